	.target	sm_100a

	.elftype	@"ET_EXEC"


//--------------------- .note.nv.tkinfo           --------------------------
	.section	.note.nv.tkinfo,"",@"SHT_NOTE"
	.sectionflags	@"SHF_NOTE_NV_TKINFO"
	.tkinfo
        /*0018*/ 	.word	0x00000002
        /*0030*/ 	.string	""
        /*0030*/ 	.string	"ptxas"
        /*0030*/ 	.string	"Cuda compilation tools, release 13.0, V13.0.88"
        /*0030*/ 	.string	"Build cuda_13.0.r13.0/compiler.36424714_0"
        /*0030*/ 	.string	"-arch sm_100a -m 64 "



//--------------------- .note.nv.cuinfo           --------------------------
	.section	.note.nv.cuinfo,"",@"SHT_NOTE"
	.sectionflags	@"SHF_NOTE_NV_CUINFO"
        /*0018*/ 	.short	0x0002
        /*001a*/ 	.short	0x0064
        /*001c*/ 	.short	0x0082
	.zero		2


//--------------------- .nv.info                  --------------------------
	.section	.nv.info,"",@"SHT_CUDA_INFO"
	.align	4


	//----- nvinfo : EIATTR_REGCOUNT
	.align		4
        /*0000*/ 	.byte	0x04, 0x2f
        /*0002*/ 	.short	(.L_12 - .L_11)
	.align		4
.L_11:
        /*0004*/ 	.word	index@(_ZN5flash16flash_fwd_kernelI23Flash_fwd_kernel_traitsILi64ELi128ELi64ELi4ELb0ELb0EN7cutlass6half_tE19Flash_kernel_traitsILi64ELi128ELi64ELi4ES3_EELb0ELb0ELb1ELb1ELb0ELb0ELb1ELb0EEEvNS_16Flash_fwd_paramsE)
        /*0008*/ 	.word	0x000000ff


	//----- nvinfo : EIATTR_FRAME_SIZE
	.align		4
.L_12:
        /*000c*/ 	.byte	0x04, 0x11
        /*000e*/ 	.short	(.L_14 - .L_13)
	.align		4
.L_13:
        /*0010*/ 	.word	index@(_ZN5flash16flash_fwd_kernelI23Flash_fwd_kernel_traitsILi64ELi128ELi64ELi4ELb0ELb0EN7cutlass6half_tE19Flash_kernel_traitsILi64ELi128ELi64ELi4ES3_EELb0ELb0ELb1ELb1ELb0ELb0ELb1ELb0EEEvNS_16Flash_fwd_paramsE)
        /*0014*/ 	.word	0x00000010


	//----- nvinfo : EIATTR_REGCOUNT
	.align		4
.L_14:
        /*0018*/ 	.byte	0x04, 0x2f
        /*001a*/ 	.short	(.L_16 - .L_15)
	.align		4
.L_15:
        /*001c*/ 	.word	index@(_ZN5flash16flash_fwd_kernelI23Flash_fwd_kernel_traitsILi64ELi128ELi64ELi4ELb0ELb0EN7cutlass6half_tE19Flash_kernel_traitsILi64ELi128ELi64ELi4ES3_EELb1ELb0ELb1ELb1ELb0ELb0ELb0ELb1EEEvNS_16Flash_fwd_paramsE)
        /*0020*/ 	.word	0x000000ff


	//----- nvinfo : EIATTR_FRAME_SIZE
	.align		4
.L_16:
        /*0024*/ 	.byte	0x04, 0x11
        /*0026*/ 	.short	(.L_18 - .L_17)
	.align		4
.L_17:
        /*0028*/ 	.word	index@(_ZN5flash16flash_fwd_kernelI23Flash_fwd_kernel_traitsILi64ELi128ELi64ELi4ELb0ELb0EN7cutlass6half_tE19Flash_kernel_traitsILi64ELi128ELi64ELi4ES3_EELb1ELb0ELb1ELb1ELb0ELb0ELb0ELb1EEEvNS_16Flash_fwd_paramsE)
        /*002c*/ 	.word	0x00000188


	//----- nvinfo : EIATTR_REGCOUNT
	.align		4
.L_18:
        /*0030*/ 	.byte	0x04, 0x2f
        /*0032*/ 	.short	(.L_20 - .L_19)
	.align		4
.L_19:
        /*0034*/ 	.word	index@(_ZN5flash16flash_fwd_kernelI23Flash_fwd_kernel_traitsILi64ELi128ELi64ELi4ELb0ELb0EN7cutlass6half_tE19Flash_kernel_traitsILi64ELi128ELi64ELi4ES3_EELb0ELb0ELb1ELb0ELb0ELb0ELb1ELb0EEEvNS_16Flash_fwd_paramsE)
        /*0038*/ 	.word	0x000000ff


	//----- nvinfo : EIATTR_FRAME_SIZE
	.align		4
.L_20:
        /*003c*/ 	.byte	0x04, 0x11
        /*003e*/ 	.short	(.L_22 - .L_21)
	.align		4
.L_21:
        /*0040*/ 	.word	index@(_ZN5flash16flash_fwd_kernelI23Flash_fwd_kernel_traitsILi64ELi128ELi64ELi4ELb0ELb0EN7cutlass6half_tE19Flash_kernel_traitsILi64ELi128ELi64ELi4ES3_EELb0ELb0ELb1ELb0ELb0ELb0ELb1ELb0EEEvNS_16Flash_fwd_paramsE)
        /*0044*/ 	.word	0x00000018


	//----- nvinfo : EIATTR_REGCOUNT
	.align		4
.L_22:
        /*0048*/ 	.byte	0x04, 0x2f
        /*004a*/ 	.short	(.L_24 - .L_23)
	.align		4
.L_23:
        /*004c*/ 	.word	index@(_ZN5flash16flash_fwd_kernelI23Flash_fwd_kernel_traitsILi64ELi128ELi64ELi4ELb0ELb0EN7cutlass6half_tE19Flash_kernel_traitsILi64ELi128ELi64ELi4ES3_EELb1ELb0ELb1ELb0ELb0ELb0ELb0ELb1EEEvNS_16Flash_fwd_paramsE)
        /*0050*/ 	.word	0x000000ff


	//----- nvinfo : EIATTR_FRAME_SIZE
	.align		4
.L_24:
        /*0054*/ 	.byte	0x04, 0x11
        /*0056*/ 	.short	(.L_26 - .L_25)
	.align		4
.L_25:
        /*0058*/ 	.word	index@(_ZN5flash16flash_fwd_kernelI23Flash_fwd_kernel_traitsILi64ELi128ELi64ELi4ELb0ELb0EN7cutlass6half_tE19Flash_kernel_traitsILi64ELi128ELi64ELi4ES3_EELb1ELb0ELb1ELb0ELb0ELb0ELb0ELb1EEEvNS_16Flash_fwd_paramsE)
        /*005c*/ 	.word	0x00000178


	//----- nvinfo : EIATTR_REGCOUNT
	.align		4
.L_26:
        /*0060*/ 	.byte	0x04, 0x2f
        /*0062*/ 	.short	(.L_28 - .L_27)
	.align		4
.L_27:
        /*0064*/ 	.word	index@(_ZN5flash16flash_fwd_kernelI23Flash_fwd_kernel_traitsILi64ELi128ELi64ELi4ELb0ELb0EN7cutlass6half_tE19Flash_kernel_traitsILi64ELi128ELi64ELi4ES3_EELb1ELb0ELb1ELb1ELb0ELb0ELb0ELb0EEEvNS_16Flash_fwd_paramsE)
        /*0068*/ 	.word	0x000000ff


	//----- nvinfo : EIATTR_FRAME_SIZE
	.align		4
.L_28:
        /*006c*/ 	.byte	0x04, 0x11
        /*006e*/ 	.short	(.L_30 - .L_29)
	.align		4
.L_29:
        /*0070*/ 	.word	index@(_ZN5flash16flash_fwd_kernelI23Flash_fwd_kernel_traitsILi64ELi128ELi64ELi4ELb0ELb0EN7cutlass6half_tE19Flash_kernel_traitsILi64ELi128ELi64ELi4ES3_EELb1ELb0ELb1ELb1ELb0ELb0ELb0ELb0EEEvNS_16Flash_fwd_paramsE)
        /*0074*/ 	.word	0x00000078


	//----- nvinfo : EIATTR_REGCOUNT
	.align		4
.L_30:
        /*0078*/ 	.byte	0x04, 0x2f
        /*007a*/ 	.short	(.L_32 - .L_31)
	.align		4
.L_31:
        /*007c*/ 	.word	index@(_ZN5flash16flash_fwd_kernelI23Flash_fwd_kernel_traitsILi64ELi128ELi64ELi4ELb0ELb0EN7cutlass6half_tE19Flash_kernel_traitsILi64ELi128ELi64ELi4ES3_EELb0ELb0ELb1ELb0ELb0ELb1ELb1ELb0EEEvNS_16Flash_fwd_paramsE)
        /*0080*/ 	.word	0x000000ff


	//----- nvinfo : EIATTR_FRAME_SIZE
	.align		4
.L_32:
        /*0084*/ 	.byte	0x04, 0x11
        /*0086*/ 	.short	(.L_34 - .L_33)
	.align		4
.L_33:
        /*0088*/ 	.word	index@(_ZN5flash16flash_fwd_kernelI23Flash_fwd_kernel_traitsILi64ELi128ELi64ELi4ELb0ELb0EN7cutlass6half_tE19Flash_kernel_traitsILi64ELi128ELi64ELi4ES3_EELb0ELb0ELb1ELb0ELb0ELb1ELb1ELb0EEEvNS_16Flash_fwd_paramsE)
        /*008c*/ 	.word	0x00000028


	//----- nvinfo : EIATTR_REGCOUNT
	.align		4
.L_34:
        /*0090*/ 	.byte	0x04, 0x2f
        /*0092*/ 	.short	(.L_36 - .L_35)
	.align		4
.L_35:
        /*0094*/ 	.word	index@(_ZN5flash16flash_fwd_kernelI23Flash_fwd_kernel_traitsILi64ELi128ELi64ELi4ELb0ELb0EN7cutlass6half_tE19Flash_kernel_traitsILi64ELi128ELi64ELi4ES3_EELb1ELb0ELb1ELb0ELb0ELb1ELb0ELb0EEEvNS_16Flash_fwd_paramsE)
        /*0098*/ 	.word	0x000000ff


	//----- nvinfo : EIATTR_FRAME_SIZE
	.align		4
.L_36:
        /*009c*/ 	.byte	0x04, 0x11
        /*009e*/ 	.short	(.L_38 - .L_37)
	.align		4
.L_37:
        /*00a0*/ 	.word	index@(_ZN5flash16flash_fwd_kernelI23Flash_fwd_kernel_traitsILi64ELi128ELi64ELi4ELb0ELb0EN7cutlass6half_tE19Flash_kernel_traitsILi64ELi128ELi64ELi4ES3_EELb1ELb0ELb1ELb0ELb0ELb1ELb0ELb0EEEvNS_16Flash_fwd_paramsE)
        /*00a4*/ 	.word	0x00000050


	//----- nvinfo : EIATTR_REGCOUNT
	.align		4
.L_38:
        /*00a8*/ 	.byte	0x04, 0x2f
        /*00aa*/ 	.short	(.L_40 - .L_39)
	.align		4
.L_39:
        /*00ac*/ 	.word	index@(_ZN5flash16flash_fwd_kernelI23Flash_fwd_kernel_traitsILi64ELi128ELi64ELi4ELb0ELb0EN7cutlass6half_tE19Flash_kernel_traitsILi64ELi128ELi64ELi4ES3_EELb0ELb0ELb0ELb1ELb0ELb0ELb1ELb0EEEvNS_16Flash_fwd_paramsE)
        /*00b0*/ 	.word	0x000000ff


	//----- nvinfo : EIATTR_FRAME_SIZE
	.align		4
.L_40:
        /*00b4*/ 	.byte	0x04, 0x11
        /*00b6*/ 	.short	(.L_42 - .L_41)
	.align		4
.L_41:
        /*00b8*/ 	.word	index@(_ZN5flash16flash_fwd_kernelI23Flash_fwd_kernel_traitsILi64ELi128ELi64ELi4ELb0ELb0EN7cutlass6half_tE19Flash_kernel_traitsILi64ELi128ELi64ELi4ES3_EELb0ELb0ELb0ELb1ELb0ELb0ELb1ELb0EEEvNS_16Flash_fwd_paramsE)
        /*00bc*/ 	.word	0x00000000


	//----- nvinfo : EIATTR_REGCOUNT
	.align		4
.L_42:
        /*00c0*/ 	.byte	0x04, 0x2f
        /*00c2*/ 	.short	(.L_44 - .L_43)
	.align		4
.L_43:
        /*00c4*/ 	.word	index@(_ZN5flash16flash_fwd_kernelI23Flash_fwd_kernel_traitsILi64ELi128ELi64ELi4ELb0ELb0EN7cutlass6half_tE19Flash_kernel_traitsILi64ELi128ELi64ELi4ES3_EELb1ELb0ELb0ELb1ELb0ELb0ELb0ELb1EEEvNS_16Flash_fwd_paramsE)
        /*00c8*/ 	.word	0x000000ff


	//----- nvinfo : EIATTR_FRAME_SIZE
	.align		4
.L_44:
        /*00cc*/ 	.byte	0x04, 0x11
        /*00ce*/ 	.short	(.L_46 - .L_45)
	.align		4
.L_45:
        /*00d0*/ 	.word	index@(_ZN5flash16flash_fwd_kernelI23Flash_fwd_kernel_traitsILi64ELi128ELi64ELi4ELb0ELb0EN7cutlass6half_tE19Flash_kernel_traitsILi64ELi128ELi64ELi4ES3_EELb1ELb0ELb0ELb1ELb0ELb0ELb0ELb1EEEvNS_16Flash_fwd_paramsE)
        /*00d4*/ 	.word	0x000000c8


	//----- nvinfo : EIATTR_REGCOUNT
	.align		4
.L_46:
        /*00d8*/ 	.byte	0x04, 0x2f
        /*00da*/ 	.short	(.L_48 - .L_47)
	.align		4
.L_47:
        /*00dc*/ 	.word	index@(_ZN5flash16flash_fwd_kernelI23Flash_fwd_kernel_traitsILi64ELi128ELi64ELi4ELb0ELb0EN7cutlass6half_tE19Flash_kernel_traitsILi64ELi128ELi64ELi4ES3_EELb0ELb0ELb0ELb0ELb0ELb0ELb1ELb0EEEvNS_16Flash_fwd_paramsE)
        /*00e0*/ 	.word	0x000000ff


	//----- nvinfo : EIATTR_FRAME_SIZE
	.align		4
.L_48:
        /*00e4*/ 	.byte	0x04, 0x11
        /*00e6*/ 	.short	(.L_50 - .L_49)
	.align		4
.L_49:
        /*00e8*/ 	.word	index@(_ZN5flash16flash_fwd_kernelI23Flash_fwd_kernel_traitsILi64ELi128ELi64ELi4ELb0ELb0EN7cutlass6half_tE19Flash_kernel_traitsILi64ELi128ELi64ELi4ES3_EELb0ELb0ELb0ELb0ELb0ELb0ELb1ELb0EEEvNS_16Flash_fwd_paramsE)
        /*00ec*/ 	.word	0x00000000


	//----- nvinfo : EIATTR_REGCOUNT
	.align		4
.L_50:
        /*00f0*/ 	.byte	0x04, 0x2f
        /*00f2*/ 	.short	(.L_52 - .L_51)
	.align		4
.L_51:
        /*00f4*/ 	.word	index@(_ZN5flash16flash_fwd_kernelI23Flash_fwd_kernel_traitsILi64ELi128ELi64ELi4ELb0ELb0EN7cutlass6half_tE19Flash_kernel_traitsILi64ELi128ELi64ELi4ES3_EELb1ELb0ELb0ELb0ELb0ELb0ELb0ELb1EEEvNS_16Flash_fwd_paramsE)
        /*00f8*/ 	.word	0x000000ff


	//----- nvinfo : EIATTR_FRAME_SIZE
	.align		4
.L_52:
        /*00fc*/ 	.byte	0x04, 0x11
        /*00fe*/ 	.short	(.L_54 - .L_53)
	.align		4
.L_53:
        /*0100*/ 	.word	index@(_ZN5flash16flash_fwd_kernelI23Flash_fwd_kernel_traitsILi64ELi128ELi64ELi4ELb0ELb0EN7cutlass6half_tE19Flash_kernel_traitsILi64ELi128ELi64ELi4ES3_EELb1ELb0ELb0ELb0ELb0ELb0ELb0ELb1EEEvNS_16Flash_fwd_paramsE)
        /*0104*/ 	.word	0x000000a8


	//----- nvinfo : EIATTR_REGCOUNT
	.align		4
.L_54:
        /*0108*/ 	.byte	0x04, 0x2f
        /*010a*/ 	.short	(.L_56 - .L_55)
	.align		4
.L_55:
        /*010c*/ 	.word	index@(_ZN5flash16flash_fwd_kernelI23Flash_fwd_kernel_traitsILi64ELi128ELi64ELi4ELb0ELb0EN7cutlass6half_tE19Flash_kernel_traitsILi64ELi128ELi64ELi4ES3_EELb1ELb0ELb0ELb1ELb0ELb0ELb0ELb0EEEvNS_16Flash_fwd_paramsE)
        /*0110*/ 	.word	0x000000ff


	//----- nvinfo : EIATTR_FRAME_SIZE
	.align		4
.L_56:
        /*0114*/ 	.byte	0x04, 0x11
        /*0116*/ 	.short	(.L_58 - .L_57)
	.align		4
.L_57:
        /*0118*/ 	.word	index@(_ZN5flash16flash_fwd_kernelI23Flash_fwd_kernel_traitsILi64ELi128ELi64ELi4ELb0ELb0EN7cutlass6half_tE19Flash_kernel_traitsILi64ELi128ELi64ELi4ES3_EELb1ELb0ELb0ELb1ELb0ELb0ELb0ELb0EEEvNS_16Flash_fwd_paramsE)
        /*011c*/ 	.word	0x00000000


	//----- nvinfo : EIATTR_REGCOUNT
	.align		4
.L_58:
        /*0120*/ 	.byte	0x04, 0x2f
        /*0122*/ 	.short	(.L_60 - .L_59)
	.align		4
.L_59:
        /*0124*/ 	.word	index@(_ZN5flash16flash_fwd_kernelI23Flash_fwd_kernel_traitsILi64ELi128ELi64ELi4ELb0ELb0EN7cutlass6half_tE19Flash_kernel_traitsILi64ELi128ELi64ELi4ES3_EELb0ELb0ELb0ELb0ELb1ELb1ELb1ELb0EEEvNS_16Flash_fwd_paramsE)
        /*0128*/ 	.word	0x000000ff


	//----- nvinfo : EIATTR_FRAME_SIZE
	.align		4
.L_60:
        /*012c*/ 	.byte	0x04, 0x11
        /*012e*/ 	.short	(.L_62 - .L_61)
	.align		4
.L_61:
        /*0130*/ 	.word	index@(_ZN5flash16flash_fwd_kernelI23Flash_fwd_kernel_traitsILi64ELi128ELi64ELi4ELb0ELb0EN7cutlass6half_tE19Flash_kernel_traitsILi64ELi128ELi64ELi4ES3_EELb0ELb0ELb0ELb0ELb1ELb1ELb1ELb0EEEvNS_16Flash_fwd_paramsE)
        /*0134*/ 	.word	0x00000000


	//----- nvinfo : EIATTR_REGCOUNT
	.align		4
.L_62:
        /*0138*/ 	.byte	0x04, 0x2f
        /*013a*/ 	.short	(.L_64 - .L_63)
	.align		4
.L_63:
        /*013c*/ 	.word	index@(_ZN5flash16flash_fwd_kernelI23Flash_fwd_kernel_traitsILi64ELi128ELi64ELi4ELb0ELb0EN7cutlass6half_tE19Flash_kernel_traitsILi64ELi128ELi64ELi4ES3_EELb1ELb0ELb0ELb0ELb1ELb1ELb0ELb0EEEvNS_16Flash_fwd_paramsE)
        /*0140*/ 	.word	0x000000fe


	//----- nvinfo : EIATTR_FRAME_SIZE
	.align		4
.L_64:
        /*0144*/ 	.byte	0x04, 0x11
        /*0146*/ 	.short	(.L_66 - .L_65)
	.align		4
.L_65:
        /*0148*/ 	.word	index@(_ZN5flash16flash_fwd_kernelI23Flash_fwd_kernel_traitsILi64ELi128ELi64ELi4ELb0ELb0EN7cutlass6half_tE19Flash_kernel_traitsILi64ELi128ELi64ELi4ES3_EELb1ELb0ELb0ELb0ELb1ELb1ELb0ELb0EEEvNS_16Flash_fwd_paramsE)
        /*014c*/ 	.word	0x00000000


	//----- nvinfo : EIATTR_REGCOUNT
	.align		4
.L_66:
        /*0150*/ 	.byte	0x04, 0x2f
        /*0152*/ 	.short	(.L_68 - .L_67)
	.align		4
.L_67:
        /*0154*/ 	.word	index@(_ZN5flash16flash_fwd_kernelI23Flash_fwd_kernel_traitsILi64ELi128ELi64ELi4ELb0ELb0EN7cutlass6half_tE19Flash_kernel_traitsILi64ELi128ELi64ELi4ES3_EELb1ELb0ELb1ELb0ELb0ELb0ELb0ELb0EEEvNS_16Flash_fwd_paramsE)
        /*0158*/ 	.word	0x000000ff


	//----- nvinfo : EIATTR_FRAME_SIZE
	.align		4
.L_68:
        /*015c*/ 	.byte	0x04, 0x11
        /*015e*/ 	.short	(.L_70 - .L_69)
	.align		4
.L_69:
        /*0160*/ 	.word	index@(_ZN5flash16flash_fwd_kernelI23Flash_fwd_kernel_traitsILi64ELi128ELi64ELi4ELb0ELb0EN7cutlass6half_tE19Flash_kernel_traitsILi64ELi128ELi64ELi4ES3_EELb1ELb0ELb1ELb0ELb0ELb0ELb0ELb0EEEvNS_16Flash_fwd_paramsE)
        /*0164*/ 	.word	0x00000058


	//----- nvinfo : EIATTR_REGCOUNT
	.align		4
.L_70:
        /*0168*/ 	.byte	0x04, 0x2f
        /*016a*/ 	.short	(.L_72 - .L_71)
	.align		4
.L_71:
        /*016c*/ 	.word	index@(_ZN5flash16flash_fwd_kernelI23Flash_fwd_kernel_traitsILi64ELi128ELi64ELi4ELb0ELb0EN7cutlass6half_tE19Flash_kernel_traitsILi64ELi128ELi64ELi4ES3_EELb1ELb0ELb0ELb0ELb0ELb0ELb0ELb0EEEvNS_16Flash_fwd_paramsE)
        /*0170*/ 	.word	0x000000ff


	//----- nvinfo : EIATTR_FRAME_SIZE
	.align		4
.L_72:
        /*0174*/ 	.byte	0x04, 0x11
        /*0176*/ 	.short	(.L_74 - .L_73)
	.align		4
.L_73:
        /*0178*/ 	.word	index@(_ZN5flash16flash_fwd_kernelI23Flash_fwd_kernel_traitsILi64ELi128ELi64ELi4ELb0ELb0EN7cutlass6half_tE19Flash_kernel_traitsILi64ELi128ELi64ELi4ES3_EELb1ELb0ELb0ELb0ELb0ELb0ELb0ELb0EEEvNS_16Flash_fwd_paramsE)
        /*017c*/ 	.word	0x00000000


	//----- nvinfo : EIATTR_REGCOUNT
	.align		4
.L_74:
        /*0180*/ 	.byte	0x04, 0x2f
        /*0182*/ 	.short	(.L_76 - .L_75)
	.align		4
.L_75:
        /*0184*/ 	.word	index@(_ZN5flash16flash_fwd_kernelI23Flash_fwd_kernel_traitsILi64ELi128ELi64ELi4ELb0ELb0EN7cutlass6half_tE19Flash_kernel_traitsILi64ELi128ELi64ELi4ES3_EELb0ELb0ELb0ELb0ELb0ELb1ELb1ELb0EEEvNS_16Flash_fwd_paramsE)
        /*0188*/ 	.word	0x000000ff


	//----- nvinfo : EIATTR_FRAME_SIZE
	.align		4
.L_76:
        /*018c*/ 	.byte	0x04, 0x11
        /*018e*/ 	.short	(.L_78 - .L_77)
	.align		4
.L_77:
        /*0190*/ 	.word	index@(_ZN5flash16flash_fwd_kernelI23Flash_fwd_kernel_traitsILi64ELi128ELi64ELi4ELb0ELb0EN7cutlass6half_tE19Flash_kernel_traitsILi64ELi128ELi64ELi4ES3_EELb0ELb0ELb0ELb0ELb0ELb1ELb1ELb0EEEvNS_16Flash_fwd_paramsE)
        /*0194*/ 	.word	0x00000000


	//----- nvinfo : EIATTR_REGCOUNT
	.align		4
.L_78:
        /*0198*/ 	.byte	0x04, 0x2f
        /*019a*/ 	.short	(.L_80 - .L_79)
	.align		4
.L_79:
        /*019c*/ 	.word	index@(_ZN5flash16flash_fwd_kernelI23Flash_fwd_kernel_traitsILi64ELi128ELi64ELi4ELb0ELb0EN7cutlass6half_tE19Flash_kernel_traitsILi64ELi128ELi64ELi4ES3_EELb1ELb0ELb0ELb0ELb0ELb1ELb0ELb0EEEvNS_16Flash_fwd_paramsE)
        /*01a0*/ 	.word	0x000000ff


	//----- nvinfo : EIATTR_FRAME_SIZE
	.align		4
.L_80:
        /*01a4*/ 	.byte	0x04, 0x11
        /*01a6*/ 	.short	(.L_82 - .L_81)
	.align		4
.L_81:
        /*01a8*/ 	.word	index@(_ZN5flash16flash_fwd_kernelI23Flash_fwd_kernel_traitsILi64ELi128ELi64ELi4ELb0ELb0EN7cutlass6half_tE19Flash_kernel_traitsILi64ELi128ELi64ELi4ES3_EELb1ELb0ELb0ELb0ELb0ELb1ELb0ELb0EEEvNS_16Flash_fwd_paramsE)
        /*01ac*/ 	.word	0x00000000


	//----- nvinfo : EIATTR_REGCOUNT
	.align		4
.L_82:
        /*01b0*/ 	.byte	0x04, 0x2f
        /*01b2*/ 	.short	(.L_84 - .L_83)
	.align		4
.L_83:
        /*01b4*/ 	.word	index@(_ZN5flash16flash_fwd_kernelI23Flash_fwd_kernel_traitsILi64ELi128ELi128ELi4ELb0ELb0EN7cutlass6half_tE19Flash_kernel_traitsILi64ELi128ELi128ELi4ES3_EELb0ELb0ELb1ELb1ELb0ELb0ELb1ELb0EEEvNS_16Flash_fwd_paramsE)
        /*01b8*/ 	.word	0x000000ff


	//----- nvinfo : EIATTR_FRAME_SIZE
	.align		4
.L_84:
        /*01bc*/ 	.byte	0x04, 0x11
        /*01be*/ 	.short	(.L_86 - .L_85)
	.align		4
.L_85:
        /*01c0*/ 	.word	index@(_ZN5flash16flash_fwd_kernelI23Flash_fwd_kernel_traitsILi64ELi128ELi128ELi4ELb0ELb0EN7cutlass6half_tE19Flash_kernel_traitsILi64ELi128ELi128ELi4ES3_EELb0ELb0ELb1ELb1ELb0ELb0ELb1ELb0EEEvNS_16Flash_fwd_paramsE)
        /*01c4*/ 	.word	0x000000a8


	//----- nvinfo : EIATTR_REGCOUNT
	.align		4
.L_86:
        /*01c8*/ 	.byte	0x04, 0x2f
        /*01ca*/ 	.short	(.L_88 - .L_87)
	.align		4
.L_87:
        /*01cc*/ 	.word	index@(_ZN5flash16flash_fwd_kernelI23Flash_fwd_kernel_traitsILi64ELi128ELi128ELi4ELb0ELb0EN7cutlass6half_tE19Flash_kernel_traitsILi64ELi128ELi128ELi4ES3_EELb0ELb0ELb1ELb1ELb0ELb0ELb0ELb0EEEvNS_16Flash_fwd_paramsE)
        /*01d0*/ 	.word	0x000000ff


	//----- nvinfo : EIATTR_FRAME_SIZE
	.align		4
.L_88:
        /*01d4*/ 	.byte	0x04, 0x11
        /*01d6*/ 	.short	(.L_90 - .L_89)
	.align		4
.L_89:
        /*01d8*/ 	.word	index@(_ZN5flash16flash_fwd_kernelI23Flash_fwd_kernel_traitsILi64ELi128ELi128ELi4ELb0ELb0EN7cutlass6half_tE19Flash_kernel_traitsILi64ELi128ELi128ELi4ES3_EELb0ELb0ELb1ELb1ELb0ELb0ELb0ELb0EEEvNS_16Flash_fwd_paramsE)
        /*01dc*/ 	.word	0x000000a8


	//----- nvinfo : EIATTR_REGCOUNT
	.align		4
.L_90:
        /*01e0*/ 	.byte	0x04, 0x2f
        /*01e2*/ 	.short	(.L_92 - .L_91)
	.align		4
.L_91:
        /*01e4*/ 	.word	index@(_ZN5flash16flash_fwd_kernelI23Flash_fwd_kernel_traitsILi64ELi128ELi128ELi4ELb0ELb0EN7cutlass6half_tE19Flash_kernel_traitsILi64ELi128ELi128ELi4ES3_EELb0ELb0ELb1ELb0ELb0ELb0ELb1ELb0EEEvNS_16Flash_fwd_paramsE)
        /*01e8*/ 	.word	0x000000ff


	//----- nvinfo : EIATTR_FRAME_SIZE
	.align		4
.L_92:
        /*01ec*/ 	.byte	0x04, 0x11
        /*01ee*/ 	.short	(.L_94 - .L_93)
	.align		4
.L_93:
        /*01f0*/ 	.word	index@(_ZN5flash16flash_fwd_kernelI23Flash_fwd_kernel_traitsILi64ELi128ELi128ELi4ELb0ELb0EN7cutlass6half_tE19Flash_kernel_traitsILi64ELi128ELi128ELi4ES3_EELb0ELb0ELb1ELb0ELb0ELb0ELb1ELb0EEEvNS_16Flash_fwd_paramsE)
        /*01f4*/ 	.word	0x00000100


	//----- nvinfo : EIATTR_REGCOUNT
	.align		4
.L_94:
        /*01f8*/ 	.byte	0x04, 0x2f
        /*01fa*/ 	.short	(.L_96 - .L_95)
	.align		4
.L_95:
        /*01fc*/ 	.word	index@(_ZN5flash16flash_fwd_kernelI23Flash_fwd_kernel_traitsILi64ELi128ELi128ELi4ELb0ELb0EN7cutlass6half_tE19Flash_kernel_traitsILi64ELi128ELi128ELi4ES3_EELb0ELb0ELb1ELb0ELb0ELb0ELb0ELb0EEEvNS_16Flash_fwd_paramsE)
        /*0200*/ 	.word	0x000000ff


	//----- nvinfo : EIATTR_FRAME_SIZE
	.align		4
.L_96:
        /*0204*/ 	.byte	0x04, 0x11
        /*0206*/ 	.short	(.L_98 - .L_97)
	.align		4
.L_97:
        /*0208*/ 	.word	index@(_ZN5flash16flash_fwd_kernelI23Flash_fwd_kernel_traitsILi64ELi128ELi128ELi4ELb0ELb0EN7cutlass6half_tE19Flash_kernel_traitsILi64ELi128ELi128ELi4ES3_EELb0ELb0ELb1ELb0ELb0ELb0ELb0ELb0EEEvNS_16Flash_fwd_paramsE)
        /*020c*/ 	.word	0x00000100


	//----- nvinfo : EIATTR_REGCOUNT
	.align		4
.L_98:
        /*0210*/ 	.byte	0x04, 0x2f
        /*0212*/ 	.short	(.L_100 - .L_99)
	.align		4
.L_99:
        /*0214*/ 	.word	index@(_ZN5flash16flash_fwd_kernelI23Flash_fwd_kernel_traitsILi64ELi128ELi128ELi4ELb0ELb0EN7cutlass6half_tE19Flash_kernel_traitsILi64ELi128ELi128ELi4ES3_EELb0ELb0ELb1ELb0ELb0ELb1ELb1ELb0EEEvNS_16Flash_fwd_paramsE)
        /*0218*/ 	.word	0x000000ff


	//----- nvinfo : EIATTR_FRAME_SIZE
	.align		4
.L_100:
        /*021c*/ 	.byte	0x04, 0x11
        /*021e*/ 	.short	(.L_102 - .L_101)
	.align		4
.L_101:
        /*0220*/ 	.word	index@(_ZN5flash16flash_fwd_kernelI23Flash_fwd_kernel_traitsILi64ELi128ELi128ELi4ELb0ELb0EN7cutlass6half_tE19Flash_kernel_traitsILi64ELi128ELi128ELi4ES3_EELb0ELb0ELb1ELb0ELb0ELb1ELb1ELb0EEEvNS_16Flash_fwd_paramsE)
        /*0224*/ 	.word	0x00000130


	//----- nvinfo : EIATTR_REGCOUNT
	.align		4
.L_102:
        /*0228*/ 	.byte	0x04, 0x2f
        /*022a*/ 	.short	(.L_104 - .L_103)
	.align		4
.L_103:
        /*022c*/ 	.word	index@(_ZN5flash16flash_fwd_kernelI23Flash_fwd_kernel_traitsILi64ELi128ELi128ELi4ELb0ELb0EN7cutlass6half_tE19Flash_kernel_traitsILi64ELi128ELi128ELi4ES3_EELb0ELb0ELb1ELb0ELb0ELb1ELb0ELb0EEEvNS_16Flash_fwd_paramsE)
        /*0230*/ 	.word	0x000000ff


	//----- nvinfo : EIATTR_FRAME_SIZE
	.align		4
.L_104:
        /*0234*/ 	.byte	0x04, 0x11
        /*0236*/ 	.short	(.L_106 - .L_105)
	.align		4
.L_105:
        /*0238*/ 	.word	index@(_ZN5flash16flash_fwd_kernelI23Flash_fwd_kernel_traitsILi64ELi128ELi128ELi4ELb0ELb0EN7cutlass6half_tE19Flash_kernel_traitsILi64ELi128ELi128ELi4ES3_EELb0ELb0ELb1ELb0ELb0ELb1ELb0ELb0EEEvNS_16Flash_fwd_paramsE)
        /*023c*/ 	.word	0x00000128


	//----- nvinfo : EIATTR_REGCOUNT
	.align		4
.L_106:
        /*0240*/ 	.byte	0x04, 0x2f
        /*0242*/ 	.short	(.L_108 - .L_107)
	.align		4
.L_107:
        /*0244*/ 	.word	index@(_ZN5flash16flash_fwd_kernelI23Flash_fwd_kernel_traitsILi64ELi128ELi128ELi4ELb0ELb0EN7cutlass6half_tE19Flash_kernel_traitsILi64ELi128ELi128ELi4ES3_EELb0ELb0ELb0ELb1ELb0ELb0ELb1ELb0EEEvNS_16Flash_fwd_paramsE)
        /*0248*/ 	.word	0x000000ff


	//----- nvinfo : EIATTR_FRAME_SIZE
	.align		4
.L_108:
        /*024c*/ 	.byte	0x04, 0x11
        /*024e*/ 	.short	(.L_110 - .L_109)
	.align		4
.L_109:
        /*0250*/ 	.word	index@(_ZN5flash16flash_fwd_kernelI23Flash_fwd_kernel_traitsILi64ELi128ELi128ELi4ELb0ELb0EN7cutlass6half_tE19Flash_kernel_traitsILi64ELi128ELi128ELi4ES3_EELb0ELb0ELb0ELb1ELb0ELb0ELb1ELb0EEEvNS_16Flash_fwd_paramsE)
        /*0254*/ 	.word	0x00000080


	//----- nvinfo : EIATTR_REGCOUNT
	.align		4
.L_110:
        /*0258*/ 	.byte	0x04, 0x2f
        /*025a*/ 	.short	(.L_112 - .L_111)
	.align		4
.L_111:
        /*025c*/ 	.word	index@(_ZN5flash16flash_fwd_kernelI23Flash_fwd_kernel_traitsILi64ELi128ELi128ELi4ELb0ELb0EN7cutlass6half_tE19Flash_kernel_traitsILi64ELi128ELi128ELi4ES3_EELb0ELb0ELb0ELb1ELb0ELb0ELb0ELb0EEEvNS_16Flash_fwd_paramsE)
        /*0260*/ 	.word	0x000000ff


	//----- nvinfo : EIATTR_FRAME_SIZE
	.align		4
.L_112:
        /*0264*/ 	.byte	0x04, 0x11
        /*0266*/ 	.short	(.L_114 - .L_113)
	.align		4
.L_113:
        /*0268*/ 	.word	index@(_ZN5flash16flash_fwd_kernelI23Flash_fwd_kernel_traitsILi64ELi128ELi128ELi4ELb0ELb0EN7cutlass6half_tE19Flash_kernel_traitsILi64ELi128ELi128ELi4ES3_EELb0ELb0ELb0ELb1ELb0ELb0ELb0ELb0EEEvNS_16Flash_fwd_paramsE)
        /*026c*/ 	.word	0x00000080


	//----- nvinfo : EIATTR_REGCOUNT
	.align		4
.L_114:
        /*0270*/ 	.byte	0x04, 0x2f
        /*0272*/ 	.short	(.L_116 - .L_115)
	.align		4
.L_115:
        /*0274*/ 	.word	index@(_ZN5flash16flash_fwd_kernelI23Flash_fwd_kernel_traitsILi64ELi128ELi128ELi4ELb0ELb0EN7cutlass6half_tE19Flash_kernel_traitsILi64ELi128ELi128ELi4ES3_EELb0ELb0ELb0ELb0ELb0ELb0ELb1ELb0EEEvNS_16Flash_fwd_paramsE)
        /*0278*/ 	.word	0x000000ff


	//----- nvinfo : EIATTR_FRAME_SIZE
	.align		4
.L_116:
        /*027c*/ 	.byte	0x04, 0x11
        /*027e*/ 	.short	(.L_118 - .L_117)
	.align		4
.L_117:
        /*0280*/ 	.word	index@(_ZN5flash16flash_fwd_kernelI23Flash_fwd_kernel_traitsILi64ELi128ELi128ELi4ELb0ELb0EN7cutlass6half_tE19Flash_kernel_traitsILi64ELi128ELi128ELi4ES3_EELb0ELb0ELb0ELb0ELb0ELb0ELb1ELb0EEEvNS_16Flash_fwd_paramsE)
        /*0284*/ 	.word	0x000000b8


	//----- nvinfo : EIATTR_REGCOUNT
	.align		4
.L_118:
        /*0288*/ 	.byte	0x04, 0x2f
        /*028a*/ 	.short	(.L_120 - .L_119)
	.align		4
.L_119:
        /*028c*/ 	.word	index@(_ZN5flash16flash_fwd_kernelI23Flash_fwd_kernel_traitsILi64ELi128ELi128ELi4ELb0ELb0EN7cutlass6half_tE19Flash_kernel_traitsILi64ELi128ELi128ELi4ES3_EELb0ELb0ELb0ELb0ELb0ELb0ELb0ELb0EEEvNS_16Flash_fwd_paramsE)
        /*0290*/ 	.word	0x000000ff


	//----- nvinfo : EIATTR_FRAME_SIZE
	.align		4
.L_120:
        /*0294*/ 	.byte	0x04, 0x11
        /*0296*/ 	.short	(.L_122 - .L_121)
	.align		4
.L_121:
        /*0298*/ 	.word	index@(_ZN5flash16flash_fwd_kernelI23Flash_fwd_kernel_traitsILi64ELi128ELi128ELi4ELb0ELb0EN7cutlass6half_tE19Flash_kernel_traitsILi64ELi128ELi128ELi4ES3_EELb0ELb0ELb0ELb0ELb0ELb0ELb0ELb0EEEvNS_16Flash_fwd_paramsE)
        /*029c*/ 	.word	0x00000010


	//----- nvinfo : EIATTR_REGCOUNT
	.align		4
.L_122:
        /*02a0*/ 	.byte	0x04, 0x2f
        /*02a2*/ 	.short	(.L_124 - .L_123)
	.align		4
.L_123:
        /*02a4*/ 	.word	index@(_ZN5flash16flash_fwd_kernelI23Flash_fwd_kernel_traitsILi64ELi128ELi128ELi4ELb0ELb0EN7cutlass6half_tE19Flash_kernel_traitsILi64ELi128ELi128ELi4ES3_EELb0ELb0ELb0ELb0ELb1ELb1ELb1ELb0EEEvNS_16Flash_fwd_paramsE)
        /*02a8*/ 	.word	0x000000ff


	//----- nvinfo : EIATTR_FRAME_SIZE
	.align		4
.L_124:
        /*02ac*/ 	.byte	0x04, 0x11
        /*02ae*/ 	.short	(.L_126 - .L_125)
	.align		4
.L_125:
        /*02b0*/ 	.word	index@(_ZN5flash16flash_fwd_kernelI23Flash_fwd_kernel_traitsILi64ELi128ELi128ELi4ELb0ELb0EN7cutlass6half_tE19Flash_kernel_traitsILi64ELi128ELi128ELi4ES3_EELb0ELb0ELb0ELb0ELb1ELb1ELb1ELb0EEEvNS_16Flash_fwd_paramsE)
        /*02b4*/ 	.word	0x00000118


	//----- nvinfo : EIATTR_REGCOUNT
	.align		4
.L_126:
        /*02b8*/ 	.byte	0x04, 0x2f
        /*02ba*/ 	.short	(.L_128 - .L_127)
	.align		4
.L_127:
        /*02bc*/ 	.word	index@(_ZN5flash16flash_fwd_kernelI23Flash_fwd_kernel_traitsILi64ELi128ELi128ELi4ELb0ELb0EN7cutlass6half_tE19Flash_kernel_traitsILi64ELi128ELi128ELi4ES3_EELb0ELb0ELb0ELb0ELb1ELb1ELb0ELb0EEEvNS_16Flash_fwd_paramsE)
        /*02c0*/ 	.word	0x000000ff


	//----- nvinfo : EIATTR_FRAME_SIZE
	.align		4
.L_128:
        /*02c4*/ 	.byte	0x04, 0x11
        /*02c6*/ 	.short	(.L_130 - .L_129)
	.align		4
.L_129:
        /*02c8*/ 	.word	index@(_ZN5flash16flash_fwd_kernelI23Flash_fwd_kernel_traitsILi64ELi128ELi128ELi4ELb0ELb0EN7cutlass6half_tE19Flash_kernel_traitsILi64ELi128ELi128ELi4ES3_EELb0ELb0ELb0ELb0ELb1ELb1ELb0ELb0EEEvNS_16Flash_fwd_paramsE)
        /*02cc*/ 	.word	0x000000b0


	//----- nvinfo : EIATTR_REGCOUNT
	.align		4
.L_130:
        /*02d0*/ 	.byte	0x04, 0x2f
        /*02d2*/ 	.short	(.L_132 - .L_131)
	.align		4
.L_131:
        /*02d4*/ 	.word	index@(_ZN5flash16flash_fwd_kernelI23Flash_fwd_kernel_traitsILi64ELi128ELi128ELi4ELb0ELb0EN7cutlass6half_tE19Flash_kernel_traitsILi64ELi128ELi128ELi4ES3_EELb0ELb0ELb0ELb0ELb0ELb1ELb1ELb0EEEvNS_16Flash_fwd_paramsE)
        /*02d8*/ 	.word	0x000000ff


	//----- nvinfo : EIATTR_FRAME_SIZE
	.align		4
.L_132:
        /*02dc*/ 	.byte	0x04, 0x11
        /*02de*/ 	.short	(.L_134 - .L_133)
	.align		4
.L_133:
        /*02e0*/ 	.word	index@(_ZN5flash16flash_fwd_kernelI23Flash_fwd_kernel_traitsILi64ELi128ELi128ELi4ELb0ELb0EN7cutlass6half_tE19Flash_kernel_traitsILi64ELi128ELi128ELi4ES3_EELb0ELb0ELb0ELb0ELb0ELb1ELb1ELb0EEEvNS_16Flash_fwd_paramsE)
        /*02e4*/ 	.word	0x00000118


	//----- nvinfo : EIATTR_REGCOUNT
	.align		4
.L_134:
        /*02e8*/ 	.byte	0x04, 0x2f
        /*02ea*/ 	.short	(.L_136 - .L_135)
	.align		4
.L_135:
        /*02ec*/ 	.word	index@(_ZN5flash16flash_fwd_kernelI23Flash_fwd_kernel_traitsILi64ELi128ELi128ELi4ELb0ELb0EN7cutlass6half_tE19Flash_kernel_traitsILi64ELi128ELi128ELi4ES3_EELb0ELb0ELb0ELb0ELb0ELb1ELb0ELb0EEEvNS_16Flash_fwd_paramsE)
        /*02f0*/ 	.word	0x000000ff


	//----- nvinfo : EIATTR_FRAME_SIZE
	.align		4
.L_136:
        /*02f4*/ 	.byte	0x04, 0x11
        /*02f6*/ 	.short	(.L_138 - .L_137)
	.align		4
.L_137:
        /*02f8*/ 	.word	index@(_ZN5flash16flash_fwd_kernelI23Flash_fwd_kernel_traitsILi64ELi128ELi128ELi4ELb0ELb0EN7cutlass6half_tE19Flash_kernel_traitsILi64ELi128ELi128ELi4ES3_EELb0ELb0ELb0ELb0ELb0ELb1ELb0ELb0EEEvNS_16Flash_fwd_paramsE)
        /*02fc*/ 	.word	0x00000078


	//----- nvinfo : EIATTR_MIN_STACK_SIZE
	.align		4
.L_138:
        /*0300*/ 	.byte	0x04, 0x12
        /*0302*/ 	.short	(.L_140 - .L_139)
	.align		4
.L_139:
        /*0304*/ 	.word	index@(_ZN5flash16flash_fwd_kernelI23Flash_fwd_kernel_traitsILi64ELi128ELi128ELi4ELb0ELb0EN7cutlass6half_tE19Flash_kernel_traitsILi64ELi128ELi128ELi4ES3_EELb0ELb0ELb0ELb0ELb0ELb1ELb0ELb0EEEvNS_16Flash_fwd_paramsE)
        /*0308*/ 	.word	0x00000078


	//----- nvinfo : EIATTR_MIN_STACK_SIZE
	.align		4
.L_140:
        /*030c*/ 	.byte	0x04, 0x12
        /*030e*/ 	.short	(.L_142 - .L_141)
	.align		4
.L_141:
        /*0310*/ 	.word	index@(_ZN5flash16flash_fwd_kernelI23Flash_fwd_kernel_traitsILi64ELi128ELi128ELi4ELb0ELb0EN7cutlass6half_tE19Flash_kernel_traitsILi64ELi128ELi128ELi4ES3_EELb0ELb0ELb0ELb0ELb0ELb1ELb1ELb0EEEvNS_16Flash_fwd_paramsE)
        /*0314*/ 	.word	0x00000118


	//----- nvinfo : EIATTR_MIN_STACK_SIZE
	.align		4
.L_142:
        /*0318*/ 	.byte	0x04, 0x12
        /*031a*/ 	.short	(.L_144 - .L_143)
	.align		4
.L_143:
        /*031c*/ 	.word	index@(_ZN5flash16flash_fwd_kernelI23Flash_fwd_kernel_traitsILi64ELi128ELi128ELi4ELb0ELb0EN7cutlass6half_tE19Flash_kernel_traitsILi64ELi128ELi128ELi4ES3_EELb0ELb0ELb0ELb0ELb1ELb1ELb0ELb0EEEvNS_16Flash_fwd_paramsE)
        /*0320*/ 	.word	0x000000b0


	//----- nvinfo : EIATTR_MIN_STACK_SIZE
	.align		4
.L_144:
        /*0324*/ 	.byte	0x04, 0x12
        /*0326*/ 	.short	(.L_146 - .L_145)
	.align		4
.L_145:
        /*0328*/ 	.word	index@(_ZN5flash16flash_fwd_kernelI23Flash_fwd_kernel_traitsILi64ELi128ELi128ELi4ELb0ELb0EN7cutlass6half_tE19Flash_kernel_traitsILi64ELi128ELi128ELi4ES3_EELb0ELb0ELb0ELb0ELb1ELb1ELb1ELb0EEEvNS_16Flash_fwd_paramsE)
        /*032c*/ 	.word	0x00000118


	//----- nvinfo : EIATTR_MIN_STACK_SIZE
	.align		4
.L_146:
        /*0330*/ 	.byte	0x04, 0x12
        /*0332*/ 	.short	(.L_148 - .L_147)
	.align		4
.L_147:
        /*0334*/ 	.word	index@(_ZN5flash16flash_fwd_kernelI23Flash_fwd_kernel_traitsILi64ELi128ELi128ELi4ELb0ELb0EN7cutlass6half_tE19Flash_kernel_traitsILi64ELi128ELi128ELi4ES3_EELb0ELb0ELb0ELb0ELb0ELb0ELb0ELb0EEEvNS_16Flash_fwd_paramsE)
        /*0338*/ 	.word	0x00000010


	//----- nvinfo : EIATTR_MIN_STACK_SIZE
	.align		4
.L_148:
        /*033c*/ 	.byte	0x04, 0x12
        /*033e*/ 	.short	(.L_150 - .L_149)
	.align		4
.L_149:
        /*0340*/ 	.word	index@(_ZN5flash16flash_fwd_kernelI23Flash_fwd_kernel_traitsILi64ELi128ELi128ELi4ELb0ELb0EN7cutlass6half_tE19Flash_kernel_traitsILi64ELi128ELi128ELi4ES3_EELb0ELb0ELb0ELb0ELb0ELb0ELb1ELb0EEEvNS_16Flash_fwd_paramsE)
        /*0344*/ 	.word	0x000000b8


	//----- nvinfo : EIATTR_MIN_STACK_SIZE
	.align		4
.L_150:
        /*0348*/ 	.byte	0x04, 0x12
        /*034a*/ 	.short	(.L_152 - .L_151)
	.align		4
.L_151:
        /*034c*/ 	.word	index@(_ZN5flash16flash_fwd_kernelI23Flash_fwd_kernel_traitsILi64ELi128ELi128ELi4ELb0ELb0EN7cutlass6half_tE19Flash_kernel_traitsILi64ELi128ELi128ELi4ES3_EELb0ELb0ELb0ELb1ELb0ELb0ELb0ELb0EEEvNS_16Flash_fwd_paramsE)
        /*0350*/ 	.word	0x00000080


	//----- nvinfo : EIATTR_MIN_STACK_SIZE
	.align		4
.L_152:
        /*0354*/ 	.byte	0x04, 0x12
        /*0356*/ 	.short	(.L_154 - .L_153)
	.align		4
.L_153:
        /*0358*/ 	.word	index@(_ZN5flash16flash_fwd_kernelI23Flash_fwd_kernel_traitsILi64ELi128ELi128ELi4ELb0ELb0EN7cutlass6half_tE19Flash_kernel_traitsILi64ELi128ELi128ELi4ES3_EELb0ELb0ELb0ELb1ELb0ELb0ELb1ELb0EEEvNS_16Flash_fwd_paramsE)
        /*035c*/ 	.word	0x00000080


	//----- nvinfo : EIATTR_MIN_STACK_SIZE
	.align		4
.L_154:
        /*0360*/ 	.byte	0x04, 0x12
        /*0362*/ 	.short	(.L_156 - .L_155)
	.align		4
.L_155:
        /*0364*/ 	.word	index@(_ZN5flash16flash_fwd_kernelI23Flash_fwd_kernel_traitsILi64ELi128ELi128ELi4ELb0ELb0EN7cutlass6half_tE19Flash_kernel_traitsILi64ELi128ELi128ELi4ES3_EELb0ELb0ELb1ELb0ELb0ELb1ELb0ELb0EEEvNS_16Flash_fwd_paramsE)
        /*0368*/ 	.word	0x00000128


	//----- nvinfo : EIATTR_MIN_STACK_SIZE
	.align		4
.L_156:
        /*036c*/ 	.byte	0x04, 0x12
        /*036e*/ 	.short	(.L_158 - .L_157)
	.align		4
.L_157:
        /*0370*/ 	.word	index@(_ZN5flash16flash_fwd_kernelI23Flash_fwd_kernel_traitsILi64ELi128ELi128ELi4ELb0ELb0EN7cutlass6half_tE19Flash_kernel_traitsILi64ELi128ELi128ELi4ES3_EELb0ELb0ELb1ELb0ELb0ELb1ELb1ELb0EEEvNS_16Flash_fwd_paramsE)
        /*0374*/ 	.word	0x00000130


	//----- nvinfo : EIATTR_MIN_STACK_SIZE
	.align		4
.L_158:
        /*0378*/ 	.byte	0x04, 0x12
        /*037a*/ 	.short	(.L_160 - .L_159)
	.align		4
.L_159:
        /*037c*/ 	.word	index@(_ZN5flash16flash_fwd_kernelI23Flash_fwd_kernel_traitsILi64ELi128ELi128ELi4ELb0ELb0EN7cutlass6half_tE19Flash_kernel_traitsILi64ELi128ELi128ELi4ES3_EELb0ELb0ELb1ELb0ELb0ELb0ELb0ELb0EEEvNS_16Flash_fwd_paramsE)
        /*0380*/ 	.word	0x00000100


	//----- nvinfo : EIATTR_MIN_STACK_SIZE
	.align		4
.L_160:
        /*0384*/ 	.byte	0x04, 0x12
        /*0386*/ 	.short	(.L_162 - .L_161)
	.align		4
.L_161:
        /*0388*/ 	.word	index@(_ZN5flash16flash_fwd_kernelI23Flash_fwd_kernel_traitsILi64ELi128ELi128ELi4ELb0ELb0EN7cutlass6half_tE19Flash_kernel_traitsILi64ELi128ELi128ELi4ES3_EELb0ELb0ELb1ELb0ELb0ELb0ELb1ELb0EEEvNS_16Flash_fwd_paramsE)
        /*038c*/ 	.word	0x00000100


	//----- nvinfo : EIATTR_MIN_STACK_SIZE
	.align		4
.L_162:
        /*0390*/ 	.byte	0x04, 0x12
        /*0392*/ 	.short	(.L_164 - .L_163)
	.align		4
.L_163:
        /*0394*/ 	.word	index@(_ZN5flash16flash_fwd_kernelI23Flash_fwd_kernel_traitsILi64ELi128ELi128ELi4ELb0ELb0EN7cutlass6half_tE19Flash_kernel_traitsILi64ELi128ELi128ELi4ES3_EELb0ELb0ELb1ELb1ELb0ELb0ELb0ELb0EEEvNS_16Flash_fwd_paramsE)
        /*0398*/ 	.word	0x000000a8


	//----- nvinfo : EIATTR_MIN_STACK_SIZE
	.align		4
.L_164:
        /*039c*/ 	.byte	0x04, 0x12
        /*039e*/ 	.short	(.L_166 - .L_165)
	.align		4
.L_165:
        /*03a0*/ 	.word	index@(_ZN5flash16flash_fwd_kernelI23Flash_fwd_kernel_traitsILi64ELi128ELi128ELi4ELb0ELb0EN7cutlass6half_tE19Flash_kernel_traitsILi64ELi128ELi128ELi4ES3_EELb0ELb0ELb1ELb1ELb0ELb0ELb1ELb0EEEvNS_16Flash_fwd_paramsE)
        /*03a4*/ 	.word	0x000000a8


	//----- nvinfo : EIATTR_MIN_STACK_SIZE
	.align		4
.L_166:
        /*03a8*/ 	.byte	0x04, 0x12
        /*03aa*/ 	.short	(.L_168 - .L_167)
	.align		4
.L_167:
        /*03ac*/ 	.word	index@(_ZN5flash16flash_fwd_kernelI23Flash_fwd_kernel_traitsILi64ELi128ELi64ELi4ELb0ELb0EN7cutlass6half_tE19Flash_kernel_traitsILi64ELi128ELi64ELi4ES3_EELb1ELb0ELb0ELb0ELb0ELb1ELb0ELb0EEEvNS_16Flash_fwd_paramsE)
        /*03b0*/ 	.word	0x00000000


	//----- nvinfo : EIATTR_MIN_STACK_SIZE
	.align		4
.L_168:
        /*03b4*/ 	.byte	0x04, 0x12
        /*03b6*/ 	.short	(.L_170 - .L_169)
	.align		4
.L_169:
        /*03b8*/ 	.word	index@(_ZN5flash16flash_fwd_kernelI23Flash_fwd_kernel_traitsILi64ELi128ELi64ELi4ELb0ELb0EN7cutlass6half_tE19Flash_kernel_traitsILi64ELi128ELi64ELi4ES3_EELb0ELb0ELb0ELb0ELb0ELb1ELb1ELb0EEEvNS_16Flash_fwd_paramsE)
        /*03bc*/ 	.word	0x00000000


	//----- nvinfo : EIATTR_MIN_STACK_SIZE
	.align		4
.L_170:
        /*03c0*/ 	.byte	0x04, 0x12
        /*03c2*/ 	.short	(.L_172 - .L_171)
	.align		4
.L_171:
        /*03c4*/ 	.word	index@(_ZN5flash16flash_fwd_kernelI23Flash_fwd_kernel_traitsILi64ELi128ELi64ELi4ELb0ELb0EN7cutlass6half_tE19Flash_kernel_traitsILi64ELi128ELi64ELi4ES3_EELb1ELb0ELb0ELb0ELb0ELb0ELb0ELb0EEEvNS_16Flash_fwd_paramsE)
        /*03c8*/ 	.word	0x00000000


	//----- nvinfo : EIATTR_MIN_STACK_SIZE
	.align		4
.L_172:
        /*03cc*/ 	.byte	0x04, 0x12
        /*03ce*/ 	.short	(.L_174 - .L_173)
	.align		4
.L_173:
        /*03d0*/ 	.word	index@(_ZN5flash16flash_fwd_kernelI23Flash_fwd_kernel_traitsILi64ELi128ELi64ELi4ELb0ELb0EN7cutlass6half_tE19Flash_kernel_traitsILi64ELi128ELi64ELi4ES3_EELb1ELb0ELb1ELb0ELb0ELb0ELb0ELb0EEEvNS_16Flash_fwd_paramsE)
        /*03d4*/ 	.word	0x00000058


	//----- nvinfo : EIATTR_MIN_STACK_SIZE
	.align		4
.L_174:
        /*03d8*/ 	.byte	0x04, 0x12
        /*03da*/ 	.short	(.L_176 - .L_175)
	.align		4
.L_175:
        /*03dc*/ 	.word	index@(_ZN5flash16flash_fwd_kernelI23Flash_fwd_kernel_traitsILi64ELi128ELi64ELi4ELb0ELb0EN7cutlass6half_tE19Flash_kernel_traitsILi64ELi128ELi64ELi4ES3_EELb1ELb0ELb0ELb0ELb1ELb1ELb0ELb0EEEvNS_16Flash_fwd_paramsE)
        /*03e0*/ 	.word	0x00000000


	//----- nvinfo : EIATTR_MIN_STACK_SIZE
	.align		4
.L_176:
        /*03e4*/ 	.byte	0x04, 0x12
        /*03e6*/ 	.short	(.L_178 - .L_177)
	.align		4
.L_177:
        /*03e8*/ 	.word	index@(_ZN5flash16flash_fwd_kernelI23Flash_fwd_kernel_traitsILi64ELi128ELi64ELi4ELb0ELb0EN7cutlass6half_tE19Flash_kernel_traitsILi64ELi128ELi64ELi4ES3_EELb0ELb0ELb0ELb0ELb1ELb1ELb1ELb0EEEvNS_16Flash_fwd_paramsE)
        /*03ec*/ 	.word	0x00000000


	//----- nvinfo : EIATTR_MIN_STACK_SIZE
	.align		4
.L_178:
        /*03f0*/ 	.byte	0x04, 0x12
        /*03f2*/ 	.short	(.L_180 - .L_179)
	.align		4
.L_179:
        /*03f4*/ 	.word	index@(_ZN5flash16flash_fwd_kernelI23Flash_fwd_kernel_traitsILi64ELi128ELi64ELi4ELb0ELb0EN7cutlass6half_tE19Flash_kernel_traitsILi64ELi128ELi64ELi4ES3_EELb1ELb0ELb0ELb1ELb0ELb0ELb0ELb0EEEvNS_16Flash_fwd_paramsE)
        /*03f8*/ 	.word	0x00000000


	//----- nvinfo : EIATTR_MIN_STACK_SIZE
	.align		4
.L_180:
        /*03fc*/ 	.byte	0x04, 0x12
        /*03fe*/ 	.short	(.L_182 - .L_181)
	.align		4
.L_181:
        /*0400*/ 	.word	index@(_ZN5flash16flash_fwd_kernelI23Flash_fwd_kernel_traitsILi64ELi128ELi64ELi4ELb0ELb0EN7cutlass6half_tE19Flash_kernel_traitsILi64ELi128ELi64ELi4ES3_EELb1ELb0ELb0ELb0ELb0ELb0ELb0ELb1EEEvNS_16Flash_fwd_paramsE)
        /*0404*/ 	.word	0x000000a8


	//----- nvinfo : EIATTR_MIN_STACK_SIZE
	.align		4
.L_182:
        /*0408*/ 	.byte	0x04, 0x12
        /*040a*/ 	.short	(.L_184 - .L_183)
	.align		4
.L_183:
        /*040c*/ 	.word	index@(_ZN5flash16flash_fwd_kernelI23Flash_fwd_kernel_traitsILi64ELi128ELi64ELi4ELb0ELb0EN7cutlass6half_tE19Flash_kernel_traitsILi64ELi128ELi64ELi4ES3_EELb0ELb0ELb0ELb0ELb0ELb0ELb1ELb0EEEvNS_16Flash_fwd_paramsE)
        /*0410*/ 	.word	0x00000000


	//----- nvinfo : EIATTR_MIN_STACK_SIZE
	.align		4
.L_184:
        /*0414*/ 	.byte	0x04, 0x12
        /*0416*/ 	.short	(.L_186 - .L_185)
	.align		4
.L_185:
        /*0418*/ 	.word	index@(_ZN5flash16flash_fwd_kernelI23Flash_fwd_kernel_traitsILi64ELi128ELi64ELi4ELb0ELb0EN7cutlass6half_tE19Flash_kernel_traitsILi64ELi128ELi64ELi4ES3_EELb1ELb0ELb0ELb1ELb0ELb0ELb0ELb1EEEvNS_16Flash_fwd_paramsE)
        /*041c*/ 	.word	0x000000c8


	//----- nvinfo : EIATTR_MIN_STACK_SIZE
	.align		4
.L_186:
        /*0420*/ 	.byte	0x04, 0x12
        /*0422*/ 	.short	(.L_188 - .L_187)
	.align		4
.L_187:
        /*0424*/ 	.word	index@(_ZN5flash16flash_fwd_kernelI23Flash_fwd_kernel_traitsILi64ELi128ELi64ELi4ELb0ELb0EN7cutlass6half_tE19Flash_kernel_traitsILi64ELi128ELi64ELi4ES3_EELb0ELb0ELb0ELb1ELb0ELb0ELb1ELb0EEEvNS_16Flash_fwd_paramsE)
        /*0428*/ 	.word	0x00000000


	//----- nvinfo : EIATTR_MIN_STACK_SIZE
	.align		4
.L_188:
        /*042c*/ 	.byte	0x04, 0x12
        /*042e*/ 	.short	(.L_190 - .L_189)
	.align		4
.L_189:
        /*0430*/ 	.word	index@(_ZN5flash16flash_fwd_kernelI23Flash_fwd_kernel_traitsILi64ELi128ELi64ELi4ELb0ELb0EN7cutlass6half_tE19Flash_kernel_traitsILi64ELi128ELi64ELi4ES3_EELb1ELb0ELb1ELb0ELb0ELb1ELb0ELb0EEEvNS_16Flash_fwd_paramsE)
        /*0434*/ 	.word	0x00000050


	//----- nvinfo : EIATTR_MIN_STACK_SIZE
	.align		4
.L_190:
        /*0438*/ 	.byte	0x04, 0x12
        /*043a*/ 	.short	(.L_192 - .L_191)
	.align		4
.L_191:
        /*043c*/ 	.word	index@(_ZN5flash16flash_fwd_kernelI23Flash_fwd_kernel_traitsILi64ELi128ELi64ELi4ELb0ELb0EN7cutlass6half_tE19Flash_kernel_traitsILi64ELi128ELi64ELi4ES3_EELb0ELb0ELb1ELb0ELb0ELb1ELb1ELb0EEEvNS_16Flash_fwd_paramsE)
        /*0440*/ 	.word	0x00000028


	//----- nvinfo : EIATTR_MIN_STACK_SIZE
	.align		4
.L_192:
        /*0444*/ 	.byte	0x04, 0x12
        /*0446*/ 	.short	(.L_194 - .L_193)
	.align		4
.L_193:
        /*0448*/ 	.word	index@(_ZN5flash16flash_fwd_kernelI23Flash_fwd_kernel_traitsILi64ELi128ELi64ELi4ELb0ELb0EN7cutlass6half_tE19Flash_kernel_traitsILi64ELi128ELi64ELi4ES3_EELb1ELb0ELb1ELb1ELb0ELb0ELb0ELb0EEEvNS_16Flash_fwd_paramsE)
        /*044c*/ 	.word	0x00000078


	//----- nvinfo : EIATTR_MIN_STACK_SIZE
	.align		4
.L_194:
        /*0450*/ 	.byte	0x04, 0x12
        /*0452*/ 	.short	(.L_196 - .L_195)
	.align		4
.L_195:
        /*0454*/ 	.word	index@(_ZN5flash16flash_fwd_kernelI23Flash_fwd_kernel_traitsILi64ELi128ELi64ELi4ELb0ELb0EN7cutlass6half_tE19Flash_kernel_traitsILi64ELi128ELi64ELi4ES3_EELb1ELb0ELb1ELb0ELb0ELb0ELb0ELb1EEEvNS_16Flash_fwd_paramsE)
        /*0458*/ 	.word	0x00000178


	//----- nvinfo : EIATTR_MIN_STACK_SIZE
	.align		4
.L_196:
        /*045c*/ 	.byte	0x04, 0x12
        /*045e*/ 	.short	(.L_198 - .L_197)
	.align		4
.L_197:
        /*0460*/ 	.word	index@(_ZN5flash16flash_fwd_kernelI23Flash_fwd_kernel_traitsILi64ELi128ELi64ELi4ELb0ELb0EN7cutlass6half_tE19Flash_kernel_traitsILi64ELi128ELi64ELi4ES3_EELb0ELb0ELb1ELb0ELb0ELb0ELb1ELb0EEEvNS_16Flash_fwd_paramsE)
        /*0464*/ 	.word	0x00000018


	//----- nvinfo : EIATTR_MIN_STACK_SIZE
	.align		4
.L_198:
        /*0468*/ 	.byte	0x04, 0x12
        /*046a*/ 	.short	(.L_200 - .L_199)
	.align		4
.L_199:
        /*046c*/ 	.word	index@(_ZN5flash16flash_fwd_kernelI23Flash_fwd_kernel_traitsILi64ELi128ELi64ELi4ELb0ELb0EN7cutlass6half_tE19Flash_kernel_traitsILi64ELi128ELi64ELi4ES3_EELb1ELb0ELb1ELb1ELb0ELb0ELb0ELb1EEEvNS_16Flash_fwd_paramsE)
        /*0470*/ 	.word	0x00000188


	//----- nvinfo : EIATTR_MIN_STACK_SIZE
	.align		4
.L_200:
        /*0474*/ 	.byte	0x04, 0x12
        /*0476*/ 	.short	(.L_202 - .L_201)
	.align		4
.L_201:
        /*0478*/ 	.word	index@(_ZN5flash16flash_fwd_kernelI23Flash_fwd_kernel_traitsILi64ELi128ELi64ELi4ELb0ELb0EN7cutlass6half_tE19Flash_kernel_traitsILi64ELi128ELi64ELi4ES3_EELb0ELb0ELb1ELb1ELb0ELb0ELb1ELb0EEEvNS_16Flash_fwd_paramsE)
        /*047c*/ 	.word	0x00000010
.L_202:


//--------------------- .nv.compat                --------------------------
	.section	.nv.compat,"",@"SHT_CUDA_COMPAT_INFO"
	.align	4
        /*0000*/ 	.byte	0x02, 0x09, 0x01, 0x00, 0x02, 0x02, 0x01, 0x00, 0x02, 0x05, 0x05, 0x00, 0x03, 0x07, 0x01, 0x01
        /*0010*/ 	.byte	0x02, 0x03, 0x00, 0x00, 0x02, 0x06, 0x01, 0x00, 0x04, 0x0b, 0x08, 0x00, 0x01, 0x00, 0x00, 0x00
        /*0020*/ 	.byte	0x00, 0x00, 0x00, 0x00


//--------------------- .nv.info._ZN5flash16flash_fwd_kernelI23Flash_fwd_kernel_traitsILi64ELi128ELi128ELi4ELb0ELb0EN7cutlass6half_tE19Flash_kernel_traitsILi64ELi128ELi128ELi4ES3_EELb0ELb0ELb0ELb0ELb0ELb1ELb0ELb0EEEvNS_16Flash_fwd_paramsE --------------------------
	.section	.nv.info._ZN5flash16flash_fwd_kernelI23Flash_fwd_kernel_traitsILi64ELi128ELi128ELi4ELb0ELb0EN7cutlass6half_tE19Flash_kernel_traitsILi64ELi128ELi128ELi4ES3_EELb0ELb0ELb0ELb0ELb0ELb1ELb0ELb0EEEvNS_16Flash_fwd_paramsE,"",@"SHT_CUDA_INFO"
	.sectionflags	@""
	.align	4


	//----- nvinfo : EIATTR_CUDA_API_VERSION
	.align		4
        /*0000*/ 	.byte	0x04, 0x37
        /*0002*/ 	.short	(.L_204 - .L_203)
.L_203:
        /*0004*/ 	.word	0x00000082


	//----- nvinfo : EIATTR_KPARAM_INFO
	.align		4
.L_204:
        /*0008*/ 	.byte	0x04, 0x17
        /*000a*/ 	.short	(.L_206 - .L_205)
.L_205:
        /*000c*/ 	.word	0x00000000
        /*0010*/ 	.short	0x0000
        /*0012*/ 	.short	0x0000
        /*0014*/ 	.byte	0x00, 0xf0, 0x41, 0x07


	//----- nvinfo : EIATTR_SPARSE_MMA_MASK
	.align		4
.L_206:
        /*0018*/ 	.byte	0x03, 0x50
        /*001a*/ 	.short	0x0000


	//----- nvinfo : EIATTR_MAXREG_COUNT
	.align		4
        /*001c*/ 	.byte	0x03, 0x1b
        /*001e*/ 	.short	0x00ff


	//----- nvinfo : EIATTR_NUM_BARRIERS
	.align		4
        /*0020*/ 	.byte	0x02, 0x4c
        /*0022*/ 	.byte	0x01
	.zero		1


	//----- nvinfo : EIATTR_ANNOTATIONS
	.align		4
        /*0024*/ 	.byte	0x04, 0x55
        /*0026*/ 	.short	(.L_208 - .L_207)


	//   ....[0]....
.L_207:
        /*0028*/ 	.word	0x00000001
        /*002c*/ 	.byte	0x50, 0x1d, 0x00, 0x00, 0x01, 0x00, 0x00, 0x00, 0x80, 0x1e, 0x00, 0x00, 0x01, 0x00, 0x00, 0x00
        /* <DEDUP_REMOVED lines=35> */
        /*026c*/ 	.byte	0xb0, 0xd5, 0x00, 0x00


	//----- nvinfo : EIATTR_MERCURY_ISA_VERSION
	.align		4
.L_208:
        /*0270*/ 	.byte	0x03, 0x5f
        /*0272*/ 	.short	0x0101


	//----- nvinfo : EIATTR_INT_WARP_WIDE_INSTR_OFFSETS
	.align		4
        /*0274*/ 	.byte	0x04, 0x31
        /*0276*/ 	.short	(.L_210 - .L_209)


	//   ....[0]....
.L_209:
        /*0278*/ 	.word	0x00002760


	//   ....[1]....
        /*027c*/ 	.word	0x00002820


	//   ....[2]....
        /*0280*/ 	.word	0x00002d00


	//----- nvinfo : EIATTR_COOP_GROUP_MASK_REGIDS
	.align		4
.L_210:
        /*0284*/ 	.byte	0x04, 0x29
        /*0286*/ 	.short	(.L_212 - .L_211)


	//   ....[0]....
.L_211:
        /*0288*/ 	.word	0xffffffff


	//   ....[1]....
        /*028c*/ 	.word	0xffffffff


	//   ....[2]....
        /*0290*/ 	.word	0xffffffff


	//   ....[3]....
        /*0294*/ 	.word	0xffffffff


	//   ....[4]....
        /*0298*/ 	.word	0xffffffff


	//   ....[5]....
        /*029c*/ 	.word	0xffffffff


	//   ....[6]....
        /*02a0*/ 	.word	0xffffffff


	//   ....[7]....
        /*02a4*/ 	.word	0xffffffff


	//   ....[8]....
        /*02a8*/ 	.word	0xffffffff


	//   ....[9]....
        /*02ac*/ 	.word	0xffffffff


	//   ....[10]....
        /*02b0*/ 	.word	0xffffffff


	//   ....[11]....
        /*02b4*/ 	.word	0xffffffff


	//   ....[12]....
        /*02b8*/ 	.word	0xffffffff


	//   ....[13]....
        /*02bc*/ 	.word	0xffffffff


	//   ....[14]....
        /*02c0*/ 	.word	0xffffffff


	//   ....[15]....
        /*02c4*/ 	.word	0xffffffff


	//   ....[16]....
        /*02c8*/ 	.word	0xffffffff


	//   ....[17]....
        /*02cc*/ 	.word	0xffffffff


	//   ....[18]....
        /*02d0*/ 	.word	0xffffffff


	//   ....[19]....
        /*02d4*/ 	.word	0xffffffff


	//   ....[20]....
        /*02d8*/ 	.word	0xffffffff


	//   ....[21]....
        /*02dc*/ 	.word	0xffffffff


	//   ....[22]....
        /*02e0*/ 	.word	0xffffffff


	//   ....[23]....
        /*02e4*/ 	.word	0xffffffff


	//----- nvinfo : EIATTR_COOP_GROUP_INSTR_OFFSETS
	.align		4
.L_212:
        /*02e8*/ 	.byte	0x04, 0x28
        /*02ea*/ 	.short	(.L_214 - .L_213)


	//   ....[0]....
.L_213:
        /*02ec*/ 	.word	0x000051f0


	//   ....[1]....
        /*02f0*/ 	.word	0x000052f0


	//   ....[2]....
        /*02f4*/ 	.word	0x00005560


	//   ....[3]....
        /*02f8*/ 	.word	0x00005580


	//   ....[4]....
        /*02fc*/ 	.word	0x000055a0


	//   ....[5]....
        /*0300*/ 	.word	0x00005600


	//   ....[6]....
        /*0304*/ 	.word	0x00005a30


	//   ....[7]....
        /*0308*/ 	.word	0x00005aa0


	//   ....[8]....
        /*030c*/ 	.word	0x0000a370


	//   ....[9]....
        /*0310*/ 	.word	0x0000a3f0


	//   ....[10]....
        /*0314*/ 	.word	0x0000a440


	//   ....[11]....
        /*0318*/ 	.word	0x0000a460


	//   ....[12]....
        /*031c*/ 	.word	0x0000a4b0


	//   ....[13]....
        /*0320*/ 	.word	0x0000a4d0


	//   ....[14]....
        /*0324*/ 	.word	0x0000a500


	//   ....[15]....
        /*0328*/ 	.word	0x0000a510


	//   ....[16]....
        /*032c*/ 	.word	0x0000d710


	//   ....[17]....
        /*0330*/ 	.word	0x0000d720


	//   ....[18]....
        /*0334*/ 	.word	0x0000d730


	//   ....[19]....
        /*0338*/ 	.word	0x0000d740


	//   ....[20]....
        /*033c*/ 	.word	0x0000d780


	//   ....[21]....
        /*0340*/ 	.word	0x0000d7a0


	//   ....[22]....
        /*0344*/ 	.word	0x0000d7c0


	//   ....[23]....
        /*0348*/ 	.word	0x0000d7d0


	//----- nvinfo : EIATTR_VRC_CTA_INIT_COUNT
	.align		4
.L_214:
        /*034c*/ 	.byte	0x02, 0x4a
	.zero		1
	.zero		1


	//----- nvinfo : EIATTR_EXIT_INSTR_OFFSETS
	.align		4
        /*0350*/ 	.byte	0x04, 0x1c
        /*0352*/ 	.short	(.L_216 - .L_215)


	//   ....[0]....
.L_215:
        /*0354*/ 	.word	0x000004d0


	//   ....[1]....
        /*0358*/ 	.word	0x00001770


	//   ....[2]....
        /*035c*/ 	.word	0x00001800


	//   ....[3]....
        /*0360*/ 	.word	0x0000f040


	//   ....[4]....
        /*0364*/ 	.word	0x0000f120


	//----- nvinfo : EIATTR_CRS_STACK_SIZE
	.align		4
.L_216:
        /*0368*/ 	.byte	0x04, 0x1e
        /*036a*/ 	.short	(.L_218 - .L_217)
.L_217:
        /*036c*/ 	.word	0x00000000


	//----- nvinfo : EIATTR_CBANK_PARAM_SIZE
	.align		4
.L_218:
        /*0370*/ 	.byte	0x03, 0x19
        /*0372*/ 	.short	0x01d0


	//----- nvinfo : EIATTR_PARAM_CBANK
	.align		4
        /*0374*/ 	.byte	0x04, 0x0a
        /*0376*/ 	.short	(.L_220 - .L_219)
	.align		4
.L_219:
        /*0378*/ 	.word	index@(.nv.constant0._ZN5flash16flash_fwd_kernelI23Flash_fwd_kernel_traitsILi64ELi128ELi128ELi4ELb0ELb0EN7cutlass6half_tE19Flash_kernel_traitsILi64ELi128ELi128ELi4ES3_EELb0ELb0ELb0ELb0ELb0ELb1ELb0ELb0EEEvNS_16Flash_fwd_paramsE)
        /*037c*/ 	.short	0x0380
        /*037e*/ 	.short	0x01d0


	//----- nvinfo : EIATTR_SW_WAR
	.align		4
.L_220:
        /*0380*/ 	.byte	0x04, 0x36
        /*0382*/ 	.short	(.L_222 - .L_221)
.L_221:
        /*0384*/ 	.word	0x00000008
.L_222:


//--------------------- .nv.info._ZN5flash16flash_fwd_kernelI23Flash_fwd_kernel_traitsILi64ELi128ELi128ELi4ELb0ELb0EN7cutlass6half_tE19Flash_kernel_traitsILi64ELi128ELi128ELi4ES3_EELb0ELb0ELb0ELb0ELb0ELb1ELb1ELb0EEEvNS_16Flash_fwd_paramsE --------------------------
	.section	.nv.info._ZN5flash16flash_fwd_kernelI23Flash_fwd_kernel_traitsILi64ELi128ELi128ELi4ELb0ELb0EN7cutlass6half_tE19Flash_kernel_traitsILi64ELi128ELi128ELi4ES3_EELb0ELb0ELb0ELb0ELb0ELb1ELb1ELb0EEEvNS_16Flash_fwd_paramsE,"",@"SHT_CUDA_INFO"
	.sectionflags	@""
	.align	4


	//----- nvinfo : EIATTR_CUDA_API_VERSION
	.align		4
        /*0000*/ 	.byte	0x04, 0x37
        /*0002*/ 	.short	(.L_224 - .L_223)
.L_223:
        /*0004*/ 	.word	0x00000082


	//----- nvinfo : EIATTR_KPARAM_INFO
	.align		4
.L_224:
        /*0008*/ 	.byte	0x04, 0x17
        /*000a*/ 	.short	(.L_226 - .L_225)
.L_225:
        /*000c*/ 	.word	0x00000000
        /*0010*/ 	.short	0x0000
        /*0012*/ 	.short	0x0000
        /*0014*/ 	.byte	0x00, 0xf0, 0x41, 0x07


	//----- nvinfo : EIATTR_SPARSE_MMA_MASK
	.align		4
.L_226:
        /*0018*/ 	.byte	0x03, 0x50
        /*001a*/ 	.short	0x0000


	//----- nvinfo : EIATTR_MAXREG_COUNT
	.align		4
        /*001c*/ 	.byte	0x03, 0x1b
        /*001e*/ 	.short	0x00ff


	//----- nvinfo : EIATTR_NUM_BARRIERS
	.align		4
        /*0020*/ 	.byte	0x02, 0x4c
        /*0022*/ 	.byte	0x01
	.zero		1


	//----- nvinfo : EIATTR_ANNOTATIONS
	.align		4
        /*0024*/ 	.byte	0x04, 0x55
        /*0026*/ 	.short	(.L_228 - .L_227)


	//   ....[0]....
.L_227:
        /* <DEDUP_REMOVED lines=93> */


	//----- nvinfo : EIATTR_MERCURY_ISA_VERSION
	.align		4
.L_228:
        /*05e0*/ 	.byte	0x03, 0x5f
        /*05e2*/ 	.short	0x0101


	//----- nvinfo : EIATTR_INT_WARP_WIDE_INSTR_OFFSETS
	.align		4
        /*05e4*/ 	.byte	0x04, 0x31
        /*05e6*/ 	.short	(.L_230 - .L_229)


	//   ....[0]....
.L_229:
        /*05e8*/ 	.word	0x00002780


	//   ....[1]....
        /*05ec*/ 	.word	0x00002830


	//   ....[2]....
        /*05f0*/ 	.word	0x00002d00


	//----- nvinfo : EIATTR_COOP_GROUP_MASK_REGIDS
	.align		4
.L_230:
        /*05f4*/ 	.byte	0x04, 0x29
        /*05f6*/ 	.short	(.L_232 - .L_231)


	//   ....[0]....
.L_231:
        /*05f8*/ 	.word	0xffffffff


	//   ....[1]....
        /*05fc*/ 	.word	0xffffffff


	//   ....[2]....
        /*0600*/ 	.word	0xffffffff


	//   ....[3]....
        /*0604*/ 	.word	0xffffffff


	//   ....[4]....
        /*0608*/ 	.word	0xffffffff


	//   ....[5]....
        /*060c*/ 	.word	0xffffffff


	//   ....[6]....
        /*0610*/ 	.word	0xffffffff


	//   ....[7]....
        /*0614*/ 	.word	0xffffffff


	//   ....[8]....
        /*0618*/ 	.word	0xffffffff


	//   ....[9]....
        /*061c*/ 	.word	0xffffffff


	//   ....[10]....
        /*0620*/ 	.word	0xffffffff


	//   ....[11]....
        /*0624*/ 	.word	0xffffffff


	//   ....[12]....
        /*0628*/ 	.word	0xffffffff


	//   ....[13]....
        /*062c*/ 	.word	0xffffffff


	//   ....[14]....
        /*0630*/ 	.word	0xffffffff


	//   ....[15]....
        /*0634*/ 	.word	0xffffffff


	//   ....[16]....
        /*0638*/ 	.word	0xffffffff


	//   ....[17]....
        /*063c*/ 	.word	0xffffffff


	//   ....[18]....
        /*0640*/ 	.word	0xffffffff


	//   ....[19]....
        /*0644*/ 	.word	0xffffffff


	//   ....[20]....
        /*0648*/ 	.word	0xffffffff


	//   ....[21]....
        /*064c*/ 	.word	0xffffffff


	//   ....[22]....
        /*0650*/ 	.word	0xffffffff


	//   ....[23]....
        /*0654*/ 	.word	0xffffffff


	//----- nvinfo : EIATTR_COOP_GROUP_INSTR_OFFSETS
	.align		4
.L_232:
        /*0658*/ 	.byte	0x04, 0x28
        /*065a*/ 	.short	(.L_234 - .L_233)


	//   ....[0]....
.L_233:
        /*065c*/ 	.word	0x00006020


	//   ....[1]....
        /*0660*/ 	.word	0x000060c0


	//   ....[2]....
        /*0664*/ 	.word	0x00006360


	//   ....[3]....
        /*0668*/ 	.word	0x00006380


	//   ....[4]....
        /*066c*/ 	.word	0x00006500


	//   ....[5]....
        /*0670*/ 	.word	0x00006520


	//   ....[6]....
        /*0674*/ 	.word	0x00006a90


	//   ....[7]....
        /*0678*/ 	.word	0x00006bb0


	//   ....[8]....
        /*067c*/ 	.word	0x0000ca20


	//   ....[9]....
        /*0680*/ 	.word	0x0000cad0


	//   ....[10]....
        /*0684*/ 	.word	0x0000cb00


	//   ....[11]....
        /*0688*/ 	.word	0x0000cb10


	//   ....[12]....
        /*068c*/ 	.word	0x0000cb50


	//   ....[13]....
        /*0690*/ 	.word	0x0000cb80


	//   ....[14]....
        /*0694*/ 	.word	0x0000cba0


	//   ....[15]....
        /*0698*/ 	.word	0x0000cbc0


	//   ....[16]....
        /*069c*/ 	.word	0x00010de0


	//   ....[17]....
        /*06a0*/ 	.word	0x00010df0


	//   ....[18]....
        /*06a4*/ 	.word	0x00010e00


	//   ....[19]....
        /*06a8*/ 	.word	0x00010e10


	//   ....[20]....
        /*06ac*/ 	.word	0x00010e50


	//   ....[21]....
        /*06b0*/ 	.word	0x00010e70


	//   ....[22]....
        /*06b4*/ 	.word	0x00010e90


	//   ....[23]....
        /*06b8*/ 	.word	0x00010ea0


	//----- nvinfo : EIATTR_VRC_CTA_INIT_COUNT
	.align		4
.L_234:
        /*06bc*/ 	.byte	0x02, 0x4a
	.zero		1
	.zero		1


	//----- nvinfo : EIATTR_EXIT_INSTR_OFFSETS
	.align		4
        /*06c0*/ 	.byte	0x04, 0x1c
        /*06c2*/ 	.short	(.L_236 - .L_235)


	//   ....[0]....
.L_235:
        /*06c4*/ 	.word	0x000004d0


	//   ....[1]....
        /*06c8*/ 	.word	0x00001770


	//   ....[2]....
        /*06cc*/ 	.word	0x00001800


	//   ....[3]....
        /*06d0*/ 	.word	0x00012720


	//   ....[4]....
        /*06d4*/ 	.word	0x00012800


	//----- nvinfo : EIATTR_CRS_STACK_SIZE
	.align		4
.L_236:
        /*06d8*/ 	.byte	0x04, 0x1e
        /*06da*/ 	.short	(.L_238 - .L_237)
.L_237:
        /*06dc*/ 	.word	0x00000000


	//----- nvinfo : EIATTR_CBANK_PARAM_SIZE
	.align		4
.L_238:
        /*06e0*/ 	.byte	0x03, 0x19
        /*06e2*/ 	.short	0x01d0


	//----- nvinfo : EIATTR_PARAM_CBANK
	.align		4
        /*06e4*/ 	.byte	0x04, 0x0a
        /*06e6*/ 	.short	(.L_240 - .L_239)
	.align		4
.L_239:
        /*06e8*/ 	.word	index@(.nv.constant0._ZN5flash16flash_fwd_kernelI23Flash_fwd_kernel_traitsILi64ELi128ELi128ELi4ELb0ELb0EN7cutlass6half_tE19Flash_kernel_traitsILi64ELi128ELi128ELi4ES3_EELb0ELb0ELb0ELb0ELb0ELb1ELb1ELb0EEEvNS_16Flash_fwd_paramsE)
        /*06ec*/ 	.short	0x0380
        /*06ee*/ 	.short	0x01d0


	//----- nvinfo : EIATTR_SW_WAR
	.align		4
.L_240:
        /*06f0*/ 	.byte	0x04, 0x36
        /*06f2*/ 	.short	(.L_242 - .L_241)
.L_241:
        /*06f4*/ 	.word	0x00000008
.L_242:


//--------------------- .nv.info._ZN5flash16flash_fwd_kernelI23Flash_fwd_kernel_traitsILi64ELi128ELi128ELi4ELb0ELb0EN7cutlass6half_tE19Flash_kernel_traitsILi64ELi128ELi128ELi4ES3_EELb0ELb0ELb0ELb0ELb1ELb1ELb0ELb0EEEvNS_16Flash_fwd_paramsE --------------------------
	.section	.nv.info._ZN5flash16flash_fwd_kernelI23Flash_fwd_kernel_traitsILi64ELi128ELi128ELi4ELb0ELb0EN7cutlass6half_tE19Flash_kernel_traitsILi64ELi128ELi128ELi4ES3_EELb0ELb0ELb0ELb0ELb1ELb1ELb0ELb0EEEvNS_16Flash_fwd_paramsE,"",@"SHT_CUDA_INFO"
	.sectionflags	@""
	.align	4


	//----- nvinfo : EIATTR_CUDA_API_VERSION
	.align		4
        /*0000*/ 	.byte	0x04, 0x37
        /*0002*/ 	.short	(.L_244 - .L_243)
.L_243:
        /*0004*/ 	.word	0x00000082


	//----- nvinfo : EIATTR_KPARAM_INFO
	.align		4
.L_244:
        /*0008*/ 	.byte	0x04, 0x17
        /*000a*/ 	.short	(.L_246 - .L_245)
.L_245:
        /*000c*/ 	.word	0x00000000
        /*0010*/ 	.short	0x0000
        /*0012*/ 	.short	0x0000
        /*0014*/ 	.byte	0x00, 0xf0, 0x41, 0x07


	//----- nvinfo : EIATTR_SPARSE_MMA_MASK
	.align		4
.L_246:
        /*0018*/ 	.byte	0x03, 0x50
        /*001a*/ 	.short	0x0000


	//----- nvinfo : EIATTR_MAXREG_COUNT
	.align		4
        /*001c*/ 	.byte	0x03, 0x1b
        /*001e*/ 	.short	0x00ff


	//----- nvinfo : EIATTR_NUM_BARRIERS
	.align		4
        /*0020*/ 	.byte	0x02, 0x4c
        /*0022*/ 	.byte	0x01
	.zero		1


	//----- nvinfo : EIATTR_ANNOTATIONS
	.align		4
        /*0024*/ 	.byte	0x04, 0x55
        /*0026*/ 	.short	(.L_248 - .L_247)


	//   ....[0]....
.L_247:
        /* <DEDUP_REMOVED lines=46> */


	//----- nvinfo : EIATTR_MERCURY_ISA_VERSION
	.align		4
.L_248:
        /*02f0*/ 	.byte	0x03, 0x5f
        /*02f2*/ 	.short	0x0101


	//----- nvinfo : EIATTR_COOP_GROUP_MASK_REGIDS
	.align		4
        /*02f4*/ 	.byte	0x04, 0x29
        /*02f6*/ 	.short	(.L_250 - .L_249)


	//   ....[0]....
.L_249:
        /*02f8*/ 	.word	0xffffffff


	//   ....[1]....
        /*02fc*/ 	.word	0xffffffff


	//   ....[2]....
        /*0300*/ 	.word	0xffffffff


	//   ....[3]....
        /*0304*/ 	.word	0xffffffff


	//   ....[4]....
        /*0308*/ 	.word	0xffffffff


	//   ....[5]....
        /*030c*/ 	.word	0xffffffff


	//   ....[6]....
        /*0310*/ 	.word	0xffffffff


	//   ....[7]....
        /*0314*/ 	.word	0xffffffff


	//   ....[8]....
        /*0318*/ 	.word	0xffffffff


	//   ....[9]....
        /*031c*/ 	.word	0xffffffff


	//   ....[10]....
        /*0320*/ 	.word	0xffffffff


	//   ....[11]....
        /*0324*/ 	.word	0xffffffff


	//   ....[12]....
        /*0328*/ 	.word	0xffffffff


	//   ....[13]....
        /*032c*/ 	.word	0xffffffff


	//   ....[14]....
        /*0330*/ 	.word	0xffffffff


	//   ....[15]....
        /*0334*/ 	.word	0xffffffff


	//   ....[16]....
        /*0338*/ 	.word	0xffffffff


	//   ....[17]....
        /*033c*/ 	.word	0xffffffff


	//   ....[18]....
        /*0340*/ 	.word	0xffffffff


	//   ....[19]....
        /*0344*/ 	.word	0xffffffff


	//   ....[20]....
        /*0348*/ 	.word	0xffffffff


	//   ....[21]....
        /*034c*/ 	.word	0xffffffff


	//   ....[22]....
        /*0350*/ 	.word	0xffffffff


	//   ....[23]....
        /*0354*/ 	.word	0xffffffff


	//----- nvinfo : EIATTR_COOP_GROUP_INSTR_OFFSETS
	.align		4
.L_250:
        /*0358*/ 	.byte	0x04, 0x28
        /*035a*/ 	.short	(.L_252 - .L_251)


	//   ....[0]....
.L_251:
        /*035c*/ 	.word	0x00002980


	//   ....[1]....
        /*0360*/ 	.word	0x00002a10


	//   ....[2]....
        /*0364*/ 	.word	0x00002ae0


	//   ....[3]....
        /*0368*/ 	.word	0x00002b10


	//   ....[4]....
        /*036c*/ 	.word	0x00002b20


	//   ....[5]....
        /*0370*/ 	.word	0x00002c30


	//   ....[6]....
        /*0374*/ 	.word	0x000030d0


	//   ....[7]....
        /*0378*/ 	.word	0x00003150


	//   ....[8]....
        /*037c*/ 	.word	0x00007c20


	//   ....[9]....
        /*0380*/ 	.word	0x00007c90


	//   ....[10]....
        /*0384*/ 	.word	0x00007cd0


	//   ....[11]....
        /*0388*/ 	.word	0x00007cf0


	//   ....[12]....
        /*038c*/ 	.word	0x00007d40


	//   ....[13]....
        /*0390*/ 	.word	0x00007d60


	//   ....[14]....
        /*0394*/ 	.word	0x00007d90


	//   ....[15]....
        /*0398*/ 	.word	0x00007da0


	//   ....[16]....
        /*039c*/ 	.word	0x0000af40


	//   ....[17]....
        /*03a0*/ 	.word	0x0000af50


	//   ....[18]....
        /*03a4*/ 	.word	0x0000af60


	//   ....[19]....
        /*03a8*/ 	.word	0x0000af70


	//   ....[20]....
        /*03ac*/ 	.word	0x0000afb0


	//   ....[21]....
        /*03b0*/ 	.word	0x0000afd0


	//   ....[22]....
        /*03b4*/ 	.word	0x0000aff0


	//   ....[23]....
        /*03b8*/ 	.word	0x0000b000


	//----- nvinfo : EIATTR_VRC_CTA_INIT_COUNT
	.align		4
.L_252:
        /*03bc*/ 	.byte	0x02, 0x4a
	.zero		1
	.zero		1


	//----- nvinfo : EIATTR_EXIT_INSTR_OFFSETS
	.align		4
        /*03c0*/ 	.byte	0x04, 0x1c
        /*03c2*/ 	.short	(.L_254 - .L_253)


	//   ....[0]....
.L_253:
        /*03c4*/ 	.word	0x00000150


	//   ....[1]....
        /*03c8*/ 	.word	0x0000c360


	//----- nvinfo : EIATTR_CRS_STACK_SIZE
	.align		4
.L_254:
        /*03cc*/ 	.byte	0x04, 0x1e
        /*03ce*/ 	.short	(.L_256 - .L_255)
.L_255:
        /*03d0*/ 	.word	0x00000000


	//----- nvinfo : EIATTR_CBANK_PARAM_SIZE
	.align		4
.L_256:
        /*03d4*/ 	.byte	0x03, 0x19
        /*03d6*/ 	.short	0x01d0


	//----- nvinfo : EIATTR_PARAM_CBANK
	.align		4
        /*03d8*/ 	.byte	0x04, 0x0a
        /*03da*/ 	.short	(.L_258 - .L_257)
	.align		4
.L_257:
        /*03dc*/ 	.word	index@(.nv.constant0._ZN5flash16flash_fwd_kernelI23Flash_fwd_kernel_traitsILi64ELi128ELi128ELi4ELb0ELb0EN7cutlass6half_tE19Flash_kernel_traitsILi64ELi128ELi128ELi4ES3_EELb0ELb0ELb0ELb0ELb1ELb1ELb0ELb0EEEvNS_16Flash_fwd_paramsE)
        /*03e0*/ 	.short	0x0380
        /*03e2*/ 	.short	0x01d0


	//----- nvinfo : EIATTR_SW_WAR
	.align		4
.L_258:
        /*03e4*/ 	.byte	0x04, 0x36
        /*03e6*/ 	.short	(.L_260 - .L_259)
.L_259:
        /*03e8*/ 	.word	0x00000008
.L_260:


//--------------------- .nv.info._ZN5flash16flash_fwd_kernelI23Flash_fwd_kernel_traitsILi64ELi128ELi128ELi4ELb0ELb0EN7cutlass6half_tE19Flash_kernel_traitsILi64ELi128ELi128ELi4ES3_EELb0ELb0ELb0ELb0ELb1ELb1ELb1ELb0EEEvNS_16Flash_fwd_paramsE --------------------------
	.section	.nv.info._ZN5flash16flash_fwd_kernelI23Flash_fwd_kernel_traitsILi64ELi128ELi128ELi4ELb0ELb0EN7cutlass6half_tE19Flash_kernel_traitsILi64ELi128ELi128ELi4ES3_EELb0ELb0ELb0ELb0ELb1ELb1ELb1ELb0EEEvNS_16Flash_fwd_paramsE,"",@"SHT_CUDA_INFO"
	.sectionflags	@""
	.align	4


	//----- nvinfo : EIATTR_CUDA_API_VERSION
	.align		4
        /*0000*/ 	.byte	0x04, 0x37
        /*0002*/ 	.short	(.L_262 - .L_261)
.L_261:
        /*0004*/ 	.word	0x00000082


	//----- nvinfo : EIATTR_KPARAM_INFO
	.align		4
.L_262:
        /*0008*/ 	.byte	0x04, 0x17
        /*000a*/ 	.short	(.L_264 - .L_263)
.L_263:
        /*000c*/ 	.word	0x00000000
        /*0010*/ 	.short	0x0000
        /*0012*/ 	.short	0x0000
        /*0014*/ 	.byte	0x00, 0xf0, 0x41, 0x07


	//----- nvinfo : EIATTR_SPARSE_MMA_MASK
	.align		4
.L_264:
        /*0018*/ 	.byte	0x03, 0x50
        /*001a*/ 	.short	0x0000


	//----- nvinfo : EIATTR_MAXREG_COUNT
	.align		4
        /*001c*/ 	.byte	0x03, 0x1b
        /*001e*/ 	.short	0x00ff


	//----- nvinfo : EIATTR_NUM_BARRIERS
	.align		4
        /*0020*/ 	.byte	0x02, 0x4c
        /*0022*/ 	.byte	0x01
	.zero		1


	//----- nvinfo : EIATTR_ANNOTATIONS
	.align		4
        /*0024*/ 	.byte	0x04, 0x55
        /*0026*/ 	.short	(.L_266 - .L_265)


	//   ....[0]....
.L_265:
        /* <DEDUP_REMOVED lines=90> */


	//----- nvinfo : EIATTR_MERCURY_ISA_VERSION
	.align		4
.L_266:
        /*05b0*/ 	.byte	0x03, 0x5f
        /*05b2*/ 	.short	0x0101


	//----- nvinfo : EIATTR_COOP_GROUP_MASK_REGIDS
	.align		4
        /*05b4*/ 	.byte	0x04, 0x29
        /*05b6*/ 	.short	(.L_268 - .L_267)


	//   ....[0]....
.L_267:
        /*05b8*/ 	.word	0xffffffff


	//   ....[1]....
        /*05bc*/ 	.word	0xffffffff


	//   ....[2]....
        /*05c0*/ 	.word	0xffffffff


	//   ....[3]....
        /*05c4*/ 	.word	0xffffffff


	//   ....[4]....
        /*05c8*/ 	.word	0xffffffff


	//   ....[5]....
        /*05cc*/ 	.word	0xffffffff


	//   ....[6]....
        /*05d0*/ 	.word	0xffffffff


	//   ....[7]....
        /*05d4*/ 	.word	0xffffffff


	//   ....[8]....
        /*05d8*/ 	.word	0xffffffff


	//   ....[9]....
        /*05dc*/ 	.word	0xffffffff


	//   ....[10]....
        /*05e0*/ 	.word	0xffffffff


	//   ....[11]....
        /*05e4*/ 	.word	0xffffffff


	//   ....[12]....
        /*05e8*/ 	.word	0xffffffff


	//   ....[13]....
        /*05ec*/ 	.word	0xffffffff


	//   ....[14]....
        /*05f0*/ 	.word	0xffffffff


	//   ....[15]....
        /*05f4*/ 	.word	0xffffffff


	//   ....[16]....
        /*05f8*/ 	.word	0xffffffff


	//   ....[17]....
        /*05fc*/ 	.word	0xffffffff


	//   ....[18]....
        /*0600*/ 	.word	0xffffffff


	//   ....[19]....
        /*0604*/ 	.word	0xffffffff


	//   ....[20]....
        /*0608*/ 	.word	0xffffffff


	//   ....[21]....
        /*060c*/ 	.word	0xffffffff


	//   ....[22]....
        /*0610*/ 	.word	0xffffffff


	//   ....[23]....
        /*0614*/ 	.word	0xffffffff


	//----- nvinfo : EIATTR_COOP_GROUP_INSTR_OFFSETS
	.align		4
.L_268:
        /*0618*/ 	.byte	0x04, 0x28
        /*061a*/ 	.short	(.L_270 - .L_269)


	//   ....[0]....
.L_269:
        /*061c*/ 	.word	0x00003340


	//   ....[1]....
        /*0620*/ 	.word	0x00003460


	//   ....[2]....
        /*0624*/ 	.word	0x000034b0


	//   ....[3]....
        /*0628*/ 	.word	0x00003550


	//   ....[4]....
        /*062c*/ 	.word	0x00003660


	//   ....[5]....
        /*0630*/ 	.word	0x000036c0


	//   ....[6]....
        /*0634*/ 	.word	0x00003b50


	//   ....[7]....
        /*0638*/ 	.word	0x00003bd0


	//   ....[8]....
        /*063c*/ 	.word	0x00009ce0


	//   ....[9]....
        /*0640*/ 	.word	0x00009d10


	//   ....[10]....
        /*0644*/ 	.word	0x00009d50


	//   ....[11]....
        /*0648*/ 	.word	0x00009df0


	//   ....[12]....
        /*064c*/ 	.word	0x00009e30


	//   ....[13]....
        /*0650*/ 	.word	0x00009e50


	//   ....[14]....
        /*0654*/ 	.word	0x00009e80


	//   ....[15]....
        /*0658*/ 	.word	0x00009f50


	//   ....[16]....
        /*065c*/ 	.word	0x0000e890


	//   ....[17]....
        /*0660*/ 	.word	0x0000e8a0


	//   ....[18]....
        /*0664*/ 	.word	0x0000e8b0


	//   ....[19]....
        /*0668*/ 	.word	0x0000e8c0


	//   ....[20]....
        /*066c*/ 	.word	0x0000e920


	//   ....[21]....
        /*0670*/ 	.word	0x0000e940


	//   ....[22]....
        /*0674*/ 	.word	0x0000e960


	//   ....[23]....
        /*0678*/ 	.word	0x0000e970


	//----- nvinfo : EIATTR_VRC_CTA_INIT_COUNT
	.align		4
.L_270:
        /*067c*/ 	.byte	0x02, 0x4a
	.zero		1
	.zero		1


	//----- nvinfo : EIATTR_EXIT_INSTR_OFFSETS
	.align		4
        /*0680*/ 	.byte	0x04, 0x1c
        /*0682*/ 	.short	(.L_272 - .L_271)


	//   ....[0]....
.L_271:
        /*0684*/ 	.word	0x00000150


	//   ....[1]....
        /*0688*/ 	.word	0x0000fcb0


	//----- nvinfo : EIATTR_CRS_STACK_SIZE
	.align		4
.L_272:
        /*068c*/ 	.byte	0x04, 0x1e
        /*068e*/ 	.short	(.L_274 - .L_273)
.L_273:
        /*0690*/ 	.word	0x00000000


	//----- nvinfo : EIATTR_CBANK_PARAM_SIZE
	.align		4
.L_274:
        /*0694*/ 	.byte	0x03, 0x19
        /*0696*/ 	.short	0x01d0


	//----- nvinfo : EIATTR_PARAM_CBANK
	.align		4
        /*0698*/ 	.byte	0x04, 0x0a
        /*069a*/ 	.short	(.L_276 - .L_275)
	.align		4
.L_275:
        /*069c*/ 	.word	index@(.nv.constant0._ZN5flash16flash_fwd_kernelI23Flash_fwd_kernel_traitsILi64ELi128ELi128ELi4ELb0ELb0EN7cutlass6half_tE19Flash_kernel_traitsILi64ELi128ELi128ELi4ES3_EELb0ELb0ELb0ELb0ELb1ELb1ELb1ELb0EEEvNS_16Flash_fwd_paramsE)
        /*06a0*/ 	.short	0x0380
        /*06a2*/ 	.short	0x01d0


	//----- nvinfo : EIATTR_SW_WAR
	.align		4
.L_276:
        /*06a4*/ 	.byte	0x04, 0x36
        /*06a6*/ 	.short	(.L_278 - .L_277)
.L_277:
        /*06a8*/ 	.word	0x00000008
.L_278:


//--------------------- .nv.info._ZN5flash16flash_fwd_kernelI23Flash_fwd_kernel_traitsILi64ELi128ELi128ELi4ELb0ELb0EN7cutlass6half_tE19Flash_kernel_traitsILi64ELi128ELi128ELi4ES3_EELb0ELb0ELb0ELb0ELb0ELb0ELb0ELb0EEEvNS_16Flash_fwd_paramsE --------------------------
	.section	.nv.info._ZN5flash16flash_fwd_kernelI23Flash_fwd_kernel_traitsILi64ELi128ELi128ELi4ELb0ELb0EN7cutlass6half_tE19Flash_kernel_traitsILi64ELi128ELi128ELi4ES3_EELb0ELb0ELb0ELb0ELb0ELb0ELb0ELb0EEEvNS_16Flash_fwd_paramsE,"",@"SHT_CUDA_INFO"
	.sectionflags	@""
	.align	4


	//----- nvinfo : EIATTR_CUDA_API_VERSION
	.align		4
        /*0000*/ 	.byte	0x04, 0x37
        /*0002*/ 	.short	(.L_280 - .L_279)
.L_279:
        /*0004*/ 	.word	0x00000082


	//----- nvinfo : EIATTR_KPARAM_INFO
	.align		4
.L_280:
        /*0008*/ 	.byte	0x04, 0x17
        /*000a*/ 	.short	(.L_282 - .L_281)
.L_281:
        /*000c*/ 	.word	0x00000000
        /*0010*/ 	.short	0x0000
        /*0012*/ 	.short	0x0000
        /*0014*/ 	.byte	0x00, 0xf0, 0x41, 0x07


	//----- nvinfo : EIATTR_SPARSE_MMA_MASK
	.align		4
.L_282:
        /*0018*/ 	.byte	0x03, 0x50
        /*001a*/ 	.short	0x0000


	//----- nvinfo : EIATTR_MAXREG_COUNT
	.align		4
        /*001c*/ 	.byte	0x03, 0x1b
        /*001e*/ 	.short	0x00ff


	//----- nvinfo : EIATTR_NUM_BARRIERS
	.align		4
        /*0020*/ 	.byte	0x02, 0x4c
        /*0022*/ 	.byte	0x01
	.zero		1


	//----- nvinfo : EIATTR_ANNOTATIONS
	.align		4
        /*0024*/ 	.byte	0x04, 0x55
        /*0026*/ 	.short	(.L_284 - .L_283)


	//   ....[0]....
.L_283:
        /* <DEDUP_REMOVED lines=8> */
        /*009c*/ 	.byte	0x90, 0xd6, 0x00, 0x00, 0x01, 0x00, 0x00, 0x00, 0xd0, 0xd6, 0x00, 0x00


	//----- nvinfo : EIATTR_MERCURY_ISA_VERSION
	.align		4
.L_284:
        /*00a8*/ 	.byte	0x03, 0x5f
        /*00aa*/ 	.short	0x0101


	//----- nvinfo : EIATTR_COOP_GROUP_MASK_REGIDS
	.align		4
        /*00ac*/ 	.byte	0x04, 0x29
        /*00ae*/ 	.short	(.L_286 - .L_285)


	//   ....[0]....
.L_285:
        /*00b0*/ 	.word	0xffffffff


	//   ....[1]....
        /*00b4*/ 	.word	0xffffffff


	//   ....[2]....
        /*00b8*/ 	.word	0xffffffff


	//   ....[3]....
        /*00bc*/ 	.word	0xffffffff


	//   ....[4]....
        /*00c0*/ 	.word	0xffffffff


	//   ....[5]....
        /*00c4*/ 	.word	0xffffffff


	//   ....[6]....
        /*00c8*/ 	.word	0xffffffff


	//   ....[7]....
        /*00cc*/ 	.word	0xffffffff


	//   ....[8]....
        /*00d0*/ 	.word	0xffffffff


	//   ....[9]....
        /*00d4*/ 	.word	0xffffffff


	//   ....[10]....
        /*00d8*/ 	.word	0xffffffff


	//   ....[11]....
        /*00dc*/ 	.word	0xffffffff


	//   ....[12]....
        /*00e0*/ 	.word	0xffffffff


	//   ....[13]....
        /*00e4*/ 	.word	0xffffffff


	//   ....[14]....
        /*00e8*/ 	.word	0xffffffff


	//   ....[15]....
        /*00ec*/ 	.word	0xffffffff


	//   ....[16]....
        /*00f0*/ 	.word	0xffffffff


	//   ....[17]....
        /*00f4*/ 	.word	0xffffffff


	//   ....[18]....
        /*00f8*/ 	.word	0xffffffff


	//   ....[19]....
        /*00fc*/ 	.word	0xffffffff


	//   ....[20]....
        /*0100*/ 	.word	0xffffffff


	//   ....[21]....
        /*0104*/ 	.word	0xffffffff


	//   ....[22]....
        /*0108*/ 	.word	0xffffffff


	//   ....[23]....
        /*010c*/ 	.word	0xffffffff


	//----- nvinfo : EIATTR_COOP_GROUP_INSTR_OFFSETS
	.align		4
.L_286:
        /*0110*/ 	.byte	0x04, 0x28
        /*0112*/ 	.short	(.L_288 - .L_287)


	//   ....[0]....
.L_287:
        /*0114*/ 	.word	0x00005e00


	//   ....[1]....
        /*0118*/ 	.word	0x00005e30


	//   ....[2]....
        /*011c*/ 	.word	0x00005f10


	//   ....[3]....
        /*0120*/ 	.word	0x00005f20


	//   ....[4]....
        /*0124*/ 	.word	0x00005f30


	//   ....[5]....
        /*0128*/ 	.word	0x00005f70


	//   ....[6]....
        /*012c*/ 	.word	0x00006410


	//   ....[7]....
        /*0130*/ 	.word	0x000065e0


	//   ....[8]....
        /*0134*/ 	.word	0x0000a6a0


	//   ....[9]....
        /*0138*/ 	.word	0x0000a720


	//   ....[10]....
        /*013c*/ 	.word	0x0000a740


	//   ....[11]....
        /*0140*/ 	.word	0x0000a750


	//   ....[12]....
        /*0144*/ 	.word	0x0000a790


	//   ....[13]....
        /*0148*/ 	.word	0x0000a7b0


	//   ....[14]....
        /*014c*/ 	.word	0x0000a7c0


	//   ....[15]....
        /*0150*/ 	.word	0x0000a7d0


	//   ....[16]....
        /*0154*/ 	.word	0x0000d720


	//   ....[17]....
        /*0158*/ 	.word	0x0000d730


	//   ....[18]....
        /*015c*/ 	.word	0x0000d740


	//   ....[19]....
        /*0160*/ 	.word	0x0000d750


	//   ....[20]....
        /*0164*/ 	.word	0x0000d780


	//   ....[21]....
        /*0168*/ 	.word	0x0000d7c0


	//   ....[22]....
        /*016c*/ 	.word	0x0000d7d0


	//   ....[23]....
        /*0170*/ 	.word	0x0000d7e0


	//----- nvinfo : EIATTR_VRC_CTA_INIT_COUNT
	.align		4
.L_288:
        /*0174*/ 	.byte	0x02, 0x4a
	.zero		1
	.zero		1


	//----- nvinfo : EIATTR_EXIT_INSTR_OFFSETS
	.align		4
        /*0178*/ 	.byte	0x04, 0x1c
        /*017a*/ 	.short	(.L_290 - .L_289)


	//   ....[0]....
.L_289:
        /*017c*/ 	.word	0x00000370


	//   ....[1]....
        /*0180*/ 	.word	0x00001590


	//   ....[2]....
        /*0184*/ 	.word	0x00001620


	//   ....[3]....
        /*0188*/ 	.word	0x0000f1d0


	//   ....[4]....
        /*018c*/ 	.word	0x0000f2b0


	//----- nvinfo : EIATTR_CRS_STACK_SIZE
	.align		4
.L_290:
        /*0190*/ 	.byte	0x04, 0x1e
        /*0192*/ 	.short	(.L_292 - .L_291)
.L_291:
        /*0194*/ 	.word	0x00000000


	//----- nvinfo : EIATTR_CBANK_PARAM_SIZE
	.align		4
.L_292:
        /*0198*/ 	.byte	0x03, 0x19
        /*019a*/ 	.short	0x01d0


	//----- nvinfo : EIATTR_PARAM_CBANK
	.align		4
        /*019c*/ 	.byte	0x04, 0x0a
        /*019e*/ 	.short	(.L_294 - .L_293)
	.align		4
.L_293:
        /*01a0*/ 	.word	index@(.nv.constant0._ZN5flash16flash_fwd_kernelI23Flash_fwd_kernel_traitsILi64ELi128ELi128ELi4ELb0ELb0EN7cutlass6half_tE19Flash_kernel_traitsILi64ELi128ELi128ELi4ES3_EELb0ELb0ELb0ELb0ELb0ELb0ELb0ELb0EEEvNS_16Flash_fwd_paramsE)
        /*01a4*/ 	.short	0x0380
        /*01a6*/ 	.short	0x01d0


	//----- nvinfo : EIATTR_SW_WAR
	.align		4
.L_294:
        /*01a8*/ 	.byte	0x04, 0x36
        /*01aa*/ 	.short	(.L_296 - .L_295)
.L_295:
        /*01ac*/ 	.word	0x00000008
.L_296:


//--------------------- .nv.info._ZN5flash16flash_fwd_kernelI23Flash_fwd_kernel_traitsILi64ELi128ELi128ELi4ELb0ELb0EN7cutlass6half_tE19Flash_kernel_traitsILi64ELi128ELi128ELi4ES3_EELb0ELb0ELb0ELb0ELb0ELb0ELb1ELb0EEEvNS_16Flash_fwd_paramsE --------------------------
	.section	.nv.info._ZN5flash16flash_fwd_kernelI23Flash_fwd_kernel_traitsILi64ELi128ELi128ELi4ELb0ELb0EN7cutlass6half_tE19Flash_kernel_traitsILi64ELi128ELi128ELi4ES3_EELb0ELb0ELb0ELb0ELb0ELb0ELb1ELb0EEEvNS_16Flash_fwd_paramsE,"",@"SHT_CUDA_INFO"
	.sectionflags	@""
	.align	4


	//----- nvinfo : EIATTR_CUDA_API_VERSION
	.align		4
        /*0000*/ 	.byte	0x04, 0x37
        /*0002*/ 	.short	(.L_298 - .L_297)
.L_297:
        /*0004*/ 	.word	0x00000082


	//----- nvinfo : EIATTR_KPARAM_INFO
	.align		4
.L_298:
        /*0008*/ 	.byte	0x04, 0x17
        /*000a*/ 	.short	(.L_300 - .L_299)
.L_299:
        /*000c*/ 	.word	0x00000000
        /*0010*/ 	.short	0x0000
        /*0012*/ 	.short	0x0000
        /*0014*/ 	.byte	0x00, 0xf0, 0x41, 0x07


	//----- nvinfo : EIATTR_SPARSE_MMA_MASK
	.align		4
.L_300:
        /*0018*/ 	.byte	0x03, 0x50
        /*001a*/ 	.short	0x0000


	//----- nvinfo : EIATTR_MAXREG_COUNT
	.align		4
        /*001c*/ 	.byte	0x03, 0x1b
        /*001e*/ 	.short	0x00ff


	//----- nvinfo : EIATTR_NUM_BARRIERS
	.align		4
        /*0020*/ 	.byte	0x02, 0x4c
        /*0022*/ 	.byte	0x01
	.zero		1


	//----- nvinfo : EIATTR_ANNOTATIONS
	.align		4
        /*0024*/ 	.byte	0x04, 0x55
        /*0026*/ 	.short	(.L_302 - .L_301)


	//   ....[0]....
.L_301:
        /* <DEDUP_REMOVED lines=48> */


	//----- nvinfo : EIATTR_MERCURY_ISA_VERSION
	.align		4
.L_302:
        /*0318*/ 	.byte	0x03, 0x5f
        /*031a*/ 	.short	0x0101


	//----- nvinfo : EIATTR_COOP_GROUP_MASK_REGIDS
	.align		4
        /*031c*/ 	.byte	0x04, 0x29
        /*031e*/ 	.short	(.L_304 - .L_303)


	//   ....[0]....
.L_303:
        /*0320*/ 	.word	0xffffffff


	//   ....[1]....
        /*0324*/ 	.word	0xffffffff


	//   ....[2]....
        /*0328*/ 	.word	0xffffffff


	//   ....[3]....
        /*032c*/ 	.word	0xffffffff


	//   ....[4]....
        /*0330*/ 	.word	0xffffffff


	//   ....[5]....
        /*0334*/ 	.word	0xffffffff


	//   ....[6]....
        /*0338*/ 	.word	0xffffffff


	//   ....[7]....
        /*033c*/ 	.word	0xffffffff


	//   ....[8]....
        /*0340*/ 	.word	0xffffffff


	//   ....[9]....
        /*0344*/ 	.word	0xffffffff


	//   ....[10]....
        /*0348*/ 	.word	0xffffffff


	//   ....[11]....
        /*034c*/ 	.word	0xffffffff


	//   ....[12]....
        /*0350*/ 	.word	0xffffffff


	//   ....[13]....
        /*0354*/ 	.word	0xffffffff


	//   ....[14]....
        /*0358*/ 	.word	0xffffffff


	//   ....[15]....
        /*035c*/ 	.word	0xffffffff


	//   ....[16]....
        /*0360*/ 	.word	0xffffffff


	//   ....[17]....
        /*0364*/ 	.word	0xffffffff


	//   ....[18]....
        /*0368*/ 	.word	0xffffffff


	//   ....[19]....
        /*036c*/ 	.word	0xffffffff


	//   ....[20]....
        /*0370*/ 	.word	0xffffffff


	//   ....[21]....
        /*0374*/ 	.word	0xffffffff


	//   ....[22]....
        /*0378*/ 	.word	0xffffffff


	//   ....[23]....
        /*037c*/ 	.word	0xffffffff


	//----- nvinfo : EIATTR_COOP_GROUP_INSTR_OFFSETS
	.align		4
.L_304:
        /*0380*/ 	.byte	0x04, 0x28
        /*0382*/ 	.short	(.L_306 - .L_305)


	//   ....[0]....
.L_305:
        /*0384*/ 	.word	0x00006de0


	//   ....[1]....
        /*0388*/ 	.word	0x00006e10


	//   ....[2]....
        /*038c*/ 	.word	0x00006e80


	//   ....[3]....
        /*0390*/ 	.word	0x00006ea0


	//   ....[4]....
        /*0394*/ 	.word	0x00006eb0


	//   ....[5]....
        /*0398*/ 	.word	0x00006ef0


	//   ....[6]....
        /*039c*/ 	.word	0x00007380


	//   ....[7]....
        /*03a0*/ 	.word	0x00007550


	//   ....[8]....
        /*03a4*/ 	.word	0x0000cd20


	//   ....[9]....
        /*03a8*/ 	.word	0x0000cd50


	//   ....[10]....
        /*03ac*/ 	.word	0x0000cd80


	//   ....[11]....
        /*03b0*/ 	.word	0x0000cdc0


	//   ....[12]....
        /*03b4*/ 	.word	0x0000cdd0


	//   ....[13]....
        /*03b8*/ 	.word	0x0000cdf0


	//   ....[14]....
        /*03bc*/ 	.word	0x0000d4b0


	//   ....[15]....
        /*03c0*/ 	.word	0x0000d4e0


	//   ....[16]....
        /*03c4*/ 	.word	0x000109f0


	//   ....[17]....
        /*03c8*/ 	.word	0x00010a20


	//   ....[18]....
        /*03cc*/ 	.word	0x00010a40


	//   ....[19]....
        /*03d0*/ 	.word	0x00010ae0


	//   ....[20]....
        /*03d4*/ 	.word	0x00010af0


	//   ....[21]....
        /*03d8*/ 	.word	0x00010d60


	//   ....[22]....
        /*03dc*/ 	.word	0x00010d80


	//   ....[23]....
        /*03e0*/ 	.word	0x00010d90


	//----- nvinfo : EIATTR_VRC_CTA_INIT_COUNT
	.align		4
.L_306:
        /*03e4*/ 	.byte	0x02, 0x4a
	.zero		1
	.zero		1


	//----- nvinfo : EIATTR_EXIT_INSTR_OFFSETS
	.align		4
        /*03e8*/ 	.byte	0x04, 0x1c
        /*03ea*/ 	.short	(.L_308 - .L_307)


	//   ....[0]....
.L_307:
        /*03ec*/ 	.word	0x00000370


	//   ....[1]....
        /*03f0*/ 	.word	0x00001590


	//   ....[2]....
        /*03f4*/ 	.word	0x00001620


	//   ....[3]....
        /*03f8*/ 	.word	0x000124f0


	//   ....[4]....
        /*03fc*/ 	.word	0x000125d0


	//----- nvinfo : EIATTR_CRS_STACK_SIZE
	.align		4
.L_308:
        /*0400*/ 	.byte	0x04, 0x1e
        /*0402*/ 	.short	(.L_310 - .L_309)
.L_309:
        /*0404*/ 	.word	0x00000000


	//----- nvinfo : EIATTR_CBANK_PARAM_SIZE
	.align		4
.L_310:
        /*0408*/ 	.byte	0x03, 0x19
        /*040a*/ 	.short	0x01d0


	//----- nvinfo : EIATTR_PARAM_CBANK
	.align		4
        /*040c*/ 	.byte	0x04, 0x0a
        /*040e*/ 	.short	(.L_312 - .L_311)
	.align		4
.L_311:
        /*0410*/ 	.word	index@(.nv.constant0._ZN5flash16flash_fwd_kernelI23Flash_fwd_kernel_traitsILi64ELi128ELi128ELi4ELb0ELb0EN7cutlass6half_tE19Flash_kernel_traitsILi64ELi128ELi128ELi4ES3_EELb0ELb0ELb0ELb0ELb0ELb0ELb1ELb0EEEvNS_16Flash_fwd_paramsE)
        /*0414*/ 	.short	0x0380
        /*0416*/ 	.short	0x01d0


	//----- nvinfo : EIATTR_SW_WAR
	.align		4
.L_312:
        /*0418*/ 	.byte	0x04, 0x36
        /*041a*/ 	.short	(.L_314 - .L_313)
.L_313:
        /*041c*/ 	.word	0x00000008
.L_314:


//--------------------- .nv.info._ZN5flash16flash_fwd_kernelI23Flash_fwd_kernel_traitsILi64ELi128ELi128ELi4ELb0ELb0EN7cutlass6half_tE19Flash_kernel_traitsILi64ELi128ELi128ELi4ES3_EELb0ELb0ELb0ELb1ELb0ELb0ELb0ELb0EEEvNS_16Flash_fwd_paramsE --------------------------
	.section	.nv.info._ZN5flash16flash_fwd_kernelI23Flash_fwd_kernel_traitsILi64ELi128ELi128ELi4ELb0ELb0EN7cutlass6half_tE19Flash_kernel_traitsILi64ELi128ELi128ELi4ES3_EELb0ELb0ELb0ELb1ELb0ELb0ELb0ELb0EEEvNS_16Flash_fwd_paramsE,"",@"SHT_CUDA_INFO"
	.sectionflags	@""
	.align	4


	//----- nvinfo : EIATTR_CUDA_API_VERSION
	.align		4
        /*0000*/ 	.byte	0x04, 0x37
        /*0002*/ 	.short	(.L_316 - .L_315)
.L_315:
        /*0004*/ 	.word	0x00000082


	//----- nvinfo : EIATTR_KPARAM_INFO
	.align		4
.L_316:
        /*0008*/ 	.byte	0x04, 0x17
        /*000a*/ 	.short	(.L_318 - .L_317)
.L_317:
        /*000c*/ 	.word	0x00000000
        /*0010*/ 	.short	0x0000
        /*0012*/ 	.short	0x0000
        /*0014*/ 	.byte	0x00, 0xf0, 0x41, 0x07


	//----- nvinfo : EIATTR_SPARSE_MMA_MASK
	.align		4
.L_318:
        /*0018*/ 	.byte	0x03, 0x50
        /*001a*/ 	.short	0x0000


	//----- nvinfo : EIATTR_MAXREG_COUNT
	.align		4
        /*001c*/ 	.byte	0x03, 0x1b
        /*001e*/ 	.short	0x00ff


	//----- nvinfo : EIATTR_NUM_BARRIERS
	.align		4
        /*0020*/ 	.byte	0x02, 0x4c
        /*0022*/ 	.byte	0x01
	.zero		1


	//----- nvinfo : EIATTR_ANNOTATIONS
	.align		4
        /*0024*/ 	.byte	0x04, 0x55
        /*0026*/ 	.short	(.L_320 - .L_319)


	//   ....[0]....
.L_319:
        /* <DEDUP_REMOVED lines=37> */


	//----- nvinfo : EIATTR_MERCURY_ISA_VERSION
	.align		4
.L_320:
        /*0260*/ 	.byte	0x03, 0x5f
        /*0262*/ 	.short	0x0101


	//----- nvinfo : EIATTR_COOP_GROUP_MASK_REGIDS
	.align		4
        /*0264*/ 	.byte	0x04, 0x29
        /*0266*/ 	.short	(.L_322 - .L_321)


	//   ....[0]....
.L_321:
        /*0268*/ 	.word	0xffffffff


	//   ....[1]....
        /*026c*/ 	.word	0xffffffff


	//   ....[2]....
        /*0270*/ 	.word	0xffffffff


	//   ....[3]....
        /*0274*/ 	.word	0xffffffff


	//   ....[4]....
        /*0278*/ 	.word	0xffffffff


	//   ....[5]....
        /*027c*/ 	.word	0xffffffff


	//   ....[6]....
        /*0280*/ 	.word	0xffffffff


	//   ....[7]....
        /*0284*/ 	.word	0xffffffff


	//   ....[8]....
        /*0288*/ 	.word	0xffffffff


	//   ....[9]....
        /*028c*/ 	.word	0xffffffff


	//   ....[10]....
        /*0290*/ 	.word	0xffffffff


	//   ....[11]....
        /*0294*/ 	.word	0xffffffff


	//   ....[12]....
        /*0298*/ 	.word	0xffffffff


	//   ....[13]....
        /*029c*/ 	.word	0xffffffff


	//   ....[14]....
        /*02a0*/ 	.word	0xffffffff


	//   ....[15]....
        /*02a4*/ 	.word	0xffffffff


	//   ....[16]....
        /*02a8*/ 	.word	0xffffffff


	//   ....[17]....
        /*02ac*/ 	.word	0xffffffff


	//   ....[18]....
        /*02b0*/ 	.word	0xffffffff


	//   ....[19]....
        /*02b4*/ 	.word	0xffffffff


	//   ....[20]....
        /*02b8*/ 	.word	0xffffffff


	//   ....[21]....
        /*02bc*/ 	.word	0xffffffff


	//   ....[22]....
        /*02c0*/ 	.word	0xffffffff


	//   ....[23]....
        /*02c4*/ 	.word	0xffffffff


	//----- nvinfo : EIATTR_COOP_GROUP_INSTR_OFFSETS
	.align		4
.L_322:
        /*02c8*/ 	.byte	0x04, 0x28
        /*02ca*/ 	.short	(.L_324 - .L_323)


	//   ....[0]....
.L_323:
        /*02cc*/ 	.word	0x00008b90


	//   ....[1]....
        /*02d0*/ 	.word	0x00008be0


	//   ....[2]....
        /*02d4*/ 	.word	0x00008c50


	//   ....[3]....
        /*02d8*/ 	.word	0x00008c90


	//   ....[4]....
        /*02dc*/ 	.word	0x00008cb0


	//   ....[5]....
        /*02e0*/ 	.word	0x00008db0


	//   ....[6]....
        /*02e4*/ 	.word	0x000090d0


	//   ....[7]....
        /*02e8*/ 	.word	0x00009140


	//   ....[8]....
        /*02ec*/ 	.word	0x0000f3d0


	//   ....[9]....
        /*02f0*/ 	.word	0x0000f470


	//   ....[10]....
        /*02f4*/ 	.word	0x0000f4d0


	//   ....[11]....
        /*02f8*/ 	.word	0x0000f4e0


	//   ....[12]....
        /*02fc*/ 	.word	0x0000f520


	//   ....[13]....
        /*0300*/ 	.word	0x0000f530


	//   ....[14]....
        /*0304*/ 	.word	0x0000f560


	//   ....[15]....
        /*0308*/ 	.word	0x0000f570


	//   ....[16]....
        /*030c*/ 	.word	0x00012440


	//   ....[17]....
        /*0310*/ 	.word	0x00012450


	//   ....[18]....
        /*0314*/ 	.word	0x00012460


	//   ....[19]....
        /*0318*/ 	.word	0x00012470


	//   ....[20]....
        /*031c*/ 	.word	0x000124a0


	//   ....[21]....
        /*0320*/ 	.word	0x000124c0


	//   ....[22]....
        /*0324*/ 	.word	0x000124e0


	//   ....[23]....
        /*0328*/ 	.word	0x000124f0


	//----- nvinfo : EIATTR_VRC_CTA_INIT_COUNT
	.align		4
.L_324:
        /*032c*/ 	.byte	0x02, 0x4a
	.zero		1
	.zero		1


	//----- nvinfo : EIATTR_EXIT_INSTR_OFFSETS
	.align		4
        /*0330*/ 	.byte	0x04, 0x1c
        /*0332*/ 	.short	(.L_326 - .L_325)


	//   ....[0]....
.L_325:
        /*0334*/ 	.word	0x00000360


	//   ....[1]....
        /*0338*/ 	.word	0x00001570


	//   ....[2]....
        /*033c*/ 	.word	0x00001600


	//   ....[3]....
        /*0340*/ 	.word	0x00013f40


	//   ....[4]....
        /*0344*/ 	.word	0x00014020


	//----- nvinfo : EIATTR_CRS_STACK_SIZE
	.align		4
.L_326:
        /*0348*/ 	.byte	0x04, 0x1e
        /*034a*/ 	.short	(.L_328 - .L_327)
.L_327:
        /*034c*/ 	.word	0x00000000


	//----- nvinfo : EIATTR_CBANK_PARAM_SIZE
	.align		4
.L_328:
        /*0350*/ 	.byte	0x03, 0x19
        /*0352*/ 	.short	0x01d0


	//----- nvinfo : EIATTR_PARAM_CBANK
	.align		4
        /*0354*/ 	.byte	0x04, 0x0a
        /*0356*/ 	.short	(.L_330 - .L_329)
	.align		4
.L_329:
        /*0358*/ 	.word	index@(.nv.constant0._ZN5flash16flash_fwd_kernelI23Flash_fwd_kernel_traitsILi64ELi128ELi128ELi4ELb0ELb0EN7cutlass6half_tE19Flash_kernel_traitsILi64ELi128ELi128ELi4ES3_EELb0ELb0ELb0ELb1ELb0ELb0ELb0ELb0EEEvNS_16Flash_fwd_paramsE)
        /*035c*/ 	.short	0x0380
        /*035e*/ 	.short	0x01d0


	//----- nvinfo : EIATTR_SW_WAR
	.align		4
.L_330:
        /*0360*/ 	.byte	0x04, 0x36
        /*0362*/ 	.short	(.L_332 - .L_331)
.L_331:
        /*0364*/ 	.word	0x00000008
.L_332:


//--------------------- .nv.info._ZN5flash16flash_fwd_kernelI23Flash_fwd_kernel_traitsILi64ELi128ELi128ELi4ELb0ELb0EN7cutlass6half_tE19Flash_kernel_traitsILi64ELi128ELi128ELi4ES3_EELb0ELb0ELb0ELb1ELb0ELb0ELb1ELb0EEEvNS_16Flash_fwd_paramsE --------------------------
	.section	.nv.info._ZN5flash16flash_fwd_kernelI23Flash_fwd_kernel_traitsILi64ELi128ELi128ELi4ELb0ELb0EN7cutlass6half_tE19Flash_kernel_traitsILi64ELi128ELi128ELi4ES3_EELb0ELb0ELb0ELb1ELb0ELb0ELb1ELb0EEEvNS_16Flash_fwd_paramsE,"",@"SHT_CUDA_INFO"
	.sectionflags	@""
	.align	4


	//----- nvinfo : EIATTR_CUDA_API_VERSION
	.align		4
        /*0000*/ 	.byte	0x04, 0x37
        /*0002*/ 	.short	(.L_334 - .L_333)
.L_333:
        /*0004*/ 	.word	0x00000082


	//----- nvinfo : EIATTR_KPARAM_INFO
	.align		4
.L_334:
        /*0008*/ 	.byte	0x04, 0x17
        /*000a*/ 	.short	(.L_336 - .L_335)
.L_335:
        /*000c*/ 	.word	0x00000000
        /*0010*/ 	.short	0x0000
        /*0012*/ 	.short	0x0000
        /*0014*/ 	.byte	0x00, 0xf0, 0x41, 0x07


	//----- nvinfo : EIATTR_SPARSE_MMA_MASK
	.align		4
.L_336:
        /*0018*/ 	.byte	0x03, 0x50
        /*001a*/ 	.short	0x0000


	//----- nvinfo : EIATTR_MAXREG_COUNT
	.align		4
        /*001c*/ 	.byte	0x03, 0x1b
        /*001e*/ 	.short	0x00ff


	//----- nvinfo : EIATTR_NUM_BARRIERS
	.align		4
        /*0020*/ 	.byte	0x02, 0x4c
        /*0022*/ 	.byte	0x01
	.zero		1


	//----- nvinfo : EIATTR_ANNOTATIONS
	.align		4
        /*0024*/ 	.byte	0x04, 0x55
        /*0026*/ 	.short	(.L_338 - .L_337)


	//   ....[0]....
.L_337:
        /* <DEDUP_REMOVED lines=40> */


	//----- nvinfo : EIATTR_MERCURY_ISA_VERSION
	.align		4
.L_338:
        /*0290*/ 	.byte	0x03, 0x5f
        /*0292*/ 	.short	0x0101


	//----- nvinfo : EIATTR_COOP_GROUP_MASK_REGIDS
	.align		4
        /*0294*/ 	.byte	0x04, 0x29
        /*0296*/ 	.short	(.L_340 - .L_339)


	//   ....[0]....
.L_339:
        /*0298*/ 	.word	0xffffffff


	//   ....[1]....
        /*029c*/ 	.word	0xffffffff


	//   ....[2]....
        /*02a0*/ 	.word	0xffffffff


	//   ....[3]....
        /*02a4*/ 	.word	0xffffffff


	//   ....[4]....
        /*02a8*/ 	.word	0xffffffff


	//   ....[5]....
        /*02ac*/ 	.word	0xffffffff


	//   ....[6]....
        /*02b0*/ 	.word	0xffffffff


	//   ....[7]....
        /*02b4*/ 	.word	0xffffffff


	//   ....[8]....
        /*02b8*/ 	.word	0xffffffff


	//   ....[9]....
        /*02bc*/ 	.word	0xffffffff


	//   ....[10]....
        /*02c0*/ 	.word	0xffffffff


	//   ....[11]....
        /*02c4*/ 	.word	0xffffffff


	//   ....[12]....
        /*02c8*/ 	.word	0xffffffff


	//   ....[13]....
        /*02cc*/ 	.word	0xffffffff


	//   ....[14]....
        /*02d0*/ 	.word	0xffffffff


	//   ....[15]....
        /*02d4*/ 	.word	0xffffffff


	//   ....[16]....
        /*02d8*/ 	.word	0xffffffff


	//   ....[17]....
        /*02dc*/ 	.word	0xffffffff


	//   ....[18]....
        /*02e0*/ 	.word	0xffffffff


	//   ....[19]....
        /*02e4*/ 	.word	0xffffffff


	//   ....[20]....
        /*02e8*/ 	.word	0xffffffff


	//   ....[21]....
        /*02ec*/ 	.word	0xffffffff


	//   ....[22]....
        /*02f0*/ 	.word	0xffffffff


	//   ....[23]....
        /*02f4*/ 	.word	0xffffffff


	//----- nvinfo : EIATTR_COOP_GROUP_INSTR_OFFSETS
	.align		4
.L_340:
        /*02f8*/ 	.byte	0x04, 0x28
        /*02fa*/ 	.short	(.L_342 - .L_341)


	//   ....[0]....
.L_341:
        /*02fc*/ 	.word	0x00009840


	//   ....[1]....
        /*0300*/ 	.word	0x000098a0


	//   ....[2]....
        /*0304*/ 	.word	0x00009950


	//   ....[3]....
        /*0308*/ 	.word	0x000099b0


	//   ....[4]....
        /*030c*/ 	.word	0x000099c0


	//   ....[5]....
        /*0310*/ 	.word	0x00009ad0


	//   ....[6]....
        /*0314*/ 	.word	0x00009d60


	//   ....[7]....
        /*0318*/ 	.word	0x00009e20


	//   ....[8]....
        /*031c*/ 	.word	0x00011360


	//   ....[9]....
        /*0320*/ 	.word	0x00011430


	//   ....[10]....
        /*0324*/ 	.word	0x00011460


	//   ....[11]....
        /*0328*/ 	.word	0x000114b0


	//   ....[12]....
        /*032c*/ 	.word	0x00011590


	//   ....[13]....
        /*0330*/ 	.word	0x000115b0


	//   ....[14]....
        /*0334*/ 	.word	0x000115c0


	//   ....[15]....
        /*0338*/ 	.word	0x000115d0


	//   ....[16]....
        /*033c*/ 	.word	0x00015660


	//   ....[17]....
        /*0340*/ 	.word	0x00015670


	//   ....[18]....
        /*0344*/ 	.word	0x00015680


	//   ....[19]....
        /*0348*/ 	.word	0x00015690


	//   ....[20]....
        /*034c*/ 	.word	0x000156c0


	//   ....[21]....
        /*0350*/ 	.word	0x000156e0


	//   ....[22]....
        /*0354*/ 	.word	0x00015700


	//   ....[23]....
        /*0358*/ 	.word	0x00015710


	//----- nvinfo : EIATTR_VRC_CTA_INIT_COUNT
	.align		4
.L_342:
        /*035c*/ 	.byte	0x02, 0x4a
	.zero		1
	.zero		1


	//----- nvinfo : EIATTR_EXIT_INSTR_OFFSETS
	.align		4
        /*0360*/ 	.byte	0x04, 0x1c
        /*0362*/ 	.short	(.L_344 - .L_343)


	//   ....[0]....
.L_343:
        /*0364*/ 	.word	0x00000360


	//   ....[1]....
        /*0368*/ 	.word	0x00001570


	//   ....[2]....
        /*036c*/ 	.word	0x00001600


	//   ....[3]....
        /*0370*/ 	.word	0x00017160


	//   ....[4]....
        /*0374*/ 	.word	0x00017240


	//----- nvinfo : EIATTR_CRS_STACK_SIZE
	.align		4
.L_344:
        /*0378*/ 	.byte	0x04, 0x1e
        /*037a*/ 	.short	(.L_346 - .L_345)
.L_345:
        /*037c*/ 	.word	0x00000000


	//----- nvinfo : EIATTR_CBANK_PARAM_SIZE
	.align		4
.L_346:
        /*0380*/ 	.byte	0x03, 0x19
        /*0382*/ 	.short	0x01d0


	//----- nvinfo : EIATTR_PARAM_CBANK
	.align		4
        /*0384*/ 	.byte	0x04, 0x0a
        /*0386*/ 	.short	(.L_348 - .L_347)
	.align		4
.L_347:
        /*0388*/ 	.word	index@(.nv.constant0._ZN5flash16flash_fwd_kernelI23Flash_fwd_kernel_traitsILi64ELi128ELi128ELi4ELb0ELb0EN7cutlass6half_tE19Flash_kernel_traitsILi64ELi128ELi128ELi4ES3_EELb0ELb0ELb0ELb1ELb0ELb0ELb1ELb0EEEvNS_16Flash_fwd_paramsE)
        /*038c*/ 	.short	0x0380
        /*038e*/ 	.short	0x01d0


	//----- nvinfo : EIATTR_SW_WAR
	.align		4
.L_348:
        /*0390*/ 	.byte	0x04, 0x36
        /*0392*/ 	.short	(.L_350 - .L_349)
.L_349:
        /*0394*/ 	.word	0x00000008
.L_350:


//--------------------- .nv.info._ZN5flash16flash_fwd_kernelI23Flash_fwd_kernel_traitsILi64ELi128ELi128ELi4ELb0ELb0EN7cutlass6half_tE19Flash_kernel_traitsILi64ELi128ELi128ELi4ES3_EELb0ELb0ELb1ELb0ELb0ELb1ELb0ELb0EEEvNS_16Flash_fwd_paramsE --------------------------
	.section	.nv.info._ZN5flash16flash_fwd_kernelI23Flash_fwd_kernel_traitsILi64ELi128ELi128ELi4ELb0ELb0EN7cutlass6half_tE19Flash_kernel_traitsILi64ELi128ELi128ELi4ES3_EELb0ELb0ELb1ELb0ELb0ELb1ELb0ELb0EEEvNS_16Flash_fwd_paramsE,"",@"SHT_CUDA_INFO"
	.sectionflags	@""
	.align	4


	//----- nvinfo : EIATTR_CUDA_API_VERSION
	.align		4
        /*0000*/ 	.byte	0x04, 0x37
        /*0002*/ 	.short	(.L_352 - .L_351)
.L_351:
        /*0004*/ 	.word	0x00000082


	//----- nvinfo : EIATTR_KPARAM_INFO
	.align		4
.L_352:
        /*0008*/ 	.byte	0x04, 0x17
        /*000a*/ 	.short	(.L_354 - .L_353)
.L_353:
        /*000c*/ 	.word	0x00000000
        /*0010*/ 	.short	0x0000
        /*0012*/ 	.short	0x0000
        /*0014*/ 	.byte	0x00, 0xf0, 0x41, 0x07


	//----- nvinfo : EIATTR_SPARSE_MMA_MASK
	.align		4
.L_354:
        /*0018*/ 	.byte	0x03, 0x50
        /*001a*/ 	.short	0x0000


	//----- nvinfo : EIATTR_MAXREG_COUNT
	.align		4
        /*001c*/ 	.byte	0x03, 0x1b
        /*001e*/ 	.short	0x00ff


	//----- nvinfo : EIATTR_NUM_BARRIERS
	.align		4
        /*0020*/ 	.byte	0x02, 0x4c
        /*0022*/ 	.byte	0x01
	.zero		1


	//----- nvinfo : EIATTR_ANNOTATIONS
	.align		4
        /*0024*/ 	.byte	0x04, 0x55
        /*0026*/ 	.short	(.L_356 - .L_355)


	//   ....[0]....
.L_355:
        /* <DEDUP_REMOVED lines=135> */


	//----- nvinfo : EIATTR_MERCURY_ISA_VERSION
	.align		4
.L_356:
        /*0880*/ 	.byte	0x03, 0x5f
        /*0882*/ 	.short	0x0101


	//----- nvinfo : EIATTR_INT_WARP_WIDE_INSTR_OFFSETS
	.align		4
        /*0884*/ 	.byte	0x04, 0x31
        /*0886*/ 	.short	(.L_358 - .L_357)


	//   ....[0]....
.L_357:
        /*0888*/ 	.word	0x00002730


	//   ....[1]....
        /*088c*/ 	.word	0x00002980


	//   ....[2]....
        /*0890*/ 	.word	0x00002c90


	//   ....[3]....
        /*0894*/ 	.word	0x00002f60


	//----- nvinfo : EIATTR_COOP_GROUP_MASK_REGIDS
	.align		4
.L_358:
        /*0898*/ 	.byte	0x04, 0x29
        /*089a*/ 	.short	(.L_360 - .L_359)


	//   ....[0]....
.L_359:
        /*089c*/ 	.word	0xffffffff


	//   ....[1]....
        /*08a0*/ 	.word	0xffffffff


	//   ....[2]....
        /*08a4*/ 	.word	0xffffffff


	//   ....[3]....
        /*08a8*/ 	.word	0xffffffff


	//   ....[4]....
        /*08ac*/ 	.word	0xffffffff


	//   ....[5]....
        /*08b0*/ 	.word	0xffffffff


	//   ....[6]....
        /*08b4*/ 	.word	0xffffffff


	//   ....[7]....
        /*08b8*/ 	.word	0xffffffff


	//   ....[8]....
        /*08bc*/ 	.word	0xffffffff


	//   ....[9]....
        /*08c0*/ 	.word	0xffffffff


	//   ....[10]....
        /*08c4*/ 	.word	0xffffffff


	//   ....[11]....
        /*08c8*/ 	.word	0xffffffff


	//   ....[12]....
        /*08cc*/ 	.word	0xffffffff


	//   ....[13]....
        /*08d0*/ 	.word	0xffffffff


	//   ....[14]....
        /*08d4*/ 	.word	0xffffffff


	//   ....[15]....
        /*08d8*/ 	.word	0xffffffff


	//   ....[16]....
        /*08dc*/ 	.word	0xffffffff


	//   ....[17]....
        /*08e0*/ 	.word	0xffffffff


	//   ....[18]....
        /*08e4*/ 	.word	0xffffffff


	//   ....[19]....
        /*08e8*/ 	.word	0xffffffff


	//   ....[20]....
        /*08ec*/ 	.word	0xffffffff


	//   ....[21]....
        /*08f0*/ 	.word	0xffffffff


	//   ....[22]....
        /*08f4*/ 	.word	0xffffffff


	//   ....[23]....
        /*08f8*/ 	.word	0xffffffff


	//   ....[24]....
        /*08fc*/ 	.word	0xffffffff


	//   ....[25]....
        /*0900*/ 	.word	0xffffffff


	//   ....[26]....
        /*0904*/ 	.word	0xffffffff


	//   ....[27]....
        /*0908*/ 	.word	0xffffffff


	//   ....[28]....
        /*090c*/ 	.word	0xffffffff


	//   ....[29]....
        /*0910*/ 	.word	0xffffffff


	//   ....[30]....
        /*0914*/ 	.word	0xffffffff


	//   ....[31]....
        /*0918*/ 	.word	0xffffffff


	//----- nvinfo : EIATTR_COOP_GROUP_INSTR_OFFSETS
	.align		4
.L_360:
        /*091c*/ 	.byte	0x04, 0x28
        /*091e*/ 	.short	(.L_362 - .L_361)


	//   ....[0]....
.L_361:
        /*0920*/ 	.word	0x00006580


	//   ....[1]....
        /*0924*/ 	.word	0x00006740


	//   ....[2]....
        /*0928*/ 	.word	0x00006c50


	//   ....[3]....
        /*092c*/ 	.word	0x00006e20


	//   ....[4]....
        /*0930*/ 	.word	0x00006e50


	//   ....[5]....
        /*0934*/ 	.word	0x00006f60


	//   ....[6]....
        /*0938*/ 	.word	0x000075c0


	//   ....[7]....
        /*093c*/ 	.word	0x00007620


	//   ....[8]....
        /*0940*/ 	.word	0x0000fea0


	//   ....[9]....
        /*0944*/ 	.word	0x00010080


	//   ....[10]....
        /*0948*/ 	.word	0x000100a0


	//   ....[11]....
        /*094c*/ 	.word	0x000100d0


	//   ....[12]....
        /*0950*/ 	.word	0x00010160


	//   ....[13]....
        /*0954*/ 	.word	0x00010200


	//   ....[14]....
        /*0958*/ 	.word	0x000102c0


	//   ....[15]....
        /*095c*/ 	.word	0x00010360


	//   ....[16]....
        /*0960*/ 	.word	0x00015ce0


	//   ....[17]....
        /*0964*/ 	.word	0x00015d30


	//   ....[18]....
        /*0968*/ 	.word	0x00017c10


	//   ....[19]....
        /*096c*/ 	.word	0x00017d30


	//   ....[20]....
        /*0970*/ 	.word	0x00017d70


	//   ....[21]....
        /*0974*/ 	.word	0x00017e60


	//   ....[22]....
        /*0978*/ 	.word	0x00017ff0


	//   ....[23]....
        /*097c*/ 	.word	0x000180d0


	//   ....[24]....
        /*0980*/ 	.word	0x0001b9e0


	//   ....[25]....
        /*0984*/ 	.word	0x0001b9f0


	//   ....[26]....
        /*0988*/ 	.word	0x0001ba00


	//   ....[27]....
        /*098c*/ 	.word	0x0001ba10


	//   ....[28]....
        /*0990*/ 	.word	0x0001ba50


	//   ....[29]....
        /*0994*/ 	.word	0x0001ba70


	//   ....[30]....
        /*0998*/ 	.word	0x0001ba90


	//   ....[31]....
        /*099c*/ 	.word	0x0001baa0


	//----- nvinfo : EIATTR_VRC_CTA_INIT_COUNT
	.align		4
.L_362:
        /*09a0*/ 	.byte	0x02, 0x4a
	.zero		1
	.zero		1


	//----- nvinfo : EIATTR_EXIT_INSTR_OFFSETS
	.align		4
        /*09a4*/ 	.byte	0x04, 0x1c
        /*09a6*/ 	.short	(.L_364 - .L_363)


	//   ....[0]....
.L_363:
        /*09a8*/ 	.word	0x000004a0


	//   ....[1]....
        /*09ac*/ 	.word	0x00001870


	//   ....[2]....
        /*09b0*/ 	.word	0x00001900


	//   ....[3]....
        /*09b4*/ 	.word	0x0001d2f0


	//   ....[4]....
        /*09b8*/ 	.word	0x0001d3d0


	//----- nvinfo : EIATTR_CRS_STACK_SIZE
	.align		4
.L_364:
        /*09bc*/ 	.byte	0x04, 0x1e
        /*09be*/ 	.short	(.L_366 - .L_365)
.L_365:
        /*09c0*/ 	.word	0x00000000


	//----- nvinfo : EIATTR_CBANK_PARAM_SIZE
	.align		4
.L_366:
        /*09c4*/ 	.byte	0x03, 0x19
        /*09c6*/ 	.short	0x01d0


	//----- nvinfo : EIATTR_PARAM_CBANK
	.align		4
        /*09c8*/ 	.byte	0x04, 0x0a
        /*09ca*/ 	.short	(.L_368 - .L_367)
	.align		4
.L_367:
        /*09cc*/ 	.word	index@(.nv.constant0._ZN5flash16flash_fwd_kernelI23Flash_fwd_kernel_traitsILi64ELi128ELi128ELi4ELb0ELb0EN7cutlass6half_tE19Flash_kernel_traitsILi64ELi128ELi128ELi4ES3_EELb0ELb0ELb1ELb0ELb0ELb1ELb0ELb0EEEvNS_16Flash_fwd_paramsE)
        /*09d0*/ 	.short	0x0380
        /*09d2*/ 	.short	0x01d0


	//----- nvinfo : EIATTR_SW_WAR
	.align		4
.L_368:
        /*09d4*/ 	.byte	0x04, 0x36
        /*09d6*/ 	.short	(.L_370 - .L_369)
.L_369:
        /*09d8*/ 	.word	0x00000008
.L_370:


//--------------------- .nv.info._ZN5flash16flash_fwd_kernelI23Flash_fwd_kernel_traitsILi64ELi128ELi128ELi4ELb0ELb0EN7cutlass6half_tE19Flash_kernel_traitsILi64ELi128ELi128ELi4ES3_EELb0ELb0ELb1ELb0ELb0ELb1ELb1ELb0EEEvNS_16Flash_fwd_paramsE --------------------------
	.section	.nv.info._ZN5flash16flash_fwd_kernelI23Flash_fwd_kernel_traitsILi64ELi128ELi128ELi4ELb0ELb0EN7cutlass6half_tE19Flash_kernel_traitsILi64ELi128ELi128ELi4ES3_EELb0ELb0ELb1ELb0ELb0ELb1ELb1ELb0EEEvNS_16Flash_fwd_paramsE,"",@"SHT_CUDA_INFO"
	.sectionflags	@""
	.align	4


	//----- nvinfo : EIATTR_CUDA_API_VERSION
	.align		4
        /*0000*/ 	.byte	0x04, 0x37
        /*0002*/ 	.short	(.L_372 - .L_371)
.L_371:
        /*0004*/ 	.word	0x00000082


	//----- nvinfo : EIATTR_KPARAM_INFO
	.align		4
.L_372:
        /*0008*/ 	.byte	0x04, 0x17
        /*000a*/ 	.short	(.L_374 - .L_373)
.L_373:
        /*000c*/ 	.word	0x00000000
        /*0010*/ 	.short	0x0000
        /*0012*/ 	.short	0x0000
        /*0014*/ 	.byte	0x00, 0xf0, 0x41, 0x07


	//----- nvinfo : EIATTR_SPARSE_MMA_MASK
	.align		4
.L_374:
        /*0018*/ 	.byte	0x03, 0x50
        /*001a*/ 	.short	0x0000


	//----- nvinfo : EIATTR_MAXREG_COUNT
	.align		4
        /*001c*/ 	.byte	0x03, 0x1b
        /*001e*/ 	.short	0x00ff


	//----- nvinfo : EIATTR_NUM_BARRIERS
	.align		4
        /*0020*/ 	.byte	0x02, 0x4c
        /*0022*/ 	.byte	0x01
	.zero		1


	//----- nvinfo : EIATTR_ANNOTATIONS
	.align		4
        /*0024*/ 	.byte	0x04, 0x55
        /*0026*/ 	.short	(.L_376 - .L_375)


	//   ....[0]....
.L_375:
        /* <DEDUP_REMOVED lines=134> */


	//----- nvinfo : EIATTR_MERCURY_ISA_VERSION
	.align		4
.L_376:
        /*0870*/ 	.byte	0x03, 0x5f
        /*0872*/ 	.short	0x0101


	//----- nvinfo : EIATTR_INT_WARP_WIDE_INSTR_OFFSETS
	.align		4
        /*0874*/ 	.byte	0x04, 0x31
        /*0876*/ 	.short	(.L_378 - .L_377)


	//   ....[0]....
.L_377:
        /*0878*/ 	.word	0x000026f0


	//   ....[1]....
        /*087c*/ 	.word	0x00002930


	//   ....[2]....
        /*0880*/ 	.word	0x00002c70


	//   ....[3]....
        /*0884*/ 	.word	0x00002f40


	//----- nvinfo : EIATTR_COOP_GROUP_MASK_REGIDS
	.align		4
.L_378:
        /*0888*/ 	.byte	0x04, 0x29
        /*088a*/ 	.short	(.L_380 - .L_379)


	//   ....[0]....
.L_379:
        /*088c*/ 	.word	0xffffffff


	//   ....[1]....
        /*0890*/ 	.word	0xffffffff


	//   ....[2]....
        /*0894*/ 	.word	0xffffffff


	//   ....[3]....
        /*0898*/ 	.word	0xffffffff


	//   ....[4]....
        /*089c*/ 	.word	0xffffffff


	//   ....[5]....
        /*08a0*/ 	.word	0xffffffff


	//   ....[6]....
        /*08a4*/ 	.word	0xffffffff


	//   ....[7]....
        /*08a8*/ 	.word	0xffffffff


	//   ....[8]....
        /*08ac*/ 	.word	0xffffffff


	//   ....[9]....
        /*08b0*/ 	.word	0xffffffff


	//   ....[10]....
        /*08b4*/ 	.word	0xffffffff


	//   ....[11]....
        /*08b8*/ 	.word	0xffffffff


	//   ....[12]....
        /*08bc*/ 	.word	0xffffffff


	//   ....[13]....
        /*08c0*/ 	.word	0xffffffff


	//   ....[14]....
        /*08c4*/ 	.word	0xffffffff


	//   ....[15]....
        /*08c8*/ 	.word	0xffffffff


	//   ....[16]....
        /*08cc*/ 	.word	0xffffffff


	//   ....[17]....
        /*08d0*/ 	.word	0xffffffff


	//   ....[18]....
        /*08d4*/ 	.word	0xffffffff


	//   ....[19]....
        /*08d8*/ 	.word	0xffffffff


	//   ....[20]....
        /*08dc*/ 	.word	0xffffffff


	//   ....[21]....
        /*08e0*/ 	.word	0xffffffff


	//   ....[22]....
        /*08e4*/ 	.word	0xffffffff


	//   ....[23]....
        /*08e8*/ 	.word	0xffffffff


	//   ....[24]....
        /*08ec*/ 	.word	0xffffffff


	//   ....[25]....
        /*08f0*/ 	.word	0xffffffff


	//   ....[26]....
        /*08f4*/ 	.word	0xffffffff


	//   ....[27]....
        /*08f8*/ 	.word	0xffffffff


	//   ....[28]....
        /*08fc*/ 	.word	0xffffffff


	//   ....[29]....
        /*0900*/ 	.word	0xffffffff


	//   ....[30]....
        /*0904*/ 	.word	0xffffffff


	//   ....[31]....
        /*0908*/ 	.word	0xffffffff


	//----- nvinfo : EIATTR_COOP_GROUP_INSTR_OFFSETS
	.align		4
.L_380:
        /*090c*/ 	.byte	0x04, 0x28
        /*090e*/ 	.short	(.L_382 - .L_381)


	//   ....[0]....
.L_381:
        /*0910*/ 	.word	0x00006bf0


	//   ....[1]....
        /*0914*/ 	.word	0x00006ea0


	//   ....[2]....
        /*0918*/ 	.word	0x000079f0


	//   ....[3]....
        /*091c*/ 	.word	0x00007b50


	//   ....[4]....
        /*0920*/ 	.word	0x00007be0


	//   ....[5]....
        /*0924*/ 	.word	0x00007d30


	//   ....[6]....
        /*0928*/ 	.word	0x00008300


	//   ....[7]....
        /*092c*/ 	.word	0x00008350


	//   ....[8]....
        /*0930*/ 	.word	0x00011fd0


	//   ....[9]....
        /*0934*/ 	.word	0x00012380


	//   ....[10]....
        /*0938*/ 	.word	0x000123b0


	//   ....[11]....
        /*093c*/ 	.word	0x00012480


	//   ....[12]....
        /*0940*/ 	.word	0x000125b0


	//   ....[13]....
        /*0944*/ 	.word	0x00012600


	//   ....[14]....
        /*0948*/ 	.word	0x00012770


	//   ....[15]....
        /*094c*/ 	.word	0x000129a0


	//   ....[16]....
        /*0950*/ 	.word	0x00019090


	//   ....[17]....
        /*0954*/ 	.word	0x000190e0


	//   ....[18]....
        /*0958*/ 	.word	0x0001af10


	//   ....[19]....
        /*095c*/ 	.word	0x0001b0f0


	//   ....[20]....
        /*0960*/ 	.word	0x0001b170


	//   ....[21]....
        /*0964*/ 	.word	0x0001b1f0


	//   ....[22]....
        /*0968*/ 	.word	0x0001b4b0


	//   ....[23]....
        /*096c*/ 	.word	0x0001b5f0


	//   ....[24]....
        /*0970*/ 	.word	0x0001ef10


	//   ....[25]....
        /*0974*/ 	.word	0x0001ef20


	//   ....[26]....
        /*0978*/ 	.word	0x0001ef30


	//   ....[27]....
        /*097c*/ 	.word	0x0001ef40


	//   ....[28]....
        /*0980*/ 	.word	0x0001ef70


	//   ....[29]....
        /*0984*/ 	.word	0x0001ef90


	//   ....[30]....
        /*0988*/ 	.word	0x0001efb0


	//   ....[31]....
        /*098c*/ 	.word	0x0001efc0


	//----- nvinfo : EIATTR_VRC_CTA_INIT_COUNT
	.align		4
.L_382:
        /*0990*/ 	.byte	0x02, 0x4a
	.zero		1
	.zero		1


	//----- nvinfo : EIATTR_EXIT_INSTR_OFFSETS
	.align		4
        /*0994*/ 	.byte	0x04, 0x1c
        /*0996*/ 	.short	(.L_384 - .L_383)


	//   ....[0]....
.L_383:
        /*0998*/ 	.word	0x000004a0


	//   ....[1]....
        /*099c*/ 	.word	0x00001870


	//   ....[2]....
        /*09a0*/ 	.word	0x00001900


	//   ....[3]....
        /*09a4*/ 	.word	0x00020810


	//   ....[4]....
        /*09a8*/ 	.word	0x000208f0


	//----- nvinfo : EIATTR_CRS_STACK_SIZE
	.align		4
.L_384:
        /*09ac*/ 	.byte	0x04, 0x1e
        /*09ae*/ 	.short	(.L_386 - .L_385)
.L_385:
        /*09b0*/ 	.word	0x00000000


	//----- nvinfo : EIATTR_CBANK_PARAM_SIZE
	.align		4
.L_386:
        /*09b4*/ 	.byte	0x03, 0x19
        /*09b6*/ 	.short	0x01d0


	//----- nvinfo : EIATTR_PARAM_CBANK
	.align		4
        /*09b8*/ 	.byte	0x04, 0x0a
        /*09ba*/ 	.short	(.L_388 - .L_387)
	.align		4
.L_387:
        /*09bc*/ 	.word	index@(.nv.constant0._ZN5flash16flash_fwd_kernelI23Flash_fwd_kernel_traitsILi64ELi128ELi128ELi4ELb0ELb0EN7cutlass6half_tE19Flash_kernel_traitsILi64ELi128ELi128ELi4ES3_EELb0ELb0ELb1ELb0ELb0ELb1ELb1ELb0EEEvNS_16Flash_fwd_paramsE)
        /*09c0*/ 	.short	0x0380
        /*09c2*/ 	.short	0x01d0


	//----- nvinfo : EIATTR_SW_WAR
	.align		4
.L_388:
        /*09c4*/ 	.byte	0x04, 0x36
        /*09c6*/ 	.short	(.L_390 - .L_389)
.L_389:
        /*09c8*/ 	.word	0x00000008
.L_390:


//--------------------- .nv.info._ZN5flash16flash_fwd_kernelI23Flash_fwd_kernel_traitsILi64ELi128ELi128ELi4ELb0ELb0EN7cutlass6half_tE19Flash_kernel_traitsILi64ELi128ELi128ELi4ES3_EELb0ELb0ELb1ELb0ELb0ELb0ELb0ELb0EEEvNS_16Flash_fwd_paramsE --------------------------
	.section	.nv.info._ZN5flash16flash_fwd_kernelI23Flash_fwd_kernel_traitsILi64ELi128ELi128ELi4ELb0ELb0EN7cutlass6half_tE19Flash_kernel_traitsILi64ELi128ELi128ELi4ES3_EELb0ELb0ELb1ELb0ELb0ELb0ELb0ELb0EEEvNS_16Flash_fwd_paramsE,"",@"SHT_CUDA_INFO"
	.sectionflags	@""
	.align	4


	//----- nvinfo : EIATTR_CUDA_API_VERSION
	.align		4
        /*0000*/ 	.byte	0x04, 0x37
        /*0002*/ 	.short	(.L_392 - .L_391)
.L_391:
        /*0004*/ 	.word	0x00000082


	//----- nvinfo : EIATTR_KPARAM_INFO
	.align		4
.L_392:
        /*0008*/ 	.byte	0x04, 0x17
        /*000a*/ 	.short	(.L_394 - .L_393)
.L_393:
        /*000c*/ 	.word	0x00000000
        /*0010*/ 	.short	0x0000
        /*0012*/ 	.short	0x0000
        /*0014*/ 	.byte	0x00, 0xf0, 0x41, 0x07


	//----- nvinfo : EIATTR_SPARSE_MMA_MASK
	.align		4
.L_394:
        /*0018*/ 	.byte	0x03, 0x50
        /*001a*/ 	.short	0x0000


	//----- nvinfo : EIATTR_MAXREG_COUNT
	.align		4
        /*001c*/ 	.byte	0x03, 0x1b
        /*001e*/ 	.short	0x00ff


	//----- nvinfo : EIATTR_NUM_BARRIERS
	.align		4
        /*0020*/ 	.byte	0x02, 0x4c
        /*0022*/ 	.byte	0x01
	.zero		1


	//----- nvinfo : EIATTR_ANNOTATIONS
	.align		4
        /*0024*/ 	.byte	0x04, 0x55
        /*0026*/ 	.short	(.L_396 - .L_395)


	//   ....[0]....
.L_395:
        /* <DEDUP_REMOVED lines=120> */


	//----- nvinfo : EIATTR_MERCURY_ISA_VERSION
	.align		4
.L_396:
        /*0798*/ 	.byte	0x03, 0x5f
        /*079a*/ 	.short	0x0101


	//----- nvinfo : EIATTR_COOP_GROUP_MASK_REGIDS
	.align		4
        /*079c*/ 	.byte	0x04, 0x29
        /*079e*/ 	.short	(.L_398 - .L_397)


	//   ....[0]....
.L_397:
        /*07a0*/ 	.word	0xffffffff


	//   ....[1]....
        /*07a4*/ 	.word	0xffffffff


	//   ....[2]....
        /*07a8*/ 	.word	0xffffffff


	//   ....[3]....
        /*07ac*/ 	.word	0xffffffff


	//   ....[4]....
        /*07b0*/ 	.word	0xffffffff


	//   ....[5]....
        /*07b4*/ 	.word	0xffffffff


	//   ....[6]....
        /*07b8*/ 	.word	0xffffffff


	//   ....[7]....
        /*07bc*/ 	.word	0xffffffff


	//   ....[8]....
        /*07c0*/ 	.word	0xffffffff


	//   ....[9]....
        /*07c4*/ 	.word	0xffffffff


	//   ....[10]....
        /*07c8*/ 	.word	0xffffffff


	//   ....[11]....
        /*07cc*/ 	.word	0xffffffff


	//   ....[12]....
        /*07d0*/ 	.word	0xffffffff


	//   ....[13]....
        /*07d4*/ 	.word	0xffffffff


	//   ....[14]....
        /*07d8*/ 	.word	0xffffffff


	//   ....[15]....
        /*07dc*/ 	.word	0xffffffff


	//   ....[16]....
        /*07e0*/ 	.word	0xffffffff


	//   ....[17]....
        /*07e4*/ 	.word	0xffffffff


	//   ....[18]....
        /*07e8*/ 	.word	0xffffffff


	//   ....[19]....
        /*07ec*/ 	.word	0xffffffff


	//   ....[20]....
        /*07f0*/ 	.word	0xffffffff


	//   ....[21]....
        /*07f4*/ 	.word	0xffffffff


	//   ....[22]....
        /*07f8*/ 	.word	0xffffffff


	//   ....[23]....
        /*07fc*/ 	.word	0xffffffff


	//   ....[24]....
        /*0800*/ 	.word	0xffffffff


	//   ....[25]....
        /*0804*/ 	.word	0xffffffff


	//   ....[26]....
        /*0808*/ 	.word	0xffffffff


	//   ....[27]....
        /*080c*/ 	.word	0xffffffff


	//   ....[28]....
        /*0810*/ 	.word	0xffffffff


	//   ....[29]....
        /*0814*/ 	.word	0xffffffff


	//   ....[30]....
        /*0818*/ 	.word	0xffffffff


	//   ....[31]....
        /*081c*/ 	.word	0xffffffff


	//----- nvinfo : EIATTR_COOP_GROUP_INSTR_OFFSETS
	.align		4
.L_398:
        /*0820*/ 	.byte	0x04, 0x28
        /*0822*/ 	.short	(.L_400 - .L_399)


	//   ....[0]....
.L_399:
        /*0824*/ 	.word	0x00007660


	//   ....[1]....
        /*0828*/ 	.word	0x00007a40


	//   ....[2]....
        /*082c*/ 	.word	0x00007d40


	//   ....[3]....
        /*0830*/ 	.word	0x00007ea0


	//   ....[4]....
        /*0834*/ 	.word	0x00007ed0


	//   ....[5]....
        /*0838*/ 	.word	0x00008040


	//   ....[6]....
        /*083c*/ 	.word	0x00008630


	//   ....[7]....
        /*0840*/ 	.word	0x000086d0


	//   ....[8]....
        /*0844*/ 	.word	0x00011430


	//   ....[9]....
        /*0848*/ 	.word	0x00011570


	//   ....[10]....
        /*084c*/ 	.word	0x00011590


	//   ....[11]....
        /*0850*/ 	.word	0x00011670


	//   ....[12]....
        /*0854*/ 	.word	0x00011770


	//   ....[13]....
        /*0858*/ 	.word	0x00011810


	//   ....[14]....
        /*085c*/ 	.word	0x00011830


	//   ....[15]....
        /*0860*/ 	.word	0x000118b0


	//   ....[16]....
        /*0864*/ 	.word	0x000183d0


	//   ....[17]....
        /*0868*/ 	.word	0x00018400


	//   ....[18]....
        /*086c*/ 	.word	0x0001a2a0


	//   ....[19]....
        /*0870*/ 	.word	0x0001a460


	//   ....[20]....
        /*0874*/ 	.word	0x0001a490


	//   ....[21]....
        /*0878*/ 	.word	0x0001a620


	//   ....[22]....
        /*087c*/ 	.word	0x0001a680


	//   ....[23]....
        /*0880*/ 	.word	0x0001a750


	//   ....[24]....
        /*0884*/ 	.word	0x0001dc60


	//   ....[25]....
        /*0888*/ 	.word	0x0001dc70


	//   ....[26]....
        /*088c*/ 	.word	0x0001dc80


	//   ....[27]....
        /*0890*/ 	.word	0x0001dc90


	//   ....[28]....
        /*0894*/ 	.word	0x0001dcd0


	//   ....[29]....
        /*0898*/ 	.word	0x0001dcf0


	//   ....[30]....
        /*089c*/ 	.word	0x0001dd10


	//   ....[31]....
        /*08a0*/ 	.word	0x0001dd30


	//----- nvinfo : EIATTR_VRC_CTA_INIT_COUNT
	.align		4
.L_400:
        /*08a4*/ 	.byte	0x02, 0x4a
	.zero		1
	.zero		1


	//----- nvinfo : EIATTR_EXIT_INSTR_OFFSETS
	.align		4
        /*08a8*/ 	.byte	0x04, 0x1c
        /*08aa*/ 	.short	(.L_402 - .L_401)


	//   ....[0]....
.L_401:
        /*08ac*/ 	.word	0x000004a0


	//   ....[1]....
        /*08b0*/ 	.word	0x00001810


	//   ....[2]....
        /*08b4*/ 	.word	0x000018a0


	//   ....[3]....
        /*08b8*/ 	.word	0x0001f5c0


	//   ....[4]....
        /*08bc*/ 	.word	0x0001f6a0


	//----- nvinfo : EIATTR_CRS_STACK_SIZE
	.align		4
.L_402:
        /*08c0*/ 	.byte	0x04, 0x1e
        /*08c2*/ 	.short	(.L_404 - .L_403)
.L_403:
        /*08c4*/ 	.word	0x00000000


	//----- nvinfo : EIATTR_CBANK_PARAM_SIZE
	.align		4
.L_404:
        /*08c8*/ 	.byte	0x03, 0x19
        /*08ca*/ 	.short	0x01d0


	//----- nvinfo : EIATTR_PARAM_CBANK
	.align		4
        /*08cc*/ 	.byte	0x04, 0x0a
        /*08ce*/ 	.short	(.L_406 - .L_405)
	.align		4
.L_405:
        /*08d0*/ 	.word	index@(.nv.constant0._ZN5flash16flash_fwd_kernelI23Flash_fwd_kernel_traitsILi64ELi128ELi128ELi4ELb0ELb0EN7cutlass6half_tE19Flash_kernel_traitsILi64ELi128ELi128ELi4ES3_EELb0ELb0ELb1ELb0ELb0ELb0ELb0ELb0EEEvNS_16Flash_fwd_paramsE)
        /*08d4*/ 	.short	0x0380
        /*08d6*/ 	.short	0x01d0


	//----- nvinfo : EIATTR_SW_WAR
	.align		4
.L_406:
        /*08d8*/ 	.byte	0x04, 0x36
        /*08da*/ 	.short	(.L_408 - .L_407)
.L_407:
        /*08dc*/ 	.word	0x00000008
.L_408:


//--------------------- .nv.info._ZN5flash16flash_fwd_kernelI23Flash_fwd_kernel_traitsILi64ELi128ELi128ELi4ELb0ELb0EN7cutlass6half_tE19Flash_kernel_traitsILi64ELi128ELi128ELi4ES3_EELb0ELb0ELb1ELb0ELb0ELb0ELb1ELb0EEEvNS_16Flash_fwd_paramsE --------------------------
	.section	.nv.info._ZN5flash16flash_fwd_kernelI23Flash_fwd_kernel_traitsILi64ELi128ELi128ELi4ELb0ELb0EN7cutlass6half_tE19Flash_kernel_traitsILi64ELi128ELi128ELi4ES3_EELb0ELb0ELb1ELb0ELb0ELb0ELb1ELb0EEEvNS_16Flash_fwd_paramsE,"",@"SHT_CUDA_INFO"
	.sectionflags	@""
	.align	4


	//----- nvinfo : EIATTR_CUDA_API_VERSION
	.align		4
        /*0000*/ 	.byte	0x04, 0x37
        /*0002*/ 	.short	(.L_410 - .L_409)
.L_409:
        /*0004*/ 	.word	0x00000082


	//----- nvinfo : EIATTR_KPARAM_INFO
	.align		4
.L_410:
        /*0008*/ 	.byte	0x04, 0x17
        /*000a*/ 	.short	(.L_412 - .L_411)
.L_411:
        /*000c*/ 	.word	0x00000000
        /*0010*/ 	.short	0x0000
        /*0012*/ 	.short	0x0000
        /*0014*/ 	.byte	0x00, 0xf0, 0x41, 0x07


	//----- nvinfo : EIATTR_SPARSE_MMA_MASK
	.align		4
.L_412:
        /*0018*/ 	.byte	0x03, 0x50
        /*001a*/ 	.short	0x0000


	//----- nvinfo : EIATTR_MAXREG_COUNT
	.align		4
        /*001c*/ 	.byte	0x03, 0x1b
        /*001e*/ 	.short	0x00ff


	//----- nvinfo : EIATTR_NUM_BARRIERS
	.align		4
        /*0020*/ 	.byte	0x02, 0x4c
        /*0022*/ 	.byte	0x01
	.zero		1


	//----- nvinfo : EIATTR_ANNOTATIONS
	.align		4
        /*0024*/ 	.byte	0x04, 0x55
        /*0026*/ 	.short	(.L_414 - .L_413)


	//   ....[0]....
.L_413:
        /* <DEDUP_REMOVED lines=114> */


	//----- nvinfo : EIATTR_MERCURY_ISA_VERSION
	.align		4
.L_414:
        /*0738*/ 	.byte	0x03, 0x5f
        /*073a*/ 	.short	0x0101


	//----- nvinfo : EIATTR_COOP_GROUP_MASK_REGIDS
	.align		4
        /*073c*/ 	.byte	0x04, 0x29
        /*073e*/ 	.short	(.L_416 - .L_415)


	//   ....[0]....
.L_415:
        /*0740*/ 	.word	0xffffffff


	//   ....[1]....
        /*0744*/ 	.word	0xffffffff


	//   ....[2]....
        /*0748*/ 	.word	0xffffffff


	//   ....[3]....
        /*074c*/ 	.word	0xffffffff


	//   ....[4]....
        /*0750*/ 	.word	0xffffffff


	//   ....[5]....
        /*0754*/ 	.word	0xffffffff


	//   ....[6]....
        /*0758*/ 	.word	0xffffffff


	//   ....[7]....
        /*075c*/ 	.word	0xffffffff


	//   ....[8]....
        /*0760*/ 	.word	0xffffffff


	//   ....[9]....
        /*0764*/ 	.word	0xffffffff


	//   ....[10]....
        /*0768*/ 	.word	0xffffffff


	//   ....[11]....
        /*076c*/ 	.word	0xffffffff


	//   ....[12]....
        /*0770*/ 	.word	0xffffffff


	//   ....[13]....
        /*0774*/ 	.word	0xffffffff


	//   ....[14]....
        /*0778*/ 	.word	0xffffffff


	//   ....[15]....
        /*077c*/ 	.word	0xffffffff


	//   ....[16]....
        /*0780*/ 	.word	0xffffffff


	//   ....[17]....
        /*0784*/ 	.word	0xffffffff


	//   ....[18]....
        /*0788*/ 	.word	0xffffffff


	//   ....[19]....
        /*078c*/ 	.word	0xffffffff


	//   ....[20]....
        /*0790*/ 	.word	0xffffffff


	//   ....[21]....
        /*0794*/ 	.word	0xffffffff


	//   ....[22]....
        /*0798*/ 	.word	0xffffffff


	//   ....[23]....
        /*079c*/ 	.word	0xffffffff


	//   ....[24]....
        /*07a0*/ 	.word	0xffffffff


	//   ....[25]....
        /*07a4*/ 	.word	0xffffffff


	//   ....[26]....
        /*07a8*/ 	.word	0xffffffff


	//   ....[27]....
        /*07ac*/ 	.word	0xffffffff


	//   ....[28]....
        /*07b0*/ 	.word	0xffffffff


	//   ....[29]....
        /*07b4*/ 	.word	0xffffffff


	//   ....[30]....
        /*07b8*/ 	.word	0xffffffff


	//   ....[31]....
        /*07bc*/ 	.word	0xffffffff


	//----- nvinfo : EIATTR_COOP_GROUP_INSTR_OFFSETS
	.align		4
.L_416:
        /*07c0*/ 	.byte	0x04, 0x28
        /*07c2*/ 	.short	(.L_418 - .L_417)


	//   ....[0]....
.L_417:
        /*07c4*/ 	.word	0x00007c30


	//   ....[1]....
        /*07c8*/ 	.word	0x00008890


	//   ....[2]....
        /*07cc*/ 	.word	0x000088f0


	//   ....[3]....
        /*07d0*/ 	.word	0x00008ab0


	//   ....[4]....
        /*07d4*/ 	.word	0x00008b50


	//   ....[5]....
        /*07d8*/ 	.word	0x00008cb0


	//   ....[6]....
        /*07dc*/ 	.word	0x00009310


	//   ....[7]....
        /*07e0*/ 	.word	0x000093c0


	//   ....[8]....
        /*07e4*/ 	.word	0x000136a0


	//   ....[9]....
        /*07e8*/ 	.word	0x000137b0


	//   ....[10]....
        /*07ec*/ 	.word	0x00013950


	//   ....[11]....
        /*07f0*/ 	.word	0x000139c0


	//   ....[12]....
        /*07f4*/ 	.word	0x000139d0


	//   ....[13]....
        /*07f8*/ 	.word	0x00013a00


	//   ....[14]....
        /*07fc*/ 	.word	0x00013a50


	//   ....[15]....
        /*0800*/ 	.word	0x00013b10


	//   ....[16]....
        /*0804*/ 	.word	0x0001b2e0


	//   ....[17]....
        /*0808*/ 	.word	0x0001b320


	//   ....[18]....
        /*080c*/ 	.word	0x0001d3b0


	//   ....[19]....
        /*0810*/ 	.word	0x0001d530


	//   ....[20]....
        /*0814*/ 	.word	0x0001d5e0


	//   ....[21]....
        /*0818*/ 	.word	0x0001d670


	//   ....[22]....
        /*081c*/ 	.word	0x0001d8b0


	//   ....[23]....
        /*0820*/ 	.word	0x0001da90


	//   ....[24]....
        /*0824*/ 	.word	0x00020fe0


	//   ....[25]....
        /*0828*/ 	.word	0x00020ff0


	//   ....[26]....
        /*082c*/ 	.word	0x00021000


	//   ....[27]....
        /*0830*/ 	.word	0x00021010


	//   ....[28]....
        /*0834*/ 	.word	0x00021050


	//   ....[29]....
        /*0838*/ 	.word	0x00021070


	//   ....[30]....
        /*083c*/ 	.word	0x00021090


	//   ....[31]....
        /*0840*/ 	.word	0x000210b0


	//----- nvinfo : EIATTR_VRC_CTA_INIT_COUNT
	.align		4
.L_418:
        /*0844*/ 	.byte	0x02, 0x4a
	.zero		1
	.zero		1


	//----- nvinfo : EIATTR_EXIT_INSTR_OFFSETS
	.align		4
        /*0848*/ 	.byte	0x04, 0x1c
        /*084a*/ 	.short	(.L_420 - .L_419)


	//   ....[0]....
.L_419:
        /*084c*/ 	.word	0x000004a0


	//   ....[1]....
        /*0850*/ 	.word	0x00001810


	//   ....[2]....
        /*0854*/ 	.word	0x000018a0


	//   ....[3]....
        /*0858*/ 	.word	0x00022940


	//   ....[4]....
        /*085c*/ 	.word	0x00022a20


	//----- nvinfo : EIATTR_CRS_STACK_SIZE
	.align		4
.L_420:
        /*0860*/ 	.byte	0x04, 0x1e
        /*0862*/ 	.short	(.L_422 - .L_421)
.L_421:
        /*0864*/ 	.word	0x00000000


	//----- nvinfo : EIATTR_CBANK_PARAM_SIZE
	.align		4
.L_422:
        /*0868*/ 	.byte	0x03, 0x19
        /*086a*/ 	.short	0x01d0


	//----- nvinfo : EIATTR_PARAM_CBANK
	.align		4
        /*086c*/ 	.byte	0x04, 0x0a
        /*086e*/ 	.short	(.L_424 - .L_423)
	.align		4
.L_423:
        /*0870*/ 	.word	index@(.nv.constant0._ZN5flash16flash_fwd_kernelI23Flash_fwd_kernel_traitsILi64ELi128ELi128ELi4ELb0ELb0EN7cutlass6half_tE19Flash_kernel_traitsILi64ELi128ELi128ELi4ES3_EELb0ELb0ELb1ELb0ELb0ELb0ELb1ELb0EEEvNS_16Flash_fwd_paramsE)
        /*0874*/ 	.short	0x0380
        /*0876*/ 	.short	0x01d0


	//----- nvinfo : EIATTR_SW_WAR
	.align		4
.L_424:
        /*0878*/ 	.byte	0x04, 0x36
        /*087a*/ 	.short	(.L_426 - .L_425)
.L_425:
        /*087c*/ 	.word	0x00000008
.L_426:


//--------------------- .nv.info._ZN5flash16flash_fwd_kernelI23Flash_fwd_kernel_traitsILi64ELi128ELi128ELi4ELb0ELb0EN7cutlass6half_tE19Flash_kernel_traitsILi64ELi128ELi128ELi4ES3_EELb0ELb0ELb1ELb1ELb0ELb0ELb0ELb0EEEvNS_16Flash_fwd_paramsE --------------------------
	.section	.nv.info._ZN5flash16flash_fwd_kernelI23Flash_fwd_kernel_traitsILi64ELi128ELi128ELi4ELb0ELb0EN7cutlass6half_tE19Flash_kernel_traitsILi64ELi128ELi128ELi4ES3_EELb0ELb0ELb1ELb1ELb0ELb0ELb0ELb0EEEvNS_16Flash_fwd_paramsE,"",@"SHT_CUDA_INFO"
	.sectionflags	@""
	.align	4


	//----- nvinfo : EIATTR_CUDA_API_VERSION
	.align		4
        /*0000*/ 	.byte	0x04, 0x37
        /*0002*/ 	.short	(.L_428 - .L_427)
.L_427:
        /*0004*/ 	.word	0x00000082


	//----- nvinfo : EIATTR_KPARAM_INFO
	.align		4
.L_428:
        /*0008*/ 	.byte	0x04, 0x17
        /*000a*/ 	.short	(.L_430 - .L_429)
.L_429:
        /*000c*/ 	.word	0x00000000
        /*0010*/ 	.short	0x0000
        /*0012*/ 	.short	0x0000
        /*0014*/ 	.byte	0x00, 0xf0, 0x41, 0x07


	//----- nvinfo : EIATTR_SPARSE_MMA_MASK
	.align		4
.L_430:
        /*0018*/ 	.byte	0x03, 0x50
        /*001a*/ 	.short	0x0000


	//----- nvinfo : EIATTR_MAXREG_COUNT
	.align		4
        /*001c*/ 	.byte	0x03, 0x1b
        /*001e*/ 	.short	0x00ff


	//----- nvinfo : EIATTR_NUM_BARRIERS
	.align		4
        /*0020*/ 	.byte	0x02, 0x4c
        /*0022*/ 	.byte	0x01
	.zero		1


	//----- nvinfo : EIATTR_ANNOTATIONS
	.align		4
        /*0024*/ 	.byte	0x04, 0x55
        /*0026*/ 	.short	(.L_432 - .L_431)


	//   ....[0]....
.L_431:
        /* <DEDUP_REMOVED lines=63> */


	//----- nvinfo : EIATTR_MERCURY_ISA_VERSION
	.align		4
.L_432:
        /*0400*/ 	.byte	0x03, 0x5f
        /*0402*/ 	.short	0x0101


	//----- nvinfo : EIATTR_COOP_GROUP_MASK_REGIDS
	.align		4
        /*0404*/ 	.byte	0x04, 0x29
        /*0406*/ 	.short	(.L_434 - .L_433)


	//   ....[0]....
.L_433:
        /*0408*/ 	.word	0xffffffff


	//   ....[1]....
        /*040c*/ 	.word	0xffffffff


	//   ....[2]....
        /*0410*/ 	.word	0xffffffff


	//   ....[3]....
        /*0414*/ 	.word	0xffffffff


	//   ....[4]....
        /*0418*/ 	.word	0xffffffff


	//   ....[5]....
        /*041c*/ 	.word	0xffffffff


	//   ....[6]....
        /*0420*/ 	.word	0xffffffff


	//   ....[7]....
        /*0424*/ 	.word	0xffffffff


	//   ....[8]....
        /*0428*/ 	.word	0xffffffff


	//   ....[9]....
        /*042c*/ 	.word	0xffffffff


	//   ....[10]....
        /*0430*/ 	.word	0xffffffff


	//   ....[11]....
        /*0434*/ 	.word	0xffffffff


	//   ....[12]....
        /*0438*/ 	.word	0xffffffff


	//   ....[13]....
        /*043c*/ 	.word	0xffffffff


	//   ....[14]....
        /*0440*/ 	.word	0xffffffff


	//   ....[15]....
        /*0444*/ 	.word	0xffffffff


	//   ....[16]....
        /*0448*/ 	.word	0xffffffff


	//   ....[17]....
        /*044c*/ 	.word	0xffffffff


	//   ....[18]....
        /*0450*/ 	.word	0xffffffff


	//   ....[19]....
        /*0454*/ 	.word	0xffffffff


	//   ....[20]....
        /*0458*/ 	.word	0xffffffff


	//   ....[21]....
        /*045c*/ 	.word	0xffffffff


	//   ....[22]....
        /*0460*/ 	.word	0xffffffff


	//   ....[23]....
        /*0464*/ 	.word	0xffffffff


	//   ....[24]....
        /*0468*/ 	.word	0xffffffff


	//   ....[25]....
        /*046c*/ 	.word	0xffffffff


	//   ....[26]....
        /*0470*/ 	.word	0xffffffff


	//   ....[27]....
        /*0474*/ 	.word	0xffffffff


	//   ....[28]....
        /*0478*/ 	.word	0xffffffff


	//   ....[29]....
        /*047c*/ 	.word	0xffffffff


	//   ....[30]....
        /*0480*/ 	.word	0xffffffff


	//   ....[31]....
        /*0484*/ 	.word	0xffffffff


	//----- nvinfo : EIATTR_COOP_GROUP_INSTR_OFFSETS
	.align		4
.L_434:
        /*0488*/ 	.byte	0x04, 0x28
        /*048a*/ 	.short	(.L_436 - .L_435)


	//   ....[0]....
.L_435:
        /*048c*/ 	.word	0x0000a170


	//   ....[1]....
        /*0490*/ 	.word	0x0000a1a0


	//   ....[2]....
        /*0494*/ 	.word	0x0000a2a0


	//   ....[3]....
        /*0498*/ 	.word	0x0000a2b0


	//   ....[4]....
        /*049c*/ 	.word	0x0000a2c0


	//   ....[5]....
        /*04a0*/ 	.word	0x0000a300


	//   ....[6]....
        /*04a4*/ 	.word	0x0000a790


	//   ....[7]....
        /*04a8*/ 	.word	0x0000a960


	//   ....[8]....
        /*04ac*/ 	.word	0x000130e0


	//   ....[9]....
        /*04b0*/ 	.word	0x000131c0


	//   ....[10]....
        /*04b4*/ 	.word	0x000131f0


	//   ....[11]....
        /*04b8*/ 	.word	0x000132d0


	//   ....[12]....
        /*04bc*/ 	.word	0x00013320


	//   ....[13]....
        /*04c0*/ 	.word	0x000133e0


	//   ....[14]....
        /*04c4*/ 	.word	0x00013490


	//   ....[15]....
        /*04c8*/ 	.word	0x000135b0


	//   ....[16]....
        /*04cc*/ 	.word	0x0001c780


	//   ....[17]....
        /*04d0*/ 	.word	0x0001c8c0


	//   ....[18]....
        /*04d4*/ 	.word	0x0001c8f0


	//   ....[19]....
        /*04d8*/ 	.word	0x0001ca00


	//   ....[20]....
        /*04dc*/ 	.word	0x0001ce30


	//   ....[21]....
        /*04e0*/ 	.word	0x0001ceb0


	//   ....[22]....
        /*04e4*/ 	.word	0x0001cfb0


	//   ....[23]....
        /*04e8*/ 	.word	0x0001cfe0


	//   ....[24]....
        /*04ec*/ 	.word	0x00020a40


	//   ....[25]....
        /*04f0*/ 	.word	0x00020a50


	//   ....[26]....
        /*04f4*/ 	.word	0x00020a60


	//   ....[27]....
        /*04f8*/ 	.word	0x00020a70


	//   ....[28]....
        /*04fc*/ 	.word	0x00020ab0


	//   ....[29]....
        /*0500*/ 	.word	0x00020ad0


	//   ....[30]....
        /*0504*/ 	.word	0x00020af0


	//   ....[31]....
        /*0508*/ 	.word	0x00020b00


	//----- nvinfo : EIATTR_VRC_CTA_INIT_COUNT
	.align		4
.L_436:
        /*050c*/ 	.byte	0x02, 0x4a
	.zero		1
	.zero		1


	//----- nvinfo : EIATTR_EXIT_INSTR_OFFSETS
	.align		4
        /*0510*/ 	.byte	0x04, 0x1c
        /*0512*/ 	.short	(.L_438 - .L_437)


	//   ....[0]....
.L_437:
        /*0514*/ 	.word	0x000004a0


	//   ....[1]....
        /*0518*/ 	.word	0x00001800


	//   ....[2]....
        /*051c*/ 	.word	0x00001890


	//   ....[3]....
        /*0520*/ 	.word	0x000223d0


	//   ....[4]....
        /*0524*/ 	.word	0x000224b0


	//----- nvinfo : EIATTR_CRS_STACK_SIZE
	.align		4
.L_438:
        /*0528*/ 	.byte	0x04, 0x1e
        /*052a*/ 	.short	(.L_440 - .L_439)
.L_439:
        /*052c*/ 	.word	0x00000000


	//----- nvinfo : EIATTR_CBANK_PARAM_SIZE
	.align		4
.L_440:
        /*0530*/ 	.byte	0x03, 0x19
        /*0532*/ 	.short	0x01d0


	//----- nvinfo : EIATTR_PARAM_CBANK
	.align		4
        /*0534*/ 	.byte	0x04, 0x0a
        /*0536*/ 	.short	(.L_442 - .L_441)
	.align		4
.L_441:
        /*0538*/ 	.word	index@(.nv.constant0._ZN5flash16flash_fwd_kernelI23Flash_fwd_kernel_traitsILi64ELi128ELi128ELi4ELb0ELb0EN7cutlass6half_tE19Flash_kernel_traitsILi64ELi128ELi128ELi4ES3_EELb0ELb0ELb1ELb1ELb0ELb0ELb0ELb0EEEvNS_16Flash_fwd_paramsE)
        /*053c*/ 	.short	0x0380
        /*053e*/ 	.short	0x01d0


	//----- nvinfo : EIATTR_SW_WAR
	.align		4
.L_442:
        /*0540*/ 	.byte	0x04, 0x36
        /*0542*/ 	.short	(.L_444 - .L_443)
.L_443:
        /*0544*/ 	.word	0x00000008
.L_444:


//--------------------- .nv.info._ZN5flash16flash_fwd_kernelI23Flash_fwd_kernel_traitsILi64ELi128ELi128ELi4ELb0ELb0EN7cutlass6half_tE19Flash_kernel_traitsILi64ELi128ELi128ELi4ES3_EELb0ELb0ELb1ELb1ELb0ELb0ELb1ELb0EEEvNS_16Flash_fwd_paramsE --------------------------
	.section	.nv.info._ZN5flash16flash_fwd_kernelI23Flash_fwd_kernel_traitsILi64ELi128ELi128ELi4ELb0ELb0EN7cutlass6half_tE19Flash_kernel_traitsILi64ELi128ELi128ELi4ES3_EELb0ELb0ELb1ELb1ELb0ELb0ELb1ELb0EEEvNS_16Flash_fwd_paramsE,"",@"SHT_CUDA_INFO"
	.sectionflags	@""
	.align	4


	//----- nvinfo : EIATTR_CUDA_API_VERSION
	.align		4
        /*0000*/ 	.byte	0x04, 0x37
        /*0002*/ 	.short	(.L_446 - .L_445)
.L_445:
        /*0004*/ 	.word	0x00000082


	//----- nvinfo : EIATTR_KPARAM_INFO
	.align		4
.L_446:
        /*0008*/ 	.byte	0x04, 0x17
        /*000a*/ 	.short	(.L_448 - .L_447)
.L_447:
        /*000c*/ 	.word	0x00000000
        /*0010*/ 	.short	0x0000
        /*0012*/ 	.short	0x0000
        /*0014*/ 	.byte	0x00, 0xf0, 0x41, 0x07


	//----- nvinfo : EIATTR_SPARSE_MMA_MASK
	.align		4
.L_448:
        /*0018*/ 	.byte	0x03, 0x50
        /*001a*/ 	.short	0x0000


	//----- nvinfo : EIATTR_MAXREG_COUNT
	.align		4
        /*001c*/ 	.byte	0x03, 0x1b
        /*001e*/ 	.short	0x00ff


	//----- nvinfo : EIATTR_NUM_BARRIERS
	.align		4
        /*0020*/ 	.byte	0x02, 0x4c
        /*0022*/ 	.byte	0x01
	.zero		1


	//----- nvinfo : EIATTR_ANNOTATIONS
	.align		4
        /*0024*/ 	.byte	0x04, 0x55
        /*0026*/ 	.short	(.L_450 - .L_449)


	//   ....[0]....
.L_449:
        /* <DEDUP_REMOVED lines=62> */


	//----- nvinfo : EIATTR_MERCURY_ISA_VERSION
	.align		4
.L_450:
        /*03f0*/ 	.byte	0x03, 0x5f
        /*03f2*/ 	.short	0x0101


	//----- nvinfo : EIATTR_COOP_GROUP_MASK_REGIDS
	.align		4
        /*03f4*/ 	.byte	0x04, 0x29
        /*03f6*/ 	.short	(.L_452 - .L_451)


	//   ....[0]....
.L_451:
        /*03f8*/ 	.word	0xffffffff


	//   ....[1]....
        /*03fc*/ 	.word	0xffffffff


	//   ....[2]....
        /*0400*/ 	.word	0xffffffff


	//   ....[3]....
        /*0404*/ 	.word	0xffffffff


	//   ....[4]....
        /*0408*/ 	.word	0xffffffff


	//   ....[5]....
        /*040c*/ 	.word	0xffffffff


	//   ....[6]....
        /*0410*/ 	.word	0xffffffff


	//   ....[7]....
        /*0414*/ 	.word	0xffffffff


	//   ....[8]....
        /*0418*/ 	.word	0xffffffff


	//   ....[9]....
        /*041c*/ 	.word	0xffffffff


	//   ....[10]....
        /*0420*/ 	.word	0xffffffff


	//   ....[11]....
        /*0424*/ 	.word	0xffffffff


	//   ....[12]....
        /*0428*/ 	.word	0xffffffff


	//   ....[13]....
        /*042c*/ 	.word	0xffffffff


	//   ....[14]....
        /*0430*/ 	.word	0xffffffff


	//   ....[15]....
        /*0434*/ 	.word	0xffffffff


	//   ....[16]....
        /*0438*/ 	.word	0xffffffff


	//   ....[17]....
        /*043c*/ 	.word	0xffffffff


	//   ....[18]....
        /*0440*/ 	.word	0xffffffff


	//   ....[19]....
        /*0444*/ 	.word	0xffffffff


	//   ....[20]....
        /*0448*/ 	.word	0xffffffff


	//   ....[21]....
        /*044c*/ 	.word	0xffffffff


	//   ....[22]....
        /*0450*/ 	.word	0xffffffff


	//   ....[23]....
        /*0454*/ 	.word	0xffffffff


	//   ....[24]....
        /*0458*/ 	.word	0xffffffff


	//   ....[25]....
        /*045c*/ 	.word	0xffffffff


	//   ....[26]....
        /*0460*/ 	.word	0xffffffff


	//   ....[27]....
        /*0464*/ 	.word	0xffffffff


	//   ....[28]....
        /*0468*/ 	.word	0xffffffff


	//   ....[29]....
        /*046c*/ 	.word	0xffffffff


	//   ....[30]....
        /*0470*/ 	.word	0xffffffff


	//   ....[31]....
        /*0474*/ 	.word	0xffffffff


	//----- nvinfo : EIATTR_COOP_GROUP_INSTR_OFFSETS
	.align		4
.L_452:
        /*0478*/ 	.byte	0x04, 0x28
        /*047a*/ 	.short	(.L_454 - .L_453)


	//   ....[0]....
.L_453:
        /*047c*/ 	.word	0x0000afd0


	//   ....[1]....
        /*0480*/ 	.word	0x0000b020


	//   ....[2]....
        /*0484*/ 	.word	0x0000b130


	//   ....[3]....
        /*0488*/ 	.word	0x0000b170


	//   ....[4]....
        /*048c*/ 	.word	0x0000b180


	//   ....[5]....
        /*0490*/ 	.word	0x0000b250


	//   ....[6]....
        /*0494*/ 	.word	0x0000b640


	//   ....[7]....
        /*0498*/ 	.word	0x0000b810


	//   ....[8]....
        /*049c*/ 	.word	0x000153f0


	//   ....[9]....
        /*04a0*/ 	.word	0x00015460


	//   ....[10]....
        /*04a4*/ 	.word	0x000154b0


	//   ....[11]....
        /*04a8*/ 	.word	0x000154f0


	//   ....[12]....
        /*04ac*/ 	.word	0x00015510


	//   ....[13]....
        /*04b0*/ 	.word	0x00015530


	//   ....[14]....
        /*04b4*/ 	.word	0x00015540


	//   ....[15]....
        /*04b8*/ 	.word	0x00015560


	//   ....[16]....
        /*04bc*/ 	.word	0x0001fbf0


	//   ....[17]....
        /*04c0*/ 	.word	0x0001fdb0


	//   ....[18]....
        /*04c4*/ 	.word	0x0001fde0


	//   ....[19]....
        /*04c8*/ 	.word	0x000200b0


	//   ....[20]....
        /*04cc*/ 	.word	0x00020130


	//   ....[21]....
        /*04d0*/ 	.word	0x00020170


	//   ....[22]....
        /*04d4*/ 	.word	0x00020220


	//   ....[23]....
        /*04d8*/ 	.word	0x00020290


	//   ....[24]....
        /*04dc*/ 	.word	0x00023c30


	//   ....[25]....
        /*04e0*/ 	.word	0x00023c40


	//   ....[26]....
        /*04e4*/ 	.word	0x00023c50


	//   ....[27]....
        /*04e8*/ 	.word	0x00023c60


	//   ....[28]....
        /*04ec*/ 	.word	0x00023ca0


	//   ....[29]....
        /*04f0*/ 	.word	0x00023ce0


	//   ....[30]....
        /*04f4*/ 	.word	0x00023d00


	//   ....[31]....
        /*04f8*/ 	.word	0x00023d10


	//----- nvinfo : EIATTR_VRC_CTA_INIT_COUNT
	.align		4
.L_454:
        /*04fc*/ 	.byte	0x02, 0x4a
	.zero		1
	.zero		1


	//----- nvinfo : EIATTR_EXIT_INSTR_OFFSETS
	.align		4
        /*0500*/ 	.byte	0x04, 0x1c
        /*0502*/ 	.short	(.L_456 - .L_455)


	//   ....[0]....
.L_455:
        /*0504*/ 	.word	0x000004a0


	//   ....[1]....
        /*0508*/ 	.word	0x00001800


	//   ....[2]....
        /*050c*/ 	.word	0x00001890


	//   ....[3]....
        /*0510*/ 	.word	0x000255d0


	//   ....[4]....
        /*0514*/ 	.word	0x000256b0


	//----- nvinfo : EIATTR_CRS_STACK_SIZE
	.align		4
.L_456:
        /*0518*/ 	.byte	0x04, 0x1e
        /*051a*/ 	.short	(.L_458 - .L_457)
.L_457:
        /*051c*/ 	.word	0x00000000


	//----- nvinfo : EIATTR_CBANK_PARAM_SIZE
	.align		4
.L_458:
        /*0520*/ 	.byte	0x03, 0x19
        /*0522*/ 	.short	0x01d0


	//----- nvinfo : EIATTR_PARAM_CBANK
	.align		4
        /*0524*/ 	.byte	0x04, 0x0a
        /*0526*/ 	.short	(.L_460 - .L_459)
	.align		4
.L_459:
        /*0528*/ 	.word	index@(.nv.constant0._ZN5flash16flash_fwd_kernelI23Flash_fwd_kernel_traitsILi64ELi128ELi128ELi4ELb0ELb0EN7cutlass6half_tE19Flash_kernel_traitsILi64ELi128ELi128ELi4ES3_EELb0ELb0ELb1ELb1ELb0ELb0ELb1ELb0EEEvNS_16Flash_fwd_paramsE)
        /*052c*/ 	.short	0x0380
        /*052e*/ 	.short	0x01d0


	//----- nvinfo : EIATTR_SW_WAR
	.align		4
.L_460:
        /*0530*/ 	.byte	0x04, 0x36
        /*0532*/ 	.short	(.L_462 - .L_461)
.L_461:
        /*0534*/ 	.word	0x00000008
.L_462:


//--------------------- .nv.info._ZN5flash16flash_fwd_kernelI23Flash_fwd_kernel_traitsILi64ELi128ELi64ELi4ELb0ELb0EN7cutlass6half_tE19Flash_kernel_traitsILi64ELi128ELi64ELi4ES3_EELb1ELb0ELb0ELb0ELb0ELb1ELb0ELb0EEEvNS_16Flash_fwd_paramsE --------------------------
	.section	.nv.info._ZN5flash16flash_fwd_kernelI23Flash_fwd_kernel_traitsILi64ELi128ELi64ELi4ELb0ELb0EN7cutlass6half_tE19Flash_kernel_traitsILi64ELi128ELi64ELi4ES3_EELb1ELb0ELb0ELb0ELb0ELb1ELb0ELb0EEEvNS_16Flash_fwd_paramsE,"",@"SHT_CUDA_INFO"
	.sectionflags	@""
	.align	4


	//----- nvinfo : EIATTR_CUDA_API_VERSION
	.align		4
        /*0000*/ 	.byte	0x04, 0x37
        /*0002*/ 	.short	(.L_464 - .L_463)
.L_463:
        /*0004*/ 	.word	0x00000082


	//----- nvinfo : EIATTR_KPARAM_INFO
	.align		4
.L_464:
        /*0008*/ 	.byte	0x04, 0x17
        /*000a*/ 	.short	(.L_466 - .L_465)
.L_465:
        /*000c*/ 	.word	0x00000000
        /*0010*/ 	.short	0x0000
        /*0012*/ 	.short	0x0000
        /*0014*/ 	.byte	0x00, 0xf0, 0x41, 0x07


	//----- nvinfo : EIATTR_SPARSE_MMA_MASK
	.align		4
.L_466:
        /*0018*/ 	.byte	0x03, 0x50
        /*001a*/ 	.short	0x0000


	//----- nvinfo : EIATTR_MAXREG_COUNT
	.align		4
        /*001c*/ 	.byte	0x03, 0x1b
        /*001e*/ 	.short	0x00ff


	//----- nvinfo : EIATTR_NUM_BARRIERS
	.align		4
        /*0020*/ 	.byte	0x02, 0x4c
        /*0022*/ 	.byte	0x01
	.zero		1


	//----- nvinfo : EIATTR_MERCURY_ISA_VERSION
	.align		4
        /*0024*/ 	.byte	0x03, 0x5f
        /*0026*/ 	.short	0x0101


	//----- nvinfo : EIATTR_COOP_GROUP_MASK_REGIDS
	.align		4
        /*0028*/ 	.byte	0x04, 0x29
        /*002a*/ 	.short	(.L_468 - .L_467)


	//   ....[0]....
.L_467:
        /*002c*/ 	.word	0xffffffff


	//   ....[1]....
        /*0030*/ 	.word	0xffffffff


	//   ....[2]....
        /*0034*/ 	.word	0xffffffff


	//   ....[3]....
        /*0038*/ 	.word	0xffffffff


	//   ....[4]....
        /*003c*/ 	.word	0xffffffff


	//   ....[5]....
        /*0040*/ 	.word	0xffffffff


	//   ....[6]....
        /*0044*/ 	.word	0xffffffff


	//   ....[7]....
        /*0048*/ 	.word	0xffffffff


	//   ....[8]....
        /*004c*/ 	.word	0xffffffff


	//   ....[9]....
        /*0050*/ 	.word	0xffffffff


	//   ....[10]....
        /*0054*/ 	.word	0xffffffff


	//   ....[11]....
        /*0058*/ 	.word	0xffffffff


	//   ....[12]....
        /*005c*/ 	.word	0xffffffff


	//   ....[13]....
        /*0060*/ 	.word	0xffffffff


	//   ....[14]....
        /*0064*/ 	.word	0xffffffff


	//   ....[15]....
        /*0068*/ 	.word	0xffffffff


	//   ....[16]....
        /*006c*/ 	.word	0xffffffff


	//   ....[17]....
        /*0070*/ 	.word	0xffffffff


	//   ....[18]....
        /*0074*/ 	.word	0xffffffff


	//   ....[19]....
        /*0078*/ 	.word	0xffffffff


	//   ....[20]....
        /*007c*/ 	.word	0xffffffff


	//   ....[21]....
        /*0080*/ 	.word	0xffffffff


	//   ....[22]....
        /*0084*/ 	.word	0xffffffff


	//   ....[23]....
        /*0088*/ 	.word	0xffffffff


	//----- nvinfo : EIATTR_COOP_GROUP_INSTR_OFFSETS
	.align		4
.L_468:
        /*008c*/ 	.byte	0x04, 0x28
        /*008e*/ 	.short	(.L_470 - .L_469)


	//   ....[0]....
.L_469:
        /*0090*/ 	.word	0x00003c00


	//   ....[1]....
        /*0094*/ 	.word	0x00003e50


	//   ....[2]....
        /*0098*/ 	.word	0x00003e90


	//   ....[3]....
        /*009c*/ 	.word	0x00003fd0


	//   ....[4]....
        /*00a0*/ 	.word	0x00004000


	//   ....[5]....
        /*00a4*/ 	.word	0x00004190


	//   ....[6]....
        /*00a8*/ 	.word	0x000041d0


	//   ....[7]....
        /*00ac*/ 	.word	0x00004490


	//   ....[8]....
        /*00b0*/ 	.word	0x00007190


	//   ....[9]....
        /*00b4*/ 	.word	0x000071c0


	//   ....[10]....
        /*00b8*/ 	.word	0x00007200


	//   ....[11]....
        /*00bc*/ 	.word	0x00007230


	//   ....[12]....
        /*00c0*/ 	.word	0x00007240


	//   ....[13]....
        /*00c4*/ 	.word	0x00007270


	//   ....[14]....
        /*00c8*/ 	.word	0x00007640


	//   ....[15]....
        /*00cc*/ 	.word	0x00007820


	//   ....[16]....
        /*00d0*/ 	.word	0x00009de0


	//   ....[17]....
        /*00d4*/ 	.word	0x00009e10


	//   ....[18]....
        /*00d8*/ 	.word	0x00009e30


	//   ....[19]....
        /*00dc*/ 	.word	0x00009e40


	//   ....[20]....
        /*00e0*/ 	.word	0x00009ea0


	//   ....[21]....
        /*00e4*/ 	.word	0x00009ec0


	//   ....[22]....
        /*00e8*/ 	.word	0x00009ee0


	//   ....[23]....
        /*00ec*/ 	.word	0x00009ef0


	//----- nvinfo : EIATTR_VRC_CTA_INIT_COUNT
	.align		4
.L_470:
        /*00f0*/ 	.byte	0x02, 0x4a
	.zero		1
	.zero		1


	//----- nvinfo : EIATTR_EXIT_INSTR_OFFSETS
	.align		4
        /*00f4*/ 	.byte	0x04, 0x1c
        /*00f6*/ 	.short	(.L_472 - .L_471)


	//   ....[0]....
.L_471:
        /*00f8*/ 	.word	0x000004f0


	//   ....[1]....
        /*00fc*/ 	.word	0x00001730


	//   ....[2]....
        /*0100*/ 	.word	0x000017c0


	//   ....[3]....
        /*0104*/ 	.word	0x0000b9d0


	//   ....[4]....
        /*0108*/ 	.word	0x0000bab0


	//----- nvinfo : EIATTR_CRS_STACK_SIZE
	.align		4
.L_472:
        /*010c*/ 	.byte	0x04, 0x1e
        /*010e*/ 	.short	(.L_474 - .L_473)
.L_473:
        /*0110*/ 	.word	0x00000000


	//----- nvinfo : EIATTR_CBANK_PARAM_SIZE
	.align		4
.L_474:
        /*0114*/ 	.byte	0x03, 0x19
        /*0116*/ 	.short	0x01d0


	//----- nvinfo : EIATTR_PARAM_CBANK
	.align		4
        /*0118*/ 	.byte	0x04, 0x0a
        /*011a*/ 	.short	(.L_476 - .L_475)
	.align		4
.L_475:
        /*011c*/ 	.word	index@(.nv.constant0._ZN5flash16flash_fwd_kernelI23Flash_fwd_kernel_traitsILi64ELi128ELi64ELi4ELb0ELb0EN7cutlass6half_tE19Flash_kernel_traitsILi64ELi128ELi64ELi4ES3_EELb1ELb0ELb0ELb0ELb0ELb1ELb0ELb0EEEvNS_16Flash_fwd_paramsE)
        /*0120*/ 	.short	0x0380
        /*0122*/ 	.short	0x01d0


	//----- nvinfo : EIATTR_SW_WAR
	.align		4
.L_476:
        /*0124*/ 	.byte	0x04, 0x36
        /*0126*/ 	.short	(.L_478 - .L_477)
.L_477:
        /*0128*/ 	.word	0x00000008
.L_478:


//--------------------- .nv.info._ZN5flash16flash_fwd_kernelI23Flash_fwd_kernel_traitsILi64ELi128ELi64ELi4ELb0ELb0EN7cutlass6half_tE19Flash_kernel_traitsILi64ELi128ELi64ELi4ES3_EELb0ELb0ELb0ELb0ELb0ELb1ELb1ELb0EEEvNS_16Flash_fwd_paramsE --------------------------
	.section	.nv.info._ZN5flash16flash_fwd_kernelI23Flash_fwd_kernel_traitsILi64ELi128ELi64ELi4ELb0ELb0EN7cutlass6half_tE19Flash_kernel_traitsILi64ELi128ELi64ELi4ES3_EELb0ELb0ELb0ELb0ELb0ELb1ELb1ELb0EEEvNS_16Flash_fwd_paramsE,"",@"SHT_CUDA_INFO"
	.sectionflags	@""
	.align	4


	//----- nvinfo : EIATTR_CUDA_API_VERSION
	.align		4
        /*0000*/ 	.byte	0x04, 0x37
        /*0002*/ 	.short	(.L_480 - .L_479)
.L_479:
        /*0004*/ 	.word	0x00000082


	//----- nvinfo : EIATTR_KPARAM_INFO
	.align		4
.L_480:
        /*0008*/ 	.byte	0x04, 0x17
        /*000a*/ 	.short	(.L_482 - .L_481)
.L_481:
        /*000c*/ 	.word	0x00000000
        /*0010*/ 	.short	0x0000
        /*0012*/ 	.short	0x0000
        /*0014*/ 	.byte	0x00, 0xf0, 0x41, 0x07


	//----- nvinfo : EIATTR_SPARSE_MMA_MASK
	.align		4
.L_482:
        /*0018*/ 	.byte	0x03, 0x50
        /*001a*/ 	.short	0x0000


	//----- nvinfo : EIATTR_MAXREG_COUNT
	.align		4
        /*001c*/ 	.byte	0x03, 0x1b
        /*001e*/ 	.short	0x00ff


	//----- nvinfo : EIATTR_NUM_BARRIERS
	.align		4
        /*0020*/ 	.byte	0x02, 0x4c
        /*0022*/ 	.byte	0x01
	.zero		1


	//----- nvinfo : EIATTR_MERCURY_ISA_VERSION
	.align		4
        /*0024*/ 	.byte	0x03, 0x5f
        /*0026*/ 	.short	0x0101


	//----- nvinfo : EIATTR_COOP_GROUP_MASK_REGIDS
	.align		4
        /*0028*/ 	.byte	0x04, 0x29
        /*002a*/ 	.short	(.L_484 - .L_483)


	//   ....[0]....
.L_483:
        /*002c*/ 	.word	0xffffffff


	//   ....[1]....
        /*0030*/ 	.word	0xffffffff


	//   ....[2]....
        /*0034*/ 	.word	0xffffffff


	//   ....[3]....
        /*0038*/ 	.word	0xffffffff


	//   ....[4]....
        /*003c*/ 	.word	0xffffffff


	//   ....[5]....
        /*0040*/ 	.word	0xffffffff


	//   ....[6]....
        /*0044*/ 	.word	0xffffffff


	//   ....[7]....
        /*0048*/ 	.word	0xffffffff


	//   ....[8]....
        /*004c*/ 	.word	0xffffffff


	//   ....[9]....
        /*0050*/ 	.word	0xffffffff


	//   ....[10]....
        /*0054*/ 	.word	0xffffffff


	//   ....[11]....
        /*0058*/ 	.word	0xffffffff


	//   ....[12]....
        /*005c*/ 	.word	0xffffffff


	//   ....[13]....
        /*0060*/ 	.word	0xffffffff


	//   ....[14]....
        /*0064*/ 	.word	0xffffffff


	//   ....[15]....
        /*0068*/ 	.word	0xffffffff


	//   ....[16]....
        /*006c*/ 	.word	0xffffffff


	//   ....[17]....
        /*0070*/ 	.word	0xffffffff


	//   ....[18]....
        /*0074*/ 	.word	0xffffffff


	//   ....[19]....
        /*0078*/ 	.word	0xffffffff


	//   ....[20]....
        /*007c*/ 	.word	0xffffffff


	//   ....[21]....
        /*0080*/ 	.word	0xffffffff


	//   ....[22]....
        /*0084*/ 	.word	0xffffffff


	//   ....[23]....
        /*0088*/ 	.word	0xffffffff


	//----- nvinfo : EIATTR_COOP_GROUP_INSTR_OFFSETS
	.align		4
.L_484:
        /*008c*/ 	.byte	0x04, 0x28
        /*008e*/ 	.short	(.L_486 - .L_485)


	//   ....[0]....
.L_485:
        /*0090*/ 	.word	0x00003fe0


	//   ....[1]....
        /*0094*/ 	.word	0x00004110


	//   ....[2]....
        /*0098*/ 	.word	0x00004310


	//   ....[3]....
        /*009c*/ 	.word	0x00004390


	//   ....[4]....
        /*00a0*/ 	.word	0x000044b0


	//   ....[5]....
        /*00a4*/ 	.word	0x000044f0


	//   ....[6]....
        /*00a8*/ 	.word	0x00004750


	//   ....[7]....
        /*00ac*/ 	.word	0x00004920


	//   ....[8]....
        /*00b0*/ 	.word	0x00006be0


	//   ....[9]....
        /*00b4*/ 	.word	0x00006c60


	//   ....[10]....
        /*00b8*/ 	.word	0x00006ca0


	//   ....[11]....
        /*00bc*/ 	.word	0x00006cb0


	//   ....[12]....
        /*00c0*/ 	.word	0x00006cd0


	//   ....[13]....
        /*00c4*/ 	.word	0x00006cf0


	//   ....[14]....
        /*00c8*/ 	.word	0x00006d20


	//   ....[15]....
        /*00cc*/ 	.word	0x00006d30


	//   ....[16]....
        /*00d0*/ 	.word	0x00008660


	//   ....[17]....
        /*00d4*/ 	.word	0x000086a0


	//   ....[18]....
        /*00d8*/ 	.word	0x000086b0


	//   ....[19]....
        /*00dc*/ 	.word	0x000086d0


	//   ....[20]....
        /*00e0*/ 	.word	0x00008730


	//   ....[21]....
        /*00e4*/ 	.word	0x00008750


	//   ....[22]....
        /*00e8*/ 	.word	0x00008770


	//   ....[23]....
        /*00ec*/ 	.word	0x00008780


	//----- nvinfo : EIATTR_VRC_CTA_INIT_COUNT
	.align		4
.L_486:
        /*00f0*/ 	.byte	0x02, 0x4a
	.zero		1
	.zero		1


	//----- nvinfo : EIATTR_EXIT_INSTR_OFFSETS
	.align		4
        /*00f4*/ 	.byte	0x04, 0x1c
        /*00f6*/ 	.short	(.L_488 - .L_487)


	//   ....[0]....
.L_487:
        /*00f8*/ 	.word	0x000003a0


	//   ....[1]....
        /*00fc*/ 	.word	0x000015b0


	//   ....[2]....
        /*0100*/ 	.word	0x00001640


	//   ....[3]....
        /*0104*/ 	.word	0x0000a060


	//   ....[4]....
        /*0108*/ 	.word	0x0000a140


	//----- nvinfo : EIATTR_CRS_STACK_SIZE
	.align		4
.L_488:
        /*010c*/ 	.byte	0x04, 0x1e
        /*010e*/ 	.short	(.L_490 - .L_489)
.L_489:
        /*0110*/ 	.word	0x00000000


	//----- nvinfo : EIATTR_CBANK_PARAM_SIZE
	.align		4
.L_490:
        /*0114*/ 	.byte	0x03, 0x19
        /*0116*/ 	.short	0x01d0


	//----- nvinfo : EIATTR_PARAM_CBANK
	.align		4
        /*0118*/ 	.byte	0x04, 0x0a
        /*011a*/ 	.short	(.L_492 - .L_491)
	.align		4
.L_491:
        /*011c*/ 	.word	index@(.nv.constant0._ZN5flash16flash_fwd_kernelI23Flash_fwd_kernel_traitsILi64ELi128ELi64ELi4ELb0ELb0EN7cutlass6half_tE19Flash_kernel_traitsILi64ELi128ELi64ELi4ES3_EELb0ELb0ELb0ELb0ELb0ELb1ELb1ELb0EEEvNS_16Flash_fwd_paramsE)
        /*0120*/ 	.short	0x0380
        /*0122*/ 	.short	0x01d0


	//----- nvinfo : EIATTR_SW_WAR
	.align		4
.L_492:
        /*0124*/ 	.byte	0x04, 0x36
        /*0126*/ 	.short	(.L_494 - .L_493)
.L_493:
        /*0128*/ 	.word	0x00000008
.L_494:


//--------------------- .nv.info._ZN5flash16flash_fwd_kernelI23Flash_fwd_kernel_traitsILi64ELi128ELi64ELi4ELb0ELb0EN7cutlass6half_tE19Flash_kernel_traitsILi64ELi128ELi64ELi4ES3_EELb1ELb0ELb0ELb0ELb0ELb0ELb0ELb0EEEvNS_16Flash_fwd_paramsE --------------------------
	.section	.nv.info._ZN5flash16flash_fwd_kernelI23Flash_fwd_kernel_traitsILi64ELi128ELi64ELi4ELb0ELb0EN7cutlass6half_tE19Flash_kernel_traitsILi64ELi128ELi64ELi4ES3_EELb1ELb0ELb0ELb0ELb0ELb0ELb0ELb0EEEvNS_16Flash_fwd_paramsE,"",@"SHT_CUDA_INFO"
	.sectionflags	@""
	.align	4


	//----- nvinfo : EIATTR_CUDA_API_VERSION
	.align		4
        /*0000*/ 	.byte	0x04, 0x37
        /*0002*/ 	.short	(.L_496 - .L_495)
.L_495:
        /*0004*/ 	.word	0x00000082


	//----- nvinfo : EIATTR_KPARAM_INFO
	.align		4
.L_496:
        /*0008*/ 	.byte	0x04, 0x17
        /*000a*/ 	.short	(.L_498 - .L_497)
.L_497:
        /*000c*/ 	.word	0x00000000
        /*0010*/ 	.short	0x0000
        /*0012*/ 	.short	0x0000
        /*0014*/ 	.byte	0x00, 0xf0, 0x41, 0x07


	//----- nvinfo : EIATTR_SPARSE_MMA_MASK
	.align		4
.L_498:
        /*0018*/ 	.byte	0x03, 0x50
        /*001a*/ 	.short	0x0000


	//----- nvinfo : EIATTR_MAXREG_COUNT
	.align		4
        /*001c*/ 	.byte	0x03, 0x1b
        /*001e*/ 	.short	0x00ff


	//----- nvinfo : EIATTR_NUM_BARRIERS
	.align		4
        /*0020*/ 	.byte	0x02, 0x4c
        /*0022*/ 	.byte	0x01
	.zero		1


	//----- nvinfo : EIATTR_MERCURY_ISA_VERSION
	.align		4
        /*0024*/ 	.byte	0x03, 0x5f
        /*0026*/ 	.short	0x0101


	//----- nvinfo : EIATTR_COOP_GROUP_MASK_REGIDS
	.align		4
        /*0028*/ 	.byte	0x04, 0x29
        /*002a*/ 	.short	(.L_500 - .L_499)


	//   ....[0]....
.L_499:
        /*002c*/ 	.word	0xffffffff


	//   ....[1]....
        /*0030*/ 	.word	0xffffffff


	//   ....[2]....
        /*0034*/ 	.word	0xffffffff


	//   ....[3]....
        /*0038*/ 	.word	0xffffffff


	//   ....[4]....
        /*003c*/ 	.word	0xffffffff


	//   ....[5]....
        /*0040*/ 	.word	0xffffffff


	//   ....[6]....
        /*0044*/ 	.word	0xffffffff


	//   ....[7]....
        /*0048*/ 	.word	0xffffffff


	//   ....[8]....
        /*004c*/ 	.word	0xffffffff


	//   ....[9]....
        /*0050*/ 	.word	0xffffffff


	//   ....[10]....
        /*0054*/ 	.word	0xffffffff


	//   ....[11]....
        /*0058*/ 	.word	0xffffffff


	//   ....[12]....
        /*005c*/ 	.word	0xffffffff


	//   ....[13]....
        /*0060*/ 	.word	0xffffffff


	//   ....[14]....
        /*0064*/ 	.word	0xffffffff


	//   ....[15]....
        /*0068*/ 	.word	0xffffffff


	//   ....[16]....
        /*006c*/ 	.word	0xffffffff


	//   ....[17]....
        /*0070*/ 	.word	0xffffffff


	//   ....[18]....
        /*0074*/ 	.word	0xffffffff


	//   ....[19]....
        /*0078*/ 	.word	0xffffffff


	//   ....[20]....
        /*007c*/ 	.word	0xffffffff


	//   ....[21]....
        /*0080*/ 	.word	0xffffffff


	//   ....[22]....
        /*0084*/ 	.word	0xffffffff


	//   ....[23]....
        /*0088*/ 	.word	0xffffffff


	//----- nvinfo : EIATTR_COOP_GROUP_INSTR_OFFSETS
	.align		4
.L_500:
        /*008c*/ 	.byte	0x04, 0x28
        /*008e*/ 	.short	(.L_502 - .L_501)


	//   ....[0]....
.L_501:
        /*0090*/ 	.word	0x00004720


	//   ....[1]....
        /*0094*/ 	.word	0x00004750


	//   ....[2]....
        /*0098*/ 	.word	0x00004860


	//   ....[3]....
        /*009c*/ 	.word	0x00004890


	//   ....[4]....
        /*00a0*/ 	.word	0x000048c0


	//   ....[5]....
        /*00a4*/ 	.word	0x00004900


	//   ....[6]....
        /*00a8*/ 	.word	0x00004a30


	//   ....[7]....
        /*00ac*/ 	.word	0x00004bf0


	//   ....[8]....
        /*00b0*/ 	.word	0x00008000


	//   ....[9]....
        /*00b4*/ 	.word	0x00008030


	//   ....[10]....
        /*00b8*/ 	.word	0x00008070


	//   ....[11]....
        /*00bc*/ 	.word	0x000080a0


	//   ....[12]....
        /*00c0*/ 	.word	0x000080b0


	//   ....[13]....
        /*00c4*/ 	.word	0x000080e0


	//   ....[14]....
        /*00c8*/ 	.word	0x000084b0


	//   ....[15]....
        /*00cc*/ 	.word	0x00008690


	//   ....[16]....
        /*00d0*/ 	.word	0x0000ac50


	//   ....[17]....
        /*00d4*/ 	.word	0x0000ac80


	//   ....[18]....
        /*00d8*/ 	.word	0x0000acb0


	//   ....[19]....
        /*00dc*/ 	.word	0x0000acc0


	//   ....[20]....
        /*00e0*/ 	.word	0x0000ad10


	//   ....[21]....
        /*00e4*/ 	.word	0x0000ad30


	//   ....[22]....
        /*00e8*/ 	.word	0x0000ad50


	//   ....[23]....
        /*00ec*/ 	.word	0x0000ad60


	//----- nvinfo : EIATTR_VRC_CTA_INIT_COUNT
	.align		4
.L_502:
        /*00f0*/ 	.byte	0x02, 0x4a
	.zero		1
	.zero		1


	//----- nvinfo : EIATTR_EXIT_INSTR_OFFSETS
	.align		4
        /*00f4*/ 	.byte	0x04, 0x1c
        /*00f6*/ 	.short	(.L_504 - .L_503)


	//   ....[0]....
.L_503:
        /*00f8*/ 	.word	0x000004f0


	//   ....[1]....
        /*00fc*/ 	.word	0x000016d0


	//   ....[2]....
        /*0100*/ 	.word	0x00001760


	//   ....[3]....
        /*0104*/ 	.word	0x0000c820


	//   ....[4]....
        /*0108*/ 	.word	0x0000c900


	//----- nvinfo : EIATTR_CRS_STACK_SIZE
	.align		4
.L_504:
        /*010c*/ 	.byte	0x04, 0x1e
        /*010e*/ 	.short	(.L_506 - .L_505)
.L_505:
        /*0110*/ 	.word	0x00000000


	//----- nvinfo : EIATTR_CBANK_PARAM_SIZE
	.align		4
.L_506:
        /*0114*/ 	.byte	0x03, 0x19
        /*0116*/ 	.short	0x01d0


	//----- nvinfo : EIATTR_PARAM_CBANK
	.align		4
        /*0118*/ 	.byte	0x04, 0x0a
        /*011a*/ 	.short	(.L_508 - .L_507)
	.align		4
.L_507:
        /*011c*/ 	.word	index@(.nv.constant0._ZN5flash16flash_fwd_kernelI23Flash_fwd_kernel_traitsILi64ELi128ELi64ELi4ELb0ELb0EN7cutlass6half_tE19Flash_kernel_traitsILi64ELi128ELi64ELi4ES3_EELb1ELb0ELb0ELb0ELb0ELb0ELb0ELb0EEEvNS_16Flash_fwd_paramsE)
        /*0120*/ 	.short	0x0380
        /*0122*/ 	.short	0x01d0


	//----- nvinfo : EIATTR_SW_WAR
	.align		4
.L_508:
        /*0124*/ 	.byte	0x04, 0x36
        /*0126*/ 	.short	(.L_510 - .L_509)
.L_509:
        /*0128*/ 	.word	0x00000008
.L_510:


//--------------------- .nv.info._ZN5flash16flash_fwd_kernelI23Flash_fwd_kernel_traitsILi64ELi128ELi64ELi4ELb0ELb0EN7cutlass6half_tE19Flash_kernel_traitsILi64ELi128ELi64ELi4ES3_EELb1ELb0ELb1ELb0ELb0ELb0ELb0ELb0EEEvNS_16Flash_fwd_paramsE --------------------------
	.section	.nv.info._ZN5flash16flash_fwd_kernelI23Flash_fwd_kernel_traitsILi64ELi128ELi64ELi4ELb0ELb0EN7cutlass6half_tE19Flash_kernel_traitsILi64ELi128ELi64ELi4ES3_EELb1ELb0ELb1ELb0ELb0ELb0ELb0ELb0EEEvNS_16Flash_fwd_paramsE,"",@"SHT_CUDA_INFO"
	.sectionflags	@""
	.align	4


	//----- nvinfo : EIATTR_CUDA_API_VERSION
	.align		4
        /*0000*/ 	.byte	0x04, 0x37
        /*0002*/ 	.short	(.L_512 - .L_511)
.L_511:
        /*0004*/ 	.word	0x00000082


	//----- nvinfo : EIATTR_KPARAM_INFO
	.align		4
.L_512:
        /*0008*/ 	.byte	0x04, 0x17
        /*000a*/ 	.short	(.L_514 - .L_513)
.L_513:
        /*000c*/ 	.word	0x00000000
        /*0010*/ 	.short	0x0000
        /*0012*/ 	.short	0x0000
        /*0014*/ 	.byte	0x00, 0xf0, 0x41, 0x07


	//----- nvinfo : EIATTR_SPARSE_MMA_MASK
	.align		4
.L_514:
        /*0018*/ 	.byte	0x03, 0x50
        /*001a*/ 	.short	0x0000


	//----- nvinfo : EIATTR_MAXREG_COUNT
	.align		4
        /*001c*/ 	.byte	0x03, 0x1b
        /*001e*/ 	.short	0x00ff


	//----- nvinfo : EIATTR_NUM_BARRIERS
	.align		4
        /*0020*/ 	.byte	0x02, 0x4c
        /*0022*/ 	.byte	0x01
	.zero		1


	//----- nvinfo : EIATTR_ANNOTATIONS
	.align		4
        /*0024*/ 	.byte	0x04, 0x55
        /*0026*/ 	.short	(.L_516 - .L_515)


	//   ....[0]....
.L_515:
        /* <DEDUP_REMOVED lines=35> */


	//----- nvinfo : EIATTR_MERCURY_ISA_VERSION
	.align		4
.L_516:
        /*0240*/ 	.byte	0x03, 0x5f
        /*0242*/ 	.short	0x0101


	//----- nvinfo : EIATTR_COOP_GROUP_MASK_REGIDS
	.align		4
        /*0244*/ 	.byte	0x04, 0x29
        /*0246*/ 	.short	(.L_518 - .L_517)


	//   ....[0]....
.L_517:
        /*0248*/ 	.word	0xffffffff


	//   ....[1]....
        /*024c*/ 	.word	0xffffffff


	//   ....[2]....
        /*0250*/ 	.word	0xffffffff


	//   ....[3]....
        /*0254*/ 	.word	0xffffffff


	//   ....[4]....
        /*0258*/ 	.word	0xffffffff


	//   ....[5]....
        /*025c*/ 	.word	0xffffffff


	//   ....[6]....
        /*0260*/ 	.word	0xffffffff


	//   ....[7]....
        /*0264*/ 	.word	0xffffffff


	//   ....[8]....
        /*0268*/ 	.word	0xffffffff


	//   ....[9]....
        /*026c*/ 	.word	0xffffffff


	//   ....[10]....
        /*0270*/ 	.word	0xffffffff


	//   ....[11]....
        /*0274*/ 	.word	0xffffffff


	//   ....[12]....
        /*0278*/ 	.word	0xffffffff


	//   ....[13]....
        /*027c*/ 	.word	0xffffffff


	//   ....[14]....
        /*0280*/ 	.word	0xffffffff


	//   ....[15]....
        /*0284*/ 	.word	0xffffffff


	//   ....[16]....
        /*0288*/ 	.word	0xffffffff


	//   ....[17]....
        /*028c*/ 	.word	0xffffffff


	//   ....[18]....
        /*0290*/ 	.word	0xffffffff


	//   ....[19]....
        /*0294*/ 	.word	0xffffffff


	//   ....[20]....
        /*0298*/ 	.word	0xffffffff


	//   ....[21]....
        /*029c*/ 	.word	0xffffffff


	//   ....[22]....
        /*02a0*/ 	.word	0xffffffff


	//   ....[23]....
        /*02a4*/ 	.word	0xffffffff


	//   ....[24]....
        /*02a8*/ 	.word	0xffffffff


	//   ....[25]....
        /*02ac*/ 	.word	0xffffffff


	//   ....[26]....
        /*02b0*/ 	.word	0xffffffff


	//   ....[27]....
        /*02b4*/ 	.word	0xffffffff


	//   ....[28]....
        /*02b8*/ 	.word	0xffffffff


	//   ....[29]....
        /*02bc*/ 	.word	0xffffffff


	//   ....[30]....
        /*02c0*/ 	.word	0xffffffff


	//   ....[31]....
        /*02c4*/ 	.word	0xffffffff


	//   ....[32]....
        /*02c8*/ 	.word	0xffffffff


	//   ....[33]....
        /*02cc*/ 	.word	0xffffffff


	//   ....[34]....
        /*02d0*/ 	.word	0xffffffff


	//   ....[35]....
        /*02d4*/ 	.word	0xffffffff


	//   ....[36]....
        /*02d8*/ 	.word	0xffffffff


	//   ....[37]....
        /*02dc*/ 	.word	0xffffffff


	//   ....[38]....
        /*02e0*/ 	.word	0xffffffff


	//   ....[39]....
        /*02e4*/ 	.word	0xffffffff


	//----- nvinfo : EIATTR_COOP_GROUP_INSTR_OFFSETS
	.align		4
.L_518:
        /*02e8*/ 	.byte	0x04, 0x28
        /*02ea*/ 	.short	(.L_520 - .L_519)


	//   ....[0]....
.L_519:
        /*02ec*/ 	.word	0x00005570


	//   ....[1]....
        /*02f0*/ 	.word	0x00005700


	//   ....[2]....
        /*02f4*/ 	.word	0x00005760


	//   ....[3]....
        /*02f8*/ 	.word	0x00005900


	//   ....[4]....
        /*02fc*/ 	.word	0x00005930


	//   ....[5]....
        /*0300*/ 	.word	0x00005960


	//   ....[6]....
        /*0304*/ 	.word	0x00005b00


	//   ....[7]....
        /*0308*/ 	.word	0x00005b60


	//   ....[8]....
        /*030c*/ 	.word	0x00009a00


	//   ....[9]....
        /*0310*/ 	.word	0x00009c40


	//   ....[10]....
        /*0314*/ 	.word	0x00009c50


	//   ....[11]....
        /*0318*/ 	.word	0x00009e60


	//   ....[12]....
        /*031c*/ 	.word	0x0000a4c0


	//   ....[13]....
        /*0320*/ 	.word	0x0000a570


	//   ....[14]....
        /*0324*/ 	.word	0x0000a5c0


	//   ....[15]....
        /*0328*/ 	.word	0x0000a920


	//   ....[16]....
        /*032c*/ 	.word	0x0000ecf0


	//   ....[17]....
        /*0330*/ 	.word	0x0000ed80


	//   ....[18]....
        /*0334*/ 	.word	0x0000ee00


	//   ....[19]....
        /*0338*/ 	.word	0x0000ee20


	//   ....[20]....
        /*033c*/ 	.word	0x0000ee40


	//   ....[21]....
        /*0340*/ 	.word	0x0000ee90


	//   ....[22]....
        /*0344*/ 	.word	0x0000eed0


	//   ....[23]....
        /*0348*/ 	.word	0x0000f050


	//   ....[24]....
        /*034c*/ 	.word	0x00013a50


	//   ....[25]....
        /*0350*/ 	.word	0x00013a80


	//   ....[26]....
        /*0354*/ 	.word	0x00013b60


	//   ....[27]....
        /*0358*/ 	.word	0x00013b90


	//   ....[28]....
        /*035c*/ 	.word	0x00013c10


	//   ....[29]....
        /*0360*/ 	.word	0x00013db0


	//   ....[30]....
        /*0364*/ 	.word	0x00013ea0


	//   ....[31]....
        /*0368*/ 	.word	0x00013f60


	//   ....[32]....
        /*036c*/ 	.word	0x00016a40


	//   ....[33]....
        /*0370*/ 	.word	0x00016a50


	//   ....[34]....
        /*0374*/ 	.word	0x00016a60


	//   ....[35]....
        /*0378*/ 	.word	0x00016a80


	//   ....[36]....
        /*037c*/ 	.word	0x00016aa0


	//   ....[37]....
        /*0380*/ 	.word	0x00016ac0


	//   ....[38]....
        /*0384*/ 	.word	0x00016ad0


	//   ....[39]....
        /*0388*/ 	.word	0x00016b00


	//----- nvinfo : EIATTR_VRC_CTA_INIT_COUNT
	.align		4
.L_520:
        /*038c*/ 	.byte	0x02, 0x4a
	.zero		1
	.zero		1


	//----- nvinfo : EIATTR_EXIT_INSTR_OFFSETS
	.align		4
        /*0390*/ 	.byte	0x04, 0x1c
        /*0392*/ 	.short	(.L_522 - .L_521)


	//   ....[0]....
.L_521:
        /*0394*/ 	.word	0x00000530


	//   ....[1]....
        /*0398*/ 	.word	0x00001890


	//   ....[2]....
        /*039c*/ 	.word	0x00001920


	//   ....[3]....
        /*03a0*/ 	.word	0x00018570


	//   ....[4]....
        /*03a4*/ 	.word	0x00018650


	//----- nvinfo : EIATTR_CRS_STACK_SIZE
	.align		4
.L_522:
        /*03a8*/ 	.byte	0x04, 0x1e
        /*03aa*/ 	.short	(.L_524 - .L_523)
.L_523:
        /*03ac*/ 	.word	0x00000000


	//----- nvinfo : EIATTR_CBANK_PARAM_SIZE
	.align		4
.L_524:
        /*03b0*/ 	.byte	0x03, 0x19
        /*03b2*/ 	.short	0x01d0


	//----- nvinfo : EIATTR_PARAM_CBANK
	.align		4
        /*03b4*/ 	.byte	0x04, 0x0a
        /*03b6*/ 	.short	(.L_526 - .L_525)
	.align		4
.L_525:
        /*03b8*/ 	.word	index@(.nv.constant0._ZN5flash16flash_fwd_kernelI23Flash_fwd_kernel_traitsILi64ELi128ELi64ELi4ELb0ELb0EN7cutlass6half_tE19Flash_kernel_traitsILi64ELi128ELi64ELi4ES3_EELb1ELb0ELb1ELb0ELb0ELb0ELb0ELb0EEEvNS_16Flash_fwd_paramsE)
        /*03bc*/ 	.short	0x0380
        /*03be*/ 	.short	0x01d0


	//----- nvinfo : EIATTR_SW_WAR
	.align		4
.L_526:
        /*03c0*/ 	.byte	0x04, 0x36
        /*03c2*/ 	.short	(.L_528 - .L_527)
.L_527:
        /*03c4*/ 	.word	0x00000008
.L_528:


//--------------------- .nv.info._ZN5flash16flash_fwd_kernelI23Flash_fwd_kernel_traitsILi64ELi128ELi64ELi4ELb0ELb0EN7cutlass6half_tE19Flash_kernel_traitsILi64ELi128ELi64ELi4ES3_EELb1ELb0ELb0ELb0ELb1ELb1ELb0ELb0EEEvNS_16Flash_fwd_paramsE --------------------------
	.section	.nv.info._ZN5flash16flash_fwd_kernelI23Flash_fwd_kernel_traitsILi64ELi128ELi64ELi4ELb0ELb0EN7cutlass6half_tE19Flash_kernel_traitsILi64ELi128ELi64ELi4ES3_EELb1ELb0ELb0ELb0ELb1ELb1ELb0ELb0EEEvNS_16Flash_fwd_paramsE,"",@"SHT_CUDA_INFO"
	.sectionflags	@""
	.align	4


	//----- nvinfo : EIATTR_CUDA_API_VERSION
	.align		4
        /*0000*/ 	.byte	0x04, 0x37
        /*0002*/ 	.short	(.L_530 - .L_529)
.L_529:
        /*0004*/ 	.word	0x00000082


	//----- nvinfo : EIATTR_KPARAM_INFO
	.align		4
.L_530:
        /*0008*/ 	.byte	0x04, 0x17
        /*000a*/ 	.short	(.L_532 - .L_531)
.L_531:
        /*000c*/ 	.word	0x00000000
        /*0010*/ 	.short	0x0000
        /*0012*/ 	.short	0x0000
        /*0014*/ 	.byte	0x00, 0xf0, 0x41, 0x07


	//----- nvinfo : EIATTR_SPARSE_MMA_MASK
	.align		4
.L_532:
        /*0018*/ 	.byte	0x03, 0x50
        /*001a*/ 	.short	0x0000


	//----- nvinfo : EIATTR_MAXREG_COUNT
	.align		4
        /*001c*/ 	.byte	0x03, 0x1b
        /*001e*/ 	.short	0x00ff


	//----- nvinfo : EIATTR_NUM_BARRIERS
	.align		4
        /*0020*/ 	.byte	0x02, 0x4c
        /*0022*/ 	.byte	0x01
	.zero		1


	//----- nvinfo : EIATTR_MERCURY_ISA_VERSION
	.align		4
        /*0024*/ 	.byte	0x03, 0x5f
        /*0026*/ 	.short	0x0101


	//----- nvinfo : EIATTR_COOP_GROUP_MASK_REGIDS
	.align		4
        /*0028*/ 	.byte	0x04, 0x29
        /*002a*/ 	.short	(.L_534 - .L_533)


	//   ....[0]....
.L_533:
        /*002c*/ 	.word	0xffffffff


	//   ....[1]....
        /*0030*/ 	.word	0xffffffff


	//   ....[2]....
        /*0034*/ 	.word	0xffffffff


	//   ....[3]....
        /*0038*/ 	.word	0xffffffff


	//   ....[4]....
        /*003c*/ 	.word	0xffffffff


	//   ....[5]....
        /*0040*/ 	.word	0xffffffff


	//   ....[6]....
        /*0044*/ 	.word	0xffffffff


	//   ....[7]....
        /*0048*/ 	.word	0xffffffff


	//   ....[8]....
        /*004c*/ 	.word	0xffffffff


	//   ....[9]....
        /*0050*/ 	.word	0xffffffff


	//   ....[10]....
        /*0054*/ 	.word	0xffffffff


	//   ....[11]....
        /*0058*/ 	.word	0xffffffff


	//   ....[12]....
        /*005c*/ 	.word	0xffffffff


	//   ....[13]....
        /*0060*/ 	.word	0xffffffff


	//   ....[14]....
        /*0064*/ 	.word	0xffffffff


	//   ....[15]....
        /*0068*/ 	.word	0xffffffff


	//   ....[16]....
        /*006c*/ 	.word	0xffffffff


	//   ....[17]....
        /*0070*/ 	.word	0xffffffff


	//   ....[18]....
        /*0074*/ 	.word	0xffffffff


	//   ....[19]....
        /*0078*/ 	.word	0xffffffff


	//   ....[20]....
        /*007c*/ 	.word	0xffffffff


	//   ....[21]....
        /*0080*/ 	.word	0xffffffff


	//   ....[22]....
        /*0084*/ 	.word	0xffffffff


	//   ....[23]....
        /*0088*/ 	.word	0xffffffff


	//----- nvinfo : EIATTR_COOP_GROUP_INSTR_OFFSETS
	.align		4
.L_534:
        /*008c*/ 	.byte	0x04, 0x28
        /*008e*/ 	.short	(.L_536 - .L_535)


	//   ....[0]....
.L_535:
        /*0090*/ 	.word	0x000019e0


	//   ....[1]....
        /*0094*/ 	.word	0x00001bd0


	//   ....[2]....
        /*0098*/ 	.word	0x00001c50


	//   ....[3]....
        /*009c*/ 	.word	0x00001dc0


	//   ....[4]....
        /*00a0*/ 	.word	0x00001e90


	//   ....[5]....
        /*00a4*/ 	.word	0x00001f20


	//   ....[6]....
        /*00a8*/ 	.word	0x00002050


	//   ....[7]....
        /*00ac*/ 	.word	0x00002130


	//   ....[8]....
        /*00b0*/ 	.word	0x00004f20


	//   ....[9]....
        /*00b4*/ 	.word	0x00004f80


	//   ....[10]....
        /*00b8*/ 	.word	0x00004fb0


	//   ....[11]....
        /*00bc*/ 	.word	0x00004fe0


	//   ....[12]....
        /*00c0*/ 	.word	0x00005010


	//   ....[13]....
        /*00c4*/ 	.word	0x00005020


	//   ....[14]....
        /*00c8*/ 	.word	0x00005230


	//   ....[15]....
        /*00cc*/ 	.word	0x000053f0


	//   ....[16]....
        /*00d0*/ 	.word	0x00007b60


	//   ....[17]....
        /*00d4*/ 	.word	0x00007b90


	//   ....[18]....
        /*00d8*/ 	.word	0x00007bb0


	//   ....[19]....
        /*00dc*/ 	.word	0x00007bd0


	//   ....[20]....
        /*00e0*/ 	.word	0x00007c20


	//   ....[21]....
        /*00e4*/ 	.word	0x00007c40


	//   ....[22]....
        /*00e8*/ 	.word	0x00007c60


	//   ....[23]....
        /*00ec*/ 	.word	0x00007c70


	//----- nvinfo : EIATTR_VRC_CTA_INIT_COUNT
	.align		4
.L_536:
        /*00f0*/ 	.byte	0x02, 0x4a
	.zero		1
	.zero		1


	//----- nvinfo : EIATTR_EXIT_INSTR_OFFSETS
	.align		4
        /*00f4*/ 	.byte	0x04, 0x1c
        /*00f6*/ 	.short	(.L_538 - .L_537)


	//   ....[0]....
.L_537:
        /*00f8*/ 	.word	0x00000290


	//   ....[1]....
        /*00fc*/ 	.word	0x00009060


	//----- nvinfo : EIATTR_CRS_STACK_SIZE
	.align		4
.L_538:
        /*0100*/ 	.byte	0x04, 0x1e
        /*0102*/ 	.short	(.L_540 - .L_539)
.L_539:
        /*0104*/ 	.word	0x00000000


	//----- nvinfo : EIATTR_CBANK_PARAM_SIZE
	.align		4
.L_540:
        /*0108*/ 	.byte	0x03, 0x19
        /*010a*/ 	.short	0x01d0


	//----- nvinfo : EIATTR_PARAM_CBANK
	.align		4
        /*010c*/ 	.byte	0x04, 0x0a
        /*010e*/ 	.short	(.L_542 - .L_541)
	.align		4
.L_541:
        /*0110*/ 	.word	index@(.nv.constant0._ZN5flash16flash_fwd_kernelI23Flash_fwd_kernel_traitsILi64ELi128ELi64ELi4ELb0ELb0EN7cutlass6half_tE19Flash_kernel_traitsILi64ELi128ELi64ELi4ES3_EELb1ELb0ELb0ELb0ELb1ELb1ELb0ELb0EEEvNS_16Flash_fwd_paramsE)
        /*0114*/ 	.short	0x0380
        /*0116*/ 	.short	0x01d0


	//----- nvinfo : EIATTR_SW_WAR
	.align		4
.L_542:
        /*0118*/ 	.byte	0x04, 0x36
        /*011a*/ 	.short	(.L_544 - .L_543)
.L_543:
        /*011c*/ 	.word	0x00000008
.L_544:


//--------------------- .nv.info._ZN5flash16flash_fwd_kernelI23Flash_fwd_kernel_traitsILi64ELi128ELi64ELi4ELb0ELb0EN7cutlass6half_tE19Flash_kernel_traitsILi64ELi128ELi64ELi4ES3_EELb0ELb0ELb0ELb0ELb1ELb1ELb1ELb0EEEvNS_16Flash_fwd_paramsE --------------------------
	.section	.nv.info._ZN5flash16flash_fwd_kernelI23Flash_fwd_kernel_traitsILi64ELi128ELi64ELi4ELb0ELb0EN7cutlass6half_tE19Flash_kernel_traitsILi64ELi128ELi64ELi4ES3_EELb0ELb0ELb0ELb0ELb1ELb1ELb1ELb0EEEvNS_16Flash_fwd_paramsE,"",@"SHT_CUDA_INFO"
	.sectionflags	@""
	.align	4


	//----- nvinfo : EIATTR_CUDA_API_VERSION
	.align		4
        /*0000*/ 	.byte	0x04, 0x37
        /*0002*/ 	.short	(.L_546 - .L_545)
.L_545:
        /*0004*/ 	.word	0x00000082


	//----- nvinfo : EIATTR_KPARAM_INFO
	.align		4
.L_546:
        /*0008*/ 	.byte	0x04, 0x17
        /*000a*/ 	.short	(.L_548 - .L_547)
.L_547:
        /*000c*/ 	.word	0x00000000
        /*0010*/ 	.short	0x0000
        /*0012*/ 	.short	0x0000
        /*0014*/ 	.byte	0x00, 0xf0, 0x41, 0x07


	//----- nvinfo : EIATTR_SPARSE_MMA_MASK
	.align		4
.L_548:
        /*0018*/ 	.byte	0x03, 0x50
        /*001a*/ 	.short	0x0000


	//----- nvinfo : EIATTR_MAXREG_COUNT
	.align		4
        /*001c*/ 	.byte	0x03, 0x1b
        /*001e*/ 	.short	0x00ff


	//----- nvinfo : EIATTR_NUM_BARRIERS
	.align		4
        /*0020*/ 	.byte	0x02, 0x4c
        /*0022*/ 	.byte	0x01
	.zero		1


	//----- nvinfo : EIATTR_MERCURY_ISA_VERSION
	.align		4
        /*0024*/ 	.byte	0x03, 0x5f
        /*0026*/ 	.short	0x0101


	//----- nvinfo : EIATTR_COOP_GROUP_MASK_REGIDS
	.align		4
        /*0028*/ 	.byte	0x04, 0x29
        /*002a*/ 	.short	(.L_550 - .L_549)


	//   ....[0]....
.L_549:
        /*002c*/ 	.word	0xffffffff


	//   ....[1]....
        /*0030*/ 	.word	0xffffffff


	//   ....[2]....
        /*0034*/ 	.word	0xffffffff


	//   ....[3]....
        /*0038*/ 	.word	0xffffffff


	//   ....[4]....
        /*003c*/ 	.word	0xffffffff


	//   ....[5]....
        /*0040*/ 	.word	0xffffffff


	//   ....[6]....
        /*0044*/ 	.word	0xffffffff


	//   ....[7]....
        /*0048*/ 	.word	0xffffffff


	//   ....[8]....
        /*004c*/ 	.word	0xffffffff


	//   ....[9]....
        /*0050*/ 	.word	0xffffffff


	//   ....[10]....
        /*0054*/ 	.word	0xffffffff


	//   ....[11]....
        /*0058*/ 	.word	0xffffffff


	//   ....[12]....
        /*005c*/ 	.word	0xffffffff


	//   ....[13]....
        /*0060*/ 	.word	0xffffffff


	//   ....[14]....
        /*0064*/ 	.word	0xffffffff


	//   ....[15]....
        /*0068*/ 	.word	0xffffffff


	//   ....[16]....
        /*006c*/ 	.word	0xffffffff


	//   ....[17]....
        /*0070*/ 	.word	0xffffffff


	//   ....[18]....
        /*0074*/ 	.word	0xffffffff


	//   ....[19]....
        /*0078*/ 	.word	0xffffffff


	//   ....[20]....
        /*007c*/ 	.word	0xffffffff


	//   ....[21]....
        /*0080*/ 	.word	0xffffffff


	//   ....[22]....
        /*0084*/ 	.word	0xffffffff


	//   ....[23]....
        /*0088*/ 	.word	0xffffffff


	//----- nvinfo : EIATTR_COOP_GROUP_INSTR_OFFSETS
	.align		4
.L_550:
        /*008c*/ 	.byte	0x04, 0x28
        /*008e*/ 	.short	(.L_552 - .L_551)


	//   ....[0]....
.L_551:
        /*0090*/ 	.word	0x00001f40


	//   ....[1]....
        /*0094*/ 	.word	0x000020e0


	//   ....[2]....
        /*0098*/ 	.word	0x00002110


	//   ....[3]....
        /*009c*/ 	.word	0x00002200


	//   ....[4]....
        /*00a0*/ 	.word	0x00002270


	//   ....[5]....
        /*00a4*/ 	.word	0x00002350


	//   ....[6]....
        /*00a8*/ 	.word	0x00002480


	//   ....[7]....
        /*00ac*/ 	.word	0x00002660


	//   ....[8]....
        /*00b0*/ 	.word	0x000049f0


	//   ....[9]....
        /*00b4*/ 	.word	0x00004a70


	//   ....[10]....
        /*00b8*/ 	.word	0x00004a90


	//   ....[11]....
        /*00bc*/ 	.word	0x00004aa0


	//   ....[12]....
        /*00c0*/ 	.word	0x00004ad0


	//   ....[13]....
        /*00c4*/ 	.word	0x00004b00


	//   ....[14]....
        /*00c8*/ 	.word	0x00004b20


	//   ....[15]....
        /*00cc*/ 	.word	0x00004b30


	//   ....[16]....
        /*00d0*/ 	.word	0x00006460


	//   ....[17]....
        /*00d4*/ 	.word	0x000064a0


	//   ....[18]....
        /*00d8*/ 	.word	0x000064c0


	//   ....[19]....
        /*00dc*/ 	.word	0x000064e0


	//   ....[20]....
        /*00e0*/ 	.word	0x00006540


	//   ....[21]....
        /*00e4*/ 	.word	0x00006560


	//   ....[22]....
        /*00e8*/ 	.word	0x00006580


	//   ....[23]....
        /*00ec*/ 	.word	0x00006590


	//----- nvinfo : EIATTR_VRC_CTA_INIT_COUNT
	.align		4
.L_552:
        /*00f0*/ 	.byte	0x02, 0x4a
	.zero		1
	.zero		1


	//----- nvinfo : EIATTR_EXIT_INSTR_OFFSETS
	.align		4
        /*00f4*/ 	.byte	0x04, 0x1c
        /*00f6*/ 	.short	(.L_554 - .L_553)


	//   ....[0]....
.L_553:
        /*00f8*/ 	.word	0x00000140


	//   ....[1]....
        /*00fc*/ 	.word	0x000078f0


	//----- nvinfo : EIATTR_CRS_STACK_SIZE
	.align		4
.L_554:
        /*0100*/ 	.byte	0x04, 0x1e
        /*0102*/ 	.short	(.L_556 - .L_555)
.L_555:
        /*0104*/ 	.word	0x00000000


	//----- nvinfo : EIATTR_CBANK_PARAM_SIZE
	.align		4
.L_556:
        /*0108*/ 	.byte	0x03, 0x19
        /*010a*/ 	.short	0x01d0


	//----- nvinfo : EIATTR_PARAM_CBANK
	.align		4
        /*010c*/ 	.byte	0x04, 0x0a
        /*010e*/ 	.short	(.L_558 - .L_557)
	.align		4
.L_557:
        /*0110*/ 	.word	index@(.nv.constant0._ZN5flash16flash_fwd_kernelI23Flash_fwd_kernel_traitsILi64ELi128ELi64ELi4ELb0ELb0EN7cutlass6half_tE19Flash_kernel_traitsILi64ELi128ELi64ELi4ES3_EELb0ELb0ELb0ELb0ELb1ELb1ELb1ELb0EEEvNS_16Flash_fwd_paramsE)
        /*0114*/ 	.short	0x0380
        /*0116*/ 	.short	0x01d0


	//----- nvinfo : EIATTR_SW_WAR
	.align		4
.L_558:
        /*0118*/ 	.byte	0x04, 0x36
        /*011a*/ 	.short	(.L_560 - .L_559)
.L_559:
        /*011c*/ 	.word	0x00000008
.L_560:


//--------------------- .nv.info._ZN5flash16flash_fwd_kernelI23Flash_fwd_kernel_traitsILi64ELi128ELi64ELi4ELb0ELb0EN7cutlass6half_tE19Flash_kernel_traitsILi64ELi128ELi64ELi4ES3_EELb1ELb0ELb0ELb1ELb0ELb0ELb0ELb0EEEvNS_16Flash_fwd_paramsE --------------------------
	.section	.nv.info._ZN5flash16flash_fwd_kernelI23Flash_fwd_kernel_traitsILi64ELi128ELi64ELi4ELb0ELb0EN7cutlass6half_tE19Flash_kernel_traitsILi64ELi128ELi64ELi4ES3_EELb1ELb0ELb0ELb1ELb0ELb0ELb0ELb0EEEvNS_16Flash_fwd_paramsE,"",@"SHT_CUDA_INFO"
	.sectionflags	@""
	.align	4


	//----- nvinfo : EIATTR_CUDA_API_VERSION
	.align		4
        /*0000*/ 	.byte	0x04, 0x37
        /*0002*/ 	.short	(.L_562 - .L_561)
.L_561:
        /*0004*/ 	.word	0x00000082


	//----- nvinfo : EIATTR_KPARAM_INFO
	.align		4
.L_562:
        /*0008*/ 	.byte	0x04, 0x17
        /*000a*/ 	.short	(.L_564 - .L_563)
.L_563:
        /*000c*/ 	.word	0x00000000
        /*0010*/ 	.short	0x0000
        /*0012*/ 	.short	0x0000
        /*0014*/ 	.byte	0x00, 0xf0, 0x41, 0x07


	//----- nvinfo : EIATTR_SPARSE_MMA_MASK
	.align		4
.L_564:
        /*0018*/ 	.byte	0x03, 0x50
        /*001a*/ 	.short	0x0000


	//----- nvinfo : EIATTR_MAXREG_COUNT
	.align		4
        /*001c*/ 	.byte	0x03, 0x1b
        /*001e*/ 	.short	0x00ff


	//----- nvinfo : EIATTR_NUM_BARRIERS
	.align		4
        /*0020*/ 	.byte	0x02, 0x4c
        /*0022*/ 	.byte	0x01
	.zero		1


	//----- nvinfo : EIATTR_MERCURY_ISA_VERSION
	.align		4
        /*0024*/ 	.byte	0x03, 0x5f
        /*0026*/ 	.short	0x0101


	//----- nvinfo : EIATTR_COOP_GROUP_MASK_REGIDS
	.align		4
        /*0028*/ 	.byte	0x04, 0x29
        /*002a*/ 	.short	(.L_566 - .L_565)


	//   ....[0]....
.L_565:
        /*002c*/ 	.word	0xffffffff


	//   ....[1]....
        /*0030*/ 	.word	0xffffffff


	//   ....[2]....
        /*0034*/ 	.word	0xffffffff


	//   ....[3]....
        /*0038*/ 	.word	0xffffffff


	//   ....[4]....
        /*003c*/ 	.word	0xffffffff


	//   ....[5]....
        /*0040*/ 	.word	0xffffffff


	//   ....[6]....
        /*0044*/ 	.word	0xffffffff


	//   ....[7]....
        /*0048*/ 	.word	0xffffffff


	//   ....[8]....
        /*004c*/ 	.word	0xffffffff


	//   ....[9]....
        /*0050*/ 	.word	0xffffffff


	//   ....[10]....
        /*0054*/ 	.word	0xffffffff


	//   ....[11]....
        /*0058*/ 	.word	0xffffffff


	//   ....[12]....
        /*005c*/ 	.word	0xffffffff


	//   ....[13]....
        /*0060*/ 	.word	0xffffffff


	//   ....[14]....
        /*0064*/ 	.word	0xffffffff


	//   ....[15]....
        /*0068*/ 	.word	0xffffffff


	//   ....[16]....
        /*006c*/ 	.word	0xffffffff


	//   ....[17]....
        /*0070*/ 	.word	0xffffffff


	//   ....[18]....
        /*0074*/ 	.word	0xffffffff


	//   ....[19]....
        /*0078*/ 	.word	0xffffffff


	//   ....[20]....
        /*007c*/ 	.word	0xffffffff


	//   ....[21]....
        /*0080*/ 	.word	0xffffffff


	//   ....[22]....
        /*0084*/ 	.word	0xffffffff


	//   ....[23]....
        /*0088*/ 	.word	0xffffffff


	//----- nvinfo : EIATTR_COOP_GROUP_INSTR_OFFSETS
	.align		4
.L_566:
        /*008c*/ 	.byte	0x04, 0x28
        /*008e*/ 	.short	(.L_568 - .L_567)


	//   ....[0]....
.L_567:
        /*0090*/ 	.word	0x00005b70


	//   ....[1]....
        /*0094*/ 	.word	0x00005c50


	//   ....[2]....
        /*0098*/ 	.word	0x00005c90


	//   ....[3]....
        /*009c*/ 	.word	0x00005cf0


	//   ....[4]....
        /*00a0*/ 	.word	0x00005d30


	//   ....[5]....
        /*00a4*/ 	.word	0x00005e10


	//   ....[6]....
        /*00a8*/ 	.word	0x00005eb0


	//   ....[7]....
        /*00ac*/ 	.word	0x00005ef0


	//   ....[8]....
        /*00b0*/ 	.word	0x00009db0


	//   ....[9]....
        /*00b4*/ 	.word	0x00009df0


	//   ....[10]....
        /*00b8*/ 	.word	0x00009eb0


	//   ....[11]....
        /*00bc*/ 	.word	0x00009f90


	//   ....[12]....
        /*00c0*/ 	.word	0x00009fd0


	//   ....[13]....
        /*00c4*/ 	.word	0x0000a030


	//   ....[14]....
        /*00c8*/ 	.word	0x0000a3b0


	//   ....[15]....
        /*00cc*/ 	.word	0x0000a540


	//   ....[16]....
        /*00d0*/ 	.word	0x0000cba0


	//   ....[17]....
        /*00d4*/ 	.word	0x0000cbc0


	//   ....[18]....
        /*00d8*/ 	.word	0x0000cbe0


	//   ....[19]....
        /*00dc*/ 	.word	0x0000cbf0


	//   ....[20]....
        /*00e0*/ 	.word	0x0000cc40


	//   ....[21]....
        /*00e4*/ 	.word	0x0000cc60


	//   ....[22]....
        /*00e8*/ 	.word	0x0000cc80


	//   ....[23]....
        /*00ec*/ 	.word	0x0000cc90


	//----- nvinfo : EIATTR_VRC_CTA_INIT_COUNT
	.align		4
.L_568:
        /*00f0*/ 	.byte	0x02, 0x4a
	.zero		1
	.zero		1


	//----- nvinfo : EIATTR_EXIT_INSTR_OFFSETS
	.align		4
        /*00f4*/ 	.byte	0x04, 0x1c
        /*00f6*/ 	.short	(.L_570 - .L_569)


	//   ....[0]....
.L_569:
        /*00f8*/ 	.word	0x000004f0


	//   ....[1]....
        /*00fc*/ 	.word	0x000016a0


	//   ....[2]....
        /*0100*/ 	.word	0x00001730


	//   ....[3]....
        /*0104*/ 	.word	0x0000e7a0


	//   ....[4]....
        /*0108*/ 	.word	0x0000e880


	//----- nvinfo : EIATTR_CRS_STACK_SIZE
	.align		4
.L_570:
        /*010c*/ 	.byte	0x04, 0x1e
        /*010e*/ 	.short	(.L_572 - .L_571)
.L_571:
        /*0110*/ 	.word	0x00000000


	//----- nvinfo : EIATTR_CBANK_PARAM_SIZE
	.align		4
.L_572:
        /*0114*/ 	.byte	0x03, 0x19
        /*0116*/ 	.short	0x01d0


	//----- nvinfo : EIATTR_PARAM_CBANK
	.align		4
        /*0118*/ 	.byte	0x04, 0x0a
        /*011a*/ 	.short	(.L_574 - .L_573)
	.align		4
.L_573:
        /*011c*/ 	.word	index@(.nv.constant0._ZN5flash16flash_fwd_kernelI23Flash_fwd_kernel_traitsILi64ELi128ELi64ELi4ELb0ELb0EN7cutlass6half_tE19Flash_kernel_traitsILi64ELi128ELi64ELi4ES3_EELb1ELb0ELb0ELb1ELb0ELb0ELb0ELb0EEEvNS_16Flash_fwd_paramsE)
        /*0120*/ 	.short	0x0380
        /*0122*/ 	.short	0x01d0


	//----- nvinfo : EIATTR_SW_WAR
	.align		4
.L_574:
        /*0124*/ 	.byte	0x04, 0x36
        /*0126*/ 	.short	(.L_576 - .L_575)
.L_575:
        /*0128*/ 	.word	0x00000008
.L_576:


//--------------------- .nv.info._ZN5flash16flash_fwd_kernelI23Flash_fwd_kernel_traitsILi64ELi128ELi64ELi4ELb0ELb0EN7cutlass6half_tE19Flash_kernel_traitsILi64ELi128ELi64ELi4ES3_EELb1ELb0ELb0ELb0ELb0ELb0ELb0ELb1EEEvNS_16Flash_fwd_paramsE --------------------------
	.section	.nv.info._ZN5flash16flash_fwd_kernelI23Flash_fwd_kernel_traitsILi64ELi128ELi64ELi4ELb0ELb0EN7cutlass6half_tE19Flash_kernel_traitsILi64ELi128ELi64ELi4ES3_EELb1ELb0ELb0ELb0ELb0ELb0ELb0ELb1EEEvNS_16Flash_fwd_paramsE,"",@"SHT_CUDA_INFO"
	.sectionflags	@""
	.align	4


	//----- nvinfo : EIATTR_CUDA_API_VERSION
	.align		4
        /*0000*/ 	.byte	0x04, 0x37
        /*0002*/ 	.short	(.L_578 - .L_577)
.L_577:
        /*0004*/ 	.word	0x00000082


	//----- nvinfo : EIATTR_KPARAM_INFO
	.align		4
.L_578:
        /*0008*/ 	.byte	0x04, 0x17
        /*000a*/ 	.short	(.L_580 - .L_579)
.L_579:
        /*000c*/ 	.word	0x00000000
        /*0010*/ 	.short	0x0000
        /*0012*/ 	.short	0x0000
        /*0014*/ 	.byte	0x00, 0xf0, 0x41, 0x07


	//----- nvinfo : EIATTR_SPARSE_MMA_MASK
	.align		4
.L_580:
        /*0018*/ 	.byte	0x03, 0x50
        /*001a*/ 	.short	0x0000


	//----- nvinfo : EIATTR_MAXREG_COUNT
	.align		4
        /*001c*/ 	.byte	0x03, 0x1b
        /*001e*/ 	.short	0x00ff


	//----- nvinfo : EIATTR_NUM_BARRIERS
	.align		4
        /*0020*/ 	.byte	0x02, 0x4c
        /*0022*/ 	.byte	0x01
	.zero		1


	//----- nvinfo : EIATTR_ANNOTATIONS
	.align		4
        /*0024*/ 	.byte	0x04, 0x55
        /*0026*/ 	.short	(.L_582 - .L_581)


	//   ....[0]....
.L_581:
        /* <DEDUP_REMOVED lines=44> */


	//----- nvinfo : EIATTR_MERCURY_ISA_VERSION
	.align		4
.L_582:
        /*02d0*/ 	.byte	0x03, 0x5f
        /*02d2*/ 	.short	0x0101


	//----- nvinfo : EIATTR_INT_WARP_WIDE_INSTR_OFFSETS
	.align		4
        /*02d4*/ 	.byte	0x04, 0x31
        /*02d6*/ 	.short	(.L_584 - .L_583)


	//   ....[0]....
.L_583:
        /*02d8*/ 	.word	0x00004650


	//----- nvinfo : EIATTR_COOP_GROUP_MASK_REGIDS
	.align		4
.L_584:
        /*02dc*/ 	.byte	0x04, 0x29
        /*02de*/ 	.short	(.L_586 - .L_585)


	//   ....[0]....
.L_585:
        /*02e0*/ 	.word	0xffffffff


	//   ....[1]....
        /*02e4*/ 	.word	0xffffffff


	//   ....[2]....
        /*02e8*/ 	.word	0xffffffff


	//   ....[3]....
        /*02ec*/ 	.word	0xffffffff


	//   ....[4]....
        /*02f0*/ 	.word	0xffffffff


	//   ....[5]....
        /*02f4*/ 	.word	0xffffffff


	//   ....[6]....
        /*02f8*/ 	.word	0xffffffff


	//   ....[7]....
        /*02fc*/ 	.word	0xffffffff


	//   ....[8]....
        /*0300*/ 	.word	0xffffffff


	//   ....[9]....
        /*0304*/ 	.word	0xffffffff


	//   ....[10]....
        /*0308*/ 	.word	0xffffffff


	//   ....[11]....
        /*030c*/ 	.word	0xffffffff


	//   ....[12]....
        /*0310*/ 	.word	0xffffffff


	//   ....[13]....
        /*0314*/ 	.word	0xffffffff


	//   ....[14]....
        /*0318*/ 	.word	0xffffffff


	//   ....[15]....
        /*031c*/ 	.word	0xffffffff


	//   ....[16]....
        /*0320*/ 	.word	0xffffffff


	//   ....[17]....
        /*0324*/ 	.word	0xffffffff


	//   ....[18]....
        /*0328*/ 	.word	0xffffffff


	//   ....[19]....
        /*032c*/ 	.word	0xffffffff


	//   ....[20]....
        /*0330*/ 	.word	0xffffffff


	//   ....[21]....
        /*0334*/ 	.word	0xffffffff


	//   ....[22]....
        /*0338*/ 	.word	0xffffffff


	//   ....[23]....
        /*033c*/ 	.word	0xffffffff


	//----- nvinfo : EIATTR_COOP_GROUP_INSTR_OFFSETS
	.align		4
.L_586:
        /*0340*/ 	.byte	0x04, 0x28
        /*0342*/ 	.short	(.L_588 - .L_587)


	//   ....[0]....
.L_587:
        /*0344*/ 	.word	0x00004c20


	//   ....[1]....
        /*0348*/ 	.word	0x00004c60


	//   ....[2]....
        /*034c*/ 	.word	0x00004cc0


	//   ....[3]....
        /*0350*/ 	.word	0x00004cf0


	//   ....[4]....
        /*0354*/ 	.word	0x00004db0


	//   ....[5]....
        /*0358*/ 	.word	0x00004ea0


	//   ....[6]....
        /*035c*/ 	.word	0x00004ef0


	//   ....[7]....
        /*0360*/ 	.word	0x00004f20


	//   ....[8]....
        /*0364*/ 	.word	0x0000a130


	//   ....[9]....
        /*0368*/ 	.word	0x0000a170


	//   ....[10]....
        /*036c*/ 	.word	0x0000a1a0


	//   ....[11]....
        /*0370*/ 	.word	0x0000a1c0


	//   ....[12]....
        /*0374*/ 	.word	0x0000a2c0


	//   ....[13]....
        /*0378*/ 	.word	0x0000a300


	//   ....[14]....
        /*037c*/ 	.word	0x0000a330


	//   ....[15]....
        /*0380*/ 	.word	0x0000a520


	//   ....[16]....
        /*0384*/ 	.word	0x0000efe0


	//   ....[17]....
        /*0388*/ 	.word	0x0000eff0


	//   ....[18]....
        /*038c*/ 	.word	0x0000f000


	//   ....[19]....
        /*0390*/ 	.word	0x0000f020


	//   ....[20]....
        /*0394*/ 	.word	0x0000f040


	//   ....[21]....
        /*0398*/ 	.word	0x0000f050


	//   ....[22]....
        /*039c*/ 	.word	0x0000f070


	//   ....[23]....
        /*03a0*/ 	.word	0x0000f0a0


	//----- nvinfo : EIATTR_VRC_CTA_INIT_COUNT
	.align		4
.L_588:
        /*03a4*/ 	.byte	0x02, 0x4a
	.zero		1
	.zero		1


	//----- nvinfo : EIATTR_EXIT_INSTR_OFFSETS
	.align		4
        /*03a8*/ 	.byte	0x04, 0x1c
        /*03aa*/ 	.short	(.L_590 - .L_589)


	//   ....[0]....
.L_589:
        /*03ac*/ 	.word	0x000005f0


	//   ....[1]....
        /*03b0*/ 	.word	0x00001830


	//   ....[2]....
        /*03b4*/ 	.word	0x000018c0


	//   ....[3]....
        /*03b8*/ 	.word	0x000109f0


	//   ....[4]....
        /*03bc*/ 	.word	0x00010ad0


	//----- nvinfo : EIATTR_CRS_STACK_SIZE
	.align		4
.L_590:
        /*03c0*/ 	.byte	0x04, 0x1e
        /*03c2*/ 	.short	(.L_592 - .L_591)
.L_591:
        /*03c4*/ 	.word	0x00000000


	//----- nvinfo : EIATTR_CBANK_PARAM_SIZE
	.align		4
.L_592:
        /*03c8*/ 	.byte	0x03, 0x19
        /*03ca*/ 	.short	0x01d0


	//----- nvinfo : EIATTR_PARAM_CBANK
	.align		4
        /*03cc*/ 	.byte	0x04, 0x0a
        /*03ce*/ 	.short	(.L_594 - .L_593)
	.align		4
.L_593:
        /*03d0*/ 	.word	index@(.nv.constant0._ZN5flash16flash_fwd_kernelI23Flash_fwd_kernel_traitsILi64ELi128ELi64ELi4ELb0ELb0EN7cutlass6half_tE19Flash_kernel_traitsILi64ELi128ELi64ELi4ES3_EELb1ELb0ELb0ELb0ELb0ELb0ELb0ELb1EEEvNS_16Flash_fwd_paramsE)
        /*03d4*/ 	.short	0x0380
        /*03d6*/ 	.short	0x01d0


	//----- nvinfo : EIATTR_SW_WAR
	.align		4
.L_594:
        /*03d8*/ 	.byte	0x04, 0x36
        /*03da*/ 	.short	(.L_596 - .L_595)
.L_595:
        /*03dc*/ 	.word	0x00000008
.L_596:


//--------------------- .nv.info._ZN5flash16flash_fwd_kernelI23Flash_fwd_kernel_traitsILi64ELi128ELi64ELi4ELb0ELb0EN7cutlass6half_tE19Flash_kernel_traitsILi64ELi128ELi64ELi4ES3_EELb0ELb0ELb0ELb0ELb0ELb0ELb1ELb0EEEvNS_16Flash_fwd_paramsE --------------------------
	.section	.nv.info._ZN5flash16flash_fwd_kernelI23Flash_fwd_kernel_traitsILi64ELi128ELi64ELi4ELb0ELb0EN7cutlass6half_tE19Flash_kernel_traitsILi64ELi128ELi64ELi4ES3_EELb0ELb0ELb0ELb0ELb0ELb0ELb1ELb0EEEvNS_16Flash_fwd_paramsE,"",@"SHT_CUDA_INFO"
	.sectionflags	@""
	.align	4


	//----- nvinfo : EIATTR_CUDA_API_VERSION
	.align		4
        /*0000*/ 	.byte	0x04, 0x37
        /*0002*/ 	.short	(.L_598 - .L_597)
.L_597:
        /*0004*/ 	.word	0x00000082


	//----- nvinfo : EIATTR_KPARAM_INFO
	.align		4
.L_598:
        /*0008*/ 	.byte	0x04, 0x17
        /*000a*/ 	.short	(.L_600 - .L_599)
.L_599:
        /*000c*/ 	.word	0x00000000
        /*0010*/ 	.short	0x0000
        /*0012*/ 	.short	0x0000
        /*0014*/ 	.byte	0x00, 0xf0, 0x41, 0x07


	//----- nvinfo : EIATTR_SPARSE_MMA_MASK
	.align		4
.L_600:
        /*0018*/ 	.byte	0x03, 0x50
        /*001a*/ 	.short	0x0000


	//----- nvinfo : EIATTR_MAXREG_COUNT
	.align		4
        /*001c*/ 	.byte	0x03, 0x1b
        /*001e*/ 	.short	0x00ff


	//----- nvinfo : EIATTR_NUM_BARRIERS
	.align		4
        /*0020*/ 	.byte	0x02, 0x4c
        /*0022*/ 	.byte	0x01
	.zero		1


	//----- nvinfo : EIATTR_MERCURY_ISA_VERSION
	.align		4
        /*0024*/ 	.byte	0x03, 0x5f
        /*0026*/ 	.short	0x0101


	//----- nvinfo : EIATTR_COOP_GROUP_MASK_REGIDS
	.align		4
        /*0028*/ 	.byte	0x04, 0x29
        /*002a*/ 	.short	(.L_602 - .L_601)


	//   ....[0]....
.L_601:
        /*002c*/ 	.word	0xffffffff


	//   ....[1]....
        /*0030*/ 	.word	0xffffffff


	//   ....[2]....
        /*0034*/ 	.word	0xffffffff


	//   ....[3]....
        /*0038*/ 	.word	0xffffffff


	//   ....[4]....
        /*003c*/ 	.word	0xffffffff


	//   ....[5]....
        /*0040*/ 	.word	0xffffffff


	//   ....[6]....
        /*0044*/ 	.word	0xffffffff


	//   ....[7]....
        /*0048*/ 	.word	0xffffffff


	//   ....[8]....
        /*004c*/ 	.word	0xffffffff


	//   ....[9]....
        /*0050*/ 	.word	0xffffffff


	//   ....[10]....
        /*0054*/ 	.word	0xffffffff


	//   ....[11]....
        /*0058*/ 	.word	0xffffffff


	//   ....[12]....
        /*005c*/ 	.word	0xffffffff


	//   ....[13]....
        /*0060*/ 	.word	0xffffffff


	//   ....[14]....
        /*0064*/ 	.word	0xffffffff


	//   ....[15]....
        /*0068*/ 	.word	0xffffffff


	//   ....[16]....
        /*006c*/ 	.word	0xffffffff


	//   ....[17]....
        /*0070*/ 	.word	0xffffffff


	//   ....[18]....
        /*0074*/ 	.word	0xffffffff


	//   ....[19]....
        /*0078*/ 	.word	0xffffffff


	//   ....[20]....
        /*007c*/ 	.word	0xffffffff


	//   ....[21]....
        /*0080*/ 	.word	0xffffffff


	//   ....[22]....
        /*0084*/ 	.word	0xffffffff


	//   ....[23]....
        /*0088*/ 	.word	0xffffffff


	//----- nvinfo : EIATTR_COOP_GROUP_INSTR_OFFSETS
	.align		4
.L_602:
        /*008c*/ 	.byte	0x04, 0x28
        /*008e*/ 	.short	(.L_604 - .L_603)


	//   ....[0]....
.L_603:
        /*0090*/ 	.word	0x00004d00


	//   ....[1]....
        /*0094*/ 	.word	0x00004d30


	//   ....[2]....
        /*0098*/ 	.word	0x00004e10


	//   ....[3]....
        /*009c*/ 	.word	0x00004e20


	//   ....[4]....
        /*00a0*/ 	.word	0x00004e30


	//   ....[5]....
        /*00a4*/ 	.word	0x00004fb0


	//   ....[6]....
        /*00a8*/ 	.word	0x00005010


	//   ....[7]....
        /*00ac*/ 	.word	0x000051d0


	//   ....[8]....
        /*00b0*/ 	.word	0x00007870


	//   ....[9]....
        /*00b4*/ 	.word	0x000078f0


	//   ....[10]....
        /*00b8*/ 	.word	0x00007910


	//   ....[11]....
        /*00bc*/ 	.word	0x00007920


	//   ....[12]....
        /*00c0*/ 	.word	0x00007970


	//   ....[13]....
        /*00c4*/ 	.word	0x00007990


	//   ....[14]....
        /*00c8*/ 	.word	0x000079b0


	//   ....[15]....
        /*00cc*/ 	.word	0x000079c0


	//   ....[16]....
        /*00d0*/ 	.word	0x000092e0


	//   ....[17]....
        /*00d4*/ 	.word	0x00009320


	//   ....[18]....
        /*00d8*/ 	.word	0x00009340


	//   ....[19]....
        /*00dc*/ 	.word	0x00009360


	//   ....[20]....
        /*00e0*/ 	.word	0x000093b0


	//   ....[21]....
        /*00e4*/ 	.word	0x000093d0


	//   ....[22]....
        /*00e8*/ 	.word	0x000093e0


	//   ....[23]....
        /*00ec*/ 	.word	0x00009410


	//----- nvinfo : EIATTR_VRC_CTA_INIT_COUNT
	.align		4
.L_604:
        /*00f0*/ 	.byte	0x02, 0x4a
	.zero		1
	.zero		1


	//----- nvinfo : EIATTR_EXIT_INSTR_OFFSETS
	.align		4
        /*00f4*/ 	.byte	0x04, 0x1c
        /*00f6*/ 	.short	(.L_606 - .L_605)


	//   ....[0]....
.L_605:
        /*00f8*/ 	.word	0x000003a0


	//   ....[1]....
        /*00fc*/ 	.word	0x00001580


	//   ....[2]....
        /*0100*/ 	.word	0x00001610


	//   ....[3]....
        /*0104*/ 	.word	0x0000adb0


	//   ....[4]....
        /*0108*/ 	.word	0x0000ae90


	//----- nvinfo : EIATTR_CRS_STACK_SIZE
	.align		4
.L_606:
        /*010c*/ 	.byte	0x04, 0x1e
        /*010e*/ 	.short	(.L_608 - .L_607)
.L_607:
        /*0110*/ 	.word	0x00000000


	//----- nvinfo : EIATTR_CBANK_PARAM_SIZE
	.align		4
.L_608:
        /*0114*/ 	.byte	0x03, 0x19
        /*0116*/ 	.short	0x01d0


	//----- nvinfo : EIATTR_PARAM_CBANK
	.align		4
        /*0118*/ 	.byte	0x04, 0x0a
        /*011a*/ 	.short	(.L_610 - .L_609)
	.align		4
.L_609:
        /*011c*/ 	.word	index@(.nv.constant0._ZN5flash16flash_fwd_kernelI23Flash_fwd_kernel_traitsILi64ELi128ELi64ELi4ELb0ELb0EN7cutlass6half_tE19Flash_kernel_traitsILi64ELi128ELi64ELi4ES3_EELb0ELb0ELb0ELb0ELb0ELb0ELb1ELb0EEEvNS_16Flash_fwd_paramsE)
        /*0120*/ 	.short	0x0380
        /*0122*/ 	.short	0x01d0


	//----- nvinfo : EIATTR_SW_WAR
	.align		4
.L_610:
        /*0124*/ 	.byte	0x04, 0x36
        /*0126*/ 	.short	(.L_612 - .L_611)
.L_611:
        /*0128*/ 	.word	0x00000008
.L_612:


//--------------------- .nv.info._ZN5flash16flash_fwd_kernelI23Flash_fwd_kernel_traitsILi64ELi128ELi64ELi4ELb0ELb0EN7cutlass6half_tE19Flash_kernel_traitsILi64ELi128ELi64ELi4ES3_EELb1ELb0ELb0ELb1ELb0ELb0ELb0ELb1EEEvNS_16Flash_fwd_paramsE --------------------------
	.section	.nv.info._ZN5flash16flash_fwd_kernelI23Flash_fwd_kernel_traitsILi64ELi128ELi64ELi4ELb0ELb0EN7cutlass6half_tE19Flash_kernel_traitsILi64ELi128ELi64ELi4ES3_EELb1ELb0ELb0ELb1ELb0ELb0ELb0ELb1EEEvNS_16Flash_fwd_paramsE,"",@"SHT_CUDA_INFO"
	.sectionflags	@""
	.align	4


	//----- nvinfo : EIATTR_CUDA_API_VERSION
	.align		4
        /*0000*/ 	.byte	0x04, 0x37
        /*0002*/ 	.short	(.L_614 - .L_613)
.L_613:
        /*0004*/ 	.word	0x00000082


	//----- nvinfo : EIATTR_KPARAM_INFO
	.align		4
.L_614:
        /*0008*/ 	.byte	0x04, 0x17
        /*000a*/ 	.short	(.L_616 - .L_615)
.L_615:
        /*000c*/ 	.word	0x00000000
        /*0010*/ 	.short	0x0000
        /*0012*/ 	.short	0x0000
        /*0014*/ 	.byte	0x00, 0xf0, 0x41, 0x07


	//----- nvinfo : EIATTR_SPARSE_MMA_MASK
	.align		4
.L_616:
        /*0018*/ 	.byte	0x03, 0x50
        /*001a*/ 	.short	0x0000


	//----- nvinfo : EIATTR_MAXREG_COUNT
	.align		4
        /*001c*/ 	.byte	0x03, 0x1b
        /*001e*/ 	.short	0x00ff


	//----- nvinfo : EIATTR_NUM_BARRIERS
	.align		4
        /*0020*/ 	.byte	0x02, 0x4c
        /*0022*/ 	.byte	0x01
	.zero		1


	//----- nvinfo : EIATTR_ANNOTATIONS
	.align		4
        /*0024*/ 	.byte	0x04, 0x55
        /*0026*/ 	.short	(.L_618 - .L_617)


	//   ....[0]....
.L_617:
        /* <DEDUP_REMOVED lines=51> */


	//----- nvinfo : EIATTR_MERCURY_ISA_VERSION
	.align		4
.L_618:
        /*0340*/ 	.byte	0x03, 0x5f
        /*0342*/ 	.short	0x0101


	//----- nvinfo : EIATTR_INT_WARP_WIDE_INSTR_OFFSETS
	.align		4
        /*0344*/ 	.byte	0x04, 0x31
        /*0346*/ 	.short	(.L_620 - .L_619)


	//   ....[0]....
.L_619:
        /*0348*/ 	.word	0x00005800


	//----- nvinfo : EIATTR_COOP_GROUP_MASK_REGIDS
	.align		4
.L_620:
        /*034c*/ 	.byte	0x04, 0x29
        /*034e*/ 	.short	(.L_622 - .L_621)


	//   ....[0]....
.L_621:
        /*0350*/ 	.word	0xffffffff


	//   ....[1]....
        /*0354*/ 	.word	0xffffffff


	//   ....[2]....
        /*0358*/ 	.word	0xffffffff


	//   ....[3]....
        /*035c*/ 	.word	0xffffffff


	//   ....[4]....
        /*0360*/ 	.word	0xffffffff


	//   ....[5]....
        /*0364*/ 	.word	0xffffffff


	//   ....[6]....
        /*0368*/ 	.word	0xffffffff


	//   ....[7]....
        /*036c*/ 	.word	0xffffffff


	//   ....[8]....
        /*0370*/ 	.word	0xffffffff


	//   ....[9]....
        /*0374*/ 	.word	0xffffffff


	//   ....[10]....
        /*0378*/ 	.word	0xffffffff


	//   ....[11]....
        /*037c*/ 	.word	0xffffffff


	//   ....[12]....
        /*0380*/ 	.word	0xffffffff


	//   ....[13]....
        /*0384*/ 	.word	0xffffffff


	//   ....[14]....
        /*0388*/ 	.word	0xffffffff


	//   ....[15]....
        /*038c*/ 	.word	0xffffffff


	//   ....[16]....
        /*0390*/ 	.word	0xffffffff


	//   ....[17]....
        /*0394*/ 	.word	0xffffffff


	//   ....[18]....
        /*0398*/ 	.word	0xffffffff


	//   ....[19]....
        /*039c*/ 	.word	0xffffffff


	//   ....[20]....
        /*03a0*/ 	.word	0xffffffff


	//   ....[21]....
        /*03a4*/ 	.word	0xffffffff


	//   ....[22]....
        /*03a8*/ 	.word	0xffffffff


	//   ....[23]....
        /*03ac*/ 	.word	0xffffffff


	//----- nvinfo : EIATTR_COOP_GROUP_INSTR_OFFSETS
	.align		4
.L_622:
        /*03b0*/ 	.byte	0x04, 0x28
        /*03b2*/ 	.short	(.L_624 - .L_623)


	//   ....[0]....
.L_623:
        /*03b4*/ 	.word	0x00005e30


	//   ....[1]....
        /*03b8*/ 	.word	0x00005e80


	//   ....[2]....
        /*03bc*/ 	.word	0x00005eb0


	//   ....[3]....
        /*03c0*/ 	.word	0x00005f50


	//   ....[4]....
        /*03c4*/ 	.word	0x00006030


	//   ....[5]....
        /*03c8*/ 	.word	0x000060c0


	//   ....[6]....
        /*03cc*/ 	.word	0x00006100


	//   ....[7]....
        /*03d0*/ 	.word	0x00006140


	//   ....[8]....
        /*03d4*/ 	.word	0x0000bed0


	//   ....[9]....
        /*03d8*/ 	.word	0x0000bf70


	//   ....[10]....
        /*03dc*/ 	.word	0x0000bfb0


	//   ....[11]....
        /*03e0*/ 	.word	0x0000c170


	//   ....[12]....
        /*03e4*/ 	.word	0x0000c1e0


	//   ....[13]....
        /*03e8*/ 	.word	0x0000c210


	//   ....[14]....
        /*03ec*/ 	.word	0x0000c290


	//   ....[15]....
        /*03f0*/ 	.word	0x0000c410


	//   ....[16]....
        /*03f4*/ 	.word	0x00011390


	//   ....[17]....
        /*03f8*/ 	.word	0x000113a0


	//   ....[18]....
        /*03fc*/ 	.word	0x000113b0


	//   ....[19]....
        /*0400*/ 	.word	0x000113d0


	//   ....[20]....
        /*0404*/ 	.word	0x000113f0


	//   ....[21]....
        /*0408*/ 	.word	0x00011400


	//   ....[22]....
        /*040c*/ 	.word	0x00011420


	//   ....[23]....
        /*0410*/ 	.word	0x00011450


	//----- nvinfo : EIATTR_VRC_CTA_INIT_COUNT
	.align		4
.L_624:
        /*0414*/ 	.byte	0x02, 0x4a
	.zero		1
	.zero		1


	//----- nvinfo : EIATTR_EXIT_INSTR_OFFSETS
	.align		4
        /*0418*/ 	.byte	0x04, 0x1c
        /*041a*/ 	.short	(.L_626 - .L_625)


	//   ....[0]....
.L_625:
        /*041c*/ 	.word	0x00000670


	//   ....[1]....
        /*0420*/ 	.word	0x00001840


	//   ....[2]....
        /*0424*/ 	.word	0x000018d0


	//   ....[3]....
        /*0428*/ 	.word	0x00012da0


	//   ....[4]....
        /*042c*/ 	.word	0x00012e80


	//----- nvinfo : EIATTR_CRS_STACK_SIZE
	.align		4
.L_626:
        /*0430*/ 	.byte	0x04, 0x1e
        /*0432*/ 	.short	(.L_628 - .L_627)
.L_627:
        /*0434*/ 	.word	0x00000000


	//----- nvinfo : EIATTR_CBANK_PARAM_SIZE
	.align		4
.L_628:
        /*0438*/ 	.byte	0x03, 0x19
        /*043a*/ 	.short	0x01d0


	//----- nvinfo : EIATTR_PARAM_CBANK
	.align		4
        /*043c*/ 	.byte	0x04, 0x0a
        /*043e*/ 	.short	(.L_630 - .L_629)
	.align		4
.L_629:
        /*0440*/ 	.word	index@(.nv.constant0._ZN5flash16flash_fwd_kernelI23Flash_fwd_kernel_traitsILi64ELi128ELi64ELi4ELb0ELb0EN7cutlass6half_tE19Flash_kernel_traitsILi64ELi128ELi64ELi4ES3_EELb1ELb0ELb0ELb1ELb0ELb0ELb0ELb1EEEvNS_16Flash_fwd_paramsE)
        /*0444*/ 	.short	0x0380
        /*0446*/ 	.short	0x01d0


	//----- nvinfo : EIATTR_SW_WAR
	.align		4
.L_630:
        /*0448*/ 	.byte	0x04, 0x36
        /*044a*/ 	.short	(.L_632 - .L_631)
.L_631:
        /*044c*/ 	.word	0x00000008
.L_632:


//--------------------- .nv.info._ZN5flash16flash_fwd_kernelI23Flash_fwd_kernel_traitsILi64ELi128ELi64ELi4ELb0ELb0EN7cutlass6half_tE19Flash_kernel_traitsILi64ELi128ELi64ELi4ES3_EELb0ELb0ELb0ELb1ELb0ELb0ELb1ELb0EEEvNS_16Flash_fwd_paramsE --------------------------
	.section	.nv.info._ZN5flash16flash_fwd_kernelI23Flash_fwd_kernel_traitsILi64ELi128ELi64ELi4ELb0ELb0EN7cutlass6half_tE19Flash_kernel_traitsILi64ELi128ELi64ELi4ES3_EELb0ELb0ELb0ELb1ELb0ELb0ELb1ELb0EEEvNS_16Flash_fwd_paramsE,"",@"SHT_CUDA_INFO"
	.sectionflags	@""
	.align	4


	//----- nvinfo : EIATTR_CUDA_API_VERSION
	.align		4
        /*0000*/ 	.byte	0x04, 0x37
        /*0002*/ 	.short	(.L_634 - .L_633)
.L_633:
        /*0004*/ 	.word	0x00000082


	//----- nvinfo : EIATTR_KPARAM_INFO
	.align		4
.L_634:
        /*0008*/ 	.byte	0x04, 0x17
        /*000a*/ 	.short	(.L_636 - .L_635)
.L_635:
        /*000c*/ 	.word	0x00000000
        /*0010*/ 	.short	0x0000
        /*0012*/ 	.short	0x0000
        /*0014*/ 	.byte	0x00, 0xf0, 0x41, 0x07


	//----- nvinfo : EIATTR_SPARSE_MMA_MASK
	.align		4
.L_636:
        /*0018*/ 	.byte	0x03, 0x50
        /*001a*/ 	.short	0x0000


	//----- nvinfo : EIATTR_MAXREG_COUNT
	.align		4
        /*001c*/ 	.byte	0x03, 0x1b
        /*001e*/ 	.short	0x00ff


	//----- nvinfo : EIATTR_NUM_BARRIERS
	.align		4
        /*0020*/ 	.byte	0x02, 0x4c
        /*0022*/ 	.byte	0x01
	.zero		1


	//----- nvinfo : EIATTR_MERCURY_ISA_VERSION
	.align		4
        /*0024*/ 	.byte	0x03, 0x5f
        /*0026*/ 	.short	0x0101


	//----- nvinfo : EIATTR_COOP_GROUP_MASK_REGIDS
	.align		4
        /*0028*/ 	.byte	0x04, 0x29
        /*002a*/ 	.short	(.L_638 - .L_637)


	//   ....[0]....
.L_637:
        /*002c*/ 	.word	0xffffffff


	//   ....[1]....
        /*0030*/ 	.word	0xffffffff


	//   ....[2]....
        /*0034*/ 	.word	0xffffffff


	//   ....[3]....
        /*0038*/ 	.word	0xffffffff


	//   ....[4]....
        /*003c*/ 	.word	0xffffffff


	//   ....[5]....
        /*0040*/ 	.word	0xffffffff


	//   ....[6]....
        /*0044*/ 	.word	0xffffffff


	//   ....[7]....
        /*0048*/ 	.word	0xffffffff


	//   ....[8]....
        /*004c*/ 	.word	0xffffffff


	//   ....[9]....
        /*0050*/ 	.word	0xffffffff


	//   ....[10]....
        /*0054*/ 	.word	0xffffffff


	//   ....[11]....
        /*0058*/ 	.word	0xffffffff


	//   ....[12]....
        /*005c*/ 	.word	0xffffffff


	//   ....[13]....
        /*0060*/ 	.word	0xffffffff


	//   ....[14]....
        /*0064*/ 	.word	0xffffffff


	//   ....[15]....
        /*0068*/ 	.word	0xffffffff


	//   ....[16]....
        /*006c*/ 	.word	0xffffffff


	//   ....[17]....
        /*0070*/ 	.word	0xffffffff


	//   ....[18]....
        /*0074*/ 	.word	0xffffffff


	//   ....[19]....
        /*0078*/ 	.word	0xffffffff


	//   ....[20]....
        /*007c*/ 	.word	0xffffffff


	//   ....[21]....
        /*0080*/ 	.word	0xffffffff


	//   ....[22]....
        /*0084*/ 	.word	0xffffffff


	//   ....[23]....
        /*0088*/ 	.word	0xffffffff


	//----- nvinfo : EIATTR_COOP_GROUP_INSTR_OFFSETS
	.align		4
.L_638:
        /*008c*/ 	.byte	0x04, 0x28
        /*008e*/ 	.short	(.L_640 - .L_639)


	//   ....[0]....
.L_639:
        /*0090*/ 	.word	0x00005e60


	//   ....[1]....
        /*0094*/ 	.word	0x00005ee0


	//   ....[2]....
        /*0098*/ 	.word	0x00005f70


	//   ....[3]....
        /*009c*/ 	.word	0x00005f80


	//   ....[4]....
        /*00a0*/ 	.word	0x00005fb0


	//   ....[5]....
        /*00a4*/ 	.word	0x00006020


	//   ....[6]....
        /*00a8*/ 	.word	0x00006190


	//   ....[7]....
        /*00ac*/ 	.word	0x00006360


	//   ....[8]....
        /*00b0*/ 	.word	0x00009430


	//   ....[9]....
        /*00b4*/ 	.word	0x000094b0


	//   ....[10]....
        /*00b8*/ 	.word	0x00009510


	//   ....[11]....
        /*00bc*/ 	.word	0x00009520


	//   ....[12]....
        /*00c0*/ 	.word	0x00009540


	//   ....[13]....
        /*00c4*/ 	.word	0x00009560


	//   ....[14]....
        /*00c8*/ 	.word	0x00009590


	//   ....[15]....
        /*00cc*/ 	.word	0x000095a0


	//   ....[16]....
        /*00d0*/ 	.word	0x0000aee0


	//   ....[17]....
        /*00d4*/ 	.word	0x0000af20


	//   ....[18]....
        /*00d8*/ 	.word	0x0000af40


	//   ....[19]....
        /*00dc*/ 	.word	0x0000af60


	//   ....[20]....
        /*00e0*/ 	.word	0x0000afb0


	//   ....[21]....
        /*00e4*/ 	.word	0x0000afd0


	//   ....[22]....
        /*00e8*/ 	.word	0x0000aff0


	//   ....[23]....
        /*00ec*/ 	.word	0x0000b000


	//----- nvinfo : EIATTR_VRC_CTA_INIT_COUNT
	.align		4
.L_640:
        /*00f0*/ 	.byte	0x02, 0x4a
	.zero		1
	.zero		1


	//----- nvinfo : EIATTR_EXIT_INSTR_OFFSETS
	.align		4
        /*00f4*/ 	.byte	0x04, 0x1c
        /*00f6*/ 	.short	(.L_642 - .L_641)


	//   ....[0]....
.L_641:
        /*00f8*/ 	.word	0x000003a0


	//   ....[1]....
        /*00fc*/ 	.word	0x00001550


	//   ....[2]....
        /*0100*/ 	.word	0x000015e0


	//   ....[3]....
        /*0104*/ 	.word	0x0000c900


	//   ....[4]....
        /*0108*/ 	.word	0x0000c9e0


	//----- nvinfo : EIATTR_CRS_STACK_SIZE
	.align		4
.L_642:
        /*010c*/ 	.byte	0x04, 0x1e
        /*010e*/ 	.short	(.L_644 - .L_643)
.L_643:
        /*0110*/ 	.word	0x00000000


	//----- nvinfo : EIATTR_CBANK_PARAM_SIZE
	.align		4
.L_644:
        /*0114*/ 	.byte	0x03, 0x19
        /*0116*/ 	.short	0x01d0


	//----- nvinfo : EIATTR_PARAM_CBANK
	.align		4
        /*0118*/ 	.byte	0x04, 0x0a
        /*011a*/ 	.short	(.L_646 - .L_645)
	.align		4
.L_645:
        /*011c*/ 	.word	index@(.nv.constant0._ZN5flash16flash_fwd_kernelI23Flash_fwd_kernel_traitsILi64ELi128ELi64ELi4ELb0ELb0EN7cutlass6half_tE19Flash_kernel_traitsILi64ELi128ELi64ELi4ES3_EELb0ELb0ELb0ELb1ELb0ELb0ELb1ELb0EEEvNS_16Flash_fwd_paramsE)
        /*0120*/ 	.short	0x0380
        /*0122*/ 	.short	0x01d0


	//----- nvinfo : EIATTR_SW_WAR
	.align		4
.L_646:
        /*0124*/ 	.byte	0x04, 0x36
        /*0126*/ 	.short	(.L_648 - .L_647)
.L_647:
        /*0128*/ 	.word	0x00000008
.L_648:


//--------------------- .nv.info._ZN5flash16flash_fwd_kernelI23Flash_fwd_kernel_traitsILi64ELi128ELi64ELi4ELb0ELb0EN7cutlass6half_tE19Flash_kernel_traitsILi64ELi128ELi64ELi4ES3_EELb1ELb0ELb1ELb0ELb0ELb1ELb0ELb0EEEvNS_16Flash_fwd_paramsE --------------------------
	.section	.nv.info._ZN5flash16flash_fwd_kernelI23Flash_fwd_kernel_traitsILi64ELi128ELi64ELi4ELb0ELb0EN7cutlass6half_tE19Flash_kernel_traitsILi64ELi128ELi64ELi4ES3_EELb1ELb0ELb1ELb0ELb0ELb1ELb0ELb0EEEvNS_16Flash_fwd_paramsE,"",@"SHT_CUDA_INFO"
	.sectionflags	@""
	.align	4


	//----- nvinfo : EIATTR_CUDA_API_VERSION
	.align		4
        /*0000*/ 	.byte	0x04, 0x37
        /*0002*/ 	.short	(.L_650 - .L_649)
.L_649:
        /*0004*/ 	.word	0x00000082


	//----- nvinfo : EIATTR_KPARAM_INFO
	.align		4
.L_650:
        /*0008*/ 	.byte	0x04, 0x17
        /*000a*/ 	.short	(.L_652 - .L_651)
.L_651:
        /*000c*/ 	.word	0x00000000
        /*0010*/ 	.short	0x0000
        /*0012*/ 	.short	0x0000
        /*0014*/ 	.byte	0x00, 0xf0, 0x41, 0x07


	//----- nvinfo : EIATTR_SPARSE_MMA_MASK
	.align		4
.L_652:
        /*0018*/ 	.byte	0x03, 0x50
        /*001a*/ 	.short	0x0000


	//----- nvinfo : EIATTR_MAXREG_COUNT
	.align		4
        /*001c*/ 	.byte	0x03, 0x1b
        /*001e*/ 	.short	0x00ff


	//----- nvinfo : EIATTR_NUM_BARRIERS
	.align		4
        /*0020*/ 	.byte	0x02, 0x4c
        /*0022*/ 	.byte	0x01
	.zero		1


	//----- nvinfo : EIATTR_ANNOTATIONS
	.align		4
        /*0024*/ 	.byte	0x04, 0x55
        /*0026*/ 	.short	(.L_654 - .L_653)


	//   ....[0]....
.L_653:
        /* <DEDUP_REMOVED lines=33> */


	//----- nvinfo : EIATTR_MERCURY_ISA_VERSION
	.align		4
.L_654:
        /*0228*/ 	.byte	0x03, 0x5f
        /*022a*/ 	.short	0x0101


	//----- nvinfo : EIATTR_COOP_GROUP_MASK_REGIDS
	.align		4
        /*022c*/ 	.byte	0x04, 0x29
        /*022e*/ 	.short	(.L_656 - .L_655)


	//   ....[0]....
.L_655:
        /*0230*/ 	.word	0xffffffff


	//   ....[1]....
        /*0234*/ 	.word	0xffffffff


	//   ....[2]....
        /*0238*/ 	.word	0xffffffff


	//   ....[3]....
        /*023c*/ 	.word	0xffffffff


	//   ....[4]....
        /*0240*/ 	.word	0xffffffff


	//   ....[5]....
        /*0244*/ 	.word	0xffffffff


	//   ....[6]....
        /*0248*/ 	.word	0xffffffff


	//   ....[7]....
        /*024c*/ 	.word	0xffffffff


	//   ....[8]....
        /*0250*/ 	.word	0xffffffff


	//   ....[9]....
        /*0254*/ 	.word	0xffffffff


	//   ....[10]....
        /*0258*/ 	.word	0xffffffff


	//   ....[11]....
        /*025c*/ 	.word	0xffffffff


	//   ....[12]....
        /*0260*/ 	.word	0xffffffff


	//   ....[13]....
        /*0264*/ 	.word	0xffffffff


	//   ....[14]....
        /*0268*/ 	.word	0xffffffff


	//   ....[15]....
        /*026c*/ 	.word	0xffffffff


	//   ....[16]....
        /*0270*/ 	.word	0xffffffff


	//   ....[17]....
        /*0274*/ 	.word	0xffffffff


	//   ....[18]....
        /*0278*/ 	.word	0xffffffff


	//   ....[19]....
        /*027c*/ 	.word	0xffffffff


	//   ....[20]....
        /*0280*/ 	.word	0xffffffff


	//   ....[21]....
        /*0284*/ 	.word	0xffffffff


	//   ....[22]....
        /*0288*/ 	.word	0xffffffff


	//   ....[23]....
        /*028c*/ 	.word	0xffffffff


	//   ....[24]....
        /*0290*/ 	.word	0xffffffff


	//   ....[25]....
        /*0294*/ 	.word	0xffffffff


	//   ....[26]....
        /*0298*/ 	.word	0xffffffff


	//   ....[27]....
        /*029c*/ 	.word	0xffffffff


	//   ....[28]....
        /*02a0*/ 	.word	0xffffffff


	//   ....[29]....
        /*02a4*/ 	.word	0xffffffff


	//   ....[30]....
        /*02a8*/ 	.word	0xffffffff


	//   ....[31]....
        /*02ac*/ 	.word	0xffffffff


	//   ....[32]....
        /*02b0*/ 	.word	0xffffffff


	//   ....[33]....
        /*02b4*/ 	.word	0xffffffff


	//   ....[34]....
        /*02b8*/ 	.word	0xffffffff


	//   ....[35]....
        /*02bc*/ 	.word	0xffffffff


	//   ....[36]....
        /*02c0*/ 	.word	0xffffffff


	//   ....[37]....
        /*02c4*/ 	.word	0xffffffff


	//   ....[38]....
        /*02c8*/ 	.word	0xffffffff


	//   ....[39]....
        /*02cc*/ 	.word	0xffffffff


	//----- nvinfo : EIATTR_COOP_GROUP_INSTR_OFFSETS
	.align		4
.L_656:
        /*02d0*/ 	.byte	0x04, 0x28
        /*02d2*/ 	.short	(.L_658 - .L_657)


	//   ....[0]....
.L_657:
        /*02d4*/ 	.word	0x00004ae0


	//   ....[1]....
        /*02d8*/ 	.word	0x00004ca0


	//   ....[2]....
        /*02dc*/ 	.word	0x00004ce0


	//   ....[3]....
        /*02e0*/ 	.word	0x00004e10


	//   ....[4]....
        /*02e4*/ 	.word	0x00004eb0


	//   ....[5]....
        /*02e8*/ 	.word	0x00004ef0


	//   ....[6]....
        /*02ec*/ 	.word	0x00004fc0


	//   ....[7]....
        /*02f0*/ 	.word	0x00005060


	//   ....[8]....
        /*02f4*/ 	.word	0x00008bf0


	//   ....[9]....
        /*02f8*/ 	.word	0x00008db0


	//   ....[10]....
        /*02fc*/ 	.word	0x00008e00


	//   ....[11]....
        /*0300*/ 	.word	0x00008f20


	//   ....[12]....
        /*0304*/ 	.word	0x00009730


	//   ....[13]....
        /*0308*/ 	.word	0x00009870


	//   ....[14]....
        /*030c*/ 	.word	0x00009900


	//   ....[15]....
        /*0310*/ 	.word	0x000099b0


	//   ....[16]....
        /*0314*/ 	.word	0x0000db80


	//   ....[17]....
        /*0318*/ 	.word	0x0000dba0


	//   ....[18]....
        /*031c*/ 	.word	0x0000dc20


	//   ....[19]....
        /*0320*/ 	.word	0x0000dc70


	//   ....[20]....
        /*0324*/ 	.word	0x0000de40


	//   ....[21]....
        /*0328*/ 	.word	0x0000df50


	//   ....[22]....
        /*032c*/ 	.word	0x0000df60


	//   ....[23]....
        /*0330*/ 	.word	0x0000e030


	//   ....[24]....
        /*0334*/ 	.word	0x00012540


	//   ....[25]....
        /*0338*/ 	.word	0x000125c0


	//   ....[26]....
        /*033c*/ 	.word	0x00012660


	//   ....[27]....
        /*0340*/ 	.word	0x000126d0


	//   ....[28]....
        /*0344*/ 	.word	0x000128d0


	//   ....[29]....
        /*0348*/ 	.word	0x00012960


	//   ....[30]....
        /*034c*/ 	.word	0x000129c0


	//   ....[31]....
        /*0350*/ 	.word	0x00012a30


	//   ....[32]....
        /*0354*/ 	.word	0x000155f0


	//   ....[33]....
        /*0358*/ 	.word	0x00015600


	//   ....[34]....
        /*035c*/ 	.word	0x00015610


	//   ....[35]....
        /*0360*/ 	.word	0x00015630


	//   ....[36]....
        /*0364*/ 	.word	0x00015650


	//   ....[37]....
        /*0368*/ 	.word	0x00015670


	//   ....[38]....
        /*036c*/ 	.word	0x00015680


	//   ....[39]....
        /*0370*/ 	.word	0x000156c0


	//----- nvinfo : EIATTR_VRC_CTA_INIT_COUNT
	.align		4
.L_658:
        /*0374*/ 	.byte	0x02, 0x4a
	.zero		1
	.zero		1


	//----- nvinfo : EIATTR_EXIT_INSTR_OFFSETS
	.align		4
        /*0378*/ 	.byte	0x04, 0x1c
        /*037a*/ 	.short	(.L_660 - .L_659)


	//   ....[0]....
.L_659:
        /*037c*/ 	.word	0x00000580


	//   ....[1]....
        /*0380*/ 	.word	0x00001910


	//   ....[2]....
        /*0384*/ 	.word	0x000019a0


	//   ....[3]....
        /*0388*/ 	.word	0x00017120


	//   ....[4]....
        /*038c*/ 	.word	0x00017200


	//----- nvinfo : EIATTR_CRS_STACK_SIZE
	.align		4
.L_660:
        /*0390*/ 	.byte	0x04, 0x1e
        /*0392*/ 	.short	(.L_662 - .L_661)
.L_661:
        /*0394*/ 	.word	0x00000000


	//----- nvinfo : EIATTR_CBANK_PARAM_SIZE
	.align		4
.L_662:
        /*0398*/ 	.byte	0x03, 0x19
        /*039a*/ 	.short	0x01d0


	//----- nvinfo : EIATTR_PARAM_CBANK
	.align		4
        /*039c*/ 	.byte	0x04, 0x0a
        /*039e*/ 	.short	(.L_664 - .L_663)
	.align		4
.L_663:
        /*03a0*/ 	.word	index@(.nv.constant0._ZN5flash16flash_fwd_kernelI23Flash_fwd_kernel_traitsILi64ELi128ELi64ELi4ELb0ELb0EN7cutlass6half_tE19Flash_kernel_traitsILi64ELi128ELi64ELi4ES3_EELb1ELb0ELb1ELb0ELb0ELb1ELb0ELb0EEEvNS_16Flash_fwd_paramsE)
        /*03a4*/ 	.short	0x0380
        /*03a6*/ 	.short	0x01d0


	//----- nvinfo : EIATTR_SW_WAR
	.align		4
.L_664:
        /*03a8*/ 	.byte	0x04, 0x36
        /*03aa*/ 	.short	(.L_666 - .L_665)
.L_665:
        /*03ac*/ 	.word	0x00000008
.L_666:


//--------------------- .nv.info._ZN5flash16flash_fwd_kernelI23Flash_fwd_kernel_traitsILi64ELi128ELi64ELi4ELb0ELb0EN7cutlass6half_tE19Flash_kernel_traitsILi64ELi128ELi64ELi4ES3_EELb0ELb0ELb1ELb0ELb0ELb1ELb1ELb0EEEvNS_16Flash_fwd_paramsE --------------------------
	.section	.nv.info._ZN5flash16flash_fwd_kernelI23Flash_fwd_kernel_traitsILi64ELi128ELi64ELi4ELb0ELb0EN7cutlass6half_tE19Flash_kernel_traitsILi64ELi128ELi64ELi4ES3_EELb0ELb0ELb1ELb0ELb0ELb1ELb1ELb0EEEvNS_16Flash_fwd_paramsE,"",@"SHT_CUDA_INFO"
	.sectionflags	@""
	.align	4


	//----- nvinfo : EIATTR_CUDA_API_VERSION
	.align		4
        /*0000*/ 	.byte	0x04, 0x37
        /*0002*/ 	.short	(.L_668 - .L_667)
.L_667:
        /*0004*/ 	.word	0x00000082


	//----- nvinfo : EIATTR_KPARAM_INFO
	.align		4
.L_668:
        /*0008*/ 	.byte	0x04, 0x17
        /*000a*/ 	.short	(.L_670 - .L_669)
.L_669:
        /*000c*/ 	.word	0x00000000
        /*0010*/ 	.short	0x0000
        /*0012*/ 	.short	0x0000
        /*0014*/ 	.byte	0x00, 0xf0, 0x41, 0x07


	//----- nvinfo : EIATTR_SPARSE_MMA_MASK
	.align		4
.L_670:
        /*0018*/ 	.byte	0x03, 0x50
        /*001a*/ 	.short	0x0000


	//----- nvinfo : EIATTR_MAXREG_COUNT
	.align		4
        /*001c*/ 	.byte	0x03, 0x1b
        /*001e*/ 	.short	0x00ff


	//----- nvinfo : EIATTR_NUM_BARRIERS
	.align		4
        /*0020*/ 	.byte	0x02, 0x4c
        /*0022*/ 	.byte	0x01
	.zero		1


	//----- nvinfo : EIATTR_ANNOTATIONS
	.align		4
        /*0024*/ 	.byte	0x04, 0x55
        /*0026*/ 	.short	(.L_672 - .L_671)


	//   ....[0]....
.L_671:
        /* <DEDUP_REMOVED lines=17> */


	//----- nvinfo : EIATTR_MERCURY_ISA_VERSION
	.align		4
.L_672:
        /*0128*/ 	.byte	0x03, 0x5f
        /*012a*/ 	.short	0x0101


	//----- nvinfo : EIATTR_COOP_GROUP_MASK_REGIDS
	.align		4
        /*012c*/ 	.byte	0x04, 0x29
        /*012e*/ 	.short	(.L_674 - .L_673)


	//   ....[0]....
.L_673:
        /*0130*/ 	.word	0xffffffff


	//   ....[1]....
        /*0134*/ 	.word	0xffffffff


	//   ....[2]....
        /*0138*/ 	.word	0xffffffff


	//   ....[3]....
        /*013c*/ 	.word	0xffffffff


	//   ....[4]....
        /*0140*/ 	.word	0xffffffff


	//   ....[5]....
        /*0144*/ 	.word	0xffffffff


	//   ....[6]....
        /*0148*/ 	.word	0xffffffff


	//   ....[7]....
        /*014c*/ 	.word	0xffffffff


	//   ....[8]....
        /*0150*/ 	.word	0xffffffff


	//   ....[9]....
        /*0154*/ 	.word	0xffffffff


	//   ....[10]....
        /*0158*/ 	.word	0xffffffff


	//   ....[11]....
        /*015c*/ 	.word	0xffffffff


	//   ....[12]....
        /*0160*/ 	.word	0xffffffff


	//   ....[13]....
        /*0164*/ 	.word	0xffffffff


	//   ....[14]....
        /*0168*/ 	.word	0xffffffff


	//   ....[15]....
        /*016c*/ 	.word	0xffffffff


	//   ....[16]....
        /*0170*/ 	.word	0xffffffff


	//   ....[17]....
        /*0174*/ 	.word	0xffffffff


	//   ....[18]....
        /*0178*/ 	.word	0xffffffff


	//   ....[19]....
        /*017c*/ 	.word	0xffffffff


	//   ....[20]....
        /*0180*/ 	.word	0xffffffff


	//   ....[21]....
        /*0184*/ 	.word	0xffffffff


	//   ....[22]....
        /*0188*/ 	.word	0xffffffff


	//   ....[23]....
        /*018c*/ 	.word	0xffffffff


	//   ....[24]....
        /*0190*/ 	.word	0xffffffff


	//   ....[25]....
        /*0194*/ 	.word	0xffffffff


	//   ....[26]....
        /*0198*/ 	.word	0xffffffff


	//   ....[27]....
        /*019c*/ 	.word	0xffffffff


	//   ....[28]....
        /*01a0*/ 	.word	0xffffffff


	//   ....[29]....
        /*01a4*/ 	.word	0xffffffff


	//   ....[30]....
        /*01a8*/ 	.word	0xffffffff


	//   ....[31]....
        /*01ac*/ 	.word	0xffffffff


	//   ....[32]....
        /*01b0*/ 	.word	0xffffffff


	//   ....[33]....
        /*01b4*/ 	.word	0xffffffff


	//   ....[34]....
        /*01b8*/ 	.word	0xffffffff


	//   ....[35]....
        /*01bc*/ 	.word	0xffffffff


	//   ....[36]....
        /*01c0*/ 	.word	0xffffffff


	//   ....[37]....
        /*01c4*/ 	.word	0xffffffff


	//   ....[38]....
        /*01c8*/ 	.word	0xffffffff


	//   ....[39]....
        /*01cc*/ 	.word	0xffffffff


	//----- nvinfo : EIATTR_COOP_GROUP_INSTR_OFFSETS
	.align		4
.L_674:
        /*01d0*/ 	.byte	0x04, 0x28
        /*01d2*/ 	.short	(.L_676 - .L_675)


	//   ....[0]....
.L_675:
        /*01d4*/ 	.word	0x00004bf0


	//   ....[1]....
        /*01d8*/ 	.word	0x00004d50


	//   ....[2]....
        /*01dc*/ 	.word	0x00004d80


	//   ....[3]....
        /*01e0*/ 	.word	0x00004ed0


	//   ....[4]....
        /*01e4*/ 	.word	0x00004f10


	//   ....[5]....
        /*01e8*/ 	.word	0x00005180


	//   ....[6]....
        /*01ec*/ 	.word	0x000051f0


	//   ....[7]....
        /*01f0*/ 	.word	0x000052d0


	//   ....[8]....
        /*01f4*/ 	.word	0x00008730


	//   ....[9]....
        /*01f8*/ 	.word	0x000087a0


	//   ....[10]....
        /*01fc*/ 	.word	0x000088f0


	//   ....[11]....
        /*0200*/ 	.word	0x00008930


	//   ....[12]....
        /*0204*/ 	.word	0x000089e0


	//   ....[13]....
        /*0208*/ 	.word	0x00008ac0


	//   ....[14]....
        /*020c*/ 	.word	0x00008be0


	//   ....[15]....
        /*0210*/ 	.word	0x00008cc0


	//   ....[16]....
        /*0214*/ 	.word	0x0000c580


	//   ....[17]....
        /*0218*/ 	.word	0x0000c680


	//   ....[18]....
        /*021c*/ 	.word	0x0000c6f0


	//   ....[19]....
        /*0220*/ 	.word	0x0000c860


	//   ....[20]....
        /*0224*/ 	.word	0x0000caf0


	//   ....[21]....
        /*0228*/ 	.word	0x0000cb10


	//   ....[22]....
        /*022c*/ 	.word	0x0000cb20


	//   ....[23]....
        /*0230*/ 	.word	0x0000cba0


	//   ....[24]....
        /*0234*/ 	.word	0x000105f0


	//   ....[25]....
        /*0238*/ 	.word	0x00010860


	//   ....[26]....
        /*023c*/ 	.word	0x00010940


	//   ....[27]....
        /*0240*/ 	.word	0x00010970


	//   ....[28]....
        /*0244*/ 	.word	0x00010b40


	//   ....[29]....
        /*0248*/ 	.word	0x00010b60


	//   ....[30]....
        /*024c*/ 	.word	0x00010bf0


	//   ....[31]....
        /*0250*/ 	.word	0x00010c10


	//   ....[32]....
        /*0254*/ 	.word	0x000124b0


	//   ....[33]....
        /*0258*/ 	.word	0x000124c0


	//   ....[34]....
        /*025c*/ 	.word	0x00012500


	//   ....[35]....
        /*0260*/ 	.word	0x00012510


	//   ....[36]....
        /*0264*/ 	.word	0x000125d0


	//   ....[37]....
        /*0268*/ 	.word	0x000125e0


	//   ....[38]....
        /*026c*/ 	.word	0x00012610


	//   ....[39]....
        /*0270*/ 	.word	0x00012620


	//----- nvinfo : EIATTR_VRC_CTA_INIT_COUNT
	.align		4
.L_676:
        /*0274*/ 	.byte	0x02, 0x4a
	.zero		1
	.zero		1


	//----- nvinfo : EIATTR_EXIT_INSTR_OFFSETS
	.align		4
        /*0278*/ 	.byte	0x04, 0x1c
        /*027a*/ 	.short	(.L_678 - .L_677)


	//   ....[0]....
.L_677:
        /*027c*/ 	.word	0x00000350


	//   ....[1]....
        /*0280*/ 	.word	0x000016f0


	//   ....[2]....
        /*0284*/ 	.word	0x00001780


	//   ....[3]....
        /*0288*/ 	.word	0x00013ff0


	//   ....[4]....
        /*028c*/ 	.word	0x000140d0


	//----- nvinfo : EIATTR_CRS_STACK_SIZE
	.align		4
.L_678:
        /*0290*/ 	.byte	0x04, 0x1e
        /*0292*/ 	.short	(.L_680 - .L_679)
.L_679:
        /*0294*/ 	.word	0x00000000


	//----- nvinfo : EIATTR_CBANK_PARAM_SIZE
	.align		4
.L_680:
        /*0298*/ 	.byte	0x03, 0x19
        /*029a*/ 	.short	0x01d0


	//----- nvinfo : EIATTR_PARAM_CBANK
	.align		4
        /*029c*/ 	.byte	0x04, 0x0a
        /*029e*/ 	.short	(.L_682 - .L_681)
	.align		4
.L_681:
        /*02a0*/ 	.word	index@(.nv.constant0._ZN5flash16flash_fwd_kernelI23Flash_fwd_kernel_traitsILi64ELi128ELi64ELi4ELb0ELb0EN7cutlass6half_tE19Flash_kernel_traitsILi64ELi128ELi64ELi4ES3_EELb0ELb0ELb1ELb0ELb0ELb1ELb1ELb0EEEvNS_16Flash_fwd_paramsE)
        /*02a4*/ 	.short	0x0380
        /*02a6*/ 	.short	0x01d0


	//----- nvinfo : EIATTR_SW_WAR
	.align		4
.L_682:
        /*02a8*/ 	.byte	0x04, 0x36
        /*02aa*/ 	.short	(.L_684 - .L_683)
.L_683:
        /*02ac*/ 	.word	0x00000008
.L_684:


//--------------------- .nv.info._ZN5flash16flash_fwd_kernelI23Flash_fwd_kernel_traitsILi64ELi128ELi64ELi4ELb0ELb0EN7cutlass6half_tE19Flash_kernel_traitsILi64ELi128ELi64ELi4ES3_EELb1ELb0ELb1ELb1ELb0ELb0ELb0ELb0EEEvNS_16Flash_fwd_paramsE --------------------------
	.section	.nv.info._ZN5flash16flash_fwd_kernelI23Flash_fwd_kernel_traitsILi64ELi128ELi64ELi4ELb0ELb0EN7cutlass6half_tE19Flash_kernel_traitsILi64ELi128ELi64ELi4ES3_EELb1ELb0ELb1ELb1ELb0ELb0ELb0ELb0EEEvNS_16Flash_fwd_paramsE,"",@"SHT_CUDA_INFO"
	.sectionflags	@""
	.align	4


	//----- nvinfo : EIATTR_CUDA_API_VERSION
	.align		4
        /*0000*/ 	.byte	0x04, 0x37
        /*0002*/ 	.short	(.L_686 - .L_685)
.L_685:
        /*0004*/ 	.word	0x00000082


	//----- nvinfo : EIATTR_KPARAM_INFO
	.align		4
.L_686:
        /*0008*/ 	.byte	0x04, 0x17
        /*000a*/ 	.short	(.L_688 - .L_687)
.L_687:
        /*000c*/ 	.word	0x00000000
        /*0010*/ 	.short	0x0000
        /*0012*/ 	.short	0x0000
        /*0014*/ 	.byte	0x00, 0xf0, 0x41, 0x07


	//----- nvinfo : EIATTR_SPARSE_MMA_MASK
	.align		4
.L_688:
        /*0018*/ 	.byte	0x03, 0x50
        /*001a*/ 	.short	0x0000


	//----- nvinfo : EIATTR_MAXREG_COUNT
	.align		4
        /*001c*/ 	.byte	0x03, 0x1b
        /*001e*/ 	.short	0x00ff


	//----- nvinfo : EIATTR_NUM_BARRIERS
	.align		4
        /*0020*/ 	.byte	0x02, 0x4c
        /*0022*/ 	.byte	0x01
	.zero		1


	//----- nvinfo : EIATTR_ANNOTATIONS
	.align		4
        /*0024*/ 	.byte	0x04, 0x55
        /*0026*/ 	.short	(.L_690 - .L_689)


	//   ....[0]....
.L_689:
        /* <DEDUP_REMOVED lines=40> */


	//----- nvinfo : EIATTR_MERCURY_ISA_VERSION
	.align		4
.L_690:
        /*0290*/ 	.byte	0x03, 0x5f
        /*0292*/ 	.short	0x0101


	//----- nvinfo : EIATTR_COOP_GROUP_MASK_REGIDS
	.align		4
        /*0294*/ 	.byte	0x04, 0x29
        /*0296*/ 	.short	(.L_692 - .L_691)


	//   ....[0]....
.L_691:
        /*0298*/ 	.word	0xffffffff


	//   ....[1]....
        /*029c*/ 	.word	0xffffffff


	//   ....[2]....
        /*02a0*/ 	.word	0xffffffff


	//   ....[3]....
        /*02a4*/ 	.word	0xffffffff


	//   ....[4]....
        /*02a8*/ 	.word	0xffffffff


	//   ....[5]....
        /*02ac*/ 	.word	0xffffffff


	//   ....[6]....
        /*02b0*/ 	.word	0xffffffff


	//   ....[7]....
        /*02b4*/ 	.word	0xffffffff


	//   ....[8]....
        /*02b8*/ 	.word	0xffffffff


	//   ....[9]....
        /*02bc*/ 	.word	0xffffffff


	//   ....[10]....
        /*02c0*/ 	.word	0xffffffff


	//   ....[11]....
        /*02c4*/ 	.word	0xffffffff


	//   ....[12]....
        /*02c8*/ 	.word	0xffffffff


	//   ....[13]....
        /*02cc*/ 	.word	0xffffffff


	//   ....[14]....
        /*02d0*/ 	.word	0xffffffff


	//   ....[15]....
        /*02d4*/ 	.word	0xffffffff


	//   ....[16]....
        /*02d8*/ 	.word	0xffffffff


	//   ....[17]....
        /*02dc*/ 	.word	0xffffffff


	//   ....[18]....
        /*02e0*/ 	.word	0xffffffff


	//   ....[19]....
        /*02e4*/ 	.word	0xffffffff


	//   ....[20]....
        /*02e8*/ 	.word	0xffffffff


	//   ....[21]....
        /*02ec*/ 	.word	0xffffffff


	//   ....[22]....
        /*02f0*/ 	.word	0xffffffff


	//   ....[23]....
        /*02f4*/ 	.word	0xffffffff


	//   ....[24]....
        /*02f8*/ 	.word	0xffffffff


	//   ....[25]....
        /*02fc*/ 	.word	0xffffffff


	//   ....[26]....
        /*0300*/ 	.word	0xffffffff


	//   ....[27]....
        /*0304*/ 	.word	0xffffffff


	//   ....[28]....
        /*0308*/ 	.word	0xffffffff


	//   ....[29]....
        /*030c*/ 	.word	0xffffffff


	//   ....[30]....
        /*0310*/ 	.word	0xffffffff


	//   ....[31]....
        /*0314*/ 	.word	0xffffffff


	//   ....[32]....
        /*0318*/ 	.word	0xffffffff


	//   ....[33]....
        /*031c*/ 	.word	0xffffffff


	//   ....[34]....
        /*0320*/ 	.word	0xffffffff


	//   ....[35]....
        /*0324*/ 	.word	0xffffffff


	//   ....[36]....
        /*0328*/ 	.word	0xffffffff


	//   ....[37]....
        /*032c*/ 	.word	0xffffffff


	//   ....[38]....
        /*0330*/ 	.word	0xffffffff


	//   ....[39]....
        /*0334*/ 	.word	0xffffffff


	//----- nvinfo : EIATTR_COOP_GROUP_INSTR_OFFSETS
	.align		4
.L_692:
        /*0338*/ 	.byte	0x04, 0x28
        /*033a*/ 	.short	(.L_694 - .L_693)


	//   ....[0]....
.L_693:
        /*033c*/ 	.word	0x00006910


	//   ....[1]....
        /*0340*/ 	.word	0x00006a20


	//   ....[2]....
        /*0344*/ 	.word	0x00006c10


	//   ....[3]....
        /*0348*/ 	.word	0x00006c40


	//   ....[4]....
        /*034c*/ 	.word	0x00006ca0


	//   ....[5]....
        /*0350*/ 	.word	0x00006db0


	//   ....[6]....
        /*0354*/ 	.word	0x00006df0


	//   ....[7]....
        /*0358*/ 	.word	0x00006e10


	//   ....[8]....
        /*035c*/ 	.word	0x0000bf30


	//   ....[9]....
        /*0360*/ 	.word	0x0000c140


	//   ....[10]....
        /*0364*/ 	.word	0x0000c220


	//   ....[11]....
        /*0368*/ 	.word	0x0000c370


	//   ....[12]....
        /*036c*/ 	.word	0x0000ca70


	//   ....[13]....
        /*0370*/ 	.word	0x0000cbc0


	//   ....[14]....
        /*0374*/ 	.word	0x0000cc80


	//   ....[15]....
        /*0378*/ 	.word	0x0000cf90


	//   ....[16]....
        /*037c*/ 	.word	0x000124a0


	//   ....[17]....
        /*0380*/ 	.word	0x000125d0


	//   ....[18]....
        /*0384*/ 	.word	0x00012620


	//   ....[19]....
        /*0388*/ 	.word	0x00012640


	//   ....[20]....
        /*038c*/ 	.word	0x00012660


	//   ....[21]....
        /*0390*/ 	.word	0x000126a0


	//   ....[22]....
        /*0394*/ 	.word	0x000127c0


	//   ....[23]....
        /*0398*/ 	.word	0x00012880


	//   ....[24]....
        /*039c*/ 	.word	0x000184a0


	//   ....[25]....
        /*03a0*/ 	.word	0x00018580


	//   ....[26]....
        /*03a4*/ 	.word	0x00018600


	//   ....[27]....
        /*03a8*/ 	.word	0x00018690


	//   ....[28]....
        /*03ac*/ 	.word	0x000188f0


	//   ....[29]....
        /*03b0*/ 	.word	0x000189b0


	//   ....[30]....
        /*03b4*/ 	.word	0x00018a20


	//   ....[31]....
        /*03b8*/ 	.word	0x00018b50


	//   ....[32]....
        /*03bc*/ 	.word	0x0001b680


	//   ....[33]....
        /*03c0*/ 	.word	0x0001b690


	//   ....[34]....
        /*03c4*/ 	.word	0x0001b6a0


	//   ....[35]....
        /*03c8*/ 	.word	0x0001b6c0


	//   ....[36]....
        /*03cc*/ 	.word	0x0001b6d0


	//   ....[37]....
        /*03d0*/ 	.word	0x0001b700


	//   ....[38]....
        /*03d4*/ 	.word	0x0001b720


	//   ....[39]....
        /*03d8*/ 	.word	0x0001b770


	//----- nvinfo : EIATTR_VRC_CTA_INIT_COUNT
	.align		4
.L_694:
        /*03dc*/ 	.byte	0x02, 0x4a
	.zero		1
	.zero		1


	//----- nvinfo : EIATTR_EXIT_INSTR_OFFSETS
	.align		4
        /*03e0*/ 	.byte	0x04, 0x1c
        /*03e2*/ 	.short	(.L_696 - .L_695)


	//   ....[0]....
.L_695:
        /*03e4*/ 	.word	0x00000580


	//   ....[1]....
        /*03e8*/ 	.word	0x000018f0


	//   ....[2]....
        /*03ec*/ 	.word	0x00001980


	//   ....[3]....
        /*03f0*/ 	.word	0x0001d180


	//   ....[4]....
        /*03f4*/ 	.word	0x0001d260


	//----- nvinfo : EIATTR_CRS_STACK_SIZE
	.align		4
.L_696:
        /*03f8*/ 	.byte	0x04, 0x1e
        /*03fa*/ 	.short	(.L_698 - .L_697)
.L_697:
        /*03fc*/ 	.word	0x00000000


	//----- nvinfo : EIATTR_CBANK_PARAM_SIZE
	.align		4
.L_698:
        /*0400*/ 	.byte	0x03, 0x19
        /*0402*/ 	.short	0x01d0


	//----- nvinfo : EIATTR_PARAM_CBANK
	.align		4
        /*0404*/ 	.byte	0x04, 0x0a
        /*0406*/ 	.short	(.L_700 - .L_699)
	.align		4
.L_699:
        /*0408*/ 	.word	index@(.nv.constant0._ZN5flash16flash_fwd_kernelI23Flash_fwd_kernel_traitsILi64ELi128ELi64ELi4ELb0ELb0EN7cutlass6half_tE19Flash_kernel_traitsILi64ELi128ELi64ELi4ES3_EELb1ELb0ELb1ELb1ELb0ELb0ELb0ELb0EEEvNS_16Flash_fwd_paramsE)
        /*040c*/ 	.short	0x0380
        /*040e*/ 	.short	0x01d0


	//----- nvinfo : EIATTR_SW_WAR
	.align		4
.L_700:
        /*0410*/ 	.byte	0x04, 0x36
        /*0412*/ 	.short	(.L_702 - .L_701)
.L_701:
        /*0414*/ 	.word	0x00000008
.L_702:


//--------------------- .nv.info._ZN5flash16flash_fwd_kernelI23Flash_fwd_kernel_traitsILi64ELi128ELi64ELi4ELb0ELb0EN7cutlass6half_tE19Flash_kernel_traitsILi64ELi128ELi64ELi4ES3_EELb1ELb0ELb1ELb0ELb0ELb0ELb0ELb1EEEvNS_16Flash_fwd_paramsE --------------------------
	.section	.nv.info._ZN5flash16flash_fwd_kernelI23Flash_fwd_kernel_traitsILi64ELi128ELi64ELi4ELb0ELb0EN7cutlass6half_tE19Flash_kernel_traitsILi64ELi128ELi64ELi4ES3_EELb1ELb0ELb1ELb0ELb0ELb0ELb0ELb1EEEvNS_16Flash_fwd_paramsE,"",@"SHT_CUDA_INFO"
	.sectionflags	@""
	.align	4


	//----- nvinfo : EIATTR_CUDA_API_VERSION
	.align		4
        /*0000*/ 	.byte	0x04, 0x37
        /*0002*/ 	.short	(.L_704 - .L_703)
.L_703:
        /*0004*/ 	.word	0x00000082


	//----- nvinfo : EIATTR_KPARAM_INFO
	.align		4
.L_704:
        /*0008*/ 	.byte	0x04, 0x17
        /*000a*/ 	.short	(.L_706 - .L_705)
.L_705:
        /*000c*/ 	.word	0x00000000
        /*0010*/ 	.short	0x0000
        /*0012*/ 	.short	0x0000
        /*0014*/ 	.byte	0x00, 0xf0, 0x41, 0x07


	//----- nvinfo : EIATTR_SPARSE_MMA_MASK
	.align		4
.L_706:
        /*0018*/ 	.byte	0x03, 0x50
        /*001a*/ 	.short	0x0000


	//----- nvinfo : EIATTR_MAXREG_COUNT
	.align		4
        /*001c*/ 	.byte	0x03, 0x1b
        /*001e*/ 	.short	0x00ff


	//----- nvinfo : EIATTR_NUM_BARRIERS
	.align		4
        /*0020*/ 	.byte	0x02, 0x4c
        /*0022*/ 	.byte	0x01
	.zero		1


	//----- nvinfo : EIATTR_ANNOTATIONS
	.align		4
        /*0024*/ 	.byte	0x04, 0x55
        /*0026*/ 	.short	(.L_708 - .L_707)


	//   ....[0]....
.L_707:
        /* <DEDUP_REMOVED lines=129> */


	//----- nvinfo : EIATTR_MERCURY_ISA_VERSION
	.align		4
.L_708:
        /*0820*/ 	.byte	0x03, 0x5f
        /*0822*/ 	.short	0x0101


	//----- nvinfo : EIATTR_INT_WARP_WIDE_INSTR_OFFSETS
	.align		4
        /*0824*/ 	.byte	0x04, 0x31
        /*0826*/ 	.short	(.L_710 - .L_709)


	//   ....[0]....
.L_709:
        /*0828*/ 	.word	0x00004420


	//   ....[1]....
        /*082c*/ 	.word	0x0000a3b0


	//----- nvinfo : EIATTR_COOP_GROUP_MASK_REGIDS
	.align		4
.L_710:
        /*0830*/ 	.byte	0x04, 0x29
        /*0832*/ 	.short	(.L_712 - .L_711)


	//   ....[0]....
.L_711:
        /*0834*/ 	.word	0xffffffff


	//   ....[1]....
        /*0838*/ 	.word	0xffffffff


	//   ....[2]....
        /*083c*/ 	.word	0xffffffff


	//   ....[3]....
        /*0840*/ 	.word	0xffffffff


	//   ....[4]....
        /*0844*/ 	.word	0xffffffff


	//   ....[5]....
        /*0848*/ 	.word	0xffffffff


	//   ....[6]....
        /*084c*/ 	.word	0xffffffff


	//   ....[7]....
        /*0850*/ 	.word	0xffffffff


	//   ....[8]....
        /*0854*/ 	.word	0xffffffff


	//   ....[9]....
        /*0858*/ 	.word	0xffffffff


	//   ....[10]....
        /*085c*/ 	.word	0xffffffff


	//   ....[11]....
        /*0860*/ 	.word	0xffffffff


	//   ....[12]....
        /*0864*/ 	.word	0xffffffff


	//   ....[13]....
        /*0868*/ 	.word	0xffffffff


	//   ....[14]....
        /*086c*/ 	.word	0xffffffff


	//   ....[15]....
        /*0870*/ 	.word	0xffffffff


	//   ....[16]....
        /*0874*/ 	.word	0xffffffff


	//   ....[17]....
        /*0878*/ 	.word	0xffffffff


	//   ....[18]....
        /*087c*/ 	.word	0xffffffff


	//   ....[19]....
        /*0880*/ 	.word	0xffffffff


	//   ....[20]....
        /*0884*/ 	.word	0xffffffff


	//   ....[21]....
        /*0888*/ 	.word	0xffffffff


	//   ....[22]....
        /*088c*/ 	.word	0xffffffff


	//   ....[23]....
        /*0890*/ 	.word	0xffffffff


	//   ....[24]....
        /*0894*/ 	.word	0xffffffff


	//   ....[25]....
        /*0898*/ 	.word	0xffffffff


	//   ....[26]....
        /*089c*/ 	.word	0xffffffff


	//   ....[27]....
        /*08a0*/ 	.word	0xffffffff


	//   ....[28]....
        /*08a4*/ 	.word	0xffffffff


	//   ....[29]....
        /*08a8*/ 	.word	0xffffffff


	//   ....[30]....
        /*08ac*/ 	.word	0xffffffff


	//   ....[31]....
        /*08b0*/ 	.word	0xffffffff


	//   ....[32]....
        /*08b4*/ 	.word	0xffffffff


	//   ....[33]....
        /*08b8*/ 	.word	0xffffffff


	//   ....[34]....
        /*08bc*/ 	.word	0xffffffff


	//   ....[35]....
        /*08c0*/ 	.word	0xffffffff


	//   ....[36]....
        /*08c4*/ 	.word	0xffffffff


	//   ....[37]....
        /*08c8*/ 	.word	0xffffffff


	//   ....[38]....
        /*08cc*/ 	.word	0xffffffff


	//   ....[39]....
        /*08d0*/ 	.word	0xffffffff


	//----- nvinfo : EIATTR_COOP_GROUP_INSTR_OFFSETS
	.align		4
.L_712:
        /*08d4*/ 	.byte	0x04, 0x28
        /*08d6*/ 	.short	(.L_714 - .L_713)


	//   ....[0]....
.L_713:
        /*08d8*/ 	.word	0x00005d00


	//   ....[1]....
        /*08dc*/ 	.word	0x00005e50


	//   ....[2]....
        /*08e0*/ 	.word	0x00005f20


	//   ....[3]....
        /*08e4*/ 	.word	0x00005f70


	//   ....[4]....
        /*08e8*/ 	.word	0x00005fb0


	//   ....[5]....
        /*08ec*/ 	.word	0x00005ff0


	//   ....[6]....
        /*08f0*/ 	.word	0x000061a0


	//   ....[7]....
        /*08f4*/ 	.word	0x000061f0


	//   ....[8]....
        /*08f8*/ 	.word	0x0000c0d0


	//   ....[9]....
        /*08fc*/ 	.word	0x0000c1e0


	//   ....[10]....
        /*0900*/ 	.word	0x0000c270


	//   ....[11]....
        /*0904*/ 	.word	0x0000c3e0


	//   ....[12]....
        /*0908*/ 	.word	0x0000ce50


	//   ....[13]....
        /*090c*/ 	.word	0x0000ce60


	//   ....[14]....
        /*0910*/ 	.word	0x0000cfc0


	//   ....[15]....
        /*0914*/ 	.word	0x0000d200


	//   ....[16]....
        /*0918*/ 	.word	0x00013990


	//   ....[17]....
        /*091c*/ 	.word	0x00013a40


	//   ....[18]....
        /*0920*/ 	.word	0x00013a80


	//   ....[19]....
        /*0924*/ 	.word	0x00013aa0


	//   ....[20]....
        /*0928*/ 	.word	0x00013ac0


	//   ....[21]....
        /*092c*/ 	.word	0x00013b00


	//   ....[22]....
        /*0930*/ 	.word	0x00014310


	//   ....[23]....
        /*0934*/ 	.word	0x000144e0


	//   ....[24]....
        /*0938*/ 	.word	0x0001b070


	//   ....[25]....
        /*093c*/ 	.word	0x0001b160


	//   ....[26]....
        /*0940*/ 	.word	0x0001b1c0


	//   ....[27]....
        /*0944*/ 	.word	0x0001b270


	//   ....[28]....
        /*0948*/ 	.word	0x0001b9d0


	//   ....[29]....
        /*094c*/ 	.word	0x0001ba20


	//   ....[30]....
        /*0950*/ 	.word	0x0001bb80


	//   ....[31]....
        /*0954*/ 	.word	0x0001bc60


	//   ....[32]....
        /*0958*/ 	.word	0x000208e0


	//   ....[33]....
        /*095c*/ 	.word	0x000208f0


	//   ....[34]....
        /*0960*/ 	.word	0x00020900


	//   ....[35]....
        /*0964*/ 	.word	0x00020920


	//   ....[36]....
        /*0968*/ 	.word	0x00020940


	//   ....[37]....
        /*096c*/ 	.word	0x00020960


	//   ....[38]....
        /*0970*/ 	.word	0x00020970


	//   ....[39]....
        /*0974*/ 	.word	0x000209a0


	//----- nvinfo : EIATTR_VRC_CTA_INIT_COUNT
	.align		4
.L_714:
        /*0978*/ 	.byte	0x02, 0x4a
	.zero		1
	.zero		1


	//----- nvinfo : EIATTR_EXIT_INSTR_OFFSETS
	.align		4
        /*097c*/ 	.byte	0x04, 0x1c
        /*097e*/ 	.short	(.L_716 - .L_715)


	//   ....[0]....
.L_715:
        /*0980*/ 	.word	0x00000660


	//   ....[1]....
        /*0984*/ 	.word	0x000019d0


	//   ....[2]....
        /*0988*/ 	.word	0x00001a60


	//   ....[3]....
        /*098c*/ 	.word	0x000222d0


	//   ....[4]....
        /*0990*/ 	.word	0x000223b0


	//----- nvinfo : EIATTR_CRS_STACK_SIZE
	.align		4
.L_716:
        /*0994*/ 	.byte	0x04, 0x1e
        /*0996*/ 	.short	(.L_718 - .L_717)
.L_717:
        /*0998*/ 	.word	0x00000000


	//----- nvinfo : EIATTR_CBANK_PARAM_SIZE
	.align		4
.L_718:
        /*099c*/ 	.byte	0x03, 0x19
        /*099e*/ 	.short	0x01d0


	//----- nvinfo : EIATTR_PARAM_CBANK
	.align		4
        /*09a0*/ 	.byte	0x04, 0x0a
        /*09a2*/ 	.short	(.L_720 - .L_719)
	.align		4
.L_719:
        /*09a4*/ 	.word	index@(.nv.constant0._ZN5flash16flash_fwd_kernelI23Flash_fwd_kernel_traitsILi64ELi128ELi64ELi4ELb0ELb0EN7cutlass6half_tE19Flash_kernel_traitsILi64ELi128ELi64ELi4ES3_EELb1ELb0ELb1ELb0ELb0ELb0ELb0ELb1EEEvNS_16Flash_fwd_paramsE)
        /*09a8*/ 	.short	0x0380
        /*09aa*/ 	.short	0x01d0


	//----- nvinfo : EIATTR_SW_WAR
	.align		4
.L_720:
        /*09ac*/ 	.byte	0x04, 0x36
        /*09ae*/ 	.short	(.L_722 - .L_721)
.L_721:
        /*09b0*/ 	.word	0x00000008
.L_722:


//--------------------- .nv.info._ZN5flash16flash_fwd_kernelI23Flash_fwd_kernel_traitsILi64ELi128ELi64ELi4ELb0ELb0EN7cutlass6half_tE19Flash_kernel_traitsILi64ELi128ELi64ELi4ES3_EELb0ELb0ELb1ELb0ELb0ELb0ELb1ELb0EEEvNS_16Flash_fwd_paramsE --------------------------
	.section	.nv.info._ZN5flash16flash_fwd_kernelI23Flash_fwd_kernel_traitsILi64ELi128ELi64ELi4ELb0ELb0EN7cutlass6half_tE19Flash_kernel_traitsILi64ELi128ELi64ELi4ES3_EELb0ELb0ELb1ELb0ELb0ELb0ELb1ELb0EEEvNS_16Flash_fwd_paramsE,"",@"SHT_CUDA_INFO"
	.sectionflags	@""
	.align	4


	//----- nvinfo : EIATTR_CUDA_API_VERSION
	.align		4
        /*0000*/ 	.byte	0x04, 0x37
        /*0002*/ 	.short	(.L_724 - .L_723)
.L_723:
        /*0004*/ 	.word	0x00000082


	//----- nvinfo : EIATTR_KPARAM_INFO
	.align		4
.L_724:
        /*0008*/ 	.byte	0x04, 0x17
        /*000a*/ 	.short	(.L_726 - .L_725)
.L_725:
        /*000c*/ 	.word	0x00000000
        /*0010*/ 	.short	0x0000
        /*0012*/ 	.short	0x0000
        /*0014*/ 	.byte	0x00, 0xf0, 0x41, 0x07


	//----- nvinfo : EIATTR_SPARSE_MMA_MASK
	.align		4
.L_726:
        /*0018*/ 	.byte	0x03, 0x50
        /*001a*/ 	.short	0x0000


	//----- nvinfo : EIATTR_MAXREG_COUNT
	.align		4
        /*001c*/ 	.byte	0x03, 0x1b
        /*001e*/ 	.short	0x00ff


	//----- nvinfo : EIATTR_NUM_BARRIERS
	.align		4
        /*0020*/ 	.byte	0x02, 0x4c
        /*0022*/ 	.byte	0x01
	.zero		1


	//----- nvinfo : EIATTR_ANNOTATIONS
	.align		4
        /*0024*/ 	.byte	0x04, 0x55
        /*0026*/ 	.short	(.L_728 - .L_727)


	//   ....[0]....
.L_727:
        /* <DEDUP_REMOVED lines=11> */


	//----- nvinfo : EIATTR_MERCURY_ISA_VERSION
	.align		4
.L_728:
        /*00c0*/ 	.byte	0x03, 0x5f
        /*00c2*/ 	.short	0x0101


	//----- nvinfo : EIATTR_COOP_GROUP_MASK_REGIDS
	.align		4
        /*00c4*/ 	.byte	0x04, 0x29
        /*00c6*/ 	.short	(.L_730 - .L_729)


	//   ....[0]....
.L_729:
        /*00c8*/ 	.word	0xffffffff


	//   ....[1]....
        /*00cc*/ 	.word	0xffffffff


	//   ....[2]....
        /*00d0*/ 	.word	0xffffffff


	//   ....[3]....
        /*00d4*/ 	.word	0xffffffff


	//   ....[4]....
        /*00d8*/ 	.word	0xffffffff


	//   ....[5]....
        /*00dc*/ 	.word	0xffffffff


	//   ....[6]....
        /*00e0*/ 	.word	0xffffffff


	//   ....[7]....
        /*00e4*/ 	.word	0xffffffff


	//   ....[8]....
        /*00e8*/ 	.word	0xffffffff


	//   ....[9]....
        /*00ec*/ 	.word	0xffffffff


	//   ....[10]....
        /*00f0*/ 	.word	0xffffffff


	//   ....[11]....
        /*00f4*/ 	.word	0xffffffff


	//   ....[12]....
        /*00f8*/ 	.word	0xffffffff


	//   ....[13]....
        /*00fc*/ 	.word	0xffffffff


	//   ....[14]....
        /*0100*/ 	.word	0xffffffff


	//   ....[15]....
        /*0104*/ 	.word	0xffffffff


	//   ....[16]....
        /*0108*/ 	.word	0xffffffff


	//   ....[17]....
        /*010c*/ 	.word	0xffffffff


	//   ....[18]....
        /*0110*/ 	.word	0xffffffff


	//   ....[19]....
        /*0114*/ 	.word	0xffffffff


	//   ....[20]....
        /*0118*/ 	.word	0xffffffff


	//   ....[21]....
        /*011c*/ 	.word	0xffffffff


	//   ....[22]....
        /*0120*/ 	.word	0xffffffff


	//   ....[23]....
        /*0124*/ 	.word	0xffffffff


	//   ....[24]....
        /*0128*/ 	.word	0xffffffff


	//   ....[25]....
        /*012c*/ 	.word	0xffffffff


	//   ....[26]....
        /*0130*/ 	.word	0xffffffff


	//   ....[27]....
        /*0134*/ 	.word	0xffffffff


	//   ....[28]....
        /*0138*/ 	.word	0xffffffff


	//   ....[29]....
        /*013c*/ 	.word	0xffffffff


	//   ....[30]....
        /*0140*/ 	.word	0xffffffff


	//   ....[31]....
        /*0144*/ 	.word	0xffffffff


	//   ....[32]....
        /*0148*/ 	.word	0xffffffff


	//   ....[33]....
        /*014c*/ 	.word	0xffffffff


	//   ....[34]....
        /*0150*/ 	.word	0xffffffff


	//   ....[35]....
        /*0154*/ 	.word	0xffffffff


	//   ....[36]....
        /*0158*/ 	.word	0xffffffff


	//   ....[37]....
        /*015c*/ 	.word	0xffffffff


	//   ....[38]....
        /*0160*/ 	.word	0xffffffff


	//   ....[39]....
        /*0164*/ 	.word	0xffffffff


	//----- nvinfo : EIATTR_COOP_GROUP_INSTR_OFFSETS
	.align		4
.L_730:
        /*0168*/ 	.byte	0x04, 0x28
        /*016a*/ 	.short	(.L_732 - .L_731)


	//   ....[0]....
.L_731:
        /*016c*/ 	.word	0x000055f0


	//   ....[1]....
        /*0170*/ 	.word	0x000056e0


	//   ....[2]....
        /*0174*/ 	.word	0x00005810


	//   ....[3]....
        /*0178*/ 	.word	0x00005930


	//   ....[4]....
        /*017c*/ 	.word	0x000059d0


	//   ....[5]....
        /*0180*/ 	.word	0x00005b50


	//   ....[6]....
        /*0184*/ 	.word	0x00005d70


	//   ....[7]....
        /*0188*/ 	.word	0x00005e50


	//   ....[8]....
        /*018c*/ 	.word	0x00009250


	//   ....[9]....
        /*0190*/ 	.word	0x00009410


	//   ....[10]....
        /*0194*/ 	.word	0x00009460


	//   ....[11]....
        /*0198*/ 	.word	0x000094a0


	//   ....[12]....
        /*019c*/ 	.word	0x000095b0


	//   ....[13]....
        /*01a0*/ 	.word	0x00009780


	//   ....[14]....
        /*01a4*/ 	.word	0x000097c0


	//   ....[15]....
        /*01a8*/ 	.word	0x000098a0


	//   ....[16]....
        /*01ac*/ 	.word	0x0000d690


	//   ....[17]....
        /*01b0*/ 	.word	0x0000d6e0


	//   ....[18]....
        /*01b4*/ 	.word	0x0000d740


	//   ....[19]....
        /*01b8*/ 	.word	0x0000d750


	//   ....[20]....
        /*01bc*/ 	.word	0x0000d780


	//   ....[21]....
        /*01c0*/ 	.word	0x0000d7f0


	//   ....[22]....
        /*01c4*/ 	.word	0x0000d960


	//   ....[23]....
        /*01c8*/ 	.word	0x0000d9d0


	//   ....[24]....
        /*01cc*/ 	.word	0x00011630


	//   ....[25]....
        /*01d0*/ 	.word	0x000117a0


	//   ....[26]....
        /*01d4*/ 	.word	0x000117d0


	//   ....[27]....
        /*01d8*/ 	.word	0x000118b0


	//   ....[28]....
        /*01dc*/ 	.word	0x000119e0


	//   ....[29]....
        /*01e0*/ 	.word	0x00011a60


	//   ....[30]....
        /*01e4*/ 	.word	0x00011ac0


	//   ....[31]....
        /*01e8*/ 	.word	0x00011af0


	//   ....[32]....
        /*01ec*/ 	.word	0x000133b0


	//   ....[33]....
        /*01f0*/ 	.word	0x000133c0


	//   ....[34]....
        /*01f4*/ 	.word	0x000133d0


	//   ....[35]....
        /*01f8*/ 	.word	0x00013410


	//   ....[36]....
        /*01fc*/ 	.word	0x00013430


	//   ....[37]....
        /*0200*/ 	.word	0x00013440


	//   ....[38]....
        /*0204*/ 	.word	0x00013540


	//   ....[39]....
        /*0208*/ 	.word	0x00013580


	//----- nvinfo : EIATTR_VRC_CTA_INIT_COUNT
	.align		4
.L_732:
        /*020c*/ 	.byte	0x02, 0x4a
	.zero		1
	.zero		1


	//----- nvinfo : EIATTR_EXIT_INSTR_OFFSETS
	.align		4
        /*0210*/ 	.byte	0x04, 0x1c
        /*0212*/ 	.short	(.L_734 - .L_733)


	//   ....[0]....
.L_733:
        /*0214*/ 	.word	0x00000350


	//   ....[1]....
        /*0218*/ 	.word	0x000016a0


	//   ....[2]....
        /*021c*/ 	.word	0x00001730


	//   ....[3]....
        /*0220*/ 	.word	0x00014ef0


	//   ....[4]....
        /*0224*/ 	.word	0x00014fd0


	//----- nvinfo : EIATTR_CRS_STACK_SIZE
	.align		4
.L_734:
        /*0228*/ 	.byte	0x04, 0x1e
        /*022a*/ 	.short	(.L_736 - .L_735)
.L_735:
        /*022c*/ 	.word	0x00000000


	//----- nvinfo : EIATTR_CBANK_PARAM_SIZE
	.align		4
.L_736:
        /*0230*/ 	.byte	0x03, 0x19
        /*0232*/ 	.short	0x01d0


	//----- nvinfo : EIATTR_PARAM_CBANK
	.align		4
        /*0234*/ 	.byte	0x04, 0x0a
        /*0236*/ 	.short	(.L_738 - .L_737)
	.align		4
.L_737:
        /*0238*/ 	.word	index@(.nv.constant0._ZN5flash16flash_fwd_kernelI23Flash_fwd_kernel_traitsILi64ELi128ELi64ELi4ELb0ELb0EN7cutlass6half_tE19Flash_kernel_traitsILi64ELi128ELi64ELi4ES3_EELb0ELb0ELb1ELb0ELb0ELb0ELb1ELb0EEEvNS_16Flash_fwd_paramsE)
        /*023c*/ 	.short	0x0380
        /*023e*/ 	.short	0x01d0


	//----- nvinfo : EIATTR_SW_WAR
	.align		4
.L_738:
        /*0240*/ 	.byte	0x04, 0x36
        /*0242*/ 	.short	(.L_740 - .L_739)
.L_739:
        /*0244*/ 	.word	0x00000008
.L_740:


//--------------------- .nv.info._ZN5flash16flash_fwd_kernelI23Flash_fwd_kernel_traitsILi64ELi128ELi64ELi4ELb0ELb0EN7cutlass6half_tE19Flash_kernel_traitsILi64ELi128ELi64ELi4ES3_EELb1ELb0ELb1ELb1ELb0ELb0ELb0ELb1EEEvNS_16Flash_fwd_paramsE --------------------------
	.section	.nv.info._ZN5flash16flash_fwd_kernelI23Flash_fwd_kernel_traitsILi64ELi128ELi64ELi4ELb0ELb0EN7cutlass6half_tE19Flash_kernel_traitsILi64ELi128ELi64ELi4ES3_EELb1ELb0ELb1ELb1ELb0ELb0ELb0ELb1EEEvNS_16Flash_fwd_paramsE,"",@"SHT_CUDA_INFO"
	.sectionflags	@""
	.align	4


	//----- nvinfo : EIATTR_CUDA_API_VERSION
	.align		4
        /*0000*/ 	.byte	0x04, 0x37
        /*0002*/ 	.short	(.L_742 - .L_741)
.L_741:
        /*0004*/ 	.word	0x00000082


	//----- nvinfo : EIATTR_KPARAM_INFO
	.align		4
.L_742:
        /*0008*/ 	.byte	0x04, 0x17
        /*000a*/ 	.short	(.L_744 - .L_743)
.L_743:
        /*000c*/ 	.word	0x00000000
        /*0010*/ 	.short	0x0000
        /*0012*/ 	.short	0x0000
        /*0014*/ 	.byte	0x00, 0xf0, 0x41, 0x07


	//----- nvinfo : EIATTR_SPARSE_MMA_MASK
	.align		4
.L_744:
        /*0018*/ 	.byte	0x03, 0x50
        /*001a*/ 	.short	0x0000


	//----- nvinfo : EIATTR_MAXREG_COUNT
	.align		4
        /*001c*/ 	.byte	0x03, 0x1b
        /*001e*/ 	.short	0x00ff


	//----- nvinfo : EIATTR_NUM_BARRIERS
	.align		4
        /*0020*/ 	.byte	0x02, 0x4c
        /*0022*/ 	.byte	0x01
	.zero		1


	//----- nvinfo : EIATTR_ANNOTATIONS
	.align		4
        /*0024*/ 	.byte	0x04, 0x55
        /*0026*/ 	.short	(.L_746 - .L_745)


	//   ....[0]....
.L_745:
        /* <DEDUP_REMOVED lines=138> */


	//----- nvinfo : EIATTR_MERCURY_ISA_VERSION
	.align		4
.L_746:
        /*08b0*/ 	.byte	0x03, 0x5f
        /*08b2*/ 	.short	0x0101


	//----- nvinfo : EIATTR_INT_WARP_WIDE_INSTR_OFFSETS
	.align		4
        /*08b4*/ 	.byte	0x04, 0x31
        /*08b6*/ 	.short	(.L_748 - .L_747)


	//   ....[0]....
.L_747:
        /*08b8*/ 	.word	0x00006a60


	//   ....[1]....
        /*08bc*/ 	.word	0x0000b6a0


	//----- nvinfo : EIATTR_COOP_GROUP_MASK_REGIDS
	.align		4
.L_748:
        /*08c0*/ 	.byte	0x04, 0x29
        /*08c2*/ 	.short	(.L_750 - .L_749)


	//   ....[0]....
.L_749:
        /*08c4*/ 	.word	0xffffffff


	//   ....[1]....
        /*08c8*/ 	.word	0xffffffff


	//   ....[2]....
        /*08cc*/ 	.word	0xffffffff


	//   ....[3]....
        /*08d0*/ 	.word	0xffffffff


	//   ....[4]....
        /*08d4*/ 	.word	0xffffffff


	//   ....[5]....
        /*08d8*/ 	.word	0xffffffff


	//   ....[6]....
        /*08dc*/ 	.word	0xffffffff


	//   ....[7]....
        /*08e0*/ 	.word	0xffffffff


	//   ....[8]....
        /*08e4*/ 	.word	0xffffffff


	//   ....[9]....
        /*08e8*/ 	.word	0xffffffff


	//   ....[10]....
        /*08ec*/ 	.word	0xffffffff


	//   ....[11]....
        /*08f0*/ 	.word	0xffffffff


	//   ....[12]....
        /*08f4*/ 	.word	0xffffffff


	//   ....[13]....
        /*08f8*/ 	.word	0xffffffff


	//   ....[14]....
        /*08fc*/ 	.word	0xffffffff


	//   ....[15]....
        /*0900*/ 	.word	0xffffffff


	//   ....[16]....
        /*0904*/ 	.word	0xffffffff


	//   ....[17]....
        /*0908*/ 	.word	0xffffffff


	//   ....[18]....
        /*090c*/ 	.word	0xffffffff


	//   ....[19]....
        /*0910*/ 	.word	0xffffffff


	//   ....[20]....
        /*0914*/ 	.word	0xffffffff


	//   ....[21]....
        /*0918*/ 	.word	0xffffffff


	//   ....[22]....
        /*091c*/ 	.word	0xffffffff


	//   ....[23]....
        /*0920*/ 	.word	0xffffffff


	//   ....[24]....
        /*0924*/ 	.word	0xffffffff


	//   ....[25]....
        /*0928*/ 	.word	0xffffffff


	//   ....[26]....
        /*092c*/ 	.word	0xffffffff


	//   ....[27]....
        /*0930*/ 	.word	0xffffffff


	//   ....[28]....
        /*0934*/ 	.word	0xffffffff


	//   ....[29]....
        /*0938*/ 	.word	0xffffffff


	//   ....[30]....
        /*093c*/ 	.word	0xffffffff


	//   ....[31]....
        /*0940*/ 	.word	0xffffffff


	//   ....[32]....
        /*0944*/ 	.word	0xffffffff


	//   ....[33]....
        /*0948*/ 	.word	0xffffffff


	//   ....[34]....
        /*094c*/ 	.word	0xffffffff


	//   ....[35]....
        /*0950*/ 	.word	0xffffffff


	//   ....[36]....
        /*0954*/ 	.word	0xffffffff


	//   ....[37]....
        /*0958*/ 	.word	0xffffffff


	//   ....[38]....
        /*095c*/ 	.word	0xffffffff


	//   ....[39]....
        /*0960*/ 	.word	0xffffffff


	//----- nvinfo : EIATTR_COOP_GROUP_INSTR_OFFSETS
	.align		4
.L_750:
        /*0964*/ 	.byte	0x04, 0x28
        /*0966*/ 	.short	(.L_752 - .L_751)


	//   ....[0]....
.L_751:
        /*0968*/ 	.word	0x00007220


	//   ....[1]....
        /*096c*/ 	.word	0x00007260


	//   ....[2]....
        /*0970*/ 	.word	0x00007290


	//   ....[3]....
        /*0974*/ 	.word	0x000072c0


	//   ....[4]....
        /*0978*/ 	.word	0x000073a0


	//   ....[5]....
        /*097c*/ 	.word	0x00007410


	//   ....[6]....
        /*0980*/ 	.word	0x00007450


	//   ....[7]....
        /*0984*/ 	.word	0x00007480


	//   ....[8]....
        /*0988*/ 	.word	0x0000e720


	//   ....[9]....
        /*098c*/ 	.word	0x0000e880


	//   ....[10]....
        /*0990*/ 	.word	0x0000e950


	//   ....[11]....
        /*0994*/ 	.word	0x0000eab0


	//   ....[12]....
        /*0998*/ 	.word	0x0000f5b0


	//   ....[13]....
        /*099c*/ 	.word	0x0000f5d0


	//   ....[14]....
        /*09a0*/ 	.word	0x0000f6a0


	//   ....[15]....
        /*09a4*/ 	.word	0x0000f700


	//   ....[16]....
        /*09a8*/ 	.word	0x00017440


	//   ....[17]....
        /*09ac*/ 	.word	0x000174f0


	//   ....[18]....
        /*09b0*/ 	.word	0x00017530


	//   ....[19]....
        /*09b4*/ 	.word	0x00017550


	//   ....[20]....
        /*09b8*/ 	.word	0x00017570


	//   ....[21]....
        /*09bc*/ 	.word	0x000175b0


	//   ....[22]....
        /*09c0*/ 	.word	0x00017de0


	//   ....[23]....
        /*09c4*/ 	.word	0x00017fe0


	//   ....[24]....
        /*09c8*/ 	.word	0x0001fef0


	//   ....[25]....
        /*09cc*/ 	.word	0x0001ffe0


	//   ....[26]....
        /*09d0*/ 	.word	0x00020080


	//   ....[27]....
        /*09d4*/ 	.word	0x000201a0


	//   ....[28]....
        /*09d8*/ 	.word	0x000207a0


	//   ....[29]....
        /*09dc*/ 	.word	0x00020840


	//   ....[30]....
        /*09e0*/ 	.word	0x00020990


	//   ....[31]....
        /*09e4*/ 	.word	0x000209f0


	//   ....[32]....
        /*09e8*/ 	.word	0x00025490


	//   ....[33]....
        /*09ec*/ 	.word	0x000254a0


	//   ....[34]....
        /*09f0*/ 	.word	0x000254b0


	//   ....[35]....
        /*09f4*/ 	.word	0x000254d0


	//   ....[36]....
        /*09f8*/ 	.word	0x000254f0


	//   ....[37]....
        /*09fc*/ 	.word	0x00025510


	//   ....[38]....
        /*0a00*/ 	.word	0x00025520


	//   ....[39]....
        /*0a04*/ 	.word	0x00025550


	//----- nvinfo : EIATTR_VRC_CTA_INIT_COUNT
	.align		4
.L_752:
        /*0a08*/ 	.byte	0x02, 0x4a
	.zero		1
	.zero		1


	//----- nvinfo : EIATTR_EXIT_INSTR_OFFSETS
	.align		4
        /*0a0c*/ 	.byte	0x04, 0x1c
        /*0a0e*/ 	.short	(.L_754 - .L_753)


	//   ....[0]....
.L_753:
        /*0a10*/ 	.word	0x00000660


	//   ....[1]....
        /*0a14*/ 	.word	0x000019d0


	//   ....[2]....
        /*0a18*/ 	.word	0x00001a60


	//   ....[3]....
        /*0a1c*/ 	.word	0x00026e80


	//   ....[4]....
        /*0a20*/ 	.word	0x00026f60


	//----- nvinfo : EIATTR_CRS_STACK_SIZE
	.align		4
.L_754:
        /*0a24*/ 	.byte	0x04, 0x1e
        /*0a26*/ 	.short	(.L_756 - .L_755)
.L_755:
        /*0a28*/ 	.word	0x00000000


	//----- nvinfo : EIATTR_CBANK_PARAM_SIZE
	.align		4
.L_756:
        /*0a2c*/ 	.byte	0x03, 0x19
        /*0a2e*/ 	.short	0x01d0


	//----- nvinfo : EIATTR_PARAM_CBANK
	.align		4
        /*0a30*/ 	.byte	0x04, 0x0a
        /*0a32*/ 	.short	(.L_758 - .L_757)
	.align		4
.L_757:
        /*0a34*/ 	.word	index@(.nv.constant0._ZN5flash16flash_fwd_kernelI23Flash_fwd_kernel_traitsILi64ELi128ELi64ELi4ELb0ELb0EN7cutlass6half_tE19Flash_kernel_traitsILi64ELi128ELi64ELi4ES3_EELb1ELb0ELb1ELb1ELb0ELb0ELb0ELb1EEEvNS_16Flash_fwd_paramsE)
        /*0a38*/ 	.short	0x0380
        /*0a3a*/ 	.short	0x01d0


	//----- nvinfo : EIATTR_SW_WAR
	.align		4
.L_758:
        /*0a3c*/ 	.byte	0x04, 0x36
        /*0a3e*/ 	.short	(.L_760 - .L_759)
.L_759:
        /*0a40*/ 	.word	0x00000008
.L_760:


//--------------------- .nv.info._ZN5flash16flash_fwd_kernelI23Flash_fwd_kernel_traitsILi64ELi128ELi64ELi4ELb0ELb0EN7cutlass6half_tE19Flash_kernel_traitsILi64ELi128ELi64ELi4ES3_EELb0ELb0ELb1ELb1ELb0ELb0ELb1ELb0EEEvNS_16Flash_fwd_paramsE --------------------------
	.section	.nv.info._ZN5flash16flash_fwd_kernelI23Flash_fwd_kernel_traitsILi64ELi128ELi64ELi4ELb0ELb0EN7cutlass6half_tE19Flash_kernel_traitsILi64ELi128ELi64ELi4ES3_EELb0ELb0ELb1ELb1ELb0ELb0ELb1ELb0EEEvNS_16Flash_fwd_paramsE,"",@"SHT_CUDA_INFO"
	.sectionflags	@""
	.align	4


	//----- nvinfo : EIATTR_CUDA_API_VERSION
	.align		4
        /*0000*/ 	.byte	0x04, 0x37
        /*0002*/ 	.short	(.L_762 - .L_761)
.L_761:
        /*0004*/ 	.word	0x00000082


	//----- nvinfo : EIATTR_KPARAM_INFO
	.align		4
.L_762:
        /*0008*/ 	.byte	0x04, 0x17
        /*000a*/ 	.short	(.L_764 - .L_763)
.L_763:
        /*000c*/ 	.word	0x00000000
        /*0010*/ 	.short	0x0000
        /*0012*/ 	.short	0x0000
        /*0014*/ 	.byte	0x00, 0xf0, 0x41, 0x07


	//----- nvinfo : EIATTR_SPARSE_MMA_MASK
	.align		4
.L_764:
        /*0018*/ 	.byte	0x03, 0x50
        /*001a*/ 	.short	0x0000


	//----- nvinfo : EIATTR_MAXREG_COUNT
	.align		4
        /*001c*/ 	.byte	0x03, 0x1b
        /*001e*/ 	.short	0x00ff


	//----- nvinfo : EIATTR_NUM_BARRIERS
	.align		4
        /*0020*/ 	.byte	0x02, 0x4c
        /*0022*/ 	.byte	0x01
	.zero		1


	//----- nvinfo : EIATTR_ANNOTATIONS
	.align		4
        /*0024*/ 	.byte	0x04, 0x55
        /*0026*/ 	.short	(.L_766 - .L_765)


	//   ....[0]....
.L_765:
        /*0028*/ 	.word	0x00000001
        /*002c*/ 	.byte	0xc0, 0x31, 0x00, 0x00, 0x01, 0x00, 0x00, 0x00, 0x70, 0x3b, 0x00, 0x00, 0x01, 0x00, 0x00, 0x00
        /*003c*/ 	.byte	0x40, 0x84, 0x00, 0x00, 0x01, 0x00, 0x00, 0x00, 0x80, 0xd7, 0x00, 0x00, 0x01, 0x00, 0x00, 0x00
        /*004c*/ 	.byte	0x40, 0x2c, 0x01, 0x00, 0x01, 0x00, 0x00, 0x00, 0x00, 0x36, 0x01, 0x00, 0x01, 0x00, 0x00, 0x00
        /*005c*/ 	.byte	0x30, 0x36, 0x01, 0x00, 0x01, 0x00, 0x00, 0x00, 0x90, 0x71, 0x01, 0x00, 0x01, 0x00, 0x00, 0x00
        /*006c*/ 	.byte	0x00, 0x81, 0x01, 0x00, 0x01, 0x00, 0x00, 0x00, 0x60, 0x81, 0x01, 0x00, 0x01, 0x00, 0x00, 0x00
        /*007c*/ 	.byte	0x70, 0x81, 0x01, 0x00, 0x01, 0x00, 0x00, 0x00, 0x80, 0x81, 0x01, 0x00


	//----- nvinfo : EIATTR_MERCURY_ISA_VERSION
	.align		4
.L_766:
        /*0088*/ 	.byte	0x03, 0x5f
        /*008a*/ 	.short	0x0101


	//----- nvinfo : EIATTR_INT_WARP_WIDE_INSTR_OFFSETS
	.align		4
        /*008c*/ 	.byte	0x04, 0x31
        /*008e*/ 	.short	(.L_768 - .L_767)


	//   ....[0]....
.L_767:
        /*0090*/ 	.word	0x00012e10


	//----- nvinfo : EIATTR_COOP_GROUP_MASK_REGIDS
	.align		4
.L_768:
        /*0094*/ 	.byte	0x04, 0x29
        /*0096*/ 	.short	(.L_770 - .L_769)


	//   ....[0]....
.L_769:
        /*0098*/ 	.word	0xffffffff


	//   ....[1]....
        /*009c*/ 	.word	0xffffffff


	//   ....[2]....
        /*00a0*/ 	.word	0xffffffff


	//   ....[3]....
        /*00a4*/ 	.word	0xffffffff


	//   ....[4]....
        /*00a8*/ 	.word	0xffffffff


	//   ....[5]....
        /*00ac*/ 	.word	0xffffffff


	//   ....[6]....
        /*00b0*/ 	.word	0xffffffff


	//   ....[7]....
        /*00b4*/ 	.word	0xffffffff


	//   ....[8]....
        /*00b8*/ 	.word	0xffffffff


	//   ....[9]....
        /*00bc*/ 	.word	0xffffffff


	//   ....[10]....
        /*00c0*/ 	.word	0xffffffff


	//   ....[11]....
        /*00c4*/ 	.word	0xffffffff


	//   ....[12]....
        /*00c8*/ 	.word	0xffffffff


	//   ....[13]....
        /*00cc*/ 	.word	0xffffffff


	//   ....[14]....
        /*00d0*/ 	.word	0xffffffff


	//   ....[15]....
        /*00d4*/ 	.word	0xffffffff


	//   ....[16]....
        /*00d8*/ 	.word	0xffffffff


	//   ....[17]....
        /*00dc*/ 	.word	0xffffffff


	//   ....[18]....
        /*00e0*/ 	.word	0xffffffff


	//   ....[19]....
        /*00e4*/ 	.word	0xffffffff


	//   ....[20]....
        /*00e8*/ 	.word	0xffffffff


	//   ....[21]....
        /*00ec*/ 	.word	0xffffffff


	//   ....[22]....
        /*00f0*/ 	.word	0xffffffff


	//   ....[23]....
        /*00f4*/ 	.word	0xffffffff


	//   ....[24]....
        /*00f8*/ 	.word	0xffffffff


	//   ....[25]....
        /*00fc*/ 	.word	0xffffffff


	//   ....[26]....
        /*0100*/ 	.word	0xffffffff


	//   ....[27]....
        /*0104*/ 	.word	0xffffffff


	//   ....[28]....
        /*0108*/ 	.word	0xffffffff


	//   ....[29]....
        /*010c*/ 	.word	0xffffffff


	//   ....[30]....
        /*0110*/ 	.word	0xffffffff


	//   ....[31]....
        /*0114*/ 	.word	0xffffffff


	//   ....[32]....
        /*0118*/ 	.word	0xffffffff


	//   ....[33]....
        /*011c*/ 	.word	0xffffffff


	//   ....[34]....
        /*0120*/ 	.word	0xffffffff


	//   ....[35]....
        /*0124*/ 	.word	0xffffffff


	//   ....[36]....
        /*0128*/ 	.word	0xffffffff


	//   ....[37]....
        /*012c*/ 	.word	0xffffffff


	//   ....[38]....
        /*0130*/ 	.word	0xffffffff


	//   ....[39]....
        /*0134*/ 	.word	0xffffffff


	//----- nvinfo : EIATTR_COOP_GROUP_INSTR_OFFSETS
	.align		4
.L_770:
        /*0138*/ 	.byte	0x04, 0x28
        /*013a*/ 	.short	(.L_772 - .L_771)


	//   ....[0]....
.L_771:
        /*013c*/ 	.word	0x00006f10


	//   ....[1]....
        /*0140*/ 	.word	0x00006f40


	//   ....[2]....
        /*0144*/ 	.word	0x00006fb0


	//   ....[3]....
        /*0148*/ 	.word	0x00006fe0


	//   ....[4]....
        /*014c*/ 	.word	0x00006ff0


	//   ....[5]....
        /*0150*/ 	.word	0x00007010


	//   ....[6]....
        /*0154*/ 	.word	0x000070f0


	//   ....[7]....
        /*0158*/ 	.word	0x00007280


	//   ....[8]....
        /*015c*/ 	.word	0x0000b960


	//   ....[9]....
        /*0160*/ 	.word	0x0000b9f0


	//   ....[10]....
        /*0164*/ 	.word	0x0000bb10


	//   ....[11]....
        /*0168*/ 	.word	0x0000bbe0


	//   ....[12]....
        /*016c*/ 	.word	0x0000bc30


	//   ....[13]....
        /*0170*/ 	.word	0x0000bdc0


	//   ....[14]....
        /*0174*/ 	.word	0x0000bf60


	//   ....[15]....
        /*0178*/ 	.word	0x0000c060


	//   ....[16]....
        /*017c*/ 	.word	0x00011200


	//   ....[17]....
        /*0180*/ 	.word	0x00011250


	//   ....[18]....
        /*0184*/ 	.word	0x000112b0


	//   ....[19]....
        /*0188*/ 	.word	0x000112c0


	//   ....[20]....
        /*018c*/ 	.word	0x000112f0


	//   ....[21]....
        /*0190*/ 	.word	0x00011360


	//   ....[22]....
        /*0194*/ 	.word	0x000114c0


	//   ....[23]....
        /*0198*/ 	.word	0x00011530


	//   ....[24]....
        /*019c*/ 	.word	0x00016310


	//   ....[25]....
        /*01a0*/ 	.word	0x00016520


	//   ....[26]....
        /*01a4*/ 	.word	0x00016550


	//   ....[27]....
        /*01a8*/ 	.word	0x00016670


	//   ....[28]....
        /*01ac*/ 	.word	0x00016860


	//   ....[29]....
        /*01b0*/ 	.word	0x000168b0


	//   ....[30]....
        /*01b4*/ 	.word	0x00016920


	//   ....[31]....
        /*01b8*/ 	.word	0x00016950


	//   ....[32]....
        /*01bc*/ 	.word	0x000181b0


	//   ....[33]....
        /*01c0*/ 	.word	0x000181c0


	//   ....[34]....
        /*01c4*/ 	.word	0x000181d0


	//   ....[35]....
        /*01c8*/ 	.word	0x00018230


	//   ....[36]....
        /*01cc*/ 	.word	0x00018250


	//   ....[37]....
        /*01d0*/ 	.word	0x00018260


	//   ....[38]....
        /*01d4*/ 	.word	0x000184b0


	//   ....[39]....
        /*01d8*/ 	.word	0x000184e0


	//----- nvinfo : EIATTR_VRC_CTA_INIT_COUNT
	.align		4
.L_772:
        /*01dc*/ 	.byte	0x02, 0x4a
	.zero		1
	.zero		1


	//----- nvinfo : EIATTR_EXIT_INSTR_OFFSETS
	.align		4
        /*01e0*/ 	.byte	0x04, 0x1c
        /*01e2*/ 	.short	(.L_774 - .L_773)


	//   ....[0]....
.L_773:
        /*01e4*/ 	.word	0x000003d0


	//   ....[1]....
        /*01e8*/ 	.word	0x00001720


	//   ....[2]....
        /*01ec*/ 	.word	0x000017b0


	//   ....[3]....
        /*01f0*/ 	.word	0x00019cf0


	//   ....[4]....
        /*01f4*/ 	.word	0x00019dd0


	//----- nvinfo : EIATTR_CRS_STACK_SIZE
	.align		4
.L_774:
        /*01f8*/ 	.byte	0x04, 0x1e
        /*01fa*/ 	.short	(.L_776 - .L_775)
.L_775:
        /*01fc*/ 	.word	0x00000000


	//----- nvinfo : EIATTR_CBANK_PARAM_SIZE
	.align		4
.L_776:
        /*0200*/ 	.byte	0x03, 0x19
        /*0202*/ 	.short	0x01d0


	//----- nvinfo : EIATTR_PARAM_CBANK
	.align		4
        /*0204*/ 	.byte	0x04, 0x0a
        /*0206*/ 	.short	(.L_778 - .L_777)
	.align		4
.L_777:
        /*0208*/ 	.word	index@(.nv.constant0._ZN5flash16flash_fwd_kernelI23Flash_fwd_kernel_traitsILi64ELi128ELi64ELi4ELb0ELb0EN7cutlass6half_tE19Flash_kernel_traitsILi64ELi128ELi64ELi4ES3_EELb0ELb0ELb1ELb1ELb0ELb0ELb1ELb0EEEvNS_16Flash_fwd_paramsE)
        /*020c*/ 	.short	0x0380
        /*020e*/ 	.short	0x01d0


	//----- nvinfo : EIATTR_SW_WAR
	.align		4
.L_778:
        /*0210*/ 	.byte	0x04, 0x36
        /*0212*/ 	.short	(.L_780 - .L_779)
.L_779:
        /*0214*/ 	.word	0x00000008
.L_780:


//--------------------- .nv.callgraph             --------------------------
	.section	.nv.callgraph,"",@"SHT_CUDA_CALLGRAPH"
	.align	4
	.sectionentsize	8
	.align		4
        /*0000*/ 	.word	0x00000000
	.align		4
        /*0004*/ 	.word	0xffffffff
	.align		4
        /*0008*/ 	.word	0x00000000
	.align		4
        /*000c*/ 	.word	0xfffffffe
	.align		4
        /*0010*/ 	.word	0x00000000
	.align		4
        /*0014*/ 	.word	0xfffffffd
	.align		4
        /*0018*/ 	.word	0x00000000
	.align		4
        /*001c*/ 	.word	0xfffffffc


//--------------------- .nv.constant4             --------------------------
	.section	.nv.constant4,"a",@progbits
	.align	8
	.align		8
.nv.constant4:
        /*0000*/ 	.dword	_ZN65_INTERNAL_66fdf1bf_29_flash_fwd_hdim64_fp16_sm80_cu_a6473388_28624cuda3std3__45__cpo5beginE
	.align		8
        /*0008*/ 	.dword	_ZN65_INTERNAL_66fdf1bf_29_flash_fwd_hdim64_fp16_sm80_cu_a6473388_28624cuda3std3__45__cpo3endE
	.align		8
        /*0010*/ 	.dword	_ZN65_INTERNAL_66fdf1bf_29_flash_fwd_hdim64_fp16_sm80_cu_a6473388_28624cuda3std3__45__cpo6cbeginE
	.align		8
        /*0018*/ 	.dword	_ZN65_INTERNAL_66fdf1bf_29_flash_fwd_hdim64_fp16_sm80_cu_a6473388_28624cuda3std3__45__cpo4cendE
	.align		8
        /*0020*/ 	.dword	_ZN65_INTERNAL_66fdf1bf_29_flash_fwd_hdim64_fp16_sm80_cu_a6473388_28624cuda3std3__467_GLOBAL__N__66fdf1bf_29_flash_fwd_hdim64_fp16_sm80_cu_a6473388_28626ignoreE
	.align		8
        /*0028*/ 	.dword	_ZN65_INTERNAL_66fdf1bf_29_flash_fwd_hdim64_fp16_sm80_cu_a6473388_28624cuda3std3__419piecewise_constructE
	.align		8
        /*0030*/ 	.dword	_ZN65_INTERNAL_66fdf1bf_29_flash_fwd_hdim64_fp16_sm80_cu_a6473388_28624cuda3std3__48in_placeE
	.align		8
        /*0038*/ 	.dword	_ZN65_INTERNAL_66fdf1bf_29_flash_fwd_hdim64_fp16_sm80_cu_a6473388_28624cuda3std6ranges3__45__cpo4swapE
	.align		8
        /*0040*/ 	.dword	_ZN65_INTERNAL_66fdf1bf_29_flash_fwd_hdim64_fp16_sm80_cu_a6473388_28624cuda3std6ranges3__45__cpo9iter_moveE
	.align		8
        /*0048*/ 	.dword	_ZN65_INTERNAL_66fdf1bf_29_flash_fwd_hdim64_fp16_sm80_cu_a6473388_28624cute7productE
	.align		8
        /*0050*/ 	.dword	_ZN65_INTERNAL_66fdf1bf_29_flash_fwd_hdim64_fp16_sm80_cu_a6473388_28624cute1_E


//--------------------- .text._ZN5flash16flash_fwd_kernelI23Flash_fwd_kernel_traitsILi64ELi128ELi128ELi4ELb0ELb0EN7cutlass6half_tE19Flash_kernel_traitsILi64ELi128ELi128ELi4ES3_EELb0ELb0ELb0ELb0ELb0ELb1ELb0ELb0EEEvNS_16Flash_fwd_paramsE --------------------------
	.section	.text._ZN5flash16flash_fwd_kernelI23Flash_fwd_kernel_traitsILi64ELi128ELi128ELi4ELb0ELb0EN7cutlass6half_tE19Flash_kernel_traitsILi64ELi128ELi128ELi4ES3_EELb0ELb0ELb0ELb0ELb0ELb1ELb0ELb0EEEvNS_16Flash_fwd_paramsE,"ax",@progbits
	.align	128
        .global         _ZN5flash16flash_fwd_kernelI23Flash_fwd_kernel_traitsILi64ELi128ELi128ELi4ELb0ELb0EN7cutlass6half_tE19Flash_kernel_traitsILi64ELi128ELi128ELi4ES3_EELb0ELb0ELb0ELb0ELb0ELb1ELb0ELb0EEEvNS_16Flash_fwd_paramsE
        .type           _ZN5flash16flash_fwd_kernelI23Flash_fwd_kernel_traitsILi64ELi128ELi128ELi4ELb0ELb0EN7cutlass6half_tE19Flash_kernel_traitsILi64ELi128ELi128ELi4ES3_EELb0ELb0ELb0ELb0ELb0ELb1ELb0ELb0EEEvNS_16Flash_fwd_paramsE,@function
        .size           _ZN5flash16flash_fwd_kernelI23Flash_fwd_kernel_traitsILi64ELi128ELi128ELi4ELb0ELb0EN7cutlass6half_tE19Flash_kernel_traitsILi64ELi128ELi128ELi4ES3_EELb0ELb0ELb0ELb0ELb0ELb1ELb0ELb0EEEvNS_16Flash_fwd_paramsE,(.L_x_2686 - _ZN5flash16flash_fwd_kernelI23Flash_fwd_kernel_traitsILi64ELi128ELi128ELi4ELb0ELb0EN7cutlass6half_tE19Flash_kernel_traitsILi64ELi128ELi128ELi4ES3_EELb0ELb0ELb0ELb0ELb0ELb1ELb0ELb0EEEvNS_16Flash_fwd_paramsE)
        .other          _ZN5flash16flash_fwd_kernelI23Flash_fwd_kernel_traitsILi64ELi128ELi128ELi4ELb0ELb0EN7cutlass6half_tE19Flash_kernel_traitsILi64ELi128ELi128ELi4ES3_EELb0ELb0ELb0ELb0ELb0ELb1ELb0ELb0EEEvNS_16Flash_fwd_paramsE,@"STO_CUDA_ENTRY STV_DEFAULT"
_ZN5flash16flash_fwd_kernelI23Flash_fwd_kernel_traitsILi64ELi128ELi128ELi4ELb0ELb0EN7cutlass6half_tE19Flash_kernel_traitsILi64ELi128ELi128ELi4ES3_EELb0ELb0ELb0ELb0ELb0ELb1ELb0ELb0EEEvNS_16Flash_fwd_paramsE:
.text._ZN5flash16flash_fwd_kernelI23Flash_fwd_kernel_traitsILi64ELi128ELi128ELi4ELb0ELb0EN7cutlass6half_tE19Flash_kernel_traitsILi64ELi128ELi128ELi4ES3_EELb0ELb0ELb0ELb0ELb0ELb1ELb0ELb0EEEvNS_16Flash_fwd_paramsE:
[----:B------:R-:W1:Y:S01]  /*0000*/  LDC R1, c[0x0][0x37c] ;  /* 0x0000df00ff017b82 */ /* 0x000e620000000800 */
[----:B------:R-:W2:Y:S07]  /*0010*/  LDCU.64 UR12, c[0x0][0x460] ;  /* 0x00008c00ff0c77ac */ /* 0x000eae0008000a00 */
[----:B------:R-:W3:Y:S01]  /*0020*/  S2UR UR7, SR_CTAID.Y ;  /* 0x00000000000779c3 */ /* 0x000ee20000002600 */
[----:B-1----:R-:W-:Y:S01]  /*0030*/  VIADD R1, R1, 0xffffff88 ;  /* 0xffffff8801017836 */ /* 0x002fe20000000000 */
[----:B------:R-:W1:Y:S01]  /*0040*/  LDCU.64 UR4, c[0x0][0x478] ;  /* 0x00008f00ff0477ac */ /* 0x000e620008000a00 */
[----:B------:R-:W4:Y:S01]  /*0050*/  LDCU.64 UR8, c[0x0][0x470] ;  /* 0x00008e00ff0877ac */ /* 0x000f220008000a00 */
[----:B------:R-:W3:Y:S01]  /*0060*/  LDCU.64 UR14, c[0x0][0x460] ;  /* 0x00008c00ff0e77ac */ /* 0x000ee20008000a00 */
[----:B------:R-:W5:Y:S01]  /*0070*/  LDCU.U8 UR6, c[0x0][0x532] ;  /* 0x0000a640ff0677ac */ /* 0x000f620008000000 */
[----:B--2---:R-:W-:Y:S01]  /*0080*/  ISETP.NE.U32.AND P4, PT, RZ, UR12, PT ;  /* 0x0000000cff007c0c */ /* 0x004fe2000bf85070 */
[----:B------:R-:W2:Y:S03]  /*0090*/  LDCU.64 UR10, c[0x0][0x468] ;  /* 0x00008d00ff0a77ac */ /* 0x000ea60008000a00 */
[----:B------:R-:W-:Y:S01]  /*00a0*/  ISETP.NE.AND.EX P4, PT, RZ, UR13, PT, P4 ;  /* 0x0000000dff007c0c */ /* 0x000fe2000bf85340 */
[----:B------:R-:W-:-:S02]  /*00b0*/  UISETP.NE.U32.AND UP4, UPT, UR12, URZ, UPT ;  /* 0x000000ff0c00728c */ /* 0x000fc4000bf85070 */
[----:B-1----:R-:W-:Y:S02]  /*00c0*/  UISETP.NE.U32.AND UP2, UPT, UR4, URZ, UPT ;  /* 0x000000ff0400728c */ /* 0x002fe4000bf45070 */
[----:B------:R-:W-:Y:S01]  /*00d0*/  UISETP.NE.AND.EX UP4, UPT, UR13, URZ, UPT, UP4 ;  /* 0x000000ff0d00728c */ /* 0x000fe2000bf85340 */
[----:B------:R-:W1:Y:S01]  /*00e0*/  LDCU.64 UR16, c[0x0][0x358] ;  /* 0x00006b00ff1077ac */ /* 0x000e620008000a00 */
[----:B----4-:R-:W-:-:S04]  /*00f0*/  UISETP.NE.U32.AND UP3, UPT, UR8, URZ, UPT ;  /* 0x000000ff0800728c */ /* 0x010fc8000bf65070 */
[----:B------:R-:W-:Y:S01]  /*0100*/  PLOP3.LUT P2, PT, PT, PT, UP4, 0x80, 0x8 ;  /* 0x000000000008781c */ /* 0x000fe20003f4f048 */
[----:B------:R-:W-:Y:S02]  /*0110*/  UISETP.NE.AND.EX UP2, UPT, UR5, URZ, UPT, UP2 ;  /* 0x000000ff0500728c */ /* 0x000fe4000bf45320 */
[----:B------:R-:W-:Y:S02]  /*0120*/  UISETP.NE.AND.EX UP3, UPT, UR9, URZ, UPT, UP3 ;  /* 0x000000ff0900728c */ /* 0x000fe4000bf65330 */
[----:B---3--:R-:W-:Y:S02]  /*0130*/  UIMAD.WIDE.U32 UR14, UR7, 0x4, UR14 ;  /* 0x00000004070e78a5 */ /* 0x008fe4000f8e000e */
[----:B------:R-:W-:Y:S02]  /*0140*/  USHF.L.U32 UR12, UR7, 0x2, URZ ;  /* 0x00000002070c7899 */ /* 0x000fe400080006ff */
[----:B-----5:R-:W-:Y:S02]  /*0150*/  UISETP.NE.AND UP5, UPT, UR6, URZ, UPT ;  /* 0x000000ff0600728c */ /* 0x020fe4000bfa5270 */
[----:B--2---:R-:W-:Y:S01]  /*0160*/  UISETP.EQ.U32.AND UP6, UPT, UR10, URZ, UPT ;  /* 0x000000ff0a00728c */ /* 0x004fe2000bfc2070 */
[----:B------:R-:W-:Y:S01]  /*0170*/  IMAD.U32 R2, RZ, RZ, UR14 ;  /* 0x0000000eff027e24 */ /* 0x000fe2000f8e00ff */
[----:B------:R-:W-:Y:S01]  /*0180*/  USHF.R.U32.HI UR6, URZ, 0x1e, UR7 ;  /* 0x0000001eff067899 */ /* 0x000fe20008011607 */
[----:B------:R-:W-:Y:S01]  /*0190*/  IMAD.U32 R3, RZ, RZ, UR15 ;  /* 0x0000000fff037e24 */ /* 0x000fe2000f8e00ff */
[----:B------:R-:W-:Y:S01]  /*01a0*/  @UP2 UIADD3 UR4, UP0, UPT, UR12, UR4, URZ ;  /* 0x000000040c042290 */ /* 0x000fe2000ff1e0ff */
[----:B------:R-:W-:Y:S01]  /*01b0*/  PLOP3.LUT P0, PT, PT, PT, UP2, 0x80, 0x8 ;  /* 0x000000000008781c */ /* 0x000fe20003f0f028 */
[----:B------:R-:W-:-:S02]  /*01c0*/  UISETP.EQ.OR.EX UP6, UPT, UR11, URZ, !UP5, UP6 ;  /* 0x000000ff0b00728c */ /* 0x000fc4000efc2760 */
[----:B------:R-:W-:Y:S01]  /*01d0*/  @UP3 UIADD3 UR8, UP1, UPT, UR12, UR8, URZ ;  /* 0x000000080c083290 */ /* 0x000fe2000ff3e0ff */
[----:B-1----:R-:W2:Y:S01]  /*01e0*/  @P4 LDG.E R7, desc[UR16][R2.64] ;  /* 0x0000001002074981 */ /* 0x002ea2000c1e1900 */
[----:B------:R-:W-:Y:S01]  /*01f0*/  @UP2 UIADD3.X UR5, UPT, UPT, UR6, UR5, URZ, UP0, !UPT ;  /* 0x0000000506052290 */ /* 0x000fe200087fe4ff */
[----:B------:R-:W-:Y:S01]  /*0200*/  PLOP3.LUT P1, PT, PT, PT, UP3, 0x80, 0x8 ;  /* 0x000000000008781c */ /* 0x000fe20003f2f038 */
[----:B------:R-:W-:Y:S01]  /*0210*/  UIADD3 UR12, UP0, UPT, UR12, UR10, URZ ;  /* 0x0000000a0c0c7290 */ /* 0x000fe2000ff1e0ff */
[----:B------:R1:W3:Y:S01]  /*0220*/  @P2 LDG.E R6, desc[UR16][R2.64+0x4] ;  /* 0x0000041002062981 */ /* 0x0002e2000c1e1900 */
[----:B------:R-:W-:Y:S01]  /*0230*/  @UP3 UIADD3.X UR9, UPT, UPT, UR6, UR9, URZ, UP1, !UPT ;  /* 0x0000000906093290 */ /* 0x000fe20008ffe4ff */
[----:B------:R-:W-:Y:S01]  /*0240*/  PLOP3.LUT P3, PT, PT, PT, UP6, 0x80, 0x8 ;  /* 0x000000000008781c */ /* 0x000fe20003f6f068 */
[----:B------:R-:W-:Y:S01]  /*0250*/  UIADD3.X UR6, UPT, UPT, UR6, UR11, URZ, UP0, !UPT ;  /* 0x0000000b06067290 */ /* 0x000fe200087fe4ff */
[----:B------:R-:W-:-:S03]  /*0260*/  IMAD.U32 R4, RZ, RZ, UR8 ;  /* 0x00000008ff047e24 */ /* 0x000fc6000f8e00ff */
[----:B------:R-:W-:-:S06]  /*0270*/  IMAD.U32 R5, RZ, RZ, UR9 ;  /* 0x00000009ff057e24 */ /* 0x000fcc000f8e00ff */
[----:B------:R-:W4:Y:S01]  /*0280*/  @P1 LDG.E R5, desc[UR16][R4.64] ;  /* 0x0000001004051981 */ /* 0x000f22000c1e1900 */
[----:B-1----:R-:W-:Y:S02]  /*0290*/  IMAD.U32 R2, RZ, RZ, UR4 ;  /* 0x00000004ff027e24 */ /* 0x002fe4000f8e00ff */
[----:B------:R-:W-:Y:S01]  /*02a0*/  IMAD.U32 R3, RZ, RZ, UR5 ;  /* 0x00000005ff037e24 */ /* 0x000fe2000f8e00ff */
[----:B------:R-:W1:Y:S01]  /*02b0*/  S2UR UR8, SR_CTAID.X ;  /* 0x00000000000879c3 */ /* 0x000e620000002500 */
[----:B------:R-:W-:Y:S01]  /*02c0*/  UMOV UR14, 0xffffffff ;  /* 0xffffffff000e7882 */ /* 0x000fe20000000000 */
[----:B------:R-:W5:Y:S02]  /*02d0*/  @!UP4 LDCU UR19, c[0x0][0x434] ;  /* 0x00008680ff13c7ac */ /* 0x000f640008000800 */
[----:B------:R5:W4:Y:S01]  /*02e0*/  @P0 LDG.E R0, desc[UR16][R2.64] ;  /* 0x0000001002000981 */ /* 0x000b22000c1e1900 */
[----:B------:R-:W1:Y:S01]  /*02f0*/  @!UP2 LDCU.64 UR4, c[0x0][0x488] ;  /* 0x00009100ff04a7ac */ /* 0x000e620008000a00 */
[----:B-----5:R-:W-:-:S02]  /*0300*/  IMAD.U32 R2, RZ, RZ, UR12 ;  /* 0x0000000cff027e24 */ /* 0x020fc4000f8e00ff */
[----:B------:R-:W-:Y:S01]  /*0310*/  IMAD.U32 R3, RZ, RZ, UR6 ;  /* 0x00000006ff037e24 */ /* 0x000fe2000f8e00ff */
[----:B------:R-:W5:Y:S04]  /*0320*/  @!UP2 LDCU UR6, c[0x0][0x43c] ;  /* 0x00008780ff06a7ac */ /* 0x000f680008000800 */
[----:B------:R-:W4:Y:S01]  /*0330*/  @!P3 LDG.E R4, desc[UR16][R2.64] ;  /* 0x000000100204b981 */ /* 0x000f22000c1e1900 */
[----:B------:R-:W-:Y:S02]  /*0340*/  UISETP.NE.U32.AND UP3, UPT, UR10, URZ, UPT ;  /* 0x000000ff0a00728c */ /* 0x000fe4000bf65070 */
[----:B-1----:R-:W-:Y:S02]  /*0350*/  USHF.L.U32 UR9, UR8, 0x7, URZ ;  /* 0x0000000708097899 */ /* 0x002fe400080006ff */
[----:B------:R-:W-:Y:S01]  /*0360*/  UISETP.NE.AND.EX UP3, UPT, UR11, URZ, UPT, UP3 ;  /* 0x000000ff0b00728c */ /* 0x000fe2000bf65330 */
[----:B------:R-:W-:Y:S01]  /*0370*/  UMOV UR20, URZ ;  /* 0x000000ff00147c82 */ /* 0x000fe20008000000 */
[----:B------:R-:W-:Y:S01]  /*0380*/  UMOV UR22, 0xffffffff ;  /* 0xffffffff00167882 */ /* 0x000fe20000000000 */
[----:B------:R-:W-:-:S04]  /*0390*/  @!UP2 UISETP.NE.U32.AND UP0, UPT, UR4, URZ, UPT ;  /* 0x000000ff0400a28c */ /* 0x000fc8000bf05070 */
[----:B------:R-:W-:-:S04]  /*03a0*/  @!UP2 UISETP.NE.AND.EX UP0, UPT, UR5, URZ, UPT, UP0 ;  /* 0x000000ff0500a28c */ /* 0x000fc8000bf05300 */
[----:B------:R-:W1:Y:S01]  /*03b0*/  @!UP3 LDCU UR4, c[0x0][0x438] ;  /* 0x00008700ff04b7ac */ /* 0x000e620008000800 */
[----:B-----5:R-:W-:Y:S01]  /*03c0*/  @!UP2 USEL UR6, UR6, URZ, UP0 ;  /* 0x000000ff0606a287 */ /* 0x020fe20008000000 */
[----:B--2---:R-:W-:Y:S02]  /*03d0*/  @P4 R2UR UR14, R7 ;  /* 0x00000000070e42ca */ /* 0x004fe400000e0000 */
[----:B---3--:R-:W-:-:S13]  /*03e0*/  @P2 R2UR UR12, R6 ;  /* 0x00000000060c22ca */ /* 0x008fda00000e0000 */
[----:B------:R-:W-:Y:S01]  /*03f0*/  @UP4 UIADD3 UR19, UPT, UPT, UR12, -UR14, URZ ;  /* 0x8000000e0c134290 */ /* 0x000fe2000fffe0ff */
[----:B----4-:R-:W-:-:S03]  /*0400*/  @P1 R2UR UR20, R5 ;  /* 0x00000000051412ca */ /* 0x010fc600000e0000 */
[----:B------:R-:W-:Y:S01]  /*0410*/  UISETP.GT.AND UP1, UPT, UR19, UR9, UPT ;  /* 0x000000091300728c */ /* 0x000fe2000bf24270 */
[----:B------:R-:W-:-:S05]  /*0420*/  @P0 R2UR UR18, R0 ;  /* 0x00000000001202ca */ /* 0x000fca00000e0000 */
[----:B------:R-:W-:Y:S02]  /*0430*/  PLOP3.LUT P0, PT, PT, PT, UP1, 0x80, 0x8 ;  /* 0x000000000008781c */ /* 0x000fe40003f0f018 */
[----:B------:R-:W-:Y:S01]  /*0440*/  @!P3 R2UR UR22, R4 ;  /* 0x000000000416b2ca */ /* 0x000fe200000e0000 */
[----:B-1----:R-:W-:-:S14]  /*0450*/  BRA.U !UP3, `(.L_x_0) ;  /* 0x000000010b187547 */ /* 0x002fdc000b800000 */
[----:B------:R-:W-:-:S13]  /*0460*/  PLOP3.LUT P1, PT, PT, PT, UP5, 0x80, 0x8 ;  /* 0x000000000008781c */ /* 0x000fda0003f2f058 */
[----:B------:R-:W2:Y:S04]  /*0470*/  @P1 LDG.E R0, desc[UR16][R2.64+0x4] ;  /* 0x0000041002001981 */ /* 0x000ea8000c1e1900 */
[----:B------:R-:W3:Y:S01]  /*0480*/  @!P1 LDG.E R2, desc[UR16][R2.64] ;  /* 0x0000001002029981 */ /* 0x000ee2000c1e1900 */
[----:B--2---:R-:W-:-:S13]  /*0490*/  @P1 R2UR UR4, R0 ;  /* 0x00000000000412ca */ /* 0x004fda00000e0000 */
[----:B------:R-:W-:-:S07]  /*04a0*/  @UP5 UIADD3 UR4, UPT, UPT, UR4, -UR22, URZ ;  /* 0x8000001604045290 */ /* 0x000fce000fffe0ff */
[----:B---3--:R-:W-:-:S15]  /*04b0*/  @!P1 R2UR UR4, R2 ;  /* 0x00000000020492ca */ /* 0x008fde00000e0000 */
.L_x_0:
[----:B------:R-:W-:Y:S01]  /*04c0*/  @UP2 UIADD3 UR18, UPT, UPT, UR18, -UR20, URZ ;  /* 0x8000001412122290 */ /* 0x000fe2000fffe0ff */
[----:B------:R-:W-:Y:S11]  /*04d0*/  @!P0 EXIT ;  /* 0x000000000000894d */ /* 0x000ff60003800000 */
[----:B------:R-:W-:Y:S01]  /*04e0*/  @!UP2 UIADD3 UR18, UPT, UPT, UR6, UR4, -UR20 ;  /* 0x000000040612a290 */ /* 0x000fe2000fffe814 */
[----:B------:R-:W1:Y:S01]  /*04f0*/  S2R R213, SR_TID.X ;  /* 0x0000000000d57919 */ /* 0x000e620000002100 */
[----:B------:R-:W2:Y:S02]  /*0500*/  S2UR UR6, SR_CTAID.Z ;  /* 0x00000000000679c3 */ /* 0x000ea40000002700 */
[----:B------:R-:W-:Y:S02]  /*0510*/  UISETP.GT.AND UP0, UPT, UR18, URZ, UPT ;  /* 0x000000ff1200728c */ /* 0x000fe4000bf04270 */
[----:B------:R-:W-:-:S04]  /*0520*/  UIADD3 UR5, UPT, UPT, UR18, 0x7f, URZ ;  /* 0x0000007f12057890 */ /* 0x000fc8000fffe0ff */
[----:B------:R-:W-:-:S04]  /*0530*/  USHF.R.S32.HI UR4, URZ, 0x1f, UR5 ;  /* 0x0000001fff047899 */ /* 0x000fc80008011405 */
[----:B------:R-:W-:-:S04]  /*0540*/  ULEA.HI UR4, UR4, UR5, URZ, 0x7 ;  /* 0x0000000504047291 */ /* 0x000fc8000f8f38ff */
[----:B------:R-:W-:Y:S01]  /*0550*/  USHF.R.S32.HI UR15, URZ, 0x7, UR4 ;  /* 0x00000007ff0f7899 */ /* 0x000fe20008011404 */
[----:B------:R-:W-:Y:S11]  /*0560*/  BRA.U UP0, `(.L_x_1) ;  /* 0x0000001100a87547 */ /* 0x000ff6000b800000 */
[----:B------:R-:W3:Y:S01]  /*0570*/  LDCU.U8 UR4, c[0x0][0x549] ;  /* 0x0000a920ff0477ac */ /* 0x000ee20008000000 */
[----:B------:R-:W-:-:S11]  /*0580*/  UISETP.NE.AND UP0, UPT, UR14, -0x1, UPT ;  /* 0xffffffff0e00788c */ /* 0x000fd6000bf05270 */
[----:B------:R-:W4:Y:S01]  /*0590*/  @!UP0 LDCU.64 UR12, c[0x0][0x400] ;  /* 0x00008000ff0c87ac */ /* 0x000f220008000a00 */
[----:B---3--:R-:W-:Y:S01]  /*05a0*/  UISETP.NE.AND UP1, UPT, UR4, URZ, UPT ;  /* 0x000000ff0400728c */ /* 0x008fe2000bf25270 */
[----:B------:R-:W3:Y:S10]  /*05b0*/  @UP0 LDCU.64 UR10, c[0x0][0x408] ;  /* 0x00008100ff0a07ac */ /* 0x000ef40008000a00 */
[----:B------:R-:W5:Y:S01]  /*05c0*/  @UP1 LDCU.64 UR4, c[0x0][0x430] ;  /* 0x00008600ff0417ac */ /* 0x000f620008000a00 */
[----:B----4-:R-:W-:Y:S01]  /*05d0*/  @!UP0 UIMAD.WIDE.U32 UR20, UR7, UR12, URZ ;  /* 0x0000000c071482a5 */ /* 0x010fe2000f8e00ff */
[----:B------:R-:W4:Y:S01]  /*05e0*/  LDCU.U8 UR12, c[0x0][0x548] ;  /* 0x0000a900ff0c77ac */ /* 0x000f220008000000 */
[----:B---3--:R-:W-:-:S02]  /*05f0*/  @UP0 UIMAD.WIDE.U32 UR22, UR14, UR10, URZ ;  /* 0x0000000a0e1602a5 */ /* 0x008fc4000f8e00ff */
[----:B------:R-:W-:-:S03]  /*0600*/  @!UP0 UIMAD UR15, UR7, UR13, UR21 ;  /* 0x0000000d070f82a4 */ /* 0x000fc6000f8e0215 */
[----:B------:R-:W-:Y:S01]  /*0610*/  @!UP0 UMOV UR18, UR20 ;  /* 0x0000001400128c82 */ /* 0x000fe20008000000 */
[----:B------:R-:W-:Y:S01]  /*0620*/  @UP0 UIMAD UR15, UR14, UR11, UR23 ;  /* 0x0000000b0e0f02a4 */ /* 0x000fe2000f8e0217 */
[----:B------:R-:W3:Y:S01]  /*0630*/  @UP1 LDCU UR10, c[0x0][0x430] ;  /* 0x00008600ff0a17ac */ /* 0x000ee20008000800 */
[----:B-----5:R-:W-:Y:S01]  /*0640*/  @UP1 UIMAD UR13, UR4, UR5, URZ ;  /* 0x00000005040d12a4 */ /* 0x020fe2000f8e02ff */
[----:B------:R-:W-:Y:S01]  /*0650*/  @UP1 UMOV UR20, 0x1 ;  /* 0x0000000100141882 */ /* 0x000fe20000000000 */
[----:B------:R-:W-:Y:S01]  /*0660*/  @UP0 UMOV UR18, UR22 ;  /* 0x0000001600120c82 */ /* 0x000fe20008000000 */
[----:B----4-:R-:W-:Y:S09]  /*0670*/  BRA.U UP1, `(.L_x_2) ;  /* 0x0000000101287547 */ /* 0x010ff2000b800000 */
[----:B------:R-:W-:Y:S01]  /*0680*/  UISETP.NE.AND UP0, UPT, UR12, URZ, UPT ;  /* 0x000000ff0c00728c */ /* 0x000fe2000bf05270 */
[----:B------:R-:W4:Y:S10]  /*0690*/  LDCU UR5, c[0x0][0x3e0] ;  /* 0x00007c00ff0577ac */ /* 0x000f340008000800 */
[----:B------:R-:W4:Y:S01]  /*06a0*/  @UP0 LDCU UR20, c[0x0][0x454] ;  /* 0x00008a80ff1407ac */ /* 0x000f220008000800 */
[----:B------:R-:W5:Y:S01]  /*06b0*/  @!UP0 LDCU UR4, c[0x0][0x434] ;  /* 0x00008680ff0487ac */ /* 0x000f620008000800 */
[----:B------:R-:W1:Y:S01]  /*06c0*/  @UP0 LDCU UR13, c[0x0][0x454] ;  /* 0x00008a80ff0d07ac */ /* 0x000e620008000800 */
[----:B---3--:R-:W-:Y:S01]  /*06d0*/  @UP0 UMOV UR10, 0x1 ;  /* 0x00000001000a0882 */ /* 0x008fe20000000000 */
[----:B-1----:R-:W1:Y:S01]  /*06e0*/  @!UP0 LDCU UR13, c[0x0][0x434] ;  /* 0x00008680ff0d87ac */ /* 0x002e620008000800 */
[----:B------:R-:W-:Y:S01]  /*06f0*/  @!UP0 UMOV UR10, 0x1 ;  /* 0x00000001000a8882 */ /* 0x000fe20000000000 */
[----:B----4-:R-:W-:-:S02]  /*0700*/  @UP0 UIMAD UR20, UR20, UR5, URZ ;  /* 0x00000005141402a4 */ /* 0x010fc4000f8e02ff */
[----:B-----5:R-:W-:-:S12]  /*0710*/  @!UP0 UIMAD UR20, UR4, UR5, URZ ;  /* 0x00000005041482a4 */ /* 0x020fd8000f8e02ff */
.L_x_2:
[----:B------:R-:W4:Y:S01]  /*0720*/  LDCU.64 UR4, c[0x0][0x410] ;  /* 0x00008200ff0477ac */ /* 0x000f220008000a00 */
[----:B-1----:R-:W-:Y:S01]  /*0730*/  IMAD.SHL.U32 R2, R213, 0x8, RZ ;  /* 0x00000008d5027824 */ /* 0x002fe200078e00ff */
[----:B------:R-:W-:Y:S01]  /*0740*/  SHF.R.U32.HI R11, RZ, 0x3, R213 ;  /* 0x00000003ff0b7819 */ /* 0x000fe200000116d5 */
[----:B------:R-:W-:Y:S01]  /*0750*/  BSSY.RECONVERGENT B0, `(.L_x_3) ;  /* 0x0000034000007945 */ /* 0x000fe20003800200 */
[----:B------:R-:W1:Y:S02]  /*0760*/  LDCU UR11, c[0x0][0x434] ;  /* 0x00008680ff0b77ac */ /* 0x000e640008000800 */
[----:B------:R-:W-:Y:S01]  /*0770*/  LOP3.LUT R2, R2, 0x38, RZ, 0xc0, !PT ;  /* 0x0000003802027812 */ /* 0x000fe200078ec0ff */
[C---:B------:R-:W-:Y:S01]  /*0780*/  VIADD R13, R11.reuse, 0x10 ;  /* 0x000000100b0d7836 */ /* 0x040fe20000000000 */
[----:B------:R-:W-:Y:S01]  /*0790*/  UISETP.NE.AND UP1, UPT, UR12, URZ, !UP1 ;  /* 0x000000ff0c00728c */ /* 0x000fe2000cf25270 */
[C---:B------:R-:W-:Y:S01]  /*07a0*/  VIADD R14, R11.reuse, 0x20 ;  /* 0x000000200b0e7836 */ /* 0x040fe20000000000 */
[----:B------:R-:W-:Y:S01]  /*07b0*/  UISETP.NE.AND UP0, UPT, UR14, -0x1, UPT ;  /* 0xffffffff0e00788c */ /* 0x000fe2000bf05270 */
[----:B------:R-:W-:Y:S01]  /*07c0*/  IADD3 R2, P1, PT, R2, UR18, RZ ;  /* 0x0000001202027c10 */ /* 0x000fe2000ff3e0ff */
[C---:B------:R-:W-:Y:S01]  /*07d0*/  VIADD R16, R11.reuse, 0x40 ;  /* 0x000000400b107836 */ /* 0x040fe20000000000 */
[C---:B------:R-:W-:Y:S01]  /*07e0*/  IADD3 R15, PT, PT, R11.reuse, 0x30, RZ ;  /* 0x000000300b0f7810 */ /* 0x040fe20007ffe0ff */
[C---:B------:R-:W-:Y:S01]  /*07f0*/  VIADD R17, R11.reuse, 0x50 ;  /* 0x000000500b117836 */ /* 0x040fe20000000000 */
[----:B------:R-:W-:Y:S01]  /*0800*/  IADD3.X R3, PT, PT, RZ, UR15, RZ, P1, !PT ;  /* 0x0000000fff037c10 */ /* 0x000fe20008ffe4ff */
[----:B------:R-:W-:-:S02]  /*0810*/  VIADD R18, R11, 0x60 ;  /* 0x000000600b127836 */ /* 0x000fc40000000000 */
[----:B----4-:R-:W-:Y:S01]  /*0820*/  IMAD.U32 R8, RZ, RZ, UR4 ;  /* 0x00000004ff087e24 */ /* 0x010fe2000f8e00ff */
[----:B---3--:R-:W-:Y:S01]  /*0830*/  UIMAD UR4, UR9, UR10, URZ ;  /* 0x0000000a090472a4 */ /* 0x008fe2000f8e02ff */
[----:B------:R-:W-:Y:S01]  /*0840*/  IMAD.U32 R6, RZ, RZ, UR5 ;  /* 0x00000005ff067e24 */ /* 0x000fe2000f8e00ff */
[----:B--2---:R-:W-:Y:S01]  /*0850*/  UIMAD UR5, UR6, UR13, URZ ;  /* 0x0000000d060572a4 */ /* 0x004fe2000f8e02ff */
[----:B------:R-:W-:Y:S01]  /*0860*/  IMAD.WIDE.U32 R8, R8, UR6, R2 ;  /* 0x0000000608087c25 */ /* 0x000fe2000f8e0002 */
[----:B------:R-:W-:Y:S02]  /*0870*/  UIADD3 UR9, UPT, UPT, -UR9, UR19, URZ ;  /* 0x0000001309097290 */ /* 0x000fe4000fffe1ff */
[----:B------:R-:W-:Y:S01]  /*0880*/  UIMAD.WIDE.U32 UR12, UR8, 0x80, URZ ;  /* 0x00000080080c78a5 */ /* 0x000fe2000f8e00ff */
[----:B------:R-:W-:Y:S01]  /*0890*/  IMAD R7, R6, UR6, R9 ;  /* 0x0000000606077c24 */ /* 0x000fe2000f8e0209 */
[----:B-1----:R-:W-:Y:S01]  /*08a0*/  UIMAD UR8, UR7, UR11, URZ ;  /* 0x0000000b070872a4 */ /* 0x002fe2000f8e02ff */
[C---:B------:R-:W-:Y:S01]  /*08b0*/  VIADD R19, R11.reuse, 0x70 ;  /* 0x000000700b137836 */ /* 0x040fe20000000000 */
[----:B------:R-:W-:Y:S01]  /*08c0*/  ISETP.GE.AND P0, PT, R11, UR9, PT ;  /* 0x000000090b007c0c */ /* 0x000fe2000bf06270 */
[----:B------:R-:W-:Y:S01]  /*08d0*/  @!UP1 UIMAD UR5, UR7, UR20, UR5 ;  /* 0x00000014070592a4 */ /* 0x000fe2000f8e0205 */
[----:B------:R-:W-:Y:S01]  /*08e0*/  ISETP.GE.AND P2, PT, R13, UR9, PT ;  /* 0x000000090d007c0c */ /* 0x000fe2000bf46270 */
[----:B------:R-:W-:Y:S01]  /*08f0*/  USEL UR8, UR8, UR14, !UP0 ;  /* 0x0000000e08087287 */ /* 0x000fe2000c000000 */
[----:B------:R-:W-:Y:S01]  /*0900*/  ISETP.GE.AND P6, PT, R14, UR9, PT ;  /* 0x000000090e007c0c */ /* 0x000fe2000bfc6270 */
[----:B------:R-:W-:Y:S01]  /*0910*/  USHF.R.S32.HI UR11, URZ, 0x1f, UR4 ;  /* 0x0000001fff0b7899 */ /* 0x000fe20008011404 */
[----:B------:R-:W-:Y:S01]  /*0920*/  P2R R12, PR, RZ, 0x4 ;  /* 0x00000004ff0c7803 */ /* 0x000fe20000000000 */
[----:B------:R-:W-:Y:S01]  /*0930*/  USHF.R.S32.HI UR7, URZ, 0x1f, UR8 ;  /* 0x0000001fff077899 */ /* 0x000fe20008011408 */
[----:B------:R-:W-:Y:S01]  /*0940*/  ISETP.GE.AND P5, PT, R15, UR9, PT ;  /* 0x000000090f007c0c */ /* 0x000fe2000bfa6270 */
[----:B------:R-:W-:Y:S01]  /*0950*/  USEL UR8, UR8, URZ, UP1 ;  /* 0x000000ff08087287 */ /* 0x000fe20008800000 */
[----:B------:R-:W-:Y:S01]  /*0960*/  ISETP.GE.AND P4, PT, R16, UR9, PT ;  /* 0x0000000910007c0c */ /* 0x000fe2000bf86270 */
[----:B------:R-:W-:Y:S01]  /*0970*/  USEL UR7, UR7, URZ, UP1 ;  /* 0x000000ff07077287 */ /* 0x000fe20008800000 */
[----:B------:R-:W-:Y:S01]  /*0980*/  ISETP.GE.AND P3, PT, R17, UR9, PT ;  /* 0x0000000911007c0c */ /* 0x000fe2000bf66270 */
[----:B------:R-:W-:Y:S01]  /*0990*/  USHF.R.S32.HI UR14, URZ, 0x1f, UR5 ;  /* 0x0000001fff0e7899 */ /* 0x000fe20008011405 */
[----:B------:R-:W-:Y:S01]  /*09a0*/  ISETP.GE.AND P2, PT, R18, UR9, PT ;  /* 0x0000000912007c0c */ /* 0x000fe2000bf46270 */
[----:B------:R-:W-:Y:S01]  /*09b0*/  UIADD3 UR8, UP1, UP0, UR4, UR8, UR5 ;  /* 0x0000000804087290 */ /* 0x000fe2000f83e005 */
[----:B------:R-:W-:-:S03]  /*09c0*/  LOP3.LUT R10, R11, UR12, RZ, 0xfc, !PT ;  /* 0x0000000c0b0a7c12 */ /* 0x000fc6000f8efcff */
[----:B------:R-:W-:Y:S01]  /*09d0*/  UIADD3.X UR11, UPT, UPT, UR11, UR7, UR14, UP1, UP0 ;  /* 0x000000070b0b7290 */ /* 0x000fe20008fe040e */
[----:B------:R-:W-:Y:S11]  /*09e0*/  @P0 BRA `(.L_x_4) ;  /* 0x0000000000280947 */ /* 0x000ff60003800000 */
[----:B------:R-:W1:Y:S01]  /*09f0*/  LDC.64 R4, c[0x0][0x408] ;  /* 0x00010200ff047b82 */ /* 0x000e620000000a00 */
[----:B------:R-:W2:Y:S01]  /*0a00*/  LDCU.64 UR4, c[0x0][0x3f0] ;  /* 0x00007e00ff0477ac */ /* 0x000ea20008000a00 */
[----:B------:R-:W-:Y:S01]  /*0a10*/  MOV R6, R8 ;  /* 0x0000000800067202 */ /* 0x000fe20000000f00 */
[----:B-1----:R-:W-:-:S04]  /*0a20*/  IMAD R0, R4, UR13, RZ ;  /* 0x0000000d04007c24 */ /* 0x002fc8000f8e02ff */
[----:B------:R-:W-:-:S04]  /*0a30*/  IMAD.WIDE.U32 R2, R10, R4, R6 ;  /* 0x000000040a027225 */ /* 0x000fc800078e0006 */
[----:B------:R-:W-:Y:S01]  /*0a40*/  IMAD R5, R10, R5, R0 ;  /* 0x000000050a057224 */ /* 0x000fe200078e0200 */
[----:B--2---:R-:W-:-:S04]  /*0a50*/  LEA R4, P0, R2, UR4, 0x1 ;  /* 0x0000000402047c11 */ /* 0x004fc8000f8008ff */
[----:B------:R-:W-:-:S04]  /*0a60*/  IADD3 R5, PT, PT, R3, R5, RZ ;  /* 0x0000000503057210 */ /* 0x000fc80007ffe0ff */
[----:B------:R-:W-:-:S05]  /*0a70*/  LEA.HI.X R5, R2, UR5, R5, 0x1, P0 ;  /* 0x0000000502057c11 */ /* 0x000fca00080f0c05 */
[----:B------:R1:W-:Y:S02]  /*0a80*/  STG.E.128 desc[UR16][R4.64], RZ ;  /* 0x000000ff04007986 */ /* 0x0003e4000c101d10 */
.L_x_4:
[----:B------:R-:W-:Y:S05]  /*0a90*/  BSYNC.RECONVERGENT B0 ;  /* 0x0000000000007941 */ /* 0x000fea0003800200 */
.L_x_3:
[----:B------:R-:W-:Y:S01]  /*0aa0*/  ISETP.NE.AND P0, PT, R12, RZ, PT ;  /* 0x000000ff0c00720c */ /* 0x000fe20003f05270 */
[----:B------:R-:W-:-:S12]  /*0ab0*/  BSSY.RECONVERGENT B0, `(.L_x_5) ;  /* 0x000000f000007945 */ /* 0x000fd80003800200 */
[----:B------:R-:W-:Y:S05]  /*0ac0*/  @P0 BRA `(.L_x_6) ;  /* 0x0000000000340947 */ /* 0x000fea0003800000 */
[----:B------:R-:W1:Y:S01]  /*0ad0*/  LDCU.64 UR6, c[0x0][0x408] ;  /* 0x00008100ff0677ac */ /* 0x000e620008000a00 */
[----:B------:R-:W-:Y:S02]  /*0ae0*/  IADD3 R0, P0, PT, R10, 0x10, RZ ;  /* 0x000000100a007810 */ /* 0x000fe40007f1e0ff */
[----:B------:R-:W-:Y:S01]  /*0af0*/  MOV R3, R7 ;  /* 0x0000000700037202 */ /* 0x000fe20000000f00 */
[----:B------:R-:W2:Y:S02]  /*0b00*/  LDCU.64 UR4, c[0x0][0x3f0] ;  /* 0x00007e00ff0477ac */ /* 0x000ea40008000a00 */
[----:B------:R-:W-:-:S04]  /*0b10*/  IMAD.X R2, RZ, RZ, UR13, P0 ;  /* 0x0000000dff027e24 */ /* 0x000fc800080e06ff */
[----:B-1----:R-:W-:Y:S02]  /*0b20*/  IMAD R4, R2, UR6, RZ ;  /* 0x0000000602047c24 */ /* 0x002fe4000f8e02ff */
[----:B------:R-:W-:-:S04]  /*0b30*/  IMAD.MOV.U32 R2, RZ, RZ, R8 ;  /* 0x000000ffff027224 */ /* 0x000fc800078e0008 */
[----:B------:R-:W-:-:S04]  /*0b40*/  IMAD.WIDE.U32 R2, R0, UR6, R2 ;  /* 0x0000000600027c25 */ /* 0x000fc8000f8e0002 */
[----:B------:R-:W-:Y:S01]  /*0b50*/  IMAD R0, R0, UR7, R4 ;  /* 0x0000000700007c24 */ /* 0x000fe2000f8e0204 */
[----:B--2---:R-:W-:-:S04]  /*0b60*/  LEA R4, P0, R2, UR4, 0x1 ;  /* 0x0000000402047c11 */ /* 0x004fc8000f8008ff */
[----:B------:R-:W-:-:S04]  /*0b70*/  IADD3 R0, PT, PT, R3, R0, RZ ;  /* 0x0000000003007210 */ /* 0x000fc80007ffe0ff */
[----:B------:R-:W-:-:S05]  /*0b80*/  LEA.HI.X R5, R2, UR5, R0, 0x1, P0 ;  /* 0x0000000502057c11 */ /* 0x000fca00080f0c00 */
[----:B------:R2:W-:Y:S02]  /*0b90*/  STG.E.128 desc[UR16][R4.64], RZ ;  /* 0x000000ff04007986 */ /* 0x0005e4000c101d10 */
.L_x_6:
[----:B------:R-:W-:Y:S05]  /*0ba0*/  BSYNC.RECONVERGENT B0 ;  /* 0x0000000000007941 */ /* 0x000fea0003800200 */
.L_x_5:
[----:B------:R-:W-:Y:S04]  /*0bb0*/  BSSY.RECONVERGENT B0, `(.L_x_7) ;  /* 0x000000f000007945 */ /* 0x000fe80003800200 */
[----:B------:R-:W-:Y:S05]  /*0bc0*/  @P6 BRA `(.L_x_8) ;  /* 0x0000000000346947 */ /* 0x000fea0003800000 */
[----:B------:R-:W1:Y:S01]  /*0bd0*/  LDCU.64 UR6, c[0x0][0x408] ;  /* 0x00008100ff0677ac */ /* 0x000e620008000a00 */
[----:B------:R-:W-:Y:S02]  /*0be0*/  IADD3 R0, P0, PT, R10, 0x20, RZ ;  /* 0x000000200a007810 */ /* 0x000fe40007f1e0ff */
[----:B------:R-:W-:Y:S01]  /*0bf0*/  MOV R3, R7 ;  /* 0x0000000700037202 */ /* 0x000fe20000000f00 */
[----:B------:R-:W3:Y:S02]  /*0c00*/  LDCU.64 UR4, c[0x0][0x3f0] ;  /* 0x00007e00ff0477ac */ /* 0x000ee40008000a00 */
[----:B------:R-:W-:-:S04]  /*0c10*/  IMAD.X R2, RZ, RZ, UR13, P0 ;  /* 0x0000000dff027e24 */ /* 0x000fc800080e06ff */
[----:B-12---:R-:W-:Y:S02]  /*0c20*/  IMAD R4, R2, UR6, RZ ;  /* 0x0000000602047c24 */ /* 0x006fe4000f8e02ff */
[----:B------:R-:W-:-:S04]  /*0c30*/  IMAD.MOV.U32 R2, RZ, RZ, R8 ;  /* 0x000000ffff027224 */ /* 0x000fc800078e0008 */
[----:B------:R-:W-:-:S04]  /*0c40*/  IMAD.WIDE.U32 R2, R0, UR6, R2 ;  /* 0x0000000600027c25 */ /* 0x000fc8000f8e0002 */
[----:B------:R-:W-:Y:S01]  /*0c50*/  IMAD R0, R0, UR7, R4 ;  /* 0x0000000700007c24 */ /* 0x000fe2000f8e0204 */
[----:B---3--:R-:W-:-:S04]  /*0c60*/  LEA R4, P0, R2, UR4, 0x1 ;  /* 0x0000000402047c11 */ /* 0x008fc8000f8008ff */
[----:B------:R-:W-:-:S04]  /*0c70*/  IADD3 R0, PT, PT, R3, R0, RZ ;  /* 0x0000000003007210 */ /* 0x000fc80007ffe0ff */
[----:B------:R-:W-:-:S05]  /*0c80*/  LEA.HI.X R5, R2, UR5, R0, 0x1, P0 ;  /* 0x0000000502057c11 */ /* 0x000fca00080f0c00 */
[----:B------:R3:W-:Y:S02]  /*0c90*/  STG.E.128 desc[UR16][R4.64], RZ ;  /* 0x000000ff04007986 */ /* 0x0007e4000c101d10 */
.L_x_8:
[----:B------:R-:W-:Y:S05]  /*0ca0*/  BSYNC.RECONVERGENT B0 ;  /* 0x0000000000007941 */ /* 0x000fea0003800200 */
.L_x_7:
[----:B------:R-:W-:Y:S04]  /*0cb0*/  BSSY.RECONVERGENT B0, `(.L_x_9) ;  /* 0x000000f000007945 */ /* 0x000fe80003800200 */
[----:B------:R-:W-:Y:S05]  /*0cc0*/  @P5 BRA `(.L_x_10) ;  /* 0x0000000000345947 */ /* 0x000fea0003800000 */
[----:B------:R-:W1:Y:S01]  /*0cd0*/  LDCU.64 UR6, c[0x0][0x408] ;  /* 0x00008100ff0677ac */ /* 0x000e620008000a00 */
[----:B------:R-:W-:Y:S02]  /*0ce0*/  IADD3 R0, P0, PT, R10, 0x30, RZ ;  /* 0x000000300a007810 */ /* 0x000fe40007f1e0ff */
[----:B------:R-:W-:Y:S01]  /*0cf0*/  MOV R3, R7 ;  /* 0x0000000700037202 */ /* 0x000fe20000000f00 */
[----:B------:R-:W4:Y:S02]  /*0d00*/  LDCU.64 UR4, c[0x0][0x3f0] ;  /* 0x00007e00ff0477ac */ /* 0x000f240008000a00 */
[----:B------:R-:W-:-:S04]  /*0d10*/  IMAD.X R2, RZ, RZ, UR13, P0 ;  /* 0x0000000dff027e24 */ /* 0x000fc800080e06ff */
[----:B-123--:R-:W-:Y:S02]  /*0d20*/  IMAD R4, R2, UR6, RZ ;  /* 0x0000000602047c24 */ /* 0x00efe4000f8e02ff */
[----:B------:R-:W-:-:S04]  /*0d30*/  IMAD.MOV.U32 R2, RZ, RZ, R8 ;  /* 0x000000ffff027224 */ /* 0x000fc800078e0008 */
[----:B------:R-:W-:-:S04]  /*0d40*/  IMAD.WIDE.U32 R2, R0, UR6, R2 ;  /* 0x0000000600027c25 */ /* 0x000fc8000f8e0002 */
[----:B------:R-:W-:Y:S01]  /*0d50*/  IMAD R0, R0, UR7, R4 ;  /* 0x0000000700007c24 */ /* 0x000fe2000f8e0204 */
[----:B----4-:R-:W-:-:S04]  /*0d60*/  LEA R4, P0, R2, UR4, 0x1 ;  /* 0x0000000402047c11 */ /* 0x010fc8000f8008ff */
[----:B------:R-:W-:-:S04]  /*0d70*/  IADD3 R0, PT, PT, R3, R0, RZ ;  /* 0x0000000003007210 */ /* 0x000fc80007ffe0ff */
[----:B------:R-:W-:-:S05]  /*0d80*/  LEA.HI.X R5, R2, UR5, R0, 0x1, P0 ;  /* 0x0000000502057c11 */ /* 0x000fca00080f0c00 */
[----:B------:R4:W-:Y:S02]  /*0d90*/  STG.E.128 desc[UR16][R4.64], RZ ;  /* 0x000000ff04007986 */ /* 0x0009e4000c101d10 */
.L_x_10:
[----:B------:R-:W-:Y:S05]  /*0da0*/  BSYNC.RECONVERGENT B0 ;  /* 0x0000000000007941 */ /* 0x000fea0003800200 */
.L_x_9:
[----:B------:R-:W-:Y:S04]  /*0db0*/  BSSY.RECONVERGENT B0, `(.L_x_11) ;  /* 0x000000f000007945 */ /* 0x000fe80003800200 */
[----:B------:R-:W-:Y:S05]  /*0dc0*/  @P4 BRA `(.L_x_12) ;  /* 0x0000000000344947 */ /* 0x000fea0003800000 */
[----:B------:R-:W1:Y:S01]  /*0dd0*/  LDCU.64 UR6, c[0x0][0x408] ;  /* 0x00008100ff0677ac */ /* 0x000e620008000a00 */
[----:B------:R-:W-:Y:S02]  /*0de0*/  IADD3 R0, P0, PT, R10, 0x40, RZ ;  /* 0x000000400a007810 */ /* 0x000fe40007f1e0ff */
[----:B------:R-:W-:Y:S01]  /*0df0*/  MOV R3, R7 ;  /* 0x0000000700037202 */ /* 0x000fe20000000f00 */
[----:B------:R-:W5:Y:S02]  /*0e00*/  LDCU.64 UR4, c[0x0][0x3f0] ;  /* 0x00007e00ff0477ac */ /* 0x000f640008000a00 */
[----:B------:R-:W-:-:S04]  /*0e10*/  IMAD.X R2, RZ, RZ, UR13, P0 ;  /* 0x0000000dff027e24 */ /* 0x000fc800080e06ff */
[----:B-1234-:R-:W-:Y:S02]  /*0e20*/  IMAD R4, R2, UR6, RZ ;  /* 0x0000000602047c24 */ /* 0x01efe4000f8e02ff */
[----:B------:R-:W-:-:S04]  /*0e30*/  IMAD.MOV.U32 R2, RZ, RZ, R8 ;  /* 0x000000ffff027224 */ /* 0x000fc800078e0008 */
[----:B------:R-:W-:-:S04]  /*0e40*/  IMAD.WIDE.U32 R2, R0, UR6, R2 ;  /* 0x0000000600027c25 */ /* 0x000fc8000f8e0002 */
[----:B------:R-:W-:Y:S01]  /*0e50*/  IMAD R0, R0, UR7, R4 ;  /* 0x0000000700007c24 */ /* 0x000fe2000f8e0204 */
[----:B-----5:R-:W-:-:S04]  /*0e60*/  LEA R4, P0, R2, UR4, 0x1 ;  /* 0x0000000402047c11 */ /* 0x020fc8000f8008ff */
[----:B------:R-:W-:-:S04]  /*0e70*/  IADD3 R0, PT, PT, R3, R0, RZ ;  /* 0x0000000003007210 */ /* 0x000fc80007ffe0ff */
[----:B------:R-:W-:-:S05]  /*0e80*/  LEA.HI.X R5, R2, UR5, R0, 0x1, P0 ;  /* 0x0000000502057c11 */ /* 0x000fca00080f0c00 */
[----:B------:R1:W-:Y:S02]  /*0e90*/  STG.E.128 desc[UR16][R4.64], RZ ;  /* 0x000000ff04007986 */ /* 0x0003e4000c101d10 */
.L_x_12:
[----:B------:R-:W-:Y:S05]  /*0ea0*/  BSYNC.RECONVERGENT B0 ;  /* 0x0000000000007941 */ /* 0x000fea0003800200 */
.L_x_11:
        /* <DEDUP_REMOVED lines=15> */
.L_x_14:
[----:B------:R-:W-:Y:S05]  /*0fa0*/  BSYNC.RECONVERGENT B0 ;  /* 0x0000000000007941 */ /* 0x000fea0003800200 */
.L_x_13:
        /* <DEDUP_REMOVED lines=15> */
.L_x_16:
[----:B------:R-:W-:Y:S05]  /*10a0*/  BSYNC.RECONVERGENT B0 ;  /* 0x0000000000007941 */ /* 0x000fea0003800200 */
.L_x_15:
[----:B------:R-:W-:Y:S01]  /*10b0*/  ISETP.GE.AND P1, PT, R19, UR9, PT ;  /* 0x0000000913007c0c */ /* 0x000fe2000bf26270 */
[----:B------:R-:W-:-:S12]  /*10c0*/  BSSY.RECONVERGENT B0, `(.L_x_17) ;  /* 0x000000f000007945 */ /* 0x000fd80003800200 */
[----:B------:R-:W-:Y:S05]  /*10d0*/  @P1 BRA `(.L_x_18) ;  /* 0x0000000000341947 */ /* 0x000fea0003800000 */
[----:B------:R-:W5:Y:S01]  /*10e0*/  LDCU.64 UR6, c[0x0][0x408] ;  /* 0x00008100ff0677ac */ /* 0x000f620008000a00 */
[----:B------:R-:W-:Y:S02]  /*10f0*/  IADD3 R0, P0, PT, R10, 0x70, RZ ;  /* 0x000000700a007810 */ /* 0x000fe40007f1e0ff */
[----:B------:R-:W-:Y:S01]  /*1100*/  MOV R3, R7 ;  /* 0x0000000700037202 */ /* 0x000fe20000000f00 */
[----:B------:R-:W1:Y:S02]  /*1110*/  LDCU.64 UR4, c[0x0][0x3f0] ;  /* 0x00007e00ff0477ac */ /* 0x000e640008000a00 */
[----:B------:R-:W-:-:S04]  /*1120*/  IMAD.X R2, RZ, RZ, UR13, P0 ;  /* 0x0000000dff027e24 */ /* 0x000fc800080e06ff */
[----:B-----5:R-:W-:Y:S02]  /*1130*/  IMAD R6, R2, UR6, RZ ;  /* 0x0000000602067c24 */ /* 0x020fe4000f8e02ff */
[----:B------:R-:W-:-:S04]  /*1140*/  IMAD.MOV.U32 R2, RZ, RZ, R8 ;  /* 0x000000ffff027224 */ /* 0x000fc800078e0008 */
[----:B-1234-:R-:W-:-:S04]  /*1150*/  IMAD.WIDE.U32 R4, R0, UR6, R2 ;  /* 0x0000000600047c25 */ /* 0x01efc8000f8e0002 */
[----:B------:R-:W-:Y:S01]  /*1160*/  IMAD R0, R0, UR7, R6 ;  /* 0x0000000700007c24 */ /* 0x000fe2000f8e0206 */
[----:B------:R-:W-:-:S04]  /*1170*/  LEA R2, P0, R4, UR4, 0x1 ;  /* 0x0000000404027c11 */ /* 0x000fc8000f8008ff */
[----:B------:R-:W-:-:S04]  /*1180*/  IADD3 R0, PT, PT, R5, R0, RZ ;  /* 0x0000000005007210 */ /* 0x000fc80007ffe0ff */
[----:B------:R-:W-:-:S05]  /*1190*/  LEA.HI.X R3, R4, UR5, R0, 0x1, P0 ;  /* 0x0000000504037c11 */ /* 0x000fca00080f0c00 */
[----:B------:R1:W-:Y:S02]  /*11a0*/  STG.E.128 desc[UR16][R2.64], RZ ;  /* 0x000000ff02007986 */ /* 0x0003e4000c101d10 */
.L_x_18:
[----:B------:R-:W-:Y:S05]  /*11b0*/  BSYNC.RECONVERGENT B0 ;  /* 0x0000000000007941 */ /* 0x000fea0003800200 */
.L_x_17:
[----:B------:R-:W-:Y:S01]  /*11c0*/  LOP3.LUT P0, R213, R213, 0x7, RZ, 0xc0, !PT ;  /* 0x00000007d5d57812 */ /* 0x000fe2000780c0ff */
[----:B------:R-:W-:Y:S01]  /*11d0*/  BSSY.RECONVERGENT B0, `(.L_x_19) ;  /* 0x0000016000007945 */ /* 0x000fe20003800200 */
[----:B------:R-:W-:Y:S02]  /*11e0*/  P2R R0, PR, RZ, 0x2 ;  /* 0x00000002ff007803 */ /* 0x000fe40000000000 */
[----:B------:R-:W-:Y:S02]  /*11f0*/  ISETP.GE.OR P0, PT, R11, UR9, P0 ;  /* 0x000000090b007c0c */ /* 0x000fe40008706670 */
[----:B------:R-:W-:Y:S02]  /*1200*/  ISETP.NE.AND P1, PT, R12, RZ, PT ;  /* 0x000000ff0c00720c */ /* 0x000fe40003f25270 */
[C---:B------:R-:W-:Y:S02]  /*1210*/  ISETP.NE.OR P6, PT, R213.reuse, RZ, P6 ;  /* 0x000000ffd500720c */ /* 0x040fe400037c5670 */
[----:B------:R-:W-:-:S02]  /*1220*/  ISETP.NE.OR P1, PT, R213, RZ, P1 ;  /* 0x000000ffd500720c */ /* 0x000fc40000f25670 */
[C---:B------:R-:W-:Y:S02]  /*1230*/  ISETP.NE.OR P5, PT, R213.reuse, RZ, P5 ;  /* 0x000000ffd500720c */ /* 0x040fe40002fa5670 */
[----:B-1234-:R-:W-:Y:S02]  /*1240*/  P2R R4, PR, RZ, 0x2 ;  /* 0x00000002ff047803 */ /* 0x01efe40000000000 */
[----:B------:R-:W-:Y:S02]  /*1250*/  ISETP.NE.AND P1, PT, R0, RZ, PT ;  /* 0x000000ff0000720c */ /* 0x000fe40003f25270 */
[C---:B------:R-:W-:Y:S02]  /*1260*/  ISETP.NE.OR P4, PT, R213.reuse, RZ, P4 ;  /* 0x000000ffd500720c */ /* 0x040fe40002785670 */
[C---:B------:R-:W-:Y:S02]  /*1270*/  ISETP.NE.OR P3, PT, R213.reuse, RZ, P3 ;  /* 0x000000ffd500720c */ /* 0x040fe40001f65670 */
[----:B------:R-:W-:-:S02]  /*1280*/  ISETP.NE.OR P2, PT, R213, RZ, P2 ;  /* 0x000000ffd500720c */ /* 0x000fc40001745670 */
[----:B------:R-:W-:Y:S01]  /*1290*/  ISETP.NE.OR P1, PT, R213, RZ, P1 ;  /* 0x000000ffd500720c */ /* 0x000fe20000f25670 */
[----:B------:R-:W-:-:S12]  /*12a0*/  @P0 BRA `(.L_x_20) ;  /* 0x0000000000200947 */ /* 0x000fd80003800000 */
[----:B------:R-:W1:Y:S01]  /*12b0*/  LDCU.64 UR4, c[0x0][0x420] ;  /* 0x00008400ff0477ac */ /* 0x000e620008000a00 */
[----:B------:R-:W-:-:S05]  /*12c0*/  IMAD R0, R11, UR10, RZ ;  /* 0x0000000a0b007c24 */ /* 0x000fca000f8e02ff */
[----:B------:R-:W-:-:S04]  /*12d0*/  IADD3 R3, P0, PT, R0, UR8, RZ ;  /* 0x0000000800037c10 */ /* 0x000fc8000ff1e0ff */
[----:B------:R-:W-:Y:S02]  /*12e0*/  LEA.HI.X.SX32 R0, R0, UR11, 0x1, P0 ;  /* 0x0000000b00007c11 */ /* 0x000fe400080f0eff */
[----:B-1----:R-:W-:-:S04]  /*12f0*/  LEA R2, P0, R3, UR4, 0x2 ;  /* 0x0000000403027c11 */ /* 0x002fc8000f8010ff */
[----:B------:R-:W-:Y:S01]  /*1300*/  LEA.HI.X R3, R3, UR5, R0, 0x2, P0 ;  /* 0x0000000503037c11 */ /* 0x000fe200080f1400 */
[----:B------:R-:W-:-:S05]  /*1310*/  IMAD.MOV.U32 R0, RZ, RZ, 0x7f800000 ;  /* 0x7f800000ff007424 */ /* 0x000fca00078e00ff */
[----:B------:R1:W-:Y:S03]  /*1320*/  STG.E desc[UR16][R2.64], R0 ;  /* 0x0000000002007986 */ /* 0x0003e6000c101910 */
.L_x_20:
[----:B------:R-:W-:Y:S05]  /*1330*/  BSYNC.RECONVERGENT B0 ;  /* 0x0000000000007941 */ /* 0x000fea0003800200 */
.L_x_19:
[----:B------:R-:W-:Y:S01]  /*1340*/  ISETP.NE.AND P0, PT, R4, RZ, PT ;  /* 0x000000ff0400720c */ /* 0x000fe20003f05270 */
[----:B------:R-:W-:-:S12]  /*1350*/  BSSY.RECONVERGENT B0, `(.L_x_21) ;  /* 0x000000a000007945 */ /* 0x000fd80003800200 */
[----:B------:R-:W-:Y:S05]  /*1360*/  @P0 BRA `(.L_x_22) ;  /* 0x0000000000200947 */ /* 0x000fea0003800000 */
[----:B------:R-:W2:Y:S01]  /*1370*/  LDCU.64 UR4, c[0x0][0x420] ;  /* 0x00008400ff0477ac */ /* 0x000ea20008000a00 */
[----:B-1----:R-:W-:-:S05]  /*1380*/  IMAD R0, R13, UR10, RZ ;  /* 0x0000000a0d007c24 */ /* 0x002fca000f8e02ff */
[----:B------:R-:W-:-:S04]  /*1390*/  IADD3 R3, P0, PT, R0, UR8, RZ ;  /* 0x0000000800037c10 */ /* 0x000fc8000ff1e0ff */
[----:B------:R-:W-:Y:S02]  /*13a0*/  LEA.HI.X.SX32 R0, R0, UR11, 0x1, P0 ;  /* 0x0000000b00007c11 */ /* 0x000fe400080f0eff */
[----:B--2---:R-:W-:-:S04]  /*13b0*/  LEA R2, P0, R3, UR4, 0x2 ;  /* 0x0000000403027c11 */ /* 0x004fc8000f8010ff */
[----:B------:R-:W-:Y:S01]  /*13c0*/  LEA.HI.X R3, R3, UR5, R0, 0x2, P0 ;  /* 0x0000000503037c11 */ /* 0x000fe200080f1400 */
[----:B------:R-:W-:-:S05]  /*13d0*/  IMAD.MOV.U32 R0, RZ, RZ, 0x7f800000 ;  /* 0x7f800000ff007424 */ /* 0x000fca00078e00ff */
[----:B------:R2:W-:Y:S03]  /*13e0*/  STG.E desc[UR16][R2.64], R0 ;  /* 0x0000000002007986 */ /* 0x0005e6000c101910 */
.L_x_22:
[----:B------:R-:W-:Y:S05]  /*13f0*/  BSYNC.RECONVERGENT B0 ;  /* 0x0000000000007941 */ /* 0x000fea0003800200 */
.L_x_21:
[----:B------:R-:W-:Y:S04]  /*1400*/  BSSY.RECONVERGENT B0, `(.L_x_23) ;  /* 0x000000a000007945 */ /* 0x000fe80003800200 */
[----:B------:R-:W-:Y:S05]  /*1410*/  @P6 BRA `(.L_x_24) ;  /* 0x0000000000206947 */ /* 0x000fea0003800000 */
[----:B------:R-:W3:Y:S01]  /*1420*/  LDCU.64 UR4, c[0x0][0x420] ;  /* 0x00008400ff0477ac */ /* 0x000ee20008000a00 */
[----:B-12---:R-:W-:-:S05]  /*1430*/  IMAD R0, R14, UR10, RZ ;  /* 0x0000000a0e007c24 */ /* 0x006fca000f8e02ff */
[----:B------:R-:W-:-:S04]  /*1440*/  IADD3 R3, P0, PT, R0, UR8, RZ ;  /* 0x0000000800037c10 */ /* 0x000fc8000ff1e0ff */
[----:B------:R-:W-:Y:S02]  /*1450*/  LEA.HI.X.SX32 R0, R0, UR11, 0x1, P0 ;  /* 0x0000000b00007c11 */ /* 0x000fe400080f0eff */
[----:B---3--:R-:W-:-:S04]  /*1460*/  LEA R2, P0, R3, UR4, 0x2 ;  /* 0x0000000403027c11 */ /* 0x008fc8000f8010ff */
[----:B------:R-:W-:Y:S01]  /*1470*/  LEA.HI.X R3, R3, UR5, R0, 0x2, P0 ;  /* 0x0000000503037c11 */ /* 0x000fe200080f1400 */
[----:B------:R-:W-:-:S05]  /*1480*/  IMAD.MOV.U32 R0, RZ, RZ, 0x7f800000 ;  /* 0x7f800000ff007424 */ /* 0x000fca00078e00ff */
[----:B------:R3:W-:Y:S03]  /*1490*/  STG.E desc[UR16][R2.64], R0 ;  /* 0x0000000002007986 */ /* 0x0007e6000c101910 */
.L_x_24:
[----:B------:R-:W-:Y:S05]  /*14a0*/  BSYNC.RECONVERGENT B0 ;  /* 0x0000000000007941 */ /* 0x000fea0003800200 */
.L_x_23:
[----:B------:R-:W-:Y:S04]  /*14b0*/  BSSY.RECONVERGENT B0, `(.L_x_25) ;  /* 0x000000a000007945 */ /* 0x000fe80003800200 */
[----:B------:R-:W-:Y:S05]  /*14c0*/  @P5 BRA `(.L_x_26) ;  /* 0x0000000000205947 */ /* 0x000fea0003800000 */
[----:B------:R-:W4:Y:S01]  /*14d0*/  LDCU.64 UR4, c[0x0][0x420] ;  /* 0x00008400ff0477ac */ /* 0x000f220008000a00 */
[----:B-123--:R-:W-:-:S05]  /*14e0*/  IMAD R0, R15, UR10, RZ ;  /* 0x0000000a0f007c24 */ /* 0x00efca000f8e02ff */
[----:B------:R-:W-:-:S04]  /*14f0*/  IADD3 R3, P0, PT, R0, UR8, RZ ;  /* 0x0000000800037c10 */ /* 0x000fc8000ff1e0ff */
[----:B------:R-:W-:Y:S02]  /*1500*/  LEA.HI.X.SX32 R0, R0, UR11, 0x1, P0 ;  /* 0x0000000b00007c11 */ /* 0x000fe400080f0eff */
[----:B----4-:R-:W-:-:S04]  /*1510*/  LEA R2, P0, R3, UR4, 0x2 ;  /* 0x0000000403027c11 */ /* 0x010fc8000f8010ff */
[----:B------:R-:W-:Y:S01]  /*1520*/  LEA.HI.X R3, R3, UR5, R0, 0x2, P0 ;  /* 0x0000000503037c11 */ /* 0x000fe200080f1400 */
[----:B------:R-:W-:-:S05]  /*1530*/  IMAD.MOV.U32 R0, RZ, RZ, 0x7f800000 ;  /* 0x7f800000ff007424 */ /* 0x000fca00078e00ff */
[----:B------:R4:W-:Y:S03]  /*1540*/  STG.E desc[UR16][R2.64], R0 ;  /* 0x0000000002007986 */ /* 0x0009e6000c101910 */
.L_x_26:
[----:B------:R-:W-:Y:S05]  /*1550*/  BSYNC.RECONVERGENT B0 ;  /* 0x0000000000007941 */ /* 0x000fea0003800200 */
.L_x_25:
[----:B------:R-:W-:Y:S04]  /*1560*/  BSSY.RECONVERGENT B0, `(.L_x_27) ;  /* 0x000000a000007945 */ /* 0x000fe80003800200 */
[----:B------:R-:W-:Y:S05]  /*1570*/  @P4 BRA `(.L_x_28) ;  /* 0x0000000000204947 */ /* 0x000fea0003800000 */
[----:B------:R-:W5:Y:S01]  /*1580*/  LDCU.64 UR4, c[0x0][0x420] ;  /* 0x00008400ff0477ac */ /* 0x000f620008000a00 */
[----:B-1234-:R-:W-:-:S05]  /*1590*/  IMAD R0, R16, UR10, RZ ;  /* 0x0000000a10007c24 */ /* 0x01efca000f8e02ff */
[----:B------:R-:W-:-:S04]  /*15a0*/  IADD3 R3, P0, PT, R0, UR8, RZ ;  /* 0x0000000800037c10 */ /* 0x000fc8000ff1e0ff */
[----:B------:R-:W-:Y:S02]  /*15b0*/  LEA.HI.X.SX32 R0, R0, UR11, 0x1, P0 ;  /* 0x0000000b00007c11 */ /* 0x000fe400080f0eff */
[----:B-----5:R-:W-:-:S04]  /*15c0*/  LEA R2, P0, R3, UR4, 0x2 ;  /* 0x0000000403027c11 */ /* 0x020fc8000f8010ff */
[----:B------:R-:W-:Y:S01]  /*15d0*/  LEA.HI.X R3, R3, UR5, R0, 0x2, P0 ;  /* 0x0000000503037c11 */ /* 0x000fe200080f1400 */
[----:B------:R-:W-:-:S05]  /*15e0*/  IMAD.MOV.U32 R0, RZ, RZ, 0x7f800000 ;  /* 0x7f800000ff007424 */ /* 0x000fca00078e00ff */
[----:B------:R1:W-:Y:S03]  /*15f0*/  STG.E desc[UR16][R2.64], R0 ;  /* 0x0000000002007986 */ /* 0x0003e6000c101910 */
.L_x_28:
[----:B------:R-:W-:Y:S05]  /*1600*/  BSYNC.RECONVERGENT B0 ;  /* 0x0000000000007941 */ /* 0x000fea0003800200 */
.L_x_27:
        /* <DEDUP_REMOVED lines=10> */
.L_x_30:
[----:B------:R-:W-:Y:S05]  /*16b0*/  BSYNC.RECONVERGENT B0 ;  /* 0x0000000000007941 */ /* 0x000fea0003800200 */
.L_x_29:
        /* <DEDUP_REMOVED lines=10> */
.L_x_32:
[----:B------:R-:W-:Y:S05]  /*1760*/  BSYNC.RECONVERGENT B0 ;  /* 0x0000000000007941 */ /* 0x000fea0003800200 */
.L_x_31:
[----:B------:R-:W-:Y:S05]  /*1770*/  @P1 EXIT ;  /* 0x000000000000194d */ /* 0x000fea0003800000 */
[----:B------:R-:W5:Y:S01]  /*1780*/  LDCU.64 UR4, c[0x0][0x420] ;  /* 0x00008400ff0477ac */ /* 0x000f620008000a00 */
[----:B-1234-:R-:W-:-:S05]  /*1790*/  IMAD R0, R19, UR10, RZ ;  /* 0x0000000a13007c24 */ /* 0x01efca000f8e02ff */
[----:B------:R-:W-:-:S04]  /*17a0*/  IADD3 R3, P0, PT, R0, UR8, RZ ;  /* 0x0000000800037c10 */ /* 0x000fc8000ff1e0ff */
[----:B------:R-:W-:Y:S02]  /*17b0*/  LEA.HI.X.SX32 R0, R0, UR11, 0x1, P0 ;  /* 0x0000000b00007c11 */ /* 0x000fe400080f0eff */
[----:B-----5:R-:W-:-:S04]  /*17c0*/  LEA R2, P0, R3, UR4, 0x2 ;  /* 0x0000000403027c11 */ /* 0x020fc8000f8010ff */
[----:B------:R-:W-:Y:S01]  /*17d0*/  LEA.HI.X R3, R3, UR5, R0, 0x2, P0 ;  /* 0x0000000503037c11 */ /* 0x000fe200080f1400 */
[----:B------:R-:W-:-:S05]  /*17e0*/  IMAD.MOV.U32 R0, RZ, RZ, 0x7f800000 ;  /* 0x7f800000ff007424 */ /* 0x000fca00078e00ff */
[----:B------:R-:W-:Y:S01]  /*17f0*/  STG.E desc[UR16][R2.64], R0 ;  /* 0x0000000002007986 */ /* 0x000fe2000c101910 */
[----:B------:R-:W-:Y:S05]  /*1800*/  EXIT ;  /* 0x000000000000794d */ /* 0x000fea0003800000 */
.L_x_1:
[----:B------:R-:W-:Y:S02]  /*1810*/  UISETP.NE.AND UP0, UPT, UR14, -0x1, UPT ;  /* 0xffffffff0e00788c */ /* 0x000fe4000bf05270 */
[----:B------:R-:W-:-:S09]  /*1820*/  UISETP.NE.AND UP1, UPT, UR22, -0x1, UPT ;  /* 0xffffffff1600788c */ /* 0x000fd2000bf25270 */
[----:B------:R-:W3:Y:S01]  /*1830*/  @!UP0 LDCU.64 UR10, c[0x0][0x398] ;  /* 0x00007300ff0a87ac */ /* 0x000ee20008000a00 */
[----:B------:R-:W4:Y:S01]  /*1840*/  @UP0 LDCU.64 UR4, c[0x0][0x3b0] ;  /* 0x00007600ff0407ac */ /* 0x000f220008000a00 */
[----:B---3--:R-:W-:Y:S02]  /*1850*/  @!UP0 UIMAD.WIDE.U32 UR24, UR7, UR10, URZ ;  /* 0x0000000a071882a5 */ /* 0x008fe4000f8e00ff */
[----:B----4-:R-:W-:Y:S02]  /*1860*/  @UP0 UIMAD.WIDE.U32 UR12, UR14, UR4, URZ ;  /* 0x000000040e0c02a5 */ /* 0x010fe4000f8e00ff */
[----:B------:R-:W-:Y:S02]  /*1870*/  @!UP0 UIMAD UR21, UR7, UR11, UR25 ;  /* 0x0000000b071582a4 */ /* 0x000fe4000f8e0219 */
[----:B------:R-:W-:-:S03]  /*1880*/  @UP0 UIMAD UR21, UR14, UR5, UR13 ;  /* 0x000000050e1502a4 */ /* 0x000fc6000f8e020d */
[----:B------:R-:W-:Y:S01]  /*1890*/  @UP0 UMOV UR24, UR12 ;  /* 0x0000000c00180c82 */ /* 0x000fe20008000000 */
[----:B------:R-:W-:Y:S08]  /*18a0*/  BRA.U UP1, `(.L_x_33) ;  /* 0x00000001012c7547 */ /* 0x000ff0000b800000 */
[----:B------:R-:W3:Y:S01]  /*18b0*/  LDCU.64 UR12, c[0x0][0x3b8] ;  /* 0x00007700ff0c77ac */ /* 0x000ee20008000a00 */
[----:B------:R-:W4:Y:S01]  /*18c0*/  LDCU.64 UR4, c[0x0][0x3a0] ;  /* 0x00007400ff0477ac */ /* 0x000f220008000a00 */
[----:B------:R-:W-:-:S04]  /*18d0*/  USHF.R.S32.HI UR10, URZ, 0x1f, UR20 ;  /* 0x0000001fff0a7899 */ /* 0x000fc80008011414 */
[----:B---3--:R-:W-:Y:S02]  /*18e0*/  UIMAD UR10, UR10, UR12, URZ ;  /* 0x0000000c0a0a72a4 */ /* 0x008fe4000f8e02ff */
[----:B------:R-:W-:Y:S02]  /*18f0*/  UIMAD.WIDE.U32 UR26, UR20, UR12, URZ ;  /* 0x0000000c141a72a5 */ /* 0x000fe4000f8e00ff */
[----:B------:R-:W-:-:S04]  /*1900*/  UIMAD UR10, UR20, UR13, UR10 ;  /* 0x0000000d140a72a4 */ /* 0x000fc8000f8e020a */
[----:B------:R-:W-:-:S03]  /*1910*/  UIADD3 UR11, UPT, UPT, UR27, UR10, URZ ;  /* 0x0000000a1b0b7290 */ /* 0x000fc6000fffe0ff */
[----:B------:R-:W-:Y:S02]  /*1920*/  UMOV UR10, UR26 ;  /* 0x0000001a000a7c82 */ /* 0x000fe40008000000 */
[----:B----4-:R-:W-:-:S04]  /*1930*/  UIMAD.WIDE.U32 UR26, UR7, UR4, UR10 ;  /* 0x00000004071a72a5 */ /* 0x010fc8000f8e000a */
[----:B------:R-:W-:Y:S01]  /*1940*/  UIMAD UR23, UR7, UR5, UR27 ;  /* 0x00000005071772a4 */ /* 0x000fe2000f8e021b */
[----:B------:R-:W-:Y:S05]  /*1950*/  BRA `(.L_x_34) ;  /* 0x0000000000147947 */ /* 0x000fea0003800000 */
.L_x_33:
[----:B------:R-:W3:Y:S01]  /*1960*/  LDCU.64 UR12, c[0x0][0x3b8] ;  /* 0x00007700ff0c77ac */ /* 0x000ee20008000a00 */
[----:B------:R-:W-:-:S04]  /*1970*/  UIADD3 UR23, UPT, UPT, UR20, UR22, URZ ;  /* 0x0000001614177290 */ /* 0x000fc8000fffe0ff */
[----:B---3--:R-:W-:Y:S02]  /*1980*/  UIMAD.WIDE.U32 UR26, UR23, UR12, URZ ;  /* 0x0000000c171a72a5 */ /* 0x008fe4000f8e00ff */
[----:B------:R-:W-:-:S04]  /*1990*/  UIMAD UR23, UR23, UR13, URZ ;  /* 0x0000000d171772a4 */ /* 0x000fc8000f8e02ff */
[----:B------:R-:W-:Y:S02]  /*19a0*/  UIADD3 UR23, UPT, UPT, UR27, UR23, URZ ;  /* 0x000000171b177290 */ /* 0x000fe4000fffe0ff */
.L_x_34:
[----:B------:R-:W3:Y:S01]  /*19b0*/  LDC R5, c[0x0][0x3e8] ;  /* 0x0000fa00ff057b82 */ /* 0x000ee20000000800 */
[----:B------:R-:W4:Y:S01]  /*19c0*/  S2R R6, SR_CTAID.Z ;  /* 0x0000000000067919 */ /* 0x000f220000002700 */
[----:B---3--:R-:W-:-:S04]  /*19d0*/  IABS R4, R5 ;  /* 0x0000000500047213 */ /* 0x008fc80000000000 */
[----:B------:R-:W3:Y:S01]  /*19e0*/  I2F.RP R2, R4 ;  /* 0x0000000400027306 */ /* 0x000ee20000209400 */
[----:B----4-:R-:W-:-:S07]  /*19f0*/  IABS R6, R6 ;  /* 0x0000000600067213 */ /* 0x010fce0000000000 */
[----:B---3--:R-:W3:Y:S02]  /*1a00*/  MUFU.RCP R2, R2 ;  /* 0x0000000200027308 */ /* 0x008ee40000001000 */
[----:B---3--:R-:W-:-:S06]  /*1a10*/  VIADD R2, R2, 0xffffffe ;  /* 0x0ffffffe02027836 */ /* 0x008fcc0000000000 */
[----:B------:R-:W3:Y:S02]  /*1a20*/  F2I.FTZ.U32.TRUNC.NTZ R3, R2 ;  /* 0x0000000200037305 */ /* 0x000ee4000021f000 */
[----:B---3--:R-:W-:Y:S01]  /*1a30*/  IMAD.MOV R0, RZ, RZ, -R3 ;  /* 0x000000ffff007224 */ /* 0x008fe200078e0a03 */
[----:B------:R-:W-:-:S03]  /*1a40*/  MOV R2, RZ ;  /* 0x000000ff00027202 */ /* 0x000fc60000000f00 */
[----:B------:R-:W-:-:S04]  /*1a50*/  IMAD R0, R0, R4, RZ ;  /* 0x0000000400007224 */ /* 0x000fc800078e02ff */
[----:B------:R-:W-:-:S04]  /*1a60*/  IMAD.HI.U32 R0, R3, R0, R2 ;  /* 0x0000000003007227 */ /* 0x000fc800078e0002 */
[----:B------:R-:W-:-:S04]  /*1a70*/  IMAD.MOV.U32 R3, RZ, RZ, R6 ;  /* 0x000000ffff037224 */ /* 0x000fc800078e0006 */
[----:B------:R-:W-:-:S04]  /*1a80*/  IMAD.HI.U32 R0, R0, R3, RZ ;  /* 0x0000000300007227 */ /* 0x000fc800078e00ff */
[----:B------:R-:W-:-:S04]  /*1a90*/  IMAD.MOV R2, RZ, RZ, -R0 ;  /* 0x000000ffff027224 */ /* 0x000fc800078e0a00 */
[----:B------:R-:W-:-:S05]  /*1aa0*/  IMAD R2, R4, R2, R3 ;  /* 0x0000000204027224 */ /* 0x000fca00078e0203 */
[----:B------:R-:W-:-:S13]  /*1ab0*/  ISETP.GT.U32.AND P1, PT, R4, R2, PT ;  /* 0x000000020400720c */ /* 0x000fda0003f24070 */
[-C--:B------:R-:W-:Y:S01]  /*1ac0*/  @!P1 IADD3 R2, PT, PT, R2, -R4.reuse, RZ ;  /* 0x8000000402029210 */ /* 0x080fe20007ffe0ff */
[----:B------:R-:W-:Y:S01]  /*1ad0*/  @!P1 VIADD R0, R0, 0x1 ;  /* 0x0000000100009836 */ /* 0x000fe20000000000 */
[C---:B------:R-:W-:Y:S02]  /*1ae0*/  ISETP.NE.AND P1, PT, R5.reuse, RZ, PT ;  /* 0x000000ff0500720c */ /* 0x040fe40003f25270 */
[----:B------:R-:W-:Y:S02]  /*1af0*/  ISETP.GE.U32.AND P2, PT, R2, R4, PT ;  /* 0x000000040200720c */ /* 0x000fe40003f46070 */
[----:B--2---:R-:W-:-:S04]  /*1b00*/  LOP3.LUT R2, R5, UR6, RZ, 0x3c, !PT ;  /* 0x0000000605027c12 */ /* 0x004fc8000f8e3cff */
[----:B------:R-:W-:-:S07]  /*1b10*/  ISETP.GE.AND P0, PT, R2, RZ, PT ;  /* 0x000000ff0200720c */ /* 0x000fce0003f06270 */
[----:B------:R-:W-:-:S05]  /*1b20*/  @P2 IADD3 R0, PT, PT, R0, 0x1, RZ ;  /* 0x0000000100002810 */ /* 0x000fca0007ffe0ff */
[----:B------:R-:W-:-:S05]  /*1b30*/  IMAD.MOV.U32 R212, RZ, RZ, R0 ;  /* 0x000000ffffd47224 */ /* 0x000fca00078e0000 */
[----:B------:R-:W-:Y:S02]  /*1b40*/  @!P0 IADD3 R212, PT, PT, -R212, RZ, RZ ;  /* 0x000000ffd4d48210 */ /* 0x000fe40007ffe1ff */
[----:B------:R-:W-:Y:S01]  /*1b50*/  @!P1 LOP3.LUT R212, RZ, R5, RZ, 0x33, !PT ;  /* 0x00000005ffd49212 */ /* 0x000fe200078e33ff */
[----:B------:R-:W-:Y:S05]  /*1b60*/  BRA.U UP1, `(.L_x_35) ;  /* 0x00000001012c7547 */ /* 0x000fea000b800000 */
[----:B------:R-:W2:Y:S01]  /*1b70*/  LDCU.64 UR10, c[0x0][0x3c0] ;  /* 0x00007800ff0a77ac */ /* 0x000ea20008000a00 */
[----:B------:R-:W3:Y:S01]  /*1b80*/  LDCU.64 UR4, c[0x0][0x3a8] ;  /* 0x00007500ff0477ac */ /* 0x000ee20008000a00 */
[----:B------:R-:W-:-:S04]  /*1b90*/  USHF.R.S32.HI UR22, URZ, 0x1f, UR20 ;  /* 0x0000001fff167899 */ /* 0x000fc80008011414 */
[----:B--2---:R-:W-:Y:S02]  /*1ba0*/  UIMAD UR22, UR22, UR10, URZ ;  /* 0x0000000a161672a4 */ /* 0x004fe4000f8e02ff */
[----:B------:R-:W-:Y:S02]  /*1bb0*/  UIMAD.WIDE.U32 UR28, UR20, UR10, URZ ;  /* 0x0000000a141c72a5 */ /* 0x000fe4000f8e00ff */
[----:B------:R-:W-:-:S04]  /*1bc0*/  UIMAD UR22, UR20, UR11, UR22 ;  /* 0x0000000b141672a4 */ /* 0x000fc8000f8e0216 */
[----:B------:R-:W-:-:S04]  /*1bd0*/  UIADD3 UR29, UPT, UPT, UR29, UR22, URZ ;  /* 0x000000161d1d7290 */ /* 0x000fc8000fffe0ff */
[----:B---3--:R-:W-:-:S04]  /*1be0*/  UIMAD.WIDE.U32 UR28, UR7, UR4, UR28 ;  /* 0x00000004071c72a5 */ /* 0x008fc8000f8e001c */
[----:B------:R-:W-:-:S03]  /*1bf0*/  UIMAD UR20, UR7, UR5, UR29 ;  /* 0x00000005071472a4 */ /* 0x000fc6000f8e021d */
[----:B------:R-:W-:Y:S01]  /*1c00*/  UMOV UR22, UR28 ;  /* 0x0000001c00167c82 */ /* 0x000fe20008000000 */
[----:B------:R-:W-:Y:S08]  /*1c10*/  BRA `(.L_x_36) ;  /* 0x0000000000187947 */ /* 0x000ff00003800000 */
.L_x_35:
[----:B------:R-:W2:Y:S01]  /*1c20*/  LDCU.64 UR10, c[0x0][0x3c0] ;  /* 0x00007800ff0a77ac */ /* 0x000ea20008000a00 */
[----:B------:R-:W-:-:S04]  /*1c30*/  UIADD3 UR20, UPT, UPT, UR20, UR22, URZ ;  /* 0x0000001614147290 */ /* 0x000fc8000fffe0ff */
[----:B--2---:R-:W-:Y:S02]  /*1c40*/  UIMAD.WIDE.U32 UR4, UR20, UR10, URZ ;  /* 0x0000000a140472a5 */ /* 0x004fe4000f8e00ff */
[----:B------:R-:W-:-:S04]  /*1c50*/  UIMAD UR20, UR20, UR11, URZ ;  /* 0x0000000b141472a4 */ /* 0x000fc8000f8e02ff */
[----:B------:R-:W-:Y:S01]  /*1c60*/  UIADD3 UR20, UPT, UPT, UR5, UR20, URZ ;  /* 0x0000001405147290 */ /* 0x000fe2000fffe0ff */
[----:B------:R-:W-:-:S11]  /*1c70*/  UMOV UR22, UR4 ;  /* 0x0000000400167c82 */ /* 0x000fd60008000000 */
.L_x_36:
[----:B------:R-:W-:Y:S01]  /*1c80*/  UIADD3 UR7, UPT, UPT, -UR9, UR19, URZ ;  /* 0x0000001309077290 */ /* 0x000fe2000fffe1ff */
[----:B-1----:R-:W-:Y:S01]  /*1c90*/  SHF.R.U32.HI R165, RZ, 0x3, R213 ;  /* 0x00000003ffa57819 */ /* 0x002fe200000116d5 */
[----:B------:R-:W-:Y:S01]  /*1ca0*/  IMAD.SHL.U32 R11, R213, 0x8, RZ ;  /* 0x00000008d50b7824 */ /* 0x000fe200078e00ff */
[----:B------:R-:W1:Y:S01]  /*1cb0*/  LDCU.64 UR4, c[0x0][0x3c8] ;  /* 0x00007900ff0477ac */ /* 0x000e620008000a00 */
[----:B------:R-:W-:Y:S01]  /*1cc0*/  SHF.R.S32.HI R35, RZ, 0x1f, R212 ;  /* 0x0000001fff237819 */ /* 0x000fe200000114d4 */
[----:B------:R-:W-:Y:S01]  /*1cd0*/  IMAD.MOV.U32 R248, RZ, RZ, 0x20 ;  /* 0x00000020fff87424 */ /* 0x000fe200078e00ff */
[C---:B------:R-:W-:Y:S01]  /*1ce0*/  ISETP.GE.AND P5, PT, R165.reuse, UR7, PT ;  /* 0x00000007a5007c0c */ /* 0x040fe2000bfa6270 */
[----:B------:R-:W-:Y:S01]  /*1cf0*/  VIADD R28, R165, 0x10 ;  /* 0x00000010a51c7836 */ /* 0x000fe20000000000 */
[----:B------:R-:W-:Y:S01]  /*1d00*/  LOP3.LUT R214, R11, 0x38, RZ, 0xc0, !PT ;  /* 0x000000380bd67812 */ /* 0x000fe200078ec0ff */
[C---:B------:R-:W-:Y:S01]  /*1d10*/  VIADD R33, R165.reuse, 0x20 ;  /* 0x00000020a5217836 */ /* 0x040fe20000000000 */
[----:B------:R-:W-:Y:S01]  /*1d20*/  USHF.R.U32.HI UR19, URZ, 0x19, UR8 ;  /* 0x00000019ff137899 */ /* 0x000fe20008011608 */
[----:B------:R-:W-:Y:S01]  /*1d30*/  VIADD R34, R165, 0x30 ;  /* 0x00000030a5227836 */ /* 0x000fe20000000000 */
[----:B------:R-:W-:Y:S01]  /*1d40*/  IADD3 R2, P0, PT, R214, UR24, RZ ;  /* 0x00000018d6027c10 */ /* 0x000fe2000ff1e0ff */
[----:B------:R2:W-:Y:S01]  /*1d50*/  STL [R1+0x14], R11 ;  /* 0x0000140b01007387 */ /* 0x0005e20000100800 */
[----:B------:R-:W-:Y:S01]  /*1d60*/  ISETP.GE.AND P4, PT, R33, UR7, PT ;  /* 0x0000000721007c0c */ /* 0x000fe2000bf86270 */
[----:B------:R-:W-:Y:S01]  /*1d70*/  VIADD R31, R165, 0x40 ;  /* 0x00000040a51f7836 */ /* 0x000fe20000000000 */
[C---:B------:R-:W-:Y:S01]  /*1d80*/  LOP3.LUT R7, R11.reuse, 0x1f8, RZ, 0xc0, !PT ;  /* 0x000001f80b077812 */ /* 0x040fe200078ec0ff */
[----:B------:R-:W-:Y:S01]  /*1d90*/  IMAD.X R3, RZ, RZ, UR21, P0 ;  /* 0x00000015ff037e24 */ /* 0x000fe200080e06ff */
[----:B------:R-:W-:Y:S01]  /*1da0*/  ISETP.GE.AND P0, PT, R28, UR7, PT ;  /* 0x000000071c007c0c */ /* 0x000fe2000bf06270 */
[----:B------:R-:W3:Y:S01]  /*1db0*/  @!P5 LDC.64 R4, c[0x0][0x3b0] ;  /* 0x0000ec00ff04db82 */ /* 0x000ee20000000a00 */
[----:B------:R-:W-:Y:S01]  /*1dc0*/  ISETP.GE.AND P3, PT, R34, UR7, PT ;  /* 0x0000000722007c0c */ /* 0x000fe2000bf66270 */
[----:B-1----:R-:W-:Y:S01]  /*1dd0*/  IMAD.U32 R0, RZ, RZ, UR4 ;  /* 0x00000004ff007e24 */ /* 0x002fe2000f8e00ff */
[----:B------:R-:W-:Y:S01]  /*1de0*/  USHF.L.U32 UR4, UR8, 0x7, URZ ;  /* 0x0000000708047899 */ /* 0x000fe200080006ff */
[----:B------:R-:W-:Y:S01]  /*1df0*/  IMAD.U32 R6, RZ, RZ, UR5 ;  /* 0x00000005ff067e24 */ /* 0x000fe2000f8e00ff */
[----:B------:R-:W-:Y:S01]  /*1e00*/  LOP3.LUT R12, R11, 0x1e00, RZ, 0xc0, !PT ;  /* 0x00001e000b0c7812 */ /* 0x000fe200078ec0ff */
[----:B------:R-:W-:Y:S01]  /*1e10*/  IMAD.WIDE.U32 R2, R0, UR6, R2 ;  /* 0x0000000600027c25 */ /* 0x000fe2000f8e0002 */
[----:B------:R-:W1:Y:S01]  /*1e20*/  LDCU.64 UR8, c[0x0][0x3d0] ;  /* 0x00007a00ff0877ac */ /* 0x000e620008000a00 */
[----:B------:R-:W4:Y:S01]  /*1e30*/  @!P5 LDC.64 R8, c[0x0][0x380] ;  /* 0x0000e000ff08db82 */ /* 0x000f220000000a00 */
[C---:B------:R-:W-:Y:S01]  /*1e40*/  LOP3.LUT R21, R165.reuse, UR4, RZ, 0xfc, !PT ;  /* 0x00000004a5157c12 */ /* 0x040fe2000f8efcff */
[----:B------:R-:W-:Y:S01]  /*1e50*/  IMAD R3, R6, UR6, R3 ;  /* 0x0000000606037c24 */ /* 0x000fe2000f8e0203 */
[----:B------:R-:W-:Y:S01]  /*1e60*/  IADD3 R6, P2, PT, R214, UR26, RZ ;  /* 0x0000001ad6067c10 */ /* 0x000fe2000ff5e0ff */
[----:B------:R-:W-:Y:S01]  /*1e70*/  UMOV UR6, 0x400 ;  /* 0x0000040000067882 */ /* 0x000fe20000000000 */
[----:B------:R5:W-:Y:S01]  /*1e80*/  STL [R1+0x30], R12 ;  /* 0x0000300c01007387 */ /* 0x000be20000100800 */
[C---:B------:R-:W-:Y:S01]  /*1e90*/  VIADD R30, R165.reuse, 0x50 ;  /* 0x00000050a51e7836 */ /* 0x040fe20000000000 */
[----:B------:R-:W-:Y:S01]  /*1ea0*/  UIADD3 UR24, UPT, UPT, UR15, -0x1, URZ ;  /* 0xffffffff0f187890 */ /* 0x000fe2000fffe0ff */
[----:B------:R-:W1:Y:S01]  /*1eb0*/  S2UR UR5, SR_CgaCtaId ;  /* 0x00000000000579c3 */ /* 0x000e620000008800 */
[----:B------:R-:W-:Y:S01]  /*1ec0*/  VIADD R29, R165, 0x60 ;  /* 0x00000060a51d7836 */ /* 0x000fe20000000000 */
[----:B------:R-:W-:Y:S01]  /*1ed0*/  USHF.L.U32 UR25, UR10, 0x7, URZ ;  /* 0x000000070a197899 */ /* 0x000fe200080006ff */
[----:B--2---:R-:W-:Y:S01]  /*1ee0*/  LOP3.LUT R11, R7, 0x38, R213, 0x78, !PT ;  /* 0x00000038070b7812 */ /* 0x004fe200078e78d5 */
[----:B------:R-:W-:Y:S01]  /*1ef0*/  IMAD.X R7, RZ, RZ, UR23, P2 ;  /* 0x00000017ff077e24 */ /* 0x000fe200090e06ff */
[----:B------:R-:W-:Y:S01]  /*1f00*/  UIMAD UR21, UR24, -0x80, UR18 ;  /* 0xffffff80181578a4 */ /* 0x000fe2000f8e0212 */
[----:B------:R-:W-:Y:S01]  /*1f10*/  VIADD R32, R165, 0x70 ;  /* 0x00000070a5207836 */ /* 0x000fe20000000000 */
[----:B------:R-:W-:Y:S01]  /*1f20*/  LOP3.LUT R20, R11, R12, RZ, 0xfc, !PT ;  /* 0x0000000c0b147212 */ /* 0x000fe200078efcff */
[----:B---3--:R-:W-:Y:S01]  /*1f30*/  @!P5 IMAD R0, R4, UR19, RZ ;  /* 0x000000130400dc24 */ /* 0x008fe2000f8e02ff */
[----:B------:R-:W2:Y:S01]  /*1f40*/  @!P0 LDC.64 R14, c[0x0][0x3b0] ;  /* 0x0000ec00ff0e8b82 */ /* 0x000ea20000000a00 */
[----:B------:R3:W-:Y:S01]  /*1f50*/  STL [R1+0x2c], R11 ;  /* 0x00002c0b01007387 */ /* 0x0007e20000100800 */
[----:B------:R-:W-:Y:S01]  /*1f60*/  ISETP.GE.AND P6, PT, R29, UR7, PT ;  /* 0x000000071d007c0c */ /* 0x000fe2000bfc6270 */
[C---:B------:R-:W-:Y:S01]  /*1f70*/  @!P5 IMAD R0, R21.reuse, R5, R0 ;  /* 0x000000051500d224 */ /* 0x040fe200078e0200 */
[----:B------:R-:W-:Y:S01]  /*1f80*/  USHF.R.S32.HI UR23, URZ, 0x1f, UR24 ;  /* 0x0000001fff177899 */ /* 0x000fe20008011418 */
[----:B------:R-:W-:Y:S01]  /*1f90*/  @!P5 IMAD.WIDE.U32 R4, R21, R4, R2 ;  /* 0x000000041504d225 */ /* 0x000fe200078e0002 */
[----:B------:R-:W-:Y:S01]  /*1fa0*/  SHF.R.U32.HI R215, RZ, 0x1, R213 ;  /* 0x00000001ffd77819 */ /* 0x000fe200000116d5 */
[----:B------:R-:W-:Y:S01]  /*1fb0*/  STL [R1], R35 ;  /* 0x0000002301007387 */ /* 0x000fe20000100800 */
[----:B------:R-:W2:Y:S01]  /*1fc0*/  @!P4 LDC.64 R16, c[0x0][0x3b0] ;  /* 0x0000ec00ff10cb82 */ /* 0x000ea20000000a00 */
[----:B------:R-:W-:Y:S01]  /*1fd0*/  @!P5 IMAD.IADD R0, R5, 0x1, R0 ;  /* 0x000000010500d824 */ /* 0x000fe200078e0200 */
[----:B----4-:R-:W-:Y:S01]  /*1fe0*/  @!P5 LEA R8, P1, R4, R8, 0x1 ;  /* 0x000000080408d211 */ /* 0x010fe200078208ff */
[----:B------:R-:W-:-:S02]  /*1ff0*/  IMAD R36, R165, UR11, RZ ;  /* 0x0000000ba5247c24 */ /* 0x000fc4000f8e02ff */
[----:B------:R-:W-:Y:S01]  /*2000*/  IMAD.MOV.U32 R167, RZ, RZ, 0x40 ;  /* 0x00000040ffa77424 */ /* 0x000fe200078e00ff */
[----:B------:R-:W-:Y:S01]  /*2010*/  @!P5 LEA.HI.X R9, R4, R9, R0, 0x1, P1 ;  /* 0x000000090409d211 */ /* 0x000fe200008f0c00 */
[----:B------:R-:W-:Y:S01]  /*2020*/  IMAD.WIDE.U32 R4, R165, UR12, R6 ;  /* 0x0000000ca5047c25 */ /* 0x000fe2000f8e0006 */
[----:B------:R-:W4:Y:S01]  /*2030*/  @!P0 LDC.64 R24, c[0x0][0x380] ;  /* 0x0000e000ff188b82 */ /* 0x000f220000000a00 */
[C---:B------:R-:W-:Y:S01]  /*2040*/  @!P0 IADD3 R6, P2, PT, R21.reuse, 0x10, RZ ;  /* 0x0000001015068810 */ /* 0x040fe20007f5e0ff */
[----:B-1----:R-:W-:Y:S01]  /*2050*/  ULEA UR6, UR5, UR6, 0x18 ;  /* 0x0000000605067291 */ /* 0x002fe2000f8ec0ff */
[----:B-----5:R-:W-:Y:S01]  /*2060*/  @!P4 IADD3 R12, P1, PT, R21, 0x20, RZ ;  /* 0x00000020150cc810 */ /* 0x020fe20007f3e0ff */
[----:B------:R-:W-:Y:S01]  /*2070*/  IMAD.MOV.U32 R10, RZ, RZ, R4 ;  /* 0x000000ffff0a7224 */ /* 0x000fe200078e0004 */
[----:B------:R-:W1:Y:S01]  /*2080*/  LDCU.64 UR4, c[0x0][0x388] ;  /* 0x00007100ff0477ac */ /* 0x000e620008000a00 */
[----:B------:R-:W-:Y:S01]  /*2090*/  @!P0 IMAD.X R0, RZ, RZ, UR19, P2 ;  /* 0x00000013ff008e24 */ /* 0x000fe200090e06ff */
[----:B------:R-:W-:Y:S01]  /*20a0*/  STL [R1+0x18], R36 ;  /* 0x0000182401007387 */ /* 0x000fe20000100800 */
[----:B------:R-:W5:Y:S01]  /*20b0*/  @!P4 LDC.64 R26, c[0x0][0x380] ;  /* 0x0000e000ff1acb82 */ /* 0x000f620000000a00 */
[----:B------:R-:W-:Y:S01]  /*20c0*/  LEA R20, R20, UR6, 0x1 ;  /* 0x0000000614147c11 */ /* 0x000fe2000f8e08ff */
[----:B---3--:R-:W-:-:S02]  /*20d0*/  IMAD R11, R165, UR13, R5 ;  /* 0x0000000da50b7c24 */ /* 0x008fc4000f8e0205 */
[----:B------:R-:W-:Y:S02]  /*20e0*/  @!P4 IMAD.X R5, RZ, RZ, UR19, P1 ;  /* 0x00000013ff05ce24 */ /* 0x000fe400088e06ff */
[----:B--2---:R-:W-:Y:S01]  /*20f0*/  @!P0 IMAD R0, R0, R14, RZ ;  /* 0x0000000e00008224 */ /* 0x004fe200078e02ff */
[----:B------:R-:W-:Y:S01]  /*2100*/  @!PT LDS RZ, [RZ] ;  /* 0x00000000fffff984 */ /* 0x000fe20000000800 */
[----:B------:R-:W-:Y:S01]  /*2110*/  @!PT LDS RZ, [RZ] ;  /* 0x00000000fffff984 */ /* 0x000fe20000000800 */
[----:B------:R-:W-:Y:S01]  /*2120*/  @!PT LDS RZ, [RZ] ;  /* 0x00000000fffff984 */ /* 0x000fe20000000800 */
[----:B------:R2:W-:Y:S01]  /*2130*/  @!P5 LDGSTS.E.BYPASS.LTC128B.128 [R20], desc[UR16][R8.64] ;  /* 0x000000000814dfae */ /* 0x0005e2000b981a10 */
[----:B------:R-:W3:Y:S01]  /*2140*/  @!P3 LDC.64 R22, c[0x0][0x3b0] ;  /* 0x0000ec00ff16bb82 */ /* 0x000ee20000000a00 */
[-C--:B------:R-:W-:Y:S01]  /*2150*/  @!P4 IMAD R4, R5, R16.reuse, RZ ;  /* 0x000000100504c224 */ /* 0x080fe200078e02ff */
[----:B------:R-:W-:Y:S01]  /*2160*/  ISETP.GE.AND P5, PT, R32, UR7, PT ;  /* 0x0000000720007c0c */ /* 0x000fe2000bfa6270 */
[----:B------:R-:W-:Y:S02]  /*2170*/  @!P4 IMAD.MOV.U32 R5, RZ, RZ, R3 ;  /* 0x000000ffff05c224 */ /* 0x000fe400078e0003 */
[C---:B------:R-:W-:Y:S02]  /*2180*/  @!P4 IMAD R13, R12.reuse, R17, R4 ;  /* 0x000000110c0dc224 */ /* 0x040fe400078e0204 */
[----:B------:R-:W-:Y:S01]  /*2190*/  @!P4 IMAD.MOV.U32 R4, RZ, RZ, R2 ;  /* 0x000000ffff04c224 */ /* 0x000fe200078e0002 */
[----:B------:R-:W1:Y:S03]  /*21a0*/  @!P3 LDC.64 R18, c[0x0][0x380] ;  /* 0x0000e000ff12bb82 */ /* 0x000e660000000a00 */
[----:B------:R-:W-:-:S04]  /*21b0*/  @!P4 IMAD.WIDE.U32 R4, R12, R16, R4 ;  /* 0x000000100c04c225 */ /* 0x000fc800078e0004 */
[----:B------:R-:W-:Y:S02]  /*21c0*/  @!P4 IMAD.IADD R5, R5, 0x1, R13 ;  /* 0x000000010505c824 */ /* 0x000fe400078e020d */
[C---:B--2---:R-:W-:Y:S01]  /*21d0*/  @!P0 IMAD R8, R6.reuse, R15, R0 ;  /* 0x0000000f06088224 */ /* 0x044fe200078e0200 */
[----:B------:R-:W-:Y:S01]  /*21e0*/  @!P3 IADD3 R0, P1, PT, R21, 0x30, RZ ;  /* 0x000000301500b810 */ /* 0x000fe20007f3e0ff */
[----:B------:R-:W-:-:S04]  /*21f0*/  @!P0 IMAD.WIDE.U32 R6, R6, R14, R2 ;  /* 0x0000000e06068225 */ /* 0x000fc800078e0002 */
[----:B------:R-:W-:Y:S01]  /*2200*/  @!P0 IMAD.IADD R7, R7, 0x1, R8 ;  /* 0x0000000107078824 */ /* 0x000fe200078e0208 */
[C---:B----4-:R-:W-:Y:S01]  /*2210*/  @!P0 LEA R8, P2, R6.reuse, R24, 0x1 ;  /* 0x0000001806088211 */ /* 0x050fe200078408ff */
[----:B------:R-:W-:Y:S01]  /*2220*/  @!P3 IMAD.X R14, RZ, RZ, UR19, P1 ;  /* 0x00000013ff0ebe24 */ /* 0x000fe200088e06ff */
[----:B------:R-:W-:Y:S01]  /*2230*/  ISETP.GE.AND P1, PT, R31, UR7, PT ;  /* 0x000000071f007c0c */ /* 0x000fe2000bf26270 */
[----:B------:R-:W-:Y:S01]  /*2240*/  @!P6 IMAD.MOV.U32 R24, RZ, RZ, R2 ;  /* 0x000000ffff18e224 */ /* 0x000fe200078e0002 */
[----:B------:R-:W-:Y:S01]  /*2250*/  @!P0 LEA.HI.X R9, R6, R25, R7, 0x1, P2 ;  /* 0x0000001906098211 */ /* 0x000fe200010f0c07 */
[----:B---3--:R-:W-:Y:S01]  /*2260*/  @!P3 IMAD R6, R14, R22, RZ ;  /* 0x000000160e06b224 */ /* 0x008fe200078e02ff */
[----:B-----5:R-:W-:Y:S01]  /*2270*/  @!P4 LEA R12, P2, R4, R26, 0x1 ;  /* 0x0000001a040cc211 */ /* 0x020fe200078408ff */
[----:B------:R-:W-:Y:S02]  /*2280*/  @!P6 IMAD.MOV.U32 R25, RZ, RZ, R3 ;  /* 0x000000ffff19e224 */ /* 0x000fe400078e0003 */
[----:B------:R-:W-:Y:S01]  /*2290*/  @!P3 IMAD R6, R0, R23, R6 ;  /* 0x000000170006b224 */ /* 0x000fe200078e0206 */
[----:B------:R-:W-:Y:S01]  /*22a0*/  @!P4 LEA.HI.X R13, R4, R27, R5, 0x1, P2 ;  /* 0x0000001b040dc211 */ /* 0x000fe200010f0c05 */
[--C-:B------:R-:W-:Y:S01]  /*22b0*/  @!P3 IMAD.MOV.U32 R4, RZ, RZ, R2.reuse ;  /* 0x000000ffff04b224 */ /* 0x100fe200078e0002 */
[----:B------:R2:W-:Y:S01]  /*22c0*/  @!P0 LDGSTS.E.BYPASS.LTC128B.128 [R20+0x800], desc[UR16][R8.64] ;  /* 0x0080000008148fae */ /* 0x0005e2000b981a10 */
[----:B------:R-:W-:Y:S01]  /*22d0*/  @!P3 IMAD.MOV.U32 R5, RZ, RZ, R3 ;  /* 0x000000ffff05b224 */ /* 0x000fe200078e0003 */
[----:B------:R-:W-:Y:S01]  /*22e0*/  ISETP.GE.AND P2, PT, R30, UR7, PT ;  /* 0x000000071e007c0c */ /* 0x000fe2000bf46270 */
[----:B------:R-:W3:Y:S01]  /*22f0*/  @!P1 LDC.64 R16, c[0x0][0x3b0] ;  /* 0x0000ec00ff109b82 */ /* 0x000ee20000000a00 */
[----:B------:R-:W-:Y:S01]  /*2300*/  @!P5 IMAD.MOV.U32 R26, RZ, RZ, R2 ;  /* 0x000000ffff1ad224 */ /* 0x000fe200078e0002 */
[----:B------:R4:W-:Y:S01]  /*2310*/  @!P4 LDGSTS.E.BYPASS.LTC128B.128 [R20+0x1000], desc[UR16][R12.64] ;  /* 0x010000000c14cfae */ /* 0x0009e2000b981a10 */
[----:B------:R-:W-:-:S04]  /*2320*/  @!P3 IMAD.WIDE.U32 R4, R0, R22, R4 ;  /* 0x000000160004b225 */ /* 0x000fc800078e0004 */
[----:B------:R-:W-:Y:S01]  /*2330*/  @!P3 IMAD.IADD R0, R5, 0x1, R6 ;  /* 0x000000010500b824 */ /* 0x000fe200078e0206 */
[----:B-1----:R-:W-:Y:S01]  /*2340*/  @!P3 LEA R6, P0, R4, R18, 0x1 ;  /* 0x000000120406b211 */ /* 0x002fe200078008ff */
[----:B------:R-:W-:-:S03]  /*2350*/  @!P5 IMAD.MOV.U32 R27, RZ, RZ, R3 ;  /* 0x000000ffff1bd224 */ /* 0x000fc600078e0003 */
[----:B------:R-:W-:Y:S01]  /*2360*/  @!P3 LEA.HI.X R7, R4, R19, R0, 0x1, P0 ;  /* 0x000000130407b211 */ /* 0x000fe200000f0c00 */
[----:B------:R-:W-:Y:S01]  /*2370*/  IMAD.WIDE.U32 R4, R212, UR8, R10 ;  /* 0x00000008d4047c25 */ /* 0x000fe2000f8e000a */
[----:B------:R-:W1:Y:S03]  /*2380*/  @!P1 LDC.64 R18, c[0x0][0x380] ;  /* 0x0000e000ff129b82 */ /* 0x000e660000000a00 */
[----:B------:R-:W-:Y:S01]  /*2390*/  @!P2 IMAD.MOV.U32 R14, RZ, RZ, R2 ;  /* 0x000000ffff0ea224 */ /* 0x000fe200078e0002 */
[----:B------:R5:W-:Y:S01]  /*23a0*/  @!P3 LDGSTS.E.BYPASS.LTC128B.128 [R20+0x1800], desc[UR16][R6.64] ;  /* 0x018000000614bfae */ /* 0x000be2000b981a10 */
[----:B------:R-:W-:-:S03]  /*23b0*/  @!P2 IMAD.MOV.U32 R15, RZ, RZ, R3 ;  /* 0x000000ffff0fa224 */ /* 0x000fc600078e0003 */
[----:B------:R-:W5:Y:S01]  /*23c0*/  @!P2 LDC.64 R10, c[0x0][0x3b0] ;  /* 0x0000ec00ff0aab82 */ /* 0x000f620000000a00 */
[----:B--2---:R-:W-:-:S04]  /*23d0*/  IMAD R8, R35, UR8, RZ ;  /* 0x0000000823087c24 */ /* 0x004fc8000f8e02ff */
[----:B------:R-:W-:Y:S01]  /*23e0*/  IMAD R0, R212, UR9, R8 ;  /* 0x00000009d4007c24 */ /* 0x000fe2000f8e0208 */
[----:B------:R-:W-:Y:S02]  /*23f0*/  @!P1 IADD3 R8, P0, PT, R21, 0x40, RZ ;  /* 0x0000004015089810 */ /* 0x000fe40007f1e0ff */
[----:B------:R-:W2:Y:S01]  /*2400*/  @!P2 LDC.64 R22, c[0x0][0x380] ;  /* 0x0000e000ff16ab82 */ /* 0x000ea20000000a00 */
[----:B------:R-:W-:Y:S01]  /*2410*/  UIMAD.WIDE.U32 UR8, UR12, 0x20, URZ ;  /* 0x000000200c0878a5 */ /* 0x000fe2000f8e00ff */
[----:B------:R-:W-:Y:S02]  /*2420*/  IMAD.IADD R0, R5, 0x1, R0 ;  /* 0x0000000105007824 */ /* 0x000fe400078e0200 */
[----:B------:R-:W-:Y:S01]  /*2430*/  @!P1 IMAD.X R9, RZ, RZ, UR19, P0 ;  /* 0x00000013ff099e24 */ /* 0x000fe200080e06ff */
[----:B------:R-:W-:Y:S01]  /*2440*/  LEA R251, P0, R4, UR4, 0x1 ;  /* 0x0000000404fb7c11 */ /* 0x000fe2000f8008ff */
[-C--:B---3--:R-:W-:Y:S01]  /*2450*/  @!P1 IMAD.WIDE.U32 R2, R8, R16.reuse, R2 ;  /* 0x0000001008029225 */ /* 0x088fe200078e0002 */
[----:B------:R-:W-:Y:S01]  /*2460*/  USHF.L.U64.HI UR4, UR12, 0x7, UR13 ;  /* 0x000000070c047899 */ /* 0x000fe2000801020d */
[----:B----4-:R-:W3:Y:S01]  /*2470*/  @!P6 LDC.64 R12, c[0x0][0x3b0] ;  /* 0x0000ec00ff0ceb82 */ /* 0x010ee20000000a00 */
[----:B------:R-:W-:Y:S01]  /*2480*/  LEA.HI.X R250, R4, UR5, R0, 0x1, P0 ;  /* 0x0000000504fa7c11 */ /* 0x000fe200080f0c00 */
[----:B------:R-:W-:Y:S01]  /*2490*/  @!P1 IMAD R0, R9, R16, RZ ;  /* 0x0000001009009224 */ /* 0x000fe200078e02ff */
[----:B------:R-:W-:-:S02]  /*24a0*/  USHF.L.U32 UR5, UR12, 0x7, URZ ;  /* 0x000000070c057899 */ /* 0x000fc400080006ff */
[----:B------:R-:W-:Y:S01]  /*24b0*/  UIMAD UR4, UR4, UR24, URZ ;  /* 0x00000018040472a4 */ /* 0x000fe2000f8e02ff */
[----:B------:R-:W-:Y:S01]  /*24c0*/  @!P1 IMAD R4, R8, R17, R0 ;  /* 0x0000001108049224 */ /* 0x000fe200078e0200 */
[----:B------:R-:W-:Y:S01]  /*24d0*/  @!P2 IADD3 R0, P0, PT, R21, 0x50, RZ ;  /* 0x000000501500a810 */ /* 0x000fe20007f1e0ff */
[----:B------:R-:W-:Y:S01]  /*24e0*/  UIMAD.WIDE.U32 UR26, UR5, UR24, URZ ;  /* 0x00000018051a72a5 */ /* 0x000fe2000f8e00ff */
[----:B------:R-:W4:Y:S01]  /*24f0*/  @!P5 LDC.64 R16, c[0x0][0x3b0] ;  /* 0x0000ec00ff10db82 */ /* 0x000f220000000a00 */
[----:B------:R-:W-:Y:S01]  /*2500*/  @!P1 IMAD.IADD R3, R3, 0x1, R4 ;  /* 0x0000000103039824 */ /* 0x000fe200078e0204 */
[C---:B-1----:R-:W-:Y:S01]  /*2510*/  @!P1 LEA R4, P3, R2.reuse, R18, 0x1 ;  /* 0x0000001202049211 */ /* 0x042fe200078608ff */
[----:B-----5:R-:W-:Y:S01]  /*2520*/  @!P2 IMAD.X R6, RZ, RZ, UR19, P0 ;  /* 0x00000013ff06ae24 */ /* 0x020fe200080e06ff */
[----:B------:R-:W-:Y:S01]  /*2530*/  ISETP.GE.AND P0, PT, R165, UR21, PT ;  /* 0x00000015a5007c0c */ /* 0x000fe2000bf06270 */
[----:B------:R-:W-:Y:S01]  /*2540*/  UIMAD UR4, UR23, UR5, UR4 ;  /* 0x00000005170472a4 */ /* 0x000fe2000f8e0204 */
[----:B------:R-:W-:Y:S01]  /*2550*/  @!P1 LEA.HI.X R5, R2, R19, R3, 0x1, P3 ;  /* 0x0000001302059211 */ /* 0x000fe200018f0c03 */
[-C--:B------:R-:W-:Y:S01]  /*2560*/  @!P2 IMAD R2, R6, R10.reuse, RZ ;  /* 0x0000000a0602a224 */ /* 0x080fe200078e02ff */
[----:B------:R-:W1:Y:S01]  /*2570*/  @!P6 LDC.64 R18, c[0x0][0x380] ;  /* 0x0000e000ff12eb82 */ /* 0x000e620000000a00 */
[----:B------:R-:W-:Y:S01]  /*2580*/  UIADD3 UR4, UPT, UPT, UR27, UR4, URZ ;  /* 0x000000041b047290 */ /* 0x000fe2000fffe0ff */
[C---:B------:R-:W-:Y:S01]  /*2590*/  @!P5 IADD3 R9, P3, PT, R21.reuse, 0x70, RZ ;  /* 0x000000701509d810 */ /* 0x040fe20007f7e0ff */
[----:B------:R5:W-:Y:S01]  /*25a0*/  @!P1 LDGSTS.E.BYPASS.LTC128B.128 [R20+0x2000], desc[UR16][R4.64] ;  /* 0x0200000004149fae */ /* 0x000be2000b981a10 */
[----:B------:R-:W-:Y:S01]  /*25b0*/  @!P6 IADD3 R8, P1, PT, R21, 0x60, RZ ;  /* 0x000000601508e810 */ /* 0x000fe20007f3e0ff */
[C---:B------:R-:W-:Y:S01]  /*25c0*/  @!P2 IMAD R6, R0.reuse, R11, R2 ;  /* 0x0000000b0006a224 */ /* 0x040fe200078e0202 */
[----:B------:R-:W-:Y:S01]  /*25d0*/  USHF.L.U32 UR5, UR13, 0x5, URZ ;  /* 0x000000050d057899 */ /* 0x000fe200080006ff */
[----:B------:R-:W-:-:S02]  /*25e0*/  @!P2 IMAD.WIDE.U32 R2, R0, R10, R14 ;  /* 0x0000000a0002a225 */ /* 0x000fc400078e000e */
[----:B------:R-:W1:Y:S02]  /*25f0*/  @!P5 LDC.64 R10, c[0x0][0x380] ;  /* 0x0000e000ff0adb82 */ /* 0x000e640000000a00 */
[----:B------:R-:W-:Y:S02]  /*2600*/  IMAD.U32 R7, RZ, RZ, UR4 ;  /* 0x00000004ff077e24 */ /* 0x000fe4000f8e00ff */
[----:B------:R-:W-:Y:S01]  /*2610*/  @!P2 IMAD.IADD R0, R3, 0x1, R6 ;  /* 0x000000010300a824 */ /* 0x000fe200078e0206 */
[----:B--2---:R-:W-:Y:S01]  /*2620*/  @!P2 LEA R6, P4, R2, R22, 0x1 ;  /* 0x000000160206a211 */ /* 0x004fe200078808ff */
[----:B-----5:R-:W-:Y:S02]  /*2630*/  IMAD.U32 R4, RZ, RZ, UR26 ;  /* 0x0000001aff047e24 */ /* 0x020fe4000f8e00ff */
[----:B------:R-:W-:Y:S02]  /*2640*/  IMAD.U32 R5, RZ, RZ, UR27 ;  /* 0x0000001bff057e24 */ /* 0x000fe4000f8e00ff */
[----:B------:R-:W-:Y:S01]  /*2650*/  @!P6 IMAD.X R5, RZ, RZ, UR19, P1 ;  /* 0x00000013ff05ee24 */ /* 0x000fe200088e06ff */
[----:B------:R-:W-:-:S03]  /*2660*/  @!P0 LEA R14, P1, R4, R251, 0x1 ;  /* 0x000000fb040e8211 */ /* 0x000fc600078208ff */
[----:B---3--:R-:W-:Y:S01]  /*2670*/  @!P6 IMAD R3, R5, R12, RZ ;  /* 0x0000000c0503e224 */ /* 0x008fe200078e02ff */
[----:B------:R-:W-:Y:S01]  /*2680*/  @!P0 LEA.HI.X R15, R4, R250, R7, 0x1, P1 ;  /* 0x000000fa040f8211 */ /* 0x000fe200008f0c07 */
[----:B------:R-:W-:Y:S01]  /*2690*/  @!P6 IMAD.WIDE.U32 R4, R8, R12, R24 ;  /* 0x0000000c0804e225 */ /* 0x000fe200078e0018 */
[----:B------:R-:W-:Y:S02]  /*26a0*/  @!P2 LEA.HI.X R7, R2, R23, R0, 0x1, P4 ;  /* 0x000000170207a211 */ /* 0x000fe400020f0c00 */
[----:B------:R-:W-:Y:S01]  /*26b0*/  ISETP.GE.AND P4, PT, R33, UR21, PT ;  /* 0x0000001521007c0c */ /* 0x000fe2000bf86270 */
[----:B------:R-:W-:Y:S01]  /*26c0*/  @!P5 IMAD.X R0, RZ, RZ, UR19, P3 ;  /* 0x00000013ff00de24 */ /* 0x000fe200098e06ff */
[----:B------:R-:W-:Y:S01]  /*26d0*/  ISETP.GE.AND P1, PT, R28, UR21, PT ;  /* 0x000000151c007c0c */ /* 0x000fe2000bf26270 */
[----:B------:R-:W-:Y:S01]  /*26e0*/  @!P6 IMAD R2, R8, R13, R3 ;  /* 0x0000000d0802e224 */ /* 0x000fe200078e0203 */
[----:B------:R2:W-:Y:S01]  /*26f0*/  @!P2 LDGSTS.E.BYPASS.LTC128B.128 [R20+0x2800], desc[UR16][R6.64] ;  /* 0x028000000614afae */ /* 0x0005e2000b981a10 */
[----:B----4-:R-:W-:Y:S01]  /*2700*/  @!P5 IMAD R0, R0, R16, RZ ;  /* 0x000000100000d224 */ /* 0x010fe200078e02ff */
[----:B-1----:R-:W-:Y:S01]  /*2710*/  @!P6 LEA R12, P2, R4, R18, 0x1 ;  /* 0x00000012040ce211 */ /* 0x002fe200078408ff */
[----:B------:R-:W-:Y:S01]  /*2720*/  @!P6 IMAD.IADD R5, R5, 0x1, R2 ;  /* 0x000000010505e824 */ /* 0x000fe200078e0202 */
[----:B------:R-:W-:Y:S01]  /*2730*/  USHF.L.U64.HI UR19, UR10, 0x7, UR11 ;  /* 0x000000070a137899 */ /* 0x000fe2000801020b */
[----:B------:R-:W-:-:S03]  /*2740*/  @!P5 IMAD.WIDE.U32 R2, R9, R16, R26 ;  /* 0x000000100902d225 */ /* 0x000fc600078e001a */
[----:B------:R-:W-:Y:S01]  /*2750*/  @!P6 LEA.HI.X R13, R4, R19, R5, 0x1, P2 ;  /* 0x00000013040de211 */ /* 0x000fe200010f0c05 */
[----:B------:R-:W-:Y:S01]  /*2760*/  VOTEU.ALL UP0, P4 ;  /* 0x0000000000ff7886 */ /* 0x000fe20002000000 */
[----:B------:R-:W-:Y:S01]  /*2770*/  IMAD.U32 R5, RZ, RZ, UR12 ;  /* 0x0000000cff057e24 */ /* 0x000fe2000f8e00ff */
[----:B------:R-:W-:Y:S01]  /*2780*/  @!P5 LEA R8, P3, R2, R10, 0x1 ;  /* 0x0000000a0208d211 */ /* 0x000fe200078608ff */
[----:B------:R-:W-:Y:S01]  /*2790*/  IMAD.U32 R4, RZ, RZ, UR13 ;  /* 0x0000000dff047e24 */ /* 0x000fe2000f8e00ff */
[----:B------:R-:W-:Y:S01]  /*27a0*/  @!P6 LDGSTS.E.BYPASS.LTC128B.128 [R20+0x3000], desc[UR16][R12.64] ;  /* 0x030000000c14efae */ /* 0x000fe2000b981a10 */
[----:B------:R-:W-:Y:S01]  /*27b0*/  @!UP0 UIADD3 UR8, UP1, UPT, UR26, UR8, URZ ;  /* 0x000000081a088290 */ /* 0x000fe2000ff3e0ff */
[----:B------:R-:W-:Y:S01]  /*27c0*/  ISETP.GE.AND P6, PT, R31, UR21, PT ;  /* 0x000000151f007c0c */ /* 0x000fe2000bfc6270 */
[----:B------:R-:W-:Y:S02]  /*27d0*/  UIMAD UR19, UR19, UR24, URZ ;  /* 0x00000018131372a4 */ /* 0x000fe4000f8e02ff */
[----:B------:R-:W-:-:S02]  /*27e0*/  @!UP0 UIADD3.X UR5, UPT, UPT, UR4, UR9, UR5, UP1, !UPT ;  /* 0x0000000904058290 */ /* 0x000fc40008ffe405 */
[----:B------:R-:W-:Y:S02]  /*27f0*/  UIMAD UR19, UR23, UR25, UR19 ;  /* 0x00000019171372a4 */ /* 0x000fe4000f8e0213 */
[----:B------:R-:W-:Y:S01]  /*2800*/  USHF.L.U32 UR23, UR11, 0x5, URZ ;  /* 0x000000050b177899 */ /* 0x000fe200080006ff */
[----:B--2---:R-:W-:-:S05]  /*2810*/  @!P5 IMAD R6, R9, R17, R0 ;  /* 0x000000110906d224 */ /* 0x004fca00078e0200 */
[----:B------:R-:W-:Y:S01]  /*2820*/  VOTEU.ALL UP0, P6 ;  /* 0x0000000000ff7886 */ /* 0x000fe20003000000 */
[----:B------:R-:W-:Y:S02]  /*2830*/  IMAD.U32 R0, RZ, RZ, UR12 ;  /* 0x0000000cff007e24 */ /* 0x000fe4000f8e00ff */
[----:B------:R-:W-:-:S03]  /*2840*/  @!P5 IMAD.IADD R3, R3, 0x1, R6 ;  /* 0x000000010303d824 */ /* 0x000fc600078e0206 */
[----:B------:R-:W-:Y:S02]  /*2850*/  @!P1 LEA R0, P2, R0, UR26, 0x4 ;  /* 0x0000001a00009c11 */ /* 0x000fe4000f8420ff */
[----:B------:R-:W-:Y:S01]  /*2860*/  @!P5 LEA.HI.X R9, R2, R11, R3, 0x1, P3 ;  /* 0x0000000b0209d211 */ /* 0x000fe200018f0c03 */
[----:B------:R-:W-:Y:S01]  /*2870*/  IMAD.U32 R11, RZ, RZ, UR8 ;  /* 0x00000008ff0b7e24 */ /* 0x000fe2000f8e00ff */
[----:B------:R-:W-:Y:S01]  /*2880*/  @!P1 LEA.HI.X R4, R5, UR4, R4, 0x4, P2 ;  /* 0x0000000405049c11 */ /* 0x000fe200090f2404 */
[----:B------:R-:W-:Y:S01]  /*2890*/  IMAD.U32 R3, RZ, RZ, UR27 ;  /* 0x0000001bff037e24 */ /* 0x000fe2000f8e00ff */
[-C--:B------:R-:W-:Y:S01]  /*28a0*/  @!P1 LEA R6, P2, R0, R251.reuse, 0x1 ;  /* 0x000000fb00069211 */ /* 0x080fe200078408ff */
[----:B------:R-:W-:Y:S01]  /*28b0*/  IMAD.U32 R2, RZ, RZ, UR26 ;  /* 0x0000001aff027e24 */ /* 0x000fe2000f8e00ff */
[----:B------:R-:W-:Y:S01]  /*28c0*/  ISETP.GE.AND P3, PT, R34, UR21, PT ;  /* 0x0000001522007c0c */ /* 0x000fe2000bf66270 */
[----:B------:R-:W-:Y:S01]  /*28d0*/  IMAD.U32 R3, RZ, RZ, UR4 ;  /* 0x00000004ff037e24 */ /* 0x000fe2000f8e00ff */
[-C--:B------:R-:W-:Y:S01]  /*28e0*/  @!P1 LEA.HI.X R7, R0, R250.reuse, R4, 0x1, P2 ;  /* 0x000000fa00079211 */ /* 0x080fe200010f0c04 */
[----:B------:R-:W-:Y:S01]  /*28f0*/  IMAD.U32 R0, RZ, RZ, UR5 ;  /* 0x00000005ff007e24 */ /* 0x000fe2000f8e00ff */
[C---:B------:R-:W-:Y:S01]  /*2900*/  @!P4 LEA R10, P2, R11.reuse, R251, 0x1 ;  /* 0x000000fb0b0ac211 */ /* 0x040fe200078408ff */
[----:B------:R-:W-:Y:S01]  /*2910*/  IMAD.U32 R4, RZ, RZ, UR12 ;  /* 0x0000000cff047e24 */ /* 0x000fe2000f8e00ff */
[----:B------:R1:W-:Y:S01]  /*2920*/  @!P5 LDGSTS.E.BYPASS.LTC128B.128 [R20+0x3800], desc[UR16][R8.64] ;  /* 0x038000000814dfae */ /* 0x0003e2000b981a10 */
[----:B------:R-:W-:Y:S01]  /*2930*/  ISETP.GE.AND P5, PT, R30, UR21, PT ;  /* 0x000000151e007c0c */ /* 0x000fe2000bfa6270 */
[----:B------:R-:W-:Y:S01]  /*2940*/  UIMAD.WIDE.U32 UR8, UR12, 0x40, URZ ;  /* 0x000000400c0878a5 */ /* 0x000fe2000f8e00ff */
[----:B------:R-:W-:Y:S01]  /*2950*/  @!P4 LEA.HI.X R11, R11, R250, R0, 0x1, P2 ;  /* 0x000000fa0b0bc211 */ /* 0x000fe200010f0c00 */
[----:B------:R-:W-:Y:S01]  /*2960*/  IMAD.U32 R0, RZ, RZ, UR13 ;  /* 0x0000000dff007e24 */ /* 0x000fe2000f8e00ff */
[----:B------:R-:W-:Y:S01]  /*2970*/  @!P0 LDGSTS.E.BYPASS.LTC128B.128 [R20+0x4000], desc[UR16][R14.64] ;  /* 0x040000000e148fae */ /* 0x000fe2000b981a10 */
[----:B------:R-:W-:Y:S01]  /*2980*/  USHF.L.U32 UR5, UR13, 0x6, URZ ;  /* 0x000000060d057899 */ /* 0x000fe200080006ff */
[----:B------:R-:W-:Y:S01]  /*2990*/  @!P3 IMAD.WIDE.U32 R4, R4, 0x30, R2 ;  /* 0x000000300404b825 */ /* 0x000fe200078e0002 */
[----:B------:R-:W-:Y:S01]  /*29a0*/  @!UP0 UIADD3 UR8, UP1, UPT, UR26, UR8, URZ ;  /* 0x000000081a088290 */ /* 0x000fe2000ff3e0ff */
[----:B------:R2:W-:Y:S01]  /*29b0*/  @!P1 LDGSTS.E.BYPASS.LTC128B.128 [R20+0x4800], desc[UR16][R6.64] ;  /* 0x0480000006149fae */ /* 0x0005e2000b981a10 */
[----:B------:R-:W-:Y:S01]  /*29c0*/  ISETP.GE.AND P1, PT, R28, UR21, PT ;  /* 0x000000151c007c0c */ /* 0x000fe2000bf26270 */
[----:B------:R-:W-:Y:S01]  /*29d0*/  @!P3 IMAD R0, R0, 0x30, RZ ;  /* 0x000000300000b824 */ /* 0x000fe200078e02ff */
[----:B------:R-:W-:Y:S01]  /*29e0*/  @!UP0 UIADD3.X UR5, UPT, UPT, UR4, UR9, UR5, UP1, !UPT ;  /* 0x0000000904058290 */ /* 0x000fe20008ffe405 */
[----:B------:R3:W-:Y:S01]  /*29f0*/  @!P4 LDGSTS.E.BYPASS.LTC128B.128 [R20+0x5000], desc[UR16][R10.64] ;  /* 0x050000000a14cfae */ /* 0x0007e2000b981a10 */
[----:B------:R-:W-:Y:S01]  /*2a00*/  IMAD.U32 R3, RZ, RZ, UR27 ;  /* 0x0000001bff037e24 */ /* 0x000fe2000f8e00ff */
[----:B------:R-:W-:Y:S01]  /*2a10*/  ISETP.GE.AND P4, PT, R29, UR21, PT ;  /* 0x000000151d007c0c */ /* 0x000fe2000bf86270 */
[----:B------:R-:W-:-:S02]  /*2a20*/  @!P3 IMAD.IADD R0, R5, 0x1, R0 ;  /* 0x000000010500b824 */ /* 0x000fc400078e0200 */
[----:B------:R-:W-:Y:S02]  /*2a30*/  IMAD.U32 R3, RZ, RZ, UR4 ;  /* 0x00000004ff037e24 */ /* 0x000fe4000f8e00ff */
[----:B------:R-:W-:Y:S02]  /*2a40*/  IMAD.U32 R5, RZ, RZ, UR27 ;  /* 0x0000001bff057e24 */ /* 0x000fe4000f8e00ff */
[----:B------:R-:W-:Y:S02]  /*2a50*/  IMAD.U32 R5, RZ, RZ, UR4 ;  /* 0x00000004ff057e24 */ /* 0x000fe4000f8e00ff */
[----:B-1----:R-:W-:-:S04]  /*2a60*/  IMAD.U32 R8, RZ, RZ, UR12 ;  /* 0x0000000cff087e24 */ /* 0x002fc8000f8e00ff */
[----:B------:R-:W-:-:S04]  /*2a70*/  @!P5 IMAD.WIDE.U32 R8, R8, 0x50, R2 ;  /* 0x000000500808d825 */ /* 0x000fc800078e0002 */
[----:B------:R-:W-:Y:S01]  /*2a80*/  IMAD.U32 R3, RZ, RZ, UR27 ;  /* 0x0000001bff037e24 */ /* 0x000fe2000f8e00ff */
[----:B--2---:R-:W-:Y:S01]  /*2a90*/  @!P3 LEA R6, P2, R4, R251, 0x1 ;  /* 0x000000fb0406b211 */ /* 0x004fe200078408ff */
[----:B------:R-:W-:-:S03]  /*2aa0*/  IMAD.U32 R3, RZ, RZ, UR4 ;  /* 0x00000004ff037e24 */ /* 0x000fc6000f8e00ff */
[----:B------:R-:W-:Y:S01]  /*2ab0*/  @!P3 LEA.HI.X R7, R4, R250, R0, 0x1, P2 ;  /* 0x000000fa0407b211 */ /* 0x000fe200010f0c00 */
[----:B------:R-:W-:Y:S02]  /*2ac0*/  IMAD.U32 R0, RZ, RZ, UR13 ;  /* 0x0000000dff007e24 */ /* 0x000fe4000f8e00ff */
[----:B---3--:R-:W-:Y:S01]  /*2ad0*/  IMAD.U32 R10, RZ, RZ, UR8 ;  /* 0x00000008ff0a7e24 */ /* 0x008fe2000f8e00ff */
[----:B------:R-:W1:Y:S01]  /*2ae0*/  LDCU.64 UR8, c[0x0][0x390] ;  /* 0x00007200ff0877ac */ /* 0x000e620008000a00 */
[----:B------:R2:W-:Y:S01]  /*2af0*/  @!P3 LDGSTS.E.BYPASS.LTC128B.128 [R20+0x5800], desc[UR16][R6.64] ;  /* 0x058000000614bfae */ /* 0x0005e2000b981a10 */
[----:B------:R-:W-:Y:S01]  /*2b00*/  ISETP.GE.AND P3, PT, R32, UR21, PT ;  /* 0x0000001520007c0c */ /* 0x000fe2000bf66270 */
[----:B------:R-:W-:Y:S01]  /*2b10*/  IMAD.U32 R4, RZ, RZ, UR26 ;  /* 0x0000001aff047e24 */ /* 0x000fe2000f8e00ff */
[----:B------:R-:W-:Y:S01]  /*2b20*/  @!P6 LEA R12, P2, R10, R251, 0x1 ;  /* 0x000000fb0a0ce211 */ /* 0x000fe200078408ff */
[----:B------:R-:W-:Y:S01]  /*2b30*/  IMAD.U32 R11, RZ, RZ, UR13 ;  /* 0x0000000dff0b7e24 */ /* 0x000fe2000f8e00ff */
[----:B------:R-:W-:-:S02]  /*2b40*/  UIMAD.WIDE.U32 UR26, UR25, UR24, URZ ;  /* 0x00000018191a72a5 */ /* 0x000fc4000f8e00ff */
[----:B------:R-:W-:Y:S02]  /*2b50*/  UIMAD.WIDE.U32 UR24, UR10, 0x20, URZ ;  /* 0x000000200a1878a5 */ /* 0x000fe4000f8e00ff */
[----:B------:R-:W-:Y:S01]  /*2b60*/  UIADD3 UR19, UPT, UPT, UR27, UR19, URZ ;  /* 0x000000131b137290 */ /* 0x000fe2000fffe0ff */
[----:B--2---:R-:W-:Y:S02]  /*2b70*/  @!P5 IMAD R6, R0, 0x50, RZ ;  /* 0x000000500006d824 */ /* 0x004fe400078e02ff */
[----:B------:R-:W-:Y:S01]  /*2b80*/  IMAD.U32 R0, RZ, RZ, UR5 ;  /* 0x00000005ff007e24 */ /* 0x000fe2000f8e00ff */
[----:B------:R-:W2:Y:S01]  /*2b90*/  LDCU.64 UR4, c[0x0][0x3d8] ;  /* 0x00007b00ff0477ac */ /* 0x000ea20008000a00 */
[----:B------:R-:W-:-:S03]  /*2ba0*/  IMAD.U32 R7, RZ, RZ, UR12 ;  /* 0x0000000cff077e24 */ /* 0x000fc6000f8e00ff */
[-C--:B------:R-:W-:Y:S01]  /*2bb0*/  @!P6 LEA.HI.X R13, R10, R250.reuse, R0, 0x1, P2 ;  /* 0x000000fa0a0de211 */ /* 0x080fe200010f0c00 */
[----:B------:R-:W-:Y:S01]  /*2bc0*/  @!P5 IMAD.IADD R0, R9, 0x1, R6 ;  /* 0x000000010900d824 */ /* 0x000fe200078e0206 */
[CC--:B------:R-:W-:Y:S01]  /*2bd0*/  @!P5 LEA R14, P2, R8.reuse, R251.reuse, 0x1 ;  /* 0x000000fb080ed211 */ /* 0x0c0fe200078408ff */
[----:B------:R-:W-:Y:S02]  /*2be0*/  IMAD.U32 R9, RZ, RZ, UR13 ;  /* 0x0000000dff097e24 */ /* 0x000fe4000f8e00ff */
[----:B------:R-:W-:Y:S01]  /*2bf0*/  @!P4 IMAD.WIDE.U32 R6, R7, 0x60, R4 ;  /* 0x000000600706c825 */ /* 0x000fe200078e0004 */
[----:B------:R-:W-:Y:S01]  /*2c00*/  @!P5 LEA.HI.X R15, R8, R250, R0, 0x1, P2 ;  /* 0x000000fa080fd211 */ /* 0x000fe200010f0c00 */
[----:B------:R1:W-:Y:S01]  /*2c10*/  @!P6 LDGSTS.E.BYPASS.LTC128B.128 [R20+0x6000], desc[UR16][R12.64] ;  /* 0x060000000c14efae */ /* 0x0003e2000b981a10 */
[----:B------:R-:W-:Y:S01]  /*2c20*/  IADD3 R8, P2, PT, R214, UR22, RZ ;  /* 0x00000016d6087c10 */ /* 0x000fe2000ff5e0ff */
[----:B------:R-:W-:Y:S01]  /*2c30*/  @!P4 IMAD R0, R9, 0x60, RZ ;  /* 0x000000600900c824 */ /* 0x000fe200078e02ff */
[----:B------:R-:W-:Y:S01]  /*2c40*/  ISETP.GE.AND P6, PT, R33, UR21, PT ;  /* 0x0000001521007c0c */ /* 0x000fe2000bfc6270 */
[----:B------:R-:W-:Y:S01]  /*2c50*/  IMAD.U32 R4, RZ, RZ, UR12 ;  /* 0x0000000cff047e24 */ /* 0x000fe2000f8e00ff */
[----:B------:R-:W-:Y:S01]  /*2c60*/  @!P5 LDGSTS.E.BYPASS.LTC128B.128 [R20+0x6800], desc[UR16][R14.64] ;  /* 0x068000000e14dfae */ /* 0x000fe2000b981a10 */
[----:B------:R-:W-:Y:S01]  /*2c70*/  IMAD.X R9, RZ, RZ, UR20, P2 ;  /* 0x00000014ff097e24 */ /* 0x000fe200090e06ff */
[----:B------:R-:W-:Y:S01]  /*2c80*/  @!P4 LEA R10, P2, R6, R251, 0x1 ;  /* 0x000000fb060ac211 */ /* 0x000fe200078408ff */
[----:B------:R-:W-:Y:S01]  /*2c90*/  @!P4 IMAD.IADD R7, R7, 0x1, R0 ;  /* 0x000000010707c824 */ /* 0x000fe200078e0200 */
[----:B------:R-:W-:Y:S01]  /*2ca0*/  ISETP.GE.AND P5, PT, R34, UR21, PT ;  /* 0x0000001522007c0c */ /* 0x000fe2000bfa6270 */
[----:B------:R-:W-:-:S04]  /*2cb0*/  @!P3 IMAD.WIDE.U32 R4, R4, 0x70, R2 ;  /* 0x000000700404b825 */ /* 0x000fc800078e0002 */
[----:B------:R-:W-:Y:S01]  /*2cc0*/  @!P3 IMAD R0, R11, 0x70, RZ ;  /* 0x000000700b00b824 */ /* 0x000fe200078e02ff */
[-C--:B------:R-:W-:Y:S01]  /*2cd0*/  @!P4 LEA.HI.X R11, R6, R250.reuse, R7, 0x1, P2 ;  /* 0x000000fa060bc211 */ /* 0x080fe200010f0c07 */
[----:B------:R-:W-:Y:S01]  /*2ce0*/  IMAD.WIDE.U32 R2, R165, UR10, R8 ;  /* 0x0000000aa5027c25 */ /* 0x000fe2000f8e0008 */
[C---:B------:R-:W-:Y:S01]  /*2cf0*/  @!P3 LEA R6, P2, R4.reuse, R251, 0x1 ;  /* 0x000000fb0406b211 */ /* 0x040fe200078408ff */
[----:B------:R-:W-:Y:S02]  /*2d00*/  VOTEU.ALL UP0, P6 ;  /* 0x0000000000ff7886 */ /* 0x000fe40003000000 */
[----:B------:R-:W-:Y:S01]  /*2d10*/  @!P3 IMAD.IADD R5, R5, 0x1, R0 ;  /* 0x000000010505b824 */ /* 0x000fe200078e0200 */
[----:B------:R3:W-:Y:S01]  /*2d20*/  @!P4 LDGSTS.E.BYPASS.LTC128B.128 [R20+0x7000], desc[UR16][R10.64] ;  /* 0x070000000a14cfae */ /* 0x0007e2000b981a10 */
[----:B------:R-:W-:Y:S01]  /*2d30*/  IMAD.IADD R3, R3, 0x1, R36 ;  /* 0x0000000103037824 */ /* 0x000fe200078e0224 */
[----:B------:R-:W-:Y:S01]  /*2d40*/  @!UP0 UIADD3 UR24, UP1, UPT, UR26, UR24, URZ ;  /* 0x000000181a188290 */ /* 0x000fe2000ff3e0ff */
[----:B--2---:R-:W-:Y:S01]  /*2d50*/  IMAD R0, R35, UR4, RZ ;  /* 0x0000000423007c24 */ /* 0x004fe2000f8e02ff */
[----:B------:R-:W-:Y:S01]  /*2d60*/  @!P3 LEA.HI.X R7, R4, R250, R5, 0x1, P2 ;  /* 0x000000fa0407b211 */ /* 0x000fe200010f0c05 */
[C---:B------:R-:W-:Y:S01]  /*2d70*/  IMAD.WIDE.U32 R2, R212.reuse, UR4, R2 ;  /* 0x00000004d4027c25 */ /* 0x040fe2000f8e0002 */
[----:B------:R-:W-:Y:S01]  /*2d80*/  @!UP0 UIADD3.X UR23, UPT, UPT, UR19, UR25, UR23, UP1, !UPT ;  /* 0x0000001913178290 */ /* 0x000fe20008ffe417 */
[----:B------:R-:W-:Y:S01]  /*2d90*/  ISETP.GE.AND P4, PT, R31, UR21, PT ;  /* 0x000000151f007c0c */ /* 0x000fe2000bf86270 */
[----:B------:R-:W-:Y:S01]  /*2da0*/  UISETP.GE.U32.AND UP1, UPT, UR18, 0x81, UPT ;  /* 0x000000811200788c */ /* 0x000fe2000bf26070 */
[----:B------:R2:W-:Y:S01]  /*2db0*/  @!P3 LDGSTS.E.BYPASS.LTC128B.128 [R20+0x7800], desc[UR16][R6.64] ;  /* 0x078000000614bfae */ /* 0x0005e2000b981a10 */
[----:B------:R-:W-:Y:S01]  /*2dc0*/  IMAD R0, R212, UR5, R0 ;  /* 0x00000005d4007c24 */ /* 0x000fe2000f8e0200 */
[----:B-1----:R-:W-:Y:S01]  /*2dd0*/  LEA R13, P2, R2, UR8, 0x1 ;  /* 0x00000008020d7c11 */ /* 0x002fe2000f8408ff */
[----:B------:R-:W-:Y:S01]  /*2de0*/  IMAD.U32 R4, RZ, RZ, UR10 ;  /* 0x0000000aff047e24 */ /* 0x000fe2000f8e00ff */
[----:B------:R-:W0:Y:S01]  /*2df0*/  LDGDEPBAR ;  /* 0x00000000000079af */ /* 0x000e220000000000 */
[----:B------:R-:W-:-:S02]  /*2e00*/  IMAD.IADD R0, R3, 0x1, R0 ;  /* 0x0000000103007824 */ /* 0x000fc400078e0200 */
[----:B------:R-:W-:Y:S02]  /*2e10*/  IMAD.U32 R3, RZ, RZ, UR27 ;  /* 0x0000001bff037e24 */ /* 0x000fe4000f8e00ff */
[----:B------:R-:W-:Y:S01]  /*2e20*/  IMAD.U32 R3, RZ, RZ, UR11 ;  /* 0x0000000bff037e24 */ /* 0x000fe2000f8e00ff */
[----:B------:R-:W-:Y:S01]  /*2e30*/  LEA.HI.X R12, R2, UR9, R0, 0x1, P2 ;  /* 0x00000009020c7c11 */ /* 0x000fe200090f0c00 */
[----:B------:R-:W-:Y:S02]  /*2e40*/  IMAD.U32 R0, RZ, RZ, UR10 ;  /* 0x0000000aff007e24 */ /* 0x000fe4000f8e00ff */
[----:B------:R-:W-:Y:S02]  /*2e50*/  IMAD.U32 R2, RZ, RZ, UR26 ;  /* 0x0000001aff027e24 */ /* 0x000fe4000f8e00ff */
[----:B------:R-:W-:Y:S01]  /*2e60*/  IMAD.U32 R8, RZ, RZ, UR11 ;  /* 0x0000000bff087e24 */ /* 0x000fe2000f8e00ff */
[----:B------:R-:W-:Y:S01]  /*2e70*/  @!P1 LEA R5, P2, R0, UR26, 0x4 ;  /* 0x0000001a00059c11 */ /* 0x000fe2000f8420ff */
[----:B------:R-:W-:-:S02]  /*2e80*/  IMAD.U32 R0, RZ, RZ, UR19 ;  /* 0x00000013ff007e24 */ /* 0x000fc4000f8e00ff */
[----:B------:R-:W-:Y:S01]  /*2e90*/  @!P5 IMAD R8, R8, 0x30, RZ ;  /* 0x000000300808d824 */ /* 0x000fe200078e02ff */
[----:B------:R-:W-:Y:S01]  /*2ea0*/  @!P1 LEA.HI.X R9, R4, UR19, R3, 0x4, P2 ;  /* 0x0000001304099c11 */ /* 0x000fe200090f2403 */
[----:B------:R-:W-:Y:S01]  /*2eb0*/  IMAD.U32 R3, RZ, RZ, UR27 ;  /* 0x0000001bff037e24 */ /* 0x000fe2000f8e00ff */
[C---:B------:R-:W-:Y:S01]  /*2ec0*/  @!P1 LEA R4, P2, R5.reuse, R13, 0x1 ;  /* 0x0000000d05049211 */ /* 0x040fe200078408ff */
[----:B------:R-:W-:Y:S02]  /*2ed0*/  IMAD.U32 R3, RZ, RZ, UR19 ;  /* 0x00000013ff037e24 */ /* 0x000fe4000f8e00ff */
[----:B---3--:R-:W-:Y:S01]  /*2ee0*/  IMAD.U32 R11, RZ, RZ, UR10 ;  /* 0x0000000aff0b7e24 */ /* 0x008fe2000f8e00ff */
[----:B------:R-:W-:Y:S01]  /*2ef0*/  @!P1 LEA.HI.X R5, R5, R12, R9, 0x1, P2 ;  /* 0x0000000c05059211 */ /* 0x000fe200010f0c09 */
[----:B------:R-:W-:Y:S01]  /*2f00*/  IMAD.U32 R9, RZ, RZ, UR24 ;  /* 0x00000018ff097e24 */ /* 0x000fe2000f8e00ff */
[----:B------:R-:W-:-:S04]  /*2f10*/  DEPBAR.LE SB0, 0x0 ;  /* 0x000080000000791a */ /* 0x000fc80000000000 */
[----:B------:R-:W-:Y:S01]  /*2f20*/  BAR.SYNC.DEFER_BLOCKING 0x0 ;  /* 0x0000000000007b1d */ /* 0x000fe20000010000 */
[CC--:B--2---:R-:W-:Y:S01]  /*2f30*/  @!P0 LEA R6, P3, R2.reuse, R13.reuse, 0x1 ;  /* 0x0000000d02068211 */ /* 0x0c4fe200078608ff */
[----:B------:R-:W-:Y:S01]  /*2f40*/  IMAD.SHL.U32 R14, R213, 0x40, RZ ;  /* 0x00000040d50e7824 */ /* 0x000fe200078e00ff */
[----:B------:R-:W-:Y:S02]  /*2f50*/  @!P6 LEA R18, P2, R9, R13, 0x1 ;  /* 0x0000000d0912e211 */ /* 0x000fe400078408ff */
[----:B------:R-:W-:Y:S01]  /*2f60*/  @!P0 LEA.HI.X R7, R2, R12, R0, 0x1, P3 ;  /* 0x0000000c02078211 */ /* 0x000fe200018f0c00 */
[----:B------:R-:W-:Y:S01]  /*2f70*/  IMAD.U32 R0, RZ, RZ, UR10 ;  /* 0x0000000aff007e24 */ /* 0x000fe2000f8e00ff */
[----:B------:R-:W-:Y:S02]  /*2f80*/  ISETP.GE.AND P3, PT, R30, UR21, PT ;  /* 0x000000151e007c0c */ /* 0x000fe4000bf66270 */
[----:B------:R-:W-:Y:S01]  /*2f90*/  LOP3.LUT R249, R14, 0x200, RZ, 0xc0, !PT ;  /* 0x000002000ef97812 */ /* 0x000fe200078ec0ff */
[----:B------:R-:W-:Y:S01]  /*2fa0*/  @!P5 IMAD.WIDE.U32 R2, R0, 0x30, R2 ;  /* 0x000000300002d825 */ /* 0x000fe200078e0002 */
[----:B------:R-:W-:-:S03]  /*2fb0*/  LOP3.LUT R15, R14, 0x400, RZ, 0xc0, !PT ;  /* 0x000004000e0f7812 */ /* 0x000fc600078ec0ff */
[----:B------:R-:W-:Y:S02]  /*2fc0*/  IMAD.U32 R0, RZ, RZ, UR23 ;  /* 0x00000017ff007e24 */ /* 0x000fe4000f8e00ff */
[----:B------:R-:W-:-:S03]  /*2fd0*/  @!P5 IMAD.IADD R3, R3, 0x1, R8 ;  /* 0x000000010303d824 */ /* 0x000fc600078e0208 */
[----:B------:R-:W-:Y:S01]  /*2fe0*/  @!P6 LEA.HI.X R19, R9, R12, R0, 0x1, P2 ;  /* 0x0000000c0913e211 */ /* 0x000fe200010f0c00 */
[----:B------:R-:W-:Y:S01]  /*2ff0*/  IMAD.U32 R0, RZ, RZ, UR10 ;  /* 0x0000000aff007e24 */ /* 0x000fe2000f8e00ff */
[----:B------:R-:W-:Y:S01]  /*3000*/  ISETP.GE.AND P2, PT, R29, UR21, PT ;  /* 0x000000151d007c0c */ /* 0x000fe2000bf46270 */
[----:B------:R-:W-:Y:S01]  /*3010*/  IMAD.U32 R9, RZ, RZ, UR11 ;  /* 0x0000000bff097e24 */ /* 0x000fe2000f8e00ff */
[----:B------:R-:W-:Y:S01]  /*3020*/  @!PT LDS RZ, [RZ] ;  /* 0x00000000fffff984 */ /* 0x000fe20000000800 */
[----:B------:R-:W-:Y:S01]  /*3030*/  @!PT LDS RZ, [RZ] ;  /* 0x00000000fffff984 */ /* 0x000fe20000000800 */
[----:B------:R-:W-:Y:S01]  /*3040*/  @!PT LDS RZ, [RZ] ;  /* 0x00000000fffff984 */ /* 0x000fe20000000800 */
[----:B------:R1:W-:Y:S04]  /*3050*/  @!P0 LDGSTS.E.BYPASS.LTC128B.128 [R20+0x8000], desc[UR16][R6.64] ;  /* 0x0800000006148fae */ /* 0x0003e8000b981a10 */
[----:B------:R-:W-:Y:S01]  /*3060*/  @P0 STS.128 [R20+0x8000], RZ ;  /* 0x008000ff14000388 */ /* 0x000fe20000000c00 */
[----:B------:R-:W-:-:S03]  /*3070*/  @!P5 LEA R22, P0, R2, R13, 0x1 ;  /* 0x0000000d0216d211 */ /* 0x000fc600078008ff */
[----:B------:R-:W-:Y:S01]  /*3080*/  @P1 STS.128 [R20+0x8800], RZ ;  /* 0x008800ff14001388 */ /* 0x000fe20000000c00 */
[-C--:B------:R-:W-:Y:S01]  /*3090*/  @!P5 LEA.HI.X R23, R2, R12.reuse, R3, 0x1, P0 ;  /* 0x0000000c0217d211 */ /* 0x080fe200000f0c03 */
[----:B------:R-:W-:Y:S01]  /*30a0*/  IMAD.U32 R3, RZ, RZ, UR10 ;  /* 0x0000000aff037e24 */ /* 0x000fe2000f8e00ff */
[----:B------:R-:W-:Y:S01]  /*30b0*/  @!P4 LEA R8, P0, R0, UR26, 0x6 ;  /* 0x0000001a0008cc11 */ /* 0x000fe2000f8030ff */
[----:B------:R-:W-:Y:S01]  /*30c0*/  @!PT LDS RZ, [RZ] ;  /* 0x00000000fffff984 */ /* 0x000fe20000000800 */
[----:B------:R-:W-:Y:S01]  /*30d0*/  @!PT LDS RZ, [RZ] ;  /* 0x00000000fffff984 */ /* 0x000fe20000000800 */
[----:B------:R-:W-:Y:S01]  /*30e0*/  @!PT LDS RZ, [RZ] ;  /* 0x00000000fffff984 */ /* 0x000fe20000000800 */
[----:B------:R2:W-:Y:S01]  /*30f0*/  @!P1 LDGSTS.E.BYPASS.LTC128B.128 [R20+0x8800], desc[UR16][R4.64] ;  /* 0x0880000004149fae */ /* 0x0005e2000b981a10 */
[----:B------:R-:W-:Y:S01]  /*3100*/  IMAD.U32 R2, RZ, RZ, UR11 ;  /* 0x0000000bff027e24 */ /* 0x000fe2000f8e00ff */
[----:B------:R-:W-:Y:S02]  /*3110*/  ISETP.GE.AND P1, PT, R32, UR21, PT ;  /* 0x0000001520007c0c */ /* 0x000fe4000bf26270 */
[----:B------:R-:W-:Y:S02]  /*3120*/  @P6 STS.128 [R20+0x9000], RZ ;  /* 0x009000ff14006388 */ /* 0x000fe40000000c00 */
[----:B------:R-:W-:Y:S01]  /*3130*/  @!P4 LEA.HI.X R10, R3, UR19, R2, 0x6, P0 ;  /* 0x00000013030acc11 */ /* 0x000fe200080f3402 */
[----:B------:R-:W-:Y:S01]  /*3140*/  IMAD.U32 R3, RZ, RZ, UR27 ;  /* 0x0000001bff037e24 */ /* 0x000fe2000f8e00ff */
[C---:B------:R-:W-:Y:S01]  /*3150*/  @!P4 LEA R16, P0, R8.reuse, R13, 0x1 ;  /* 0x0000000d0810c211 */ /* 0x040fe200078008ff */
[----:B------:R-:W-:Y:S01]  /*3160*/  IMAD.U32 R2, RZ, RZ, UR26 ;  /* 0x0000001aff027e24 */ /* 0x000fe2000f8e00ff */
[----:B------:R-:W-:Y:S01]  /*3170*/  @!PT LDS RZ, [RZ] ;  /* 0x00000000fffff984 */ /* 0x000fe20000000800 */
[----:B------:R-:W-:Y:S01]  /*3180*/  @!PT LDS RZ, [RZ] ;  /* 0x00000000fffff984 */ /* 0x000fe20000000800 */
[----:B------:R-:W-:Y:S01]  /*3190*/  @!PT LDS RZ, [RZ] ;  /* 0x00000000fffff984 */ /* 0x000fe20000000800 */
[----:B------:R-:W-:Y:S01]  /*31a0*/  @!P6 LDGSTS.E.BYPASS.LTC128B.128 [R20+0x9000], desc[UR16][R18.64] ;  /* 0x090000001214efae */ /* 0x000fe2000b981a10 */
[----:B------:R-:W-:Y:S01]  /*31b0*/  IMAD.U32 R3, RZ, RZ, UR19 ;  /* 0x00000013ff037e24 */ /* 0x000fe2000f8e00ff */
[----:B------:R-:W-:Y:S01]  /*31c0*/  @!P4 LEA.HI.X R17, R8, R12, R10, 0x1, P0 ;  /* 0x0000000c0811c211 */ /* 0x000fe200000f0c0a */
[----:B------:R-:W-:Y:S01]  /*31d0*/  IMAD.U32 R10, RZ, RZ, UR11 ;  /* 0x0000000bff0a7e24 */ /* 0x000fe2000f8e00ff */
[----:B------:R-:W-:Y:S01]  /*31e0*/  @P5 STS.128 [R20+0x9800], RZ ;  /* 0x009800ff14005388 */ /* 0x000fe20000000c00 */
[----:B-1----:R-:W-:Y:S01]  /*31f0*/  IMAD.U32 R7, RZ, RZ, UR27 ;  /* 0x0000001bff077e24 */ /* 0x002fe2000f8e00ff */
[----:B------:R-:W-:Y:S01]  /*3200*/  LOP3.LUT P6, RZ, R213, 0x4, RZ, 0xc0, !PT ;  /* 0x00000004d5ff7812 */ /* 0x000fe200078cc0ff */
[----:B------:R-:W-:Y:S01]  /*3210*/  IMAD.U32 R6, RZ, RZ, UR26 ;  /* 0x0000001aff067e24 */ /* 0x000fe2000f8e00ff */
[----:B------:R-:W-:Y:S01]  /*3220*/  @!PT LDS RZ, [RZ] ;  /* 0x00000000fffff984 */ /* 0x000fe20000000800 */
[----:B------:R-:W-:Y:S01]  /*3230*/  @!PT LDS RZ, [RZ] ;  /* 0x00000000fffff984 */ /* 0x000fe20000000800 */
[----:B------:R-:W-:Y:S01]  /*3240*/  @!PT LDS RZ, [RZ] ;  /* 0x00000000fffff984 */ /* 0x000fe20000000800 */
[----:B------:R1:W-:Y:S01]  /*3250*/  @!P5 LDGSTS.E.BYPASS.LTC128B.128 [R20+0x9800], desc[UR16][R22.64] ;  /* 0x098000001614dfae */ /* 0x0003e2000b981a10 */
[----:B------:R-:W-:Y:S01]  /*3260*/  IMAD.U32 R7, RZ, RZ, UR19 ;  /* 0x00000013ff077e24 */ /* 0x000fe2000f8e00ff */
[----:B------:R-:W-:-:S02]  /*3270*/  SEL R167, R167, 0xffffffc0, !P6 ;  /* 0xffffffc0a7a77807 */ /* 0x000fc40007000000 */
[----:B------:R-:W-:Y:S01]  /*3280*/  @P4 STS.128 [R20+0xa000], RZ ;  /* 0x00a000ff14004388 */ /* 0x000fe20000000c00 */
[----:B------:R-:W-:Y:S01]  /*3290*/  @!P1 IMAD.WIDE.U32 R6, R11, 0x70, R6 ;  /* 0x000000700b069825 */ /* 0x000fe200078e0006 */
[----:B------:R-:W-:Y:S02]  /*32a0*/  LOP3.LUT R11, R215, 0x8, RZ, 0xc0, !PT ;  /* 0x00000008d70b7812 */ /* 0x000fe400078ec0ff */
[----:B------:R-:W-:Y:S01]  /*32b0*/  @!PT LDS RZ, [RZ] ;  /* 0x00000000fffff984 */ /* 0x000fe20000000800 */
[----:B------:R-:W-:Y:S01]  /*32c0*/  @!PT LDS RZ, [RZ] ;  /* 0x00000000fffff984 */ /* 0x000fe20000000800 */
[----:B------:R-:W-:Y:S01]  /*32d0*/  @!PT LDS RZ, [RZ] ;  /* 0x00000000fffff984 */ /* 0x000fe20000000800 */
[----:B------:R-:W-:Y:S01]  /*32e0*/  @!P4 LDGSTS.E.BYPASS.LTC128B.128 [R20+0xa000], desc[UR16][R16.64] ;  /* 0x0a0000001014cfae */ /* 0x000fe2000b981a10 */
[----:B--2---:R-:W-:Y:S02]  /*32f0*/  IMAD.U32 R5, RZ, RZ, UR27 ;  /* 0x0000001bff057e24 */ /* 0x004fe4000f8e00ff */
[----:B------:R-:W-:Y:S01]  /*3300*/  IMAD.U32 R4, RZ, RZ, UR26 ;  /* 0x0000001aff047e24 */ /* 0x000fe2000f8e00ff */
[----:B------:R-:W-:Y:S01]  /*3310*/  @P3 STS.128 [R20+0xa800], RZ ;  /* 0x00a800ff14003388 */ /* 0x000fe20000000c00 */
[----:B------:R-:W-:Y:S02]  /*3320*/  IMAD.U32 R5, RZ, RZ, UR19 ;  /* 0x00000013ff057e24 */ /* 0x000fe4000f8e00ff */
[----:B------:R-:W-:-:S04]  /*3330*/  @!P3 IMAD.WIDE.U32 R4, R0, 0x50, R4 ;  /* 0x000000500004b825 */ /* 0x000fc800078e0004 */
[----:B------:R-:W-:Y:S01]  /*3340*/  @!P3 IMAD R0, R9, 0x50, RZ ;  /* 0x000000500900b824 */ /* 0x000fe200078e02ff */
[----:B------:R-:W-:Y:S01]  /*3350*/  @!P3 LEA R8, P0, R4, R13, 0x1 ;  /* 0x0000000d0408b211 */ /* 0x000fe200078008ff */
[----:B------:R-:W-:Y:S02]  /*3360*/  IMAD.U32 R9, RZ, RZ, UR10 ;  /* 0x0000000aff097e24 */ /* 0x000fe4000f8e00ff */
[----:B------:R-:W-:Y:S02]  /*3370*/  @!P3 IMAD.IADD R5, R5, 0x1, R0 ;  /* 0x000000010505b824 */ /* 0x000fe400078e0200 */
[----:B------:R-:W-:-:S03]  /*3380*/  @!P2 IMAD.WIDE.U32 R2, R9, 0x60, R2 ;  /* 0x000000600902a825 */ /* 0x000fc600078e0002 */
[-C--:B------:R-:W-:Y:S01]  /*3390*/  @!P3 LEA.HI.X R9, R4, R12.reuse, R5, 0x1, P0 ;  /* 0x0000000c0409b211 */ /* 0x080fe200000f0c05 */
[----:B------:R-:W-:Y:S01]  /*33a0*/  @!P2 IMAD R0, R10, 0x60, RZ ;  /* 0x000000600a00a824 */ /* 0x000fe200078e02ff */
[-C--:B------:R-:W-:Y:S01]  /*33b0*/  @!P2 LEA R4, P0, R2, R13.reuse, 0x1 ;  /* 0x0000000d0204a211 */ /* 0x080fe200078008ff */
[----:B------:R-:W-:Y:S02]  /*33c0*/  IMAD.U32 R5, RZ, RZ, UR11 ;  /* 0x0000000bff057e24 */ /* 0x000fe4000f8e00ff */
[----:B------:R-:W-:Y:S01]  /*33d0*/  @!P2 IMAD.IADD R10, R3, 0x1, R0 ;  /* 0x00000001030aa824 */ /* 0x000fe200078e0200 */
[----:B------:R-:W-:Y:S01]  /*33e0*/  LOP3.LUT R0, R214, 0x1c0, R14, 0xf8, !PT ;  /* 0x000001c0d6007812 */ /* 0x000fe200078ef80e */
[----:B------:R-:W-:Y:S01]  /*33f0*/  @!P1 IMAD R3, R5, 0x70, RZ ;  /* 0x0000007005039824 */ /* 0x000fe200078e02ff */
[----:B------:R-:W-:Y:S01]  /*3400*/  @!PT LDS RZ, [RZ] ;  /* 0x00000000fffff984 */ /* 0x000fe20000000800 */
[----:B------:R-:W-:Y:S01]  /*3410*/  @!PT LDS RZ, [RZ] ;  /* 0x00000000fffff984 */ /* 0x000fe20000000800 */
[----:B------:R-:W-:Y:S01]  /*3420*/  @!PT LDS RZ, [RZ] ;  /* 0x00000000fffff984 */ /* 0x000fe20000000800 */
[----:B------:R2:W-:Y:S02]  /*3430*/  @!P3 LDGSTS.E.BYPASS.LTC128B.128 [R20+0xa800], desc[UR16][R8.64] ;  /* 0x0a8000000814bfae */ /* 0x0005e4000b981a10 */
[----:B------:R-:W-:Y:S01]  /*3440*/  @!P2 LEA.HI.X R5, R2, R12, R10, 0x1, P0 ;  /* 0x0000000c0205a211 */ /* 0x000fe200000f0c0a */
[----:B------:R-:W-:Y:S01]  /*3450*/  @!P1 IMAD.IADD R3, R7, 0x1, R3 ;  /* 0x0000000107039824 */ /* 0x000fe200078e0203 */
[----:B------:R-:W-:Y:S01]  /*3460*/  @!P1 LEA R2, P0, R6, R13, 0x1 ;  /* 0x0000000d06029211 */ /* 0x000fe200078008ff */
[----:B------:R-:W-:Y:S01]  /*3470*/  @P2 STS.128 [R20+0xb000], RZ ;  /* 0x00b000ff14002388 */ /* 0x000fe20000000c00 */
[----:B------:R-:W-:-:S02]  /*3480*/  LOP3.LUT R252, R0, R11, RZ, 0x3c, !PT ;  /* 0x0000000b00fc7212 */ /* 0x000fc400078e3cff */
[----:B------:R-:W-:Y:S01]  /*3490*/  @!P1 LEA.HI.X R3, R6, R12, R3, 0x1, P0 ;  /* 0x0000000c06039211 */ /* 0x000fe200000f0c03 */
[C---:B------:R-:W-:Y:S01]  /*34a0*/  IMAD.SHL.U32 R6, R213.reuse, 0x20, RZ ;  /* 0x00000020d5067824 */ /* 0x040fe200078e00ff */
[----:B------:R-:W-:Y:S01]  /*34b0*/  LOP3.LUT R10, R0, 0x8, R213, 0x78, !PT ;  /* 0x00000008000a7812 */ /* 0x000fe200078e78d5 */
[----:B------:R-:W-:Y:S01]  /*34c0*/  @!PT LDS RZ, [RZ] ;  /* 0x00000000fffff984 */ /* 0x000fe20000000800 */
[----:B------:R-:W-:Y:S01]  /*34d0*/  @!PT LDS RZ, [RZ] ;  /* 0x00000000fffff984 */ /* 0x000fe20000000800 */
[----:B------:R-:W-:Y:S01]  /*34e0*/  @!PT LDS RZ, [RZ] ;  /* 0x00000000fffff984 */ /* 0x000fe20000000800 */
[----:B------:R3:W-:Y:S01]  /*34f0*/  @!P2 LDGSTS.E.BYPASS.LTC128B.128 [R20+0xb000], desc[UR16][R4.64] ;  /* 0x0b0000000414afae */ /* 0x0007e2000b981a10 */
[----:B------:R-:W-:Y:S02]  /*3500*/  LOP3.LUT P0, RZ, R213, 0x2, RZ, 0xc0, !PT ;  /* 0x00000002d5ff7812 */ /* 0x000fe4000780c0ff */
[----:B------:R-:W-:Y:S01]  /*3510*/  LOP3.LUT R6, R249, 0x7c00, R6, 0xf8, !PT ;  /* 0x00007c00f9067812 */ /* 0x000fe200078ef806 */
[----:B------:R-:W-:Y:S01]  /*3520*/  IMAD R0, R10, 0x2, R15 ;  /* 0x000000020a007824 */ /* 0x000fe200078e020f */
[----:B------:R-:W-:Y:S01]  /*3530*/  @P1 STS.128 [R20+0xb800], RZ ;  /* 0x00b800ff14001388 */ /* 0x000fe20000000c00 */
[----:B-1----:R-:W-:Y:S02]  /*3540*/  SEL R22, R248, 0xffffffe0, !P0 ;  /* 0xffffffe0f8167807 */ /* 0x002fe40004000000 */
[----:B------:R-:W-:Y:S01]  /*3550*/  LOP3.LUT R6, R6, R252, RZ, 0xfc, !PT ;  /* 0x000000fc06067212 */ /* 0x000fe200078efcff */
[----:B------:R-:W-:Y:S01]  /*3560*/  @!PT LDS RZ, [RZ] ;  /* 0x00000000fffff984 */ /* 0x000fe20000000800 */
[----:B------:R-:W-:Y:S01]  /*3570*/  @!PT LDS RZ, [RZ] ;  /* 0x00000000fffff984 */ /* 0x000fe20000000800 */
[----:B------:R-:W-:Y:S01]  /*3580*/  @!PT LDS RZ, [RZ] ;  /* 0x00000000fffff984 */ /* 0x000fe20000000800 */
[----:B------:R1:W-:Y:S03]  /*3590*/  @!P1 LDGSTS.E.BYPASS.LTC128B.128 [R20+0xb800], desc[UR16][R2.64] ;  /* 0x0b80000002149fae */ /* 0x0003e6000b981a10 */
[----:B------:R-:W-:Y:S01]  /*35a0*/  LEA R21, R6, UR6, 0x1 ;  /* 0x0000000606157c11 */ /* 0x000fe2000f8e08ff */
[----:B------:R-:W-:Y:S04]  /*35b0*/  LDSM.16.M88.4 R12, [R0+UR6+0x4000] ;  /* 0x00400006000c783b */ /* 0x000fe80008000200 */
[----:B--2---:R-:W2:Y:S04]  /*35c0*/  LDSM.16.M88.4 R8, [R21] ;  /* 0x000000001508783b */ /* 0x004ea80000000200 */
[----:B------:R-:W-:Y:S04]  /*35d0*/  LDSM.16.M88.4 R44, [R0+UR6+0x4800] ;  /* 0x00480006002c783b */ /* 0x000fe80008000200 */
[----:B------:R-:W-:Y:S04]  /*35e0*/  LDSM.16.M88.4 R40, [R0+UR6+0x5000] ;  /* 0x005000060028783b */ /* 0x000fe80008000200 */
[----:B---3--:R-:W3:Y:S04]  /*35f0*/  LDSM.16.M88.4 R4, [R21+0x2000] ;  /* 0x002000001504783b */ /* 0x008ee80000000200 */
[----:B------:R-:W4:Y:S01]  /*3600*/  LDSM.16.M88.4 R36, [R0+UR6+0x5800] ;  /* 0x005800060024783b */ /* 0x000f220008000200 */
[----:B-1----:R-:W-:-:S03]  /*3610*/  P2R R2, PR, RZ, 0x1 ;  /* 0x00000001ff027803 */ /* 0x002fc60000000000 */
[----:B------:R-:W1:Y:S01]  /*3620*/  LDSM.16.M88.4 R32, [R0+UR6+0x6000] ;  /* 0x006000060020783b */ /* 0x000e620008000200 */
[----:B------:R-:W-:-:S03]  /*3630*/  VIADD R3, R0, UR6 ;  /* 0x0000000600037c36 */ /* 0x000fc60008000000 */
[----:B------:R-:W5:Y:S04]  /*3640*/  LDSM.16.M88.4 R28, [R0+UR6+0x6800] ;  /* 0x00680006001c783b */ /* 0x000f680008000200 */
[----:B------:R-:W5:Y:S04]  /*3650*/  LDSM.16.M88.4 R24, [R0+UR6+0x7000] ;  /* 0x007000060018783b */ /* 0x000f680008000200 */
[----:B------:R3:W5:Y:S04]  /*3660*/  LDSM.16.M88.4 R16, [R0+UR6+0x7800] ;  /* 0x007800060010783b */ /* 0x0007680008000200 */
[----:B------:R4:W-:Y:S01]  /*3670*/  STL [R1+0x3c], R2 ;  /* 0x00003c0201007387 */ /* 0x0009e20000100800 */
[C---:B--2---:R-:W-:Y:S03]  /*3680*/  HMMA.16816.F32 R180, R8.reuse, R12, RZ ;  /* 0x0000000c08b4723c */ /* 0x044fe600000018ff */
[----:B------:R-:W0:Y:S05]  /*3690*/  LDGDEPBAR ;  /* 0x00000000000079af */ /* 0x000e2a0000000000 */
[----:B------:R-:W-:Y:S01]  /*36a0*/  HMMA.16816.F32 R244, R8, R14, RZ ;  /* 0x0000000e08f4723c */ /* 0x000fe200000018ff */
[----:B---3--:R-:W-:-:S07]  /*36b0*/  IMAD.IADD R0, R3, 0x1, R22 ;  /* 0x0000000103007824 */ /* 0x008fce00078e0216 */
[----:B------:R-:W-:Y:S01]  /*36c0*/  HMMA.16816.F32 R76, R4, R12, RZ ;  /* 0x0000000c044c723c */ /* 0x000fe200000018ff */
[----:B------:R-:W-:Y:S01]  /*36d0*/  LDSM.16.M88.4 R84, [R0+0x7800] ;  /* 0x007800000054783b */ /* 0x000fe20000000200 */
[----:B----4-:R-:W-:-:S06]  /*36e0*/  IMAD.IADD R2, R21, 0x1, R22 ;  /* 0x0000000115027824 */ /* 0x010fcc00078e0216 */
[C---:B------:R-:W-:Y:S01]  /*36f0*/  HMMA.16816.F32 R80, R4.reuse, R14, RZ ;  /* 0x0000000e0450723c */ /* 0x040fe200000018ff */
[----:B------:R-:W-:Y:S04]  /*3700*/  LDSM.16.M88.4 R100, [R0+0x6000] ;  /* 0x006000000064783b */ /* 0x000fe80000000200 */
[----:B------:R-:W2:Y:S03]  /*3710*/  LDSM.16.M88.4 R12, [R2+0x2000] ;  /* 0x00200000020c783b */ /* 0x000ea60000000200 */
[C---:B------:R-:W-:Y:S01]  /*3720*/  HMMA.16816.F32 R72, R4.reuse, R44, RZ ;  /* 0x0000002c0448723c */ /* 0x040fe200000018ff */
[----:B------:R-:W3:Y:S04]  /*3730*/  LDSM.16.M88.4 R88, [R0+0x7000] ;  /* 0x007000000058783b */ /* 0x000ee80000000200 */
[----:B------:R-:W4:Y:S03]  /*3740*/  LDSM.16.M88.4 R92, [R0+0x6800] ;  /* 0x00680000005c783b */ /* 0x000f260000000200 */
[C---:B------:R-:W-:Y:S01]  /*3750*/  HMMA.16816.F32 R68, R4.reuse, R40, RZ ;  /* 0x000000280444723c */ /* 0x040fe200000018ff */
[----:B------:R-:W4:Y:S04]  /*3760*/  LDSM.16.M88.4 R112, [R0+0x4800] ;  /* 0x004800000070783b */ /* 0x000f280000000200 */
[----:B------:R-:W4:Y:S03]  /*3770*/  LDSM.16.M88.4 R96, [R0+0x4000] ;  /* 0x004000000060783b */ /* 0x000f260000000200 */
[C---:B------:R-:W-:Y:S01]  /*3780*/  HMMA.16816.F32 R64, R4.reuse, R36, RZ ;  /* 0x000000240440723c */ /* 0x040fe200000018ff */
[----:B------:R-:W4:Y:S04]  /*3790*/  LDSM.16.M88.4 R108, [R0+0x5000] ;  /* 0x00500000006c783b */ /* 0x000f280000000200 */
[----:B------:R2:W-:Y:S03]  /*37a0*/  LDSM.16.M88.4 R104, [R0+0x5800] ;  /* 0x005800000068783b */ /* 0x0005e60000000200 */
[C---:B-1----:R-:W-:Y:S08]  /*37b0*/  HMMA.16816.F32 R60, R4.reuse, R32, RZ ;  /* 0x00000020043c723c */ /* 0x042ff000000018ff */
[C---:B-----5:R-:W-:Y:S08]  /*37c0*/  HMMA.16816.F32 R56, R4.reuse, R28, RZ ;  /* 0x0000001c0438723c */ /* 0x060ff000000018ff */
[----:B------:R-:W-:Y:S01]  /*37d0*/  HMMA.16816.F32 R52, R4, R24, RZ ;  /* 0x000000180434723c */ /* 0x000fe200000018ff */
[----:B--2---:R-:W-:-:S07]  /*37e0*/  IMAD.IADD R0, R3, 0x1, R167 ;  /* 0x0000000103007824 */ /* 0x004fce00078e02a7 */
[C---:B------:R-:W-:Y:S08]  /*37f0*/  HMMA.16816.F32 R48, R4.reuse, R16, RZ ;  /* 0x000000100430723c */ /* 0x040ff000000018ff */
[C---:B------:R-:W-:Y:S08]  /*3800*/  HMMA.16816.F32 R116, R4.reuse, R46, RZ ;  /* 0x0000002e0474723c */ /* 0x040ff000000018ff */
[C---:B------:R-:W-:Y:S08]  /*3810*/  HMMA.16816.F32 R124, R4.reuse, R42, RZ ;  /* 0x0000002a047c723c */ /* 0x040ff000000018ff */
[C---:B------:R-:W-:Y:S08]  /*3820*/  HMMA.16816.F32 R128, R4.reuse, R38, RZ ;  /* 0x000000260480723c */ /* 0x040ff000000018ff */
[C---:B------:R-:W-:Y:S08]  /*3830*/  HMMA.16816.F32 R140, R4.reuse, R34, RZ ;  /* 0x00000022048c723c */ /* 0x040ff000000018ff */
[C---:B------:R-:W-:Y:S08]  /*3840*/  HMMA.16816.F32 R148, R4.reuse, R30, RZ ;  /* 0x0000001e0494723c */ /* 0x040ff000000018ff */
[C---:B------:R-:W-:Y:S08]  /*3850*/  HMMA.16816.F32 R156, R4.reuse, R26, RZ ;  /* 0x0000001a049c723c */ /* 0x040ff000000018ff */
[----:B------:R-:W-:Y:S01]  /*3860*/  HMMA.16816.F32 R152, R4, R18, RZ ;  /* 0x000000120498723c */ /* 0x000fe200000018ff */
[----:B------:R1:W2:Y:S07]  /*3870*/  LDSM.16.M88.4 R4, [R2] ;  /* 0x000000000204783b */ /* 0x0002ae0000000200 */
[C---:B------:R-:W-:Y:S08]  /*3880*/  HMMA.16816.F32 R172, R8.reuse, R40, RZ ;  /* 0x0000002808ac723c */ /* 0x040ff000000018ff */
[----:B------:R-:W-:Y:S01]  /*3890*/  HMMA.16816.F32 R168, R8, R36, RZ ;  /* 0x0000002408a8723c */ /* 0x000fe200000018ff */
[----:B-1----:R-:W-:-:S07]  /*38a0*/  IMAD.IADD R2, R21, 0x1, R167 ;  /* 0x0000000115027824 */ /* 0x002fce00078e02a7 */
[----:B------:R-:W-:Y:S01]  /*38b0*/  HMMA.16816.F32 R232, R8, R38, RZ ;  /* 0x0000002608e8723c */ /* 0x000fe200000018ff */
[----:B------:R-:W-:Y:S01]  /*38c0*/  LDSM.16.M88.4 R36, [R0+0x4800] ;  /* 0x004800000024783b */ /* 0x000fe20000000200 */
[----:B------:R-:W-:-:S06]  /*38d0*/  IMAD.IADD R3, R22, 0x1, R2 ;  /* 0x0000000116037824 */ /* 0x000fcc00078e0202 */
[C---:B------:R-:W-:Y:S08]  /*38e0*/  HMMA.16816.F32 R132, R8.reuse, R16, RZ ;  /* 0x000000100884723c */ /* 0x040ff000000018ff */
[----:B------:R-:W-:Y:S01]  /*38f0*/  HMMA.16816.F32 R216, R8, R18, RZ ;  /* 0x0000001208d8723c */ /* 0x000fe200000018ff */
[----:B------:R-:W1:Y:S07]  /*3900*/  LDSM.16.M88.4 R16, [R2+0x2000] ;  /* 0x002000000210783b */ /* 0x000e6e0000000200 */
[----:B------:R-:W-:Y:S01]  /*3910*/  HMMA.16816.F32 R120, R12, R84, R48 ;  /* 0x000000540c78723c */ /* 0x000fe20000001830 */
[----:B------:R-:W5:Y:S07]  /*3920*/  LDSM.16.M88.4 R48, [R0+0x7000] ;  /* 0x007000000030783b */ /* 0x000f6e0000000200 */
[C---:B------:R-:W-:Y:S08]  /*3930*/  HMMA.16816.F32 R176, R8.reuse, R44, RZ ;  /* 0x0000002c08b0723c */ /* 0x040ff000000018ff */
[C---:B------:R-:W-:Y:S01]  /*3940*/  HMMA.16816.F32 R236, R8.reuse, R42, RZ ;  /* 0x0000002a08ec723c */ /* 0x040fe200000018ff */
[----:B------:R-:W5:Y:S07]  /*3950*/  LDSM.16.M88.4 R40, [R0+0x4000] ;  /* 0x004000000028783b */ /* 0x000f6e0000000200 */
[----:B------:R-:W-:Y:S08]  /*3960*/  HMMA.16816.F32 R136, R8, R24, RZ ;  /* 0x000000180888723c */ /* 0x000ff000000018ff */
[C---:B------:R-:W-:Y:S01]  /*3970*/  HMMA.16816.F32 R192, R12.reuse, R100, R60 ;  /* 0x000000640cc0723c */ /* 0x040fe2000000183c */
[----:B------:R-:W5:Y:S07]  /*3980*/  LDSM.16.M88.4 R60, [R0+0x5800] ;  /* 0x00580000003c783b */ /* 0x000f6e0000000200 */
[----:B---3--:R-:W-:Y:S01]  /*3990*/  HMMA.16816.F32 R184, R12, R88, R52 ;  /* 0x000000580cb8723c */ /* 0x008fe20000001834 */
[----:B------:R-:W3:Y:S07]  /*39a0*/  LDSM.16.M88.4 R52, [R0+0x6800] ;  /* 0x006800000034783b */ /* 0x000eee0000000200 */
[C---:B------:R-:W-:Y:S01]  /*39b0*/  HMMA.16816.F32 R240, R8.reuse, R46, RZ ;  /* 0x0000002e08f0723c */ /* 0x040fe200000018ff */
[----:B------:R-:W3:Y:S07]  /*39c0*/  LDSM.16.M88.4 R44, [R0+0x7800] ;  /* 0x00780000002c783b */ /* 0x000eee0000000200 */
[C---:B------:R-:W-:Y:S08]  /*39d0*/  HMMA.16816.F32 R160, R8.reuse, R32, RZ ;  /* 0x0000002008a0723c */ /* 0x040ff000000018ff */
[C---:B------:R-:W-:Y:S01]  /*39e0*/  HMMA.16816.F32 R228, R8.reuse, R34, RZ ;  /* 0x0000002208e4723c */ /* 0x040fe200000018ff */
[----:B------:R-:W3:Y:S07]  /*39f0*/  LDSM.16.M88.4 R32, [R0+0x5000] ;  /* 0x005000000020783b */ /* 0x000eee0000000200 */
[C---:B------:R-:W-:Y:S08]  /*3a00*/  HMMA.16816.F32 R144, R8.reuse, R28, RZ ;  /* 0x0000001c0890723c */ /* 0x040ff000000018ff */
[C---:B------:R-:W-:Y:S08]  /*3a10*/  HMMA.16816.F32 R224, R8.reuse, R30, RZ ;  /* 0x0000001e08e0723c */ /* 0x040ff000000018ff */
[----:B------:R-:W-:Y:S08]  /*3a20*/  HMMA.16816.F32 R220, R8, R26, RZ ;  /* 0x0000001a08dc723c */ /* 0x000ff000000018ff */
[C---:B----4-:R-:W-:Y:S01]  /*3a30*/  HMMA.16816.F32 R188, R12.reuse, R92, R56 ;  /* 0x0000005c0cbc723c */ /* 0x050fe20000001838 */
[----:B------:R-:W4:Y:S07]  /*3a40*/  LDSM.16.M88.4 R56, [R0+0x6000] ;  /* 0x006000000038783b */ /* 0x000f2e0000000200 */
[C---:B------:R-:W-:Y:S08]  /*3a50*/  HMMA.16816.F32 R204, R12.reuse, R112, R72 ;  /* 0x000000700ccc723c */ /* 0x040ff00000001848 */
[C---:B------:R-:W-:Y:S08]  /*3a60*/  HMMA.16816.F32 R72, R12.reuse, R98, R80 ;  /* 0x000000620c48723c */ /* 0x040ff00000001850 */
[C---:B------:R-:W-:Y:S08]  /*3a70*/  HMMA.16816.F32 R80, R12.reuse, R86, R152 ;  /* 0x000000560c50723c */ /* 0x040ff00000001898 */
[C---:B------:R-:W-:Y:S08]  /*3a80*/  HMMA.16816.F32 R208, R12.reuse, R96, R76 ;  /* 0x000000600cd0723c */ /* 0x040ff0000000184c */
[-C--:B------:R-:W-:Y:S08]  /*3a90*/  HMMA.16816.F32 R200, R12, R108.reuse, R68 ;  /* 0x0000006c0cc8723c */ /* 0x080ff00000001844 */
[----:B--2---:R-:W-:Y:S08]  /*3aa0*/  HMMA.16816.F32 R152, R4, R108, R172 ;  /* 0x0000006c0498723c */ /* 0x004ff000000018ac */
[C---:B------:R-:W-:Y:S08]  /*3ab0*/  HMMA.16816.F32 R196, R12.reuse, R104, R64 ;  /* 0x000000680cc4723c */ /* 0x040ff00000001840 */
[C---:B------:R-:W-:Y:S08]  /*3ac0*/  HMMA.16816.F32 R68, R12.reuse, R114, R116 ;  /* 0x000000720c44723c */ /* 0x040ff00000001874 */
[C---:B------:R-:W-:Y:S08]  /*3ad0*/  HMMA.16816.F32 R8, R12.reuse, R94, R148 ;  /* 0x0000005e0c08723c */ /* 0x040ff00000001894 */
[----:B------:R-:W-:Y:S08]  /*3ae0*/  HMMA.16816.F32 R76, R12, R90, R156 ;  /* 0x0000005a0c4c723c */ /* 0x000ff0000000189c */
[----:B------:R-:W-:Y:S08]  /*3af0*/  HMMA.16816.F32 R172, R4, R104, R168 ;  /* 0x0000006804ac723c */ /* 0x000ff000000018a8 */
[C---:B------:R-:W-:Y:S08]  /*3b00*/  HMMA.16816.F32 R64, R12.reuse, R110, R124 ;  /* 0x0000006e0c40723c */ /* 0x040ff0000000187c */
[C---:B------:R-:W-:Y:S08]  /*3b10*/  HMMA.16816.F32 R28, R12.reuse, R106, R128 ;  /* 0x0000006a0c1c723c */ /* 0x040ff00000001880 */
[----:B------:R-:W-:Y:S01]  /*3b20*/  HMMA.16816.F32 R24, R12, R102, R140 ;  /* 0x000000660c18723c */ /* 0x000fe2000000188c */
[----:B------:R-:W-:Y:S07]  /*3b30*/  LDSM.16.M88.4 R12, [R3] ;  /* 0x00000000030c783b */ /* 0x000fee0000000200 */
[C---:B------:R-:W-:Y:S08]  /*3b40*/  HMMA.16816.F32 R116, R4.reuse, R96, R180 ;  /* 0x000000600474723c */ /* 0x040ff000000018b4 */
        /* <DEDUP_REMOVED lines=12> */
[----:B------:R-:W-:Y:S01]  /*3c10*/  HMMA.16816.F32 R124, R4, R86, R216 ;  /* 0x00000056047c723c */ /* 0x000fe200000018d8 */
[----:B------:R2:W4:Y:S07]  /*3c20*/  LDSM.16.M88.4 R4, [R2] ;  /* 0x000000000204783b */ /* 0x00052e0000000200 */
[C---:B-1----:R-:W-:Y:S08]  /*3c30*/  HMMA.16816.F32 R144, R16.reuse, R36, R204 ;  /* 0x000000241090723c */ /* 0x042ff000000018cc */
[----:B-----5:R-:W-:Y:S01]  /*3c40*/  HMMA.16816.F32 R224, R16, R48, R184 ;  /* 0x0000003010e0723c */ /* 0x020fe200000018b8 */
[----:B--2---:R-:W-:-:S07]  /*3c50*/  IMAD.IADD R2, R22, 0x1, R0 ;  /* 0x0000000116027824 */ /* 0x004fce00078e0200 */
[----:B------:R-:W-:Y:S01]  /*3c60*/  HMMA.16816.F32 R104, R16, R40, R208 ;  /* 0x000000281068723c */ /* 0x000fe200000018d0 */
[----:B------:R-:W-:-:S07]  /*3c70*/  IMAD.U32 R0, RZ, RZ, UR15 ;  /* 0x0000000fff007e24 */ /* 0x000fce000f8e00ff */
[C---:B------:R-:W-:Y:S01]  /*3c80*/  HMMA.16816.F32 R184, R16.reuse, R62, R28 ;  /* 0x0000003e10b8723c */ /* 0x040fe2000000181c */
[----:B------:R-:W-:Y:S07]  /*3c90*/  LDSM.16.M88.4 R28, [R2+0x4000] ;  /* 0x00400000021c783b */ /* 0x000fee0000000200 */
[C---:B---3--:R-:W-:Y:S01]  /*3ca0*/  HMMA.16816.F32 R204, R16.reuse, R54, R8 ;  /* 0x0000003610cc723c */ /* 0x048fe20000001808 */
[----:B------:R1:W2:Y:S07]  /*3cb0*/  LDSM.16.M88.4 R8, [R3+0x2000] ;  /* 0x002000000308783b */ /* 0x0002ae0000000200 */
[C---:B------:R-:W-:Y:S08]  /*3cc0*/  HMMA.16816.F32 R208, R16.reuse, R52, R188 ;  /* 0x0000003410d0723c */ /* 0x040ff000000018bc */
[C---:B------:R-:W-:Y:S08]  /*3cd0*/  HMMA.16816.F32 R228, R16.reuse, R44, R120 ;  /* 0x0000002c10e4723c */ /* 0x040ff00000001878 */
[----:B------:R-:W-:Y:S01]  /*3ce0*/  HMMA.16816.F32 R200, R16, R32, R200 ;  /* 0x0000002010c8723c */ /* 0x000fe200000018c8 */
[----:B-1----:R-:W-:-:S05]  /*3cf0*/  IMAD.SHL.U32 R3, R213, 0x2, RZ ;  /* 0x00000002d5037824 */ /* 0x002fca00078e00ff */
[----:B------:R-:W-:Y:S02]  /*3d00*/  LOP3.LUT R3, R3, 0x6, RZ, 0xc0, !PT ;  /* 0x0000000603037812 */ /* 0x000fe400078ec0ff */
[----:B------:R-:W-:Y:S03]  /*3d10*/  HMMA.16816.F32 R196, R16, R60, R196 ;  /* 0x0000003c10c4723c */ /* 0x000fe600000018c4 */
[----:B------:R-:W-:-:S04]  /*3d20*/  IMAD R0, R0, 0x80, R3 ;  /* 0x0000008000007824 */ /* 0x000fc800078e0203 */
[C---:B------:R-:W-:Y:S01]  /*3d30*/  VIADD R3, R0.reuse, 0xffffff80 ;  /* 0xffffff8000037836 */ /* 0x040fe20000000000 */
[----:B----4-:R-:W-:Y:S04]  /*3d40*/  HMMA.16816.F32 R192, R16, R56, R192 ;  /* 0x0000003810c0723c */ /* 0x010fe800000018c0 */
[----:B------:R-:W-:Y:S01]  /*3d50*/  ISETP.GE.AND P1, PT, R3, UR18, PT ;  /* 0x0000001203007c0c */ /* 0x000fe2000bf26270 */
[----:B------:R-:W-:-:S03]  /*3d60*/  VIADD R3, R0, 0xffffff90 ;  /* 0xffffff9000037836 */ /* 0x000fc60000000000 */
[----:B------:R-:W-:Y:S02]  /*3d70*/  HMMA.16816.F32 R88, R16, R42, R72 ;  /* 0x0000002a1058723c */ /* 0x000fe40000001848 */
[----:B------:R-:W-:Y:S01]  /*3d80*/  ISETP.GE.AND P2, PT, R3, UR18, PT ;  /* 0x0000001203007c0c */ /* 0x000fe2000bf46270 */
[----:B------:R-:W-:-:S05]  /*3d90*/  VIADD R3, R0, 0xffffff91 ;  /* 0xffffff9100037836 */ /* 0x000fca0000000000 */
[C---:B------:R-:W-:Y:S08]  /*3da0*/  HMMA.16816.F32 R120, R16.reuse, R38, R68 ;  /* 0x000000261078723c */ /* 0x040ff00000001844 */
[C---:B------:R-:W-:Y:S08]  /*3db0*/  HMMA.16816.F32 R160, R16.reuse, R34, R64 ;  /* 0x0000002210a0723c */ /* 0x040ff00000001840 */
[C---:B------:R-:W-:Y:S01]  /*3dc0*/  HMMA.16816.F32 R188, R16.reuse, R58, R24 ;  /* 0x0000003a10bc723c */ /* 0x040fe20000001818 */
[----:B------:R-:W-:Y:S07]  /*3dd0*/  LDSM.16.M88.4 R24, [R2+0x4800] ;  /* 0x004800000218783b */ /* 0x000fee0000000200 */
[C---:B------:R-:W-:Y:S08]  /*3de0*/  HMMA.16816.F32 R216, R16.reuse, R50, R76 ;  /* 0x0000003210d8723c */ /* 0x040ff0000000184c */
[----:B------:R-:W-:Y:S01]  /*3df0*/  HMMA.16816.F32 R220, R16, R46, R80 ;  /* 0x0000002e10dc723c */ /* 0x000fe20000001850 */
[----:B------:R-:W1:Y:S07]  /*3e00*/  LDSM.16.M88.4 R16, [R2+0x5000] ;  /* 0x005000000210783b */ /* 0x000e6e0000000200 */
[C---:B------:R-:W-:Y:S08]  /*3e10*/  HMMA.16816.F32 R64, R4.reuse, R40, R116 ;  /* 0x000000280440723c */ /* 0x040ff00000001874 */
[C---:B------:R-:W-:Y:S08]  /*3e20*/  HMMA.16816.F32 R68, R4.reuse, R42, R96 ;  /* 0x0000002a0444723c */ /* 0x040ff00000001860 */
[C---:B------:R-:W-:Y:S08]  /*3e30*/  HMMA.16816.F32 R80, R4.reuse, R32, R152 ;  /* 0x000000200450723c */ /* 0x040ff00000001898 */
[C---:B------:R-:W-:Y:S01]  /*3e40*/  HMMA.16816.F32 R84, R4.reuse, R34, R108 ;  /* 0x000000220454723c */ /* 0x040fe2000000186c */
[----:B------:R-:W3:Y:S07]  /*3e50*/  LDSM.16.M88.4 R32, [R2+0x5800] ;  /* 0x005800000220783b */ /* 0x000eee0000000200 */
[C---:B------:R-:W-:Y:S08]  /*3e60*/  HMMA.16816.F32 R72, R4.reuse, R36, R148 ;  /* 0x000000240448723c */ /* 0x040ff00000001894 */
[C---:B------:R-:W-:Y:S08]  /*3e70*/  HMMA.16816.F32 R76, R4.reuse, R38, R112 ;  /* 0x00000026044c723c */ /* 0x040ff00000001870 */
[C---:B------:R-:W-:Y:S08]  /*3e80*/  HMMA.16816.F32 R116, R4.reuse, R52, R180 ;  /* 0x000000340474723c */ /* 0x040ff000000018b4 */
[----:B------:R-:W-:Y:S08]  /*3e90*/  HMMA.16816.F32 R136, R4, R54, R136 ;  /* 0x000000360488723c */ /* 0x000ff00000001888 */
[-C--:B--2---:R-:W-:Y:S08]  /*3ea0*/  HMMA.16816.F32 R52, R8, R28.reuse, R104 ;  /* 0x0000001c0834723c */ /* 0x084ff00000001868 */
[----:B------:R-:W-:Y:S08]  /*3eb0*/  HMMA.16816.F32 R36, R12, R28, R64 ;  /* 0x0000001c0c24723c */ /* 0x000ff00000001840 */
[----:B------:R-:W-:Y:S03]  /*3ec0*/  HMMA.16816.F32 R40, R8, R30, R88 ;  /* 0x0000001e0828723c */ /* 0x000fe60000001858 */
[----:B------:R-:W-:-:S02]  /*3ed0*/  FSEL R113, R54, -INF , !P1 ;  /* 0xff80000036717808 */ /* 0x000fc40004800000 */
[----:B------:R-:W-:-:S03]  /*3ee0*/  FSEL R107, R52, -INF , !P1 ;  /* 0xff800000346b7808 */ /* 0x000fc60004800000 */
[----:B------:R-:W-:Y:S03]  /*3ef0*/  HMMA.16816.F32 R92, R4, R60, R172 ;  /* 0x0000003c045c723c */ /* 0x000fe600000018ac */
[----:B------:R-:W-:-:S05]  /*3f00*/  FSEL R105, R36, -INF , !P1 ;  /* 0xff80000024697808 */ /* 0x000fca0004800000 */
[----:B------:R-:W-:Y:S01]  /*3f10*/  HMMA.16816.F32 R100, R4, R62, R128 ;  /* 0x0000003e0464723c */ /* 0x000fe20000001880 */
[----:B------:R-:W-:Y:S02]  /*3f20*/  FSEL R128, R38, -INF , !P1 ;  /* 0xff80000026807808 */ /* 0x000fe40004800000 */
[----:B------:R-:W-:Y:S01]  /*3f30*/  ISETP.GE.AND P1, PT, R3, UR18, PT ;  /* 0x0000001203007c0c */ /* 0x000fe2000bf26270 */
[----:B------:R-:W-:-:S04]  /*3f40*/  VIADD R3, R0, 0xffffff98 ;  /* 0xffffff9800037836 */ /* 0x000fc80000000000 */
[C---:B------:R-:W-:Y:S08]  /*3f50*/  HMMA.16816.F32 R28, R12.reuse, R30, R68 ;  /* 0x0000001e0c1c723c */ /* 0x040ff00000001844 */
[-C--:B-1----:R-:W-:Y:S08]  /*3f60*/  HMMA.16816.F32 R68, R12, R16.reuse, R80 ;  /* 0x000000100c44723c */ /* 0x082ff00000001850 */
[C---:B------:R-:W-:Y:S08]  /*3f70*/  HMMA.16816.F32 R60, R8.reuse, R16, R200 ;  /* 0x00000010083c723c */ /* 0x040ff000000018c8 */
[-C--:B------:R-:W-:Y:S08]  /*3f80*/  HMMA.16816.F32 R96, R8, R18.reuse, R160 ;  /* 0x000000120860723c */ /* 0x080ff000000018a0 */
[----:B------:R-:W-:Y:S01]  /*3f90*/  HMMA.16816.F32 R84, R12, R18, R84 ;  /* 0x000000120c54723c */ /* 0x000fe20000001854 */
[----:B------:R-:W1:Y:S07]  /*3fa0*/  LDSM.16.M88.4 R16, [R2+0x6000] ;  /* 0x006000000210783b */ /* 0x000e6e0000000200 */
[C---:B------:R-:W-:Y:S08]  /*3fb0*/  HMMA.16816.F32 R108, R4.reuse, R56, R176 ;  /* 0x00000038046c723c */ /* 0x040ff000000018b0 */
[C---:B------:R-:W-:Y:S08]  /*3fc0*/  HMMA.16816.F32 R140, R4.reuse, R58, R140 ;  /* 0x0000003a048c723c */ /* 0x040ff0000000188c */
[C---:B------:R-:W-:Y:S08]  /*3fd0*/  HMMA.16816.F32 R168, R4.reuse, R48, R168 ;  /* 0x0000003004a8723c */ /* 0x040ff000000018a8 */
[C---:B------:R-:W-:Y:S08]  /*3fe0*/  HMMA.16816.F32 R152, R4.reuse, R50, R132 ;  /* 0x000000320498723c */ /* 0x040ff00000001884 */
[C---:B------:R-:W-:Y:S08]  /*3ff0*/  HMMA.16816.F32 R156, R4.reuse, R44, R156 ;  /* 0x0000002c049c723c */ /* 0x040ff0000000189c */
[----:B------:R-:W-:Y:S01]  /*4000*/  HMMA.16816.F32 R148, R4, R46, R124 ;  /* 0x0000002e0494723c */ /* 0x000fe2000000187c */
[----:B------:R-:W-:-:S02]  /*4010*/  VIADD R6, R0, 0xffffff81 ;  /* 0xffffff8100067836 */ /* 0x000fc40000000000 */
[C---:B------:R-:W-:Y:S02]  /*4020*/  VIADD R5, R0.reuse, 0xffffff88 ;  /* 0xffffff8800057836 */ /* 0x040fe40000000000 */
[----:B------:R-:W-:Y:S01]  /*4030*/  VIADD R4, R0, 0xffffff89 ;  /* 0xffffff8900047836 */ /* 0x000fe20000000000 */
[----:B------:R-:W-:Y:S02]  /*4040*/  ISETP.GE.AND P0, PT, R6, UR18, PT ;  /* 0x0000001206007c0c */ /* 0x000fe4000bf06270 */
[----:B------:R-:W-:Y:S01]  /*4050*/  HMMA.16816.F32 R48, R12, R24, R72 ;  /* 0x000000180c30723c */ /* 0x000fe20000001848 */
[----:B------:R-:W-:Y:S02]  /*4060*/  ISETP.GE.AND P4, PT, R5, UR18, PT ;  /* 0x0000001205007c0c */ /* 0x000fe4000bf86270 */
[----:B------:R-:W-:Y:S02]  /*4070*/  FSEL R112, R55, -INF , !P0 ;  /* 0xff80000037707808 */ /* 0x000fe40004000000 */
[----:B------:R-:W-:-:S02]  /*4080*/  FSEL R106, R53, -INF , !P0 ;  /* 0xff800000356a7808 */ /* 0x000fc40004000000 */
[----:B------:R-:W-:Y:S01]  /*4090*/  FSEL R127, R39, -INF , !P0 ;  /* 0xff800000277f7808 */ /* 0x000fe20004000000 */
[----:B------:R-:W-:Y:S01]  /*40a0*/  HMMA.16816.F32 R44, R8, R24, R144 ;  /* 0x00000018082c723c */ /* 0x000fe20000001890 */
[----:B------:R-:W-:Y:S02]  /*40b0*/  FSEL R104, R37, -INF , !P0 ;  /* 0xff80000025687808 */ /* 0x000fe40004000000 */
[----:B------:R-:W-:Y:S01]  /*40c0*/  ISETP.GE.AND P0, PT, R3, UR18, PT ;  /* 0x0000001203007c0c */ /* 0x000fe2000bf06270 */
[----:B------:R-:W-:Y:S01]  /*40d0*/  VIADD R3, R0, 0xffffff99 ;  /* 0xffffff9900037836 */ /* 0x000fe20000000000 */
[----:B------:R-:W-:Y:S02]  /*40e0*/  FSEL R125, R30, -INF , !P4 ;  /* 0xff8000001e7d7808 */ /* 0x000fe40006000000 */
[----:B------:R-:W-:Y:S01]  /*40f0*/  FSEL R23, R28, -INF , !P4 ;  /* 0xff8000001c177808 */ /* 0x000fe20006000000 */
[----:B---3--:R-:W-:Y:S01]  /*4100*/  HMMA.16816.F32 R72, R12, R34, R100 ;  /* 0x000000220c48723c */ /* 0x008fe20000001864 */
[----:B------:R-:W-:-:S02]  /*4110*/  FSEL R103, R42, -INF , !P4 ;  /* 0xff8000002a677808 */ /* 0x000fc40006000000 */
[----:B------:R-:W-:Y:S02]  /*4120*/  FSEL R101, R40, -INF , !P4 ;  /* 0xff80000028657808 */ /* 0x000fe40006000000 */
[----:B------:R-:W-:Y:S01]  /*4130*/  ISETP.GE.AND P4, PT, R3, UR18, PT ;  /* 0x0000001203007c0c */ /* 0x000fe2000bf86270 */
[----:B------:R-:W-:Y:S01]  /*4140*/  VIADD R3, R0, 0xffffffa0 ;  /* 0xffffffa000037836 */ /* 0x000fe20000000000 */
[----:B------:R-:W-:Y:S01]  /*4150*/  ISETP.GE.AND P3, PT, R4, UR18, PT ;  /* 0x0000001204007c0c */ /* 0x000fe2000bf66270 */
[----:B------:R-:W-:Y:S01]  /*4160*/  HMMA.16816.F32 R88, R8, R26, R120 ;  /* 0x0000001a0858723c */ /* 0x000fe20000001878 */
[----:B------:R-:W2:Y:S01]  /*4170*/  LDSM.16.M88.4 R4, [R2+0x6800] ;  /* 0x006800000204783b */ /* 0x000ea20000000200 */
[----:B------:R-:W-:Y:S02]  /*4180*/  FSEL R131, R50, -INF , !P2 ;  /* 0xff80000032837808 */ /* 0x000fe40005000000 */
[----:B------:R-:W-:Y:S02]  /*4190*/  FSEL R114, R43, -INF , !P3 ;  /* 0xff8000002b727808 */ /* 0x000fe40005800000 */
[----:B------:R-:W-:-:S02]  /*41a0*/  FSEL R102, R41, -INF , !P3 ;  /* 0xff80000029667808 */ /* 0x000fc40005800000 */
[C---:B------:R-:W-:Y:S01]  /*41b0*/  HMMA.16816.F32 R24, R12.reuse, R26, R76 ;  /* 0x0000001a0c18723c */ /* 0x040fe2000000184c */
[----:B------:R-:W-:Y:S02]  /*41c0*/  FSEL R133, R31, -INF , !P3 ;  /* 0xff8000001f857808 */ /* 0x000fe40005800000 */
[----:B------:R-:W-:Y:S02]  /*41d0*/  FSEL R100, R29, -INF , !P3 ;  /* 0xff8000001d647808 */ /* 0x000fe40005800000 */
[----:B------:R-:W-:Y:S01]  /*41e0*/  ISETP.GE.AND P3, PT, R3, UR18, PT ;  /* 0x0000001203007c0c */ /* 0x000fe2000bf66270 */
[----:B------:R-:W-:Y:S01]  /*41f0*/  VIADD R3, R0, 0xffffffa1 ;  /* 0xffffffa100037836 */ /* 0x000fe20000000000 */
[----:B------:R-:W-:Y:S01]  /*4200*/  FSEL R120, R48, -INF , !P2 ;  /* 0xff80000030787808 */ /* 0x000fe20005000000 */
[----:B-1----:R-:W-:Y:S01]  /*4210*/  HMMA.16816.F32 R64, R12, R16, R108 ;  /* 0x000000100c40723c */ /* 0x002fe2000000186c */
[----:B------:R-:W-:Y:S02]  /*4220*/  FSEL R111, R46, -INF , !P2 ;  /* 0xff8000002e6f7808 */ /* 0x000fe40005000000 */
[----:B------:R-:W-:-:S02]  /*4230*/  FSEL R109, R44, -INF , !P2 ;  /* 0xff8000002c6d7808 */ /* 0x000fc40005000000 */
[----:B------:R-:W-:Y:S01]  /*4240*/  ISETP.GE.AND P2, PT, R3, UR18, PT ;  /* 0x0000001203007c0c */ /* 0x000fe2000bf46270 */
[C---:B------:R-:W-:Y:S01]  /*4250*/  VIADD R3, R0.reuse, 0xffffffa8 ;  /* 0xffffffa800037836 */ /* 0x040fe20000000000 */
[----:B------:R-:W-:Y:S01]  /*4260*/  FSEL R110, R47, -INF , !P1 ;  /* 0xff8000002f6e7808 */ /* 0x000fe20004800000 */
[-C--:B------:R-:W-:Y:S01]  /*4270*/  HMMA.16816.F32 R92, R12, R32.reuse, R92 ;  /* 0x000000200c5c723c */ /* 0x080fe2000000185c */
[----:B------:R-:W-:Y:S02]  /*4280*/  FSEL R108, R45, -INF , !P1 ;  /* 0xff8000002d6c7808 */ /* 0x000fe40004800000 */
[----:B------:R-:W-:Y:S02]  /*4290*/  FSEL R126, R51, -INF , !P1 ;  /* 0xff800000337e7808 */ /* 0x000fe40004800000 */
[----:B------:R-:W-:Y:S02]  /*42a0*/  FSEL R115, R49, -INF , !P1 ;  /* 0xff80000031737808 */ /* 0x000fe40004800000 */
[----:B------:R-:W-:Y:S01]  /*42b0*/  ISETP.GE.AND P1, PT, R3, UR18, PT ;  /* 0x0000001203007c0c */ /* 0x000fe2000bf26270 */
[----:B------:R-:W-:Y:S01]  /*42c0*/  VIADD R3, R0, 0xffffffa9 ;  /* 0xffffffa900037836 */ /* 0x000fe20000000000 */
[----:B------:R-:W-:Y:S01]  /*42d0*/  HMMA.16816.F32 R76, R8, R32, R196 ;  /* 0x00000020084c723c */ /* 0x000fe200000018c4 */
[----:B------:R-:W-:-:S02]  /*42e0*/  FSEL R90, R90, -INF , !P0 ;  /* 0xff8000005a5a7808 */ /* 0x000fc40004000000 */
[----:B------:R-:W-:Y:S02]  /*42f0*/  FSEL R88, R88, -INF , !P0 ;  /* 0xff80000058587808 */ /* 0x000fe40004000000 */
[----:B------:R-:W-:Y:S02]  /*4300*/  FSEL R130, R26, -INF , !P0 ;  /* 0xff8000001a827808 */ /* 0x000fe40004000000 */
[----:B------:R-:W-:Y:S01]  /*4310*/  FSEL R121, R24, -INF , !P0 ;  /* 0xff80000018797808 */ /* 0x000fe20004000000 */
[----:B------:R-:W-:Y:S01]  /*4320*/  HMMA.16816.F32 R80, R8, R34, R184 ;  /* 0x000000220850723c */ /* 0x000fe200000018b8 */
[----:B------:R-:W-:Y:S01]  /*4330*/  ISETP.GE.AND P0, PT, R3, UR18, PT ;  /* 0x0000001203007c0c */ /* 0x000fe2000bf06270 */
[----:B------:R-:W-:Y:S01]  /*4340*/  VIADD R3, R0, 0xffffffb0 ;  /* 0xffffffb000037836 */ /* 0x000fe20000000000 */
[----:B------:R-:W-:Y:S02]  /*4350*/  FSEL R91, R91, -INF , !P4 ;  /* 0xff8000005b5b7808 */ /* 0x000fe40006000000 */
[----:B------:R-:W-:-:S02]  /*4360*/  FSEL R89, R89, -INF , !P4 ;  /* 0xff80000059597808 */ /* 0x000fc40006000000 */
[----:B------:R-:W-:Y:S01]  /*4370*/  FSEL R129, R27, -INF , !P4 ;  /* 0xff8000001b817808 */ /* 0x000fe20006000000 */
[C---:B------:R-:W-:Y:S01]  /*4380*/  HMMA.16816.F32 R56, R8.reuse, R16, R192 ;  /* 0x000000100838723c */ /* 0x040fe200000018c0 */
[----:B------:R-:W-:Y:S02]  /*4390*/  FSEL R124, R25, -INF , !P4 ;  /* 0xff800000197c7808 */ /* 0x000fe40006000000 */
[----:B------:R-:W-:Y:S01]  /*43a0*/  ISETP.GE.AND P4, PT, R3, UR18, PT ;  /* 0x0000001203007c0c */ /* 0x000fe2000bf86270 */
[----:B------:R-:W-:Y:S01]  /*43b0*/  VIADD R3, R0, 0xffffffb1 ;  /* 0xffffffb100037836 */ /* 0x000fe20000000000 */
[----:B------:R-:W-:Y:S01]  /*43c0*/  FSEL R146, R70, -INF , !P3 ;  /* 0xff80000046927808 */ /* 0x000fe20005800000 */
[----:B------:R-:W-:Y:S01]  /*43d0*/  LDSM.16.M88.4 R24, [R2+0x7800] ;  /* 0x007800000218783b */ /* 0x000fe20000000200 */
[----:B------:R-:W-:Y:S01]  /*43e0*/  FSEL R160, R62, -INF , !P3 ;  /* 0xff8000003ea07808 */ /* 0x000fe20005800000 */
[----:B------:R-:W-:Y:S01]  /*43f0*/  HMMA.16816.F32 R52, R8, R18, R188 ;  /* 0x000000120834723c */ /* 0x000fe200000018bc */
[----:B------:R-:W-:-:S02]  /*4400*/  FSEL R144, R60, -INF , !P3 ;  /* 0xff8000003c907808 */ /* 0x000fc40005800000 */
[----:B------:R-:W-:Y:S02]  /*4410*/  FSEL R161, R63, -INF , !P2 ;  /* 0xff8000003fa17808 */ /* 0x000fe40005000000 */
[----:B------:R-:W-:Y:S02]  /*4420*/  FSEL R145, R61, -INF , !P2 ;  /* 0xff8000003d917808 */ /* 0x000fe40005000000 */
[----:B------:R-:W-:Y:S01]  /*4430*/  FSEL R173, R71, -INF , !P2 ;  /* 0xff80000047ad7808 */ /* 0x000fe20005000000 */
[----:B------:R-:W-:Y:S01]  /*4440*/  HMMA.16816.F32 R40, R12, R18, R140 ;  /* 0x000000120c28723c */ /* 0x000fe2000000188c */
[----:B------:R-:W-:Y:S01]  /*4450*/  FSEL R141, R68, -INF , !P3 ;  /* 0xff800000448d7808 */ /* 0x000fe20005800000 */
[----:B------:R1:W3:Y:S01]  /*4460*/  LDSM.16.M88.4 R16, [R2+0x7000] ;  /* 0x007000000210783b */ /* 0x0002e20000000200 */
[----:B------:R-:W-:Y:S01]  /*4470*/  ISETP.GE.AND P3, PT, R3, UR18, PT ;  /* 0x0000001203007c0c */ /* 0x000fe2000bf66270 */
[----:B------:R-:W-:Y:S01]  /*4480*/  VIADD R3, R0, 0xffffffb8 ;  /* 0xffffffb800037836 */ /* 0x000fe20000000000 */
[----:B------:R-:W-:Y:S01]  /*4490*/  FSEL R140, R69, -INF , !P2 ;  /* 0xff800000458c7808 */ /* 0x000fe20005000000 */
[----:B------:R-:W-:-:S04]  /*44a0*/  DEPBAR.LE SB0, 0x0 ;  /* 0x000080000000791a */ /* 0x000fc80000000000 */
[----:B------:R-:W-:Y:S01]  /*44b0*/  FSEL R181, R79, -INF , !P3 ;  /* 0xff8000004fb57808 */ /* 0x000fe20005800000 */
[C---:B--2---:R-:W-:Y:S01]  /*44c0*/  HMMA.16816.F32 R32, R12.reuse, R6, R136 ;  /* 0x000000060c20723c */ /* 0x044fe20000001888 */
[----:B------:R-:W-:Y:S02]  /*44d0*/  FSEL R176, R77, -INF , !P3 ;  /* 0xff8000004db07808 */ /* 0x000fe40005800000 */
[----:B------:R-:W-:Y:S02]  /*44e0*/  FSEL R185, R95, -INF , !P3 ;  /* 0xff8000005fb97808 */ /* 0x000fe40005800000 */
[----:B------:R-:W-:Y:S02]  /*44f0*/  FSEL R174, R93, -INF , !P3 ;  /* 0xff8000005dae7808 */ /* 0x000fe40005800000 */
[----:B------:R-:W-:Y:S01]  /*4500*/  ISETP.GE.AND P2, PT, R3, UR18, PT ;  /* 0x0000001203007c0c */ /* 0x000fe2000bf46270 */
[----:B------:R-:W-:Y:S01]  /*4510*/  VIADD R3, R0, 0xffffffb9 ;  /* 0xffffffb900037836 */ /* 0x000fe20000000000 */
[----:B------:R-:W-:Y:S01]  /*4520*/  FSEL R147, R98, -INF , !P1 ;  /* 0xff80000062937808 */ /* 0x000fe20004800000 */
[----:B------:R-:W-:Y:S01]  /*4530*/  HMMA.16816.F32 R36, R12, R4, R116 ;  /* 0x000000040c24723c */ /* 0x000fe20000001874 */
[----:B------:R-:W-:-:S02]  /*4540*/  FSEL R179, R82, -INF , !P2 ;  /* 0xff80000052b37808 */ /* 0x000fc40005000000 */
[----:B------:R-:W-:Y:S01]  /*4550*/  FSEL R139, R80, -INF , !P2 ;  /* 0xff800000508b7808 */ /* 0x000fe20005000000 */
[----:B-1----:R-:W-:Y:S01]  /*4560*/  VIADD R2, R0, 0xffffffc8 ;  /* 0xffffffc800027836 */ /* 0x002fe20000000000 */
        /* <DEDUP_REMOVED lines=9> */
[----:B------:R-:W-:Y:S01]  /*4600*/  ISETP.GE.AND P2, PT, R2, UR18, PT ;  /* 0x0000001202007c0c */ /* 0x000fe2000bf46270 */
[C---:B------:R-:W-:Y:S01]  /*4610*/  VIADD R2, R0.reuse, 0xffffffd0 ;  /* 0xffffffd000027836 */ /* 0x040fe20000000000 */
[----:B------:R-:W-:Y:S01]  /*4620*/  ISETP.GE.AND P1, PT, R3, UR18, PT ;  /* 0x0000001203007c0c */ /* 0x000fe2000bf26270 */
[----:B------:R-:W-:Y:S01]  /*4630*/  VIADD R3, R0, 0xffffffc0 ;  /* 0xffffffc000037836 */ /* 0x000fe20000000000 */
[----:B------:R-:W-:Y:S02]  /*4640*/  FSEL R162, R99, -INF , !P0 ;  /* 0xff80000063a27808 */ /* 0x000fe40004000000 */
[----:B------:R-:W-:Y:S01]  /*4650*/  FSEL R182, R83, -INF , !P1 ;  /* 0xff80000053b67808 */ /* 0x000fe20004800000 */
[----:B---3--:R-:W-:Y:S01]  /*4660*/  HMMA.16816.F32 R60, R8, R18, R216 ;  /* 0x00000012083c723c */ /* 0x008fe200000018d8 */
[----:B------:R-:W-:-:S02]  /*4670*/  FSEL R138, R81, -INF , !P1 ;  /* 0xff800000518a7808 */ /* 0x000fc40004800000 */
[----:B------:R-:W-:Y:S02]  /*4680*/  FSEL R183, R75, -INF , !P1 ;  /* 0xff8000004bb77808 */ /* 0x000fe40004800000 */
[----:B------:R-:W-:Y:S02]  /*4690*/  FSEL R136, R73, -INF , !P1 ;  /* 0xff80000049887808 */ /* 0x000fe40004800000 */
[----:B------:R-:W-:Y:S01]  /*46a0*/  FSEL R142, R97, -INF , !P0 ;  /* 0xff800000618e7808 */ /* 0x000fe20004000000 */
[-C--:B------:R-:W-:Y:S01]  /*46b0*/  HMMA.16816.F32 R48, R8, R16.reuse, R224 ;  /* 0x000000100830723c */ /* 0x080fe200000018e0 */
[----:B------:R-:W-:Y:S02]  /*46c0*/  FSEL R163, R87, -INF , !P0 ;  /* 0xff80000057a37808 */ /* 0x000fe40004000000 */
[----:B------:R-:W-:Y:S02]  /*46d0*/  FSEL R134, R85, -INF , !P0 ;  /* 0xff80000055867808 */ /* 0x000fe40004000000 */
[----:B------:R-:W-:Y:S01]  /*46e0*/  ISETP.GE.AND P1, PT, R2, UR18, PT ;  /* 0x0000001202007c0c */ /* 0x000fe2000bf26270 */
[C---:B------:R-:W-:Y:S01]  /*46f0*/  VIADD R2, R0.reuse, 0xffffffd1 ;  /* 0xffffffd100027836 */ /* 0x040fe20000000000 */
[----:B------:R-:W-:Y:S01]  /*4700*/  ISETP.GE.AND P0, PT, R3, UR18, PT ;  /* 0x0000001203007c0c */ /* 0x000fe2000bf06270 */
[----:B------:R-:W-:Y:S01]  /*4710*/  VIADD R3, R0, 0xffffffc1 ;  /* 0xffffffc100037836 */ /* 0x000fe20000000000 */
[----:B------:R-:W-:Y:S01]  /*4720*/  FSEL R178, R94, -INF , !P4 ;  /* 0xff8000005eb27808 */ /* 0x000fe20006000000 */
[----:B------:R-:W-:Y:S01]  /*4730*/  HMMA.16816.F32 R4, R12, R16, R168 ;  /* 0x000000100c04723c */ /* 0x000fe200000018a8 */
[----:B------:R-:W-:-:S02]  /*4740*/  FSEL R195, R66, -INF , !P0 ;  /* 0xff80000042c37808 */ /* 0x000fc40004000000 */
[----:B------:R-:W-:Y:S02]  /*4750*/  FSEL R197, R58, -INF , !P0 ;  /* 0xff8000003ac57808 */ /* 0x000fe40004000000 */
[----:B------:R-:W-:Y:S02]  /*4760*/  FSEL R194, R56, -INF , !P0 ;  /* 0xff80000038c27808 */ /* 0x000fe40004000000 */
[----:B------:R-:W-:Y:S02]  /*4770*/  FSEL R193, R64, -INF , !P0 ;  /* 0xff80000040c17808 */ /* 0x000fe40004000000 */
[----:B------:R-:W-:Y:S02]  /*4780*/  FSEL R180, R78, -INF , !P4 ;  /* 0xff8000004eb47808 */ /* 0x000fe40006000000 */
[----:B------:R-:W-:Y:S02]  /*4790*/  FSEL R177, R76, -INF , !P4 ;  /* 0xff8000004cb17808 */ /* 0x000fe40006000000 */
[----:B------:R-:W-:-:S02]  /*47a0*/  FSEL R175, R92, -INF , !P4 ;  /* 0xff8000005caf7808 */ /* 0x000fc40006000000 */
[----:B------:R-:W-:Y:S01]  /*47b0*/  ISETP.GE.AND P0, PT, R2, UR18, PT ;  /* 0x0000001202007c0c */ /* 0x000fe2000bf06270 */
[C---:B------:R-:W-:Y:S01]  /*47c0*/  VIADD R2, R0.reuse, 0xffffffd8 ;  /* 0xffffffd800027836 */ /* 0x040fe20000000000 */
[----:B------:R-:W-:Y:S01]  /*47d0*/  ISETP.GE.AND P4, PT, R3, UR18, PT ;  /* 0x0000001203007c0c */ /* 0x000fe2000bf86270 */
[----:B------:R-:W-:Y:S01]  /*47e0*/  VIADD R3, R0, 0xffffffe9 ;  /* 0xffffffe900037836 */ /* 0x000fe20000000000 */
[----:B------:R-:W-:Y:S02]  /*47f0*/  FSEL R198, R54, -INF , !P3 ;  /* 0xff80000036c67808 */ /* 0x000fe40005800000 */
[----:B------:R-:W-:Y:S02]  /*4800*/  FSEL R196, R59, -INF , !P4 ;  /* 0xff8000003bc47808 */ /* 0x000fe40006000000 */
[----:B------:R-:W-:Y:S02]  /*4810*/  FSEL R192, R57, -INF , !P4 ;  /* 0xff80000039c07808 */ /* 0x000fe40006000000 */
[----:B------:R-:W-:Y:S01]  /*4820*/  FSEL R202, R67, -INF , !P4 ;  /* 0xff80000043ca7808 */ /* 0x000fe20006000000 */
[----:B------:R-:W-:Y:S01]  /*4830*/  HMMA.16816.F32 R56, R8, R24, R228 ;  /* 0x000000180838723c */ /* 0x000fe200000018e4 */
[----:B------:R-:W-:-:S02]  /*4840*/  FSEL R189, R65, -INF , !P4 ;  /* 0xff80000041bd7808 */ /* 0x000fc40006000000 */
[----:B------:R-:W-:Y:S01]  /*4850*/  ISETP.GE.AND P4, PT, R2, UR18, PT ;  /* 0x0000001202007c0c */ /* 0x000fe2000bf86270 */
[----:B------:R-:W-:Y:S01]  /*4860*/  VIADD R2, R0, 0xffffffd9 ;  /* 0xffffffd900027836 */ /* 0x000fe20000000000 */
[----:B------:R-:W-:Y:S02]  /*4870*/  FSEL R191, R52, -INF , !P3 ;  /* 0xff80000034bf7808 */ /* 0x000fe40005800000 */
[----:B------:R-:W-:Y:S02]  /*4880*/  FSEL R201, R42, -INF , !P3 ;  /* 0xff8000002ac97808 */ /* 0x000fe40005800000 */
[----:B------:R-:W-:Y:S02]  /*4890*/  FSEL R187, R40, -INF , !P3 ;  /* 0xff80000028bb7808 */ /* 0x000fe40005800000 */
[----:B------:R-:W-:Y:S01]  /*48a0*/  ISETP.GE.AND P3, PT, R2, UR18, PT ;  /* 0x0000001202007c0c */ /* 0x000fe2000bf66270 */
[----:B------:R-:W-:Y:S01]  /*48b0*/  VIADD R2, R0, 0xffffffe0 ;  /* 0xffffffe000027836 */ /* 0x000fe20000000000 */
[----:B------:R-:W-:-:S02]  /*48c0*/  FSEL R199, R55, -INF , !P2 ;  /* 0xff80000037c77808 */ /* 0x000fc40005000000 */
        /* <DEDUP_REMOVED lines=8> */
[----:B------:R-:W-:Y:S02]  /*4950*/  FSEL R206, R28, -INF , !P1 ;  /* 0xff8000001cce7808 */ /* 0x000fe40004800000 */
[----:B------:R-:W-:Y:S02]  /*4960*/  FSEL R204, R36, -INF , !P1 ;  /* 0xff80000024cc7808 */ /* 0x000fe40004800000 */
[----:B------:R-:W-:Y:S01]  /*4970*/  ISETP.GE.AND P1, PT, R2, UR18, PT ;  /* 0x0000001202007c0c */ /* 0x000fe2000bf26270 */
[C---:B------:R-:W-:Y:S01]  /*4980*/  VIADD R2, R0.reuse, 0xffffffe8 ;  /* 0xffffffe800027836 */ /* 0x040fe20000000000 */
[----:B------:R-:W-:Y:S02]  /*4990*/  FSEL R216, R31, -INF , !P0 ;  /* 0xff8000001fd87808 */ /* 0x000fe40004000000 */
[----:B------:R-:W-:Y:S02]  /*49a0*/  FSEL R205, R29, -INF , !P0 ;  /* 0xff8000001dcd7808 */ /* 0x000fe40004000000 */
[----:B------:R-:W-:Y:S01]  /*49b0*/  FSEL R230, R39, -INF , !P0 ;  /* 0xff80000027e67808 */ /* 0x000fe20004000000 */
[----:B------:R-:W-:Y:S01]  /*49c0*/  HMMA.16816.F32 R28, R12, R18, R152 ;  /* 0x000000120c1c723c */ /* 0x000fe20000001898 */
[----:B------:R-:W-:Y:S01]  /*49d0*/  FSEL R203, R37, -INF , !P0 ;  /* 0xff80000025cb7808 */ /* 0x000fe20004000000 */
[----:B------:R-:W-:Y:S01]  /*49e0*/  VIADD R19, R0, 0xfffffff8 ;  /* 0xfffffff800137836 */ /* 0x000fe20000000000 */
[----:B------:R-:W-:-:S02]  /*49f0*/  ISETP.GE.AND P0, PT, R2, UR18, PT ;  /* 0x0000001202007c0c */ /* 0x000fc4000bf06270 */
[----:B------:R-:W-:Y:S02]  /*4a00*/  FMNMX3.FTZ R2, R105, R104, R23, !PT ;  /* 0x0000006869027276 */ /* 0x000fe40007810017 */
[----:B------:R-:W-:Y:S01]  /*4a10*/  ISETP.GE.AND P5, PT, R3, UR18, PT ;  /* 0x0000001203007c0c */ /* 0x000fe2000bfa6270 */
[C---:B------:R-:W-:Y:S01]  /*4a20*/  HMMA.16816.F32 R36, R12.reuse, R24, R156 ;  /* 0x000000180c24723c */ /* 0x040fe2000000189c */
[----:B------:R-:W-:Y:S01]  /*4a30*/  FMNMX3.FTZ R2, R2, R100, R120, !PT ;  /* 0x0000006402027276 */ /* 0x000fe20007810078 */
[----:B------:R-:W-:Y:S01]  /*4a40*/  VIADD R3, R0, 0xfffffff0 ;  /* 0xfffffff000037836 */ /* 0x000fe20000000000 */
[----:B------:R-:W-:Y:S02]  /*4a50*/  FSEL R209, R46, -INF , !P4 ;  /* 0xff8000002ed17808 */ /* 0x000fe40006000000 */
[----:B------:R-:W-:Y:S02]  /*4a60*/  FMNMX3.FTZ R2, R2, R115, R121, !PT ;  /* 0x0000007302027276 */ /* 0x000fe40007810079 */
[----:B------:R-:W-:Y:S01]  /*4a70*/  FSEL R170, R44, -INF , !P4 ;  /* 0xff8000002caa7808 */ /* 0x000fe20006000000 */
[----:B------:R-:W-:Y:S01]  /*4a80*/  HMMA.16816.F32 R24, R12, R26, R148 ;  /* 0x0000001a0c18723c */ /* 0x000fe20000001894 */
[----:B------:R-:W-:-:S02]  /*4a90*/  FMNMX3.FTZ R2, R2, R124, R141, !PT ;  /* 0x0000007c02027276 */ /* 0x000fc4000781008d */
[----:B------:R-:W-:Y:S02]  /*4aa0*/  FSEL R226, R34, -INF , !P4 ;  /* 0xff80000022e27808 */ /* 0x000fe40006000000 */
[----:B------:R-:W-:Y:S02]  /*4ab0*/  FMNMX3.FTZ R2, R2, R140, R135, !PT ;  /* 0x0000008c02027276 */ /* 0x000fe40007810087 */
[----:B------:R-:W-:Y:S02]  /*4ac0*/  FSEL R169, R32, -INF , !P4 ;  /* 0xff80000020a97808 */ /* 0x000fe40006000000 */
[----:B------:R-:W-:Y:S02]  /*4ad0*/  FMNMX3.FTZ R2, R2, R134, R175, !PT ;  /* 0x0000008602027276 */ /* 0x000fe400078100af */
[----:B------:R-:W-:Y:S01]  /*4ae0*/  ISETP.GE.AND P4, PT, R3, UR18, PT ;  /* 0x0000001203007c0c */ /* 0x000fe2000bf86270 */
[----:B------:R-:W-:Y:S01]  /*4af0*/  VIADD R3, R0, 0xfffffff1 ;  /* 0xfffffff100037836 */ /* 0x000fe20000000000 */
[----:B------:R-:W-:-:S02]  /*4b00*/  FMNMX3.FTZ R2, R2, R174, R137, !PT ;  /* 0x000000ae02027276 */ /* 0x000fc40007810089 */
[----:B------:R-:W-:Y:S02]  /*4b10*/  FSEL R210, R47, -INF , !P3 ;  /* 0xff8000002fd27808 */ /* 0x000fe40005800000 */
[----:B------:R-:W-:Y:S02]  /*4b20*/  FMNMX3.FTZ R2, R2, R136, R193, !PT ;  /* 0x0000008802027276 */ /* 0x000fe400078100c1 */
[----:B------:R-:W-:Y:S02]  /*4b30*/  FSEL R155, R45, -INF , !P3 ;  /* 0xff8000002d9b7808 */ /* 0x000fe40005800000 */
[----:B------:R-:W-:Y:S02]  /*4b40*/  FMNMX3.FTZ R2, R2, R189, R187, !PT ;  /* 0x000000bd02027276 */ /* 0x000fe400078100bb */
[----:B------:R-:W-:Y:S02]  /*4b50*/  FSEL R217, R35, -INF , !P3 ;  /* 0xff80000023d97808 */ /* 0x000fe40005800000 */
[----:B------:R-:W-:-:S02]  /*4b60*/  FSEL R154, R33, -INF , !P3 ;  /* 0xff800000219a7808 */ /* 0x000fc40005800000 */
[----:B------:R-:W-:Y:S02]  /*4b70*/  FSEL R240, R6, -INF , !P2 ;  /* 0xff80000006f07808 */ /* 0x000fe40005000000 */
[----:B------:R-:W-:Y:S02]  /*4b80*/  FSEL R237, R50, -INF , !P2 ;  /* 0xff80000032ed7808 */ /* 0x000fe40005000000 */
[----:B------:R-:W-:Y:S02]  /*4b90*/  FSEL R233, R48, -INF , !P2 ;  /* 0xff80000030e97808 */ /* 0x000fe40005000000 */
[----:B------:R-:W-:Y:S01]  /*4ba0*/  FSEL R238, R4, -INF , !P2 ;  /* 0xff80000004ee7808 */ /* 0x000fe20005000000 */
[----:B------:R-:W-:Y:S01]  /*4bb0*/  BAR.SYNC.DEFER_BLOCKING 0x0 ;  /* 0x0000000000007b1d */ /* 0x000fe20000010000 */
[----:B------:R-:W-:Y:S02]  /*4bc0*/  ISETP.GE.AND P3, PT, R3, UR18, PT ;  /* 0x0000001203007c0c */ /* 0x000fe4000bf66270 */
[----:B------:R-:W-:-:S02]  /*4bd0*/  FSEL R235, R51, -INF , !P1 ;  /* 0xff80000033eb7808 */ /* 0x000fc40004800000 */
[----:B------:R-:W-:Y:S02]  /*4be0*/  FSEL R231, R49, -INF , !P1 ;  /* 0xff80000031e77808 */ /* 0x000fe40004800000 */
[----:B------:R-:W-:Y:S02]  /*4bf0*/  FSEL R239, R7, -INF , !P1 ;  /* 0xff80000007ef7808 */ /* 0x000fe40004800000 */
[----:B------:R-:W-:Y:S02]  /*4c00*/  FSEL R236, R5, -INF , !P1 ;  /* 0xff80000005ec7808 */ /* 0x000fe40004800000 */
[----:B------:R-:W-:Y:S01]  /*4c10*/  FMNMX3.FTZ R18, R2, R186, R204, !PT ;  /* 0x000000ba02127276 */ /* 0x000fe200078100cc */
[----:B------:R-:W-:Y:S06]  /*4c20*/  BRA.U !UP1, `(.L_x_37) ;  /* 0x0000000509087547 */ /* 0x000fec000b800000 */
[----:B------:R-:W-:Y:S02]  /*4c30*/  UIADD3 UR25, UPT, UPT, UR15, -0x2, URZ ;  /* 0xfffffffe0f197890 */ /* 0x000fe4000fffe0ff */
[----:B------:R-:W-:Y:S02]  /*4c40*/  USHF.L.U32 UR21, UR12, 0x4, URZ ;  /* 0x000000040c157899 */ /* 0x000fe400080006ff */
[----:B------:R-:W-:Y:S02]  /*4c50*/  UIMAD.WIDE.U32 UR28, UR25, UR12, URZ ;  /* 0x0000000c191c72a5 */ /* 0x000fe4000f8e00ff */
[----:B------:R-:W-:Y:S02]  /*4c60*/  USHF.L.U64.HI UR19, UR12, 0x4, UR13 ;  /* 0x000000040c137899 */ /* 0x000fe4000801020d */
[----:B------:R-:W-:Y:S02]  /*4c70*/  UIMAD UR25, UR25, UR13, UR29 ;  /* 0x0000000d191972a4 */ /* 0x000fe4000f8e021d */
[----:B------:R-:W-:Y:S01]  /*4c80*/  ULEA UR24, UP0, UR28, UR21, 0x7 ;  /* 0x000000151c187291 */ /* 0x000fe2000f8038ff */
[----:B------:R-:W-:Y:S01]  /*4c90*/  IMAD.U32 R2, RZ, RZ, UR28 ;  /* 0x0000001cff027e24 */ /* 0x000fe2000f8e00ff */
[----:B------:R-:W-:Y:S01]  /*4ca0*/  USHF.L.U64.HI UR27, UR12, 0x5, UR13 ;  /* 0x000000050c1b7899 */ /* 0x000fe2000801020d */
[----:B------:R-:W-:Y:S01]  /*4cb0*/  IMAD.U32 R3, RZ, RZ, UR29 ;  /* 0x0000001dff037e24 */ /* 0x000fe2000f8e00ff */
[----:B------:R-:W-:Y:S01]  /*4cc0*/  ULEA.HI.X UR23, UR28, UR19, UR25, 0x7, UP0 ;  /* 0x000000131c177291 */ /* 0x000fe200080f3c19 */
[----:B------:R-:W-:Y:S01]  /*4cd0*/  IMAD.U32 R3, RZ, RZ, UR25 ;  /* 0x00000019ff037e24 */ /* 0x000fe2000f8e00ff */
[CC--:B------:R-:W-:Y:S01]  /*4ce0*/  LEA R16, P1, R2.reuse, R251.reuse, 0x8 ;  /* 0x000000fb02107211 */ /* 0x0c0fe200078240ff */
[----:B------:R-:W-:Y:S01]  /*4cf0*/  UIADD3 UR26, UP0, UPT, UR24, UR21, URZ ;  /* 0x00000015181a7290 */ /* 0x000fe2000ff1e0ff */
[----:B------:R-:W-:Y:S01]  /*4d00*/  IMAD.U32 R4, RZ, RZ, UR24 ;  /* 0x00000018ff047e24 */ /* 0x000fe2000f8e00ff */
[----:B------:R-:W-:Y:S01]  /*4d10*/  USHF.L.U32 UR28, UR12, 0x5, URZ ;  /* 0x000000050c1c7899 */ /* 0x000fe200080006ff */
[-C--:B------:R-:W-:Y:S01]  /*4d20*/  LEA.HI.X R17, R2, R250.reuse, R3, 0x8, P1 ;  /* 0x000000fa02117211 */ /* 0x080fe200008f4403 */
[----:B------:R-:W-:Y:S01]  /*4d30*/  UIADD3.X UR25, UPT, UPT, UR23, UR19, URZ, UP0, !UPT ;  /* 0x0000001317197290 */ /* 0x000fe200087fe4ff */
[----:B------:R-:W-:Y:S01]  /*4d40*/  IMAD.U32 R2, RZ, RZ, UR23 ;  /* 0x00000017ff027e24 */ /* 0x000fe2000f8e00ff */
[CC--:B------:R-:W-:Y:S01]  /*4d50*/  LEA R14, P1, R4.reuse, R251.reuse, 0x1 ;  /* 0x000000fb040e7211 */ /* 0x0c0fe200078208ff */
[----:B------:R-:W-:Y:S01]  /*4d60*/  UIADD3 UR29, UP0, UPT, UR28, UR24, URZ ;  /* 0x000000181c1d7290 */ /* 0x000fe2000ff1e0ff */
[----:B------:R-:W-:Y:S01]  /*4d70*/  IMAD.U32 R3, RZ, RZ, UR26 ;  /* 0x0000001aff037e24 */ /* 0x000fe2000f8e00ff */
[----:B------:R-:W-:Y:S01]  /*4d80*/  @!PT LDS RZ, [RZ] ;  /* 0x00000000fffff984 */ /* 0x000fe20000000800 */
[----:B------:R-:W-:Y:S01]  /*4d90*/  @!PT LDS RZ, [RZ] ;  /* 0x00000000fffff984 */ /* 0x000fe20000000800 */
[----:B------:R-:W-:Y:S01]  /*4da0*/  @!PT LDS RZ, [RZ] ;  /* 0x00000000fffff984 */ /* 0x000fe20000000800 */
[----:B------:R1:W-:Y:S01]  /*4db0*/  LDGSTS.E.BYPASS.LTC128B.128 [R20+0x4000], desc[UR16][R16.64] ;  /* 0x0400000010147fae */ /* 0x0003e2000b981a10 */
[-C--:B------:R-:W-:Y:S01]  /*4dc0*/  LEA.HI.X R15, R4, R250.reuse, R2, 0x1, P1 ;  /* 0x000000fa040f7211 */ /* 0x080fe200008f0c02 */
[----:B------:R-:W-:Y:S01]  /*4dd0*/  UIADD3.X UR26, UPT, UPT, UR27, UR23, URZ, UP0, !UPT ;  /* 0x000000171b1a7290 */ /* 0x000fe200087fe4ff */
[----:B------:R-:W-:Y:S01]  /*4de0*/  IMAD.U32 R2, RZ, RZ, UR25 ;  /* 0x00000019ff027e24 */ /* 0x000fe2000f8e00ff */
[CC--:B------:R-:W-:Y:S01]  /*4df0*/  LEA R12, P1, R3.reuse, R251.reuse, 0x1 ;  /* 0x000000fb030c7211 */ /* 0x0c0fe200078208ff */
[----:B------:R-:W-:Y:S01]  /*4e00*/  UIADD3 UR25, UP0, UPT, UR29, UR21, URZ ;  /* 0x000000151d197290 */ /* 0x000fe2000ff1e0ff */
[----:B------:R-:W-:Y:S01]  /*4e10*/  IMAD.U32 R4, RZ, RZ, UR29 ;  /* 0x0000001dff047e24 */ /* 0x000fe2000f8e00ff */
[----:B------:R1:W-:Y:S01]  /*4e20*/  LDGSTS.E.BYPASS.LTC128B.128 [R20+0x4800], desc[UR16][R14.64] ;  /* 0x048000000e147fae */ /* 0x0003e2000b981a10 */
[-C--:B------:R-:W-:Y:S01]  /*4e30*/  LEA.HI.X R13, R3, R250.reuse, R2, 0x1, P1 ;  /* 0x000000fa030d7211 */ /* 0x080fe200008f0c02 */
[----:B------:R-:W-:Y:S01]  /*4e40*/  UIADD3.X UR29, UPT, UPT, UR26, UR19, URZ, UP0, !UPT ;  /* 0x000000131a1d7290 */ /* 0x000fe200087fe4ff */
[----:B------:R-:W-:Y:S01]  /*4e50*/  MOV R2, UR26 ;  /* 0x0000001a00027c02 */ /* 0x000fe20008000f00 */
[----:B------:R-:W-:Y:S01]  /*4e60*/  ULEA UR24, UP0, UR12, UR24, 0x6 ;  /* 0x000000180c187291 */ /* 0x000fe2000f8030ff */
[CC--:B------:R-:W-:Y:S01]  /*4e70*/  LEA R10, P1, R4.reuse, R251.reuse, 0x1 ;  /* 0x000000fb040a7211 */ /* 0x0c0fe200078208ff */
[----:B------:R-:W-:Y:S01]  /*4e80*/  IMAD.U32 R3, RZ, RZ, UR25 ;  /* 0x00000019ff037e24 */ /* 0x000fe2000f8e00ff */
[----:B------:R1:W-:Y:S01]  /*4e90*/  LDGSTS.E.BYPASS.LTC128B.128 [R20+0x5000], desc[UR16][R12.64] ;  /* 0x050000000c147fae */ /* 0x0003e2000b981a10 */
[----:B------:R-:W-:Y:S01]  /*4ea0*/  ULEA.HI.X UR12, UR12, UR23, UR13, 0x6, UP0 ;  /* 0x000000170c0c7291 */ /* 0x000fe200080f340d */
[-C--:B------:R-:W-:Y:S01]  /*4eb0*/  LEA.HI.X R11, R4, R250.reuse, R2, 0x1, P1 ;  /* 0x000000fa040b7211 */ /* 0x080fe200008f0c02 */
[----:B------:R-:W-:Y:S01]  /*4ec0*/  IMAD.U32 R2, RZ, RZ, UR29 ;  /* 0x0000001dff027e24 */ /* 0x000fe2000f8e00ff */
[CC--:B------:R-:W-:Y:S01]  /*4ed0*/  LEA R8, P1, R3.reuse, R251.reuse, 0x1 ;  /* 0x000000fb03087211 */ /* 0x0c0fe200078208ff */
[----:B------:R-:W-:Y:S01]  /*4ee0*/  UIADD3 UR21, UP0, UPT, UR24, UR21, URZ ;  /* 0x0000001518157290 */ /* 0x000fe2000ff1e0ff */
[----:B------:R-:W-:Y:S01]  /*4ef0*/  IMAD.U32 R4, RZ, RZ, UR24 ;  /* 0x00000018ff047e24 */ /* 0x000fe2000f8e00ff */
[----:B------:R1:W-:Y:S01]  /*4f00*/  LDGSTS.E.BYPASS.LTC128B.128 [R20+0x5800], desc[UR16][R10.64] ;  /* 0x058000000a147fae */ /* 0x0003e2000b981a10 */
[-C--:B------:R-:W-:Y:S01]  /*4f10*/  LEA.HI.X R9, R3, R250.reuse, R2, 0x1, P1 ;  /* 0x000000fa03097211 */ /* 0x080fe200008f0c02 */
[----:B------:R-:W-:Y:S01]  /*4f20*/  UIADD3.X UR19, UPT, UPT, UR12, UR19, URZ, UP0, !UPT ;  /* 0x000000130c137290 */ /* 0x000fe200087fe4ff */
[----:B------:R-:W-:Y:S01]  /*4f30*/  IMAD.U32 R2, RZ, RZ, UR12 ;  /* 0x0000000cff027e24 */ /* 0x000fe2000f8e00ff */
[CC--:B------:R-:W-:Y:S01]  /*4f40*/  LEA R6, P1, R4.reuse, R251.reuse, 0x1 ;  /* 0x000000fb04067211 */ /* 0x0c0fe200078208ff */
[----:B------:R-:W-:Y:S01]  /*4f50*/  UIADD3 UR24, UP0, UPT, UR24, UR28, URZ ;  /* 0x0000001c18187290 */ /* 0x000fe2000ff1e0ff */
[----:B------:R-:W-:Y:S01]  /*4f60*/  MOV R3, UR21 ;  /* 0x0000001500037c02 */ /* 0x000fe20008000f00 */
[----:B------:R1:W-:Y:S01]  /*4f70*/  LDGSTS.E.BYPASS.LTC128B.128 [R20+0x6000], desc[UR16][R8.64] ;  /* 0x0600000008147fae */ /* 0x0003e2000b981a10 */
[-C--:B------:R-:W-:Y:S01]  /*4f80*/  LEA.HI.X R7, R4, R250.reuse, R2, 0x1, P1 ;  /* 0x000000fa04077211 */ /* 0x080fe200008f0c02 */
[----:B------:R-:W-:Y:S01]  /*4f90*/  UIADD3.X UR12, UPT, UPT, UR12, UR27, URZ, UP0, !UPT ;  /* 0x0000001b0c0c7290 */ /* 0x000fe200087fe4ff */
[----:B------:R-:W-:Y:S01]  /*4fa0*/  IMAD.U32 R2, RZ, RZ, UR19 ;  /* 0x00000013ff027e24 */ /* 0x000fe2000f8e00ff */
[CC--:B------:R-:W-:Y:S01]  /*4fb0*/  LEA R4, P1, R3.reuse, R251.reuse, 0x1 ;  /* 0x000000fb03047211 */ /* 0x0c0fe200078208ff */
[----:B------:R-:W-:Y:S01]  /*4fc0*/  IMAD.U32 R21, RZ, RZ, UR24 ;  /* 0x00000018ff157e24 */ /* 0x000fe2000f8e00ff */
[----:B------:R1:W-:Y:S02]  /*4fd0*/  LDGSTS.E.BYPASS.LTC128B.128 [R20+0x6800], desc[UR16][R6.64] ;  /* 0x0680000006147fae */ /* 0x0003e4000b981a10 */
[----:B------:R-:W-:Y:S01]  /*4fe0*/  LEA.HI.X R5, R3, R250, R2, 0x1, P1 ;  /* 0x000000fa03057211 */ /* 0x000fe200008f0c02 */
[----:B------:R-:W-:Y:S01]  /*4ff0*/  IMAD.U32 R3, RZ, RZ, UR12 ;  /* 0x0000000cff037e24 */ /* 0x000fe2000f8e00ff */
[----:B------:R-:W-:-:S03]  /*5000*/  LEA R2, P1, R21, R251, 0x1 ;  /* 0x000000fb15027211 */ /* 0x000fc600078208ff */
[----:B------:R1:W-:Y:S01]  /*5010*/  LDGSTS.E.BYPASS.LTC128B.128 [R20+0x7000], desc[UR16][R4.64] ;  /* 0x0700000004147fae */ /* 0x0003e2000b981a10 */
[----:B------:R-:W-:-:S05]  /*5020*/  LEA.HI.X R3, R21, R250, R3, 0x1, P1 ;  /* 0x000000fa15037211 */ /* 0x000fca00008f0c03 */
[----:B------:R1:W-:Y:S04]  /*5030*/  LDGSTS.E.BYPASS.LTC128B.128 [R20+0x7800], desc[UR16][R2.64] ;  /* 0x0780000002147fae */ /* 0x0003e8000b981a10 */
[----:B------:R-:W0:Y:S02]  /*5040*/  LDGDEPBAR ;  /* 0x00000000000079af */ /* 0x000e240000000000 */
.L_x_37:
[----:B-1----:R-:W-:Y:S01]  /*5050*/  FMNMX3.FTZ R2, R18, R203, R169, !PT ;  /* 0x000000cb12027276 */ /* 0x002fe200078100a9 */
[----:B------:R-:W1:Y:S01]  /*5060*/  LDCU UR12, c[0x0][0x45c] ;  /* 0x00008b80ff0c77ac */ /* 0x000e620008000800 */
[----:B------:R-:W-:Y:S01]  /*5070*/  FSEL R228, R28, -INF , !P0 ;  /* 0xff8000001ce47808 */ /* 0x000fe20004000000 */
[----:B------:R-:W-:Y:S01]  /*5080*/  STL [R1+0x58], R251 ;  /* 0x000058fb01007387 */ /* 0x000fe20000100800 */
[----:B------:R-:W-:Y:S02]  /*5090*/  FMNMX3.FTZ R2, R2, R154, R238, !PT ;  /* 0x0000009a02027276 */ /* 0x000fe400078100ee */
[----:B------:R-:W-:Y:S01]  /*50a0*/  IADD3 R3, PT, PT, R0, -0x7, RZ ;  /* 0xfffffff900037810 */ /* 0x000fe20007ffe0ff */
[----:B------:R-:W-:Y:S01]  /*50b0*/  STL [R1+0x54], R250 ;  /* 0x000054fa01007387 */ /* 0x000fe20000100800 */
[----:B------:R-:W-:Y:S02]  /*50c0*/  ISETP.GE.AND P2, PT, R19, UR18, PT ;  /* 0x0000001213007c0c */ /* 0x000fe4000bf46270 */
[----:B------:R-:W-:Y:S01]  /*50d0*/  FSEL R222, R29, -INF , !P5 ;  /* 0xff8000001dde7808 */ /* 0x000fe20006800000 */
[----:B------:R-:W-:Y:S01]  /*50e0*/  STL [R1+0x50], R215 ;  /* 0x000050d701007387 */ /* 0x000fe20000100800 */
[----:B------:R-:W-:-:S02]  /*50f0*/  FSEL R225, R36, -INF , !P4 ;  /* 0xff80000024e17808 */ /* 0x000fc40006000000 */
[----:B------:R-:W-:Y:S01]  /*5100*/  FMNMX3.FTZ R0, R2, R236, R228, !PT ;  /* 0x000000ec02007276 */ /* 0x000fe200078100e4 */
[----:B------:R-:W-:Y:S01]  /*5110*/  STL [R1+0x4c], R214 ;  /* 0x00004cd601007387 */ /* 0x000fe20000100800 */
[----:B------:R-:W-:Y:S02]  /*5120*/  ISETP.GE.AND P1, PT, R3, UR18, PT ;  /* 0x0000001203007c0c */ /* 0x000fe4000bf26270 */
[----:B------:R-:W-:Y:S01]  /*5130*/  FSEL R220, R37, -INF , !P3 ;  /* 0xff80000025dc7808 */ /* 0x000fe20005800000 */
[----:B------:R-:W-:Y:S01]  /*5140*/  STL [R1+0x48], R213 ;  /* 0x000048d501007387 */ /* 0x000fe20000100800 */
[----:B------:R-:W-:Y:S02]  /*5150*/  FSEL R219, R24, -INF , !P2 ;  /* 0xff80000018db7808 */ /* 0x000fe40005000000 */
[----:B------:R-:W-:Y:S01]  /*5160*/  FMNMX3.FTZ R0, R0, R222, R225, !PT ;  /* 0x000000de00007276 */ /* 0x000fe200078100e1 */
[----:B------:R-:W-:Y:S01]  /*5170*/  STL [R1+0x44], R212 ;  /* 0x000044d401007387 */ /* 0x000fe20000100800 */
[----:B------:R-:W-:-:S02]  /*5180*/  FSEL R218, R25, -INF , !P1 ;  /* 0xff80000019da7808 */ /* 0x000fc40004800000 */
[----:B------:R-:W-:Y:S01]  /*5190*/  FMNMX3.FTZ R0, R0, R220, R219, !PT ;  /* 0x000000dc00007276 */ /* 0x000fe200078100db */
[----:B------:R-:W-:Y:S01]  /*51a0*/  STL [R1+0x40], R165 ;  /* 0x000040a501007387 */ /* 0x000fe20000100800 */
[----:B------:R-:W-:Y:S02]  /*51b0*/  FSEL R229, R62, -INF , !P0 ;  /* 0xff8000003ee57808 */ /* 0x000fe40004000000 */
[----:B------:R-:W-:Y:S02]  /*51c0*/  FMNMX.FTZ R0, R218, R0, !PT ;  /* 0x00000000da007209 */ /* 0x000fe40007810000 */
[----:B------:R-:W-:Y:S02]  /*51d0*/  FSEL R157, R60, -INF , !P0 ;  /* 0xff8000003c9d7808 */ /* 0x000fe40004000000 */
[----:B------:R-:W-:Y:S01]  /*51e0*/  FSEL R234, R30, -INF , !P0 ;  /* 0xff8000001eea7808 */ /* 0x000fe20004000000 */
[----:B------:R-:W2:Y:S01]  /*51f0*/  SHFL.BFLY PT, R2, R0, 0x2, 0x1f ;  /* 0x0c401f0000027f89 */ /* 0x000ea200000e0000 */
[----:B------:R-:W-:-:S02]  /*5200*/  FSEL R11, R61, -INF , !P5 ;  /* 0xff8000003d0b7808 */ /* 0x000fc40006800000 */
[----:B------:R-:W-:Y:S02]  /*5210*/  FSEL R227, R56, -INF , !P4 ;  /* 0xff80000038e37808 */ /* 0x000fe40006000000 */
[----:B------:R-:W-:Y:S02]  /*5220*/  FSEL R224, R57, -INF , !P3 ;  /* 0xff80000039e07808 */ /* 0x000fe40005800000 */
[----:B------:R-:W-:Y:S02]  /*5230*/  FSEL R223, R40, -INF , !P2 ;  /* 0xff80000028df7808 */ /* 0x000fe40005000000 */
[----:B------:R-:W-:Y:S02]  /*5240*/  FMNMX3.FTZ R164, R113, R112, R103, !PT ;  /* 0x0000007071a47276 */ /* 0x000fe40007810067 */
[----:B------:R-:W-:Y:S02]  /*5250*/  FSEL R221, R41, -INF , !P1 ;  /* 0xff80000029dd7808 */ /* 0x000fe40004800000 */
[----:B------:R-:W-:-:S02]  /*5260*/  FMNMX3.FTZ R164, R164, R114, R111, !PT ;  /* 0x00000072a4a47276 */ /* 0x000fc4000781006f */
[----:B------:R-:W-:Y:S02]  /*5270*/  FSEL R156, R63, -INF , !P5 ;  /* 0xff8000003f9c7808 */ /* 0x000fe40006800000 */
[----:B------:R-:W-:Y:S02]  /*5280*/  FMNMX3.FTZ R164, R164, R110, R90, !PT ;  /* 0x0000006ea4a47276 */ /* 0x000fe4000781005a */
[----:B------:R-:W-:Y:S02]  /*5290*/  FSEL R208, R58, -INF , !P4 ;  /* 0xff8000003ad07808 */ /* 0x000fe40006000000 */
[----:B------:R-:W-:Y:S02]  /*52a0*/  FMNMX3.FTZ R164, R164, R91, R160, !PT ;  /* 0x0000005ba4a47276 */ /* 0x000fe400078100a0 */
[----:B------:R-:W-:Y:S02]  /*52b0*/  FSEL R171, R59, -INF , !P3 ;  /* 0xff8000003bab7808 */ /* 0x000fe40005800000 */
[----:B--2---:R-:W-:-:S02]  /*52c0*/  FMNMX.FTZ R0, R0, R2, !PT ;  /* 0x0000000200007209 */ /* 0x004fc40007810000 */
[----:B------:R-:W-:Y:S02]  /*52d0*/  FMNMX3.FTZ R164, R164, R161, R147, !PT ;  /* 0x000000a1a4a47276 */ /* 0x000fe40007810093 */
[----:B------:R-:W-:Y:S01]  /*52e0*/  FSEL R159, R42, -INF , !P2 ;  /* 0xff8000002a9f7808 */ /* 0x000fe20005000000 */
[----:B------:R-:W2:Y:S01]  /*52f0*/  SHFL.BFLY PT, R2, R0, 0x1, 0x1f ;  /* 0x0c201f0000027f89 */ /* 0x000ea200000e0000 */
[----:B------:R-:W-:Y:S02]  /*5300*/  FMNMX3.FTZ R164, R164, R162, R180, !PT ;  /* 0x000000a2a4a47276 */ /* 0x000fe400078100b4 */
[----:B------:R-:W-:Y:S02]  /*5310*/  FSEL R158, R43, -INF , !P1 ;  /* 0xff8000002b9e7808 */ /* 0x000fe40004800000 */
[----:B------:R-:W-:Y:S02]  /*5320*/  FMNMX3.FTZ R164, R164, R181, R179, !PT ;  /* 0x000000b5a4a47276 */ /* 0x000fe400078100b3 */
[----:B------:R-:W-:-:S02]  /*5330*/  FSEL R153, R31, -INF , !P5 ;  /* 0xff8000001f997808 */ /* 0x000fc40006800000 */
[----:B------:R-:W-:Y:S02]  /*5340*/  FMNMX3.FTZ R164, R164, R182, R197, !PT ;  /* 0x000000b6a4a47276 */ /* 0x000fe400078100c5 */
[----:B------:R-:W-:Y:S02]  /*5350*/  FSEL R151, R38, -INF , !P4 ;  /* 0xff80000026977808 */ /* 0x000fe40006000000 */
[----:B------:R-:W-:Y:S02]  /*5360*/  FMNMX3.FTZ R164, R164, R196, R198, !PT ;  /* 0x000000c4a4a47276 */ /* 0x000fe400078100c6 */
[----:B------:R-:W-:Y:S02]  /*5370*/  FSEL R150, R39, -INF , !P3 ;  /* 0xff80000027967808 */ /* 0x000fe40005800000 */
[----:B------:R-:W-:Y:S02]  /*5380*/  FMNMX3.FTZ R164, R164, R199, R211, !PT ;  /* 0x000000c7a4a47276 */ /* 0x000fe400078100d3 */
[----:B------:R-:W-:-:S02]  /*5390*/  FSEL R149, R26, -INF , !P2 ;  /* 0xff8000001a957808 */ /* 0x000fc40005000000 */
[----:B------:R-:W-:Y:S02]  /*53a0*/  FMNMX3.FTZ R164, R164, R216, R209, !PT ;  /* 0x000000d8a4a47276 */ /* 0x000fe400078100d1 */
[----:B------:R-:W-:Y:S02]  /*53b0*/  FSEL R148, R27, -INF , !P1 ;  /* 0xff8000001b947808 */ /* 0x000fe40004800000 */
[----:B--2---:R-:W-:Y:S02]  /*53c0*/  FMNMX.FTZ R168, R0, R2, !PT ;  /* 0x0000000200a87209 */ /* 0x004fe40007810000 */
[----:B------:R-:W-:Y:S02]  /*53d0*/  FMNMX3.FTZ R164, R164, R210, R237, !PT ;  /* 0x000000d2a4a47276 */ /* 0x000fe400078100ed */
[C---:B------:R-:W-:Y:S01]  /*53e0*/  FSETP.NEU.FTZ.AND P0, PT, R168.reuse, -INF , PT ;  /* 0xff800000a800780b */ /* 0x040fe20003f1d000 */
[----:B-1----:R-:W-:Y:S01]  /*53f0*/  FMUL.FTZ R0, R168, UR12 ;  /* 0x0000000ca8007c20 */ /* 0x002fe20008410000 */
[----:B------:R-:W-:Y:S01]  /*5400*/  FMNMX3.FTZ R164, R164, R235, R229, !PT ;  /* 0x000000eba4a47276 */ /* 0x000fe200078100e5 */
[----:B------:R-:W-:Y:S03]  /*5410*/  STL [R1+0x5c], R168 ;  /* 0x00005ca801007387 */ /* 0x000fe60000100800 */
[----:B------:R-:W-:-:S02]  /*5420*/  FSEL R8, R0, RZ, P0 ;  /* 0x000000ff00087208 */ /* 0x000fc40000000000 */
[----:B------:R-:W-:Y:S02]  /*5430*/  FMNMX3.FTZ R0, R107, R106, R101, !PT ;  /* 0x0000006a6b007276 */ /* 0x000fe40007810065 */
[----:B------:R-:W-:Y:S02]  /*5440*/  FMNMX3.FTZ R164, R164, R156, R208, !PT ;  /* 0x0000009ca4a47276 */ /* 0x000fe400078100d0 */
[----:B------:R-:W-:Y:S02]  /*5450*/  FMNMX3.FTZ R0, R0, R102, R109, !PT ;  /* 0x0000006600007276 */ /* 0x000fe4000781006d */
[----:B------:R-:W-:Y:S02]  /*5460*/  FMNMX3.FTZ R164, R164, R171, R159, !PT ;  /* 0x000000aba4a47276 */ /* 0x000fe4000781009f */
[----:B------:R-:W-:Y:S02]  /*5470*/  FMNMX3.FTZ R0, R0, R108, R88, !PT ;  /* 0x0000006c00007276 */ /* 0x000fe40007810058 */
[----:B------:R-:W-:-:S02]  /*5480*/  FMNMX.FTZ R164, R158, R164, !PT ;  /* 0x000000a49ea47209 */ /* 0x000fc40007810000 */
[----:B------:R-:W-:-:S04]  /*5490*/  FMNMX3.FTZ R0, R0, R89, R144, !PT ;  /* 0x0000005900007276 */ /* 0x000fc80007810090 */
        /* <DEDUP_REMOVED lines=11> */
[----:B------:R-:W-:-:S05]  /*5550*/  FMNMX.FTZ R166, R221, R166, !PT ;  /* 0x000000a6dda67209 */ /* 0x000fca0007810000 */
[----:B------:R-:W1:Y:S02]  /*5560*/  SHFL.BFLY PT, R0, R166, 0x2, 0x1f ;  /* 0x0c401f00a6007f89 */ /* 0x000e6400000e0000 */
[----:B-1----:R-:W-:-:S05]  /*5570*/  FMNMX.FTZ R166, R166, R0, !PT ;  /* 0x00000000a6a67209 */ /* 0x002fca0007810000 */
[----:B------:R-:W1:Y:S02]  /*5580*/  SHFL.BFLY PT, R0, R166, 0x1, 0x1f ;  /* 0x0c201f00a6007f89 */ /* 0x000e6400000e0000 */
[----:B-1----:R-:W-:Y:S02]  /*5590*/  FMNMX.FTZ R166, R166, R0, !PT ;  /* 0x00000000a6a67209 */ /* 0x002fe40007810000 */
[----:B------:R-:W1:Y:S02]  /*55a0*/  SHFL.BFLY PT, R0, R164, 0x2, 0x1f ;  /* 0x0c401f00a4007f89 */ /* 0x000e6400000e0000 */
[C---:B------:R-:W-:Y:S01]  /*55b0*/  FSETP.NEU.FTZ.AND P0, PT, R166.reuse, -INF , PT ;  /* 0xff800000a600780b */ /* 0x040fe20003f1d000 */
[----:B------:R-:W-:Y:S01]  /*55c0*/  FMUL.FTZ R3, R166, UR12 ;  /* 0x0000000ca6037c20 */ /* 0x000fe20008410000 */
[----:B------:R-:W-:Y:S04]  /*55d0*/  STL [R1+0x60], R166 ;  /* 0x000060a601007387 */ /* 0x000fe80000100800 */
[----:B------:R-:W-:-:S02]  /*55e0*/  FSEL R3, R3, RZ, P0 ;  /* 0x000000ff03037208 */ /* 0x000fc40000000000 */
[----:B-1----:R-:W-:-:S05]  /*55f0*/  FMNMX.FTZ R164, R164, R0, !PT ;  /* 0x00000000a4a47209 */ /* 0x002fca0007810000 */
[----:B------:R-:W1:Y:S02]  /*5600*/  SHFL.BFLY PT, R0, R164, 0x1, 0x1f ;  /* 0x0c201f00a4007f89 */ /* 0x000e6400000e0000 */
[----:B-1----:R-:W-:Y:S01]  /*5610*/  FMNMX.FTZ R164, R164, R0, !PT ;  /* 0x00000000a4a47209 */ /* 0x002fe20007810000 */
[----:B------:R-:W-:-:S03]  /*5620*/  FFMA.FTZ R0, R105, UR12, -R8 ;  /* 0x0000000c69007c23 */ /* 0x000fc60008010808 */
[C---:B------:R-:W-:Y:S01]  /*5630*/  FSETP.NEU.FTZ.AND P0, PT, R164.reuse, -INF , PT ;  /* 0xff800000a400780b */ /* 0x040fe20003f1d000 */
[----:B------:R1:W-:Y:S01]  /*5640*/  MUFU.EX2 R81, R0 ;  /* 0x0000000000517308 */ /* 0x0003e20000000800 */
[----:B------:R-:W-:Y:S01]  /*5650*/  STL [R1+0x64], R164 ;  /* 0x000064a401007387 */ /* 0x000fe20000100800 */
[----:B------:R-:W-:-:S05]  /*5660*/  FMUL.FTZ R2, R164, UR12 ;  /* 0x0000000ca4027c20 */ /* 0x000fca0008410000 */
[----:B------:R-:W-:-:S05]  /*5670*/  FSEL R2, R2, RZ, P0 ;  /* 0x000000ff02027208 */ /* 0x000fca0000000000 */
[----:B------:R-:W-:-:S04]  /*5680*/  FFMA.FTZ R5, R113, UR12, -R2 ;  /* 0x0000000c71057c23 */ /* 0x000fc80008010802 */
[----:B------:R-:W-:Y:S01]  /*5690*/  MUFU.EX2 R7, R5 ;  /* 0x0000000500077308 */ /* 0x000fe20000000800 */
[----:B-1----:R-:W-:-:S07]  /*56a0*/  FFMA.FTZ R0, R104, UR12, -R8 ;  /* 0x0000000c68007c23 */ /* 0x002fce0008010808 */
[----:B------:R1:W-:Y:S02]  /*56b0*/  MUFU.EX2 R15, R0 ;  /* 0x00000000000f7308 */ /* 0x0003e40000000800 */
[----:B-1----:R-:W-:-:S06]  /*56c0*/  FFMA.FTZ R0, R23, UR12, -R8 ;  /* 0x0000000c17007c23 */ /* 0x002fcc0008010808 */
[----:B------:R1:W2:Y:S02]  /*56d0*/  MUFU.EX2 R4, R0 ;  /* 0x0000000000047308 */ /* 0x0002a40000000800 */
[----:B-1----:R-:W-:Y:S01]  /*56e0*/  FFMA.FTZ R0, R100, UR12, -R8 ;  /* 0x0000000c64007c23 */ /* 0x002fe20008010808 */
[----:B--2---:R1:W-:Y:S05]  /*56f0*/  STL [R1+0x28], R4 ;  /* 0x0000280401007387 */ /* 0x0043ea0000100800 */
[----:B------:R2:W-:Y:S02]  /*5700*/  MUFU.EX2 R241, R0 ;  /* 0x0000000000f17308 */ /* 0x0005e40000000800 */
[----:B--2---:R-:W-:-:S06]  /*5710*/  FFMA.FTZ R0, R107, UR12, -R3 ;  /* 0x0000000c6b007c23 */ /* 0x004fcc0008010803 */
[----:B------:R2:W-:Y:S01]  /*5720*/  MUFU.EX2 R247, R0 ;  /* 0x0000000000f77308 */ /* 0x0005e20000000800 */
[----:B-1----:R-:W-:Y:S01]  /*5730*/  FMNMX3.FTZ R4, R128, R127, R125, !PT ;  /* 0x0000007f80047276 */ /* 0x002fe2000781007d */
[----:B--2---:R-:W-:-:S06]  /*5740*/  FFMA.FTZ R0, R106, UR12, -R3 ;  /* 0x0000000c6a007c23 */ /* 0x004fcc0008010803 */
[----:B------:R1:W-:Y:S02]  /*5750*/  MUFU.EX2 R245, R0 ;  /* 0x0000000000f57308 */ /* 0x0003e40000000800 */
[----:B-1----:R-:W-:Y:S01]  /*5760*/  FMNMX3.FTZ R0, R4, R133, R131, !PT ;  /* 0x0000008504007276 */ /* 0x002fe20007810083 */
[----:B------:R-:W-:-:S03]  /*5770*/  FFMA.FTZ R4, R101, UR12, -R3 ;  /* 0x0000000c65047c23 */ /* 0x000fc60008010803 */
[----:B------:R-:W-:Y:S02]  /*5780*/  FMNMX3.FTZ R0, R0, R126, R130, !PT ;  /* 0x0000007e00007276 */ /* 0x000fe40007810082 */
[----:B------:R1:W2:Y:S02]  /*5790*/  MUFU.EX2 R6, R4 ;  /* 0x0000000400067308 */ /* 0x0002a40000000800 */
[----:B------:R-:W-:-:S04]  /*57a0*/  FMNMX3.FTZ R0, R0, R129, R146, !PT ;  /* 0x0000008100007276 */ /* 0x000fc80007810092 */
[----:B------:R-:W-:-:S04]  /*57b0*/  FMNMX3.FTZ R0, R0, R173, R172, !PT ;  /* 0x000000ad00007276 */ /* 0x000fc800078100ac */
[----:B------:R-:W-:Y:S01]  /*57c0*/  FMNMX3.FTZ R0, R0, R163, R178, !PT ;  /* 0x000000a300007276 */ /* 0x000fe200078100b2 */
[----:B-1----:R-:W-:Y:S01]  /*57d0*/  FFMA.FTZ R4, R102, UR12, -R3 ;  /* 0x0000000c66047c23 */ /* 0x002fe20008010803 */
[----:B--2---:R1:W-:Y:S03]  /*57e0*/  STL [R1+0x24], R6 ;  /* 0x0000240601007387 */ /* 0x0043e60000100800 */
[----:B------:R2:W3:Y:S02]  /*57f0*/  MUFU.EX2 R12, R4 ;  /* 0x00000004000c7308 */ /* 0x0004e40000000800 */
[----:B--2---:R-:W-:Y:S01]  /*5800*/  FMNMX3.FTZ R4, R0, R185, R184, !PT ;  /* 0x000000b900047276 */ /* 0x004fe200078100b8 */
[----:B---3--:R-:W-:Y:S01]  /*5810*/  STL [R1+0x34], R12 ;  /* 0x0000340c01007387 */ /* 0x008fe20000100800 */
[----:B------:R-:W-:Y:S02]  /*5820*/  IADD3 R0, PT, PT, R249, R252, RZ ;  /* 0x000000fcf9007210 */ /* 0x000fe40007ffe0ff */
[----:B------:R-:W-:Y:S01]  /*5830*/  FMNMX3.FTZ R4, R4, R183, R195, !PT ;  /* 0x000000b704047276 */ /* 0x000fe200078100c3 */
[----:B------:R2:W-:Y:S01]  /*5840*/  STL [R1+0x20], R7 ;  /* 0x0000200701007387 */ /* 0x0005e20000100800 */
[----:B------:R-:W-:Y:S01]  /*5850*/  LEA R232, R0, UR6, 0x1 ;  /* 0x0000000600e87c11 */ /* 0x000fe2000f8e08ff */
[----:B------:R-:W-:Y:S01]  /*5860*/  FFMA.FTZ R0, R112, UR12, -R2 ;  /* 0x0000000c70007c23 */ /* 0x000fe20008010802 */
[----:B------:R-:W-:-:S02]  /*5870*/  FMNMX3.FTZ R4, R4, R202, R201, !PT ;  /* 0x000000ca04047276 */ /* 0x000fc400078100c9 */
[----:B------:R-:W-:Y:S01]  /*5880*/  IADD3 R152, PT, PT, R167, R232, RZ ;  /* 0x000000e8a7987210 */ /* 0x000fe20007ffe0ff */
[----:B------:R3:W4:Y:S01]  /*5890*/  MUFU.EX2 R9, R0 ;  /* 0x0000000000097308 */ /* 0x0007220000000800 */
[C---:B------:R-:W-:Y:S01]  /*58a0*/  IMAD.IADD R188, R22.reuse, 0x1, R232 ;  /* 0x0000000116bc7824 */ /* 0x040fe200078e02e8 */
[----:B------:R-:W-:Y:S01]  /*58b0*/  LDSM.16.MT88.4 R32, [R232+0x8000] ;  /* 0x00800000e820783b */ /* 0x000fe20000004200 */
[----:B------:R-:W-:Y:S02]  /*58c0*/  IADD3 R132, PT, PT, R22, R152, RZ ;  /* 0x0000009816847210 */ /* 0x000fe40007ffe0ff */
[----:B-1----:R-:W-:Y:S01]  /*58d0*/  F2FP.F16.F32.PACK_AB R6, R12, R6 ;  /* 0x000000060c06723e */ /* 0x002fe200000000ff */
[----:B------:R-:W-:Y:S04]  /*58e0*/  LDSM.16.MT88.4 R44, [R188+0x8000] ;  /* 0x00800000bc2c783b */ /* 0x000fe80000004200 */
[----:B------:R-:W-:Y:S04]  /*58f0*/  LDSM.16.MT88.4 R52, [R152+0x8000] ;  /* 0x008000009834783b */ /* 0x000fe80000004200 */
[----:B------:R-:W-:Y:S01]  /*5900*/  LDSM.16.MT88.4 R60, [R132+0x8000] ;  /* 0x00800000843c783b */ /* 0x000fe20000004200 */
[----:B---3--:R-:W-:Y:S01]  /*5910*/  FMNMX3.FTZ R0, R4, R200, R207, !PT ;  /* 0x000000c804007276 */ /* 0x008fe200078100cf */
[----:B------:R-:W-:-:S02]  /*5920*/  FFMA.FTZ R4, R103, UR12, -R2 ;  /* 0x0000000c67047c23 */ /* 0x000fc40008010802 */
[----:B----4-:R1:W-:Y:S01]  /*5930*/  STL [R1+0x1c], R9 ;  /* 0x00001c0901007387 */ /* 0x0103e20000100800 */
[----:B------:R-:W-:Y:S01]  /*5940*/  F2FP.F16.F32.PACK_AB R5, R9, R7 ;  /* 0x000000070905723e */ /* 0x000fe200000000ff */
[----:B------:R3:W4:Y:S01]  /*5950*/  MUFU.EX2 R164, R4 ;  /* 0x0000000400a47308 */ /* 0x0007220000000800 */
[----:B------:R-:W-:Y:S01]  /*5960*/  FMNMX3.FTZ R0, R0, R230, R226, !PT ;  /* 0x000000e600007276 */ /* 0x000fe200078100e2 */
[----:B------:R-:W-:Y:S03]  /*5970*/  LDSM.16.MT88.4 R72, [R152+0x8800] ;  /* 0x008800009848783b */ /* 0x000fe60000004200 */
[----:B------:R-:W-:Y:S01]  /*5980*/  FMNMX3.FTZ R0, R0, R217, R240, !PT ;  /* 0x000000d900007276 */ /* 0x000fe200078100f0 */
[----:B------:R-:W-:Y:S03]  /*5990*/  LDSM.16.MT88.4 R64, [R232+0x8800] ;  /* 0x00880000e840783b */ /* 0x000fe60000004200 */
[----:B------:R-:W-:Y:S01]  /*59a0*/  FMNMX3.FTZ R0, R0, R239, R234, !PT ;  /* 0x000000ef00007276 */ /* 0x000fe200078100ea */
[----:B------:R-:W-:Y:S03]  /*59b0*/  LDSM.16.MT88.4 R68, [R188+0x8800] ;  /* 0x00880000bc44783b */ /* 0x000fe60000004200 */
[----:B------:R-:W-:Y:S01]  /*59c0*/  FMNMX3.FTZ R0, R0, R153, R151, !PT ;  /* 0x0000009900007276 */ /* 0x000fe20007810097 */
[----:B------:R-:W-:Y:S01]  /*59d0*/  LDSM.16.MT88.4 R76, [R132+0x8800] ;  /* 0x00880000844c783b */ /* 0x000fe20000004200 */
[----:B---3--:R-:W-:-:S03]  /*59e0*/  FFMA.FTZ R4, R114, UR12, -R2 ;  /* 0x0000000c72047c23 */ /* 0x008fc60008010802 */
[----:B----4-:R3:W-:Y:S01]  /*59f0*/  STL [R1+0x6c], R164 ;  /* 0x00006ca401007387 */ /* 0x0107e20000100800 */
[----:B------:R-:W-:Y:S01]  /*5a00*/  FMNMX3.FTZ R0, R0, R150, R149, !PT ;  /* 0x0000009600007276 */ /* 0x000fe20007810095 */
[----:B------:R-:W2:Y:S03]  /*5a10*/  MUFU.EX2 R251, R4 ;  /* 0x0000000400fb7308 */ /* 0x000ea60000000800 */
[----:B------:R-:W-:-:S05]  /*5a20*/  FMNMX.FTZ R0, R148, R0, !PT ;  /* 0x0000000094007209 */ /* 0x000fca0007810000 */
[----:B------:R-:W4:Y:S01]  /*5a30*/  SHFL.BFLY PT, R10, R0, 0x2, 0x1f ;  /* 0x0c401f00000a7f89 */ /* 0x000f2200000e0000 */
[----:B--2---:R-:W-:Y:S01]  /*5a40*/  F2FP.F16.F32.PACK_AB R7, R251, R164 ;  /* 0x000000a4fb07723e */ /* 0x004fe200000000ff */
[--C-:B-1----:R-:W-:Y:S01]  /*5a50*/  FFMA.FTZ R9, R88, UR12, -R3.reuse ;  /* 0x0000000c58097c23 */ /* 0x102fe20008010803 */
[--C-:B------:R-:W-:Y:S01]  /*5a60*/  FFMA.FTZ R4, R109, UR12, -R3.reuse ;  /* 0x0000000c6d047c23 */ /* 0x100fe20008010803 */
[----:B---3--:R-:W2:Y:S01]  /*5a70*/  LDL.LU R164, [R1+0x28] ;  /* 0x0000280001a47983 */ /* 0x008ea20000300800 */
[----:B----4-:R-:W-:Y:S01]  /*5a80*/  FMNMX.FTZ R0, R0, R10, !PT ;  /* 0x0000000a00007209 */ /* 0x010fe20007810000 */
[----:B------:R1:W-:Y:S04]  /*5a90*/  MUFU.EX2 R14, R9 ;  /* 0x00000009000e7308 */ /* 0x0003e80000000800 */
[----:B------:R-:W3:Y:S04]  /*5aa0*/  SHFL.BFLY PT, R10, R0, 0x1, 0x1f ;  /* 0x0c201f00000a7f89 */ /* 0x000ee800000e0000 */
[----:B------:R4:W-:Y:S01]  /*5ab0*/  MUFU.EX2 R80, R4 ;  /* 0x0000000400507308 */ /* 0x0009e20000000800 */
[----:B-1----:R-:W-:-:S07]  /*5ac0*/  FFMA.FTZ R9, R89, UR12, -R3 ;  /* 0x0000000c59097c23 */ /* 0x002fce0008010803 */
[----:B------:R1:W-:Y:S01]  /*5ad0*/  MUFU.EX2 R212, R9 ;  /* 0x0000000900d47308 */ /* 0x0003e20000000800 */
[----:B----4-:R-:W-:-:S07]  /*5ae0*/  FFMA.FTZ R4, R108, UR12, -R3 ;  /* 0x0000000c6c047c23 */ /* 0x010fce0008010803 */
[----:B------:R4:W4:Y:S01]  /*5af0*/  MUFU.EX2 R214, R4 ;  /* 0x0000000400d67308 */ /* 0x0009220000000800 */
[----:B-1----:R-:W-:-:S07]  /*5b00*/  FFMA.FTZ R9, R111, UR12, -R2 ;  /* 0x0000000c6f097c23 */ /* 0x002fce0008010802 */
[----:B------:R1:W-:Y:S01]  /*5b10*/  MUFU.EX2 R252, R9 ;  /* 0x0000000900fc7308 */ /* 0x0003e20000000800 */
[----:B---3--:R-:W-:Y:S02]  /*5b20*/  FMNMX.FTZ R167, R0, R10, !PT ;  /* 0x0000000a00a77209 */ /* 0x008fe40007810000 */
[----:B----4-:R-:W-:-:S03]  /*5b30*/  F2FP.F16.F32.PACK_AB R4, R245, R247 ;  /* 0x000000f7f504723e */ /* 0x010fc600000000ff */
[C---:B------:R-:W-:Y:S01]  /*5b40*/  FMUL.FTZ R0, R167.reuse, UR12 ;  /* 0x0000000ca7007c20 */ /* 0x040fe20008410000 */
[----:B------:R-:W-:Y:S01]  /*5b50*/  FSETP.NEU.FTZ.AND P0, PT, R167, -INF , PT ;  /* 0xff800000a700780b */ /* 0x000fe20003f1d000 */
[----:B-1----:R-:W-:-:S04]  /*5b60*/  FFMA.FTZ R9, R110, UR12, -R2 ;  /* 0x0000000c6e097c23 */ /* 0x002fc80008010802 */
[----:B------:R1:W3:Y:S01]  /*5b70*/  MUFU.EX2 R215, R9 ;  /* 0x0000000900d77308 */ /* 0x0002e20000000800 */
[----:B------:R-:W-:Y:S01]  /*5b80*/  HMMA.16816.F32 R40, R4, R32, RZ ;  /* 0x000000200428723c */ /* 0x000fe200000018ff */
[----:B------:R-:W-:-:S07]  /*5b90*/  FSEL R0, R0, RZ, P0 ;  /* 0x000000ff00007208 */ /* 0x000fce0000000000 */
[----:B------:R-:W-:Y:S01]  /*5ba0*/  HMMA.16816.F32 R56, R4, R44, RZ ;  /* 0x0000002c0438723c */ /* 0x000fe200000018ff */
[----:B-1----:R-:W-:-:S07]  /*5bb0*/  FFMA.FTZ R9, R90, UR12, -R2 ;  /* 0x0000000c5a097c23 */ /* 0x002fce0008010802 */
[C---:B------:R-:W-:Y:S01]  /*5bc0*/  HMMA.16816.F32 R48, R4.reuse, R52, RZ ;  /* 0x000000340430723c */ /* 0x040fe200000018ff */
[----:B------:R1:W-:Y:S07]  /*5bd0*/  MUFU.EX2 R243, R9 ;  /* 0x0000000900f37308 */ /* 0x0003ee0000000800 */
[C---:B------:R-:W-:Y:S08]  /*5be0*/  HMMA.16816.F32 R20, R4.reuse, R60, RZ ;  /* 0x0000003c0414723c */ /* 0x040ff000000018ff */
[----:B------:R-:W-:Y:S01]  /*5bf0*/  HMMA.16816.F32 R36, R4, R34, RZ ;  /* 0x000000220424723c */ /* 0x000fe200000018ff */
[----:B-1----:R-:W-:-:S07]  /*5c00*/  FFMA.FTZ R9, R91, UR12, -R2 ;  /* 0x0000000c5b097c23 */ /* 0x002fce0008010802 */
[C---:B------:R-:W-:Y:S01]  /*5c10*/  HMMA.16816.F32 R28, R4.reuse, R46, RZ ;  /* 0x0000002e041c723c */ /* 0x040fe200000018ff */
[----:B------:R1:W4:Y:S07]  /*5c20*/  MUFU.EX2 R165, R9 ;  /* 0x0000000900a57308 */ /* 0x00032e0000000800 */
[C---:B------:R-:W-:Y:S08]  /*5c30*/  HMMA.16816.F32 R24, R4.reuse, R54, RZ ;  /* 0x000000360418723c */ /* 0x040ff000000018ff */
[----:B------:R-:W-:Y:S01]  /*5c40*/  HMMA.16816.F32 R16, R4, R62, RZ ;  /* 0x0000003e0410723c */ /* 0x000fe200000018ff */
[----:B------:R-:W-:-:S04]  /*5c50*/  FFMA.FTZ R4, R121, UR12, -R8 ;  /* 0x0000000c79047c23 */ /* 0x000fc80008010808 */
[----:B------:R3:W-:Y:S01]  /*5c60*/  MUFU.EX2 R242, R4 ;  /* 0x0000000400f27308 */ /* 0x0007e20000000800 */
[----:B------:R-:W-:Y:S01]  /*5c70*/  STL [R1+0x68], R251 ;  /* 0x000068fb01007387 */ /* 0x000fe20000100800 */
[--C-:B-1----:R-:W-:Y:S01]  /*5c80*/  FFMA.FTZ R9, R120, UR12, -R8.reuse ;  /* 0x0000000c78097c23 */ /* 0x102fe20008010808 */
[----:B------:R-:W-:Y:S02]  /*5c90*/  F2FP.F16.F32.PACK_AB R12, R214, R80 ;  /* 0x00000050d60c723e */ /* 0x000fe400000000ff */
[----:B------:R1:W-:Y:S04]  /*5ca0*/  STL [R1+0x38], R14 ;  /* 0x0000380e01007387 */ /* 0x0003e80000100800 */
[----:B------:R4:W-:Y:S01]  /*5cb0*/  STL [R1+0x70], R214 ;  /* 0x000070d601007387 */ /* 0x0009e20000100800 */
[----:B---3--:R-:W-:-:S04]  /*5cc0*/  FFMA.FTZ R4, R124, UR12, -R8 ;  /* 0x0000000c7c047c23 */ /* 0x008fc80008010808 */
[----:B------:R3:W-:Y:S01]  /*5cd0*/  MUFU.EX2 R244, R4 ;  /* 0x0000000400f47308 */ /* 0x0007e20000000800 */
[----:B------:R4:W-:Y:S01]  /*5ce0*/  STL [R1+0x74], R212 ;  /* 0x000074d401007387 */ /* 0x0009e20000100800 */
[----:B------:R-:W-:-:S06]  /*5cf0*/  IMAD.MOV.U32 R10, RZ, RZ, R15 ;  /* 0x000000ffff0a7224 */ /* 0x000fcc00078e000f */
[----:B------:R4:W-:Y:S01]  /*5d00*/  MUFU.EX2 R250, R9 ;  /* 0x0000000900fa7308 */ /* 0x0009e20000000800 */
[----:B-1----:R-:W-:Y:S01]  /*5d10*/  F2FP.F16.F32.PACK_AB R14, R212, R14 ;  /* 0x0000000ed40e723e */ /* 0x002fe200000000ff */
[----:B---3--:R-:W-:-:S06]  /*5d20*/  FFMA.FTZ R4, R128, UR12, -R0 ;  /* 0x0000000c80047c23 */ /* 0x008fcc0008010800 */
[----:B----4-:R1:W-:Y:S01]  /*5d30*/  MUFU.EX2 R214, R4 ;  /* 0x0000000400d67308 */ /* 0x0103e20000000800 */
[----:B------:R-:W-:Y:S01]  /*5d40*/  FFMA.FTZ R9, R115, UR12, -R8 ;  /* 0x0000000c73097c23 */ /* 0x000fe20008010808 */
[----:B------:R-:W-:-:S06]  /*5d50*/  F2FP.F16.F32.PACK_AB R13, R215, R252 ;  /* 0x000000fcd70d723e */ /* 0x000fcc00000000ff */
[----:B------:R3:W-:Y:S01]  /*5d60*/  MUFU.EX2 R82, R9 ;  /* 0x0000000900527308 */ /* 0x0007e20000000800 */
[----:B------:R-:W-:Y:S01]  /*5d70*/  F2FP.F16.F32.PACK_AB R15, R165, R243 ;  /* 0x000000f3a50f723e */ /* 0x000fe200000000ff */
[----:B-1----:R-:W-:-:S06]  /*5d80*/  FFMA.FTZ R4, R127, UR12, -R0 ;  /* 0x0000000c7f047c23 */ /* 0x002fcc0008010800 */
[----:B------:R1:W4:Y:S01]  /*5d90*/  MUFU.EX2 R212, R4 ;  /* 0x0000000400d47308 */ /* 0x0003220000000800 */
[----:B---3--:R-:W-:-:S07]  /*5da0*/  FFMA.FTZ R9, R130, UR12, -R0 ;  /* 0x0000000c82097c23 */ /* 0x008fce0008010800 */
[----:B------:R3:W-:Y:S01]  /*5db0*/  MUFU.EX2 R168, R9 ;  /* 0x0000000900a87308 */ /* 0x0007e20000000800 */
[----:B-1----:R-:W-:-:S07]  /*5dc0*/  FFMA.FTZ R4, R125, UR12, -R0 ;  /* 0x0000000c7d047c23 */ /* 0x002fce0008010800 */
[----:B------:R1:W-:Y:S01]  /*5dd0*/  MUFU.EX2 R251, R4 ;  /* 0x0000000400fb7308 */ /* 0x0003e20000000800 */
[----:B------:R-:W-:Y:S01]  /*5de0*/  HMMA.16816.F32 R108, R12, R72, R48 ;  /* 0x000000480c6c723c */ /* 0x000fe20000001830 */
[----:B---3--:R-:W-:-:S06]  /*5df0*/  FFMA.FTZ R9, R129, UR12, -R0 ;  /* 0x0000000c81097c23 */ /* 0x008fcc0008010800 */
[----:B------:R3:W-:Y:S01]  /*5e00*/  MUFU.EX2 R49, R9 ;  /* 0x0000000900317308 */ /* 0x0007e20000000800 */
[----:B-1----:R-:W-:-:S07]  /*5e10*/  FFMA.FTZ R4, R133, UR12, -R0 ;  /* 0x0000000c85047c23 */ /* 0x002fce0008010800 */
[----:B------:R1:W4:Y:S01]  /*5e20*/  MUFU.EX2 R133, R4 ;  /* 0x0000000400857308 */ /* 0x0003220000000800 */
[----:B---3--:R-:W-:-:S07]  /*5e30*/  FFMA.FTZ R9, R141, UR12, -R8 ;  /* 0x0000000c8d097c23 */ /* 0x008fce0008010808 */
[----:B------:R3:W-:Y:S01]  /*5e40*/  MUFU.EX2 R248, R9 ;  /* 0x0000000900f87308 */ /* 0x0007e20000000800 */
[----:B-1----:R-:W-:Y:S01]  /*5e50*/  FFMA.FTZ R4, R131, UR12, -R0 ;  /* 0x0000000c83047c23 */ /* 0x002fe20008010800 */
[----:B------:R-:W-:-:S06]  /*5e60*/  MOV R131, R81 ;  /* 0x0000005100837202 */ /* 0x000fcc0000000f00 */
[----:B------:R1:W-:Y:S01]  /*5e70*/  MUFU.EX2 R249, R4 ;  /* 0x0000000400f97308 */ /* 0x0003e20000000800 */
[----:B---3--:R-:W-:-:S07]  /*5e80*/  FFMA.FTZ R9, R140, UR12, -R8 ;  /* 0x0000000c8c097c23 */ /* 0x008fce0008010808 */
[----:B------:R3:W-:Y:S01]  /*5e90*/  MUFU.EX2 R125, R9 ;  /* 0x00000009007d7308 */ /* 0x0007e20000000800 */
[----:B----4-:R-:W-:Y:S02]  /*5ea0*/  F2FP.F16.F32.PACK_AB R5, R212, R214 ;  /* 0x000000d6d405723e */ /* 0x010fe400000000ff */
[----:B------:R-:W-:Y:S01]  /*5eb0*/  F2FP.F16.F32.PACK_AB R7, R133, R251 ;  /* 0x000000fb8507723e */ /* 0x000fe200000000ff */
[----:B-1----:R-:W-:-:S04]  /*5ec0*/  FFMA.FTZ R4, R126, UR12, -R0 ;  /* 0x0000000c7e047c23 */ /* 0x002fc80008010800 */
[----:B------:R1:W4:Y:S01]  /*5ed0*/  MUFU.EX2 R128, R4 ;  /* 0x0000000400807308 */ /* 0x0003220000000800 */
[----:B---3--:R-:W-:-:S07]  /*5ee0*/  FFMA.FTZ R9, R135, UR12, -R8 ;  /* 0x0000000c87097c23 */ /* 0x008fce0008010808 */
[----:B------:R3:W-:Y:S01]  /*5ef0*/  MUFU.EX2 R50, R9 ;  /* 0x0000000900327308 */ /* 0x0007e20000000800 */
[----:B------:R-:W-:Y:S01]  /*5f00*/  HMMA.16816.F32 R120, R12, R64, R40 ;  /* 0x000000400c78723c */ /* 0x000fe20000001828 */
[----:B-1----:R-:W-:Y:S02]  /*5f10*/  F2FP.F16.F32.PACK_AB R4, R10, R131 ;  /* 0x000000830a04723e */ /* 0x002fe400000000ff */
[----:B--2---:R-:W-:Y:S01]  /*5f20*/  F2FP.F16.F32.PACK_AB R6, R241, R164 ;  /* 0x000000a4f106723e */ /* 0x004fe200000000ff */
[----:B---3--:R-:W-:-:S04]  /*5f30*/  FFMA.FTZ R9, R134, UR12, -R8 ;  /* 0x0000000c86097c23 */ /* 0x008fc80008010808 */
[C---:B------:R-:W-:Y:S01]  /*5f40*/  HMMA.16816.F32 R112, R12.reuse, R68, R56 ;  /* 0x000000440c70723c */ /* 0x040fe20000001838 */
[----:B------:R1:W-:Y:S07]  /*5f50*/  MUFU.EX2 R166, R9 ;  /* 0x0000000900a67308 */ /* 0x0003ee0000000800 */
[C---:B------:R-:W-:Y:S08]  /*5f60*/  HMMA.16816.F32 R116, R12.reuse, R76, R20 ;  /* 0x0000004c0c74723c */ /* 0x040ff00000001814 */
[----:B------:R-:W-:Y:S01]  /*5f70*/  HMMA.16816.F32 R104, R12, R66, R36 ;  /* 0x000000420c68723c */ /* 0x000fe20000001824 */
[----:B-1----:R-:W-:-:S07]  /*5f80*/  FFMA.FTZ R9, R146, UR12, -R0 ;  /* 0x0000000c92097c23 */ /* 0x002fce0008010800 */
[C---:B------:R-:W-:Y:S01]  /*5f90*/  HMMA.16816.F32 R96, R12.reuse, R70, R28 ;  /* 0x000000460c60723c */ /* 0x040fe2000000181c */
[----:B------:R1:W-:Y:S07]  /*5fa0*/  MUFU.EX2 R56, R9 ;  /* 0x0000000900387308 */ /* 0x0003ee0000000800 */
[C---:B------:R-:W-:Y:S08]  /*5fb0*/  HMMA.16816.F32 R92, R12.reuse, R74, R24 ;  /* 0x0000004a0c5c723c */ /* 0x040ff00000001818 */
[----:B------:R-:W-:Y:S01]  /*5fc0*/  HMMA.16816.F32 R100, R12, R78, R16 ;  /* 0x0000004e0c64723c */ /* 0x000fe20000001810 */
[----:B-1----:R-:W-:-:S07]  /*5fd0*/  FFMA.FTZ R9, R144, UR12, -R3 ;  /* 0x0000000c90097c23 */ /* 0x002fce0008010803 */
[----:B------:R-:W-:Y:S01]  /*5fe0*/  HMMA.16816.F32 R12, R4, R44, RZ ;  /* 0x0000002c040c723c */ /* 0x000fe200000018ff */
[----:B------:R1:W-:Y:S01]  /*5ff0*/  MUFU.EX2 R213, R9 ;  /* 0x0000000900d57308 */ /* 0x0003e20000000800 */
[----:B------:R-:W-:-:S06]  /*6000*/  MOV R127, R82 ;  /* 0x00000052007f7202 */ /* 0x000fcc0000000f00 */
        /* <DEDUP_REMOVED lines=8> */
[----:B------:R1:W-:Y:S07]  /*6090*/  MUFU.EX2 R126, R9 ;  /* 0x00000009007e7308 */ /* 0x0003ee0000000800 */
[C---:B------:R-:W-:Y:S08]  /*60a0*/  HMMA.16816.F32 R24, R4.reuse, R60, RZ ;  /* 0x0000003c0418723c */ /* 0x040ff000000018ff */
[----:B------:R-:W-:Y:S01]  /*60b0*/  HMMA.16816.F32 R40, R4, R62, RZ ;  /* 0x0000003e0428723c */ /* 0x000fe200000018ff */
[----:B------:R-:W-:-:S02]  /*60c0*/  F2FP.F16.F32.PACK_AB R4, R127, R250 ;  /* 0x000000fa7f04723e */ /* 0x000fc400000000ff */
[----:B----4-:R-:W-:Y:S02]  /*60d0*/  F2FP.F16.F32.PACK_AB R5, R128, R249 ;  /* 0x000000f98005723e */ /* 0x010fe400000000ff */
[----:B------:R-:W-:Y:S02]  /*60e0*/  F2FP.F16.F32.PACK_AB R6, R244, R242 ;  /* 0x000000f2f406723e */ /* 0x000fe400000000ff */
[----:B------:R-:W-:Y:S01]  /*60f0*/  F2FP.F16.F32.PACK_AB R7, R49, R168 ;  /* 0x000000a83107723e */ /* 0x000fe200000000ff */
[----:B-1----:R-:W-:-:S04]  /*6100*/  FFMA.FTZ R9, R142, UR12, -R3 ;  /* 0x0000000c8e097c23 */ /* 0x002fc80008010803 */
[----:B------:R1:W2:Y:S02]  /*6110*/  MUFU.EX2 R51, R9 ;  /* 0x0000000900337308 */ /* 0x0002a40000000800 */
[----:B------:R-:W-:Y:S01]  /*6120*/  HMMA.16816.F32 R88, R4, R68, R12 ;  /* 0x000000440458723c */ /* 0x000fe2000000180c */
[----:B------:R-:W3:Y:S01]  /*6130*/  LDSM.16.MT88.4 R12, [R232+0x9000] ;  /* 0x00900000e80c783b */ /* 0x000ee20000004200 */
[----:B------:R-:W-:Y:S02]  /*6140*/  IMAD.MOV.U32 R124, RZ, RZ, R80 ;  /* 0x000000ffff7c7224 */ /* 0x000fe400078e0050 */
[----:B-1----:R-:W-:-:S04]  /*6150*/  FFMA.FTZ R9, R160, UR12, -R2 ;  /* 0x0000000ca0097c23 */ /* 0x002fc80008010802 */
[----:B------:R1:W-:Y:S01]  /*6160*/  MUFU.EX2 R143, R9 ;  /* 0x00000009008f7308 */ /* 0x0003e20000000800 */
[C---:B------:R-:W-:Y:S01]  /*6170*/  HMMA.16816.F32 R84, R4.reuse, R64, R16 ;  /* 0x000000400454723c */ /* 0x040fe20000001810 */
[----:B------:R-:W-:Y:S01]  /*6180*/  MOV R130, R215 ;  /* 0x000000d700827202 */ /* 0x000fe20000000f00 */
[----:B------:R-:W-:Y:S06]  /*6190*/  LDSM.16.MT88.4 R16, [R188+0x9000] ;  /* 0x00900000bc10783b */ /* 0x000fec0000004200 */
[----:B------:R-:W-:Y:S01]  /*61a0*/  HMMA.16816.F32 R60, R4, R72, R20 ;  /* 0x00000048043c723c */ /* 0x000fe20000001814 */
[----:B------:R-:W4:Y:S01]  /*61b0*/  LDSM.16.MT88.4 R20, [R152+0x9000] ;  /* 0x009000009814783b */ /* 0x000f220000004200 */
[----:B-1----:R-:W-:-:S06]  /*61c0*/  FFMA.FTZ R9, R161, UR12, -R2 ;  /* 0x0000000ca1097c23 */ /* 0x002fcc0008010802 */
[C---:B------:R-:W-:Y:S01]  /*61d0*/  HMMA.16816.F32 R80, R4.reuse, R76, R24 ;  /* 0x0000004c0450723c */ /* 0x040fe20000001818 */
[----:B------:R-:W1:Y:S01]  /*61e0*/  LDSM.16.MT88.4 R24, [R132+0x9000] ;  /* 0x009000008418783b */ /* 0x000e620000004200 */
[----:B------:R2:W3:Y:S06]  /*61f0*/  MUFU.EX2 R141, R9 ;  /* 0x00000009008d7308 */ /* 0x0004ec0000000800 */
[C---:B------:R-:W-:Y:S08]  /*6200*/  HMMA.16816.F32 R32, R4.reuse, R66, R32 ;  /* 0x000000420420723c */ /* 0x040ff00000001820 */
[----:B------:R-:W-:Y:S01]  /*6210*/  HMMA.16816.F32 R28, R4, R70, R28 ;  /* 0x00000046041c723c */ /* 0x000fe2000000181c */
[----:B--2---:R-:W-:-:S07]  /*6220*/  FFMA.FTZ R9, R147, UR12, -R2 ;  /* 0x0000000c93097c23 */ /* 0x004fce0008010802 */
[C---:B------:R-:W-:Y:S01]  /*6230*/  HMMA.16816.F32 R36, R4.reuse, R74, R36 ;  /* 0x0000004a0424723c */ /* 0x040fe20000001824 */
[----:B------:R2:W-:Y:S07]  /*6240*/  MUFU.EX2 R246, R9 ;  /* 0x0000000900f67308 */ /* 0x0005ee0000000800 */
[----:B------:R-:W-:Y:S01]  /*6250*/  HMMA.16816.F32 R40, R4, R78, R40 ;  /* 0x0000004e0428723c */ /* 0x000fe20000001828 */
[----:B------:R-:W-:-:S04]  /*6260*/  FFMA.FTZ R4, R162, UR12, -R2 ;  /* 0x0000000ca2047c23 */ /* 0x000fc80008010802 */
[----:B------:R3:W4:Y:S01]  /*6270*/  MUFU.EX2 R147, R4 ;  /* 0x0000000400937308 */ /* 0x0007220000000800 */
[----:B--2---:R-:W-:-:S07]  /*6280*/  FFMA.FTZ R9, R163, UR12, -R0 ;  /* 0x0000000ca3097c23 */ /* 0x004fce0008010800 */
[----:B------:R2:W-:Y:S01]  /*6290*/  MUFU.EX2 R215, R9 ;  /* 0x0000000900d77308 */ /* 0x0005e20000000800 */
[----:B---3--:R-:W-:Y:S01]  /*62a0*/  FFMA.FTZ R4, R173, UR12, -R0 ;  /* 0x0000000cad047c23 */ /* 0x008fe20008010800 */
[----:B------:R-:W-:-:S06]  /*62b0*/  MOV R173, R51 ;  /* 0x0000003300ad7202 */ /* 0x000fcc0000000f00 */
[----:B------:R3:W1:Y:S01]  /*62c0*/  MUFU.EX2 R44, R4 ;  /* 0x00000004002c7308 */ /* 0x0006620000000800 */
[----:B--2---:R-:W-:Y:S01]  /*62d0*/  FFMA.FTZ R9, R175, UR12, -R8 ;  /* 0x0000000caf097c23 */ /* 0x004fe20008010808 */
[----:B------:R-:W-:Y:S02]  /*62e0*/  F2FP.F16.F32.PACK_AB R5, R141, R143 ;  /* 0x0000008f8d05723e */ /* 0x000fe400000000ff */
[----:B------:R-:W-:-:S04]  /*62f0*/  F2FP.F16.F32.PACK_AB R6, R173, R126 ;  /* 0x0000007ead06723e */ /* 0x000fc800000000ff */
[----:B------:R2:W-:Y:S01]  /*6300*/  MUFU.EX2 R145, R9 ;  /* 0x0000000900917308 */ /* 0x0005e20000000800 */
[----:B----4-:R-:W-:Y:S01]  /*6310*/  F2FP.F16.F32.PACK_AB R7, R147, R246 ;  /* 0x000000f69307723e */ /* 0x010fe200000000ff */
[----:B---3--:R-:W-:-:S06]  /*6320*/  FFMA.FTZ R4, R172, UR12, -R0 ;  /* 0x0000000cac047c23 */ /* 0x008fcc0008010800 */
[----:B------:R3:W4:Y:S01]  /*6330*/  MUFU.EX2 R129, R4 ;  /* 0x0000000400817308 */ /* 0x0007220000000800 */
[----:B--2---:R-:W-:Y:S01]  /*6340*/  FFMA.FTZ R9, R174, UR12, -R8 ;  /* 0x0000000cae097c23 */ /* 0x004fe20008010808 */
[----:B------:R-:W-:-:S06]  /*6350*/  MOV R162, R56 ;  /* 0x0000003800a27202 */ /* 0x000fcc0000000f00 */
[----:B------:R2:W-:Y:S01]  /*6360*/  MUFU.EX2 R135, R9 ;  /* 0x0000000900877308 */ /* 0x0005e20000000800 */
[----:B---3--:R-:W-:-:S07]  /*6370*/  F2FP.F16.F32.PACK_AB R4, R48, R213 ;  /* 0x000000d53004723e */ /* 0x008fce00000000ff */
[----:B------:R-:W-:Y:S01]  /*6380*/  HMMA.16816.F32 R56, R4, R12, R120 ;  /* 0x0000000c0438723c */ /* 0x000fe20000001878 */
[----:B--2---:R-:W-:Y:S01]  /*6390*/  FFMA.FTZ R9, R137, UR12, -R8 ;  /* 0x0000000c89097c23 */ /* 0x004fe20008010808 */
[----:B------:R-:W-:-:S03]  /*63a0*/  MOV R122, R252 ;  /* 0x000000fc007a7202 */ /* 0x000fc60000000f00 */
[----:B------:R2:W3:Y:S02]  /*63b0*/  MUFU.EX2 R252, R9 ;  /* 0x0000000900fc7308 */ /* 0x0004e40000000800 */
[----:B--2---:R-:W-:-:S06]  /*63c0*/  FFMA.FTZ R9, R136, UR12, -R8 ;  /* 0x0000000c88097c23 */ /* 0x004fcc0008010808 */
[----:B------:R2:W-:Y:S01]  /*63d0*/  MUFU.EX2 R161, R9 ;  /* 0x0000000900a17308 */ /* 0x0005e20000000800 */
[----:B------:R-:W-:Y:S01]  /*63e0*/  MOV R140, R124 ;  /* 0x0000007c008c7202 */ /* 0x000fe20000000f00 */
[----:B--2---:R-:W-:-:S06]  /*63f0*/  FFMA.FTZ R9, R178, UR12, -R0 ;  /* 0x0000000cb2097c23 */ /* 0x004fcc0008010800 */
[----:B------:R2:W-:Y:S01]  /*6400*/  MUFU.EX2 R144, R9 ;  /* 0x0000000900907308 */ /* 0x0005e20000000800 */
[----:B------:R-:W-:Y:S01]  /*6410*/  IMAD.MOV.U32 R120, RZ, RZ, R50 ;  /* 0x000000ffff787224 */ /* 0x000fe200078e0032 */
[----:B-1----:R-:W-:Y:S01]  /*6420*/  MOV R123, R44 ;  /* 0x0000002c007b7202 */ /* 0x002fe20000000f00 */
[----:B--2---:R-:W-:-:S05]  /*6430*/  FFMA.FTZ R9, R177, UR12, -R3 ;  /* 0x0000000cb1097c23 */ /* 0x004fca0008010803 */
[----:B------:R1:W-:Y:S01]  /*6440*/  MUFU.EX2 R146, R9 ;  /* 0x0000000900927308 */ /* 0x0003e20000000800 */
[----:B------:R-:W-:Y:S01]  /*6450*/  IMAD.MOV.U32 R142, RZ, RZ, R49 ;  /* 0x000000ffff8e7224 */ /* 0x000fe200078e0031 */
[----:B------:R-:W-:Y:S01]  /*6460*/  MOV R121, R48 ;  /* 0x0000003000797202 */ /* 0x000fe20000000f00 */
[----:B------:R-:W-:Y:S01]  /*6470*/  HMMA.16816.F32 R64, R4, R20, R108 ;  /* 0x000000140440723c */ /* 0x000fe2000000186c */
[----:B-1----:R-:W-:-:S04]  /*6480*/  FFMA.FTZ R9, R176, UR12, -R3 ;  /* 0x0000000cb0097c23 */ /* 0x002fc80008010803 */
[----:B------:R1:W-:Y:S03]  /*6490*/  MUFU.EX2 R124, R9 ;  /* 0x00000009007c7308 */ /* 0x0003e60000000800 */
        /* <DEDUP_REMOVED lines=8> */
[----:B------:R-:W-:Y:S01]  /*6520*/  HMMA.16816.F32 R100, R4, R26, R100 ;  /* 0x0000001a0464723c */ /* 0x000fe20000001864 */
[----:B------:R-:W-:Y:S01]  /*6530*/  F2FP.F16.F32.PACK_AB R4, R125, R248 ;  /* 0x000000f87d04723e */ /* 0x000fe200000000ff */
[----:B------:R1:W-:Y:S01]  /*6540*/  MUFU.EX2 R163, R9 ;  /* 0x0000000900a37308 */ /* 0x0003e20000000800 */
[----:B------:R-:W-:Y:S02]  /*6550*/  F2FP.F16.F32.PACK_AB R5, R123, R162 ;  /* 0x000000a27b05723e */ /* 0x000fe400000000ff */
[----:B------:R-:W-:Y:S02]  /*6560*/  F2FP.F16.F32.PACK_AB R6, R166, R120 ;  /* 0x00000078a606723e */ /* 0x000fe400000000ff */
[----:B----4-:R-:W-:Y:S01]  /*6570*/  F2FP.F16.F32.PACK_AB R7, R215, R129 ;  /* 0x00000081d707723e */ /* 0x010fe200000000ff */
[----:B------:R-:W-:-:S06]  /*6580*/  IMAD.MOV.U32 R172, RZ, RZ, R242 ;  /* 0x000000ffffac7224 */ /* 0x000fcc00078e00f2 */
[----:B------:R-:W-:Y:S01]  /*6590*/  HMMA.16816.F32 R108, R4, R12, R84 ;  /* 0x0000000c046c723c */ /* 0x000fe20000001854 */
[----:B-1----:R-:W-:-:S07]  /*65a0*/  FFMA.FTZ R9, R180, UR12, -R2 ;  /* 0x0000000cb4097c23 */ /* 0x002fce0008010802 */
[C---:B------:R-:W-:Y:S01]  /*65b0*/  HMMA.16816.F32 R76, R4.reuse, R20, R60 ;  /* 0x00000014044c723c */ /* 0x040fe2000000183c */
[----:B------:R1:W-:Y:S07]  /*65c0*/  MUFU.EX2 R134, R9 ;  /* 0x0000000900867308 */ /* 0x0003ee0000000800 */
[C---:B------:R-:W-:Y:S01]  /*65d0*/  HMMA.16816.F32 R104, R4.reuse, R14, R32 ;  /* 0x0000000e0468723c */ /* 0x040fe20000001820 */
[----:B------:R-:W-:Y:S01]  /*65e0*/  MOV R137, R245 ;  /* 0x000000f500897202 */ /* 0x000fe20000000f00 */
[----:B------:R-:W-:Y:S06]  /*65f0*/  LDSM.16.MT88.4 R12, [R232+0x9800] ;  /* 0x00980000e80c783b */ /* 0x000fec0000004200 */
[----:B------:R-:W-:Y:S01]  /*6600*/  HMMA.16816.F32 R88, R4, R16, R88 ;  /* 0x000000100458723c */ /* 0x000fe20000001858 */
[----:B-1----:R-:W-:-:S07]  /*6610*/  FFMA.FTZ R9, R181, UR12, -R2 ;  /* 0x0000000cb5097c23 */ /* 0x002fce0008010802 */
[C---:B------:R-:W-:Y:S01]  /*6620*/  HMMA.16816.F32 R84, R4.reuse, R18, R28 ;  /* 0x000000120454723c */ /* 0x040fe2000000181c */
[----:B------:R1:W-:Y:S01]  /*6630*/  MUFU.EX2 R115, R9 ;  /* 0x0000000900737308 */ /* 0x0003e20000000800 */
[----:B------:R-:W-:Y:S06]  /*6640*/  LDSM.16.MT88.4 R16, [R152+0x9800] ;  /* 0x009800009810783b */ /* 0x000fec0000004200 */
[C---:B------:R-:W-:Y:S01]  /*6650*/  HMMA.16816.F32 R68, R4.reuse, R22, R36 ;  /* 0x000000160444723c */ /* 0x040fe20000001824 */
[----:B------:R-:W-:Y:S07]  /*6660*/  LDSM.16.MT88.4 R20, [R188+0x9800] ;  /* 0x00980000bc14783b */ /* 0x000fee0000004200 */
[----:B------:R-:W-:Y:S01]  /*6670*/  HMMA.16816.F32 R72, R4, R24, R80 ;  /* 0x000000180448723c */ /* 0x000fe20000001850 */
[----:B-1----:R-:W-:-:S07]  /*6680*/  FFMA.FTZ R9, R179, UR12, -R2 ;  /* 0x0000000cb3097c23 */ /* 0x002fce0008010802 */
[----:B------:R-:W-:Y:S01]  /*6690*/  HMMA.16816.F32 R60, R4, R26, R40 ;  /* 0x0000001a043c723c */ /* 0x000fe20000001828 */
[----:B------:R-:W-:Y:S01]  /*66a0*/  FFMA.FTZ R4, R182, UR12, -R2 ;  /* 0x0000000cb6047c23 */ /* 0x000fe20008010802 */
[----:B------:R1:W-:Y:S01]  /*66b0*/  MUFU.EX2 R160, R9 ;  /* 0x0000000900a07308 */ /* 0x0003e20000000800 */
[----:B------:R-:W2:Y:S07]  /*66c0*/  LDSM.16.MT88.4 R24, [R132+0x9800] ;  /* 0x009800008418783b */ /* 0x000eae0000004200 */
[----:B------:R4:W2:Y:S01]  /*66d0*/  MUFU.EX2 R242, R4 ;  /* 0x0000000400f27308 */ /* 0x0008a20000000800 */
[--C-:B-1----:R-:W-:Y:S01]  /*66e0*/  FFMA.FTZ R9, R183, UR12, -R0.reuse ;  /* 0x0000000cb7097c23 */ /* 0x102fe20008010800 */
[----:B----4-:R-:W-:-:S06]  /*66f0*/  FFMA.FTZ R4, R185, UR12, -R0 ;  /* 0x0000000cb9047c23 */ /* 0x010fcc0008010800 */
[----:B------:R1:W4:Y:S01]  /*6700*/  MUFU.EX2 R28, R4 ;  /* 0x00000004001c7308 */ /* 0x0003220000000800 */
[----:B------:R-:W-:Y:S01]  /*6710*/  MOV R176, R246 ;  /* 0x000000f600b07202 */ /* 0x000fe20000000f00 */
[----:B-1----:R-:W-:Y:S01]  /*6720*/  FFMA.FTZ R4, R184, UR12, -R0 ;  /* 0x0000000cb8047c23 */ /* 0x002fe20008010800 */
[----:B---3--:R-:W-:-:S05]  /*6730*/  MOV R184, R252 ;  /* 0x000000fc00b87202 */ /* 0x008fca0000000f00 */
[----:B------:R1:W-:Y:S01]  /*6740*/  MUFU.EX2 R252, R9 ;  /* 0x0000000900fc7308 */ /* 0x0003e20000000800 */
[----:B------:R-:W-:Y:S01]  /*6750*/  MOV R177, R142 ;  /* 0x0000008e00b17202 */ /* 0x000fe20000000f00 */
[----:B------:R-:W-:Y:S02]  /*6760*/  IMAD.MOV.U32 R142, RZ, RZ, R247 ;  /* 0x000000ffff8e7224 */ /* 0x000fe400078e00f7 */
[----:B-1----:R-:W-:-:S04]  /*6770*/  FFMA.FTZ R9, R193, UR12, -R8 ;  /* 0x0000000cc1097c23 */ /* 0x002fc80008010808 */
[----:B------:R1:W-:Y:S01]  /*6780*/  MUFU.EX2 R245, R9 ;  /* 0x0000000900f57308 */ /* 0x0003e20000000800 */
[----:B------:R-:W-:Y:S02]  /*6790*/  MOV R178, R143 ;  /* 0x0000008f00b27202 */ /* 0x000fe40000000f00 */
[----:B------:R-:W-:Y:S01]  /*67a0*/  MOV R143, R249 ;  /* 0x000000f9008f7202 */ /* 0x000fe20000000f00 */
[----:B-1----:R-:W-:-:S04]  /*67b0*/  FFMA.FTZ R9, R189, UR12, -R8 ;  /* 0x0000000cbd097c23 */ /* 0x002fc80008010808 */
[----:B------:R1:W-:Y:S02]  /*67c0*/  MUFU.EX2 R246, R9 ;  /* 0x0000000900f67308 */ /* 0x0003e40000000800 */
[----:B-1----:R-:W-:-:S06]  /*67d0*/  FFMA.FTZ R9, R187, UR12, -R8 ;  /* 0x0000000cbb097c23 */ /* 0x002fcc0008010808 */
[----:B------:R1:W-:Y:S01]  /*67e0*/  MUFU.EX2 R247, R9 ;  /* 0x0000000900f77308 */ /* 0x0003e20000000800 */
[----:B------:R-:W-:Y:S01]  /*67f0*/  IMAD.MOV.U32 R187, RZ, RZ, R243 ;  /* 0x000000ffffbb7224 */ /* 0x000fe200078e00f3 */
[----:B--2---:R-:W-:Y:S01]  /*6800*/  F2FP.F16.F32.PACK_AB R7, R242, R160 ;  /* 0x000000a0f207723e */ /* 0x004fe200000000ff */
[----:B-1----:R-:W-:-:S05]  /*6810*/  FFMA.FTZ R9, R186, UR12, -R8 ;  /* 0x0000000cba097c23 */ /* 0x002fca0008010808 */
[----:B------:R1:W-:Y:S01]  /*6820*/  MUFU.EX2 R249, R9 ;  /* 0x0000000900f97308 */ /* 0x0003e20000000800 */
[----:B------:R-:W-:Y:S02]  /*6830*/  MOV R186, R242 ;  /* 0x000000f200ba7202 */ /* 0x000fe40000000f00 */
[----:B------:R-:W-:Y:S01]  /*6840*/  MOV R185, R115 ;  /* 0x0000007300b97202 */ /* 0x000fe20000000f00 */
[----:B-1----:R-:W-:-:S04]  /*6850*/  FFMA.FTZ R9, R195, UR12, -R0 ;  /* 0x0000000cc3097c23 */ /* 0x002fc80008010800 */
[----:B------:R1:W-:Y:S01]  /*6860*/  MUFU.EX2 R243, R9 ;  /* 0x0000000900f37308 */ /* 0x0003e20000000800 */
[----:B------:R-:W-:Y:S02]  /*6870*/  MOV R136, R244 ;  /* 0x000000f400887202 */ /* 0x000fe40000000f00 */
[----:B------:R-:W-:-:S05]  /*6880*/  F2FP.F16.F32.PACK_AB R5, R185, R134 ;  /* 0x00000086b905723e */ /* 0x000fca00000000ff */
[----:B------:R2:W3:Y:S01]  /*6890*/  MUFU.EX2 R174, R4 ;  /* 0x0000000400ae7308 */ /* 0x0004e20000000800 */
[----:B-1----:R-:W-:-:S07]  /*68a0*/  FFMA.FTZ R9, R194, UR12, -R3 ;  /* 0x0000000cc2097c23 */ /* 0x002fce0008010803 */
[----:B------:R1:W-:Y:S01]  /*68b0*/  MUFU.EX2 R242, R9 ;  /* 0x0000000900f27308 */ /* 0x0003e20000000800 */
[----:B------:R-:W-:Y:S02]  /*68c0*/  F2FP.F16.F32.PACK_AB R6, R163, R175 ;  /* 0x000000afa306723e */ /* 0x000fe400000000ff */
[----:B--2---:R-:W-:Y:S02]  /*68d0*/  F2FP.F16.F32.PACK_AB R4, R124, R146 ;  /* 0x000000927c04723e */ /* 0x004fe400000000ff */
[----:B------:R-:W-:Y:S01]  /*68e0*/  MOV R138, R121 ;  /* 0x00000079008a7202 */ /* 0x000fe20000000f00 */
[----:B-1----:R-:W-:-:S04]  /*68f0*/  FFMA.FTZ R9, R192, UR12, -R3 ;  /* 0x0000000cc0097c23 */ /* 0x002fc80008010803 */
[----:B------:R1:W2:Y:S01]  /*6900*/  MUFU.EX2 R244, R9 ;  /* 0x0000000900f47308 */ /* 0x0002a20000000800 */
[----:B------:R-:W-:Y:S01]  /*6910*/  IMAD.MOV.U32 R121, RZ, RZ, R141 ;  /* 0x000000ffff797224 */ /* 0x000fe200078e008d */
[----:B------:R-:W-:Y:S01]  /*6920*/  HMMA.16816.F32 R32, R4, R26, R100 ;  /* 0x0000001a0420723c */ /* 0x000fe20000001864 */
[----:B------:R-:W-:Y:S01]  /*6930*/  MOV R141, R131 ;  /* 0x00000083008d7202 */ /* 0x000fe20000000f00 */
[----:B----4-:R-:W-:Y:S02]  /*6940*/  IMAD.MOV.U32 R101, RZ, RZ, R28 ;  /* 0x000000ffff657224 */ /* 0x010fe400078e001c */
[----:B-1----:R-:W-:Y:S01]  /*6950*/  FFMA.FTZ R9, R191, UR12, -R3 ;  /* 0x0000000cbf097c23 */ /* 0x002fe20008010803 */
[----:B------:R-:W-:-:S03]  /*6960*/  MOV R191, R241 ;  /* 0x000000f100bf7202 */ /* 0x000fc60000000f00 */
[----:B------:R1:W-:Y:S01]  /*6970*/  MUFU.EX2 R241, R9 ;  /* 0x0000000900f17308 */ /* 0x0003e20000000800 */
[----:B------:R-:W-:Y:S01]  /*6980*/  HMMA.16816.F32 R112, R4, R12, R56 ;  /* 0x0000000c0470723c */ /* 0x000fe20000001838 */
[----:B------:R-:W-:-:S07]  /*6990*/  MOV R180, R130 ;  /* 0x0000008200b47202 */ /* 0x000fce0000000f00 */
[----:B------:R-:W-:Y:S01]  /*69a0*/  HMMA.16816.F32 R96, R4, R14, R52 ;  /* 0x0000000e0460723c */ /* 0x000fe20000001834 */
[----:B-1----:R-:W-:-:S07]  /*69b0*/  FFMA.FTZ R9, R190, UR12, -R3 ;  /* 0x0000000cbe097c23 */ /* 0x002fce0008010803 */
[C---:B------:R-:W-:Y:S01]  /*69c0*/  HMMA.16816.F32 R80, R4.reuse, R20, R48 ;  /* 0x000000140450723c */ /* 0x040fe20000001830 */
[----:B------:R1:W-:Y:S07]  /*69d0*/  MUFU.EX2 R131, R9 ;  /* 0x0000000900837308 */ /* 0x0003ee0000000800 */
[----:B------:R-:W-:Y:S01]  /*69e0*/  HMMA.16816.F32 R56, R4, R22, R44 ;  /* 0x000000160438723c */ /* 0x000fe2000000182c */
[----:B------:R-:W-:-:S07]  /*69f0*/  MOV R179, R129 ;  /* 0x0000008100b37202 */ /* 0x000fce0000000f00 */
[----:B------:R-:W-:Y:S01]  /*6a00*/  HMMA.16816.F32 R52, R4, R16, R64 ;  /* 0x000000100434723c */ /* 0x000fe20000001840 */
[----:B-1----:R-:W-:-:S07]  /*6a10*/  FFMA.FTZ R9, R197, UR12, -R2 ;  /* 0x0000000cc5097c23 */ /* 0x002fce0008010802 */
[C---:B------:R-:W-:Y:S01]  /*6a20*/  HMMA.16816.F32 R48, R4.reuse, R18, R92 ;  /* 0x000000120430723c */ /* 0x040fe2000000185c */
[----:B------:R1:W-:Y:S07]  /*6a30*/  MUFU.EX2 R130, R9 ;  /* 0x0000000900827308 */ /* 0x0003ee0000000800 */
[----:B------:R-:W-:Y:S01]  /*6a40*/  HMMA.16816.F32 R44, R4, R24, R116 ;  /* 0x00000018042c723c */ /* 0x000fe20000001874 */
[----:B------:R-:W-:Y:S02]  /*6a50*/  F2FP.F16.F32.PACK_AB R4, R135, R145 ;  /* 0x000000918704723e */ /* 0x000fe400000000ff */
[----:B------:R-:W-:-:S02]  /*6a60*/  F2FP.F16.F32.PACK_AB R5, R101, R144 ;  /* 0x000000906505723e */ /* 0x000fc400000000ff */
[----:B------:R-:W-:Y:S02]  /*6a70*/  F2FP.F16.F32.PACK_AB R6, R161, R184 ;  /* 0x000000b8a106723e */ /* 0x000fe400000000ff */
[----:B---3--:R-:W-:Y:S01]  /*6a80*/  F2FP.F16.F32.PACK_AB R7, R252, R174 ;  /* 0x000000aefc07723e */ /* 0x008fe200000000ff */
[----:B-1----:R-:W-:Y:S01]  /*6a90*/  FFMA.FTZ R9, R196, UR12, -R2 ;  /* 0x0000000cc4097c23 */ /* 0x002fe20008010802 */
[----:B------:R-:W-:-:S03]  /*6aa0*/  IMAD.MOV.U32 R139, RZ, RZ, R177 ;  /* 0x000000ffff8b7224 */ /* 0x000fc600078e00b1 */
[----:B------:R1:W3:Y:S02]  /*6ab0*/  MUFU.EX2 R129, R9 ;  /* 0x0000000900817308 */ /* 0x0002e40000000800 */
[----:B------:R-:W-:Y:S01]  /*6ac0*/  HMMA.16816.F32 R40, R4, R12, R108 ;  /* 0x0000000c0428723c */ /* 0x000fe2000000186c */
[----:B------:R-:W-:Y:S02]  /*6ad0*/  MOV R177, R122 ;  /* 0x0000007a00b17202 */ /* 0x000fe40000000f00 */
[----:B------:R-:W-:-:S05]  /*6ae0*/  MOV R122, R128 ;  /* 0x00000080007a7202 */ /* 0x000fca0000000f00 */
[----:B------:R-:W-:Y:S01]  /*6af0*/  HMMA.16816.F32 R36, R4, R14, R104 ;  /* 0x0000000e0424723c */ /* 0x000fe20000001868 */
[----:B------:R-:W4:Y:S01]  /*6b00*/  LDSM.16.MT88.4 R12, [R232+0xa000] ;  /* 0x00a00000e80c783b */ /* 0x000f220000004200 */
[----:B-1----:R-:W-:-:S06]  /*6b10*/  FFMA.FTZ R9, R198, UR12, -R2 ;  /* 0x0000000cc6097c23 */ /* 0x002fcc0008010802 */
[C---:B------:R-:W-:Y:S01]  /*6b20*/  HMMA.16816.F32 R28, R4.reuse, R20, R88 ;  /* 0x00000014041c723c */ /* 0x040fe20000001858 */
[----:B------:R1:W-:Y:S07]  /*6b30*/  MUFU.EX2 R128, R9 ;  /* 0x0000000900807308 */ /* 0x0003ee0000000800 */
[C---:B------:R-:W-:Y:S01]  /*6b40*/  HMMA.16816.F32 R84, R4.reuse, R22, R84 ;  /* 0x000000160454723c */ /* 0x040fe20000001854 */
[----:B------:R-:W4:Y:S07]  /*6b50*/  LDSM.16.MT88.4 R20, [R188+0xa000] ;  /* 0x00a00000bc14783b */ /* 0x000f2e0000004200 */
[----:B------:R-:W-:Y:S01]  /*6b60*/  HMMA.16816.F32 R64, R4, R18, R68 ;  /* 0x000000120440723c */ /* 0x000fe20000001844 */
[----:B------:R-:W-:-:S02]  /*6b70*/  IMAD.MOV.U32 R118, RZ, RZ, R124 ;  /* 0x000000ffff767224 */ /* 0x000fc400078e007c */
[----:B-1----:R-:W-:-:S05]  /*6b80*/  FFMA.FTZ R9, R200, UR12, -R0 ;  /* 0x0000000cc8097c23 */ /* 0x002fca0008010800 */
[C---:B------:R-:W-:Y:S01]  /*6b90*/  HMMA.16816.F32 R76, R4.reuse, R16, R76 ;  /* 0x00000010044c723c */ /* 0x040fe2000000184c */
[----:B------:R-:W1:Y:S07]  /*6ba0*/  LDSM.16.MT88.4 R16, [R152+0xa000] ;  /* 0x00a000009810783b */ /* 0x000e6e0000004200 */
[C---:B------:R-:W-:Y:S01]  /*6bb0*/  HMMA.16816.F32 R72, R4.reuse, R24, R72 ;  /* 0x000000180448723c */ /* 0x040fe20000001848 */
[----:B------:R2:W-:Y:S07]  /*6bc0*/  MUFU.EX2 R124, R9 ;  /* 0x00000009007c7308 */ /* 0x0005ee0000000800 */
[----:B------:R-:W-:Y:S01]  /*6bd0*/  HMMA.16816.F32 R68, R4, R26, R60 ;  /* 0x0000001a0444723c */ /* 0x000fe2000000183c */
[----:B------:R-:W1:Y:S01]  /*6be0*/  LDSM.16.MT88.4 R24, [R132+0xa000] ;  /* 0x00a000008418783b */ /* 0x000e620000004200 */
[----:B------:R-:W-:Y:S01]  /*6bf0*/  FFMA.FTZ R4, R199, UR12, -R2 ;  /* 0x0000000cc7047c23 */ /* 0x000fe20008010802 */
[----:B------:R-:W-:-:S02]  /*6c00*/  MOV R190, R176 ;  /* 0x000000b000be7202 */ /* 0x000fc40000000f00 */
[----:B------:R-:W-:Y:S01]  /*6c10*/  MOV R176, R172 ;  /* 0x000000ac00b07202 */ /* 0x000fe20000000f00 */
[----:B--2---:R-:W-:Y:S01]  /*6c20*/  FFMA.FTZ R9, R204, UR12, -R8 ;  /* 0x0000000ccc097c23 */ /* 0x004fe20008010808 */
[----:B------:R-:W-:-:S03]  /*6c30*/  MOV R204, R120 ;  /* 0x0000007800cc7202 */ /* 0x000fc60000000f00 */
[----:B------:R2:W-:Y:S01]  /*6c40*/  MUFU.EX2 R120, R9 ;  /* 0x0000000900787308 */ /* 0x0005e20000000800 */
[----:B------:R-:W-:Y:S01]  /*6c50*/  MOV R172, R127 ;  /* 0x0000007f00ac7202 */ /* 0x000fe20000000f00 */
[----:B------:R-:W-:Y:S02]  /*6c60*/  IMAD.MOV.U32 R103, RZ, RZ, R139 ;  /* 0x000000ffff677224 */ /* 0x000fe400078e008b */
[----:B------:R-:W-:-:S04]  /*6c70*/  IMAD.MOV.U32 R181, RZ, RZ, R125 ;  /* 0x000000ffffb57224 */ /* 0x000fc800078e007d */
[----:B------:R3:W4:Y:S01]  /*6c80*/  MUFU.EX2 R127, R4 ;  /* 0x00000004007f7308 */ /* 0x0007220000000800 */
[----:B------:R-:W-:Y:S02]  /*6c90*/  IMAD.MOV.U32 R110, RZ, RZ, R103 ;  /* 0x000000ffff6e7224 */ /* 0x000fe400078e0067 */
[----:B--2---:R-:W-:Y:S01]  /*6ca0*/  FFMA.FTZ R9, R203, UR12, -R8 ;  /* 0x0000000ccb097c23 */ /* 0x004fe20008010808 */
[----:B------:R-:W-:-:S04]  /*6cb0*/  MOV R203, R121 ;  /* 0x0000007900cb7202 */ /* 0x000fc80000000f00 */
[----:B------:R2:W-:Y:S01]  /*6cc0*/  MUFU.EX2 R121, R9 ;  /* 0x0000000900797308 */ /* 0x0005e20000000800 */
[----:B---3--:R-:W-:Y:S01]  /*6cd0*/  FFMA.FTZ R4, R202, UR12, -R0 ;  /* 0x0000000cca047c23 */ /* 0x008fe20008010800 */
[----:B------:R-:W-:Y:S01]  /*6ce0*/  IMAD.MOV.U32 R103, RZ, RZ, R185 ;  /* 0x000000ffff677224 */ /* 0x000fe200078e00b9 */
[----:B------:R-:W-:-:S05]  /*6cf0*/  MOV R185, R122 ;  /* 0x0000007a00b97202 */ /* 0x000fca0000000f00 */
[----:B------:R3:W1:Y:S01]  /*6d00*/  MUFU.EX2 R125, R4 ;  /* 0x00000004007d7308 */ /* 0x0006620000000800 */
[----:B------:R-:W-:Y:S01]  /*6d10*/  MOV R102, R138 ;  /* 0x0000008a00667202 */ /* 0x000fe20000000f00 */
[----:B--2---:R-:W-:-:S06]  /*6d20*/  FFMA.FTZ R9, R169, UR12, -R8 ;  /* 0x0000000ca9097c23 */ /* 0x004fcc0008010808 */
[----:B------:R2:W-:Y:S01]  /*6d30*/  MUFU.EX2 R122, R9 ;  /* 0x00000009007a7308 */ /* 0x0005e20000000800 */
[----:B---3--:R-:W-:Y:S01]  /*6d40*/  FFMA.FTZ R4, R201, UR12, -R0 ;  /* 0x0000000cc9047c23 */ /* 0x008fe20008010800 */
[----:B------:R-:W-:-:S06]  /*6d50*/  MOV R201, R126 ;  /* 0x0000007e00c97202 */ /* 0x000fcc0000000f00 */
[----:B------:R3:W1:Y:S01]  /*6d60*/  MUFU.EX2 R126, R4 ;  /* 0x00000004007e7308 */ /* 0x0006620000000800 */
[----:B------:R-:W-:Y:S01]  /*6d70*/  MOV R169, R102 ;  /* 0x0000006600a97202 */ /* 0x000fe20000000f00 */
[----:B--2---:R-:W-:Y:S01]  /*6d80*/  FFMA.FTZ R9, R154, UR12, -R8 ;  /* 0x0000000c9a097c23 */ /* 0x004fe20008010808 */
[----:B------:R-:W-:-:S05]  /*6d90*/  MOV R154, R123 ;  /* 0x0000007b009a7202 */ /* 0x000fca0000000f00 */
[----:B------:R2:W-:Y:S01]  /*6da0*/  MUFU.EX2 R123, R9 ;  /* 0x00000009007b7308 */ /* 0x0005e20000000800 */
[----:B------:R-:W-:Y:S02]  /*6db0*/  MOV R117, R136 ;  /* 0x0000008800757202 */ /* 0x000fe40000000f00 */
[----:B------:R-:W-:Y:S02]  /*6dc0*/  MOV R102, R118 ;  /* 0x0000007600667202 */ /* 0x000fe40000000f00 */
[----:B---3--:R-:W-:Y:S02]  /*6dd0*/  F2FP.F16.F32.PACK_AB R4, R244, R242 ;  /* 0x000000f2f404723e */ /* 0x008fe400000000ff */
[----:B------:R-:W-:Y:S02]  /*6de0*/  F2FP.F16.F32.PACK_AB R5, R129, R130 ;  /* 0x000000828105723e */ /* 0x000fe400000000ff */
[----:B------:R-:W-:Y:S02]  /*6df0*/  F2FP.F16.F32.PACK_AB R6, R131, R241 ;  /* 0x000000f18306723e */ /* 0x000fe400000000ff */
[----:B----4-:R-:W-:Y:S01]  /*6e00*/  F2FP.F16.F32.PACK_AB R7, R127, R128 ;  /* 0x000000807f07723e */ /* 0x010fe200000000ff */
[----:B--2---:R-:W-:-:S04]  /*6e10*/  FFMA.FTZ R9, R207, UR12, -R0 ;  /* 0x0000000ccf097c23 */ /* 0x004fc80008010800 */
[----:B------:R2:W-:Y:S01]  /*6e20*/  MUFU.EX2 R118, R9 ;  /* 0x0000000900767308 */ /* 0x0005e20000000800 */
[----:B------:R-:W-:Y:S02]  /*6e30*/  MOV R119, R181 ;  /* 0x000000b500777202 */ /* 0x000fe40000000f00 */
[----:B------:R-:W-:Y:S01]  /*6e40*/  MOV R100, R117 ;  /* 0x0000007500647202 */ /* 0x000fe20000000f00 */
[----:B------:R-:W-:Y:S01]  /*6e50*/  IMAD.MOV.U32 R200, RZ, RZ, R179 ;  /* 0x000000ffffc87224 */ /* 0x000fe200078e00b3 */
[----:B------:R-:W-:Y:S02]  /*6e60*/  MOV R116, R178 ;  /* 0x000000b200747202 */ /* 0x000fe40000000f00 */
[----:B------:R-:W-:Y:S02]  /*6e70*/  MOV R179, R180 ;  /* 0x000000b400b37202 */ /* 0x000fe40000000f00 */
[----:B------:R-:W-:Y:S01]  /*6e80*/  MOV R178, R137 ;  /* 0x0000008900b27202 */ /* 0x000fe20000000f00 */
[----:B------:R-:W-:Y:S01]  /*6e90*/  HMMA.16816.F32 R180, R4, R14, R96 ;  /* 0x0000000e04b4723c */ /* 0x000fe20000001860 */
[----:B--2---:R-:W-:-:S07]  /*6ea0*/  FFMA.FTZ R9, R206, UR12, -R3 ;  /* 0x0000000cce097c23 */ /* 0x004fce0008010803 */
[----:B------:R-:W-:Y:S01]  /*6eb0*/  HMMA.16816.F32 R136, R4, R20, R80 ;  /* 0x000000140488723c */ /* 0x000fe20000001850 */
[----:B------:R2:W-:Y:S01]  /*6ec0*/  MUFU.EX2 R117, R9 ;  /* 0x0000000900757308 */ /* 0x0005e20000000800 */
[----:B------:R-:W-:-:S06]  /*6ed0*/  MOV R207, R119 ;  /* 0x0000007700cf7202 */ /* 0x000fcc0000000f00 */
[----:B------:R-:W-:Y:S01]  /*6ee0*/  HMMA.16816.F32 R112, R4, R12, R112 ;  /* 0x0000000c0470723c */ /* 0x000fe20000001870 */
[----:B------:R-:W-:-:S07]  /*6ef0*/  MOV R111, R116 ;  /* 0x00000074006f7202 */ /* 0x000fce0000000f00 */
[----:B------:R-:W-:Y:S01]  /*6f00*/  HMMA.16816.F32 R96, R4, R22, R56 ;  /* 0x000000160460723c */ /* 0x000fe20000001838 */
[----:B--2---:R-:W-:-:S07]  /*6f10*/  FFMA.FTZ R9, R205, UR12, -R3 ;  /* 0x0000000ccd097c23 */ /* 0x004fce0008010803 */
[C---:B-1----:R-:W-:Y:S01]  /*6f20*/  HMMA.16816.F32 R92, R4.reuse, R16, R52 ;  /* 0x00000010045c723c */ /* 0x042fe20000001834 */
[----:B------:R1:W-:Y:S07]  /*6f30*/  MUFU.EX2 R119, R9 ;  /* 0x0000000900777308 */ /* 0x0003ee0000000800 */
[C---:B------:R-:W-:Y:S08]  /*6f40*/  HMMA.16816.F32 R88, R4.reuse, R18, R48 ;  /* 0x000000120458723c */ /* 0x040ff00000001830 */
[----:B------:R-:W-:Y:S01]  /*6f50*/  HMMA.16816.F32 R80, R4, R24, R44 ;  /* 0x000000180450723c */ /* 0x000fe2000000182c */
[----:B-1----:R-:W-:-:S07]  /*6f60*/  FFMA.FTZ R9, R170, UR12, -R3 ;  /* 0x0000000caa097c23 */ /* 0x002fce0008010803 */
[----:B------:R-:W-:Y:S01]  /*6f70*/  HMMA.16816.F32 R60, R4, R26, R32 ;  /* 0x0000001a043c723c */ /* 0x000fe20000001820 */
[----:B------:R-:W-:Y:S02]  /*6f80*/  F2FP.F16.F32.PACK_AB R4, R246, R245 ;  /* 0x000000f5f604723e */ /* 0x000fe400000000ff */
[----:B------:R-:W-:Y:S02]  /*6f90*/  F2FP.F16.F32.PACK_AB R5, R125, R243 ;  /* 0x000000f37d05723e */ /* 0x000fe400000000ff */
[----:B------:R-:W-:Y:S02]  /*6fa0*/  F2FP.F16.F32.PACK_AB R6, R249, R247 ;  /* 0x000000f7f906723e */ /* 0x000fe400000000ff */
[----:B------:R-:W-:Y:S01]  /*6fb0*/  F2FP.F16.F32.PACK_AB R7, R124, R126 ;  /* 0x0000007e7c07723e */ /* 0x000fe200000000ff */
[----:B------:R1:W-:Y:S01]  /*6fc0*/  MUFU.EX2 R116, R9 ;  /* 0x0000000900747308 */ /* 0x0003e20000000800 */
[----:B------:R-:W-:-:S05]  /*6fd0*/  MOV R106, R111 ;  /* 0x0000006f006a7202 */ /* 0x000fca0000000f00 */
[C---:B------:R-:W-:Y:S08]  /*6fe0*/  HMMA.16816.F32 R56, R4.reuse, R12, R40 ;  /* 0x0000000c0438723c */ /* 0x040ff00000001828 */
[----:B------:R-:W-:Y:S01]  /*6ff0*/  HMMA.16816.F32 R52, R4, R14, R36 ;  /* 0x0000000e0434723c */ /* 0x000fe20000001824 */
[----:B------:R-:W-:Y:S01]  /*7000*/  LDSM.16.MT88.4 R12, [R152+0xa800] ;  /* 0x00a80000980c783b */ /* 0x000fe20000004200 */
[----:B-1----:R-:W-:-:S06]  /*7010*/  FFMA.FTZ R9, R155, UR12, -R3 ;  /* 0x0000000c9b097c23 */ /* 0x002fcc0008010803 */
[----:B------:R-:W-:Y:S01]  /*7020*/  HMMA.16816.F32 R48, R4, R20, R28 ;  /* 0x000000140430723c */ /* 0x000fe2000000181c */
[----:B------:R1:W-:Y:S01]  /*7030*/  MUFU.EX2 R111, R9 ;  /* 0x00000009006f7308 */ /* 0x0003e20000000800 */
[----:B------:R-:W-:-:S06]  /*7040*/  IMAD.MOV.U32 R155, RZ, RZ, R110 ;  /* 0x000000ffff9b7224 */ /* 0x000fcc00078e006e */
[C---:B------:R-:W-:Y:S01]  /*7050*/  HMMA.16816.F32 R40, R4.reuse, R22, R84 ;  /* 0x000000160428723c */ /* 0x040fe20000001854 */
[----:B------:R-:W2:Y:S07]  /*7060*/  LDSM.16.MT88.4 R20, [R232+0xa800] ;  /* 0x00a80000e814783b */ /* 0x000eae0000004200 */
[----:B------:R-:W-:Y:S01]  /*7070*/  HMMA.16816.F32 R36, R4, R16, R76 ;  /* 0x000000100424723c */ /* 0x000fe2000000184c */
[----:B-1----:R-:W-:-:S07]  /*7080*/  FFMA.FTZ R9, R211, UR12, -R2 ;  /* 0x0000000cd3097c23 */ /* 0x002fce0008010802 */
[C---:B------:R-:W-:Y:S01]  /*7090*/  HMMA.16816.F32 R32, R4.reuse, R18, R64 ;  /* 0x000000120420723c */ /* 0x040fe20000001840 */
[----:B------:R-:W1:Y:S07]  /*70a0*/  LDSM.16.MT88.4 R16, [R188+0xa800] ;  /* 0x00a80000bc10783b */ /* 0x000e6e0000004200 */
[C---:B------:R-:W-:Y:S01]  /*70b0*/  HMMA.16816.F32 R28, R4.reuse, R24, R72 ;  /* 0x00000018041c723c */ /* 0x040fe20000001848 */
[----:B------:R3:W-:Y:S07]  /*70c0*/  MUFU.EX2 R110, R9 ;  /* 0x00000009006e7308 */ /* 0x0007ee0000000800 */
[----:B------:R-:W-:Y:S01]  /*70d0*/  HMMA.16816.F32 R44, R4, R26, R68 ;  /* 0x0000001a042c723c */ /* 0x000fe20000001844 */
[----:B------:R-:W4:Y:S01]  /*70e0*/  LDSM.16.MT88.4 R24, [R132+0xa800] ;  /* 0x00a800008418783b */ /* 0x000f220000004200 */
[--C-:B------:R-:W-:Y:S01]  /*70f0*/  FFMA.FTZ R4, R210, UR12, -R2.reuse ;  /* 0x0000000cd2047c23 */ /* 0x100fe20008010802 */
[----:B---3--:R-:W-:-:S03]  /*7100*/  FFMA.FTZ R9, R216, UR12, -R2 ;  /* 0x0000000cd8097c23 */ /* 0x008fc60008010802 */
[----:B------:R3:W-:Y:S08]  /*7110*/  MUFU.EX2 R107, R4 ;  /* 0x00000004006b7308 */ /* 0x0007f00000000800 */
[----:B------:R2:W1:Y:S01]  /*7120*/  MUFU.EX2 R109, R9 ;  /* 0x00000009006d7308 */ /* 0x0004620000000800 */
[----:B---3--:R-:W-:Y:S01]  /*7130*/  FFMA.FTZ R4, R230, UR12, -R0 ;  /* 0x0000000ce6047c23 */ /* 0x008fe20008010800 */
[----:B--2---:R-:W-:-:S06]  /*7140*/  FFMA.FTZ R9, R209, UR12, -R2 ;  /* 0x0000000cd1097c23 */ /* 0x004fcc0008010802 */
[----:B------:R2:W-:Y:S01]  /*7150*/  MUFU.EX2 R105, R4 ;  /* 0x0000000400697308 */ /* 0x0005e20000000800 */
[----:B------:R-:W-:-:S07]  /*7160*/  MOV R230, R106 ;  /* 0x0000006a00e67202 */ /* 0x000fce0000000f00 */
[----:B------:R3:W4:Y:S01]  /*7170*/  MUFU.EX2 R108, R9 ;  /* 0x00000009006c7308 */ /* 0x0007220000000800 */
[----:B--2---:R-:W-:-:S07]  /*7180*/  FFMA.FTZ R4, R226, UR12, -R0 ;  /* 0x0000000ce2047c23 */ /* 0x004fce0008010800 */
[----:B------:R2:W-:Y:S01]  /*7190*/  MUFU.EX2 R106, R4 ;  /* 0x00000004006a7308 */ /* 0x0005e20000000800 */
[----:B---3--:R-:W-:-:S07]  /*71a0*/  FFMA.FTZ R9, R217, UR12, -R0 ;  /* 0x0000000cd9097c23 */ /* 0x008fce0008010800 */
[----:B------:R3:W3:Y:S01]  /*71b0*/  MUFU.EX2 R104, R9 ;  /* 0x0000000900687308 */ /* 0x0006e20000000800 */
[----:B-1----:R-:W-:Y:S02]  /*71c0*/  F2FP.F16.F32.PACK_AB R5, R109, R110 ;  /* 0x0000006e6d05723e */ /* 0x002fe400000000ff */
[----:B------:R-:W-:Y:S02]  /*71d0*/  F2FP.F16.F32.PACK_AB R6, R111, R116 ;  /* 0x000000746f06723e */ /* 0x000fe400000000ff */
[----:B----4-:R-:W-:Y:S02]  /*71e0*/  F2FP.F16.F32.PACK_AB R7, R107, R108 ;  /* 0x0000006c6b07723e */ /* 0x010fe400000000ff */
[----:B--2---:R-:W-:Y:S01]  /*71f0*/  F2FP.F16.F32.PACK_AB R4, R119, R117 ;  /* 0x000000757704723e */ /* 0x004fe200000000ff */
[----:B------:R-:W-:Y:S01]  /*7200*/  IMAD.MOV.U32 R170, RZ, RZ, R174 ;  /* 0x000000ffffaa7224 */ /* 0x000fe200078e00ae */
[----:B------:R-:W-:Y:S02]  /*7210*/  MOV R205, R175 ;  /* 0x000000af00cd7202 */ /* 0x000fe40000000f00 */
[----:B------:R-:W-:-:S02]  /*7220*/  MOV R217, R172 ;  /* 0x000000ac00d97202 */ /* 0x000fc40000000f00 */
[----:B------:R-:W-:Y:S01]  /*7230*/  MOV R202, R173 ;  /* 0x000000ad00ca7202 */ /* 0x000fe20000000f00 */
[----:B------:R-:W-:Y:S01]  /*7240*/  HMMA.16816.F32 R180, R4, R22, R180 ;  /* 0x0000001604b4723c */ /* 0x000fe200000018b4 */
[----:B---3--:R-:W-:Y:S01]  /*7250*/  FFMA.FTZ R9, R233, UR12, -R3 ;  /* 0x0000000ce9097c23 */ /* 0x008fe20008010803 */
[----:B------:R-:W-:-:S06]  /*7260*/  MOV R216, R103 ;  /* 0x0000006700d87202 */ /* 0x000fcc0000000f00 */
[C---:B------:R-:W-:Y:S01]  /*7270*/  HMMA.16816.F32 R172, R4.reuse, R20, R112 ;  /* 0x0000001404ac723c */ /* 0x040fe20000001870 */
[----:B------:R1:W-:Y:S07]  /*7280*/  MUFU.EX2 R103, R9 ;  /* 0x0000000900677308 */ /* 0x0003ee0000000800 */
[C---:B------:R-:W-:Y:S08]  /*7290*/  HMMA.16816.F32 R136, R4.reuse, R16, R136 ;  /* 0x000000100488723c */ /* 0x040ff00000001888 */
[C---:B------:R-:W-:Y:S08]  /*72a0*/  HMMA.16816.F32 R96, R4.reuse, R18, R96 ;  /* 0x000000120460723c */ /* 0x040ff00000001860 */
[C---:B------:R-:W-:Y:S08]  /*72b0*/  HMMA.16816.F32 R92, R4.reuse, R12, R92 ;  /* 0x0000000c045c723c */ /* 0x040ff0000000185c */
[C---:B------:R-:W-:Y:S08]  /*72c0*/  HMMA.16816.F32 R88, R4.reuse, R14, R88 ;  /* 0x0000000e0458723c */ /* 0x040ff00000001858 */
[C---:B------:R-:W-:Y:S08]  /*72d0*/  HMMA.16816.F32 R80, R4.reuse, R24, R80 ;  /* 0x000000180450723c */ /* 0x040ff00000001850 */
[----:B------:R-:W-:Y:S01]  /*72e0*/  HMMA.16816.F32 R60, R4, R26, R60 ;  /* 0x0000001a043c723c */ /* 0x000fe2000000183c */
[----:B------:R-:W-:-:S02]  /*72f0*/  F2FP.F16.F32.PACK_AB R4, R121, R120 ;  /* 0x000000787904723e */ /* 0x000fc400000000ff */
[----:B------:R-:W-:Y:S02]  /*7300*/  F2FP.F16.F32.PACK_AB R5, R105, R118 ;  /* 0x000000766905723e */ /* 0x000fe400000000ff */
[----:B------:R-:W-:Y:S02]  /*7310*/  F2FP.F16.F32.PACK_AB R6, R123, R122 ;  /* 0x0000007a7b06723e */ /* 0x000fe400000000ff */
[----:B------:R-:W-:Y:S01]  /*7320*/  F2FP.F16.F32.PACK_AB R7, R104, R106 ;  /* 0x0000006a6807723e */ /* 0x000fe200000000ff */
[----:B-1----:R-:W-:Y:S01]  /*7330*/  FFMA.FTZ R9, R231, UR12, -R3 ;  /* 0x0000000ce7097c23 */ /* 0x002fe20008010803 */
[----:B------:R-:W-:Y:S01]  /*7340*/  MOV R231, R10 ;  /* 0x0000000a00e77202 */ /* 0x000fe20000000f00 */
[----:B------:R-:W-:Y:S01]  /*7350*/  IMAD.MOV.U32 R113, RZ, RZ, R178 ;  /* 0x000000ffff717224 */ /* 0x000fe200078e00b2 */
[----:B------:R-:W-:Y:S01]  /*7360*/  MOV R114, R179 ;  /* 0x000000b300727202 */ /* 0x000fe20000000f00 */
[----:B------:R-:W-:Y:S02]  /*7370*/  IMAD.MOV.U32 R233, RZ, RZ, R141 ;  /* 0x000000ffffe97224 */ /* 0x000fe400078e008d */
[----:B------:R-:W-:Y:S01]  /*7380*/  HMMA.16816.F32 R196, R4, R24, R28 ;  /* 0x0000001804c4723c */ /* 0x000fe2000000181c */
[----:B------:R-:W-:Y:S01]  /*7390*/  FFMA.FTZ R30, R239, UR12, -R0 ;  /* 0x0000000cef1e7c23 */ /* 0x000fe20008010800 */
[----:B------:R-:W-:Y:S01]  /*73a0*/  IMAD.MOV.U32 R115, RZ, RZ, R185 ;  /* 0x000000ffff737224 */ /* 0x000fe200078e00b9 */
[----:B------:R-:W-:-:S02]  /*73b0*/  MOV R112, R142 ;  /* 0x0000008e00707202 */ /* 0x000fc40000000f00 */
[----:B------:R-:W-:Y:S01]  /*73c0*/  MOV R226, R100 ;  /* 0x0000006400e27202 */ /* 0x000fe20000000f00 */
[----:B------:R1:W-:Y:S02]  /*73d0*/  MUFU.EX2 R84, R30 ;  /* 0x0000001e00547308 */ /* 0x0003e40000000800 */
[----:B------:R-:W-:Y:S01]  /*73e0*/  HMMA.16816.F32 R44, R4, R26, R44 ;  /* 0x0000001a042c723c */ /* 0x000fe2000000182c */
[--C-:B------:R-:W-:Y:S01]  /*73f0*/  FFMA.FTZ R26, R234, UR12, -R0.reuse ;  /* 0x0000000cea1a7c23 */ /* 0x100fe20008010800 */
[----:B------:R-:W-:-:S04]  /*7400*/  FFMA.FTZ R25, R153, UR12, -R0 ;  /* 0x0000000c99197c23 */ /* 0x000fc80008010800 */
[----:B------:R2:W-:Y:S01]  /*7410*/  MUFU.EX2 R67, R26 ;  /* 0x0000001a00437308 */ /* 0x0005e20000000800 */
[----:B-1----:R-:W-:Y:S01]  /*7420*/  FADD.FTZ R30, R233, R231 ;  /* 0x000000e7e91e7221 */ /* 0x002fe20000010000 */
[----:B------:R-:W-:Y:S01]  /*7430*/  MOV R233, R112 ;  /* 0x0000007000e97202 */ /* 0x000fe20000000f00 */
[----:B------:R-:W-:Y:S01]  /*7440*/  IMAD.MOV.U32 R112, RZ, RZ, R114 ;  /* 0x000000ffff707224 */ /* 0x000fe200078e0072 */
[----:B------:R-:W-:Y:S02]  /*7450*/  MOV R231, R113 ;  /* 0x0000007100e77202 */ /* 0x000fe40000000f00 */
[----:B------:R-:W-:Y:S02]  /*7460*/  MOV R113, R115 ;  /* 0x0000007300717202 */ /* 0x000fe40000000f00 */
[----:B------:R-:W-:Y:S01]  /*7470*/  MOV R114, R217 ;  /* 0x000000d900727202 */ /* 0x000fe20000000f00 */
[----:B------:R-:W-:Y:S01]  /*7480*/  IMAD.MOV.U32 R217, RZ, RZ, R230 ;  /* 0x000000ffffd97224 */ /* 0x000fe200078e00e6 */
[----:B------:R-:W-:-:S02]  /*7490*/  MOV R115, R226 ;  /* 0x000000e200737202 */ /* 0x000fc40000000f00 */
[----:B------:R-:W-:Y:S02]  /*74a0*/  MOV R226, R155 ;  /* 0x0000009b00e27202 */ /* 0x000fe40000000f00 */
[----:B------:R-:W-:Y:S01]  /*74b0*/  MOV R230, R207 ;  /* 0x000000cf00e67202 */ /* 0x000fe20000000f00 */
[----:B------:R-:W-:Y:S01]  /*74c0*/  IMAD.MOV.U32 R207, RZ, RZ, R169 ;  /* 0x000000ffffcf7224 */ /* 0x000fe200078e00a9 */
[----:B------:R-:W-:Y:S01]  /*74d0*/  MOV R155, R154 ;  /* 0x0000009a009b7202 */ /* 0x000fe20000000f00 */
[----:B--2---:R-:W-:Y:S01]  /*74e0*/  FADD.FTZ R26, R214, R212 ;  /* 0x000000d4d61a7221 */ /* 0x004fe20000010000 */
[----:B------:R-:W-:Y:S01]  /*74f0*/  MOV R154, R203 ;  /* 0x000000cb009a7202 */ /* 0x000fe20000000f00 */
[----:B------:R-:W2:Y:S01]  /*7500*/  LDL.LU R212, [R1+0x74] ;  /* 0x0000740001d47983 */ /* 0x000ea20000300800 */
[----:B------:R-:W-:Y:S01]  /*7510*/  MOV R169, R204 ;  /* 0x000000cc00a97202 */ /* 0x000fe20000000f00 */
[----:B------:R-:W-:Y:S01]  /*7520*/  IMAD.MOV.U32 R204, RZ, RZ, R201 ;  /* 0x000000ffffcc7224 */ /* 0x000fe200078e00c9 */
[----:B------:R-:W-:Y:S01]  /*7530*/  MOV R203, R200 ;  /* 0x000000c800cb7202 */ /* 0x000fe20000000f00 */
[----:B------:R-:W3:Y:S01]  /*7540*/  LDL.LU R214, [R1+0x70] ;  /* 0x0000700001d67983 */ /* 0x000ee20000300800 */
[----:B------:R-:W-:Y:S01]  /*7550*/  MOV R200, R190 ;  /* 0x000000be00c87202 */ /* 0x000fe20000000f00 */
[----:B------:R1:W-:Y:S01]  /*7560*/  MUFU.EX2 R65, R25 ;  /* 0x0000001900417308 */ /* 0x0003e20000000800 */
[----:B------:R-:W-:Y:S01]  /*7570*/  MOV R201, R191 ;  /* 0x000000bf00c97202 */ /* 0x000fe20000000f00 */
[----:B------:R-:W-:Y:S01]  /*7580*/  IMAD.MOV.U32 R191, RZ, RZ, R187 ;  /* 0x000000ffffbf7224 */ /* 0x000fe200078e00bb */
[----:B------:R-:W-:-:S02]  /*7590*/  MOV R190, R186 ;  /* 0x000000ba00be7202 */ /* 0x000fc40000000f00 */
[----:B------:R-:W4:Y:S04]  /*75a0*/  LDL.LU R186, [R1+0x38] ;  /* 0x0000380001ba7983 */ /* 0x000f280000300800 */
[----:B------:R-:W2:Y:S01]  /*75b0*/  LDL.LU R187, [R1+0x34] ;  /* 0x0000340001bb7983 */ /* 0x000ea20000300800 */
[----:B-1----:R-:W-:-:S03]  /*75c0*/  FADD.FTZ R25, R233, R231 ;  /* 0x000000e7e9197221 */ /* 0x002fc60000010000 */
[----:B------:R-:W3:Y:S04]  /*75d0*/  LDL.LU R231, [R1+0x1c] ;  /* 0x00001c0001e77983 */ /* 0x000ee80000300800 */
[----:B------:R-:W3:Y:S01]  /*75e0*/  LDL.LU R233, [R1+0x20] ;  /* 0x0000200001e97983 */ /* 0x000ee20000300800 */
[----:B------:R-:W-:Y:S02]  /*75f0*/  MOV R206, R176 ;  /* 0x000000b000ce7202 */ /* 0x000fe40000000f00 */
[----:B------:R-:W-:Y:S02]  /*7600*/  MOV R185, R177 ;  /* 0x000000b100b97202 */ /* 0x000fe40000000f00 */
[----:B------:R-:W-:Y:S01]  /*7610*/  HMMA.16816.F32 R176, R4, R20, R56 ;  /* 0x0000001404b0723c */ /* 0x000fe20000001838 */
[----:B------:R-:W-:-:S07]  /*7620*/  FFMA.FTZ R24, R227, UR12, -R3 ;  /* 0x0000000ce3187c23 */ /* 0x000fce0008010803 */
[C---:B------:R-:W-:Y:S01]  /*7630*/  HMMA.16816.F32 R56, R4.reuse, R22, R52 ;  /* 0x000000160438723c */ /* 0x040fe20000001834 */
[----:B------:R-:W-:Y:S01]  /*7640*/  FADD.FTZ R30, R164, R30 ;  /* 0x0000001ea41e7221 */ /* 0x000fe20000010000 */
[----:B------:R-:W-:Y:S01]  /*7650*/  FADD.FTZ R26, R251, R26 ;  /* 0x0000001afb1a7221 */ /* 0x000fe20000010000 */
[----:B------:R-:W4:Y:S04]  /*7660*/  LDL.LU R164, [R1+0x6c] ;  /* 0x00006c0001a47983 */ /* 0x000f280000300800 */
[----:B------:R-:W4:Y:S01]  /*7670*/  LDL.LU R251, [R1+0x68] ;  /* 0x0000680001fb7983 */ /* 0x000f220000300800 */
[----:B------:R-:W-:Y:S01]  /*7680*/  HMMA.16816.F32 R52, R4, R16, R48 ;  /* 0x000000100434723c */ /* 0x000fe20000001830 */
[----:B------:R-:W-:Y:S01]  /*7690*/  MOV R209, R102 ;  /* 0x0000006600d17202 */ /* 0x000fe20000000f00 */
[----:B------:R-:W-:-:S02]  /*76a0*/  IMAD.MOV.U32 R210, RZ, RZ, R101 ;  /* 0x000000ffffd27224 */ /* 0x000fc400078e0065 */
[--C-:B------:R-:W-:Y:S01]  /*76b0*/  FFMA.FTZ R28, R238, UR12, -R8.reuse ;  /* 0x0000000cee1c7c23 */ /* 0x100fe20008010808 */
[--C-:B------:R-:W-:Y:S01]  /*76c0*/  FFMA.FTZ R64, R225, UR12, -R8.reuse ;  /* 0x0000000ce1407c23 */ /* 0x100fe20008010808 */
[--C-:B------:R-:W-:Y:S01]  /*76d0*/  FFMA.FTZ R66, R220, UR12, -R8.reuse ;  /* 0x0000000cdc427c23 */ /* 0x100fe20008010808 */
[--C-:B------:R-:W-:Y:S01]  /*76e0*/  FFMA.FTZ R69, R219, UR12, -R8.reuse ;  /* 0x0000000cdb457c23 */ /* 0x100fe20008010808 */
[--C-:B------:R-:W-:Y:S01]  /*76f0*/  FFMA.FTZ R73, R218, UR12, -R8.reuse ;  /* 0x0000000cda497c23 */ /* 0x100fe20008010808 */
[C---:B------:R-:W-:Y:S01]  /*7700*/  HMMA.16816.F32 R48, R4.reuse, R12, R36 ;  /* 0x0000000c0430723c */ /* 0x040fe20000001824 */
[----:B------:R-:W1:Y:S07]  /*7710*/  LDSM.16.MT88.4 R20, [R232+0xb000] ;  /* 0x00b00000e814783b */ /* 0x000e6e0000004200 */
[----:B------:R-:W-:Y:S01]  /*7720*/  HMMA.16816.F32 R36, R4, R14, R32 ;  /* 0x0000000e0424723c */ /* 0x000fe20000001820 */
[----:B------:R-:W-:Y:S01]  /*7730*/  FFMA.FTZ R35, R228, UR12, -R8 ;  /* 0x0000000ce4237c23 */ /* 0x000fe20008010808 */
[----:B------:R1:W3:Y:S01]  /*7740*/  MUFU.EX2 R102, R9 ;  /* 0x0000000900667308 */ /* 0x0002e20000000800 */
[----:B------:R-:W-:Y:S07]  /*7750*/  LDSM.16.MT88.4 R12, [R132+0xb000] ;  /* 0x00b00000840c783b */ /* 0x000fee0000004200 */
[----:B------:R-:W-:Y:S08]  /*7760*/  MUFU.EX2 R72, R35 ;  /* 0x0000002300487308 */ /* 0x000ff00000000800 */
[----:B------:R3:W-:Y:S01]  /*7770*/  MUFU.EX2 R35, R24 ;  /* 0x0000001800237308 */ /* 0x0007e20000000800 */
[----:B-1----:R-:W-:-:S07]  /*7780*/  FFMA.FTZ R9, R157, UR12, -R3 ;  /* 0x0000000c9d097c23 */ /* 0x002fce0008010803 */
[----:B------:R1:W-:Y:S01]  /*7790*/  MUFU.EX2 R79, R9 ;  /* 0x00000009004f7308 */ /* 0x0003e20000000800 */
[----:B---3--:R-:W-:Y:S02]  /*77a0*/  FADD.FTZ R24, R233, R231 ;  /* 0x000000e7e9187221 */ /* 0x008fe40000010000 */
[----:B------:R-:W3:Y:S01]  /*77b0*/  LDL.LU R233, [R1+0x24] ;  /* 0x0000240001e97983 */ /* 0x000ee20000300800 */
[----:B-1----:R-:W-:-:S04]  /*77c0*/  FFMA.FTZ R9, R11, UR12, -R3 ;  /* 0x0000000c0b097c23 */ /* 0x002fc80008010803 */
[----:B------:R1:W-:Y:S01]  /*77d0*/  MUFU.EX2 R78, R9 ;  /* 0x00000009004e7308 */ /* 0x0003e20000000800 */
[----:B------:R-:W-:Y:S01]  /*77e0*/  HMMA.16816.F32 R40, R4, R18, R40 ;  /* 0x000000120428723c */ /* 0x000fe20000001828 */
[--C-:B------:R-:W-:Y:S01]  /*77f0*/  FFMA.FTZ R33, R236, UR12, -R8.reuse ;  /* 0x0000000cec217c23 */ /* 0x100fe20008010808 */
[----:B------:R-:W-:Y:S01]  /*7800*/  FFMA.FTZ R34, R222, UR12, -R8 ;  /* 0x0000000cde227c23 */ /* 0x000fe20008010808 */
[----:B------:R-:W4:Y:S01]  /*7810*/  LDSM.16.MT88.4 R16, [R188+0xb000] ;  /* 0x00b00000bc10783b */ /* 0x000f220000004200 */
[----:B-1----:R-:W-:-:S04]  /*7820*/  FFMA.FTZ R9, R237, UR12, -R2 ;  /* 0x0000000ced097c23 */ /* 0x002fc80008010802 */
[----:B------:R1:W-:Y:S02]  /*7830*/  MUFU.EX2 R101, R9 ;  /* 0x0000000900657308 */ /* 0x0003e40000000800 */
[----:B-1----:R-:W-:-:S06]  /*7840*/  FFMA.FTZ R9, R235, UR12, -R2 ;  /* 0x0000000ceb097c23 */ /* 0x002fcc0008010802 */
[----:B------:R1:W2:Y:S02]  /*7850*/  MUFU.EX2 R100, R9 ;  /* 0x0000000900647308 */ /* 0x0002a40000000800 */
[----:B-1----:R-:W-:-:S06]  /*7860*/  FFMA.FTZ R9, R229, UR12, -R2 ;  /* 0x0000000ce5097c23 */ /* 0x002fcc0008010802 */
[----:B------:R1:W-:Y:S01]  /*7870*/  MUFU.EX2 R77, R9 ;  /* 0x00000009004d7308 */ /* 0x0003e20000000800 */
[----:B------:R-:W-:Y:S01]  /*7880*/  FFMA.FTZ R4, R156, UR12, -R2 ;  /* 0x0000000c9c047c23 */ /* 0x000fe20008010802 */
[----:B-1----:R-:W1:Y:S06]  /*7890*/  LDSM.16.MT88.4 R8, [R152+0xb000] ;  /* 0x00b000009808783b */ /* 0x002e6c0000004200 */
[----:B------:R4:W2:Y:S01]  /*78a0*/  MUFU.EX2 R76, R4 ;  /* 0x00000004004c7308 */ /* 0x0008a20000000800 */
[----:B------:R-:W-:-:S07]  /*78b0*/  FFMA.FTZ R31, R240, UR12, -R0 ;  /* 0x0000000cf01f7c23 */ /* 0x000fce0008010800 */
[----:B------:R-:W-:Y:S08]  /*78c0*/  MUFU.EX2 R87, R28 ;  /* 0x0000001c00577308 */ /* 0x000ff00000000800 */
[----:B------:R-:W1:Y:S08]  /*78d0*/  MUFU.EX2 R86, R33 ;  /* 0x0000002100567308 */ /* 0x000e700000000800 */
[----:B------:R-:W-:Y:S08]  /*78e0*/  MUFU.EX2 R71, R34 ;  /* 0x0000002200477308 */ /* 0x000ff00000000800 */
[----:B------:R-:W1:Y:S01]  /*78f0*/  MUFU.EX2 R85, R31 ;  /* 0x0000001f00557308 */ /* 0x000e620000000800 */
[----:B----4-:R-:W-:-:S02]  /*7900*/  F2FP.F16.F32.PACK_AB R4, R102, R103 ;  /* 0x000000676604723e */ /* 0x010fc400000000ff */
[----:B--2---:R-:W-:Y:S02]  /*7910*/  F2FP.F16.F32.PACK_AB R5, R100, R101 ;  /* 0x000000656405723e */ /* 0x004fe400000000ff */
[----:B------:R-:W-:Y:S02]  /*7920*/  F2FP.F16.F32.PACK_AB R6, R78, R79 ;  /* 0x0000004f4e06723e */ /* 0x000fe400000000ff */
[----:B------:R-:W-:Y:S01]  /*7930*/  F2FP.F16.F32.PACK_AB R7, R76, R77 ;  /* 0x0000004d4c07723e */ /* 0x000fe200000000ff */
[--C-:B------:R-:W-:Y:S01]  /*7940*/  FFMA.FTZ R68, R151, UR12, -R0.reuse ;  /* 0x0000000c97447c23 */ /* 0x100fe20008010800 */
[----:B------:R-:W-:Y:S01]  /*7950*/  MOV R211, R184 ;  /* 0x000000b800d37202 */ /* 0x000fe20000000f00 */
[--C-:B------:R-:W-:Y:S01]  /*7960*/  FFMA.FTZ R70, R150, UR12, -R0.reuse ;  /* 0x0000000c96467c23 */ /* 0x100fe20008010800 */
[----:B------:R-:W-:Y:S01]  /*7970*/  MOV R189, R143 ;  /* 0x0000008f00bd7202 */ /* 0x000fe20000000f00 */
[--C-:B------:R-:W-:Y:S01]  /*7980*/  FFMA.FTZ R74, R149, UR12, -R0.reuse ;  /* 0x0000000c954a7c23 */ /* 0x100fe20008010800 */
[----:B------:R-:W-:Y:S01]  /*7990*/  MOV R184, R140 ;  /* 0x0000008c00b87202 */ /* 0x000fe20000000f00 */
[----:B------:R-:W-:Y:S01]  /*79a0*/  FFMA.FTZ R75, R148, UR12, -R0 ;  /* 0x0000000c944b7c23 */ /* 0x000fe20008010800 */
[----:B------:R-:W-:Y:S01]  /*79b0*/  HMMA.16816.F32 R172, R4, R20, R172 ;  /* 0x0000001404ac723c */ /* 0x000fe200000018ac */
[----:B------:R-:W-:-:S07]  /*79c0*/  MOV R229, R201 ;  /* 0x000000c900e57202 */ /* 0x000fce0000000f00 */
[----:B------:R-:W-:Y:S01]  /*79d0*/  HMMA.16816.F32 R180, R4, R22, R180 ;  /* 0x0000001604b4723c */ /* 0x000fe200000018b4 */
[----:B------:R-:W-:-:S07]  /*79e0*/  MOV R222, R187 ;  /* 0x000000bb00de7202 */ /* 0x000fce0000000f00 */
[----:B------:R-:W-:Y:S01]  /*79f0*/  HMMA.16816.F32 R136, R4, R16, R136 ;  /* 0x000000100488723c */ /* 0x000fe20000001888 */
[----:B------:R-:W-:-:S07]  /*7a00*/  MOV R228, R189 ;  /* 0x000000bd00e47202 */ /* 0x000fce0000000f00 */
[----:B------:R-:W-:Y:S01]  /*7a10*/  HMMA.16816.F32 R140, R4, R18, R96 ;  /* 0x00000012048c723c */ /* 0x000fe20000001860 */
[----:B------:R-:W-:-:S07]  /*7a20*/  IMAD.MOV.U32 R236, RZ, RZ, R184 ;  /* 0x000000ffffec7224 */ /* 0x000fce00078e00b8 */
[C---:B-1----:R-:W-:Y:S08]  /*7a30*/  HMMA.16816.F32 R148, R4.reuse, R8, R92 ;  /* 0x000000080494723c */ /* 0x042ff0000000185c */
[C---:B------:R-:W-:Y:S08]  /*7a40*/  HMMA.16816.F32 R192, R4.reuse, R10, R88 ;  /* 0x0000000a04c0723c */ /* 0x040ff00000001858 */
[C---:B------:R-:W-:Y:S08]  /*7a50*/  HMMA.16816.F32 R80, R4.reuse, R12, R80 ;  /* 0x0000000c0450723c */ /* 0x040ff00000001850 */
[----:B------:R-:W-:Y:S01]  /*7a60*/  HMMA.16816.F32 R60, R4, R14, R60 ;  /* 0x0000000e043c723c */ /* 0x000fe2000000183c */
[----:B------:R-:W-:-:S02]  /*7a70*/  F2FP.F16.F32.PACK_AB R4, R86, R87 ;  /* 0x000000575604723e */ /* 0x000fc400000000ff */
[----:B------:R-:W-:Y:S02]  /*7a80*/  F2FP.F16.F32.PACK_AB R5, R84, R85 ;  /* 0x000000555405723e */ /* 0x000fe400000000ff */
[----:B------:R-:W-:Y:S02]  /*7a90*/  F2FP.F16.F32.PACK_AB R6, R71, R72 ;  /* 0x000000484706723e */ /* 0x000fe400000000ff */
[----:B------:R-:W-:Y:S01]  /*7aa0*/  F2FP.F16.F32.PACK_AB R7, R65, R67 ;  /* 0x000000434107723e */ /* 0x000fe200000000ff */
[--C-:B------:R-:W-:Y:S01]  /*7ab0*/  FFMA.FTZ R32, R223, UR12, -R3.reuse ;  /* 0x0000000cdf207c23 */ /* 0x100fe20008010803 */
[--C-:B------:R-:W-:Y:S01]  /*7ac0*/  FFMA.FTZ R29, R221, UR12, -R3.reuse ;  /* 0x0000000cdd1d7c23 */ /* 0x100fe20008010803 */
[----:B------:R-:W-:Y:S01]  /*7ad0*/  MOV R238, R185 ;  /* 0x000000b900ee7202 */ /* 0x000fe20000000f00 */
[----:B------:R-:W-:Y:S01]  /*7ae0*/  FFMA.FTZ R0, R224, UR12, -R3 ;  /* 0x0000000ce0007c23 */ /* 0x000fe20008010803 */
[----:B------:R-:W-:Y:S02]  /*7af0*/  FFMA.FTZ R27, R171, UR12, -R2 ;  /* 0x0000000cab1b7c23 */ /* 0x000fe40008010802 */
[----:B------:R-:W-:Y:S01]  /*7b00*/  HMMA.16816.F32 R48, R4, R8, R48 ;  /* 0x000000080430723c */ /* 0x000fe20000001830 */
[----:B------:R-:W-:Y:S01]  /*7b10*/  FADD.FTZ R8, R229, R30 ;  /* 0x0000001ee5087221 */ /* 0x000fe20000010000 */
[----:B------:R-:W-:Y:S01]  /*7b20*/  MOV R237, R113 ;  /* 0x0000007100ed7202 */ /* 0x000fe20000000f00 */
[--C-:B------:R-:W-:Y:S01]  /*7b30*/  FFMA.FTZ R28, R208, UR12, -R2.reuse ;  /* 0x0000000cd01c7c23 */ /* 0x100fe20008010802 */
[----:B------:R-:W-:Y:S01]  /*7b40*/  MOV R235, R114 ;  /* 0x0000007200eb7202 */ /* 0x000fe20000000f00 */
[----:B------:R-:W-:Y:S01]  /*7b50*/  FFMA.FTZ R3, R159, UR12, -R2 ;  /* 0x0000000c9f037c23 */ /* 0x000fe20008010802 */
[----:B------:R-:W-:Y:S01]  /*7b60*/  MOV R229, R222 ;  /* 0x000000de00e57202 */ /* 0x000fe20000000f00 */
[----:B------:R-:W-:-:S02]  /*7b70*/  IMAD.MOV.U32 R222, RZ, RZ, R228 ;  /* 0x000000ffffde7224 */ /* 0x000fc400078e00e4 */
[----:B------:R-:W-:Y:S01]  /*7b80*/  FFMA.FTZ R2, R158, UR12, -R2 ;  /* 0x0000000c9e027c23 */ /* 0x000fe20008010802 */
[----:B------:R-:W-:Y:S01]  /*7b90*/  MOV R157, R112 ;  /* 0x00000070009d7202 */ /* 0x000fe20000000f00 */
[----:B------:R-:W-:Y:S01]  /*7ba0*/  MUFU.EX2 R33, R32 ;  /* 0x0000002000217308 */ /* 0x000fe20000000800 */
[----:B------:R-:W-:Y:S02]  /*7bb0*/  MOV R228, R236 ;  /* 0x000000ec00e47202 */ /* 0x000fe40000000f00 */
[----:B------:R-:W-:Y:S02]  /*7bc0*/  MOV R236, R238 ;  /* 0x000000ee00ec7202 */ /* 0x000fe40000000f00 */
[----:B------:R-:W-:Y:S01]  /*7bd0*/  MOV R238, R235 ;  /* 0x000000eb00ee7202 */ /* 0x000fe20000000f00 */
[----:B------:R-:W-:Y:S02]  /*7be0*/  IMAD.MOV.U32 R235, RZ, RZ, R237 ;  /* 0x000000ffffeb7224 */ /* 0x000fe400078e00ed */
[----:B------:R-:W-:Y:S01]  /*7bf0*/  MUFU.EX2 R32, R29 ;  /* 0x0000001d00207308 */ /* 0x000fe20000000800 */
[----:B------:R-:W-:-:S02]  /*7c00*/  MOV R237, R157 ;  /* 0x0000009d00ed7202 */ /* 0x000fc40000000f00 */
[----:B------:R-:W-:Y:S02]  /*7c10*/  MOV R112, R226 ;  /* 0x000000e200707202 */ /* 0x000fe40000000f00 */
[----:B------:R-:W-:-:S03]  /*7c20*/  MOV R157, R206 ;  /* 0x000000ce009d7202 */ /* 0x000fc60000000f00 */
[----:B------:R-:W-:Y:S01]  /*7c30*/  MUFU.EX2 R29, R27 ;  /* 0x0000001b001d7308 */ /* 0x000fe20000000800 */
[----:B------:R-:W-:Y:S01]  /*7c40*/  MOV R226, R169 ;  /* 0x000000a900e27202 */ /* 0x000fe20000000f00 */
[----:B------:R-:W-:Y:S01]  /*7c50*/  FADD.FTZ R24, R164, R24 ;  /* 0x00000018a4187221 */ /* 0x000fe20000010000 */
[----:B------:R-:W-:Y:S01]  /*7c60*/  MOV R206, R168 ;  /* 0x000000a800ce7202 */ /* 0x000fe20000000f00 */
[----:B------:R-:W-:Y:S02]  /*7c70*/  IMAD.MOV.U32 R169, RZ, RZ, R191 ;  /* 0x000000ffffa97224 */ /* 0x000fe400078e00bf */
[----:B------:R-:W-:Y:S02]  /*7c80*/  FADD.FTZ R8, R250, R8 ;  /* 0x00000008fa087221 */ /* 0x000fe40000010000 */
[----:B------:R-:W-:Y:S01]  /*7c90*/  MUFU.EX2 R31, R28 ;  /* 0x0000001c001f7308 */ /* 0x000fe20000000800 */
[----:B------:R-:W-:Y:S01]  /*7ca0*/  HMMA.16816.F32 R176, R4, R20, R176 ;  /* 0x0000001404b0723c */ /* 0x000fe200000018b0 */
[----:B------:R-:W-:-:S06]  /*7cb0*/  IMAD.MOV.U32 R231, RZ, RZ, R115 ;  /* 0x000000ffffe77224 */ /* 0x000fcc00078e0073 */
[----:B------:R1:W-:Y:S08]  /*7cc0*/  MUFU.EX2 R34, R0 ;  /* 0x0000000000227308 */ /* 0x0003f00000000800 */
[----:B------:R-:W-:Y:S01]  /*7cd0*/  MUFU.EX2 R27, R2 ;  /* 0x00000002001b7308 */ /* 0x000fe20000000800 */
[----:B------:R-:W-:Y:S01]  /*7ce0*/  HMMA.16816.F32 R56, R4, R22, R56 ;  /* 0x000000160438723c */ /* 0x000fe20000001838 */
[----:B------:R-:W-:-:S07]  /*7cf0*/  MOV R115, R207 ;  /* 0x000000cf00737202 */ /* 0x000fce0000000f00 */
[----:B------:R-:W-:Y:S01]  /*7d00*/  HMMA.16816.F32 R52, R4, R16, R52 ;  /* 0x000000100434723c */ /* 0x000fe20000001834 */
[----:B------:R2:W-:Y:S01]  /*7d10*/  MUFU.EX2 R28, R3 ;  /* 0x00000003001c7308 */ /* 0x0005e20000000800 */
[----:B-1----:R-:W-:Y:S01]  /*7d20*/  FADD.FTZ R0, R251, R24 ;  /* 0x00000018fb007221 */ /* 0x002fe20000010000 */
[----:B------:R-:W-:-:S05]  /*7d30*/  MOV R207, R186 ;  /* 0x000000ba00cf7202 */ /* 0x000fca0000000f00 */
[----:B------:R-:W-:Y:S01]  /*7d40*/  HMMA.16816.F32 R40, R4, R18, R40 ;  /* 0x000000120428723c */ /* 0x000fe20000001828 */
[----:B------:R-:W-:Y:S01]  /*7d50*/  FADD.FTZ R0, R236, R0 ;  /* 0x00000000ec007221 */ /* 0x000fe20000010000 */
[----:B------:R-:W-:-:S06]  /*7d60*/  MOV R236, R157 ;  /* 0x0000009d00ec7202 */ /* 0x000fcc0000000f00 */
[C---:B------:R-:W-:Y:S08]  /*7d70*/  HMMA.16816.F32 R36, R4.reuse, R10, R36 ;  /* 0x0000000a0424723c */ /* 0x040ff00000001824 */
[----:B------:R-:W-:Y:S01]  /*7d80*/  HMMA.16816.F32 R196, R4, R12, R196 ;  /* 0x0000000c04c4723c */ /* 0x000fe200000018c4 */
[----:B--2---:R-:W-:Y:S01]  /*7d90*/  FADD.FTZ R3, R133, R26 ;  /* 0x0000001a85037221 */ /* 0x004fe20000010000 */
[----:B---3--:R-:W-:-:S06]  /*7da0*/  FADD.FTZ R25, R233, R25 ;  /* 0x00000019e9197221 */ /* 0x008fcc0000010000 */
[----:B------:R-:W-:Y:S01]  /*7db0*/  HMMA.16816.F32 R20, R4, R14, R44 ;  /* 0x0000000e0414723c */ /* 0x000fe2000000182c */
[----:B------:R-:W-:Y:S01]  /*7dc0*/  MOV R113, R230 ;  /* 0x000000e600717202 */ /* 0x000fe20000000f00 */
[----:B------:R-:W-:Y:S02]  /*7dd0*/  IMAD.MOV.U32 R114, RZ, RZ, R155 ;  /* 0x000000ffff727224 */ /* 0x000fe400078e009b */
[----:B------:R-:W-:Y:S01]  /*7de0*/  FADD.FTZ R2, R229, R25 ;  /* 0x00000019e5027221 */ /* 0x000fe20000010000 */
[----:B------:R-:W-:Y:S01]  /*7df0*/  IMAD.MOV.U32 R229, RZ, RZ, R238 ;  /* 0x000000ffffe57224 */ /* 0x000fe200078e00ee */
[----:B------:R-:W-:Y:S01]  /*7e00*/  MOV R201, R166 ;  /* 0x000000a600c97202 */ /* 0x000fe20000000f00 */
[----:B------:R-:W1:Y:S01]  /*7e10*/  LDSM.16.MT88.4 R184, [R232+0xb800] ;  /* 0x00b80000e8b8783b */ /* 0x000e620000004200 */
[----:B------:R-:W-:Y:S01]  /*7e20*/  FADD.FTZ R2, R228, R2 ;  /* 0x00000002e4027221 */ /* 0x000fe20000010000 */
[----:B------:R-:W-:Y:S01]  /*7e30*/  MOV R228, R237 ;  /* 0x000000ed00e47202 */ /* 0x000fe20000000f00 */
[----:B------:R-:W-:Y:S01]  /*7e40*/  IMAD.MOV.U32 R238, RZ, RZ, R206 ;  /* 0x000000ffffee7224 */ /* 0x000fe200078e00ce */
[----:B------:R-:W-:Y:S01]  /*7e50*/  MOV R237, R169 ;  /* 0x000000a900ed7202 */ /* 0x000fe20000000f00 */
[----:B------:R-:W-:Y:S01]  /*7e60*/  FADD.FTZ R3, R222, R3 ;  /* 0x00000003de037221 */ /* 0x000fe20000010000 */
[----:B------:R-:W-:Y:S01]  /*7e70*/  FADD.FTZ R4, R229, R8 ;  /* 0x00000008e5047221 */ /* 0x000fe20000010000 */
[----:B------:R-:W-:Y:S01]  /*7e80*/  MOV R233, R217 ;  /* 0x000000d900e97202 */ /* 0x000fe20000000f00 */
[----:B------:R-:W-:Y:S01]  /*7e90*/  IMAD.MOV.U32 R229, RZ, RZ, R228 ;  /* 0x000000ffffe57224 */ /* 0x000fe200078e00e4 */
[----:B------:R-:W-:Y:S01]  /*7ea0*/  MOV R222, R235 ;  /* 0x000000eb00de7202 */ /* 0x000fe20000000f00 */
[----:B------:R-:W-:Y:S01]  /*7eb0*/  LDSM.16.MT88.4 R16, [R132+0xb800] ;  /* 0x00b800008410783b */ /* 0x000fe20000004200 */
[----:B------:R-:W-:Y:S01]  /*7ec0*/  MOV R228, R238 ;  /* 0x000000ee00e47202 */ /* 0x000fe20000000f00 */
[----:B------:R-:W-:Y:S01]  /*7ed0*/  IMAD.MOV.U32 R238, RZ, RZ, R237 ;  /* 0x000000ffffee7224 */ /* 0x000fe200078e00ed */
[----:B------:R-:W-:Y:S01]  /*7ee0*/  MOV R237, R231 ;  /* 0x000000e700ed7202 */ /* 0x000fe20000000f00 */
[----:B------:R-:W-:Y:S01]  /*7ef0*/  IMAD.MOV.U32 R157, RZ, RZ, R162 ;  /* 0x000000ffff9d7224 */ /* 0x000fe200078e00a2 */
[----:B------:R-:W-:Y:S01]  /*7f00*/  MOV R225, R222 ;  /* 0x000000de00e17202 */ /* 0x000fe20000000f00 */
[----:B------:R-:W-:Y:S01]  /*7f10*/  MUFU.EX2 R9, R75 ;  /* 0x0000004b00097308 */ /* 0x000fe20000000800 */
[----:B------:R-:W-:Y:S01]  /*7f20*/  MOV R231, R233 ;  /* 0x000000e900e77202 */ /* 0x000fe20000000f00 */
[----:B------:R-:W-:Y:S01]  /*7f30*/  IMAD.MOV.U32 R233, RZ, RZ, R112 ;  /* 0x000000ffffe97224 */ /* 0x000fe200078e0070 */
[----:B------:R-:W-:Y:S01]  /*7f40*/  MOV R235, R207 ;  /* 0x000000cf00eb7202 */ /* 0x000fe20000000f00 */
[----:B------:R2:W5:Y:S01]  /*7f50*/  LDL.LU R164, [R1+0x64] ;  /* 0x0000640001a47983 */ /* 0x0005620000300800 */
[----:B------:R-:W-:Y:S01]  /*7f60*/  MOV R222, R236 ;  /* 0x000000ec00de7202 */ /* 0x000fe20000000f00 */
[----:B------:R-:W-:Y:S01]  /*7f70*/  IMAD.MOV.U32 R240, RZ, RZ, R237 ;  /* 0x000000fffff07224 */ /* 0x000fe200078e00ed */
[----:B------:R-:W-:Y:S01]  /*7f80*/  MOV R236, R235 ;  /* 0x000000eb00ec7202 */ /* 0x000fe20000000f00 */
[----:B------:R-:W-:Y:S01]  /*7f90*/  FADD.FTZ R3, R225, R3 ;  /* 0x00000003e1037221 */ /* 0x000fe20000010000 */
[----:B------:R-:W-:Y:S01]  /*7fa0*/  MOV R235, R157 ;  /* 0x0000009d00eb7202 */ /* 0x000fe20000000f00 */
[----:B------:R-:W-:Y:S01]  /*7fb0*/  FADD.FTZ R4, R222, R4 ;  /* 0x00000004de047221 */ /* 0x000fe20000010000 */
[----:B------:R-:W-:Y:S01]  /*7fc0*/  MOV R218, R233 ;  /* 0x000000e900da7202 */ /* 0x000fe20000000f00 */
[----:B------:R-:W-:Y:S01]  /*7fd0*/  FADD.FTZ R2, R214, R2 ;  /* 0x00000002d6027221 */ /* 0x000fe20000010000 */
[----:B------:R-:W-:Y:S01]  /*7fe0*/  FADD.FTZ R0, R229, R0 ;  /* 0x00000000e5007221 */ /* 0x000fe20000010000 */
[----:B------:R-:W-:Y:S01]  /*7ff0*/  MOV R217, R154 ;  /* 0x0000009a00d97202 */ /* 0x000fe20000000f00 */
[----:B------:R-:W-:Y:S01]  /*8000*/  FADD.FTZ R4, R240, R4 ;  /* 0x00000004f0047221 */ /* 0x000fe20000010000 */
[----:B------:R-:W-:Y:S01]  /*8010*/  MOV R219, R235 ;  /* 0x000000eb00db7202 */ /* 0x000fe20000000f00 */
[----:B------:R-:W-:Y:S01]  /*8020*/  FADD.FTZ R3, R228, R3 ;  /* 0x00000003e4037221 */ /* 0x000fe20000010000 */
[----:B------:R-:W-:Y:S01]  /*8030*/  IMAD.MOV.U32 R240, RZ, RZ, R218 ;  /* 0x000000fffff07224 */ /* 0x000fe200078e00da */
[----:B------:R-:W-:Y:S01]  /*8040*/  MOV R112, R113 ;  /* 0x0000007100707202 */ /* 0x000fe20000000f00 */
[----:B------:R-:W-:-:S02]  /*8050*/  IMAD.MOV.U32 R230, RZ, RZ, R203 ;  /* 0x000000ffffe67224 */ /* 0x000fc400078e00cb */
[----:B------:R-:W-:Y:S01]  /*8060*/  FADD.FTZ R2, R236, R2 ;  /* 0x00000002ec027221 */ /* 0x000fe20000010000 */
[----:B------:R-:W-:Y:S01]  /*8070*/  MOV R113, R114 ;  /* 0x0000007200717202 */ /* 0x000fe20000000f00 */
[----:B------:R-:W-:Y:S01]  /*8080*/  FADD.FTZ R0, R238, R0 ;  /* 0x00000000ee007221 */ /* 0x000fe20000010000 */
[----:B------:R-:W-:Y:S01]  /*8090*/  MOV R203, R204 ;  /* 0x000000cc00cb7202 */ /* 0x000fe20000000f00 */
[----:B------:R-:W-:Y:S01]  /*80a0*/  FADD.FTZ R3, R240, R3 ;  /* 0x00000003f0037221 */ /* 0x000fe20000010000 */
[----:B------:R-:W-:Y:S01]  /*80b0*/  MOV R114, R115 ;  /* 0x0000007300727202 */ /* 0x000fe20000000f00 */
[----:B------:R-:W-:Y:S01]  /*80c0*/  IMAD.MOV.U32 R115, RZ, RZ, R217 ;  /* 0x000000ffff737224 */ /* 0x000fe200078e00d9 */
[----:B------:R-:W-:Y:S01]  /*80d0*/  MOV R218, R219 ;  /* 0x000000db00da7202 */ /* 0x000fe20000000f00 */
[----:B------:R-:W-:Y:S01]  /*80e0*/  FADD.FTZ R2, R212, R2 ;  /* 0x00000002d4027221 */ /* 0x000fe20000010000 */
[----:B------:R-:W-:Y:S01]  /*80f0*/  MOV R219, R213 ;  /* 0x000000d500db7202 */ /* 0x000fe20000000f00 */
[----:B------:R-:W-:Y:S01]  /*8100*/  FADD.FTZ R0, R165, R0 ;  /* 0x00000000a5007221 */ /* 0x000fe20000010000 */
[----:B------:R-:W-:-:S02]  /*8110*/  MOV R217, R226 ;  /* 0x000000e200d97202 */ /* 0x000fc40000000f00 */
[----:B------:R-:W-:Y:S01]  /*8120*/  MOV R220, R231 ;  /* 0x000000e700dc7202 */ /* 0x000fe20000000f00 */
[----:B------:R-:W-:Y:S01]  /*8130*/  FADD.FTZ R7, R248, R4 ;  /* 0x00000004f8077221 */ /* 0x000fe20000010000 */
[----:B------:R-:W-:Y:S01]  /*8140*/  MOV R226, R230 ;  /* 0x000000e600e27202 */ /* 0x000fe20000000f00 */
[----:B------:R-:W-:Y:S01]  /*8150*/  LDSM.16.MT88.4 R152, [R152+0xb800] ;  /* 0x00b800009898783b */ /* 0x000fe20000004200 */
[----:B------:R-:W-:Y:S01]  /*8160*/  MOV R225, R112 ;  /* 0x0000007000e17202 */ /* 0x000fe20000000f00 */
[----:B------:R-:W-:Y:S01]  /*8170*/  IMAD.MOV.U32 R229, RZ, RZ, R113 ;  /* 0x000000ffffe57224 */ /* 0x000fe200078e0071 */
        /* <DEDUP_REMOVED lines=16> */
[----:B------:R-:W-:Y:S01]  /*8280*/  FADD.FTZ R4, R228, R4 ;  /* 0x00000004e4047221 */ /* 0x000fe20000010000 */
[----:B------:R-:W-:Y:S01]  /*8290*/  MOV R231, R200 ;  /* 0x000000c800e77202 */ /* 0x000fe20000000f00 */
[----:B------:R-:W-:Y:S01]  /*82a0*/  FADD.FTZ R5, R236, R3 ;  /* 0x00000003ec057221 */ /* 0x000fe20000010000 */
[----:B------:R-:W-:Y:S01]  /*82b0*/  FADD.FTZ R3, R238, R2 ;  /* 0x00000002ee037221 */ /* 0x000fe20000010000 */
[----:B------:R-:W-:Y:S01]  /*82c0*/  IMAD.MOV.U32 R233, RZ, RZ, R201 ;  /* 0x000000ffffe97224 */ /* 0x000fe200078e00c9 */
[----:B------:R-:W-:Y:S01]  /*82d0*/  MOV R113, R147 ;  /* 0x0000009300717202 */ /* 0x000fe20000000f00 */
[----:B------:R-:W-:Y:S01]  /*82e0*/  FADD.FTZ R2, R235, R0 ;  /* 0x00000000eb027221 */ /* 0x000fe20000010000 */
[----:B------:R-:W-:Y:S01]  /*82f0*/  MOV R112, R202 ;  /* 0x000000ca00707202 */ /* 0x000fe20000000f00 */
[----:B------:R-:W-:Y:S01]  /*8300*/  FADD.FTZ R0, R237, R4 ;  /* 0x00000004ed007221 */ /* 0x000fe20000010000 */
[----:B------:R-:W-:Y:S01]  /*8310*/  MOV R114, R145 ;  /* 0x0000009100727202 */ /* 0x000fe20000000f00 */
        /* <DEDUP_REMOVED lines=9> */
[----:B------:R-:W-:Y:S01]  /*83b0*/  FADD.FTZ R3, R115, R3 ;  /* 0x0000000373037221 */ /* 0x000fe20000010000 */
[----:B------:R-:W-:Y:S01]  /*83c0*/  FADD.FTZ R0, R226, R0 ;  /* 0x00000000e2007221 */ /* 0x000fe20000010000 */
[----:B------:R-:W-:Y:S01]  /*83d0*/  FADD.FTZ R2, R217, R2 ;  /* 0x00000002d9027221 */ /* 0x000fe20000010000 */
[----:B------:R-:W-:Y:S01]  /*83e0*/  FADD.FTZ R4, R230, R4 ;  /* 0x00000004e6047221 */ /* 0x000fe20000010000 */
[----:B------:R-:W-:Y:S01]  /*83f0*/  MOV R206, R160 ;  /* 0x000000a000ce7202 */ /* 0x000fe20000000f00 */
[----:B------:R-:W-:Y:S01]  /*8400*/  FADD.FTZ R3, R210, R3 ;  /* 0x00000003d2037221 */ /* 0x000fe20000010000 */
        /* <DEDUP_REMOVED lines=41> */
[----:B------:R-:W3:Y:S01]  /*86a0*/  LDSM.16.MT88.4 R188, [R188+0xb800] ;  /* 0x00b80000bcbc783b */ /* 0x000ee20000004200 */
[----:B------:R-:W-:Y:S01]  /*86b0*/  FADD.FTZ R4, R123, R4 ;  /* 0x000000047b047221 */ /* 0x000fe20000010000 */
[----:B------:R-:W-:Y:S01]  /*86c0*/  FADD.FTZ R3, R104, R3 ;  /* 0x0000000368037221 */ /* 0x000fe20000010000 */
[----:B------:R-:W-:Y:S01]  /*86d0*/  FADD.FTZ R0, R107, R0 ;  /* 0x000000006b007221 */ /* 0x000fe20000010000 */
[----:B------:R-:W4:Y:S01]  /*86e0*/  MUFU.EX2 R26, R64 ;  /* 0x00000040001a7308 */ /* 0x000f220000000800 */
[----:B------:R-:W-:Y:S01]  /*86f0*/  FADD.FTZ R2, R111, R2 ;  /* 0x000000026f027221 */ /* 0x000fe20000010000 */
[----:B------:R-:W-:Y:S01]  /*8700*/  FADD.FTZ R4, R87, R4 ;  /* 0x0000000457047221 */ /* 0x000fe20000010000 */
[----:B------:R-:W-:Y:S01]  /*8710*/  FADD.FTZ R3, R85, R3 ;  /* 0x0000000355037221 */ /* 0x000fe20000010000 */
[----:B------:R-:W-:Y:S01]  /*8720*/  FADD.FTZ R0, R101, R0 ;  /* 0x0000000065007221 */ /* 0x000fe20000010000 */
[----:B------:R-:W-:-:S03]  /*8730*/  FADD.FTZ R2, R103, R2 ;  /* 0x0000000267027221 */ /* 0x000fc60000010000 */
[----:B------:R-:W1:Y:S01]  /*8740*/  MUFU.EX2 R12, R68 ;  /* 0x00000044000c7308 */ /* 0x000e620000000800 */
[----:B------:R-:W-:Y:S01]  /*8750*/  FADD.FTZ R4, R86, R4 ;  /* 0x0000000456047221 */ /* 0x000fe20000010000 */
[----:B------:R-:W-:Y:S01]  /*8760*/  FADD.FTZ R3, R84, R3 ;  /* 0x0000000354037221 */ /* 0x000fe20000010000 */
[----:B------:R-:W-:Y:S01]  /*8770*/  FADD.FTZ R0, R100, R0 ;  /* 0x0000000064007221 */ /* 0x000fe20000010000 */
[----:B------:R-:W-:-:S04]  /*8780*/  FADD.FTZ R2, R102, R2 ;  /* 0x0000000266027221 */ /* 0x000fc80000010000 */
[----:B------:R-:W2:Y:S01]  /*8790*/  MUFU.EX2 R15, R66 ;  /* 0x00000042000f7308 */ /* 0x000ea20000000800 */
[----:B------:R-:W-:Y:S01]  /*87a0*/  FADD.FTZ R4, R72, R4 ;  /* 0x0000000448047221 */ /* 0x000fe20000010000 */
[----:B------:R-:W-:-:S06]  /*87b0*/  FADD.FTZ R3, R67, R3 ;  /* 0x0000000343037221 */ /* 0x000fcc0000010000 */
[----:B------:R-:W3:Y:S01]  /*87c0*/  MUFU.EX2 R11, R70 ;  /* 0x00000046000b7308 */ /* 0x000ee20000000800 */
[----:B------:R-:W-:Y:S01]  /*87d0*/  FADD.FTZ R0, R77, R0 ;  /* 0x000000004d007221 */ /* 0x000fe20000010000 */
[----:B------:R-:W-:Y:S01]  /*87e0*/  FADD.FTZ R2, R79, R2 ;  /* 0x000000024f027221 */ /* 0x000fe20000010000 */
[----:B------:R-:W-:-:S05]  /*87f0*/  FADD.FTZ R4, R71, R4 ;  /* 0x0000000447047221 */ /* 0x000fca0000010000 */
[----:B------:R-:W3:Y:S01]  /*8800*/  MUFU.EX2 R14, R69 ;  /* 0x00000045000e7308 */ /* 0x000ee20000000800 */
[----:B------:R-:W-:Y:S01]  /*8810*/  FADD.FTZ R3, R65, R3 ;  /* 0x0000000341037221 */ /* 0x000fe20000010000 */
[----:B------:R-:W-:-:S06]  /*8820*/  FADD.FTZ R0, R76, R0 ;  /* 0x000000004c007221 */ /* 0x000fcc0000010000 */
[----:B------:R-:W3:Y:S01]  /*8830*/  MUFU.EX2 R10, R74 ;  /* 0x0000004a000a7308 */ /* 0x000ee20000000800 */
[----:B------:R-:W-:Y:S01]  /*8840*/  FADD.FTZ R2, R78, R2 ;  /* 0x000000024e027221 */ /* 0x000fe20000010000 */
[----:B----4-:R-:W-:-:S06]  /*8850*/  FADD.FTZ R4, R26, R4 ;  /* 0x000000041a047221 */ /* 0x010fcc0000010000 */
[----:B------:R-:W4:Y:S01]  /*8860*/  MUFU.EX2 R13, R73 ;  /* 0x00000049000d7308 */ /* 0x000f220000000800 */
[----:B-1----:R-:W-:Y:S01]  /*8870*/  FADD.FTZ R3, R12, R3 ;  /* 0x000000030c037221 */ /* 0x002fe20000010000 */
[----:B------:R-:W-:Y:S01]  /*8880*/  FADD.FTZ R0, R31, R0 ;  /* 0x000000001f007221 */ /* 0x000fe20000010000 */
[----:B------:R-:W-:Y:S01]  /*8890*/  FADD.FTZ R2, R35, R2 ;  /* 0x0000000223027221 */ /* 0x000fe20000010000 */
[----:B--2---:R-:W-:Y:S01]  /*88a0*/  FADD.FTZ R4, R15, R4 ;  /* 0x000000040f047221 */ /* 0x004fe20000010000 */
[----:B---3--:R-:W-:Y:S01]  /*88b0*/  FADD.FTZ R3, R11, R3 ;  /* 0x000000030b037221 */ /* 0x008fe20000010000 */
[----:B------:R-:W-:Y:S01]  /*88c0*/  FADD.FTZ R0, R29, R0 ;  /* 0x000000001d007221 */ /* 0x000fe20000010000 */
[----:B------:R-:W-:Y:S01]  /*88d0*/  FADD.FTZ R2, R34, R2 ;  /* 0x0000000222027221 */ /* 0x000fe20000010000 */
[----:B------:R1:W5:Y:S01]  /*88e0*/  LDL.LU R166, [R1+0x60] ;  /* 0x0000600001a67983 */ /* 0x0003620000300800 */
[----:B------:R-:W-:Y:S01]  /*88f0*/  FADD.FTZ R4, R14, R4 ;  /* 0x000000040e047221 */ /* 0x000fe20000010000 */
[----:B------:R-:W-:Y:S01]  /*8900*/  FADD.FTZ R3, R10, R3 ;  /* 0x000000030a037221 */ /* 0x000fe20000010000 */
[----:B------:R-:W-:Y:S01]  /*8910*/  FADD.FTZ R0, R28, R0 ;  /* 0x000000001c007221 */ /* 0x000fe20000010000 */
[----:B------:R1:W5:Y:S01]  /*8920*/  LDL.LU R168, [R1+0x5c] ;  /* 0x00005c0001a87983 */ /* 0x0003620000300800 */
[----:B------:R-:W-:-:S03]  /*8930*/  FADD.FTZ R2, R33, R2 ;  /* 0x0000000221027221 */ /* 0x000fc60000010000 */
[----:B------:R1:W5:Y:S01]  /*8940*/  LDL.LU R251, [R1+0x58] ;  /* 0x0000580001fb7983 */ /* 0x0003620000300800 */
[----:B----4-:R-:W-:Y:S01]  /*8950*/  FADD.FTZ R4, R13, R4 ;  /* 0x000000040d047221 */ /* 0x010fe20000010000 */
[----:B------:R-:W-:Y:S02]  /*8960*/  F2FP.F16.F32.PACK_AB R160, R34, R35 ;  /* 0x0000002322a0723e */ /* 0x000fe400000000ff */
[----:B------:R1:W5:Y:S01]  /*8970*/  LDL.LU R250, [R1+0x54] ;  /* 0x0000540001fa7983 */ /* 0x0003620000300800 */
[----:B------:R-:W-:Y:S01]  /*8980*/  F2FP.F16.F32.PACK_AB R161, R29, R31 ;  /* 0x0000001f1da1723e */ /* 0x000fe200000000ff */
[----:B------:R-:W-:Y:S01]  /*8990*/  FADD.FTZ R3, R9, R3 ;  /* 0x0000000309037221 */ /* 0x000fe20000010000 */
[----:B------:R-:W-:Y:S01]  /*89a0*/  F2FP.F16.F32.PACK_AB R162, R32, R33 ;  /* 0x0000002120a2723e */ /* 0x000fe200000000ff */
[----:B------:R1:W5:Y:S01]  /*89b0*/  LDL.LU R215, [R1+0x50] ;  /* 0x0000500001d77983 */ /* 0x0003620000300800 */
[C---:B------:R-:W-:Y:S01]  /*89c0*/  F2FP.F16.F32.PACK_AB R163, R27.reuse, R28 ;  /* 0x0000001c1ba3723e */ /* 0x040fe200000000ff */
[----:B------:R-:W-:Y:S01]  /*89d0*/  FADD.FTZ R0, R27, R0 ;  /* 0x000000001b007221 */ /* 0x000fe20000010000 */
[----:B------:R-:W-:Y:S01]  /*89e0*/  F2FP.F16.F32.PACK_AB R200, R15, R26 ;  /* 0x0000001a0fc8723e */ /* 0x000fe200000000ff */
[----:B------:R1:W5:Y:S01]  /*89f0*/  LDL.LU R214, [R1+0x4c] ;  /* 0x00004c0001d67983 */ /* 0x0003620000300800 */
[----:B------:R-:W-:-:S02]  /*8a00*/  F2FP.F16.F32.PACK_AB R201, R11, R12 ;  /* 0x0000000c0bc9723e */ /* 0x000fc400000000ff */
[----:B------:R-:W-:Y:S01]  /*8a10*/  F2FP.F16.F32.PACK_AB R202, R13, R14 ;  /* 0x0000000e0dca723e */ /* 0x000fe200000000ff */
[----:B------:R1:W5:Y:S01]  /*8a20*/  LDL.LU R213, [R1+0x48] ;  /* 0x0000480001d57983 */ /* 0x0003620000300800 */
[----:B------:R-:W-:Y:S01]  /*8a30*/  F2FP.F16.F32.PACK_AB R203, R9, R10 ;  /* 0x0000000a09cb723e */ /* 0x000fe200000000ff */
[----:B------:R-:W-:Y:S02]  /*8a40*/  FADD.FTZ R2, R32, R2 ;  /* 0x0000000220027221 */ /* 0x000fe40000010000 */
[----:B------:R1:W5:Y:S04]  /*8a50*/  LDL.LU R212, [R1+0x44] ;  /* 0x0000440001d47983 */ /* 0x0003680000300800 */
[----:B------:R1:W5:Y:S01]  /*8a60*/  LDL.LU R165, [R1+0x40] ;  /* 0x0000400001a57983 */ /* 0x0003620000300800 */
[C---:B------:R-:W-:Y:S03]  /*8a70*/  HMMA.16816.F32 R172, R160.reuse, R184, R172 ;  /* 0x000000b8a0ac723c */ /* 0x040fe600000018ac */
[----:B------:R1:W-:Y:S04]  /*8a80*/  STL [R1+0x4], R4 ;  /* 0x0000040401007387 */ /* 0x0003e80000100800 */
[----:B------:R1:W-:Y:S01]  /*8a90*/  STL [R1+0x10], R3 ;  /* 0x0000100301007387 */ /* 0x0003e20000100800 */
[C---:B------:R-:W-:Y:S03]  /*8aa0*/  HMMA.16816.F32 R180, R160.reuse, R186, R180 ;  /* 0x000000baa0b4723c */ /* 0x040fe600000018b4 */
[----:B------:R1:W-:Y:S04]  /*8ab0*/  STL [R1+0x8], R0 ;  /* 0x0000080001007387 */ /* 0x0003e80000100800 */
[----:B------:R1:W-:Y:S01]  /*8ac0*/  STL [R1+0xc], R2 ;  /* 0x00000c0201007387 */ /* 0x0003e20000100800 */
[C---:B------:R-:W-:Y:S08]  /*8ad0*/  HMMA.16816.F32 R136, R160.reuse, R188, R136 ;  /* 0x000000bca088723c */ /* 0x040ff00000001888 */
[C---:B------:R-:W-:Y:S08]  /*8ae0*/  HMMA.16816.F32 R140, R160.reuse, R190, R140 ;  /* 0x000000bea08c723c */ /* 0x040ff0000000188c */
[C---:B------:R-:W-:Y:S08]  /*8af0*/  HMMA.16816.F32 R148, R160.reuse, R152, R148 ;  /* 0x00000098a094723c */ /* 0x040ff00000001894 */
[----:B------:R-:W-:Y:S08]  /*8b00*/  HMMA.16816.F32 R192, R160, R154, R192 ;  /* 0x0000009aa0c0723c */ /* 0x000ff000000018c0 */
[C---:B------:R-:W-:Y:S08]  /*8b10*/  HMMA.16816.F32 R176, R200.reuse, R184, R176 ;  /* 0x000000b8c8b0723c */ /* 0x040ff000000018b0 */
[C---:B------:R-:W-:Y:S08]  /*8b20*/  HMMA.16816.F32 R132, R200.reuse, R188, R52 ;  /* 0x000000bcc884723c */ /* 0x040ff00000001834 */
[----:B------:R-:W-:Y:S08]  /*8b30*/  HMMA.16816.F32 R144, R200, R152, R48 ;  /* 0x00000098c890723c */ /* 0x000ff00000001830 */
[----:B------:R-:W-:Y:S08]  /*8b40*/  HMMA.16816.F32 R156, R160, R16, R80 ;  /* 0x00000010a09c723c */ /* 0x000ff00000001850 */
[C---:B------:R-:W-:Y:S08]  /*8b50*/  HMMA.16816.F32 R184, R200.reuse, R186, R56 ;  /* 0x000000bac8b8723c */ /* 0x040ff00000001838 */
[C---:B------:R-:W-:Y:S08]  /*8b60*/  HMMA.16816.F32 R188, R200.reuse, R190, R40 ;  /* 0x000000bec8bc723c */ /* 0x040ff00000001828 */
[C---:B------:R-:W-:Y:S08]  /*8b70*/  HMMA.16816.F32 R152, R200.reuse, R154, R36 ;  /* 0x0000009ac898723c */ /* 0x040ff00000001824 */
[----:B------:R-:W-:Y:S08]  /*8b80*/  HMMA.16816.F32 R196, R200, R16, R196 ;  /* 0x00000010c8c4723c */ /* 0x000ff000000018c4 */
[-C--:B------:R-:W-:Y:S08]  /*8b90*/  HMMA.16816.F32 R160, R160, R18.reuse, R60 ;  /* 0x00000012a0a0723c */ /* 0x080ff0000000183c */
[----:B------:R-:W-:Y:S01]  /*8ba0*/  HMMA.16816.F32 R200, R200, R18, R20 ;  /* 0x00000012c8c8723c */ /* 0x000fe20000001814 */
[----:B------:R-:W-:Y:S01]  /*8bb0*/  MOV R248, 0x20 ;  /* 0x0000002000f87802 */ /* 0x000fe20000000f00 */
[----:B------:R-:W-:-:S03]  /*8bc0*/  NOP ;  /* 0x0000000000007918 */ /* 0x000fc60000000000 */
[----:B-1----:R-:W-:-:S15]  /*8bd0*/  BRA.U !UP1, `(.L_x_38) ;  /* 0x0000004909447547 */ /* 0x002fde000b800000 */
[----:B------:R-:W2:Y:S04]  /*8be0*/  LDL.LU R206, [R1+0x18] ;  /* 0x0000180001ce7983 */ /* 0x000ea80000300800 */
[----:B------:R-:W3:Y:S04]  /*8bf0*/  LDL.LU R207, [R1] ;  /* 0x0000000001cf7983 */ /* 0x000ee80000300800 */
[----:B------:R-:W4:Y:S04]  /*8c00*/  LDL.LU R204, [R1+0x2c] ;  /* 0x00002c0001cc7983 */ /* 0x000f280000300800 */
[----:B------:R-:W4:Y:S04]  /*8c10*/  LDL.LU R169, [R1+0x30] ;  /* 0x0000300001a97983 */ /* 0x000f280000300800 */
[----:B------:R-:W4:Y:S01]  /*8c20*/  LDL.LU R205, [R1+0x3c] ;  /* 0x00003c0001cd7983 */ /* 0x000f220000300800 */
[----:B------:R-:W-:Y:S01]  /*8c30*/  IMAD.U32 R2, RZ, RZ, UR22 ;  /* 0x00000016ff027e24 */ /* 0x000fe2000f8e00ff */
[C---:B-----5:R-:W-:Y:S01]  /*8c40*/  SHF.L.U32 R0, R213.reuse, 0x5, RZ ;  /* 0x00000005d5007819 */ /* 0x060fe200000006ff */
[----:B------:R-:W-:Y:S01]  /*8c50*/  IMAD.U32 R3, RZ, RZ, UR20 ;  /* 0x00000014ff037e24 */ /* 0x000fe2000f8e00ff */
[----:B------:R-:W-:Y:S01]  /*8c60*/  SHF.R.U32.HI R5, RZ, 0x1, R213 ;  /* 0x00000001ff057819 */ /* 0x000fe200000116d5 */
[----:B------:R-:W-:Y:S01]  /*8c70*/  IMAD.SHL.U32 R6, R213, 0x40, RZ ;  /* 0x00000040d5067824 */ /* 0x000fe200078e00ff */
[----:B------:R-:W-:Y:S01]  /*8c80*/  S2UR UR6, SR_CgaCtaId ;  /* 0x00000000000679c3 */ /* 0x000fe20000008800 */
[----:B------:R-:W-:Y:S01]  /*8c90*/  IMAD.WIDE.U32 R2, R165, UR10, R2 ;  /* 0x0000000aa5027c25 */ /* 0x000fe2000f8e0002 */
[----:B------:R-:W-:-:S02]  /*8ca0*/  MOV R165, R167 ;  /* 0x000000a700a57202 */ /* 0x000fc40000000f00 */
[----:B------:R-:W-:Y:S01]  /*8cb0*/  LOP3.LUT R8, R6, 0x200, RZ, 0xc0, !PT ;  /* 0x0000020006087812 */ /* 0x000fe200078ec0ff */
[----:B------:R-:W-:-:S03]  /*8cc0*/  IMAD.MOV.U32 R170, RZ, RZ, R164 ;  /* 0x000000ffffaa7224 */ /* 0x000fc600078e00a4 */
[----:B------:R-:W-:Y:S01]  /*8cd0*/  LOP3.LUT R8, R8, 0x7c00, R0, 0xf8, !PT ;  /* 0x00007c0008087812 */ /* 0x000fe200078ef800 */
[----:B--2---:R-:W-:Y:S02]  /*8ce0*/  IMAD.IADD R3, R206, 0x1, R3 ;  /* 0x00000001ce037824 */ /* 0x004fe400078e0203 */
[----:B---3--:R-:W-:Y:S02]  /*8cf0*/  IMAD R4, R207, UR4, RZ ;  /* 0x00000004cf047c24 */ /* 0x008fe4000f8e02ff */
[C---:B------:R-:W-:Y:S01]  /*8d00*/  IMAD.WIDE.U32 R2, R212.reuse, UR4, R2 ;  /* 0x00000004d4027c25 */ /* 0x040fe2000f8e0002 */
[----:B------:R-:W-:Y:S02]  /*8d10*/  UIADD3 UR4, UPT, UPT, UR15, -0x2, URZ ;  /* 0xfffffffe0f047890 */ /* 0x000fe4000fffe0ff */
[----:B------:R-:W-:Y:S01]  /*8d20*/  UIADD3 UR15, UPT, UPT, UR15, -0x3, URZ ;  /* 0xfffffffd0f0f7890 */ /* 0x000fe2000fffe0ff */
[----:B------:R-:W-:Y:S01]  /*8d30*/  IMAD R4, R212, UR5, R4 ;  /* 0x00000005d4047c24 */ /* 0x000fe2000f8e0204 */
[----:B------:R-:W1:Y:S01]  /*8d40*/  S2UR UR5, SR_CgaCtaId ;  /* 0x00000000000579c3 */ /* 0x000e620000008800 */
[C---:B------:R-:W-:Y:S01]  /*8d50*/  IADD3 R0, P0, PT, R214.reuse, R2, RZ ;  /* 0x00000002d6007210 */ /* 0x040fe20007f1e0ff */
[----:B------:R-:W-:Y:S01]  /*8d60*/  UIMAD.WIDE.U32 UR12, UR4, UR10, URZ ;  /* 0x0000000a040c72a5 */ /* 0x000fe2000f8e00ff */
[----:B------:R-:W-:-:S02]  /*8d70*/  LOP3.LUT R214, R214, 0x1c0, R6, 0xf8, !PT ;  /* 0x000001c0d6d67812 */ /* 0x000fc400078ef806 */
[----:B----4-:R-:W-:Y:S01]  /*8d80*/  ISETP.NE.AND P5, PT, R205, RZ, PT ;  /* 0x000000ffcd00720c */ /* 0x010fe20003fa5270 */
[----:B------:R-:W-:Y:S01]  /*8d90*/  IMAD.X R2, R3, 0x1, R4, P0 ;  /* 0x0000000103027824 */ /* 0x000fe200000e0604 */
[C---:B------:R-:W-:Y:S01]  /*8da0*/  LOP3.LUT R240, R214.reuse, 0x8, R213, 0x78, !PT ;  /* 0x00000008d6f07812 */ /* 0x040fe200078e78d5 */
[----:B------:R-:W-:Y:S01]  /*8db0*/  UIMAD UR4, UR4, UR11, UR13 ;  /* 0x0000000b040472a4 */ /* 0x000fe2000f8e020d */
[----:B------:R-:W-:Y:S01]  /*8dc0*/  LOP3.LUT R214, R214, 0x8, R5, 0x78, !PT ;  /* 0x00000008d6d67812 */ /* 0x000fe200078e7805 */
[----:B------:R-:W-:Y:S01]  /*8dd0*/  IMAD.U32 R5, RZ, RZ, UR13 ;  /* 0x0000000dff057e24 */ /* 0x000fe2000f8e00ff */
[----:B------:R-:W-:Y:S01]  /*8de0*/  SHF.L.U64.HI R7, R0, 0x1, R2 ;  /* 0x0000000100077819 */ /* 0x000fe20000010202 */
[----:B------:R-:W-:Y:S01]  /*8df0*/  IMAD.U32 R4, RZ, RZ, UR12 ;  /* 0x0000000cff047e24 */ /* 0x000fe2000f8e00ff */
[----:B------:R-:W-:Y:S01]  /*8e00*/  LOP3.LUT R2, R8, R214, RZ, 0xfc, !PT ;  /* 0x000000d608027212 */ /* 0x000fe200078efcff */
[----:B------:R-:W-:Y:S01]  /*8e10*/  IMAD.SHL.U32 R5, R0, 0x2, RZ ;  /* 0x0000000200057824 */ /* 0x000fe200078e00ff */
[----:B------:R-:W-:Y:S01]  /*8e20*/  LOP3.LUT R0, R6, 0x400, RZ, 0xc0, !PT ;  /* 0x0000040006007812 */ /* 0x000fe200078ec0ff */
[----:B------:R-:W-:Y:S01]  /*8e30*/  USHF.L.U64.HI UR11, UR10, 0x5, UR11 ;  /* 0x000000050a0b7899 */ /* 0x000fe2000801020b */
[----:B------:R-:W-:Y:S01]  /*8e40*/  MOV R3, UR4 ;  /* 0x0000000400037c02 */ /* 0x000fe20008000f00 */
[----:B------:R-:W-:Y:S01]  /*8e50*/  UMOV UR4, 0x400 ;  /* 0x0000040000047882 */ /* 0x000fe20000000000 */
[----:B------:R-:W-:Y:S01]  /*8e60*/  LEA R5, P0, R4, R5, 0x8 ;  /* 0x0000000504057211 */ /* 0x000fe200078040ff */
[----:B------:R-:W-:Y:S01]  /*8e70*/  IMAD R240, R240, 0x2, R0 ;  /* 0x00000002f0f07824 */ /* 0x000fe200078e0200 */
[----:B------:R-:W-:Y:S01]  /*8e80*/  LOP3.LUT R249, R204, R169, RZ, 0xfc, !PT ;  /* 0x000000a9ccf97212 */ /* 0x000fe200078efcff */
[----:B------:R-:W-:Y:S01]  /*8e90*/  IMAD.MOV.U32 R169, RZ, RZ, R166 ;  /* 0x000000ffffa97224 */ /* 0x000fe200078e00a6 */
[----:B------:R-:W-:Y:S01]  /*8ea0*/  LEA.HI.X R4, R4, R7, R3, 0x8, P0 ;  /* 0x0000000704047211 */ /* 0x000fe200000f4403 */
[----:B-1----:R-:W-:Y:S01]  /*8eb0*/  ULEA UR5, UR5, UR4, 0x18 ;  /* 0x0000000405057291 */ /* 0x002fe2000f8ec0ff */
[----:B------:R-:W-:Y:S01]  /*8ec0*/  IADD3 R0, P0, PT, R5, UR8, RZ ;  /* 0x0000000805007c10 */ /* 0x000fe2000ff1e0ff */
[----:B------:R-:W-:Y:S01]  /*8ed0*/  IMAD.MOV.U32 R3, RZ, RZ, R168 ;  /* 0x000000ffff037224 */ /* 0x000fe200078e00a8 */
[----:B------:R-:W-:Y:S01]  /*8ee0*/  UMOV UR8, 0x400 ;  /* 0x0000040000087882 */ /* 0x000fe20000000000 */
[----:B------:R-:W-:Y:S01]  /*8ef0*/  USHF.L.U32 UR10, UR10, 0x5, URZ ;  /* 0x000000050a0a7899 */ /* 0x000fe200080006ff */
[----:B------:R-:W-:Y:S01]  /*8f00*/  IADD3.X R252, PT, PT, R4, UR9, RZ, P0, !PT ;  /* 0x0000000904fc7c10 */ /* 0x000fe200087fe4ff */
[----:B------:R1:W-:Y:S01]  /*8f10*/  STL [R1], R0 ;  /* 0x0000000001007387 */ /* 0x0003e20000100800 */
[----:B------:R-:W-:Y:S01]  /*8f20*/  IMAD.MOV.U32 R4, RZ, RZ, 0x20 ;  /* 0x00000020ff047424 */ /* 0x000fe200078e00ff */
[----:B------:R-:W-:Y:S01]  /*8f30*/  IADD3 R242, PT, PT, R240, UR5, RZ ;  /* 0x00000005f0f27c10 */ /* 0x000fe2000fffe0ff */
[----:B------:R-:W2:Y:S01]  /*8f40*/  LDCU UR4, c[0x0][0x45c] ;  /* 0x00008b80ff0477ac */ /* 0x000ea20008000800 */
[----:B------:R-:W-:-:S02]  /*8f50*/  LEA R244, R2, UR5, 0x1 ;  /* 0x0000000502f47c11 */ /* 0x000fc4000f8e08ff */
[----:B------:R-:W-:Y:S01]  /*8f60*/  SEL R2, R4, 0xffffffe0, !P5 ;  /* 0xffffffe004027807 */ /* 0x000fe20006800000 */
[----:B------:R-:W-:Y:S01]  /*8f70*/  ULEA UR6, UR6, UR8, 0x18 ;  /* 0x0000000806067291 */ /* 0x000fe2000f8ec0ff */
[----:B------:R-:W-:Y:S02]  /*8f80*/  LEA R249, R249, UR5, 0x1 ;  /* 0x00000005f9f97c11 */ /* 0x000fe4000f8e08ff */
[----:B------:R-:W-:Y:S01]  /*8f90*/  IADD3 R247, PT, PT, R244, R2, RZ ;  /* 0x00000002f4f77210 */ /* 0x000fe20007ffe0ff */
[----:B-1----:R-:W-:-:S05]  /*8fa0*/  IMAD.MOV.U32 R0, RZ, RZ, 0x40 ;  /* 0x00000040ff007424 */ /* 0x002fca00078e00ff */
[----:B------:R-:W-:-:S05]  /*8fb0*/  SEL R0, R0, 0xffffffc0, !P6 ;  /* 0xffffffc000007807 */ /* 0x000fca0007000000 */
[--C-:B------:R-:W-:Y:S02]  /*8fc0*/  IMAD.IADD R241, R242, 0x1, R0.reuse ;  /* 0x00000001f2f17824 */ /* 0x100fe400078e0200 */
[----:B------:R-:W-:Y:S02]  /*8fd0*/  IMAD.IADD R245, R244, 0x1, R0 ;  /* 0x00000001f4f57824 */ /* 0x000fe400078e0200 */
[----:B------:R-:W-:Y:S02]  /*8fe0*/  IMAD.IADD R242, R242, 0x1, R2 ;  /* 0x00000001f2f27824 */ /* 0x000fe400078e0202 */
[C---:B------:R-:W-:Y:S02]  /*8ff0*/  IMAD.IADD R243, R2.reuse, 0x1, R241 ;  /* 0x0000000102f37824 */ /* 0x040fe400078e02f1 */
[----:B------:R-:W-:Y:S01]  /*9000*/  IMAD.IADD R246, R2, 0x1, R245 ;  /* 0x0000000102f67824 */ /* 0x000fe200078e02f5 */
[----:B--2---:R-:W-:Y:S06]  /*9010*/  BRA `(.L_x_39) ;  /* 0x0000000000c87947 */ /* 0x004fec0003800000 */
.L_x_41:
[----:B------:R-:W1:Y:S02]  /*9020*/  LDC.64 R166, c[0x0][0x3b8] ;  /* 0x0000ee00ffa67b82 */ /* 0x000e640000000a00 */
[C-C-:B-1----:R-:W-:Y:S01]  /*9030*/  SHF.L.U64.HI R168, R166.reuse, 0x4, R167.reuse ;  /* 0x00000004a6a87819 */ /* 0x142fe200000102a7 */
[C---:B------:R-:W-:Y:S01]  /*9040*/  IMAD.WIDE.U32 R206, R166.reuse, UR15, RZ ;  /* 0x0000000fa6ce7c25 */ /* 0x040fe2000f8e00ff */
[----:B------:R-:W-:Y:S03]  /*9050*/  SHF.L.U64.HI R209, R166, 0x5, R167 ;  /* 0x00000005a6d17819 */ /* 0x000fe600000102a7 */
[----:B------:R-:W-:Y:S01]  /*9060*/  IMAD R164, R167, UR15, R207 ;  /* 0x0000000fa7a47c24 */ /* 0x000fe2000f8e02cf */
[----:B------:R-:W-:Y:S01]  /*9070*/  LEA R204, P1, R206, R251, 0x8 ;  /* 0x000000fbcecc7211 */ /* 0x000fe200078240ff */
[C---:B------:R-:W-:Y:S02]  /*9080*/  IMAD.SHL.U32 R171, R166.reuse, 0x10, RZ ;  /* 0x00000010a6ab7824 */ /* 0x040fe400078e00ff */
[----:B------:R-:W-:Y:S01]  /*9090*/  IMAD.SHL.U32 R207, R166, 0x20, RZ ;  /* 0x00000020a6cf7824 */ /* 0x000fe200078e00ff */
[C-C-:B------:R-:W-:Y:S02]  /*90a0*/  LEA.HI.X R205, R206.reuse, R250, R164.reuse, 0x8, P1 ;  /* 0x000000facecd7211 */ /* 0x140fe400008f44a4 */
[CC--:B------:R-:W-:Y:S03]  /*90b0*/  LEA R0, P0, R206.reuse, R171.reuse, 0x7 ;  /* 0x000000abce007211 */ /* 0x0c0fe600078038ff */
[----:B------:R-:W-:Y:S01]  /*90c0*/  @!PT LDS RZ, [RZ] ;  /* 0x00000000fffff984 */ /* 0x000fe20000000800 */
[----:B------:R-:W-:Y:S01]  /*90d0*/  @!PT LDS RZ, [RZ] ;  /* 0x00000000fffff984 */ /* 0x000fe20000000800 */
[----:B------:R-:W-:Y:S01]  /*90e0*/  @!PT LDS RZ, [RZ] ;  /* 0x00000000fffff984 */ /* 0x000fe20000000800 */
[----:B------:R1:W-:Y:S01]  /*90f0*/  LDGSTS.E.BYPASS.LTC128B.128 [R249+0x4000], desc[UR16][R204.64] ;  /* 0x04000000ccf97fae */ /* 0x0003e2000b981a10 */
[----:B------:R-:W-:Y:S02]  /*9100*/  LEA.HI.X R2, R206, R168, R164, 0x7, P0 ;  /* 0x000000a8ce027211 */ /* 0x000fe400000f3ca4 */
[----:B------:R-:W-:Y:S02]  /*9110*/  IADD3 R206, P0, PT, R0, R171, RZ ;  /* 0x000000ab00ce7210 */ /* 0x000fe40007f1e0ff */
[----:B------:R-:W-:Y:S02]  /*9120*/  LEA R164, P1, R166, R0, 0x6 ;  /* 0x00000000a6a47211 */ /* 0x000fe400078230ff */
[----:B------:R-:W-:Y:S01]  /*9130*/  LEA R214, P2, R0, R251, 0x1 ;  /* 0x000000fb00d67211 */ /* 0x000fe200078408ff */
[----:B------:R-:W-:Y:S01]  /*9140*/  IMAD.X R208, R2, 0x1, R168, P0 ;  /* 0x0000000102d07824 */ /* 0x000fe200000e06a8 */
[----:B------:R-:W-:Y:S02]  /*9150*/  LEA.HI.X R167, R166, R2, R167, 0x6, P1 ;  /* 0x00000002a6a77211 */ /* 0x000fe400008f34a7 */
[----:B------:R-:W-:Y:S02]  /*9160*/  IADD3 R166, P0, PT, R0, R207, RZ ;  /* 0x000000cf00a67210 */ /* 0x000fe40007f1e0ff */
[-C--:B------:R-:W-:Y:S02]  /*9170*/  LEA R212, P1, R206, R251.reuse, 0x1 ;  /* 0x000000fbced47211 */ /* 0x080fe400078208ff */
[-C--:B------:R-:W-:Y:S01]  /*9180*/  LEA.HI.X R215, R0, R250.reuse, R2, 0x1, P2 ;  /* 0x000000fa00d77211 */ /* 0x080fe200010f0c02 */
[--C-:B------:R-:W-:Y:S01]  /*9190*/  IMAD.X R2, R2, 0x1, R209.reuse, P0 ;  /* 0x0000000102027824 */ /* 0x100fe200000e06d1 */
[----:B------:R-:W-:Y:S02]  /*91a0*/  LEA R210, P4, R166, R251, 0x1 ;  /* 0x000000fba6d27211 */ /* 0x000fe400078808ff */
[----:B------:R-:W-:Y:S01]  /*91b0*/  IADD3 R0, P0, PT, R164, R207, RZ ;  /* 0x000000cfa4007210 */ /* 0x000fe20007f1e0ff */
[----:B------:R2:W-:Y:S01]  /*91c0*/  LDGSTS.E.BYPASS.LTC128B.128 [R249+0x4800], desc[UR16][R214.64] ;  /* 0x04800000d6f97fae */ /* 0x0005e2000b981a10 */
[-C--:B------:R-:W-:Y:S02]  /*91d0*/  LEA.HI.X R213, R206, R250.reuse, R208, 0x1, P1 ;  /* 0x000000faced57211 */ /* 0x080fe400008f0cd0 */
[----:B------:R-:W-:Y:S02]  /*91e0*/  LEA R208, P2, R164, R251, 0x1 ;  /* 0x000000fba4d07211 */ /* 0x000fe400078408ff */
[CC--:B------:R-:W-:Y:S01]  /*91f0*/  LEA.HI.X R211, R166.reuse, R250.reuse, R2, 0x1, P4 ;  /* 0x000000faa6d37211 */ /* 0x0c0fe200020f0c02 */
[----:B------:R2:W-:Y:S01]  /*9200*/  LDGSTS.E.BYPASS.LTC128B.128 [R249+0x5000], desc[UR16][R212.64] ;  /* 0x05000000d4f97fae */ /* 0x0005e2000b981a10 */
[-C--:B-1----:R-:W-:Y:S02]  /*9210*/  IADD3 R205, P3, PT, R166, R171.reuse, RZ ;  /* 0x000000aba6cd7210 */ /* 0x082fe40007f7e0ff */
[----:B------:R-:W-:Y:S01]  /*9220*/  IADD3 R171, P1, PT, R164, R171, RZ ;  /* 0x000000aba4ab7210 */ /* 0x000fe20007f3e0ff */
[----:B------:R2:W-:Y:S02]  /*9230*/  LDGSTS.E.BYPASS.LTC128B.128 [R249+0x5800], desc[UR16][R210.64] ;  /* 0x05800000d2f97fae */ /* 0x0005e4000b981a10 */
[--C-:B------:R-:W-:Y:S02]  /*9240*/  IMAD.X R207, R2, 0x1, R168.reuse, P3 ;  /* 0x0000000102cf7824 */ /* 0x100fe400018e06a8 */
[C---:B------:R-:W-:Y:S01]  /*9250*/  IMAD.X R2, R167.reuse, 0x1, R209, P0 ;  /* 0x00000001a7027824 */ /* 0x040fe200000e06d1 */
[-C--:B------:R-:W-:Y:S01]  /*9260*/  LEA.HI.X R209, R164, R250.reuse, R167, 0x1, P2 ;  /* 0x000000faa4d17211 */ /* 0x080fe200010f0ca7 */
[----:B------:R-:W-:Y:S01]  /*9270*/  IMAD.X R168, R167, 0x1, R168, P1 ;  /* 0x00000001a7a87824 */ /* 0x000fe200008e06a8 */
[-C--:B------:R-:W-:Y:S02]  /*9280*/  LEA R206, P2, R205, R251.reuse, 0x1 ;  /* 0x000000fbcdce7211 */ /* 0x080fe400078408ff */
[-C--:B------:R-:W-:Y:S02]  /*9290*/  LEA R204, P1, R171, R251.reuse, 0x1 ;  /* 0x000000fbabcc7211 */ /* 0x080fe400078208ff */
[-C--:B------:R-:W-:Y:S02]  /*92a0*/  LEA.HI.X R207, R205, R250.reuse, R207, 0x1, P2 ;  /* 0x000000facdcf7211 */ /* 0x080fe400010f0ccf */
[C---:B------:R-:W-:Y:S02]  /*92b0*/  LEA R166, P0, R0.reuse, R251, 0x1 ;  /* 0x000000fb00a67211 */ /* 0x040fe400078008ff */
[-C--:B------:R-:W-:Y:S01]  /*92c0*/  LEA.HI.X R205, R171, R250.reuse, R168, 0x1, P1 ;  /* 0x000000faabcd7211 */ /* 0x080fe200008f0ca8 */
[----:B------:R2:W-:Y:S01]  /*92d0*/  LDGSTS.E.BYPASS.LTC128B.128 [R249+0x6000], desc[UR16][R206.64] ;  /* 0x06000000cef97fae */ /* 0x0005e2000b981a10 */
[----:B------:R-:W-:Y:S03]  /*92e0*/  LEA.HI.X R167, R0, R250, R2, 0x1, P0 ;  /* 0x000000fa00a77211 */ /* 0x000fe600000f0c02 */
[----:B------:R2:W-:Y:S04]  /*92f0*/  LDGSTS.E.BYPASS.LTC128B.128 [R249+0x6800], desc[UR16][R208.64] ;  /* 0x06800000d0f97fae */ /* 0x0005e8000b981a10 */
[----:B------:R2:W-:Y:S04]  /*9300*/  LDGSTS.E.BYPASS.LTC128B.128 [R249+0x7000], desc[UR16][R204.64] ;  /* 0x07000000ccf97fae */ /* 0x0005e8000b981a10 */
[----:B------:R2:W-:Y:S04]  /*9310*/  LDGSTS.E.BYPASS.LTC128B.128 [R249+0x7800], desc[UR16][R166.64] ;  /* 0x07800000a6f97fae */ /* 0x0005e8000b981a10 */
[----:B------:R-:W0:Y:S01]  /*9320*/  LDGDEPBAR ;  /* 0x00000000000079af */ /* 0x000e220000000000 */
[----:B------:R-:W-:Y:S05]  /*9330*/  BRA `(.L_x_40) ;  /* 0x00000010000c7947 */ /* 0x000fea0003800000 */
.L_x_39:
[----:B--2---:R-:W2:Y:S01]  /*9340*/  LDL R0, [R1] ;  /* 0x0000000001007983 */ /* 0x004ea20000100800 */
[----:B------:R-:W-:Y:S04]  /*9350*/  DEPBAR.LE SB0, 0x0 ;  /* 0x000080000000791a */ /* 0x000fe80000000000 */
[----:B------:R-:W-:Y:S01]  /*9360*/  BAR.SYNC.DEFER_BLOCKING 0x0 ;  /* 0x0000000000007b1d */ /* 0x000fe20000010000 */
[----:B------:R-:W-:Y:S01]  /*9370*/  IMAD.MOV.U32 R15, RZ, RZ, R252 ;  /* 0x000000ffff0f7224 */ /* 0x000fe200078e00fc */
[----:B------:R-:W-:Y:S01]  /*9380*/  UISETP.NE.AND UP0, UPT, UR15, -0x1, UPT ;  /* 0xffffffff0f00788c */ /* 0x000fe2000bf05270 */
[----:B--2---:R-:W-:Y:S01]  /*9390*/  IMAD.MOV.U32 R14, RZ, RZ, R0 ;  /* 0x000000ffff0e7224 */ /* 0x004fe200078e0000 */
[----:B------:R-:W-:Y:S04]  /*93a0*/  IADD3 R4, P0, PT, R0, UR10, RZ ;  /* 0x0000000a00047c10 */ /* 0x000fe8000ff1e0ff */
[----:B------:R-:W-:Y:S01]  /*93b0*/  @!PT LDS RZ, [RZ] ;  /* 0x00000000fffff984 */ /* 0x000fe20000000800 */
[----:B------:R-:W-:Y:S01]  /*93c0*/  @!PT LDS RZ, [RZ] ;  /* 0x00000000fffff984 */ /* 0x000fe20000000800 */
[----:B------:R-:W-:Y:S01]  /*93d0*/  @!PT LDS RZ, [RZ] ;  /* 0x00000000fffff984 */ /* 0x000fe20000000800 */
[----:B------:R-:W-:Y:S01]  /*93e0*/  LDGSTS.E.BYPASS.LTC128B.128 [R249+0x8000], desc[UR16][R14.64] ;  /* 0x080000000ef97fae */ /* 0x000fe2000b981a10 */
[----:B------:R-:W-:Y:S02]  /*93f0*/  IADD3.X R5, PT, PT, R252, UR11, RZ, P0, !PT ;  /* 0x0000000bfc057c10 */ /* 0x000fe400087fe4ff */
[----:B------:R-:W-:Y:S04]  /*9400*/  IADD3 R12, P0, PT, R4, UR10, RZ ;  /* 0x0000000a040c7c10 */ /* 0x000fe8000ff1e0ff */
[----:B------:R-:W-:Y:S01]  /*9410*/  IADD3.X R13, PT, PT, R5, UR11, RZ, P0, !PT ;  /* 0x0000000b050d7c10 */ /* 0x000fe200087fe4ff */
[----:B------:R1:W-:Y:S01]  /*9420*/  LDGSTS.E.BYPASS.LTC128B.128 [R249+0x8800], desc[UR16][R4.64] ;  /* 0x0880000004f97fae */ /* 0x0003e2000b981a10 */
[----:B------:R-:W-:Y:S04]  /*9430*/  IADD3 R10, P0, PT, R12, UR10, RZ ;  /* 0x0000000a0c0a7c10 */ /* 0x000fe8000ff1e0ff */
[----:B------:R-:W-:Y:S02]  /*9440*/  IADD3.X R11, PT, PT, R13, UR11, RZ, P0, !PT ;  /* 0x0000000b0d0b7c10 */ /* 0x000fe400087fe4ff */
[----:B------:R-:W-:Y:S01]  /*9450*/  IADD3 R8, P0, PT, R10, UR10, RZ ;  /* 0x0000000a0a087c10 */ /* 0x000fe2000ff1e0ff */
[----:B------:R2:W-:Y:S03]  /*9460*/  LDGSTS.E.BYPASS.LTC128B.128 [R249+0x9000], desc[UR16][R12.64] ;  /* 0x090000000cf97fae */ /* 0x0005e6000b981a10 */
[----:B------:R-:W-:Y:S02]  /*9470*/  IADD3.X R9, PT, PT, R11, UR11, RZ, P0, !PT ;  /* 0x0000000b0b097c10 */ /* 0x000fe400087fe4ff */
[----:B------:R-:W-:Y:S03]  /*9480*/  IADD3 R6, P0, PT, R8, UR10, RZ ;  /* 0x0000000a08067c10 */ /* 0x000fe6000ff1e0ff */
[----:B------:R-:W-:Y:S01]  /*9490*/  LDGSTS.E.BYPASS.LTC128B.128 [R249+0x9800], desc[UR16][R10.64] ;  /* 0x098000000af97fae */ /* 0x000fe2000b981a10 */
[----:B------:R-:W-:Y:S07]  /*94a0*/  IADD3.X R7, PT, PT, R9, UR11, RZ, P0, !PT ;  /* 0x0000000b09077c10 */ /* 0x000fee00087fe4ff */
[----:B------:R-:W-:Y:S01]  /*94b0*/  LDGSTS.E.BYPASS.LTC128B.128 [R249+0xa000], desc[UR16][R8.64] ;  /* 0x0a00000008f97fae */ /* 0x000fe2000b981a10 */
[----:B-1----:R-:W-:Y:S04]  /*94c0*/  IADD3 R4, P0, PT, R6, UR10, RZ ;  /* 0x0000000a06047c10 */ /* 0x002fe8000ff1e0ff */
[----:B------:R-:W-:Y:S03]  /*94d0*/  IADD3.X R5, PT, PT, R7, UR11, RZ, P0, !PT ;  /* 0x0000000b07057c10 */ /* 0x000fe600087fe4ff */
[----:B------:R-:W-:Y:S01]  /*94e0*/  LDGSTS.E.BYPASS.LTC128B.128 [R249+0xa800], desc[UR16][R6.64] ;  /* 0x0a80000006f97fae */ /* 0x000fe2000b981a10 */
[----:B--2---:R-:W-:Y:S04]  /*94f0*/  IADD3 R12, P0, PT, R4, UR10, RZ ;  /* 0x0000000a040c7c10 */ /* 0x004fe8000ff1e0ff */
[----:B------:R-:W-:Y:S03]  /*9500*/  IADD3.X R13, PT, PT, R5, UR11, RZ, P0, !PT ;  /* 0x0000000b050d7c10 */ /* 0x000fe600087fe4ff */
[----:B------:R1:W-:Y:S08]  /*9510*/  LDGSTS.E.BYPASS.LTC128B.128 [R249+0xb000], desc[UR16][R4.64] ;  /* 0x0b00000004f97fae */ /* 0x0003f0000b981a10 */
[----:B------:R2:W-:Y:S08]  /*9520*/  LDGSTS.E.BYPASS.LTC128B.128 [R249+0xb800], desc[UR16][R12.64] ;  /* 0x0b8000000cf97fae */ /* 0x0005f0000b981a10 */
[----:B------:R-:W-:Y:S08]  /*9530*/  LDSM.16.M88.4 R128, [R244] ;  /* 0x00000000f480783b */ /* 0x000ff00000000200 */
[----:B------:R-:W1:Y:S08]  /*9540*/  LDSM.16.M88.4 R16, [R240+UR5+0x4000] ;  /* 0x00400005f010783b */ /* 0x000e700008000200 */
[----:B------:R-:W3:Y:S08]  /*9550*/  LDSM.16.M88.4 R124, [R244+0x2000] ;  /* 0x00200000f47c783b */ /* 0x000ef00000000200 */
[----:B------:R-:W4:Y:S08]  /*9560*/  LDSM.16.M88.4 R32, [R240+UR5+0x4800] ;  /* 0x00480005f020783b */ /* 0x000f300008000200 */
[----:B------:R-:W0:Y:S08]  /*9570*/  LDGDEPBAR ;  /* 0x00000000000079af */ /* 0x000e300000000000 */
[----:B------:R-:W5:Y:S08]  /*9580*/  LDSM.16.M88.4 R48, [R240+UR5+0x5000] ;  /* 0x00500005f030783b */ /* 0x000f700008000200 */
[----:B------:R-:W5:Y:S01]  /*9590*/  LDSM.16.M88.4 R64, [R240+UR5+0x5800] ;  /* 0x00580005f040783b */ /* 0x000f620008000200 */
[-C--:B-1----:R-:W-:Y:S07]  /*95a0*/  HMMA.16816.F32 R4, R128, R16.reuse, RZ ;  /* 0x000000108004723c */ /* 0x082fee00000018ff */
[----:B------:R-:W1:Y:S01]  /*95b0*/  LDSM.16.M88.4 R80, [R240+UR5+0x6000] ;  /* 0x00600005f050783b */ /* 0x000e620008000200 */
[C---:B---3--:R-:W-:Y:S07]  /*95c0*/  HMMA.16816.F32 R8, R124.reuse, R16, RZ ;  /* 0x000000107c08723c */ /* 0x048fee00000018ff */
[----:B------:R-:W3:Y:S01]  /*95d0*/  LDSM.16.M88.4 R96, [R240+UR5+0x6800] ;  /* 0x00680005f060783b */ /* 0x000ee20008000200 */
[-C--:B--2---:R-:W-:Y:S07]  /*95e0*/  HMMA.16816.F32 R12, R124, R18.reuse, RZ ;  /* 0x000000127c0c723c */ /* 0x084fee00000018ff */
[----:B------:R-:W2:Y:S01]  /*95f0*/  LDSM.16.M88.4 R112, [R240+UR5+0x7000] ;  /* 0x00700005f070783b */ /* 0x000ea20008000200 */
[C---:B------:R-:W-:Y:S07]  /*9600*/  HMMA.16816.F32 R16, R128.reuse, R18, RZ ;  /* 0x000000128010723c */ /* 0x040fee00000018ff */
[----:B------:R-:W2:Y:S01]  /*9610*/  LDSM.16.M88.4 R204, [R240+UR5+0x7800] ;  /* 0x00780005f0cc783b */ /* 0x000ea20008000200 */
[-C--:B----4-:R-:W-:Y:S07]  /*9620*/  HMMA.16816.F32 R20, R128, R32.reuse, RZ ;  /* 0x000000208014723c */ /* 0x090fee00000018ff */
[----:B------:R-:W-:Y:S01]  /*9630*/  LDSM.16.M88.4 R208, [R247] ;  /* 0x00000000f7d0783b */ /* 0x000fe20000000200 */
[C---:B------:R-:W-:Y:S07]  /*9640*/  HMMA.16816.F32 R24, R124.reuse, R32, RZ ;  /* 0x000000207c18723c */ /* 0x040fee00000018ff */
[----:B------:R-:W4:Y:S01]  /*9650*/  LDSM.16.M88.4 R212, [R242+0x4000] ;  /* 0x00400000f2d4783b */ /* 0x000f220000000200 */
[-C--:B------:R-:W-:Y:S07]  /*9660*/  HMMA.16816.F32 R28, R124, R34.reuse, RZ ;  /* 0x000000227c1c723c */ /* 0x080fee00000018ff */
[----:B------:R-:W4:Y:S01]  /*9670*/  LDSM.16.M88.4 R216, [R247+0x2000] ;  /* 0x00200000f7d8783b */ /* 0x000f220000000200 */
[C---:B------:R-:W-:Y:S07]  /*9680*/  HMMA.16816.F32 R32, R128.reuse, R34, RZ ;  /* 0x000000228020723c */ /* 0x040fee00000018ff */
[----:B------:R-:W4:Y:S01]  /*9690*/  LDSM.16.M88.4 R220, [R242+0x4800] ;  /* 0x00480000f2dc783b */ /* 0x000f220000000200 */
[-C--:B-----5:R-:W-:Y:S07]  /*96a0*/  HMMA.16816.F32 R36, R128, R48.reuse, RZ ;  /* 0x000000308024723c */ /* 0x0a0fee00000018ff */
[----:B------:R-:W-:Y:S01]  /*96b0*/  LDSM.16.M88.4 R224, [R242+0x5800] ;  /* 0x00580000f2e0783b */ /* 0x000fe20000000200 */
[C---:B------:R-:W-:Y:S07]  /*96c0*/  HMMA.16816.F32 R40, R124.reuse, R48, RZ ;  /* 0x000000307c28723c */ /* 0x040fee00000018ff */
[----:B------:R-:W-:Y:S01]  /*96d0*/  LDSM.16.M88.4 R228, [R242+0x6800] ;  /* 0x00680000f2e4783b */ /* 0x000fe20000000200 */
[-C--:B------:R-:W-:Y:S07]  /*96e0*/  HMMA.16816.F32 R44, R124, R50.reuse, RZ ;  /* 0x000000327c2c723c */ /* 0x080fee00000018ff */
[----:B------:R-:W-:Y:S01]  /*96f0*/  LDSM.16.M88.4 R232, [R242+0x7000] ;  /* 0x00700000f2e8783b */ /* 0x000fe20000000200 */
[C---:B------:R-:W-:Y:S07]  /*9700*/  HMMA.16816.F32 R48, R128.reuse, R50, RZ ;  /* 0x000000328030723c */ /* 0x040fee00000018ff */
[----:B------:R-:W-:Y:S01]  /*9710*/  LDSM.16.M88.4 R236, [R242+0x7800] ;  /* 0x00780000f2ec783b */ /* 0x000fe20000000200 */
[-C--:B------:R-:W-:Y:S08]  /*9720*/  HMMA.16816.F32 R52, R128, R64.reuse, RZ ;  /* 0x000000408034723c */ /* 0x080ff000000018ff */
[C---:B------:R-:W-:Y:S08]  /*9730*/  HMMA.16816.F32 R56, R124.reuse, R64, RZ ;  /* 0x000000407c38723c */ /* 0x040ff000000018ff */
[-C--:B------:R-:W-:Y:S08]  /*9740*/  HMMA.16816.F32 R60, R124, R66.reuse, RZ ;  /* 0x000000427c3c723c */ /* 0x080ff000000018ff */
[C---:B------:R-:W-:Y:S08]  /*9750*/  HMMA.16816.F32 R64, R128.reuse, R66, RZ ;  /* 0x000000428040723c */ /* 0x040ff000000018ff */
[-C--:B-1----:R-:W-:Y:S08]  /*9760*/  HMMA.16816.F32 R68, R128, R80.reuse, RZ ;  /* 0x000000508044723c */ /* 0x082ff000000018ff */
[C---:B------:R-:W-:Y:S08]  /*9770*/  HMMA.16816.F32 R72, R124.reuse, R80, RZ ;  /* 0x000000507c48723c */ /* 0x040ff000000018ff */
[-C--:B------:R-:W-:Y:S08]  /*9780*/  HMMA.16816.F32 R76, R124, R82.reuse, RZ ;  /* 0x000000527c4c723c */ /* 0x080ff000000018ff */
[C---:B------:R-:W-:Y:S08]  /*9790*/  HMMA.16816.F32 R80, R128.reuse, R82, RZ ;  /* 0x000000528050723c */ /* 0x040ff000000018ff */
[-C--:B---3--:R-:W-:Y:S08]  /*97a0*/  HMMA.16816.F32 R84, R128, R96.reuse, RZ ;  /* 0x000000608054723c */ /* 0x088ff000000018ff */
[C---:B------:R-:W-:Y:S08]  /*97b0*/  HMMA.16816.F32 R88, R124.reuse, R96, RZ ;  /* 0x000000607c58723c */ /* 0x040ff000000018ff */
[-C--:B------:R-:W-:Y:S08]  /*97c0*/  HMMA.16816.F32 R92, R124, R98.reuse, RZ ;  /* 0x000000627c5c723c */ /* 0x080ff000000018ff */
[C---:B------:R-:W-:Y:S08]  /*97d0*/  HMMA.16816.F32 R96, R128.reuse, R98, RZ ;  /* 0x000000628060723c */ /* 0x040ff000000018ff */
[-C--:B--2---:R-:W-:Y:S08]  /*97e0*/  HMMA.16816.F32 R100, R128, R112.reuse, RZ ;  /* 0x000000708064723c */ /* 0x084ff000000018ff */
[C---:B------:R-:W-:Y:S08]  /*97f0*/  HMMA.16816.F32 R104, R124.reuse, R112, RZ ;  /* 0x000000707c68723c */ /* 0x040ff000000018ff */
[-C--:B------:R-:W-:Y:S08]  /*9800*/  HMMA.16816.F32 R108, R124, R114.reuse, RZ ;  /* 0x000000727c6c723c */ /* 0x080ff000000018ff */
[C---:B------:R-:W-:Y:S08]  /*9810*/  HMMA.16816.F32 R112, R128.reuse, R114, RZ ;  /* 0x000000728070723c */ /* 0x040ff000000018ff */
[-C--:B------:R-:W-:Y:S08]  /*9820*/  HMMA.16816.F32 R116, R128, R204.reuse, RZ ;  /* 0x000000cc8074723c */ /* 0x080ff000000018ff */
[C---:B------:R-:W-:Y:S08]  /*9830*/  HMMA.16816.F32 R120, R124.reuse, R204, RZ ;  /* 0x000000cc7c78723c */ /* 0x040ff000000018ff */
[-C--:B------:R-:W-:Y:S08]  /*9840*/  HMMA.16816.F32 R124, R124, R206.reuse, RZ ;  /* 0x000000ce7c7c723c */ /* 0x080ff000000018ff */
[----:B------:R-:W-:Y:S01]  /*9850*/  HMMA.16816.F32 R128, R128, R206, RZ ;  /* 0x000000ce8080723c */ /* 0x000fe200000018ff */
[----:B------:R-:W1:Y:S07]  /*9860*/  LDSM.16.M88.4 R204, [R242+0x5000] ;  /* 0x00500000f2cc783b */ /* 0x000e6e0000000200 */
[-C--:B----4-:R-:W-:Y:S08]  /*9870*/  HMMA.16816.F32 R4, R208, R212.reuse, R4 ;  /* 0x000000d4d004723c */ /* 0x090ff00000001804 */
[C---:B------:R-:W-:Y:S08]  /*9880*/  HMMA.16816.F32 R8, R216.reuse, R212, R8 ;  /* 0x000000d4d808723c */ /* 0x040ff00000001808 */
[-C--:B------:R-:W-:Y:S08]  /*9890*/  HMMA.16816.F32 R12, R216, R214.reuse, R12 ;  /* 0x000000d6d80c723c */ /* 0x080ff0000000180c */
[C---:B------:R-:W-:Y:S01]  /*98a0*/  HMMA.16816.F32 R16, R208.reuse, R214, R16 ;  /* 0x000000d6d010723c */ /* 0x040fe20000001810 */
[----:B------:R-:W2:Y:S07]  /*98b0*/  LDSM.16.M88.4 R212, [R242+0x6000] ;  /* 0x00600000f2d4783b */ /* 0x000eae0000000200 */
[-C--:B------:R-:W-:Y:S08]  /*98c0*/  HMMA.16816.F32 R20, R208, R220.reuse, R20 ;  /* 0x000000dcd014723c */ /* 0x080ff00000001814 */
[C---:B------:R-:W-:Y:S08]  /*98d0*/  HMMA.16816.F32 R24, R216.reuse, R220, R24 ;  /* 0x000000dcd818723c */ /* 0x040ff00000001818 */
[-C--:B------:R-:W-:Y:S08]  /*98e0*/  HMMA.16816.F32 R28, R216, R222.reuse, R28 ;  /* 0x000000ded81c723c */ /* 0x080ff0000000181c */
[C---:B------:R-:W-:Y:S01]  /*98f0*/  HMMA.16816.F32 R32, R208.reuse, R222, R32 ;  /* 0x000000ded020723c */ /* 0x040fe20000001820 */
[----:B------:R-:W-:Y:S07]  /*9900*/  LDSM.16.M88.4 R220, [R245+0x2000] ;  /* 0x00200000f5dc783b */ /* 0x000fee0000000200 */
[-C--:B-1----:R-:W-:Y:S08]  /*9910*/  HMMA.16816.F32 R36, R208, R204.reuse, R36 ;  /* 0x000000ccd024723c */ /* 0x082ff00000001824 */
[C---:B------:R-:W-:Y:S08]  /*9920*/  HMMA.16816.F32 R40, R216.reuse, R204, R40 ;  /* 0x000000ccd828723c */ /* 0x040ff00000001828 */
[-C--:B------:R-:W-:Y:S08]  /*9930*/  HMMA.16816.F32 R44, R216, R206.reuse, R44 ;  /* 0x000000ced82c723c */ /* 0x080ff0000000182c */
[C---:B------:R-:W-:Y:S01]  /*9940*/  HMMA.16816.F32 R48, R208.reuse, R206, R48 ;  /* 0x000000ced030723c */ /* 0x040fe20000001830 */
[----:B------:R-:W-:Y:S07]  /*9950*/  LDSM.16.M88.4 R204, [R245] ;  /* 0x00000000f5cc783b */ /* 0x000fee0000000200 */
[-C--:B------:R-:W-:Y:S08]  /*9960*/  HMMA.16816.F32 R52, R208, R224.reuse, R52 ;  /* 0x000000e0d034723c */ /* 0x080ff00000001834 */
[C---:B------:R-:W-:Y:S08]  /*9970*/  HMMA.16816.F32 R56, R216.reuse, R224, R56 ;  /* 0x000000e0d838723c */ /* 0x040ff00000001838 */
[-C--:B------:R-:W-:Y:S08]  /*9980*/  HMMA.16816.F32 R60, R216, R226.reuse, R60 ;  /* 0x000000e2d83c723c */ /* 0x080ff0000000183c */
[C---:B------:R-:W-:Y:S01]  /*9990*/  HMMA.16816.F32 R64, R208.reuse, R226, R64 ;  /* 0x000000e2d040723c */ /* 0x040fe20000001840 */
[----:B------:R-:W-:Y:S07]  /*99a0*/  LDSM.16.M88.4 R224, [R241+0x4800] ;  /* 0x00480000f1e0783b */ /* 0x000fee0000000200 */
[-C--:B--2---:R-:W-:Y:S08]  /*99b0*/  HMMA.16816.F32 R68, R208, R212.reuse, R68 ;  /* 0x000000d4d044723c */ /* 0x084ff00000001844 */
[C---:B------:R-:W-:Y:S08]  /*99c0*/  HMMA.16816.F32 R72, R216.reuse, R212, R72 ;  /* 0x000000d4d848723c */ /* 0x040ff00000001848 */
[-C--:B------:R-:W-:Y:S08]  /*99d0*/  HMMA.16816.F32 R76, R216, R214.reuse, R76 ;  /* 0x000000d6d84c723c */ /* 0x080ff0000000184c */
[C---:B------:R-:W-:Y:S01]  /*99e0*/  HMMA.16816.F32 R80, R208.reuse, R214, R80 ;  /* 0x000000d6d050723c */ /* 0x040fe20000001850 */
[----:B------:R-:W1:Y:S07]  /*99f0*/  LDSM.16.M88.4 R212, [R241+0x4000] ;  /* 0x00400000f1d4783b */ /* 0x000e6e0000000200 */
[-C--:B------:R-:W-:Y:S08]  /*9a00*/  HMMA.16816.F32 R84, R208, R228.reuse, R84 ;  /* 0x000000e4d054723c */ /* 0x080ff00000001854 */
        /* <DEDUP_REMOVED lines=8> */
[----:B------:R-:W3:Y:S07]  /*9a90*/  LDSM.16.M88.4 R232, [R241+0x5800] ;  /* 0x00580000f1e8783b */ /* 0x000eee0000000200 */
[-C--:B------:R-:W-:Y:S08]  /*9aa0*/  HMMA.16816.F32 R116, R208, R236.reuse, R116 ;  /* 0x000000ecd074723c */ /* 0x080ff00000001874 */
[C---:B------:R-:W-:Y:S08]  /*9ab0*/  HMMA.16816.F32 R120, R216.reuse, R236, R120 ;  /* 0x000000ecd878723c */ /* 0x040ff00000001878 */
[-C--:B------:R-:W-:Y:S01]  /*9ac0*/  HMMA.16816.F32 R124, R216, R238.reuse, R124 ;  /* 0x000000eed87c723c */ /* 0x080fe2000000187c */
[----:B------:R-:W4:Y:S07]  /*9ad0*/  LDSM.16.M88.4 R216, [R241+0x6000] ;  /* 0x00600000f1d8783b */ /* 0x000f2e0000000200 */
[----:B------:R-:W-:Y:S01]  /*9ae0*/  HMMA.16816.F32 R128, R208, R238, R128 ;  /* 0x000000eed080723c */ /* 0x000fe20000001880 */
[----:B------:R-:W5:Y:S07]  /*9af0*/  LDSM.16.M88.4 R208, [R241+0x6800] ;  /* 0x00680000f1d0783b */ /* 0x000f6e0000000200 */
[-C--:B-1----:R-:W-:Y:S01]  /*9b00*/  HMMA.16816.F32 R4, R204, R212.reuse, R4 ;  /* 0x000000d4cc04723c */ /* 0x082fe20000001804 */
[----:B------:R-:W-:Y:S07]  /*9b10*/  LDSM.16.M88.4 R236, [R243+0x7000] ;  /* 0x00700000f3ec783b */ /* 0x000fee0000000200 */
        /* <DEDUP_REMOVED lines=8> */
[----:B------:R-:W1:Y:S07]  /*9ba0*/  LDSM.16.M88.4 R224, [R241+0x7800] ;  /* 0x00780000f1e0783b */ /* 0x000e6e0000000200 */
[-C--:B--2---:R-:W-:Y:S08]  /*9bb0*/  HMMA.16816.F32 R36, R204, R228.reuse, R36 ;  /* 0x000000e4cc24723c */ /* 0x084ff00000001824 */
[C---:B------:R-:W-:Y:S08]  /*9bc0*/  HMMA.16816.F32 R40, R220.reuse, R228, R40 ;  /* 0x000000e4dc28723c */ /* 0x040ff00000001828 */
[-C--:B------:R-:W-:Y:S08]  /*9bd0*/  HMMA.16816.F32 R44, R220, R230.reuse, R44 ;  /* 0x000000e6dc2c723c */ /* 0x080ff0000000182c */
[C---:B------:R-:W-:Y:S01]  /*9be0*/  HMMA.16816.F32 R48, R204.reuse, R230, R48 ;  /* 0x000000e6cc30723c */ /* 0x040fe20000001830 */
[----:B------:R-:W-:Y:S07]  /*9bf0*/  LDSM.16.M88.4 R228, [R243+0x4000] ;  /* 0x00400000f3e4783b */ /* 0x000fee0000000200 */
[-C--:B---3--:R-:W-:Y:S08]  /*9c00*/  HMMA.16816.F32 R52, R204, R232.reuse, R52 ;  /* 0x000000e8cc34723c */ /* 0x088ff00000001834 */
[C---:B------:R-:W-:Y:S08]  /*9c10*/  HMMA.16816.F32 R56, R220.reuse, R232, R56 ;  /* 0x000000e8dc38723c */ /* 0x040ff00000001838 */
[-C--:B------:R-:W-:Y:S08]  /*9c20*/  HMMA.16816.F32 R60, R220, R234.reuse, R60 ;  /* 0x000000eadc3c723c */ /* 0x080ff0000000183c */
[C---:B------:R-:W-:Y:S01]  /*9c30*/  HMMA.16816.F32 R64, R204.reuse, R234, R64 ;  /* 0x000000eacc40723c */ /* 0x040fe20000001840 */
[----:B------:R-:W-:Y:S07]  /*9c40*/  LDSM.16.M88.4 R232, [R246+0x2000] ;  /* 0x00200000f6e8783b */ /* 0x000fee0000000200 */
[-C--:B----4-:R-:W-:Y:S08]  /*9c50*/  HMMA.16816.F32 R68, R204, R216.reuse, R68 ;  /* 0x000000d8cc44723c */ /* 0x090ff00000001844 */
[C---:B------:R-:W-:Y:S08]  /*9c60*/  HMMA.16816.F32 R72, R220.reuse, R216, R72 ;  /* 0x000000d8dc48723c */ /* 0x040ff00000001848 */
[-C--:B------:R-:W-:Y:S08]  /*9c70*/  HMMA.16816.F32 R76, R220, R218.reuse, R76 ;  /* 0x000000dadc4c723c */ /* 0x080ff0000000184c */
[C---:B------:R-:W-:Y:S01]  /*9c80*/  HMMA.16816.F32 R80, R204.reuse, R218, R80 ;  /* 0x000000dacc50723c */ /* 0x040fe20000001850 */
[----:B------:R-:W2:Y:S07]  /*9c90*/  LDSM.16.M88.4 R216, [R246] ;  /* 0x00000000f6d8783b */ /* 0x000eae0000000200 */
[-C--:B-----5:R-:W-:Y:S08]  /*9ca0*/  HMMA.16816.F32 R84, R204, R208.reuse, R84 ;  /* 0x000000d0cc54723c */ /* 0x0a0ff00000001854 */
[C---:B------:R-:W-:Y:S08]  /*9cb0*/  HMMA.16816.F32 R88, R220.reuse, R208, R88 ;  /* 0x000000d0dc58723c */ /* 0x040ff00000001858 */
[-C--:B------:R-:W-:Y:S08]  /*9cc0*/  HMMA.16816.F32 R92, R220, R210.reuse, R92 ;  /* 0x000000d2dc5c723c */ /* 0x080ff0000000185c */
[C---:B------:R-:W-:Y:S01]  /*9cd0*/  HMMA.16816.F32 R96, R204.reuse, R210, R96 ;  /* 0x000000d2cc60723c */ /* 0x040fe20000001860 */
[----:B------:R-:W3:Y:S07]  /*9ce0*/  LDSM.16.M88.4 R208, [R243+0x4800] ;  /* 0x00480000f3d0783b */ /* 0x000eee0000000200 */
[-C--:B-1----:R-:W-:Y:S08]  /*9cf0*/  HMMA.16816.F32 R100, R204, R212.reuse, R100 ;  /* 0x000000d4cc64723c */ /* 0x082ff00000001864 */
[C---:B------:R-:W-:Y:S08]  /*9d00*/  HMMA.16816.F32 R104, R220.reuse, R212, R104 ;  /* 0x000000d4dc68723c */ /* 0x040ff00000001868 */
[-C--:B------:R-:W-:Y:S08]  /*9d10*/  HMMA.16816.F32 R108, R220, R214.reuse, R108 ;  /* 0x000000d6dc6c723c */ /* 0x080ff0000000186c */
[C---:B------:R-:W-:Y:S01]  /*9d20*/  HMMA.16816.F32 R112, R204.reuse, R214, R112 ;  /* 0x000000d6cc70723c */ /* 0x040fe20000001870 */
[----:B------:R-:W-:Y:S07]  /*9d30*/  LDSM.16.M88.4 R212, [R243+0x5800] ;  /* 0x00580000f3d4783b */ /* 0x000fee0000000200 */
[-C--:B------:R-:W-:Y:S08]  /*9d40*/  HMMA.16816.F32 R116, R204, R224.reuse, R116 ;  /* 0x000000e0cc74723c */ /* 0x080ff00000001874 */
[C---:B------:R-:W-:Y:S08]  /*9d50*/  HMMA.16816.F32 R120, R220.reuse, R224, R120 ;  /* 0x000000e0dc78723c */ /* 0x040ff00000001878 */
[-C--:B------:R-:W-:Y:S01]  /*9d60*/  HMMA.16816.F32 R124, R220, R226.reuse, R124 ;  /* 0x000000e2dc7c723c */ /* 0x080fe2000000187c */
[----:B------:R-:W-:Y:S07]  /*9d70*/  LDSM.16.M88.4 R220, [R243+0x6000] ;  /* 0x00600000f3dc783b */ /* 0x000fee0000000200 */
[----:B------:R-:W-:Y:S01]  /*9d80*/  HMMA.16816.F32 R128, R204, R226, R128 ;  /* 0x000000e2cc80723c */ /* 0x000fe20000001880 */
[----:B------:R-:W1:Y:S07]  /*9d90*/  LDSM.16.M88.4 R204, [R243+0x5000] ;  /* 0x00500000f3cc783b */ /* 0x000e6e0000000200 */
[-C--:B--2---:R-:W-:Y:S01]  /*9da0*/  HMMA.16816.F32 R4, R216, R228.reuse, R4 ;  /* 0x000000e4d804723c */ /* 0x084fe20000001804 */
[----:B------:R-:W2:Y:S07]  /*9db0*/  LDSM.16.M88.4 R224, [R243+0x6800] ;  /* 0x00680000f3e0783b */ /* 0x000eae0000000200 */
[C---:B------:R-:W-:Y:S08]  /*9dc0*/  HMMA.16816.F32 R8, R232.reuse, R228, R8 ;  /* 0x000000e4e808723c */ /* 0x040ff00000001808 */
[-C--:B------:R-:W-:Y:S03]  /*9dd0*/  HMMA.16816.F32 R12, R232, R230.reuse, R12 ;  /* 0x000000e6e80c723c */ /* 0x080fe6000000180c */
[----:B------:R-:W-:Y:S02]  /*9de0*/  FMNMX3.FTZ R0, R3, R4, R5, !PT ;  /* 0x0000000403007276 */ /* 0x000fe40007810005 */
[----:B------:R-:W-:Y:S03]  /*9df0*/  FMNMX3.FTZ R2, R165, R6, R7, !PT ;  /* 0x00000006a5027276 */ /* 0x000fe60007810007 */
[C---:B------:R-:W-:Y:S01]  /*9e00*/  HMMA.16816.F32 R16, R216.reuse, R230, R16 ;  /* 0x000000e6d810723c */ /* 0x040fe20000001810 */
[----:B------:R-:W4:Y:S01]  /*9e10*/  LDSM.16.M88.4 R228, [R243+0x7800] ;  /* 0x00780000f3e4783b */ /* 0x000f220000000200 */
[----:B------:R-:W-:Y:S06]  /*9e20*/  DEPBAR.LE SB0, 0x0 ;  /* 0x000080000000791a */ /* 0x000fec0000000000 */
[-C--:B---3--:R-:W-:Y:S01]  /*9e30*/  HMMA.16816.F32 R20, R216, R208.reuse, R20 ;  /* 0x000000d0d814723c */ /* 0x088fe20000001814 */
[----:B------:R-:W-:Y:S07]  /*9e40*/  BAR.SYNC.DEFER_BLOCKING 0x0 ;  /* 0x0000000000007b1d */ /* 0x000fee0000010000 */
[C---:B------:R-:W-:Y:S04]  /*9e50*/  HMMA.16816.F32 R24, R232.reuse, R208, R24 ;  /* 0x000000d0e818723c */ /* 0x040fe80000001818 */
[----:B------:R-:W-:Y:S02]  /*9e60*/  FMNMX3.FTZ R164, R0, R16, R17, !PT ;  /* 0x0000001000a47276 */ /* 0x000fe40007810011 */
[----:B------:R-:W-:Y:S02]  /*9e70*/  FMNMX3.FTZ R0, R2, R18, R19, !PT ;  /* 0x0000001202007276 */ /* 0x000fe40007810013 */
[-C--:B------:R-:W-:Y:S03]  /*9e80*/  HMMA.16816.F32 R28, R232, R210.reuse, R28 ;  /* 0x000000d2e81c723c */ /* 0x080fe6000000181c */
[----:B------:R-:W-:Y:S02]  /*9e90*/  FMNMX3.FTZ R2, R164, R20, R21, !PT ;  /* 0x00000014a4027276 */ /* 0x000fe40007810015 */
[----:B------:R-:W-:Y:S02]  /*9ea0*/  FMNMX3.FTZ R164, R169, R8, R9, !PT ;  /* 0x00000008a9a47276 */ /* 0x000fe40007810009 */
[----:B------:R-:W-:Y:S01]  /*9eb0*/  FMNMX3.FTZ R166, R0, R22, R23, !PT ;  /* 0x0000001600a67276 */ /* 0x000fe20007810017 */
[C---:B------:R-:W-:Y:S04]  /*9ec0*/  HMMA.16816.F32 R32, R216.reuse, R210, R32 ;  /* 0x000000d2d820723c */ /* 0x040fe80000001820 */
[----:B------:R-:W-:Y:S04]  /*9ed0*/  FMNMX3.FTZ R0, R170, R10, R11, !PT ;  /* 0x0000000aaa007276 */ /* 0x000fe8000781000b */
[-C--:B-1----:R-:W-:Y:S03]  /*9ee0*/  HMMA.16816.F32 R36, R216, R204.reuse, R36 ;  /* 0x000000ccd824723c */ /* 0x082fe60000001824 */
[----:B------:R-:W-:Y:S04]  /*9ef0*/  FMNMX3.FTZ R0, R0, R14, R15, !PT ;  /* 0x0000000e00007276 */ /* 0x000fe8000781000f */
[----:B------:R-:W-:Y:S01]  /*9f00*/  FMNMX3.FTZ R0, R0, R26, R27, !PT ;  /* 0x0000001a00007276 */ /* 0x000fe2000781001b */
        /* <DEDUP_REMOVED lines=19> */
[----:B------:R-:W-:Y:S03]  /*a040*/  FMNMX3.FTZ R0, R0, R46, R47, !PT ;  /* 0x0000002e00007276 */ /* 0x000fe6000781002f */
[C---:B------:R-:W-:Y:S04]  /*a050*/  HMMA.16816.F32 R64, R216.reuse, R214, R64 ;  /* 0x000000d6d840723c */ /* 0x040fe80000001840 */
[----:B------:R-:W-:Y:S02]  /*a060*/  FMNMX3.FTZ R2, R2, R56, R57, !PT ;  /* 0x0000003802027276 */ /* 0x000fe40007810039 */
[----:B------:R-:W-:Y:S02]  /*a070*/  FMNMX3.FTZ R0, R0, R58, R59, !PT ;  /* 0x0000003a00007276 */ /* 0x000fe4000781003b */
[-C--:B------:R-:W-:Y:S03]  /*a080*/  HMMA.16816.F32 R68, R216, R220.reuse, R68 ;  /* 0x000000dcd844723c */ /* 0x080fe60000001844 */
[----:B------:R-:W-:Y:S02]  /*a090*/  FMNMX3.FTZ R2, R2, R60, R61, !PT ;  /* 0x0000003c02027276 */ /* 0x000fe4000781003d */
[----:B------:R-:W-:Y:S03]  /*a0a0*/  FMNMX3.FTZ R0, R0, R62, R63, !PT ;  /* 0x0000003e00007276 */ /* 0x000fe6000781003f */
[C---:B------:R-:W-:Y:S04]  /*a0b0*/  HMMA.16816.F32 R72, R232.reuse, R220, R72 ;  /* 0x000000dce848723c */ /* 0x040fe80000001848 */
[----:B------:R-:W-:Y:S04]  /*a0c0*/  FMNMX3.FTZ R164, R164, R66, R67, !PT ;  /* 0x00000042a4a47276 */ /* 0x000fe80007810043 */
[-C--:B------:R-:W-:Y:S03]  /*a0d0*/  HMMA.16816.F32 R76, R232, R222.reuse, R76 ;  /* 0x000000dee84c723c */ /* 0x080fe6000000184c */
[----:B------:R-:W-:Y:S05]  /*a0e0*/  FMNMX3.FTZ R164, R164, R70, R71, !PT ;  /* 0x00000046a4a47276 */ /* 0x000fea0007810047 */
[C---:B------:R-:W-:Y:S04]  /*a0f0*/  HMMA.16816.F32 R80, R216.reuse, R222, R80 ;  /* 0x000000ded850723c */ /* 0x040fe80000001850 */
[----:B------:R-:W-:Y:S02]  /*a100*/  FMNMX3.FTZ R2, R2, R72, R73, !PT ;  /* 0x0000004802027276 */ /* 0x000fe40007810049 */
[----:B------:R-:W-:Y:S02]  /*a110*/  FMNMX3.FTZ R0, R0, R74, R75, !PT ;  /* 0x0000004a00007276 */ /* 0x000fe4000781004b */
[-C--:B--2---:R-:W-:Y:S03]  /*a120*/  HMMA.16816.F32 R84, R216, R224.reuse, R84 ;  /* 0x000000e0d854723c */ /* 0x084fe60000001854 */
        /* <DEDUP_REMOVED lines=9> */
[-C--:B------:R-:W-:Y:S03]  /*a1c0*/  HMMA.16816.F32 R100, R216, R236.reuse, R100 ;  /* 0x000000ecd864723c */ /* 0x080fe60000001864 */
[----:B------:R-:W-:Y:S05]  /*a1d0*/  FMNMX3.FTZ R0, R2, R92, R93, !PT ;  /* 0x0000005c02007276 */ /* 0x000fea000781005d */
[C---:B------:R-:W-:Y:S04]  /*a1e0*/  HMMA.16816.F32 R104, R232.reuse, R236, R104 ;  /* 0x000000ece868723c */ /* 0x040fe80000001868 */
[----:B------:R-:W-:Y:S04]  /*a1f0*/  FMNMX3.FTZ R164, R164, R98, R99, !PT ;  /* 0x00000062a4a47276 */ /* 0x000fe80007810063 */
[-C--:B------:R-:W-:Y:S03]  /*a200*/  HMMA.16816.F32 R108, R232, R238.reuse, R108 ;  /* 0x000000eee86c723c */ /* 0x080fe6000000186c */
[----:B------:R-:W-:Y:S05]  /*a210*/  FMNMX3.FTZ R164, R164, R102, R103, !PT ;  /* 0x00000066a4a47276 */ /* 0x000fea0007810067 */
[C---:B------:R-:W-:Y:S08]  /*a220*/  HMMA.16816.F32 R112, R216.reuse, R238, R112 ;  /* 0x000000eed870723c */ /* 0x040ff00000001870 */
[-C--:B----4-:R-:W-:Y:S08]  /*a230*/  HMMA.16816.F32 R116, R216, R228.reuse, R116 ;  /* 0x000000e4d874723c */ /* 0x090ff00000001874 */
[C---:B------:R-:W-:Y:S04]  /*a240*/  HMMA.16816.F32 R120, R232.reuse, R228, R120 ;  /* 0x000000e4e878723c */ /* 0x040fe80000001878 */
[----:B------:R-:W-:Y:S04]  /*a250*/  FMNMX3.FTZ R2, R164, R114, R115, !PT ;  /* 0x00000072a4027276 */ /* 0x000fe80007810073 */
[-C--:B------:R-:W-:Y:S08]  /*a260*/  HMMA.16816.F32 R124, R232, R230.reuse, R124 ;  /* 0x000000e6e87c723c */ /* 0x080ff0000000187c */
[----:B------:R-:W-:Y:S04]  /*a270*/  HMMA.16816.F32 R128, R216, R230, R128 ;  /* 0x000000e6d880723c */ /* 0x000fe80000001880 */
[----:B------:R-:W-:Y:S02]  /*a280*/  FMNMX3.FTZ R216, R167, R48, R49, !PT ;  /* 0x00000030a7d87276 */ /* 0x000fe40007810031 */
[----:B------:R-:W-:Y:S02]  /*a290*/  FMNMX3.FTZ R219, R166, R94, R95, !PT ;  /* 0x0000005ea6db7276 */ /* 0x000fe4000781005f */
[----:B------:R-:W-:Y:S02]  /*a2a0*/  FMNMX3.FTZ R216, R216, R52, R53, !PT ;  /* 0x00000034d8d87276 */ /* 0x000fe40007810035 */
[----:B------:R-:W-:Y:S02]  /*a2b0*/  FMNMX3.FTZ R217, R0, R104, R105, !PT ;  /* 0x0000006800d97276 */ /* 0x000fe40007810069 */
[----:B------:R-:W-:Y:S02]  /*a2c0*/  FMNMX3.FTZ R216, R216, R64, R65, !PT ;  /* 0x00000040d8d87276 */ /* 0x000fe40007810041 */
[----:B------:R-:W-:Y:S02]  /*a2d0*/  FMNMX3.FTZ R218, R2, R118, R119, !PT ;  /* 0x0000007602da7276 */ /* 0x000fe40007810077 */
[----:B------:R-:W-:Y:S04]  /*a2e0*/  FMNMX3.FTZ R216, R216, R68, R69, !PT ;  /* 0x00000044d8d87276 */ /* 0x000fe80007810045 */
[----:B------:R-:W-:Y:S04]  /*a2f0*/  FMNMX3.FTZ R216, R216, R80, R81, !PT ;  /* 0x00000050d8d87276 */ /* 0x000fe80007810051 */
[----:B------:R-:W-:Y:S04]  /*a300*/  FMNMX3.FTZ R216, R216, R84, R85, !PT ;  /* 0x00000054d8d87276 */ /* 0x000fe80007810055 */
[----:B------:R-:W-:Y:S04]  /*a310*/  FMNMX3.FTZ R216, R216, R96, R97, !PT ;  /* 0x00000060d8d87276 */ /* 0x000fe80007810061 */
[----:B------:R-:W-:Y:S04]  /*a320*/  FMNMX3.FTZ R216, R216, R100, R101, !PT ;  /* 0x00000064d8d87276 */ /* 0x000fe80007810065 */
[----:B------:R-:W-:Y:S04]  /*a330*/  FMNMX3.FTZ R216, R216, R112, R113, !PT ;  /* 0x00000070d8d87276 */ /* 0x000fe80007810071 */
[----:B------:R-:W-:Y:S04]  /*a340*/  FMNMX3.FTZ R216, R216, R116, R117, !PT ;  /* 0x00000074d8d87276 */ /* 0x000fe80007810075 */
[----:B------:R-:W-:Y:S01]  /*a350*/  FMNMX3.FTZ R216, R216, R128, R129, !PT ;  /* 0x00000080d8d87276 */ /* 0x000fe20007810081 */
[----:B------:R-:W-:Y:S06]  /*a360*/  BRA.U.ANY UP0, `(.L_x_41) ;  /* 0xffffffed002c7547 */ /* 0x000fec000b93ffff */
.L_x_40:
[----:B------:R-:W-:Y:S01]  /*a370*/  SHFL.BFLY PT, R168, R216, 0x2, 0x1f ;  /* 0x0c401f00d8a87f89 */ /* 0x000fe200000e0000 */
[----:B--2---:R-:W-:Y:S01]  /*a380*/  FMNMX3.FTZ R166, R218, R130, R131, !PT ;  /* 0x00000082daa67276 */ /* 0x004fe20007810083 */
[----:B------:R-:W-:Y:S01]  /*a390*/  UIADD3 UR8, UPT, UPT, UR15, 0x1, URZ ;  /* 0x000000010f087890 */ /* 0x000fe2000fffe0ff */
[----:B------:R-:W-:Y:S01]  /*a3a0*/  FMNMX3.FTZ R2, R217, R108, R109, !PT ;  /* 0x0000006cd9027276 */ /* 0x000fe2000781006d */
[----:B------:R-:W1:Y:S01]  /*a3b0*/  S2R R207, SR_TID.X ;  /* 0x0000000000cf7919 */ /* 0x000e620000002100 */
[----:B------:R-:W-:Y:S01]  /*a3c0*/  FMNMX3.FTZ R0, R219, R106, R107, !PT ;  /* 0x0000006adb007276 */ /* 0x000fe2000781006b */
[----:B------:R-:W-:Y:S01]  /*a3d0*/  UISETP.GT.AND UP0, UPT, UR8, URZ, UPT ;  /* 0x000000ff0800728c */ /* 0x000fe2000bf04270 */
[----:B------:R-:W-:Y:S01]  /*a3e0*/  FMNMX3.FTZ R2, R2, R120, R121, !PT ;  /* 0x0000007802027276 */ /* 0x000fe20007810079 */
[----:B------:R-:W-:Y:S01]  /*a3f0*/  SHFL.BFLY PT, R204, R166, 0x2, 0x1f ;  /* 0x0c401f00a6cc7f89 */ /* 0x000fe200000e0000 */
[----:B------:R-:W-:Y:S01]  /*a400*/  FMNMX3.FTZ R0, R0, R110, R111, !PT ;  /* 0x0000006e00007276 */ /* 0x000fe2000781006f */
[----:B------:R-:W-:Y:S01]  /*a410*/  UIADD3 UR15, UPT, UPT, UR15, -0x1, URZ ;  /* 0xffffffff0f0f7890 */ /* 0x000fe2000fffe0ff */
[----:B------:R-:W-:Y:S02]  /*a420*/  FMNMX3.FTZ R164, R2, R124, R125, !PT ;  /* 0x0000007c02a47276 */ /* 0x000fe4000781007d */
[----:B------:R-:W-:Y:S03]  /*a430*/  FMNMX3.FTZ R0, R0, R122, R123, !PT ;  /* 0x0000007a00007276 */ /* 0x000fe6000781007b */
[----:B------:R-:W-:Y:S01]  /*a440*/  SHFL.BFLY PT, R167, R164, 0x2, 0x1f ;  /* 0x0c401f00a4a77f89 */ /* 0x000fe200000e0000 */
[----:B------:R-:W-:Y:S07]  /*a450*/  FMNMX3.FTZ R0, R0, R126, R127, !PT ;  /* 0x0000007e00007276 */ /* 0x000fee000781007f */
[----:B------:R-:W2:Y:S02]  /*a460*/  SHFL.BFLY PT, R2, R0, 0x2, 0x1f ;  /* 0x0c401f0000027f89 */ /* 0x000ea400000e0000 */
[----:B--2---:R-:W-:Y:S02]  /*a470*/  FMNMX.FTZ R2, R0, R2, !PT ;  /* 0x0000000200027209 */ /* 0x004fe40007810000 */
[----:B------:R-:W-:Y:S02]  /*a480*/  FMNMX.FTZ R168, R216, R168, !PT ;  /* 0x000000a8d8a87209 */ /* 0x000fe40007810000 */
[----:B------:R-:W-:Y:S02]  /*a490*/  FMNMX.FTZ R206, R166, R204, !PT ;  /* 0x000000cca6ce7209 */ /* 0x000fe40007810000 */
[----:B------:R-:W-:Y:S01]  /*a4a0*/  FMNMX.FTZ R166, R164, R167, !PT ;  /* 0x000000a7a4a67209 */ /* 0x000fe20007810000 */
[----:B------:R-:W2:Y:S01]  /*a4b0*/  SHFL.BFLY PT, R171, R168, 0x1, 0x1f ;  /* 0x0c201f00a8ab7f89 */ /* 0x000ea200000e0000 */
[----:B-1----:R-:W-:Y:S07]  /*a4c0*/  MOV R213, R207 ;  /* 0x000000cf00d57202 */ /* 0x002fee0000000f00 */
[----:B------:R-:W1:Y:S01]  /*a4d0*/  SHFL.BFLY PT, R204, R206, 0x1, 0x1f ;  /* 0x0c201f00cecc7f89 */ /* 0x000e6200000e0000 */
[----:B------:R-:W-:Y:S02]  /*a4e0*/  SHF.R.U32.HI R215, RZ, 0x1, R213 ;  /* 0x00000001ffd77819 */ /* 0x000fe400000116d5 */
[----:B------:R-:W-:Y:S05]  /*a4f0*/  LOP3.LUT P6, RZ, R213, 0x4, RZ, 0xc0, !PT ;  /* 0x00000004d5ff7812 */ /* 0x000fea00078cc0ff */
[----:B------:R-:W3:Y:S08]  /*a500*/  SHFL.BFLY PT, R205, R166, 0x1, 0x1f ;  /* 0x0c201f00a6cd7f89 */ /* 0x000ef000000e0000 */
[----:B------:R-:W4:Y:S01]  /*a510*/  SHFL.BFLY PT, R164, R2, 0x1, 0x1f ;  /* 0x0c201f0002a47f89 */ /* 0x000f2200000e0000 */
[----:B--2---:R-:W-:Y:S04]  /*a520*/  FMNMX.FTZ R168, R168, R171, !PT ;  /* 0x000000aba8a87209 */ /* 0x004fe80007810000 */
[C---:B------:R-:W-:Y:S01]  /*a530*/  FSETP.NEU.FTZ.AND P0, PT, R168.reuse, -INF , PT ;  /* 0xff800000a800780b */ /* 0x040fe20003f1d000 */
[C---:B------:R-:W-:Y:S01]  /*a540*/  FMUL.FTZ R216, R168.reuse, UR4 ;  /* 0x00000004a8d87c20 */ /* 0x040fe20008410000 */
[----:B------:R-:W-:Y:S01]  /*a550*/  FADD.FTZ R0, -R168, R3 ;  /* 0x00000003a8007221 */ /* 0x000fe20000010100 */
[----:B-1----:R-:W-:Y:S02]  /*a560*/  FMNMX.FTZ R167, R206, R204, !PT ;  /* 0x000000cccea77209 */ /* 0x002fe40007810000 */
[----:B---3--:R-:W-:Y:S01]  /*a570*/  FMNMX.FTZ R166, R166, R205, !PT ;  /* 0x000000cda6a67209 */ /* 0x008fe20007810000 */
[----:B------:R-:W-:Y:S01]  /*a580*/  FMUL.FTZ R3, R0, UR4 ;  /* 0x0000000400037c20 */ /* 0x000fe20008410000 */
[----:B------:R-:W-:Y:S01]  /*a590*/  FSEL R216, R216, RZ, P0 ;  /* 0x000000ffd8d87208 */ /* 0x000fe20000000000 */
[C---:B------:R-:W-:Y:S01]  /*a5a0*/  FADD.FTZ R0, -R167.reuse, R165 ;  /* 0x000000a5a7007221 */ /* 0x040fe20000010100 */
[C---:B------:R-:W-:Y:S01]  /*a5b0*/  FMUL.FTZ R217, R167.reuse, UR4 ;  /* 0x00000004a7d97c20 */ /* 0x040fe20008410000 */
[----:B------:R1:W-:Y:S01]  /*a5c0*/  MUFU.EX2 R165, R3 ;  /* 0x0000000300a57308 */ /* 0x0003e20000000800 */
[----:B------:R-:W-:Y:S01]  /*a5d0*/  FSETP.NEU.FTZ.AND P0, PT, R167, -INF , PT ;  /* 0xff800000a700780b */ /* 0x000fe20003f1d000 */
[--C-:B------:R-:W-:Y:S01]  /*a5e0*/  FFMA.FTZ R5, R5, UR4, -R216.reuse ;  /* 0x0000000405057c23 */ /* 0x100fe200080108d8 */
[--C-:B------:R-:W-:Y:S01]  /*a5f0*/  FFMA.FTZ R36, R36, UR4, -R216.reuse ;  /* 0x0000000424247c23 */ /* 0x100fe200080108d8 */
[--C-:B------:R-:W-:Y:S01]  /*a600*/  FFMA.FTZ R37, R37, UR4, -R216.reuse ;  /* 0x0000000425257c23 */ /* 0x100fe200080108d8 */
[--C-:B------:R-:W-:Y:S01]  /*a610*/  FFMA.FTZ R48, R48, UR4, -R216.reuse ;  /* 0x0000000430307c23 */ /* 0x100fe200080108d8 */
[--C-:B------:R-:W-:Y:S01]  /*a620*/  FFMA.FTZ R49, R49, UR4, -R216.reuse ;  /* 0x0000000431317c23 */ /* 0x100fe200080108d8 */
[--C-:B------:R-:W-:Y:S03]  /*a630*/  FFMA.FTZ R52, R52, UR4, -R216.reuse ;  /* 0x0000000434347c23 */ /* 0x100fe600080108d8 */
[----:B------:R2:W-:Y:S01]  /*a640*/  MUFU.EX2 R224, R5 ;  /* 0x0000000500e07308 */ /* 0x0005e20000000800 */
[--C-:B------:R-:W-:Y:S01]  /*a650*/  FFMA.FTZ R4, R4, UR4, -R216.reuse ;  /* 0x0000000404047c23 */ /* 0x100fe200080108d8 */
[--C-:B------:R-:W-:Y:S01]  /*a660*/  FFMA.FTZ R53, R53, UR4, -R216.reuse ;  /* 0x0000000435357c23 */ /* 0x100fe200080108d8 */
[----:B------:R-:W-:Y:S01]  /*a670*/  FSEL R217, R217, RZ, P0 ;  /* 0x000000ffd9d97208 */ /* 0x000fe20000000000 */
[--C-:B------:R-:W-:Y:S01]  /*a680*/  FFMA.FTZ R17, R17, UR4, -R216.reuse ;  /* 0x0000000411117c23 */ /* 0x100fe200080108d8 */
[--C-:B------:R-:W-:Y:S01]  /*a690*/  FFMA.FTZ R20, R20, UR4, -R216.reuse ;  /* 0x0000000414147c23 */ /* 0x100fe200080108d8 */
[--C-:B------:R-:W-:Y:S01]  /*a6a0*/  FFMA.FTZ R21, R21, UR4, -R216.reuse ;  /* 0x0000000415157c23 */ /* 0x100fe200080108d8 */
[----:B------:R-:W-:Y:S03]  /*a6b0*/  FMUL.FTZ R218, R166, UR4 ;  /* 0x00000004a6da7c20 */ /* 0x000fe60008410000 */
[----:B------:R3:W-:Y:S01]  /*a6c0*/  MUFU.EX2 R220, R4 ;  /* 0x0000000400dc7308 */ /* 0x0007e20000000800 */
[----:B-1----:R-:W-:Y:S01]  /*a6d0*/  FMUL.FTZ R3, R0, UR4 ;  /* 0x0000000400037c20 */ /* 0x002fe20008410000 */
[----:B------:R-:W-:Y:S01]  /*a6e0*/  FADD.FTZ R0, -R166, R169 ;  /* 0x000000a9a6007221 */ /* 0x000fe20000010100 */
[----:B------:R-:W-:Y:S01]  /*a6f0*/  LOP3.LUT R169, R215, 0x8, RZ, 0xc0, !PT ;  /* 0x00000008d7a97812 */ /* 0x000fe200078ec0ff */
[----:B------:R-:W-:Y:S01]  /*a700*/  FFMA.FTZ R16, R16, UR4, -R216 ;  /* 0x0000000410107c23 */ /* 0x000fe200080108d8 */
[----:B----4-:R-:W-:Y:S01]  /*a710*/  FMNMX.FTZ R164, R2, R164, !PT ;  /* 0x000000a402a47209 */ /* 0x010fe20007810000 */
[--C-:B------:R-:W-:Y:S01]  /*a720*/  FFMA.FTZ R6, R6, UR4, -R217.reuse ;  /* 0x0000000406067c23 */ /* 0x100fe200080108d9 */
[----:B------:R-:W-:Y:S03]  /*a730*/  FSETP.NEU.FTZ.AND P0, PT, R166, -INF , PT ;  /* 0xff800000a600780b */ /* 0x000fe60003f1d000 */
[----:B------:R-:W1:Y:S01]  /*a740*/  MUFU.EX2 R3, R3 ;  /* 0x0000000300037308 */ /* 0x000e620000000800 */
[----:B--2---:R-:W-:Y:S01]  /*a750*/  SHF.L.U32 R5, R213, 0x3, RZ ;  /* 0x00000003d5057819 */ /* 0x004fe200000006ff */
[----:B------:R-:W-:Y:S01]  /*a760*/  FMUL.FTZ R219, R164, UR4 ;  /* 0x00000004a4db7c20 */ /* 0x000fe20008410000 */
[----:B------:R-:W-:Y:S01]  /*a770*/  FSEL R218, R218, RZ, P0 ;  /* 0x000000ffdada7208 */ /* 0x000fe20000000000 */
[--C-:B------:R-:W-:Y:S01]  /*a780*/  FFMA.FTZ R7, R7, UR4, -R217.reuse ;  /* 0x0000000407077c23 */ /* 0x100fe200080108d9 */
[----:B------:R-:W-:Y:S01]  /*a790*/  LOP3.LUT R214, R5, 0x38, RZ, 0xc0, !PT ;  /* 0x0000003805d67812 */ /* 0x000fe200078ec0ff */
[----:B------:R2:W-:Y:S01]  /*a7a0*/  STL [R1+0x14], R5 ;  /* 0x0000140501007387 */ /* 0x0005e20000100800 */
[----:B------:R-:W-:Y:S03]  /*a7b0*/  FSETP.NEU.FTZ.AND P0, PT, R164, -INF , PT ;  /* 0xff800000a400780b */ /* 0x000fe60003f1d000 */
[----:B------:R1:W-:Y:S01]  /*a7c0*/  MUFU.EX2 R223, R6 ;  /* 0x0000000600df7308 */ /* 0x0003e20000000800 */
[----:B---3--:R-:W-:Y:S01]  /*a7d0*/  SHF.L.U32 R4, R213, 0x6, RZ ;  /* 0x00000006d5047819 */ /* 0x008fe200000006ff */
[--C-:B------:R-:W-:Y:S01]  /*a7e0*/  FFMA.FTZ R18, R18, UR4, -R217.reuse ;  /* 0x0000000412127c23 */ /* 0x100fe200080108d9 */
[----:B------:R-:W-:Y:S01]  /*a7f0*/  FFMA.FTZ R19, R19, UR4, -R217 ;  /* 0x0000000413137c23 */ /* 0x000fe200080108d9 */
[----:B------:R-:W-:Y:S01]  /*a800*/  FMUL.FTZ R2, R0, UR4 ;  /* 0x0000000400027c20 */ /* 0x000fe20008410000 */
[----:B------:R-:W-:Y:S01]  /*a810*/  FADD.FTZ R0, -R164, R170 ;  /* 0x000000aaa4007221 */ /* 0x000fe20000010100 */
[----:B------:R-:W-:Y:S01]  /*a820*/  FSEL R219, R219, RZ, P0 ;  /* 0x000000ffdbdb7208 */ /* 0x000fe20000000000 */
[--C-:B------:R-:W-:Y:S03]  /*a830*/  FFMA.FTZ R9, R9, UR4, -R218.reuse ;  /* 0x0000000409097c23 */ /* 0x100fe600080108da */
[----:B------:R3:W4:Y:S01]  /*a840*/  MUFU.EX2 R225, R7 ;  /* 0x0000000700e17308 */ /* 0x0007220000000800 */
[----:B------:R-:W-:Y:S01]  /*a850*/  FMUL.FTZ R0, R0, UR4 ;  /* 0x0000000400007c20 */ /* 0x000fe20008410000 */
[----:B------:R-:W-:Y:S01]  /*a860*/  LOP3.LUT P0, RZ, R213, 0x2, RZ, 0xc0, !PT ;  /* 0x00000002d5ff7812 */ /* 0x000fe2000780c0ff */
[--C-:B------:R-:W-:Y:S01]  /*a870*/  FFMA.FTZ R8, R8, UR4, -R218.reuse ;  /* 0x0000000408087c23 */ /* 0x100fe200080108da */
[--C-:B------:R-:W-:Y:S01]  /*a880*/  FFMA.FTZ R10, R10, UR4, -R219.reuse ;  /* 0x000000040a0a7c23 */ /* 0x100fe200080108db */
[--C-:B------:R-:W-:Y:S01]  /*a890*/  FFMA.FTZ R11, R11, UR4, -R219.reuse ;  /* 0x000000040b0b7c23 */ /* 0x100fe200080108db */
[--C-:B------:R-:W-:Y:S01]  /*a8a0*/  FFMA.FTZ R13, R13, UR4, -R218.reuse ;  /* 0x000000040d0d7c23 */ /* 0x100fe200080108da */
[--C-:B------:R-:W-:Y:S03]  /*a8b0*/  FFMA.FTZ R14, R14, UR4, -R219.reuse ;  /* 0x000000040e0e7c23 */ /* 0x100fe600080108db */
[----:B------:R-:W-:Y:S01]  /*a8c0*/  MUFU.EX2 R238, R16 ;  /* 0x0000001000ee7308 */ /* 0x000fe20000000800 */
[----:B------:R-:W-:Y:S01]  /*a8d0*/  FFMA.FTZ R15, R15, UR4, -R219 ;  /* 0x000000040f0f7c23 */ /* 0x000fe200080108db */
[----:B------:R-:W-:Y:S01]  /*a8e0*/  FFMA.FTZ R12, R12, UR4, -R218 ;  /* 0x000000040c0c7c23 */ /* 0x000fe200080108da */
[----:B------:R-:W-:Y:S01]  /*a8f0*/  SEL R171, R248, 0xffffffe0, !P0 ;  /* 0xffffffe0f8ab7807 */ /* 0x000fe20004000000 */
[----:B-1----:R-:W-:Y:S01]  /*a900*/  FMUL.FTZ R6, R3, R178 ;  /* 0x000000b203067220 */ /* 0x002fe20000410000 */
[C---:B------:R-:W-:Y:S01]  /*a910*/  FMUL.FTZ R132, R165.reuse, R132 ;  /* 0x00000084a5847220 */ /* 0x040fe20000410000 */
[----:B------:R-:W-:Y:S01]  /*a920*/  FMUL.FTZ R133, R165, R133 ;  /* 0x00000085a5857220 */ /* 0x000fe20000410000 */
[--C-:B--2---:R-:W-:Y:S03]  /*a930*/  LOP3.LUT R5, R214, 0x1c0, R4.reuse, 0xf8, !PT ;  /* 0x000001c0d6057812 */ /* 0x104fe600078ef804 */
[----:B------:R1:W2:Y:S01]  /*a940*/  MUFU.EX2 R227, R17 ;  /* 0x0000001100e37308 */ /* 0x0002a20000000800 */
[C---:B---3--:R-:W-:Y:S01]  /*a950*/  FMUL.FTZ R7, R3.reuse, R179 ;  /* 0x000000b303077220 */ /* 0x048fe20000410000 */
[----:B------:R-:W-:Y:S01]  /*a960*/  FMUL.FTZ R134, R3, R134 ;  /* 0x0000008603867220 */ /* 0x000fe20000410000 */
[----:B------:R-:W-:Y:S01]  /*a970*/  LOP3.LUT R169, R5, R169, RZ, 0x3c, !PT ;  /* 0x000000a905a97212 */ /* 0x000fe200078e3cff */
[----:B------:R-:W-:Y:S01]  /*a980*/  FMUL.FTZ R5, R165, R177 ;  /* 0x000000b1a5057220 */ /* 0x000fe20000410000 */
[----:B----4-:R-:W-:Y:S01]  /*a990*/  F2FP.F16.F32.PACK_AB R177, R225, R223 ;  /* 0x000000dfe1b1723e */ /* 0x010fe200000000ff */
[----:B------:R-:W-:Y:S01]  /*a9a0*/  FMUL.FTZ R135, R3, R135 ;  /* 0x0000008703877220 */ /* 0x000fe20000410000 */
[----:B------:R-:W-:Y:S03]  /*a9b0*/  LOP3.LUT R169, R169, 0x200, R4, 0xf8, !PT ;  /* 0x00000200a9a97812 */ /* 0x000fe600078ef804 */
[----:B------:R3:W-:Y:S01]  /*a9c0*/  MUFU.EX2 R236, R18 ;  /* 0x0000001200ec7308 */ /* 0x0007e20000000800 */
[----:B------:R-:W-:Y:S01]  /*a9d0*/  FMUL.FTZ R4, R165, R176 ;  /* 0x000000b0a5047220 */ /* 0x000fe20000410000 */
[----:B------:R-:W-:Y:S01]  /*a9e0*/  F2FP.F16.F32.PACK_AB R176, R224, R220 ;  /* 0x000000dce0b0723e */ /* 0x000fe200000000ff */
[--C-:B------:R-:W-:Y:S01]  /*a9f0*/  FFMA.FTZ R22, R22, UR4, -R217.reuse ;  /* 0x0000000416167c23 */ /* 0x100fe200080108d9 */
[----:B------:R-:W-:Y:S01]  /*aa00*/  LEA R169, R169, UR6, 0x1 ;  /* 0x00000006a9a97c11 */ /* 0x000fe2000f8e08ff */
[--C-:B------:R-:W-:Y:S01]  /*aa10*/  FFMA.FTZ R32, R32, UR4, -R216.reuse ;  /* 0x0000000420207c23 */ /* 0x100fe200080108d8 */
[----:B------:R-:W-:Y:S01]  /*aa20*/  FFMA.FTZ R33, R33, UR4, -R216 ;  /* 0x0000000421217c23 */ /* 0x000fe200080108d8 */
[--C-:B------:R-:W-:Y:S03]  /*aa30*/  FFMA.FTZ R35, R35, UR4, -R217.reuse ;  /* 0x0000000423237c23 */ /* 0x100fe600080108d9 */
[----:B------:R-:W4:Y:S01]  /*aa40*/  MUFU.EX2 R16, R19 ;  /* 0x0000001300107308 */ /* 0x000f220000000800 */
[----:B------:R-:W5:Y:S01]  /*aa50*/  LDSM.16.MT88.4 R204, [R169+0x8000] ;  /* 0x00800000a9cc783b */ /* 0x000f620000004200 */
[----:B------:R-:W-:Y:S01]  /*aa60*/  IADD3 R212, PT, PT, R171, R169, RZ ;  /* 0x000000a9abd47210 */ /* 0x000fe20007ffe0ff */
[----:B-1----:R-:W-:Y:S01]  /*aa70*/  FMUL.FTZ R17, R165, R185 ;  /* 0x000000b9a5117220 */ /* 0x002fe20000410000 */
[----:B--2---:R-:W-:Y:S01]  /*aa80*/  F2FP.F16.F32.PACK_AB R178, R227, R238 ;  /* 0x000000eee3b2723e */ /* 0x004fe200000000ff */
[----:B------:R-:W-:Y:S01]  /*aa90*/  FMUL.FTZ R144, R165, R144 ;  /* 0x00000090a5907220 */ /* 0x000fe20000410000 */
[----:B------:R-:W-:Y:S01]  /*aaa0*/  IADD3 R170, PT, PT, R169, 0x8040, RZ ;  /* 0x00008040a9aa7810 */ /* 0x000fe20007ffe0ff */
[----:B------:R-:W-:Y:S03]  /*aab0*/  FMUL.FTZ R145, R165, R145 ;  /* 0x00000091a5917220 */ /* 0x000fe60000410000 */
[----:B------:R-:W1:Y:S01]  /*aac0*/  MUFU.EX2 R2, R2 ;  /* 0x0000000200027308 */ /* 0x000e620000000800 */
[----:B------:R-:W2:Y:S01]  /*aad0*/  LDSM.16.MT88.4 R208, [R212+0x8000] ;  /* 0x00800000d4d0783b */ /* 0x000ea20000004200 */
[C---:B---3--:R-:W-:Y:S01]  /*aae0*/  FMUL.FTZ R18, R3.reuse, R186 ;  /* 0x000000ba03127220 */ /* 0x048fe20000410000 */
[C---:B------:R-:W-:Y:S01]  /*aaf0*/  FMUL.FTZ R146, R3.reuse, R146 ;  /* 0x0000009203927220 */ /* 0x040fe20000410000 */
[----:B------:R-:W-:Y:S01]  /*ab00*/  FMUL.FTZ R147, R3, R147 ;  /* 0x0000009303937220 */ /* 0x000fe20000410000 */
[--C-:B------:R-:W-:Y:S01]  /*ab10*/  FFMA.FTZ R34, R34, UR4, -R217.reuse ;  /* 0x0000000422227c23 */ /* 0x100fe200080108d9 */
[--C-:B------:R-:W-:Y:S01]  /*ab20*/  FFMA.FTZ R24, R24, UR4, -R218.reuse ;  /* 0x0000000418187c23 */ /* 0x100fe200080108da */
[--C-:B------:R-:W-:Y:S03]  /*ab30*/  FFMA.FTZ R25, R25, UR4, -R218.reuse ;  /* 0x0000000419197c23 */ /* 0x100fe600080108da */
[----:B------:R-:W-:Y:S01]  /*ab40*/  MUFU.EX2 R0, R0 ;  /* 0x0000000000007308 */ /* 0x000fe20000000800 */
[----:B----4-:R-:W-:Y:S01]  /*ab50*/  F2FP.F16.F32.PACK_AB R179, R16, R236 ;  /* 0x000000ec10b3723e */ /* 0x010fe200000000ff */
[----:B------:R-:W-:Y:S01]  /*ab60*/  FMUL.FTZ R19, R3, R187 ;  /* 0x000000bb03137220 */ /* 0x000fe20000410000 */
[--C-:B------:R-:W-:Y:S01]  /*ab70*/  FFMA.FTZ R38, R38, UR4, -R217.reuse ;  /* 0x0000000426267c23 */ /* 0x100fe200080108d9 */
[----:B------:R-:W-:Y:S01]  /*ab80*/  FFMA.FTZ R39, R39, UR4, -R217 ;  /* 0x0000000427277c23 */ /* 0x000fe200080108d9 */
[--C-:B------:R-:W-:Y:S01]  /*ab90*/  FFMA.FTZ R60, R60, UR4, -R218.reuse ;  /* 0x000000043c3c7c23 */ /* 0x100fe200080108da */
[--C-:B------:R-:W-:Y:S01]  /*aba0*/  FFMA.FTZ R40, R40, UR4, -R218.reuse ;  /* 0x0000000428287c23 */ /* 0x100fe200080108da */
[--C-:B------:R-:W-:Y:S03]  /*abb0*/  FFMA.FTZ R41, R41, UR4, -R218.reuse ;  /* 0x0000000429297c23 */ /* 0x100fe600080108da */
[----:B------:R3:W-:Y:S01]  /*abc0*/  MUFU.EX2 R232, R9 ;  /* 0x0000000900e87308 */ /* 0x0007e20000000800 */
[--C-:B------:R-:W-:Y:S01]  /*abd0*/  FFMA.FTZ R42, R42, UR4, -R219.reuse ;  /* 0x000000042a2a7c23 */ /* 0x100fe200080108db */
[----:B------:R-:W-:Y:S01]  /*abe0*/  FFMA.FTZ R43, R43, UR4, -R219 ;  /* 0x000000042b2b7c23 */ /* 0x000fe200080108db */
[--C-:B------:R-:W-:Y:S01]  /*abf0*/  FFMA.FTZ R50, R50, UR4, -R217.reuse ;  /* 0x0000000432327c23 */ /* 0x100fe200080108d9 */
[--C-:B------:R-:W-:Y:S01]  /*ac00*/  FFMA.FTZ R51, R51, UR4, -R217.reuse ;  /* 0x0000000433337c23 */ /* 0x100fe200080108d9 */
[--C-:B------:R-:W-:Y:S01]  /*ac10*/  FFMA.FTZ R54, R54, UR4, -R217.reuse ;  /* 0x0000000436367c23 */ /* 0x100fe200080108d9 */
[----:B------:R-:W-:Y:S01]  /*ac20*/  FFMA.FTZ R55, R55, UR4, -R217 ;  /* 0x0000000437377c23 */ /* 0x000fe200080108d9 */
[--C-:B------:R-:W-:Y:S03]  /*ac30*/  FFMA.FTZ R62, R62, UR4, -R219.reuse ;  /* 0x000000043e3e7c23 */ /* 0x100fe600080108db */
[----:B------:R4:W2:Y:S01]  /*ac40*/  MUFU.EX2 R222, R8 ;  /* 0x0000000800de7308 */ /* 0x0008a20000000800 */
[--C-:B------:R-:W-:Y:S01]  /*ac50*/  FFMA.FTZ R56, R56, UR4, -R218.reuse ;  /* 0x0000000438387c23 */ /* 0x100fe200080108da */
[--C-:B------:R-:W-:Y:S01]  /*ac60*/  FFMA.FTZ R57, R57, UR4, -R218.reuse ;  /* 0x0000000439397c23 */ /* 0x100fe200080108da */
[--C-:B------:R-:W-:Y:S01]  /*ac70*/  FFMA.FTZ R58, R58, UR4, -R219.reuse ;  /* 0x000000043a3a7c23 */ /* 0x100fe200080108db */
[--C-:B------:R-:W-:Y:S01]  /*ac80*/  FFMA.FTZ R59, R59, UR4, -R219.reuse ;  /* 0x000000043b3b7c23 */ /* 0x100fe200080108db */
[--C-:B------:R-:W-:Y:S01]  /*ac90*/  FFMA.FTZ R61, R61, UR4, -R218.reuse ;  /* 0x000000043d3d7c23 */ /* 0x100fe200080108da */
[C---:B-1----:R-:W-:Y:S01]  /*aca0*/  FMUL.FTZ R148, R2.reuse, R148 ;  /* 0x0000009402947220 */ /* 0x042fe20000410000 */
[C---:B------:R-:W-:Y:S03]  /*acb0*/  FMUL.FTZ R149, R2.reuse, R149 ;  /* 0x0000009502957220 */ /* 0x040fe60000410000 */
[----:B------:R1:W-:Y:S01]  /*acc0*/  MUFU.EX2 R221, R10 ;  /* 0x0000000a00dd7308 */ /* 0x0003e20000000800 */
[-C--:B-----5:R-:W-:Y:S05]  /*acd0*/  HMMA.16816.F32 R4, R176, R204.reuse, R4 ;  /* 0x000000ccb004723c */ /* 0x0a0fea0000001804 */
[C---:B---3--:R-:W-:Y:S01]  /*ace0*/  FMUL.FTZ R9, R2.reuse, R173 ;  /* 0x000000ad02097220 */ /* 0x048fe20000410000 */
[C---:B------:R-:W-:Y:S03]  /*acf0*/  FMUL.FTZ R136, R2.reuse, R136 ;  /* 0x0000008802887220 */ /* 0x040fe60000410000 */
[----:B------:R3:W5:Y:S01]  /*ad00*/  MUFU.EX2 R230, R11 ;  /* 0x0000000b00e67308 */ /* 0x0007620000000800 */
[----:B----4-:R-:W-:Y:S01]  /*ad10*/  FMUL.FTZ R8, R2, R172 ;  /* 0x000000ac02087220 */ /* 0x010fe20000410000 */
[----:B--2---:R-:W-:Y:S01]  /*ad20*/  F2FP.F16.F32.PACK_AB R172, R232, R222 ;  /* 0x000000dee8ac723e */ /* 0x004fe200000000ff */
[----:B------:R-:W-:Y:S01]  /*ad30*/  FMUL.FTZ R137, R2, R137 ;  /* 0x0000008902897220 */ /* 0x000fe20000410000 */
[C---:B------:R-:W-:Y:S01]  /*ad40*/  FMUL.FTZ R138, R0.reuse, R138 ;  /* 0x0000008a008a7220 */ /* 0x040fe20000410000 */
[----:B------:R-:W-:Y:S01]  /*ad50*/  FMUL.FTZ R139, R0, R139 ;  /* 0x0000008b008b7220 */ /* 0x000fe20000410000 */
[C---:B------:R-:W-:Y:S01]  /*ad60*/  FMUL.FTZ R140, R2.reuse, R140 ;  /* 0x0000008c028c7220 */ /* 0x040fe20000410000 */
[----:B------:R-:W-:Y:S03]  /*ad70*/  FMUL.FTZ R141, R2, R141 ;  /* 0x0000008d028d7220 */ /* 0x000fe60000410000 */
[----:B------:R2:W-:Y:S01]  /*ad80*/  MUFU.EX2 R233, R12 ;  /* 0x0000000c00e97308 */ /* 0x0005e20000000800 */
[C---:B-1----:R-:W-:Y:S01]  /*ad90*/  FMUL.FTZ R10, R0.reuse, R174 ;  /* 0x000000ae000a7220 */ /* 0x042fe20000410000 */
[C---:B------:R-:W-:Y:S01]  /*ada0*/  FMUL.FTZ R142, R0.reuse, R142 ;  /* 0x0000008e008e7220 */ /* 0x040fe20000410000 */
[C---:B------:R-:W-:Y:S01]  /*adb0*/  FMUL.FTZ R143, R0.reuse, R143 ;  /* 0x0000008f008f7220 */ /* 0x040fe20000410000 */
[C---:B------:R-:W-:Y:S01]  /*adc0*/  FMUL.FTZ R150, R0.reuse, R150 ;  /* 0x0000009600967220 */ /* 0x040fe20000410000 */
[----:B------:R-:W-:Y:S01]  /*add0*/  FMUL.FTZ R151, R0, R151 ;  /* 0x0000009700977220 */ /* 0x000fe20000410000 */
[--C-:B------:R-:W-:Y:S01]  /*ade0*/  FFMA.FTZ R26, R26, UR4, -R219.reuse ;  /* 0x000000041a1a7c23 */ /* 0x100fe200080108db */
[C---:B------:R-:W-:Y:S03]  /*adf0*/  FMUL.FTZ R152, R165.reuse, R152 ;  /* 0x00000098a5987220 */ /* 0x040fe60000410000 */
[----:B------:R-:W1:Y:S01]  /*ae00*/  MUFU.EX2 R229, R13 ;  /* 0x0000000d00e57308 */ /* 0x000e620000000800 */
[----:B---3--:R-:W-:Y:S01]  /*ae10*/  FMUL.FTZ R11, R0, R175 ;  /* 0x000000af000b7220 */ /* 0x008fe20000410000 */
[----:B-----5:R-:W-:Y:S01]  /*ae20*/  F2FP.F16.F32.PACK_AB R173, R230, R221 ;  /* 0x000000dde6ad723e */ /* 0x020fe200000000ff */
[----:B------:R-:W-:Y:S01]  /*ae30*/  FMUL.FTZ R153, R165, R153 ;  /* 0x00000099a5997220 */ /* 0x000fe20000410000 */
[C---:B------:R-:W-:Y:S01]  /*ae40*/  FMUL.FTZ R154, R3.reuse, R154 ;  /* 0x0000009a039a7220 */ /* 0x040fe20000410000 */
[----:B------:R-:W-:Y:S01]  /*ae50*/  FMUL.FTZ R155, R3, R155 ;  /* 0x0000009b039b7220 */ /* 0x000fe20000410000 */
[--C-:B------:R-:W-:Y:S01]  /*ae60*/  FFMA.FTZ R28, R28, UR4, -R218.reuse ;  /* 0x000000041c1c7c23 */ /* 0x100fe200080108da */
[----:B------:R-:W-:Y:S03]  /*ae70*/  FFMA.FTZ R29, R29, UR4, -R218 ;  /* 0x000000041d1d7c23 */ /* 0x000fe600080108da */
[----:B------:R3:W-:Y:S01]  /*ae80*/  MUFU.EX2 R231, R14 ;  /* 0x0000000e00e77308 */ /* 0x0007e20000000800 */
[----:B--2---:R-:W-:Y:S01]  /*ae90*/  FMUL.FTZ R12, R2, R180 ;  /* 0x000000b4020c7220 */ /* 0x004fe20000410000 */
[----:B------:R-:W-:Y:S01]  /*aea0*/  IADD3 R180, PT, PT, R169, 0x8000, RZ ;  /* 0x00008000a9b47810 */ /* 0x000fe20007ffe0ff */
[----:B------:R-:W-:Y:S01]  /*aeb0*/  FFMA.FTZ R30, R30, UR4, -R219 ;  /* 0x000000041e1e7c23 */ /* 0x000fe200080108db */
[C---:B------:R-:W-:Y:S01]  /*aec0*/  FMUL.FTZ R156, R2.reuse, R156 ;  /* 0x0000009c029c7220 */ /* 0x040fe20000410000 */
[----:B------:R-:W-:Y:S01]  /*aed0*/  FMUL.FTZ R157, R2, R157 ;  /* 0x0000009d029d7220 */ /* 0x000fe20000410000 */
[----:B------:R-:W-:Y:S01]  /*aee0*/  @P6 IADD3 R170, PT, PT, R180, -0x40, RZ ;  /* 0xffffffc0b4aa6810 */ /* 0x000fe20007ffe0ff */
[----:B------:R-:W-:Y:S03]  /*aef0*/  FMUL.FTZ R158, R0, R158 ;  /* 0x0000009e009e7220 */ /* 0x000fe60000410000 */
[----:B------:R-:W2:Y:S01]  /*af00*/  MUFU.EX2 R226, R15 ;  /* 0x0000000f00e27308 */ /* 0x000ea20000000800 */
[----:B-1----:R-:W-:Y:S01]  /*af10*/  F2FP.F16.F32.PACK_AB R174, R229, R233 ;  /* 0x000000e9e5ae723e */ /* 0x002fe200000000ff */
[----:B------:R-:W-:Y:S01]  /*af20*/  FMUL.FTZ R13, R2, R181 ;  /* 0x000000b5020d7220 */ /* 0x000fe20000410000 */
[----:B------:R-:W-:Y:S01]  /*af30*/  IADD3 R171, PT, PT, R171, R170, RZ ;  /* 0x000000aaabab7210 */ /* 0x000fe20007ffe0ff */
[----:B------:R-:W-:Y:S01]  /*af40*/  FMUL.FTZ R159, R0, R159 ;  /* 0x0000009f009f7220 */ /* 0x000fe20000410000 */
[C---:B------:R-:W-:Y:S01]  /*af50*/  FMUL.FTZ R160, R2.reuse, R160 ;  /* 0x000000a002a07220 */ /* 0x040fe20000410000 */
[----:B------:R-:W-:Y:S01]  /*af60*/  FMUL.FTZ R161, R2, R161 ;  /* 0x000000a102a17220 */ /* 0x000fe20000410000 */
[C---:B------:R-:W-:Y:S03]  /*af70*/  FMUL.FTZ R162, R0.reuse, R162 ;  /* 0x000000a200a27220 */ /* 0x040fe60000410000 */
[----:B------:R1:W-:Y:S01]  /*af80*/  MUFU.EX2 R234, R20 ;  /* 0x0000001400ea7308 */ /* 0x0003e20000000800 */
[C---:B---3--:R-:W-:Y:S01]  /*af90*/  FMUL.FTZ R14, R0.reuse, R182 ;  /* 0x000000b6000e7220 */ /* 0x048fe20000410000 */
[----:B------:R-:W-:Y:S01]  /*afa0*/  FMUL.FTZ R163, R0, R163 ;  /* 0x000000a300a37220 */ /* 0x000fe20000410000 */
[--C-:B------:R-:W-:Y:S01]  /*afb0*/  FFMA.FTZ R65, R65, UR4, -R216.reuse ;  /* 0x0000000441417c23 */ /* 0x100fe200080108d8 */
[--C-:B------:R-:W-:Y:S01]  /*afc0*/  FFMA.FTZ R67, R67, UR4, -R217.reuse ;  /* 0x0000000443437c23 */ /* 0x100fe200080108d9 */
[--C-:B------:R-:W-:Y:S01]  /*afd0*/  FFMA.FTZ R64, R64, UR4, -R216.reuse ;  /* 0x0000000440407c23 */ /* 0x100fe200080108d8 */
[--C-:B------:R-:W-:Y:S01]  /*afe0*/  FFMA.FTZ R68, R68, UR4, -R216.reuse ;  /* 0x0000000444447c23 */ /* 0x100fe200080108d8 */
[--C-:B------:R-:W-:Y:S03]  /*aff0*/  FFMA.FTZ R69, R69, UR4, -R216.reuse ;  /* 0x0000000445457c23 */ /* 0x100fe600080108d8 */
[----:B------:R3:W-:Y:S01]  /*b000*/  MUFU.EX2 R239, R21 ;  /* 0x0000001500ef7308 */ /* 0x0007e20000000800 */
[----:B--2---:R-:W-:Y:S01]  /*b010*/  F2FP.F16.F32.PACK_AB R175, R226, R231 ;  /* 0x000000e7e2af723e */ /* 0x004fe200000000ff */
[----:B------:R-:W-:Y:S01]  /*b020*/  FMUL.FTZ R15, R0, R183 ;  /* 0x000000b7000f7220 */ /* 0x000fe20000410000 */
[--C-:B------:R-:W-:Y:S01]  /*b030*/  FFMA.FTZ R80, R80, UR4, -R216.reuse ;  /* 0x0000000450507c23 */ /* 0x100fe200080108d8 */
[----:B------:R-:W2:Y:S01]  /*b040*/  LDSM.16.MT88.4 R180, [R170] ;  /* 0x00000000aab4783b */ /* 0x000ea20000004200 */
[--C-:B------:R-:W-:Y:S01]  /*b050*/  FFMA.FTZ R81, R81, UR4, -R216.reuse ;  /* 0x0000000451517c23 */ /* 0x100fe200080108d8 */
[--C-:B------:R-:W-:Y:S01]  /*b060*/  FFMA.FTZ R84, R84, UR4, -R216.reuse ;  /* 0x0000000454547c23 */ /* 0x100fe200080108d8 */
[--C-:B------:R-:W-:Y:S01]  /*b070*/  FFMA.FTZ R85, R85, UR4, -R216.reuse ;  /* 0x0000000455557c23 */ /* 0x100fe200080108d8 */
[C---:B------:R-:W-:Y:S02]  /*b080*/  HMMA.16816.F32 R8, R172.reuse, R204, R8 ;  /* 0x000000ccac08723c */ /* 0x040fe40000001808 */
[----:B------:R4:W-:Y:S02]  /*b090*/  MUFU.EX2 R235, R22 ;  /* 0x0000001600eb7308 */ /* 0x0009e40000000800 */
[C---:B-1----:R-:W-:Y:S01]  /*b0a0*/  FMUL.FTZ R20, R165.reuse, R188 ;  /* 0x000000bca5147220 */ /* 0x042fe20000410000 */
[----:B------:R-:W-:Y:S01]  /*b0b0*/  MOV R204, R16 ;  /* 0x0000001000cc7202 */ /* 0x000fe20000000f00 */
[----:B------:R-:W-:Y:S01]  /*b0c0*/  FMUL.FTZ R16, R165, R184 ;  /* 0x000000b8a5107220 */ /* 0x000fe20000410000 */
[----:B------:R-:W-:Y:S01]  /*b0d0*/  FFMA.FTZ R184, R23, UR4, -R217 ;  /* 0x0000000417b87c23 */ /* 0x000fe200080108d9 */
[-C--:B------:R-:W-:Y:S04]  /*b0e0*/  HMMA.16816.F32 R12, R172, R206.reuse, R12 ;  /* 0x000000ceac0c723c */ /* 0x080fe8000000180c */
[----:B------:R-:W-:Y:S01]  /*b0f0*/  MUFU.EX2 R68, R68 ;  /* 0x0000004400447308 */ /* 0x000fe20000000800 */
[----:B---3--:R-:W-:Y:S01]  /*b100*/  FMUL.FTZ R21, R165, R189 ;  /* 0x000000bda5157220 */ /* 0x008fe20000410000 */
[----:B------:R-:W-:Y:S01]  /*b110*/  FMUL.FTZ R23, R3, R191 ;  /* 0x000000bf03177220 */ /* 0x000fe20000410000 */
[----:B------:R-:W-:Y:S01]  /*b120*/  MOV R205, R227 ;  /* 0x000000e300cd7202 */ /* 0x000fe20000000f00 */
[--C-:B------:R-:W-:Y:S01]  /*b130*/  FFMA.FTZ R96, R96, UR4, -R216.reuse ;  /* 0x0000000460607c23 */ /* 0x100fe200080108d8 */
[--C-:B------:R-:W-:Y:S01]  /*b140*/  FFMA.FTZ R97, R97, UR4, -R216.reuse ;  /* 0x0000000461617c23 */ /* 0x100fe200080108d8 */
[C---:B------:R-:W-:Y:S04]  /*b150*/  HMMA.16816.F32 R16, R176.reuse, R206, R16 ;  /* 0x000000ceb010723c */ /* 0x040fe80000001810 */
[----:B------:R1:W-:Y:S01]  /*b160*/  MUFU.EX2 R207, R184 ;  /* 0x000000b800cf7308 */ /* 0x0003e20000000800 */
[----:B----4-:R-:W-:Y:S01]  /*b170*/  FMUL.FTZ R22, R3, R190 ;  /* 0x000000be03167220 */ /* 0x010fe20000410000 */
[--C-:B------:R-:W-:Y:S01]  /*b180*/  FFMA.FTZ R100, R100, UR4, -R216.reuse ;  /* 0x0000000464647c23 */ /* 0x100fe200080108d8 */
[----:B------:R-:W-:Y:S01]  /*b190*/  LDSM.16.MT88.4 R188, [R212+0x8800] ;  /* 0x00880000d4bc783b */ /* 0x000fe20000004200 */
[--C-:B------:R-:W-:Y:S01]  /*b1a0*/  FFMA.FTZ R101, R101, UR4, -R216.reuse ;  /* 0x0000000465657c23 */ /* 0x100fe200080108d8 */
[-C--:B------:R-:W-:Y:S05]  /*b1b0*/  HMMA.16816.F32 R132, R176, R208.reuse, R132 ;  /* 0x000000d0b084723c */ /* 0x080fea0000001884 */
[----:B------:R3:W-:Y:S01]  /*b1c0*/  MUFU.EX2 R206, R32 ;  /* 0x0000002000ce7308 */ /* 0x0007e20000000800 */
[--C-:B------:R-:W-:Y:S01]  /*b1d0*/  FFMA.FTZ R112, R112, UR4, -R216.reuse ;  /* 0x0000000470707c23 */ /* 0x100fe200080108d8 */
[--C-:B------:R-:W-:Y:S01]  /*b1e0*/  FFMA.FTZ R113, R113, UR4, -R216.reuse ;  /* 0x0000000471717c23 */ /* 0x100fe200080108d8 */
[--C-:B------:R-:W-:Y:S01]  /*b1f0*/  FFMA.FTZ R116, R116, UR4, -R216.reuse ;  /* 0x0000000474747c23 */ /* 0x100fe200080108d8 */
[----:B------:R-:W-:Y:S01]  /*b200*/  FFMA.FTZ R117, R117, UR4, -R216 ;  /* 0x0000000475757c23 */ /* 0x000fe200080108d8 */
[--C-:B------:R-:W-:Y:S01]  /*b210*/  FFMA.FTZ R44, R44, UR4, -R218.reuse ;  /* 0x000000042c2c7c23 */ /* 0x100fe200080108da */
[C---:B------:R-:W-:Y:S04]  /*b220*/  HMMA.16816.F32 R136, R172.reuse, R208, R136 ;  /* 0x000000d0ac88723c */ /* 0x040fe80000001888 */
[----:B------:R-:W-:Y:S01]  /*b230*/  MUFU.EX2 R101, R101 ;  /* 0x0000006500657308 */ /* 0x000fe20000000800 */
[----:B-1----:R-:W1:Y:S01]  /*b240*/  LDSM.16.MT88.4 R184, [R171] ;  /* 0x00000000abb8783b */ /* 0x002e620000004200 */
[--C-:B------:R-:W-:Y:S01]  /*b250*/  FFMA.FTZ R45, R45, UR4, -R218.reuse ;  /* 0x000000042d2d7c23 */ /* 0x100fe200080108da */
[--C-:B------:R-:W-:Y:S01]  /*b260*/  FFMA.FTZ R46, R46, UR4, -R219.reuse ;  /* 0x000000042e2e7c23 */ /* 0x100fe200080108db */
[----:B------:R-:W-:Y:S01]  /*b270*/  FFMA.FTZ R47, R47, UR4, -R219 ;  /* 0x000000042f2f7c23 */ /* 0x000fe200080108db */
[----:B------:R-:W-:Y:S01]  /*b280*/  FFMA.FTZ R66, R66, UR4, -R217 ;  /* 0x0000000442427c23 */ /* 0x000fe200080108d9 */
[-C--:B------:R-:W-:Y:S04]  /*b290*/  HMMA.16816.F32 R140, R172, R210.reuse, R140 ;  /* 0x000000d2ac8c723c */ /* 0x080fe8000000188c */
[----:B------:R-:W-:Y:S01]  /*b2a0*/  MUFU.EX2 R112, R112 ;  /* 0x0000007000707308 */ /* 0x000fe20000000800 */
[----:B---3--:R-:W-:Y:S01]  /*b2b0*/  FMUL.FTZ R32, R2, R192 ;  /* 0x000000c002207220 */ /* 0x008fe20000410000 */
[----:B------:R-:W-:Y:S01]  /*b2c0*/  FFMA.FTZ R63, R63, UR4, -R219 ;  /* 0x000000043f3f7c23 */ /* 0x000fe200080108db */
[----:B------:R-:W-:Y:S01]  /*b2d0*/  FFMA.FTZ R70, R70, UR4, -R217 ;  /* 0x0000000446467c23 */ /* 0x000fe200080108d9 */
[--C-:B------:R-:W-:Y:S01]  /*b2e0*/  FFMA.FTZ R72, R72, UR4, -R218.reuse ;  /* 0x0000000448487c23 */ /* 0x100fe200080108da */
[----:B------:R-:W-:Y:S01]  /*b2f0*/  FFMA.FTZ R74, R74, UR4, -R219 ;  /* 0x000000044a4a7c23 */ /* 0x000fe200080108db */
[C---:B------:R-:W-:Y:S04]  /*b300*/  HMMA.16816.F32 R20, R176.reuse, R210, R20 ;  /* 0x000000d2b014723c */ /* 0x040fe80000001814 */
[----:B------:R3:W4:Y:S01]  /*b310*/  MUFU.EX2 R228, R33 ;  /* 0x0000002100e47308 */ /* 0x0007220000000800 */
[--C-:B------:R-:W-:Y:S01]  /*b320*/  FFMA.FTZ R103, R103, UR4, -R217.reuse ;  /* 0x0000000467677c23 */ /* 0x100fe200080108d9 */
[--C-:B------:R-:W-:Y:S01]  /*b330*/  FFMA.FTZ R114, R114, UR4, -R217.reuse ;  /* 0x0000000472727c23 */ /* 0x100fe200080108d9 */
[--C-:B------:R-:W-:Y:S01]  /*b340*/  FFMA.FTZ R71, R71, UR4, -R217.reuse ;  /* 0x0000000447477c23 */ /* 0x100fe200080108d9 */
[--C-:B------:R-:W-:Y:S01]  /*b350*/  FFMA.FTZ R82, R82, UR4, -R217.reuse ;  /* 0x0000000452527c23 */ /* 0x100fe200080108d9 */
[-C--:B--2---:R-:W-:Y:S05]  /*b360*/  HMMA.16816.F32 R144, R176, R180.reuse, R144 ;  /* 0x000000b4b090723c */ /* 0x084fea0000001890 */
[----:B------:R-:W2:Y:S01]  /*b370*/  MUFU.EX2 R227, R35 ;  /* 0x0000002300e37308 */ /* 0x000ea20000000800 */
[----:B------:R-:W-:Y:S01]  /*b380*/  FFMA.FTZ R83, R83, UR4, -R217 ;  /* 0x0000000453537c23 */ /* 0x000fe200080108d9 */
[--C-:B------:R-:W-:Y:S01]  /*b390*/  FFMA.FTZ R73, R73, UR4, -R218.reuse ;  /* 0x0000000449497c23 */ /* 0x100fe200080108da */
[--C-:B------:R-:W-:Y:S01]  /*b3a0*/  FFMA.FTZ R76, R76, UR4, -R218.reuse ;  /* 0x000000044c4c7c23 */ /* 0x100fe200080108da */
[--C-:B------:R-:W-:Y:S01]  /*b3b0*/  FFMA.FTZ R77, R77, UR4, -R218.reuse ;  /* 0x000000044d4d7c23 */ /* 0x100fe200080108da */
[--C-:B------:R-:W-:Y:S01]  /*b3c0*/  FFMA.FTZ R75, R75, UR4, -R219.reuse ;  /* 0x000000044b4b7c23 */ /* 0x100fe200080108db */
[C---:B------:R-:W-:Y:S04]  /*b3d0*/  HMMA.16816.F32 R148, R172.reuse, R180, R148 ;  /* 0x000000b4ac94723c */ /* 0x040fe80000001894 */
[----:B------:R5:W1:Y:S01]  /*b3e0*/  MUFU.EX2 R237, R34 ;  /* 0x0000002200ed7308 */ /* 0x000a620000000800 */
[--C-:B------:R-:W-:Y:S01]  /*b3f0*/  FFMA.FTZ R180, R27, UR4, -R219.reuse ;  /* 0x000000041bb47c23 */ /* 0x100fe200080108db */
[----:B---3--:R-:W-:Y:S01]  /*b400*/  FMUL.FTZ R33, R2, R193 ;  /* 0x000000c102217220 */ /* 0x008fe20000410000 */
[----:B----4-:R-:W-:Y:S01]  /*b410*/  MOV R192, R228 ;  /* 0x000000e400c07202 */ /* 0x010fe20000000f00 */
[----:B------:R-:W-:Y:S01]  /*b420*/  FMUL.FTZ R27, R3, R199 ;  /* 0x000000c7031b7220 */ /* 0x000fe20000410000 */
[----:B------:R-:W-:Y:S05]  /*b430*/  MOV R199, R235 ;  /* 0x000000eb00c77202 */ /* 0x000fea0000000f00 */
[----:B------:R3:W-:Y:S01]  /*b440*/  MUFU.EX2 R211, R180 ;  /* 0x000000b400d37308 */ /* 0x0007e20000000800 */
[----:B--2---:R-:W-:Y:S01]  /*b450*/  MOV R193, R227 ;  /* 0x000000e300c17202 */ /* 0x004fe20000000f00 */
[----:B------:R-:W-:Y:S01]  /*b460*/  FMUL.FTZ R35, R0, R195 ;  /* 0x000000c300237220 */ /* 0x000fe20000410000 */
[--C-:B------:R-:W-:Y:S01]  /*b470*/  FFMA.FTZ R78, R78, UR4, -R219.reuse ;  /* 0x000000044e4e7c23 */ /* 0x100fe200080108db */
[----:B------:R-:W-:Y:S01]  /*b480*/  FFMA.FTZ R79, R79, UR4, -R219 ;  /* 0x000000044f4f7c23 */ /* 0x000fe200080108db */
[--C-:B------:R-:W-:Y:S01]  /*b490*/  FFMA.FTZ R86, R86, UR4, -R217.reuse ;  /* 0x0000000456567c23 */ /* 0x100fe200080108d9 */
[--C-:B------:R-:W-:Y:S01]  /*b4a0*/  FFMA.FTZ R87, R87, UR4, -R217.reuse ;  /* 0x0000000457577c23 */ /* 0x100fe200080108d9 */
[--C-:B------:R-:W-:Y:S03]  /*b4b0*/  FFMA.FTZ R98, R98, UR4, -R217.reuse ;  /* 0x0000000462627c23 */ /* 0x100fe600080108d9 */
[----:B------:R2:W-:Y:S01]  /*b4c0*/  MUFU.EX2 R227, R24 ;  /* 0x0000001800e37308 */ /* 0x0005e20000000800 */
[----:B-----5:R-:W-:Y:S01]  /*b4d0*/  FMUL.FTZ R34, R0, R194 ;  /* 0x000000c200227220 */ /* 0x020fe20000410000 */
[----:B------:R-:W-:Y:S01]  /*b4e0*/  FFMA.FTZ R99, R99, UR4, -R217 ;  /* 0x0000000463637c23 */ /* 0x000fe200080108d9 */
[--C-:B------:R-:W-:Y:S01]  /*b4f0*/  FFMA.FTZ R88, R88, UR4, -R218.reuse ;  /* 0x0000000458587c23 */ /* 0x100fe200080108da */
[--C-:B------:R-:W-:Y:S01]  /*b500*/  FFMA.FTZ R89, R89, UR4, -R218.reuse ;  /* 0x0000000459597c23 */ /* 0x100fe200080108da */
[--C-:B------:R-:W-:Y:S01]  /*b510*/  FFMA.FTZ R92, R92, UR4, -R218.reuse ;  /* 0x000000045c5c7c23 */ /* 0x100fe200080108da */
[--C-:B------:R-:W-:Y:S01]  /*b520*/  FFMA.FTZ R93, R93, UR4, -R218.reuse ;  /* 0x000000045d5d7c23 */ /* 0x100fe200080108da */
[--C-:B------:R-:W-:Y:S01]  /*b530*/  FFMA.FTZ R90, R90, UR4, -R219.reuse ;  /* 0x000000045a5a7c23 */ /* 0x100fe200080108db */
[-C--:B------:R-:W-:Y:S02]  /*b540*/  HMMA.16816.F32 R32, R172, R182.reuse, R32 ;  /* 0x000000b6ac20723c */ /* 0x080fe40000001820 */
[----:B------:R4:W-:Y:S01]  /*b550*/  MUFU.EX2 R228, R25 ;  /* 0x0000001900e47308 */ /* 0x0009e20000000800 */
[--C-:B------:R-:W-:Y:S01]  /*b560*/  FFMA.FTZ R91, R91, UR4, -R219.reuse ;  /* 0x000000045b5b7c23 */ /* 0x100fe200080108db */
[--C-:B------:R-:W-:Y:S01]  /*b570*/  FFMA.FTZ R94, R94, UR4, -R219.reuse ;  /* 0x000000045e5e7c23 */ /* 0x100fe200080108db */
[----:B------:R-:W-:Y:S01]  /*b580*/  FFMA.FTZ R95, R95, UR4, -R219 ;  /* 0x000000045f5f7c23 */ /* 0x000fe200080108db */
[--C-:B------:R-:W-:Y:S01]  /*b590*/  FFMA.FTZ R102, R102, UR4, -R217.reuse ;  /* 0x0000000466667c23 */ /* 0x100fe200080108d9 */
[----:B------:R-:W-:Y:S01]  /*b5a0*/  FFMA.FTZ R115, R115, UR4, -R217 ;  /* 0x0000000473737c23 */ /* 0x000fe200080108d9 */
[C---:B------:R-:W-:Y:S04]  /*b5b0*/  HMMA.16816.F32 R152, R176.reuse, R182, R152 ;  /* 0x000000b6b098723c */ /* 0x040fe80000001898 */
[----:B------:R5:W-:Y:S01]  /*b5c0*/  MUFU.EX2 R208, R26 ;  /* 0x0000001a00d07308 */ /* 0x000be20000000800 */
[----:B---3--:R-:W3:Y:S01]  /*b5d0*/  LDSM.16.MT88.4 R180, [R169+0x8800] ;  /* 0x00880000a9b4783b */ /* 0x008ee20000004200 */
[----:B--2---:R-:W-:Y:S01]  /*b5e0*/  FMUL.FTZ R24, R165, R196 ;  /* 0x000000c4a5187220 */ /* 0x004fe20000410000 */
[----:B------:R-:W-:Y:S01]  /*b5f0*/  MOV R196, R206 ;  /* 0x000000ce00c47202 */ /* 0x000fe20000000f00 */
[--C-:B------:R-:W-:Y:S01]  /*b600*/  FFMA.FTZ R104, R104, UR4, -R218.reuse ;  /* 0x0000000468687c23 */ /* 0x100fe200080108da */
[--C-:B------:R-:W-:Y:S01]  /*b610*/  FFMA.FTZ R105, R105, UR4, -R218.reuse ;  /* 0x0000000469697c23 */ /* 0x100fe200080108da */
[--C-:B------:R-:W-:Y:S04]  /*b620*/  FFMA.FTZ R108, R108, UR4, -R218.reuse ;  /* 0x000000046c6c7c23 */ /* 0x100fe800080108da */
[----:B------:R2:W-:Y:S01]  /*b630*/  MUFU.EX2 R194, R29 ;  /* 0x0000001d00c27308 */ /* 0x0005e20000000800 */
[----:B----4-:R-:W-:Y:S01]  /*b640*/  FMUL.FTZ R25, R165, R197 ;  /* 0x000000c5a5197220 */ /* 0x010fe20000410000 */
[----:B------:R-:W-:Y:S01]  /*b650*/  MOV R197, R207 ;  /* 0x000000cf00c57202 */ /* 0x000fe20000000f00 */
[--C-:B------:R-:W-:Y:S01]  /*b660*/  FFMA.FTZ R109, R109, UR4, -R218.reuse ;  /* 0x000000046d6d7c23 */ /* 0x100fe200080108da */
[--C-:B------:R-:W-:Y:S01]  /*b670*/  FFMA.FTZ R106, R106, UR4, -R219.reuse ;  /* 0x000000046a6a7c23 */ /* 0x100fe200080108db */
[--C-:B------:R-:W-:Y:S01]  /*b680*/  FFMA.FTZ R107, R107, UR4, -R219.reuse ;  /* 0x000000046b6b7c23 */ /* 0x100fe200080108db */
[--C-:B------:R-:W-:Y:S01]  /*b690*/  FFMA.FTZ R110, R110, UR4, -R219.reuse ;  /* 0x000000046e6e7c23 */ /* 0x100fe200080108db */
[----:B------:R-:W-:Y:S03]  /*b6a0*/  FFMA.FTZ R111, R111, UR4, -R219 ;  /* 0x000000046f6f7c23 */ /* 0x000fe600080108db */
[----:B------:R4:W3:Y:S01]  /*b6b0*/  MUFU.EX2 R207, R28 ;  /* 0x0000001c00cf7308 */ /* 0x0008e20000000800 */
[----:B-----5:R-:W-:Y:S01]  /*b6c0*/  FMUL.FTZ R26, R3, R198 ;  /* 0x000000c6031a7220 */ /* 0x020fe20000410000 */
[----:B------:R-:W-:Y:S01]  /*b6d0*/  MOV R198, R239 ;  /* 0x000000ef00c67202 */ /* 0x000fe20000000f00 */
[--C-:B------:R-:W-:Y:S01]  /*b6e0*/  FFMA.FTZ R118, R118, UR4, -R217.reuse ;  /* 0x0000000476767c23 */ /* 0x100fe200080108d9 */
[----:B------:R-:W-:Y:S01]  /*b6f0*/  FFMA.FTZ R119, R119, UR4, -R217 ;  /* 0x0000000477777c23 */ /* 0x000fe200080108d9 */
[--C-:B------:R-:W-:Y:S01]  /*b700*/  FFMA.FTZ R121, R121, UR4, -R218.reuse ;  /* 0x0000000479797c23 */ /* 0x100fe200080108da */
[----:B------:R-:W-:Y:S01]  /*b710*/  FFMA.FTZ R124, R124, UR4, -R218 ;  /* 0x000000047c7c7c23 */ /* 0x000fe200080108da */
[--C-:B------:R-:W-:Y:S01]  /*b720*/  FFMA.FTZ R122, R122, UR4, -R219.reuse ;  /* 0x000000047a7a7c23 */ /* 0x100fe200080108db */
[-C--:B-1----:R-:W-:Y:S02]  /*b730*/  HMMA.16816.F32 R24, R176, R184.reuse, R24 ;  /* 0x000000b8b018723c */ /* 0x082fe40000001818 */
[----:B------:R1:W-:Y:S01]  /*b740*/  MUFU.EX2 R206, R30 ;  /* 0x0000001e00ce7308 */ /* 0x0003e20000000800 */
[----:B--2---:R-:W-:Y:S01]  /*b750*/  FMUL.FTZ R29, R165, R201 ;  /* 0x000000c9a51d7220 */ /* 0x004fe20000410000 */
[--C-:B------:R-:W-:Y:S01]  /*b760*/  FFMA.FTZ R123, R123, UR4, -R219.reuse ;  /* 0x000000047b7b7c23 */ /* 0x100fe200080108db */
[--C-:B------:R-:W-:Y:S03]  /*b770*/  FFMA.FTZ R126, R126, UR4, -R219.reuse ;  /* 0x000000047e7e7c23 */ /* 0x100fe600080108db */
[C---:B------:R-:W-:Y:S04]  /*b780*/  HMMA.16816.F32 R156, R172.reuse, R184, R156 ;  /* 0x000000b8ac9c723c */ /* 0x040fe8000000189c */
[----:B------:R-:W-:Y:S01]  /*b790*/  MUFU.EX2 R201, R38 ;  /* 0x0000002600c97308 */ /* 0x000fe20000000800 */
[--C-:B------:R-:W-:Y:S01]  /*b7a0*/  FFMA.FTZ R184, R31, UR4, -R219.reuse ;  /* 0x000000041fb87c23 */ /* 0x100fe200080108db */
[----:B----4-:R-:W-:Y:S01]  /*b7b0*/  FMUL.FTZ R28, R165, R200 ;  /* 0x000000c8a51c7220 */ /* 0x010fe20000410000 */
[----:B------:R-:W-:Y:S01]  /*b7c0*/  FMUL.FTZ R31, R3, R203 ;  /* 0x000000cb031f7220 */ /* 0x000fe20000410000 */
[----:B------:R-:W-:Y:S01]  /*b7d0*/  FFMA.FTZ R219, R127, UR4, -R219 ;  /* 0x000000047fdb7c23 */ /* 0x000fe200080108db */
[-C--:B------:R-:W-:Y:S05]  /*b7e0*/  HMMA.16816.F32 R160, R172, R186.reuse, R160 ;  /* 0x000000baaca0723c */ /* 0x080fea00000018a0 */
[----:B------:R2:W4:Y:S01]  /*b7f0*/  MUFU.EX2 R195, R184 ;  /* 0x000000b800c37308 */ /* 0x0005220000000800 */
[----:B-1----:R-:W-:Y:S01]  /*b800*/  FMUL.FTZ R30, R3, R202 ;  /* 0x000000ca031e7220 */ /* 0x002fe20000410000 */
[----:B------:R-:W-:Y:S02]  /*b810*/  F2FP.F16.F32.PACK_AB R172, R198, R234 ;  /* 0x000000eac6ac723e */ /* 0x000fe400000000ff */
[----:B------:R-:W-:Y:S02]  /*b820*/  F2FP.F16.F32.PACK_AB R174, R192, R196 ;  /* 0x000000c4c0ae723e */ /* 0x000fe400000000ff */
[----:B------:R-:W-:Y:S04]  /*b830*/  F2FP.F16.F32.PACK_AB R175, R193, R237 ;  /* 0x000000edc1af723e */ /* 0x000fe800000000ff */
[----:B------:R-:W-:Y:S01]  /*b840*/  MUFU.EX2 R202, R36 ;  /* 0x0000002400ca7308 */ /* 0x000fe20000000800 */
[----:B------:R-:W-:Y:S04]  /*b850*/  HMMA.16816.F32 R28, R176, R186, R28 ;  /* 0x000000bab01c723c */ /* 0x000fe8000000181c */
[----:B------:R-:W-:Y:S02]  /*b860*/  F2FP.F16.F32.PACK_AB R173, R197, R199 ;  /* 0x000000c7c5ad723e */ /* 0x000fe400000000ff */
[----:B---3--:R-:W-:Y:S03]  /*b870*/  F2FP.F16.F32.PACK_AB R178, R194, R207 ;  /* 0x000000cfc2b2723e */ /* 0x008fe600000000ff */
[----:B------:R-:W1:Y:S01]  /*b880*/  MUFU.EX2 R203, R37 ;  /* 0x0000002500cb7308 */ /* 0x000e620000000800 */
[----:B--2---:R-:W2:Y:S01]  /*b890*/  LDSM.16.MT88.4 R184, [R170+0x800] ;  /* 0x00080000aab8783b */ /* 0x004ea20000004200 */
[----:B----4-:R-:W-:Y:S01]  /*b8a0*/  F2FP.F16.F32.PACK_AB R179, R195, R206 ;  /* 0x000000cec3b3723e */ /* 0x010fe200000000ff */
[-C--:B------:R-:W-:Y:S07]  /*b8b0*/  HMMA.16816.F32 R4, R172, R180.reuse, R4 ;  /* 0x000000b4ac04723c */ /* 0x080fee0000001804 */
[----:B------:R3:W4:Y:S01]  /*b8c0*/  MUFU.EX2 R200, R39 ;  /* 0x0000002700c87308 */ /* 0x0007220000000800 */
[----:B------:R-:W-:Y:S02]  /*b8d0*/  F2FP.F16.F32.PACK_AB R176, R228, R227 ;  /* 0x000000e3e4b0723e */ /* 0x000fe400000000ff */
[----:B------:R-:W-:Y:S07]  /*b8e0*/  F2FP.F16.F32.PACK_AB R177, R211, R208 ;  /* 0x000000d0d3b1723e */ /* 0x000fee00000000ff */
[----:B------:R-:W-:Y:S01]  /*b8f0*/  MUFU.EX2 R235, R48 ;  /* 0x0000003000eb7308 */ /* 0x000fe20000000800 */
[C---:B------:R-:W-:Y:S09]  /*b900*/  HMMA.16816.F32 R8, R176.reuse, R180, R8 ;  /* 0x000000b4b008723c */ /* 0x040ff20000001808 */
[----:B------:R-:W-:Y:S01]  /*b910*/  MUFU.EX2 R180, R42 ;  /* 0x0000002a00b47308 */ /* 0x000fe20000000800 */
[----:B---3--:R-:W3:Y:S01]  /*b920*/  LDSM.16.MT88.4 R36, [R171+0x800] ;  /* 0x00080000ab24783b */ /* 0x008ee20000004200 */
[-C--:B------:R-:W-:Y:S08]  /*b930*/  HMMA.16816.F32 R12, R176, R182.reuse, R12 ;  /* 0x000000b6b00c723c */ /* 0x080ff0000000180c */
[----:B------:R-:W-:Y:S01]  /*b940*/  MUFU.EX2 R181, R43 ;  /* 0x0000002b00b57308 */ /* 0x000fe20000000800 */
[C---:B------:R-:W-:Y:S09]  /*b950*/  HMMA.16816.F32 R16, R172.reuse, R182, R16 ;  /* 0x000000b6ac10723c */ /* 0x040ff20000001810 */
[----:B------:R-:W-:Y:S01]  /*b960*/  MUFU.EX2 R183, R40 ;  /* 0x0000002800b77308 */ /* 0x000fe20000000800 */
[-C--:B------:R-:W-:Y:S09]  /*b970*/  HMMA.16816.F32 R132, R172, R188.reuse, R132 ;  /* 0x000000bcac84723c */ /* 0x080ff20000001884 */
[----:B------:R5:W-:Y:S01]  /*b980*/  MUFU.EX2 R182, R41 ;  /* 0x0000002900b67308 */ /* 0x000be20000000800 */
[C---:B------:R-:W-:Y:S04]  /*b990*/  HMMA.16816.F32 R136, R176.reuse, R188, R136 ;  /* 0x000000bcb088723c */ /* 0x040fe80000001888 */
[----:B------:R-:W-:Y:S05]  /*b9a0*/  MOV R189, R234 ;  /* 0x000000ea00bd7202 */ /* 0x000fea0000000f00 */
[----:B------:R-:W4:Y:S01]  /*b9b0*/  MUFU.EX2 R188, R49 ;  /* 0x0000003100bc7308 */ /* 0x000f220000000800 */
[-C--:B------:R-:W-:Y:S09]  /*b9c0*/  HMMA.16816.F32 R140, R176, R190.reuse, R140 ;  /* 0x000000beb08c723c */ /* 0x080ff2000000188c */
[----:B------:R-:W-:Y:S01]  /*b9d0*/  MUFU.EX2 R234, R50 ;  /* 0x0000003200ea7308 */ /* 0x000fe20000000800 */
[----:B-----5:R-:W5:Y:S01]  /*b9e0*/  LDSM.16.MT88.4 R40, [R169+0x9000] ;  /* 0x00900000a928783b */ /* 0x020f620000004200 */
[C---:B------:R-:W-:Y:S04]  /*b9f0*/  HMMA.16816.F32 R20, R172.reuse, R190, R20 ;  /* 0x000000beac14723c */ /* 0x040fe80000001814 */
[----:B------:R-:W-:Y:S04]  /*ba00*/  MOV R190, R229 ;  /* 0x000000e500be7202 */ /* 0x000fe80000000f00 */
[----:B------:R1:W5:Y:S01]  /*ba10*/  MUFU.EX2 R239, R51 ;  /* 0x0000003300ef7308 */ /* 0x0003620000000800 */
[----:B------:R-:W-:Y:S01]  /*ba20*/  MOV R191, R226 ;  /* 0x000000e200bf7202 */ /* 0x000fe20000000f00 */
[-C--:B--2---:R-:W-:Y:S08]  /*ba30*/  HMMA.16816.F32 R144, R172, R184.reuse, R144 ;  /* 0x000000b8ac90723c */ /* 0x084ff00000001890 */
[----:B------:R-:W-:Y:S01]  /*ba40*/  MUFU.EX2 R70, R70 ;  /* 0x0000004600467308 */ /* 0x000fe20000000800 */
[C---:B------:R-:W-:Y:S04]  /*ba50*/  HMMA.16816.F32 R148, R176.reuse, R184, R148 ;  /* 0x000000b8b094723c */ /* 0x040fe80000001894 */
[----:B------:R-:W-:Y:S02]  /*ba60*/  MOV R184, R206 ;  /* 0x000000ce00b87202 */ /* 0x000fe40000000f00 */
[----:B------:R-:W-:Y:S01]  /*ba70*/  MOV R185, R207 ;  /* 0x000000cf00b97202 */ /* 0x000fe20000000f00 */
[----:B-1----:R-:W1:Y:S01]  /*ba80*/  LDSM.16.MT88.4 R48, [R212+0x9000] ;  /* 0x00900000d430783b */ /* 0x002e620000004200 */
[-C--:B------:R-:W-:Y:S01]  /*ba90*/  HMMA.16816.F32 R32, R176, R186.reuse, R32 ;  /* 0x000000bab020723c */ /* 0x080fe20000001820 */
[----:B------:R-:W-:Y:S07]  /*baa0*/  MUFU.EX2 R206, R52 ;  /* 0x0000003400ce7308 */ /* 0x000fee0000000800 */
[C---:B------:R-:W-:Y:S03]  /*bab0*/  HMMA.16816.F32 R152, R172.reuse, R186, R152 ;  /* 0x000000baac98723c */ /* 0x040fe60000001898 */
[----:B------:R-:W-:Y:S01]  /*bac0*/  MUFU.EX2 R207, R53 ;  /* 0x0000003500cf7308 */ /* 0x000fe20000000800 */
[----:B------:R-:W-:Y:S02]  /*bad0*/  MOV R186, R196 ;  /* 0x000000c400ba7202 */ /* 0x000fe40000000f00 */
[----:B------:R-:W-:Y:S02]  /*bae0*/  MOV R187, R192 ;  /* 0x000000c000bb7202 */ /* 0x000fe40000000f00 */
[-C--:B---3--:R-:W-:Y:S05]  /*baf0*/  HMMA.16816.F32 R24, R172, R36.reuse, R24 ;  /* 0x00000024ac18723c */ /* 0x088fea0000001818 */
[----:B------:R-:W-:Y:S03]  /*bb00*/  MUFU.EX2 R192, R59 ;  /* 0x0000003b00c07308 */ /* 0x000fe60000000800 */
[C---:B------:R-:W-:Y:S07]  /*bb10*/  HMMA.16816.F32 R156, R176.reuse, R36, R156 ;  /* 0x00000024b09c723c */ /* 0x040fee000000189c */
[----:B------:R-:W-:Y:S01]  /*bb20*/  MUFU.EX2 R196, R67 ;  /* 0x0000004300c47308 */ /* 0x000fe20000000800 */
[----:B------:R-:W-:Y:S02]  /*bb30*/  F2FP.F16.F32.PACK_AB R36, R203, R202 ;  /* 0x000000cacb24723e */ /* 0x000fe400000000ff */
[----:B----4-:R-:W-:Y:S01]  /*bb40*/  F2FP.F16.F32.PACK_AB R37, R200, R201 ;  /* 0x000000c9c825723e */ /* 0x010fe200000000ff */
[-C--:B------:R-:W-:Y:S06]  /*bb50*/  HMMA.16816.F32 R160, R176, R38.reuse, R160 ;  /* 0x00000026b0a0723c */ /* 0x080fec00000018a0 */
[----:B------:R2:W-:Y:S01]  /*bb60*/  MUFU.EX2 R226, R44 ;  /* 0x0000002c00e27308 */ /* 0x0005e20000000800 */
[----:B------:R-:W-:Y:S02]  /*bb70*/  MOV R177, R199 ;  /* 0x000000c700b17202 */ /* 0x000fe40000000f00 */
[----:B------:R-:W-:Y:S02]  /*bb80*/  MOV R178, R198 ;  /* 0x000000c600b27202 */ /* 0x000fe40000000f00 */
[----:B------:R-:W-:Y:S01]  /*bb90*/  MOV R179, R197 ;  /* 0x000000c500b37202 */ /* 0x000fe20000000f00 */
[----:B------:R-:W-:Y:S04]  /*bba0*/  HMMA.16816.F32 R28, R172, R38, R28 ;  /* 0x00000026ac1c723c */ /* 0x000fe8000000181c */
[----:B------:R3:W-:Y:S01]  /*bbb0*/  MUFU.EX2 R199, R65 ;  /* 0x0000004100c77308 */ /* 0x0007e20000000800 */
[----:B------:R-:W-:Y:S02]  /*bbc0*/  F2FP.F16.F32.PACK_AB R38, R188, R235 ;  /* 0x000000ebbc26723e */ /* 0x000fe400000000ff */
[----:B-----5:R-:W-:Y:S02]  /*bbd0*/  F2FP.F16.F32.PACK_AB R39, R239, R234 ;  /* 0x000000eaef27723e */ /* 0x020fe400000000ff */
[----:B------:R-:W-:Y:S05]  /*bbe0*/  MOV R173, R204 ;  /* 0x000000cc00ad7202 */ /* 0x000fea0000000f00 */
[----:B------:R4:W5:Y:S01]  /*bbf0*/  MUFU.EX2 R229, R45 ;  /* 0x0000002d00e57308 */ /* 0x0009620000000800 */
[----:B--2---:R-:W-:Y:S02]  /*bc00*/  F2FP.F16.F32.PACK_AB R44, R182, R183 ;  /* 0x000000b7b62c723e */ /* 0x004fe400000000ff */
[----:B------:R-:W-:Y:S01]  /*bc10*/  MOV R172, R205 ;  /* 0x000000cd00ac7202 */ /* 0x000fe20000000f00 */
[-C--:B------:R-:W-:Y:S06]  /*bc20*/  HMMA.16816.F32 R4, R36, R40.reuse, R4 ;  /* 0x000000282404723c */ /* 0x080fec0000001804 */
[----:B------:R5:W-:Y:S01]  /*bc30*/  MUFU.EX2 R209, R46 ;  /* 0x0000002e00d17308 */ /* 0x000be20000000800 */
[--C-:B---3--:R-:W-:Y:S01]  /*bc40*/  FFMA.FTZ R65, R128, UR4, -R216.reuse ;  /* 0x0000000480417c23 */ /* 0x108fe200080108d8 */
[----:B------:R-:W-:Y:S01]  /*bc50*/  FFMA.FTZ R216, R129, UR4, -R216 ;  /* 0x0000000481d87c23 */ /* 0x000fe200080108d8 */
[----:B------:R-:W-:Y:S02]  /*bc60*/  MOV R174, R190 ;  /* 0x000000be00ae7202 */ /* 0x000fe40000000f00 */
[----:B------:R-:W-:Y:S02]  /*bc70*/  MOV R175, R191 ;  /* 0x000000bf00af7202 */ /* 0x000fe40000000f00 */
[----:B------:R-:W-:Y:S03]  /*bc80*/  MOV R176, R189 ;  /* 0x000000bd00b07202 */ /* 0x000fe60000000f00 */
[----:B------:R2:W-:Y:S01]  /*bc90*/  MUFU.EX2 R129, R60 ;  /* 0x0000003c00817308 */ /* 0x0005e20000000800 */
[----:B----4-:R-:W-:Y:S02]  /*bca0*/  F2FP.F16.F32.PACK_AB R45, R181, R180 ;  /* 0x000000b4b52d723e */ /* 0x010fe400000000ff */
[----:B------:R-:W-:Y:S02]  /*bcb0*/  MOV R189, R195 ;  /* 0x000000c300bd7202 */ /* 0x000fe40000000f00 */
[----:B------:R-:W-:Y:S02]  /*bcc0*/  MOV R191, R194 ;  /* 0x000000c200bf7202 */ /* 0x000fe40000000f00 */
[----:B------:R-:W-:Y:S03]  /*bcd0*/  MOV R190, R193 ;  /* 0x000000c100be7202 */ /* 0x000fe60000000f00 */
[----:B------:R-:W3:Y:S01]  /*bce0*/  MUFU.EX2 R210, R47 ;  /* 0x0000002f00d27308 */ /* 0x000ee20000000800 */
[----:B-----5:R-:W-:Y:S09]  /*bcf0*/  F2FP.F16.F32.PACK_AB R46, R229, R226 ;  /* 0x000000e2e52e723e */ /* 0x020ff200000000ff */
[----:B------:R-:W-:Y:S01]  /*bd00*/  MUFU.EX2 R204, R54 ;  /* 0x0000003600cc7308 */ /* 0x000fe20000000800 */
[----:B--2---:R-:W2:Y:S09]  /*bd10*/  LDL.LU R60, [R1+0x4] ;  /* 0x00000400013c7983 */ /* 0x004eb20000300800 */
[----:B------:R4:W-:Y:S01]  /*bd20*/  MUFU.EX2 R205, R55 ;  /* 0x0000003700cd7308 */ /* 0x0009e20000000800 */
[----:B---3--:R-:W-:Y:S07]  /*bd30*/  F2FP.F16.F32.PACK_AB R47, R210, R209 ;  /* 0x000000d1d22f723e */ /* 0x008fee00000000ff */
[C---:B------:R-:W-:Y:S02]  /*bd40*/  HMMA.16816.F32 R8, R44.reuse, R40, R8 ;  /* 0x000000282c08723c */ /* 0x040fe40000001808 */
[----:B------:R3:W-:Y:S06]  /*bd50*/  MUFU.EX2 R67, R62 ;  /* 0x0000003e00437308 */ /* 0x0007ec0000000800 */
[-C--:B------:R-:W-:Y:S01]  /*bd60*/  HMMA.16816.F32 R12, R44, R42.reuse, R12 ;  /* 0x0000002a2c0c723c */ /* 0x080fe2000000180c */
[----:B----4-:R-:W-:Y:S03]  /*bd70*/  LDSM.16.MT88.4 R52, [R212+0x9800] ;  /* 0x00980000d434783b */ /* 0x010fe60000004200 */
[----:B------:R-:W-:Y:S04]  /*bd80*/  MUFU.EX2 R195, R56 ;  /* 0x0000003800c37308 */ /* 0x000fe80000000800 */
[C---:B------:R-:W-:Y:S01]  /*bd90*/  HMMA.16816.F32 R16, R36.reuse, R42, R16 ;  /* 0x0000002a2410723c */ /* 0x040fe20000001810 */
[----:B------:R-:W4:Y:S05]  /*bda0*/  LDSM.16.MT88.4 R40, [R170+0x1000] ;  /* 0x00100000aa28783b */ /* 0x000f2a0000004200 */
[----:B------:R-:W5:Y:S02]  /*bdb0*/  MUFU.EX2 R194, R57 ;  /* 0x0000003900c27308 */ /* 0x000f640000000800 */
[-C--:B-1----:R-:W-:Y:S01]  /*bdc0*/  HMMA.16816.F32 R132, R36, R48.reuse, R132 ;  /* 0x000000302484723c */ /* 0x082fe20000001884 */
[----:B---3--:R-:W3:Y:S07]  /*bdd0*/  LDL.LU R62, [R1+0x10] ;  /* 0x00001000013e7983 */ /* 0x008eee0000300800 */
[----:B------:R1:W5:Y:S01]  /*bde0*/  MUFU.EX2 R193, R58 ;  /* 0x0000003a00c17308 */ /* 0x0003620000000800 */
[C---:B------:R-:W-:Y:S09]  /*bdf0*/  HMMA.16816.F32 R136, R44.reuse, R48, R136 ;  /* 0x000000302c88723c */ /* 0x040ff20000001888 */
[----:B------:R5:W-:Y:S01]  /*be00*/  MUFU.EX2 R128, R61 ;  /* 0x0000003d00807308 */ /* 0x000be20000000800 */
[-C--:B------:R-:W-:Y:S09]  /*be10*/  HMMA.16816.F32 R140, R44, R50.reuse, R140 ;  /* 0x000000322c8c723c */ /* 0x080ff2000000188c */
[----:B------:R-:W-:Y:S01]  /*be20*/  MUFU.EX2 R72, R72 ;  /* 0x0000004800487308 */ /* 0x000fe20000000800 */
[----:B-1----:R-:W-:Y:S01]  /*be30*/  LDSM.16.MT88.4 R56, [R170+0x1800] ;  /* 0x00180000aa38783b */ /* 0x002fe20000004200 */
[C---:B------:R-:W-:Y:S08]  /*be40*/  HMMA.16816.F32 R20, R36.reuse, R50, R20 ;  /* 0x000000322414723c */ /* 0x040ff00000001814 */
[----:B------:R-:W-:Y:S01]  /*be50*/  MUFU.EX2 R74, R74 ;  /* 0x0000004a004a7308 */ /* 0x000fe20000000800 */
[----:B------:R-:W1:Y:S01]  /*be60*/  LDSM.16.MT88.4 R48, [R171+0x1000] ;  /* 0x00100000ab30783b */ /* 0x000e620000004200 */
[-C--:B----4-:R-:W-:Y:S08]  /*be70*/  HMMA.16816.F32 R144, R36, R40.reuse, R144 ;  /* 0x000000282490723c */ /* 0x090ff00000001890 */
[----:B------:R-:W-:Y:S01]  /*be80*/  MUFU.EX2 R103, R103 ;  /* 0x0000006700677308 */ /* 0x000fe20000000800 */
[----:B-----5:R-:W4:Y:S01]  /*be90*/  LDL.LU R61, [R1+0xc] ;  /* 0x00000c00013d7983 */ /* 0x020f220000300800 */
[C---:B------:R-:W-:Y:S08]  /*bea0*/  HMMA.16816.F32 R148, R44.reuse, R40, R148 ;  /* 0x000000282c94723c */ /* 0x040ff00000001894 */
[----:B------:R-:W-:Y:S01]  /*beb0*/  MUFU.EX2 R114, R114 ;  /* 0x0000007200727308 */ /* 0x000fe20000000800 */
[-C--:B------:R-:W-:Y:S09]  /*bec0*/  HMMA.16816.F32 R32, R44, R42.reuse, R32 ;  /* 0x0000002a2c20723c */ /* 0x080ff20000001820 */
[----:B------:R-:W-:Y:S01]  /*bed0*/  MUFU.EX2 R216, R216 ;  /* 0x000000d800d87308 */ /* 0x000fe20000000800 */
[C---:B------:R-:W-:Y:S01]  /*bee0*/  HMMA.16816.F32 R152, R36.reuse, R42, R152 ;  /* 0x0000002a2498723c */ /* 0x040fe20000001898 */
[----:B------:R-:W5:Y:S08]  /*bef0*/  LDSM.16.MT88.4 R40, [R169+0x9800] ;  /* 0x00980000a928783b */ /* 0x000f700000004200 */
[----:B------:R-:W-:Y:S01]  /*bf00*/  MUFU.EX2 R219, R219 ;  /* 0x000000db00db7308 */ /* 0x000fe20000000800 */
[-C--:B-1----:R-:W-:Y:S09]  /*bf10*/  HMMA.16816.F32 R24, R36, R48.reuse, R24 ;  /* 0x000000302418723c */ /* 0x082ff20000001818 */
[----:B------:R1:W5:Y:S01]  /*bf20*/  MUFU.EX2 R198, R64 ;  /* 0x0000004000c67308 */ /* 0x0003620000000800 */
[C---:B------:R-:W-:Y:S09]  /*bf30*/  HMMA.16816.F32 R156, R44.reuse, R48, R156 ;  /* 0x000000302c9c723c */ /* 0x040ff2000000189c */
[----:B------:R-:W5:Y:S01]  /*bf40*/  MUFU.EX2 R197, R66 ;  /* 0x0000004200c57308 */ /* 0x000f620000000800 */
[-C--:B------:R-:W-:Y:S09]  /*bf50*/  HMMA.16816.F32 R160, R44, R50.reuse, R160 ;  /* 0x000000322ca0723c */ /* 0x080ff200000018a0 */
[----:B------:R5:W5:Y:S01]  /*bf60*/  MUFU.EX2 R66, R63 ;  /* 0x0000003f00427308 */ /* 0x000b620000000800 */
[----:B------:R-:W-:Y:S01]  /*bf70*/  F2FP.F16.F32.PACK_AB R44, R194, R195 ;  /* 0x000000c3c22c723e */ /* 0x000fe200000000ff */
[--C-:B-1----:R-:W-:Y:S01]  /*bf80*/  FFMA.FTZ R64, R130, UR4, -R217.reuse ;  /* 0x0000000482407c23 */ /* 0x102fe200080108d9 */
[----:B------:R-:W-:Y:S01]  /*bf90*/  MOV R130, R188 ;  /* 0x000000bc00827202 */ /* 0x000fe20000000f00 */
[----:B------:R-:W-:Y:S01]  /*bfa0*/  FFMA.FTZ R217, R131, UR4, -R217 ;  /* 0x0000000483d97c23 */ /* 0x000fe200080108d9 */
[----:B------:R-:W-:Y:S01]  /*bfb0*/  F2FP.F16.F32.PACK_AB R45, R192, R193 ;  /* 0x000000c1c02d723e */ /* 0x000fe200000000ff */
[----:B------:R-:W-:Y:S01]  /*bfc0*/  HMMA.16816.F32 R28, R36, R50, R28 ;  /* 0x00000032241c723c */ /* 0x000fe2000000181c */
[----:B------:R-:W1:Y:S03]  /*bfd0*/  LDSM.16.MT88.4 R48, [R171+0x1800] ;  /* 0x00180000ab30783b */ /* 0x000e660000004200 */
[----:B------:R-:W-:Y:S01]  /*bfe0*/  MUFU.EX2 R69, R69 ;  /* 0x0000004500457308 */ /* 0x000fe20000000800 */
[----:B------:R-:W-:Y:S02]  /*bff0*/  F2FP.F16.F32.PACK_AB R36, R207, R206 ;  /* 0x000000cecf24723e */ /* 0x000fe400000000ff */
[----:B------:R-:W-:Y:S02]  /*c000*/  F2FP.F16.F32.PACK_AB R37, R205, R204 ;  /* 0x000000cccd25723e */ /* 0x000fe400000000ff */
[----:B-----5:R-:W-:Y:S02]  /*c010*/  F2FP.F16.F32.PACK_AB R38, R199, R198 ;  /* 0x000000c6c726723e */ /* 0x020fe400000000ff */
[----:B------:R-:W-:Y:S03]  /*c020*/  F2FP.F16.F32.PACK_AB R39, R196, R197 ;  /* 0x000000c5c427723e */ /* 0x000fe600000000ff */
[----:B------:R-:W-:Y:S01]  /*c030*/  MUFU.EX2 R217, R217 ;  /* 0x000000d900d97308 */ /* 0x000fe20000000800 */
[----:B------:R-:W-:Y:S01]  /*c040*/  F2FP.F16.F32.PACK_AB R46, R128, R129 ;  /* 0x00000081802e723e */ /* 0x000fe200000000ff */
[--C-:B------:R-:W-:Y:S01]  /*c050*/  FFMA.FTZ R63, R120, UR4, -R218.reuse ;  /* 0x00000004783f7c23 */ /* 0x100fe200080108da */
[----:B------:R-:W-:Y:S01]  /*c060*/  F2FP.F16.F32.PACK_AB R47, R66, R67 ;  /* 0x00000043422f723e */ /* 0x000fe200000000ff */
[----:B------:R-:W-:Y:S01]  /*c070*/  FFMA.FTZ R218, R125, UR4, -R218 ;  /* 0x000000047dda7c23 */ /* 0x000fe200080108da */
[-C--:B------:R-:W-:Y:S05]  /*c080*/  HMMA.16816.F32 R4, R36, R40.reuse, R4 ;  /* 0x000000282404723c */ /* 0x080fea0000001804 */
[----:B------:R-:W-:Y:S03]  /*c090*/  MUFU.EX2 R71, R71 ;  /* 0x0000004700477308 */ /* 0x000fe60000000800 */
[C---:B------:R-:W-:Y:S07]  /*c0a0*/  HMMA.16816.F32 R8, R44.reuse, R40, R8 ;  /* 0x000000282c08723c */ /* 0x040fee0000001808 */
[----:B------:R-:W-:Y:S01]  /*c0b0*/  MUFU.EX2 R218, R218 ;  /* 0x000000da00da7308 */ /* 0x000fe20000000800 */
[-C--:B------:R-:W-:Y:S09]  /*c0c0*/  HMMA.16816.F32 R12, R44, R42.reuse, R12 ;  /* 0x0000002a2c0c723c */ /* 0x080ff2000000180c */
[----:B------:R-:W-:Y:S01]  /*c0d0*/  MUFU.EX2 R80, R80 ;  /* 0x0000005000507308 */ /* 0x000fe20000000800 */
[C---:B------:R-:W-:Y:S01]  /*c0e0*/  HMMA.16816.F32 R16, R36.reuse, R42, R16 ;  /* 0x0000002a2410723c */ /* 0x040fe20000001810 */
[----:B------:R-:W5:Y:S08]  /*c0f0*/  LDSM.16.MT88.4 R40, [R169+0xa000] ;  /* 0x00a00000a928783b */ /* 0x000f700000004200 */
[----:B------:R-:W-:Y:S01]  /*c100*/  MUFU.EX2 R81, R81 ;  /* 0x0000005100517308 */ /* 0x000fe20000000800 */
[-C--:B------:R-:W-:Y:S09]  /*c110*/  HMMA.16816.F32 R132, R36, R52.reuse, R132 ;  /* 0x000000342484723c */ /* 0x080ff20000001884 */
[----:B------:R-:W-:Y:S01]  /*c120*/  MUFU.EX2 R82, R82 ;  /* 0x0000005200527308 */ /* 0x000fe20000000800 */
[C---:B------:R-:W-:Y:S09]  /*c130*/  HMMA.16816.F32 R136, R44.reuse, R52, R136 ;  /* 0x000000342c88723c */ /* 0x040ff20000001888 */
[----:B------:R-:W-:Y:S01]  /*c140*/  MUFU.EX2 R83, R83 ;  /* 0x0000005300537308 */ /* 0x000fe20000000800 */
[-C--:B------:R-:W-:Y:S09]  /*c150*/  HMMA.16816.F32 R140, R44, R54.reuse, R140 ;  /* 0x000000362c8c723c */ /* 0x080ff2000000188c */
[----:B------:R-:W5:Y:S01]  /*c160*/  MUFU.EX2 R73, R73 ;  /* 0x0000004900497308 */ /* 0x000f620000000800 */
[C---:B------:R-:W-:Y:S01]  /*c170*/  HMMA.16816.F32 R20, R36.reuse, R54, R20 ;  /* 0x000000362414723c */ /* 0x040fe20000001814 */
[----:B------:R-:W2:Y:S08]  /*c180*/  LDSM.16.MT88.4 R52, [R212+0xa000] ;  /* 0x00a00000d434783b */ /* 0x000eb00000004200 */
[----:B------:R-:W5:Y:S01]  /*c190*/  MUFU.EX2 R75, R75 ;  /* 0x0000004b004b7308 */ /* 0x000f620000000800 */
[-C--:B------:R-:W-:Y:S09]  /*c1a0*/  HMMA.16816.F32 R144, R36, R56.reuse, R144 ;  /* 0x000000382490723c */ /* 0x080ff20000001890 */
[----:B------:R-:W-:Y:S01]  /*c1b0*/  MUFU.EX2 R76, R76 ;  /* 0x0000004c004c7308 */ /* 0x000fe20000000800 */
[C---:B------:R-:W-:Y:S09]  /*c1c0*/  HMMA.16816.F32 R148, R44.reuse, R56, R148 ;  /* 0x000000382c94723c */ /* 0x040ff20000001894 */
[----:B------:R-:W5:Y:S01]  /*c1d0*/  MUFU.EX2 R77, R77 ;  /* 0x0000004d004d7308 */ /* 0x000f620000000800 */
[-C--:B------:R-:W-:Y:S09]  /*c1e0*/  HMMA.16816.F32 R32, R44, R58.reuse, R32 ;  /* 0x0000003a2c20723c */ /* 0x080ff20000001820 */
[----:B------:R-:W-:Y:S01]  /*c1f0*/  MUFU.EX2 R78, R78 ;  /* 0x0000004e004e7308 */ /* 0x000fe20000000800 */
[C---:B------:R-:W-:Y:S01]  /*c200*/  HMMA.16816.F32 R152, R36.reuse, R58, R152 ;  /* 0x0000003a2498723c */ /* 0x040fe20000001898 */
[----:B------:R-:W3:Y:S08]  /*c210*/  LDSM.16.MT88.4 R56, [R170+0x2000] ;  /* 0x00200000aa38783b */ /* 0x000ef00000004200 */
[----:B------:R-:W2:Y:S01]  /*c220*/  MUFU.EX2 R79, R79 ;  /* 0x0000004f004f7308 */ /* 0x000ea20000000800 */
[-C--:B-1----:R-:W-:Y:S09]  /*c230*/  HMMA.16816.F32 R24, R36, R48.reuse, R24 ;  /* 0x000000302418723c */ /* 0x082ff20000001818 */
[----:B------:R-:W-:Y:S01]  /*c240*/  MUFU.EX2 R84, R84 ;  /* 0x0000005400547308 */ /* 0x000fe20000000800 */
[C---:B------:R-:W-:Y:S09]  /*c250*/  HMMA.16816.F32 R156, R44.reuse, R48, R156 ;  /* 0x000000302c9c723c */ /* 0x040ff2000000189c */
[----:B------:R-:W-:Y:S01]  /*c260*/  MUFU.EX2 R85, R85 ;  /* 0x0000005500557308 */ /* 0x000fe20000000800 */
[-C--:B------:R-:W-:Y:S09]  /*c270*/  HMMA.16816.F32 R160, R44, R50.reuse, R160 ;  /* 0x000000322ca0723c */ /* 0x080ff200000018a0 */
[----:B------:R-:W-:Y:S01]  /*c280*/  MUFU.EX2 R86, R86 ;  /* 0x0000005600567308 */ /* 0x000fe20000000800 */
[----:B-----5:R-:W-:Y:S02]  /*c290*/  F2FP.F16.F32.PACK_AB R44, R73, R72 ;  /* 0x00000048492c723e */ /* 0x020fe400000000ff */
[----:B------:R-:W-:Y:S02]  /*c2a0*/  F2FP.F16.F32.PACK_AB R45, R75, R74 ;  /* 0x0000004a4b2d723e */ /* 0x000fe400000000ff */
[----:B------:R-:W-:Y:S01]  /*c2b0*/  F2FP.F16.F32.PACK_AB R46, R77, R76 ;  /* 0x0000004c4d2e723e */ /* 0x000fe200000000ff */
[----:B------:R-:W-:Y:S01]  /*c2c0*/  HMMA.16816.F32 R28, R36, R50, R28 ;  /* 0x00000032241c723c */ /* 0x000fe2000000181c */
[----:B------:R-:W1:Y:S03]  /*c2d0*/  LDSM.16.MT88.4 R48, [R171+0x2000] ;  /* 0x00200000ab30783b */ /* 0x000e660000004200 */
[----:B------:R-:W-:Y:S01]  /*c2e0*/  MUFU.EX2 R87, R87 ;  /* 0x0000005700577308 */ /* 0x000fe20000000800 */
[----:B------:R-:W-:Y:S02]  /*c2f0*/  F2FP.F16.F32.PACK_AB R36, R69, R68 ;  /* 0x000000444524723e */ /* 0x000fe400000000ff */
[----:B------:R-:W-:Y:S02]  /*c300*/  F2FP.F16.F32.PACK_AB R37, R71, R70 ;  /* 0x000000464725723e */ /* 0x000fe400000000ff */
[----:B------:R-:W-:Y:S02]  /*c310*/  F2FP.F16.F32.PACK_AB R38, R81, R80 ;  /* 0x000000505126723e */ /* 0x000fe400000000ff */
[----:B------:R-:W-:Y:S03]  /*c320*/  F2FP.F16.F32.PACK_AB R39, R83, R82 ;  /* 0x000000525327723e */ /* 0x000fe600000000ff */
[----:B------:R-:W-:Y:S01]  /*c330*/  MUFU.EX2 R96, R96 ;  /* 0x0000006000607308 */ /* 0x000fe20000000800 */
[----:B--2---:R-:W-:Y:S03]  /*c340*/  F2FP.F16.F32.PACK_AB R47, R79, R78 ;  /* 0x0000004e4f2f723e */ /* 0x004fe600000000ff */
[-C--:B------:R-:W-:Y:S06]  /*c350*/  HMMA.16816.F32 R4, R36, R40.reuse, R4 ;  /* 0x000000282404723c */ /* 0x080fec0000001804 */
[----:B------:R-:W-:Y:S02]  /*c360*/  MUFU.EX2 R97, R97 ;  /* 0x0000006100617308 */ /* 0x000fe40000000800 */
[C---:B------:R-:W-:Y:S08]  /*c370*/  HMMA.16816.F32 R8, R44.reuse, R40, R8 ;  /* 0x000000282c08723c */ /* 0x040ff00000001808 */
[----:B------:R-:W-:Y:S01]  /*c380*/  MUFU.EX2 R98, R98 ;  /* 0x0000006200627308 */ /* 0x000fe20000000800 */
[-C--:B------:R-:W-:Y:S09]  /*c390*/  HMMA.16816.F32 R12, R44, R42.reuse, R12 ;  /* 0x0000002a2c0c723c */ /* 0x080ff2000000180c */
[----:B------:R-:W-:Y:S01]  /*c3a0*/  MUFU.EX2 R99, R99 ;  /* 0x0000006300637308 */ /* 0x000fe20000000800 */
[----:B------:R-:W-:Y:S02]  /*c3b0*/  FFMA.FTZ R165, R165, R60, R220 ;  /* 0x0000003ca5a57223 */ /* 0x000fe400000100dc */
[----:B------:R-:W2:Y:S02]  /*c3c0*/  LDL.LU R60, [R1+0x8] ;  /* 0x00000800013c7983 */ /* 0x000ea40000300800 */
[----:B------:R-:W-:Y:S01]  /*c3d0*/  FADD.FTZ R165, R224, R165 ;  /* 0x000000a5e0a57221 */ /* 0x000fe20000010000 */
[C---:B------:R-:W-:Y:S01]  /*c3e0*/  HMMA.16816.F32 R16, R36.reuse, R42, R16 ;  /* 0x0000002a2410723c */ /* 0x040fe20000001810 */
[----:B------:R-:W5:Y:S03]  /*c3f0*/  LDSM.16.MT88.4 R40, [R169+0xa800] ;  /* 0x00a80000a928783b */ /* 0x000f660000004200 */
[----:B------:R-:W-:Y:S04]  /*c400*/  MUFU.EX2 R88, R88 ;  /* 0x0000005800587308 */ /* 0x000fe80000000800 */
[-C--:B------:R-:W-:Y:S06]  /*c410*/  HMMA.16816.F32 R132, R36, R52.reuse, R132 ;  /* 0x000000342484723c */ /* 0x080fec0000001884 */
[----:B------:R-:W5:Y:S02]  /*c420*/  MUFU.EX2 R89, R89 ;  /* 0x0000005900597308 */ /* 0x000f640000000800 */
[C---:B------:R-:W-:Y:S08]  /*c430*/  HMMA.16816.F32 R136, R44.reuse, R52, R136 ;  /* 0x000000342c88723c */ /* 0x040ff00000001888 */
[----:B------:R-:W-:Y:S01]  /*c440*/  MUFU.EX2 R90, R90 ;  /* 0x0000005a005a7308 */ /* 0x000fe20000000800 */
[-C--:B------:R-:W-:Y:S09]  /*c450*/  HMMA.16816.F32 R140, R44, R54.reuse, R140 ;  /* 0x000000362c8c723c */ /* 0x080ff2000000188c */
[----:B------:R-:W5:Y:S01]  /*c460*/  MUFU.EX2 R91, R91 ;  /* 0x0000005b005b7308 */ /* 0x000f620000000800 */
[C---:B------:R-:W-:Y:S01]  /*c470*/  HMMA.16816.F32 R20, R36.reuse, R54, R20 ;  /* 0x000000362414723c */ /* 0x040fe20000001814 */
[----:B------:R-:W5:Y:S08]  /*c480*/  LDSM.16.MT88.4 R52, [R212+0xa800] ;  /* 0x00a80000d434783b */ /* 0x000f700000004200 */
[----:B------:R-:W-:Y:S01]  /*c490*/  MUFU.EX2 R92, R92 ;  /* 0x0000005c005c7308 */ /* 0x000fe20000000800 */
[----:B---3--:R-:W-:Y:S01]  /*c4a0*/  FFMA.FTZ R3, R3, R62, R223 ;  /* 0x0000003e03037223 */ /* 0x008fe200000100df */
[-C--:B------:R-:W-:Y:S08]  /*c4b0*/  HMMA.16816.F32 R144, R36, R56.reuse, R144 ;  /* 0x000000382490723c */ /* 0x080ff00000001890 */
[----:B------:R-:W3:Y:S01]  /*c4c0*/  MUFU.EX2 R93, R93 ;  /* 0x0000005d005d7308 */ /* 0x000ee20000000800 */
[----:B------:R-:W-:Y:S04]  /*c4d0*/  FADD.FTZ R3, R225, R3 ;  /* 0x00000003e1037221 */ /* 0x000fe80000010000 */
[----:B------:R-:W-:Y:S01]  /*c4e0*/  FADD.FTZ R3, R236, R3 ;  /* 0x00000003ec037221 */ /* 0x000fe20000010000 */
[C---:B------:R-:W-:Y:S04]  /*c4f0*/  HMMA.16816.F32 R148, R44.reuse, R56, R148 ;  /* 0x000000382c94723c */ /* 0x040fe80000001894 */
[----:B------:R-:W-:Y:S04]  /*c500*/  MUFU.EX2 R94, R94 ;  /* 0x0000005e005e7308 */ /* 0x000fe80000000800 */
[-C--:B------:R-:W-:Y:S06]  /*c510*/  HMMA.16816.F32 R32, R44, R58.reuse, R32 ;  /* 0x0000003a2c20723c */ /* 0x080fec0000001820 */
[----:B------:R-:W3:Y:S02]  /*c520*/  MUFU.EX2 R95, R95 ;  /* 0x0000005f005f7308 */ /* 0x000ee40000000800 */
[C---:B------:R-:W-:Y:S01]  /*c530*/  HMMA.16816.F32 R152, R36.reuse, R58, R152 ;  /* 0x0000003a2498723c */ /* 0x040fe20000001898 */
[----:B------:R-:W3:Y:S07]  /*c540*/  LDSM.16.MT88.4 R56, [R170+0x2800] ;  /* 0x00280000aa38783b */ /* 0x000eee0000004200 */
[----:B------:R-:W-:Y:S01]  /*c550*/  MUFU.EX2 R100, R100 ;  /* 0x0000006400647308 */ /* 0x000fe20000000800 */
[----:B----4-:R-:W-:Y:S01]  /*c560*/  FFMA.FTZ R2, R2, R61, R222 ;  /* 0x0000003d02027223 */ /* 0x010fe200000100de */
[-C--:B-1----:R-:W-:Y:S08]  /*c570*/  HMMA.16816.F32 R24, R36, R48.reuse, R24 ;  /* 0x000000302418723c */ /* 0x082ff00000001818 */
[----:B------:R-:W-:Y:S01]  /*c580*/  MUFU.EX2 R102, R102 ;  /* 0x0000006600667308 */ /* 0x000fe20000000800 */
[C---:B------:R-:W-:Y:S09]  /*c590*/  HMMA.16816.F32 R156, R44.reuse, R48, R156 ;  /* 0x000000302c9c723c */ /* 0x040ff2000000189c */
[----:B------:R-:W-:Y:S01]  /*c5a0*/  MUFU.EX2 R113, R113 ;  /* 0x0000007100717308 */ /* 0x000fe20000000800 */
[----:B------:R-:W-:Y:S01]  /*c5b0*/  FADD.FTZ R48, R232, R2 ;  /* 0x00000002e8307221 */ /* 0x000fe20000010000 */
[----:B------:R-:W-:Y:S01]  /*c5c0*/  FADD.FTZ R2, R238, R165 ;  /* 0x000000a5ee027221 */ /* 0x000fe20000010000 */
[----:B------:R-:W-:Y:S01]  /*c5d0*/  MOV R165, R167 ;  /* 0x000000a700a57202 */ /* 0x000fe20000000f00 */
[-C--:B------:R-:W-:Y:S06]  /*c5e0*/  HMMA.16816.F32 R160, R44, R50.reuse, R160 ;  /* 0x000000322ca0723c */ /* 0x080fec00000018a0 */
[----:B------:R-:W-:Y:S01]  /*c5f0*/  MUFU.EX2 R115, R115 ;  /* 0x0000007300737308 */ /* 0x000fe20000000800 */
[----:B------:R-:W-:Y:S01]  /*c600*/  FADD.FTZ R61, R233, R48 ;  /* 0x00000030e93d7221 */ /* 0x000fe20000010000 */
[----:B-----5:R-:W-:Y:S01]  /*c610*/  F2FP.F16.F32.PACK_AB R44, R89, R88 ;  /* 0x00000058592c723e */ /* 0x020fe200000000ff */
[----:B------:R-:W-:Y:S01]  /*c620*/  FADD.FTZ R2, R172, R2 ;  /* 0x00000002ac027221 */ /* 0x000fe20000010000 */
[----:B------:R-:W-:Y:S01]  /*c630*/  F2FP.F16.F32.PACK_AB R45, R91, R90 ;  /* 0x0000005a5b2d723e */ /* 0x000fe200000000ff */
[----:B------:R-:W-:Y:S01]  /*c640*/  HMMA.16816.F32 R28, R36, R50, R28 ;  /* 0x00000032241c723c */ /* 0x000fe2000000181c */
[----:B------:R-:W1:Y:S04]  /*c650*/  LDSM.16.MT88.4 R48, [R171+0x2800] ;  /* 0x00280000ab30783b */ /* 0x000e680000004200 */
[----:B------:R-:W-:Y:S01]  /*c660*/  MUFU.EX2 R104, R104 ;  /* 0x0000006800687308 */ /* 0x000fe20000000800 */
[----:B------:R-:W-:Y:S01]  /*c670*/  F2FP.F16.F32.PACK_AB R36, R85, R84 ;  /* 0x000000545524723e */ /* 0x000fe200000000ff */
[----:B------:R-:W-:Y:S01]  /*c680*/  FADD.FTZ R2, R176, R2 ;  /* 0x00000002b0027221 */ /* 0x000fe20000010000 */
[----:B------:R-:W-:Y:S02]  /*c690*/  F2FP.F16.F32.PACK_AB R37, R87, R86 ;  /* 0x000000565725723e */ /* 0x000fe400000000ff */
[----:B------:R-:W-:Y:S02]  /*c6a0*/  F2FP.F16.F32.PACK_AB R38, R97, R96 ;  /* 0x000000606126723e */ /* 0x000fe400000000ff */
[----:B------:R-:W-:Y:S03]  /*c6b0*/  F2FP.F16.F32.PACK_AB R39, R99, R98 ;  /* 0x000000626327723e */ /* 0x000fe600000000ff */
[----:B------:R-:W4:Y:S01]  /*c6c0*/  MUFU.EX2 R105, R105 ;  /* 0x0000006900697308 */ /* 0x000f220000000800 */
[----:B---3--:R-:W-:Y:S02]  /*c6d0*/  F2FP.F16.F32.PACK_AB R46, R93, R92 ;  /* 0x0000005c5d2e723e */ /* 0x008fe400000000ff */
[----:B------:R-:W-:Y:S01]  /*c6e0*/  F2FP.F16.F32.PACK_AB R47, R95, R94 ;  /* 0x0000005e5f2f723e */ /* 0x000fe200000000ff */
[-C--:B------:R-:W-:Y:S06]  /*c6f0*/  HMMA.16816.F32 R4, R36, R40.reuse, R4 ;  /* 0x000000282404723c */ /* 0x080fec0000001804 */
[----:B------:R-:W-:Y:S02]  /*c700*/  MUFU.EX2 R116, R116 ;  /* 0x0000007400747308 */ /* 0x000fe40000000800 */
[C---:B------:R-:W-:Y:S08]  /*c710*/  HMMA.16816.F32 R8, R44.reuse, R40, R8 ;  /* 0x000000282c08723c */ /* 0x040ff00000001808 */
[----:B------:R-:W-:Y:S01]  /*c720*/  MUFU.EX2 R117, R117 ;  /* 0x0000007500757308 */ /* 0x000fe20000000800 */
[-C--:B------:R-:W-:Y:S09]  /*c730*/  HMMA.16816.F32 R12, R44, R42.reuse, R12 ;  /* 0x0000002a2c0c723c */ /* 0x080ff2000000180c */
[----:B------:R-:W-:Y:S01]  /*c740*/  MUFU.EX2 R118, R118 ;  /* 0x0000007600767308 */ /* 0x000fe20000000800 */
[C---:B------:R-:W-:Y:S01]  /*c750*/  HMMA.16816.F32 R16, R36.reuse, R42, R16 ;  /* 0x0000002a2410723c */ /* 0x040fe20000001810 */
[----:B------:R-:W3:Y:S08]  /*c760*/  LDSM.16.MT88.4 R40, [R169+0xb000] ;  /* 0x00b00000a928783b */ /* 0x000ef00000004200 */
[----:B------:R-:W-:Y:S01]  /*c770*/  MUFU.EX2 R119, R119 ;  /* 0x0000007700777308 */ /* 0x000fe20000000800 */
[-C--:B------:R-:W-:Y:S09]  /*c780*/  HMMA.16816.F32 R132, R36, R52.reuse, R132 ;  /* 0x000000342484723c */ /* 0x080ff20000001884 */
[----:B------:R-:W-:Y:S01]  /*c790*/  MUFU.EX2 R65, R65 ;  /* 0x0000004100417308 */ /* 0x000fe20000000800 */
[C---:B------:R-:W-:Y:S09]  /*c7a0*/  HMMA.16816.F32 R136, R44.reuse, R52, R136 ;  /* 0x000000342c88723c */ /* 0x040ff20000001888 */
[----:B------:R-:W-:Y:S01]  /*c7b0*/  MUFU.EX2 R64, R64 ;  /* 0x0000004000407308 */ /* 0x000fe20000000800 */
[-C--:B------:R-:W-:Y:S09]  /*c7c0*/  HMMA.16816.F32 R140, R44, R54.reuse, R140 ;  /* 0x000000362c8c723c */ /* 0x080ff2000000188c */
[----:B------:R-:W-:Y:S01]  /*c7d0*/  MUFU.EX2 R106, R106 ;  /* 0x0000006a006a7308 */ /* 0x000fe20000000800 */
[C---:B------:R-:W-:Y:S01]  /*c7e0*/  HMMA.16816.F32 R20, R36.reuse, R54, R20 ;  /* 0x000000362414723c */ /* 0x040fe20000001814 */
[----:B------:R-:W5:Y:S08]  /*c7f0*/  LDSM.16.MT88.4 R52, [R212+0xb000] ;  /* 0x00b00000d434783b */ /* 0x000f700000004200 */
[----:B------:R-:W3:Y:S01]  /*c800*/  MUFU.EX2 R107, R107 ;  /* 0x0000006b006b7308 */ /* 0x000ee20000000800 */
[-C--:B------:R-:W-:Y:S09]  /*c810*/  HMMA.16816.F32 R144, R36, R56.reuse, R144 ;  /* 0x000000382490723c */ /* 0x080ff20000001890 */
[----:B------:R-:W-:Y:S01]  /*c820*/  MUFU.EX2 R108, R108 ;  /* 0x0000006c006c7308 */ /* 0x000fe20000000800 */
[C---:B------:R-:W-:Y:S09]  /*c830*/  HMMA.16816.F32 R148, R44.reuse, R56, R148 ;  /* 0x000000382c94723c */ /* 0x040ff20000001894 */
[----:B------:R-:W5:Y:S01]  /*c840*/  MUFU.EX2 R109, R109 ;  /* 0x0000006d006d7308 */ /* 0x000f620000000800 */
[-C--:B------:R-:W-:Y:S09]  /*c850*/  HMMA.16816.F32 R32, R44, R58.reuse, R32 ;  /* 0x0000003a2c20723c */ /* 0x080ff20000001820 */
[----:B------:R-:W-:Y:S01]  /*c860*/  MUFU.EX2 R110, R110 ;  /* 0x0000006e006e7308 */ /* 0x000fe20000000800 */
[C---:B------:R-:W-:Y:S01]  /*c870*/  HMMA.16816.F32 R152, R36.reuse, R58, R152 ;  /* 0x0000003a2498723c */ /* 0x040fe20000001898 */
[----:B------:R-:W2:Y:S08]  /*c880*/  LDSM.16.MT88.4 R56, [R170+0x3000] ;  /* 0x00300000aa38783b */ /* 0x000eb00000004200 */
[----:B------:R-:W5:Y:S01]  /*c890*/  MUFU.EX2 R111, R111 ;  /* 0x0000006f006f7308 */ /* 0x000f620000000800 */
[-C--:B-1----:R-:W-:Y:S09]  /*c8a0*/  HMMA.16816.F32 R24, R36, R48.reuse, R24 ;  /* 0x000000302418723c */ /* 0x082ff20000001818 */
[----:B------:R-:W-:Y:S01]  /*c8b0*/  MUFU.EX2 R63, R63 ;  /* 0x0000003f003f7308 */ /* 0x000fe20000000800 */
[C---:B------:R-:W-:Y:S08]  /*c8c0*/  HMMA.16816.F32 R156, R44.reuse, R48, R156 ;  /* 0x000000302c9c723c */ /* 0x040ff0000000189c */
[-C--:B------:R-:W-:Y:S03]  /*c8d0*/  HMMA.16816.F32 R160, R44, R50.reuse, R160 ;  /* 0x000000322ca0723c */ /* 0x080fe600000018a0 */
[----:B----4-:R-:W-:Y:S02]  /*c8e0*/  F2FP.F16.F32.PACK_AB R44, R105, R104 ;  /* 0x00000068692c723e */ /* 0x010fe400000000ff */
[----:B---3--:R-:W-:Y:S02]  /*c8f0*/  F2FP.F16.F32.PACK_AB R45, R107, R106 ;  /* 0x0000006a6b2d723e */ /* 0x008fe400000000ff */
[----:B-----5:R-:W-:Y:S01]  /*c900*/  F2FP.F16.F32.PACK_AB R46, R109, R108 ;  /* 0x0000006c6d2e723e */ /* 0x020fe200000000ff */
[----:B------:R-:W-:Y:S04]  /*c910*/  HMMA.16816.F32 R28, R36, R50, R28 ;  /* 0x00000032241c723c */ /* 0x000fe8000000181c */
[----:B------:R-:W-:Y:S02]  /*c920*/  F2FP.F16.F32.PACK_AB R36, R101, R100 ;  /* 0x000000646524723e */ /* 0x000fe400000000ff */
[----:B------:R-:W-:Y:S02]  /*c930*/  F2FP.F16.F32.PACK_AB R37, R103, R102 ;  /* 0x000000666725723e */ /* 0x000fe400000000ff */
[----:B------:R-:W-:Y:S02]  /*c940*/  F2FP.F16.F32.PACK_AB R38, R113, R112 ;  /* 0x000000707126723e */ /* 0x000fe400000000ff */
[----:B------:R-:W-:Y:S02]  /*c950*/  F2FP.F16.F32.PACK_AB R39, R115, R114 ;  /* 0x000000727327723e */ /* 0x000fe400000000ff */
[----:B------:R-:W-:Y:S05]  /*c960*/  F2FP.F16.F32.PACK_AB R47, R111, R110 ;  /* 0x0000006e6f2f723e */ /* 0x000fea00000000ff */
[-C--:B------:R-:W-:Y:S08]  /*c970*/  HMMA.16816.F32 R4, R36, R40.reuse, R4 ;  /* 0x000000282404723c */ /* 0x080ff00000001804 */
[C---:B------:R-:W-:Y:S08]  /*c980*/  HMMA.16816.F32 R8, R44.reuse, R40, R8 ;  /* 0x000000282c08723c */ /* 0x040ff00000001808 */
[-C--:B------:R-:W-:Y:S08]  /*c990*/  HMMA.16816.F32 R12, R44, R42.reuse, R12 ;  /* 0x0000002a2c0c723c */ /* 0x080ff0000000180c */
[C---:B------:R-:W-:Y:S01]  /*c9a0*/  HMMA.16816.F32 R16, R36.reuse, R42, R16 ;  /* 0x0000002a2410723c */ /* 0x040fe20000001810 */
[----:B------:R-:W-:Y:S07]  /*c9b0*/  MUFU.EX2 R43, R126 ;  /* 0x0000007e002b7308 */ /* 0x000fee0000000800 */
[-C--:B------:R-:W-:Y:S08]  /*c9c0*/  HMMA.16816.F32 R132, R36, R52.reuse, R132 ;  /* 0x000000342484723c */ /* 0x080ff00000001884 */
[C---:B------:R-:W-:Y:S01]  /*c9d0*/  HMMA.16816.F32 R136, R44.reuse, R52, R136 ;  /* 0x000000342c88723c */ /* 0x040fe20000001888 */
[----:B------:R-:W-:Y:S03]  /*c9e0*/  MUFU.EX2 R53, R124 ;  /* 0x0000007c00357308 */ /* 0x000fe60000000800 */
[----:B--2---:R-:W-:Y:S04]  /*c9f0*/  FFMA.FTZ R0, R0, R60, R221 ;  /* 0x0000003c00007223 */ /* 0x004fe800000100dd */
[-C--:B------:R-:W-:Y:S03]  /*ca00*/  HMMA.16816.F32 R140, R44, R54.reuse, R140 ;  /* 0x000000362c8c723c */ /* 0x080fe6000000188c */
[----:B------:R-:W-:Y:S01]  /*ca10*/  MUFU.EX2 R52, R122 ;  /* 0x0000007a00347308 */ /* 0x000fe20000000800 */
[----:B------:R-:W-:Y:S01]  /*ca20*/  FADD.FTZ R0, R230, R0 ;  /* 0x00000000e6007221 */ /* 0x000fe20000010000 */
[----:B------:R-:W-:Y:S01]  /*ca30*/  FADD.FTZ R60, R173, R3 ;  /* 0x00000003ad3c7221 */ /* 0x000fe20000010000 */
[----:B------:R-:W-:Y:S02]  /*ca40*/  FADD.FTZ R3, R174, R61 ;  /* 0x0000003dae037221 */ /* 0x000fe40000010000 */
[----:B------:R-:W-:Y:S01]  /*ca50*/  FADD.FTZ R0, R231, R0 ;  /* 0x00000000e7007221 */ /* 0x000fe20000010000 */
[C---:B------:R-:W-:Y:S04]  /*ca60*/  HMMA.16816.F32 R20, R36.reuse, R54, R20 ;  /* 0x000000362414723c */ /* 0x040fe80000001814 */
[----:B------:R-:W-:Y:S01]  /*ca70*/  MUFU.EX2 R54, R123 ;  /* 0x0000007b00367308 */ /* 0x000fe20000000800 */
[----:B------:R-:W-:Y:S01]  /*ca80*/  FADD.FTZ R0, R175, R0 ;  /* 0x00000000af007221 */ /* 0x000fe20000010000 */
[----:B------:R-:W-:Y:S01]  /*ca90*/  FADD.FTZ R49, R177, R60 ;  /* 0x0000003cb1317221 */ /* 0x000fe20000010000 */
[----:B------:R-:W-:Y:S01]  /*caa0*/  FADD.FTZ R48, R227, R3 ;  /* 0x00000003e3307221 */ /* 0x000fe20000010000 */
[----:B------:R-:W-:Y:S01]  /*cab0*/  MOV R177, R185 ;  /* 0x000000b900b17202 */ /* 0x000fe20000000f00 */
[-C--:B------:R-:W-:Y:S05]  /*cac0*/  HMMA.16816.F32 R144, R36, R56.reuse, R144 ;  /* 0x000000382490723c */ /* 0x080fea0000001890 */
[----:B------:R-:W1:Y:S01]  /*cad0*/  MUFU.EX2 R55, R121 ;  /* 0x0000007900377308 */ /* 0x000e620000000800 */
[----:B------:R-:W-:Y:S01]  /*cae0*/  FADD.FTZ R3, R208, R0 ;  /* 0x00000000d0037221 */ /* 0x000fe20000010000 */
[----:B------:R-:W-:Y:S01]  /*caf0*/  FADD.FTZ R0, R178, R2 ;  /* 0x00000002b2007221 */ /* 0x000fe20000010000 */
[----:B------:R-:W-:Y:S01]  /*cb00*/  FADD.FTZ R2, R179, R49 ;  /* 0x00000031b3027221 */ /* 0x000fe20000010000 */
[----:B------:R-:W-:Y:S01]  /*cb10*/  FADD.FTZ R62, R228, R48 ;  /* 0x00000030e43e7221 */ /* 0x000fe20000010000 */
[----:B------:R-:W-:Y:S01]  /*cb20*/  MOV R179, R187 ;  /* 0x000000bb00b37202 */ /* 0x000fe20000000f00 */
[C---:B------:R-:W-:Y:S01]  /*cb30*/  HMMA.16816.F32 R148, R44.reuse, R56, R148 ;  /* 0x000000382c94723c */ /* 0x040fe20000001894 */
[----:B------:R-:W2:Y:S03]  /*cb40*/  LDSM.16.MT88.4 R48, [R171+0x3000] ;  /* 0x00300000ab30783b */ /* 0x000ea60000004200 */
[----:B------:R-:W-:Y:S01]  /*cb50*/  FADD.FTZ R0, R186, R0 ;  /* 0x00000000ba007221 */ /* 0x000fe20000010000 */
[----:B------:R-:W-:Y:S01]  /*cb60*/  MOV R178, R184 ;  /* 0x000000b800b27202 */ /* 0x000fe20000000f00 */
[----:B------:R-:W-:Y:S01]  /*cb70*/  FADD.FTZ R61, R211, R3 ;  /* 0x00000003d33d7221 */ /* 0x000fe20000010000 */
[----:B------:R-:W-:Y:S01]  /*cb80*/  FADD.FTZ R60, R237, R2 ;  /* 0x00000002ed3c7221 */ /* 0x000fe20000010000 */
[-C--:B------:R-:W-:Y:S01]  /*cb90*/  HMMA.16816.F32 R32, R44, R58.reuse, R32 ;  /* 0x0000003a2c20723c */ /* 0x080fe20000001820 */
[----:B------:R3:W4:Y:S02]  /*cba0*/  LDSM.16.MT88.4 R184, [R169+0xb800] ;  /* 0x00b80000a9b8783b */ /* 0x0007240000004200 */
[----:B------:R-:W-:Y:S01]  /*cbb0*/  FADD.FTZ R3, R177, R62 ;  /* 0x0000003eb1037221 */ /* 0x000fe20000010000 */
[----:B------:R-:W-:Y:S01]  /*cbc0*/  FADD.FTZ R0, R179, R0 ;  /* 0x00000000b3007221 */ /* 0x000fe20000010000 */
[----:B------:R-:W-:Y:S01]  /*cbd0*/  FADD.FTZ R2, R178, R61 ;  /* 0x0000003db2027221 */ /* 0x000fe20000010000 */
[----:B------:R-:W-:Y:S01]  /*cbe0*/  FADD.FTZ R41, R190, R60 ;  /* 0x0000003cbe297221 */ /* 0x000fe20000010000 */
[----:B------:R-:W-:Y:S01]  /*cbf0*/  FADD.FTZ R40, R191, R3 ;  /* 0x00000003bf287221 */ /* 0x000fe20000010000 */
[C---:B------:R-:W-:Y:S04]  /*cc00*/  HMMA.16816.F32 R152, R36.reuse, R58, R152 ;  /* 0x0000003a2498723c */ /* 0x040fe80000001898 */
[----:B------:R-:W-:Y:S01]  /*cc10*/  FADD.FTZ R42, R202, R0 ;  /* 0x00000000ca2a7221 */ /* 0x000fe20000010000 */
[----:B------:R-:W-:Y:S01]  /*cc20*/  FADD.FTZ R3, R189, R2 ;  /* 0x00000002bd037221 */ /* 0x000fe20000010000 */
[----:B------:R-:W-:Y:S01]  /*cc30*/  FADD.FTZ R2, R201, R41 ;  /* 0x00000029c9027221 */ /* 0x000fe20000010000 */
[----:B------:R-:W-:Y:S01]  /*cc40*/  FADD.FTZ R0, R183, R40 ;  /* 0x00000028b7007221 */ /* 0x000fe20000010000 */
[----:B------:R-:W-:Y:S01]  /*cc50*/  FADD.FTZ R40, R203, R42 ;  /* 0x0000002acb287221 */ /* 0x000fe20000010000 */
[----:B------:R-:W5:Y:S01]  /*cc60*/  LDSM.16.MT88.4 R188, [R212+0xb800] ;  /* 0x00b80000d4bc783b */ /* 0x000f620000004200 */
[----:B------:R-:W-:Y:S01]  /*cc70*/  FADD.FTZ R2, R200, R2 ;  /* 0x00000002c8027221 */ /* 0x000fe20000010000 */
[----:B------:R-:W-:Y:S01]  /*cc80*/  F2FP.F16.F32.PACK_AB R200, R117, R116 ;  /* 0x0000007475c8723e */ /* 0x000fe200000000ff */
[----:B------:R-:W-:Y:S01]  /*cc90*/  FADD.FTZ R41, R235, R40 ;  /* 0x00000028eb297221 */ /* 0x000fe20000010000 */
[----:B------:R-:W-:Y:S01]  /*cca0*/  F2FP.F16.F32.PACK_AB R201, R119, R118 ;  /* 0x0000007677c9723e */ /* 0x000fe200000000ff */
[----:B------:R-:W-:Y:S01]  /*ccb0*/  FADD.FTZ R40, R234, R2 ;  /* 0x00000002ea287221 */ /* 0x000fe20000010000 */
[----:B------:R-:W-:Y:S01]  /*ccc0*/  F2FP.F16.F32.PACK_AB R202, R216, R65 ;  /* 0x00000041d8ca723e */ /* 0x000fe200000000ff */
[----:B------:R-:W-:Y:S01]  /*ccd0*/  FADD.FTZ R2, R130, R41 ;  /* 0x0000002982027221 */ /* 0x000fe20000010000 */
[----:B------:R-:W-:Y:S01]  /*cce0*/  F2FP.F16.F32.PACK_AB R203, R217, R64 ;  /* 0x00000040d9cb723e */ /* 0x000fe200000000ff */
[----:B------:R-:W5:Y:S01]  /*ccf0*/  LDL.LU R130, [R1] ;  /* 0x0000000001827983 */ /* 0x000f620000300800 */
[----:B------:R-:W-:Y:S01]  /*cd00*/  FADD.FTZ R3, R180, R3 ;  /* 0x00000003b4037221 */ /* 0x000fe20000010000 */
[----:B------:R-:W-:Y:S01]  /*cd10*/  FADD.FTZ R42, R182, R0 ;  /* 0x00000000b62a7221 */ /* 0x000fe20000010000 */
[----:B---3--:R-:W-:Y:S02]  /*cd20*/  MOV R169, R166 ;  /* 0x000000a600a97202 */ /* 0x008fe40000000f00 */
[----:B------:R-:W-:Y:S01]  /*cd30*/  FADD.FTZ R0, R181, R3 ;  /* 0x00000003b5007221 */ /* 0x000fe20000010000 */
[----:B------:R-:W-:Y:S01]  /*cd40*/  FADD.FTZ R3, R226, R42 ;  /* 0x0000002ae2037221 */ /* 0x000fe20000010000 */
[-C--:B--2---:R-:W-:Y:S03]  /*cd50*/  HMMA.16816.F32 R24, R36, R48.reuse, R24 ;  /* 0x000000302418723c */ /* 0x084fe60000001818 */
[----:B------:R-:W-:Y:S05]  /*cd60*/  FADD.FTZ R3, R229, R3 ;  /* 0x00000003e5037221 */ /* 0x000fea0000010000 */
[C---:B------:R-:W-:Y:S08]  /*cd70*/  HMMA.16816.F32 R156, R44.reuse, R48, R156 ;  /* 0x000000302c9c723c */ /* 0x040ff0000000189c */
[-C--:B------:R-:W-:Y:S08]  /*cd80*/  HMMA.16816.F32 R160, R44, R50.reuse, R160 ;  /* 0x000000322ca0723c */ /* 0x080ff000000018a0 */
[----:B------:R-:W-:Y:S04]  /*cd90*/  HMMA.16816.F32 R28, R36, R50, R28 ;  /* 0x00000032241c723c */ /* 0x000fe8000000181c */
[----:B-1----:R-:W-:Y:S02]  /*cda0*/  F2FP.F16.F32.PACK_AB R36, R55, R63 ;  /* 0x0000003f3724723e */ /* 0x002fe400000000ff */
[----:B------:R-:W-:Y:S02]  /*cdb0*/  F2FP.F16.F32.PACK_AB R37, R54, R52 ;  /* 0x000000343625723e */ /* 0x000fe400000000ff */
[-C--:B----4-:R-:W-:Y:S01]  /*cdc0*/  HMMA.16816.F32 R176, R200, R184.reuse, R4 ;  /* 0x000000b8c8b0723c */ /* 0x090fe20000001804 */
[----:B------:R1:W2:Y:S04]  /*cdd0*/  LDSM.16.MT88.4 R4, [R170+0x3800] ;  /* 0x00380000aa04783b */ /* 0x0002a80000004200 */
[----:B------:R-:W-:Y:S02]  /*cde0*/  F2FP.F16.F32.PACK_AB R38, R218, R53 ;  /* 0x00000035da26723e */ /* 0x000fe400000000ff */
[----:B------:R-:W-:Y:S07]  /*cdf0*/  F2FP.F16.F32.PACK_AB R39, R219, R43 ;  /* 0x0000002bdb27723e */ /* 0x000fee00000000ff */
[C---:B------:R-:W-:Y:S04]  /*ce00*/  HMMA.16816.F32 R172, R36.reuse, R184, R8 ;  /* 0x000000b824ac723c */ /* 0x040fe80000001808 */
[----:B------:R-:W-:Y:S01]  /*ce10*/  FADD.FTZ R10, R206, R2 ;  /* 0x00000002ce0a7221 */ /* 0x000fe20000010000 */
[----:B------:R-:W-:Y:S01]  /*ce20*/  FADD.FTZ R2, R195, R3 ;  /* 0x00000003c3027221 */ /* 0x000fe20000010000 */
[----:B------:R-:W-:Y:S01]  /*ce30*/  FADD.FTZ R8, R209, R0 ;  /* 0x00000000d1087221 */ /* 0x000fe20000010000 */
[----:B------:R-:W-:Y:S01]  /*ce40*/  FADD.FTZ R0, R239, R40 ;  /* 0x00000028ef007221 */ /* 0x000fe20000010000 */
[-C--:B------:R-:W-:Y:S03]  /*ce50*/  HMMA.16816.F32 R180, R36, R186.reuse, R12 ;  /* 0x000000ba24b4723c */ /* 0x080fe6000000180c */
[----:B------:R-:W-:Y:S01]  /*ce60*/  FADD.FTZ R9, R204, R0 ;  /* 0x00000000cc097221 */ /* 0x000fe20000010000 */
[----:B------:R-:W-:Y:S01]  /*ce70*/  FADD.FTZ R3, R207, R10 ;  /* 0x0000000acf037221 */ /* 0x000fe20000010000 */
[----:B------:R-:W-:Y:S01]  /*ce80*/  FADD.FTZ R8, R210, R8 ;  /* 0x00000008d2087221 */ /* 0x000fe20000010000 */
[----:B------:R-:W-:Y:S01]  /*ce90*/  FADD.FTZ R2, R194, R2 ;  /* 0x00000002c2027221 */ /* 0x000fe20000010000 */
[----:B-1----:R-:W-:Y:S01]  /*cea0*/  MOV R170, R164 ;  /* 0x000000a400aa7202 */ /* 0x002fe20000000f00 */
[C---:B------:R-:W-:Y:S04]  /*ceb0*/  HMMA.16816.F32 R184, R200.reuse, R186, R16 ;  /* 0x000000bac8b8723c */ /* 0x040fe80000001810 */
[----:B------:R-:W-:Y:S01]  /*cec0*/  FADD.FTZ R11, R198, R3 ;  /* 0x00000003c60b7221 */ /* 0x000fe20000010000 */
[----:B------:R-:W-:Y:S01]  /*ced0*/  FADD.FTZ R2, R129, R2 ;  /* 0x0000000281027221 */ /* 0x000fe20000010000 */
[----:B------:R-:W-:Y:S01]  /*cee0*/  FADD.FTZ R0, R193, R8 ;  /* 0x00000008c1007221 */ /* 0x000fe20000010000 */
[----:B------:R-:W-:Y:S01]  /*cef0*/  FADD.FTZ R8, R205, R9 ;  /* 0x00000009cd087221 */ /* 0x000fe20000010000 */
[-C--:B-----5:R-:W-:Y:S03]  /*cf00*/  HMMA.16816.F32 R132, R200, R188.reuse, R132 ;  /* 0x000000bcc884723c */ /* 0x0a0fe60000001884 */
        /* <DEDUP_REMOVED lines=8> */
[----:B------:R-:W-:Y:S02]  /*cf90*/  FADD.FTZ R2, R70, R10 ;  /* 0x0000000a46027221 */ /* 0x000fe40000010000 */
[-C--:B------:R-:W-:Y:S03]  /*cfa0*/  HMMA.16816.F32 R140, R36, R190.reuse, R140 ;  /* 0x000000be248c723c */ /* 0x080fe6000000188c */
[----:B------:R-:W-:Y:S01]  /*cfb0*/  FADD.FTZ R8, R66, R0 ;  /* 0x0000000042087221 */ /* 0x000fe20000010000 */
[----:B------:R-:W-:Y:S01]  /*cfc0*/  FADD.FTZ R3, R69, R3 ;  /* 0x0000000345037221 */ /* 0x000fe20000010000 */
[----:B------:R-:W-:Y:S01]  /*cfd0*/  FADD.FTZ R0, R72, R9 ;  /* 0x0000000948007221 */ /* 0x000fe20000010000 */
[----:B------:R-:W-:Y:S01]  /*cfe0*/  FADD.FTZ R2, R71, R2 ;  /* 0x0000000247027221 */ /* 0x000fe20000010000 */
[----:B------:R-:W-:Y:S01]  /*cff0*/  FADD.FTZ R12, R74, R8 ;  /* 0x000000084a0c7221 */ /* 0x000fe20000010000 */
[C---:B------:R-:W-:Y:S01]  /*d000*/  HMMA.16816.F32 R188, R200.reuse, R190, R20 ;  /* 0x000000bec8bc723c */ /* 0x040fe20000001814 */
[----:B------:R-:W1:Y:S03]  /*d010*/  LDSM.16.MT88.4 R8, [R171+0x3800] ;  /* 0x00380000ab08783b */ /* 0x000e660000004200 */
[----:B------:R-:W-:Y:S01]  /*d020*/  FADD.FTZ R3, R80, R3 ;  /* 0x0000000350037221 */ /* 0x000fe20000010000 */
[----:B------:R-:W-:Y:S01]  /*d030*/  FADD.FTZ R13, R73, R0 ;  /* 0x00000000490d7221 */ /* 0x000fe20000010000 */
[----:B------:R-:W-:Y:S01]  /*d040*/  FADD.FTZ R2, R82, R2 ;  /* 0x0000000252027221 */ /* 0x000fe20000010000 */
[----:B------:R-:W-:Y:S01]  /*d050*/  FADD.FTZ R0, R75, R12 ;  /* 0x0000000c4b007221 */ /* 0x000fe20000010000 */
[-C--:B--2---:R-:W-:Y:S03]  /*d060*/  HMMA.16816.F32 R144, R200, R4.reuse, R144 ;  /* 0x00000004c890723c */ /* 0x084fe60000001890 */
        /* <DEDUP_REMOVED lines=14> */
[----:B------:R-:W-:Y:S02]  /*d150*/  FADD.FTZ R0, R90, R0 ;  /* 0x000000005a007221 */ /* 0x000fe40000010000 */
[----:B------:R-:W-:Y:S01]  /*d160*/  FADD.FTZ R12, R98, R3 ;  /* 0x00000003620c7221 */ /* 0x000fe20000010000 */
[----:B------:R-:W-:Y:S01]  /*d170*/  FADD.FTZ R3, R97, R13 ;  /* 0x0000000d61037221 */ /* 0x000fe20000010000 */
[C---:B------:R-:W-:Y:S04]  /*d180*/  HMMA.16816.F32 R152, R200.reuse, R6, R152 ;  /* 0x00000006c898723c */ /* 0x040fe80000001898 */
[----:B------:R-:W-:Y:S01]  /*d190*/  FADD.FTZ R3, R100, R3 ;  /* 0x0000000364037221 */ /* 0x000fe20000010000 */
[----:B------:R-:W-:Y:S01]  /*d1a0*/  FADD.FTZ R2, R89, R2 ;  /* 0x0000000259027221 */ /* 0x000fe20000010000 */
[----:B------:R-:W-:Y:S02]  /*d1b0*/  FADD.FTZ R0, R91, R0 ;  /* 0x000000005b007221 */ /* 0x000fe40000010000 */
[----:B------:R-:W-:Y:S01]  /*d1c0*/  FADD.FTZ R3, R101, R3 ;  /* 0x0000000365037221 */ /* 0x000fe20000010000 */
[----:B------:R-:W-:Y:S01]  /*d1d0*/  FADD.FTZ R5, R92, R2 ;  /* 0x000000025c057221 */ /* 0x000fe20000010000 */
[----:B------:R-:W-:Y:S01]  /*d1e0*/  FADD.FTZ R2, R99, R12 ;  /* 0x0000000c63027221 */ /* 0x000fe20000010000 */
[----:B------:R-:W-:Y:S01]  /*d1f0*/  FADD.FTZ R4, R94, R0 ;  /* 0x000000005e047221 */ /* 0x000fe20000010000 */
[----:B------:R-:W-:Y:S01]  /*d200*/  FADD.FTZ R13, R112, R3 ;  /* 0x00000003700d7221 */ /* 0x000fe20000010000 */
[-C--:B-1----:R-:W-:Y:S03]  /*d210*/  HMMA.16816.F32 R196, R200, R8.reuse, R24 ;  /* 0x00000008c8c4723c */ /* 0x082fe60000001818 */
[----:B------:R-:W-:Y:S01]  /*d220*/  FADD.FTZ R2, R102, R2 ;  /* 0x0000000266027221 */ /* 0x000fe20000010000 */
[----:B------:R-:W-:Y:S01]  /*d230*/  FADD.FTZ R0, R93, R5 ;  /* 0x000000055d007221 */ /* 0x000fe20000010000 */
        /* <DEDUP_REMOVED lines=9> */
[----:B------:R-:W1:Y:S01]  /*d2d0*/  LDC.64 R2, c[0x0][0x3c0] ;  /* 0x0000f000ff027b82 */ /* 0x000e620000000a00 */
        /* <DEDUP_REMOVED lines=17> */
[-C--:B------:R-:W-:Y:S03]  /*d3f0*/  HMMA.16816.F32 R160, R36, R10.reuse, R160 ;  /* 0x0000000a24a0723c */ /* 0x080fe600000018a0 */
[----:B------:R-:W-:Y:S01]  /*d400*/  STL [R1+0x4], R5 ;  /* 0x0000040501007387 */ /* 0x000fe20000100800 */
[----:B------:R-:W-:Y:S01]  /*d410*/  FADD.FTZ R6, R43, R0 ;  /* 0x000000002b067221 */ /* 0x000fe20000010000 */
[----:B------:R-:W-:Y:S01]  /*d420*/  FADD.FTZ R0, R217, R4 ;  /* 0x00000004d9007221 */ /* 0x000fe20000010000 */
[----:B------:R-:W-:Y:S02]  /*d430*/  FADD.FTZ R4, R218, R7 ;  /* 0x00000007da047221 */ /* 0x000fe40000010000 */
[----:B------:R-:W-:Y:S02]  /*d440*/  HMMA.16816.F32 R200, R200, R10, R28 ;  /* 0x0000000ac8c8723c */ /* 0x000fe4000000181c */
[----:B------:R1:W-:Y:S04]  /*d450*/  STL [R1+0x10], R0 ;  /* 0x0000100001007387 */ /* 0x0003e80000100800 */
[----:B------:R2:W-:Y:S01]  /*d460*/  STL [R1+0xc], R4 ;  /* 0x00000c0401007387 */ /* 0x0005e20000100800 */
[C---:B-1----:R-:W-:Y:S02]  /*d470*/  SHF.L.U64.HI R0, R2.reuse, 0x8, R3 ;  /* 0x0000000802007819 */ /* 0x042fe40000010203 */
[----:B------:R-:W-:Y:S02]  /*d480*/  MOV R3, R168 ;  /* 0x000000a800037202 */ /* 0x000fe40000000f00 */
[----:B------:R-:W-:Y:S01]  /*d490*/  LEA R130, P0, -R2, R130, 0x8 ;  /* 0x0000008202827211 */ /* 0x000fe200078041ff */
[----:B------:R-:W-:Y:S03]  /*d4a0*/  FADD.FTZ R2, R219, R6 ;  /* 0x00000006db027221 */ /* 0x000fe60000010000 */
[----:B------:R-:W-:Y:S01]  /*d4b0*/  IADD3.X R252, PT, PT, R252, ~R0, RZ, P0, !PT ;  /* 0x80000000fcfc7210 */ /* 0x000fe200007fe4ff */
[----:B------:R2:W-:Y:S04]  /*d4c0*/  STL [R1], R130 ;  /* 0x0000008201007387 */ /* 0x0005e80000100800 */
[----:B------:R2:W-:Y:S01]  /*d4d0*/  STL [R1+0x8], R2 ;  /* 0x0000080201007387 */ /* 0x0005e20000100800 */
[----:B------:R-:W-:Y:S05]  /*d4e0*/  BRA.U UP0, `(.L_x_39) ;  /* 0xffffffbd00947547 */ /* 0x000fea000b83ffff */
.L_x_38:
[----:B------:R-:W2:Y:S01]  /*d4f0*/  LDL.LU R6, [R1+0x4] ;  /* 0x0000040001067983 */ /* 0x000ea20000300800 */
[----:B------:R-:W-:Y:S01]  /*d500*/  UISETP.NE.AND UP3, UPT, UR14, -0x1, UPT ;  /* 0xffffffff0e00788c */ /* 0x000fe2000bf65270 */
[----:B------:R-:W-:Y:S01]  /*d510*/  MOV R35, 0x10 ;  /* 0x0000001000237802 */ /* 0x000fe20000000f00 */
[----:B------:R-:W1:Y:S01]  /*d520*/  S2UR UR10, SR_CTAID.Y ;  /* 0x00000000000a79c3 */ /* 0x000e620000002600 */
[----:B------:R-:W3:Y:S01]  /*d530*/  LDL.LU R5, [R1+0x10] ;  /* 0x0000100001057983 */ /* 0x000ee20000300800 */
[----:B------:R-:W4:Y:S03]  /*d540*/  LDCU.U8 UR11, c[0x0][0x549] ;  /* 0x0000a920ff0b77ac */ /* 0x000f260008000000 */
[----:B------:R-:W3:Y:S01]  /*d550*/  LDL.LU R9, [R1+0xc] ;  /* 0x00000c0001097983 */ /* 0x000ee20000300800 */
[C---:B-----5:R-:W-:Y:S01]  /*d560*/  LOP3.LUT P4, RZ, R213.reuse, 0x10, RZ, 0xc0, !PT ;  /* 0x00000010d5ff7812 */ /* 0x060fe2000788c0ff */
[----:B------:R-:W1:Y:S02]  /*d570*/  LDCU UR12, c[0x0][0x434] ;  /* 0x00008680ff0c77ac */ /* 0x000e640008000800 */
[----:B------:R-:W3:Y:S01]  /*d580*/  LDL.LU R8, [R1+0x8] ;  /* 0x0000080001087983 */ /* 0x000ee20000300800 */
[----:B------:R-:W-:Y:S01]  /*d590*/  LOP3.LUT P5, RZ, R213, 0x8, RZ, 0xc0, !PT ;  /* 0x00000008d5ff7812 */ /* 0x000fe200078ac0ff */
[----:B------:R-:W1:Y:S02]  /*d5a0*/  @!UP3 LDCU.64 UR8, c[0x0][0x400] ;  /* 0x00008000ff08b7ac */ /* 0x000e640008000a00 */
[----:B------:R-:W3:Y:S01]  /*d5b0*/  LDL.LU R7, [R1+0x14] ;  /* 0x0000140001077983 */ /* 0x000ee20000300800 */
[----:B------:R-:W-:Y:S01]  /*d5c0*/  SEL R35, R35, 0xfffffff0, !P6 ;  /* 0xfffffff023237807 */ /* 0x000fe20007000000 */
[----:B------:R-:W1:Y:S01]  /*d5d0*/  @UP3 LDCU.64 UR4, c[0x0][0x408] ;  /* 0x00008100ff0437ac */ /* 0x000e620008000a00 */
[----:B------:R-:W-:Y:S01]  /*d5e0*/  SEL R248, R248, 0xffffffe0, !P5 ;  /* 0xffffffe0f8f87807 */ /* 0x000fe20006800000 */
[----:B------:R-:W1:Y:S01]  /*d5f0*/  LDCU.U8 UR13, c[0x0][0x548] ;  /* 0x0000a900ff0d77ac */ /* 0x000e620008000000 */
[----:B----4-:R-:W-:Y:S01]  /*d600*/  UISETP.NE.AND UP1, UPT, UR11, URZ, UPT ;  /* 0x000000ff0b00728c */ /* 0x010fe2000bf25270 */
[----:B------:R-:W4:Y:S01]  /*d610*/  S2UR UR11, SR_CTAID.X ;  /* 0x00000000000b79c3 */ /* 0x000f220000002500 */
[----:B------:R-:W-:Y:S01]  /*d620*/  UISETP.NE.AND UP2, UPT, UR14, -0x1, UPT ;  /* 0xffffffff0e00788c */ /* 0x000fe2000bf45270 */
[----:B------:R-:W4:Y:S01]  /*d630*/  LDCU UR15, c[0x0][0x434] ;  /* 0x00008680ff0f77ac */ /* 0x000f220008000800 */
[----:B-1----:R-:W-:-:S05]  /*d640*/  @!UP3 UIMAD.WIDE.U32 UR18, UR10, UR8, URZ ;  /* 0x000000080a12b2a5 */ /* 0x002fca000f8e00ff */
[----:B------:R-:W1:Y:S01]  /*d650*/  S2UR UR8, SR_CTAID.Z ;  /* 0x00000000000879c3 */ /* 0x000e620000002700 */
[----:B------:R-:W-:Y:S01]  /*d660*/  @UP3 UIMAD.WIDE.U32 UR20, UR14, UR4, URZ ;  /* 0x000000040e1432a5 */ /* 0x000fe2000f8e00ff */
[----:B------:R-:W4:Y:S01]  /*d670*/  @UP1 LDCU UR4, c[0x0][0x430] ;  /* 0x00008600ff0417ac */ /* 0x000f220008000800 */
[----:B------:R-:W-:Y:S02]  /*d680*/  @!UP3 UIMAD UR9, UR10, UR9, UR19 ;  /* 0x000000090a09b2a4 */ /* 0x000fe4000f8e0213 */
[----:B------:R-:W-:Y:S02]  /*d690*/  @UP3 UIMAD UR9, UR14, UR5, UR21 ;  /* 0x000000050e0932a4 */ /* 0x000fe4000f8e0215 */
[----:B------:R-:W-:Y:S02]  /*d6a0*/  @!UP2 UIMAD UR14, UR10, UR12, URZ ;  /* 0x0000000c0a0ea2a4 */ /* 0x000fe4000f8e02ff */
[----:B------:R-:W-:Y:S01]  /*d6b0*/  UISETP.NE.AND UP0, UPT, UR13, URZ, !UP1 ;  /* 0x000000ff0d00728c */ /* 0x000fe2000cf05270 */
[----:B------:R-:W1:Y:S01]  /*d6c0*/  @UP1 LDCU UR19, c[0x0][0x430] ;  /* 0x00008600ff1317ac */ /* 0x000e620008000800 */
[----:B------:R-:W-:Y:S01]  /*d6d0*/  @UP1 UMOV UR5, 0x1 ;  /* 0x0000000100051882 */ /* 0x000fe20000000000 */
[----:B------:R-:W-:Y:S01]  /*d6e0*/  @UP3 UMOV UR18, UR20 ;  /* 0x0000001400123c82 */ /* 0x000fe20008000000 */
[----:B----4-:R-:W-:-:S02]  /*d6f0*/  @UP1 UIMAD UR15, UR4, UR12, URZ ;  /* 0x0000000c040f12a4 */ /* 0x010fc4000f8e02ff */
[----:B------:R-:W-:Y:S01]  /*d700*/  USHF.R.S32.HI UR4, URZ, 0x1f, UR14 ;  /* 0x0000001fff047899 */ /* 0x000fe2000801140e */
[----:B--2---:R-:W2:Y:S04]  /*d710*/  SHFL.BFLY PT, R2, R6, 0x2, 0x1f ;  /* 0x0c401f0006027f89 */ /* 0x004ea800000e0000 */
[----:B---3--:R-:W3:Y:S04]  /*d720*/  SHFL.BFLY PT, R0, R5, 0x2, 0x1f ;  /* 0x0c401f0005007f89 */ /* 0x008ee800000e0000 */
[----:B------:R-:W4:Y:S04]  /*d730*/  SHFL.BFLY PT, R3, R9, 0x2, 0x1f ;  /* 0x0c401f0009037f89 */ /* 0x000f2800000e0000 */
[----:B------:R-:W1:Y:S01]  /*d740*/  SHFL.BFLY PT, R4, R8, 0x2, 0x1f ;  /* 0x0c401f0008047f89 */ /* 0x000e6200000e0000 */
[----:B------:R-:W-:Y:S01]  /*d750*/  MOV R40, R7 ;  /* 0x0000000700287202 */ /* 0x000fe20000000f00 */
[----:B--2---:R-:W-:Y:S01]  /*d760*/  FADD.FTZ R2, R2, R6 ;  /* 0x0000000602027221 */ /* 0x004fe20000010000 */
[----:B---3--:R-:W-:-:S04]  /*d770*/  FADD.FTZ R0, R0, R5 ;  /* 0x0000000500007221 */ /* 0x008fc80000010000 */
[----:B------:R-:W2:Y:S01]  /*d780*/  SHFL.BFLY PT, R6, R2, 0x1, 0x1f ;  /* 0x0c201f0002067f89 */ /* 0x000ea200000e0000 */
[----:B----4-:R-:W-:-:S03]  /*d790*/  FADD.FTZ R3, R3, R9 ;  /* 0x0000000903037221 */ /* 0x010fc60000010000 */
[----:B------:R-:W3:Y:S01]  /*d7a0*/  SHFL.BFLY PT, R5, R0, 0x1, 0x1f ;  /* 0x0c201f0000057f89 */ /* 0x000ee200000e0000 */
[----:B-1----:R-:W-:-:S03]  /*d7b0*/  FADD.FTZ R4, R4, R8 ;  /* 0x0000000804047221 */ /* 0x002fc60000010000 */
[----:B------:R-:W1:Y:S04]  /*d7c0*/  SHFL.BFLY PT, R36, R3, 0x1, 0x1f ;  /* 0x0c201f0003247f89 */ /* 0x000e6800000e0000 */
[----:B------:R-:W4:Y:S01]  /*d7d0*/  SHFL.BFLY PT, R38, R4, 0x1, 0x1f ;  /* 0x0c201f0004267f89 */ /* 0x000f2200000e0000 */
[----:B--2---:R-:W-:Y:S01]  /*d7e0*/  FADD.FTZ R37, R2, R6 ;  /* 0x0000000602257221 */ /* 0x004fe20000010000 */
[C---:B------:R-:W-:Y:S02]  /*d7f0*/  SHF.L.U32 R6, R213.reuse, 0x4, RZ ;  /* 0x00000004d5067819 */ /* 0x040fe400000006ff */
[C---:B------:R-:W-:Y:S01]  /*d800*/  SHF.L.U32 R2, R213.reuse, 0x5, RZ ;  /* 0x00000005d5027819 */ /* 0x040fe200000006ff */
[----:B---3--:R-:W-:Y:S01]  /*d810*/  FADD.FTZ R39, R0, R5 ;  /* 0x0000000500277221 */ /* 0x008fe20000010000 */
[----:B------:R-:W-:Y:S01]  /*d820*/  SHF.L.U32 R0, R213, 0x1, RZ ;  /* 0x00000001d5007819 */ /* 0x000fe200000006ff */
[----:B------:R-:W2:Y:S01]  /*d830*/  MUFU.RCP R7, R37 ;  /* 0x0000002500077308 */ /* 0x000ea20000001000 */
[----:B------:R-:W-:Y:S01]  /*d840*/  LOP3.LUT R6, R6, 0x1c0, RZ, 0xc0, !PT ;  /* 0x000001c006067812 */ /* 0x000fe200078ec0ff */
[----:B-1----:R-:W-:Y:S01]  /*d850*/  FADD.FTZ R36, R3, R36 ;  /* 0x0000002403247221 */ /* 0x002fe20000010000 */
[----:B------:R-:W-:-:S02]  /*d860*/  LOP3.LUT R5, R0, 0x6, RZ, 0xc0, !PT ;  /* 0x0000000600057812 */ /* 0x000fc400078ec0ff */
[----:B------:R-:W-:Y:S01]  /*d870*/  FSETP.NE.FTZ.AND P2, PT, R39, RZ, PT ;  /* 0x000000ff2700720b */ /* 0x000fe20003f55000 */
[----:B----4-:R-:W-:Y:S01]  /*d880*/  FADD.FTZ R38, R4, R38 ;  /* 0x0000002604267221 */ /* 0x010fe20000010000 */
[----:B------:R-:W-:Y:S01]  /*d890*/  LOP3.LUT R5, R5, 0x7c00, R2, 0xf8, !PT ;  /* 0x00007c0005057812 */ /* 0x000fe200078ef802 */
[----:B------:R-:W1:Y:S01]  /*d8a0*/  MUFU.RCP R8, R39 ;  /* 0x0000002700087308 */ /* 0x000e620000001000 */
[----:B------:R-:W-:Y:S02]  /*d8b0*/  LOP3.LUT R2, R6, 0x38, R0, 0xf8, !PT ;  /* 0x0000003806027812 */ /* 0x000fe400078ef800 */
[----:B------:R-:W-:Y:S02]  /*d8c0*/  FSETP.NE.FTZ.AND P3, PT, R37, RZ, PT ;  /* 0x000000ff2500720b */ /* 0x000fe40003f75000 */
[----:B------:R-:W-:Y:S02]  /*d8d0*/  LOP3.LUT R6, R5, R2, RZ, 0xfc, !PT ;  /* 0x0000000205067212 */ /* 0x000fe400078efcff */
[----:B------:R-:W-:Y:S01]  /*d8e0*/  FSETP.NE.FTZ.AND P1, PT, R36, RZ, PT ;  /* 0x000000ff2400720b */ /* 0x000fe20003f35000 */
[----:B------:R-:W3:Y:S01]  /*d8f0*/  MUFU.RCP R5, R36 ;  /* 0x0000002400057308 */ /* 0x000ee20000001000 */
[----:B------:R-:W-:-:S02]  /*d900*/  FSETP.NE.FTZ.AND P0, PT, R38, RZ, PT ;  /* 0x000000ff2600720b */ /* 0x000fc40003f15000 */
[----:B--2---:R-:W-:-:S05]  /*d910*/  FSEL R0, R7, 1, P3 ;  /* 0x3f80000007007808 */ /* 0x004fca0001800000 */
[----:B------:R-:W2:Y:S01]  /*d920*/  MUFU.RCP R4, R38 ;  /* 0x0000002600047308 */ /* 0x000ea20000001000 */
[----:B-1----:R-:W-:Y:S01]  /*d930*/  FSEL R2, R8, 1, P2 ;  /* 0x3f80000008027808 */ /* 0x002fe20001000000 */
[C---:B------:R-:W-:Y:S01]  /*d940*/  FMUL.FTZ R176, R0.reuse, R176 ;  /* 0x000000b000b07220 */ /* 0x040fe20000410000 */
[C---:B------:R-:W-:Y:S01]  /*d950*/  FMUL.FTZ R7, R0.reuse, R177 ;  /* 0x000000b100077220 */ /* 0x040fe20000410000 */
[C---:B------:R-:W-:Y:S01]  /*d960*/  FMUL.FTZ R184, R0.reuse, R184 ;  /* 0x000000b800b87220 */ /* 0x040fe20000410000 */
[----:B------:R-:W-:Y:S01]  /*d970*/  FMUL.FTZ R185, R0, R185 ;  /* 0x000000b900b97220 */ /* 0x000fe20000410000 */
[C---:B------:R-:W-:Y:S01]  /*d980*/  FMUL.FTZ R178, R2.reuse, R178 ;  /* 0x000000b202b27220 */ /* 0x040fe20000410000 */
[----:B------:R-:W-:Y:S01]  /*d990*/  FMUL.FTZ R3, R2, R179 ;  /* 0x000000b302037220 */ /* 0x000fe20000410000 */
[C---:B------:R-:W-:Y:S01]  /*d9a0*/  FMUL.FTZ R132, R0.reuse, R132 ;  /* 0x0000008400847220 */ /* 0x040fe20000410000 */
[----:B---3--:R-:W-:Y:S01]  /*d9b0*/  FSEL R5, R5, 1, P1 ;  /* 0x3f80000005057808 */ /* 0x008fe20000800000 */
[C---:B------:R-:W-:Y:S01]  /*d9c0*/  FMUL.FTZ R18, R0.reuse, R133 ;  /* 0x0000008500127220 */ /* 0x040fe20000410000 */
[C---:B------:R-:W-:Y:S01]  /*d9d0*/  FMUL.FTZ R188, R0.reuse, R188 ;  /* 0x000000bc00bc7220 */ /* 0x040fe20000410000 */
[C---:B------:R-:W-:Y:S01]  /*d9e0*/  FMUL.FTZ R14, R0.reuse, R189 ;  /* 0x000000bd000e7220 */ /* 0x040fe20000410000 */
[C---:B------:R-:W-:Y:S01]  /*d9f0*/  FMUL.FTZ R144, R0.reuse, R144 ;  /* 0x0000009000907220 */ /* 0x040fe20000410000 */
[C---:B------:R-:W-:Y:S01]  /*da00*/  FMUL.FTZ R25, R0.reuse, R145 ;  /* 0x0000009100197220 */ /* 0x040fe20000410000 */
[C---:B------:R-:W-:Y:S01]  /*da10*/  FMUL.FTZ R152, R0.reuse, R152 ;  /* 0x0000009800987220 */ /* 0x040fe20000410000 */
[----:B------:R-:W-:Y:S01]  /*da20*/  FMUL.FTZ R22, R0, R153 ;  /* 0x0000009900167220 */ /* 0x000fe20000410000 */
[----:B--2---:R-:W-:Y:S01]  /*da30*/  FSEL R4, R4, 1, P0 ;  /* 0x3f80000004047808 */ /* 0x004fe20000000000 */
[C---:B------:R-:W-:Y:S01]  /*da40*/  FMUL.FTZ R196, R0.reuse, R196 ;  /* 0x000000c400c47220 */ /* 0x040fe20000410000 */
[C---:B------:R-:W-:Y:S01]  /*da50*/  FMUL.FTZ R31, R0.reuse, R197 ;  /* 0x000000c5001f7220 */ /* 0x040fe20000410000 */
[C---:B------:R-:W-:Y:S01]  /*da60*/  FMUL.FTZ R200, R0.reuse, R200 ;  /* 0x000000c800c87220 */ /* 0x040fe20000410000 */
[----:B------:R-:W-:Y:S01]  /*da70*/  FMUL.FTZ R29, R0, R201 ;  /* 0x000000c9001d7220 */ /* 0x000fe20000410000 */
[C---:B------:R-:W-:Y:S01]  /*da80*/  FMUL.FTZ R186, R2.reuse, R186 ;  /* 0x000000ba02ba7220 */ /* 0x040fe20000410000 */
[----:B------:R-:W-:Y:S01]  /*da90*/  FMUL.FTZ R8, R2, R187 ;  /* 0x000000bb02087220 */ /* 0x000fe20000410000 */
[----:B------:R-:W-:Y:S01]  /*daa0*/  LEA R0, R6, UR6, 0x1 ;  /* 0x0000000606007c11 */ /* 0x000fe2000f8e08ff */
[C---:B------:R-:W-:Y:S01]  /*dab0*/  FMUL.FTZ R172, R5.reuse, R172 ;  /* 0x000000ac05ac7220 */ /* 0x040fe20000410000 */
[----:B------:R-:W-:Y:S01]  /*dac0*/  FMUL.FTZ R10, R5, R173 ;  /* 0x000000ad050a7220 */ /* 0x000fe20000410000 */
[C---:B------:R-:W-:Y:S01]  /*dad0*/  FMUL.FTZ R174, R4.reuse, R174 ;  /* 0x000000ae04ae7220 */ /* 0x040fe20000410000 */
[----:B------:R-:W-:Y:S01]  /*dae0*/  FMUL.FTZ R9, R4, R175 ;  /* 0x000000af04097220 */ /* 0x000fe20000410000 */
[----:B------:R-:W-:Y:S01]  /*daf0*/  F2FP.F16.F32.PACK_AB R3, R3, R178 ;  /* 0x000000b20303723e */ /* 0x000fe200000000ff */
[C---:B------:R-:W-:Y:S01]  /*db00*/  FMUL.FTZ R134, R2.reuse, R134 ;  /* 0x0000008602867220 */ /* 0x040fe20000410000 */
        /* <DEDUP_REMOVED lines=10> */
[----:B------:R-:W-:Y:S01]  /*dbb0*/  FMUL.FTZ R28, R2, R203 ;  /* 0x000000cb021c7220 */ /* 0x000fe20000410000 */
[----:B------:R-:W-:Y:S01]  /*dbc0*/  F2FP.F16.F32.PACK_AB R7, R7, R176 ;  /* 0x000000b00707723e */ /* 0x000fe200000000ff */
[----:B------:R-:W-:Y:S01]  /*dbd0*/  FMUL.FTZ R180, R5, R180 ;  /* 0x000000b405b47220 */ /* 0x000fe20000410000 */
[----:B------:R-:W-:Y:S01]  /*dbe0*/  F2FP.F16.F32.PACK_AB R2, R185, R184 ;  /* 0x000000b8b902723e */ /* 0x000fe200000000ff */
[----:B------:R-:W-:Y:S01]  /*dbf0*/  FMUL.FTZ R20, R5, R181 ;  /* 0x000000b505147220 */ /* 0x000fe20000410000 */
[----:B------:R-:W-:Y:S01]  /*dc00*/  IADD3 R6, PT, PT, R35, R0, RZ ;  /* 0x0000000023067210 */ /* 0x000fe20007ffe0ff */
[C---:B------:R-:W-:Y:S01]  /*dc10*/  FMUL.FTZ R182, R4.reuse, R182 ;  /* 0x000000b604b67220 */ /* 0x040fe20000410000 */
[----:B------:R-:W-:Y:S01]  /*dc20*/  FMUL.FTZ R19, R4, R183 ;  /* 0x000000b704137220 */ /* 0x000fe20000410000 */
[----:B------:R-:W-:Y:S01]  /*dc30*/  F2FP.F16.F32.PACK_AB R8, R8, R186 ;  /* 0x000000ba0808723e */ /* 0x000fe200000000ff */
[----:B------:R1:W-:Y:S01]  /*dc40*/  STS [R0+0x400], R3 ;  /* 0x0004000300007388 */ /* 0x0003e20000000800 */
[----:B------:R-:W-:Y:S01]  /*dc50*/  F2FP.F16.F32.PACK_AB R10, R10, R172 ;  /* 0x000000ac0a0a723e */ /* 0x000fe200000000ff */
[----:B------:R-:W-:Y:S01]  /*dc60*/  FMUL.FTZ R136, R5, R136 ;  /* 0x0000008805887220 */ /* 0x000fe20000410000 */
[----:B------:R-:W-:Y:S01]  /*dc70*/  F2FP.F16.F32.PACK_AB R9, R9, R174 ;  /* 0x000000ae0909723e */ /* 0x000fe200000000ff */
[C---:B------:R-:W-:Y:S01]  /*dc80*/  FMUL.FTZ R16, R5.reuse, R137 ;  /* 0x0000008905107220 */ /* 0x040fe20000410000 */
[C---:B------:R-:W-:Y:S01]  /*dc90*/  FMUL.FTZ R138, R4.reuse, R138 ;  /* 0x0000008a048a7220 */ /* 0x040fe20000410000 */
[C---:B------:R-:W-:Y:S01]  /*dca0*/  FMUL.FTZ R15, R4.reuse, R139 ;  /* 0x0000008b040f7220 */ /* 0x040fe20000410000 */
[----:B------:R-:W-:Y:S01]  /*dcb0*/  STS [R0], R7 ;  /* 0x0000000700007388 */ /* 0x000fe20000000800 */
[C---:B------:R-:W-:Y:S01]  /*dcc0*/  FMUL.FTZ R140, R5.reuse, R140 ;  /* 0x0000008c058c7220 */ /* 0x040fe20000410000 */
[C---:B------:R-:W-:Y:S01]  /*dcd0*/  FMUL.FTZ R12, R5.reuse, R141 ;  /* 0x0000008d050c7220 */ /* 0x040fe20000410000 */
[C---:B------:R-:W-:Y:S01]  /*dce0*/  FMUL.FTZ R142, R4.reuse, R142 ;  /* 0x0000008e048e7220 */ /* 0x040fe20000410000 */
[----:B------:R-:W-:Y:S01]  /*dcf0*/  FMUL.FTZ R11, R4, R143 ;  /* 0x0000008f040b7220 */ /* 0x000fe20000410000 */
[----:B------:R2:W-:Y:S01]  /*dd00*/  STS [R6], R2 ;  /* 0x0000000206007388 */ /* 0x0005e20000000800 */
[----:B------:R-:W-:Y:S01]  /*dd10*/  F2FP.F16.F32.PACK_AB R20, R20, R180 ;  /* 0x000000b41414723e */ /* 0x000fe200000000ff */
[----:B------:R-:W-:Y:S01]  /*dd20*/  FMUL.FTZ R148, R5, R148 ;  /* 0x0000009405947220 */ /* 0x000fe20000410000 */
[----:B------:R-:W-:Y:S01]  /*dd30*/  F2FP.F16.F32.PACK_AB R19, R19, R182 ;  /* 0x000000b61313723e */ /* 0x000fe200000000ff */
[----:B------:R-:W-:Y:S01]  /*dd40*/  STS [R6+0x400], R8 ;  /* 0x0004000806007388 */ /* 0x000fe20000000800 */
[----:B------:R-:W-:Y:S01]  /*dd50*/  F2FP.F16.F32.PACK_AB R18, R18, R132 ;  /* 0x000000841212723e */ /* 0x000fe200000000ff */
[----:B------:R-:W-:Y:S01]  /*dd60*/  FMUL.FTZ R23, R5, R149 ;  /* 0x0000009505177220 */ /* 0x000fe20000410000 */
[----:B------:R-:W-:Y:S01]  /*dd70*/  F2FP.F16.F32.PACK_AB R17, R17, R134 ;  /* 0x000000861111723e */ /* 0x000fe200000000ff */
[----:B------:R3:W-:Y:S01]  /*dd80*/  STS [R0+0x2000], R10 ;  /* 0x0020000a00007388 */ /* 0x0007e20000000800 */
[----:B------:R-:W-:Y:S01]  /*dd90*/  F2FP.F16.F32.PACK_AB R14, R14, R188 ;  /* 0x000000bc0e0e723e */ /* 0x000fe200000000ff */
[----:B------:R-:W-:Y:S01]  /*dda0*/  FMUL.FTZ R150, R4, R150 ;  /* 0x0000009604967220 */ /* 0x000fe20000410000 */
[----:B------:R-:W-:Y:S01]  /*ddb0*/  F2FP.F16.F32.PACK_AB R13, R13, R190 ;  /* 0x000000be0d0d723e */ /* 0x000fe200000000ff */
[----:B------:R4:W-:Y:S01]  /*ddc0*/  STS [R0+0x2400], R9 ;  /* 0x0024000900007388 */ /* 0x0009e20000000800 */
[----:B-1----:R-:W-:Y:S01]  /*ddd0*/  IADD3 R3, PT, PT, R248, R0, RZ ;  /* 0x00000000f8037210 */ /* 0x002fe20007ffe0ff */
        /* <DEDUP_REMOVED lines=9> */
[----:B------:R-:W-:Y:S01]  /*de70*/  FMUL.FTZ R194, R4, R194 ;  /* 0x000000c204c27220 */ /* 0x000fe20000410000 */
[----:B------:R-:W-:Y:S01]  /*de80*/  STS [R3], R18 ;  /* 0x0000001203007388 */ /* 0x000fe20000000800 */
[----:B--2---:R-:W-:Y:S01]  /*de90*/  IADD3 R2, PT, PT, R0, 0x40, RZ ;  /* 0x0000004000027810 */ /* 0x004fe20007ffe0ff */
[----:B------:R-:W-:Y:S01]  /*dea0*/  FMUL.FTZ R32, R4, R195 ;  /* 0x000000c304207220 */ /* 0x000fe20000410000 */
[----:B------:R-:W-:Y:S01]  /*deb0*/  @P4 IADD3 R2, PT, PT, R0, -0x40, RZ ;  /* 0xffffffc000024810 */ /* 0x000fe20007ffe0ff */
[----:B------:R-:W-:Y:S01]  /*dec0*/  STS [R3+0x400], R17 ;  /* 0x0004001103007388 */ /* 0x000fe20000000800 */
[----:B------:R-:W-:Y:S01]  /*ded0*/  F2FP.F16.F32.PACK_AB R25, R25, R144 ;  /* 0x000000901919723e */ /* 0x000fe200000000ff */
[C---:B------:R-:W-:Y:S01]  /*dee0*/  FMUL.FTZ R156, R5.reuse, R156 ;  /* 0x0000009c059c7220 */ /* 0x040fe20000410000 */
[----:B------:R-:W-:Y:S01]  /*def0*/  F2FP.F16.F32.PACK_AB R24, R24, R146 ;  /* 0x000000921818723e */ /* 0x000fe200000000ff */
[----:B------:R-:W-:Y:S01]  /*df00*/  FMUL.FTZ R34, R5, R157 ;  /* 0x0000009d05227220 */ /* 0x000fe20000410000 */
[C---:B------:R-:W-:Y:S01]  /*df10*/  FMUL.FTZ R158, R4.reuse, R158 ;  /* 0x0000009e049e7220 */ /* 0x040fe20000410000 */
[----:B------:R-:W-:Y:S01]  /*df20*/  FMUL.FTZ R33, R4, R159 ;  /* 0x0000009f04217220 */ /* 0x000fe20000410000 */
[----:B------:R-:W-:Y:S01]  /*df30*/  F2FP.F16.F32.PACK_AB R22, R22, R152 ;  /* 0x000000981616723e */ /* 0x000fe200000000ff */
[----:B---3--:R-:W2:Y:S01]  /*df40*/  @P3 LDC R10, c[0x0][0x458] ;  /* 0x00011600ff0a3b82 */ /* 0x008ea20000000800 */
[----:B----4-:R-:W-:Y:S01]  /*df50*/  IADD3 R0, PT, PT, R35, R3, RZ ;  /* 0x0000000323007210 */ /* 0x010fe20007ffe0ff */
[----:B------:R3:W4:Y:S01]  /*df60*/  @P3 MUFU.LG2 R9, R37 ;  /* 0x0000002500093308 */ /* 0x0007220000000c00 */
[----:B------:R-:W-:Y:S01]  /*df70*/  F2FP.F16.F32.PACK_AB R21, R21, R154 ;  /* 0x0000009a1515723e */ /* 0x000fe200000000ff */
[----:B------:R-:W-:Y:S01]  /*df80*/  FMUL.FTZ R160, R5, R160 ;  /* 0x000000a005a07220 */ /* 0x000fe20000410000 */
[----:B------:R-:W-:Y:S01]  /*df90*/  F2FP.F16.F32.PACK_AB R23, R23, R148 ;  /* 0x000000941717723e */ /* 0x000fe200000000ff */
[----:B------:R-:W-:Y:S01]  /*dfa0*/  STS [R0], R14 ;  /* 0x0000000e00007388 */ /* 0x000fe20000000800 */
[----:B------:R-:W-:Y:S01]  /*dfb0*/  F2FP.F16.F32.PACK_AB R27, R27, R150 ;  /* 0x000000961b1b723e */ /* 0x000fe200000000ff */
[----:B------:R-:W-:Y:S01]  /*dfc0*/  FMUL.FTZ R162, R4, R162 ;  /* 0x000000a204a27220 */ /* 0x000fe20000410000 */
[----:B-1----:R-:W-:Y:S01]  /*dfd0*/  IADD3 R6, PT, PT, R35, R2, RZ ;  /* 0x0000000223067210 */ /* 0x002fe20007ffe0ff */
[----:B------:R-:W-:Y:S01]  /*dfe0*/  STS [R0+0x400], R13 ;  /* 0x0004000d00007388 */ /* 0x000fe20000000800 */
[----:B------:R-:W-:-:S02]  /*dff0*/  F2FP.F16.F32.PACK_AB R26, R26, R192 ;  /* 0x000000c01a1a723e */ /* 0x000fc400000000ff */
[----:B------:R-:W-:Y:S01]  /*e000*/  F2FP.F16.F32.PACK_AB R32, R32, R194 ;  /* 0x000000c22020723e */ /* 0x000fe200000000ff */
[----:B------:R-:W-:Y:S01]  /*e010*/  STS [R3+0x2000], R16 ;  /* 0x0020001003007388 */ /* 0x000fe20000000800 */
[----:B------:R-:W-:Y:S02]  /*e020*/  F2FP.F16.F32.PACK_AB R31, R31, R196 ;  /* 0x000000c41f1f723e */ /* 0x000fe400000000ff */
[----:B------:R-:W-:Y:S01]  /*e030*/  F2FP.F16.F32.PACK_AB R30, R30, R198 ;  /* 0x000000c61e1e723e */ /* 0x000fe200000000ff */
[----:B------:R-:W-:Y:S01]  /*e040*/  STS [R3+0x2400], R15 ;  /* 0x0024000f03007388 */ /* 0x000fe20000000800 */
[----:B------:R-:W-:Y:S02]  /*e050*/  F2FP.F16.F32.PACK_AB R29, R29, R200 ;  /* 0x000000c81d1d723e */ /* 0x000fe400000000ff */
[----:B------:R-:W-:Y:S01]  /*e060*/  F2FP.F16.F32.PACK_AB R28, R28, R202 ;  /* 0x000000ca1c1c723e */ /* 0x000fe200000000ff */
[----:B------:R-:W-:Y:S01]  /*e070*/  STS [R0+0x2000], R12 ;  /* 0x0020000c00007388 */ /* 0x000fe20000000800 */
[----:B------:R-:W-:-:S02]  /*e080*/  F2FP.F16.F32.PACK_AB R34, R34, R156 ;  /* 0x0000009c2222723e */ /* 0x000fc400000000ff */
[----:B------:R-:W-:Y:S01]  /*e090*/  F2FP.F16.F32.PACK_AB R33, R33, R158 ;  /* 0x0000009e2121723e */ /* 0x000fe200000000ff */
[----:B------:R1:W-:Y:S04]  /*e0a0*/  STS [R0+0x2400], R11 ;  /* 0x0024000b00007388 */ /* 0x0003e80000000800 */
[----:B------:R-:W-:Y:S04]  /*e0b0*/  STS [R2], R25 ;  /* 0x0000001902007388 */ /* 0x000fe80000000800 */
[----:B------:R-:W-:Y:S04]  /*e0c0*/  STS [R2+0x400], R24 ;  /* 0x0004001802007388 */ /* 0x000fe80000000800 */
[----:B------:R-:W-:Y:S04]  /*e0d0*/  STS [R6], R22 ;  /* 0x0000001606007388 */ /* 0x000fe80000000800 */
[----:B------:R-:W-:Y:S04]  /*e0e0*/  STS [R6+0x400], R21 ;  /* 0x0004001506007388 */ /* 0x000fe80000000800 */
[----:B------:R-:W-:Y:S04]  /*e0f0*/  STS [R2+0x2000], R23 ;  /* 0x0020001702007388 */ /* 0x000fe80000000800 */
[----:B------:R3:W-:Y:S01]  /*e100*/  STS [R2+0x2400], R27 ;  /* 0x0024001b02007388 */ /* 0x0007e20000000800 */
[----:B-1----:R-:W-:-:S03]  /*e110*/  IADD3 R0, PT, PT, R248, R2, RZ ;  /* 0x00000002f8007210 */ /* 0x002fc60007ffe0ff */
[----:B------:R-:W-:Y:S01]  /*e120*/  STS [R6+0x2000], R26 ;  /* 0x0020001a06007388 */ /* 0x000fe20000000800 */
[----:B------:R-:W-:-:S03]  /*e130*/  IADD3 R3, PT, PT, R35, R0, RZ ;  /* 0x0000000023037210 */ /* 0x000fc60007ffe0ff */
[----:B------:R-:W-:Y:S04]  /*e140*/  STS [R6+0x2400], R32 ;  /* 0x0024002006007388 */ /* 0x000fe80000000800 */
[----:B------:R-:W-:Y:S04]  /*e150*/  STS [R0], R31 ;  /* 0x0000001f00007388 */ /* 0x000fe80000000800 */
[----:B------:R-:W-:Y:S04]  /*e160*/  STS [R0+0x400], R30 ;  /* 0x0004001e00007388 */ /* 0x000fe80000000800 */
[----:B------:R-:W-:Y:S04]  /*e170*/  STS [R3], R29 ;  /* 0x0000001d03007388 */ /* 0x000fe80000000800 */
[----:B------:R-:W-:Y:S01]  /*e180*/  STS [R3+0x400], R28 ;  /* 0x0004001c03007388 */ /* 0x000fe20000000800 */
[----:B---3--:R-:W-:-:S03]  /*e190*/  LOP3.LUT R2, R40, 0x1f8, RZ, 0xc0, !PT ;  /* 0x000001f828027812 */ /* 0x008fc600078ec0ff */
[----:B------:R-:W-:Y:S04]  /*e1a0*/  STS [R0+0x2000], R34 ;  /* 0x0020002200007388 */ /* 0x000fe80000000800 */
[----:B------:R1:W-:Y:S02]  /*e1b0*/  STS [R0+0x2400], R33 ;  /* 0x0024002100007388 */ /* 0x0003e40000000800 */
[----:B-1----:R-:W-:Y:S01]  /*e1c0*/  LOP3.LUT R0, R2, 0x38, R213, 0x78, !PT ;  /* 0x0000003802007812 */ /* 0x002fe200078e78d5 */
[----:B------:R-:W-:-:S03]  /*e1d0*/  FMUL.FTZ R2, R5, R161 ;  /* 0x000000a105027220 */ /* 0x000fc60000410000 */
[----:B------:R-:W-:Y:S01]  /*e1e0*/  LOP3.LUT R6, R0, 0x1e00, R40, 0xf8, !PT ;  /* 0x00001e0000067812 */ /* 0x000fe200078ef828 */
[----:B------:R-:W-:Y:S01]  /*e1f0*/  FMUL.FTZ R0, R4, R163 ;  /* 0x000000a304007220 */ /* 0x000fe20000410000 */
[----:B------:R-:W-:-:S04]  /*e200*/  F2FP.F16.F32.PACK_AB R2, R2, R160 ;  /* 0x000000a00202723e */ /* 0x000fc800000000ff */
[----:B------:R-:W-:Y:S01]  /*e210*/  F2FP.F16.F32.PACK_AB R0, R0, R162 ;  /* 0x000000a20000723e */ /* 0x000fe200000000ff */
[----:B--2-4-:R-:W-:Y:S06]  /*e220*/  BRA.U UP1, `(.L_x_42) ;  /* 0x0000000101207547 */ /* 0x014fec000b800000 */
[----:B------:R-:W-:Y:S01]  /*e230*/  UISETP.NE.AND UP1, UPT, UR13, URZ, UPT ;  /* 0x000000ff0d00728c */ /* 0x000fe2000bf25270 */
[----:B------:R-:W1:Y:S10]  /*e240*/  LDCU UR13, c[0x0][0x3e0] ;  /* 0x00007c00ff0d77ac */ /* 0x000e740008000800 */
[----:B------:R-:W1:Y:S01]  /*e250*/  @UP1 LDCU UR5, c[0x0][0x454] ;  /* 0x00008a80ff0517ac */ /* 0x000e620008000800 */
[----:B------:R-:W-:Y:S01]  /*e260*/  @UP1 UMOV UR19, 0x1 ;  /* 0x0000000100131882 */ /* 0x000fe20000000000 */
[----:B------:R-:W2:Y:S01]  /*e270*/  @UP1 LDCU UR15, c[0x0][0x454] ;  /* 0x00008a80ff0f17ac */ /* 0x000ea20008000800 */
[----:B------:R-:W-:Y:S01]  /*e280*/  @!UP1 UMOV UR19, 0x1 ;  /* 0x0000000100139882 */ /* 0x000fe20000000000 */
[----:B-1----:R-:W-:-:S02]  /*e290*/  @UP1 UIMAD UR5, UR5, UR13, URZ ;  /* 0x0000000d050512a4 */ /* 0x002fc4000f8e02ff */
[----:B--2---:R-:W-:-:S12]  /*e2a0*/  @!UP1 UIMAD UR5, UR12, UR13, URZ ;  /* 0x0000000d0c0592a4 */ /* 0x004fd8000f8e02ff */
.L_x_42:
[----:B------:R1:W-:Y:S01]  /*e2b0*/  STS [R3+0x2000], R2 ;  /* 0x0020000203007388 */ /* 0x0003e20000000800 */
[----:B------:R-:W-:Y:S01]  /*e2c0*/  LEA R19, R6, UR6, 0x1 ;  /* 0x0000000606137c11 */ /* 0x000fe2000f8e08ff */
[----:B------:R-:W2:Y:S01]  /*e2d0*/  @P2 LDC R7, c[0x0][0x458] ;  /* 0x00011600ff072b82 */ /* 0x000ea20000000800 */
[----:B------:R-:W3:Y:S01]  /*e2e0*/  @P2 MUFU.LG2 R8, R39 ;  /* 0x0000002700082308 */ /* 0x000ee20000000c00 */
[----:B------:R4:W-:Y:S01]  /*e2f0*/  STS [R3+0x2400], R0 ;  /* 0x0024000003007388 */ /* 0x0009e20000000800 */
[----:B------:R-:W-:Y:S01]  /*e300*/  MOV R22, 0x7f800000 ;  /* 0x7f80000000167802 */ /* 0x000fe20000000f00 */
[----:B------:R-:W-:Y:S01]  /*e310*/  UIMAD UR15, UR8, UR15, URZ ;  /* 0x0000000f080f72a4 */ /* 0x000fe2000f8e02ff */
[----:B------:R-:W-:Y:S03]  /*e320*/  BSSY.RECONVERGENT B0, `(.L_x_43) ;  /* 0x0000044000007945 */ /* 0x000fe60003800200 */
[----:B------:R-:W-:Y:S01]  /*e330*/  BAR.SYNC.DEFER_BLOCKING 0x0 ;  /* 0x0000000000007b1d */ /* 0x000fe20000010000 */
[----:B------:R-:W-:Y:S01]  /*e340*/  UIMAD UR6, UR11, UR19, URZ ;  /* 0x000000130b0672a4 */ /* 0x000fe2000f8e02ff */
[----:B------:R-:W-:Y:S01]  /*e350*/  MOV R18, 0x7f800000 ;  /* 0x7f80000000127802 */ /* 0x000fe20000000f00 */
[----:B------:R-:W-:Y:S01]  /*e360*/  @!UP0 UIMAD UR15, UR10, UR5, UR15 ;  /* 0x000000050a0f82a4 */ /* 0x000fe2000f8e020f */
[----:B------:R-:W-:Y:S01]  /*e370*/  MOV R17, 0x7f800000 ;  /* 0x7f80000000117802 */ /* 0x000fe20000000f00 */
[----:B------:R-:W-:-:S03]  /*e380*/  USEL UR14, UR14, URZ, UP0 ;  /* 0x000000ff0e0e7287 */ /* 0x000fc60008000000 */
[----:B------:R-:W5:Y:S01]  /*e390*/  @P1 LDC R6, c[0x0][0x458] ;  /* 0x00011600ff061b82 */ /* 0x000f620000000800 */
[----:B------:R-:W3:Y:S01]  /*e3a0*/  @P0 MUFU.LG2 R4, R38 ;  /* 0x0000002600040308 */ /* 0x000ee20000000c00 */
[----:B------:R-:W-:Y:S01]  /*e3b0*/  USHF.L.U32 UR10, UR6, 0x7, URZ ;  /* 0x00000007060a7899 */ /* 0x000fe200080006ff */
[----:B------:R-:W-:Y:S01]  /*e3c0*/  MOV R16, 0x7f800000 ;  /* 0x7f80000000107802 */ /* 0x000fe20000000f00 */
[----:B------:R-:W-:Y:S02]  /*e3d0*/  USEL UR4, UR4, URZ, UP0 ;  /* 0x000000ff04047287 */ /* 0x000fe40008000000 */
[----:B------:R-:W-:Y:S02]  /*e3e0*/  USHF.R.S32.HI UR6, URZ, 0x1f, UR15 ;  /* 0x0000001fff067899 */ /* 0x000fe4000801140f */
[----:B------:R-:W5:Y:S01]  /*e3f0*/  @P0 LDC R5, c[0x0][0x458] ;  /* 0x00011600ff050b82 */ /* 0x000f620000000800 */
[----:B------:R-:W-:Y:S01]  /*e400*/  USHF.R.S32.HI UR5, URZ, 0x1f, UR10 ;  /* 0x0000001fff057899 */ /* 0x000fe2000801140a */
[----:B-1----:R-:W1:Y:S01]  /*e410*/  @P1 MUFU.LG2 R2, R36 ;  /* 0x0000002400021308 */ /* 0x002e620000000c00 */
[----:B------:R-:W-:Y:S01]  /*e420*/  UIADD3 UR14, UP1, UP0, UR10, UR14, UR15 ;  /* 0x0000000e0a0e7290 */ /* 0x000fe2000f83e00f */
[----:B----4-:R-:W-:Y:S01]  /*e430*/  @P3 FMUL.FTZ R0, R9, 0.69314718246459960938 ;  /* 0x3f31721809003820 */ /* 0x010fe20000410000 */
[----:B---3--:R-:W-:-:S02]  /*e440*/  @P2 FMUL.FTZ R3, R8, 0.69314718246459960938 ;  /* 0x3f31721808032820 */ /* 0x008fc40000410000 */
[----:B------:R-:W-:Y:S01]  /*e450*/  UIADD3.X UR4, UPT, UPT, UR5, UR4, UR6, UP1, UP0 ;  /* 0x0000000405047290 */ /* 0x000fe20008fe0406 */
[----:B------:R3:W4:Y:S01]  /*e460*/  LDS.128 R24, [R19+0x3800] ;  /* 0x0038000013187984 */ /* 0x0007220000000c00 */
[----:B------:R-:W-:Y:S01]  /*e470*/  @P3 FFMA.FTZ R22, R168, R10, R0 ;  /* 0x0000000aa8163223 */ /* 0x000fe20000010000 */
[----:B------:R-:W-:Y:S01]  /*e480*/  LOP3.LUT P3, RZ, R213, 0x3, RZ, 0xc0, !PT ;  /* 0x00000003d5ff7812 */ /* 0x000fe2000786c0ff */
[----:B------:R-:W-:Y:S01]  /*e490*/  @P0 FMUL.FTZ R0, R4, 0.69314718246459960938 ;  /* 0x3f31721804000820 */ /* 0x000fe20000410000 */
[----:B--2---:R-:W-:Y:S01]  /*e4a0*/  @P2 FFMA.FTZ R18, R167, R7, R3 ;  /* 0x00000007a7122223 */ /* 0x004fe20000010003 */
[----:B------:R-:W-:Y:S01]  /*e4b0*/  SHF.R.U32.HI R8, RZ, 0x3, R213 ;  /* 0x00000003ff087819 */ /* 0x000fe200000116d5 */
[----:B-1----:R-:W-:-:S04]  /*e4c0*/  @P1 FMUL.FTZ R2, R2, 0.69314718246459960938 ;  /* 0x3f31721802021820 */ /* 0x002fc80000410000 */
[----:B-----5:R-:W-:Y:S01]  /*e4d0*/  @P1 FFMA.FTZ R17, R166, R6, R2 ;  /* 0x00000006a6111223 */ /* 0x020fe20000010002 */
[----:B------:R-:W-:-:S04]  /*e4e0*/  @P0 FFMA.FTZ R16, R164, R5, R0 ;  /* 0x00000005a4100223 */ /* 0x000fc80000010000 */
[----:B---34-:R-:W-:Y:S05]  /*e4f0*/  @P3 BRA `(.L_x_44) ;  /* 0x0000000000983947 */ /* 0x018fea0003800000 */
[----:B------:R-:W-:Y:S02]  /*e500*/  LOP3.LUT R2, R215, 0x30, RZ, 0xc0, !PT ;  /* 0x00000030d7027812 */ /* 0x000fe400078ec0ff */
[----:B------:R-:W-:-:S04]  /*e510*/  SHF.R.U32.HI R0, RZ, 0x2, R213 ;  /* 0x00000002ff007819 */ /* 0x000fc800000116d5 */
[----:B------:R-:W-:-:S04]  /*e520*/  LOP3.LUT R0, R2, 0x7, R0, 0xf8, !PT ;  /* 0x0000000702007812 */ /* 0x000fc800078ef800 */
[C---:B------:R-:W-:Y:S01]  /*e530*/  ISETP.GE.AND P6, PT, R0.reuse, UR7, PT ;  /* 0x0000000700007c0c */ /* 0x040fe2000bfc6270 */
[C---:B------:R-:W-:Y:S01]  /*e540*/  VIADD R2, R0.reuse, 0x8 ;  /* 0x0000000800027836 */ /* 0x040fe20000000000 */
[C---:B------:R-:W-:Y:S01]  /*e550*/  LOP3.LUT R5, R0.reuse, 0x40, RZ, 0xfc, !PT ;  /* 0x0000004000057812 */ /* 0x040fe200078efcff */
[----:B------:R-:W-:-:S03]  /*e560*/  VIADD R4, R0, 0x48 ;  /* 0x0000004800047836 */ /* 0x000fc60000000000 */
[----:B------:R-:W-:Y:S02]  /*e570*/  ISETP.GE.AND P5, PT, R2, UR7, PT ;  /* 0x0000000702007c0c */ /* 0x000fe4000bfa6270 */
[----:B------:R-:W-:Y:S02]  /*e580*/  ISETP.GE.AND P4, PT, R5, UR7, PT ;  /* 0x0000000705007c0c */ /* 0x000fe4000bf86270 */
[----:B------:R-:W-:-:S03]  /*e590*/  ISETP.GE.AND P3, PT, R4, UR7, PT ;  /* 0x0000000704007c0c */ /* 0x000fc6000bf66270 */
[----:B------:R-:W1:Y:S01]  /*e5a0*/  @!P6 LDC.64 R10, c[0x0][0x420] ;  /* 0x00010800ff0aeb82 */ /* 0x000e620000000a00 */
[----:B------:R-:W-:-:S05]  /*e5b0*/  @!P6 IMAD R3, R0, UR19, RZ ;  /* 0x000000130003ec24 */ /* 0x000fca000f8e02ff */
[----:B------:R-:W-:Y:S01]  /*e5c0*/  @!P6 IADD3 R0, P0, PT, R3, UR14, RZ ;  /* 0x0000000e0300ec10 */ /* 0x000fe2000ff1e0ff */
[----:B------:R-:W-:Y:S01]  /*e5d0*/  @!P5 IMAD R2, R2, UR19, RZ ;  /* 0x000000130202dc24 */ /* 0x000fe2000f8e02ff */
[----:B------:R-:W2:Y:S01]  /*e5e0*/  @!P5 LDC.64 R12, c[0x0][0x420] ;  /* 0x00010800ff0cdb82 */ /* 0x000ea20000000a00 */
[----:B------:R-:W-:Y:S01]  /*e5f0*/  @!P4 IMAD R5, R5, UR19, RZ ;  /* 0x000000130505cc24 */ /* 0x000fe2000f8e02ff */
[----:B------:R-:W-:Y:S01]  /*e600*/  @!P6 LEA.HI.X.SX32 R6, R3, UR4, 0x1, P0 ;  /* 0x000000040306ec11 */ /* 0x000fe200080f0eff */
[----:B------:R-:W-:Y:S01]  /*e610*/  @!P3 IMAD R4, R4, UR19, RZ ;  /* 0x000000130404bc24 */ /* 0x000fe2000f8e02ff */
[----:B------:R-:W-:-:S04]  /*e620*/  @!P5 IADD3 R3, P0, PT, R2, UR14, RZ ;  /* 0x0000000e0203dc10 */ /* 0x000fc8000ff1e0ff */
[----:B------:R-:W3:Y:S01]  /*e630*/  @!P4 LDC.64 R14, c[0x0][0x420] ;  /* 0x00010800ff0ecb82 */ /* 0x000ee20000000a00 */
[----:B------:R-:W-:Y:S02]  /*e640*/  @!P5 LEA.HI.X.SX32 R2, R2, UR4, 0x1, P0 ;  /* 0x000000040202dc11 */ /* 0x000fe400080f0eff */
[----:B------:R-:W-:-:S05]  /*e650*/  @!P3 IADD3 R9, P0, PT, R4, UR14, RZ ;  /* 0x0000000e0409bc10 */ /* 0x000fca000ff1e0ff */
[----:B------:R-:W4:Y:S01]  /*e660*/  @!P3 LDC.64 R20, c[0x0][0x420] ;  /* 0x00010800ff14bb82 */ /* 0x000f220000000a00 */
[----:B-1----:R-:W-:-:S04]  /*e670*/  @!P6 LEA R10, P1, R0, R10, 0x2 ;  /* 0x0000000a000ae211 */ /* 0x002fc800078210ff */
[----:B------:R-:W-:Y:S02]  /*e680*/  @!P6 LEA.HI.X R11, R0, R11, R6, 0x2, P1 ;  /* 0x0000000b000be211 */ /* 0x000fe400008f1406 */
[----:B------:R-:W-:Y:S02]  /*e690*/  @!P4 IADD3 R0, P1, PT, R5, UR14, RZ ;  /* 0x0000000e0500cc10 */ /* 0x000fe4000ff3e0ff */
[----:B--2---:R-:W-:Y:S01]  /*e6a0*/  @!P5 LEA R6, P2, R3, R12, 0x2 ;  /* 0x0000000c0306d211 */ /* 0x004fe200078410ff */
[----:B------:R1:W-:Y:S01]  /*e6b0*/  @!P6 STG.E desc[UR16][R10.64], R22 ;  /* 0x000000160a00e986 */ /* 0x0003e2000c101910 */
[----:B------:R-:W-:Y:S02]  /*e6c0*/  @!P4 LEA.HI.X.SX32 R5, R5, UR4, 0x1, P1 ;  /* 0x000000040505cc11 */ /* 0x000fe400088f0eff */
[----:B------:R-:W-:Y:S02]  /*e6d0*/  @!P5 LEA.HI.X R7, R3, R13, R2, 0x2, P2 ;  /* 0x0000000d0307d211 */ /* 0x000fe400010f1402 */
[----:B------:R-:W-:-:S02]  /*e6e0*/  @!P3 LEA.HI.X.SX32 R3, R4, UR4, 0x1, P0 ;  /* 0x000000040403bc11 */ /* 0x000fc400080f0eff */
[C---:B---3--:R-:W-:Y:S01]  /*e6f0*/  @!P4 LEA R4, P1, R0.reuse, R14, 0x2 ;  /* 0x0000000e0004c211 */ /* 0x048fe200078210ff */
[----:B------:R1:W-:Y:S03]  /*e700*/  @!P5 STG.E desc[UR16][R6.64], R18 ;  /* 0x000000120600d986 */ /* 0x0003e6000c101910 */
[----:B------:R-:W-:Y:S02]  /*e710*/  @!P4 LEA.HI.X R5, R0, R15, R5, 0x2, P1 ;  /* 0x0000000f0005c211 */ /* 0x000fe400008f1405 */
[----:B----4-:R-:W-:-:S03]  /*e720*/  @!P3 LEA R2, P0, R9, R20, 0x2 ;  /* 0x000000140902b211 */ /* 0x010fc600078010ff */
[----:B------:R1:W-:Y:S01]  /*e730*/  @!P4 STG.E desc[UR16][R4.64], R17 ;  /* 0x000000110400c986 */ /* 0x0003e2000c101910 */
[----:B------:R-:W-:-:S05]  /*e740*/  @!P3 LEA.HI.X R3, R9, R21, R3, 0x2, P0 ;  /* 0x000000150903b211 */ /* 0x000fca00000f1403 */
[----:B------:R1:W-:Y:S04]  /*e750*/  @!P3 STG.E desc[UR16][R2.64], R16 ;  /* 0x000000100200b986 */ /* 0x0003e8000c101910 */
.L_x_44:
[----:B------:R-:W-:Y:S05]  /*e760*/  BSYNC.RECONVERGENT B0 ;  /* 0x0000000000007941 */ /* 0x000fea0003800200 */
.L_x_43:
[C---:B-1----:R-:W-:Y:S01]  /*e770*/  VIADD R3, R8.reuse, 0x20 ;  /* 0x0000002008037836 */ /* 0x042fe20000000000 */
[----:B------:R-:W-:Y:S01]  /*e780*/  UIMAD.WIDE.U32 UR10, UR11, 0x80, URZ ;  /* 0x000000800b0a78a5 */ /* 0x000fe2000f8e00ff */
[C---:B------:R-:W-:Y:S01]  /*e790*/  VIADD R2, R8.reuse, 0x30 ;  /* 0x0000003008027836 */ /* 0x040fe20000000000 */
[C---:B------:R-:W-:Y:S01]  /*e7a0*/  IADD3 R14, PT, PT, R8.reuse, 0x70, RZ ;  /* 0x00000070080e7810 */ /* 0x040fe20007ffe0ff */
[C---:B------:R-:W-:Y:S01]  /*e7b0*/  VIADD R0, R8.reuse, 0x10 ;  /* 0x0000001008007836 */ /* 0x040fe20000000000 */
[----:B------:R-:W-:Y:S01]  /*e7c0*/  ISETP.GE.AND P5, PT, R3, UR7, PT ;  /* 0x0000000703007c0c */ /* 0x000fe2000bfa6270 */
[----:B------:R-:W-:Y:S01]  /*e7d0*/  VIADD R3, R8, 0x50 ;  /* 0x0000005008037836 */ /* 0x000fe20000000000 */
[----:B------:R-:W-:Y:S01]  /*e7e0*/  ISETP.GE.AND P4, PT, R2, UR7, PT ;  /* 0x0000000702007c0c */ /* 0x000fe2000bf86270 */
[----:B------:R-:W-:Y:S01]  /*e7f0*/  VIADD R4, R8, 0x60 ;  /* 0x0000006008047836 */ /* 0x000fe20000000000 */
[----:B------:R-:W-:Y:S01]  /*e800*/  IADD3 R2, P0, PT, R214, UR18, RZ ;  /* 0x00000012d6027c10 */ /* 0x000fe2000ff1e0ff */
[----:B------:R-:W1:Y:S01]  /*e810*/  LDCU.64 UR4, c[0x0][0x410] ;  /* 0x00008200ff0477ac */ /* 0x000e620008000a00 */
[----:B------:R-:W-:Y:S01]  /*e820*/  ISETP.GE.AND P2, PT, R3, UR7, PT ;  /* 0x0000000703007c0c */ /* 0x000fe2000bf46270 */
[----:B------:R-:W-:Y:S01]  /*e830*/  BSSY.RECONVERGENT B0, `(.L_x_45) ;  /* 0x0000019000007945 */ /* 0x000fe20003800200 */
[----:B------:R-:W-:-:S02]  /*e840*/  ISETP.GE.AND P6, PT, R0, UR7, PT ;  /* 0x0000000700007c0c */ /* 0x000fc4000bfc6270 */
[----:B------:R-:W-:Y:S02]  /*e850*/  IADD3.X R3, PT, PT, RZ, UR9, RZ, P0, !PT ;  /* 0x00000009ff037c10 */ /* 0x000fe400087fe4ff */
[C---:B------:R-:W-:Y:S02]  /*e860*/  IADD3 R0, PT, PT, R8.reuse, 0x40, RZ ;  /* 0x0000004008007810 */ /* 0x040fe40007ffe0ff */
[C---:B------:R-:W-:Y:S02]  /*e870*/  ISETP.GE.AND P0, PT, R8.reuse, UR7, PT ;  /* 0x0000000708007c0c */ /* 0x040fe4000bf06270 */
[----:B------:R-:W-:Y:S02]  /*e880*/  LOP3.LUT R15, R8, UR10, RZ, 0xfc, !PT ;  /* 0x0000000a080f7c12 */ /* 0x000fe4000f8efcff */
[----:B------:R2:W3:Y:S01]  /*e890*/  LDS.128 R8, [R19] ;  /* 0x0000000013087984 */ /* 0x0004e20000000c00 */
[----:B------:R-:W-:Y:S02]  /*e8a0*/  ISETP.GE.AND P3, PT, R0, UR7, PT ;  /* 0x0000000700007c0c */ /* 0x000fe4000bf66270 */
[----:B------:R-:W-:Y:S01]  /*e8b0*/  ISETP.GE.AND P1, PT, R4, UR7, PT ;  /* 0x0000000704007c0c */ /* 0x000fe2000bf26270 */
[----:B-1----:R-:W-:-:S02]  /*e8c0*/  IMAD.U32 R0, RZ, RZ, UR4 ;  /* 0x00000004ff007e24 */ /* 0x002fc4000f8e00ff */
[----:B------:R-:W-:Y:S02]  /*e8d0*/  IMAD.U32 R6, RZ, RZ, UR5 ;  /* 0x00000005ff067e24 */ /* 0x000fe4000f8e00ff */
[----:B------:R-:W-:-:S04]  /*e8e0*/  IMAD.WIDE.U32 R12, R0, UR8, R2 ;  /* 0x00000008000c7c25 */ /* 0x000fc8000f8e0002 */
[----:B------:R-:W-:Y:S01]  /*e8f0*/  IMAD R7, R6, UR8, R13 ;  /* 0x0000000806077c24 */ /* 0x000fe2000f8e020d */
[----:B------:R-:W-:Y:S06]  /*e900*/  @P0 BRA `(.L_x_46) ;  /* 0x00000000002c0947 */ /* 0x000fec0003800000 */
[----:B------:R-:W1:Y:S01]  /*e910*/  LDCU.64 UR8, c[0x0][0x408] ;  /* 0x00008100ff0877ac */ /* 0x000e620008000a00 */
[----:B------:R-:W-:Y:S01]  /*e920*/  MOV R6, R12 ;  /* 0x0000000c00067202 */ /* 0x000fe20000000f00 */
[----:B------:R-:W4:Y:S01]  /*e930*/  LDCU.64 UR4, c[0x0][0x3f0] ;  /* 0x00007e00ff0477ac */ /* 0x000f220008000a00 */
[----:B-1----:R-:W-:-:S03]  /*e940*/  UIMAD UR6, UR11, UR8, URZ ;  /* 0x000000080b0672a4 */ /* 0x002fc6000f8e02ff */
[----:B------:R-:W-:-:S03]  /*e950*/  IMAD.WIDE.U32 R2, R15, UR8, R6 ;  /* 0x000000080f027c25 */ /* 0x000fc6000f8e0006 */
[----:B------:R-:W-:Y:S02]  /*e960*/  MOV R0, UR6 ;  /* 0x0000000600007c02 */ /* 0x000fe40008000f00 */
[----:B----4-:R-:W-:-:S03]  /*e970*/  LEA R4, P0, R2, UR4, 0x1 ;  /* 0x0000000402047c11 */ /* 0x010fc6000f8008ff */
[----:B------:R-:W-:-:S05]  /*e980*/  IMAD R0, R15, UR9, R0 ;  /* 0x000000090f007c24 */ /* 0x000fca000f8e0200 */
[----:B------:R-:W-:-:S04]  /*e990*/  IADD3 R0, PT, PT, R0, R3, RZ ;  /* 0x0000000300007210 */ /* 0x000fc80007ffe0ff */
[----:B------:R-:W-:-:S05]  /*e9a0*/  LEA.HI.X R5, R2, UR5, R0, 0x1, P0 ;  /* 0x0000000502057c11 */ /* 0x000fca00080f0c00 */
[----:B---3--:R1:W-:Y:S02]  /*e9b0*/  STG.E.128 desc[UR16][R4.64], R8 ;  /* 0x0000000804007986 */ /* 0x0083e4000c101d10 */
.L_x_46:
[----:B------:R-:W-:Y:S05]  /*e9c0*/  BSYNC.RECONVERGENT B0 ;  /* 0x0000000000007941 */ /* 0x000fea0003800200 */
.L_x_45:
[----:B-1-3--:R1:W3:Y:S01]  /*e9d0*/  LDS.128 R8, [R19+0x800] ;  /* 0x0008000013087984 */ /* 0x00a2e20000000c00 */
[----:B------:R-:W-:Y:S01]  /*e9e0*/  BSSY.RECONVERGENT B0, `(.L_x_47) ;  /* 0x0000010000007945 */ /* 0x000fe20003800200 */
[----:B------:R-:W-:-:S03]  /*e9f0*/  ISETP.GE.AND P0, PT, R14, UR7, PT ;  /* 0x000000070e007c0c */ /* 0x000fc6000bf06270 */
[----:B------:R-:W-:Y:S10]  /*ea00*/  @P6 BRA `(.L_x_48) ;  /* 0x0000000000346947 */ /* 0x000ff40003800000 */
[----:B------:R-:W4:Y:S01]  /*ea10*/  LDCU.64 UR8, c[0x0][0x408] ;  /* 0x00008100ff0877ac */ /* 0x000f220008000a00 */
[----:B------:R-:W-:Y:S02]  /*ea20*/  IADD3 R0, P6, PT, R15, 0x10, RZ ;  /* 0x000000100f007810 */ /* 0x000fe40007fde0ff */
[----:B------:R-:W-:Y:S01]  /*ea30*/  MOV R3, R7 ;  /* 0x0000000700037202 */ /* 0x000fe20000000f00 */
[----:B------:R-:W5:Y:S02]  /*ea40*/  LDCU.64 UR4, c[0x0][0x3f0] ;  /* 0x00007e00ff0477ac */ /* 0x000f640008000a00 */
[----:B------:R-:W-:-:S04]  /*ea50*/  IMAD.X R2, RZ, RZ, UR11, P6 ;  /* 0x0000000bff027e24 */ /* 0x000fc8000b0e06ff */
[----:B----4-:R-:W-:Y:S02]  /*ea60*/  IMAD R4, R2, UR8, RZ ;  /* 0x0000000802047c24 */ /* 0x010fe4000f8e02ff */
[----:B------:R-:W-:-:S04]  /*ea70*/  IMAD.MOV.U32 R2, RZ, RZ, R12 ;  /* 0x000000ffff027224 */ /* 0x000fc800078e000c */
[----:B------:R-:W-:-:S04]  /*ea80*/  IMAD.WIDE.U32 R2, R0, UR8, R2 ;  /* 0x0000000800027c25 */ /* 0x000fc8000f8e0002 */
[----:B------:R-:W-:Y:S01]  /*ea90*/  IMAD R0, R0, UR9, R4 ;  /* 0x0000000900007c24 */ /* 0x000fe2000f8e0204 */
[----:B-----5:R-:W-:-:S04]  /*eaa0*/  LEA R4, P6, R2, UR4, 0x1 ;  /* 0x0000000402047c11 */ /* 0x020fc8000f8c08ff */
[----:B------:R-:W-:-:S04]  /*eab0*/  IADD3 R0, PT, PT, R0, R3, RZ ;  /* 0x0000000300007210 */ /* 0x000fc80007ffe0ff */
[----:B------:R-:W-:-:S05]  /*eac0*/  LEA.HI.X R5, R2, UR5, R0, 0x1, P6 ;  /* 0x0000000502057c11 */ /* 0x000fca000b0f0c00 */
[----:B---3--:R4:W-:Y:S02]  /*ead0*/  STG.E.128 desc[UR16][R4.64], R8 ;  /* 0x0000000804007986 */ /* 0x0089e4000c101d10 */
.L_x_48:
[----:B------:R-:W-:Y:S05]  /*eae0*/  BSYNC.RECONVERGENT B0 ;  /* 0x0000000000007941 */ /* 0x000fea0003800200 */
.L_x_47:
[----:B---34-:R3:W4:Y:S01]  /*eaf0*/  LDS.128 R8, [R19+0x1000] ;  /* 0x0010000013087984 */ /* 0x0187220000000c00 */
[----:B------:R-:W-:Y:S04]  /*eb00*/  BSSY.RECONVERGENT B0, `(.L_x_49) ;  /* 0x000000f000007945 */ /* 0x000fe80003800200 */
        /* <DEDUP_REMOVED lines=8> */
[----:B------:R-:W-:-:S04]  /*eb90*/  IMAD.WIDE.U32 R2, R0, UR8, R2 ;  /* 0x0000000800027c25 */ /* 0x000fc8000f8e0002 */
[----:B------:R-:W-:Y:S01]  /*eba0*/  IMAD R0, R0, UR9, R4 ;  /* 0x0000000900007c24 */ /* 0x000fe2000f8e0204 */
[----:B-1----:R-:W-:-:S04]  /*ebb0*/  LEA R4, P5, R2, UR4, 0x1 ;  /* 0x0000000402047c11 */ /* 0x002fc8000f8a08ff */
[----:B------:R-:W-:-:S04]  /*ebc0*/  IADD3 R0, PT, PT, R0, R3, RZ ;  /* 0x0000000300007210 */ /* 0x000fc80007ffe0ff */
[----:B------:R-:W-:-:S05]  /*ebd0*/  LEA.HI.X R5, R2, UR5, R0, 0x1, P5 ;  /* 0x0000000502057c11 */ /* 0x000fca000a8f0c00 */
[----:B----4-:R1:W-:Y:S02]  /*ebe0*/  STG.E.128 desc[UR16][R4.64], R8 ;  /* 0x0000000804007986 */ /* 0x0103e4000c101d10 */
.L_x_50:
[----:B------:R-:W-:Y:S05]  /*ebf0*/  BSYNC.RECONVERGENT B0 ;  /* 0x0000000000007941 */ /* 0x000fea0003800200 */
.L_x_49:
[----:B-1--4-:R1:W4:Y:S01]  /*ec00*/  LDS.128 R8, [R19+0x1800] ;  /* 0x0018000013087984 */ /* 0x0123220000000c00 */
[----:B------:R-:W-:Y:S04]  /*ec10*/  BSSY.RECONVERGENT B0, `(.L_x_51) ;  /* 0x000000f000007945 */ /* 0x000fe80003800200 */
[----:B------:R-:W-:Y:S05]  /*ec20*/  @P4 BRA `(.L_x_52) ;  /* 0x0000000000344947 */ /* 0x000fea0003800000 */
[----:B------:R-:W5:Y:S01]  /*ec30*/  LDCU.64 UR8, c[0x0][0x408] ;  /* 0x00008100ff0877ac */ /* 0x000f620008000a00 */
[----:B------:R-:W-:Y:S02]  /*ec40*/  IADD3 R0, P4, PT, R15, 0x30, RZ ;  /* 0x000000300f007810 */ /* 0x000fe40007f9e0ff */
[----:B------:R-:W-:Y:S01]  /*ec50*/  MOV R3, R7 ;  /* 0x0000000700037202 */ /* 0x000fe20000000f00 */
[----:B------:R-:W2:Y:S02]  /*ec60*/  LDCU.64 UR4, c[0x0][0x3f0] ;  /* 0x00007e00ff0477ac */ /* 0x000ea40008000a00 */
[----:B------:R-:W-:-:S04]  /*ec70*/  IMAD.X R2, RZ, RZ, UR11, P4 ;  /* 0x0000000bff027e24 */ /* 0x000fc8000a0e06ff */
[----:B-----5:R-:W-:Y:S02]  /*ec80*/  IMAD R4, R2, UR8, RZ ;  /* 0x0000000802047c24 */ /* 0x020fe4000f8e02ff */
[----:B------:R-:W-:-:S04]  /*ec90*/  IMAD.MOV.U32 R2, RZ, RZ, R12 ;  /* 0x000000ffff027224 */ /* 0x000fc800078e000c */
[----:B------:R-:W-:-:S04]  /*eca0*/  IMAD.WIDE.U32 R2, R0, UR8, R2 ;  /* 0x0000000800027c25 */ /* 0x000fc8000f8e0002 */
[----:B------:R-:W-:Y:S01]  /*ecb0*/  IMAD R0, R0, UR9, R4 ;  /* 0x0000000900007c24 */ /* 0x000fe2000f8e0204 */
[----:B--2---:R-:W-:-:S04]  /*ecc0*/  LEA R4, P4, R2, UR4, 0x1 ;  /* 0x0000000402047c11 */ /* 0x004fc8000f8808ff */
[----:B------:R-:W-:-:S04]  /*ecd0*/  IADD3 R0, PT, PT, R0, R3, RZ ;  /* 0x0000000300007210 */ /* 0x000fc80007ffe0ff */
[----:B------:R-:W-:-:S05]  /*ece0*/  LEA.HI.X R5, R2, UR5, R0, 0x1, P4 ;  /* 0x0000000502057c11 */ /* 0x000fca000a0f0c00 */
[----:B----4-:R2:W-:Y:S02]  /*ecf0*/  STG.E.128 desc[UR16][R4.64], R8 ;  /* 0x0000000804007986 */ /* 0x0105e4000c101d10 */
.L_x_52:
[----:B------:R-:W-:Y:S05]  /*ed00*/  BSYNC.RECONVERGENT B0 ;  /* 0x0000000000007941 */ /* 0x000fea0003800200 */
.L_x_51:
[----:B--2-4-:R2:W4:Y:S01]  /*ed10*/  LDS.128 R8, [R19+0x2000] ;  /* 0x0020000013087984 */ /* 0x0145220000000c00 */
[----:B------:R-:W-:Y:S04]  /*ed20*/  BSSY.RECONVERGENT B0, `(.L_x_53) ;  /* 0x000000f000007945 */ /* 0x000fe80003800200 */
[----:B------:R-:W-:Y:S05]  /*ed30*/  @P3 BRA `(.L_x_54) ;  /* 0x0000000000343947 */ /* 0x000fea0003800000 */
[----:B------:R-:W5:Y:S01]  /*ed40*/  LDCU.64 UR8, c[0x0][0x408] ;  /* 0x00008100ff0877ac */ /* 0x000f620008000a00 */
[----:B------:R-:W-:Y:S02]  /*ed50*/  IADD3 R0, P3, PT, R15, 0x40, RZ ;  /* 0x000000400f007810 */ /* 0x000fe40007f7e0ff */
[----:B------:R-:W-:Y:S01]  /*ed60*/  MOV R3, R7 ;  /* 0x0000000700037202 */ /* 0x000fe20000000f00 */
[----:B------:R-:W3:Y:S02]  /*ed70*/  LDCU.64 UR4, c[0x0][0x3f0] ;  /* 0x00007e00ff0477ac */ /* 0x000ee40008000a00 */
[----:B------:R-:W-:-:S04]  /*ed80*/  IMAD.X R2, RZ, RZ, UR11, P3 ;  /* 0x0000000bff027e24 */ /* 0x000fc800098e06ff */
[----:B-----5:R-:W-:Y:S02]  /*ed90*/  IMAD R4, R2, UR8, RZ ;  /* 0x0000000802047c24 */ /* 0x020fe4000f8e02ff */
[----:B------:R-:W-:-:S04]  /*eda0*/  IMAD.MOV.U32 R2, RZ, RZ, R12 ;  /* 0x000000ffff027224 */ /* 0x000fc800078e000c */
[----:B------:R-:W-:-:S04]  /*edb0*/  IMAD.WIDE.U32 R2, R0, UR8, R2 ;  /* 0x0000000800027c25 */ /* 0x000fc8000f8e0002 */
[----:B------:R-:W-:Y:S01]  /*edc0*/  IMAD R0, R0, UR9, R4 ;  /* 0x0000000900007c24 */ /* 0x000fe2000f8e0204 */
[----:B---3--:R-:W-:-:S04]  /*edd0*/  LEA R4, P3, R2, UR4, 0x1 ;  /* 0x0000000402047c11 */ /* 0x008fc8000f8608ff */
[----:B------:R-:W-:-:S04]  /*ede0*/  IADD3 R0, PT, PT, R0, R3, RZ ;  /* 0x0000000300007210 */ /* 0x000fc80007ffe0ff */
[----:B------:R-:W-:-:S05]  /*edf0*/  LEA.HI.X R5, R2, UR5, R0, 0x1, P3 ;  /* 0x0000000502057c11 */ /* 0x000fca00098f0c00 */
[----:B----4-:R3:W-:Y:S02]  /*ee00*/  STG.E.128 desc[UR16][R4.64], R8 ;  /* 0x0000000804007986 */ /* 0x0107e4000c101d10 */
.L_x_54:
[----:B------:R-:W-:Y:S05]  /*ee10*/  BSYNC.RECONVERGENT B0 ;  /* 0x0000000000007941 */ /* 0x000fea0003800200 */
.L_x_53:
        /* <DEDUP_REMOVED lines=16> */
.L_x_56:
[----:B------:R-:W-:Y:S05]  /*ef20*/  BSYNC.RECONVERGENT B0 ;  /* 0x0000000000007941 */ /* 0x000fea0003800200 */
.L_x_55:
        /* <DEDUP_REMOVED lines=16> */
.L_x_58:
[----:B------:R-:W-:Y:S05]  /*f030*/  BSYNC.RECONVERGENT B0 ;  /* 0x0000000000007941 */ /* 0x000fea0003800200 */
.L_x_57:
[----:B------:R-:W-:Y:S05]  /*f040*/  @P0 EXIT ;  /* 0x000000000000094d */ /* 0x000fea0003800000 */
[----:B------:R-:W5:Y:S01]  /*f050*/  LDCU.64 UR6, c[0x0][0x408] ;  /* 0x00008100ff0677ac */ /* 0x000f620008000a00 */
[----:B------:R-:W-:Y:S02]  /*f060*/  IADD3 R0, P0, PT, R15, 0x70, RZ ;  /* 0x000000700f007810 */ /* 0x000fe40007f1e0ff */
[----:B------:R-:W-:Y:S01]  /*f070*/  MOV R3, R7 ;  /* 0x0000000700037202 */ /* 0x000fe20000000f00 */
[----:B------:R-:W1:Y:S02]  /*f080*/  LDCU.64 UR4, c[0x0][0x3f0] ;  /* 0x00007e00ff0477ac */ /* 0x000e640008000a00 */
[----:B------:R-:W-:-:S04]  /*f090*/  IMAD.X R2, RZ, RZ, UR11, P0 ;  /* 0x0000000bff027e24 */ /* 0x000fc800080e06ff */
[----:B-----5:R-:W-:Y:S02]  /*f0a0*/  IMAD R6, R2, UR6, RZ ;  /* 0x0000000602067c24 */ /* 0x020fe4000f8e02ff */
[----:B------:R-:W-:-:S04]  /*f0b0*/  IMAD.MOV.U32 R2, RZ, RZ, R12 ;  /* 0x000000ffff027224 */ /* 0x000fc800078e000c */
[----:B--2---:R-:W-:-:S04]  /*f0c0*/  IMAD.WIDE.U32 R4, R0, UR6, R2 ;  /* 0x0000000600047c25 */ /* 0x004fc8000f8e0002 */
[----:B------:R-:W-:Y:S01]  /*f0d0*/  IMAD R0, R0, UR7, R6 ;  /* 0x0000000700007c24 */ /* 0x000fe2000f8e0206 */
[----:B-1----:R-:W-:-:S04]  /*f0e0*/  LEA R2, P0, R4, UR4, 0x1 ;  /* 0x0000000404027c11 */ /* 0x002fc8000f8008ff */
[----:B------:R-:W-:-:S04]  /*f0f0*/  IADD3 R0, PT, PT, R0, R5, RZ ;  /* 0x0000000500007210 */ /* 0x000fc80007ffe0ff */
[----:B------:R-:W-:-:S05]  /*f100*/  LEA.HI.X R3, R4, UR5, R0, 0x1, P0 ;  /* 0x0000000504037c11 */ /* 0x000fca00080f0c00 */
[----:B------:R-:W-:Y:S01]  /*f110*/  STG.E.128 desc[UR16][R2.64], R24 ;  /* 0x0000001802007986 */ /* 0x000fe2000c101d10 */
[----:B------:R-:W-:Y:S05]  /*f120*/  EXIT ;  /* 0x000000000000794d */ /* 0x000fea0003800000 */
.L_x_59:
[----:B------:R-:W-:-:S00]  /*f130*/  BRA `(.L_x_59) ;  /* 0xfffffffc00fc7947 */ /* 0x000fc0000383ffff */
[----:B------:R-:W-:-:S00]  /*f140*/  NOP ;  /* 0x0000000000007918 */ /* 0x000fc00000000000 */
        /* <DEDUP_REMOVED lines=11> */
.L_x_2686:


//--------------------- .text._ZN5flash16flash_fwd_kernelI23Flash_fwd_kernel_traitsILi64ELi128ELi128ELi4ELb0ELb0EN7cutlass6half_tE19Flash_kernel_traitsILi64ELi128ELi128ELi4ES3_EELb0ELb0ELb0ELb0ELb0ELb1ELb1ELb0EEEvNS_16Flash_fwd_paramsE --------------------------
	.section	.text._ZN5flash16flash_fwd_kernelI23Flash_fwd_kernel_traitsILi64ELi128ELi128ELi4ELb0ELb0EN7cutlass6half_tE19Flash_kernel_traitsILi64ELi128ELi128ELi4ES3_EELb0ELb0ELb0ELb0ELb0ELb1ELb1ELb0EEEvNS_16Flash_fwd_paramsE,"ax",@progbits
	.align	128
        .global         _ZN5flash16flash_fwd_kernelI23Flash_fwd_kernel_traitsILi64ELi128ELi128ELi4ELb0ELb0EN7cutlass6half_tE19Flash_kernel_traitsILi64ELi128ELi128ELi4ES3_EELb0ELb0ELb0ELb0ELb0ELb1ELb1ELb0EEEvNS_16Flash_fwd_paramsE
        .type           _ZN5flash16flash_fwd_kernelI23Flash_fwd_kernel_traitsILi64ELi128ELi128ELi4ELb0ELb0EN7cutlass6half_tE19Flash_kernel_traitsILi64ELi128ELi128ELi4ES3_EELb0ELb0ELb0ELb0ELb0ELb1ELb1ELb0EEEvNS_16Flash_fwd_paramsE,@function
        .size           _ZN5flash16flash_fwd_kernelI23Flash_fwd_kernel_traitsILi64ELi128ELi128ELi4ELb0ELb0EN7cutlass6half_tE19Flash_kernel_traitsILi64ELi128ELi128ELi4ES3_EELb0ELb0ELb0ELb0ELb0ELb1ELb1ELb0EEEvNS_16Flash_fwd_paramsE,(.L_x_2687 - _ZN5flash16flash_fwd_kernelI23Flash_fwd_kernel_traitsILi64ELi128ELi128ELi4ELb0ELb0EN7cutlass6half_tE19Flash_kernel_traitsILi64ELi128ELi128ELi4ES3_EELb0ELb0ELb0ELb0ELb0ELb1ELb1ELb0EEEvNS_16Flash_fwd_paramsE)
        .other          _ZN5flash16flash_fwd_kernelI23Flash_fwd_kernel_traitsILi64ELi128ELi128ELi4ELb0ELb0EN7cutlass6half_tE19Flash_kernel_traitsILi64ELi128ELi128ELi4ES3_EELb0ELb0ELb0ELb0ELb0ELb1ELb1ELb0EEEvNS_16Flash_fwd_paramsE,@"STO_CUDA_ENTRY STV_DEFAULT"
_ZN5flash16flash_fwd_kernelI23Flash_fwd_kernel_traitsILi64ELi128ELi128ELi4ELb0ELb0EN7cutlass6half_tE19Flash_kernel_traitsILi64ELi128ELi128ELi4ES3_EELb0ELb0ELb0ELb0ELb0ELb1ELb1ELb0EEEvNS_16Flash_fwd_paramsE:
.text._ZN5flash16flash_fwd_kernelI23Flash_fwd_kernel_traitsILi64ELi128ELi128ELi4ELb0ELb0EN7cutlass6half_tE19Flash_kernel_traitsILi64ELi128ELi128ELi4ES3_EELb0ELb0ELb0ELb0ELb0ELb1ELb1ELb0EEEvNS_16Flash_fwd_paramsE:
        /* <DEDUP_REMOVED lines=76> */
.L_x_60:
        /* <DEDUP_REMOVED lines=38> */
.L_x_62:
        /* <DEDUP_REMOVED lines=55> */
.L_x_64:
[----:B------:R-:W-:Y:S05]  /*0a90*/  BSYNC.RECONVERGENT B0 ;  /* 0x0000000000007941 */ /* 0x000fea0003800200 */
.L_x_63:
        /* <DEDUP_REMOVED lines=16> */
.L_x_66:
[----:B------:R-:W-:Y:S05]  /*0ba0*/  BSYNC.RECONVERGENT B0 ;  /* 0x0000000000007941 */ /* 0x000fea0003800200 */
.L_x_65:
        /* <DEDUP_REMOVED lines=15> */
.L_x_68:
[----:B------:R-:W-:Y:S05]  /*0ca0*/  BSYNC.RECONVERGENT B0 ;  /* 0x0000000000007941 */ /* 0x000fea0003800200 */
.L_x_67:
        /* <DEDUP_REMOVED lines=15> */
.L_x_70:
[----:B------:R-:W-:Y:S05]  /*0da0*/  BSYNC.RECONVERGENT B0 ;  /* 0x0000000000007941 */ /* 0x000fea0003800200 */
.L_x_69:
        /* <DEDUP_REMOVED lines=15> */
.L_x_72:
[----:B------:R-:W-:Y:S05]  /*0ea0*/  BSYNC.RECONVERGENT B0 ;  /* 0x0000000000007941 */ /* 0x000fea0003800200 */
.L_x_71:
        /* <DEDUP_REMOVED lines=15> */
.L_x_74:
[----:B------:R-:W-:Y:S05]  /*0fa0*/  BSYNC.RECONVERGENT B0 ;  /* 0x0000000000007941 */ /* 0x000fea0003800200 */
.L_x_73:
        /* <DEDUP_REMOVED lines=15> */
.L_x_76:
[----:B------:R-:W-:Y:S05]  /*10a0*/  BSYNC.RECONVERGENT B0 ;  /* 0x0000000000007941 */ /* 0x000fea0003800200 */
.L_x_75:
        /* <DEDUP_REMOVED lines=16> */
.L_x_78:
[----:B------:R-:W-:Y:S05]  /*11b0*/  BSYNC.RECONVERGENT B0 ;  /* 0x0000000000007941 */ /* 0x000fea0003800200 */
.L_x_77:
        /* <DEDUP_REMOVED lines=23> */
.L_x_80:
[----:B------:R-:W-:Y:S05]  /*1330*/  BSYNC.RECONVERGENT B0 ;  /* 0x0000000000007941 */ /* 0x000fea0003800200 */
.L_x_79:
        /* <DEDUP_REMOVED lines=11> */
.L_x_82:
[----:B------:R-:W-:Y:S05]  /*13f0*/  BSYNC.RECONVERGENT B0 ;  /* 0x0000000000007941 */ /* 0x000fea0003800200 */
.L_x_81:
        /* <DEDUP_REMOVED lines=10> */
.L_x_84:
[----:B------:R-:W-:Y:S05]  /*14a0*/  BSYNC.RECONVERGENT B0 ;  /* 0x0000000000007941 */ /* 0x000fea0003800200 */
.L_x_83:
        /* <DEDUP_REMOVED lines=10> */
.L_x_86:
[----:B------:R-:W-:Y:S05]  /*1550*/  BSYNC.RECONVERGENT B0 ;  /* 0x0000000000007941 */ /* 0x000fea0003800200 */
.L_x_85:
        /* <DEDUP_REMOVED lines=10> */
.L_x_88:
[----:B------:R-:W-:Y:S05]  /*1600*/  BSYNC.RECONVERGENT B0 ;  /* 0x0000000000007941 */ /* 0x000fea0003800200 */
.L_x_87:
        /* <DEDUP_REMOVED lines=10> */
.L_x_90:
[----:B------:R-:W-:Y:S05]  /*16b0*/  BSYNC.RECONVERGENT B0 ;  /* 0x0000000000007941 */ /* 0x000fea0003800200 */
.L_x_89:
        /* <DEDUP_REMOVED lines=10> */
.L_x_92:
[----:B------:R-:W-:Y:S05]  /*1760*/  BSYNC.RECONVERGENT B0 ;  /* 0x0000000000007941 */ /* 0x000fea0003800200 */
.L_x_91:
        /* <DEDUP_REMOVED lines=10> */
.L_x_61:
        /* <DEDUP_REMOVED lines=21> */
.L_x_93:
[----:B------:R-:W3:Y:S01]  /*1960*/  LDCU.64 UR12, c[0x0][0x3b8] ;  /* 0x00007700ff0c77ac */ /* 0x000ee20008000a00 */
[----:B------:R-:W-:-:S04]  /*1970*/  UIADD3 UR23, UPT, UPT, UR20, UR22, URZ ;  /* 0x0000001614177290 */ /* 0x000fc8000fffe0ff */
[----:B---3--:R-:W-:Y:S02]  /*1980*/  UIMAD.WIDE.U32 UR26, UR23, UR12, URZ ;  /* 0x0000000c171a72a5 */ /* 0x008fe4000f8e00ff */
[----:B------:R-:W-:-:S04]  /*1990*/  UIMAD UR23, UR23, UR13, URZ ;  /* 0x0000000d171772a4 */ /* 0x000fc8000f8e02ff */
[----:B------:R-:W-:Y:S02]  /*19a0*/  UIADD3 UR23, UPT, UPT, UR27, UR23, URZ ;  /* 0x000000171b177290 */ /* 0x000fe4000fffe0ff */
.L_x_94:
        /* <DEDUP_REMOVED lines=39> */
.L_x_95:
[----:B------:R-:W2:Y:S01]  /*1c20*/  LDCU.64 UR10, c[0x0][0x3c0] ;  /* 0x00007800ff0a77ac */ /* 0x000ea20008000a00 */
[----:B------:R-:W-:-:S04]  /*1c30*/  UIADD3 UR20, UPT, UPT, UR20, UR22, URZ ;  /* 0x0000001614147290 */ /* 0x000fc8000fffe0ff */
[----:B--2---:R-:W-:Y:S02]  /*1c40*/  UIMAD.WIDE.U32 UR4, UR20, UR10, URZ ;  /* 0x0000000a140472a5 */ /* 0x004fe4000f8e00ff */
[----:B------:R-:W-:-:S04]  /*1c50*/  UIMAD UR20, UR20, UR11, URZ ;  /* 0x0000000b141472a4 */ /* 0x000fc8000f8e02ff */
[----:B------:R-:W-:Y:S01]  /*1c60*/  UIADD3 UR20, UPT, UPT, UR5, UR20, URZ ;  /* 0x0000001405147290 */ /* 0x000fe2000fffe0ff */
[----:B------:R-:W-:-:S11]  /*1c70*/  UMOV UR22, UR4 ;  /* 0x0000000400167c82 */ /* 0x000fd60008000000 */
.L_x_96:
[----:B------:R-:W-:Y:S01]  /*1c80*/  UIADD3 UR7, UPT, UPT, -UR9, UR19, URZ ;  /* 0x0000001309077290 */ /* 0x000fe2000fffe1ff */
[----:B-1----:R-:W-:Y:S01]  /*1c90*/  SHF.R.U32.HI R100, RZ, 0x3, R101 ;  /* 0x00000003ff647819 */ /* 0x002fe20000011665 */
[----:B------:R-:W-:Y:S01]  /*1ca0*/  IMAD.SHL.U32 R11, R101, 0x8, RZ ;  /* 0x00000008650b7824 */ /* 0x000fe200078e00ff */
[----:B------:R-:W1:Y:S01]  /*1cb0*/  LDCU.64 UR4, c[0x0][0x3c8] ;  /* 0x00007900ff0477ac */ /* 0x000e620008000a00 */
[----:B------:R-:W-:Y:S01]  /*1cc0*/  SHF.R.S32.HI R251, RZ, 0x1f, R200 ;  /* 0x0000001ffffb7819 */ /* 0x000fe200000114c8 */
[----:B------:R-:W-:Y:S01]  /*1cd0*/  IMAD.MOV.U32 R124, RZ, RZ, 0x20 ;  /* 0x00000020ff7c7424 */ /* 0x000fe200078e00ff */
[C---:B------:R-:W-:Y:S01]  /*1ce0*/  ISETP.GE.AND P5, PT, R100.reuse, UR7, PT ;  /* 0x0000000764007c0c */ /* 0x040fe2000bfa6270 */
[C---:B------:R-:W-:Y:S01]  /*1cf0*/  VIADD R27, R100.reuse, 0x10 ;  /* 0x00000010641b7836 */ /* 0x040fe20000000000 */
[C---:B------:R-:W-:Y:S01]  /*1d00*/  LOP3.LUT R102, R11.reuse, 0x38, RZ, 0xc0, !PT ;  /* 0x000000380b667812 */ /* 0x040fe200078ec0ff */
[C---:B------:R-:W-:Y:S01]  /*1d10*/  VIADD R32, R100.reuse, 0x20 ;  /* 0x0000002064207836 */ /* 0x040fe20000000000 */
[----:B------:R-:W-:Y:S01]  /*1d20*/  USHF.R.U32.HI UR19, URZ, 0x19, UR8 ;  /* 0x00000019ff137899 */ /* 0x000fe20008011608 */
[----:B------:R-:W-:Y:S01]  /*1d30*/  VIADD R33, R100, 0x30 ;  /* 0x0000003064217836 */ /* 0x000fe20000000000 */
[----:B------:R-:W-:Y:S01]  /*1d40*/  IADD3 R2, P0, PT, R102, UR24, RZ ;  /* 0x0000001866027c10 */ /* 0x000fe2000ff1e0ff */
[----:B------:R2:W-:Y:S01]  /*1d50*/  STL [R1+0xdc], R11 ;  /* 0x0000dc0b01007387 */ /* 0x0005e20000100800 */
[----:B------:R-:W-:Y:S01]  /*1d60*/  ISETP.GE.AND P4, PT, R32, UR7, PT ;  /* 0x0000000720007c0c */ /* 0x000fe2000bf86270 */
[----:B------:R-:W-:Y:S01]  /*1d70*/  VIADD R29, R100, 0x50 ;  /* 0x00000050641d7836 */ /* 0x000fe20000000000 */
[----:B------:R-:W-:Y:S01]  /*1d80*/  LOP3.LUT R7, R11, 0x1f8, RZ, 0xc0, !PT ;  /* 0x000001f80b077812 */ /* 0x000fe200078ec0ff */
[----:B------:R-:W-:Y:S01]  /*1d90*/  IMAD.X R3, RZ, RZ, UR21, P0 ;  /* 0x00000015ff037e24 */ /* 0x000fe200080e06ff */
[----:B------:R-:W-:Y:S01]  /*1da0*/  ISETP.GE.AND P0, PT, R27, UR7, PT ;  /* 0x000000071b007c0c */ /* 0x000fe2000bf06270 */
[----:B------:R-:W3:Y:S01]  /*1db0*/  @!P5 LDC.64 R4, c[0x0][0x3b0] ;  /* 0x0000ec00ff04db82 */ /* 0x000ee20000000a00 */
[----:B------:R-:W-:Y:S01]  /*1dc0*/  LOP3.LUT R12, R11, 0x1e00, RZ, 0xc0, !PT ;  /* 0x00001e000b0c7812 */ /* 0x000fe200078ec0ff */
[----:B-1----:R-:W-:Y:S01]  /*1dd0*/  IMAD.U32 R0, RZ, RZ, UR4 ;  /* 0x00000004ff007e24 */ /* 0x002fe2000f8e00ff */
[----:B------:R-:W-:Y:S01]  /*1de0*/  MOV R6, UR5 ;  /* 0x0000000500067c02 */ /* 0x000fe20008000f00 */
[----:B------:R-:W-:Y:S01]  /*1df0*/  USHF.L.U32 UR4, UR8, 0x7, URZ ;  /* 0x0000000708047899 */ /* 0x000fe200080006ff */
[----:B------:R-:W-:Y:S01]  /*1e00*/  ISETP.GE.AND P3, PT, R33, UR7, PT ;  /* 0x0000000721007c0c */ /* 0x000fe2000bf66270 */
[----:B------:R-:W-:Y:S01]  /*1e10*/  IMAD.WIDE.U32 R2, R0, UR6, R2 ;  /* 0x0000000600027c25 */ /* 0x000fe2000f8e0002 */
[----:B------:R1:W-:Y:S01]  /*1e20*/  STL [R1+0xac], R12 ;  /* 0x0000ac0c01007387 */ /* 0x0003e20000100800 */
[----:B------:R-:W4:Y:S01]  /*1e30*/  @!P5 LDC.64 R8, c[0x0][0x380] ;  /* 0x0000e000ff08db82 */ /* 0x000f220000000a00 */
[----:B------:R-:W-:Y:S01]  /*1e40*/  IADD3 R30, PT, PT, R100, 0x40, RZ ;  /* 0x00000040641e7810 */ /* 0x000fe20007ffe0ff */
[----:B------:R-:W-:Y:S01]  /*1e50*/  IMAD R3, R6, UR6, R3 ;  /* 0x0000000606037c24 */ /* 0x000fe2000f8e0203 */
[----:B------:R-:W-:Y:S01]  /*1e60*/  LOP3.LUT R26, R100, UR4, RZ, 0xfc, !PT ;  /* 0x00000004641a7c12 */ /* 0x000fe2000f8efcff */
[----:B------:R-:W-:Y:S01]  /*1e70*/  UMOV UR6, 0x400 ;  /* 0x0000040000067882 */ /* 0x000fe20000000000 */
[----:B------:R-:W-:Y:S01]  /*1e80*/  IADD3 R6, P2, PT, R102, UR26, RZ ;  /* 0x0000001a66067c10 */ /* 0x000fe2000ff5e0ff */
[----:B------:R-:W5:Y:S01]  /*1e90*/  LDCU.64 UR8, c[0x0][0x3d0] ;  /* 0x00007a00ff0877ac */ /* 0x000f620008000a00 */
[C---:B------:R-:W-:Y:S01]  /*1ea0*/  VIADD R28, R100.reuse, 0x60 ;  /* 0x00000060641c7836 */ /* 0x040fe20000000000 */
[----:B------:R-:W1:Y:S01]  /*1eb0*/  S2UR UR5, SR_CgaCtaId ;  /* 0x00000000000579c3 */ /* 0x000e620000008800 */
[----:B------:R-:W-:Y:S01]  /*1ec0*/  VIADD R31, R100, 0x70 ;  /* 0x00000070641f7836 */ /* 0x000fe20000000000 */
[----:B------:R-:W-:Y:S01]  /*1ed0*/  UIADD3 UR24, UPT, UPT, UR15, -0x1, URZ ;  /* 0xffffffff0f187890 */ /* 0x000fe2000fffe0ff */
[----:B--2---:R-:W-:Y:S01]  /*1ee0*/  LOP3.LUT R11, R7, 0x38, R101, 0x78, !PT ;  /* 0x00000038070b7812 */ /* 0x004fe200078e7865 */
[----:B------:R-:W-:Y:S01]  /*1ef0*/  IMAD.X R7, RZ, RZ, UR23, P2 ;  /* 0x00000017ff077e24 */ /* 0x000fe200090e06ff */
[----:B------:R-:W-:Y:S01]  /*1f00*/  ISETP.GE.AND P6, PT, R28, UR7, PT ;  /* 0x000000071c007c0c */ /* 0x000fe2000bfc6270 */
[----:B------:R-:W-:Y:S01]  /*1f10*/  UIMAD UR21, UR24, -0x80, UR18 ;  /* 0xffffff80181578a4 */ /* 0x000fe2000f8e0212 */
[----:B------:R-:W-:Y:S01]  /*1f20*/  LOP3.LUT R36, R11, R12, RZ, 0xfc, !PT ;  /* 0x0000000c0b247212 */ /* 0x000fe200078efcff */
[----:B---3--:R-:W-:Y:S01]  /*1f30*/  @!P5 IMAD R0, R4, UR19, RZ ;  /* 0x000000130400dc24 */ /* 0x008fe2000f8e02ff */
[----:B------:R-:W2:Y:S01]  /*1f40*/  @!P0 LDC.64 R14, c[0x0][0x3b0] ;  /* 0x0000ec00ff0e8b82 */ /* 0x000ea20000000a00 */
[----:B------:R3:W-:Y:S01]  /*1f50*/  STL [R1+0xa8], R11 ;  /* 0x0000a80b01007387 */ /* 0x0007e20000100800 */
[----:B------:R-:W-:Y:S01]  /*1f60*/  USHF.R.S32.HI UR23, URZ, 0x1f, UR24 ;  /* 0x0000001fff177899 */ /* 0x000fe20008011418 */
[C---:B------:R-:W-:Y:S01]  /*1f70*/  @!P5 IMAD R0, R26.reuse, R5, R0 ;  /* 0x000000051a00d224 */ /* 0x040fe200078e0200 */
[----:B------:R-:W-:Y:S01]  /*1f80*/  USHF.L.U32 UR25, UR10, 0x7, URZ ;  /* 0x000000070a197899 */ /* 0x000fe200080006ff */
[----:B------:R-:W-:Y:S01]  /*1f90*/  @!P5 IMAD.WIDE.U32 R4, R26, R4, R2 ;  /* 0x000000041a04d225 */ /* 0x000fe200078e0002 */
[----:B------:R-:W-:-:S02]  /*1fa0*/  SHF.R.U32.HI R103, RZ, 0x1, R101 ;  /* 0x00000001ff677819 */ /* 0x000fc40000011665 */
[----:B------:R-:W5:Y:S01]  /*1fb0*/  @!P4 LDC.64 R16, c[0x0][0x3b0] ;  /* 0x0000ec00ff10cb82 */ /* 0x000f620000000a00 */
[----:B------:R-:W-:Y:S01]  /*1fc0*/  IMAD R34, R100, UR11, RZ ;  /* 0x0000000b64227c24 */ /* 0x000fe2000f8e02ff */
[----:B------:R-:W-:Y:S02]  /*1fd0*/  @!P5 IADD3 R0, PT, PT, R5, R0, RZ ;  /* 0x000000000500d210 */ /* 0x000fe40007ffe0ff */
[C---:B----4-:R-:W-:Y:S02]  /*1fe0*/  @!P5 LEA R8, P1, R4.reuse, R8, 0x1 ;  /* 0x000000080408d211 */ /* 0x050fe400078208ff */
[----:B------:R-:W-:Y:S01]  /*1ff0*/  MOV R180, 0x40 ;  /* 0x0000004000b47802 */ /* 0x000fe20000000f00 */
[----:B-1----:R-:W-:Y:S01]  /*2000*/  ULEA UR6, UR5, UR6, 0x18 ;  /* 0x0000000605067291 */ /* 0x002fe2000f8ec0ff */
[----:B------:R-:W1:Y:S01]  /*2010*/  @!P0 LDC.64 R22, c[0x0][0x380] ;  /* 0x0000e000ff168b82 */ /* 0x000e620000000a00 */
[----:B------:R-:W-:Y:S01]  /*2020*/  @!P5 LEA.HI.X R9, R4, R9, R0, 0x1, P1 ;  /* 0x000000090409d211 */ /* 0x000fe200008f0c00 */
[----:B------:R-:W-:Y:S01]  /*2030*/  IMAD.WIDE.U32 R4, R100, UR12, R6 ;  /* 0x0000000c64047c25 */ /* 0x000fe2000f8e0006 */
[C---:B------:R-:W-:Y:S01]  /*2040*/  @!P0 IADD3 R6, P2, PT, R26.reuse, 0x10, RZ ;  /* 0x000000101a068810 */ /* 0x040fe20007f5e0ff */
[----:B------:R-:W4:Y:S01]  /*2050*/  LDCU.64 UR4, c[0x0][0x388] ;  /* 0x00007100ff0477ac */ /* 0x000f220008000a00 */
[----:B------:R-:W-:-:S02]  /*2060*/  @!P4 IADD3 R12, P1, PT, R26, 0x20, RZ ;  /* 0x000000201a0cc810 */ /* 0x000fc40007f3e0ff */
[----:B------:R-:W-:Y:S01]  /*2070*/  LEA R36, R36, UR6, 0x1 ;  /* 0x0000000624247c11 */ /* 0x000fe2000f8e08ff */
[----:B------:R-:W4:Y:S01]  /*2080*/  @!P4 LDC.64 R24, c[0x0][0x380] ;  /* 0x0000e000ff18cb82 */ /* 0x000f220000000a00 */
[----:B------:R-:W-:Y:S01]  /*2090*/  @!P0 IMAD.X R0, RZ, RZ, UR19, P2 ;  /* 0x00000013ff008e24 */ /* 0x000fe200090e06ff */
[----:B------:R-:W-:Y:S01]  /*20a0*/  MOV R10, R4 ;  /* 0x00000004000a7202 */ /* 0x000fe20000000f00 */
[----:B---3--:R-:W-:Y:S01]  /*20b0*/  IMAD R11, R100, UR13, R5 ;  /* 0x0000000d640b7c24 */ /* 0x008fe2000f8e0205 */
[----:B------:R-:W-:Y:S01]  /*20c0*/  @!PT LDS RZ, [RZ] ;  /* 0x00000000fffff984 */ /* 0x000fe20000000800 */
[----:B------:R-:W-:Y:S01]  /*20d0*/  @!PT LDS RZ, [RZ] ;  /* 0x00000000fffff984 */ /* 0x000fe20000000800 */
[----:B------:R-:W-:Y:S01]  /*20e0*/  @!PT LDS RZ, [RZ] ;  /* 0x00000000fffff984 */ /* 0x000fe20000000800 */
[----:B------:R3:W-:Y:S01]  /*20f0*/  @!P5 LDGSTS.E.BYPASS.LTC128B.128 [R36], desc[UR16][R8.64] ;  /* 0x000000000824dfae */ /* 0x0007e2000b981a10 */
[----:B------:R-:W-:Y:S01]  /*2100*/  @!P4 IMAD.X R5, RZ, RZ, UR19, P1 ;  /* 0x00000013ff05ce24 */ /* 0x000fe200088e06ff */
[----:B------:R-:W-:Y:S01]  /*2110*/  ISETP.GE.AND P5, PT, R31, UR7, PT ;  /* 0x000000071f007c0c */ /* 0x000fe2000bfa6270 */
[----:B--2---:R-:W-:Y:S01]  /*2120*/  @!P0 IMAD R0, R0, R14, RZ ;  /* 0x0000000e00008224 */ /* 0x004fe200078e02ff */
[----:B------:R-:W2:Y:S01]  /*2130*/  @!P3 LDC.64 R20, c[0x0][0x3b0] ;  /* 0x0000ec00ff14bb82 */ /* 0x000ea20000000a00 */
[----:B-----5:R-:W-:-:S02]  /*2140*/  @!P4 IMAD R4, R5, R16, RZ ;  /* 0x000000100504c224 */ /* 0x020fc400078e02ff */
[----:B------:R-:W-:Y:S02]  /*2150*/  @!P4 IMAD.MOV.U32 R5, RZ, RZ, R3 ;  /* 0x000000ffff05c224 */ /* 0x000fe400078e0003 */
[C---:B------:R-:W-:Y:S02]  /*2160*/  @!P4 IMAD R13, R12.reuse, R17, R4 ;  /* 0x000000110c0dc224 */ /* 0x040fe400078e0204 */
[----:B------:R-:W-:Y:S01]  /*2170*/  @!P4 IMAD.MOV.U32 R4, RZ, RZ, R2 ;  /* 0x000000ffff04c224 */ /* 0x000fe200078e0002 */
[----:B------:R-:W5:Y:S03]  /*2180*/  @!P3 LDC.64 R18, c[0x0][0x380] ;  /* 0x0000e000ff12bb82 */ /* 0x000f660000000a00 */
[----:B------:R-:W-:-:S04]  /*2190*/  @!P4 IMAD.WIDE.U32 R4, R12, R16, R4 ;  /* 0x000000100c04c225 */ /* 0x000fc800078e0004 */
[----:B------:R-:W-:Y:S02]  /*21a0*/  @!P4 IMAD.IADD R5, R5, 0x1, R13 ;  /* 0x000000010505c824 */ /* 0x000fe400078e020d */
[----:B---3--:R-:W-:Y:S01]  /*21b0*/  @!P0 IMAD R8, R6, R15, R0 ;  /* 0x0000000f06088224 */ /* 0x008fe200078e0200 */
[----:B------:R-:W-:Y:S01]  /*21c0*/  @!P3 IADD3 R0, P1, PT, R26, 0x30, RZ ;  /* 0x000000301a00b810 */ /* 0x000fe20007f3e0ff */
[----:B------:R-:W-:-:S04]  /*21d0*/  @!P0 IMAD.WIDE.U32 R6, R6, R14, R2 ;  /* 0x0000000e06068225 */ /* 0x000fc800078e0002 */
[----:B------:R-:W-:Y:S01]  /*21e0*/  @!P0 IMAD.IADD R7, R7, 0x1, R8 ;  /* 0x0000000107078824 */ /* 0x000fe200078e0208 */
[----:B-1----:R-:W-:Y:S01]  /*21f0*/  @!P0 LEA R8, P2, R6, R22, 0x1 ;  /* 0x0000001606088211 */ /* 0x002fe200078408ff */
[----:B------:R-:W-:Y:S01]  /*2200*/  @!P3 IMAD.X R14, RZ, RZ, UR19, P1 ;  /* 0x00000013ff0ebe24 */ /* 0x000fe200088e06ff */
[----:B------:R-:W-:Y:S01]  /*2210*/  ISETP.GE.AND P1, PT, R30, UR7, PT ;  /* 0x000000071e007c0c */ /* 0x000fe2000bf26270 */
[----:B------:R-:W-:Y:S01]  /*2220*/  @!P6 IMAD.MOV.U32 R22, RZ, RZ, R2 ;  /* 0x000000ffff16e224 */ /* 0x000fe200078e0002 */
[----:B------:R-:W-:Y:S01]  /*2230*/  @!P0 LEA.HI.X R9, R6, R23, R7, 0x1, P2 ;  /* 0x0000001706098211 */ /* 0x000fe200010f0c07 */
[----:B--2---:R-:W-:Y:S01]  /*2240*/  @!P3 IMAD R6, R14, R20, RZ ;  /* 0x000000140e06b224 */ /* 0x004fe200078e02ff */
[----:B----4-:R-:W-:Y:S01]  /*2250*/  @!P4 LEA R12, P2, R4, R24, 0x1 ;  /* 0x00000018040cc211 */ /* 0x010fe200078408ff */
[----:B------:R-:W-:Y:S02]  /*2260*/  @!P6 IMAD.MOV.U32 R23, RZ, RZ, R3 ;  /* 0x000000ffff17e224 */ /* 0x000fe400078e0003 */
[----:B------:R-:W-:Y:S01]  /*2270*/  @!P3 IMAD R6, R0, R21, R6 ;  /* 0x000000150006b224 */ /* 0x000fe200078e0206 */
[----:B------:R-:W-:Y:S01]  /*2280*/  @!P4 LEA.HI.X R13, R4, R25, R5, 0x1, P2 ;  /* 0x00000019040dc211 */ /* 0x000fe200010f0c05 */
[--C-:B------:R-:W-:Y:S01]  /*2290*/  @!P3 IMAD.MOV.U32 R4, RZ, RZ, R2.reuse ;  /* 0x000000ffff04b224 */ /* 0x100fe200078e0002 */
[-C--:B------:R-:W-:Y:S01]  /*22a0*/  @!P3 MOV R5, R3.reuse ;  /* 0x000000030005b202 */ /* 0x080fe20000000f00 */
[----:B------:R1:W-:Y:S01]  /*22b0*/  @!P0 LDGSTS.E.BYPASS.LTC128B.128 [R36+0x800], desc[UR16][R8.64] ;  /* 0x0080000008248fae */ /* 0x0003e2000b981a10 */
[----:B------:R-:W-:Y:S01]  /*22c0*/  ISETP.GE.AND P2, PT, R29, UR7, PT ;  /* 0x000000071d007c0c */ /* 0x000fe2000bf46270 */
[----:B------:R-:W2:Y:S01]  /*22d0*/  @!P1 LDC.64 R16, c[0x0][0x3b0] ;  /* 0x0000ec00ff109b82 */ /* 0x000ea20000000a00 */
[----:B------:R-:W-:Y:S01]  /*22e0*/  @!P5 IMAD.MOV.U32 R24, RZ, RZ, R2 ;  /* 0x000000ffff18d224 */ /* 0x000fe200078e0002 */
[----:B------:R-:W-:Y:S01]  /*22f0*/  @!P5 MOV R25, R3 ;  /* 0x000000030019d202 */ /* 0x000fe20000000f00 */
[----:B------:R-:W-:Y:S01]  /*2300*/  @!P3 IMAD.WIDE.U32 R4, R0, R20, R4 ;  /* 0x000000140004b225 */ /* 0x000fe200078e0004 */
[----:B------:R3:W-:Y:S04]  /*2310*/  @!P4 LDGSTS.E.BYPASS.LTC128B.128 [R36+0x1000], desc[UR16][R12.64] ;  /* 0x010000000c24cfae */ /* 0x0007e8000b981a10 */
[----:B------:R-:W-:-:S02]  /*2320*/  @!P3 IADD3 R0, PT, PT, R5, R6, RZ ;  /* 0x000000060500b210 */ /* 0x000fc40007ffe0ff */
[C---:B-----5:R-:W-:Y:S02]  /*2330*/  @!P3 LEA R6, P0, R4.reuse, R18, 0x1 ;  /* 0x000000120406b211 */ /* 0x060fe400078008ff */
[----:B------:R-:W4:Y:S01]  /*2340*/  @!P2 LDC.64 R20, c[0x0][0x380] ;  /* 0x0000e000ff14ab82 */ /* 0x000f220000000a00 */
[----:B------:R-:W-:Y:S01]  /*2350*/  @!P2 IMAD.MOV.U32 R14, RZ, RZ, R2 ;  /* 0x000000ffff0ea224 */ /* 0x000fe200078e0002 */
[----:B------:R-:W-:Y:S01]  /*2360*/  @!P3 LEA.HI.X R7, R4, R19, R0, 0x1, P0 ;  /* 0x000000130407b211 */ /* 0x000fe200000f0c00 */
[----:B------:R-:W-:Y:S01]  /*2370*/  IMAD.WIDE.U32 R4, R200, UR8, R10 ;  /* 0x00000008c8047c25 */ /* 0x000fe2000f8e000a */
[----:B------:R-:W-:-:S03]  /*2380*/  @!P2 MOV R15, R3 ;  /* 0x00000003000fa202 */ /* 0x000fc60000000f00 */
[----:B------:R5:W-:Y:S01]  /*2390*/  @!P3 LDGSTS.E.BYPASS.LTC128B.128 [R36+0x1800], desc[UR16][R6.64] ;  /* 0x018000000624bfae */ /* 0x000be2000b981a10 */
[----:B------:R-:W5:Y:S01]  /*23a0*/  @!P1 LDC.64 R18, c[0x0][0x380] ;  /* 0x0000e000ff129b82 */ /* 0x000f620000000a00 */
[----:B-1----:R-:W-:-:S07]  /*23b0*/  IMAD R8, R251, UR8, RZ ;  /* 0x00000008fb087c24 */ /* 0x002fce000f8e02ff */
[----:B------:R-:W1:Y:S01]  /*23c0*/  @!P2 LDC.64 R10, c[0x0][0x3b0] ;  /* 0x0000ec00ff0aab82 */ /* 0x000e620000000a00 */
[----:B------:R-:W-:Y:S01]  /*23d0*/  IMAD R0, R200, UR9, R8 ;  /* 0x00000009c8007c24 */ /* 0x000fe2000f8e0208 */
[----:B------:R-:W-:Y:S01]  /*23e0*/  @!P1 IADD3 R8, P0, PT, R26, 0x40, RZ ;  /* 0x000000401a089810 */ /* 0x000fe20007f1e0ff */
[----:B------:R-:W-:Y:S02]  /*23f0*/  UIMAD.WIDE.U32 UR8, UR12, 0x20, URZ ;  /* 0x000000200c0878a5 */ /* 0x000fe4000f8e00ff */
[----:B------:R-:W-:Y:S02]  /*2400*/  IMAD.IADD R0, R5, 0x1, R0 ;  /* 0x0000000105007824 */ /* 0x000fe400078e0200 */
[----:B------:R-:W-:Y:S01]  /*2410*/  @!P1 IMAD.X R9, RZ, RZ, UR19, P0 ;  /* 0x00000013ff099e24 */ /* 0x000fe200080e06ff */
[----:B------:R-:W-:Y:S01]  /*2420*/  LEA R227, P0, R4, UR4, 0x1 ;  /* 0x0000000404e37c11 */ /* 0x000fe2000f8008ff */
[-C--:B--2---:R-:W-:Y:S01]  /*2430*/  @!P1 IMAD.WIDE.U32 R2, R8, R16.reuse, R2 ;  /* 0x0000001008029225 */ /* 0x084fe200078e0002 */
[----:B------:R-:W-:Y:S01]  /*2440*/  USHF.L.U64.HI UR4, UR12, 0x7, UR13 ;  /* 0x000000070c047899 */ /* 0x000fe2000801020d */
[----:B---3--:R-:W2:Y:S01]  /*2450*/  @!P6 LDC.64 R12, c[0x0][0x3b0] ;  /* 0x0000ec00ff0ceb82 */ /* 0x008ea20000000a00 */
[----:B------:R-:W-:Y:S01]  /*2460*/  LEA.HI.X R226, R4, UR5, R0, 0x1, P0 ;  /* 0x0000000504e27c11 */ /* 0x000fe200080f0c00 */
[----:B------:R-:W-:Y:S01]  /*2470*/  @!P1 IMAD R0, R9, R16, RZ ;  /* 0x0000001009009224 */ /* 0x000fe200078e02ff */
[----:B------:R-:W-:Y:S01]  /*2480*/  USHF.L.U32 UR5, UR12, 0x7, URZ ;  /* 0x000000070c057899 */ /* 0x000fe200080006ff */
[----:B------:R-:W-:Y:S01]  /*2490*/  STL [R1+0xbc], R227 ;  /* 0x0000bce301007387 */ /* 0x000fe20000100800 */
[----:B------:R-:W-:Y:S01]  /*24a0*/  UIMAD UR4, UR4, UR24, URZ ;  /* 0x00000018040472a4 */ /* 0x000fe2000f8e02ff */
[----:B------:R-:W-:Y:S01]  /*24b0*/  @!P1 IMAD R4, R8, R17, R0 ;  /* 0x0000001108049224 */ /* 0x000fe200078e0200 */
[----:B------:R-:W-:Y:S01]  /*24c0*/  @!P2 IADD3 R0, P0, PT, R26, 0x50, RZ ;  /* 0x000000501a00a810 */ /* 0x000fe20007f1e0ff */
[----:B------:R-:W-:Y:S01]  /*24d0*/  UIMAD.WIDE.U32 UR26, UR5, UR24, URZ ;  /* 0x00000018051a72a5 */ /* 0x000fe2000f8e00ff */
[----:B------:R-:W3:Y:S01]  /*24e0*/  @!P5 LDC.64 R16, c[0x0][0x3b0] ;  /* 0x0000ec00ff10db82 */ /* 0x000ee20000000a00 */
[----:B------:R-:W-:Y:S01]  /*24f0*/  @!P1 IMAD.IADD R3, R3, 0x1, R4 ;  /* 0x0000000103039824 */ /* 0x000fe200078e0204 */
[----:B-----5:R-:W-:Y:S01]  /*2500*/  @!P1 LEA R4, P3, R2, R18, 0x1 ;  /* 0x0000001202049211 */ /* 0x020fe200078608ff */
[----:B------:R-:W-:Y:S01]  /*2510*/  @!P2 IMAD.X R6, RZ, RZ, UR19, P0 ;  /* 0x00000013ff06ae24 */ /* 0x000fe200080e06ff */
[----:B------:R-:W-:Y:S01]  /*2520*/  ISETP.GE.AND P0, PT, R100, UR21, PT ;  /* 0x0000001564007c0c */ /* 0x000fe2000bf06270 */
[----:B------:R-:W-:Y:S01]  /*2530*/  UIMAD UR4, UR23, UR5, UR4 ;  /* 0x00000005170472a4 */ /* 0x000fe2000f8e0204 */
[----:B------:R-:W-:Y:S01]  /*2540*/  @!P1 LEA.HI.X R5, R2, R19, R3, 0x1, P3 ;  /* 0x0000001302059211 */ /* 0x000fe200018f0c03 */
[-C--:B-1----:R-:W-:Y:S01]  /*2550*/  @!P2 IMAD R2, R6, R10.reuse, RZ ;  /* 0x0000000a0602a224 */ /* 0x082fe200078e02ff */
[----:B------:R-:W1:Y:S01]  /*2560*/  @!P6 LDC.64 R18, c[0x0][0x380] ;  /* 0x0000e000ff12eb82 */ /* 0x000e620000000a00 */
[----:B------:R-:W-:Y:S01]  /*2570*/  UIADD3 UR4, UPT, UPT, UR27, UR4, URZ ;  /* 0x000000041b047290 */ /* 0x000fe2000fffe0ff */
[C---:B------:R-:W-:Y:S01]  /*2580*/  @!P5 IADD3 R9, P3, PT, R26.reuse, 0x70, RZ ;  /* 0x000000701a09d810 */ /* 0x040fe20007f7e0ff */
[----:B------:R5:W-:Y:S01]  /*2590*/  @!P1 LDGSTS.E.BYPASS.LTC128B.128 [R36+0x2000], desc[UR16][R4.64] ;  /* 0x0200000004249fae */ /* 0x000be2000b981a10 */
[----:B------:R-:W-:Y:S01]  /*25a0*/  @!P6 IADD3 R8, P1, PT, R26, 0x60, RZ ;  /* 0x000000601a08e810 */ /* 0x000fe20007f3e0ff */
[C---:B------:R-:W-:Y:S01]  /*25b0*/  @!P2 IMAD R6, R0.reuse, R11, R2 ;  /* 0x0000000b0006a224 */ /* 0x040fe200078e0202 */
[----:B------:R-:W-:Y:S01]  /*25c0*/  USHF.L.U32 UR5, UR13, 0x5, URZ ;  /* 0x000000050d057899 */ /* 0x000fe200080006ff */
[----:B------:R-:W-:Y:S01]  /*25d0*/  @!P2 IMAD.WIDE.U32 R2, R0, R10, R14 ;  /* 0x0000000a0002a225 */ /* 0x000fe200078e000e */
[----:B------:R-:W-:Y:S01]  /*25e0*/  STL [R1+0xb8], R226 ;  /* 0x0000b8e201007387 */ /* 0x000fe20000100800 */
[----:B------:R-:W3:Y:S02]  /*25f0*/  @!P5 LDC.64 R10, c[0x0][0x380] ;  /* 0x0000e000ff0adb82 */ /* 0x000ee40000000a00 */
[----:B------:R-:W-:Y:S01]  /*2600*/  IMAD.U32 R7, RZ, RZ, UR4 ;  /* 0x00000004ff077e24 */ /* 0x000fe2000f8e00ff */
[----:B------:R-:W-:Y:S01]  /*2610*/  STL [R1+0x8c], R34 ;  /* 0x00008c2201007387 */ /* 0x000fe20000100800 */
[----:B------:R-:W-:Y:S01]  /*2620*/  @!P2 IMAD.IADD R0, R3, 0x1, R6 ;  /* 0x000000010300a824 */ /* 0x000fe200078e0206 */
[----:B----4-:R-:W-:Y:S01]  /*2630*/  @!P2 LEA R6, P4, R2, R20, 0x1 ;  /* 0x000000140206a211 */ /* 0x010fe200078808ff */
[----:B-----5:R-:W-:Y:S01]  /*2640*/  IMAD.U32 R4, RZ, RZ, UR26 ;  /* 0x0000001aff047e24 */ /* 0x020fe2000f8e00ff */
[----:B------:R-:W-:Y:S01]  /*2650*/  MOV R5, UR27 ;  /* 0x0000001b00057c02 */ /* 0x000fe20008000f00 */
[----:B------:R-:W-:-:S03]  /*2660*/  @!P6 IMAD.X R5, RZ, RZ, UR19, P1 ;  /* 0x00000013ff05ee24 */ /* 0x000fc600088e06ff */
[----:B------:R-:W-:Y:S01]  /*2670*/  @!P0 LEA R14, P1, R4, R227, 0x1 ;  /* 0x000000e3040e8211 */ /* 0x000fe200078208ff */
[----:B--2---:R-:W-:-:S03]  /*2680*/  @!P6 IMAD R3, R5, R12, RZ ;  /* 0x0000000c0503e224 */ /* 0x004fc600078e02ff */
[----:B------:R-:W-:Y:S01]  /*2690*/  @!P0 LEA.HI.X R15, R4, R226, R7, 0x1, P1 ;  /* 0x000000e2040f8211 */ /* 0x000fe200008f0c07 */
[----:B------:R-:W-:Y:S01]  /*26a0*/  @!P6 IMAD.WIDE.U32 R4, R8, R12, R22 ;  /* 0x0000000c0804e225 */ /* 0x000fe200078e0016 */
[----:B------:R-:W-:Y:S02]  /*26b0*/  @!P2 LEA.HI.X R7, R2, R21, R0, 0x1, P4 ;  /* 0x000000150207a211 */ /* 0x000fe400020f0c00 */
[----:B------:R-:W-:Y:S01]  /*26c0*/  ISETP.GE.AND P4, PT, R32, UR21, PT ;  /* 0x0000001520007c0c */ /* 0x000fe2000bf86270 */
[----:B------:R-:W-:Y:S01]  /*26d0*/  @!P6 IMAD R2, R8, R13, R3 ;  /* 0x0000000d0802e224 */ /* 0x000fe200078e0203 */
[----:B------:R-:W-:Y:S01]  /*26e0*/  @!P5 IADD3.X R0, PT, PT, RZ, UR19, RZ, P3, !PT ;  /* 0x00000013ff00dc10 */ /* 0x000fe20009ffe4ff */
[----:B------:R2:W-:Y:S01]  /*26f0*/  @!P2 LDGSTS.E.BYPASS.LTC128B.128 [R36+0x2800], desc[UR16][R6.64] ;  /* 0x028000000624afae */ /* 0x0005e2000b981a10 */
[----:B------:R-:W-:Y:S01]  /*2700*/  ISETP.GE.AND P1, PT, R27, UR21, PT ;  /* 0x000000151b007c0c */ /* 0x000fe2000bf26270 */
[----:B------:R-:W-:Y:S01]  /*2710*/  @!P6 IMAD.IADD R5, R5, 0x1, R2 ;  /* 0x000000010505e824 */ /* 0x000fe200078e0202 */
[----:B-1----:R-:W-:Y:S01]  /*2720*/  @!P6 LEA R12, P2, R4, R18, 0x1 ;  /* 0x00000012040ce211 */ /* 0x002fe200078408ff */
[-C--:B---3--:R-:W-:Y:S01]  /*2730*/  @!P5 IMAD R0, R0, R16.reuse, RZ ;  /* 0x000000100000d224 */ /* 0x088fe200078e02ff */
[----:B------:R-:W-:Y:S01]  /*2740*/  USHF.L.U64.HI UR19, UR10, 0x7, UR11 ;  /* 0x000000070a137899 */ /* 0x000fe2000801020b */
[----:B------:R-:W-:Y:S01]  /*2750*/  @!P5 IMAD.WIDE.U32 R2, R9, R16, R24 ;  /* 0x000000100902d225 */ /* 0x000fe200078e0018 */
[----:B------:R-:W-:-:S02]  /*2760*/  @!P6 LEA.HI.X R13, R4, R19, R5, 0x1, P2 ;  /* 0x00000013040de211 */ /* 0x000fc400010f0c05 */
[----:B------:R-:W-:Y:S01]  /*2770*/  MOV R4, UR13 ;  /* 0x0000000d00047c02 */ /* 0x000fe20008000f00 */
[----:B------:R-:W-:Y:S01]  /*2780*/  VOTEU.ALL UP0, P4 ;  /* 0x0000000000ff7886 */ /* 0x000fe20002000000 */
[----:B------:R-:W-:Y:S01]  /*2790*/  IMAD.U32 R5, RZ, RZ, UR12 ;  /* 0x0000000cff057e24 */ /* 0x000fe2000f8e00ff */
[----:B------:R-:W-:Y:S01]  /*27a0*/  @!P5 LEA R8, P3, R2, R10, 0x1 ;  /* 0x0000000a0208d211 */ /* 0x000fe200078608ff */
[----:B------:R-:W-:Y:S01]  /*27b0*/  @!P6 LDGSTS.E.BYPASS.LTC128B.128 [R36+0x3000], desc[UR16][R12.64] ;  /* 0x030000000c24efae */ /* 0x000fe2000b981a10 */
[----:B------:R-:W-:Y:S01]  /*27c0*/  ISETP.GE.AND P6, PT, R30, UR21, PT ;  /* 0x000000151e007c0c */ /* 0x000fe2000bfc6270 */
[----:B------:R-:W-:Y:S02]  /*27d0*/  @!UP0 UIADD3 UR8, UP1, UPT, UR26, UR8, URZ ;  /* 0x000000081a088290 */ /* 0x000fe4000ff3e0ff */
[----:B------:R-:W-:Y:S02]  /*27e0*/  UIMAD UR19, UR19, UR24, URZ ;  /* 0x00000018131372a4 */ /* 0x000fe4000f8e02ff */
[----:B------:R-:W-:-:S02]  /*27f0*/  @!UP0 UIADD3.X UR5, UPT, UPT, UR4, UR9, UR5, UP1, !UPT ;  /* 0x0000000904058290 */ /* 0x000fc40008ffe405 */
[----:B------:R-:W-:Y:S02]  /*2800*/  UIMAD UR19, UR23, UR25, UR19 ;  /* 0x00000019171372a4 */ /* 0x000fe4000f8e0213 */
[----:B------:R-:W-:Y:S01]  /*2810*/  USHF.L.U32 UR23, UR11, 0x5, URZ ;  /* 0x000000050b177899 */ /* 0x000fe200080006ff */
[----:B--2---:R-:W-:-:S03]  /*2820*/  @!P5 IMAD R6, R9, R17, R0 ;  /* 0x000000110906d224 */ /* 0x004fc600078e0200 */
        /* <DEDUP_REMOVED lines=8> */
[CC--:B------:R-:W-:Y:S01]  /*28b0*/  @!P1 LEA R6, P2, R0.reuse, R227.reuse, 0x1 ;  /* 0x000000e300069211 */ /* 0x0c0fe200078408ff */
[----:B------:R-:W-:Y:S01]  /*28c0*/  IMAD.U32 R3, RZ, RZ, UR4 ;  /* 0x00000004ff037e24 */ /* 0x000fe2000f8e00ff */
[----:B------:R-:W-:Y:S01]  /*28d0*/  MOV R11, UR8 ;  /* 0x00000008000b7c02 */ /* 0x000fe20008000f00 */
[----:B------:R1:W-:Y:S01]  /*28e0*/  @!P5 LDGSTS.E.BYPASS.LTC128B.128 [R36+0x3800], desc[UR16][R8.64] ;  /* 0x038000000824dfae */ /* 0x0003e2000b981a10 */
[----:B------:R-:W-:Y:S01]  /*28f0*/  ISETP.GE.AND P3, PT, R33, UR21, PT ;  /* 0x0000001521007c0c */ /* 0x000fe2000bf66270 */
[----:B------:R-:W-:Y:S01]  /*2900*/  UIMAD.WIDE.U32 UR8, UR12, 0x40, URZ ;  /* 0x000000400c0878a5 */ /* 0x000fe2000f8e00ff */
[-C--:B------:R-:W-:Y:S01]  /*2910*/  @!P1 LEA.HI.X R7, R0, R226.reuse, R4, 0x1, P2 ;  /* 0x000000e200079211 */ /* 0x080fe200010f0c04 */
[----:B------:R-:W-:Y:S01]  /*2920*/  IMAD.U32 R0, RZ, RZ, UR5 ;  /* 0x00000005ff007e24 */ /* 0x000fe2000f8e00ff */
[----:B------:R-:W-:Y:S01]  /*2930*/  @!P4 LEA R10, P2, R11, R227, 0x1 ;  /* 0x000000e30b0ac211 */ /* 0x000fe200078408ff */
[----:B------:R-:W-:Y:S01]  /*2940*/  IMAD.U32 R4, RZ, RZ, UR12 ;  /* 0x0000000cff047e24 */ /* 0x000fe2000f8e00ff */
[----:B------:R-:W-:Y:S01]  /*2950*/  ISETP.GE.AND P5, PT, R29, UR21, PT ;  /* 0x000000151d007c0c */ /* 0x000fe2000bfa6270 */
[----:B------:R-:W-:Y:S01]  /*2960*/  @!P0 LDGSTS.E.BYPASS.LTC128B.128 [R36+0x4000], desc[UR16][R14.64] ;  /* 0x040000000e248fae */ /* 0x000fe2000b981a10 */
[----:B------:R-:W-:Y:S01]  /*2970*/  @!P4 LEA.HI.X R11, R11, R226, R0, 0x1, P2 ;  /* 0x000000e20b0bc211 */ /* 0x000fe200010f0c00 */
[----:B------:R-:W-:Y:S01]  /*2980*/  @!UP0 UIADD3 UR8, UP1, UPT, UR26, UR8, URZ ;  /* 0x000000081a088290 */ /* 0x000fe2000ff3e0ff */
[----:B------:R-:W-:Y:S01]  /*2990*/  MOV R0, UR13 ;  /* 0x0000000d00007c02 */ /* 0x000fe20008000f00 */
[----:B------:R2:W-:Y:S01]  /*29a0*/  @!P1 LDGSTS.E.BYPASS.LTC128B.128 [R36+0x4800], desc[UR16][R6.64] ;  /* 0x0480000006249fae */ /* 0x0005e2000b981a10 */
[----:B------:R-:W-:Y:S01]  /*29b0*/  USHF.L.U32 UR5, UR13, 0x6, URZ ;  /* 0x000000060d057899 */ /* 0x000fe200080006ff */
[----:B------:R-:W-:Y:S01]  /*29c0*/  @!P3 IMAD.WIDE.U32 R4, R4, 0x30, R2 ;  /* 0x000000300404b825 */ /* 0x000fe200078e0002 */
[----:B------:R-:W-:Y:S01]  /*29d0*/  ISETP.GE.AND P1, PT, R27, UR21, PT ;  /* 0x000000151b007c0c */ /* 0x000fe2000bf26270 */
[----:B------:R3:W-:Y:S01]  /*29e0*/  @!P4 LDGSTS.E.BYPASS.LTC128B.128 [R36+0x5000], desc[UR16][R10.64] ;  /* 0x050000000a24cfae */ /* 0x0007e2000b981a10 */
[----:B------:R-:W-:Y:S01]  /*29f0*/  @!UP0 UIADD3.X UR5, UPT, UPT, UR4, UR9, UR5, UP1, !UPT ;  /* 0x0000000904058290 */ /* 0x000fe20008ffe405 */
[----:B------:R-:W-:Y:S01]  /*2a00*/  @!P3 IMAD R0, R0, 0x30, RZ ;  /* 0x000000300000b824 */ /* 0x000fe200078e02ff */
[----:B------:R-:W-:Y:S01]  /*2a10*/  ISETP.GE.AND P4, PT, R28, UR21, PT ;  /* 0x000000151c007c0c */ /* 0x000fe2000bf86270 */
[----:B------:R-:W-:-:S02]  /*2a20*/  IMAD.U32 R3, RZ, RZ, UR27 ;  /* 0x0000001bff037e24 */ /* 0x000fc4000f8e00ff */
[----:B------:R-:W-:Y:S01]  /*2a30*/  IMAD.U32 R3, RZ, RZ, UR4 ;  /* 0x00000004ff037e24 */ /* 0x000fe2000f8e00ff */
[----:B------:R-:W-:Y:S01]  /*2a40*/  @!P3 IADD3 R0, PT, PT, R5, R0, RZ ;  /* 0x000000000500b210 */ /* 0x000fe20007ffe0ff */
[----:B------:R-:W-:Y:S02]  /*2a50*/  IMAD.U32 R5, RZ, RZ, UR27 ;  /* 0x0000001bff057e24 */ /* 0x000fe4000f8e00ff */
[----:B------:R-:W-:Y:S02]  /*2a60*/  IMAD.U32 R5, RZ, RZ, UR4 ;  /* 0x00000004ff057e24 */ /* 0x000fe4000f8e00ff */
[----:B-1----:R-:W-:-:S04]  /*2a70*/  IMAD.U32 R8, RZ, RZ, UR12 ;  /* 0x0000000cff087e24 */ /* 0x002fc8000f8e00ff */
[----:B------:R-:W-:Y:S01]  /*2a80*/  @!P5 IMAD.WIDE.U32 R8, R8, 0x50, R2 ;  /* 0x000000500808d825 */ /* 0x000fe200078e0002 */
[----:B------:R-:W-:-:S03]  /*2a90*/  MOV R3, UR27 ;  /* 0x0000001b00037c02 */ /* 0x000fc60008000f00 */
[----:B------:R-:W-:Y:S01]  /*2aa0*/  IMAD.U32 R3, RZ, RZ, UR4 ;  /* 0x00000004ff037e24 */ /* 0x000fe2000f8e00ff */
[----:B--2---:R-:W-:-:S04]  /*2ab0*/  @!P3 LEA R6, P2, R4, R227, 0x1 ;  /* 0x000000e30406b211 */ /* 0x004fc800078408ff */
        /* <DEDUP_REMOVED lines=12> */
[----:B--2---:R-:W-:Y:S01]  /*2b80*/  @!P5 IMAD R6, R0, 0x50, RZ ;  /* 0x000000500006d824 */ /* 0x004fe200078e02ff */
[----:B------:R-:W-:Y:S01]  /*2b90*/  MOV R0, UR5 ;  /* 0x0000000500007c02 */ /* 0x000fe20008000f00 */
[----:B------:R-:W-:Y:S01]  /*2ba0*/  IMAD.U32 R7, RZ, RZ, UR12 ;  /* 0x0000000cff077e24 */ /* 0x000fe2000f8e00ff */
[----:B------:R-:W2:Y:S02]  /*2bb0*/  LDCU.64 UR4, c[0x0][0x3d8] ;  /* 0x00007b00ff0477ac */ /* 0x000ea40008000a00 */
[-C--:B------:R-:W-:Y:S01]  /*2bc0*/  @!P6 LEA.HI.X R13, R10, R226.reuse, R0, 0x1, P2 ;  /* 0x000000e20a0de211 */ /* 0x080fe200010f0c00 */
[----:B------:R-:W-:Y:S01]  /*2bd0*/  @!P5 IMAD.IADD R0, R9, 0x1, R6 ;  /* 0x000000010900d824 */ /* 0x000fe200078e0206 */
[C---:B------:R-:W-:Y:S01]  /*2be0*/  @!P5 LEA R14, P2, R8.reuse, R227, 0x1 ;  /* 0x000000e3080ed211 */ /* 0x040fe200078408ff */
[----:B------:R-:W-:Y:S01]  /*2bf0*/  @!P4 IMAD.WIDE.U32 R6, R7, 0x60, R4 ;  /* 0x000000600706c825 */ /* 0x000fe200078e0004 */
[----:B------:R-:W-:Y:S01]  /*2c00*/  MOV R9, UR13 ;  /* 0x0000000d00097c02 */ /* 0x000fe20008000f00 */
[----:B------:R1:W-:Y:S01]  /*2c10*/  @!P6 LDGSTS.E.BYPASS.LTC128B.128 [R36+0x6000], desc[UR16][R12.64] ;  /* 0x060000000c24efae */ /* 0x0003e2000b981a10 */
[----:B------:R-:W-:Y:S01]  /*2c20*/  @!P5 LEA.HI.X R15, R8, R226, R0, 0x1, P2 ;  /* 0x000000e2080fd211 */ /* 0x000fe200010f0c00 */
[----:B------:R-:W-:Y:S01]  /*2c30*/  IMAD.U32 R4, RZ, RZ, UR12 ;  /* 0x0000000cff047e24 */ /* 0x000fe2000f8e00ff */
[----:B------:R-:W-:Y:S01]  /*2c40*/  IADD3 R8, P2, PT, R102, UR22, RZ ;  /* 0x0000001666087c10 */ /* 0x000fe2000ff5e0ff */
[----:B------:R-:W-:Y:S01]  /*2c50*/  @!P4 IMAD R0, R9, 0x60, RZ ;  /* 0x000000600900c824 */ /* 0x000fe200078e02ff */
[----:B------:R-:W-:Y:S01]  /*2c60*/  ISETP.GE.AND P6, PT, R32, UR21, PT ;  /* 0x0000001520007c0c */ /* 0x000fe2000bfc6270 */
[----:B------:R-:W-:Y:S01]  /*2c70*/  @!P3 IMAD.WIDE.U32 R4, R4, 0x70, R2 ;  /* 0x000000700404b825 */ /* 0x000fe200078e0002 */
[----:B------:R3:W-:Y:S01]  /*2c80*/  @!P5 LDGSTS.E.BYPASS.LTC128B.128 [R36+0x6800], desc[UR16][R14.64] ;  /* 0x068000000e24dfae */ /* 0x0007e2000b981a10 */
[----:B------:R-:W-:-:S02]  /*2c90*/  ISETP.GE.AND P5, PT, R33, UR21, PT ;  /* 0x0000001521007c0c */ /* 0x000fc4000bfa6270 */
[----:B------:R-:W-:Y:S01]  /*2ca0*/  IMAD.X R9, RZ, RZ, UR20, P2 ;  /* 0x00000014ff097e24 */ /* 0x000fe200090e06ff */
[-C--:B------:R-:W-:Y:S01]  /*2cb0*/  @!P4 LEA R10, P2, R6, R227.reuse, 0x1 ;  /* 0x000000e3060ac211 */ /* 0x080fe200078408ff */
[----:B------:R-:W-:Y:S02]  /*2cc0*/  @!P4 IMAD.IADD R7, R7, 0x1, R0 ;  /* 0x000000010707c824 */ /* 0x000fe400078e0200 */
[----:B------:R-:W-:Y:S02]  /*2cd0*/  @!P3 IMAD R0, R11, 0x70, RZ ;  /* 0x000000700b00b824 */ /* 0x000fe400078e02ff */
[----:B------:R-:W-:Y:S01]  /*2ce0*/  IMAD.WIDE.U32 R2, R100, UR10, R8 ;  /* 0x0000000a64027c25 */ /* 0x000fe2000f8e0008 */
[----:B------:R-:W-:Y:S01]  /*2cf0*/  @!P4 LEA.HI.X R11, R6, R226, R7, 0x1, P2 ;  /* 0x000000e2060bc211 */ /* 0x000fe200010f0c07 */
[----:B------:R-:W-:Y:S01]  /*2d00*/  VOTEU.ALL UP0, P6 ;  /* 0x0000000000ff7886 */ /* 0x000fe20003000000 */
[C---:B------:R-:W-:Y:S01]  /*2d10*/  @!P3 LEA R6, P2, R4.reuse, R227, 0x1 ;  /* 0x000000e30406b211 */ /* 0x040fe200078408ff */
[----:B------:R-:W-:Y:S01]  /*2d20*/  @!P3 IMAD.IADD R5, R5, 0x1, R0 ;  /* 0x000000010505b824 */ /* 0x000fe200078e0200 */
[----:B------:R-:W-:Y:S01]  /*2d30*/  IADD3 R3, PT, PT, R3, R34, RZ ;  /* 0x0000002203037210 */ /* 0x000fe20007ffe0ff */
[----:B------:R4:W-:Y:S01]  /*2d40*/  @!P4 LDGSTS.E.BYPASS.LTC128B.128 [R36+0x7000], desc[UR16][R10.64] ;  /* 0x070000000a24cfae */ /* 0x0009e2000b981a10 */
[----:B--2---:R-:W-:Y:S01]  /*2d50*/  IMAD R0, R251, UR4, RZ ;  /* 0x00000004fb007c24 */ /* 0x004fe2000f8e02ff */
[----:B------:R-:W-:Y:S01]  /*2d60*/  @!UP0 UIADD3 UR24, UP1, UPT, UR26, UR24, URZ ;  /* 0x000000181a188290 */ /* 0x000fe2000ff3e0ff */
[----:B------:R-:W-:Y:S01]  /*2d70*/  @!P3 LEA.HI.X R7, R4, R226, R5, 0x1, P2 ;  /* 0x000000e20407b211 */ /* 0x000fe200010f0c05 */
[C---:B------:R-:W-:Y:S01]  /*2d80*/  IMAD.WIDE.U32 R2, R200.reuse, UR4, R2 ;  /* 0x00000004c8027c25 */ /* 0x040fe2000f8e0002 */
[----:B------:R-:W-:Y:S01]  /*2d90*/  MOV R4, UR10 ;  /* 0x0000000a00047c02 */ /* 0x000fe20008000f00 */
[----:B------:R-:W-:Y:S01]  /*2da0*/  @!UP0 UIADD3.X UR23, UPT, UPT, UR19, UR25, UR23, UP1, !UPT ;  /* 0x0000001913178290 */ /* 0x000fe20008ffe417 */
[----:B------:R-:W-:Y:S01]  /*2db0*/  MOV R8, UR11 ;  /* 0x0000000b00087c02 */ /* 0x000fe20008000f00 */
[----:B------:R2:W-:Y:S01]  /*2dc0*/  @!P3 LDGSTS.E.BYPASS.LTC128B.128 [R36+0x7800], desc[UR16][R6.64] ;  /* 0x078000000624bfae */ /* 0x0005e2000b981a10 */
[----:B------:R-:W-:Y:S01]  /*2dd0*/  IMAD R0, R200, UR5, R0 ;  /* 0x00000005c8007c24 */ /* 0x000fe2000f8e0200 */
[----:B-1----:R-:W-:Y:S01]  /*2de0*/  LEA R13, P2, R2, UR8, 0x1 ;  /* 0x00000008020d7c11 */ /* 0x002fe2000f8408ff */
[----:B------:R-:W-:Y:S01]  /*2df0*/  UISETP.GE.U32.AND UP1, UPT, UR18, 0x81, UPT ;  /* 0x000000811200788c */ /* 0x000fe2000bf26070 */
[----:B------:R-:W0:Y:S01]  /*2e00*/  LDGDEPBAR ;  /* 0x00000000000079af */ /* 0x000e220000000000 */
[----:B------:R-:W-:Y:S01]  /*2e10*/  IMAD.IADD R0, R3, 0x1, R0 ;  /* 0x0000000103007824 */ /* 0x000fe200078e0200 */
[----:B------:R-:W-:Y:S01]  /*2e20*/  ISETP.GE.AND P4, PT, R30, UR21, PT ;  /* 0x000000151e007c0c */ /* 0x000fe2000bf86270 */
[----:B------:R-:W-:Y:S01]  /*2e30*/  IMAD.U32 R3, RZ, RZ, UR27 ;  /* 0x0000001bff037e24 */ /* 0x000fe2000f8e00ff */
[----:B---3--:R-:W-:Y:S01]  /*2e40*/  SHF.L.U32 R14, R101, 0x6, RZ ;  /* 0x00000006650e7819 */ /* 0x008fe200000006ff */
[----:B------:R-:W-:Y:S01]  /*2e50*/  IMAD.U32 R3, RZ, RZ, UR11 ;  /* 0x0000000bff037e24 */ /* 0x000fe2000f8e00ff */
[----:B------:R-:W-:Y:S01]  /*2e60*/  LEA.HI.X R12, R2, UR9, R0, 0x1, P2 ;  /* 0x00000009020c7c11 */ /* 0x000fe200090f0c00 */
[----:B------:R-:W-:Y:S01]  /*2e70*/  IMAD.U32 R0, RZ, RZ, UR10 ;  /* 0x0000000aff007e24 */ /* 0x000fe2000f8e00ff */
[C---:B------:R-:W-:Y:S01]  /*2e80*/  LOP3.LUT R176, R14.reuse, 0x200, RZ, 0xc0, !PT ;  /* 0x000002000eb07812 */ /* 0x040fe200078ec0ff */
[----:B------:R-:W-:Y:S01]  /*2e90*/  IMAD.U32 R2, RZ, RZ, UR26 ;  /* 0x0000001aff027e24 */ /* 0x000fe2000f8e00ff */
[----:B------:R-:W-:Y:S01]  /*2ea0*/  LOP3.LUT R15, R14, 0x400, RZ, 0xc0, !PT ;  /* 0x000004000e0f7812 */ /* 0x000fe200078ec0ff */
[----:B------:R-:W-:Y:S01]  /*2eb0*/  @!P5 IMAD R8, R8, 0x30, RZ ;  /* 0x000000300808d824 */ /* 0x000fe200078e02ff */
[----:B------:R-:W-:-:S02]  /*2ec0*/  @!P1 LEA R5, P2, R0, UR26, 0x4 ;  /* 0x0000001a00059c11 */ /* 0x000fc4000f8420ff */
[----:B------:R-:W-:Y:S02]  /*2ed0*/  MOV R0, UR19 ;  /* 0x0000001300007c02 */ /* 0x000fe40008000f00 */
[----:B------:R-:W-:Y:S01]  /*2ee0*/  @!P1 LEA.HI.X R9, R4, UR19, R3, 0x4, P2 ;  /* 0x0000001304099c11 */ /* 0x000fe200090f2403 */
[----:B------:R-:W-:Y:S01]  /*2ef0*/  IMAD.U32 R3, RZ, RZ, UR27 ;  /* 0x0000001bff037e24 */ /* 0x000fe2000f8e00ff */
[C---:B------:R-:W-:Y:S01]  /*2f00*/  @!P1 LEA R4, P2, R5.reuse, R13, 0x1 ;  /* 0x0000000d05049211 */ /* 0x040fe200078408ff */
[----:B------:R-:W-:Y:S01]  /*2f10*/  IMAD.U32 R3, RZ, RZ, UR19 ;  /* 0x00000013ff037e24 */ /* 0x000fe2000f8e00ff */
[----:B----4-:R-:W-:Y:S02]  /*2f20*/  MOV R11, UR10 ;  /* 0x0000000a000b7c02 */ /* 0x010fe40008000f00 */
[----:B------:R-:W-:Y:S01]  /*2f30*/  @!P1 LEA.HI.X R5, R5, R12, R9, 0x1, P2 ;  /* 0x0000000c05059211 */ /* 0x000fe200010f0c09 */
[----:B------:R-:W-:Y:S01]  /*2f40*/  IMAD.U32 R9, RZ, RZ, UR24 ;  /* 0x00000018ff097e24 */ /* 0x000fe2000f8e00ff */
[----:B------:R-:W-:-:S04]  /*2f50*/  DEPBAR.LE SB0, 0x0 ;  /* 0x000080000000791a */ /* 0x000fc80000000000 */
[----:B------:R-:W-:Y:S01]  /*2f60*/  BAR.SYNC.DEFER_BLOCKING 0x0 ;  /* 0x0000000000007b1d */ /* 0x000fe20000010000 */
[CC--:B--2---:R-:W-:Y:S02]  /*2f70*/  @!P0 LEA R6, P3, R2.reuse, R13.reuse, 0x1 ;  /* 0x0000000d02068211 */ /* 0x0c4fe400078608ff */
[----:B------:R-:W-:Y:S02]  /*2f80*/  @!P6 LEA R18, P2, R9, R13, 0x1 ;  /* 0x0000000d0912e211 */ /* 0x000fe400078408ff */
[----:B------:R-:W-:Y:S01]  /*2f90*/  @!P0 LEA.HI.X R7, R2, R12, R0, 0x1, P3 ;  /* 0x0000000c02078211 */ /* 0x000fe200018f0c00 */
[----:B------:R-:W-:Y:S01]  /*2fa0*/  IMAD.U32 R0, RZ, RZ, UR10 ;  /* 0x0000000aff007e24 */ /* 0x000fe2000f8e00ff */
[----:B------:R-:W-:-:S03]  /*2fb0*/  ISETP.GE.AND P3, PT, R29, UR21, PT ;  /* 0x000000151d007c0c */ /* 0x000fc6000bf66270 */
[----:B------:R-:W-:-:S04]  /*2fc0*/  @!P5 IMAD.WIDE.U32 R2, R0, 0x30, R2 ;  /* 0x000000300002d825 */ /* 0x000fc800078e0002 */
[----:B------:R-:W-:Y:S02]  /*2fd0*/  IMAD.U32 R0, RZ, RZ, UR23 ;  /* 0x00000017ff007e24 */ /* 0x000fe4000f8e00ff */
[----:B------:R-:W-:-:S03]  /*2fe0*/  @!P5 IMAD.IADD R3, R3, 0x1, R8 ;  /* 0x000000010303d824 */ /* 0x000fc600078e0208 */
[----:B------:R-:W-:Y:S02]  /*2ff0*/  @!P6 LEA.HI.X R19, R9, R12, R0, 0x1, P2 ;  /* 0x0000000c0913e211 */ /* 0x000fe400010f0c00 */
[----:B------:R-:W-:Y:S02]  /*3000*/  MOV R0, UR10 ;  /* 0x0000000a00007c02 */ /* 0x000fe40008000f00 */
[----:B------:R-:W-:Y:S01]  /*3010*/  ISETP.GE.AND P2, PT, R28, UR21, PT ;  /* 0x000000151c007c0c */ /* 0x000fe2000bf46270 */
[----:B------:R-:W-:Y:S01]  /*3020*/  @!PT LDS RZ, [RZ] ;  /* 0x00000000fffff984 */ /* 0x000fe20000000800 */
[----:B------:R-:W-:Y:S01]  /*3030*/  @!PT LDS RZ, [RZ] ;  /* 0x00000000fffff984 */ /* 0x000fe20000000800 */
[----:B------:R-:W-:Y:S01]  /*3040*/  @!PT LDS RZ, [RZ] ;  /* 0x00000000fffff984 */ /* 0x000fe20000000800 */
[----:B------:R1:W-:Y:S01]  /*3050*/  @!P0 LDGSTS.E.BYPASS.LTC128B.128 [R36+0x8000], desc[UR16][R6.64] ;  /* 0x0800000006248fae */ /* 0x0003e2000b981a10 */
[----:B------:R-:W-:-:S03]  /*3060*/  MOV R9, UR11 ;  /* 0x0000000b00097c02 */ /* 0x000fc60008000f00 */
[----:B------:R-:W-:Y:S01]  /*3070*/  @P0 STS.128 [R36+0x8000], RZ ;  /* 0x008000ff24000388 */ /* 0x000fe20000000c00 */
[----:B------:R-:W-:-:S03]  /*3080*/  @!P5 LEA R20, P0, R2, R13, 0x1 ;  /* 0x0000000d0214d211 */ /* 0x000fc600078008ff */
[----:B------:R-:W-:Y:S01]  /*3090*/  @P1 STS.128 [R36+0x8800], RZ ;  /* 0x008800ff24001388 */ /* 0x000fe20000000c00 */
[----:B------:R-:W-:Y:S01]  /*30a0*/  @!P5 LEA.HI.X R21, R2, R12, R3, 0x1, P0 ;  /* 0x0000000c0215d211 */ /* 0x000fe200000f0c03 */
[----:B------:R-:W-:Y:S01]  /*30b0*/  IMAD.U32 R3, RZ, RZ, UR10 ;  /* 0x0000000aff037e24 */ /* 0x000fe2000f8e00ff */
[----:B------:R-:W-:Y:S01]  /*30c0*/  @!P4 LEA R8, P0, R0, UR26, 0x6 ;  /* 0x0000001a0008cc11 */ /* 0x000fe2000f8030ff */
[----:B------:R-:W-:Y:S01]  /*30d0*/  IMAD.U32 R2, RZ, RZ, UR11 ;  /* 0x0000000bff027e24 */ /* 0x000fe2000f8e00ff */
[----:B------:R-:W-:Y:S01]  /*30e0*/  @!PT LDS RZ, [RZ] ;  /* 0x00000000fffff984 */ /* 0x000fe20000000800 */
[----:B------:R-:W-:Y:S01]  /*30f0*/  @!PT LDS RZ, [RZ] ;  /* 0x00000000fffff984 */ /* 0x000fe20000000800 */
[----:B------:R-:W-:Y:S01]  /*3100*/  @!PT LDS RZ, [RZ] ;  /* 0x00000000fffff984 */ /* 0x000fe20000000800 */
[----:B------:R2:W-:Y:S01]  /*3110*/  @!P1 LDGSTS.E.BYPASS.LTC128B.128 [R36+0x8800], desc[UR16][R4.64] ;  /* 0x0880000004249fae */ /* 0x0005e2000b981a10 */
[----:B------:R-:W-:-:S03]  /*3120*/  ISETP.GE.AND P1, PT, R31, UR21, PT ;  /* 0x000000151f007c0c */ /* 0x000fc6000bf26270 */
[----:B------:R-:W-:Y:S01]  /*3130*/  @!P4 LEA.HI.X R10, R3, UR19, R2, 0x6, P0 ;  /* 0x00000013030acc11 */ /* 0x000fe200080f3402 */
[----:B------:R-:W-:Y:S01]  /*3140*/  IMAD.U32 R3, RZ, RZ, UR27 ;  /* 0x0000001bff037e24 */ /* 0x000fe2000f8e00ff */
[C---:B------:R-:W-:Y:S01]  /*3150*/  @!P4 LEA R16, P0, R8.reuse, R13, 0x1 ;  /* 0x0000000d0810c211 */ /* 0x040fe200078008ff */
[----:B------:R-:W-:Y:S01]  /*3160*/  IMAD.U32 R2, RZ, RZ, UR26 ;  /* 0x0000001aff027e24 */ /* 0x000fe2000f8e00ff */
[----:B------:R-:W-:Y:S01]  /*3170*/  @P6 STS.128 [R36+0x9000], RZ ;  /* 0x009000ff24006388 */ /* 0x000fe20000000c00 */
[----:B------:R-:W-:Y:S01]  /*3180*/  IMAD.U32 R3, RZ, RZ, UR19 ;  /* 0x00000013ff037e24 */ /* 0x000fe2000f8e00ff */
[----:B------:R-:W-:Y:S01]  /*3190*/  @!P4 LEA.HI.X R17, R8, R12, R10, 0x1, P0 ;  /* 0x0000000c0811c211 */ /* 0x000fe200000f0c0a */
[----:B------:R-:W-:Y:S01]  /*31a0*/  IMAD.U32 R10, RZ, RZ, UR11 ;  /* 0x0000000bff0a7e24 */ /* 0x000fe2000f8e00ff */
[----:B------:R-:W-:Y:S01]  /*31b0*/  @!PT LDS RZ, [RZ] ;  /* 0x00000000fffff984 */ /* 0x000fe20000000800 */
[----:B------:R-:W-:Y:S01]  /*31c0*/  @!PT LDS RZ, [RZ] ;  /* 0x00000000fffff984 */ /* 0x000fe20000000800 */
[----:B------:R-:W-:Y:S01]  /*31d0*/  @!PT LDS RZ, [RZ] ;  /* 0x00000000fffff984 */ /* 0x000fe20000000800 */
[----:B------:R-:W-:Y:S01]  /*31e0*/  @!P6 LDGSTS.E.BYPASS.LTC128B.128 [R36+0x9000], desc[UR16][R18.64] ;  /* 0x090000001224efae */ /* 0x000fe2000b981a10 */
[----:B------:R-:W-:Y:S01]  /*31f0*/  LOP3.LUT P6, RZ, R101, 0x4, RZ, 0xc0, !PT ;  /* 0x0000000465ff7812 */ /* 0x000fe200078cc0ff */
[----:B-1----:R-:W-:Y:S01]  /*3200*/  IMAD.U32 R6, RZ, RZ, UR26 ;  /* 0x0000001aff067e24 */ /* 0x002fe2000f8e00ff */
[----:B------:R-:W-:Y:S01]  /*3210*/  MOV R7, UR27 ;  /* 0x0000001b00077c02 */ /* 0x000fe20008000f00 */
[----:B------:R-:W-:Y:S01]  /*3220*/  IMAD.U32 R7, RZ, RZ, UR19 ;  /* 0x00000013ff077e24 */ /* 0x000fe2000f8e00ff */
[----:B------:R-:W-:Y:S01]  /*3230*/  @P5 STS.128 [R36+0x9800], RZ ;  /* 0x009800ff24005388 */ /* 0x000fe20000000c00 */
[----:B------:R-:W-:Y:S01]  /*3240*/  @!P1 IMAD.WIDE.U32 R2, R11, 0x70, R2 ;  /* 0x000000700b029825 */ /* 0x000fe200078e0002 */
[----:B------:R-:W-:-:S02]  /*3250*/  LOP3.LUT R11, R103, 0x8, RZ, 0xc0, !PT ;  /* 0x00000008670b7812 */ /* 0x000fc400078ec0ff */
[----:B------:R-:W-:Y:S01]  /*3260*/  @!PT LDS RZ, [RZ] ;  /* 0x00000000fffff984 */ /* 0x000fe20000000800 */
[----:B------:R-:W-:Y:S01]  /*3270*/  @!PT LDS RZ, [RZ] ;  /* 0x00000000fffff984 */ /* 0x000fe20000000800 */
[----:B------:R-:W-:Y:S01]  /*3280*/  @!PT LDS RZ, [RZ] ;  /* 0x00000000fffff984 */ /* 0x000fe20000000800 */
[----:B------:R-:W-:Y:S01]  /*3290*/  @!P5 LDGSTS.E.BYPASS.LTC128B.128 [R36+0x9800], desc[UR16][R20.64] ;  /* 0x098000001424dfae */ /* 0x000fe2000b981a10 */
[----:B------:R-:W-:Y:S01]  /*32a0*/  @!P3 IMAD.WIDE.U32 R6, R0, 0x50, R6 ;  /* 0x000000500006b825 */ /* 0x000fe200078e0006 */
[----:B------:R-:W-:Y:S02]  /*32b0*/  SEL R180, R180, 0xffffffc0, !P6 ;  /* 0xffffffc0b4b47807 */ /* 0x000fe40007000000 */
[----:B------:R-:W-:Y:S01]  /*32c0*/  @P4 STS.128 [R36+0xa000], RZ ;  /* 0x00a000ff24004388 */ /* 0x000fe20000000c00 */
[----:B------:R-:W-:Y:S01]  /*32d0*/  @!P3 IMAD R0, R9, 0x50, RZ ;  /* 0x000000500900b824 */ /* 0x000fe200078e02ff */
[----:B------:R-:W-:Y:S01]  /*32e0*/  @!P3 LEA R8, P0, R6, R13, 0x1 ;  /* 0x0000000d0608b211 */ /* 0x000fe200078008ff */
[----:B--2---:R-:W-:Y:S01]  /*32f0*/  IMAD.U32 R5, RZ, RZ, UR27 ;  /* 0x0000001bff057e24 */ /* 0x004fe2000f8e00ff */
[----:B------:R-:W-:Y:S01]  /*3300*/  MOV R5, UR19 ;  /* 0x0000001300057c02 */ /* 0x000fe20008000f00 */
[----:B------:R-:W-:Y:S01]  /*3310*/  IMAD.U32 R4, RZ, RZ, UR26 ;  /* 0x0000001aff047e24 */ /* 0x000fe2000f8e00ff */
[----:B------:R-:W-:Y:S01]  /*3320*/  @!PT LDS RZ, [RZ] ;  /* 0x00000000fffff984 */ /* 0x000fe20000000800 */
[----:B------:R-:W-:Y:S01]  /*3330*/  @!PT LDS RZ, [RZ] ;  /* 0x00000000fffff984 */ /* 0x000fe20000000800 */
[----:B------:R-:W-:Y:S01]  /*3340*/  @!PT LDS RZ, [RZ] ;  /* 0x00000000fffff984 */ /* 0x000fe20000000800 */
[----:B------:R-:W-:Y:S01]  /*3350*/  @!P4 LDGSTS.E.BYPASS.LTC128B.128 [R36+0xa000], desc[UR16][R16.64] ;  /* 0x0a0000001024cfae */ /* 0x000fe2000b981a10 */
[----:B------:R-:W-:Y:S01]  /*3360*/  IMAD.U32 R9, RZ, RZ, UR10 ;  /* 0x0000000aff097e24 */ /* 0x000fe2000f8e00ff */
[----:B------:R-:W1:Y:S01]  /*3370*/  LDCU UR19, c[0x0][0x50c] ;  /* 0x0000a180ff1377ac */ /* 0x000e620008000800 */
[----:B------:R-:W-:Y:S01]  /*3380*/  @!P3 IMAD.IADD R7, R7, 0x1, R0 ;  /* 0x000000010707b824 */ /* 0x000fe200078e0200 */
[----:B------:R-:W-:Y:S01]  /*3390*/  @P3 STS.128 [R36+0xa800], RZ ;  /* 0x00a800ff24003388 */ /* 0x000fe20000000c00 */
        /* <DEDUP_REMOVED lines=23> */
[----:B------:R-:W-:Y:S01]  /*3510*/  @!P2 LDGSTS.E.BYPASS.LTC128B.128 [R36+0xb000], desc[UR16][R6.64] ;  /* 0x0b0000000624afae */ /* 0x000fe2000b981a10 */
[----:B------:R-:W-:Y:S02]  /*3520*/  LOP3.LUT P0, RZ, R101, 0x2, RZ, 0xc0, !PT ;  /* 0x0000000265ff7812 */ /* 0x000fe4000780c0ff */
[----:B------:R-:W-:Y:S01]  /*3530*/  LOP3.LUT R2, R176, 0x7c00, R2, 0xf8, !PT ;  /* 0x00007c00b0027812 */ /* 0x000fe200078ef802 */
[----:B------:R-:W-:Y:S01]  /*3540*/  @P1 STS.128 [R36+0xb800], RZ ;  /* 0x00b800ff24001388 */ /* 0x000fe20000000c00 */
[----:B------:R-:W-:Y:S02]  /*3550*/  LEA R0, R10, R15, 0x1 ;  /* 0x0000000f0a007211 */ /* 0x000fe400078e08ff */
[----:B------:R-:W-:Y:S01]  /*3560*/  LOP3.LUT R2, R2, R177, RZ, 0xfc, !PT ;  /* 0x000000b102027212 */ /* 0x000fe200078efcff */
[----:B------:R-:W-:Y:S01]  /*3570*/  @!PT LDS RZ, [RZ] ;  /* 0x00000000fffff984 */ /* 0x000fe20000000800 */
[----:B------:R-:W-:Y:S01]  /*3580*/  @!PT LDS RZ, [RZ] ;  /* 0x00000000fffff984 */ /* 0x000fe20000000800 */
[----:B------:R-:W-:Y:S01]  /*3590*/  @!PT LDS RZ, [RZ] ;  /* 0x00000000fffff984 */ /* 0x000fe20000000800 */
[----:B------:R3:W-:Y:S01]  /*35a0*/  @!P1 LDGSTS.E.BYPASS.LTC128B.128 [R36+0xb800], desc[UR16][R4.64] ;  /* 0x0b80000004249fae */ /* 0x0007e2000b981a10 */
[----:B------:R-:W-:-:S02]  /*35b0*/  SEL R124, R124, 0xffffffe0, !P0 ;  /* 0xffffffe07c7c7807 */ /* 0x000fc40004000000 */
[----:B------:R-:W-:Y:S01]  /*35c0*/  LEA R12, R2, UR6, 0x1 ;  /* 0x00000006020c7c11 */ /* 0x000fe2000f8e08ff */
[----:B------:R-:W-:Y:S01]  /*35d0*/  LDSM.16.M88.4 R40, [R0+UR6+0x4000] ;  /* 0x004000060028783b */ /* 0x000fe20008000200 */
[----:B------:R-:W-:Y:S02]  /*35e0*/  P2R R2, PR, RZ, 0x1 ;  /* 0x00000001ff027803 */ /* 0x000fe40000000000 */
[----:B------:R-:W-:Y:S01]  /*35f0*/  IADD3 R3, PT, PT, R0, UR6, RZ ;  /* 0x0000000600037c10 */ /* 0x000fe2000fffe0ff */
[----:B--2---:R-:W-:Y:S04]  /*3600*/  LDSM.16.M88.4 R8, [R12] ;  /* 0x000000000c08783b */ /* 0x004fe80000000200 */
[----:B------:R-:W2:Y:S01]  /*3610*/  LDSM.16.M88.4 R88, [R0+UR6+0x5000] ;  /* 0x005000060058783b */ /* 0x000ea20008000200 */
[----:B------:R-:W-:-:S02]  /*3620*/  IMAD.IADD R37, R3, 0x1, R124 ;  /* 0x0000000103257824 */ /* 0x000fc400078e027c */
[----:B------:R-:W-:Y:S01]  /*3630*/  IMAD.IADD R38, R3, 0x1, R180 ;  /* 0x0000000103267824 */ /* 0x000fe200078e02b4 */
[----:B------:R4:W-:Y:S03]  /*3640*/  STL [R1+0xb0], R2 ;  /* 0x0000b00201007387 */ /* 0x0009e60000100800 */
[----:B------:R-:W-:Y:S01]  /*3650*/  IMAD.IADD R39, R124, 0x1, R38 ;  /* 0x000000017c277824 */ /* 0x000fe200078e0226 */
[----:B------:R-:W-:Y:S04]  /*3660*/  LDSM.16.M88.4 R56, [R37+0x4000] ;  /* 0x004000002538783b */ /* 0x000fe80000000200 */
[----:B------:R-:W-:Y:S04]  /*3670*/  LDSM.16.M88.4 R92, [R37+0x5000] ;  /* 0x00500000255c783b */ /* 0x000fe80000000200 */
[----:B---3--:R-:W3:Y:S04]  /*3680*/  LDSM.16.M88.4 R4, [R12+0x2000] ;  /* 0x002000000c04783b */ /* 0x008ee80000000200 */
[----:B------:R-:W-:Y:S04]  /*3690*/  LDSM.16.M88.4 R48, [R0+UR6+0x4800] ;  /* 0x004800060030783b */ /* 0x000fe80008000200 */
[----:B------:R-:W-:Y:S04]  /*36a0*/  LDSM.16.M88.4 R52, [R38+0x4000] ;  /* 0x004000002634783b */ /* 0x000fe80000000200 */
[----:B------:R-:W-:Y:S01]  /*36b0*/  LDSM.16.M88.4 R112, [R0+UR6+0x5800] ;  /* 0x005800060070783b */ /* 0x000fe20008000200 */
[----:B----4-:R-:W-:-:S03]  /*36c0*/  IMAD.IADD R2, R12, 0x1, R124 ;  /* 0x000000010c027824 */ /* 0x010fc600078e027c */
[----:B------:R-:W-:Y:S04]  /*36d0*/  LDSM.16.M88.4 R60, [R37+0x4800] ;  /* 0x00480000253c783b */ /* 0x000fe80000000200 */
[----:B------:R-:W4:Y:S04]  /*36e0*/  LDSM.16.M88.4 R32, [R2] ;  /* 0x000000000220783b */ /* 0x000f280000000200 */
[----:B------:R5:W1:Y:S01]  /*36f0*/  LDSM.16.M88.4 R28, [R2+0x2000] ;  /* 0x00200000021c783b */ /* 0x000a620000000200 */
[-C--:B--2---:R-:W-:Y:S03]  /*3700*/  HMMA.16816.F32 R72, R8, R88.reuse, RZ ;  /* 0x000000580848723c */ /* 0x084fe600000018ff */
[----:B------:R-:W-:Y:S04]  /*3710*/  LDSM.16.M88.4 R44, [R39+0x4000] ;  /* 0x00400000272c783b */ /* 0x000fe80000000200 */
[----:B------:R-:W-:Y:S04]  /*3720*/  LDSM.16.M88.4 R108, [R37+0x5800] ;  /* 0x00580000256c783b */ /* 0x000fe80000000200 */
[----:B------:R-:W0:Y:S01]  /*3730*/  LDGDEPBAR ;  /* 0x00000000000079af */ /* 0x000e220000000000 */
[----:B---3--:R-:W-:Y:S01]  /*3740*/  HMMA.16816.F32 R68, R4, R88, RZ ;  /* 0x000000580444723c */ /* 0x008fe200000018ff */
[----:B-----5:R-:W-:-:S07]  /*3750*/  IMAD.IADD R2, R12, 0x1, R180 ;  /* 0x000000010c027824 */ /* 0x020fce00078e02b4 */
[----:B------:R-:W-:Y:S01]  /*3760*/  HMMA.16816.F32 R84, R4, R40, RZ ;  /* 0x000000280454723c */ /* 0x000fe200000018ff */
[----:B------:R-:W2:Y:S01]  /*3770*/  LDSM.16.M88.4 R24, [R2] ;  /* 0x000000000218783b */ /* 0x000ea20000000200 */
[----:B------:R-:W-:-:S06]  /*3780*/  IADD3 R3, PT, PT, R124, R2, RZ ;  /* 0x000000027c037210 */ /* 0x000fcc0007ffe0ff */
[----:B------:R-:W-:Y:S01]  /*3790*/  HMMA.16816.F32 R12, R8, R40, RZ ;  /* 0x00000028080c723c */ /* 0x000fe200000018ff */
[----:B------:R-:W3:Y:S04]  /*37a0*/  LDSM.16.M88.4 R20, [R2+0x2000] ;  /* 0x002000000214783b */ /* 0x000ee80000000200 */
[----:B------:R-:W5:Y:S03]  /*37b0*/  LDSM.16.M88.4 R16, [R3] ;  /* 0x000000000310783b */ /* 0x000f660000000200 */
[----:B----4-:R-:W-:Y:S08]  /*37c0*/  HMMA.16816.F32 R120, R32, R92, R72 ;  /* 0x0000005c2078723c */ /* 0x010ff00000001848 */
[----:B------:R-:W-:Y:S08]  /*37d0*/  HMMA.16816.F32 R72, R4, R42, RZ ;  /* 0x0000002a0448723c */ /* 0x000ff000000018ff */
[----:B------:R-:W-:Y:S01]  /*37e0*/  HMMA.16816.F32 R64, R32, R56, R12 ;  /* 0x000000382040723c */ /* 0x000fe2000000180c */
[----:B------:R-:W4:Y:S07]  /*37f0*/  LDSM.16.M88.4 R12, [R3+0x2000] ;  /* 0x00200000030c783b */ /* 0x000f2e0000000200 */
[C---:B------:R-:W-:Y:S08]  /*3800*/  HMMA.16816.F32 R40, R8.reuse, R42, RZ ;  /* 0x0000002a0828723c */ /* 0x040ff000000018ff */
[----:B------:R-:W-:Y:S08]  /*3810*/  HMMA.16816.F32 R80, R8, R48, RZ ;  /* 0x000000300850723c */ /* 0x000ff000000018ff */
[C---:B-1----:R-:W-:Y:S08]  /*3820*/  HMMA.16816.F32 R116, R28.reuse, R92, R68 ;  /* 0x0000005c1c74723c */ /* 0x042ff00000001844 */
[----:B------:R-:W-:Y:S08]  /*3830*/  HMMA.16816.F32 R84, R28, R56, R84 ;  /* 0x000000381c54723c */ /* 0x000ff00000001854 */
[----:B--2---:R-:W-:Y:S08]  /*3840*/  HMMA.16816.F32 R68, R24, R52, R64 ;  /* 0x000000341844723c */ /* 0x004ff00000001840 */
[-C--:B------:R-:W-:Y:S08]  /*3850*/  HMMA.16816.F32 R72, R28, R58.reuse, R72 ;  /* 0x0000003a1c48723c */ /* 0x080ff00000001848 */
[----:B------:R-:W-:Y:S08]  /*3860*/  HMMA.16816.F32 R56, R32, R58, R40 ;  /* 0x0000003a2038723c */ /* 0x000ff00000001828 */
[C---:B------:R-:W-:Y:S08]  /*3870*/  HMMA.16816.F32 R40, R4.reuse, R112, RZ ;  /* 0x000000700428723c */ /* 0x040ff000000018ff */
[----:B------:R-:W-:Y:S08]  /*3880*/  HMMA.16816.F32 R76, R4, R48, RZ ;  /* 0x00000030044c723c */ /* 0x000ff000000018ff */
[----:B------:R-:W-:Y:S08]  /*3890*/  HMMA.16816.F32 R96, R32, R60, R80 ;  /* 0x0000003c2060723c */ /* 0x000ff00000001850 */
[----:B---3--:R-:W-:Y:S01]  /*38a0*/  HMMA.16816.F32 R64, R20, R52, R84 ;  /* 0x000000341440723c */ /* 0x008fe20000001854 */
[----:B------:R-:W-:Y:S07]  /*38b0*/  LDSM.16.M88.4 R84, [R0+UR6+0x6000] ;  /* 0x006000060054783b */ /* 0x000fee0008000200 */
[----:B-----5:R-:W-:Y:S08]  /*38c0*/  HMMA.16816.F32 R80, R16, R44, R68 ;  /* 0x0000002c1050723c */ /* 0x020ff00000001844 */
[----:B------:R-:W-:Y:S08]  /*38d0*/  HMMA.16816.F32 R56, R24, R54, R56 ;  /* 0x000000361838723c */ /* 0x000ff00000001838 */
[----:B------:R-:W-:Y:S03]  /*38e0*/  HMMA.16816.F32 R132, R28, R108, R40 ;  /* 0x0000006c1c84723c */ /* 0x000fe60000001828 */
[----:B------:R-:W-:-:S04]  /*38f0*/  FMUL.FTZ R2, R80, UR19 ;  /* 0x0000001350027c20 */ /* 0x000fc80008410000 */
[----:B------:R1:W-:Y:S01]  /*3900*/  MUFU.TANH R224, R2 ;  /* 0x0000000200e07308 */ /* 0x0003e20000002400 */
[----:B------:R-:W-:Y:S01]  /*3910*/  HMMA.16816.F32 R40, R20, R54, R72 ;  /* 0x000000361428723c */ /* 0x000fe20000001848 */
[----:B------:R-:W2:Y:S07]  /*3920*/  LDSM.16.M88.4 R52, [R38+0x4800] ;  /* 0x004800002634783b */ /* 0x000eae0000000200 */
[----:B------:R-:W-:Y:S08]  /*3930*/  HMMA.16816.F32 R104, R28, R60, R76 ;  /* 0x0000003c1c68723c */ /* 0x000ff0000000184c */
[----:B----4-:R-:W-:Y:S01]  /*3940*/  HMMA.16816.F32 R76, R12, R44, R64 ;  /* 0x0000002c0c4c723c */ /* 0x010fe20000001840 */
[----:B-1----:R-:W-:-:S04]  /*3950*/  FMUL.FTZ R2, R81, UR19 ;  /* 0x0000001351027c20 */ /* 0x002fc80008410000 */
[----:B------:R1:W-:Y:S03]  /*3960*/  MUFU.TANH R225, R2 ;  /* 0x0000000200e17308 */ /* 0x0003e60000002400 */
[----:B------:R-:W-:Y:S08]  /*3970*/  HMMA.16816.F32 R64, R16, R46, R56 ;  /* 0x0000002e1040723c */ /* 0x000ff00000001838 */
[----:B------:R-:W-:Y:S01]  /*3980*/  HMMA.16816.F32 R56, R4, R50, RZ ;  /* 0x000000320438723c */ /* 0x000fe200000018ff */
[----:B-1----:R-:W-:-:S07]  /*3990*/  FMUL.FTZ R2, R82, UR19 ;  /* 0x0000001352027c20 */ /* 0x002fce0008410000 */
[C---:B------:R-:W-:Y:S01]  /*39a0*/  HMMA.16816.F32 R68, R8.reuse, R112, RZ ;  /* 0x000000700844723c */ /* 0x040fe200000018ff */
[----:B------:R1:W-:Y:S07]  /*39b0*/  MUFU.TANH R222, R2 ;  /* 0x0000000200de7308 */ /* 0x0003ee0000002400 */
[----:B------:R-:W-:Y:S01]  /*39c0*/  HMMA.16816.F32 R48, R8, R50, RZ ;  /* 0x000000320830723c */ /* 0x000fe200000018ff */
[----:B-1----:R-:W-:-:S11]  /*39d0*/  FMUL.FTZ R2, R83, UR19 ;  /* 0x0000001353027c20 */ /* 0x002fd60008410000 */
[----:B------:R-:W-:Y:S01]  /*39e0*/  HMMA.16816.F32 R140, R32, R108, R68 ;  /* 0x0000006c208c723c */ /* 0x000fe20000001844 */
[----:B------:R1:W-:Y:S07]  /*39f0*/  MUFU.TANH R223, R2 ;  /* 0x0000000200df7308 */ /* 0x0003ee0000002400 */
[----:B------:R-:W-:Y:S01]  /*3a00*/  HMMA.16816.F32 R80, R12, R46, R40 ;  /* 0x0000002e0c50723c */ /* 0x000fe20000001828 */
[----:B------:R-:W3:Y:S07]  /*3a10*/  LDSM.16.M88.4 R40, [R39+0x4800] ;  /* 0x004800002728783b */ /* 0x000eee0000000200 */
[----:B------:R-:W-:Y:S01]  /*3a20*/  HMMA.16816.F32 R68, R32, R62, R48 ;  /* 0x0000003e2044723c */ /* 0x000fe20000001830 */
[----:B-1----:R-:W-:-:S04]  /*3a30*/  FMUL.FTZ R2, R76, UR19 ;  /* 0x000000134c027c20 */ /* 0x002fc80008410000 */
[----:B------:R1:W-:Y:S03]  /*3a40*/  MUFU.TANH R217, R2 ;  /* 0x0000000200d97308 */ /* 0x0003e60000002400 */
[----:B--2---:R-:W-:Y:S01]  /*3a50*/  HMMA.16816.F32 R44, R20, R52, R104 ;  /* 0x00000034142c723c */ /* 0x004fe20000001868 */
[----:B------:R-:W-:Y:S07]  /*3a60*/  LDSM.16.M88.4 R104, [R0+UR6+0x6800] ;  /* 0x006800060068783b */ /* 0x000fee0008000200 */
[----:B------:R-:W-:Y:S01]  /*3a70*/  HMMA.16816.F32 R48, R4, R84, RZ ;  /* 0x000000540430723c */ /* 0x000fe200000018ff */
[----:B-1----:R-:W-:-:S04]  /*3a80*/  FMUL.FTZ R2, R77, UR19 ;  /* 0x000000134d027c20 */ /* 0x002fc80008410000 */
[----:B------:R1:W-:Y:S07]  /*3a90*/  MUFU.TANH R220, R2 ;  /* 0x0000000200dc7308 */ /* 0x0003ee0000002400 */
[----:B---3--:R-:W-:Y:S01]  /*3aa0*/  HMMA.16816.F32 R72, R12, R40, R44 ;  /* 0x000000280c48723c */ /* 0x008fe2000000182c */
[----:B------:R-:W-:Y:S01]  /*3ab0*/  LDSM.16.M88.4 R44, [R38+0x5000] ;  /* 0x00500000262c783b */ /* 0x000fe20000000200 */
[----:B-1----:R-:W-:-:S04]  /*3ac0*/  FMUL.FTZ R2, R78, UR19 ;  /* 0x000000134e027c20 */ /* 0x002fc80008410000 */
[----:B------:R1:W-:Y:S02]  /*3ad0*/  MUFU.TANH R125, R2 ;  /* 0x00000002007d7308 */ /* 0x0003e40000002400 */
[----:B-1----:R-:W-:Y:S02]  /*3ae0*/  FMUL.FTZ R2, R79, UR19 ;  /* 0x000000134f027c20 */ /* 0x002fe40008410000 */
[----:B------:R-:W-:Y:S04]  /*3af0*/  HMMA.16816.F32 R76, R28, R62, R56 ;  /* 0x0000003e1c4c723c */ /* 0x000fe80000001838 */
[----:B------:R1:W2:Y:S04]  /*3b00*/  MUFU.TANH R216, R2 ;  /* 0x0000000200d87308 */ /* 0x0002a80000002400 */
[----:B------:R-:W-:Y:S01]  /*3b10*/  HMMA.16816.F32 R56, R24, R52, R96 ;  /* 0x000000341838723c */ /* 0x000fe20000001860 */
[----:B------:R-:W3:Y:S01]  /*3b20*/  LDSM.16.M88.4 R96, [R37+0x6000] ;  /* 0x006000002560783b */ /* 0x000ee20000000200 */
[----:B-1----:R-:W-:-:S04]  /*3b30*/  FMUL.FTZ R2, R64, UR19 ;  /* 0x0000001340027c20 */ /* 0x002fc80008410000 */
[----:B------:R1:W-:-:S14]  /*3b40*/  MUFU.TANH R219, R2 ;  /* 0x0000000200db7308 */ /* 0x0003dc0000002400 */
[----:B------:R-:W-:Y:S08]  /*3b50*/  HMMA.16816.F32 R60, R16, R40, R56 ;  /* 0x00000028103c723c */ /* 0x000ff00000001838 */
[----:B------:R-:W-:Y:S01]  /*3b60*/  HMMA.16816.F32 R56, R8, R84, RZ ;  /* 0x000000540838723c */ /* 0x000fe200000018ff */
[----:B-1----:R-:W-:-:S04]  /*3b70*/  FMUL.FTZ R2, R65, UR19 ;  /* 0x0000001341027c20 */ /* 0x002fc80008410000 */
[----:B------:R1:W-:Y:S03]  /*3b80*/  MUFU.TANH R221, R2 ;  /* 0x0000000200dd7308 */ /* 0x0003e60000002400 */
[-C--:B---3--:R-:W-:Y:S01]  /*3b90*/  HMMA.16816.F32 R128, R28, R96.reuse, R48 ;  /* 0x000000601c80723c */ /* 0x088fe20000001830 */
[----:B------:R-:W3:Y:S11]  /*3ba0*/  LDSM.16.M88.4 R48, [R39+0x5000] ;  /* 0x005000002730783b */ /* 0x000ef60000000200 */
[----:B------:R-:W-:Y:S01]  /*3bb0*/  HMMA.16816.F32 R136, R32, R96, R56 ;  /* 0x000000602088723c */ /* 0x000fe20000001838 */
[----:B-1----:R-:W-:-:S04]  /*3bc0*/  FMUL.FTZ R2, R66, UR19 ;  /* 0x0000001342027c20 */ /* 0x002fc80008410000 */
[----:B------:R1:W-:Y:S03]  /*3bd0*/  MUFU.TANH R215, R2 ;  /* 0x0000000200d77308 */ /* 0x0003e60000002400 */
[-C--:B------:R-:W-:Y:S08]  /*3be0*/  HMMA.16816.F32 R56, R24, R54.reuse, R68 ;  /* 0x000000361838723c */ /* 0x080ff00000001844 */
[----:B------:R-:W-:Y:S01]  /*3bf0*/  HMMA.16816.F32 R52, R20, R54, R76 ;  /* 0x000000361434723c */ /* 0x000fe2000000184c */
[----:B-1----:R-:W-:-:S07]  /*3c00*/  FMUL.FTZ R2, R67, UR19 ;  /* 0x0000001343027c20 */ /* 0x002fce0008410000 */
[-C--:B------:R-:W-:Y:S01]  /*3c10*/  HMMA.16816.F32 R68, R20, R44.reuse, R116 ;  /* 0x0000002c1444723c */ /* 0x080fe20000001874 */
[----:B------:R1:W-:Y:S07]  /*3c20*/  MUFU.TANH R218, R2 ;  /* 0x0000000200da7308 */ /* 0x0003ee0000002400 */
[----:B------:R-:W-:Y:S08]  /*3c30*/  HMMA.16816.F32 R64, R24, R44, R120 ;  /* 0x0000002c1840723c */ /* 0x000ff00000001878 */
[----:B------:R-:W-:Y:S01]  /*3c40*/  HMMA.16816.F32 R52, R12, R42, R52 ;  /* 0x0000002a0c34723c */ /* 0x000fe20000001834 */
[----:B-1----:R-:W-:-:S04]  /*3c50*/  FMUL.FTZ R2, R80, UR19 ;  /* 0x0000001350027c20 */ /* 0x002fc80008410000 */
[----:B------:R1:W4:Y:S07]  /*3c60*/  MUFU.TANH R211, R2 ;  /* 0x0000000200d37308 */ /* 0x00032e0000002400 */
[----:B---3--:R-:W-:Y:S01]  /*3c70*/  HMMA.16816.F32 R64, R16, R48, R64 ;  /* 0x000000301040723c */ /* 0x008fe20000001840 */
[----:B-1----:R-:W-:-:S04]  /*3c80*/  FMUL.FTZ R2, R81, UR19 ;  /* 0x0000001351027c20 */ /* 0x002fc80008410000 */
[----:B------:R1:W-:Y:S02]  /*3c90*/  MUFU.TANH R213, R2 ;  /* 0x0000000200d57308 */ /* 0x0003e40000002400 */
[----:B-1----:R-:W-:-:S06]  /*3ca0*/  FMUL.FTZ R2, R82, UR19 ;  /* 0x0000001352027c20 */ /* 0x002fcc0008410000 */
[----:B------:R1:W3:Y:S02]  /*3cb0*/  MUFU.TANH R207, R2 ;  /* 0x0000000200cf7308 */ /* 0x0002e40000002400 */
[----:B-1----:R-:W-:-:S06]  /*3cc0*/  FMUL.FTZ R2, R83, UR19 ;  /* 0x0000001353027c20 */ /* 0x002fcc0008410000 */
[----:B------:R1:W-:Y:S02]  /*3cd0*/  MUFU.TANH R210, R2 ;  /* 0x0000000200d27308 */ /* 0x0003e40000002400 */
[----:B-1----:R-:W-:-:S06]  /*3ce0*/  FMUL.FTZ R2, R60, UR19 ;  /* 0x000000133c027c20 */ /* 0x002fcc0008410000 */
[----:B------:R1:W-:Y:S02]  /*3cf0*/  MUFU.TANH R212, R2 ;  /* 0x0000000200d47308 */ /* 0x0003e40000002400 */
[----:B-1----:R-:W-:-:S06]  /*3d00*/  FMUL.FTZ R2, R61, UR19 ;  /* 0x000000133d027c20 */ /* 0x002fcc0008410000 */
[----:B------:R1:W-:Y:S02]  /*3d10*/  MUFU.TANH R214, R2 ;  /* 0x0000000200d67308 */ /* 0x0003e40000002400 */
[----:B-1----:R-:W-:-:S06]  /*3d20*/  FMUL.FTZ R2, R62, UR19 ;  /* 0x000000133e027c20 */ /* 0x002fcc0008410000 */
[----:B------:R1:W-:Y:S02]  /*3d30*/  MUFU.TANH R208, R2 ;  /* 0x0000000200d07308 */ /* 0x0003e40000002400 */
[----:B-1----:R-:W-:Y:S02]  /*3d40*/  FMUL.FTZ R2, R63, UR19 ;  /* 0x000000133f027c20 */ /* 0x002fe40008410000 */
[----:B------:R-:W-:Y:S04]  /*3d50*/  HMMA.16816.F32 R60, R16, R42, R56 ;  /* 0x0000002a103c723c */ /* 0x000fe80000001838 */
[----:B------:R1:W-:Y:S04]  /*3d60*/  MUFU.TANH R209, R2 ;  /* 0x0000000200d17308 */ /* 0x0003e80000002400 */
[-C--:B------:R-:W-:Y:S08]  /*3d70*/  HMMA.16816.F32 R56, R4, R90.reuse, RZ ;  /* 0x0000005a0438723c */ /* 0x080ff000000018ff */
[----:B------:R-:W-:Y:S01]  /*3d80*/  HMMA.16816.F32 R40, R8, R90, RZ ;  /* 0x0000005a0828723c */ /* 0x000fe200000018ff */
[----:B------:R-:W5:Y:S01]  /*3d90*/  LDSM.16.M88.4 R88, [R37+0x6800] ;  /* 0x006800002558783b */ /* 0x000f620000000200 */
[----:B-1----:R-:W-:-:S04]  /*3da0*/  FMUL.FTZ R2, R72, UR19 ;  /* 0x0000001348027c20 */ /* 0x002fc80008410000 */
[----:B------:R1:W-:Y:S06]  /*3db0*/  MUFU.TANH R203, R2 ;  /* 0x0000000200cb7308 */ /* 0x0003ec0000002400 */
[-C--:B------:R-:W-:Y:S08]  /*3dc0*/  HMMA.16816.F32 R56, R28, R94.reuse, R56 ;  /* 0x0000005e1c38723c */ /* 0x080ff00000001838 */
[----:B------:R-:W-:Y:S01]  /*3dd0*/  HMMA.16816.F32 R40, R32, R94, R40 ;  /* 0x0000005e2028723c */ /* 0x000fe20000001828 */
[----:B-1----:R-:W-:-:S04]  /*3de0*/  FMUL.FTZ R2, R73, UR19 ;  /* 0x0000001349027c20 */ /* 0x002fc80008410000 */
[----:B------:R1:W-:Y:S02]  /*3df0*/  MUFU.TANH R206, R2 ;  /* 0x0000000200ce7308 */ /* 0x0003e40000002400 */
[----:B-1----:R-:W-:-:S06]  /*3e00*/  FMUL.FTZ R2, R74, UR19 ;  /* 0x000000134a027c20 */ /* 0x002fcc0008410000 */
[----:B------:R1:W3:Y:S02]  /*3e10*/  MUFU.TANH R195, R2 ;  /* 0x0000000200c37308 */ /* 0x0002e40000002400 */
[----:B-1----:R-:W-:Y:S02]  /*3e20*/  FMUL.FTZ R2, R75, UR19 ;  /* 0x000000134b027c20 */ /* 0x002fe40008410000 */
[----:B------:R-:W-:Y:S04]  /*3e30*/  HMMA.16816.F32 R72, R12, R48, R68 ;  /* 0x000000300c48723c */ /* 0x000fe80000001844 */
[----:B------:R1:W3:Y:S04]  /*3e40*/  MUFU.TANH R201, R2 ;  /* 0x0000000200c97308 */ /* 0x0002e80000002400 */
[-C--:B------:R-:W-:Y:S08]  /*3e50*/  HMMA.16816.F32 R68, R20, R46.reuse, R56 ;  /* 0x0000002e1444723c */ /* 0x080ff00000001838 */
[----:B------:R-:W-:Y:S01]  /*3e60*/  HMMA.16816.F32 R44, R24, R46, R40 ;  /* 0x0000002e182c723c */ /* 0x000fe20000001828 */
[----:B------:R-:W2:Y:S01]  /*3e70*/  LDSM.16.M88.4 R40, [R38+0x5800] ;  /* 0x005800002628783b */ /* 0x000ea20000000200 */
[----:B-1----:R-:W-:-:S04]  /*3e80*/  FMUL.FTZ R2, R60, UR19 ;  /* 0x000000133c027c20 */ /* 0x002fc80008410000 */
[----:B------:R1:W-:-:S14]  /*3e90*/  MUFU.TANH R204, R2 ;  /* 0x0000000200cc7308 */ /* 0x0003dc0000002400 */
[----:B------:R-:W-:Y:S01]  /*3ea0*/  HMMA.16816.F32 R56, R16, R50, R44 ;  /* 0x000000321038723c */ /* 0x000fe2000000182c */
[----:B------:R-:W4:Y:S01]  /*3eb0*/  LDSM.16.M88.4 R44, [R39+0x5800] ;  /* 0x00580000272c783b */ /* 0x000f220000000200 */
[----:B-1----:R-:W-:-:S04]  /*3ec0*/  FMUL.FTZ R2, R61, UR19 ;  /* 0x000000133d027c20 */ /* 0x002fc80008410000 */
[----:B------:R1:W-:Y:S02]  /*3ed0*/  MUFU.TANH R205, R2 ;  /* 0x0000000200cd7308 */ /* 0x0003e40000002400 */
[----:B-1----:R-:W-:-:S06]  /*3ee0*/  FMUL.FTZ R2, R62, UR19 ;  /* 0x000000133e027c20 */ /* 0x002fcc0008410000 */
[----:B------:R1:W-:Y:S02]  /*3ef0*/  MUFU.TANH R198, R2 ;  /* 0x0000000200c67308 */ /* 0x0003e40000002400 */
[----:B-1----:R-:W-:Y:S02]  /*3f00*/  FMUL.FTZ R2, R63, UR19 ;  /* 0x000000133f027c20 */ /* 0x002fe40008410000 */
[----:B------:R-:W-:Y:S04]  /*3f10*/  HMMA.16816.F32 R60, R8, R104, RZ ;  /* 0x00000068083c723c */ /* 0x000fe800000018ff */
[----:B------:R1:W-:Y:S02]  /*3f20*/  MUFU.TANH R202, R2 ;  /* 0x0000000200ca7308 */ /* 0x0003e40000002400 */
[----:B-1----:R-:W-:-:S14]  /*3f30*/  FMUL.FTZ R2, R52, UR19 ;  /* 0x0000001334027c20 */ /* 0x002fdc0008410000 */
[----:B-----5:R-:W-:Y:S01]  /*3f40*/  HMMA.16816.F32 R120, R32, R88, R60 ;  /* 0x000000582078723c */ /* 0x020fe2000000183c */
[----:B------:R1:W-:Y:S02]  /*3f50*/  MUFU.TANH R191, R2 ;  /* 0x0000000200bf7308 */ /* 0x0003e40000002400 */
[----:B-1----:R-:W-:-:S06]  /*3f60*/  FMUL.FTZ R2, R53, UR19 ;  /* 0x0000001335027c20 */ /* 0x002fcc0008410000 */
[----:B------:R1:W-:Y:S02]  /*3f70*/  MUFU.TANH R193, R2 ;  /* 0x0000000200c17308 */ /* 0x0003e40000002400 */
[----:B-1----:R-:W-:-:S06]  /*3f80*/  FMUL.FTZ R2, R54, UR19 ;  /* 0x0000001336027c20 */ /* 0x002fcc0008410000 */
[----:B------:R1:W5:Y:S02]  /*3f90*/  MUFU.TANH R144, R2 ;  /* 0x0000000200907308 */ /* 0x0003640000002400 */
[----:B-1----:R-:W-:Y:S02]  /*3fa0*/  FMUL.FTZ R2, R55, UR19 ;  /* 0x0000001337027c20 */ /* 0x002fe40008410000 */
[----:B------:R-:W-:Y:S04]  /*3fb0*/  HMMA.16816.F32 R52, R4, R104, RZ ;  /* 0x000000680434723c */ /* 0x000fe800000018ff */
[----:B------:R1:W5:Y:S02]  /*3fc0*/  MUFU.TANH R182, R2 ;  /* 0x0000000200b67308 */ /* 0x0003640000002400 */
[----:B-1----:R-:W-:-:S14]  /*3fd0*/  FMUL.FTZ R2, R64, UR19 ;  /* 0x0000001340027c20 */ /* 0x002fdc0008410000 */
[----:B------:R-:W-:Y:S01]  /*3fe0*/  HMMA.16816.F32 R116, R28, R88, R52 ;  /* 0x000000581c74723c */ /* 0x000fe20000001834 */
[----:B------:R1:W-:Y:S07]  /*3ff0*/  MUFU.TANH R194, R2 ;  /* 0x0000000200c27308 */ /* 0x0003ee0000002400 */
[----:B--2---:R-:W-:Y:S01]  /*4000*/  HMMA.16816.F32 R52, R24, R40, R140 ;  /* 0x000000281834723c */ /* 0x004fe2000000188c */
[----:B-1----:R-:W-:-:S04]  /*4010*/  FMUL.FTZ R2, R65, UR19 ;  /* 0x0000001341027c20 */ /* 0x002fc80008410000 */
[----:B------:R1:W-:-:S15]  /*4020*/  MUFU.TANH R197, R2 ;  /* 0x0000000200c57308 */ /* 0x0003de0000002400 */
[----:B----4-:R-:W-:Y:S01]  /*4030*/  HMMA.16816.F32 R60, R16, R44, R52 ;  /* 0x0000002c103c723c */ /* 0x010fe20000001834 */
[----:B-1----:R-:W-:-:S04]  /*4040*/  FMUL.FTZ R2, R66, UR19 ;  /* 0x0000001342027c20 */ /* 0x002fc80008410000 */
[----:B------:R1:W-:Y:S02]  /*4050*/  MUFU.TANH R184, R2 ;  /* 0x0000000200b87308 */ /* 0x0003e40000002400 */
[----:B-1----:R-:W-:Y:S02]  /*4060*/  FMUL.FTZ R2, R67, UR19 ;  /* 0x0000001343027c20 */ /* 0x002fe40008410000 */
[----:B------:R-:W-:Y:S04]  /*4070*/  HMMA.16816.F32 R64, R12, R50, R68 ;  /* 0x000000320c40723c */ /* 0x000fe80000001844 */
[----:B------:R1:W-:Y:S04]  /*4080*/  MUFU.TANH R190, R2 ;  /* 0x0000000200be7308 */ /* 0x0003e80000002400 */
[----:B------:R-:W-:Y:S08]  /*4090*/  HMMA.16816.F32 R48, R4, R114, RZ ;  /* 0x000000720430723c */ /* 0x000ff000000018ff */
[----:B------:R-:W-:Y:S01]  /*40a0*/  HMMA.16816.F32 R68, R20, R40, R132 ;  /* 0x000000281444723c */ /* 0x000fe20000001884 */
[----:B-1----:R-:W-:-:S04]  /*40b0*/  FMUL.FTZ R2, R72, UR19 ;  /* 0x0000001348027c20 */ /* 0x002fc80008410000 */
[----:B------:R1:W-:Y:S07]  /*40c0*/  MUFU.TANH R145, R2 ;  /* 0x0000000200917308 */ /* 0x0003ee0000002400 */
[----:B------:R-:W-:Y:S08]  /*40d0*/  HMMA.16816.F32 R52, R28, R110, R48 ;  /* 0x0000006e1c34723c */ /* 0x000ff00000001830 */
[----:B------:R-:W-:Y:S01]  /*40e0*/  HMMA.16816.F32 R68, R12, R44, R68 ;  /* 0x0000002c0c44723c */ /* 0x000fe20000001844 */
[----:B-1----:R-:W-:-:S04]  /*40f0*/  FMUL.FTZ R2, R73, UR19 ;  /* 0x0000001349027c20 */ /* 0x002fc80008410000 */
[----:B------:R1:W-:Y:S02]  /*4100*/  MUFU.TANH R152, R2 ;  /* 0x0000000200987308 */ /* 0x0003e40000002400 */
[----:B-1----:R-:W-:-:S06]  /*4110*/  FMUL.FTZ R2, R74, UR19 ;  /* 0x000000134a027c20 */ /* 0x002fcc0008410000 */
[----:B------:R1:W2:Y:S02]  /*4120*/  MUFU.TANH R149, R2 ;  /* 0x0000000200957308 */ /* 0x0002a40000002400 */
[----:B-1----:R-:W-:Y:S02]  /*4130*/  FMUL.FTZ R2, R75, UR19 ;  /* 0x000000134b027c20 */ /* 0x002fe40008410000 */
[----:B------:R-:W-:Y:S04]  /*4140*/  HMMA.16816.F32 R72, R20, R42, R52 ;  /* 0x0000002a1448723c */ /* 0x000fe80000001834 */
[----:B------:R1:W4:Y:S04]  /*4150*/  MUFU.TANH R147, R2 ;  /* 0x0000000200937308 */ /* 0x0003280000002400 */
[----:B------:R-:W-:Y:S01]  /*4160*/  HMMA.16816.F32 R52, R4, R86, RZ ;  /* 0x000000560434723c */ /* 0x000fe200000018ff */
[----:B-1----:R-:W-:-:S11]  /*4170*/  FMUL.FTZ R2, R56, UR19 ;  /* 0x0000001338027c20 */ /* 0x002fd60008410000 */
[----:B------:R-:W-:Y:S01]  /*4180*/  HMMA.16816.F32 R80, R12, R46, R72 ;  /* 0x0000002e0c50723c */ /* 0x000fe20000001848 */
[----:B------:R1:W-:Y:S02]  /*4190*/  MUFU.TANH R178, R2 ;  /* 0x0000000200b27308 */ /* 0x0003e40000002400 */
[----:B-1----:R-:W-:-:S06]  /*41a0*/  FMUL.FTZ R2, R57, UR19 ;  /* 0x0000001339027c20 */ /* 0x002fcc0008410000 */
[----:B------:R1:W-:Y:S02]  /*41b0*/  MUFU.TANH R181, R2 ;  /* 0x0000000200b57308 */ /* 0x0003e40000002400 */
[----:B-1----:R-:W-:-:S06]  /*41c0*/  FMUL.FTZ R2, R58, UR19 ;  /* 0x000000133a027c20 */ /* 0x002fcc0008410000 */
[----:B------:R1:W-:Y:S02]  /*41d0*/  MUFU.TANH R151, R2 ;  /* 0x0000000200977308 */ /* 0x0003e40000002400 */
[----:B-1----:R-:W-:Y:S02]  /*41e0*/  FMUL.FTZ R2, R59, UR19 ;  /* 0x000000133b027c20 */ /* 0x002fe40008410000 */
[----:B------:R-:W-:Y:S04]  /*41f0*/  HMMA.16816.F32 R56, R8, R114, RZ ;  /* 0x000000720838723c */ /* 0x000fe800000018ff */
[----:B------:R1:W-:Y:S02]  /*4200*/  MUFU.TANH R150, R2 ;  /* 0x0000000200967308 */ /* 0x0003e40000002400 */
[----:B-1----:R-:W-:-:S14]  /*4210*/  FMUL.FTZ R2, R64, UR19 ;  /* 0x0000001340027c20 */ /* 0x002fdc0008410000 */
[----:B------:R-:W-:Y:S01]  /*4220*/  HMMA.16816.F32 R48, R32, R110, R56 ;  /* 0x0000006e2030723c */ /* 0x000fe20000001838 */
[----:B------:R1:W-:Y:S07]  /*4230*/  MUFU.TANH R141, R2 ;  /* 0x00000002008d7308 */ /* 0x0003ee0000002400 */
[----:B------:R-:W-:Y:S01]  /*4240*/  HMMA.16816.F32 R56, R28, R98, R52 ;  /* 0x000000621c38723c */ /* 0x000fe20000001834 */
[----:B------:R-:W3:Y:S01]  /*4250*/  LDSM.16.M88.4 R52, [R0+UR6+0x7000] ;  /* 0x007000060034783b */ /* 0x000ee20008000200 */
[----:B-1----:R-:W-:-:S10]  /*4260*/  FMUL.FTZ R2, R65, UR19 ;  /* 0x0000001341027c20 */ /* 0x002fd40008410000 */
[----:B------:R-:W-:Y:S01]  /*4270*/  HMMA.16816.F32 R48, R24, R42, R48 ;  /* 0x0000002a1830723c */ /* 0x000fe20000001830 */
[----:B------:R-:W1:Y:S01]  /*4280*/  LDSM.16.M88.4 R40, [R38+0x6000] ;  /* 0x006000002628783b */ /* 0x000e620000000200 */
[----:B------:R5:W-:Y:S02]  /*4290*/  MUFU.TANH R140, R2 ;  /* 0x00000002008c7308 */ /* 0x000be40000002400 */
[----:B-----5:R-:W-:-:S06]  /*42a0*/  FMUL.FTZ R2, R66, UR19 ;  /* 0x0000001342027c20 */ /* 0x020fcc0008410000 */
[----:B------:R5:W4:Y:S01]  /*42b0*/  MUFU.TANH R146, R2 ;  /* 0x0000000200927308 */ /* 0x000b220000002400 */
[C---:B---3--:R-:W-:Y:S08]  /*42c0*/  HMMA.16816.F32 R92, R8.reuse, R52, RZ ;  /* 0x00000034085c723c */ /* 0x048ff000000018ff */
[----:B------:R-:W-:Y:S01]  /*42d0*/  HMMA.16816.F32 R108, R8, R54, RZ ;  /* 0x00000036086c723c */ /* 0x000fe200000018ff */
[----:B-----5:R-:W-:-:S07]  /*42e0*/  FMUL.FTZ R2, R67, UR19 ;  /* 0x0000001343027c20 */ /* 0x020fce0008410000 */
[----:B------:R-:W-:Y:S01]  /*42f0*/  HMMA.16816.F32 R64, R16, R46, R48 ;  /* 0x0000002e1040723c */ /* 0x000fe20000001830 */
[----:B------:R3:W5:Y:S01]  /*4300*/  MUFU.TANH R148, R2 ;  /* 0x0000000200947308 */ /* 0x0007620000002400 */
[----:B------:R-:W-:Y:S04]  /*4310*/  LDSM.16.M88.4 R48, [R39+0x6000] ;  /* 0x006000002730783b */ /* 0x000fe80000000200 */
[----:B------:R2:W4:Y:S02]  /*4320*/  LDSM.16.M88.4 R44, [R0+UR6+0x7800] ;  /* 0x00780006002c783b */ /* 0x0005240008000200 */
[-C--:B-1----:R-:W-:Y:S08]  /*4330*/  HMMA.16816.F32 R72, R24, R40.reuse, R136 ;  /* 0x000000281848723c */ /* 0x082ff00000001888 */
[----:B------:R-:W-:Y:S01]  /*4340*/  HMMA.16816.F32 R76, R20, R40, R128 ;  /* 0x00000028144c723c */ /* 0x000fe20000001880 */
[----:B---3--:R-:W-:-:S04]  /*4350*/  FMUL.FTZ R2, R60, UR19 ;  /* 0x000000133c027c20 */ /* 0x008fc80008410000 */
[----:B------:R1:W-:Y:S01]  /*4360*/  MUFU.TANH R155, R2 ;  /* 0x00000002009b7308 */ /* 0x0003e20000002400 */
[----:B--2---:R-:W-:-:S07]  /*4370*/  FMUL.FTZ R0, R80, UR19 ;  /* 0x0000001350007c20 */ /* 0x004fce0008410000 */
[----:B------:R2:W-:Y:S01]  /*4380*/  MUFU.TANH R154, R0 ;  /* 0x00000000009a7308 */ /* 0x0005e20000002400 */
[----:B-1----:R-:W-:-:S07]  /*4390*/  FMUL.FTZ R2, R61, UR19 ;  /* 0x000000133d027c20 */ /* 0x002fce0008410000 */
[----:B------:R1:W-:Y:S01]  /*43a0*/  MUFU.TANH R153, R2 ;  /* 0x0000000200997308 */ /* 0x0003e20000002400 */
[----:B----4-:R-:W-:Y:S01]  /*43b0*/  HMMA.16816.F32 R112, R8, R46, RZ ;  /* 0x0000002e0870723c */ /* 0x010fe200000018ff */
[----:B--2---:R-:W-:-:S06]  /*43c0*/  FMUL.FTZ R0, R81, UR19 ;  /* 0x0000001351007c20 */ /* 0x004fcc0008410000 */
[----:B------:R2:W-:Y:S01]  /*43d0*/  MUFU.TANH R131, R0 ;  /* 0x0000000000837308 */ /* 0x0005e20000002400 */
[----:B-1----:R-:W-:-:S07]  /*43e0*/  FMUL.FTZ R2, R62, UR19 ;  /* 0x000000133e027c20 */ /* 0x002fce0008410000 */
[----:B------:R1:W-:Y:S01]  /*43f0*/  MUFU.TANH R157, R2 ;  /* 0x00000002009d7308 */ /* 0x0003e20000002400 */
[----:B--2---:R-:W-:-:S07]  /*4400*/  FMUL.FTZ R0, R82, UR19 ;  /* 0x0000001352007c20 */ /* 0x004fce0008410000 */
[----:B------:R2:W-:Y:S01]  /*4410*/  MUFU.TANH R159, R0 ;  /* 0x00000000009f7308 */ /* 0x0005e20000002400 */
[----:B-1----:R-:W-:Y:S02]  /*4420*/  FMUL.FTZ R2, R63, UR19 ;  /* 0x000000133f027c20 */ /* 0x002fe40008410000 */
[----:B------:R-:W-:Y:S05]  /*4430*/  HMMA.16816.F32 R60, R8, R86, RZ ;  /* 0x00000056083c723c */ /* 0x000fea00000018ff */
[----:B------:R1:W-:Y:S03]  /*4440*/  MUFU.TANH R168, R2 ;  /* 0x0000000200a87308 */ /* 0x0003e60000002400 */
[----:B------:R-:W-:Y:S01]  /*4450*/  HMMA.16816.F32 R84, R4, R54, RZ ;  /* 0x000000360454723c */ /* 0x000fe200000018ff */
[----:B--2---:R-:W-:-:S04]  /*4460*/  FMUL.FTZ R0, R83, UR19 ;  /* 0x0000001353007c20 */ /* 0x004fc80008410000 */
[----:B------:R-:W-:Y:S03]  /*4470*/  MUFU.TANH R162, R0 ;  /* 0x0000000000a27308 */ /* 0x000fe60000002400 */
[----:B------:R-:W-:Y:S01]  /*4480*/  HMMA.16816.F32 R80, R4, R44, RZ ;  /* 0x0000002c0450723c */ /* 0x000fe200000018ff */
[----:B-1----:R-:W-:-:S04]  /*4490*/  FMUL.FTZ R2, R68, UR19 ;  /* 0x0000001344027c20 */ /* 0x002fc80008410000 */
[----:B------:R1:W-:Y:S03]  /*44a0*/  MUFU.TANH R158, R2 ;  /* 0x00000002009e7308 */ /* 0x0003e60000002400 */
[----:B------:R-:W-:Y:S08]  /*44b0*/  HMMA.16816.F32 R60, R32, R98, R60 ;  /* 0x00000062203c723c */ /* 0x000ff0000000183c */
[----:B------:R-:W-:Y:S01]  /*44c0*/  HMMA.16816.F32 R96, R4, R46, RZ ;  /* 0x0000002e0460723c */ /* 0x000fe200000018ff */
[----:B-1----:R-:W-:-:S04]  /*44d0*/  FMUL.FTZ R2, R69, UR19 ;  /* 0x0000001345027c20 */ /* 0x002fc80008410000 */
[----:B------:R1:W-:Y:S02]  /*44e0*/  MUFU.TANH R156, R2 ;  /* 0x00000002009c7308 */ /* 0x0003e40000002400 */
[----:B-1----:R-:W-:-:S06]  /*44f0*/  FMUL.FTZ R2, R70, UR19 ;  /* 0x0000001346027c20 */ /* 0x002fcc0008410000 */
[----:B------:R1:W2:Y:S02]  /*4500*/  MUFU.TANH R161, R2 ;  /* 0x0000000200a17308 */ /* 0x0002a40000002400 */
[----:B-1----:R-:W-:Y:S02]  /*4510*/  FMUL.FTZ R2, R71, UR19 ;  /* 0x0000001347027c20 */ /* 0x002fe40008410000 */
[-C--:B------:R-:W-:Y:S04]  /*4520*/  HMMA.16816.F32 R68, R20, R42.reuse, R56 ;  /* 0x0000002a1444723c */ /* 0x080fe80000001838 */
[----:B------:R1:W3:Y:S04]  /*4530*/  MUFU.TANH R160, R2 ;  /* 0x0000000200a07308 */ /* 0x0002e80000002400 */
[----:B------:R-:W-:Y:S08]  /*4540*/  HMMA.16816.F32 R56, R24, R42, R60 ;  /* 0x0000002a1838723c */ /* 0x000ff0000000183c */
[----:B------:R-:W-:Y:S01]  /*4550*/  HMMA.16816.F32 R40, R16, R48, R72 ;  /* 0x000000301028723c */ /* 0x000fe20000001848 */
[----:B-1----:R-:W-:-:S04]  /*4560*/  FMUL.FTZ R2, R64, UR19 ;  /* 0x0000001340027c20 */ /* 0x002fc80008410000 */
[----:B------:R1:W-:Y:S03]  /*4570*/  MUFU.TANH R132, R2 ;  /* 0x0000000200847308 */ /* 0x0003e60000002400 */
[C---:B------:R-:W-:Y:S08]  /*4580*/  HMMA.16816.F32 R60, R12.reuse, R48, R76 ;  /* 0x000000300c3c723c */ /* 0x040ff0000000184c */
[----:B------:R-:W-:Y:S03]  /*4590*/  HMMA.16816.F32 R72, R12, R50, R68 ;  /* 0x000000320c48723c */ /* 0x000fe60000001844 */
[----:B------:R-:W-:-:S04]  /*45a0*/  FMUL.FTZ R0, R40, UR19 ;  /* 0x0000001328007c20 */ /* 0x000fc80008410000 */
[----:B------:R4:W-:Y:S01]  /*45b0*/  MUFU.TANH R173, R0 ;  /* 0x0000000000ad7308 */ /* 0x0009e20000002400 */
[----:B------:R-:W-:Y:S01]  /*45c0*/  HMMA.16816.F32 R48, R16, R50, R56 ;  /* 0x000000321030723c */ /* 0x000fe20000001838 */
[----:B------:R-:W-:Y:S01]  /*45d0*/  LDSM.16.M88.4 R56, [R39+0x6800] ;  /* 0x006800002738783b */ /* 0x000fe20000000200 */
[----:B-1----:R-:W-:-:S05]  /*45e0*/  FMUL.FTZ R2, R65, UR19 ;  /* 0x0000001341027c20 */ /* 0x002fca0008410000 */
[----:B------:R1:W-:Y:S01]  /*45f0*/  MUFU.TANH R164, R2 ;  /* 0x0000000200a47308 */ /* 0x0003e20000002400 */
[----:B------:R-:W-:Y:S01]  /*4600*/  HMMA.16816.F32 R76, R4, R52, RZ ;  /* 0x00000034044c723c */ /* 0x000fe200000018ff */
[----:B----4-:R-:W-:-:S07]  /*4610*/  FMUL.FTZ R0, R41, UR19 ;  /* 0x0000001329007c20 */ /* 0x010fce0008410000 */
[----:B------:R-:W-:Y:S01]  /*4620*/  HMMA.16816.F32 R68, R8, R106, RZ ;  /* 0x0000006a0844723c */ /* 0x000fe200000018ff */
[----:B------:R4:W-:Y:S01]  /*4630*/  MUFU.TANH R169, R0 ;  /* 0x0000000000a97308 */ /* 0x0009e20000002400 */
[----:B-1----:R-:W-:-:S07]  /*4640*/  FMUL.FTZ R2, R66, UR19 ;  /* 0x0000001342027c20 */ /* 0x002fce0008410000 */
[----:B------:R1:W3:Y:S01]  /*4650*/  MUFU.TANH R165, R2 ;  /* 0x0000000200a57308 */ /* 0x0002e20000002400 */
[----:B----4-:R-:W-:-:S07]  /*4660*/  FMUL.FTZ R0, R42, UR19 ;  /* 0x000000132a007c20 */ /* 0x010fce0008410000 */
[----:B------:R4:W-:Y:S01]  /*4670*/  MUFU.TANH R174, R0 ;  /* 0x0000000000ae7308 */ /* 0x0009e20000002400 */
[----:B-1----:R-:W-:Y:S02]  /*4680*/  FMUL.FTZ R2, R67, UR19 ;  /* 0x0000001343027c20 */ /* 0x002fe40008410000 */
[----:B------:R-:W-:Y:S05]  /*4690*/  HMMA.16816.F32 R64, R4, R106, RZ ;  /* 0x0000006a0440723c */ /* 0x000fea00000018ff */
[----:B------:R1:W3:Y:S03]  /*46a0*/  MUFU.TANH R163, R2 ;  /* 0x0000000200a37308 */ /* 0x0002e60000002400 */
[----:B------:R-:W-:Y:S01]  /*46b0*/  HMMA.16816.F32 R104, R8, R44, RZ ;  /* 0x0000002c0868723c */ /* 0x000fe200000018ff */
[----:B----4-:R-:W-:-:S02]  /*46c0*/  FMUL.FTZ R0, R43, UR19 ;  /* 0x000000132b007c20 */ /* 0x010fc40008410000 */
[----:B------:R-:W4:Y:S02]  /*46d0*/  LDSM.16.M88.4 R40, [R38+0x6800] ;  /* 0x006800002628783b */ /* 0x000f240000000200 */
[----:B------:R5:W-:Y:S01]  /*46e0*/  MUFU.TANH R189, R0 ;  /* 0x0000000000bd7308 */ /* 0x000be20000002400 */
[----:B-1----:R-:W-:-:S06]  /*46f0*/  MOV R2, UR15 ;  /* 0x0000000f00027c02 */ /* 0x002fcc0008000f00 */
[----:B------:R-:W-:Y:S01]  /*4700*/  HMMA.16816.F32 R8, R28, R90, R64 ;  /* 0x0000005a1c08723c */ /* 0x000fe20000001840 */
[----:B-----5:R-:W-:-:S04]  /*4710*/  FMUL.FTZ R0, R60, UR19 ;  /* 0x000000133c007c20 */ /* 0x020fc80008410000 */
[----:B------:R1:W-:Y:S02]  /*4720*/  MUFU.TANH R175, R0 ;  /* 0x0000000000af7308 */ /* 0x0003e40000002400 */
[----:B-1----:R-:W-:Y:S01]  /*4730*/  FMUL.FTZ R0, R61, UR19 ;  /* 0x000000133d007c20 */ /* 0x002fe20008410000 */
[-C--:B----4-:R-:W-:Y:S05]  /*4740*/  HMMA.16816.F32 R4, R24, R40.reuse, R120 ;  /* 0x000000281804723c */ /* 0x090fea0000001878 */
[----:B------:R1:W-:Y:S03]  /*4750*/  MUFU.TANH R172, R0 ;  /* 0x0000000000ac7308 */ /* 0x0003e60000002400 */
[C---:B------:R-:W-:Y:S08]  /*4760*/  HMMA.16816.F32 R52, R20.reuse, R40, R116 ;  /* 0x000000281434723c */ /* 0x040ff00000001874 */
[----:B------:R-:W-:Y:S01]  /*4770*/  HMMA.16816.F32 R64, R20, R42, R8 ;  /* 0x0000002a1440723c */ /* 0x000fe20000001808 */
[----:B-1----:R-:W-:-:S04]  /*4780*/  FMUL.FTZ R0, R62, UR19 ;  /* 0x000000133e007c20 */ /* 0x002fc80008410000 */
[----:B------:R1:W4:Y:S03]  /*4790*/  MUFU.TANH R186, R0 ;  /* 0x0000000000ba7308 */ /* 0x0003260000002400 */
[----:B------:R-:W-:Y:S08]  /*47a0*/  HMMA.16816.F32 R44, R16, R56, R4 ;  /* 0x00000038102c723c */ /* 0x000ff00000001804 */
[----:B------:R-:W-:Y:S01]  /*47b0*/  HMMA.16816.F32 R4, R32, R90, R68 ;  /* 0x0000005a2004723c */ /* 0x000fe20000001844 */
[----:B-1----:R-:W-:-:S07]  /*47c0*/  FMUL.FTZ R0, R63, UR19 ;  /* 0x000000133f007c20 */ /* 0x002fce0008410000 */
[----:B------:R-:W-:Y:S01]  /*47d0*/  HMMA.16816.F32 R52, R12, R56, R52 ;  /* 0x000000380c34723c */ /* 0x000fe20000001834 */
[----:B------:R-:W1:Y:S02]  /*47e0*/  LDSM.16.M88.4 R60, [R37+0x7800] ;  /* 0x00780000253c783b */ /* 0x000e640000000200 */
[----:B------:R-:W-:Y:S01]  /*47f0*/  FMUL.FTZ R3, R47, UR19 ;  /* 0x000000132f037c20 */ /* 0x000fe20008410000 */
[----:B------:R5:W4:Y:S08]  /*4800*/  MUFU.TANH R183, R0 ;  /* 0x0000000000b77308 */ /* 0x000b300000002400 */
[----:B------:R-:W-:Y:S01]  /*4810*/  HMMA.16816.F32 R40, R24, R42, R4 ;  /* 0x0000002a1828723c */ /* 0x000fe20000001804 */
[----:B------:R-:W-:Y:S06]  /*4820*/  MUFU.TANH R130, R3 ;  /* 0x0000000300827308 */ /* 0x000fec0000002400 */
[----:B------:R-:W-:Y:S01]  /*4830*/  FMUL.FTZ R4, R52, UR19 ;  /* 0x0000001334047c20 */ /* 0x000fe20008410000 */
[----:B-----5:R-:W-:Y:S01]  /*4840*/  FMUL.FTZ R0, R48, UR19 ;  /* 0x0000001330007c20 */ /* 0x020fe20008410000 */
[----:B------:R-:W-:-:S02]  /*4850*/  FMUL.FTZ R8, R55, UR19 ;  /* 0x0000001337087c20 */ /* 0x000fc40008410000 */
[----:B------:R-:W-:Y:S08]  /*4860*/  MUFU.TANH R129, R4 ;  /* 0x0000000400817308 */ /* 0x000ff00000002400 */
[----:B------:R5:W-:Y:S01]  /*4870*/  MUFU.TANH R167, R0 ;  /* 0x0000000000a77308 */ /* 0x000be20000002400 */
[----:B-1----:R-:W-:Y:S01]  /*4880*/  HMMA.16816.F32 R80, R28, R60, R80 ;  /* 0x0000003c1c50723c */ /* 0x002fe20000001850 */
[----:B-----5:R-:W-:-:S06]  /*4890*/  FMUL.FTZ R0, R49, UR19 ;  /* 0x0000001331007c20 */ /* 0x020fcc0008410000 */
[----:B------:R1:W-:Y:S02]  /*48a0*/  MUFU.TANH R166, R0 ;  /* 0x0000000000a67308 */ /* 0x0003e40000002400 */
[----:B-1----:R-:W-:-:S06]  /*48b0*/  FMUL.FTZ R0, R50, UR19 ;  /* 0x0000001332007c20 */ /* 0x002fcc0008410000 */
[----:B------:R1:W-:Y:S02]  /*48c0*/  MUFU.TANH R188, R0 ;  /* 0x0000000000bc7308 */ /* 0x0003e40000002400 */
[----:B-1----:R-:W-:Y:S02]  /*48d0*/  FMUL.FTZ R0, R51, UR19 ;  /* 0x0000001333007c20 */ /* 0x002fe40008410000 */
[----:B------:R-:W1:Y:S04]  /*48e0*/  LDSM.16.M88.4 R48, [R37+0x7000] ;  /* 0x007000002530783b */ /* 0x000e680000000200 */
[----:B------:R5:W-:Y:S02]  /*48f0*/  MUFU.TANH R187, R0 ;  /* 0x0000000000bb7308 */ /* 0x000be40000002400 */
[----:B-----5:R-:W-:-:S06]  /*4900*/  FMUL.FTZ R0, R72, UR19 ;  /* 0x0000001348007c20 */ /* 0x020fcc0008410000 */
[----:B------:R5:W-:Y:S02]  /*4910*/  MUFU.TANH R171, R0 ;  /* 0x0000000000ab7308 */ /* 0x000be40000002400 */
[----:B-----5:R-:W-:Y:S01]  /*4920*/  FMUL.FTZ R0, R73, UR19 ;  /* 0x0000001349007c20 */ /* 0x020fe20008410000 */
[C---:B-1----:R-:W-:Y:S05]  /*4930*/  HMMA.16816.F32 R68, R28.reuse, R48, R76 ;  /* 0x000000301c44723c */ /* 0x042fea000000184c */
[----:B------:R1:W-:Y:S03]  /*4940*/  MUFU.TANH R170, R0 ;  /* 0x0000000000aa7308 */ /* 0x0003e60000002400 */
[----:B------:R-:W-:Y:S01]  /*4950*/  HMMA.16816.F32 R76, R28, R62, R96 ;  /* 0x0000003e1c4c723c */ /* 0x000fe20000001860 */
[----:B-1----:R-:W-:-:S04]  /*4960*/  FMUL.FTZ R0, R74, UR19 ;  /* 0x000000134a007c20 */ /* 0x002fc80008410000 */
[----:B------:R1:W5:Y:S02]  /*4970*/  MUFU.TANH R179, R0 ;  /* 0x0000000000b37308 */ /* 0x0003640000002400 */
[----:B-1----:R-:W-:Y:S02]  /*4980*/  FMUL.FTZ R0, R75, UR19 ;  /* 0x000000134b007c20 */ /* 0x002fe40008410000 */
[----:B------:R-:W-:Y:S04]  /*4990*/  HMMA.16816.F32 R72, R28, R50, R84 ;  /* 0x000000321c48723c */ /* 0x000fe80000001854 */
[----:B------:R1:W5:Y:S02]  /*49a0*/  MUFU.TANH R185, R0 ;  /* 0x0000000000b97308 */ /* 0x0003640000002400 */
[----:B-1----:R-:W-:-:S06]  /*49b0*/  FMUL.FTZ R0, R44, UR19 ;  /* 0x000000132c007c20 */ /* 0x002fcc0008410000 */
[----:B------:R1:W-:Y:S02]  /*49c0*/  MUFU.TANH R196, R0 ;  /* 0x0000000000c47308 */ /* 0x0003e40000002400 */
[----:B-1----:R-:W-:-:S06]  /*49d0*/  FMUL.FTZ R0, R45, UR19 ;  /* 0x000000132d007c20 */ /* 0x002fcc0008410000 */
[----:B------:R1:W-:Y:S02]  /*49e0*/  MUFU.TANH R192, R0 ;  /* 0x0000000000c07308 */ /* 0x0003e40000002400 */
[----:B-1----:R-:W-:Y:S02]  /*49f0*/  FMUL.FTZ R0, R46, UR19 ;  /* 0x000000132e007c20 */ /* 0x002fe40008410000 */
[-C--:B------:R-:W-:Y:S01]  /*4a00*/  HMMA.16816.F32 R44, R16, R58.reuse, R40 ;  /* 0x0000003a102c723c */ /* 0x080fe20000001828 */
[----:B------:R-:W-:Y:S03]  /*4a10*/  LDSM.16.M88.4 R40, [R39+0x7000] ;  /* 0x007000002728783b */ /* 0x000fe60000000200 */
[----:B------:R1:W-:Y:S04]  /*4a20*/  MUFU.TANH R199, R0 ;  /* 0x0000000000c77308 */ /* 0x0003e80000002400 */
[----:B------:R-:W-:Y:S08]  /*4a30*/  HMMA.16816.F32 R56, R12, R58, R64 ;  /* 0x0000003a0c38723c */ /* 0x000ff00000001840 */
[----:B------:R-:W-:Y:S01]  /*4a40*/  HMMA.16816.F32 R64, R32, R60, R104 ;  /* 0x0000003c2040723c */ /* 0x000fe20000001868 */
[----:B-1----:R-:W-:-:S02]  /*4a50*/  IMAD.SHL.U32 R0, R101, 0x2, RZ ;  /* 0x0000000265007824 */ /* 0x002fc400078e00ff */
[----:B------:R-:W-:-:S03]  /*4a60*/  FMUL.FTZ R28, R47, UR19 ;  /* 0x000000132f1c7c20 */ /* 0x000fc60008410000 */
[----:B------:R-:W-:Y:S01]  /*4a70*/  LOP3.LUT R0, R0, 0x6, RZ, 0xc0, !PT ;  /* 0x0000000600007812 */ /* 0x000fe200078ec0ff */
[----:B------:R-:W-:Y:S01]  /*4a80*/  MUFU.TANH R90, R28 ;  /* 0x0000001c005a7308 */ /* 0x000fe20000002400 */
[----:B------:R-:W-:Y:S03]  /*4a90*/  HMMA.16816.F32 R60, R32, R62, R112 ;  /* 0x0000003e203c723c */ /* 0x000fe60000001870 */
[----:B------:R-:W-:Y:S01]  /*4aa0*/  FMUL.FTZ R37, R57, UR19 ;  /* 0x0000001339257c20 */ /* 0x000fe20008410000 */
[----:B------:R-:W-:-:S04]  /*4ab0*/  IMAD R0, R2, 0x80, R0 ;  /* 0x0000008002007824 */ /* 0x000fc800078e0200 */
[C---:B------:R-:W-:Y:S01]  /*4ac0*/  VIADD R4, R0.reuse, 0xffffff88 ;  /* 0xffffff8800047836 */ /* 0x040fe20000000000 */
[C---:B------:R-:W-:Y:S01]  /*4ad0*/  IADD3 R2, PT, PT, R0.reuse, -0x7f, RZ ;  /* 0xffffff8100027810 */ /* 0x040fe20007ffe0ff */
[----:B------:R-:W-:-:S03]  /*4ae0*/  VIADD R3, R0, 0xffffff80 ;  /* 0xffffff8000037836 */ /* 0x000fc60000000000 */
[----:B------:R-:W-:Y:S02]  /*4af0*/  ISETP.GE.AND P4, PT, R4, UR18, PT ;  /* 0x0000001204007c0c */ /* 0x000fe4000bf86270 */
[----:B------:R-:W1:Y:S01]  /*4b00*/  LDSM.16.M88.4 R4, [R38+0x7000] ;  /* 0x007000002604783b */ /* 0x000e620000000200 */
[----:B------:R-:W-:Y:S01]  /*4b10*/  ISETP.GE.AND P0, PT, R2, UR18, PT ;  /* 0x0000001202007c0c */ /* 0x000fe2000bf06270 */
[----:B------:R-:W-:Y:S01]  /*4b20*/  FMUL.FTZ R2, R53, UR19 ;  /* 0x0000001335027c20 */ /* 0x000fe20008410000 */
[----:B------:R-:W-:Y:S01]  /*4b30*/  ISETP.GE.AND P1, PT, R3, UR18, PT ;  /* 0x0000001203007c0c */ /* 0x000fe2000bf26270 */
[----:B------:R-:W-:Y:S01]  /*4b40*/  VIADD R3, R0, 0xffffff89 ;  /* 0xffffff8900037836 */ /* 0x000fe20000000000 */
[----:B------:R-:W-:Y:S01]  /*4b50*/  FSEL R97, R216, -INF , !P0 ;  /* 0xff800000d8617808 */ /* 0x000fe20004000000 */
[----:B------:R2:W-:Y:S01]  /*4b60*/  MUFU.TANH R127, R2 ;  /* 0x00000002007f7308 */ /* 0x0005e20000002400 */
[----:B------:R-:W-:Y:S02]  /*4b70*/  FSEL R118, R125, -INF , !P1 ;  /* 0xff8000007d767808 */ /* 0x000fe40004800000 */
[----:B------:R-:W-:-:S02]  /*4b80*/  FSEL R117, R217, -INF , !P1 ;  /* 0xff800000d9757808 */ /* 0x000fc40004800000 */
[----:B------:R-:W-:Y:S02]  /*4b90*/  FSEL R123, R222, -INF , !P1 ;  /* 0xff800000de7b7808 */ /* 0x000fe40004800000 */
[----:B------:R-:W-:Y:S01]  /*4ba0*/  FSEL R116, R224, -INF , !P1 ;  /* 0xff800000e0747808 */ /* 0x000fe20004800000 */
[----:B------:R3:W-:Y:S01]  /*4bb0*/  MUFU.TANH R125, R8 ;  /* 0x00000008007d7308 */ /* 0x0007e20000002400 */
[----:B------:R-:W-:Y:S02]  /*4bc0*/  FSEL R96, R220, -INF , !P0 ;  /* 0xff800000dc607808 */ /* 0x000fe40004000000 */
[----:B------:R-:W-:Y:S02]  /*4bd0*/  FSEL R122, R223, -INF , !P0 ;  /* 0xff800000df7a7808 */ /* 0x000fe40004000000 */
[----:B------:R-:W-:Y:S02]  /*4be0*/  FSEL R89, R225, -INF , !P0 ;  /* 0xff800000e1597808 */ /* 0x000fe40004000000 */
[----:B------:R-:W-:-:S02]  /*4bf0*/  FSEL R91, R211, -INF , !P4 ;  /* 0xff800000d35b7808 */ /* 0x000fc40006000000 */
[----:B--2---:R-:W-:Y:S02]  /*4c00*/  IADD3 R2, PT, PT, R0, -0x70, RZ ;  /* 0xffffff9000027810 */ /* 0x004fe40007ffe0ff */
[----:B------:R-:W-:Y:S02]  /*4c10*/  FSEL R128, R215, -INF , !P4 ;  /* 0xff800000d7807808 */ /* 0x000fe40006000000 */
[----:B------:R-:W-:Y:S01]  /*4c20*/  ISETP.GE.AND P2, PT, R2, UR18, PT ;  /* 0x0000001202007c0c */ /* 0x000fe2000bf46270 */
[----:B------:R-:W-:Y:S01]  /*4c30*/  VIADD R2, R0, 0xffffff91 ;  /* 0xffffff9100027836 */ /* 0x000fe20000000000 */
[----:B------:R-:W-:Y:S01]  /*4c40*/  FSEL R86, R219, -INF , !P4 ;  /* 0xff800000db567808 */ /* 0x000fe20006000000 */
[C---:B---3--:R-:W-:Y:S01]  /*4c50*/  HMMA.16816.F32 R8, R32.reuse, R48, R92 ;  /* 0x000000302008723c */ /* 0x048fe2000000185c */
[----:B------:R-:W-:Y:S02]  /*4c60*/  FSEL R94, R207, -INF , !P4 ;  /* 0xff800000cf5e7808 */ /* 0x000fe40006000000 */
[----:B------:R-:W-:Y:S01]  /*4c70*/  ISETP.GE.AND P1, PT, R2, UR18, PT ;  /* 0x0000001202007c0c */ /* 0x000fe2000bf26270 */
[----:B------:R-:W-:Y:S01]  /*4c80*/  VIADD R2, R0, 0xffffff98 ;  /* 0xffffff9800027836 */ /* 0x000fe20000000000 */
[----:B------:R-:W-:Y:S01]  /*4c90*/  ISETP.GE.AND P3, PT, R3, UR18, PT ;  /* 0x0000001203007c0c */ /* 0x000fe2000bf66270 */
[----:B------:R-:W-:Y:S01]  /*4ca0*/  FMUL.FTZ R3, R54, UR19 ;  /* 0x0000001336037c20 */ /* 0x000fe20008410000 */
[----:B------:R-:W-:Y:S01]  /*4cb0*/  FSEL R107, R195, -INF , !P2 ;  /* 0xff800000c36b7808 */ /* 0x000fe20005000000 */
[----:B------:R-:W-:Y:S01]  /*4cc0*/  HMMA.16816.F32 R48, R32, R50, R108 ;  /* 0x000000322030723c */ /* 0x000fe2000000186c */
[----:B------:R-:W-:Y:S01]  /*4cd0*/  ISETP.GE.AND P0, PT, R2, UR18, PT ;  /* 0x0000001202007c0c */ /* 0x000fe2000bf06270 */
[----:B------:R2:W3:Y:S01]  /*4ce0*/  MUFU.TANH R126, R3 ;  /* 0x00000003007e7308 */ /* 0x0004e20000002400 */
[----:B------:R-:W-:-:S02]  /*4cf0*/  IADD3 R2, PT, PT, R0, -0x67, RZ ;  /* 0xffffff9900027810 */ /* 0x000fc40007ffe0ff */
[----:B------:R-:W-:Y:S02]  /*4d00*/  FSEL R99, R210, -INF , !P3 ;  /* 0xff800000d2637808 */ /* 0x000fe40005800000 */
[----:B------:R-:W-:Y:S01]  /*4d10*/  ISETP.GE.AND P4, PT, R2, UR18, PT ;  /* 0x0000001202007c0c */ /* 0x000fe2000bf86270 */
[----:B------:R-:W-:Y:S01]  /*4d20*/  VIADD R2, R0, 0xffffffa0 ;  /* 0xffffffa000027836 */ /* 0x000fe20000000000 */
[----:B------:R-:W-:Y:S01]  /*4d30*/  FSEL R92, R213, -INF , !P3 ;  /* 0xff800000d55c7808 */ /* 0x000fe20005800000 */
[-C--:B-1----:R-:W-:Y:S01]  /*4d40*/  HMMA.16816.F32 R28, R20, R4.reuse, R68 ;  /* 0x00000004141c723c */ /* 0x082fe20000001844 */
[----:B------:R-:W-:Y:S01]  /*4d50*/  FSEL R137, R218, -INF , !P3 ;  /* 0xff800000da897808 */ /* 0x000fe20005800000 */
[----:B------:R-:W1:Y:S01]  /*4d60*/  MUFU.TANH R70, R37 ;  /* 0x0000002500467308 */ /* 0x000e620000002400 */
[----:B------:R-:W-:Y:S02]  /*4d70*/  FSEL R87, R221, -INF , !P3 ;  /* 0xff800000dd577808 */ /* 0x000fe40005800000 */
[----:B------:R-:W-:Y:S01]  /*4d80*/  ISETP.GE.AND P3, PT, R2, UR18, PT ;  /* 0x0000001202007c0c */ /* 0x000fe2000bf66270 */
[----:B------:R-:W-:Y:S01]  /*4d90*/  VIADD R2, R0, 0xffffffa1 ;  /* 0xffffffa100027836 */ /* 0x000fe20000000000 */
[----:B------:R-:W-:Y:S01]  /*4da0*/  FSEL R98, R203, -INF , !P2 ;  /* 0xff800000cb627808 */ /* 0x000fe20005000000 */
[----:B------:R-:W-:Y:S01]  /*4db0*/  HMMA.16816.F32 R8, R24, R4, R8 ;  /* 0x000000041808723c */ /* 0x000fe20000001808 */
[----:B--2---:R-:W-:Y:S01]  /*4dc0*/  FMUL.FTZ R3, R44, UR19 ;  /* 0x000000132c037c20 */ /* 0x004fe20008410000 */
[----:B------:R-:W-:Y:S01]  /*4dd0*/  FSEL R136, R208, -INF , !P2 ;  /* 0xff800000d0887808 */ /* 0x000fe20005000000 */
[----:B------:R-:W-:Y:S01]  /*4de0*/  FMUL.FTZ R4, R59, UR19 ;  /* 0x000000133b047c20 */ /* 0x000fe20008410000 */
[----:B------:R-:W-:Y:S01]  /*4df0*/  FSEL R85, R212, -INF , !P2 ;  /* 0xff800000d4557808 */ /* 0x000fe20005000000 */
[----:B------:R2:W1:Y:S01]  /*4e00*/  MUFU.TANH R120, R3 ;  /* 0x0000000300787308 */ /* 0x0004620000002400 */
[----:B------:R-:W-:-:S02]  /*4e10*/  ISETP.GE.AND P2, PT, R2, UR18, PT ;  /* 0x0000001202007c0c */ /* 0x000fc4000bf46270 */
[----:B------:R-:W-:Y:S01]  /*4e20*/  IADD3 R2, PT, PT, R0, -0x58, RZ ;  /* 0xffffffa800027810 */ /* 0x000fe20007ffe0ff */
[----:B------:R-:W-:Y:S01]  /*4e30*/  HMMA.16816.F32 R52, R20, R6, R72 ;  /* 0x000000061434723c */ /* 0x000fe20000001848 */
[----:B------:R-:W-:Y:S02]  /*4e40*/  FSEL R105, R201, -INF , !P1 ;  /* 0xff800000c9697808 */ /* 0x000fe40004800000 */
[----:B------:R-:W-:Y:S01]  /*4e50*/  FSEL R95, R206, -INF , !P1 ;  /* 0xff800000ce5f7808 */ /* 0x000fe20004800000 */
[----:B------:R-:W1:Y:S01]  /*4e60*/  MUFU.TANH R68, R4 ;  /* 0x0000000400447308 */ /* 0x000e620000002400 */
[----:B------:R-:W-:Y:S02]  /*4e70*/  FSEL R135, R209, -INF , !P1 ;  /* 0xff800000d1877808 */ /* 0x000fe40004800000 */
[----:B------:R-:W-:Y:S01]  /*4e80*/  FSEL R121, R214, -INF , !P1 ;  /* 0xff800000d6797808 */ /* 0x000fe20004800000 */
[----:B------:R-:W-:Y:S01]  /*4e90*/  HMMA.16816.F32 R32, R12, R40, R28 ;  /* 0x000000280c20723c */ /* 0x000fe2000000181c */
[----:B------:R-:W-:Y:S01]  /*4ea0*/  ISETP.GE.AND P1, PT, R2, UR18, PT ;  /* 0x0000001202007c0c */ /* 0x000fe2000bf26270 */
[----:B------:R-:W-:Y:S01]  /*4eb0*/  VIADD R2, R0, 0xffffffa9 ;  /* 0xffffffa900027836 */ /* 0x000fe20000000000 */
[----:B------:R-:W-:Y:S01]  /*4ec0*/  FSEL R104, R144, -INF , !P0 ;  /* 0xff80000090687808 */ /* 0x000fe20004000000 */
[----:B--2---:R-:W-:Y:S01]  /*4ed0*/  FMUL.FTZ R3, R45, UR19 ;  /* 0x000000132d037c20 */ /* 0x004fe20008410000 */
[----:B------:R-:W-:-:S02]  /*4ee0*/  FSEL R93, R191, -INF , !P0 ;  /* 0xff800000bf5d7808 */ /* 0x000fc40004000000 */
[----:B------:R-:W-:Y:S01]  /*4ef0*/  FSEL R133, R198, -INF , !P0 ;  /* 0xff800000c6857808 */ /* 0x000fe20004000000 */
[----:B------:R2:W1:Y:S01]  /*4f00*/  MUFU.TANH R119, R3 ;  /* 0x0000000300777308 */ /* 0x0004620000002400 */
[----:B------:R-:W-:Y:S01]  /*4f10*/  FSEL R108, R204, -INF , !P0 ;  /* 0xff800000cc6c7808 */ /* 0x000fe20004000000 */
[----:B------:R-:W-:Y:S01]  /*4f20*/  HMMA.16816.F32 R28, R24, R6, R48 ;  /* 0x00000006181c723c */ /* 0x000fe20000001830 */
[----:B------:R-:W-:Y:S01]  /*4f30*/  ISETP.GE.AND P0, PT, R2, UR18, PT ;  /* 0x0000001202007c0c */ /* 0x000fe2000bf06270 */
[----:B------:R-:W-:Y:S01]  /*4f40*/  VIADD R2, R0, 0xffffffb0 ;  /* 0xffffffb000027836 */ /* 0x000fe20000000000 */
[----:B------:R-:W-:Y:S02]  /*4f50*/  FSEL R106, R182, -INF , !P4 ;  /* 0xff800000b66a7808 */ /* 0x000fe40006000000 */
[----:B------:R-:W-:Y:S02]  /*4f60*/  FSEL R71, R193, -INF , !P4 ;  /* 0xff800000c1477808 */ /* 0x000fe40006000000 */
[----:B------:R-:W-:Y:S01]  /*4f70*/  FSEL R134, R202, -INF , !P4 ;  /* 0xff800000ca867808 */ /* 0x000fe20006000000 */
[----:B------:R-:W-:Y:S01]  /*4f80*/  HMMA.16816.F32 R52, R12, R42, R52 ;  /* 0x0000002a0c34723c */ /* 0x000fe20000001834 */
[----:B------:R-:W-:-:S02]  /*4f90*/  FSEL R109, R205, -INF , !P4 ;  /* 0xff800000cd6d7808 */ /* 0x000fc40006000000 */
[----:B------:R-:W-:Y:S02]  /*4fa0*/  ISETP.GE.AND P4, PT, R2, UR18, PT ;  /* 0x0000001202007c0c */ /* 0x000fe4000bf86270 */
[----:B------:R-:W-:Y:S01]  /*4fb0*/  IADD3 R2, PT, PT, R0, -0x4f, RZ ;  /* 0xffffffb100027810 */ /* 0x000fe20007ffe0ff */
[----:B--2---:R-:W-:Y:S01]  /*4fc0*/  FMUL.FTZ R3, R46, UR19 ;  /* 0x000000132e037c20 */ /* 0x004fe20008410000 */
[----:B------:R-:W-:Y:S01]  /*4fd0*/  FSEL R149, R149, -INF , !P3 ;  /* 0xff80000095957808 */ /* 0x000fe20005800000 */
[----:B------:R-:W-:Y:S01]  /*4fe0*/  HMMA.16816.F32 R44, R16, R40, R8 ;  /* 0x00000028102c723c */ /* 0x000fe20000001808 */
[----:B------:R-:W2:Y:S01]  /*4ff0*/  LDSM.16.M88.4 R8, [R38+0x7800] ;  /* 0x007800002608783b */ /* 0x000ea20000000200 */
[----:B------:R-:W-:Y:S01]  /*5000*/  FSEL R145, R145, -INF , !P3 ;  /* 0xff80000091917808 */ /* 0x000fe20005800000 */
[----:B------:R4:W1:Y:S01]  /*5010*/  MUFU.TANH R88, R3 ;  /* 0x0000000300587308 */ /* 0x0008620000002400 */
[----:B------:R-:W-:Y:S02]  /*5020*/  FSEL R144, R184, -INF , !P3 ;  /* 0xff800000b8907808 */ /* 0x000fe40005800000 */
[----:B------:R-:W-:-:S02]  /*5030*/  FSEL R142, R194, -INF , !P3 ;  /* 0xff800000c28e7808 */ /* 0x000fc40005800000 */
[----:B------:R-:W-:Y:S01]  /*5040*/  ISETP.GE.AND P3, PT, R2, UR18, PT ;  /* 0x0000001202007c0c */ /* 0x000fe2000bf66270 */
[----:B------:R-:W-:Y:S01]  /*5050*/  VIADD R2, R0, 0xffffffb8 ;  /* 0xffffffb800027836 */ /* 0x000fe20000000000 */
[----:B------:R-:W-:Y:S01]  /*5060*/  FSEL R143, R152, -INF , !P2 ;  /* 0xff800000988f7808 */ /* 0x000fe20005000000 */
[----:B------:R-:W-:Y:S01]  /*5070*/  HMMA.16816.F32 R28, R16, R42, R28 ;  /* 0x0000002a101c723c */ /* 0x000fe2000000181c */
[----:B------:R-:W-:Y:S02]  /*5080*/  FSEL R147, R147, -INF , !P2 ;  /* 0xff80000093937808 */ /* 0x000fe40005000000 */
[----:B------:R-:W-:Y:S02]  /*5090*/  FSEL R152, R190, -INF , !P2 ;  /* 0xff800000be987808 */ /* 0x000fe40005000000 */
[----:B------:R-:W-:Y:S02]  /*50a0*/  FSEL R139, R197, -INF , !P2 ;  /* 0xff800000c58b7808 */ /* 0x000fe40005000000 */
[----:B------:R-:W-:Y:S01]  /*50b0*/  ISETP.GE.AND P2, PT, R2, UR18, PT ;  /* 0x0000001202007c0c */ /* 0x000fe2000bf46270 */
[----:B------:R-:W-:Y:S01]  /*50c0*/  FMUL.FTZ R4, R44, UR19 ;  /* 0x000000132c047c20 */ /* 0x000fe20008410000 */
[----:B----4-:R-:W-:Y:S01]  /*50d0*/  FMUL.FTZ R3, R56, UR19 ;  /* 0x0000001338037c20 */ /* 0x010fe20008410000 */
[----:B------:R-:W-:Y:S01]  /*50e0*/  VIADD R2, R0, 0xffffffb9 ;  /* 0xffffffb900027836 */ /* 0x000fe20000000000 */
[----:B------:R-:W-:-:S02]  /*50f0*/  FSEL R146, R146, -INF , !P1 ;  /* 0xff80000092927808 */ /* 0x000fc40004800000 */
[----:B------:R4:W1:Y:S01]  /*5100*/  MUFU.TANH R84, R3 ;  /* 0x0000000300547308 */ /* 0x0008620000002400 */
[----:B------:R-:W-:Y:S02]  /*5110*/  FSEL R141, R141, -INF , !P1 ;  /* 0xff8000008d8d7808 */ /* 0x000fe40004800000 */
[----:B------:R-:W-:Y:S02]  /*5120*/  FSEL R151, R151, -INF , !P1 ;  /* 0xff80000097977808 */ /* 0x000fe40004800000 */
[----:B------:R-:W-:Y:S02]  /*5130*/  FSEL R138, R178, -INF , !P1 ;  /* 0xff800000b28a7808 */ /* 0x000fe40004800000 */
[----:B------:R-:W-:Y:S02]  /*5140*/  ISETP.GE.AND P1, PT, R2, UR18, PT ;  /* 0x0000001202007c0c */ /* 0x000fe4000bf26270 */
[----:B------:R-:W-:Y:S02]  /*5150*/  IADD3 R2, PT, PT, R0, -0x40, RZ ;  /* 0xffffffc000027810 */ /* 0x000fe40007ffe0ff */
[----:B------:R-:W-:-:S02]  /*5160*/  FSEL R148, R148, -INF , !P0 ;  /* 0xff80000094947808 */ /* 0x000fc40004000000 */
[----:B------:R-:W-:Y:S02]  /*5170*/  FSEL R140, R140, -INF , !P0 ;  /* 0xff8000008c8c7808 */ /* 0x000fe40004000000 */
[----:B------:R-:W-:Y:S01]  /*5180*/  FSEL R150, R150, -INF , !P0 ;  /* 0xff80000096967808 */ /* 0x000fe20004000000 */
[----:B----4-:R-:W-:Y:S01]  /*5190*/  FMUL.FTZ R3, R58, UR19 ;  /* 0x000000133a037c20 */ /* 0x010fe20008410000 */
[----:B------:R-:W-:Y:S01]  /*51a0*/  FSEL R72, R181, -INF , !P0 ;  /* 0xff800000b5487808 */ /* 0x000fe20004000000 */
[----:B------:R4:W1:Y:S01]  /*51b0*/  MUFU.TANH R58, R4 ;  /* 0x00000004003a7308 */ /* 0x0008620000002400 */
[----:B------:R-:W-:Y:S01]  /*51c0*/  ISETP.GE.AND P0, PT, R2, UR18, PT ;  /* 0x0000001202007c0c */ /* 0x000fe2000bf06270 */
[----:B------:R-:W-:Y:S01]  /*51d0*/  VIADD R2, R0, 0xffffffc1 ;  /* 0xffffffc100027836 */ /* 0x000fe20000000000 */
[----:B------:R-:W-:Y:S01]  /*51e0*/  FSEL R161, R161, -INF , !P4 ;  /* 0xff800000a1a17808 */ /* 0x000fe20006000000 */
[----:B--2---:R-:W-:Y:S01]  /*51f0*/  HMMA.16816.F32 R48, R20, R8, R80 ;  /* 0x000000081430723c */ /* 0x004fe20000001850 */
[----:B------:R-:W-:-:S02]  /*5200*/  FSEL R158, R158, -INF , !P4 ;  /* 0xff8000009e9e7808 */ /* 0x000fc40006000000 */
[----:B------:R-:W-:Y:S01]  /*5210*/  FSEL R157, R157, -INF , !P4 ;  /* 0xff8000009d9d7808 */ /* 0x000fe20006000000 */
[----:B------:R2:W1:Y:S01]  /*5220*/  MUFU.TANH R69, R3 ;  /* 0x0000000300457308 */ /* 0x0004620000002400 */
[----:B------:R-:W-:Y:S02]  /*5230*/  FSEL R155, R155, -INF , !P4 ;  /* 0xff8000009b9b7808 */ /* 0x000fe40006000000 */
[----:B------:R-:W-:Y:S01]  /*5240*/  ISETP.GE.AND P4, PT, R2, UR18, PT ;  /* 0x0000001202007c0c */ /* 0x000fe2000bf86270 */
[----:B------:R-:W-:Y:S01]  /*5250*/  VIADD R2, R0, 0xffffffc8 ;  /* 0xffffffc800027836 */ /* 0x000fe20000000000 */
[----:B------:R-:W-:Y:S02]  /*5260*/  FSEL R160, R160, -INF , !P3 ;  /* 0xff800000a0a07808 */ /* 0x000fe40005800000 */
[----:B------:R-:W-:Y:S01]  /*5270*/  FSEL R156, R156, -INF , !P3 ;  /* 0xff8000009c9c7808 */ /* 0x000fe20005800000 */
[----:B----4-:R-:W-:Y:S01]  /*5280*/  FMUL.FTZ R4, R46, UR19 ;  /* 0x000000132e047c20 */ /* 0x010fe20008410000 */
[----:B------:R-:W-:-:S02]  /*5290*/  FSEL R168, R168, -INF , !P3 ;  /* 0xff800000a8a87808 */ /* 0x000fc40005800000 */
[----:B------:R-:W-:Y:S01]  /*52a0*/  FSEL R153, R153, -INF , !P3 ;  /* 0xff80000099997808 */ /* 0x000fe20005800000 */
[----:B------:R4:W1:Y:S01]  /*52b0*/  MUFU.TANH R56, R4 ;  /* 0x0000000400387308 */ /* 0x0008620000002400 */
[----:B------:R-:W-:Y:S02]  /*52c0*/  ISETP.GE.AND P3, PT, R2, UR18, PT ;  /* 0x0000001202007c0c */ /* 0x000fe4000bf66270 */
[----:B------:R-:W-:Y:S01]  /*52d0*/  IADD3 R2, PT, PT, R0, -0x37, RZ ;  /* 0xffffffc900027810 */ /* 0x000fe20007ffe0ff */
[----:B--2---:R-:W-:Y:S01]  /*52e0*/  FMUL.FTZ R3, R45, UR19 ;  /* 0x000000132d037c20 */ /* 0x004fe20008410000 */
[----:B------:R-:W-:Y:S02]  /*52f0*/  FSEL R159, R159, -INF , !P2 ;  /* 0xff8000009f9f7808 */ /* 0x000fe40005000000 */
[----:B------:R-:W-:Y:S01]  /*5300*/  FSEL R154, R154, -INF , !P2 ;  /* 0xff8000009a9a7808 */ /* 0x000fe20005000000 */
[----:B------:R2:W1:Y:S01]  /*5310*/  MUFU.TANH R59, R3 ;  /* 0x00000003003b7308 */ /* 0x0004620000002400 */
[----:B------:R-:W-:-:S02]  /*5320*/  FSEL R165, R165, -INF , !P2 ;  /* 0xff800000a5a57808 */ /* 0x000fc40005000000 */
[----:B------:R-:W-:Y:S02]  /*5330*/  FSEL R162, R162, -INF , !P1 ;  /* 0xff800000a2a27808 */ /* 0x000fe40004800000 */
[----:B------:R-:W-:Y:S02]  /*5340*/  FSEL R163, R163, -INF , !P1 ;  /* 0xff800000a3a37808 */ /* 0x000fe40004800000 */
[----:B------:R-:W-:Y:S01]  /*5350*/  FSEL R186, R186, -INF , !P0 ;  /* 0xff800000baba7808 */ /* 0x000fe20004000000 */
[----:B----4-:R-:W4:Y:S01]  /*5360*/  LDSM.16.M88.4 R4, [R39+0x7800] ;  /* 0x007800002704783b */ /* 0x010f220000000200 */
[----:B------:R-:W-:Y:S01]  /*5370*/  FSEL R175, R175, -INF , !P0 ;  /* 0xff800000afaf7808 */ /* 0x000fe20004000000 */
[----:B------:R-:W-:-:S04]  /*5380*/  DEPBAR.LE SB0, 0x0 ;  /* 0x000080000000791a */ /* 0x000fc80000000000 */
[----:B------:R-:W-:Y:S01]  /*5390*/  FSEL R174, R174, -INF , !P0 ;  /* 0xff800000aeae7808 */ /* 0x000fe20004000000 */
[----:B--2---:R-:W-:Y:S01]  /*53a0*/  FMUL.FTZ R3, R47, UR19 ;  /* 0x000000132f037c20 */ /* 0x004fe20008410000 */
[----:B------:R-:W-:Y:S01]  /*53b0*/  FSEL R173, R173, -INF , !P0 ;  /* 0xff800000adad7808 */ /* 0x000fe20004000000 */
[----:B------:R-:W-:Y:S01]  /*53c0*/  HMMA.16816.F32 R44, R20, R10, R76 ;  /* 0x0000000a142c723c */ /* 0x000fe2000000184c */
[----:B------:R-:W-:Y:S01]  /*53d0*/  FSEL R78, R132, -INF , !P2 ;  /* 0xff800000844e7808 */ /* 0x000fe20005000000 */
[----:B------:R-:W-:Y:S01]  /*53e0*/  FMUL.FTZ R20, R32, UR19 ;  /* 0x0000001320147c20 */ /* 0x000fe20008410000 */
[----:B------:R-:W-:Y:S01]  /*53f0*/  ISETP.GE.AND P2, PT, R2, UR18, PT ;  /* 0x0000001202007c0c */ /* 0x000fe2000bf46270 */
[----:B------:R-:W-:Y:S01]  /*5400*/  VIADD R2, R0, 0xffffffd0 ;  /* 0xffffffd000027836 */ /* 0x000fe20000000000 */
[----:B------:R-:W-:Y:S01]  /*5410*/  FSEL R79, R131, -INF , !P1 ;  /* 0xff800000834f7808 */ /* 0x000fe20004800000 */
[----:B------:R2:W1:Y:S01]  /*5420*/  MUFU.TANH R37, R20 ;  /* 0x0000001400257308 */ /* 0x0004620000002400 */
[----:B------:R-:W-:-:S02]  /*5430*/  FSEL R77, R164, -INF , !P1 ;  /* 0xff800000a44d7808 */ /* 0x000fc40004800000 */
[----:B------:R-:W-:Y:S01]  /*5440*/  ISETP.GE.AND P1, PT, R2, UR18, PT ;  /* 0x0000001202007c0c */ /* 0x000fe2000bf26270 */
[----:B------:R-:W-:Y:S01]  /*5450*/  VIADD R2, R0, 0xffffffd1 ;  /* 0xffffffd100027836 */ /* 0x000fe20000000000 */
[----:B------:R-:W-:Y:S02]  /*5460*/  FSEL R183, R183, -INF , !P4 ;  /* 0xff800000b7b77808 */ /* 0x000fe40006000000 */
[----:B------:R-:W-:Y:S01]  /*5470*/  FSEL R172, R172, -INF , !P4 ;  /* 0xff800000acac7808 */ /* 0x000fe20006000000 */
[----:B------:R3:W1:Y:S01]  /*5480*/  MUFU.TANH R57, R3 ;  /* 0x0000000300397308 */ /* 0x0006620000002400 */
[----:B------:R-:W-:Y:S02]  /*5490*/  ISETP.GE.AND P0, PT, R2, UR18, PT ;  /* 0x0000001202007c0c */ /* 0x000fe4000bf06270 */
[----:B------:R-:W-:Y:S02]  /*54a0*/  IADD3 R2, PT, PT, R0, -0x28, RZ ;  /* 0xffffffd800027810 */ /* 0x000fe40007ffe0ff */
[----:B------:R-:W-:-:S02]  /*54b0*/  FSEL R189, R189, -INF , !P4 ;  /* 0xff800000bdbd7808 */ /* 0x000fc40006000000 */
[----:B------:R-:W-:Y:S01]  /*54c0*/  ISETP.GE.AND P5, PT, R2, UR18, PT ;  /* 0x0000001202007c0c */ /* 0x000fe2000bfa6270 */
[----:B------:R-:W-:Y:S01]  /*54d0*/  VIADD R2, R0, 0xffffffd9 ;  /* 0xffffffd900027836 */ /* 0x000fe20000000000 */
[C---:B--2---:R-:W-:Y:S01]  /*54e0*/  HMMA.16816.F32 R20, R24.reuse, R8, R64 ;  /* 0x000000081814723c */ /* 0x044fe20000001840 */
[----:B------:R-:W-:Y:S01]  /*54f0*/  FMUL.FTZ R8, R35, UR19 ;  /* 0x0000001323087c20 */ /* 0x000fe20008410000 */
[----:B------:R-:W-:Y:S02]  /*5500*/  FSEL R169, R169, -INF , !P4 ;  /* 0xff800000a9a97808 */ /* 0x000fe40006000000 */
[----:B------:R-:W-:Y:S01]  /*5510*/  ISETP.GE.AND P4, PT, R2, UR18, PT ;  /* 0x0000001202007c0c */ /* 0x000fe2000bf86270 */
[----:B------:R-:W-:Y:S01]  /*5520*/  VIADD R2, R0, 0xffffffe0 ;  /* 0xffffffe000027836 */ /* 0x000fe20000000000 */
[----:B-----5:R-:W-:Y:S01]  /*5530*/  FSEL R179, R179, -INF , !P3 ;  /* 0xff800000b3b37808 */ /* 0x020fe20005800000 */
[----:B---3--:R-:W-:Y:S01]  /*5540*/  FMUL.FTZ R3, R33, UR19 ;  /* 0x0000001321037c20 */ /* 0x008fe20008410000 */
[----:B------:R-:W-:Y:S01]  /*5550*/  HMMA.16816.F32 R24, R24, R10, R60 ;  /* 0x0000000a1818723c */ /* 0x000fe2000000183c */
[----:B------:R2:W3:Y:S01]  /*5560*/  MUFU.TANH R33, R8 ;  /* 0x0000000800217308 */ /* 0x0004e20000002400 */
[----:B------:R-:W-:-:S02]  /*5570*/  FSEL R171, R171, -INF , !P3 ;  /* 0xff800000abab7808 */ /* 0x000fc40005800000 */
[----:B------:R-:W-:Y:S02]  /*5580*/  FSEL R188, R188, -INF , !P3 ;  /* 0xff800000bcbc7808 */ /* 0x000fe40005800000 */
[----:B------:R-:W-:Y:S02]  /*5590*/  FSEL R167, R167, -INF , !P3 ;  /* 0xff800000a7a77808 */ /* 0x000fe40005800000 */
[----:B----4-:R-:W-:Y:S01]  /*55a0*/  HMMA.16816.F32 R48, R12, R4, R48 ;  /* 0x000000040c30723c */ /* 0x010fe20000001830 */
[----:B------:R4:W1:Y:S01]  /*55b0*/  MUFU.TANH R38, R3 ;  /* 0x0000000300267308 */ /* 0x0008620000002400 */
[----:B------:R-:W-:Y:S02]  /*55c0*/  ISETP.GE.AND P3, PT, R2, UR18, PT ;  /* 0x0000001202007c0c */ /* 0x000fe4000bf66270 */
[----:B------:R-:W-:Y:S02]  /*55d0*/  IADD3 R2, PT, PT, R0, -0x1f, RZ ;  /* 0xffffffe100027810 */ /* 0x000fe40007ffe0ff */
[----:B------:R-:W-:-:S02]  /*55e0*/  FSEL R185, R185, -INF , !P2 ;  /* 0xff800000b9b97808 */ /* 0x000fc40005000000 */
[----:B------:R-:W-:Y:S01]  /*55f0*/  HMMA.16816.F32 R44, R12, R6, R44 ;  /* 0x000000060c2c723c */ /* 0x000fe2000000182c */
[----:B------:R-:W-:Y:S01]  /*5600*/  FSEL R170, R170, -INF , !P2 ;  /* 0xff800000aaaa7808 */ /* 0x000fe20005000000 */
[----:B--2---:R-:W-:Y:S01]  /*5610*/  FMUL.FTZ R8, R28, UR19 ;  /* 0x000000131c087c20 */ /* 0x004fe20008410000 */
[----:B------:R-:W-:Y:S02]  /*5620*/  FSEL R187, R187, -INF , !P2 ;  /* 0xff800000bbbb7808 */ /* 0x000fe40005000000 */
[----:B------:R-:W-:Y:S01]  /*5630*/  FSEL R166, R166, -INF , !P2 ;  /* 0xff800000a6a67808 */ /* 0x000fe20005000000 */
[----:B------:R2:W1:Y:S01]  /*5640*/  MUFU.TANH R32, R8 ;  /* 0x0000000800207308 */ /* 0x0004620000002400 */
[----:B------:R-:W-:Y:S01]  /*5650*/  ISETP.GE.AND P2, PT, R2, UR18, PT ;  /* 0x0000001202007c0c */ /* 0x000fe2000bf46270 */
[----:B------:R-:W-:Y:S01]  /*5660*/  HMMA.16816.F32 R40, R16, R4, R20 ;  /* 0x000000041028723c */ /* 0x000fe20000001814 */
[----:B------:R-:W-:Y:S02]  /*5670*/  VIADD R2, R0, 0xffffffe8 ;  /* 0xffffffe800027836 */ /* 0x000fe40000000000 */
[----:B----4-:R-:W-:Y:S01]  /*5680*/  FMUL.FTZ R3, R34, UR19 ;  /* 0x0000001322037c20 */ /* 0x010fe20008410000 */
[----:B------:R-:W-:-:S02]  /*5690*/  FSEL R205, R126, -INF , !P1 ;  /* 0xff8000007ecd7808 */ /* 0x000fc40004800000 */
[----:B------:R-:W-:Y:S01]  /*56a0*/  FSEL R201, R129, -INF , !P1 ;  /* 0xff80000081c97808 */ /* 0x000fe20004800000 */
[----:B------:R4:W1:Y:S01]  /*56b0*/  MUFU.TANH R34, R3 ;  /* 0x0000000300227308 */ /* 0x0008620000002400 */
[----:B------:R-:W-:Y:S01]  /*56c0*/  FSEL R199, R199, -INF , !P1 ;  /* 0xff800000c7c77808 */ /* 0x000fe20004800000 */
[----:B------:R-:W-:Y:S01]  /*56d0*/  HMMA.16816.F32 R24, R16, R6, R24 ;  /* 0x000000061018723c */ /* 0x000fe20000001818 */
[----:B------:R-:W-:Y:S01]  /*56e0*/  FSEL R196, R196, -INF , !P1 ;  /* 0xff800000c4c47808 */ /* 0x000fe20004800000 */
[----:B------:R-:W-:Y:S01]  /*56f0*/  FMUL.FTZ R19, R54, UR19 ;  /* 0x0000001336137c20 */ /* 0x000fe20008410000 */
[----:B------:R-:W-:Y:S02]  /*5700*/  FSEL R202, R125, -INF , !P0 ;  /* 0xff8000007dca7808 */ /* 0x000fe40004000000 */
[----:B------:R-:W-:Y:S01]  /*5710*/  FSEL R197, R127, -INF , !P0 ;  /* 0xff8000007fc57808 */ /* 0x000fe20004000000 */
[----:B--2---:R-:W-:Y:S01]  /*5720*/  FMUL.FTZ R8, R30, UR19 ;  /* 0x000000131e087c20 */ /* 0x004fe20008410000 */
[----:B------:R-:W-:-:S02]  /*5730*/  FSEL R213, R130, -INF , !P0 ;  /* 0xff80000082d57808 */ /* 0x000fc40004000000 */
[----:B------:R-:W-:Y:S01]  /*5740*/  FSEL R192, R192, -INF , !P0 ;  /* 0xff800000c0c07808 */ /* 0x000fe20004000000 */
[----:B------:R-:W2:Y:S01]  /*5750*/  MUFU.TANH R28, R8 ;  /* 0x00000008001c7308 */ /* 0x000ea20000002400 */
[----:B------:R-:W-:Y:S01]  /*5760*/  BAR.SYNC.DEFER_BLOCKING 0x0 ;  /* 0x0000000000007b1d */ /* 0x000fe20000010000 */
[----:B------:R-:W-:Y:S01]  /*5770*/  ISETP.GE.AND P1, PT, R2, UR18, PT ;  /* 0x0000001202007c0c */ /* 0x000fe2000bf26270 */
[----:B----4-:R-:W-:-:S05]  /*5780*/  FMUL.FTZ R3, R29, UR19 ;  /* 0x000000131d037c20 */ /* 0x010fca0008410000 */
[----:B------:R4:W1:Y:S02]  /*5790*/  MUFU.TANH R29, R3 ;  /* 0x00000003001d7308 */ /* 0x0008640000002400 */
[----:B----4-:R-:W-:-:S06]  /*57a0*/  FMUL.FTZ R3, R52, UR19 ;  /* 0x0000001334037c20 */ /* 0x010fcc0008410000 */
[----:B------:R4:W1:Y:S01]  /*57b0*/  MUFU.TANH R20, R3 ;  /* 0x0000000300147308 */ /* 0x0008620000002400 */
[----:B--23--:R-:W-:Y:S05]  /*57c0*/  BRA.U !UP1, `(.L_x_97) ;  /* 0x0000000509087547 */ /* 0x00cfea000b800000 */
[----:B------:R-:W-:Y:S02]  /*57d0*/  UIADD3 UR24, UPT, UPT, UR15, -0x2, URZ ;  /* 0xfffffffe0f187890 */ /* 0x000fe4000fffe0ff */
[----:B------:R-:W-:Y:S02]  /*57e0*/  USHF.L.U32 UR23, UR12, 0x4, URZ ;  /* 0x000000040c177899 */ /* 0x000fe400080006ff */
[----:B------:R-:W-:Y:S02]  /*57f0*/  UIMAD.WIDE.U32 UR26, UR24, UR12, URZ ;  /* 0x0000000c181a72a5 */ /* 0x000fe4000f8e00ff */
[----:B------:R-:W-:Y:S02]  /*5800*/  USHF.L.U64.HI UR21, UR12, 0x4, UR13 ;  /* 0x000000040c157899 */ /* 0x000fe4000801020d */
[----:B------:R-:W-:Y:S02]  /*5810*/  UIMAD UR24, UR24, UR13, UR27 ;  /* 0x0000000d181872a4 */ /* 0x000fe4000f8e021b */
[----:B------:R-:W-:Y:S01]  /*5820*/  IMAD.U32 R2, RZ, RZ, UR26 ;  /* 0x0000001aff027e24 */ /* 0x000fe2000f8e00ff */
[----:B------:R-:W-:Y:S01]  /*5830*/  ULEA UR25, UP0, UR26, UR23, 0x7 ;  /* 0x000000171a197291 */ /* 0x000fe2000f8038ff */
[----:B----4-:R-:W-:-:S02]  /*5840*/  IMAD.U32 R3, RZ, RZ, UR27 ;  /* 0x0000001bff037e24 */ /* 0x010fc4000f8e00ff */
[----:B------:R-:W-:Y:S01]  /*5850*/  IMAD.U32 R3, RZ, RZ, UR24 ;  /* 0x00000018ff037e24 */ /* 0x000fe2000f8e00ff */
[CC--:B------:R-:W-:Y:S01]  /*5860*/  LEA R16, P0, R2.reuse, R227.reuse, 0x8 ;  /* 0x000000e302107211 */ /* 0x0c0fe200078040ff */
[----:B------:R-:W-:Y:S02]  /*5870*/  ULEA.HI.X UR24, UR26, UR21, UR24, 0x7, UP0 ;  /* 0x000000151a187291 */ /* 0x000fe400080f3c18 */
[----:B------:R-:W-:Y:S01]  /*5880*/  UIADD3 UR27, UP0, UPT, UR25, UR23, URZ ;  /* 0x00000017191b7290 */ /* 0x000fe2000ff1e0ff */
[----:B------:R-:W-:Y:S01]  /*5890*/  LEA.HI.X R17, R2, R226, R3, 0x8, P0 ;  /* 0x000000e202117211 */ /* 0x000fe200000f4403 */
[----:B------:R-:W-:Y:S02]  /*58a0*/  IMAD.U32 R3, RZ, RZ, UR25 ;  /* 0x00000019ff037e24 */ /* 0x000fe4000f8e00ff */
[----:B------:R-:W-:Y:S01]  /*58b0*/  IMAD.U32 R2, RZ, RZ, UR24 ;  /* 0x00000018ff027e24 */ /* 0x000fe2000f8e00ff */
[----:B------:R-:W-:Y:S01]  /*58c0*/  UIADD3.X UR26, UPT, UPT, UR24, UR21, URZ, UP0, !UPT ;  /* 0x00000015181a7290 */ /* 0x000fe200087fe4ff */
[----:B------:R-:W-:Y:S01]  /*58d0*/  @!PT LDS RZ, [RZ] ;  /* 0x00000000fffff984 */ /* 0x000fe20000000800 */
[----:B------:R-:W-:Y:S01]  /*58e0*/  @!PT LDS RZ, [RZ] ;  /* 0x00000000fffff984 */ /* 0x000fe20000000800 */
[----:B------:R-:W-:Y:S01]  /*58f0*/  @!PT LDS RZ, [RZ] ;  /* 0x00000000fffff984 */ /* 0x000fe20000000800 */
[----:B------:R2:W-:Y:S01]  /*5900*/  LDGSTS.E.BYPASS.LTC128B.128 [R36+0x4000], desc[UR16][R16.64] ;  /* 0x0400000010247fae */ /* 0x0005e2000b981a10 */
[----:B------:R-:W-:-:S04]  /*5910*/  LEA R14, P0, R3, R227, 0x1 ;  /* 0x000000e3030e7211 */ /* 0x000fc800078008ff */
[----:B------:R-:W-:Y:S01]  /*5920*/  LEA.HI.X R15, R3, R226, R2, 0x1, P0 ;  /* 0x000000e2030f7211 */ /* 0x000fe200000f0c02 */
[----:B------:R-:W-:Y:S01]  /*5930*/  IMAD.U32 R3, RZ, RZ, UR27 ;  /* 0x0000001bff037e24 */ /* 0x000fe2000f8e00ff */
[----:B------:R-:W-:Y:S01]  /*5940*/  USHF.L.U32 UR27, UR12, 0x5, URZ ;  /* 0x000000050c1b7899 */ /* 0x000fe200080006ff */
[----:B------:R-:W-:Y:S01]  /*5950*/  IMAD.U32 R2, RZ, RZ, UR26 ;  /* 0x0000001aff027e24 */ /* 0x000fe2000f8e00ff */
[----:B------:R-:W-:Y:S01]  /*5960*/  USHF.L.U64.HI UR26, UR12, 0x5, UR13 ;  /* 0x000000050c1a7899 */ /* 0x000fe2000801020d */
[----:B------:R2:W-:Y:S01]  /*5970*/  LDGSTS.E.BYPASS.LTC128B.128 [R36+0x4800], desc[UR16][R14.64] ;  /* 0x048000000e247fae */ /* 0x0005e2000b981a10 */
[----:B------:R-:W-:Y:S01]  /*5980*/  UIADD3 UR29, UP0, UPT, UR27, UR25, URZ ;  /* 0x000000191b1d7290 */ /* 0x000fe2000ff1e0ff */
[----:B------:R-:W-:-:S03]  /*5990*/  LEA R12, P0, R3, R227, 0x1 ;  /* 0x000000e3030c7211 */ /* 0x000fc600078008ff */
[----:B------:R-:W-:Y:S01]  /*59a0*/  UIADD3.X UR28, UPT, UPT, UR26, UR24, URZ, UP0, !UPT ;  /* 0x000000181a1c7290 */ /* 0x000fe200087fe4ff */
[----:B------:R-:W-:Y:S01]  /*59b0*/  LEA.HI.X R13, R3, R226, R2, 0x1, P0 ;  /* 0x000000e2030d7211 */ /* 0x000fe200000f0c02 */
[----:B------:R-:W-:Y:S01]  /*59c0*/  IMAD.U32 R3, RZ, RZ, UR29 ;  /* 0x0000001dff037e24 */ /* 0x000fe2000f8e00ff */
[----:B------:R-:W-:-:S03]  /*59d0*/  ULEA UR25, UP0, UR12, UR25, 0x6 ;  /* 0x000000190c197291 */ /* 0x000fc6000f8030ff */
[----:B------:R-:W-:Y:S01]  /*59e0*/  MOV R2, UR28 ;  /* 0x0000001c00027c02 */ /* 0x000fe20008000f00 */
[----:B------:R-:W-:Y:S01]  /*59f0*/  ULEA.HI.X UR12, UR12, UR24, UR13, 0x6, UP0 ;  /* 0x000000180c0c7291 */ /* 0x000fe200080f340d */
[CC--:B------:R-:W-:Y:S01]  /*5a00*/  LEA R10, P0, R3.reuse, R227.reuse, 0x1 ;  /* 0x000000e3030a7211 */ /* 0x0c0fe200078008ff */
[----:B------:R-:W-:Y:S01]  /*5a10*/  UIADD3 UR29, UP0, UPT, UR29, UR23, URZ ;  /* 0x000000171d1d7290 */ /* 0x000fe2000ff1e0ff */
[----:B------:R2:W-:Y:S02]  /*5a20*/  LDGSTS.E.BYPASS.LTC128B.128 [R36+0x5000], desc[UR16][R12.64] ;  /* 0x050000000c247fae */ /* 0x0005e4000b981a10 */
[----:B------:R-:W-:Y:S01]  /*5a30*/  LEA.HI.X R11, R3, R226, R2, 0x1, P0 ;  /* 0x000000e2030b7211 */ /* 0x000fe200000f0c02 */
[----:B------:R-:W-:Y:S01]  /*5a40*/  IMAD.U32 R3, RZ, RZ, UR25 ;  /* 0x00000019ff037e24 */ /* 0x000fe2000f8e00ff */
[----:B------:R-:W-:Y:S01]  /*5a50*/  UIADD3.X UR28, UPT, UPT, UR28, UR21, URZ, UP0, !UPT ;  /* 0x000000151c1c7290 */ /* 0x000fe200087fe4ff */
[----:B------:R-:W-:Y:S01]  /*5a60*/  IMAD.U32 R2, RZ, RZ, UR12 ;  /* 0x0000000cff027e24 */ /* 0x000fe2000f8e00ff */
[----:B------:R-:W-:Y:S01]  /*5a70*/  UIADD3 UR23, UP0, UPT, UR25, UR23, URZ ;  /* 0x0000001719177290 */ /* 0x000fe2000ff1e0ff */
[----:B------:R2:W-:Y:S01]  /*5a80*/  LDGSTS.E.BYPASS.LTC128B.128 [R36+0x5800], desc[UR16][R10.64] ;  /* 0x058000000a247fae */ /* 0x0005e2000b981a10 */
[----:B------:R-:W-:-:S02]  /*5a90*/  LEA R6, P0, R3, R227, 0x1 ;  /* 0x000000e303067211 */ /* 0x000fc400078008ff */
[----:B------:R-:W-:Y:S02]  /*5aa0*/  UIADD3.X UR21, UPT, UPT, UR12, UR21, URZ, UP0, !UPT ;  /* 0x000000150c157290 */ /* 0x000fe400087fe4ff */
[----:B------:R-:W-:Y:S01]  /*5ab0*/  LEA.HI.X R7, R3, R226, R2, 0x1, P0 ;  /* 0x000000e203077211 */ /* 0x000fe200000f0c02 */
[----:B------:R-:W-:Y:S01]  /*5ac0*/  IMAD.U32 R3, RZ, RZ, UR29 ;  /* 0x0000001dff037e24 */ /* 0x000fe2000f8e00ff */
[----:B------:R-:W-:Y:S01]  /*5ad0*/  UIADD3 UR25, UP0, UPT, UR25, UR27, URZ ;  /* 0x0000001b19197290 */ /* 0x000fe2000ff1e0ff */
[----:B------:R-:W-:-:S03]  /*5ae0*/  IMAD.U32 R2, RZ, RZ, UR28 ;  /* 0x0000001cff027e24 */ /* 0x000fc6000f8e00ff */
[C---:B------:R-:W-:Y:S01]  /*5af0*/  LEA R8, P0, R3.reuse, R227, 0x1 ;  /* 0x000000e303087211 */ /* 0x040fe200078008ff */
[----:B------:R-:W-:Y:S01]  /*5b00*/  UIADD3.X UR12, UPT, UPT, UR12, UR26, URZ, UP0, !UPT ;  /* 0x0000001a0c0c7290 */ /* 0x000fe200087fe4ff */
[----:B------:R-:W-:Y:S02]  /*5b10*/  IMAD.U32 R18, RZ, RZ, UR25 ;  /* 0x00000019ff127e24 */ /* 0x000fe4000f8e00ff */
[----:B------:R-:W-:Y:S01]  /*5b20*/  LEA.HI.X R9, R3, R226, R2, 0x1, P0 ;  /* 0x000000e203097211 */ /* 0x000fe200000f0c02 */
[----:B------:R-:W-:Y:S01]  /*5b30*/  IMAD.U32 R2, RZ, RZ, UR21 ;  /* 0x00000015ff027e24 */ /* 0x000fe2000f8e00ff */
[----:B------:R-:W-:-:S03]  /*5b40*/  MOV R3, UR23 ;  /* 0x0000001700037c02 */ /* 0x000fc60008000f00 */
[----:B------:R2:W-:Y:S01]  /*5b50*/  LDGSTS.E.BYPASS.LTC128B.128 [R36+0x6000], desc[UR16][R8.64] ;  /* 0x0600000008247fae */ /* 0x0005e2000b981a10 */
[----:B------:R-:W-:-:S03]  /*5b60*/  LEA R4, P0, R3, R227, 0x1 ;  /* 0x000000e303047211 */ /* 0x000fc600078008ff */
[----:B------:R2:W-:Y:S01]  /*5b70*/  LDGSTS.E.BYPASS.LTC128B.128 [R36+0x6800], desc[UR16][R6.64] ;  /* 0x0680000006247fae */ /* 0x0005e2000b981a10 */
[----:B------:R-:W-:Y:S01]  /*5b80*/  LEA.HI.X R5, R3, R226, R2, 0x1, P0 ;  /* 0x000000e203057211 */ /* 0x000fe200000f0c02 */
[----:B------:R-:W-:Y:S01]  /*5b90*/  IMAD.U32 R3, RZ, RZ, UR12 ;  /* 0x0000000cff037e24 */ /* 0x000fe2000f8e00ff */
[----:B------:R-:W-:-:S03]  /*5ba0*/  LEA R2, P0, R18, R227, 0x1 ;  /* 0x000000e312027211 */ /* 0x000fc600078008ff */
[----:B------:R2:W-:Y:S01]  /*5bb0*/  LDGSTS.E.BYPASS.LTC128B.128 [R36+0x7000], desc[UR16][R4.64] ;  /* 0x0700000004247fae */ /* 0x0005e2000b981a10 */
[----:B------:R-:W-:-:S05]  /*5bc0*/  LEA.HI.X R3, R18, R226, R3, 0x1, P0 ;  /* 0x000000e212037211 */ /* 0x000fca00000f0c03 */
[----:B------:R2:W-:Y:S04]  /*5bd0*/  LDGSTS.E.BYPASS.LTC128B.128 [R36+0x7800], desc[UR16][R2.64] ;  /* 0x0780000002247fae */ /* 0x0005e8000b981a10 */
[----:B------:R-:W0:Y:S02]  /*5be0*/  LDGDEPBAR ;  /* 0x00000000000079af */ /* 0x000e240000000000 */
.L_x_97:
[----:B--2---:R-:W-:Y:S01]  /*5bf0*/  FMNMX3.FTZ R2, R116, R89, R86, !PT ;  /* 0x0000005974027276 */ /* 0x004fe20007810056 */
[----:B------:R-:W-:Y:S01]  /*5c00*/  FMUL.FTZ R5, R41, UR19 ;  /* 0x0000001329057c20 */ /* 0x000fe20008410000 */
[----:B----4-:R-:W-:Y:S01]  /*5c10*/  IADD3 R3, PT, PT, R0, -0x17, RZ ;  /* 0xffffffe900037810 */ /* 0x010fe20007ffe0ff */
[----:B------:R-:W-:Y:S01]  /*5c20*/  MUFU.TANH R6, R19 ;  /* 0x0000001300067308 */ /* 0x000fe20000002400 */
[----:B------:R-:W-:Y:S01]  /*5c30*/  FMNMX3.FTZ R2, R2, R87, R85, !PT ;  /* 0x0000005702027276 */ /* 0x000fe20007810055 */
[----:B------:R-:W2:Y:S01]  /*5c40*/  LDCU UR12, c[0x0][0x45c] ;  /* 0x00008b80ff0c77ac */ /* 0x000ea20008000800 */
[----:B------:R-:W-:Y:S01]  /*5c50*/  ISETP.GE.AND P0, PT, R3, UR18, PT ;  /* 0x0000001203007c0c */ /* 0x000fe2000bf06270 */
[----:B------:R-:W-:Y:S01]  /*5c60*/  FMUL.FTZ R3, R40, UR19 ;  /* 0x0000001328037c20 */ /* 0x000fe20008410000 */
[----:B------:R-:W-:Y:S01]  /*5c70*/  FMNMX3.FTZ R2, R2, R121, R108, !PT ;  /* 0x0000007902027276 */ /* 0x000fe2000781006c */
[----:B------:R-:W-:Y:S01]  /*5c80*/  STL [R1+0xf4], R251 ;  /* 0x0000f4fb01007387 */ /* 0x000fe20000100800 */
[----:B------:R-:W-:Y:S01]  /*5c90*/  IADD3 R4, PT, PT, R0, -0x10, RZ ;  /* 0xfffffff000047810 */ /* 0x000fe20007ffe0ff */
[----:B------:R3:W4:Y:S01]  /*5ca0*/  MUFU.TANH R9, R3 ;  /* 0x0000000300097308 */ /* 0x0007220000002400 */
[----:B------:R-:W-:Y:S01]  /*5cb0*/  FMNMX3.FTZ R2, R2, R109, R142, !PT ;  /* 0x0000006d02027276 */ /* 0x000fe2000781008e */
[----:B------:R-:W-:Y:S01]  /*5cc0*/  STL [R1+0xf0], R200 ;  /* 0x0000f0c801007387 */ /* 0x000fe20000100800 */
[----:B-1----:R-:W-:-:S02]  /*5cd0*/  FSEL R219, R34, -INF , !P3 ;  /* 0xff80000022db7808 */ /* 0x002fc40005800000 */
[----:B------:R-:W-:Y:S01]  /*5ce0*/  FMNMX3.FTZ R2, R2, R139, R138, !PT ;  /* 0x0000008b02027276 */ /* 0x000fe2000781008a */
[----:B------:R-:W-:Y:S01]  /*5cf0*/  STL [R1+0xec], R103 ;  /* 0x0000ec6701007387 */ /* 0x000fe20000100800 */
[----:B------:R-:W-:Y:S01]  /*5d00*/  FSEL R206, R37, -INF , !P3 ;  /* 0xff80000025ce7808 */ /* 0x000fe20005800000 */
[----:B------:R1:W2:Y:S01]  /*5d10*/  MUFU.TANH R8, R5 ;  /* 0x0000000500087308 */ /* 0x0002a20000002400 */
[----:B------:R-:W-:Y:S01]  /*5d20*/  FMNMX3.FTZ R2, R2, R72, R155, !PT ;  /* 0x0000004802027276 */ /* 0x000fe2000781009b */
[----:B------:R-:W-:Y:S01]  /*5d30*/  STL [R1+0xe8], R102 ;  /* 0x0000e86601007387 */ /* 0x000fe20000100800 */
[----:B------:R-:W-:Y:S02]  /*5d40*/  FSEL R227, R56, -INF , !P3 ;  /* 0xff80000038e37808 */ /* 0x000fe40005800000 */
[----:B------:R-:W-:Y:S01]  /*5d50*/  FMNMX3.FTZ R2, R2, R153, R78, !PT ;  /* 0x0000009902027276 */ /* 0x000fe2000781004e */
[----:B------:R-:W-:Y:S01]  /*5d60*/  STL [R1+0xe4], R101 ;  /* 0x0000e46501007387 */ /* 0x000fe20000100800 */
[----:B------:R-:W-:Y:S01]  /*5d70*/  FSEL R224, R58, -INF , !P3 ;  /* 0xff8000003ae07808 */ /* 0x000fe20005800000 */
[----:B---3--:R-:W-:Y:S01]  /*5d80*/  VIADD R3, R0, 0xfffffff1 ;  /* 0xfffffff100037836 */ /* 0x008fe20000000000 */
[----:B------:R-:W-:Y:S01]  /*5d90*/  FMNMX3.FTZ R2, R2, R77, R173, !PT ;  /* 0x0000004d02027276 */ /* 0x000fe200078100ad */
[----:B------:R-:W-:Y:S01]  /*5da0*/  STL [R1+0xe0], R100 ;  /* 0x0000e06401007387 */ /* 0x000fe20000100800 */
[----:B------:R-:W-:-:S02]  /*5db0*/  FSEL R191, R68, -INF , !P4 ;  /* 0xff80000044bf7808 */ /* 0x000fc40006000000 */
[----:B------:R-:W-:Y:S01]  /*5dc0*/  ISETP.GE.AND P3, PT, R3, UR18, PT ;  /* 0x0000001203007c0c */ /* 0x000fe2000bf66270 */
[----:B------:R-:W-:Y:S01]  /*5dd0*/  FMUL.FTZ R3, R24, UR19 ;  /* 0x0000001318037c20 */ /* 0x000fe20008410000 */
[----:B------:R-:W-:Y:S02]  /*5de0*/  FSEL R182, R70, -INF , !P4 ;  /* 0xff80000046b67808 */ /* 0x000fe40006000000 */
[----:B------:R-:W-:Y:S01]  /*5df0*/  FSEL R195, R90, -INF , !P4 ;  /* 0xff8000005ac37808 */ /* 0x000fe20006000000 */
[----:B------:R3:W2:Y:S01]  /*5e00*/  MUFU.TANH R7, R3 ;  /* 0x0000000300077308 */ /* 0x0006a20000002400 */
[----:B------:R-:W-:Y:S02]  /*5e10*/  FSEL R14, R119, -INF , !P4 ;  /* 0xff800000770e7808 */ /* 0x000fe40006000000 */
[----:B------:R-:W-:Y:S01]  /*5e20*/  ISETP.GE.AND P4, PT, R4, UR18, PT ;  /* 0x0000001204007c0c */ /* 0x000fe2000bf86270 */
[----:B------:R-:W-:Y:S01]  /*5e30*/  FMUL.FTZ R4, R25, UR19 ;  /* 0x0000001319047c20 */ /* 0x000fe20008410000 */
[----:B------:R-:W-:-:S02]  /*5e40*/  FMNMX3.FTZ R2, R2, R169, R167, !PT ;  /* 0x000000a902027276 */ /* 0x000fc400078100a7 */
[----:B------:R-:W-:Y:S02]  /*5e50*/  FSEL R15, R120, -INF , !P5 ;  /* 0xff800000780f7808 */ /* 0x000fe40006800000 */
[----:B------:R-:W-:Y:S01]  /*5e60*/  FMNMX3.FTZ R2, R2, R166, R196, !PT ;  /* 0x000000a602027276 */ /* 0x000fe200078100c4 */
[----:B------:R-:W2:Y:S01]  /*5e70*/  MUFU.TANH R4, R4 ;  /* 0x0000000400047308 */ /* 0x000ea20000002400 */
[----:B-1----:R-:W-:Y:S02]  /*5e80*/  IADD3 R5, PT, PT, R0, -0x8, RZ ;  /* 0xfffffff800057810 */ /* 0x002fe40007ffe0ff */
[----:B------:R-:W-:Y:S02]  /*5e90*/  FMNMX3.FTZ R2, R2, R192, R15, !PT ;  /* 0x000000c002027276 */ /* 0x000fe4000781000f */
[----:B------:R-:W-:Y:S02]  /*5ea0*/  FSEL R223, R59, -INF , !P2 ;  /* 0xff8000003bdf7808 */ /* 0x000fe40005000000 */
[----:B------:R-:W-:-:S02]  /*5eb0*/  FSEL R218, R32, -INF , !P1 ;  /* 0xff80000020da7808 */ /* 0x000fc40004800000 */
[----:B------:R-:W-:Y:S02]  /*5ec0*/  FMNMX3.FTZ R2, R2, R14, R224, !PT ;  /* 0x0000000e02027276 */ /* 0x000fe400078100e0 */
[----:B------:R-:W-:Y:S02]  /*5ed0*/  FSEL R215, R33, -INF , !P2 ;  /* 0xff80000021d77808 */ /* 0x000fe40005000000 */
[----:B------:R-:W-:Y:S02]  /*5ee0*/  FSEL R204, R38, -INF , !P2 ;  /* 0xff80000026cc7808 */ /* 0x000fe40005000000 */
[----:B------:R-:W-:Y:S02]  /*5ef0*/  FSEL R226, R57, -INF , !P2 ;  /* 0xff80000039e27808 */ /* 0x000fe40005000000 */
[----:B---3--:R-:W-:Y:S02]  /*5f00*/  IADD3 R3, PT, PT, R0, -0x7, RZ ;  /* 0xfffffff900037810 */ /* 0x008fe40007ffe0ff */
[----:B------:R-:W-:-:S02]  /*5f10*/  ISETP.GE.AND P2, PT, R5, UR18, PT ;  /* 0x0000001205007c0c */ /* 0x000fc4000bf46270 */
[----:B------:R-:W-:Y:S02]  /*5f20*/  FSEL R217, R29, -INF , !P0 ;  /* 0xff8000001dd97808 */ /* 0x000fe40004000000 */
[----:B----4-:R-:W-:Y:S02]  /*5f30*/  FSEL R216, R9, -INF , !P4 ;  /* 0xff80000009d87808 */ /* 0x010fe40006000000 */
[----:B------:R-:W-:Y:S02]  /*5f40*/  FMNMX3.FTZ R0, R2, R223, R218, !PT ;  /* 0x000000df02007276 */ /* 0x000fe400078100da */
[----:B------:R-:W-:Y:S02]  /*5f50*/  FSEL R190, R69, -INF , !P5 ;  /* 0xff80000045be7808 */ /* 0x000fe40006800000 */
[----:B------:R-:W-:Y:S02]  /*5f60*/  FSEL R184, R84, -INF , !P5 ;  /* 0xff80000054b87808 */ /* 0x000fe40006800000 */
[----:B------:R-:W-:-:S02]  /*5f70*/  FSEL R198, R88, -INF , !P5 ;  /* 0xff80000058c67808 */ /* 0x000fc40006800000 */
[----:B------:R-:W-:Y:S02]  /*5f80*/  ISETP.GE.AND P5, PT, R3, UR18, PT ;  /* 0x0000001203007c0c */ /* 0x000fe4000bfa6270 */
[----:B--2---:R-:W-:Y:S02]  /*5f90*/  FSEL R222, R8, -INF , !P3 ;  /* 0xff80000008de7808 */ /* 0x004fe40005800000 */
[----:B------:R-:W-:Y:S02]  /*5fa0*/  FSEL R221, R7, -INF , !P2 ;  /* 0xff80000007dd7808 */ /* 0x000fe40005000000 */
[----:B------:R-:W-:Y:S02]  /*5fb0*/  FMNMX3.FTZ R0, R0, R217, R216, !PT ;  /* 0x000000d900007276 */ /* 0x000fe400078100d8 */
[----:B------:R-:W-:Y:S02]  /*5fc0*/  FSEL R231, R4, -INF , !P5 ;  /* 0xff80000004e77808 */ /* 0x000fe40006800000 */
[----:B------:R-:W-:-:S02]  /*5fd0*/  FMNMX3.FTZ R0, R0, R222, R221, !PT ;  /* 0x000000de00007276 */ /* 0x000fc400078100dd */
[----:B------:R-:W-:Y:S02]  /*5fe0*/  FSEL R220, R6, -INF , !P1 ;  /* 0xff80000006dc7808 */ /* 0x000fe40004800000 */
[----:B------:R-:W-:Y:S02]  /*5ff0*/  FMNMX.FTZ R0, R231, R0, !PT ;  /* 0x00000000e7007209 */ /* 0x000fe40007810000 */
[----:B------:R-:W-:Y:S02]  /*6000*/  FSEL R203, R20, -INF , !P1 ;  /* 0xff80000014cb7808 */ /* 0x000fe40004800000 */
[----:B------:R-:W-:Y:S01]  /*6010*/  FMNMX3.FTZ R76, R118, R97, R94, !PT ;  /* 0x00000061764c7276 */ /* 0x000fe2000781005e */
[----:B------:R-:W1:Y:S01]  /*6020*/  SHFL.BFLY PT, R2, R0, 0x2, 0x1f ;  /* 0x0c401f0000027f89 */ /* 0x000e6200000e0000 */
[----:B------:R-:W-:Y:S02]  /*6030*/  FSEL R225, R28, -INF , !P1 ;  /* 0xff8000001ce17808 */ /* 0x000fe40004800000 */
[----:B------:R-:W-:-:S04]  /*6040*/  FMNMX3.FTZ R76, R76, R99, R107, !PT ;  /* 0x000000634c4c7276 */ /* 0x000fc8000781006b */
[----:B------:R-:W-:-:S04]  /*6050*/  FMNMX3.FTZ R76, R76, R105, R104, !PT ;  /* 0x000000694c4c7276 */ /* 0x000fc80007810068 */
[----:B------:R-:W-:-:S04]  /*6060*/  FMNMX3.FTZ R76, R76, R106, R149, !PT ;  /* 0x0000006a4c4c7276 */ /* 0x000fc80007810095 */
[----:B------:R-:W-:-:S04]  /*6070*/  FMNMX3.FTZ R76, R76, R147, R146, !PT ;  /* 0x000000934c4c7276 */ /* 0x000fc80007810092 */
[----:B------:R-:W-:-:S04]  /*6080*/  FMNMX3.FTZ R76, R76, R148, R161, !PT ;  /* 0x000000944c4c7276 */ /* 0x000fc800078100a1 */
[----:B------:R-:W-:Y:S02]  /*6090*/  FMNMX3.FTZ R76, R76, R160, R159, !PT ;  /* 0x000000a04c4c7276 */ /* 0x000fe4000781009f */
[----:B-1----:R-:W-:Y:S02]  /*60a0*/  FMNMX.FTZ R0, R0, R2, !PT ;  /* 0x0000000200007209 */ /* 0x002fe40007810000 */
[----:B------:R-:W-:-:S03]  /*60b0*/  FMNMX3.FTZ R76, R76, R162, R186, !PT ;  /* 0x000000a24c4c7276 */ /* 0x000fc600078100ba */
[----:B------:R-:W1:Y:S01]  /*60c0*/  SHFL.BFLY PT, R2, R0, 0x1, 0x1f ;  /* 0x0c201f0000027f89 */ /* 0x000e6200000e0000 */
[----:B------:R-:W-:-:S04]  /*60d0*/  FMNMX3.FTZ R76, R76, R183, R179, !PT ;  /* 0x000000b74c4c7276 */ /* 0x000fc800078100b3 */
[----:B------:R-:W-:-:S04]  /*60e0*/  FMNMX3.FTZ R76, R76, R185, R205, !PT ;  /* 0x000000b94c4c7276 */ /* 0x000fc800078100cd */
[----:B------:R-:W-:-:S04]  /*60f0*/  FMNMX3.FTZ R76, R76, R202, R190, !PT ;  /* 0x000000ca4c4c7276 */ /* 0x000fc800078100be */
[----:B------:R-:W-:-:S04]  /*6100*/  FMNMX3.FTZ R76, R76, R191, R219, !PT ;  /* 0x000000bf4c4c7276 */ /* 0x000fc800078100db */
[----:B------:R-:W-:Y:S02]  /*6110*/  FMNMX3.FTZ R76, R76, R215, R220, !PT ;  /* 0x000000d74c4c7276 */ /* 0x000fe400078100dc */
[----:B-1----:R-:W-:Y:S01]  /*6120*/  FMNMX.FTZ R74, R0, R2, !PT ;  /* 0x00000002004a7209 */ /* 0x002fe20007810000 */
[----:B------:R-:W-:Y:S01]  /*6130*/  FMUL.FTZ R2, R53, UR19 ;  /* 0x0000001335027c20 */ /* 0x000fe20008410000 */
[----:B------:R-:W-:Y:S02]  /*6140*/  FMNMX3.FTZ R0, R117, R96, R91, !PT ;  /* 0x0000006075007276 */ /* 0x000fe4000781005b */
[----:B------:R-:W-:Y:S01]  /*6150*/  FSETP.NEU.FTZ.AND P1, PT, R74, -INF , PT ;  /* 0xff8000004a00780b */ /* 0x000fe20003f3d000 */
[----:B------:R1:W2:Y:S01]  /*6160*/  MUFU.TANH R6, R2 ;  /* 0x0000000200067308 */ /* 0x0002a20000002400 */
[----:B------:R-:W-:Y:S01]  /*6170*/  FMNMX3.FTZ R0, R0, R92, R98, !PT ;  /* 0x0000005c00007276 */ /* 0x000fe20007810062 */
[----:B------:R-:W-:Y:S01]  /*6180*/  FMUL.FTZ R3, R74, UR12 ;  /* 0x0000000c4a037c20 */ /* 0x000fe20008410000 */
[----:B------:R-:W-:Y:S02]  /*6190*/  STL [R1+0xf8], R74 ;  /* 0x0000f84a01007387 */ /* 0x000fe40000100800 */
[----:B------:R-:W-:-:S02]  /*61a0*/  FMNMX3.FTZ R0, R0, R95, R93, !PT ;  /* 0x0000005f00007276 */ /* 0x000fc4000781005d */
[----:B------:R-:W-:Y:S02]  /*61b0*/  FSEL R3, R3, RZ, P1 ;  /* 0x000000ff03037208 */ /* 0x000fe40000800000 */
[----:B------:R-:W-:-:S04]  /*61c0*/  FMNMX3.FTZ R0, R0, R71, R145, !PT ;  /* 0x0000004700007276 */ /* 0x000fc80007810091 */
[----:B------:R-:W-:Y:S01]  /*61d0*/  FMNMX3.FTZ R0, R0, R143, R141, !PT ;  /* 0x0000008f00007276 */ /* 0x000fe2000781008d */
[----:B-1----:R-:W-:-:S03]  /*61e0*/  FMUL.FTZ R2, R48, UR19 ;  /* 0x0000001330027c20 */ /* 0x002fc60008410000 */
[----:B------:R-:W-:Y:S02]  /*61f0*/  FMNMX3.FTZ R0, R0, R140, R158, !PT ;  /* 0x0000008c00007276 */ /* 0x000fe4000781009e */
[----:B--2---:R-:W-:Y:S01]  /*6200*/  FSEL R193, R6, -INF , !P0 ;  /* 0xff80000006c17808 */ /* 0x004fe20004000000 */
[----:B------:R1:W2:Y:S01]  /*6210*/  MUFU.TANH R5, R2 ;  /* 0x0000000200057308 */ /* 0x0002a20000002400 */
[----:B------:R-:W-:-:S04]  /*6220*/  FMNMX3.FTZ R0, R0, R156, R154, !PT ;  /* 0x0000009c00007276 */ /* 0x000fc8000781009a */
[----:B------:R-:W-:Y:S01]  /*6230*/  FMNMX3.FTZ R75, R0, R79, R175, !PT ;  /* 0x0000004f004b7276 */ /* 0x000fe200078100af */
[----:B------:R-:W-:-:S03]  /*6240*/  FMUL.FTZ R0, R45, UR19 ;  /* 0x000000132d007c20 */ /* 0x000fc60008410000 */
[----:B------:R-:W-:-:S03]  /*6250*/  FMNMX3.FTZ R75, R75, R172, R171, !PT ;  /* 0x000000ac4b4b7276 */ /* 0x000fc600078100ab */
[----:B------:R-:W3:Y:S01]  /*6260*/  MUFU.TANH R0, R0 ;  /* 0x0000000000007308 */ /* 0x000ee20000002400 */
[----:B------:R-:W-:Y:S01]  /*6270*/  FMNMX3.FTZ R75, R75, R170, R201, !PT ;  /* 0x000000aa4b4b7276 */ /* 0x000fe200078100c9 */
[----:B-1----:R-:W-:-:S03]  /*6280*/  FMUL.FTZ R2, R49, UR19 ;  /* 0x0000001331027c20 */ /* 0x002fc60008410000 */
[----:B------:R-:W-:Y:S02]  /*6290*/  FMNMX3.FTZ R75, R75, R197, R184, !PT ;  /* 0x000000c54b4b7276 */ /* 0x000fe400078100b8 */
[----:B--2---:R-:W-:Y:S01]  /*62a0*/  FSEL R210, R5, -INF , !P4 ;  /* 0xff80000005d27808 */ /* 0x004fe20006000000 */
[----:B------:R1:W2:Y:S01]  /*62b0*/  MUFU.TANH R4, R2 ;  /* 0x0000000200047308 */ /* 0x0002a20000002400 */
[----:B------:R-:W-:-:S04]  /*62c0*/  FMNMX3.FTZ R75, R75, R182, R206, !PT ;  /* 0x000000b64b4b7276 */ /* 0x000fc800078100ce */
[----:B------:R-:W-:Y:S02]  /*62d0*/  FMNMX3.FTZ R75, R75, R204, R203, !PT ;  /* 0x000000cc4b4b7276 */ /* 0x000fe400078100cb */
[----:B---3--:R-:W-:Y:S02]  /*62e0*/  FSEL R229, R0, -INF , !P5 ;  /* 0xff80000000e57808 */ /* 0x008fe40006800000 */
[----:B------:R-:W-:Y:S01]  /*62f0*/  FMNMX3.FTZ R75, R75, R193, R210, !PT ;  /* 0x000000c14b4b7276 */ /* 0x000fe200078100d2 */
[----:B-1----:R-:W-:Y:S01]  /*6300*/  FMUL.FTZ R2, R44, UR19 ;  /* 0x000000132c027c20 */ /* 0x002fe20008410000 */
[----:B--2---:R-:W-:-:S05]  /*6310*/  FSEL R209, R4, -INF , !P3 ;  /* 0xff80000004d17808 */ /* 0x004fca0005800000 */
[----:B------:R-:W1:Y:S02]  /*6320*/  MUFU.TANH R2, R2 ;  /* 0x0000000200027308 */ /* 0x000e640000002400 */
[----:B-1----:R-:W-:-:S04]  /*6330*/  FSEL R208, R2, -INF , !P2 ;  /* 0xff80000002d07808 */ /* 0x002fc80005000000 */
[----:B------:R-:W-:-:S04]  /*6340*/  FMNMX3.FTZ R75, R75, R209, R208, !PT ;  /* 0x000000d14b4b7276 */ /* 0x000fc800078100d0 */
[----:B------:R-:W-:-:S05]  /*6350*/  FMNMX.FTZ R75, R229, R75, !PT ;  /* 0x0000004be54b7209 */ /* 0x000fca0007810000 */
[----:B------:R-:W1:Y:S02]  /*6360*/  SHFL.BFLY PT, R0, R75, 0x2, 0x1f ;  /* 0x0c401f004b007f89 */ /* 0x000e6400000e0000 */
[----:B-1----:R-:W-:-:S05]  /*6370*/  FMNMX.FTZ R75, R75, R0, !PT ;  /* 0x000000004b4b7209 */ /* 0x002fca0007810000 */
[----:B------:R-:W1:Y:S02]  /*6380*/  SHFL.BFLY PT, R0, R75, 0x1, 0x1f ;  /* 0x0c201f004b007f89 */ /* 0x000e6400000e0000 */
[----:B-1----:R-:W-:Y:S01]  /*6390*/  FMNMX.FTZ R75, R75, R0, !PT ;  /* 0x000000004b4b7209 */ /* 0x002fe20007810000 */
[----:B------:R-:W-:-:S03]  /*63a0*/  FMUL.FTZ R0, R55, UR19 ;  /* 0x0000001337007c20 */ /* 0x000fc60008410000 */
[C---:B------:R-:W-:Y:S01]  /*63b0*/  FSETP.NEU.FTZ.AND P1, PT, R75.reuse, -INF , PT ;  /* 0xff8000004b00780b */ /* 0x040fe20003f3d000 */
[----:B------:R1:W2:Y:S01]  /*63c0*/  MUFU.TANH R7, R0 ;  /* 0x0000000000077308 */ /* 0x0002a20000002400 */
[----:B------:R-:W-:Y:S01]  /*63d0*/  FMUL.FTZ R2, R75, UR12 ;  /* 0x0000000c4b027c20 */ /* 0x000fe20008410000 */
[----:B------:R-:W-:Y:S04]  /*63e0*/  STL [R1+0xfc], R75 ;  /* 0x0000fc4b01007387 */ /* 0x000fe80000100800 */
[----:B------:R-:W-:Y:S01]  /*63f0*/  FSEL R2, R2, RZ, P1 ;  /* 0x000000ff02027208 */ /* 0x000fe20000800000 */
[----:B-1----:R-:W-:Y:S01]  /*6400*/  FMUL.FTZ R0, R50, UR19 ;  /* 0x0000001332007c20 */ /* 0x002fe20008410000 */
[----:B--2---:R-:W-:-:S03]  /*6410*/  FSEL R194, R7, -INF , !P0 ;  /* 0xff80000007c27808 */ /* 0x004fc60004000000 */
[----:B------:R1:W2:Y:S02]  /*6420*/  MUFU.TANH R6, R0 ;  /* 0x0000000000067308 */ /* 0x0002a40000002400 */
[----:B-1----:R-:W-:Y:S01]  /*6430*/  FMUL.FTZ R0, R51, UR19 ;  /* 0x0000001333007c20 */ /* 0x002fe20008410000 */
[----:B--2---:R-:W-:-:S05]  /*6440*/  FSEL R214, R6, -INF , !P4 ;  /* 0xff80000006d67808 */ /* 0x004fca0006000000 */
[----:B------:R1:W2:Y:S01]  /*6450*/  MUFU.TANH R5, R0 ;  /* 0x0000000000057308 */ /* 0x0002a20000002400 */
[----:B------:R-:W-:Y:S01]  /*6460*/  FMNMX3.FTZ R76, R76, R194, R214, !PT ;  /* 0x000000c24c4c7276 */ /* 0x000fe200078100d6 */
[----:B-1----:R-:W-:Y:S01]  /*6470*/  FMUL.FTZ R0, R46, UR19 ;  /* 0x000000132e007c20 */ /* 0x002fe20008410000 */
[----:B--2---:R-:W-:-:S05]  /*6480*/  FSEL R212, R5, -INF , !P3 ;  /* 0xff80000005d47808 */ /* 0x004fca0005800000 */
[----:B------:R1:W2:Y:S02]  /*6490*/  MUFU.TANH R4, R0 ;  /* 0x0000000000047308 */ /* 0x0002a40000002400 */
[----:B-1----:R-:W-:Y:S01]  /*64a0*/  FMUL.FTZ R0, R47, UR19 ;  /* 0x000000132f007c20 */ /* 0x002fe20008410000 */
[----:B--2---:R-:W-:-:S04]  /*64b0*/  FSEL R211, R4, -INF , !P2 ;  /* 0xff80000004d37808 */ /* 0x004fc80005000000 */
[----:B------:R-:W-:Y:S01]  /*64c0*/  FMNMX3.FTZ R76, R76, R212, R211, !PT ;  /* 0x000000d44c4c7276 */ /* 0x000fe200078100d3 */
[----:B------:R-:W1:Y:S02]  /*64d0*/  MUFU.TANH R0, R0 ;  /* 0x0000000000007308 */ /* 0x000e640000002400 */
[----:B-1----:R-:W-:-:S04]  /*64e0*/  FSEL R230, R0, -INF , !P5 ;  /* 0xff80000000e67808 */ /* 0x002fc80006800000 */
        /* <DEDUP_REMOVED lines=8> */
[----:B------:R-:W-:Y:S01]  /*6570*/  STL [R1+0x100], R76 ;  /* 0x0001004c01007387 */ /* 0x000fe20000100800 */
[----:B------:R-:W-:-:S05]  /*6580*/  FMUL.FTZ R12, R76, UR12 ;  /* 0x0000000c4c0c7c20 */ /* 0x000fca0008410000 */
[----:B------:R-:W-:Y:S01]  /*6590*/  FSEL R12, R12, RZ, P1 ;  /* 0x000000ff0c0c7208 */ /* 0x000fe20000800000 */
[----:B-1----:R-:W-:Y:S01]  /*65a0*/  FMUL.FTZ R0, R42, UR19 ;  /* 0x000000132a007c20 */ /* 0x002fe20008410000 */
[----:B--2---:R-:W-:-:S03]  /*65b0*/  FSEL R181, R6, -INF , !P0 ;  /* 0xff80000006b57808 */ /* 0x004fc60004000000 */
[----:B------:R1:W2:Y:S02]  /*65c0*/  MUFU.TANH R9, R0 ;  /* 0x0000000000097308 */ /* 0x0002a40000002400 */
[----:B-1----:R-:W-:Y:S01]  /*65d0*/  FMUL.FTZ R0, R43, UR19 ;  /* 0x000000132b007c20 */ /* 0x002fe20008410000 */
[----:B--2---:R-:W-:-:S05]  /*65e0*/  FSEL R178, R9, -INF , !P4 ;  /* 0xff80000009b27808 */ /* 0x004fca0006000000 */
[----:B------:R1:W-:Y:S02]  /*65f0*/  MUFU.TANH R8, R0 ;  /* 0x0000000000087308 */ /* 0x0003e40000002400 */
[----:B-1----:R-:W-:-:S06]  /*6600*/  FMUL.FTZ R0, R26, UR19 ;  /* 0x000000131a007c20 */ /* 0x002fcc0008410000 */
[----:B------:R1:W-:Y:S02]  /*6610*/  MUFU.TANH R7, R0 ;  /* 0x0000000000077308 */ /* 0x0003e40000002400 */
[----:B-1----:R-:W-:-:S06]  /*6620*/  FMUL.FTZ R0, R27, UR19 ;  /* 0x000000131b007c20 */ /* 0x002fcc0008410000 */
[----:B------:R1:W2:Y:S02]  /*6630*/  MUFU.TANH R10, R0 ;  /* 0x00000000000a7308 */ /* 0x0002a40000002400 */
[----:B-1----:R-:W-:Y:S01]  /*6640*/  FFMA.FTZ R0, R116, UR12, -R3 ;  /* 0x0000000c74007c23 */ /* 0x002fe20008010803 */
[----:B--2---:R-:W-:-:S05]  /*6650*/  FSEL R228, R10, -INF , !P5 ;  /* 0xff8000000ae47808 */ /* 0x004fca0006800000 */
[----:B------:R1:W-:Y:S02]  /*6660*/  MUFU.EX2 R111, R0 ;  /* 0x00000000006f7308 */ /* 0x0003e40000000800 */
[----:B-1----:R-:W-:-:S06]  /*6670*/  FFMA.FTZ R0, R89, UR12, -R3 ;  /* 0x0000000c59007c23 */ /* 0x002fcc0008010803 */
[----:B------:R1:W-:Y:S02]  /*6680*/  MUFU.EX2 R110, R0 ;  /* 0x00000000006e7308 */ /* 0x0003e40000000800 */
[----:B-1----:R-:W-:-:S06]  /*6690*/  FFMA.FTZ R0, R86, UR12, -R3 ;  /* 0x0000000c56007c23 */ /* 0x002fcc0008010803 */
[----:B------:R1:W-:Y:S02]  /*66a0*/  MUFU.EX2 R243, R0 ;  /* 0x0000000000f37308 */ /* 0x0003e40000000800 */
[----:B-1----:R-:W-:-:S06]  /*66b0*/  FFMA.FTZ R0, R87, UR12, -R3 ;  /* 0x0000000c57007c23 */ /* 0x002fcc0008010803 */
[----:B------:R1:W2:Y:S02]  /*66c0*/  MUFU.EX2 R4, R0 ;  /* 0x0000000000047308 */ /* 0x0002a40000000800 */
[----:B-1----:R-:W-:Y:S01]  /*66d0*/  FFMA.FTZ R0, R85, UR12, -R3 ;  /* 0x0000000c55007c23 */ /* 0x002fe20008010803 */
[----:B--2---:R1:W-:Y:S05]  /*66e0*/  STL [R1+0x9c], R4 ;  /* 0x00009c0401007387 */ /* 0x0043ea0000100800 */
[----:B------:R2:W3:Y:S02]  /*66f0*/  MUFU.EX2 R5, R0 ;  /* 0x0000000000057308 */ /* 0x0004e40000000800 */
[----:B--2---:R-:W-:Y:S01]  /*6700*/  FFMA.FTZ R0, R117, UR12, -R2 ;  /* 0x0000000c75007c23 */ /* 0x004fe20008010802 */
[----:B---3--:R2:W-:Y:S05]  /*6710*/  STL [R1+0xa4], R5 ;  /* 0x0000a40501007387 */ /* 0x0085ea0000100800 */
[----:B------:R3:W4:Y:S01]  /*6720*/  MUFU.EX2 R17, R0 ;  /* 0x0000000000117308 */ /* 0x0007220000000800 */
[----:B-1----:R-:W-:-:S04]  /*6730*/  FMNMX3.FTZ R4, R123, R122, R128, !PT ;  /* 0x0000007a7b047276 */ /* 0x002fc80007810080 */
[----:B---3--:R-:W-:Y:S01]  /*6740*/  FMNMX3.FTZ R0, R4, R137, R136, !PT ;  /* 0x0000008904007276 */ /* 0x008fe20007810088 */
[----:B------:R-:W-:Y:S01]  /*6750*/  FFMA.FTZ R4, R96, UR12, -R2 ;  /* 0x0000000c60047c23 */ /* 0x000fe20008010802 */
[----:B----4-:R-:W-:Y:S02]  /*6760*/  STL [R1+0x50], R17 ;  /* 0x0000501101007387 */ /* 0x010fe40000100800 */
[----:B------:R-:W-:Y:S01]  /*6770*/  FMNMX3.FTZ R0, R0, R135, R133, !PT ;  /* 0x0000008700007276 */ /* 0x000fe20007810085 */
[----:B------:R1:W3:Y:S01]  /*6780*/  MUFU.EX2 R18, R4 ;  /* 0x0000000400127308 */ /* 0x0002e20000000800 */
[----:B--2---:R-:W-:Y:S02]  /*6790*/  FFMA.FTZ R5, R118, UR12, -R12 ;  /* 0x0000000c76057c23 */ /* 0x004fe4000801080c */
[----:B------:R-:W-:-:S04]  /*67a0*/  FMNMX3.FTZ R0, R0, R134, R144, !PT ;  /* 0x0000008600007276 */ /* 0x000fc80007810090 */
[----:B------:R-:W-:Y:S01]  /*67b0*/  FMNMX3.FTZ R0, R0, R152, R151, !PT ;  /* 0x0000009800007276 */ /* 0x000fe20007810097 */
[----:B------:R-:W-:Y:S03]  /*67c0*/  MUFU.EX2 R240, R5 ;  /* 0x0000000500f07308 */ /* 0x000fe60000000800 */
[----:B------:R-:W-:-:S04]  /*67d0*/  FMNMX3.FTZ R0, R0, R150, R157, !PT ;  /* 0x0000009600007276 */ /* 0x000fc8000781009d */
[----:B------:R-:W-:Y:S01]  /*67e0*/  FMNMX3.FTZ R0, R0, R168, R165, !PT ;  /* 0x000000a800007276 */ /* 0x000fe200078100a5 */
[----:B-1----:R-:W-:Y:S01]  /*67f0*/  FFMA.FTZ R4, R91, UR12, -R2 ;  /* 0x0000000c5b047c23 */ /* 0x002fe20008010802 */
[----:B---3--:R-:W-:Y:S02]  /*6800*/  STL [R1+0x48], R18 ;  /* 0x0000481201007387 */ /* 0x008fe40000100800 */
[----:B------:R-:W-:Y:S01]  /*6810*/  FMNMX3.FTZ R0, R0, R163, R174, !PT ;  /* 0x000000a300007276 */ /* 0x000fe200078100ae */
[----:B------:R1:W-:Y:S03]  /*6820*/  MUFU.EX2 R249, R4 ;  /* 0x0000000400f97308 */ /* 0x0003e60000000800 */
[----:B------:R-:W-:-:S04]  /*6830*/  FMNMX3.FTZ R0, R0, R189, R188, !PT ;  /* 0x000000bd00007276 */ /* 0x000fc800078100bc */
[----:B------:R-:W-:-:S04]  /*6840*/  FMNMX3.FTZ R0, R0, R187, R199, !PT ;  /* 0x000000bb00007276 */ /* 0x000fc800078100c7 */
[----:B------:R-:W-:-:S04]  /*6850*/  FMNMX3.FTZ R0, R0, R213, R198, !PT ;  /* 0x000000d500007276 */ /* 0x000fc800078100c6 */
[----:B------:R-:W-:Y:S01]  /*6860*/  FMNMX3.FTZ R0, R0, R195, R227, !PT ;  /* 0x000000c300007276 */ /* 0x000fe200078100e3 */
[----:B-1----:R-:W-:-:S03]  /*6870*/  FFMA.FTZ R4, R92, UR12, -R2 ;  /* 0x0000000c5c047c23 */ /* 0x002fc60008010802 */
[----:B------:R-:W-:Y:S01]  /*6880*/  FMNMX3.FTZ R0, R0, R226, R225, !PT ;  /* 0x000000e200007276 */ /* 0x000fe200078100e1 */
[----:B------:R1:W2:Y:S03]  /*6890*/  MUFU.EX2 R16, R4 ;  /* 0x0000000400107308 */ /* 0x0002a60000000800 */
[----:B------:R-:W-:Y:S01]  /*68a0*/  FMNMX3.FTZ R0, R0, R181, R178, !PT ;  /* 0x000000b500007276 */ /* 0x000fe200078100b2 */
[----:B-1----:R-:W-:Y:S01]  /*68b0*/  IMAD.IADD R4, R176, 0x1, R177 ;  /* 0x00000001b0047824 */ /* 0x002fe200078e02b1 */
[----:B------:R-:W-:Y:S01]  /*68c0*/  FSEL R177, R8, -INF , !P3 ;  /* 0xff80000008b17808 */ /* 0x000fe20005800000 */
[----:B--2---:R-:W-:Y:S01]  /*68d0*/  STL [R1+0x90], R16 ;  /* 0x0000901001007387 */ /* 0x004fe20000100800 */
[----:B------:R-:W-:Y:S02]  /*68e0*/  FSEL R176, R7, -INF , !P2 ;  /* 0xff80000007b07808 */ /* 0x000fe40005000000 */
[----:B------:R-:W-:Y:S01]  /*68f0*/  LEA R207, R4, UR6, 0x1 ;  /* 0x0000000604cf7c11 */ /* 0x000fe2000f8e08ff */
[----:B------:R-:W-:Y:S01]  /*6900*/  FFMA.FTZ R4, R97, UR12, -R12 ;  /* 0x0000000c61047c23 */ /* 0x000fe2000801080c */
[----:B------:R-:W-:-:S02]  /*6910*/  FMNMX3.FTZ R0, R0, R177, R176, !PT ;  /* 0x000000b100007276 */ /* 0x000fc400078100b0 */
[-C--:B------:R-:W-:Y:S01]  /*6920*/  IADD3 R180, PT, PT, R180, R207.reuse, RZ ;  /* 0x000000cfb4b47210 */ /* 0x080fe20007ffe0ff */
[----:B------:R1:W2:Y:S01]  /*6930*/  MUFU.EX2 R252, R4 ;  /* 0x0000000400fc7308 */ /* 0x0002a20000000800 */
[----:B------:R-:W-:Y:S01]  /*6940*/  IADD3 R164, PT, PT, R124, R207, RZ ;  /* 0x000000cf7ca47210 */ /* 0x000fe20007ffe0ff */
[----:B------:R-:W3:Y:S01]  /*6950*/  LDSM.16.MT88.4 R28, [R207+0x8000] ;  /* 0x00800000cf1c783b */ /* 0x000ee20000004200 */
[----:B------:R-:W-:Y:S01]  /*6960*/  F2FP.F16.F32.PACK_AB R8, R18, R17 ;  /* 0x000000111208723e */ /* 0x000fe200000000ff */
[----:B------:R-:W-:Y:S01]  /*6970*/  IMAD.IADD R132, R124, 0x1, R180 ;  /* 0x000000017c847824 */ /* 0x000fe200078e02b4 */
[----:B------:R-:W-:Y:S01]  /*6980*/  F2FP.F16.F32.PACK_AB R10, R16, R249 ;  /* 0x000000f9100a723e */ /* 0x000fe200000000ff */
[----:B------:R-:W4:Y:S04]  /*6990*/  LDSM.16.MT88.4 R32, [R164+0x8000] ;  /* 0x00800000a420783b */ /* 0x000f280000004200 */
[----:B------:R-:W4:Y:S04]  /*69a0*/  LDSM.16.MT88.4 R52, [R180+0x8000] ;  /* 0x00800000b434783b */ /* 0x000f280000004200 */
[----:B------:R-:W4:Y:S01]  /*69b0*/  LDSM.16.MT88.4 R56, [R132+0x8000] ;  /* 0x008000008438783b */ /* 0x000f220000004200 */
[----:B-1----:R-:W-:Y:S01]  /*69c0*/  FFMA.FTZ R4, R94, UR12, -R12 ;  /* 0x0000000c5e047c23 */ /* 0x002fe2000801080c */
[----:B--2---:R-:W-:-:S02]  /*69d0*/  F2FP.F16.F32.PACK_AB R9, R252, R240 ;  /* 0x000000f0fc09723e */ /* 0x004fc400000000ff */
[----:B------:R-:W-:Y:S01]  /*69e0*/  LDSM.16.MT88.4 R64, [R207+0x8800] ;  /* 0x00880000cf40783b */ /* 0x000fe20000004200 */
[----:B------:R1:W2:Y:S03]  /*69f0*/  MUFU.EX2 R11, R4 ;  /* 0x00000004000b7308 */ /* 0x0002a60000000800 */
[----:B------:R-:W-:Y:S04]  /*6a00*/  LDSM.16.MT88.4 R80, [R180+0x8800] ;  /* 0x00880000b450783b */ /* 0x000fe80000004200 */
[----:B------:R-:W-:Y:S01]  /*6a10*/  LDSM.16.MT88.4 R84, [R132+0x8800] ;  /* 0x008800008454783b */ /* 0x000fe20000004200 */
[----:B-1----:R-:W-:-:S03]  /*6a20*/  FFMA.FTZ R4, R99, UR12, -R12 ;  /* 0x0000000c63047c23 */ /* 0x002fc6000801080c */
[----:B--2---:R1:W-:Y:S01]  /*6a30*/  STL [R1+0x7c], R11 ;  /* 0x00007c0b01007387 */ /* 0x0043e20000100800 */
[----:B------:R2:W3:Y:S02]  /*6a40*/  MUFU.EX2 R13, R4 ;  /* 0x00000004000d7308 */ /* 0x0004e40000000800 */
[----:B--2---:R-:W-:Y:S01]  /*6a50*/  FMNMX.FTZ R4, R228, R0, !PT ;  /* 0x00000000e4047209 */ /* 0x004fe20007810000 */
[----:B------:R-:W-:Y:S01]  /*6a60*/  FFMA.FTZ R0, R98, UR12, -R2 ;  /* 0x0000000c62007c23 */ /* 0x000fe20008010802 */
[----:B---3--:R-:W-:Y:S04]  /*6a70*/  STL [R1+0x84], R13 ;  /* 0x0000840d01007387 */ /* 0x008fe80000100800 */
[----:B------:R2:W3:Y:S01]  /*6a80*/  MUFU.EX2 R75, R0 ;  /* 0x00000000004b7308 */ /* 0x0004e20000000800 */
[----:B------:R-:W3:Y:S01]  /*6a90*/  SHFL.BFLY PT, R5, R4, 0x2, 0x1f ;  /* 0x0c401f0004057f89 */ /* 0x000ee200000e0000 */
[----:B-1----:R-:W-:-:S07]  /*6aa0*/  F2FP.F16.F32.PACK_AB R11, R13, R11 ;  /* 0x0000000b0d0b723e */ /* 0x002fce00000000ff */
[----:B------:R-:W-:Y:S01]  /*6ab0*/  HMMA.16816.F32 R60, R8, R28, RZ ;  /* 0x0000001c083c723c */ /* 0x000fe200000018ff */
[----:B--2---:R-:W-:-:S07]  /*6ac0*/  FFMA.FTZ R0, R95, UR12, -R2 ;  /* 0x0000000c5f007c23 */ /* 0x004fce0008010802 */
[C---:B----4-:R-:W-:Y:S01]  /*6ad0*/  HMMA.16816.F32 R44, R8.reuse, R32, RZ ;  /* 0x00000020082c723c */ /* 0x050fe200000018ff */
[----:B------:R1:W2:Y:S07]  /*6ae0*/  MUFU.EX2 R103, R0 ;  /* 0x0000000000677308 */ /* 0x0002ae0000000800 */
[C---:B------:R-:W-:Y:S08]  /*6af0*/  HMMA.16816.F32 R36, R8.reuse, R52, RZ ;  /* 0x000000340824723c */ /* 0x040ff000000018ff */
[----:B------:R-:W-:Y:S01]  /*6b00*/  HMMA.16816.F32 R24, R8, R56, RZ ;  /* 0x000000380818723c */ /* 0x000fe200000018ff */
[----:B-1----:R-:W-:-:S04]  /*6b10*/  FFMA.FTZ R0, R93, UR12, -R2 ;  /* 0x0000000c5d007c23 */ /* 0x002fc80008010802 */
[----:B------:R1:W-:Y:S03]  /*6b20*/  MUFU.EX2 R238, R0 ;  /* 0x0000000000ee7308 */ /* 0x0003e60000000800 */
[C---:B------:R-:W-:Y:S08]  /*6b30*/  HMMA.16816.F32 R48, R8.reuse, R30, RZ ;  /* 0x0000001e0830723c */ /* 0x040ff000000018ff */
[----:B------:R-:W-:Y:S01]  /*6b40*/  HMMA.16816.F32 R40, R8, R34, RZ ;  /* 0x000000220828723c */ /* 0x000fe200000018ff */
[----:B-1----:R-:W-:-:S07]  /*6b50*/  FFMA.FTZ R0, R71, UR12, -R2 ;  /* 0x0000000c47007c23 */ /* 0x002fce0008010802 */
[----:B------:R-:W-:Y:S01]  /*6b60*/  HMMA.16816.F32 R20, R8, R54, RZ ;  /* 0x000000360814723c */ /* 0x000fe200000018ff */
[----:B------:R-:W-:Y:S01]  /*6b70*/  LDSM.16.MT88.4 R68, [R164+0x8800] ;  /* 0x00880000a444783b */ /* 0x000fe20000004200 */
[----:B------:R3:W-:Y:S02]  /*6b80*/  MUFU.EX2 R100, R0 ;  /* 0x0000000000647308 */ /* 0x0007e40000000800 */
[----:B---3--:R-:W-:Y:S01]  /*6b90*/  FMNMX.FTZ R0, R4, R5, !PT ;  /* 0x0000000504007209 */ /* 0x008fe20007810000 */
[----:B------:R-:W-:-:S04]  /*6ba0*/  FFMA.FTZ R4, R107, UR12, -R12 ;  /* 0x0000000c6b047c23 */ /* 0x000fc8000801080c */
[----:B------:R-:W1:Y:S01]  /*6bb0*/  SHFL.BFLY PT, R5, R0, 0x1, 0x1f ;  /* 0x0c201f0000057f89 */ /* 0x000e6200000e0000 */
[----:B------:R3:W-:Y:S02]  /*6bc0*/  MUFU.EX2 R239, R4 ;  /* 0x0000000400ef7308 */ /* 0x0007e40000000800 */
[----:B---3--:R-:W-:-:S06]  /*6bd0*/  FFMA.FTZ R4, R105, UR12, -R12 ;  /* 0x0000000c69047c23 */ /* 0x008fcc000801080c */
[----:B------:R3:W-:Y:S01]  /*6be0*/  MUFU.EX2 R247, R4 ;  /* 0x0000000400f77308 */ /* 0x0007e20000000800 */
[----:B-1----:R-:W-:Y:S01]  /*6bf0*/  FMNMX.FTZ R73, R0, R5, !PT ;  /* 0x0000000500497209 */ /* 0x002fe20007810000 */
[----:B------:R-:W-:-:S03]  /*6c00*/  FFMA.FTZ R0, R108, UR12, -R3 ;  /* 0x0000000c6c007c23 */ /* 0x000fc60008010803 */
[C---:B------:R-:W-:Y:S01]  /*6c10*/  FSETP.NEU.FTZ.AND P0, PT, R73.reuse, -INF , PT ;  /* 0xff8000004900780b */ /* 0x040fe20003f1d000 */
[----:B------:R-:W-:Y:S01]  /*6c20*/  FMUL.FTZ R13, R73, UR12 ;  /* 0x0000000c490d7c20 */ /* 0x000fe20008410000 */
[----:B------:R1:W-:Y:S01]  /*6c30*/  STL [R1+0x104], R73 ;  /* 0x0001044901007387 */ /* 0x0003e20000100800 */
[----:B---3--:R-:W-:-:S04]  /*6c40*/  FFMA.FTZ R4, R104, UR12, -R12 ;  /* 0x0000000c68047c23 */ /* 0x008fc8000801080c */
[----:B------:R3:W-:Y:S01]  /*6c50*/  MUFU.EX2 R236, R4 ;  /* 0x0000000400ec7308 */ /* 0x0007e20000000800 */
[----:B-1----:R-:W4:Y:S01]  /*6c60*/  LDL.LU R73, [R1+0xa4] ;  /* 0x0000a40001497983 */ /* 0x002f220000300800 */
[----:B---3--:R-:W-:-:S06]  /*6c70*/  FFMA.FTZ R4, R106, UR12, -R12 ;  /* 0x0000000c6a047c23 */ /* 0x008fcc000801080c */
[----:B------:R1:W-:Y:S01]  /*6c80*/  MUFU.EX2 R234, R4 ;  /* 0x0000000400ea7308 */ /* 0x0003e20000000800 */
[----:B------:R3:W-:Y:S01]  /*6c90*/  STL [R1+0x10c], R75 ;  /* 0x00010c4b01007387 */ /* 0x0007e20000100800 */
[----:B-1----:R-:W-:-:S06]  /*6ca0*/  FFMA.FTZ R4, R121, UR12, -R3 ;  /* 0x0000000c79047c23 */ /* 0x002fcc0008010803 */
[----:B------:R2:W-:Y:S02]  /*6cb0*/  MUFU.EX2 R232, R4 ;  /* 0x0000000400e87308 */ /* 0x0005e40000000800 */
[----:B--2---:R-:W-:Y:S02]  /*6cc0*/  F2FP.F16.F32.PACK_AB R4, R103, R75 ;  /* 0x0000004b6704723e */ /* 0x004fe400000000ff */
[----:B---3--:R-:W2:Y:S04]  /*6cd0*/  LDL.LU R75, [R1+0x9c] ;  /* 0x00009c00014b7983 */ /* 0x008ea80000300800 */
[----:B------:R1:W-:Y:S01]  /*6ce0*/  MUFU.EX2 R74, R0 ;  /* 0x00000000004a7308 */ /* 0x0003e20000000800 */
[----:B------:R-:W-:Y:S01]  /*6cf0*/  HMMA.16816.F32 R16, R8, R58, RZ ;  /* 0x0000003a0810723c */ /* 0x000fe200000018ff */
[----:B------:R-:W-:-:S06]  /*6d00*/  FFMA.FTZ R8, R109, UR12, -R3 ;  /* 0x0000000c6d087c23 */ /* 0x000fcc0008010803 */
[----:B------:R3:W-:Y:S01]  /*6d10*/  MUFU.EX2 R102, R8 ;  /* 0x0000000800667308 */ /* 0x0007e20000000800 */
[----:B-1----:R-:W-:-:S05]  /*6d20*/  FSEL R0, R13, RZ, P0 ;  /* 0x000000ff0d007208 */ /* 0x002fca0000000000 */
[----:B---3--:R-:W-:-:S04]  /*6d30*/  FFMA.FTZ R8, R123, UR12, -R0 ;  /* 0x0000000c7b087c23 */ /* 0x008fc80008010800 */
[----:B------:R1:W-:Y:S02]  /*6d40*/  MUFU.EX2 R235, R8 ;  /* 0x0000000800eb7308 */ /* 0x0003e40000000800 */
[----:B-1----:R-:W-:-:S06]  /*6d50*/  FFMA.FTZ R8, R122, UR12, -R0 ;  /* 0x0000000c7a087c23 */ /* 0x002fcc0008010800 */
[----:B------:R1:W-:Y:S02]  /*6d60*/  MUFU.EX2 R241, R8 ;  /* 0x0000000800f17308 */ /* 0x0003e40000000800 */
[----:B-1----:R-:W-:-:S06]  /*6d70*/  FFMA.FTZ R8, R128, UR12, -R0 ;  /* 0x0000000c80087c23 */ /* 0x002fcc0008010800 */
[----:B------:R1:W3:Y:S02]  /*6d80*/  MUFU.EX2 R9, R8 ;  /* 0x0000000800097308 */ /* 0x0002e40000000800 */
[----:B-1----:R-:W-:-:S06]  /*6d90*/  FFMA.FTZ R8, R137, UR12, -R0 ;  /* 0x0000000c89087c23 */ /* 0x002fcc0008010800 */
[----:B------:R1:W2:Y:S02]  /*6da0*/  MUFU.EX2 R248, R8 ;  /* 0x0000000800f87308 */ /* 0x0002a40000000800 */
[----:B-1----:R-:W-:-:S06]  /*6db0*/  FFMA.FTZ R8, R136, UR12, -R0 ;  /* 0x0000000c88087c23 */ /* 0x002fcc0008010800 */
[----:B------:R1:W-:Y:S02]  /*6dc0*/  MUFU.EX2 R76, R8 ;  /* 0x00000008004c7308 */ /* 0x0003e40000000800 */
[----:B-1----:R-:W-:-:S06]  /*6dd0*/  FFMA.FTZ R8, R135, UR12, -R0 ;  /* 0x0000000c87087c23 */ /* 0x002fcc0008010800 */
[----:B------:R1:W4:Y:S02]  /*6de0*/  MUFU.EX2 R200, R8 ;  /* 0x0000000800c87308 */ /* 0x0003240000000800 */
[----:B-1----:R-:W-:-:S06]  /*6df0*/  FFMA.FTZ R8, R133, UR12, -R0 ;  /* 0x0000000c85087c23 */ /* 0x002fcc0008010800 */
[----:B------:R1:W-:Y:S02]  /*6e00*/  MUFU.EX2 R133, R8 ;  /* 0x0000000800857308 */ /* 0x0003e40000000800 */
[----:B-1----:R-:W-:-:S06]  /*6e10*/  FFMA.FTZ R8, R134, UR12, -R0 ;  /* 0x0000000c86087c23 */ /* 0x002fcc0008010800 */
[----:B------:R1:W4:Y:S01]  /*6e20*/  MUFU.EX2 R242, R8 ;  /* 0x0000000800f27308 */ /* 0x0003220000000800 */
[----:B---3--:R-:W-:Y:S02]  /*6e30*/  IMAD.MOV.U32 R137, RZ, RZ, R9 ;  /* 0x000000ffff897224 */ /* 0x008fe400078e0009 */
[----:B-1----:R-:W-:-:S05]  /*6e40*/  FFMA.FTZ R8, R142, UR12, -R3 ;  /* 0x0000000c8e087c23 */ /* 0x002fca0008010803 */
[----:B------:R1:W-:Y:S01]  /*6e50*/  MUFU.EX2 R233, R8 ;  /* 0x0000000800e97308 */ /* 0x0003e20000000800 */
[----:B------:R-:W-:Y:S02]  /*6e60*/  MOV R134, R74 ;  /* 0x0000004a00867202 */ /* 0x000fe40000000f00 */
[----:B------:R-:W-:Y:S01]  /*6e70*/  F2FP.F16.F32.PACK_AB R5, R247, R239 ;  /* 0x000000eff705723e */ /* 0x000fe200000000ff */
[----:B-1----:R-:W-:-:S04]  /*6e80*/  FFMA.FTZ R8, R139, UR12, -R3 ;  /* 0x0000000c8b087c23 */ /* 0x002fc80008010803 */
[----:B------:R1:W-:Y:S01]  /*6e90*/  MUFU.EX2 R244, R8 ;  /* 0x0000000800f47308 */ /* 0x0003e20000000800 */
[----:B------:R-:W-:Y:S02]  /*6ea0*/  F2FP.F16.F32.PACK_AB R6, R100, R238 ;  /* 0x000000ee6406723e */ /* 0x000fe400000000ff */
[----:B------:R-:W-:Y:S01]  /*6eb0*/  F2FP.F16.F32.PACK_AB R7, R234, R236 ;  /* 0x000000ecea07723e */ /* 0x000fe200000000ff */
[----:B------:R3:W-:Y:S01]  /*6ec0*/  STL [R1+0x108], R103 ;  /* 0x0001086701007387 */ /* 0x0007e20000100800 */
[----:B-1----:R-:W-:-:S04]  /*6ed0*/  FFMA.FTZ R8, R138, UR12, -R3 ;  /* 0x0000000c8a087c23 */ /* 0x002fc80008010803 */
[----:B------:R1:W-:Y:S01]  /*6ee0*/  MUFU.EX2 R9, R8 ;  /* 0x0000000800097308 */ /* 0x0003e20000000800 */
[----:B------:R-:W-:Y:S02]  /*6ef0*/  MOV R10, R111 ;  /* 0x0000006f000a7202 */ /* 0x000fe40000000f00 */
[----:B------:R-:W-:Y:S01]  /*6f00*/  MOV R11, R110 ;  /* 0x0000006e000b7202 */ /* 0x000fe20000000f00 */
[----:B------:R-:W-:Y:S01]  /*6f10*/  HMMA.16816.F32 R112, R4, R66, R48 ;  /* 0x000000420470723c */ /* 0x000fe20000001830 */
[----:B-1----:R-:W-:-:S04]  /*6f20*/  FFMA.FTZ R8, R72, UR12, -R3 ;  /* 0x0000000c48087c23 */ /* 0x002fc80008010803 */
[----:B------:R1:W-:Y:S03]  /*6f30*/  MUFU.EX2 R74, R8 ;  /* 0x00000008004a7308 */ /* 0x0003e60000000800 */
[C---:B------:R-:W-:Y:S01]  /*6f40*/  HMMA.16816.F32 R60, R4.reuse, R64, R60 ;  /* 0x00000040043c723c */ /* 0x040fe2000000183c */
[----:B------:R4:W-:Y:S07]  /*6f50*/  STL [R1+0x110], R100 ;  /* 0x0001106401007387 */ /* 0x0009ee0000100800 */
[----:B------:R-:W-:Y:S01]  /*6f60*/  HMMA.16816.F32 R124, R4, R68, R44 ;  /* 0x00000044047c723c */ /* 0x000fe2000000182c */
[----:B-1----:R-:W-:-:S07]  /*6f70*/  FFMA.FTZ R8, R144, UR12, -R0 ;  /* 0x0000000c90087c23 */ /* 0x002fce0008010800 */
[C---:B------:R-:W-:Y:S01]  /*6f80*/  HMMA.16816.F32 R120, R4.reuse, R80, R36 ;  /* 0x000000500478723c */ /* 0x040fe20000001824 */
[----:B---3--:R1:W-:Y:S07]  /*6f90*/  MUFU.EX2 R103, R8 ;  /* 0x0000000800677308 */ /* 0x0083ee0000000800 */
[C---:B------:R-:W-:Y:S08]  /*6fa0*/  HMMA.16816.F32 R128, R4.reuse, R84, R24 ;  /* 0x000000540480723c */ /* 0x040ff00000001818 */
[----:B------:R-:W-:Y:S01]  /*6fb0*/  HMMA.16816.F32 R48, R4, R70, R40 ;  /* 0x000000460430723c */ /* 0x000fe20000001828 */
[----:B-1----:R-:W-:-:S07]  /*6fc0*/  FFMA.FTZ R8, R145, UR12, -R2 ;  /* 0x0000000c91087c23 */ /* 0x002fce0008010802 */
[C---:B------:R-:W-:Y:S01]  /*6fd0*/  HMMA.16816.F32 R108, R4.reuse, R82, R20 ;  /* 0x00000052046c723c */ /* 0x040fe20000001814 */
[----:B------:R1:W-:Y:S07]  /*6fe0*/  MUFU.EX2 R101, R8 ;  /* 0x0000000800657308 */ /* 0x0003ee0000000800 */
[----:B------:R-:W-:Y:S01]  /*6ff0*/  HMMA.16816.F32 R116, R4, R86, R16 ;  /* 0x000000560474723c */ /* 0x000fe20000001810 */
[----:B------:R-:W-:Y:S02]  /*7000*/  F2FP.F16.F32.PACK_AB R4, R11, R10 ;  /* 0x0000000a0b04723e */ /* 0x000fe400000000ff */
[----:B--2---:R-:W-:-:S02]  /*7010*/  F2FP.F16.F32.PACK_AB R6, R75, R243 ;  /* 0x000000f34b06723e */ /* 0x004fc400000000ff */
[----:B------:R-:W-:Y:S02]  /*7020*/  F2FP.F16.F32.PACK_AB R5, R241, R235 ;  /* 0x000000ebf105723e */ /* 0x000fe400000000ff */
[----:B------:R-:W-:Y:S01]  /*7030*/  F2FP.F16.F32.PACK_AB R7, R248, R137 ;  /* 0x00000089f807723e */ /* 0x000fe200000000ff */
[----:B-1----:R-:W-:-:S04]  /*7040*/  FFMA.FTZ R8, R143, UR12, -R2 ;  /* 0x0000000c8f087c23 */ /* 0x002fc80008010802 */
[----:B----4-:R1:W-:Y:S02]  /*7050*/  MUFU.EX2 R100, R8 ;  /* 0x0000000800647308 */ /* 0x0103e40000000800 */
[C---:B------:R-:W-:Y:S01]  /*7060*/  HMMA.16816.F32 R16, R4.reuse, R28, RZ ;  /* 0x0000001c0410723c */ /* 0x040fe200000018ff */
[----:B------:R2:W-:Y:S07]  /*7070*/  STL [R1+0x114], R75 ;  /* 0x0001144b01007387 */ /* 0x0005ee0000100800 */
[----:B------:R-:W-:Y:S01]  /*7080*/  HMMA.16816.F32 R40, R4, R30, RZ ;  /* 0x0000001e0428723c */ /* 0x000fe200000018ff */
[----:B-1----:R-:W-:-:S07]  /*7090*/  FFMA.FTZ R8, R141, UR12, -R2 ;  /* 0x0000000c8d087c23 */ /* 0x002fce0008010802 */
[C---:B------:R-:W-:Y:S08]  /*70a0*/  HMMA.16816.F32 R20, R4.reuse, R32, RZ ;  /* 0x000000200414723c */ /* 0x040ff000000018ff */
[C---:B------:R-:W-:Y:S01]  /*70b0*/  HMMA.16816.F32 R24, R4.reuse, R52, RZ ;  /* 0x000000340418723c */ /* 0x040fe200000018ff */
[----:B--2---:R1:W2:Y:S07]  /*70c0*/  MUFU.EX2 R75, R8 ;  /* 0x00000008004b7308 */ /* 0x0042ae0000000800 */
[C---:B------:R-:W-:Y:S08]  /*70d0*/  HMMA.16816.F32 R28, R4.reuse, R56, RZ ;  /* 0x00000038041c723c */ /* 0x040ff000000018ff */
[----:B------:R-:W-:Y:S01]  /*70e0*/  HMMA.16816.F32 R32, R4, R34, RZ ;  /* 0x000000220420723c */ /* 0x000fe200000018ff */
[----:B-1----:R-:W-:-:S04]  /*70f0*/  FFMA.FTZ R8, R140, UR12, -R2 ;  /* 0x0000000c8c087c23 */ /* 0x002fc80008010802 */
[----:B------:R1:W-:Y:S03]  /*7100*/  MUFU.EX2 R251, R8 ;  /* 0x0000000800fb7308 */ /* 0x0003e60000000800 */
[C---:B------:R-:W-:Y:S08]  /*7110*/  HMMA.16816.F32 R36, R4.reuse, R54, RZ ;  /* 0x000000360424723c */ /* 0x040ff000000018ff */
[----:B------:R-:W-:Y:S01]  /*7120*/  HMMA.16816.F32 R44, R4, R58, RZ ;  /* 0x0000003a042c723c */ /* 0x000fe200000018ff */
[----:B------:R-:W-:-:S02]  /*7130*/  F2FP.F16.F32.PACK_AB R4, R232, R73 ;  /* 0x00000049e804723e */ /* 0x000fc400000000ff */
[----:B------:R-:W-:Y:S01]  /*7140*/  F2FP.F16.F32.PACK_AB R5, R200, R76 ;  /* 0x0000004cc805723e */ /* 0x000fe200000000ff */
[--C-:B-1----:R-:W-:Y:S01]  /*7150*/  FFMA.FTZ R8, R149, UR12, -R12.reuse ;  /* 0x0000000c95087c23 */ /* 0x102fe2000801080c */
[----:B------:R-:W-:Y:S02]  /*7160*/  F2FP.F16.F32.PACK_AB R6, R102, R134 ;  /* 0x000000866606723e */ /* 0x000fe400000000ff */
[----:B------:R-:W-:Y:S01]  /*7170*/  F2FP.F16.F32.PACK_AB R7, R242, R133 ;  /* 0x00000085f207723e */ /* 0x000fe200000000ff */
[----:B------:R1:W-:Y:S06]  /*7180*/  MUFU.EX2 R246, R8 ;  /* 0x0000000800f67308 */ /* 0x0003ec0000000800 */
[----:B------:R-:W-:Y:S01]  /*7190*/  HMMA.16816.F32 R104, R4, R64, R16 ;  /* 0x000000400468723c */ /* 0x000fe20000001810 */
[----:B------:R-:W-:Y:S01]  /*71a0*/  LDSM.16.MT88.4 R16, [R164+0x9000] ;  /* 0x00900000a410783b */ /* 0x000fe20000004200 */
[----:B-1----:R-:W-:-:S06]  /*71b0*/  FFMA.FTZ R8, R147, UR12, -R12 ;  /* 0x0000000c93087c23 */ /* 0x002fcc000801080c */
[C---:B------:R-:W-:Y:S01]  /*71c0*/  HMMA.16816.F32 R92, R4.reuse, R68, R20 ;  /* 0x00000044045c723c */ /* 0x040fe20000001814 */
[----:B------:R-:W1:Y:S01]  /*71d0*/  LDSM.16.MT88.4 R20, [R207+0x9000] ;  /* 0x00900000cf14783b */ /* 0x000e620000004200 */
[----:B------:R3:W-:Y:S06]  /*71e0*/  MUFU.EX2 R13, R8 ;  /* 0x00000008000d7308 */ /* 0x0007ec0000000800 */
[C---:B------:R-:W-:Y:S01]  /*71f0*/  HMMA.16816.F32 R88, R4.reuse, R80, R24 ;  /* 0x000000500458723c */ /* 0x040fe20000001818 */
[----:B------:R-:W4:Y:S07]  /*7200*/  LDSM.16.MT88.4 R24, [R180+0x9000] ;  /* 0x00900000b418783b */ /* 0x000f2e0000004200 */
[----:B------:R-:W-:Y:S01]  /*7210*/  HMMA.16816.F32 R96, R4, R84, R28 ;  /* 0x000000540460723c */ /* 0x000fe2000000181c */
[----:B------:R-:W4:Y:S01]  /*7220*/  LDSM.16.MT88.4 R28, [R132+0x9000] ;  /* 0x00900000841c783b */ /* 0x000f220000004200 */
[----:B---3--:R-:W-:-:S04]  /*7230*/  FFMA.FTZ R8, R146, UR12, -R12 ;  /* 0x0000000c92087c23 */ /* 0x008fc8000801080c */
[----:B------:R3:W1:Y:S02]  /*7240*/  MUFU.EX2 R135, R8 ;  /* 0x0000000800877308 */ /* 0x0006640000000800 */
[C---:B------:R-:W-:Y:S08]  /*7250*/  HMMA.16816.F32 R40, R4.reuse, R66, R40 ;  /* 0x000000420428723c */ /* 0x040ff00000001828 */
[----:B------:R-:W-:Y:S01]  /*7260*/  HMMA.16816.F32 R32, R4, R70, R32 ;  /* 0x000000460420723c */ /* 0x000fe20000001820 */
[----:B---3--:R-:W-:-:S07]  /*7270*/  FFMA.FTZ R8, R150, UR12, -R0 ;  /* 0x0000000c96087c23 */ /* 0x008fce0008010800 */
[C---:B------:R-:W-:Y:S01]  /*7280*/  HMMA.16816.F32 R36, R4.reuse, R82, R36 ;  /* 0x000000520424723c */ /* 0x040fe20000001824 */
[----:B------:R3:W-:Y:S07]  /*7290*/  MUFU.EX2 R145, R8 ;  /* 0x0000000800917308 */ /* 0x0007ee0000000800 */
[----:B------:R-:W-:Y:S01]  /*72a0*/  HMMA.16816.F32 R44, R4, R86, R44 ;  /* 0x00000056042c723c */ /* 0x000fe2000000182c */
[----:B------:R-:W-:-:S04]  /*72b0*/  FFMA.FTZ R4, R148, UR12, -R12 ;  /* 0x0000000c94047c23 */ /* 0x000fc8000801080c */
[----:B------:R1:W4:Y:S01]  /*72c0*/  MUFU.EX2 R237, R4 ;  /* 0x0000000400ed7308 */ /* 0x0003220000000800 */
[----:B---3--:R-:W-:Y:S01]  /*72d0*/  FFMA.FTZ R8, R155, UR12, -R3 ;  /* 0x0000000c9b087c23 */ /* 0x008fe20008010803 */
[----:B--2---:R-:W-:Y:S01]  /*72e0*/  MOV R148, R75 ;  /* 0x0000004b00947202 */ /* 0x004fe20000000f00 */
[----:B-1----:R-:W-:-:S05]  /*72f0*/  FFMA.FTZ R4, R152, UR12, -R0 ;  /* 0x0000000c98047c23 */ /* 0x002fca0008010800 */
[----:B------:R1:W-:Y:S08]  /*7300*/  MUFU.EX2 R152, R8 ;  /* 0x0000000800987308 */ /* 0x0003f00000000800 */
[----:B------:R2:W3:Y:S01]  /*7310*/  MUFU.EX2 R75, R4 ;  /* 0x00000004004b7308 */ /* 0x0004e20000000800 */
[----:B-1----:R-:W-:-:S07]  /*7320*/  FFMA.FTZ R8, R153, UR12, -R3 ;  /* 0x0000000c99087c23 */ /* 0x002fce0008010803 */
[----:B------:R1:W-:Y:S01]  /*7330*/  MUFU.EX2 R142, R8 ;  /* 0x00000008008e7308 */ /* 0x0003e20000000800 */
[----:B--2---:R-:W-:-:S07]  /*7340*/  FFMA.FTZ R4, R151, UR12, -R0 ;  /* 0x0000000c97047c23 */ /* 0x004fce0008010800 */
[----:B------:R2:W3:Y:S01]  /*7350*/  MUFU.EX2 R149, R4 ;  /* 0x0000000400957308 */ /* 0x0004e20000000800 */
[----:B-1----:R-:W-:-:S07]  /*7360*/  FFMA.FTZ R8, R78, UR12, -R3 ;  /* 0x0000000c4e087c23 */ /* 0x002fce0008010803 */
[----:B------:R1:W-:Y:S01]  /*7370*/  MUFU.EX2 R245, R8 ;  /* 0x0000000800f57308 */ /* 0x0003e20000000800 */
[----:B------:R-:W-:Y:S01]  /*7380*/  IMAD.MOV.U32 R151, RZ, RZ, R135 ;  /* 0x000000ffff977224 */ /* 0x000fe200078e0087 */
[----:B------:R-:W-:Y:S02]  /*7390*/  F2FP.F16.F32.PACK_AB R5, R13, R246 ;  /* 0x000000f60d05723e */ /* 0x000fe400000000ff */
[----:B--2---:R-:W-:Y:S02]  /*73a0*/  F2FP.F16.F32.PACK_AB R4, R100, R101 ;  /* 0x000000656404723e */ /* 0x004fe400000000ff */
[----:B------:R-:W-:Y:S01]  /*73b0*/  F2FP.F16.F32.PACK_AB R6, R251, R148 ;  /* 0x00000094fb06723e */ /* 0x000fe200000000ff */
[----:B-1----:R-:W-:-:S04]  /*73c0*/  FFMA.FTZ R8, R77, UR12, -R3 ;  /* 0x0000000c4d087c23 */ /* 0x002fc80008010803 */
[----:B------:R1:W-:Y:S01]  /*73d0*/  MUFU.EX2 R72, R8 ;  /* 0x0000000800487308 */ /* 0x0003e20000000800 */
[----:B----4-:R-:W-:Y:S02]  /*73e0*/  F2FP.F16.F32.PACK_AB R7, R237, R151 ;  /* 0x00000097ed07723e */ /* 0x010fe400000000ff */
[----:B------:R-:W-:Y:S01]  /*73f0*/  MOV R150, R74 ;  /* 0x0000004a00967202 */ /* 0x000fe20000000f00 */
[----:B-1----:R-:W-:-:S04]  /*7400*/  FFMA.FTZ R8, R157, UR12, -R0 ;  /* 0x0000000c9d087c23 */ /* 0x002fc80008010800 */
[----:B------:R1:W-:Y:S01]  /*7410*/  MUFU.EX2 R140, R8 ;  /* 0x00000008008c7308 */ /* 0x0003e20000000800 */
        /* <DEDUP_REMOVED lines=12> */
[----:B------:R-:W-:-:S02]  /*74e0*/  F2FP.F16.F32.PACK_AB R4, R244, R233 ;  /* 0x000000e9f404723e */ /* 0x000fc400000000ff */
[----:B---3--:R-:W-:Y:S02]  /*74f0*/  F2FP.F16.F32.PACK_AB R5, R75, R103 ;  /* 0x000000674b05723e */ /* 0x008fe400000000ff */
[----:B------:R-:W-:Y:S02]  /*7500*/  F2FP.F16.F32.PACK_AB R6, R150, R9 ;  /* 0x000000099606723e */ /* 0x000fe400000000ff */
[----:B------:R-:W-:Y:S01]  /*7510*/  F2FP.F16.F32.PACK_AB R7, R145, R149 ;  /* 0x000000959107723e */ /* 0x000fe200000000ff */
[----:B-1----:R-:W-:-:S04]  /*7520*/  FFMA.FTZ R8, R154, UR12, -R2 ;  /* 0x0000000c9a087c23 */ /* 0x002fc80008010802 */
[----:B------:R1:W-:Y:S02]  /*7530*/  MUFU.EX2 R74, R8 ;  /* 0x00000008004a7308 */ /* 0x0003e40000000800 */
[C---:B------:R-:W-:Y:S08]  /*7540*/  HMMA.16816.F32 R120, R4.reuse, R20, R104 ;  /* 0x000000140478723c */ /* 0x040ff00000001868 */
[----:B------:R-:W-:Y:S01]  /*7550*/  HMMA.16816.F32 R104, R4, R16, R92 ;  /* 0x000000100468723c */ /* 0x000fe2000000185c */
[----:B-1----:R-:W-:-:S07]  /*7560*/  FFMA.FTZ R8, R79, UR12, -R2 ;  /* 0x0000000c4f087c23 */ /* 0x002fce0008010802 */
[C---:B------:R-:W-:Y:S01]  /*7570*/  HMMA.16816.F32 R92, R4.reuse, R18, R32 ;  /* 0x00000012045c723c */ /* 0x040fe20000001820 */
[----:B------:R-:W1:Y:S01]  /*7580*/  LDSM.16.MT88.4 R16, [R207+0x9800] ;  /* 0x00980000cf10783b */ /* 0x000e620000004200 */
[----:B------:R2:W3:Y:S06]  /*7590*/  MUFU.EX2 R138, R8 ;  /* 0x00000008008a7308 */ /* 0x0004ec0000000800 */
[C---:B------:R-:W-:Y:S08]  /*75a0*/  HMMA.16816.F32 R84, R4.reuse, R24, R88 ;  /* 0x000000180454723c */ /* 0x040ff00000001858 */
[----:B------:R-:W-:Y:S01]  /*75b0*/  HMMA.16816.F32 R80, R4, R26, R36 ;  /* 0x0000001a0450723c */ /* 0x000fe20000001824 */
[----:B------:R-:W4:Y:S01]  /*75c0*/  LDSM.16.MT88.4 R24, [R164+0x9800] ;  /* 0x00980000a418783b */ /* 0x000f220000004200 */
[----:B--2---:R-:W-:-:S06]  /*75d0*/  FFMA.FTZ R8, R161, UR12, -R12 ;  /* 0x0000000ca1087c23 */ /* 0x004fcc000801080c */
[C---:B------:R-:W-:Y:S01]  /*75e0*/  HMMA.16816.F32 R88, R4.reuse, R28, R96 ;  /* 0x0000001c0458723c */ /* 0x040fe20000001860 */
[----:B------:R2:W-:Y:S07]  /*75f0*/  MUFU.EX2 R143, R8 ;  /* 0x00000008008f7308 */ /* 0x0005ee0000000800 */
[----:B------:R-:W-:Y:S01]  /*7600*/  HMMA.16816.F32 R64, R4, R30, R44 ;  /* 0x0000001e0440723c */ /* 0x000fe2000000182c */
[----:B------:R-:W4:Y:S01]  /*7610*/  LDSM.16.MT88.4 R28, [R132+0x9800] ;  /* 0x00980000841c783b */ /* 0x000f220000004200 */
[----:B--2---:R-:W-:-:S06]  /*7620*/  FFMA.FTZ R8, R160, UR12, -R12 ;  /* 0x0000000ca0087c23 */ /* 0x004fcc000801080c */
[----:B------:R-:W-:Y:S01]  /*7630*/  HMMA.16816.F32 R40, R4, R22, R40 ;  /* 0x000000160428723c */ /* 0x000fe20000001828 */
[----:B------:R-:W-:Y:S01]  /*7640*/  FFMA.FTZ R4, R162, UR12, -R12 ;  /* 0x0000000ca2047c23 */ /* 0x000fe2000801080c */
[----:B------:R2:W1:Y:S01]  /*7650*/  MUFU.EX2 R135, R8 ;  /* 0x0000000800877308 */ /* 0x0004620000000800 */
[----:B------:R-:W-:Y:S01]  /*7660*/  IMAD.MOV.U32 R144, RZ, RZ, R252 ;  /* 0x000000ffff907224 */ /* 0x000fe200078e00fc */
[----:B---3--:R-:W-:Y:S01]  /*7670*/  F2FP.F16.F32.PACK_AB R6, R138, R74 ;  /* 0x0000004a8a06723e */ /* 0x008fe200000000ff */
[----:B------:R-:W3:Y:S05]  /*7680*/  LDSM.16.MT88.4 R20, [R180+0x9800] ;  /* 0x00980000b414783b */ /* 0x000eea0000004200 */
[----:B------:R1:W-:Y:S01]  /*7690*/  MUFU.EX2 R139, R4 ;  /* 0x00000004008b7308 */ /* 0x0003e20000000800 */
[----:B--2---:R-:W-:-:S07]  /*76a0*/  FFMA.FTZ R8, R159, UR12, -R12 ;  /* 0x0000000c9f087c23 */ /* 0x004fce000801080c */
[----:B------:R-:W2:Y:S01]  /*76b0*/  MUFU.EX2 R146, R8 ;  /* 0x0000000800927308 */ /* 0x000ea20000000800 */
[----:B-1----:R-:W-:-:S07]  /*76c0*/  FFMA.FTZ R4, R168, UR12, -R0 ;  /* 0x0000000ca8047c23 */ /* 0x002fce0008010800 */
[----:B------:R1:W3:Y:S01]  /*76d0*/  MUFU.EX2 R250, R4 ;  /* 0x0000000400fa7308 */ /* 0x0002e20000000800 */
[----:B------:R-:W-:Y:S02]  /*76e0*/  F2FP.F16.F32.PACK_AB R5, R135, R143 ;  /* 0x0000008f8705723e */ /* 0x000fe400000000ff */
[----:B------:R-:W-:Y:S02]  /*76f0*/  MOV R136, R249 ;  /* 0x000000f900887202 */ /* 0x000fe40000000f00 */
[----:B--2---:R-:W-:Y:S01]  /*7700*/  F2FP.F16.F32.PACK_AB R7, R139, R146 ;  /* 0x000000928b07723e */ /* 0x004fe200000000ff */
[--C-:B------:R-:W-:Y:S01]  /*7710*/  FFMA.FTZ R8, R163, UR12, -R0.reuse ;  /* 0x0000000ca3087c23 */ /* 0x100fe20008010800 */
[----:B-1----:R-:W-:-:S04]  /*7720*/  FFMA.FTZ R4, R165, UR12, -R0 ;  /* 0x0000000ca5047c23 */ /* 0x002fc80008010800 */
[----:B------:R1:W-:Y:S08]  /*7730*/  MUFU.EX2 R252, R4 ;  /* 0x0000000400fc7308 */ /* 0x0003f00000000800 */
[----:B------:R2:W3:Y:S01]  /*7740*/  MUFU.EX2 R249, R8 ;  /* 0x0000000800f97308 */ /* 0x0004e20000000800 */
[----:B-1----:R-:W-:-:S07]  /*7750*/  F2FP.F16.F32.PACK_AB R4, R156, R141 ;  /* 0x0000008d9c04723e */ /* 0x002fce00000000ff */
[----:B------:R-:W-:Y:S01]  /*7760*/  HMMA.16816.F32 R124, R4, R16, R60 ;  /* 0x00000010047c723c */ /* 0x000fe2000000183c */
[----:B--2---:R-:W-:-:S07]  /*7770*/  FFMA.FTZ R8, R173, UR12, -R3 ;  /* 0x0000000cad087c23 */ /* 0x004fce0008010803 */
[----:B----4-:R-:W-:Y:S01]  /*7780*/  HMMA.16816.F32 R60, R4, R26, R48 ;  /* 0x0000001a043c723c */ /* 0x010fe20000001830 */
[----:B------:R-:W-:-:S07]  /*7790*/  MOV R155, R246 ;  /* 0x000000f6009b7202 */ /* 0x000fce0000000f00 */
[----:B------:R-:W-:Y:S01]  /*77a0*/  HMMA.16816.F32 R48, R4, R28, R128 ;  /* 0x0000001c0430723c */ /* 0x000fe20000001880 */
[----:B------:R-:W-:Y:S02]  /*77b0*/  MOV R130, R245 ;  /* 0x000000f500827202 */ /* 0x000fe40000000f00 */
[----:B------:R1:W-:Y:S01]  /*77c0*/  MUFU.EX2 R245, R8 ;  /* 0x0000000800f57308 */ /* 0x0003e20000000800 */
[----:B------:R-:W-:Y:S01]  /*77d0*/  MOV R165, R72 ;  /* 0x0000004800a57202 */ /* 0x000fe20000000f00 */
[----:B------:R-:W-:Y:S01]  /*77e0*/  IMAD.MOV.U32 R72, RZ, RZ, R247 ;  /* 0x000000ffff487224 */ /* 0x000fe200078e00f7 */
[----:B------:R-:W-:Y:S01]  /*77f0*/  MOV R147, R248 ;  /* 0x000000f800937202 */ /* 0x000fe20000000f00 */
[----:B-1----:R-:W-:-:S04]  /*7800*/  FFMA.FTZ R8, R169, UR12, -R3 ;  /* 0x0000000ca9087c23 */ /* 0x002fc80008010803 */
[----:B------:R1:W-:Y:S02]  /*7810*/  MUFU.EX2 R246, R8 ;  /* 0x0000000800f67308 */ /* 0x0003e40000000800 */
[----:B-1----:R-:W-:-:S06]  /*7820*/  FFMA.FTZ R8, R167, UR12, -R3 ;  /* 0x0000000ca7087c23 */ /* 0x002fcc0008010803 */
[----:B------:R1:W-:Y:S02]  /*7830*/  MUFU.EX2 R247, R8 ;  /* 0x0000000800f77308 */ /* 0x0003e40000000800 */
[----:B-1----:R-:W-:-:S06]  /*7840*/  FFMA.FTZ R8, R166, UR12, -R3 ;  /* 0x0000000ca6087c23 */ /* 0x002fcc0008010803 */
[----:B------:R1:W-:Y:S01]  /*7850*/  MUFU.EX2 R248, R8 ;  /* 0x0000000800f87308 */ /* 0x0003e20000000800 */
[----:B------:R-:W-:Y:S01]  /*7860*/  MOV R77, R243 ;  /* 0x000000f3004d7202 */ /* 0x000fe20000000f00 */
[----:B-1----:R-:W-:Y:S01]  /*7870*/  FFMA.FTZ R8, R174, UR12, -R0 ;  /* 0x0000000cae087c23 */ /* 0x002fe20008010800 */
[----:B------:R-:W-:-:S05]  /*7880*/  IMAD.MOV.U32 R174, RZ, RZ, R244 ;  /* 0x000000ffffae7224 */ /* 0x000fca00078e00f4 */
[----:B------:R1:W-:Y:S01]  /*7890*/  MUFU.EX2 R244, R8 ;  /* 0x0000000800f47308 */ /* 0x0003e20000000800 */
[----:B------:R-:W-:Y:S01]  /*78a0*/  MOV R78, R144 ;  /* 0x00000090004e7202 */ /* 0x000fe20000000f00 */
[----:B------:R-:W-:Y:S02]  /*78b0*/  IMAD.MOV.U32 R144, RZ, RZ, R241 ;  /* 0x000000ffff907224 */ /* 0x000fe400078e00f1 */
[----:B-1----:R-:W-:Y:S01]  /*78c0*/  FFMA.FTZ R8, R175, UR12, -R2 ;  /* 0x0000000caf087c23 */ /* 0x002fe20008010802 */
[----:B------:R-:W-:-:S03]  /*78d0*/  MOV R175, R242 ;  /* 0x000000f200af7202 */ /* 0x000fc60000000f00 */
[----:B------:R1:W-:Y:S01]  /*78e0*/  MUFU.EX2 R242, R8 ;  /* 0x0000000800f27308 */ /* 0x0003e20000000800 */
[----:B------:R-:W-:Y:S01]  /*78f0*/  IMAD.MOV.U32 R153, RZ, RZ, R145 ;  /* 0x000000ffff997224 */ /* 0x000fe200078e0091 */
[----:B------:R-:W-:Y:S01]  /*7900*/  MOV R145, R240 ;  /* 0x000000f000917202 */ /* 0x000fe20000000f00 */
[----:B-1----:R-:W-:-:S05]  /*7910*/  FFMA.FTZ R8, R172, UR12, -R2 ;  /* 0x0000000cac087c23 */ /* 0x002fca0008010802 */
[----:B------:R1:W-:Y:S01]  /*7920*/  MUFU.EX2 R243, R8 ;  /* 0x0000000800f37308 */ /* 0x0003e20000000800 */
[----:B------:R-:W-:Y:S01]  /*7930*/  HMMA.16816.F32 R112, R4, R18, R56 ;  /* 0x000000120470723c */ /* 0x000fe20000001838 */
[----:B------:R-:W-:Y:S01]  /*7940*/  MOV R157, R239 ;  /* 0x000000ef009d7202 */ /* 0x000fe20000000f00 */
[----:B-1----:R-:W-:-:S05]  /*7950*/  FFMA.FTZ R8, R171, UR12, -R2 ;  /* 0x0000000cab087c23 */ /* 0x002fca0008010802 */
[----:B------:R1:W-:Y:S01]  /*7960*/  MUFU.EX2 R241, R8 ;  /* 0x0000000800f17308 */ /* 0x0003e20000000800 */
[----:B------:R-:W-:Y:S01]  /*7970*/  HMMA.16816.F32 R96, R4, R24, R52 ;  /* 0x000000180460723c */ /* 0x000fe20000001834 */
[----:B------:R-:W-:-:S07]  /*7980*/  IMAD.MOV.U32 R158, RZ, RZ, R238 ;  /* 0x000000ffff9e7224 */ /* 0x000fce00078e00ee */
[----:B---3--:R-:W-:Y:S01]  /*7990*/  HMMA.16816.F32 R56, R4, R20, R68 ;  /* 0x000000140438723c */ /* 0x008fe20000001844 */
[----:B-1----:R-:W-:-:S04]  /*79a0*/  FFMA.FTZ R8, R170, UR12, -R2 ;  /* 0x0000000caa087c23 */ /* 0x002fc80008010802 */
[----:B------:R1:W-:Y:S03]  /*79b0*/  MUFU.EX2 R240, R8 ;  /* 0x0000000800f07308 */ /* 0x0003e60000000800 */
[C---:B------:R-:W-:Y:S08]  /*79c0*/  HMMA.16816.F32 R52, R4.reuse, R22, R108 ;  /* 0x000000160434723c */ /* 0x040ff0000000186c */
[----:B------:R-:W-:Y:S01]  /*79d0*/  HMMA.16816.F32 R36, R4, R30, R116 ;  /* 0x0000001e0424723c */ /* 0x000fe20000001874 */
[----:B------:R-:W-:-:S02]  /*79e0*/  F2FP.F16.F32.PACK_AB R4, R142, R152 ;  /* 0x000000988e04723e */ /* 0x000fc400000000ff */
[----:B------:R-:W-:Y:S01]  /*79f0*/  F2FP.F16.F32.PACK_AB R5, R250, R140 ;  /* 0x0000008cfa05723e */ /* 0x000fe200000000ff */
[----:B-1----:R-:W-:Y:S01]  /*7a00*/  FFMA.FTZ R8, R186, UR12, -R12 ;  /* 0x0000000cba087c23 */ /* 0x002fe2000801080c */
[----:B------:R-:W-:Y:S02]  /*7a10*/  F2FP.F16.F32.PACK_AB R6, R165, R130 ;  /* 0x00000082a506723e */ /* 0x000fe400000000ff */
[----:B------:R-:W-:Y:S01]  /*7a20*/  F2FP.F16.F32.PACK_AB R7, R249, R252 ;  /* 0x000000fcf907723e */ /* 0x000fe200000000ff */
[----:B------:R1:W-:Y:S01]  /*7a30*/  MUFU.EX2 R239, R8 ;  /* 0x0000000800ef7308 */ /* 0x0003e20000000800 */
[----:B------:R-:W-:Y:S02]  /*7a40*/  MOV R172, R155 ;  /* 0x0000009b00ac7202 */ /* 0x000fe40000000f00 */
[----:B------:R-:W-:-:S03]  /*7a50*/  MOV R155, R237 ;  /* 0x000000ed009b7202 */ /* 0x000fc60000000f00 */
[----:B------:R-:W-:Y:S01]  /*7a60*/  HMMA.16816.F32 R32, R4, R24, R104 ;  /* 0x000000180420723c */ /* 0x000fe20000001868 */
[----:B-1----:R-:W-:-:S07]  /*7a70*/  FFMA.FTZ R8, R183, UR12, -R12 ;  /* 0x0000000cb7087c23 */ /* 0x002fce000801080c */
[C---:B------:R-:W-:Y:S01]  /*7a80*/  HMMA.16816.F32 R92, R4.reuse, R26, R92 ;  /* 0x0000001a045c723c */ /* 0x040fe2000000185c */
[----:B------:R-:W1:Y:S01]  /*7a90*/  LDSM.16.MT88.4 R24, [R164+0xa000] ;  /* 0x00a00000a418783b */ /* 0x000e620000004200 */
[----:B------:R2:W3:Y:S06]  /*7aa0*/  MUFU.EX2 R238, R8 ;  /* 0x0000000800ee7308 */ /* 0x0004ec0000000800 */
[----:B------:R-:W-:Y:S01]  /*7ab0*/  HMMA.16816.F32 R68, R4, R22, R80 ;  /* 0x000000160444723c */ /* 0x000fe20000001850 */
[----:B------:R-:W-:-:S07]  /*7ac0*/  IMAD.MOV.U32 R131, RZ, RZ, R233 ;  /* 0x000000ffff837224 */ /* 0x000fce00078e00e9 */
[----:B------:R-:W-:Y:S01]  /*7ad0*/  HMMA.16816.F32 R44, R4, R16, R120 ;  /* 0x00000010042c723c */ /* 0x000fe20000001878 */
[----:B--2---:R-:W-:-:S07]  /*7ae0*/  FFMA.FTZ R8, R179, UR12, -R12 ;  /* 0x0000000cb3087c23 */ /* 0x004fce000801080c */
[C---:B------:R-:W-:Y:S01]  /*7af0*/  HMMA.16816.F32 R40, R4.reuse, R18, R40 ;  /* 0x000000120428723c */ /* 0x040fe20000001828 */
[----:B------:R-:W2:Y:S01]  /*7b00*/  LDSM.16.MT88.4 R16, [R207+0xa000] ;  /* 0x00a00000cf10783b */ /* 0x000ea20000004200 */
[----:B------:R4:W-:Y:S06]  /*7b10*/  MUFU.EX2 R237, R8 ;  /* 0x0000000800ed7308 */ /* 0x0009ec0000000800 */
[C---:B------:R-:W-:Y:S01]  /*7b20*/  HMMA.16816.F32 R84, R4.reuse, R20, R84 ;  /* 0x000000140454723c */ /* 0x040fe20000001854 */
[----:B------:R-:W2:Y:S07]  /*7b30*/  LDSM.16.MT88.4 R20, [R180+0xa000] ;  /* 0x00a00000b414783b */ /* 0x000eae0000004200 */
[----:B------:R-:W-:Y:S01]  /*7b40*/  HMMA.16816.F32 R88, R4, R28, R88 ;  /* 0x0000001c0458723c */ /* 0x000fe20000001858 */
[----:B----4-:R-:W-:-:S07]  /*7b50*/  FFMA.FTZ R8, R187, UR12, -R0 ;  /* 0x0000000cbb087c23 */ /* 0x010fce0008010800 */
[----:B------:R-:W-:Y:S01]  /*7b60*/  HMMA.16816.F32 R80, R4, R30, R64 ;  /* 0x0000001e0450723c */ /* 0x000fe20000001840 */
[----:B------:R-:W4:Y:S01]  /*7b70*/  LDSM.16.MT88.4 R28, [R132+0xa000] ;  /* 0x00a00000841c783b */ /* 0x000f220000004200 */
[----:B------:R3:W-:Y:S01]  /*7b80*/  MUFU.EX2 R233, R8 ;  /* 0x0000000800e97308 */ /* 0x0007e20000000800 */
[----:B------:R-:W-:Y:S01]  /*7b90*/  FFMA.FTZ R4, R185, UR12, -R12 ;  /* 0x0000000cb9047c23 */ /* 0x000fe2000801080c */
[----:B------:R-:W-:-:S06]  /*7ba0*/  MOV R183, R236 ;  /* 0x000000ec00b77202 */ /* 0x000fcc0000000f00 */
[----:B------:R1:W2:Y:S01]  /*7bb0*/  MUFU.EX2 R236, R4 ;  /* 0x0000000400ec7308 */ /* 0x0002a20000000800 */
[----:B---3--:R-:W-:Y:S01]  /*7bc0*/  FFMA.FTZ R8, R196, UR12, -R3 ;  /* 0x0000000cc4087c23 */ /* 0x008fe20008010803 */
[----:B------:R-:W-:-:S06]  /*7bd0*/  MOV R196, R135 ;  /* 0x0000008700c47202 */ /* 0x000fcc0000000f00 */
[----:B------:R3:W-:Y:S01]  /*7be0*/  MUFU.EX2 R135, R8 ;  /* 0x0000000800877308 */ /* 0x0007e20000000800 */
[----:B-1----:R-:W-:Y:S01]  /*7bf0*/  FFMA.FTZ R4, R189, UR12, -R0 ;  /* 0x0000000cbd047c23 */ /* 0x002fe20008010800 */
[----:B------:R-:W-:-:S06]  /*7c00*/  IMAD.MOV.U32 R189, RZ, RZ, R234 ;  /* 0x000000ffffbd7224 */ /* 0x000fcc00078e00ea */
[----:B------:R1:W4:Y:S01]  /*7c10*/  MUFU.EX2 R234, R4 ;  /* 0x0000000400ea7308 */ /* 0x0003220000000800 */
[----:B---3--:R-:W-:Y:S01]  /*7c20*/  FFMA.FTZ R8, R192, UR12, -R3 ;  /* 0x0000000cc0087c23 */ /* 0x008fe20008010803 */
[----:B------:R-:W-:Y:S01]  /*7c30*/  MOV R192, R130 ;  /* 0x0000008200c07202 */ /* 0x000fe20000000f00 */
[----:B------:R-:W-:-:S05]  /*7c40*/  IMAD.MOV.U32 R130, RZ, RZ, R232 ;  /* 0x000000ffff827224 */ /* 0x000fca00078e00e8 */
[----:B------:R3:W-:Y:S01]  /*7c50*/  MUFU.EX2 R232, R8 ;  /* 0x0000000800e87308 */ /* 0x0007e20000000800 */
[----:B------:R-:W-:Y:S01]  /*7c60*/  MOV R168, R72 ;  /* 0x0000004800a87202 */ /* 0x000fe20000000f00 */
[----:B-1----:R-:W-:Y:S01]  /*7c70*/  FFMA.FTZ R4, R188, UR12, -R0 ;  /* 0x0000000cbc047c23 */ /* 0x002fe20008010800 */
[----:B------:R-:W-:-:S05]  /*7c80*/  MOV R72, R235 ;  /* 0x000000eb00487202 */ /* 0x000fca0000000f00 */
[----:B------:R1:W4:Y:S01]  /*7c90*/  MUFU.EX2 R235, R4 ;  /* 0x0000000400eb7308 */ /* 0x0003220000000800 */
[----:B---3--:R-:W-:-:S07]  /*7ca0*/  FFMA.FTZ R8, R15, UR12, -R3 ;  /* 0x0000000c0f087c23 */ /* 0x008fce0008010803 */
[----:B------:R3:W-:Y:S01]  /*7cb0*/  MUFU.EX2 R122, R8 ;  /* 0x00000008007a7308 */ /* 0x0007e20000000800 */
[----:B------:R-:W-:Y:S01]  /*7cc0*/  MOV R129, R168 ;  /* 0x000000a800817202 */ /* 0x000fe20000000f00 */
[----:B------:R-:W-:Y:S01]  /*7cd0*/  IMAD.MOV.U32 R168, RZ, RZ, R134 ;  /* 0x000000ffffa87224 */ /* 0x000fe200078e0086 */
[----:B------:R-:W-:Y:S02]  /*7ce0*/  F2FP.F16.F32.PACK_AB R5, R238, R239 ;  /* 0x000000efee05723e */ /* 0x000fe400000000ff */
[----:B-1----:R-:W-:Y:S02]  /*7cf0*/  F2FP.F16.F32.PACK_AB R4, R243, R242 ;  /* 0x000000f2f304723e */ /* 0x002fe400000000ff */
[----:B------:R-:W-:Y:S01]  /*7d00*/  F2FP.F16.F32.PACK_AB R6, R240, R241 ;  /* 0x000000f1f006723e */ /* 0x000fe200000000ff */
[----:B---3--:R-:W-:-:S04]  /*7d10*/  FFMA.FTZ R8, R14, UR12, -R3 ;  /* 0x0000000c0e087c23 */ /* 0x008fc80008010803 */
[----:B------:R1:W-:Y:S01]  /*7d20*/  MUFU.EX2 R123, R8 ;  /* 0x00000008007b7308 */ /* 0x0003e20000000800 */
[----:B--2---:R-:W-:Y:S01]  /*7d30*/  F2FP.F16.F32.PACK_AB R7, R236, R237 ;  /* 0x000000edec07723e */ /* 0x004fe200000000ff */
[----:B------:R-:W-:Y:S01]  /*7d40*/  IMAD.MOV.U32 R79, RZ, RZ, R157 ;  /* 0x000000ffff4f7224 */ /* 0x000fe200078e009d */
[----:B------:R-:W-:Y:S02]  /*7d50*/  MOV R188, R156 ;  /* 0x0000009c00bc7202 */ /* 0x000fe40000000f00 */
[----:B------:R-:W-:Y:S01]  /*7d60*/  MOV R154, R158 ;  /* 0x0000009e009a7202 */ /* 0x000fe20000000f00 */
[----:B-1----:R-:W-:-:S04]  /*7d70*/  FFMA.FTZ R8, R199, UR12, -R0 ;  /* 0x0000000cc7087c23 */ /* 0x002fc80008010800 */
[----:B------:R1:W-:Y:S01]  /*7d80*/  MUFU.EX2 R134, R8 ;  /* 0x0000000800867308 */ /* 0x0003e20000000800 */
[----:B------:R-:W-:Y:S01]  /*7d90*/  MOV R199, R131 ;  /* 0x0000008300c77202 */ /* 0x000fe20000000f00 */
[----:B------:R-:W-:Y:S01]  /*7da0*/  HMMA.16816.F32 R156, R4, R24, R96 ;  /* 0x00000018049c723c */ /* 0x000fe20000001860 */
[----:B-1----:R-:W-:-:S05]  /*7db0*/  FFMA.FTZ R8, R201, UR12, -R2 ;  /* 0x0000000cc9087c23 */ /* 0x002fca0008010802 */
[----:B------:R1:W-:Y:S02]  /*7dc0*/  MUFU.EX2 R131, R8 ;  /* 0x0000000800837308 */ /* 0x0003e40000000800 */
[C---:B------:R-:W-:Y:S08]  /*7dd0*/  HMMA.16816.F32 R124, R4.reuse, R16, R124 ;  /* 0x00000010047c723c */ /* 0x040ff0000000187c */
[----:B------:R-:W-:Y:S01]  /*7de0*/  HMMA.16816.F32 R112, R4, R18, R112 ;  /* 0x000000120470723c */ /* 0x000fe20000001870 */
[----:B-1----:R-:W-:Y:S01]  /*7df0*/  FFMA.FTZ R8, R197, UR12, -R2 ;  /* 0x0000000cc5087c23 */ /* 0x002fe20008010802 */
[----:B------:R-:W-:-:S06]  /*7e00*/  MOV R197, R79 ;  /* 0x0000004f00c57202 */ /* 0x000fcc0000000f00 */
[C---:B------:R-:W-:Y:S01]  /*7e10*/  HMMA.16816.F32 R160, R4.reuse, R26, R60 ;  /* 0x0000001a04a0723c */ /* 0x040fe2000000183c */
[----:B------:R-:W-:Y:S02]  /*7e20*/  MOV R79, R133 ;  /* 0x00000085004f7202 */ /* 0x000fe40000000f00 */
[----:B------:R1:W-:Y:S05]  /*7e30*/  MUFU.EX2 R133, R8 ;  /* 0x0000000800857308 */ /* 0x0003ea0000000800 */
[C---:B------:R-:W-:Y:S08]  /*7e40*/  HMMA.16816.F32 R108, R4.reuse, R20, R56 ;  /* 0x00000014046c723c */ /* 0x040ff00000001838 */
[----:B------:R-:W-:Y:S01]  /*7e50*/  HMMA.16816.F32 R104, R4, R22, R52 ;  /* 0x000000160468723c */ /* 0x000fe20000001834 */
[----:B-1----:R-:W-:-:S07]  /*7e60*/  FFMA.FTZ R8, R184, UR12, -R2 ;  /* 0x0000000cb8087c23 */ /* 0x002fce0008010802 */
[C---:B----4-:R-:W-:Y:S01]  /*7e70*/  HMMA.16816.F32 R96, R4.reuse, R28, R48 ;  /* 0x0000001c0460723c */ /* 0x050fe20000001830 */
[----:B------:R1:W-:Y:S07]  /*7e80*/  MUFU.EX2 R121, R8 ;  /* 0x0000000800797308 */ /* 0x0003ee0000000800 */
[----:B------:R-:W-:Y:S01]  /*7e90*/  HMMA.16816.F32 R64, R4, R30, R36 ;  /* 0x0000001e0440723c */ /* 0x000fe20000001824 */
[----:B------:R-:W-:Y:S02]  /*7ea0*/  F2FP.F16.F32.PACK_AB R4, R246, R245 ;  /* 0x000000f5f604723e */ /* 0x000fe400000000ff */
[----:B------:R-:W-:-:S02]  /*7eb0*/  F2FP.F16.F32.PACK_AB R5, R234, R244 ;  /* 0x000000f4ea05723e */ /* 0x000fc400000000ff */
[----:B------:R-:W-:Y:S02]  /*7ec0*/  F2FP.F16.F32.PACK_AB R6, R248, R247 ;  /* 0x000000f7f806723e */ /* 0x000fe400000000ff */
[----:B------:R-:W-:Y:S01]  /*7ed0*/  F2FP.F16.F32.PACK_AB R7, R233, R235 ;  /* 0x000000ebe907723e */ /* 0x000fe200000000ff */
[----:B-1----:R-:W-:-:S06]  /*7ee0*/  FFMA.FTZ R8, R182, UR12, -R2 ;  /* 0x0000000cb6087c23 */ /* 0x002fcc0008010802 */
[----:B------:R-:W-:Y:S01]  /*7ef0*/  HMMA.16816.F32 R60, R4, R16, R44 ;  /* 0x00000010043c723c */ /* 0x000fe2000000182c */
[----:B------:R1:W-:Y:S01]  /*7f00*/  MUFU.EX2 R120, R8 ;  /* 0x0000000800787308 */ /* 0x0003e20000000800 */
[----:B------:R-:W-:-:S06]  /*7f10*/  IMAD.MOV.U32 R182, RZ, RZ, R130 ;  /* 0x000000ffffb67224 */ /* 0x000fcc00078e0082 */
[C---:B------:R-:W-:Y:S08]  /*7f20*/  HMMA.16816.F32 R48, R4.reuse, R24, R32 ;  /* 0x000000180430723c */ /* 0x040ff00000001820 */
[----:B------:R-:W-:Y:S01]  /*7f30*/  HMMA.16816.F32 R44, R4, R26, R92 ;  /* 0x0000001a042c723c */ /* 0x000fe2000000185c */
[----:B------:R-:W2:Y:S01]  /*7f40*/  LDSM.16.MT88.4 R24, [R207+0xa800] ;  /* 0x00a80000cf18783b */ /* 0x000ea20000004200 */
[----:B-1----:R-:W-:-:S06]  /*7f50*/  FFMA.FTZ R8, R205, UR12, -R12 ;  /* 0x0000000ccd087c23 */ /* 0x002fcc000801080c */
[C---:B------:R-:W-:Y:S01]  /*7f60*/  HMMA.16816.F32 R56, R4.reuse, R18, R40 ;  /* 0x000000120438723c */ /* 0x040fe20000001828 */
[----:B------:R-:W-:Y:S01]  /*7f70*/  LDSM.16.MT88.4 R16, [R180+0xa800] ;  /* 0x00a80000b410783b */ /* 0x000fe20000004200 */
[----:B------:R1:W-:Y:S06]  /*7f80*/  MUFU.EX2 R130, R8 ;  /* 0x0000000800827308 */ /* 0x0003ec0000000800 */
[C---:B------:R-:W-:Y:S08]  /*7f90*/  HMMA.16816.F32 R40, R4.reuse, R20, R84 ;  /* 0x000000140428723c */ /* 0x040ff00000001854 */
[----:B------:R-:W-:Y:S01]  /*7fa0*/  HMMA.16816.F32 R36, R4, R22, R68 ;  /* 0x000000160424723c */ /* 0x000fe20000001844 */
[----:B------:R-:W3:Y:S01]  /*7fb0*/  LDSM.16.MT88.4 R20, [R164+0xa800] ;  /* 0x00a80000a414783b */ /* 0x000ee20000004200 */
[----:B-1----:R-:W-:-:S06]  /*7fc0*/  FFMA.FTZ R8, R202, UR12, -R12 ;  /* 0x0000000cca087c23 */ /* 0x002fcc000801080c */
[----:B------:R-:W-:Y:S01]  /*7fd0*/  HMMA.16816.F32 R32, R4, R28, R88 ;  /* 0x0000001c0420723c */ /* 0x000fe20000001858 */
[----:B------:R-:W-:-:S07]  /*7fe0*/  MOV R202, R129 ;  /* 0x0000008100ca7202 */ /* 0x000fce0000000f00 */
[----:B------:R-:W-:Y:S01]  /*7ff0*/  HMMA.16816.F32 R52, R4, R30, R80 ;  /* 0x0000001e0434723c */ /* 0x000fe20000001850 */
[----:B------:R-:W1:Y:S01]  /*8000*/  LDSM.16.MT88.4 R28, [R132+0xa800] ;  /* 0x00a80000841c783b */ /* 0x000e620000004200 */
[----:B------:R4:W2:Y:S01]  /*8010*/  MUFU.EX2 R129, R8 ;  /* 0x0000000800817308 */ /* 0x0008a20000000800 */
[----:B------:R-:W-:-:S07]  /*8020*/  FFMA.FTZ R4, R191, UR12, -R12 ;  /* 0x0000000cbf047c23 */ /* 0x000fce000801080c */
[----:B------:R2:W-:Y:S01]  /*8030*/  MUFU.EX2 R118, R4 ;  /* 0x0000000400767308 */ /* 0x0005e20000000800 */
[----:B----4-:R-:W-:-:S07]  /*8040*/  FFMA.FTZ R8, R190, UR12, -R12 ;  /* 0x0000000cbe087c23 */ /* 0x010fce000801080c */
[----:B------:R4:W3:Y:S01]  /*8050*/  MUFU.EX2 R119, R8 ;  /* 0x0000000800777308 */ /* 0x0008e20000000800 */
[----:B--2---:R-:W-:-:S07]  /*8060*/  FFMA.FTZ R4, R213, UR12, -R0 ;  /* 0x0000000cd5047c23 */ /* 0x004fce0008010800 */
[----:B------:R2:W1:Y:S01]  /*8070*/  MUFU.EX2 R128, R4 ;  /* 0x0000000400807308 */ /* 0x0004620000000800 */
[----:B----4-:R-:W-:-:S07]  /*8080*/  FFMA.FTZ R8, R195, UR12, -R0 ;  /* 0x0000000cc3087c23 */ /* 0x010fce0008010800 */
[----:B------:R4:W-:Y:S01]  /*8090*/  MUFU.EX2 R116, R8 ;  /* 0x0000000800747308 */ /* 0x0009e20000000800 */
[----:B--2---:R-:W-:-:S07]  /*80a0*/  FFMA.FTZ R4, R198, UR12, -R0 ;  /* 0x0000000cc6047c23 */ /* 0x004fce0008010800 */
[----:B------:R2:W1:Y:S01]  /*80b0*/  MUFU.EX2 R117, R4 ;  /* 0x0000000400757308 */ /* 0x0004620000000800 */
[----:B------:R-:W-:Y:S02]  /*80c0*/  F2FP.F16.F32.PACK_AB R5, R129, R130 ;  /* 0x000000828105723e */ /* 0x000fe400000000ff */
[----:B------:R-:W-:Y:S02]  /*80d0*/  F2FP.F16.F32.PACK_AB R6, R120, R121 ;  /* 0x000000797806723e */ /* 0x000fe400000000ff */
[----:B---3--:R-:W-:Y:S01]  /*80e0*/  F2FP.F16.F32.PACK_AB R7, R118, R119 ;  /* 0x000000777607723e */ /* 0x008fe200000000ff */
[----:B------:R-:W-:Y:S01]  /*80f0*/  IMAD.MOV.U32 R205, RZ, RZ, R138 ;  /* 0x000000ffffcd7224 */ /* 0x000fe200078e008a */
[----:B------:R-:W-:Y:S02]  /*8100*/  MOV R201, R139 ;  /* 0x0000008b00c97202 */ /* 0x000fe40000000f00 */
[----:B------:R-:W-:Y:S01]  /*8110*/  MOV R198, R136 ;  /* 0x0000008800c67202 */ /* 0x000fe20000000f00 */
[----:B----4-:R-:W-:Y:S01]  /*8120*/  FFMA.FTZ R8, R206, UR12, -R2 ;  /* 0x0000000cce087c23 */ /* 0x010fe20008010802 */
[----:B------:R-:W-:-:S02]  /*8130*/  MOV R195, R137 ;  /* 0x0000008900c37202 */ /* 0x000fc40000000f00 */
[----:B--2---:R-:W-:Y:S01]  /*8140*/  F2FP.F16.F32.PACK_AB R4, R133, R131 ;  /* 0x000000838504723e */ /* 0x004fe200000000ff */
[----:B------:R-:W-:Y:S01]  /*8150*/  IMAD.MOV.U32 R173, RZ, RZ, R146 ;  /* 0x000000ffffad7224 */ /* 0x000fe200078e0092 */
[----:B------:R-:W-:Y:S02]  /*8160*/  MOV R213, R154 ;  /* 0x0000009a00d57202 */ /* 0x000fe40000000f00 */
[----:B------:R-:W-:Y:S02]  /*8170*/  MOV R154, R147 ;  /* 0x00000093009a7202 */ /* 0x000fe40000000f00 */
[----:B------:R-:W-:Y:S01]  /*8180*/  MOV R89, R145 ;  /* 0x0000009100597202 */ /* 0x000fe20000000f00 */
[----:B------:R-:W-:Y:S01]  /*8190*/  HMMA.16816.F32 R136, R4, R24, R124 ;  /* 0x000000180488723c */ /* 0x000fe2000000187c */
[----:B------:R-:W-:-:S07]  /*81a0*/  MOV R125, R144 ;  /* 0x00000090007d7202 */ /* 0x000fce0000000f00 */
[----:B------:R-:W-:Y:S01]  /*81b0*/  HMMA.16816.F32 R144, R4, R26, R112 ;  /* 0x0000001a0490723c */ /* 0x000fe20000001870 */
[----:B------:R2:W-:Y:S01]  /*81c0*/  MUFU.EX2 R112, R8 ;  /* 0x0000000800707308 */ /* 0x0005e20000000800 */
[----:B------:R-:W-:-:S06]  /*81d0*/  IMAD.MOV.U32 R124, RZ, RZ, R72 ;  /* 0x000000ffff7c7224 */ /* 0x000fcc00078e0048 */
[----:B------:R-:W-:Y:S01]  /*81e0*/  HMMA.16816.F32 R156, R4, R20, R156 ;  /* 0x00000014049c723c */ /* 0x000fe2000000189c */
[----:B------:R-:W-:-:S07]  /*81f0*/  MOV R126, R78 ;  /* 0x0000004e007e7202 */ /* 0x000fce0000000f00 */
[----:B------:R-:W-:Y:S01]  /*8200*/  HMMA.16816.F32 R160, R4, R22, R160 ;  /* 0x0000001604a0723c */ /* 0x000fe200000018a0 */
[----:B--2---:R-:W-:-:S07]  /*8210*/  FFMA.FTZ R8, R204, UR12, -R2 ;  /* 0x0000000ccc087c23 */ /* 0x004fce0008010802 */
[C---:B------:R-:W-:Y:S01]  /*8220*/  HMMA.16816.F32 R108, R4.reuse, R16, R108 ;  /* 0x00000010046c723c */ /* 0x040fe2000000186c */
[----:B------:R2:W3:Y:S07]  /*8230*/  MUFU.EX2 R113, R8 ;  /* 0x0000000800717308 */ /* 0x0004ee0000000800 */
[----:B------:R-:W-:Y:S01]  /*8240*/  HMMA.16816.F32 R104, R4, R18, R104 ;  /* 0x000000120468723c */ /* 0x000fe20000001868 */
[----:B------:R-:W-:-:S07]  /*8250*/  MOV R114, R11 ;  /* 0x0000000b00727202 */ /* 0x000fce0000000f00 */
[----:B-1----:R-:W-:Y:S01]  /*8260*/  HMMA.16816.F32 R96, R4, R28, R96 ;  /* 0x0000001c0460723c */ /* 0x002fe20000001860 */
[----:B--2---:R-:W-:-:S07]  /*8270*/  FFMA.FTZ R8, R203, UR12, -R2 ;  /* 0x0000000ccb087c23 */ /* 0x004fce0008010802 */
[----:B------:R-:W-:Y:S01]  /*8280*/  HMMA.16816.F32 R64, R4, R30, R64 ;  /* 0x0000001e0440723c */ /* 0x000fe20000001840 */
[----:B------:R-:W-:Y:S02]  /*8290*/  F2FP.F16.F32.PACK_AB R4, R232, R135 ;  /* 0x00000087e804723e */ /* 0x000fe400000000ff */
[----:B------:R-:W-:Y:S02]  /*82a0*/  F2FP.F16.F32.PACK_AB R5, R128, R134 ;  /* 0x000000868005723e */ /* 0x000fe400000000ff */
[----:B------:R-:W-:Y:S02]  /*82b0*/  F2FP.F16.F32.PACK_AB R6, R123, R122 ;  /* 0x0000007a7b06723e */ /* 0x000fe400000000ff */
[----:B------:R-:W-:Y:S01]  /*82c0*/  F2FP.F16.F32.PACK_AB R7, R116, R117 ;  /* 0x000000757407723e */ /* 0x000fe200000000ff */
[----:B------:R-:W-:Y:S01]  /*82d0*/  FFMA.FTZ R15, R227, UR12, -R0 ;  /* 0x0000000ce30f7c23 */ /* 0x000fe20008010800 */
[----:B------:R-:W-:Y:S01]  /*82e0*/  IMAD.MOV.U32 R127, RZ, RZ, R77 ;  /* 0x000000ffff7f7224 */ /* 0x000fe200078e004d */
[----:B------:R1:W-:Y:S01]  /*82f0*/  MUFU.EX2 R95, R8 ;  /* 0x00000008005f7308 */ /* 0x0003e20000000800 */
[----:B------:R-:W-:-:S02]  /*8300*/  IMAD.MOV.U32 R115, RZ, RZ, R10 ;  /* 0x000000ffff737224 */ /* 0x000fc400078e000a */
[----:B------:R-:W-:Y:S01]  /*8310*/  FFMA.FTZ R14, R226, UR12, -R0 ;  /* 0x0000000ce20e7c23 */ /* 0x000fe20008010800 */
[C---:B------:R-:W-:Y:S01]  /*8320*/  HMMA.16816.F32 R68, R4.reuse, R24, R60 ;  /* 0x000000180444723c */ /* 0x040fe2000000183c */
[----:B------:R-:W-:Y:S02]  /*8330*/  MOV R203, R124 ;  /* 0x0000007c00cb7202 */ /* 0x000fe40000000f00 */
[----:B------:R-:W-:Y:S01]  /*8340*/  MOV R204, R126 ;  /* 0x0000007e00cc7202 */ /* 0x000fe20000000f00 */
[----:B------:R2:W-:Y:S04]  /*8350*/  MUFU.EX2 R78, R15 ;  /* 0x0000000f004e7308 */ /* 0x0005e80000000800 */
[----:B------:R-:W-:Y:S01]  /*8360*/  HMMA.16816.F32 R60, R4, R26, R56 ;  /* 0x0000001a043c723c */ /* 0x000fe20000001838 */
[----:B------:R-:W-:Y:S01]  /*8370*/  MOV R206, R127 ;  /* 0x0000007f00ce7202 */ /* 0x000fe20000000f00 */
[----:B-1----:R-:W-:Y:S01]  /*8380*/  FFMA.FTZ R8, R193, UR12, -R2 ;  /* 0x0000000cc1087c23 */ /* 0x002fe20008010802 */
[----:B------:R-:W-:Y:S01]  /*8390*/  IMAD.MOV.U32 R193, RZ, RZ, R125 ;  /* 0x000000ffffc17224 */ /* 0x000fe200078e007d */
[----:B------:R-:W-:-:S04]  /*83a0*/  MOV R124, R202 ;  /* 0x000000ca007c7202 */ /* 0x000fc80000000f00 */
[----:B------:R-:W-:Y:S01]  /*83b0*/  HMMA.16816.F32 R56, R4, R20, R48 ;  /* 0x000000140438723c */ /* 0x000fe20000001830 */
[----:B--2---:R-:W-:Y:S01]  /*83c0*/  FADD.FTZ R15, R115, R114 ;  /* 0x00000072730f7221 */ /* 0x004fe20000010000 */
[----:B------:R-:W-:Y:S01]  /*83d0*/  IMAD.MOV.U32 R114, RZ, RZ, R195 ;  /* 0x000000ffff727224 */ /* 0x000fe200078e00c3 */
[----:B------:R-:W-:-:S05]  /*83e0*/  MOV R166, R13 ;  /* 0x0000000d00a67202 */ /* 0x000fca0000000f00 */
[C---:B------:R-:W-:Y:S01]  /*83f0*/  HMMA.16816.F32 R48, R4.reuse, R16, R40 ;  /* 0x000000100430723c */ /* 0x040fe20000001828 */
[----:B------:R-:W-:Y:S01]  /*8400*/  MOV R115, R198 ;  /* 0x000000c600737202 */ /* 0x000fe20000000f00 */
[----:B------:R-:W-:Y:S01]  /*8410*/  IMAD.MOV.U32 R126, RZ, RZ, R197 ;  /* 0x000000ffff7e7224 */ /* 0x000fe200078e00c5 */
[----:B------:R-:W-:Y:S01]  /*8420*/  MOV R125, R182 ;  /* 0x000000b6007d7202 */ /* 0x000fe20000000f00 */
[----:B------:R-:W1:Y:S04]  /*8430*/  LDSM.16.MT88.4 R24, [R207+0xb000] ;  /* 0x00b00000cf18783b */ /* 0x000e680000004200 */
[----:B------:R-:W-:Y:S01]  /*8440*/  HMMA.16816.F32 R40, R4, R18, R36 ;  /* 0x000000120428723c */ /* 0x000fe20000001824 */
[----:B------:R-:W-:Y:S01]  /*8450*/  MOV R198, R199 ;  /* 0x000000c700c67202 */ /* 0x000fe20000000f00 */
[----:B------:R-:W-:Y:S01]  /*8460*/  IMAD.MOV.U32 R182, RZ, RZ, R196 ;  /* 0x000000ffffb67224 */ /* 0x000fe200078e00c4 */
[----:B------:R-:W-:-:S02]  /*8470*/  MOV R202, R192 ;  /* 0x000000c000ca7202 */ /* 0x000fc40000000f00 */
[----:B------:R-:W-:Y:S01]  /*8480*/  MOV R167, R9 ;  /* 0x0000000900a77202 */ /* 0x000fe20000000f00 */
[----:B------:R-:W-:Y:S01]  /*8490*/  MUFU.EX2 R94, R8 ;  /* 0x00000008005e7308 */ /* 0x000fe20000000800 */
[----:B------:R-:W-:Y:S01]  /*84a0*/  MOV R197, R188 ;  /* 0x000000bc00c57202 */ /* 0x000fe20000000f00 */
[----:B------:R-:W-:Y:S01]  /*84b0*/  HMMA.16816.F32 R36, R4, R30, R52 ;  /* 0x0000001e0424723c */ /* 0x000fe20000001834 */
[----:B------:R-:W-:Y:S05]  /*84c0*/  LDSM.16.MT88.4 R16, [R180+0xb000] ;  /* 0x00b00000b410783b */ /* 0x000fea0000004200 */
[----:B------:R2:W-:Y:S01]  /*84d0*/  MUFU.EX2 R55, R14 ;  /* 0x0000000e00377308 */ /* 0x0005e20000000800 */
[----:B------:R-:W-:Y:S01]  /*84e0*/  MOV R199, R189 ;  /* 0x000000bd00c77202 */ /* 0x000fe20000000f00 */
[----:B------:R-:W-:Y:S01]  /*84f0*/  IMAD.MOV.U32 R192, RZ, RZ, R183 ;  /* 0x000000ffffc07224 */ /* 0x000fe200078e00b7 */
[----:B------:R-:W-:Y:S01]  /*8500*/  MOV R196, R172 ;  /* 0x000000ac00c47202 */ /* 0x000fe20000000f00 */
[----:B------:R-:W-:Y:S01]  /*8510*/  IMAD.MOV.U32 R172, RZ, RZ, R174 ;  /* 0x000000ffffac7224 */ /* 0x000fe200078e00ae */
[----:B------:R-:W-:Y:S01]  /*8520*/  MOV R183, R175 ;  /* 0x000000af00b77202 */ /* 0x000fe20000000f00 */
[----:B--2---:R-:W-:Y:S01]  /*8530*/  FADD.FTZ R14, R203, R193 ;  /* 0x000000c1cb0e7221 */ /* 0x004fe20000010000 */
[----:B------:R-:W-:Y:S01]  /*8540*/  IMAD.MOV.U32 R203, RZ, RZ, R204 ;  /* 0x000000ffffcb7224 */ /* 0x000fe200078e00cc */
[----:B------:R-:W-:-:S02]  /*8550*/  MOV R204, R206 ;  /* 0x000000ce00cc7202 */ /* 0x000fc40000000f00 */
[----:B------:R-:W-:Y:S01]  /*8560*/  MOV R206, R114 ;  /* 0x0000007200ce7202 */ /* 0x000fe20000000f00 */
[----:B------:R-:W-:Y:S01]  /*8570*/  IMAD.MOV.U32 R114, RZ, RZ, R115 ;  /* 0x000000ffff727224 */ /* 0x000fe200078e0073 */
[----:B------:R-:W-:Y:S02]  /*8580*/  MOV R115, R124 ;  /* 0x0000007c00737202 */ /* 0x000fe40000000f00 */
[----:B------:R-:W-:Y:S01]  /*8590*/  MOV R124, R125 ;  /* 0x0000007d007c7202 */ /* 0x000fe20000000f00 */
[----:B------:R-:W-:Y:S01]  /*85a0*/  IMAD.MOV.U32 R125, RZ, RZ, R126 ;  /* 0x000000ffff7d7224 */ /* 0x000fe200078e007e */
[----:B------:R-:W-:Y:S02]  /*85b0*/  MOV R126, R198 ;  /* 0x000000c6007e7202 */ /* 0x000fe40000000f00 */
[----:B------:R-:W-:Y:S01]  /*85c0*/  MOV R198, R202 ;  /* 0x000000ca00c67202 */ /* 0x000fe20000000f00 */
[----:B------:R-:W-:Y:S01]  /*85d0*/  IMAD.MOV.U32 R202, RZ, RZ, R182 ;  /* 0x000000ffffca7224 */ /* 0x000fe200078e00b6 */
[----:B------:R-:W-:-:S02]  /*85e0*/  MOV R182, R197 ;  /* 0x000000c500b67202 */ /* 0x000fc40000000f00 */
[----:B------:R-:W-:Y:S01]  /*85f0*/  MOV R197, R199 ;  /* 0x000000c700c57202 */ /* 0x000fe20000000f00 */
[----:B------:R-:W-:Y:S01]  /*8600*/  IMAD.MOV.U32 R199, RZ, RZ, R192 ;  /* 0x000000ffffc77224 */ /* 0x000fe200078e00c0 */
[----:B------:R-:W-:Y:S02]  /*8610*/  MOV R175, R75 ;  /* 0x0000004b00af7202 */ /* 0x000fe40000000f00 */
[----:B------:R-:W-:Y:S01]  /*8620*/  MOV R174, R100 ;  /* 0x0000006400ae7202 */ /* 0x000fe20000000f00 */
[----:B------:R-:W2:Y:S01]  /*8630*/  LDL.LU R75, [R1+0x114] ;  /* 0x00011400014b7983 */ /* 0x000ea20000300800 */
[----:B------:R-:W-:Y:S02]  /*8640*/  MOV R192, R196 ;  /* 0x000000c400c07202 */ /* 0x000fe40000000f00 */
[----:B------:R-:W-:Y:S01]  /*8650*/  MOV R196, R183 ;  /* 0x000000b700c47202 */ /* 0x000fe20000000f00 */
[----:B------:R-:W-:Y:S01]  /*8660*/  IMAD.MOV.U32 R183, RZ, RZ, R172 ;  /* 0x000000ffffb77224 */ /* 0x000fe200078e00ac */
[----:B------:R-:W-:Y:S01]  /*8670*/  MOV R172, R175 ;  /* 0x000000af00ac7202 */ /* 0x000fe20000000f00 */
[----:B------:R-:W4:Y:S01]  /*8680*/  LDL.LU R100, [R1+0x110] ;  /* 0x0001100001647983 */ /* 0x000f220000300800 */
[----:B------:R-:W-:-:S02]  /*8690*/  MOV R175, R174 ;  /* 0x000000ae00af7202 */ /* 0x000fc40000000f00 */
[----:B------:R-:W-:Y:S01]  /*86a0*/  MOV R174, R166 ;  /* 0x000000a600ae7202 */ /* 0x000fe20000000f00 */
[----:B------:R-:W-:Y:S02]  /*86b0*/  IMAD.MOV.U32 R166, RZ, RZ, R167 ;  /* 0x000000ffffa67224 */ /* 0x000fe400078e00a7 */
[--C-:B------:R-:W-:Y:S01]  /*86c0*/  FFMA.FTZ R8, R219, UR12, -R12.reuse ;  /* 0x0000000cdb087c23 */ /* 0x100fe2000801080c */
[----:B------:R-:W4:Y:S04]  /*86d0*/  LDL.LU R167, [R1+0x7c] ;  /* 0x00007c0001a77983 */ /* 0x000f280000300800 */
[----:B------:R-:W4:Y:S04]  /*86e0*/  LDL.LU R219, [R1+0x48] ;  /* 0x0000480001db7983 */ /* 0x000f280000300800 */
[----:B------:R-:W4:Y:S01]  /*86f0*/  LDL.LU R193, [R1+0x50] ;  /* 0x0000500001c17983 */ /* 0x000f220000300800 */
[----:B------:R3:W-:Y:S01]  /*8700*/  MUFU.EX2 R93, R8 ;  /* 0x00000008005d7308 */ /* 0x0007e20000000800 */
[----:B------:R-:W-:Y:S02]  /*8710*/  HMMA.16816.F32 R44, R4, R22, R44 ;  /* 0x00000016042c723c */ /* 0x000fe4000000182c */
[----:B------:R-:W1:Y:S01]  /*8720*/  LDSM.16.MT88.4 R20, [R164+0xb000] ;  /* 0x00b00000a414783b */ /* 0x000e620000004200 */
[----:B---3--:R-:W-:-:S04]  /*8730*/  FFMA.FTZ R8, R215, UR12, -R12 ;  /* 0x0000000cd7087c23 */ /* 0x008fc8000801080c */
[----:B------:R3:W1:Y:S02]  /*8740*/  MUFU.EX2 R92, R8 ;  /* 0x00000008005c7308 */ /* 0x0006640000000800 */
[----:B---3--:R-:W-:-:S06]  /*8750*/  FFMA.FTZ R8, R220, UR12, -R12 ;  /* 0x0000000cdc087c23 */ /* 0x008fcc000801080c */
[----:B------:R3:W-:Y:S02]  /*8760*/  MUFU.EX2 R90, R8 ;  /* 0x00000008005a7308 */ /* 0x0007e40000000800 */
[----:B---3--:R-:W-:-:S06]  /*8770*/  FFMA.FTZ R8, R194, UR12, -R12 ;  /* 0x0000000cc2087c23 */ /* 0x008fcc000801080c */
[----:B------:R3:W1:Y:S02]  /*8780*/  MUFU.EX2 R91, R8 ;  /* 0x00000008005b7308 */ /* 0x0006640000000800 */
[----:B---3--:R-:W3:Y:S01]  /*8790*/  LDSM.16.MT88.4 R8, [R132+0xb000] ;  /* 0x00b000008408783b */ /* 0x008ee20000004200 */
[----:B------:R-:W-:Y:S01]  /*87a0*/  HMMA.16816.F32 R184, R4, R28, R32 ;  /* 0x0000001c04b8723c */ /* 0x000fe20000001820 */
[--C-:B------:R-:W-:Y:S01]  /*87b0*/  FFMA.FTZ R28, R224, UR12, -R3.reuse ;  /* 0x0000000ce01c7c23 */ /* 0x100fe20008010803 */
[--C-:B------:R-:W-:Y:S01]  /*87c0*/  FFMA.FTZ R32, R223, UR12, -R3.reuse ;  /* 0x0000000cdf207c23 */ /* 0x100fe20008010803 */
[--C-:B------:R-:W-:Y:S01]  /*87d0*/  FFMA.FTZ R34, R218, UR12, -R3.reuse ;  /* 0x0000000cda227c23 */ /* 0x100fe20008010803 */
[--C-:B------:R-:W-:Y:S01]  /*87e0*/  FFMA.FTZ R33, R217, UR12, -R3.reuse ;  /* 0x0000000cd9217c23 */ /* 0x100fe20008010803 */
[--C-:B------:R-:W-:Y:S01]  /*87f0*/  FFMA.FTZ R72, R216, UR12, -R3.reuse ;  /* 0x0000000cd8487c23 */ /* 0x100fe20008010803 */
[--C-:B------:R-:W-:Y:S01]  /*8800*/  FFMA.FTZ R77, R222, UR12, -R3.reuse ;  /* 0x0000000cde4d7c23 */ /* 0x100fe20008010803 */
[--C-:B------:R-:W-:Y:S01]  /*8810*/  FFMA.FTZ R80, R221, UR12, -R3.reuse ;  /* 0x0000000cdd507c23 */ /* 0x100fe20008010803 */
[----:B------:R-:W-:Y:S01]  /*8820*/  FFMA.FTZ R82, R231, UR12, -R3 ;  /* 0x0000000ce7527c23 */ /* 0x000fe20008010803 */
[--C-:B------:R-:W-:Y:S01]  /*8830*/  FFMA.FTZ R13, R225, UR12, -R0.reuse ;  /* 0x0000000ce10d7c23 */ /* 0x100fe20008010800 */
[----:B------:R-:W-:Y:S01]  /*8840*/  FFMA.FTZ R3, R181, UR12, -R0 ;  /* 0x0000000cb5037c23 */ /* 0x000fe20008010800 */
[----:B------:R1:W-:Y:S08]  /*8850*/  MUFU.EX2 R85, R28 ;  /* 0x0000001c00557308 */ /* 0x0003f00000000800 */
[----:B------:R-:W3:Y:S08]  /*8860*/  MUFU.EX2 R86, R32 ;  /* 0x0000002000567308 */ /* 0x000ef00000000800 */
[----:B------:R-:W-:Y:S08]  /*8870*/  MUFU.EX2 R84, R34 ;  /* 0x0000002200547308 */ /* 0x000ff00000000800 */
[----:B------:R-:W3:Y:S08]  /*8880*/  MUFU.EX2 R83, R33 ;  /* 0x0000002100537308 */ /* 0x000ef00000000800 */
[----:B------:R3:W-:Y:S08]  /*8890*/  MUFU.EX2 R54, R13 ;  /* 0x0000000d00367308 */ /* 0x0007f00000000800 */
[----:B------:R3:W3:Y:S01]  /*88a0*/  MUFU.EX2 R53, R3 ;  /* 0x0000000300357308 */ /* 0x0006e20000000800 */
[----:B------:R-:W-:Y:S01]  /*88b0*/  F2FP.F16.F32.PACK_AB R4, R113, R112 ;  /* 0x000000707104723e */ /* 0x000fe200000000ff */
[----:B------:R-:W-:Y:S01]  /*88c0*/  IMAD.MOV.U32 R191, RZ, RZ, R79 ;  /* 0x000000ffffbf7224 */ /* 0x000fe200078e004f */
[----:B-1----:R-:W-:-:S02]  /*88d0*/  F2FP.F16.F32.PACK_AB R5, R92, R93 ;  /* 0x0000005d5c05723e */ /* 0x002fc400000000ff */
[----:B------:R-:W-:Y:S02]  /*88e0*/  F2FP.F16.F32.PACK_AB R6, R94, R95 ;  /* 0x0000005f5e06723e */ /* 0x000fe400000000ff */
[----:B------:R-:W-:Y:S01]  /*88f0*/  F2FP.F16.F32.PACK_AB R7, R91, R90 ;  /* 0x0000005a5b07723e */ /* 0x000fe200000000ff */
[----:B------:R-:W-:Y:S01]  /*8900*/  FFMA.FTZ R29, R210, UR12, -R2 ;  /* 0x0000000cd21d7c23 */ /* 0x000fe20008010802 */
[----:B------:R-:W-:Y:S01]  /*8910*/  MOV R190, R168 ;  /* 0x000000a800be7202 */ /* 0x000fe20000000f00 */
[--C-:B------:R-:W-:Y:S01]  /*8920*/  FFMA.FTZ R79, R178, UR12, -R0.reuse ;  /* 0x0000000cb24f7c23 */ /* 0x100fe20008010800 */
[--C-:B------:R-:W-:Y:S01]  /*8930*/  FFMA.FTZ R81, R177, UR12, -R0.reuse ;  /* 0x0000000cb1517c23 */ /* 0x100fe20008010800 */
[--C-:B------:R-:W-:Y:S01]  /*8940*/  FFMA.FTZ R87, R176, UR12, -R0.reuse ;  /* 0x0000000cb0577c23 */ /* 0x100fe20008010800 */
[----:B------:R-:W-:Y:S01]  /*8950*/  FFMA.FTZ R88, R228, UR12, -R0 ;  /* 0x0000000ce4587c23 */ /* 0x000fe20008010800 */
[--C-:B------:R-:W-:Y:S01]  /*8960*/  FFMA.FTZ R28, R209, UR12, -R2.reuse ;  /* 0x0000000cd11c7c23 */ /* 0x100fe20008010802 */
[--C-:B------:R-:W-:Y:S01]  /*8970*/  FFMA.FTZ R31, R208, UR12, -R2.reuse ;  /* 0x0000000cd01f7c23 */ /* 0x100fe20008010802 */
[----:B------:R-:W-:Y:S01]  /*8980*/  FFMA.FTZ R30, R229, UR12, -R2 ;  /* 0x0000000ce51e7c23 */ /* 0x000fe20008010802 */
[--C-:B---3--:R-:W-:Y:S01]  /*8990*/  FFMA.FTZ R13, R214, UR12, -R12.reuse ;  /* 0x0000000cd60d7c23 */ /* 0x108fe2000801080c */
[--C-:B------:R-:W-:Y:S01]  /*89a0*/  FFMA.FTZ R3, R212, UR12, -R12.reuse ;  /* 0x0000000cd4037c23 */ /* 0x100fe2000801080c */
[--C-:B------:R-:W-:Y:S01]  /*89b0*/  FFMA.FTZ R2, R211, UR12, -R12.reuse ;  /* 0x0000000cd3027c23 */ /* 0x100fe2000801080c */
[----:B------:R-:W-:Y:S01]  /*89c0*/  FFMA.FTZ R0, R230, UR12, -R12 ;  /* 0x0000000ce6007c23 */ /* 0x000fe2000801080c */
[----:B------:R-:W-:Y:S01]  /*89d0*/  MOV R195, R191 ;  /* 0x000000bf00c37202 */ /* 0x000fe20000000f00 */
[----:B------:R-:W-:Y:S01]  /*89e0*/  IMAD.MOV.U32 R127, RZ, RZ, R190 ;  /* 0x000000ffff7f7224 */ /* 0x000fe200078e00be */
[----:B------:R1:W-:Y:S01]  /*89f0*/  MUFU.EX2 R52, R29 ;  /* 0x0000001d00347308 */ /* 0x0003e20000000800 */
[----:B------:R-:W-:Y:S01]  /*8a00*/  FADD.FTZ R89, R89, R203 ;  /* 0x000000cb59597221 */ /* 0x000fe20000010000 */
[----:B------:R-:W-:Y:S01]  /*8a10*/  IMAD.MOV.U32 R220, RZ, RZ, R154 ;  /* 0x000000ffffdc7224 */ /* 0x000fe200078e009a */
[----:B------:R-:W-:Y:S01]  /*8a20*/  HMMA.16816.F32 R136, R4, R24, R136 ;  /* 0x000000180488723c */ /* 0x000fe20000001888 */
[----:B------:R-:W-:-:S07]  /*8a30*/  MOV R215, R125 ;  /* 0x0000007d00d77202 */ /* 0x000fce0000000f00 */
[----:B------:R-:W-:Y:S01]  /*8a40*/  HMMA.16816.F32 R144, R4, R26, R144 ;  /* 0x0000001a0490723c */ /* 0x000fe20000001890 */
[----:B-1----:R-:W-:Y:S01]  /*8a50*/  FADD.FTZ R29, R204, R15 ;  /* 0x0000000fcc1d7221 */ /* 0x002fe20000010000 */
[----:B------:R-:W-:-:S06]  /*8a60*/  FADD.FTZ R15, R206, R14 ;  /* 0x0000000ece0f7221 */ /* 0x000fcc0000010000 */
        /* <DEDUP_REMOVED lines=9> */
[----:B------:R-:W-:-:S07]  /*8b00*/  F2FP.F16.F32.PACK_AB R7, R53, R54 ;  /* 0x000000363507723e */ /* 0x000fce00000000ff */
[----:B------:R-:W-:Y:S01]  /*8b10*/  HMMA.16816.F32 R44, R4, R22, R44 ;  /* 0x00000016042c723c */ /* 0x000fe2000000182c */
[----:B------:R2:W-:Y:S08]  /*8b20*/  MUFU.EX2 R23, R3 ;  /* 0x0000000300177308 */ /* 0x0005f00000000800 */
[----:B------:R1:W-:Y:S01]  /*8b30*/  MUFU.EX2 R22, R2 ;  /* 0x0000000200167308 */ /* 0x0003e20000000800 */
[----:B--2---:R-:W-:-:S02]  /*8b40*/  FADD.FTZ R3, R75, R29 ;  /* 0x0000001d4b037221 */ /* 0x004fc40000010000 */
[----:B------:R-:W2:Y:S01]  /*8b50*/  LDL.LU R75, [R1+0x10c] ;  /* 0x00010c00014b7983 */ /* 0x000ea20000300800 */
[----:B----4-:R-:W-:Y:S01]  /*8b60*/  MOV R224, R167 ;  /* 0x000000a700e07202 */ /* 0x010fe20000000f00 */
[----:B------:R-:W-:Y:S01]  /*8b70*/  FADD.FTZ R12, R193, R219 ;  /* 0x000000dbc10c7221 */ /* 0x000fe20000010000 */
[----:B------:R-:W-:Y:S02]  /*8b80*/  MOV R193, R115 ;  /* 0x0000007300c17202 */ /* 0x000fe40000000f00 */
[----:B------:R-:W-:Y:S01]  /*8b90*/  MOV R219, R124 ;  /* 0x0000007c00db7202 */ /* 0x000fe20000000f00 */
[----:B------:R-:W-:Y:S01]  /*8ba0*/  FADD.FTZ R14, R114, R12 ;  /* 0x0000000c720e7221 */ /* 0x000fe20000010000 */
[----:B------:R-:W-:Y:S01]  /*8bb0*/  FADD.FTZ R12, R224, R89 ;  /* 0x00000059e00c7221 */ /* 0x000fe20000010000 */
[----:B------:R-:W-:Y:S02]  /*8bc0*/  MOV R224, R220 ;  /* 0x000000dc00e07202 */ /* 0x000fe40000000f00 */
[----:B------:R-:W-:-:S02]  /*8bd0*/  MOV R220, R215 ;  /* 0x000000d700dc7202 */ /* 0x000fc40000000f00 */
[----:B------:R-:W-:Y:S01]  /*8be0*/  MOV R215, R219 ;  /* 0x000000db00d77202 */ /* 0x000fe20000000f00 */
[----:B------:R-:W-:Y:S01]  /*8bf0*/  IMAD.MOV.U32 R219, RZ, RZ, R193 ;  /* 0x000000ffffdb7224 */ /* 0x000fe200078e00c1 */
[----:B------:R-:W-:Y:S02]  /*8c00*/  MOV R193, R127 ;  /* 0x0000007f00c17202 */ /* 0x000fe40000000f00 */
[----:B------:R-:W-:Y:S02]  /*8c10*/  MOV R127, R195 ;  /* 0x000000c3007f7202 */ /* 0x000fe40000000f00 */
[----:B------:R-:W-:Y:S01]  /*8c20*/  MOV R195, R213 ;  /* 0x000000d500c37202 */ /* 0x000fe20000000f00 */
[----:B------:R-:W-:Y:S02]  /*8c30*/  IMAD.MOV.U32 R213, RZ, RZ, R103 ;  /* 0x000000ffffd57224 */ /* 0x000fe400078e0067 */
[----:B-1----:R-:W-:Y:S01]  /*8c40*/  FADD.FTZ R2, R224, R15 ;  /* 0x0000000fe0027221 */ /* 0x002fe20000010000 */
[----:B------:R-:W3:Y:S04]  /*8c50*/  LDL.LU R103, [R1+0x108] ;  /* 0x0001080001677983 */ /* 0x000ee80000300800 */
[----:B------:R-:W4:Y:S01]  /*8c60*/  LDL.LU R224, [R1+0x90] ;  /* 0x0000900001e07983 */ /* 0x000f220000300800 */
[----:B------:R-:W-:Y:S01]  /*8c70*/  HMMA.16816.F32 R56, R4, R20, R56 ;  /* 0x000000140438723c */ /* 0x000fe20000001838 */
[----:B------:R4:W-:Y:S02]  /*8c80*/  MUFU.EX2 R21, R0 ;  /* 0x0000000000157308 */ /* 0x0009e40000000800 */
[----:B----4-:R-:W-:-:S02]  /*8c90*/  FADD.FTZ R0, R224, R14 ;  /* 0x0000000ee0007221 */ /* 0x010fc40000010000 */
[----:B------:R-:W4:Y:S03]  /*8ca0*/  LDL.LU R224, [R1+0x84] ;  /* 0x0000840001e07983 */ /* 0x000f260000300800 */
[C---:B------:R-:W-:Y:S01]  /*8cb0*/  HMMA.16816.F32 R184, R4.reuse, R8, R184 ;  /* 0x0000000804b8723c */ /* 0x040fe200000018b8 */
[----:B------:R-:W-:Y:S02]  /*8cc0*/  MOV R217, R220 ;  /* 0x000000dc00d97202 */ /* 0x000fe40000000f00 */
[----:B------:R-:W-:Y:S02]  /*8cd0*/  MOV R218, R215 ;  /* 0x000000d700da7202 */ /* 0x000fe40000000f00 */
[----:B------:R-:W-:Y:S02]  /*8ce0*/  MOV R223, R219 ;  /* 0x000000db00df7202 */ /* 0x000fe40000000f00 */
[----:B------:R-:W-:Y:S01]  /*8cf0*/  MOV R220, R127 ;  /* 0x0000007f00dc7202 */ /* 0x000fe20000000f00 */
[----:B------:R-:W-:Y:S01]  /*8d00*/  HMMA.16816.F32 R68, R4, R24, R68 ;  /* 0x000000180444723c */ /* 0x000fe20000001844 */
[----:B------:R-:W-:Y:S01]  /*8d10*/  MOV R215, R195 ;  /* 0x000000c300d77202 */ /* 0x000fe20000000f00 */
[----:B------:R-:W-:Y:S01]  /*8d20*/  IMAD.MOV.U32 R203, RZ, RZ, R126 ;  /* 0x000000ffffcb7224 */ /* 0x000fe200078e007e */
[----:B------:R-:W-:Y:S01]  /*8d30*/  MOV R219, R213 ;  /* 0x000000d500db7202 */ /* 0x000fe20000000f00 */
[----:B------:R-:W-:-:S04]  /*8d40*/  IMAD.MOV.U32 R204, RZ, RZ, R197 ;  /* 0x000000ffffcc7224 */ /* 0x000fc800078e00c5 */
[----:B------:R-:W-:Y:S01]  /*8d50*/  HMMA.16816.F32 R60, R4, R26, R60 ;  /* 0x0000001a043c723c */ /* 0x000fe2000000183c */
[----:B------:R-:W-:-:S07]  /*8d60*/  MOV R206, R199 ;  /* 0x000000c700ce7202 */ /* 0x000fce0000000f00 */
[----:B------:R-:W-:Y:S01]  /*8d70*/  HMMA.16816.F32 R48, R4, R16, R48 ;  /* 0x000000100430723c */ /* 0x000fe20000001830 */
[----:B------:R-:W-:-:S07]  /*8d80*/  MOV R114, R192 ;  /* 0x000000c000727202 */ /* 0x000fce0000000f00 */
[----:B------:R-:W-:Y:S01]  /*8d90*/  HMMA.16816.F32 R40, R4, R18, R40 ;  /* 0x000000120428723c */ /* 0x000fe20000001828 */
[----:B------:R-:W-:-:S07]  /*8da0*/  MOV R115, R196 ;  /* 0x000000c400737202 */ /* 0x000fce0000000f00 */
[----:B------:R-:W-:Y:S01]  /*8db0*/  HMMA.16816.F32 R36, R4, R10, R36 ;  /* 0x0000000a0424723c */ /* 0x000fe20000001824 */
[----:B------:R-:W-:Y:S01]  /*8dc0*/  FADD.FTZ R2, R76, R2 ;  /* 0x000000024c027221 */ /* 0x000fe20000010000 */
[----:B--2---:R-:W-:Y:S01]  /*8dd0*/  FADD.FTZ R0, R75, R0 ;  /* 0x000000004b007221 */ /* 0x004fe20000010000 */
[----:B------:R-:W-:Y:S01]  /*8de0*/  FADD.FTZ R3, R73, R3 ;  /* 0x0000000349037221 */ /* 0x000fe20000010000 */
[----:B------:R-:W-:Y:S01]  /*8df0*/  MOV R126, R198 ;  /* 0x000000c6007e7202 */ /* 0x000fe20000000f00 */
[----:B------:R-:W-:Y:S01]  /*8e00*/  FADD.FTZ R2, R200, R2 ;  /* 0x00000002c8027221 */ /* 0x000fe20000010000 */
[----:B---3--:R-:W-:Y:S01]  /*8e10*/  FADD.FTZ R0, R103, R0 ;  /* 0x0000000067007221 */ /* 0x008fe20000010000 */
[----:B------:R-:W-:Y:S01]  /*8e20*/  IMAD.MOV.U32 R198, RZ, RZ, R183 ;  /* 0x000000ffffc67224 */ /* 0x000fe200078e00b7 */
[----:B------:R-:W-:Y:S01]  /*8e30*/  MOV R197, R172 ;  /* 0x000000ac00c57202 */ /* 0x000fe20000000f00 */
[----:B------:R-:W-:Y:S01]  /*8e40*/  IMAD.MOV.U32 R172, RZ, RZ, R166 ;  /* 0x000000ffffac7224 */ /* 0x000fe200078e00a6 */
[----:B------:R-:W-:Y:S01]  /*8e50*/  MOV R199, R175 ;  /* 0x000000af00c77202 */ /* 0x000fe20000000f00 */
[----:B------:R-:W-:Y:S01]  /*8e60*/  LDSM.16.MT88.4 R16, [R132+0xb800] ;  /* 0x00b800008410783b */ /* 0x000fe20000004200 */
[----:B------:R-:W-:Y:S01]  /*8e70*/  MOV R196, R174 ;  /* 0x000000ae00c47202 */ /* 0x000fe20000000f00 */
[----:B------:R-:W-:Y:S01]  /*8e80*/  IMAD.MOV.U32 R175, RZ, RZ, R149 ;  /* 0x000000ffffaf7224 */ /* 0x000fe200078e0095 */
[----:B------:R-:W-:-:S02]  /*8e90*/  MOV R192, R173 ;  /* 0x000000ad00c07202 */ /* 0x000fc40000000f00 */
[----:B------:R-:W-:Y:S02]  /*8ea0*/  MOV R154, R150 ;  /* 0x00000096009a7202 */ /* 0x000fe40000000f00 */
[----:B------:R-:W-:Y:S02]  /*8eb0*/  MOV R125, R202 ;  /* 0x000000ca007d7202 */ /* 0x000fe40000000f00 */
[----:B------:R-:W-:Y:S02]  /*8ec0*/  MOV R124, R182 ;  /* 0x000000b6007c7202 */ /* 0x000fe40000000f00 */
[----:B------:R-:W-:Y:S01]  /*8ed0*/  MOV R127, R74 ;  /* 0x0000004a007f7202 */ /* 0x000fe20000000f00 */
[----:B------:R-:W-:Y:S01]  /*8ee0*/  MUFU.EX2 R20, R72 ;  /* 0x0000004800147308 */ /* 0x000fe20000000800 */
[----:B------:R-:W-:Y:S01]  /*8ef0*/  MOV R173, R151 ;  /* 0x0000009700ad7202 */ /* 0x000fe20000000f00 */
[----:B------:R1:W5:Y:S01]  /*8f00*/  LDL.LU R73, [R1+0x104] ;  /* 0x0001040001497983 */ /* 0x0003620000300800 */
[----:B------:R-:W-:Y:S01]  /*8f10*/  MOV R174, R148 ;  /* 0x0000009400ae7202 */ /* 0x000fe20000000f00 */
[----:B------:R-:W-:Y:S01]  /*8f20*/  IMAD.MOV.U32 R213, RZ, RZ, R192 ;  /* 0x000000ffffd57224 */ /* 0x000fe200078e00c0 */
[----:B------:R-:W-:Y:S01]  /*8f30*/  MOV R202, R165 ;  /* 0x000000a500ca7202 */ /* 0x000fe20000000f00 */
[----:B------:R-:W2:Y:S04]  /*8f40*/  LDSM.16.MT88.4 R148, [R207+0xb800] ;  /* 0x00b80000cf94783b */ /* 0x000ea80000004200 */
[----:B------:R-:W3:Y:S04]  /*8f50*/  LDSM.16.MT88.4 R164, [R164+0xb800] ;  /* 0x00b80000a4a4783b */ /* 0x000ee80000004200 */
[----:B------:R-:W1:Y:S01]  /*8f60*/  LDSM.16.MT88.4 R180, [R180+0xb800] ;  /* 0x00b80000b4b4783b */ /* 0x000e620000004200 */
[----:B------:R-:W-:Y:S03]  /*8f70*/  MUFU.EX2 R24, R13 ;  /* 0x0000000d00187308 */ /* 0x000fe60000000800 */
[----:B------:R1:W5:Y:S04]  /*8f80*/  LDL.LU R76, [R1+0x100] ;  /* 0x00010000014c7983 */ /* 0x0003680000300800 */
[----:B------:R1:W5:Y:S01]  /*8f90*/  LDL.LU R75, [R1+0xfc] ;  /* 0x0000fc00014b7983 */ /* 0x0003620000300800 */
[----:B------:R-:W-:Y:S03]  /*8fa0*/  MUFU.EX2 R15, R77 ;  /* 0x0000004d000f7308 */ /* 0x000fe60000000800 */
[----:B------:R1:W5:Y:S05]  /*8fb0*/  LDL.LU R74, [R1+0xf8] ;  /* 0x0000f800014a7983 */ /* 0x00036a0000300800 */
[----:B------:R-:W-:Y:S08]  /*8fc0*/  MUFU.EX2 R11, R81 ;  /* 0x00000051000b7308 */ /* 0x000ff00000000800 */
[----:B------:R-:W2:Y:S08]  /*8fd0*/  MUFU.EX2 R28, R28 ;  /* 0x0000001c001c7308 */ /* 0x000eb00000000800 */
[----:B------:R-:W-:Y:S08]  /*8fe0*/  MUFU.EX2 R14, R80 ;  /* 0x00000050000e7308 */ /* 0x000ff00000000800 */
[----:B------:R-:W-:Y:S08]  /*8ff0*/  MUFU.EX2 R10, R87 ;  /* 0x00000057000a7308 */ /* 0x000ff00000000800 */
[----:B------:R-:W-:Y:S08]  /*9000*/  MUFU.EX2 R31, R31 ;  /* 0x0000001f001f7308 */ /* 0x000ff00000000800 */
[----:B------:R-:W-:Y:S08]  /*9010*/  MUFU.EX2 R13, R82 ;  /* 0x00000052000d7308 */ /* 0x000ff00000000800 */
[----:B------:R-:W3:Y:S08]  /*9020*/  MUFU.EX2 R30, R30 ;  /* 0x0000001e001e7308 */ /* 0x000ef00000000800 */
[----:B------:R-:W-:Y:S01]  /*9030*/  MUFU.EX2 R9, R88 ;  /* 0x0000005800097308 */ /* 0x000fe20000000800 */
[----:B--2---:R-:W-:-:S02]  /*9040*/  F2FP.F16.F32.PACK_AB R192, R28, R52 ;  /* 0x000000341cc0723e */ /* 0x004fc400000000ff */
[----:B------:R-:W-:Y:S02]  /*9050*/  F2FP.F16.F32.PACK_AB R195, R21, R22 ;  /* 0x0000001615c3723e */ /* 0x000fe400000000ff */
[----:B---3--:R-:W-:Y:S01]  /*9060*/  F2FP.F16.F32.PACK_AB R194, R30, R31 ;  /* 0x0000001f1ec2723e */ /* 0x008fe200000000ff */
[----:B----4-:R-:W-:Y:S01]  /*9070*/  FADD.FTZ R8, R224, R12 ;  /* 0x0000000ce0087221 */ /* 0x010fe20000010000 */
[----:B------:R-:W-:-:S03]  /*9080*/  IMAD.MOV.U32 R224, RZ, RZ, R193 ;  /* 0x000000ffffe07224 */ /* 0x000fc600078e00c1 */
[----:B------:R-:W-:Y:S01]  /*9090*/  FADD.FTZ R4, R217, R8 ;  /* 0x00000008d9047221 */ /* 0x000fe20000010000 */
[----:B------:R-:W-:Y:S02]  /*90a0*/  MOV R217, R218 ;  /* 0x000000da00d97202 */ /* 0x000fe40000000f00 */
        /* <DEDUP_REMOVED lines=11> */
[----:B------:R-:W-:Y:S01]  /*9160*/  FADD.FTZ R4, R218, R4 ;  /* 0x00000004da047221 */ /* 0x000fe20000010000 */
[----:B------:R-:W-:Y:S01]  /*9170*/  FADD.FTZ R3, R217, R3 ;  /* 0x00000003d9037221 */ /* 0x000fe20000010000 */
[----:B------:R-:W-:Y:S01]  /*9180*/  FADD.FTZ R5, R224, R2 ;  /* 0x00000002e0057221 */ /* 0x000fe20000010000 */
[----:B------:R-:W-:Y:S01]  /*9190*/  MOV R209, R114 ;  /* 0x0000007200d17202 */ /* 0x000fe20000000f00 */
        /* <DEDUP_REMOVED lines=9> */
[----:B------:R-:W-:Y:S01]  /*9230*/  FADD.FTZ R4, R102, R3 ;  /* 0x0000000366047221 */ /* 0x000fe20000010000 */
[----:B------:R-:W-:-:S02]  /*9240*/  MOV R198, R197 ;  /* 0x000000c500c67202 */ /* 0x000fc40000000f00 */
[----:B------:R-:W-:Y:S01]  /*9250*/  MOV R210, R228 ;  /* 0x000000e400d27202 */ /* 0x000fe20000000f00 */
[----:B------:R-:W-:Y:S01]  /*9260*/  FADD.FTZ R3, R208, R5 ;  /* 0x00000005d0037221 */ /* 0x000fe20000010000 */
[----:B------:R-:W-:Y:S01]  /*9270*/  MOV R197, R199 ;  /* 0x000000c700c57202 */ /* 0x000fe20000000f00 */
[----:B------:R-:W-:Y:S01]  /*9280*/  IMAD.MOV.U32 R199, RZ, RZ, R196 ;  /* 0x000000ffffc77224 */ /* 0x000fe200078e00c4 */
        /* <DEDUP_REMOVED lines=93> */
[----:B------:R-:W2:Y:S01]  /*9860*/  MUFU.EX2 R12, R79 ;  /* 0x0000004f000c7308 */ /* 0x000ea20000000800 */
        /* <DEDUP_REMOVED lines=17> */
[----:B--2---:R-:W-:Y:S01]  /*9980*/  FADD.FTZ R3, R12, R3 ;  /* 0x000000030c037221 */ /* 0x004fe20000010000 */
        /* <DEDUP_REMOVED lines=9> */
[----:B------:R2:W5:Y:S01]  /*9a20*/  LDL.LU R251, [R1+0xf4] ;  /* 0x0000f40001fb7983 */ /* 0x0005620000300800 */
[----:B------:R-:W-:Y:S01]  /*9a30*/  FADD.FTZ R2, R31, R2 ;  /* 0x000000021f027221 */ /* 0x000fe20000010000 */
[----:B------:R-:W-:Y:S01]  /*9a40*/  FADD.FTZ R4, R13, R4 ;  /* 0x000000040d047221 */ /* 0x000fe20000010000 */
[----:B------:R-:W-:Y:S01]  /*9a50*/  F2FP.F16.F32.PACK_AB R193, R23, R24 ;  /* 0x0000001817c1723e */ /* 0x000fe200000000ff */
[----:B------:R2:W5:Y:S01]  /*9a60*/  LDL.LU R200, [R1+0xf0] ;  /* 0x0000f00001c87983 */ /* 0x0005620000300800 */
[----:B------:R-:W-:Y:S01]  /*9a70*/  F2FP.F16.F32.PACK_AB R196, R15, R20 ;  /* 0x000000140fc4723e */ /* 0x000fe200000000ff */
[----:B------:R-:W-:Y:S01]  /*9a80*/  FADD.FTZ R3, R9, R3 ;  /* 0x0000000309037221 */ /* 0x000fe20000010000 */
[----:B------:R-:W-:Y:S01]  /*9a90*/  F2FP.F16.F32.PACK_AB R197, R11, R12 ;  /* 0x0000000c0bc5723e */ /* 0x000fe200000000ff */
[----:B------:R2:W5:Y:S01]  /*9aa0*/  LDL.LU R103, [R1+0xec] ;  /* 0x0000ec0001677983 */ /* 0x0005620000300800 */
[----:B------:R-:W-:Y:S01]  /*9ab0*/  F2FP.F16.F32.PACK_AB R198, R13, R14 ;  /* 0x0000000e0dc6723e */ /* 0x000fe200000000ff */
[----:B------:R-:W-:Y:S01]  /*9ac0*/  FADD.FTZ R0, R21, R0 ;  /* 0x0000000015007221 */ /* 0x000fe20000010000 */
[----:B------:R-:W-:Y:S01]  /*9ad0*/  F2FP.F16.F32.PACK_AB R199, R9, R10 ;  /* 0x0000000a09c7723e */ /* 0x000fe200000000ff */
[----:B------:R2:W5:Y:S01]  /*9ae0*/  LDL.LU R102, [R1+0xe8] ;  /* 0x0000e80001667983 */ /* 0x0005620000300800 */
[----:B------:R-:W-:-:S03]  /*9af0*/  FADD.FTZ R2, R30, R2 ;  /* 0x000000021e027221 */ /* 0x000fc60000010000 */
        /* <DEDUP_REMOVED lines=10> */
[C---:B-1----:R-:W-:Y:S08]  /*9ba0*/  HMMA.16816.F32 R168, R192.reuse, R180, R168 ;  /* 0x000000b4c0a8723c */ /* 0x042ff000000018a8 */
        /* <DEDUP_REMOVED lines=11> */
[----:B------:R-:W-:-:S04]  /*9c60*/  NOP ;  /* 0x0000000000007918 */ /* 0x000fc80000000000 */
[----:B--2---:R-:W-:-:S15]  /*9c70*/  BRA.U !UP1, `(.L_x_98) ;  /* 0x0000006d09d07547 */ /* 0x004fde000b800000 */
[----:B------:R-:W2:Y:S04]  /*9c80*/  LDL.LU R202, [R1+0x8c] ;  /* 0x00008c0001ca7983 */ /* 0x000ea80000300800 */
[----:B------:R-:W3:Y:S04]  /*9c90*/  LDL.LU R205, [R1+0xac] ;  /* 0x0000ac0001cd7983 */ /* 0x000ee80000300800 */
[----:B------:R-:W3:Y:S04]  /*9ca0*/  LDL.LU R201, [R1+0xa8] ;  /* 0x0000a80001c97983 */ /* 0x000ee80000300800 */
[----:B------:R-:W4:Y:S01]  /*9cb0*/  LDL.LU R213, [R1+0xb0] ;  /* 0x0000b00001d57983 */ /* 0x000f220000300800 */
[----:B------:R-:W-:Y:S01]  /*9cc0*/  IMAD.U32 R2, RZ, RZ, UR22 ;  /* 0x00000016ff027e24 */ /* 0x000fe2000f8e00ff */
[C---:B-----5:R-:W-:Y:S01]  /*9cd0*/  SHF.L.U32 R5, R101.reuse, 0x5, RZ ;  /* 0x0000000565057819 */ /* 0x060fe200000006ff */
[----:B------:R-:W-:Y:S01]  /*9ce0*/  IMAD.U32 R3, RZ, RZ, UR20 ;  /* 0x00000014ff037e24 */ /* 0x000fe2000f8e00ff */
[----:B------:R-:W-:Y:S01]  /*9cf0*/  UMOV UR6, 0x400 ;  /* 0x0000040000067882 */ /* 0x000fe20000000000 */
[----:B------:R-:W-:Y:S01]  /*9d00*/  IMAD.SHL.U32 R4, R101, 0x40, RZ ;  /* 0x0000004065047824 */ /* 0x000fe200078e00ff */
[----:B------:R-:W-:Y:S01]  /*9d10*/  MOV R132, R75 ;  /* 0x0000004b00847202 */ /* 0x000fe20000000f00 */
[----:B------:R-:W-:-:S03]  /*9d20*/  IMAD.WIDE.U32 R2, R100, UR10, R2 ;  /* 0x0000000a64027c25 */ /* 0x000fc6000f8e0002 */
[----:B------:R-:W-:Y:S01]  /*9d30*/  LOP3.LUT R8, R4, 0x200, RZ, 0xc0, !PT ;  /* 0x0000020004087812 */ /* 0x000fe200078ec0ff */
[----:B------:R-:W-:Y:S02]  /*9d40*/  IMAD R0, R251, UR4, RZ ;  /* 0x00000004fb007c24 */ /* 0x000fe4000f8e02ff */
[----:B------:R-:W-:Y:S01]  /*9d50*/  IMAD.MOV.U32 R133, RZ, RZ, R76 ;  /* 0x000000ffff857224 */ /* 0x000fe200078e004c */
[----:B------:R-:W-:Y:S01]  /*9d60*/  LOP3.LUT R8, R8, 0x7c00, R5, 0xf8, !PT ;  /* 0x00007c0008087812 */ /* 0x000fe200078ef805 */
[----:B------:R-:W-:Y:S01]  /*9d70*/  IMAD R6, R200, UR5, R0 ;  /* 0x00000005c8067c24 */ /* 0x000fe2000f8e0200 */
[----:B------:R-:W-:Y:S01]  /*9d80*/  LOP3.LUT R0, R102, 0x1c0, R4, 0xf8, !PT ;  /* 0x000001c066007812 */ /* 0x000fe200078ef804 */
[----:B------:R-:W1:Y:S01]  /*9d90*/  S2UR UR5, SR_CgaCtaId ;  /* 0x00000000000579c3 */ /* 0x000e620000008800 */
[----:B------:R-:W-:Y:S01]  /*9da0*/  SHF.R.U32.HI R5, RZ, 0x1, R101 ;  /* 0x00000001ff057819 */ /* 0x000fe20000011665 */
[----:B------:R-:W-:Y:S01]  /*9db0*/  IMAD.MOV.U32 R135, RZ, RZ, R73 ;  /* 0x000000ffff877224 */ /* 0x000fe200078e0049 */
[C---:B------:R-:W-:Y:S01]  /*9dc0*/  LOP3.LUT R236, R0.reuse, 0x8, R101, 0x78, !PT ;  /* 0x0000000800ec7812 */ /* 0x040fe200078e7865 */
[----:B------:R-:W-:Y:S01]  /*9dd0*/  IMAD.MOV.U32 R134, RZ, RZ, R74 ;  /* 0x000000ffff867224 */ /* 0x000fe200078e004a */
[----:B------:R-:W-:Y:S01]  /*9de0*/  LOP3.LUT R7, R0, 0x8, R5, 0x78, !PT ;  /* 0x0000000800077812 */ /* 0x000fe200078e7805 */
[----:B------:R-:W-:Y:S01]  /*9df0*/  IMAD.MOV.U32 R244, RZ, RZ, 0x20 ;  /* 0x00000020fff47424 */ /* 0x000fe200078e00ff */
[----:B-1----:R-:W-:Y:S01]  /*9e00*/  ULEA UR5, UR5, UR6, 0x18 ;  /* 0x0000000605057291 */ /* 0x002fe2000f8ec0ff */
[----:B--2---:R-:W-:-:S02]  /*9e10*/  IMAD.IADD R3, R202, 0x1, R3 ;  /* 0x00000001ca037824 */ /* 0x004fc400078e0203 */
[----:B------:R-:W-:Y:S01]  /*9e20*/  IMAD.WIDE.U32 R2, R200, UR4, R2 ;  /* 0x00000004c8027c25 */ /* 0x000fe2000f8e0002 */
[----:B------:R-:W-:Y:S02]  /*9e30*/  UIADD3 UR4, UPT, UPT, UR15, -0x2, URZ ;  /* 0xfffffffe0f047890 */ /* 0x000fe4000fffe0ff */
[----:B------:R-:W-:Y:S01]  /*9e40*/  UIADD3 UR15, UPT, UPT, UR15, -0x3, URZ ;  /* 0xfffffffd0f0f7890 */ /* 0x000fe2000fffe0ff */
[----:B---3--:R-:W-:Y:S01]  /*9e50*/  LOP3.LUT R245, R201, R205, RZ, 0xfc, !PT ;  /* 0x000000cdc9f57212 */ /* 0x008fe200078efcff */
[----:B------:R-:W-:Y:S01]  /*9e60*/  UIMAD.WIDE.U32 UR12, UR4, UR10, URZ ;  /* 0x0000000a040c72a5 */ /* 0x000fe2000f8e00ff */
[----:B------:R-:W-:Y:S02]  /*9e70*/  IADD3 R102, P0, PT, R102, R2, RZ ;  /* 0x0000000266667210 */ /* 0x000fe40007f1e0ff */
[----:B----4-:R-:W-:Y:S01]  /*9e80*/  ISETP.NE.AND P1, PT, R213, RZ, PT ;  /* 0x000000ffd500720c */ /* 0x010fe20003f25270 */
[----:B------:R-:W-:Y:S01]  /*9e90*/  UIMAD UR4, UR4, UR11, UR13 ;  /* 0x0000000b040472a4 */ /* 0x000fe2000f8e020d */
[----:B------:R-:W-:Y:S01]  /*9ea0*/  LEA R245, R245, UR5, 0x1 ;  /* 0x00000005f5f57c11 */ /* 0x000fe2000f8e08ff */
[----:B------:R-:W-:Y:S01]  /*9eb0*/  IMAD.X R0, R3, 0x1, R6, P0 ;  /* 0x0000000103007824 */ /* 0x000fe200000e0606 */
[----:B------:R-:W-:Y:S01]  /*9ec0*/  USHF.L.U64.HI UR11, UR10, 0x5, UR11 ;  /* 0x000000050a0b7899 */ /* 0x000fe2000801020b */
[----:B------:R-:W-:Y:S01]  /*9ed0*/  IMAD.U32 R2, RZ, RZ, UR12 ;  /* 0x0000000cff027e24 */ /* 0x000fe2000f8e00ff */
[----:B------:R-:W-:Y:S01]  /*9ee0*/  USHF.L.U32 UR10, UR10, 0x5, URZ ;  /* 0x000000050a0a7899 */ /* 0x000fe200080006ff */
[----:B------:R-:W-:Y:S01]  /*9ef0*/  IMAD.U32 R3, RZ, RZ, UR13 ;  /* 0x0000000dff037e24 */ /* 0x000fe2000f8e00ff */
[C---:B------:R-:W-:Y:S01]  /*9f00*/  SHF.L.U64.HI R5, R102.reuse, 0x1, R0 ;  /* 0x0000000166057819 */ /* 0x040fe20000010200 */
[----:B------:R-:W-:Y:S01]  /*9f10*/  IMAD.U32 R3, RZ, RZ, UR4 ;  /* 0x00000004ff037e24 */ /* 0x000fe2000f8e00ff */
[----:B------:R-:W-:Y:S01]  /*9f20*/  SHF.L.U32 R102, R102, 0x1, RZ ;  /* 0x0000000166667819 */ /* 0x000fe200000006ff */
[----:B------:R-:W1:Y:S01]  /*9f30*/  S2UR UR12, SR_CgaCtaId ;  /* 0x00000000000c79c3 */ /* 0x000e620000008800 */
[----:B------:R-:W-:Y:S01]  /*9f40*/  LOP3.LUT R0, R4, 0x400, RZ, 0xc0, !PT ;  /* 0x0000040004007812 */ /* 0x000fe200078ec0ff */
[----:B------:R-:W2:Y:S01]  /*9f50*/  LDCU UR4, c[0x0][0x45c] ;  /* 0x00008b80ff0477ac */ /* 0x000ea20008000800 */
[----:B------:R-:W-:-:S03]  /*9f60*/  LEA R4, P0, R2, R102, 0x8 ;  /* 0x0000006602047211 */ /* 0x000fc600078040ff */
[----:B------:R-:W-:Y:S01]  /*9f70*/  IMAD R236, R236, 0x2, R0 ;  /* 0x00000002ecec7824 */ /* 0x000fe200078e0200 */
[----:B------:R-:W-:Y:S02]  /*9f80*/  LEA.HI.X R2, R2, R5, R3, 0x8, P0 ;  /* 0x0000000502027211 */ /* 0x000fe400000f4403 */
[----:B------:R-:W-:Y:S01]  /*9f90*/  IADD3 R0, P0, PT, R4, UR8, RZ ;  /* 0x0000000804007c10 */ /* 0x000fe2000ff1e0ff */
[----:B------:R-:W-:Y:S01]  /*9fa0*/  VIADD R238, R236, UR5 ;  /* 0x00000005ecee7c36 */ /* 0x000fe20008000000 */
[----:B------:R-:W-:Y:S01]  /*9fb0*/  LOP3.LUT R3, R8, R7, RZ, 0xfc, !PT ;  /* 0x0000000708037212 */ /* 0x000fe200078efcff */
[----:B------:R-:W-:Y:S02]  /*9fc0*/  UMOV UR8, 0x400 ;  /* 0x0000040000087882 */ /* 0x000fe40000000000 */
[----:B------:R3:W-:Y:S01]  /*9fd0*/  STL [R1+0xc8], R0 ;  /* 0x0000c80001007387 */ /* 0x0007e20000100800 */
[----:B------:R-:W-:Y:S01]  /*9fe0*/  LEA R240, R3, UR5, 0x1 ;  /* 0x0000000503f07c11 */ /* 0x000fe2000f8e08ff */
[----:B-1----:R-:W-:Y:S01]  /*9ff0*/  ULEA UR6, UR12, UR8, 0x18 ;  /* 0x000000080c067291 */ /* 0x002fe2000f8ec0ff */
[----:B---3--:R-:W-:Y:S01]  /*a000*/  IADD3.X R0, PT, PT, R2, UR9, RZ, P0, !PT ;  /* 0x0000000902007c10 */ /* 0x008fe200087fe4ff */
[----:B------:R-:W1:Y:S01]  /*a010*/  LDCU UR9, c[0x0][0x50c] ;  /* 0x0000a180ff0977ac */ /* 0x000e620008000800 */
[----:B------:R-:W-:-:S03]  /*a020*/  MOV R2, 0x20 ;  /* 0x0000002000027802 */ /* 0x000fc60000000f00 */
[----:B------:R3:W-:Y:S01]  /*a030*/  STL [R1+0xc4], R0 ;  /* 0x0000c40001007387 */ /* 0x0007e20000100800 */
[----:B------:R-:W-:-:S05]  /*a040*/  SEL R2, R2, 0xffffffe0, !P1 ;  /* 0xffffffe002027807 */ /* 0x000fca0004800000 */
[----:B------:R-:W-:Y:S02]  /*a050*/  IMAD.IADD R243, R240, 0x1, R2 ;  /* 0x00000001f0f37824 */ /* 0x000fe400078e0202 */
[----:B---3--:R-:W-:-:S05]  /*a060*/  IMAD.MOV.U32 R0, RZ, RZ, 0x40 ;  /* 0x00000040ff007424 */ /* 0x008fca00078e00ff */
[----:B------:R-:W-:-:S04]  /*a070*/  SEL R0, R0, 0xffffffc0, !P6 ;  /* 0xffffffc000007807 */ /* 0x000fc80007000000 */
[----:B------:R-:W-:Y:S01]  /*a080*/  IADD3 R241, PT, PT, R240, R0, RZ ;  /* 0x00000000f0f17210 */ /* 0x000fe20007ffe0ff */
[C---:B------:R-:W-:Y:S02]  /*a090*/  IMAD.IADD R237, R238.reuse, 0x1, R0 ;  /* 0x00000001eeed7824 */ /* 0x040fe400078e0200 */
[----:B------:R-:W-:Y:S02]  /*a0a0*/  IMAD.IADD R238, R238, 0x1, R2 ;  /* 0x00000001eeee7824 */ /* 0x000fe400078e0202 */
[C---:B------:R-:W-:Y:S01]  /*a0b0*/  IMAD.IADD R242, R2.reuse, 0x1, R241 ;  /* 0x0000000102f27824 */ /* 0x040fe200078e02f1 */
[----:B------:R-:W-:Y:S01]  /*a0c0*/  IADD3 R239, PT, PT, R2, R237, RZ ;  /* 0x000000ed02ef7210 */ /* 0x000fe20007ffe0ff */
[----:B-12---:R-:W-:Y:S06]  /*a0d0*/  BRA `(.L_x_99) ;  /* 0x0000000000d07947 */ /* 0x006fec0003800000 */
.L_x_101:
[----:B------:R-:W2:Y:S01]  /*a0e0*/  LDL R37, [R1+0xbc] ;  /* 0x0000bc0001257983 */ /* 0x000ea20000100800 */
[----:B------:R-:W1:Y:S03]  /*a0f0*/  LDC.64 R2, c[0x0][0x3b8] ;  /* 0x0000ee00ff027b82 */ /* 0x000e660000000a00 */
[----:B------:R-:W3:Y:S01]  /*a100*/  LDL R36, [R1+0xb8] ;  /* 0x0000b80001247983 */ /* 0x000ee20000100800 */
[C-C-:B-1----:R-:W-:Y:S01]  /*a110*/  SHF.L.U64.HI R7, R2.reuse, 0x4, R3.reuse ;  /* 0x0000000402077819 */ /* 0x142fe20000010203 */
[C---:B------:R-:W-:Y:S01]  /*a120*/  IMAD.WIDE.U32 R10, R2.reuse, UR15, RZ ;  /* 0x0000000f020a7c25 */ /* 0x040fe2000f8e00ff */
[C---:B------:R-:W-:Y:S03]  /*a130*/  SHF.L.U64.HI R19, R2.reuse, 0x5, R3 ;  /* 0x0000000502137819 */ /* 0x040fe60000010203 */
[----:B------:R-:W-:Y:S02]  /*a140*/  IMAD R6, R3, UR15, R11 ;  /* 0x0000000f03067c24 */ /* 0x000fe4000f8e020b */
[C---:B------:R-:W-:Y:S02]  /*a150*/  IMAD.SHL.U32 R11, R2.reuse, 0x20, RZ ;  /* 0x00000020020b7824 */ /* 0x040fe400078e00ff */
[----:B------:R-:W-:Y:S05]  /*a160*/  IMAD.SHL.U32 R16, R2, 0x10, RZ ;  /* 0x0000001002107824 */ /* 0x000fea00078e00ff */
[C---:B------:R-:W-:Y:S04]  /*a170*/  LEA R4, P0, R10.reuse, R16, 0x7 ;  /* 0x000000100a047211 */ /* 0x040fe800078038ff */
[C-C-:B------:R-:W-:Y:S02]  /*a180*/  LEA.HI.X R5, R10.reuse, R7, R6.reuse, 0x7, P0 ;  /* 0x000000070a057211 */ /* 0x140fe400000f3c06 */
[-C--:B--2---:R-:W-:Y:S02]  /*a190*/  LEA R8, P1, R10, R37.reuse, 0x8 ;  /* 0x000000250a087211 */ /* 0x084fe400078240ff */
[----:B------:R-:W-:Y:S02]  /*a1a0*/  LEA R14, P2, R4, R37, 0x1 ;  /* 0x00000025040e7211 */ /* 0x000fe400078408ff */
[----:B---3--:R-:W-:Y:S02]  /*a1b0*/  LEA.HI.X R9, R10, R36, R6, 0x8, P1 ;  /* 0x000000240a097211 */ /* 0x008fe400008f4406 */
[----:B------:R-:W-:Y:S02]  /*a1c0*/  IADD3 R10, P0, PT, R4, R16, RZ ;  /* 0x00000010040a7210 */ /* 0x000fe40007f1e0ff */
[----:B------:R-:W-:Y:S01]  /*a1d0*/  LEA R6, P1, R2, R4, 0x6 ;  /* 0x0000000402067211 */ /* 0x000fe200078230ff */
[----:B------:R-:W-:Y:S01]  /*a1e0*/  @!PT LDS RZ, [RZ] ;  /* 0x00000000fffff984 */ /* 0x000fe20000000800 */
[----:B------:R-:W-:Y:S01]  /*a1f0*/  @!PT LDS RZ, [RZ] ;  /* 0x00000000fffff984 */ /* 0x000fe20000000800 */
[----:B------:R-:W-:Y:S01]  /*a200*/  @!PT LDS RZ, [RZ] ;  /* 0x00000000fffff984 */ /* 0x000fe20000000800 */
[----:B------:R1:W-:Y:S01]  /*a210*/  LDGSTS.E.BYPASS.LTC128B.128 [R245+0x4000], desc[UR16][R8.64] ;  /* 0x0400000008f57fae */ /* 0x0003e2000b981a10 */
[----:B------:R-:W-:Y:S01]  /*a220*/  LEA.HI.X R15, R4, R36, R5, 0x1, P2 ;  /* 0x00000024040f7211 */ /* 0x000fe200010f0c05 */
[C---:B------:R-:W-:Y:S01]  /*a230*/  IMAD.X R13, R5.reuse, 0x1, R7, P0 ;  /* 0x00000001050d7824 */ /* 0x040fe200000e0607 */
[----:B------:R-:W-:Y:S02]  /*a240*/  LEA.HI.X R3, R2, R5, R3, 0x6, P1 ;  /* 0x0000000502037211 */ /* 0x000fe400008f3403 */
[----:B------:R-:W-:Y:S01]  /*a250*/  IADD3 R2, P0, PT, R4, R11, RZ ;  /* 0x0000000b04027210 */ /* 0x000fe20007f1e0ff */
[----:B------:R2:W-:Y:S01]  /*a260*/  LDGSTS.E.BYPASS.LTC128B.128 [R245+0x4800], desc[UR16][R14.64] ;  /* 0x048000000ef57fae */ /* 0x0005e2000b981a10 */
[-C--:B------:R-:W-:Y:S02]  /*a270*/  LEA R12, P1, R10, R37.reuse, 0x1 ;  /* 0x000000250a0c7211 */ /* 0x080fe400078208ff */
[----:B------:R-:W-:Y:S01]  /*a280*/  IADD3 R18, P3, PT, R2, R16, RZ ;  /* 0x0000001002127210 */ /* 0x000fe20007f7e0ff */
[----:B------:R-:W-:Y:S01]  /*a290*/  IMAD.X R5, R5, 0x1, R19, P0 ;  /* 0x0000000105057824 */ /* 0x000fe200000e0613 */
[----:B------:R-:W-:Y:S02]  /*a2a0*/  LEA.HI.X R13, R10, R36, R13, 0x1, P1 ;  /* 0x000000240a0d7211 */ /* 0x000fe400008f0c0d */
[----:B------:R-:W-:Y:S01]  /*a2b0*/  LEA R10, P4, R2, R37, 0x1 ;  /* 0x00000025020a7211 */ /* 0x000fe200078808ff */
[----:B------:R-:W-:Y:S01]  /*a2c0*/  IMAD.X R20, R5, 0x1, R7, P3 ;  /* 0x0000000105147824 */ /* 0x000fe200018e0607 */
[C---:B------:R-:W-:Y:S01]  /*a2d0*/  IADD3 R17, P1, PT, R6.reuse, R16, RZ ;  /* 0x0000001006117210 */ /* 0x040fe20007f3e0ff */
[----:B------:R2:W-:Y:S01]  /*a2e0*/  LDGSTS.E.BYPASS.LTC128B.128 [R245+0x5000], desc[UR16][R12.64] ;  /* 0x050000000cf57fae */ /* 0x0005e2000b981a10 */
[----:B------:R-:W-:Y:S02]  /*a2f0*/  IADD3 R16, P0, PT, R6, R11, RZ ;  /* 0x0000000b06107210 */ /* 0x000fe40007f1e0ff */
[-C--:B------:R-:W-:Y:S01]  /*a300*/  LEA.HI.X R11, R2, R36.reuse, R5, 0x1, P4 ;  /* 0x00000024020b7211 */ /* 0x080fe200020f0c05 */
[----:B------:R-:W-:Y:S01]  /*a310*/  IMAD.X R5, R3, 0x1, R7, P1 ;  /* 0x0000000103057824 */ /* 0x000fe200008e0607 */
[-C--:B------:R-:W-:Y:S01]  /*a320*/  LEA R4, P1, R17, R37.reuse, 0x1 ;  /* 0x0000002511047211 */ /* 0x080fe200078208ff */
[----:B------:R-:W-:Y:S01]  /*a330*/  IMAD.X R19, R3, 0x1, R19, P0 ;  /* 0x0000000103137824 */ /* 0x000fe200000e0613 */
[-C--:B------:R-:W-:Y:S01]  /*a340*/  LEA R2, P0, R16, R37.reuse, 0x1 ;  /* 0x0000002510027211 */ /* 0x080fe200078008ff */
[----:B------:R2:W-:Y:S01]  /*a350*/  LDGSTS.E.BYPASS.LTC128B.128 [R245+0x5800], desc[UR16][R10.64] ;  /* 0x058000000af57fae */ /* 0x0005e2000b981a10 */
[-C--:B------:R-:W-:Y:S02]  /*a360*/  LEA.HI.X R5, R17, R36.reuse, R5, 0x1, P1 ;  /* 0x0000002411057211 */ /* 0x080fe400008f0c05 */
[CC--:B-1----:R-:W-:Y:S04]  /*a370*/  LEA R8, P2, R6.reuse, R37.reuse, 0x1 ;  /* 0x0000002506087211 */ /* 0x0c2fe800078408ff */
[-C--:B------:R-:W-:Y:S02]  /*a380*/  LEA.HI.X R9, R6, R36.reuse, R3, 0x1, P2 ;  /* 0x0000002406097211 */ /* 0x080fe400010f0c03 */
[----:B------:R-:W-:Y:S02]  /*a390*/  LEA R6, P2, R18, R37, 0x1 ;  /* 0x0000002512067211 */ /* 0x000fe400078408ff */
[-C--:B------:R-:W-:Y:S02]  /*a3a0*/  LEA.HI.X R3, R16, R36.reuse, R19, 0x1, P0 ;  /* 0x0000002410037211 */ /* 0x080fe400000f0c13 */
[----:B------:R-:W-:Y:S05]  /*a3b0*/  LEA.HI.X R7, R18, R36, R20, 0x1, P2 ;  /* 0x0000002412077211 */ /* 0x000fea00010f0c14 */
[----:B------:R2:W-:Y:S04]  /*a3c0*/  LDGSTS.E.BYPASS.LTC128B.128 [R245+0x6000], desc[UR16][R6.64] ;  /* 0x0600000006f57fae */ /* 0x0005e8000b981a10 */
[----:B------:R2:W-:Y:S04]  /*a3d0*/  LDGSTS.E.BYPASS.LTC128B.128 [R245+0x6800], desc[UR16][R8.64] ;  /* 0x0680000008f57fae */ /* 0x0005e8000b981a10 */
[----:B------:R2:W-:Y:S04]  /*a3e0*/  LDGSTS.E.BYPASS.LTC128B.128 [R245+0x7000], desc[UR16][R4.64] ;  /* 0x0700000004f57fae */ /* 0x0005e8000b981a10 */
[----:B------:R2:W-:Y:S04]  /*a3f0*/  LDGSTS.E.BYPASS.LTC128B.128 [R245+0x7800], desc[UR16][R2.64] ;  /* 0x0780000002f57fae */ /* 0x0005e8000b981a10 */
[----:B------:R-:W0:Y:S01]  /*a400*/  LDGDEPBAR ;  /* 0x00000000000079af */ /* 0x000e220000000000 */
[----:B------:R-:W-:Y:S05]  /*a410*/  BRA `(.L_x_100) ;  /* 0x00000024007c7947 */ /* 0x000fea0003800000 */
.L_x_99:
[----:B--2---:R-:W2:Y:S01]  /*a420*/  LDL R4, [R1+0xc4] ;  /* 0x0000c40001047983 */ /* 0x004ea20000100800 */
[----:B------:R-:W-:Y:S04]  /*a430*/  DEPBAR.LE SB0, 0x0 ;  /* 0x000080000000791a */ /* 0x000fe80000000000 */
[----:B------:R-:W3:Y:S01]  /*a440*/  LDL R0, [R1+0xc8] ;  /* 0x0000c80001007983 */ /* 0x000ee20000100800 */
[----:B------:R-:W-:Y:S01]  /*a450*/  UISETP.NE.AND UP0, UPT, UR15, -0x1, UPT ;  /* 0xffffffff0f00788c */ /* 0x000fe2000bf05270 */
[----:B------:R-:W-:Y:S06]  /*a460*/  BAR.SYNC.DEFER_BLOCKING 0x0 ;  /* 0x0000000000007b1d */ /* 0x000fec0000010000 */
[----:B------:R-:W-:Y:S04]  /*a470*/  STL [R1+0x100], R144 ;  /* 0x0001009001007387 */ /* 0x000fe80000100800 */
[----:B------:R-:W-:Y:S04]  /*a480*/  STL [R1+0xfc], R143 ;  /* 0x0000fc8f01007387 */ /* 0x000fe80000100800 */
[----:B------:R-:W-:Y:S04]  /*a490*/  STL [R1+0xf8], R142 ;  /* 0x0000f88e01007387 */ /* 0x000fe80000100800 */
[----:B------:R-:W-:Y:S04]  /*a4a0*/  STL [R1+0xf4], R141 ;  /* 0x0000f48d01007387 */ /* 0x000fe80000100800 */
[----:B------:R-:W-:Y:S04]  /*a4b0*/  STL [R1+0xf0], R140 ;  /* 0x0000f08c01007387 */ /* 0x000fe80000100800 */
[----:B------:R-:W-:Y:S04]  /*a4c0*/  STL [R1+0xec], R139 ;  /* 0x0000ec8b01007387 */ /* 0x000fe80000100800 */
[----:B------:R-:W-:Y:S04]  /*a4d0*/  STL [R1+0xe8], R138 ;  /* 0x0000e88a01007387 */ /* 0x000fe80000100800 */
[----:B------:R-:W-:Y:S04]  /*a4e0*/  STL [R1+0xe4], R137 ;  /* 0x0000e48901007387 */ /* 0x000fe80000100800 */
[----:B------:R-:W-:Y:S01]  /*a4f0*/  STL [R1+0xe0], R136 ;  /* 0x0000e08801007387 */ /* 0x000fe20000100800 */
[----:B---3--:R-:W-:Y:S02]  /*a500*/  MOV R12, R0 ;  /* 0x00000000000c7202 */ /* 0x008fe40000000f00 */
[----:B--2---:R-:W-:Y:S02]  /*a510*/  MOV R13, R4 ;  /* 0x00000004000d7202 */ /* 0x004fe40000000f00 */
[----:B------:R-:W-:Y:S03]  /*a520*/  IADD3 R2, P0, PT, R0, UR10, RZ ;  /* 0x0000000a00027c10 */ /* 0x000fe6000ff1e0ff */
        /* <DEDUP_REMOVED lines=19> */
[----:B------:R1:W-:Y:S01]  /*a660*/  LDGSTS.E.BYPASS.LTC128B.128 [R245+0xa800], desc[UR16][R4.64] ;  /* 0x0a80000004f57fae */ /* 0x0003e2000b981a10 */
[----:B--2---:R-:W-:Y:S04]  /*a670*/  IADD3 R10, P0, PT, R2, UR10, RZ ;  /* 0x0000000a020a7c10 */ /* 0x004fe8000ff1e0ff */
[----:B------:R-:W-:Y:S03]  /*a680*/  IADD3.X R11, PT, PT, R3, UR11, RZ, P0, !PT ;  /* 0x0000000b030b7c10 */ /* 0x000fe600087fe4ff */
[----:B------:R-:W-:Y:S08]  /*a690*/  LDGSTS.E.BYPASS.LTC128B.128 [R245+0xb000], desc[UR16][R2.64] ;  /* 0x0b00000002f57fae */ /* 0x000ff0000b981a10 */
[----:B------:R2:W-:Y:S08]  /*a6a0*/  LDGSTS.E.BYPASS.LTC128B.128 [R245+0xb800], desc[UR16][R10.64] ;  /* 0x0b8000000af57fae */ /* 0x0005f0000b981a10 */
[----:B------:R-:W-:Y:S08]  /*a6b0*/  LDSM.16.M88.4 R128, [R240] ;  /* 0x00000000f080783b */ /* 0x000ff00000000200 */
[----:B------:R-:W1:Y:S08]  /*a6c0*/  LDSM.16.M88.4 R16, [R236+UR5+0x4000] ;  /* 0x00400005ec10783b */ /* 0x000e700008000200 */
[----:B------:R-:W2:Y:S08]  /*a6d0*/  LDSM.16.M88.4 R124, [R240+0x2000] ;  /* 0x00200000f07c783b */ /* 0x000eb00000000200 */
[----:B------:R-:W3:Y:S08]  /*a6e0*/  LDSM.16.M88.4 R32, [R236+UR5+0x4800] ;  /* 0x00480005ec20783b */ /* 0x000ef00008000200 */
[----:B------:R-:W4:Y:S08]  /*a6f0*/  LDSM.16.M88.4 R48, [R236+UR5+0x5000] ;  /* 0x00500005ec30783b */ /* 0x000f300008000200 */
[----:B------:R-:W4:Y:S01]  /*a700*/  LDSM.16.M88.4 R64, [R236+UR5+0x5800] ;  /* 0x00580005ec40783b */ /* 0x000f220008000200 */
[-C--:B-1----:R-:W-:Y:S07]  /*a710*/  HMMA.16816.F32 R4, R128, R16.reuse, RZ ;  /* 0x000000108004723c */ /* 0x082fee00000018ff */
[----:B------:R-:W1:Y:S01]  /*a720*/  LDSM.16.M88.4 R80, [R236+UR5+0x6000] ;  /* 0x00600005ec50783b */ /* 0x000e620008000200 */
[C---:B--2---:R-:W-:Y:S07]  /*a730*/  HMMA.16816.F32 R8, R124.reuse, R16, RZ ;  /* 0x000000107c08723c */ /* 0x044fee00000018ff */
[----:B------:R-:W2:Y:S01]  /*a740*/  LDSM.16.M88.4 R96, [R236+UR5+0x6800] ;  /* 0x00680005ec60783b */ /* 0x000ea20008000200 */
[-C--:B------:R-:W-:Y:S07]  /*a750*/  HMMA.16816.F32 R12, R124, R18.reuse, RZ ;  /* 0x000000127c0c723c */ /* 0x080fee00000018ff */
[----:B------:R-:W2:Y:S01]  /*a760*/  LDSM.16.M88.4 R112, [R236+UR5+0x7000] ;  /* 0x00700005ec70783b */ /* 0x000ea20008000200 */
[C---:B------:R-:W-:Y:S07]  /*a770*/  HMMA.16816.F32 R16, R128.reuse, R18, RZ ;  /* 0x000000128010723c */ /* 0x040fee00000018ff */
[----:B------:R-:W2:Y:S01]  /*a780*/  LDSM.16.M88.4 R200, [R236+UR5+0x7800] ;  /* 0x00780005ecc8783b */ /* 0x000ea20008000200 */
[-C--:B---3--:R-:W-:Y:S07]  /*a790*/  HMMA.16816.F32 R20, R128, R32.reuse, RZ ;  /* 0x000000208014723c */ /* 0x088fee00000018ff */
[----:B------:R-:W-:Y:S01]  /*a7a0*/  LDSM.16.M88.4 R204, [R243] ;  /* 0x00000000f3cc783b */ /* 0x000fe20000000200 */
[C---:B------:R-:W-:Y:S07]  /*a7b0*/  HMMA.16816.F32 R24, R124.reuse, R32, RZ ;  /* 0x000000207c18723c */ /* 0x040fee00000018ff */
[----:B------:R-:W3:Y:S01]  /*a7c0*/  LDSM.16.M88.4 R208, [R238+0x4000] ;  /* 0x00400000eed0783b */ /* 0x000ee20000000200 */
[-C--:B------:R-:W-:Y:S07]  /*a7d0*/  HMMA.16816.F32 R28, R124, R34.reuse, RZ ;  /* 0x000000227c1c723c */ /* 0x080fee00000018ff */
[----:B------:R-:W3:Y:S01]  /*a7e0*/  LDSM.16.M88.4 R212, [R243+0x2000] ;  /* 0x00200000f3d4783b */ /* 0x000ee20000000200 */
[C---:B------:R-:W-:Y:S07]  /*a7f0*/  HMMA.16816.F32 R32, R128.reuse, R34, RZ ;  /* 0x000000228020723c */ /* 0x040fee00000018ff */
[----:B------:R-:W3:Y:S01]  /*a800*/  LDSM.16.M88.4 R216, [R238+0x4800] ;  /* 0x00480000eed8783b */ /* 0x000ee20000000200 */
[-C--:B----4-:R-:W-:Y:S07]  /*a810*/  HMMA.16816.F32 R36, R128, R48.reuse, RZ ;  /* 0x000000308024723c */ /* 0x090fee00000018ff */
[----:B------:R-:W4:Y:S01]  /*a820*/  LDSM.16.M88.4 R220, [R238+0x5000] ;  /* 0x00500000eedc783b */ /* 0x000f220000000200 */
[C---:B------:R-:W-:Y:S07]  /*a830*/  HMMA.16816.F32 R40, R124.reuse, R48, RZ ;  /* 0x000000307c28723c */ /* 0x040fee00000018ff */
[----:B------:R-:W4:Y:S01]  /*a840*/  LDSM.16.M88.4 R224, [R238+0x5800] ;  /* 0x00580000eee0783b */ /* 0x000f220000000200 */
[-C--:B------:R-:W-:Y:S07]  /*a850*/  HMMA.16816.F32 R44, R124, R50.reuse, RZ ;  /* 0x000000327c2c723c */ /* 0x080fee00000018ff */
[----:B------:R-:W4:Y:S01]  /*a860*/  LDSM.16.M88.4 R228, [R238+0x6000] ;  /* 0x00600000eee4783b */ /* 0x000f220000000200 */
[C---:B------:R-:W-:Y:S07]  /*a870*/  HMMA.16816.F32 R48, R128.reuse, R50, RZ ;  /* 0x000000328030723c */ /* 0x040fee00000018ff */
[----:B------:R-:W4:Y:S01]  /*a880*/  LDSM.16.M88.4 R232, [R238+0x6800] ;  /* 0x00680000eee8783b */ /* 0x000f220000000200 */
[-C--:B------:R-:W-:Y:S07]  /*a890*/  HMMA.16816.F32 R52, R128, R64.reuse, RZ ;  /* 0x000000408034723c */ /* 0x080fee00000018ff */
[----:B------:R-:W0:Y:S01]  /*a8a0*/  LDGDEPBAR ;  /* 0x00000000000079af */ /* 0x000e220000000000 */
[C---:B------:R-:W-:Y:S08]  /*a8b0*/  HMMA.16816.F32 R56, R124.reuse, R64, RZ ;  /* 0x000000407c38723c */ /* 0x040ff000000018ff */
[-C--:B------:R-:W-:Y:S08]  /*a8c0*/  HMMA.16816.F32 R60, R124, R66.reuse, RZ ;  /* 0x000000427c3c723c */ /* 0x080ff000000018ff */
[C---:B------:R-:W-:Y:S08]  /*a8d0*/  HMMA.16816.F32 R64, R128.reuse, R66, RZ ;  /* 0x000000428040723c */ /* 0x040ff000000018ff */
[-C--:B-1----:R-:W-:Y:S08]  /*a8e0*/  HMMA.16816.F32 R68, R128, R80.reuse, RZ ;  /* 0x000000508044723c */ /* 0x082ff000000018ff */
        /* <DEDUP_REMOVED lines=16> */
[-C--:B---3--:R-:W-:Y:S08]  /*a9f0*/  HMMA.16816.F32 R4, R204, R208.reuse, R4 ;  /* 0x000000d0cc04723c */ /* 0x088ff00000001804 */
        /* <DEDUP_REMOVED lines=8> */
[----:B------:R-:W-:Y:S07]  /*aa80*/  LDSM.16.M88.4 R216, [R241] ;  /* 0x00000000f1d8783b */ /* 0x000fee0000000200 */
[-C--:B----4-:R-:W-:Y:S08]  /*aa90*/  HMMA.16816.F32 R36, R204, R220.reuse, R36 ;  /* 0x000000dccc24723c */ /* 0x090ff00000001824 */
[C---:B------:R-:W-:Y:S08]  /*aaa0*/  HMMA.16816.F32 R40, R212.reuse, R220, R40 ;  /* 0x000000dcd428723c */ /* 0x040ff00000001828 */
[-C--:B------:R-:W-:Y:S08]  /*aab0*/  HMMA.16816.F32 R44, R212, R222.reuse, R44 ;  /* 0x000000ded42c723c */ /* 0x080ff0000000182c */
[C---:B------:R-:W-:Y:S01]  /*aac0*/  HMMA.16816.F32 R48, R204.reuse, R222, R48 ;  /* 0x000000decc30723c */ /* 0x040fe20000001830 */
[----:B------:R-:W3:Y:S07]  /*aad0*/  LDSM.16.M88.4 R220, [R237+0x4000] ;  /* 0x00400000eddc783b */ /* 0x000eee0000000200 */
[-C--:B------:R-:W-:Y:S08]  /*aae0*/  HMMA.16816.F32 R52, R204, R224.reuse, R52 ;  /* 0x000000e0cc34723c */ /* 0x080ff00000001834 */
[C---:B------:R-:W-:Y:S08]  /*aaf0*/  HMMA.16816.F32 R56, R212.reuse, R224, R56 ;  /* 0x000000e0d438723c */ /* 0x040ff00000001838 */
[-C--:B------:R-:W-:Y:S08]  /*ab00*/  HMMA.16816.F32 R60, R212, R226.reuse, R60 ;  /* 0x000000e2d43c723c */ /* 0x080ff0000000183c */
[C---:B------:R-:W-:Y:S01]  /*ab10*/  HMMA.16816.F32 R64, R204.reuse, R226, R64 ;  /* 0x000000e2cc40723c */ /* 0x040fe20000001840 */
[----:B------:R-:W4:Y:S07]  /*ab20*/  LDSM.16.M88.4 R224, [R241+0x2000] ;  /* 0x00200000f1e0783b */ /* 0x000f2e0000000200 */
        /* <DEDUP_REMOVED lines=14> */
[----:B------:R-:W1:Y:S07]  /*ac10*/  LDSM.16.M88.4 R200, [R237+0x5000] ;  /* 0x00500000edc8783b */ /* 0x000e6e0000000200 */
[-C--:B--2---:R-:W-:Y:S08]  /*ac20*/  HMMA.16816.F32 R116, R204, R208.reuse, R116 ;  /* 0x000000d0cc74723c */ /* 0x084ff00000001874 */
[C---:B------:R-:W-:Y:S08]  /*ac30*/  HMMA.16816.F32 R120, R212.reuse, R208, R120 ;  /* 0x000000d0d478723c */ /* 0x040ff00000001878 */
[-C--:B------:R-:W-:Y:S01]  /*ac40*/  HMMA.16816.F32 R124, R212, R210.reuse, R124 ;  /* 0x000000d2d47c723c */ /* 0x080fe2000000187c */
[----:B------:R-:W-:Y:S07]  /*ac50*/  LDSM.16.M88.4 R212, [R237+0x7800] ;  /* 0x00780000edd4783b */ /* 0x000fee0000000200 */
[----:B------:R-:W-:Y:S01]  /*ac60*/  HMMA.16816.F32 R128, R204, R210, R128 ;  /* 0x000000d2cc80723c */ /* 0x000fe20000001880 */
[----:B------:R-:W2:Y:S07]  /*ac70*/  LDSM.16.M88.4 R204, [R237+0x6000] ;  /* 0x00600000edcc783b */ /* 0x000eae0000000200 */
[-C--:B---3--:R-:W-:Y:S01]  /*ac80*/  HMMA.16816.F32 R4, R216, R220.reuse, R4 ;  /* 0x000000dcd804723c */ /* 0x088fe20000001804 */
[----:B------:R-:W3:Y:S07]  /*ac90*/  LDSM.16.M88.4 R208, [R237+0x6800] ;  /* 0x00680000edd0783b */ /* 0x000eee0000000200 */
[C---:B----4-:R-:W-:Y:S08]  /*aca0*/  HMMA.16816.F32 R8, R224.reuse, R220, R8 ;  /* 0x000000dce008723c */ /* 0x050ff00000001808 */
        /* <DEDUP_REMOVED lines=13> */
[-C--:B------:R-:W-:Y:S08]  /*ad80*/  HMMA.16816.F32 R52, R216, R232.reuse, R52 ;  /* 0x000000e8d834723c */ /* 0x080ff00000001834 */
[C---:B------:R-:W-:Y:S08]  /*ad90*/  HMMA.16816.F32 R56, R224.reuse, R232, R56 ;  /* 0x000000e8e038723c */ /* 0x040ff00000001838 */
[-C--:B------:R-:W-:Y:S08]  /*ada0*/  HMMA.16816.F32 R60, R224, R234.reuse, R60 ;  /* 0x000000eae03c723c */ /* 0x080ff0000000183c */
[C---:B------:R-:W-:Y:S08]  /*adb0*/  HMMA.16816.F32 R64, R216.reuse, R234, R64 ;  /* 0x000000ead840723c */ /* 0x040ff00000001840 */
[-C--:B--2---:R-:W-:Y:S08]  /*adc0*/  HMMA.16816.F32 R68, R216, R204.reuse, R68 ;  /* 0x000000ccd844723c */ /* 0x084ff00000001844 */
[C---:B------:R-:W-:Y:S08]  /*add0*/  HMMA.16816.F32 R72, R224.reuse, R204, R72 ;  /* 0x000000cce048723c */ /* 0x040ff00000001848 */
[-C--:B------:R-:W-:Y:S08]  /*ade0*/  HMMA.16816.F32 R76, R224, R206.reuse, R76 ;  /* 0x000000cee04c723c */ /* 0x080ff0000000184c */
[C---:B------:R-:W-:Y:S01]  /*adf0*/  HMMA.16816.F32 R80, R216.reuse, R206, R80 ;  /* 0x000000ced850723c */ /* 0x040fe20000001850 */
[----:B------:R-:W2:Y:S07]  /*ae00*/  LDSM.16.M88.4 R204, [R242+0x2000] ;  /* 0x00200000f2cc783b */ /* 0x000eae0000000200 */
[-C--:B---3--:R-:W-:Y:S08]  /*ae10*/  HMMA.16816.F32 R84, R216, R208.reuse, R84 ;  /* 0x000000d0d854723c */ /* 0x088ff00000001854 */
[C---:B------:R-:W-:Y:S08]  /*ae20*/  HMMA.16816.F32 R88, R224.reuse, R208, R88 ;  /* 0x000000d0e058723c */ /* 0x040ff00000001858 */
[-C--:B------:R-:W-:Y:S08]  /*ae30*/  HMMA.16816.F32 R92, R224, R210.reuse, R92 ;  /* 0x000000d2e05c723c */ /* 0x080ff0000000185c */
[C---:B------:R-:W-:Y:S08]  /*ae40*/  HMMA.16816.F32 R96, R216.reuse, R210, R96 ;  /* 0x000000d2d860723c */ /* 0x040ff00000001860 */
[-C--:B-1----:R-:W-:Y:S08]  /*ae50*/  HMMA.16816.F32 R100, R216, R200.reuse, R100 ;  /* 0x000000c8d864723c */ /* 0x082ff00000001864 */
[C---:B------:R-:W-:Y:S08]  /*ae60*/  HMMA.16816.F32 R104, R224.reuse, R200, R104 ;  /* 0x000000c8e068723c */ /* 0x040ff00000001868 */
[-C--:B------:R-:W-:Y:S08]  /*ae70*/  HMMA.16816.F32 R108, R224, R202.reuse, R108 ;  /* 0x000000cae06c723c */ /* 0x080ff0000000186c */
[C---:B------:R-:W-:Y:S08]  /*ae80*/  HMMA.16816.F32 R112, R216.reuse, R202, R112 ;  /* 0x000000cad870723c */ /* 0x040ff00000001870 */
[-C--:B------:R-:W-:Y:S08]  /*ae90*/  HMMA.16816.F32 R116, R216, R212.reuse, R116 ;  /* 0x000000d4d874723c */ /* 0x080ff00000001874 */
[C---:B------:R-:W-:Y:S08]  /*aea0*/  HMMA.16816.F32 R120, R224.reuse, R212, R120 ;  /* 0x000000d4e078723c */ /* 0x040ff00000001878 */
[-C--:B------:R-:W-:Y:S08]  /*aeb0*/  HMMA.16816.F32 R124, R224, R214.reuse, R124 ;  /* 0x000000d6e07c723c */ /* 0x080ff0000000187c */
[----:B------:R-:W-:Y:S08]  /*aec0*/  HMMA.16816.F32 R128, R216, R214, R128 ;  /* 0x000000d6d880723c */ /* 0x000ff00000001880 */
[-C--:B------:R-:W-:Y:S08]  /*aed0*/  HMMA.16816.F32 R4, R220, R228.reuse, R4 ;  /* 0x000000e4dc04723c */ /* 0x080ff00000001804 */
[C---:B--2---:R-:W-:Y:S08]  /*aee0*/  HMMA.16816.F32 R8, R204.reuse, R228, R8 ;  /* 0x000000e4cc08723c */ /* 0x044ff00000001808 */
[-C--:B------:R-:W-:Y:S03]  /*aef0*/  HMMA.16816.F32 R12, R204, R230.reuse, R12 ;  /* 0x000000e6cc0c723c */ /* 0x080fe6000000180c */
[----:B------:R-:W-:Y:S01]  /*af00*/  FMUL.FTZ R4, R4, UR9 ;  /* 0x0000000904047c20 */ /* 0x000fe20008410000 */
[----:B------:R-:W-:Y:S01]  /*af10*/  FMUL.FTZ R5, R5, UR9 ;  /* 0x0000000905057c20 */ /* 0x000fe20008410000 */
[----:B------:R-:W-:Y:S01]  /*af20*/  FMUL.FTZ R6, R6, UR9 ;  /* 0x0000000906067c20 */ /* 0x000fe20008410000 */
[----:B------:R-:W-:Y:S01]  /*af30*/  FMUL.FTZ R7, R7, UR9 ;  /* 0x0000000907077c20 */ /* 0x000fe20008410000 */
[----:B------:R-:W-:Y:S01]  /*af40*/  MUFU.TANH R218, R4 ;  /* 0x0000000400da7308 */ /* 0x000fe20000002400 */
[C---:B------:R-:W-:Y:S04]  /*af50*/  HMMA.16816.F32 R16, R220.reuse, R230, R16 ;  /* 0x000000e6dc10723c */ /* 0x040fe80000001810 */
[----:B------:R-:W-:Y:S01]  /*af60*/  FMUL.FTZ R8, R8, UR9 ;  /* 0x0000000908087c20 */ /* 0x000fe20008410000 */
[----:B------:R-:W-:Y:S01]  /*af70*/  FMUL.FTZ R9, R9, UR9 ;  /* 0x0000000909097c20 */ /* 0x000fe20008410000 */
[----:B------:R-:W-:Y:S03]  /*af80*/  FMUL.FTZ R10, R10, UR9 ;  /* 0x000000090a0a7c20 */ /* 0x000fe60008410000 */
[----:B------:R-:W-:Y:S01]  /*af90*/  MUFU.TANH R215, R5 ;  /* 0x0000000500d77308 */ /* 0x000fe20000002400 */
[----:B------:R-:W-:Y:S01]  /*afa0*/  FMUL.FTZ R11, R11, UR9 ;  /* 0x000000090b0b7c20 */ /* 0x000fe20008410000 */
[----:B------:R-:W-:Y:S01]  /*afb0*/  FMUL.FTZ R14, R14, UR9 ;  /* 0x000000090e0e7c20 */ /* 0x000fe20008410000 */
[----:B------:R-:W-:Y:S01]  /*afc0*/  FMUL.FTZ R15, R15, UR9 ;  /* 0x000000090f0f7c20 */ /* 0x000fe20008410000 */
[----:B------:R-:W-:Y:S01]  /*afd0*/  FMUL.FTZ R13, R13, UR9 ;  /* 0x000000090d0d7c20 */ /* 0x000fe20008410000 */
[----:B------:R-:W-:Y:S05]  /*afe0*/  FMUL.FTZ R12, R12, UR9 ;  /* 0x000000090c0c7c20 */ /* 0x000fea0008410000 */
[----:B------:R-:W-:Y:S01]  /*aff0*/  MUFU.TANH R216, R6 ;  /* 0x0000000600d87308 */ /* 0x000fe20000002400 */
[----:B------:R-:W-:Y:S01]  /*b000*/  FMUL.FTZ R18, R18, UR9 ;  /* 0x0000000912127c20 */ /* 0x000fe20008410000 */
[----:B------:R-:W-:Y:S01]  /*b010*/  FMUL.FTZ R16, R16, UR9 ;  /* 0x0000000910107c20 */ /* 0x000fe20008410000 */
[----:B------:R-:W-:Y:S01]  /*b020*/  FMUL.FTZ R19, R19, UR9 ;  /* 0x0000000913137c20 */ /* 0x000fe20008410000 */
[----:B------:R-:W-:Y:S06]  /*b030*/  FMUL.FTZ R17, R17, UR9 ;  /* 0x0000000911117c20 */ /* 0x000fec0008410000 */
[----:B------:R1:W-:Y:S10]  /*b040*/  MUFU.TANH R217, R7 ;  /* 0x0000000700d97308 */ /* 0x0003f40000002400 */
[----:B------:R-:W-:Y:S10]  /*b050*/  MUFU.TANH R203, R8 ;  /* 0x0000000800cb7308 */ /* 0x000ff40000002400 */
[----:B------:R-:W-:Y:S01]  /*b060*/  MUFU.TANH R202, R9 ;  /* 0x0000000900ca7308 */ /* 0x000fe20000002400 */
[----:B-1----:R-:W1:Y:S09]  /*b070*/  LDSM.16.M88.4 R4, [R239+0x4800] ;  /* 0x00480000ef04783b */ /* 0x002e720000000200 */
[----:B------:R-:W-:Y:S10]  /*b080*/  MUFU.TANH R201, R10 ;  /* 0x0000000a00c97308 */ /* 0x000ff40000002400 */
[----:B------:R2:W-:Y:S10]  /*b090*/  MUFU.TANH R200, R11 ;  /* 0x0000000b00c87308 */ /* 0x0005f40000002400 */
[----:B------:R-:W-:Y:S10]  /*b0a0*/  MUFU.TANH R213, R18 ;  /* 0x0000001200d57308 */ /* 0x000ff40000002400 */
[----:B------:R-:W-:Y:S01]  /*b0b0*/  MUFU.TANH R211, R16 ;  /* 0x0000001000d37308 */ /* 0x000fe20000002400 */
[----:B--2---:R-:W2:Y:S09]  /*b0c0*/  LDSM.16.M88.4 R8, [R239+0x5000] ;  /* 0x00500000ef08783b */ /* 0x004eb20000000200 */
[----:B------:R-:W-:Y:S01]  /*b0d0*/  MUFU.TANH R208, R14 ;  /* 0x0000000e00d07308 */ /* 0x000fe20000002400 */
[-C--:B-1----:R-:W-:Y:S09]  /*b0e0*/  HMMA.16816.F32 R20, R220, R4.reuse, R20 ;  /* 0x00000004dc14723c */ /* 0x082ff20000001814 */
[----:B------:R-:W-:Y:S01]  /*b0f0*/  MUFU.TANH R212, R19 ;  /* 0x0000001300d47308 */ /* 0x000fe20000002400 */
[C---:B------:R-:W-:Y:S09]  /*b100*/  HMMA.16816.F32 R24, R204.reuse, R4, R24 ;  /* 0x00000004cc18723c */ /* 0x040ff20000001818 */
[----:B------:R-:W-:Y:S01]  /*b110*/  MUFU.TANH R209, R13 ;  /* 0x0000000d00d17308 */ /* 0x000fe20000002400 */
[-C--:B------:R-:W-:Y:S03]  /*b120*/  HMMA.16816.F32 R28, R204, R6.reuse, R28 ;  /* 0x00000006cc1c723c */ /* 0x080fe6000000181c */
[----:B------:R-:W-:Y:S01]  /*b130*/  FMUL.FTZ R20, R20, UR9 ;  /* 0x0000000914147c20 */ /* 0x000fe20008410000 */
[----:B------:R-:W-:Y:S01]  /*b140*/  FMUL.FTZ R23, R23, UR9 ;  /* 0x0000000917177c20 */ /* 0x000fe20008410000 */
[----:B------:R-:W-:Y:S01]  /*b150*/  FMUL.FTZ R21, R21, UR9 ;  /* 0x0000000915157c20 */ /* 0x000fe20008410000 */
[----:B------:R-:W-:Y:S03]  /*b160*/  FMUL.FTZ R22, R22, UR9 ;  /* 0x0000000916167c20 */ /* 0x000fe60008410000 */
[----:B------:R-:W1:Y:S01]  /*b170*/  MUFU.TANH R0, R20 ;  /* 0x0000001400007308 */ /* 0x000e620000002400 */
[C---:B------:R-:W-:Y:S01]  /*b180*/  HMMA.16816.F32 R32, R220.reuse, R6, R32 ;  /* 0x00000006dc20723c */ /* 0x040fe20000001820 */
[----:B------:R-:W3:Y:S03]  /*b190*/  LDSM.16.M88.4 R4, [R239+0x5800] ;  /* 0x00580000ef04783b */ /* 0x000ee60000000200 */
[----:B------:R-:W-:Y:S01]  /*b1a0*/  FMUL.FTZ R26, R26, UR9 ;  /* 0x000000091a1a7c20 */ /* 0x000fe20008410000 */
[----:B------:R-:W-:Y:S01]  /*b1b0*/  FMUL.FTZ R27, R27, UR9 ;  /* 0x000000091b1b7c20 */ /* 0x000fe20008410000 */
[----:B------:R-:W-:Y:S03]  /*b1c0*/  FMUL.FTZ R24, R24, UR9 ;  /* 0x0000000918187c20 */ /* 0x000fe60008410000 */
[----:B------:R-:W-:Y:S01]  /*b1d0*/  MUFU.TANH R210, R12 ;  /* 0x0000000c00d27308 */ /* 0x000fe20000002400 */
[-C--:B--2---:R-:W-:Y:S03]  /*b1e0*/  HMMA.16816.F32 R36, R220, R8.reuse, R36 ;  /* 0x00000008dc24723c */ /* 0x084fe60000001824 */
[----:B------:R-:W-:Y:S01]  /*b1f0*/  FMUL.FTZ R31, R31, UR9 ;  /* 0x000000091f1f7c20 */ /* 0x000fe20008410000 */
[----:B------:R-:W-:Y:S01]  /*b200*/  FMUL.FTZ R30, R30, UR9 ;  /* 0x000000091e1e7c20 */ /* 0x000fe20008410000 */
[----:B------:R-:W-:Y:S01]  /*b210*/  FMUL.FTZ R28, R28, UR9 ;  /* 0x000000091c1c7c20 */ /* 0x000fe20008410000 */
[----:B------:R-:W-:Y:S03]  /*b220*/  FMUL.FTZ R29, R29, UR9 ;  /* 0x000000091d1d7c20 */ /* 0x000fe60008410000 */
[----:B------:R-:W-:Y:S01]  /*b230*/  MUFU.TANH R142, R31 ;  /* 0x0000001f008e7308 */ /* 0x000fe20000002400 */
[----:B-1----:R1:W-:Y:S01]  /*b240*/  STL [R1+0xc], R0 ;  /* 0x00000c0001007387 */ /* 0x0023e20000100800 */
[C---:B------:R-:W-:Y:S04]  /*b250*/  HMMA.16816.F32 R40, R204.reuse, R8, R40 ;  /* 0x00000008cc28723c */ /* 0x040fe80000001828 */
[----:B------:R-:W-:Y:S01]  /*b260*/  FMUL.FTZ R32, R32, UR9 ;  /* 0x0000000920207c20 */ /* 0x000fe20008410000 */
[----:B------:R-:W-:Y:S03]  /*b270*/  FMUL.FTZ R33, R33, UR9 ;  /* 0x0000000921217c20 */ /* 0x000fe60008410000 */
[----:B------:R-:W-:Y:S01]  /*b280*/  MUFU.TANH R224, R26 ;  /* 0x0000001a00e07308 */ /* 0x000fe20000002400 */
[----:B------:R-:W-:Y:S01]  /*b290*/  FMUL.FTZ R34, R34, UR9 ;  /* 0x0000000922227c20 */ /* 0x000fe20008410000 */
[-C--:B------:R-:W-:Y:S03]  /*b2a0*/  HMMA.16816.F32 R44, R204, R10.reuse, R44 ;  /* 0x0000000acc2c723c */ /* 0x080fe6000000182c */
[----:B------:R-:W-:Y:S01]  /*b2b0*/  FMUL.FTZ R39, R39, UR9 ;  /* 0x0000000927277c20 */ /* 0x000fe20008410000 */
[----:B------:R-:W-:Y:S01]  /*b2c0*/  FMUL.FTZ R36, R36, UR9 ;  /* 0x0000000924247c20 */ /* 0x000fe20008410000 */
[----:B------:R-:W-:Y:S03]  /*b2d0*/  FMUL.FTZ R37, R37, UR9 ;  /* 0x0000000925257c20 */ /* 0x000fe60008410000 */
[----:B------:R-:W2:Y:S01]  /*b2e0*/  MUFU.TANH R144, R21 ;  /* 0x0000001500907308 */ /* 0x000ea20000002400 */
[----:B------:R-:W-:Y:S01]  /*b2f0*/  FMUL.FTZ R38, R38, UR9 ;  /* 0x0000000926267c20 */ /* 0x000fe20008410000 */
[C---:B------:R-:W-:Y:S01]  /*b300*/  HMMA.16816.F32 R48, R220.reuse, R10, R48 ;  /* 0x0000000adc30723c */ /* 0x040fe20000001830 */
[----:B------:R-:W4:Y:S03]  /*b310*/  LDSM.16.M88.4 R8, [R239+0x6000] ;  /* 0x00600000ef08783b */ /* 0x000f260000000200 */
[----:B------:R-:W-:Y:S01]  /*b320*/  FMUL.FTZ R41, R41, UR9 ;  /* 0x0000000929297c20 */ /* 0x000fe20008410000 */
[----:B------:R-:W-:Y:S03]  /*b330*/  FMUL.FTZ R42, R42, UR9 ;  /* 0x000000092a2a7c20 */ /* 0x000fe60008410000 */
[----:B------:R-:W-:Y:S01]  /*b340*/  MUFU.TANH R136, R39 ;  /* 0x0000002700887308 */ /* 0x000fe20000002400 */
[----:B------:R-:W-:Y:S01]  /*b350*/  FMUL.FTZ R43, R43, UR9 ;  /* 0x000000092b2b7c20 */ /* 0x000fe20008410000 */
[-C--:B---3--:R-:W-:Y:S03]  /*b360*/  HMMA.16816.F32 R52, R220, R4.reuse, R52 ;  /* 0x00000004dc34723c */ /* 0x088fe60000001834 */
[----:B------:R-:W-:Y:S01]  /*b370*/  FMUL.FTZ R45, R45, UR9 ;  /* 0x000000092d2d7c20 */ /* 0x000fe20008410000 */
[----:B------:R-:W-:Y:S01]  /*b380*/  FMUL.FTZ R44, R44, UR9 ;  /* 0x000000092c2c7c20 */ /* 0x000fe20008410000 */
[----:B------:R-:W-:Y:S03]  /*b390*/  FMUL.FTZ R47, R47, UR9 ;  /* 0x000000092f2f7c20 */ /* 0x000fe60008410000 */
[----:B-1----:R-:W-:Y:S01]  /*b3a0*/  MUFU.TANH R0, R23 ;  /* 0x0000001700007308 */ /* 0x002fe20000002400 */
[----:B--2---:R-:W-:Y:S01]  /*b3b0*/  STL [R1], R144 ;  /* 0x0000009001007387 */ /* 0x004fe20000100800 */
        /* <DEDUP_REMOVED lines=9> */
[----:B------:R-:W-:Y:S01]  /*b450*/  MUFU.TANH R230, R30 ;  /* 0x0000001e00e67308 */ /* 0x000fe20000002400 */
[----:B------:R-:W-:Y:S01]  /*b460*/  FMUL.FTZ R35, R35, UR9 ;  /* 0x0000000923237c20 */ /* 0x000fe20008410000 */
[C---:B------:R-:W-:Y:S01]  /*b470*/  HMMA.16816.F32 R64, R220.reuse, R6, R64 ;  /* 0x00000006dc40723c */ /* 0x040fe20000001840 */
[----:B------:R-:W1:Y:S03]  /*b480*/  LDSM.16.M88.4 R4, [R239+0x6800] ;  /* 0x00680000ef04783b */ /* 0x000e660000000200 */
[----:B------:R-:W-:Y:S01]  /*b490*/  FMUL.FTZ R56, R56, UR9 ;  /* 0x0000000938387c20 */ /* 0x000fe20008410000 */
[----:B------:R-:W-:Y:S03]  /*b4a0*/  FMUL.FTZ R57, R57, UR9 ;  /* 0x0000000939397c20 */ /* 0x000fe60008410000 */
[----:B------:R-:W2:Y:S01]  /*b4b0*/  MUFU.TANH R143, R22 ;  /* 0x00000016008f7308 */ /* 0x000ea20000002400 */
[----:B------:R-:W-:Y:S01]  /*b4c0*/  FMUL.FTZ R58, R58, UR9 ;  /* 0x000000093a3a7c20 */ /* 0x000fe20008410000 */
[----:B------:R-:W-:Y:S01]  /*b4d0*/  FMUL.FTZ R59, R59, UR9 ;  /* 0x000000093b3b7c20 */ /* 0x000fe20008410000 */
[-C--:B----4-:R-:W-:Y:S03]  /*b4e0*/  HMMA.16816.F32 R68, R220, R8.reuse, R68 ;  /* 0x00000008dc44723c */ /* 0x090fe60000001844 */
[----:B------:R-:W-:Y:S01]  /*b4f0*/  FMUL.FTZ R62, R62, UR9 ;  /* 0x000000093e3e7c20 */ /* 0x000fe20008410000 */
[----:B------:R-:W-:Y:S03]  /*b500*/  FMUL.FTZ R60, R60, UR9 ;  /* 0x000000093c3c7c20 */ /* 0x000fe60008410000 */
[----:B------:R-:W-:Y:S01]  /*b510*/  MUFU.TANH R39, R56 ;  /* 0x0000003800277308 */ /* 0x000fe20000002400 */
[----:B------:R-:W-:Y:S01]  /*b520*/  FMUL.FTZ R61, R61, UR9 ;  /* 0x000000093d3d7c20 */ /* 0x000fe20008410000 */
[----:B------:R-:W-:Y:S01]  /*b530*/  FMUL.FTZ R63, R63, UR9 ;  /* 0x000000093f3f7c20 */ /* 0x000fe20008410000 */
[C---:B------:R-:W-:Y:S04]  /*b540*/  HMMA.16816.F32 R72, R204.reuse, R8, R72 ;  /* 0x00000008cc48723c */ /* 0x040fe80000001848 */
[----:B------:R-:W-:Y:S03]  /*b550*/  FMUL.FTZ R67, R67, UR9 ;  /* 0x0000000943437c20 */ /* 0x000fe60008410000 */
[----:B------:R-:W-:Y:S01]  /*b560*/  MUFU.TANH R18, R62 ;  /* 0x0000003e00127308 */ /* 0x000fe20000002400 */
[----:B--2---:R-:W-:Y:S01]  /*b570*/  STL [R1+0x10], R143 ;  /* 0x0000108f01007387 */ /* 0x004fe20000100800 */
[----:B------:R-:W-:Y:S01]  /*b580*/  FMUL.FTZ R25, R25, UR9 ;  /* 0x0000000919197c20 */ /* 0x000fe20008410000 */
[-C--:B------:R-:W-:Y:S02]  /*b590*/  HMMA.16816.F32 R76, R204, R10.reuse, R76 ;  /* 0x0000000acc4c723c */ /* 0x080fe4000000184c */
[----:B------:R2:W-:Y:S01]  /*b5a0*/  STL [R1+0x18], R0 ;  /* 0x0000180001007387 */ /* 0x0005e20000100800 */
[----:B------:R-:W-:Y:S01]  /*b5b0*/  FMUL.FTZ R69, R69, UR9 ;  /* 0x0000000945457c20 */ /* 0x000fe20008410000 */
[----:B------:R-:W-:Y:S03]  /*b5c0*/  FMUL.FTZ R71, R71, UR9 ;  /* 0x0000000947477c20 */ /* 0x000fe60008410000 */
[----:B------:R-:W-:Y:S01]  /*b5d0*/  MUFU.TANH R45, R67 ;  /* 0x00000043002d7308 */ /* 0x000fe20000002400 */
[----:B------:R-:W-:Y:S01]  /*b5e0*/  STL [R1+0x28], R142 ;  /* 0x0000288e01007387 */ /* 0x000fe20000100800 */
[----:B------:R-:W-:Y:S01]  /*b5f0*/  FMUL.FTZ R70, R70, UR9 ;  /* 0x0000000946467c20 */ /* 0x000fe20008410000 */
[C---:B------:R-:W-:Y:S04]  /*b600*/  HMMA.16816.F32 R80, R220.reuse, R10, R80 ;  /* 0x0000000adc50723c */ /* 0x040fe80000001850 */
[----:B------:R-:W-:Y:S03]  /*b610*/  FMUL.FTZ R72, R72, UR9 ;  /* 0x0000000948487c20 */ /* 0x000fe60008410000 */
[----:B------:R-:W-:Y:S01]  /*b620*/  MUFU.TANH R2, R69 ;  /* 0x0000004500027308 */ /* 0x000fe20000002400 */
[----:B------:R-:W-:Y:S01]  /*b630*/  FMUL.FTZ R75, R75, UR9 ;  /* 0x000000094b4b7c20 */ /* 0x000fe20008410000 */
[----:B------:R-:W-:Y:S01]  /*b640*/  FMUL.FTZ R73, R73, UR9 ;  /* 0x0000000949497c20 */ /* 0x000fe20008410000 */
[-C--:B-1----:R-:W-:Y:S03]  /*b650*/  HMMA.16816.F32 R84, R220, R4.reuse, R84 ;  /* 0x00000004dc54723c */ /* 0x082fe60000001854 */
[----:B------:R-:W-:Y:S01]  /*b660*/  FMUL.FTZ R76, R76, UR9 ;  /* 0x000000094c4c7c20 */ /* 0x000fe20008410000 */
[----:B------:R-:W-:Y:S03]  /*b670*/  FMUL.FTZ R77, R77, UR9 ;  /* 0x000000094d4d7c20 */ /* 0x000fe60008410000 */
[----:B------:R-:W-:Y:S01]  /*b680*/  MUFU.TANH R16, R72 ;  /* 0x0000004800107308 */ /* 0x000fe20000002400 */
[----:B------:R-:W-:Y:S01]  /*b690*/  FMUL.FTZ R78, R78, UR9 ;  /* 0x000000094e4e7c20 */ /* 0x000fe20008410000 */
[----:B------:R-:W-:Y:S01]  /*b6a0*/  FMUL.FTZ R79, R79, UR9 ;  /* 0x000000094f4f7c20 */ /* 0x000fe20008410000 */
[C---:B------:R-:W-:Y:S04]  /*b6b0*/  HMMA.16816.F32 R88, R204.reuse, R4, R88 ;  /* 0x00000004cc58723c */ /* 0x040fe80000001858 */
[----:B------:R-:W-:Y:S03]  /*b6c0*/  FMUL.FTZ R74, R74, UR9 ;  /* 0x000000094a4a7c20 */ /* 0x000fe60008410000 */
[----:B--2---:R-:W-:Y:S01]  /*b6d0*/  MUFU.TANH R0, R41 ;  /* 0x0000002900007308 */ /* 0x004fe20000002400 */
[----:B------:R-:W-:Y:S01]  /*b6e0*/  FMUL.FTZ R54, R54, UR9 ;  /* 0x0000000936367c20 */ /* 0x000fe20008410000 */
[----:B------:R-:W-:Y:S01]  /*b6f0*/  FMUL.FTZ R46, R46, UR9 ;  /* 0x000000092e2e7c20 */ /* 0x000fe20008410000 */
[-C--:B------:R-:W-:Y:S03]  /*b700*/  HMMA.16816.F32 R92, R204, R6.reuse, R92 ;  /* 0x00000006cc5c723c */ /* 0x080fe6000000185c */
[----:B------:R-:W-:Y:S01]  /*b710*/  FMUL.FTZ R50, R50, UR9 ;  /* 0x0000000932327c20 */ /* 0x000fe20008410000 */
[----:B------:R-:W-:Y:S03]  /*b720*/  FMUL.FTZ R65, R65, UR9 ;  /* 0x0000000941417c20 */ /* 0x000fe60008410000 */
[----:B------:R-:W-:Y:S01]  /*b730*/  MUFU.TANH R8, R76 ;  /* 0x0000004c00087308 */ /* 0x000fe20000002400 */
[----:B------:R-:W-:Y:S01]  /*b740*/  FMUL.FTZ R55, R55, UR9 ;  /* 0x0000000937377c20 */ /* 0x000fe20008410000 */
[----:B------:R-:W-:Y:S01]  /*b750*/  FMUL.FTZ R66, R66, UR9 ;  /* 0x0000000942427c20 */ /* 0x000fe20008410000 */
[C---:B------:R-:W-:Y:S04]  /*b760*/  HMMA.16816.F32 R96, R220.reuse, R6, R96 ;  /* 0x00000006dc60723c */ /* 0x040fe80000001860 */
[----:B------:R-:W-:Y:S03]  /*b770*/  FMUL.FTZ R88, R88, UR9 ;  /* 0x0000000958587c20 */ /* 0x000fe60008410000 */
[----:B------:R-:W1:Y:S01]  /*b780*/  MUFU.TANH R3, R75 ;  /* 0x0000004b00037308 */ /* 0x000e620000002400 */
[----:B------:R-:W-:Y:S01]  /*b790*/  FMUL.FTZ R89, R89, UR9 ;  /* 0x0000000959597c20 */ /* 0x000fe20008410000 */
[----:B------:R-:W-:Y:S01]  /*b7a0*/  FMUL.FTZ R91, R91, UR9 ;  /* 0x000000095b5b7c20 */ /* 0x000fe20008410000 */
[----:B------:R-:W-:Y:S01]  /*b7b0*/  FMUL.FTZ R90, R90, UR9 ;  /* 0x000000095a5a7c20 */ /* 0x000fe20008410000 */
[----:B------:R-:W-:Y:S01]  /*b7c0*/  FMUL.FTZ R64, R64, UR9 ;  /* 0x0000000940407c20 */ /* 0x000fe20008410000 */
        /* <DEDUP_REMOVED lines=8> */
[----:B------:R-:W-:Y:S01]  /*b850*/  FMUL.FTZ R84, R84, UR9 ;  /* 0x0000000954547c20 */ /* 0x000fe20008410000 */
[----:B------:R-:W-:Y:S01]  /*b860*/  FMUL.FTZ R96, R96, UR9 ;  /* 0x0000000960607c20 */ /* 0x000fe20008410000 */
[----:B------:R-:W-:Y:S03]  /*b870*/  FMUL.FTZ R99, R99, UR9 ;  /* 0x0000000963637c20 */ /* 0x000fe60008410000 */
[----:B------:R1:W-:Y:S01]  /*b880*/  MUFU.TANH R14, R90 ;  /* 0x0000005a000e7308 */ /* 0x0003e20000002400 */
[----:B------:R-:W-:Y:S01]  /*b890*/  FMUL.FTZ R97, R97, UR9 ;  /* 0x0000000961617c20 */ /* 0x000fe20008410000 */
[----:B------:R-:W-:Y:S01]  /*b8a0*/  FMUL.FTZ R98, R98, UR9 ;  /* 0x0000000962627c20 */ /* 0x000fe20008410000 */
[----:B------:R-:W-:Y:S01]  /*b8b0*/  FMUL.FTZ R85, R85, UR9 ;  /* 0x0000000955557c20 */ /* 0x000fe20008410000 */
[----:B------:R-:W-:Y:S01]  /*b8c0*/  FMUL.FTZ R82, R82, UR9 ;  /* 0x0000000952527c20 */ /* 0x000fe20008410000 */
[----:B------:R-:W-:Y:S01]  /*b8d0*/  FMUL.FTZ R83, R83, UR9 ;  /* 0x0000000953537c20 */ /* 0x000fe20008410000 */
[----:B------:R-:W-:Y:S01]  /*b8e0*/  FMUL.FTZ R86, R86, UR9 ;  /* 0x0000000956567c20 */ /* 0x000fe20008410000 */
[----:B------:R-:W-:Y:S03]  /*b8f0*/  FMUL.FTZ R87, R87, UR9 ;  /* 0x0000000957577c20 */ /* 0x000fe60008410000 */
[----:B------:R-:W-:Y:S10]  /*b900*/  MUFU.TANH R56, R99 ;  /* 0x0000006300387308 */ /* 0x000ff40000002400 */
[----:B------:R-:W-:Y:S01]  /*b910*/  MUFU.TANH R31, R96 ;  /* 0x00000060001f7308 */ /* 0x000fe20000002400 */
[----:B-1----:R-:W-:Y:S02]  /*b920*/  MOV R90, R3 ;  /* 0x00000003005a7202 */ /* 0x002fe40000000f00 */
[----:B------:R-:W-:Y:S07]  /*b930*/  FMNMX3.FTZ R3, R132, R203, R202, !PT ;  /* 0x000000cb84037276 */ /* 0x000fee00078100ca */
[----:B------:R-:W1:Y:S10]  /*b940*/  MUFU.TANH R138, R36 ;  /* 0x00000024008a7308 */ /* 0x000e740000002400 */
[----:B------:R-:W-:Y:S10]  /*b950*/  MUFU.TANH R13, R93 ;  /* 0x0000005d000d7308 */ /* 0x000ff40000002400 */
[----:B------:R-:W2:Y:S01]  /*b960*/  MUFU.TANH R139, R37 ;  /* 0x00000025008b7308 */ /* 0x000ea20000002400 */
[----:B-1----:R-:W-:Y:S09]  /*b970*/  STL [R1+0x78], R138 ;  /* 0x0000788a01007387 */ /* 0x002ff20000100800 */
[----:B------:R-:W-:Y:S10]  /*b980*/  MUFU.TANH R24, R24 ;  /* 0x0000001800187308 */ /* 0x000ff40000002400 */
[----:B------:R-:W1:Y:S01]  /*b990*/  MUFU.TANH R244, R38 ;  /* 0x0000002600f47308 */ /* 0x000e620000002400 */
[----:B--2---:R-:W-:Y:S09]  /*b9a0*/  STL [R1+0x6c], R139 ;  /* 0x00006c8b01007387 */ /* 0x004ff20000100800 */
[----:B------:R-:W-:Y:S10]  /*b9b0*/  MUFU.TANH R25, R25 ;  /* 0x0000001900197308 */ /* 0x000ff40000002400 */
[----:B------:R-:W2:Y:S01]  /*b9c0*/  MUFU.TANH R140, R42 ;  /* 0x0000002a008c7308 */ /* 0x000ea20000002400 */
[----:B-1----:R-:W-:Y:S04]  /*b9d0*/  STL [R1+0x74], R244 ;  /* 0x000074f401007387 */ /* 0x002fe80000100800 */
[----:B------:R-:W-:Y:S05]  /*b9e0*/  STL [R1+0x84], R136 ;  /* 0x0000848801007387 */ /* 0x000fea0000100800 */
[----:B------:R-:W-:Y:S01]  /*b9f0*/  MUFU.TANH R234, R32 ;  /* 0x0000002000ea7308 */ /* 0x000fe20000002400 */
[----:B------:R1:W-:Y:S09]  /*ba00*/  STL [R1+0x14], R0 ;  /* 0x0000140001007387 */ /* 0x0003f20000100800 */
[----:B------:R-:W3:Y:S01]  /*ba10*/  MUFU.TANH R141, R43 ;  /* 0x0000002b008d7308 */ /* 0x000ee20000002400 */
[----:B--2---:R-:W-:Y:S09]  /*ba20*/  STL [R1+0x1c], R140 ;  /* 0x00001c8c01007387 */ /* 0x004ff20000100800 */
[----:B------:R-:W-:Y:S10]  /*ba30*/  MUFU.TANH R248, R33 ;  /* 0x0000002100f87308 */ /* 0x000ff40000002400 */
[----:B------:R-:W-:Y:S01]  /*ba40*/  MUFU.TANH R225, R27 ;  /* 0x0000001b00e17308 */ /* 0x000fe20000002400 */
[----:B---3--:R-:W-:Y:S04]  /*ba50*/  STL [R1+0x30], R141 ;  /* 0x0000308d01007387 */ /* 0x008fe80000100800 */
[----:B------:R-:W-:Y:S05]  /*ba60*/  STL [R1+0x2c], R137 ;  /* 0x00002c8901007387 */ /* 0x000fea0000100800 */
[----:B-1----:R-:W-:Y:S10]  /*ba70*/  MUFU.TANH R0, R53 ;  /* 0x0000003500007308 */ /* 0x002ff40000002400 */
[----:B------:R-:W-:Y:S10]  /*ba80*/  MUFU.TANH R53, R71 ;  /* 0x0000004700357308 */ /* 0x000ff40000002400 */
[----:B------:R-:W-:Y:S10]  /*ba90*/  MUFU.TANH R27, R44 ;  /* 0x0000002c001b7308 */ /* 0x000ff40000002400 */
[----:B------:R-:W-:Y:S10]  /*baa0*/  MUFU.TANH R226, R28 ;  /* 0x0000001c00e27308 */ /* 0x000ff40000002400 */
        /* <DEDUP_REMOVED lines=9> */
[----:B-1----:R-:W-:Y:S09]  /*bb40*/  STL [R1+0x50], R43 ;  /* 0x0000502b01007387 */ /* 0x002ff20000100800 */
[----:B------:R-:W-:Y:S10]  /*bb50*/  MUFU.TANH R227, R29 ;  /* 0x0000001d00e37308 */ /* 0x000ff40000002400 */
[----:B------:R-:W1:Y:S01]  /*bb60*/  MUFU.TANH R20, R52 ;  /* 0x0000003400147308 */ /* 0x000e620000002400 */
[----:B--2---:R-:W-:Y:S09]  /*bb70*/  STL [R1+0x58], R38 ;  /* 0x0000582601007387 */ /* 0x004ff20000100800 */
[----:B------:R2:W3:Y:S10]  /*bb80*/  MUFU.TANH R52, R54 ;  /* 0x0000003600347308 */ /* 0x0004f40000002400 */
[----:B------:R-:W-:Y:S01]  /*bb90*/  MUFU.TANH R252, R40 ;  /* 0x0000002800fc7308 */ /* 0x000fe20000002400 */
[----:B-1----:R-:W-:Y:S04]  /*bba0*/  STL [R1+0xc0], R20 ;  /* 0x0000c01401007387 */ /* 0x002fe80000100800 */
[----:B------:R-:W-:Y:S05]  /*bbb0*/  STL [R1+0x68], R39 ;  /* 0x0000682701007387 */ /* 0x000fea0000100800 */
[----:B------:R-:W-:Y:S01]  /*bbc0*/  MUFU.TANH R30, R46 ;  /* 0x0000002e001e7308 */ /* 0x000fe20000002400 */
[----:B--2---:R-:W-:Y:S02]  /*bbd0*/  MOV R54, R0 ;  /* 0x0000000000367202 */ /* 0x004fe40000000f00 */
[----:B---3--:R-:W-:Y:S07]  /*bbe0*/  MOV R99, R52 ;  /* 0x0000003400637202 */ /* 0x008fee0000000f00 */
[----:B------:R-:W1:Y:S10]  /*bbf0*/  MUFU.TANH R40, R57 ;  /* 0x0000003900287308 */ /* 0x000e740000002400 */
[----:B------:R2:W-:Y:S10]  /*bc00*/  MUFU.TANH R34, R97 ;  /* 0x0000006100227308 */ /* 0x0005f40000002400 */
[----:B------:R-:W3:Y:S01]  /*bc10*/  MUFU.TANH R36, R58 ;  /* 0x0000003a00247308 */ /* 0x000ee20000002400 */
[----:B-1----:R-:W-:Y:S09]  /*bc20*/  STL [R1+0x70], R40 ;  /* 0x0000702801007387 */ /* 0x002ff20000100800 */
[----:B------:R-:W-:Y:S01]  /*bc30*/  MUFU.TANH R35, R50 ;  /* 0x0000003200237308 */ /* 0x000fe20000002400 */
[----:B--2---:R-:W-:Y:S09]  /*bc40*/  MOV R97, R54 ;  /* 0x0000003600617202 */ /* 0x004ff20000000f00 */
[----:B------:R-:W1:Y:S01]  /*bc50*/  MUFU.TANH R37, R59 ;  /* 0x0000003b00257308 */ /* 0x000e620000002400 */
[----:B---3--:R-:W-:Y:S09]  /*bc60*/  STL [R1+0x94], R36 ;  /* 0x0000942401007387 */ /* 0x008ff20000100800 */
        /* <DEDUP_REMOVED lines=10> */
[----:B------:R-:W-:Y:S10]  /*bd10*/  MUFU.TANH R32, R64 ;  /* 0x0000004000207308 */ /* 0x000ff40000002400 */
[----:B------:R-:W-:Y:S01]  /*bd20*/  MUFU.TANH R214, R17 ;  /* 0x0000001100d67308 */ /* 0x000fe20000002400 */
[----:B--2---:R-:W-:Y:S04]  /*bd30*/  STL [R1+0xa4], R19 ;  /* 0x0000a41301007387 */ /* 0x004fe80000100800 */
[----:B------:R1:W-:Y:S05]  /*bd40*/  STL [R1+0xb4], R2 ;  /* 0x0000b40201007387 */ /* 0x0003ea0000100800 */
[----:B------:R-:W2:Y:S01]  /*bd50*/  MUFU.TANH R48, R68 ;  /* 0x0000004400307308 */ /* 0x000ea20000002400 */
[----:B------:R-:W-:Y:S09]  /*bd60*/  STL [R1+0x5c], R16 ;  /* 0x00005c1001007387 */ /* 0x000ff20000100800 */
[----:B------:R-:W3:Y:S10]  /*bd70*/  MUFU.TANH R17, R73 ;  /* 0x0000004900117308 */ /* 0x000ef40000002400 */
[----:B------:R4:W-:Y:S01]  /*bd80*/  MUFU.TANH R12, R98 ;  /* 0x00000062000c7308 */ /* 0x0009e20000002400 */
[----:B--2---:R-:W-:Y:S09]  /*bd90*/  MOV R93, R48 ;  /* 0x00000030005d7202 */ /* 0x004ff20000000f00 */
[----:B-1----:R-:W-:Y:S01]  /*bda0*/  MUFU.TANH R2, R77 ;  /* 0x0000004d00027308 */ /* 0x002fe20000002400 */
[----:B---3--:R-:W-:Y:S09]  /*bdb0*/  STL [R1+0x64], R17 ;  /* 0x0000641101007387 */ /* 0x008ff20000100800 */
[----:B------:R-:W-:Y:S01]  /*bdc0*/  MUFU.TANH R57, R80 ;  /* 0x0000005000397308 */ /* 0x000fe20000002400 */
[----:B----4-:R-:W-:Y:S09]  /*bdd0*/  MOV R98, R53 ;  /* 0x0000003500627202 */ /* 0x010ff20000000f00 */
[----:B------:R-:W-:Y:S10]  /*bde0*/  MUFU.TANH R219, R15 ;  /* 0x0000000f00db7308 */ /* 0x000ff40000002400 */
[----:B------:R-:W-:Y:S10]  /*bdf0*/  MUFU.TANH R58, R81 ;  /* 0x00000051003a7308 */ /* 0x000ff40000002400 */
[----:B------:R-:W1:Y:S10]  /*be00*/  MUFU.TANH R15, R74 ;  /* 0x0000004a000f7308 */ /* 0x000e740000002400 */
[----:B------:R-:W-:Y:S10]  /*be10*/  MUFU.TANH R60, R84 ;  /* 0x00000054003c7308 */ /* 0x000ff40000002400 */
[----:B------:R-:W-:Y:S01]  /*be20*/  MUFU.TANH R64, R85 ;  /* 0x0000005500407308 */ /* 0x000fe20000002400 */
[----:B-1----:R-:W-:Y:S04]  /*be30*/  STL [R1+0x60], R15 ;  /* 0x0000600f01007387 */ /* 0x002fe80000100800 */
[----:B------:R1:W-:Y:S05]  /*be40*/  STL [R1+0x54], R8 ;  /* 0x0000540801007387 */ /* 0x0003ea0000100800 */
[----:B------:R-:W-:Y:S01]  /*be50*/  MUFU.TANH R29, R82 ;  /* 0x00000052001d7308 */ /* 0x000fe20000002400 */
[----:B------:R2:W-:Y:S09]  /*be60*/  STL [R1+0x4c], R2 ;  /* 0x00004c0201007387 */ /* 0x0005f20000100800 */
[----:B------:R-:W-:Y:S10]  /*be70*/  MUFU.TANH R59, R83 ;  /* 0x00000053003b7308 */ /* 0x000ff40000002400 */
[----:B------:R-:W-:Y:S10]  /*be80*/  MUFU.TANH R61, R86 ;  /* 0x00000056003d7308 */ /* 0x000ff40000002400 */
[----:B-1----:R-:W1:Y:S10]  /*be90*/  MUFU.TANH R8, R78 ;  /* 0x0000004e00087308 */ /* 0x002e740000002400 */
[----:B--2---:R-:W2:Y:S10]  /*bea0*/  MUFU.TANH R2, R79 ;  /* 0x0000004f00027308 */ /* 0x004eb40000002400 */
[----:B------:R-:W-:Y:S01]  /*beb0*/  MUFU.TANH R63, R87 ;  /* 0x00000057003f7308 */ /* 0x000fe20000002400 */
[----:B-1----:R-:W-:Y:S04]  /*bec0*/  STL [R1+0x88], R8 ;  /* 0x0000880801007387 */ /* 0x002fe80000100800 */
[----:B------:R-:W1:Y:S08]  /*bed0*/  LDSM.16.M88.4 R8, [R239+0x7000] ;  /* 0x00700000ef08783b */ /* 0x000e700000000200 */
[----:B--2---:R2:W-:Y:S04]  /*bee0*/  STL [R1+0x80], R2 ;  /* 0x0000800201007387 */ /* 0x0045e80000100800 */
[----:B------:R-:W-:Y:S04]  /*bef0*/  STL [R1+0x24], R4 ;  /* 0x0000240401007387 */ /* 0x000fe80000100800 */
[----:B------:R-:W3:Y:S01]  /*bf00*/  LDSM.16.M88.4 R4, [R239+0x7800] ;  /* 0x00780000ef04783b */ /* 0x000ee20000000200 */
[----:B------:R-:W-:Y:S04]  /*bf10*/  DEPBAR.LE SB0, 0x0 ;  /* 0x000080000000791a */ /* 0x000fe80000000000 */
[----:B------:R-:W-:Y:S06]  /*bf20*/  BAR.SYNC.DEFER_BLOCKING 0x0 ;  /* 0x0000000000007b1d */ /* 0x000fec0000010000 */
[----:B--2---:R-:W2:Y:S01]  /*bf30*/  MUFU.TANH R2, R89 ;  /* 0x0000005900027308 */ /* 0x004ea20000002400 */
[-C--:B-1----:R-:W-:Y:S08]  /*bf40*/  HMMA.16816.F32 R100, R220, R8.reuse, R100 ;  /* 0x00000008dc64723c */ /* 0x082ff00000001864 */
[C---:B------:R-:W-:Y:S01]  /*bf50*/  HMMA.16816.F32 R104, R204.reuse, R8, R104 ;  /* 0x00000008cc68723c */ /* 0x040fe20000001868 */
[----:B--2---:R1:W-:Y:S04]  /*bf60*/  STL [R1+0x20], R2 ;  /* 0x0000200201007387 */ /* 0x0043e80000100800 */
[----:B------:R-:W-:Y:S03]  /*bf70*/  STL [R1+0x40], R14 ;  /* 0x0000400e01007387 */ /* 0x000fe60000100800 */
        /* <DEDUP_REMOVED lines=11> */
[-C--:B---3--:R-:W-:Y:S03]  /*c030*/  HMMA.16816.F32 R116, R220, R4.reuse, R116 ;  /* 0x00000004dc74723c */ /* 0x088fe60000001874 */
[----:B------:R-:W-:Y:S01]  /*c040*/  FMUL.FTZ R111, R111, UR9 ;  /* 0x000000096f6f7c20 */ /* 0x000fe20008410000 */
[----:B------:R-:W-:Y:S01]  /*c050*/  FMUL.FTZ R108, R108, UR9 ;  /* 0x000000096c6c7c20 */ /* 0x000fe20008410000 */
[----:B------:R-:W-:Y:S01]  /*c060*/  FMUL.FTZ R109, R109, UR9 ;  /* 0x000000096d6d7c20 */ /* 0x000fe20008410000 */
[----:B------:R-:W-:Y:S03]  /*c070*/  FMUL.FTZ R107, R107, UR9 ;  /* 0x000000096b6b7c20 */ /* 0x000fe60008410000 */
[----:B-1----:R-:W1:Y:S01]  /*c080*/  MUFU.TANH R2, R91 ;  /* 0x0000005b00027308 */ /* 0x002e620000002400 */
[C---:B------:R-:W-:Y:S04]  /*c090*/  HMMA.16816.F32 R120, R204.reuse, R4, R120 ;  /* 0x00000004cc78723c */ /* 0x040fe80000001878 */
[----:B------:R-:W-:Y:S01]  /*c0a0*/  FMUL.FTZ R112, R112, UR9 ;  /* 0x0000000970707c20 */ /* 0x000fe20008410000 */
[----:B------:R-:W-:Y:S01]  /*c0b0*/  FMUL.FTZ R113, R113, UR9 ;  /* 0x0000000971717c20 */ /* 0x000fe20008410000 */
[----:B------:R-:W-:Y:S03]  /*c0c0*/  FMUL.FTZ R114, R114, UR9 ;  /* 0x0000000972727c20 */ /* 0x000fe60008410000 */
[----:B------:R-:W-:Y:S01]  /*c0d0*/  MUFU.TANH R228, R108 ;  /* 0x0000006c00e47308 */ /* 0x000fe20000002400 */
[-C--:B------:R-:W-:Y:S03]  /*c0e0*/  HMMA.16816.F32 R124, R204, R6.reuse, R124 ;  /* 0x00000006cc7c723c */ /* 0x080fe6000000187c */
[----:B------:R-:W-:Y:S01]  /*c0f0*/  MOV R207, R56 ;  /* 0x0000003800cf7202 */ /* 0x000fe20000000f00 */
[----:B------:R-:W-:Y:S01]  /*c100*/  FMUL.FTZ R115, R115, UR9 ;  /* 0x0000000973737c20 */ /* 0x000fe20008410000 */
[----:B------:R-:W-:Y:S01]  /*c110*/  FMUL.FTZ R116, R116, UR9 ;  /* 0x0000000974747c20 */ /* 0x000fe20008410000 */
[----:B------:R-:W-:Y:S03]  /*c120*/  FMNMX3.FTZ R4, R134, R218, R215, !PT ;  /* 0x000000da86047276 */ /* 0x000fe600078100d7 */
[----:B------:R-:W-:Y:S01]  /*c130*/  MUFU.TANH R233, R111 ;  /* 0x0000006f00e97308 */ /* 0x000fe20000002400 */
[----:B-1----:R1:W-:Y:S01]  /*c140*/  STL [R1+0x3c], R2 ;  /* 0x00003c0201007387 */ /* 0x0023e20000100800 */
[----:B------:R-:W-:Y:S04]  /*c150*/  HMMA.16816.F32 R128, R220, R6, R128 ;  /* 0x00000006dc80723c */ /* 0x000fe80000001880 */
[----:B------:R-:W-:Y:S01]  /*c160*/  FMUL.FTZ R120, R120, UR9 ;  /* 0x0000000978787c20 */ /* 0x000fe20008410000 */
[----:B------:R-:W-:Y:S03]  /*c170*/  FMUL.FTZ R72, R122, UR9 ;  /* 0x000000097a487c20 */ /* 0x000fe60008410000 */
[----:B------:R-:W-:Y:S01]  /*c180*/  MUFU.TANH R250, R112 ;  /* 0x0000007000fa7308 */ /* 0x000fe20000002400 */
[----:B------:R-:W-:Y:S01]  /*c190*/  FMUL.FTZ R71, R123, UR9 ;  /* 0x000000097b477c20 */ /* 0x000fe20008410000 */
[----:B------:R-:W-:Y:S01]  /*c1a0*/  FMNMX3.FTZ R7, R4, R211, R214, !PT ;  /* 0x000000d304077276 */ /* 0x000fe200078100d6 */
[----:B------:R-:W-:Y:S01]  /*c1b0*/  FMUL.FTZ R118, R118, UR9 ;  /* 0x0000000976767c20 */ /* 0x000fe20008410000 */
[----:B------:R-:W-:Y:S01]  /*c1c0*/  FMNMX3.FTZ R5, R133, R201, R200, !PT ;  /* 0x000000c985057276 */ /* 0x000fe200078100c8 */
[----:B------:R-:W-:Y:S01]  /*c1d0*/  FMUL.FTZ R0, R127, UR9 ;  /* 0x000000097f007c20 */ /* 0x000fe20008410000 */
[----:B------:R-:W-:Y:S01]  /*c1e0*/  FMNMX3.FTZ R6, R135, R216, R217, !PT ;  /* 0x000000d887067276 */ /* 0x000fe200078100d9 */
[----:B------:R-:W-:Y:S03]  /*c1f0*/  FMUL.FTZ R119, R119, UR9 ;  /* 0x0000000977777c20 */ /* 0x000fe60008410000 */
[----:B------:R-:W-:Y:S01]  /*c200*/  MUFU.TANH R249, R113 ;  /* 0x0000007100f97308 */ /* 0x000fe20000002400 */
[----:B------:R-:W-:Y:S01]  /*c210*/  FMNMX3.FTZ R4, R3, R210, R209, !PT ;  /* 0x000000d203047276 */ /* 0x000fe200078100d1 */
[----:B------:R-:W-:Y:S01]  /*c220*/  FMUL.FTZ R110, R110, UR9 ;  /* 0x000000096e6e7c20 */ /* 0x000fe20008410000 */
[----:B------:R-:W-:Y:S01]  /*c230*/  FMNMX3.FTZ R3, R5, R208, R219, !PT ;  /* 0x000000d005037276 */ /* 0x000fe200078100db */
[----:B------:R-:W-:Y:S01]  /*c240*/  FMUL.FTZ R121, R121, UR9 ;  /* 0x0000000979797c20 */ /* 0x000fe20008410000 */
[----:B------:R-:W-:Y:S01]  /*c250*/  FMUL.FTZ R130, R130, UR9 ;  /* 0x0000000982827c20 */ /* 0x000fe20008410000 */
[----:B------:R-:W-:Y:S01]  /*c260*/  FMUL.FTZ R128, R128, UR9 ;  /* 0x0000000980807c20 */ /* 0x000fe20008410000 */
[----:B------:R-:W-:Y:S03]  /*c270*/  FMUL.FTZ R129, R129, UR9 ;  /* 0x0000000981817c20 */ /* 0x000fe60008410000 */
[----:B------:R-:W-:Y:S01]  /*c280*/  MUFU.TANH R62, R114 ;  /* 0x00000072003e7308 */ /* 0x000fe20000002400 */
[----:B------:R-:W-:Y:S01]  /*c290*/  FMNMX3.FTZ R5, R6, R213, R212, !PT ;  /* 0x000000d506057276 */ /* 0x000fe200078100d4 */
[----:B------:R-:W-:Y:S01]  /*c2a0*/  FMUL.FTZ R117, R117, UR9 ;  /* 0x0000000975757c20 */ /* 0x000fe20008410000 */
[----:B------:R-:W-:Y:S01]  /*c2b0*/  FMNMX3.FTZ R3, R3, R224, R225, !PT ;  /* 0x000000e003037276 */ /* 0x000fe200078100e1 */
[----:B------:R-:W-:Y:S01]  /*c2c0*/  FMUL.FTZ R124, R124, UR9 ;  /* 0x000000097c7c7c20 */ /* 0x000fe20008410000 */
[----:B------:R-:W-:Y:S01]  /*c2d0*/  FMNMX3.FTZ R4, R4, R24, R25, !PT ;  /* 0x0000001804047276 */ /* 0x000fe20007810019 */
[----:B------:R-:W-:Y:S01]  /*c2e0*/  FMUL.FTZ R125, R125, UR9 ;  /* 0x000000097d7d7c20 */ /* 0x000fe20008410000 */
[----:B------:R-:W-:Y:S03]  /*c2f0*/  FMUL.FTZ R131, R131, UR9 ;  /* 0x0000000983837c20 */ /* 0x000fe60008410000 */
[----:B-1----:R-:W1:Y:S01]  /*c300*/  MUFU.TANH R2, R92 ;  /* 0x0000005c00027308 */ /* 0x002e620000002400 */
[----:B------:R-:W-:Y:S02]  /*c310*/  FMNMX3.FTZ R4, R4, R226, R227, !PT ;  /* 0x000000e204047276 */ /* 0x000fe400078100e3 */
[----:B------:R-:W-:Y:S02]  /*c320*/  MOV R223, R55 ;  /* 0x0000003700df7202 */ /* 0x000fe40000000f00 */
[----:B------:R-:W-:Y:S05]  /*c330*/  MOV R127, R64 ;  /* 0x00000040007f7202 */ /* 0x000fea0000000f00 */
[----:B------:R-:W-:Y:S10]  /*c340*/  MUFU.TANH R26, R115 ;  /* 0x00000073001a7308 */ /* 0x000ff40000002400 */
[----:B------:R-:W-:Y:S01]  /*c350*/  MUFU.TANH R108, R120 ;  /* 0x00000078006c7308 */ /* 0x000fe20000002400 */
[----:B-1----:R1:W-:Y:S01]  /*c360*/  STL [R1+0x8], R2 ;  /* 0x0000080201007387 */ /* 0x0023e20000100800 */
[----:B------:R-:W-:Y:S03]  /*c370*/  MOV R92, R45 ;  /* 0x0000002d005c7202 */ /* 0x000fe60000000f00 */
[----:B------:R-:W-:Y:S05]  /*c380*/  STL [R1+0x4], R13 ;  /* 0x0000040d01007387 */ /* 0x000fea0000100800 */
[----:B------:R-:W-:Y:S10]  /*c390*/  MUFU.TANH R205, R130 ;  /* 0x0000008200cd7308 */ /* 0x000ff40000002400 */
[----:B------:R-:W-:Y:S10]  /*c3a0*/  MUFU.TANH R229, R109 ;  /* 0x0000006d00e57308 */ /* 0x000ff40000002400 */
[----:B------:R-:W-:Y:S10]  /*c3b0*/  MUFU.TANH R247, R116 ;  /* 0x0000007400f77308 */ /* 0x000ff40000002400 */
[----:B------:R-:W-:Y:S10]  /*c3c0*/  MUFU.TANH R116, R128 ;  /* 0x0000008000747308 */ /* 0x000ff40000002400 */
[----:B------:R-:W-:Y:S10]  /*c3d0*/  MUFU.TANH R109, R129 ;  /* 0x00000081006d7308 */ /* 0x000ff40000002400 */
[----:B-1----:R-:W1:Y:S10]  /*c3e0*/  MUFU.TANH R2, R94 ;  /* 0x0000005e00027308 */ /* 0x002e740000002400 */
[----:B------:R-:W-:Y:S10]  /*c3f0*/  MUFU.TANH R69, R0 ;  /* 0x0000000000457308 */ /* 0x000ff40000002400 */
[----:B------:R2:W-:Y:S01]  /*c400*/  MUFU.TANH R41, R118 ;  /* 0x0000007600297308 */ /* 0x0005e20000002400 */
[----:B-1----:R1:W-:Y:S01]  /*c410*/  STL [R1+0x38], R2 ;  /* 0x0000380201007387 */ /* 0x0023e20000100800 */
[----:B------:R-:W-:Y:S08]  /*c420*/  MOV R94, R47 ;  /* 0x0000002f005e7202 */ /* 0x000ff00000000f00 */
[----:B------:R3:W-:Y:S10]  /*c430*/  MUFU.TANH R91, R119 ;  /* 0x00000077005b7308 */ /* 0x0007f40000002400 */
[----:B------:R-:W-:Y:S01]  /*c440*/  MUFU.TANH R232, R104 ;  /* 0x0000006800e87308 */ /* 0x000fe20000002400 */
[----:B--2---:R-:W-:Y:S09]  /*c450*/  MOV R118, R57 ;  /* 0x0000003900767202 */ /* 0x004ff20000000f00 */
[----:B------:R-:W-:Y:S01]  /*c460*/  MUFU.TANH R231, R105 ;  /* 0x0000006900e77308 */ /* 0x000fe20000002400 */
[----:B---3--:R-:W-:Y:S09]  /*c470*/  MOV R119, R58 ;  /* 0x0000003a00777202 */ /* 0x008ff20000000f00 */
[----:B-1----:R1:W2:Y:S10]  /*c480*/  MUFU.TANH R2, R95 ;  /* 0x0000005f00027308 */ /* 0x0022b40000002400 */
[----:B------:R-:W-:Y:S10]  /*c490*/  MUFU.TANH R246, R106 ;  /* 0x0000006a00f67308 */ /* 0x000ff40000002400 */
[----:B------:R-:W3:Y:S01]  /*c4a0*/  MUFU.TANH R235, R107 ;  /* 0x0000006b00eb7308 */ /* 0x000ee20000002400 */
[----:B-1----:R-:W-:Y:S01]  /*c4b0*/  MOV R95, R46 ;  /* 0x0000002e005f7202 */ /* 0x002fe20000000f00 */
[----:B--2---:R1:W-:Y:S04]  /*c4c0*/  STL [R1+0x34], R2 ;  /* 0x0000340201007387 */ /* 0x0043e80000100800 */
[----:B------:R-:W2:Y:S04]  /*c4d0*/  LDL R45, [R1+0xc] ;  /* 0x00000c00012d7983 */ /* 0x000ea80000100800 */
[----:B------:R-:W-:Y:S01]  /*c4e0*/  MUFU.TANH R110, R110 ;  /* 0x0000006e006e7308 */ /* 0x000fe20000002400 */
[----:B------:R-:W4:Y:S04]  /*c4f0*/  LDL R56, [R1+0x18] ;  /* 0x0000180001387983 */ /* 0x000f280000100800 */
[----:B------:R-:W3:Y:S05]  /*c500*/  LDL R96, [R1+0x14] ;  /* 0x0000140001607983 */ /* 0x000eea0000100800 */
[----:B------:R-:W3:Y:S01]  /*c510*/  MUFU.TANH R121, R121 ;  /* 0x0000007900797308 */ /* 0x000ee20000002400 */
[----:B------:R-:W3:Y:S04]  /*c520*/  LDL R111, [R1+0x54] ;  /* 0x00005400016f7983 */ /* 0x000ee80000100800 */
[----:B------:R-:W3:Y:S05]  /*c530*/  LDL R115, [R1+0x4c] ;  /* 0x00004c0001737983 */ /* 0x000eea0000100800 */
[----:B------:R1:W-:Y:S01]  /*c540*/  MUFU.TANH R204, R131 ;  /* 0x0000008300cc7308 */ /* 0x0003e20000002400 */
[----:B------:R-:W3:Y:S01]  /*c550*/  LDL R120, [R1+0x24] ;  /* 0x0000240001787983 */ /* 0x000ee20000100800 */
[----:B-1----:R-:W-:Y:S01]  /*c560*/  FMUL.FTZ R2, R126, UR9 ;  /* 0x000000097e027c20 */ /* 0x002fe20008410000 */
[----:B------:R-:W-:Y:S02]  /*c570*/  MOV R126, R60 ;  /* 0x0000003c007e7202 */ /* 0x000fe40000000f00 */
[----:B------:R-:W3:Y:S05]  /*c580*/  LDL R122, [R1+0x20] ;  /* 0x00002000017a7983 */ /* 0x000eea0000100800 */
[----:B------:R1:W-:Y:S01]  /*c590*/  MUFU.TANH R70, R2 ;  /* 0x0000000200467308 */ /* 0x0003e20000002400 */
[----:B------:R-:W3:Y:S04]  /*c5a0*/  LDL R113, [R1+0x88] ;  /* 0x0000880001717983 */ /* 0x000ee80000100800 */
[----:B------:R-:W3:Y:S05]  /*c5b0*/  LDL R114, [R1+0x80] ;  /* 0x0000800001727983 */ /* 0x000eea0000100800 */
[----:B------:R-:W-:Y:S01]  /*c5c0*/  MUFU.TANH R23, R102 ;  /* 0x0000006600177308 */ /* 0x000fe20000002400 */
[----:B------:R-:W-:Y:S01]  /*c5d0*/  MOV R131, R12 ;  /* 0x0000000c00837202 */ /* 0x000fe20000000f00 */
[----:B------:R-:W3:Y:S04]  /*c5e0*/  LDL R123, [R1+0x3c] ;  /* 0x00003c00017b7983 */ /* 0x000ee80000100800 */
[----:B------:R-:W3:Y:S04]  /*c5f0*/  LDL R112, [R1+0xb4] ;  /* 0x0000b40001707983 */ /* 0x000ee80000100800 */
[----:B------:R-:W-:Y:S01]  /*c600*/  MUFU.TANH R49, R103 ;  /* 0x0000006700317308 */ /* 0x000fe20000002400 */
[----:B-1----:R-:W-:Y:S04]  /*c610*/  FMNMX3.FTZ R2, R3, R230, R142, !PT ;  /* 0x000000e603027276 */ /* 0x002fe8000781008e */
[----:B------:R-:W-:Y:S05]  /*c620*/  FMNMX3.FTZ R2, R2, R140, R141, !PT ;  /* 0x0000008c02027276 */ /* 0x000fea000781008d */
[----:B------:R-:W-:Y:S01]  /*c630*/  MUFU.TANH R117, R117 ;  /* 0x0000007500757308 */ /* 0x000fe20000002400 */
[----:B------:R-:W-:Y:S04]  /*c640*/  FMNMX3.FTZ R0, R2, R30, R44, !PT ;  /* 0x0000001e02007276 */ /* 0x000fe8000781002c */
[----:B------:R-:W-:Y:S05]  /*c650*/  FMNMX3.FTZ R0, R0, R36, R37, !PT ;  /* 0x0000002400007276 */ /* 0x000fea0007810025 */
[----:B------:R-:W-:Y:S01]  /*c660*/  MUFU.TANH R72, R72 ;  /* 0x0000004800487308 */ /* 0x000fe20000002400 */
[----:B------:R-:W-:Y:S04]  /*c670*/  FMNMX3.FTZ R0, R0, R18, R19, !PT ;  /* 0x0000001200007276 */ /* 0x000fe80007810013 */
[----:B------:R-:W-:Y:S05]  /*c680*/  FMNMX3.FTZ R0, R0, R15, R90, !PT ;  /* 0x0000000f00007276 */ /* 0x000fea000781005a */
[----:B------:R-:W-:Y:S10]  /*c690*/  MUFU.TANH R71, R71 ;  /* 0x0000004700477308 */ /* 0x000ff40000002400 */
[----:B------:R-:W-:Y:S10]  /*c6a0*/  MUFU.TANH R124, R124 ;  /* 0x0000007c007c7308 */ /* 0x000ff40000002400 */
[----:B------:R-:W1:Y:S01]  /*c6b0*/  MUFU.TANH R125, R125 ;  /* 0x0000007d007d7308 */ /* 0x000e620000002400 */
[----:B--2---:R-:W-:Y:S02]  /*c6c0*/  FMNMX3.FTZ R7, R7, R45, R144, !PT ;  /* 0x0000002d07077276 */ /* 0x004fe40007810090 */
[----:B------:R2:W5:Y:S01]  /*c6d0*/  LDL.LU R144, [R1+0x100] ;  /* 0x0001000001907983 */ /* 0x0005620000300800 */
[----:B----4-:R-:W-:Y:S02]  /*c6e0*/  FMNMX3.FTZ R5, R5, R143, R56, !PT ;  /* 0x0000008f05057276 */ /* 0x010fe40007810038 */
[----:B------:R-:W-:Y:S01]  /*c6f0*/  FMNMX3.FTZ R3, R7, R234, R248, !PT ;  /* 0x000000ea07037276 */ /* 0x000fe200078100f8 */
[----:B------:R2:W5:Y:S01]  /*c700*/  LDL.LU R143, [R1+0xfc] ;  /* 0x0000fc00018f7983 */ /* 0x0005620000300800 */
[----:B------:R-:W-:Y:S02]  /*c710*/  FMNMX3.FTZ R6, R5, R251, R28, !PT ;  /* 0x000000fb05067276 */ /* 0x000fe4000781001c */
[----:B------:R-:W-:Y:S01]  /*c720*/  FMNMX3.FTZ R5, R3, R138, R139, !PT ;  /* 0x0000008a03057276 */ /* 0x000fe2000781008b */
[----:B------:R2:W5:Y:S01]  /*c730*/  LDL.LU R142, [R1+0xf8] ;  /* 0x0000f800018e7983 */ /* 0x0005620000300800 */
[----:B---3--:R-:W-:Y:S02]  /*c740*/  FMNMX3.FTZ R4, R4, R252, R96, !PT ;  /* 0x000000fc04047276 */ /* 0x008fe40007810060 */
[----:B------:R-:W-:Y:S01]  /*c750*/  FMNMX3.FTZ R3, R6, R244, R136, !PT ;  /* 0x000000f406037276 */ /* 0x000fe20007810088 */
[----:B------:R2:W5:Y:S01]  /*c760*/  LDL.LU R141, [R1+0xf4] ;  /* 0x0000f400018d7983 */ /* 0x0005620000300800 */
[----:B------:R-:W-:Y:S02]  /*c770*/  FMNMX3.FTZ R75, R4, R27, R137, !PT ;  /* 0x0000001b044b7276 */ /* 0x000fe40007810089 */
        /* <DEDUP_REMOVED lines=16> */
[----:B------:R-:W3:Y:S01]  /*c880*/  LDL R130, [R1+0x8] ;  /* 0x0000080001827983 */ /* 0x000ee20000100800 */
[----:B------:R-:W-:Y:S02]  /*c890*/  FMNMX3.FTZ R2, R2, R223, R92, !PT ;  /* 0x000000df02027276 */ /* 0x000fe4000781005c */
[----:B------:R-:W-:Y:S01]  /*c8a0*/  FMNMX3.FTZ R3, R3, R93, R112, !PT ;  /* 0x0000005d03037276 */ /* 0x000fe20007810070 */
[----:B------:R-:W4:Y:S01]  /*c8b0*/  LDL R128, [R1+0x38] ;  /* 0x0000380001807983 */ /* 0x000f220000100800 */
[----:B------:R-:W-:Y:S02]  /*c8c0*/  FMNMX3.FTZ R0, R0, R14, R123, !PT ;  /* 0x0000000e00007276 */ /* 0x000fe4000781007b */
[----:B------:R-:W-:Y:S01]  /*c8d0*/  FMNMX3.FTZ R2, R2, R94, R98, !PT ;  /* 0x0000005e02027276 */ /* 0x000fe20007810062 */
[----:B------:R-:W4:Y:S01]  /*c8e0*/  LDL R129, [R1+0x34] ;  /* 0x0000340001817983 */ /* 0x000f220000100800 */
[----:B------:R-:W-:Y:S02]  /*c8f0*/  FMNMX3.FTZ R3, R3, R118, R119, !PT ;  /* 0x0000007603037276 */ /* 0x000fe40007810077 */
[----:B------:R-:W-:Y:S02]  /*c900*/  FMNMX3.FTZ R4, R2, R29, R59, !PT ;  /* 0x0000001d02047276 */ /* 0x000fe4000781003b */
[----:B------:R-:W-:Y:S02]  /*c910*/  FMNMX3.FTZ R2, R3, R126, R127, !PT ;  /* 0x0000007e03027276 */ /* 0x000fe4000781007f */
[----:B------:R-:W-:Y:S02]  /*c920*/  FMNMX3.FTZ R3, R4, R61, R63, !PT ;  /* 0x0000003d04037276 */ /* 0x000fe4000781003f */
[----:B------:R-:W-:Y:S02]  /*c930*/  FMNMX3.FTZ R2, R2, R31, R34, !PT ;  /* 0x0000001f02027276 */ /* 0x000fe40007810022 */
[----:B------:R-:W-:Y:S02]  /*c940*/  MOV R244, 0x20 ;  /* 0x0000002000f47802 */ /* 0x000fe40000000f00 */
[----:B------:R-:W-:Y:S02]  /*c950*/  FMNMX3.FTZ R22, R3, R131, R207, !PT ;  /* 0x0000008303167276 */ /* 0x000fe400078100cf */
[----:B------:R-:W-:Y:S02]  /*c960*/  FMNMX3.FTZ R21, R2, R50, R33, !PT ;  /* 0x0000003202157276 */ /* 0x000fe40007810021 */
[----:B---3--:R-:W-:Y:S04]  /*c970*/  FMNMX3.FTZ R75, R75, R130, R13, !PT ;  /* 0x000000824b4b7276 */ /* 0x008fe8000781000d */
[----:B------:R-:W-:Y:S02]  /*c980*/  FMNMX3.FTZ R75, R75, R232, R231, !PT ;  /* 0x000000e84b4b7276 */ /* 0x000fe400078100e7 */
[----:B----4-:R-:W-:Y:S02]  /*c990*/  FMNMX3.FTZ R0, R0, R128, R129, !PT ;  /* 0x0000008000007276 */ /* 0x010fe40007810081 */
[----:B------:R-:W-:Y:S02]  /*c9a0*/  FMNMX3.FTZ R75, R75, R228, R229, !PT ;  /* 0x000000e44b4b7276 */ /* 0x000fe400078100e5 */
[----:B------:R-:W-:Y:S02]  /*c9b0*/  FMNMX3.FTZ R0, R0, R246, R235, !PT ;  /* 0x000000f600007276 */ /* 0x000fe400078100eb */
[----:B------:R-:W-:Y:S02]  /*c9c0*/  FMNMX3.FTZ R75, R75, R108, R121, !PT ;  /* 0x0000006c4b4b7276 */ /* 0x000fe40007810079 */
[----:B------:R-:W-:Y:S02]  /*c9d0*/  FMNMX3.FTZ R0, R0, R110, R233, !PT ;  /* 0x0000006e00007276 */ /* 0x000fe400078100e9 */
[----:B-1----:R-:W-:Y:S02]  /*c9e0*/  FMNMX3.FTZ R75, R75, R124, R125, !PT ;  /* 0x0000007c4b4b7276 */ /* 0x002fe4000781007d */
[----:B------:R-:W-:Y:S01]  /*c9f0*/  FMNMX3.FTZ R0, R0, R72, R71, !PT ;  /* 0x0000004800007276 */ /* 0x000fe20007810047 */
[----:B--2---:R-:W-:Y:S06]  /*ca00*/  BRA.U.ANY UP0, `(.L_x_101) ;  /* 0xffffffd500b47547 */ /* 0x004fec000b93ffff */
.L_x_100:
[----:B------:R-:W-:Y:S01]  /*ca10*/  MOV R206, R23 ;  /* 0x0000001700ce7202 */ /* 0x000fe20000000f00 */
[----:B--2---:R-:W-:Y:S01]  /*ca20*/  SHFL.BFLY PT, R6, R75, 0x2, 0x1f ;  /* 0x0c401f004b067f89 */ /* 0x004fe200000e0000 */
[----:B------:R-:W-:Y:S01]  /*ca30*/  FMNMX3.FTZ R2, R21, R250, R249, !PT ;  /* 0x000000fa15027276 */ /* 0x000fe200078100f9 */
[----:B------:R-:W-:Y:S01]  /*ca40*/  UIADD3 UR8, UPT, UPT, UR15, 0x1, URZ ;  /* 0x000000010f087890 */ /* 0x000fe2000fffe0ff */
[----:B------:R-:W-:Y:S01]  /*ca50*/  FMNMX3.FTZ R3, R22, R206, R49, !PT ;  /* 0x000000ce16037276 */ /* 0x000fe20007810031 */
[----:B------:R-:W1:Y:S01]  /*ca60*/  S2R R11, SR_TID.X ;  /* 0x00000000000b7919 */ /* 0x000e620000002100 */
[----:B------:R-:W-:Y:S01]  /*ca70*/  FMNMX3.FTZ R0, R0, R70, R69, !PT ;  /* 0x0000004600007276 */ /* 0x000fe20007810045 */
[----:B------:R-:W-:Y:S01]  /*ca80*/  UISETP.GT.AND UP0, UPT, UR8, URZ, UPT ;  /* 0x000000ff0800728c */ /* 0x000fe2000bf04270 */
[----:B------:R-:W-:Y:S01]  /*ca90*/  FMNMX3.FTZ R3, R3, R62, R26, !PT ;  /* 0x0000003e03037276 */ /* 0x000fe2000781001a */
[----:B------:R-:W-:Y:S01]  /*caa0*/  UIADD3 UR15, UPT, UPT, UR15, -0x1, URZ ;  /* 0xffffffff0f0f7890 */ /* 0x000fe2000fffe0ff */
[----:B------:R-:W-:Y:S02]  /*cab0*/  FMNMX3.FTZ R5, R2, R247, R117, !PT ;  /* 0x000000f702057276 */ /* 0x000fe40007810075 */
[----:B------:R-:W-:Y:S01]  /*cac0*/  FMNMX3.FTZ R4, R3, R41, R91, !PT ;  /* 0x0000002903047276 */ /* 0x000fe2000781005b */
[----:B------:R-:W-:Y:S01]  /*cad0*/  SHFL.BFLY PT, R2, R0, 0x2, 0x1f ;  /* 0x0c401f0000027f89 */ /* 0x000fe200000e0000 */
[----:B------:R-:W-:Y:S02]  /*cae0*/  FMNMX3.FTZ R5, R5, R116, R109, !PT ;  /* 0x0000007405057276 */ /* 0x000fe4000781006d */
[----:B------:R-:W-:Y:S05]  /*caf0*/  FMNMX3.FTZ R4, R4, R205, R204, !PT ;  /* 0x000000cd04047276 */ /* 0x000fea00078100cc */
[----:B------:R-:W-:Y:S08]  /*cb00*/  SHFL.BFLY PT, R8, R5, 0x2, 0x1f ;  /* 0x0c401f0005087f89 */ /* 0x000ff000000e0000 */
[----:B------:R-:W2:Y:S02]  /*cb10*/  SHFL.BFLY PT, R7, R4, 0x2, 0x1f ;  /* 0x0c401f0004077f89 */ /* 0x000ea400000e0000 */
[----:B--2---:R-:W-:Y:S02]  /*cb20*/  FMNMX.FTZ R4, R4, R7, !PT ;  /* 0x0000000704047209 */ /* 0x004fe40007810000 */
[----:B------:R-:W-:Y:S02]  /*cb30*/  FMNMX.FTZ R75, R75, R6, !PT ;  /* 0x000000064b4b7209 */ /* 0x000fe40007810000 */
[----:B------:R-:W-:Y:S02]  /*cb40*/  FMNMX.FTZ R3, R0, R2, !PT ;  /* 0x0000000200037209 */ /* 0x000fe40007810000 */
[----:B------:R-:W2:Y:S01]  /*cb50*/  SHFL.BFLY PT, R73, R4, 0x1, 0x1f ;  /* 0x0c201f0004497f89 */ /* 0x000ea200000e0000 */
[----:B------:R-:W-:Y:S02]  /*cb60*/  FMNMX.FTZ R5, R5, R8, !PT ;  /* 0x0000000805057209 */ /* 0x000fe40007810000 */
[----:B-1----:R-:W-:Y:S05]  /*cb70*/  MOV R101, R11 ;  /* 0x0000000b00657202 */ /* 0x002fea0000000f00 */
[----:B------:R-:W1:Y:S01]  /*cb80*/  SHFL.BFLY PT, R6, R75, 0x1, 0x1f ;  /* 0x0c201f004b067f89 */ /* 0x000e6200000e0000 */
[----:B------:R-:W-:Y:S07]  /*cb90*/  SHF.R.U32.HI R103, RZ, 0x1, R101 ;  /* 0x00000001ff677819 */ /* 0x000fee0000011665 */
[----:B------:R-:W3:Y:S01]  /*cba0*/  SHFL.BFLY PT, R2, R3, 0x1, 0x1f ;  /* 0x0c201f0003027f89 */ /* 0x000ee200000e0000 */
[----:B------:R-:W-:Y:S07]  /*cbb0*/  LOP3.LUT P6, RZ, R101, 0x4, RZ, 0xc0, !PT ;  /* 0x0000000465ff7812 */ /* 0x000fee00078cc0ff */
[----:B------:R-:W4:Y:S01]  /*cbc0*/  SHFL.BFLY PT, R74, R5, 0x1, 0x1f ;  /* 0x0c201f00054a7f89 */ /* 0x000f2200000e0000 */
[----:B--2---:R-:W-:Y:S02]  /*cbd0*/  FMNMX.FTZ R73, R4, R73, !PT ;  /* 0x0000004904497209 */ /* 0x004fe40007810000 */
[----:B-1----:R-:W-:Y:S03]  /*cbe0*/  FMNMX.FTZ R75, R75, R6, !PT ;  /* 0x000000064b4b7209 */ /* 0x002fe60007810000 */
[----:B------:R-:W-:Y:S01]  /*cbf0*/  FMUL.FTZ R106, R73, UR4 ;  /* 0x00000004496a7c20 */ /* 0x000fe20008410000 */
[----:B------:R-:W-:Y:S02]  /*cc00*/  SHF.L.U32 R6, R101, 0x3, RZ ;  /* 0x0000000365067819 */ /* 0x000fe400000006ff */
[C---:B------:R-:W-:Y:S01]  /*cc10*/  FSETP.NEU.FTZ.AND P0, PT, R75.reuse, -INF , PT ;  /* 0xff8000004b00780b */ /* 0x040fe20003f1d000 */
[----:B------:R-:W-:Y:S01]  /*cc20*/  FMUL.FTZ R104, R75, UR4 ;  /* 0x000000044b687c20 */ /* 0x000fe20008410000 */
[----:B---3--:R-:W-:Y:S01]  /*cc30*/  FMNMX.FTZ R76, R3, R2, !PT ;  /* 0x00000002034c7209 */ /* 0x008fe20007810000 */
[----:B------:R1:W-:Y:S01]  /*cc40*/  STL [R1+0xdc], R6 ;  /* 0x0000dc0601007387 */ /* 0x0003e20000100800 */
[----:B----4-:R-:W-:Y:S01]  /*cc50*/  FMNMX.FTZ R74, R5, R74, !PT ;  /* 0x0000004a054a7209 */ /* 0x010fe20007810000 */
[----:B------:R-:W-:Y:S01]  /*cc60*/  FADD.FTZ R0, -R75, R132 ;  /* 0x000000844b007221 */ /* 0x000fe20000010100 */
[----:B------:R-:W-:Y:S01]  /*cc70*/  FSEL R104, R104, RZ, P0 ;  /* 0x000000ff68687208 */ /* 0x000fe20000000000 */
[C---:B------:R-:W-:Y:S01]  /*cc80*/  FMUL.FTZ R107, R76.reuse, UR4 ;  /* 0x000000044c6b7c20 */ /* 0x040fe20008410000 */
[----:B------:R-:W-:Y:S01]  /*cc90*/  FSETP.NEU.FTZ.AND P0, PT, R76, -INF , PT ;  /* 0xff8000004c00780b */ /* 0x000fe20003f1d000 */
[----:B------:R-:W-:Y:S01]  /*cca0*/  FMUL.FTZ R105, R74, UR4 ;  /* 0x000000044a697c20 */ /* 0x000fe20008410000 */
[----:B------:R-:W-:Y:S01]  /*ccb0*/  LOP3.LUT R102, R6, 0x38, RZ, 0xc0, !PT ;  /* 0x0000003806667812 */ /* 0x000fe200078ec0ff */
[--C-:B------:R-:W-:Y:S01]  /*ccc0*/  FFMA.FTZ R4, R203, UR4, -R104.reuse ;  /* 0x00000004cb047c23 */ /* 0x100fe20008010868 */
[----:B------:R-:W-:Y:S02]  /*ccd0*/  IMAD.MOV.U32 R132, RZ, RZ, R33 ;  /* 0x000000ffff847224 */ /* 0x000fe400078e0021 */
[--C-:B------:R-:W-:Y:S01]  /*cce0*/  FFMA.FTZ R96, R96, UR4, -R104.reuse ;  /* 0x0000000460607c23 */ /* 0x100fe20008010868 */
[--C-:B------:R-:W-:Y:S01]  /*ccf0*/  FFMA.FTZ R120, R120, UR4, -R104.reuse ;  /* 0x0000000478787c23 */ /* 0x100fe20008010868 */
[----:B------:R2:W-:Y:S01]  /*cd00*/  MUFU.EX2 R203, R4 ;  /* 0x0000000400cb7308 */ /* 0x0005e20000000800 */
[----:B------:R-:W-:Y:S01]  /*cd10*/  FSEL R107, R107, RZ, P0 ;  /* 0x000000ff6b6b7208 */ /* 0x000fe20000000000 */
[----:B------:R-:W-:Y:S01]  /*cd20*/  FMUL.FTZ R2, R0, UR4 ;  /* 0x0000000400027c20 */ /* 0x000fe20008410000 */
[----:B------:R-:W-:Y:S01]  /*cd30*/  FSETP.NEU.FTZ.AND P0, PT, R74, -INF , PT ;  /* 0xff8000004a00780b */ /* 0x000fe20003f1d000 */
[--C-:B------:R-:W-:Y:S01]  /*cd40*/  FFMA.FTZ R24, R24, UR4, -R104.reuse ;  /* 0x0000000418187c23 */ /* 0x100fe20008010868 */
[--C-:B------:R-:W-:Y:S01]  /*cd50*/  FFMA.FTZ R44, R227, UR4, -R104.reuse ;  /* 0x00000004e32c7c23 */ /* 0x100fe20008010868 */
[----:B------:R-:W-:Y:S01]  /*cd60*/  FFMA.FTZ R113, R113, UR4, -R107 ;  /* 0x0000000471717c23 */ /* 0x000fe2000801086b */
[----:B------:R-:W-:Y:S03]  /*cd70*/  FSEL R105, R105, RZ, P0 ;  /* 0x000000ff69697208 */ /* 0x000fe60000000000 */
[----:B------:R-:W3:Y:S01]  /*cd80*/  MUFU.EX2 R68, R2 ;  /* 0x0000000200447308 */ /* 0x000ee20000000800 */
[----:B------:R-:W-:Y:S01]  /*cd90*/  FSETP.NEU.FTZ.AND P0, PT, R73, -INF , PT ;  /* 0xff8000004900780b */ /* 0x000fe20003f1d000 */
[----:B------:R-:W-:Y:S01]  /*cda0*/  FADD.FTZ R0, -R76, R133 ;  /* 0x000000854c007221 */ /* 0x000fe20000010100 */
[----:B------:R-:W-:Y:S01]  /*cdb0*/  MOV R133, R32 ;  /* 0x0000002000857202 */ /* 0x000fe20000000f00 */
[----:B------:R-:W-:Y:S01]  /*cdc0*/  FFMA.FTZ R5, R215, UR4, -R105 ;  /* 0x00000004d7057c23 */ /* 0x000fe20008010869 */
[----:B------:R-:W-:Y:S01]  /*cdd0*/  FFMA.FTZ R114, R114, UR4, -R107 ;  /* 0x0000000472727c23 */ /* 0x000fe2000801086b */
[----:B------:R-:W-:Y:S01]  /*cde0*/  FSEL R106, R106, RZ, P0 ;  /* 0x000000ff6a6a7208 */ /* 0x000fe20000000000 */
[--C-:B------:R-:W-:Y:S03]  /*cdf0*/  FFMA.FTZ R48, R45, UR4, -R105.reuse ;  /* 0x000000042d307c23 */ /* 0x100fe60008010869 */
[----:B------:R4:W-:Y:S01]  /*ce00*/  MUFU.EX2 R8, R5 ;  /* 0x0000000500087308 */ /* 0x0009e20000000800 */
[----:B--2---:R-:W-:Y:S01]  /*ce10*/  FFMA.FTZ R4, R202, UR4, -R104 ;  /* 0x00000004ca047c23 */ /* 0x004fe20008010868 */
[----:B------:R-:W-:Y:S01]  /*ce20*/  LOP3.LUT P0, RZ, R101, 0x2, RZ, 0xc0, !PT ;  /* 0x0000000265ff7812 */ /* 0x000fe2000780c0ff */
[----:B------:R-:W-:Y:S01]  /*ce30*/  FFMA.FTZ R56, R56, UR4, -R106 ;  /* 0x0000000438387c23 */ /* 0x000fe2000801086a */
[----:B------:R-:W-:Y:S01]  /*ce40*/  FFMA.FTZ R122, R122, UR4, -R104 ;  /* 0x000000047a7a7c23 */ /* 0x000fe20008010868 */
[----:B------:R-:W-:Y:S01]  /*ce50*/  FFMA.FTZ R126, R126, UR4, -R105 ;  /* 0x000000047e7e7c23 */ /* 0x000fe20008010869 */
[----:B------:R-:W-:Y:S01]  /*ce60*/  SEL R40, R244, 0xffffffe0, !P0 ;  /* 0xffffffe0f4287807 */ /* 0x000fe20004000000 */
[----:B------:R-:W-:Y:S03]  /*ce70*/  FFMA.FTZ R7, R216, UR4, -R106 ;  /* 0x00000004d8077c23 */ /* 0x000fe6000801086a */
[----:B------:R2:W1:Y:S01]  /*ce80*/  MUFU.EX2 R221, R4 ;  /* 0x0000000400dd7308 */ /* 0x0004620000000800 */
[----:B---3-5:R-:W-:Y:S01]  /*ce90*/  FMUL.FTZ R12, R68, R144 ;  /* 0x00000090440c7220 */ /* 0x028fe20000410000 */
[----:B------:R-:W-:Y:S01]  /*cea0*/  FMUL.FTZ R2, R0, UR4 ;  /* 0x0000000400027c20 */ /* 0x000fe20008410000 */
[C---:B------:R-:W-:Y:S01]  /*ceb0*/  FMUL.FTZ R45, R68.reuse, R177 ;  /* 0x000000b1442d7220 */ /* 0x040fe20000410000 */
[----:B------:R-:W-:Y:S01]  /*cec0*/  FMUL.FTZ R13, R68, R145 ;  /* 0x00000091440d7220 */ /* 0x000fe20000410000 */
[--C-:B------:R-:W-:Y:S01]  /*ced0*/  FFMA.FTZ R32, R225, UR4, -R107.reuse ;  /* 0x00000004e1207c23 */ /* 0x100fe2000801086b */
[----:B------:R-:W-:Y:S01]  /*cee0*/  FFMA.FTZ R123, R123, UR4, -R107 ;  /* 0x000000047b7b7c23 */ /* 0x000fe2000801086b */
[----:B------:R-:W-:Y:S03]  /*cef0*/  FFMA.FTZ R111, R111, UR4, -R104 ;  /* 0x000000046f6f7c23 */ /* 0x000fe60008010868 */
[----:B------:R3:W3:Y:S01]  /*cf00*/  MUFU.EX2 R3, R2 ;  /* 0x0000000200037308 */ /* 0x0006e20000000800 */
[----:B----4-:R-:W-:Y:S01]  /*cf10*/  LOP3.LUT R5, R103, 0x8, RZ, 0xc0, !PT ;  /* 0x0000000867057812 */ /* 0x010fe200078ec0ff */
[----:B------:R-:W-:Y:S01]  /*cf20*/  FADD.FTZ R0, -R74, R134 ;  /* 0x000000864a007221 */ /* 0x000fe20000010100 */
[----:B------:R-:W-:Y:S01]  /*cf30*/  MOV R134, R31 ;  /* 0x0000001f00867202 */ /* 0x000fe20000000f00 */
[--C-:B------:R-:W-:Y:S01]  /*cf40*/  FFMA.FTZ R115, R115, UR4, -R104.reuse ;  /* 0x0000000473737c23 */ /* 0x100fe20008010868 */
[----:B------:R-:W-:Y:S01]  /*cf50*/  FFMA.FTZ R130, R130, UR4, -R104 ;  /* 0x0000000482827c23 */ /* 0x000fe20008010868 */
[----:B------:R-:W-:Y:S01]  /*cf60*/  FFMA.FTZ R127, R127, UR4, -R105 ;  /* 0x000000047f7f7c23 */ /* 0x000fe20008010869 */
[--C-:B------:R-:W-:Y:S03]  /*cf70*/  FFMA.FTZ R128, R128, UR4, -R107.reuse ;  /* 0x0000000480807c23 */ /* 0x100fe6000801086b */
[----:B------:R-:W-:Y:S01]  /*cf80*/  MUFU.EX2 R215, R7 ;  /* 0x0000000700d77308 */ /* 0x000fe20000000800 */
[--C-:B--2---:R-:W-:Y:S01]  /*cf90*/  FFMA.FTZ R4, R201, UR4, -R107.reuse ;  /* 0x00000004c9047c23 */ /* 0x104fe2000801086b */
[----:B-1----:R-:W-:Y:S01]  /*cfa0*/  F2FP.F16.F32.PACK_AB R64, R221, R203 ;  /* 0x000000cbdd40723e */ /* 0x002fe200000000ff */
[----:B------:R-:W-:Y:S01]  /*cfb0*/  FFMA.FTZ R129, R129, UR4, -R107 ;  /* 0x0000000481817c23 */ /* 0x000fe2000801086b */
[--C-:B------:R-:W-:Y:S01]  /*cfc0*/  FFMA.FTZ R112, R112, UR4, -R105.reuse ;  /* 0x0000000470707c23 */ /* 0x100fe20008010869 */
[--C-:B------:R-:W-:Y:S01]  /*cfd0*/  FFMA.FTZ R118, R118, UR4, -R105.reuse ;  /* 0x0000000476767c23 */ /* 0x100fe20008010869 */
[--C-:B------:R-:W-:Y:S01]  /*cfe0*/  FFMA.FTZ R119, R119, UR4, -R105.reuse ;  /* 0x0000000477777c23 */ /* 0x100fe20008010869 */
[----:B------:R-:W-:Y:S03]  /*cff0*/  FFMA.FTZ R134, R134, UR4, -R105 ;  /* 0x0000000486867c23 */ /* 0x000fe60008010869 */
[----:B------:R1:W-:Y:S01]  /*d000*/  MUFU.EX2 R220, R4 ;  /* 0x0000000400dc7308 */ /* 0x0003e20000000800 */
[----:B---3--:R-:W-:Y:S01]  /*d010*/  FMUL.FTZ R2, R0, UR4 ;  /* 0x0000000400027c20 */ /* 0x008fe20008410000 */
[----:B------:R-:W-:Y:S01]  /*d020*/  FADD.FTZ R0, -R73, R135 ;  /* 0x0000008749007221 */ /* 0x000fe20000010100 */
[C---:B------:R-:W-:Y:S01]  /*d030*/  FMUL.FTZ R11, R3.reuse, R139 ;  /* 0x0000008b030b7220 */ /* 0x040fe20000410000 */
[C---:B------:R-:W-:Y:S01]  /*d040*/  FMUL.FTZ R15, R3.reuse, R147 ;  /* 0x00000093030f7220 */ /* 0x040fe20000410000 */
[C---:B------:R-:W-:Y:S01]  /*d050*/  FMUL.FTZ R14, R3.reuse, R146 ;  /* 0x00000092030e7220 */ /* 0x040fe20000410000 */
[----:B------:R-:W-:Y:S01]  /*d060*/  FMUL.FTZ R0, R0, UR4 ;  /* 0x0000000400007c20 */ /* 0x000fe20008410000 */
[C---:B------:R-:W-:Y:S03]  /*d070*/  FMUL.FTZ R31, R3.reuse, R163 ;  /* 0x000000a3031f7220 */ /* 0x040fe60000410000 */
[----:B------:R-:W2:Y:S01]  /*d080*/  MUFU.EX2 R2, R2 ;  /* 0x0000000200027308 */ /* 0x000ea20000000800 */
[----:B------:R-:W-:Y:S01]  /*d090*/  MOV R135, R34 ;  /* 0x0000002200877202 */ /* 0x000fe20000000f00 */
[C---:B------:R-:W-:Y:S01]  /*d0a0*/  FMUL.FTZ R42, R3.reuse, R170 ;  /* 0x000000aa032a7220 */ /* 0x040fe20000410000 */
[C---:B------:R-:W-:Y:S01]  /*d0b0*/  FMUL.FTZ R43, R3.reuse, R171 ;  /* 0x000000ab032b7220 */ /* 0x040fe20000410000 */
[C---:B------:R-:W-:Y:S01]  /*d0c0*/  FMUL.FTZ R46, R3.reuse, R178 ;  /* 0x000000b2032e7220 */ /* 0x040fe20000410000 */
[----:B------:R-:W-:Y:S01]  /*d0d0*/  FMUL.FTZ R47, R3, R179 ;  /* 0x000000b3032f7220 */ /* 0x000fe20000410000 */
[--C-:B------:R-:W-:Y:S01]  /*d0e0*/  FFMA.FTZ R135, R135, UR4, -R105.reuse ;  /* 0x0000000487877c23 */ /* 0x100fe20008010869 */
[----:B------:R-:W-:Y:S03]  /*d0f0*/  FFMA.FTZ R247, R247, UR4, -R105 ;  /* 0x00000004f7f77c23 */ /* 0x000fe60008010869 */
[----:B------:R-:W3:Y:S01]  /*d100*/  MUFU.EX2 R0, R0 ;  /* 0x0000000000007308 */ /* 0x000ee20000000800 */
[--C-:B-1----:R-:W-:Y:S01]  /*d110*/  FFMA.FTZ R4, R200, UR4, -R107.reuse ;  /* 0x00000004c8047c23 */ /* 0x102fe2000801086b */
[--C-:B------:R-:W-:Y:S01]  /*d120*/  FFMA.FTZ R131, R131, UR4, -R106.reuse ;  /* 0x0000000483837c23 */ /* 0x100fe2000801086a */
[----:B------:R-:W-:Y:S07]  /*d130*/  FFMA.FTZ R205, R205, UR4, -R106 ;  /* 0x00000004cdcd7c23 */ /* 0x000fee000801086a */
[----:B------:R1:W4:Y:S01]  /*d140*/  MUFU.EX2 R222, R4 ;  /* 0x0000000400de7308 */ /* 0x0003220000000800 */
[C---:B--2---:R-:W-:Y:S01]  /*d150*/  FMUL.FTZ R17, R2.reuse, R149 ;  /* 0x0000009502117220 */ /* 0x044fe20000410000 */
[C---:B------:R-:W-:Y:S01]  /*d160*/  FMUL.FTZ R16, R2.reuse, R148 ;  /* 0x0000009402107220 */ /* 0x040fe20000410000 */
[----:B------:R-:W-:Y:S01]  /*d170*/  FMUL.FTZ R33, R2, R165 ;  /* 0x000000a502217220 */ /* 0x000fe20000410000 */
[----:B------:R-:W-:Y:S06]  /*d180*/  MOV R148, R90 ;  /* 0x0000005a00947202 */ /* 0x000fec0000000f00 */
[----:B------:R2:W-:Y:S01]  /*d190*/  MUFU.EX2 R202, R24 ;  /* 0x0000001800ca7308 */ /* 0x0005e20000000800 */
[C---:B---3--:R-:W-:Y:S01]  /*d1a0*/  FMUL.FTZ R18, R0.reuse, R150 ;  /* 0x0000009600127220 */ /* 0x048fe20000410000 */
[C---:B------:R-:W-:Y:S01]  /*d1b0*/  FMUL.FTZ R19, R0.reuse, R151 ;  /* 0x0000009700137220 */ /* 0x040fe20000410000 */
[----:B------:R-:W-:Y:S07]  /*d1c0*/  FMUL.FTZ R34, R0, R166 ;  /* 0x000000a600227220 */ /* 0x000fee0000410000 */
[----:B------:R3:W-:Y:S01]  /*d1d0*/  MUFU.EX2 R60, R32 ;  /* 0x00000020003c7308 */ /* 0x0007e20000000800 */
[--C-:B-1----:R-:W-:Y:S01]  /*d1e0*/  FFMA.FTZ R4, R210, UR4, -R104.reuse ;  /* 0x00000004d2047c23 */ /* 0x102fe20008010868 */
[----:B----4-:R-:W-:Y:S02]  /*d1f0*/  F2FP.F16.F32.PACK_AB R65, R222, R220 ;  /* 0x000000dcde41723e */ /* 0x010fe400000000ff */
[----:B------:R-:W-:Y:S01]  /*d200*/  MOV R210, R26 ;  /* 0x0000001a00d27202 */ /* 0x000fe20000000f00 */
[----:B------:R-:W-:Y:S05]  /*d210*/  FMUL.FTZ R26, R3, R158 ;  /* 0x0000009e031a7220 */ /* 0x000fea0000410000 */
[----:B------:R1:W4:Y:S01]  /*d220*/  MUFU.EX2 R58, R4 ;  /* 0x00000004003a7308 */ /* 0x0003220000000800 */
[----:B--2---:R-:W-:Y:S09]  /*d230*/  FMUL.FTZ R24, R68, R156 ;  /* 0x0000009c44187220 */ /* 0x004ff20000410000 */
[----:B------:R2:W-:Y:S01]  /*d240*/  MUFU.EX2 R166, R48 ;  /* 0x0000003000a67308 */ /* 0x0005e20000000800 */
[----:B---3--:R-:W-:Y:S09]  /*d250*/  FMUL.FTZ R32, R2, R164 ;  /* 0x000000a402207220 */ /* 0x008ff20000410000 */
[----:B------:R3:W-:Y:S01]  /*d260*/  MUFU.EX2 R165, R56 ;  /* 0x0000003800a57308 */ /* 0x0007e20000000800 */
[----:B-1----:R-:W-:Y:S01]  /*d270*/  FFMA.FTZ R4, R209, UR4, -R104 ;  /* 0x00000004d1047c23 */ /* 0x002fe20008010868 */
[----:B------:R-:W-:Y:S01]  /*d280*/  MOV R209, R41 ;  /* 0x0000002900d17202 */ /* 0x000fe20000000f00 */
[----:B------:R-:W-:Y:S01]  /*d290*/  FMUL.FTZ R41, R68, R169 ;  /* 0x000000a944297220 */ /* 0x000fe20000410000 */
[----:B----4-:R-:W-:Y:S06]  /*d2a0*/  MOV R145, R58 ;  /* 0x0000003a00917202 */ /* 0x010fec0000000f00 */
[----:B------:R1:W-:Y:S01]  /*d2b0*/  MUFU.EX2 R10, R4 ;  /* 0x00000004000a7308 */ /* 0x0003e20000000800 */
[----:B--2---:R-:W-:Y:S09]  /*d2c0*/  FMUL.FTZ R48, R2, R180 ;  /* 0x000000b402307220 */ /* 0x004ff20000410000 */
[----:B------:R-:W-:Y:S01]  /*d2d0*/  MUFU.EX2 R134, R134 ;  /* 0x0000008600867308 */ /* 0x000fe20000000800 */
[----:B---3--:R-:W-:Y:S09]  /*d2e0*/  FMUL.FTZ R56, R68, R188 ;  /* 0x000000bc44387220 */ /* 0x008ff20000410000 */
[----:B------:R-:W-:Y:S01]  /*d2f0*/  MUFU.EX2 R135, R135 ;  /* 0x0000008700877308 */ /* 0x000fe20000000800 */
[----:B-1----:R-:W-:Y:S01]  /*d300*/  FFMA.FTZ R4, R208, UR4, -R107 ;  /* 0x00000004d0047c23 */ /* 0x002fe2000801086b */
[----:B------:R-:W-:Y:S01]  /*d310*/  MOV R208, R35 ;  /* 0x0000002300d07202 */ /* 0x000fe20000000f00 */
[----:B------:R-:W-:Y:S04]  /*d320*/  FMUL.FTZ R35, R0, R167 ;  /* 0x000000a700237220 */ /* 0x000fe80000410000 */
[----:B------:R-:W-:Y:S03]  /*d330*/  IMAD.MOV.U32 R146, RZ, RZ, R208 ;  /* 0x000000ffff927224 */ /* 0x000fe600078e00d0 */
[----:B------:R1:W2:Y:S01]  /*d340*/  MUFU.EX2 R9, R4 ;  /* 0x0000000400097308 */ /* 0x0002a20000000800 */
[----:B------:R-:W-:Y:S01]  /*d350*/  MOV R208, R62 ;  /* 0x0000003e00d07202 */ /* 0x000fe20000000f00 */
[----:B------:R-:W-:Y:S08]  /*d360*/  FMUL.FTZ R62, R3, R194 ;  /* 0x000000c2033e7220 */ /* 0x000ff00000410000 */
[----:B------:R-:W-:Y:S01]  /*d370*/  MUFU.EX2 R247, R247 ;  /* 0x000000f700f77308 */ /* 0x000fe20000000800 */
[--C-:B-1----:R-:W-:Y:S09]  /*d380*/  FFMA.FTZ R4, R218, UR4, -R105.reuse ;  /* 0x00000004da047c23 */ /* 0x102ff20008010869 */
[----:B------:R1:W-:Y:S02]  /*d390*/  MUFU.EX2 R218, R4 ;  /* 0x0000000400da7308 */ /* 0x0003e40000000800 */
[----:B-1----:R-:W-:Y:S04]  /*d3a0*/  SHF.L.U32 R4, R101, 0x6, RZ ;  /* 0x0000000665047819 */ /* 0x002fe800000006ff */
[----:B------:R-:W-:Y:S04]  /*d3b0*/  LOP3.LUT R6, R102, 0x1c0, R4, 0xf8, !PT ;  /* 0x000001c066067812 */ /* 0x000fe800078ef804 */
[----:B------:R-:W-:Y:S01]  /*d3c0*/  LOP3.LUT R5, R6, R5, RZ, 0x3c, !PT ;  /* 0x0000000506057212 */ /* 0x000fe200078e3cff */
[----:B------:R-:W-:Y:S01]  /*d3d0*/  FFMA.FTZ R6, R217, UR4, -R106 ;  /* 0x00000004d9067c23 */ /* 0x000fe2000801086a */
[----:B------:R-:W-:Y:S01]  /*d3e0*/  MOV R217, R30 ;  /* 0x0000001e00d97202 */ /* 0x000fe20000000f00 */
[----:B------:R-:W-:Y:S01]  /*d3f0*/  FMUL.FTZ R30, R3, R162 ;  /* 0x000000a2031e7220 */ /* 0x000fe20000410000 */
[----:B------:R-:W-:Y:S01]  /*d400*/  LOP3.LUT R4, R5, 0x200, R4, 0xf8, !PT ;  /* 0x0000020005047812 */ /* 0x000fe200078ef804 */
[----:B------:R1:W3:Y:S01]  /*d410*/  MUFU.EX2 R216, R6 ;  /* 0x0000000600d87308 */ /* 0x0002e20000000800 */
[----:B------:R-:W-:Y:S02]  /*d420*/  FMUL.FTZ R5, R2, R141 ;  /* 0x0000008d02057220 */ /* 0x000fe40000410000 */
[----:B------:R-:W-:Y:S01]  /*d430*/  LEA R77, R4, UR6, 0x1 ;  /* 0x00000006044d7c11 */ /* 0x000fe2000f8e08ff */
[--C-:B------:R-:W-:Y:S01]  /*d440*/  FFMA.FTZ R4, R211, UR4, -R105.reuse ;  /* 0x00000004d3047c23 */ /* 0x100fe20008010869 */
[----:B--2---:R-:W-:Y:S01]  /*d450*/  MOV R211, R9 ;  /* 0x0000000900d37202 */ /* 0x004fe20000000f00 */
[----:B------:R-:W-:Y:S01]  /*d460*/  FMUL.FTZ R9, R68, R137 ;  /* 0x0000008944097220 */ /* 0x000fe20000410000 */
[----:B------:R-:W-:Y:S03]  /*d470*/  MOV R137, R10 ;  /* 0x0000000a00897202 */ /* 0x000fe60000000f00 */
[----:B------:R2:W4:Y:S01]  /*d480*/  MUFU.EX2 R89, R4 ;  /* 0x0000000400597308 */ /* 0x0005220000000800 */
[----:B------:R-:W4:Y:S01]  /*d490*/  LDSM.16.MT88.4 R20, [R77+0x8000] ;  /* 0x008000004d14783b */ /* 0x000f220000004200 */
[----:B------:R-:W-:Y:S01]  /*d4a0*/  FMUL.FTZ R10, R3, R138 ;  /* 0x0000008a030a7220 */ /* 0x000fe20000410000 */
[----:B------:R-:W-:Y:S01]  /*d4b0*/  F2FP.F16.F32.PACK_AB R66, R137, R58 ;  /* 0x0000003a8942723e */ /* 0x000fe200000000ff */
[----:B------:R-:W-:Y:S01]  /*d4c0*/  FMUL.FTZ R58, R3, R190 ;  /* 0x000000be033a7220 */ /* 0x000fe20000410000 */
[----:B------:R-:W-:Y:S02]  /*d4d0*/  IADD3 R100, PT, PT, R40, R77, RZ ;  /* 0x0000004d28647210 */ /* 0x000fe40007ffe0ff */
[----:B------:R-:W-:Y:S01]  /*d4e0*/  IADD3 R78, PT, PT, R77, 0x8040, RZ ;  /* 0x000080404d4e7810 */ /* 0x000fe20007ffe0ff */
[----:B-1----:R-:W-:Y:S01]  /*d4f0*/  FMUL.FTZ R6, R0, R142 ;  /* 0x0000008e00067220 */ /* 0x002fe20000410000 */
[----:B---3--:R-:W-:Y:S01]  /*d500*/  F2FP.F16.F32.PACK_AB R81, R216, R215 ;  /* 0x000000d7d851723e */ /* 0x008fe200000000ff */
[----:B------:R-:W1:Y:S01]  /*d510*/  LDSM.16.MT88.4 R36, [R100+0x8000] ;  /* 0x008000006424783b */ /* 0x000e620000004200 */
[----:B--2---:R-:W-:Y:S01]  /*d520*/  FFMA.FTZ R4, R214, UR4, -R105 ;  /* 0x00000004d6047c23 */ /* 0x004fe20008010869 */
[----:B------:R-:W-:Y:S01]  /*d530*/  MOV R214, R27 ;  /* 0x0000001b00d67202 */ /* 0x000fe20000000f00 */
[----:B------:R-:W-:Y:S01]  /*d540*/  FMUL.FTZ R27, R3, R159 ;  /* 0x0000009f031b7220 */ /* 0x000fe20000410000 */
[-C--:B----4-:R-:W-:Y:S01]  /*d550*/  MOV R147, R89.reuse ;  /* 0x0000005900937202 */ /* 0x090fe20000000f00 */
[----:B------:R2:W3:Y:S02]  /*d560*/  MUFU.EX2 R200, R4 ;  /* 0x0000000400c87308 */ /* 0x0004e40000000800 */
[--C-:B--2---:R-:W-:Y:S01]  /*d570*/  FFMA.FTZ R4, R213, UR4, -R106.reuse ;  /* 0x00000004d5047c23 */ /* 0x104fe2000801086a */
[----:B------:R-:W-:Y:S01]  /*d580*/  MOV R213, R8 ;  /* 0x0000000800d57202 */ /* 0x000fe20000000f00 */
[----:B------:R-:W-:Y:S01]  /*d590*/  FMUL.FTZ R8, R68, R136 ;  /* 0x0000008844087220 */ /* 0x000fe20000410000 */
[----:B---3--:R-:W-:Y:S01]  /*d5a0*/  F2FP.F16.F32.PACK_AB R82, R200, R89 ;  /* 0x00000059c852723e */ /* 0x008fe200000000ff */
[----:B------:R-:W2:Y:S04]  /*d5b0*/  LDL.LU R136, [R1] ;  /* 0x0000000001887983 */ /* 0x000ea80000300800 */
[----:B------:R3:W-:Y:S01]  /*d5c0*/  MUFU.EX2 R88, R4 ;  /* 0x0000000400587308 */ /* 0x0007e20000000800 */
[----:B------:R-:W-:Y:S01]  /*d5d0*/  F2FP.F16.F32.PACK_AB R80, R213, R218 ;  /* 0x000000dad550723e */ /* 0x000fe200000000ff */
[----:B------:R-:W4:Y:S04]  /*d5e0*/  LDL.LU R144, [R1+0x10] ;  /* 0x0000100001907983 */ /* 0x000f280000300800 */
[----:B------:R-:W4:Y:S01]  /*d5f0*/  LDL.LU R149, [R1+0x28] ;  /* 0x0000280001957983 */ /* 0x000f220000300800 */
[----:B---3--:R-:W-:Y:S01]  /*d600*/  FFMA.FTZ R4, R212, UR4, -R106 ;  /* 0x00000004d4047c23 */ /* 0x008fe2000801086a */
[----:B------:R-:W-:Y:S01]  /*d610*/  MOV R212, R29 ;  /* 0x0000001d00d47202 */ /* 0x000fe20000000f00 */
[----:B------:R-:W-:Y:S02]  /*d620*/  FMUL.FTZ R29, R68, R161 ;  /* 0x000000a1441d7220 */ /* 0x000fe40000410000 */
[----:B------:R3:W1:Y:S02]  /*d630*/  MUFU.EX2 R201, R4 ;  /* 0x0000000400c97308 */ /* 0x0006640000000800 */
[----:B------:R-:W-:Y:S01]  /*d640*/  IMAD.MOV.U32 R141, RZ, RZ, R212 ;  /* 0x000000ffff8d7224 */ /* 0x000fe200078e00d4 */
[----:B------:R-:W-:Y:S01]  /*d650*/  MOV R212, R51 ;  /* 0x0000003300d47202 */ /* 0x000fe20000000f00 */
[----:B------:R-:W-:Y:S01]  /*d660*/  FMUL.FTZ R51, R0, R183 ;  /* 0x000000b700337220 */ /* 0x000fe20000410000 */
[--C-:B---3--:R-:W-:Y:S01]  /*d670*/  FFMA.FTZ R4, R219, UR4, -R107.reuse ;  /* 0x00000004db047c23 */ /* 0x108fe2000801086b */
[----:B-1----:R-:W-:Y:S02]  /*d680*/  F2FP.F16.F32.PACK_AB R83, R201, R88 ;  /* 0x00000058c953723e */ /* 0x002fe400000000ff */
[----:B------:R-:W-:Y:S02]  /*d690*/  MOV R219, R28 ;  /* 0x0000001c00db7202 */ /* 0x000fe40000000f00 */
[----:B------:R-:W1:Y:S01]  /*d6a0*/  MUFU.EX2 R7, R4 ;  /* 0x0000000400077308 */ /* 0x000e620000000800 */
[--C-:B------:R-:W-:Y:S01]  /*d6b0*/  FFMA.FTZ R28, R25, UR4, -R104.reuse ;  /* 0x00000004191c7c23 */ /* 0x100fe20008010868 */
[----:B------:R-:W-:Y:S08]  /*d6c0*/  FMUL.FTZ R25, R68, R157 ;  /* 0x0000009d44197220 */ /* 0x000ff00000410000 */
[----:B------:R3:W3:Y:S01]  /*d6d0*/  MUFU.EX2 R138, R28 ;  /* 0x0000001c008a7308 */ /* 0x0006e20000000800 */
[----:B-1----:R-:W-:Y:S01]  /*d6e0*/  MOV R142, R7 ;  /* 0x00000007008e7202 */ /* 0x002fe20000000f00 */
[----:B------:R-:W-:Y:S01]  /*d6f0*/  FMUL.FTZ R4, R2, R140 ;  /* 0x0000008c02047220 */ /* 0x000fe20000410000 */
[----:B------:R-:W-:Y:S01]  /*d700*/  FMUL.FTZ R7, R0, R143 ;  /* 0x0000008f00077220 */ /* 0x000fe20000410000 */
[----:B------:R-:W-:Y:S06]  /*d710*/  MOV R140, R219 ;  /* 0x000000db008c7202 */ /* 0x000fec0000000f00 */
[----:B------:R1:W-:Y:S01]  /*d720*/  MUFU.EX2 R143, R44 ;  /* 0x0000002c008f7308 */ /* 0x0003e20000000800 */
[----:B------:R-:W-:Y:S02]  /*d730*/  MOV R219, R133 ;  /* 0x0000008500db7202 */ /* 0x000fe40000000f00 */
[----:B------:R-:W-:Y:S01]  /*d740*/  F2FP.F16.F32.PACK_AB R67, R142, R211 ;  /* 0x000000d38e43723e */ /* 0x000fe200000000ff */
[--C-:B---3--:R-:W-:Y:S01]  /*d750*/  FFMA.FTZ R28, R224, UR4, -R107.reuse ;  /* 0x00000004e01c7c23 */ /* 0x108fe2000801086b */
[-C--:B------:R-:W-:Y:S05]  /*d760*/  HMMA.16816.F32 R4, R80, R20.reuse, R4 ;  /* 0x000000145004723c */ /* 0x080fea0000001804 */
[----:B------:R3:W3:Y:S01]  /*d770*/  MUFU.EX2 R139, R28 ;  /* 0x0000001c008b7308 */ /* 0x0006e20000000800 */
[----:B------:R-:W-:Y:S01]  /*d780*/  MOV R133, R49 ;  /* 0x0000003100857202 */ /* 0x000fe20000000f00 */
[C---:B------:R-:W-:Y:S01]  /*d790*/  FMUL.FTZ R49, R2.reuse, R181 ;  /* 0x000000b502317220 */ /* 0x040fe20000410000 */
[----:B------:R-:W-:Y:S01]  /*d7a0*/  MOV R150, R140 ;  /* 0x0000008c00967202 */ /* 0x000fe20000000f00 */
[C---:B------:R-:W-:Y:S04]  /*d7b0*/  HMMA.16816.F32 R8, R64.reuse, R20, R8 ;  /* 0x000000144008723c */ /* 0x040fe80000001808 */
[----:B------:R-:W-:Y:S01]  /*d7c0*/  FMUL.FTZ R21, R2, R153 ;  /* 0x0000009902157220 */ /* 0x000fe20000410000 */
[----:B------:R-:W-:Y:S01]  /*d7d0*/  IADD3 R20, PT, PT, R77, 0x8000, RZ ;  /* 0x000080004d147810 */ /* 0x000fe20007ffe0ff */
[----:B------:R-:W4:Y:S01]  /*d7e0*/  LDL.LU R153, [R1+0x1c] ;  /* 0x00001c0001997983 */ /* 0x000f220000300800 */
[----:B-1----:R-:W-:Y:S01]  /*d7f0*/  FFMA.FTZ R44, R230, UR4, -R107 ;  /* 0x00000004e62c7c23 */ /* 0x002fe2000801086b */
[-C--:B------:R-:W-:Y:S02]  /*d800*/  HMMA.16816.F32 R12, R64, R22.reuse, R12 ;  /* 0x00000016400c723c */ /* 0x080fe4000000180c */
[----:B------:R-:W4:Y:S01]  /*d810*/  LDL.LU R156, [R1+0x30] ;  /* 0x00003000019c7983 */ /* 0x000f220000300800 */
[----:B------:R-:W-:Y:S01]  /*d820*/  @P6 IADD3 R78, PT, PT, R20, -0x40, RZ ;  /* 0xffffffc0144e6810 */ /* 0x000fe20007ffe0ff */
[----:B------:R-:W-:Y:S01]  /*d830*/  FMUL.FTZ R20, R2, R152 ;  /* 0x0000009802147220 */ /* 0x000fe20000410000 */
[----:B---3--:R-:W-:Y:S01]  /*d840*/  FMUL.FTZ R28, R68, R160 ;  /* 0x000000a0441c7220 */ /* 0x008fe20000410000 */
[----:B------:R1:W-:Y:S01]  /*d850*/  MUFU.EX2 R171, R44 ;  /* 0x0000002c00ab7308 */ /* 0x0003e20000000800 */
[----:B------:R-:W-:Y:S01]  /*d860*/  IADD3 R79, PT, PT, R40, R78, RZ ;  /* 0x0000004e284f7210 */ /* 0x000fe20007ffe0ff */
[C---:B------:R-:W-:Y:S01]  /*d870*/  HMMA.16816.F32 R16, R80.reuse, R22, R16 ;  /* 0x000000165010723c */ /* 0x040fe20000001810 */
[----:B------:R-:W3:Y:S03]  /*d880*/  LDSM.16.MT88.4 R52, [R78] ;  /* 0x000000004e34783b */ /* 0x000ee60000004200 */
[C---:B------:R-:W-:Y:S01]  /*d890*/  FMUL.FTZ R22, R0.reuse, R154 ;  /* 0x0000009a00167220 */ /* 0x040fe20000410000 */
[----:B------:R-:W-:Y:S01]  /*d8a0*/  FMUL.FTZ R23, R0, R155 ;  /* 0x0000009b00177220 */ /* 0x000fe20000410000 */
[C---:B------:R-:W-:Y:S01]  /*d8b0*/  FMUL.FTZ R40, R68.reuse, R168 ;  /* 0x000000a844287220 */ /* 0x040fe20000410000 */
[----:B------:R-:W-:Y:S01]  /*d8c0*/  MOV R140, R61 ;  /* 0x0000003d008c7202 */ /* 0x000fe20000000f00 */
[C---:B------:R-:W-:Y:S01]  /*d8d0*/  FMUL.FTZ R61, R68.reuse, R193 ;  /* 0x000000c1443d7220 */ /* 0x040fe20000410000 */
[----:B------:R-:W4:Y:S03]  /*d8e0*/  LDSM.16.MT88.4 R84, [R79] ;  /* 0x000000004f54783b */ /* 0x000f260000004200 */
[-C--:B------:R-:W-:Y:S03]  /*d8f0*/  HMMA.16816.F32 R20, R80, R36.reuse, R20 ;  /* 0x000000245014723c */ /* 0x080fe60000001814 */
[----:B-1----:R-:W-:Y:S05]  /*d900*/  FMUL.FTZ R44, R68, R176 ;  /* 0x000000b0442c7220 */ /* 0x002fea0000410000 */
[C---:B------:R-:W-:Y:S04]  /*d910*/  HMMA.16816.F32 R24, R64.reuse, R36, R24 ;  /* 0x000000244018723c */ /* 0x040fe80000001818 */
[----:B------:R-:W-:Y:S01]  /*d920*/  FFMA.FTZ R36, R226, UR4, -R104 ;  /* 0x00000004e2247c23 */ /* 0x000fe20008010868 */
[----:B------:R-:W-:Y:S01]  /*d930*/  FMUL.FTZ R37, R2, R173 ;  /* 0x000000ad02257220 */ /* 0x000fe20000410000 */
[----:B------:R-:W-:Y:S02]  /*d940*/  MOV R173, R138 ;  /* 0x0000008a00ad7202 */ /* 0x000fe40000000f00 */
[-C--:B------:R-:W-:Y:S01]  /*d950*/  HMMA.16816.F32 R28, R64, R38.reuse, R28 ;  /* 0x00000026401c723c */ /* 0x080fe2000000181c */
[----:B------:R1:W3:Y:S02]  /*d960*/  MUFU.EX2 R57, R36 ;  /* 0x0000002400397308 */ /* 0x0002e40000000800 */
[----:B------:R-:W-:Y:S02]  /*d970*/  MOV R138, R214 ;  /* 0x000000d6008a7202 */ /* 0x000fe40000000f00 */
[----:B------:R-:W-:Y:S03]  /*d980*/  MOV R214, R91 ;  /* 0x0000005b00d67202 */ /* 0x000fe60000000f00 */
[C---:B------:R-:W-:Y:S04]  /*d990*/  HMMA.16816.F32 R32, R80.reuse, R38, R32 ;  /* 0x000000265020723c */ /* 0x040fe80000001820 */
[C---:B------:R-:W-:Y:S01]  /*d9a0*/  FMUL.FTZ R38, R0.reuse, R174 ;  /* 0x000000ae00267220 */ /* 0x040fe20000410000 */
[----:B------:R-:W-:Y:S01]  /*d9b0*/  FMUL.FTZ R39, R0, R175 ;  /* 0x000000af00277220 */ /* 0x000fe20000410000 */
[----:B------:R-:W-:Y:S01]  /*d9c0*/  MOV R174, R60 ;  /* 0x0000003c00ae7202 */ /* 0x000fe20000000f00 */
[--C-:B------:R-:W-:Y:S01]  /*d9d0*/  FFMA.FTZ R60, R234, UR4, -R105.reuse ;  /* 0x00000004ea3c7c23 */ /* 0x100fe20008010869 */
[----:B------:R-:W-:Y:S01]  /*d9e0*/  IMAD.MOV.U32 R152, RZ, RZ, R138 ;  /* 0x000000ffff987224 */ /* 0x000fe200078e008a */
[----:B------:R-:W-:Y:S01]  /*d9f0*/  MOV R138, R141 ;  /* 0x0000008d008a7202 */ /* 0x000fe20000000f00 */
[C---:B-1----:R-:W-:Y:S01]  /*da00*/  FMUL.FTZ R36, R2.reuse, R172 ;  /* 0x000000ac02247220 */ /* 0x042fe20000410000 */
[----:B------:R-:W-:Y:S02]  /*da10*/  MOV R141, R212 ;  /* 0x000000d4008d7202 */ /* 0x000fe40000000f00 */
[----:B------:R-:W-:Y:S02]  /*da20*/  MOV R212, R93 ;  /* 0x0000005d00d47202 */ /* 0x000fe40000000f00 */
[----:B------:R-:W-:Y:S02]  /*da30*/  MOV R155, R152 ;  /* 0x00000098009b7202 */ /* 0x000fe40000000f00 */
[-C--:B---3--:R-:W-:Y:S03]  /*da40*/  HMMA.16816.F32 R36, R80, R52.reuse, R36 ;  /* 0x000000345024723c */ /* 0x088fe60000001824 */
[----:B------:R-:W-:Y:S02]  /*da50*/  MOV R152, R146 ;  /* 0x0000009200987202 */ /* 0x000fe40000000f00 */
[----:B------:R-:W-:Y:S02]  /*da60*/  MOV R146, R99 ;  /* 0x0000006300927202 */ /* 0x000fe40000000f00 */
[----:B------:R-:W-:Y:S01]  /*da70*/  MOV R172, R139 ;  /* 0x0000008b00ac7202 */ /* 0x000fe20000000f00 */
[C---:B------:R-:W-:Y:S04]  /*da80*/  HMMA.16816.F32 R40, R64.reuse, R52, R40 ;  /* 0x000000344028723c */ /* 0x040fe80000001828 */
[----:B------:R-:W-:Y:S01]  /*da90*/  FMUL.FTZ R53, R2, R185 ;  /* 0x000000b902357220 */ /* 0x000fe20000410000 */
[----:B------:R-:W-:Y:S01]  /*daa0*/  MOV R175, R57 ;  /* 0x0000003900af7202 */ /* 0x000fe20000000f00 */
[----:B------:R-:W-:Y:S01]  /*dab0*/  FMUL.FTZ R57, R68, R189 ;  /* 0x000000bd44397220 */ /* 0x000fe20000410000 */
[----:B------:R1:W-:Y:S01]  /*dac0*/  MUFU.EX2 R185, R60 ;  /* 0x0000003c00b97308 */ /* 0x0003e20000000800 */
[-C--:B------:R-:W-:Y:S03]  /*dad0*/  HMMA.16816.F32 R44, R64, R54.reuse, R44 ;  /* 0x00000036402c723c */ /* 0x080fe6000000182c */
[----:B------:R-:W-:Y:S01]  /*dae0*/  MOV R139, R59 ;  /* 0x0000003b008b7202 */ /* 0x000fe20000000f00 */
[C---:B------:R-:W-:Y:S01]  /*daf0*/  FMUL.FTZ R59, R3.reuse, R191 ;  /* 0x000000bf033b7220 */ /* 0x040fe20000410000 */
[----:B------:R-:W-:Y:S02]  /*db00*/  MOV R189, R143 ;  /* 0x0000008f00bd7202 */ /* 0x000fe40000000f00 */
[----:B------:R-:W-:Y:S02]  /*db10*/  MOV R143, R209 ;  /* 0x000000d1008f7202 */ /* 0x000fe40000000f00 */
[----:B------:R-:W-:Y:S01]  /*db20*/  MOV R209, R63 ;  /* 0x0000003f00d17202 */ /* 0x000fe20000000f00 */
[----:B------:R-:W-:Y:S01]  /*db30*/  FMUL.FTZ R63, R3, R195 ;  /* 0x000000c3033f7220 */ /* 0x000fe20000410000 */
[--C-:B-1----:R-:W-:Y:S04]  /*db40*/  FFMA.FTZ R60, R248, UR4, -R105.reuse ;  /* 0x00000004f83c7c23 */ /* 0x102fe80008010869 */
[----:B------:R1:W-:Y:S02]  /*db50*/  MUFU.EX2 R188, R60 ;  /* 0x0000003c00bc7308 */ /* 0x0003e40000000800 */
[----:B-1----:R-:W-:Y:S01]  /*db60*/  FMUL.FTZ R60, R68, R192 ;  /* 0x000000c0443c7220 */ /* 0x002fe20000410000 */
[----:B--2---:R-:W-:Y:S01]  /*db70*/  FFMA.FTZ R52, R136, UR4, -R105 ;  /* 0x0000000488347c23 */ /* 0x004fe20008010869 */
[----:B------:R-:W-:Y:S02]  /*db80*/  MOV R136, R217 ;  /* 0x000000d900887202 */ /* 0x000fe40000000f00 */
[----:B------:R-:W-:Y:S04]  /*db90*/  MOV R217, R50 ;  /* 0x0000003200d97202 */ /* 0x000fe80000000f00 */
[----:B------:R4:W1:Y:S01]  /*dba0*/  MUFU.EX2 R167, R52 ;  /* 0x0000003400a77308 */ /* 0x0008620000000800 */
[C---:B------:R-:W-:Y:S01]  /*dbb0*/  FMUL.FTZ R50, R0.reuse, R182 ;  /* 0x000000b600327220 */ /* 0x040fe20000410000 */
[----:B------:R-:W-:Y:S02]  /*dbc0*/  MOV R151, R136 ;  /* 0x0000008800977202 */ /* 0x000fe40000000f00 */
[----:B------:R-:W-:Y:S02]  /*dbd0*/  MOV R136, R219 ;  /* 0x000000db00887202 */ /* 0x000fe40000000f00 */
[----:B------:R-:W-:Y:S02]  /*dbe0*/  MOV R219, R95 ;  /* 0x0000005f00db7202 */ /* 0x000fe40000000f00 */
[C---:B------:R-:W-:Y:S04]  /*dbf0*/  HMMA.16816.F32 R48, R80.reuse, R54, R48 ;  /* 0x000000365030723c */ /* 0x040fe80000001830 */
[C---:B------:R-:W-:Y:S01]  /*dc00*/  FMUL.FTZ R54, R0.reuse, R186 ;  /* 0x000000ba00367220 */ /* 0x040fe20000410000 */
[----:B------:R-:W-:Y:S01]  /*dc10*/  FMUL.FTZ R55, R0, R187 ;  /* 0x000000bb00377220 */ /* 0x000fe20000410000 */
[----:B------:R-:W-:Y:S01]  /*dc20*/  MOV R154, R151 ;  /* 0x00000097009a7202 */ /* 0x000fe20000000f00 */
[--C-:B----4-:R-:W-:Y:S01]  /*dc30*/  FFMA.FTZ R52, R144, UR4, -R106.reuse ;  /* 0x0000000490347c23 */ /* 0x110fe2000801086a */
[----:B------:R-:W-:Y:S02]  /*dc40*/  MOV R144, R88 ;  /* 0x0000005800907202 */ /* 0x000fe40000000f00 */
[----:B------:R-:W2:Y:S01]  /*dc50*/  LDSM.16.MT88.4 R88, [R77+0x8800] ;  /* 0x008800004d58783b */ /* 0x000ea20000004200 */
[----:B------:R3:W4:Y:S02]  /*dc60*/  MUFU.EX2 R164, R52 ;  /* 0x0000003400a47308 */ /* 0x0007240000000800 */
[----:B---3--:R-:W-:Y:S07]  /*dc70*/  FMUL.FTZ R52, R2, R184 ;  /* 0x000000b802347220 */ /* 0x008fee0000410000 */
[-C--:B------:R-:W-:Y:S08]  /*dc80*/  HMMA.16816.F32 R52, R80, R84.reuse, R52 ;  /* 0x000000545034723c */ /* 0x080ff00000001834 */
[C---:B------:R-:W-:Y:S04]  /*dc90*/  HMMA.16816.F32 R56, R64.reuse, R84, R56 ;  /* 0x000000544038723c */ /* 0x040fe80000001838 */
[--C-:B------:R-:W-:Y:S04]  /*dca0*/  FFMA.FTZ R84, R251, UR4, -R106.reuse ;  /* 0x00000004fb547c23 */ /* 0x100fe8000801086a */
[-C--:B------:R-:W-:Y:S01]  /*dcb0*/  HMMA.16816.F32 R60, R64, R86.reuse, R60 ;  /* 0x00000056403c723c */ /* 0x080fe2000000183c */
[----:B------:R3:W-:Y:S02]  /*dcc0*/  MUFU.EX2 R186, R84 ;  /* 0x0000005400ba7308 */ /* 0x0007e40000000800 */
[----:B------:R-:W-:Y:S01]  /*dcd0*/  FMUL.FTZ R66, R0, R198 ;  /* 0x000000c600427220 */ /* 0x000fe20000410000 */
[C---:B------:R-:W-:Y:S01]  /*dce0*/  FMUL.FTZ R64, R2.reuse, R196 ;  /* 0x000000c402407220 */ /* 0x040fe20000410000 */
[----:B------:R-:W-:Y:S01]  /*dcf0*/  FMUL.FTZ R65, R2, R197 ;  /* 0x000000c502417220 */ /* 0x000fe20000410000 */
[----:B------:R-:W-:Y:S05]  /*dd00*/  FMUL.FTZ R67, R0, R199 ;  /* 0x000000c700437220 */ /* 0x000fea0000410000 */
[----:B------:R-:W-:Y:S02]  /*dd10*/  MUFU.EX2 R197, R96 ;  /* 0x0000006000c57308 */ /* 0x000fe40000000800 */
[----:B------:R-:W-:Y:S04]  /*dd20*/  HMMA.16816.F32 R64, R80, R86, R64 ;  /* 0x000000565040723c */ /* 0x000fe80000001840 */
[----:B-1----:R-:W-:Y:S01]  /*dd30*/  F2FP.F16.F32.PACK_AB R80, R167, R166 ;  /* 0x000000a6a750723e */ /* 0x002fe200000000ff */
[----:B---3--:R-:W-:Y:S01]  /*dd40*/  FFMA.FTZ R84, R150, UR4, -R106 ;  /* 0x0000000496547c23 */ /* 0x008fe2000801086a */
[----:B----4-:R-:W-:Y:S02]  /*dd50*/  F2FP.F16.F32.PACK_AB R81, R165, R164 ;  /* 0x000000a4a551723e */ /* 0x010fe400000000ff */
[----:B------:R-:W-:Y:S01]  /*dd60*/  F2FP.F16.F32.PACK_AB R82, R188, R185 ;  /* 0x000000b9bc52723e */ /* 0x000fe200000000ff */
[----:B------:R1:W3:Y:S01]  /*dd70*/  MUFU.EX2 R85, R84 ;  /* 0x0000005400557308 */ /* 0x0002e20000000800 */
[----:B------:R-:W-:Y:S02]  /*dd80*/  F2FP.F16.F32.PACK_AB R86, R189, R175 ;  /* 0x000000afbd56723e */ /* 0x000fe400000000ff */
[----:B------:R-:W-:Y:S02]  /*dd90*/  MOV R150, R216 ;  /* 0x000000d800967202 */ /* 0x000fe40000000f00 */
[----:B------:R-:W-:Y:S02]  /*dda0*/  MOV R216, R94 ;  /* 0x0000005e00d87202 */ /* 0x000fe40000000f00 */
[----:B------:R-:W-:Y:S02]  /*ddb0*/  MOV R151, R150 ;  /* 0x0000009600977202 */ /* 0x000fe40000000f00 */
[----:B------:R-:W-:Y:S02]  /*ddc0*/  MOV R150, R145 ;  /* 0x0000009100967202 */ /* 0x000fe40000000f00 */
[----:B------:R-:W-:Y:S02]  /*ddd0*/  MOV R145, R139 ;  /* 0x0000008b00917202 */ /* 0x000fe40000000f00 */
[----:B------:R-:W-:Y:S02]  /*dde0*/  MOV R139, R140 ;  /* 0x0000008c008b7202 */ /* 0x000fe40000000f00 */
[----:B------:R-:W-:Y:S01]  /*ddf0*/  MOV R140, R208 ;  /* 0x000000d0008c7202 */ /* 0x000fe20000000f00 */
[--C-:B-1----:R-:W-:Y:S01]  /*de00*/  FFMA.FTZ R84, R149, UR4, -R107.reuse ;  /* 0x0000000495547c23 */ /* 0x102fe2000801086b */
[----:B---3--:R-:W-:Y:S02]  /*de10*/  MOV R199, R85 ;  /* 0x0000005500c77202 */ /* 0x008fe40000000f00 */
[----:B------:R-:W-:Y:S01]  /*de20*/  F2FP.F16.F32.PACK_AB R85, R174, R172 ;  /* 0x000000acae55723e */ /* 0x000fe200000000ff */
[----:B------:R1:W3:Y:S01]  /*de30*/  MUFU.EX2 R198, R84 ;  /* 0x0000005400c67308 */ /* 0x0002e20000000800 */
[----:B------:R-:W-:Y:S02]  /*de40*/  F2FP.F16.F32.PACK_AB R83, R199, R186 ;  /* 0x000000bac753723e */ /* 0x000fe400000000ff */
[----:B------:R-:W-:Y:S02]  /*de50*/  MOV R149, R147 ;  /* 0x0000009300957202 */ /* 0x000fe40000000f00 */
[----:B------:R-:W-:Y:S02]  /*de60*/  MOV R147, R92 ;  /* 0x0000005c00937202 */ /* 0x000fe40000000f00 */
[----:B------:R-:W4:Y:S01]  /*de70*/  LDSM.16.MT88.4 R92, [R100+0x8800] ;  /* 0x00880000645c783b */ /* 0x000f220000004200 */
[-C--:B--2---:R-:W-:Y:S03]  /*de80*/  HMMA.16816.F32 R4, R80, R88.reuse, R4 ;  /* 0x000000585004723c */ /* 0x084fe60000001804 */
[----:B------:R-:W-:Y:S02]  /*de90*/  MOV R208, R209 ;  /* 0x000000d100d07202 */ /* 0x000fe40000000f00 */
[----:B------:R-:W-:Y:S01]  /*dea0*/  MOV R209, R98 ;  /* 0x0000006200d17202 */ /* 0x000fe20000000f00 */
[--C-:B-1----:R-:W-:Y:S01]  /*deb0*/  FFMA.FTZ R84, R252, UR4, -R104.reuse ;  /* 0x00000004fc547c23 */ /* 0x102fe20008010868 */
[----:B---3--:R-:W-:Y:S03]  /*dec0*/  F2FP.F16.F32.PACK_AB R87, R198, R171 ;  /* 0x000000abc657723e */ /* 0x008fe600000000ff */
[----:B------:R1:W2:Y:S02]  /*ded0*/  MUFU.EX2 R196, R84 ;  /* 0x0000005400c47308 */ /* 0x0002a40000000800 */
[----:B-1----:R-:W-:Y:S07]  /*dee0*/  F2FP.F16.F32.PACK_AB R84, R173, R202 ;  /* 0x000000caad54723e */ /* 0x002fee00000000ff */
[C---:B------:R-:W-:Y:S04]  /*def0*/  HMMA.16816.F32 R8, R84.reuse, R88, R8 ;  /* 0x000000585408723c */ /* 0x040fe80000001808 */
[----:B------:R-:W-:Y:S01]  /*df00*/  FFMA.FTZ R88, R153, UR4, -R107 ;  /* 0x0000000499587c23 */ /* 0x000fe2000801086b */
[----:B------:R-:W-:Y:S01]  /*df10*/  IMAD.MOV.U32 R153, RZ, RZ, R147 ;  /* 0x000000ffff997224 */ /* 0x000fe200078e0093 */
[----:B------:R-:W-:Y:S02]  /*df20*/  MOV R147, R97 ;  /* 0x0000006100937202 */ /* 0x000fe40000000f00 */
[-C--:B------:R-:W-:Y:S01]  /*df30*/  HMMA.16816.F32 R12, R84, R90.reuse, R12 ;  /* 0x0000005a540c723c */ /* 0x080fe2000000180c */
[----:B------:R1:W-:Y:S01]  /*df40*/  MUFU.EX2 R195, R88 ;  /* 0x0000005800c37308 */ /* 0x0003e20000000800 */
[----:B------:R-:W3:Y:S06]  /*df50*/  LDSM.16.MT88.4 R96, [R78+0x800] ;  /* 0x000800004e60783b */ /* 0x000eec0000004200 */
[C---:B------:R-:W-:Y:S08]  /*df60*/  HMMA.16816.F32 R16, R80.reuse, R90, R16 ;  /* 0x0000005a5010723c */ /* 0x040ff00000001810 */
[-C--:B----4-:R-:W-:Y:S03]  /*df70*/  HMMA.16816.F32 R20, R80, R92.reuse, R20 ;  /* 0x0000005c5014723c */ /* 0x090fe60000001814 */
[--C-:B-1----:R-:W-:Y:S01]  /*df80*/  FFMA.FTZ R88, R156, UR4, -R107.reuse ;  /* 0x000000049c587c23 */ /* 0x102fe2000801086b */
[----:B------:R-:W-:Y:S02]  /*df90*/  MOV R156, R155 ;  /* 0x0000009b009c7202 */ /* 0x000fe40000000f00 */
[----:B------:R-:W-:Y:S01]  /*dfa0*/  MOV R155, R154 ;  /* 0x0000009a009b7202 */ /* 0x000fe20000000f00 */
[----:B------:R1:W4:Y:S01]  /*dfb0*/  MUFU.EX2 R194, R88 ;  /* 0x0000005800c27308 */ /* 0x0003220000000800 */
[C---:B------:R-:W-:Y:S04]  /*dfc0*/  HMMA.16816.F32 R24, R84.reuse, R92, R24 ;  /* 0x0000005c5418723c */ /* 0x040fe80000001818 */
[----:B------:R-:W-:Y:S02]  /*dfd0*/  MOV R154, R152 ;  /* 0x00000098009a7202 */ /* 0x000fe40000000f00 */
[----:B------:R-:W4:Y:S02]  /*dfe0*/  LDL.LU R152, [R1+0x40] ;  /* 0x0000400001987983 */ /* 0x000f240000300800 */
[-C--:B------:R-:W-:Y:S08]  /*dff0*/  HMMA.16816.F32 R28, R84, R94.reuse, R28 ;  /* 0x0000005e541c723c */ /* 0x080ff0000000181c */
[C---:B------:R-:W-:Y:S04]  /*e000*/  HMMA.16816.F32 R32, R80.reuse, R94, R32 ;  /* 0x0000005e5020723c */ /* 0x040fe80000001820 */
[--C-:B-1----:R-:W-:Y:S02]  /*e010*/  FFMA.FTZ R88, R156, UR4, -R104.reuse ;  /* 0x000000049c587c23 */ /* 0x102fe40008010868 */
[----:B------:R-:W2:Y:S02]  /*e020*/  LDL.LU R156, [R1+0x2c] ;  /* 0x00002c00019c7983 */ /* 0x000ea40000300800 */
[-C--:B---3--:R-:W-:Y:S01]  /*e030*/  HMMA.16816.F32 R36, R80, R96.reuse, R36 ;  /* 0x000000605024723c */ /* 0x088fe20000001824 */
[----:B------:R2:W-:Y:S07]  /*e040*/  MUFU.EX2 R252, R88 ;  /* 0x0000005800fc7308 */ /* 0x0005ee0000000800 */
[C---:B------:R-:W-:Y:S08]  /*e050*/  HMMA.16816.F32 R40, R84.reuse, R96, R40 ;  /* 0x000000605428723c */ /* 0x040ff00000001828 */
[-C--:B------:R-:W-:Y:S08]  /*e060*/  HMMA.16816.F32 R44, R84, R98.reuse, R44 ;  /* 0x00000062542c723c */ /* 0x080ff0000000182c */
[C---:B------:R-:W-:Y:S04]  /*e070*/  HMMA.16816.F32 R48, R80.reuse, R98, R48 ;  /* 0x000000625030723c */ /* 0x040fe80000001830 */
[----:B--2---:R-:W-:Y:S04]  /*e080*/  FFMA.FTZ R88, R156, UR4, -R104 ;  /* 0x000000049c587c23 */ /* 0x004fe80008010868 */
[----:B------:R1:W2:Y:S02]  /*e090*/  MUFU.EX2 R187, R88 ;  /* 0x0000005800bb7308 */ /* 0x0002a40000000800 */
[----:B-1----:R-:W-:Y:S02]  /*e0a0*/  FFMA.FTZ R88, R155, UR4, -R107 ;  /* 0x000000049b587c23 */ /* 0x002fe4000801086b */
[----:B------:R-:W3:Y:S06]  /*e0b0*/  LDL.LU R155, [R1+0x78] ;  /* 0x00007800019b7983 */ /* 0x000eec0000300800 */
[----:B------:R1:W-:Y:S02]  /*e0c0*/  MUFU.EX2 R193, R88 ;  /* 0x0000005800c17308 */ /* 0x0003e40000000800 */
[----:B-1----:R-:W1:Y:S02]  /*e0d0*/  LDSM.16.MT88.4 R88, [R79+0x800] ;  /* 0x000800004f58783b */ /* 0x002e640000004200 */
[-C--:B-1----:R-:W-:Y:S08]  /*e0e0*/  HMMA.16816.F32 R52, R80, R88.reuse, R52 ;  /* 0x000000585034723c */ /* 0x082ff00000001834 */
[C---:B------:R-:W-:Y:S08]  /*e0f0*/  HMMA.16816.F32 R56, R84.reuse, R88, R56 ;  /* 0x000000585438723c */ /* 0x040ff00000001838 */
[-C--:B------:R-:W-:Y:S03]  /*e100*/  HMMA.16816.F32 R60, R84, R90.reuse, R60 ;  /* 0x0000005a543c723c */ /* 0x080fe6000000183c */
[----:B------:R-:W-:Y:S02]  /*e110*/  F2FP.F16.F32.PACK_AB R84, R197, R196 ;  /* 0x000000c4c554723e */ /* 0x000fe400000000ff */
[----:B----4-:R-:W-:Y:S02]  /*e120*/  F2FP.F16.F32.PACK_AB R85, R194, R195 ;  /* 0x000000c3c255723e */ /* 0x010fe400000000ff */
[----:B--2---:R-:W-:Y:S01]  /*e130*/  F2FP.F16.F32.PACK_AB R86, R187, R252 ;  /* 0x000000fcbb56723e */ /* 0x004fe200000000ff */
[----:B------:R-:W-:Y:S04]  /*e140*/  HMMA.16816.F32 R64, R80, R90, R64 ;  /* 0x0000005a5040723c */ /* 0x000fe80000001840 */
[--C-:B---3--:R-:W-:Y:S02]  /*e150*/  FFMA.FTZ R92, R155, UR4, -R105.reuse ;  /* 0x000000049b5c7c23 */ /* 0x108fe40008010869 */
[----:B------:R-:W2:Y:S02]  /*e160*/  LDL.LU R155, [R1+0x6c] ;  /* 0x00006c00019b7983 */ /* 0x000ea40000300800 */
[----:B------:R2:W-:Y:S02]  /*e170*/  MUFU.EX2 R192, R92 ;  /* 0x0000005c00c07308 */ /* 0x0005e40000000800 */
[--C-:B--2---:R-:W-:Y:S02]  /*e180*/  FFMA.FTZ R92, R155, UR4, -R105.reuse ;  /* 0x000000049b5c7c23 */ /* 0x104fe40008010869 */
[----:B------:R-:W2:Y:S06]  /*e190*/  LDL.LU R155, [R1+0x74] ;  /* 0x00007400019b7983 */ /* 0x000eac0000300800 */
[----:B------:R-:W1:Y:S02]  /*e1a0*/  MUFU.EX2 R183, R92 ;  /* 0x0000005c00b77308 */ /* 0x000e640000000800 */
[----:B-1----:R-:W-:Y:S01]  /*e1b0*/  F2FP.F16.F32.PACK_AB R80, R183, R192 ;  /* 0x000000c0b750723e */ /* 0x002fe200000000ff */
[--C-:B--2---:R-:W-:Y:S02]  /*e1c0*/  FFMA.FTZ R92, R155, UR4, -R106.reuse ;  /* 0x000000049b5c7c23 */ /* 0x104fe4000801086a */
[----:B------:R-:W2:Y:S05]  /*e1d0*/  LDL.LU R155, [R1+0x84] ;  /* 0x00008400019b7983 */ /* 0x000eaa0000300800 */
        /* <DEDUP_REMOVED lines=8> */
[----:B-1----:R-:W1:Y:S01]  /*e260*/  LDSM.16.MT88.4 R92, [R77+0x9000] ;  /* 0x009000004d5c783b */ /* 0x002e620000004200 */
[----:B--2---:R-:W-:Y:S07]  /*e270*/  FFMA.FTZ R96, R155, UR4, -R105 ;  /* 0x000000049b607c23 */ /* 0x004fee0008010869 */
[----:B------:R2:W3:Y:S02]  /*e280*/  MUFU.EX2 R251, R96 ;  /* 0x0000006000fb7308 */ /* 0x0004e40000000800 */
[--C-:B--2---:R-:W-:Y:S01]  /*e290*/  FFMA.FTZ R96, R154, UR4, -R106.reuse ;  /* 0x000000049a607c23 */ /* 0x104fe2000801086a */
[----:B---3--:R-:W-:Y:S01]  /*e2a0*/  F2FP.F16.F32.PACK_AB R82, R251, R248 ;  /* 0x000000f8fb52723e */ /* 0x008fe200000000ff */
[----:B------:R-:W2:Y:S06]  /*e2b0*/  LDL.LU R154, [R1+0x58] ;  /* 0x00005800019a7983 */ /* 0x000eac0000300800 */
[----:B------:R2:W-:Y:S02]  /*e2c0*/  MUFU.EX2 R181, R96 ;  /* 0x0000006000b57308 */ /* 0x0005e40000000800 */
[----:B--2---:R-:W-:Y:S02]  /*e2d0*/  FFMA.FTZ R96, R154, UR4, -R106 ;  /* 0x000000049a607c23 */ /* 0x004fe4000801086a */
[----:B------:R-:W2:Y:S06]  /*e2e0*/  LDL.LU R154, [R1+0x7c] ;  /* 0x00007c00019a7983 */ /* 0x000eac0000300800 */
[----:B------:R-:W3:Y:S02]  /*e2f0*/  MUFU.EX2 R234, R96 ;  /* 0x0000006000ea7308 */ /* 0x000ee40000000800 */
[----:B---3--:R-:W-:Y:S01]  /*e300*/  F2FP.F16.F32.PACK_AB R83, R234, R181 ;  /* 0x000000b5ea53723e */ /* 0x008fe200000000ff */
[----:B------:R-:W3:Y:S06]  /*e310*/  LDSM.16.MT88.4 R96, [R100+0x9000] ;  /* 0x009000006460783b */ /* 0x000eec0000004200 */
[-C--:B-1----:R-:W-:Y:S03]  /*e320*/  HMMA.16816.F32 R4, R80, R92.reuse, R4 ;  /* 0x0000005c5004723c */ /* 0x082fe60000001804 */
[--C-:B--2---:R-:W-:Y:S02]  /*e330*/  FFMA.FTZ R88, R154, UR4, -R107.reuse ;  /* 0x000000049a587c23 */ /* 0x104fe4000801086b */
[----:B------:R-:W2:Y:S02]  /*e340*/  LDL.LU R154, [R1+0x68] ;  /* 0x00006800019a7983 */ /* 0x000ea40000300800 */
[----:B------:R-:W1:Y:S02]  /*e350*/  MUFU.EX2 R230, R88 ;  /* 0x0000005800e67308 */ /* 0x000e640000000800 */
[----:B-1----:R-:W-:Y:S07]  /*e360*/  F2FP.F16.F32.PACK_AB R87, R230, R193 ;  /* 0x000000c1e657723e */ /* 0x002fee00000000ff */
[C---:B------:R-:W-:Y:S08]  /*e370*/  HMMA.16816.F32 R8, R84.reuse, R92, R8 ;  /* 0x0000005c5408723c */ /* 0x040ff00000001808 */
[-C--:B------:R-:W-:Y:S08]  /*e380*/  HMMA.16816.F32 R12, R84, R94.reuse, R12 ;  /* 0x0000005e540c723c */ /* 0x080ff0000000180c */
[C---:B------:R-:W-:Y:S08]  /*e390*/  HMMA.16816.F32 R16, R80.reuse, R94, R16 ;  /* 0x0000005e5010723c */ /* 0x040ff00000001810 */
[-C--:B---3--:R-:W-:Y:S08]  /*e3a0*/  HMMA.16816.F32 R20, R80, R96.reuse, R20 ;  /* 0x000000605014723c */ /* 0x088ff00000001814 */
[C---:B------:R-:W-:Y:S08]  /*e3b0*/  HMMA.16816.F32 R24, R84.reuse, R96, R24 ;  /* 0x000000605418723c */ /* 0x040ff00000001818 */
[-C--:B------:R-:W-:Y:S08]  /*e3c0*/  HMMA.16816.F32 R28, R84, R98.reuse, R28 ;  /* 0x00000062541c723c */ /* 0x080ff0000000181c */
[C---:B------:R-:W-:Y:S04]  /*e3d0*/  HMMA.16816.F32 R32, R80.reuse, R98, R32 ;  /* 0x000000625020723c */ /* 0x040fe80000001820 */
[--C-:B--2---:R-:W-:Y:S02]  /*e3e0*/  FFMA.FTZ R88, R154, UR4, -R104.reuse ;  /* 0x000000049a587c23 */ /* 0x104fe40008010868 */
[----:B------:R-:W2:Y:S02]  /*e3f0*/  LDL.LU R154, [R1+0x70] ;  /* 0x00007000019a7983 */ /* 0x000ea40000300800 */
[----:B------:R1:W-:Y:S02]  /*e400*/  MUFU.EX2 R227, R88 ;  /* 0x0000005800e37308 */ /* 0x0003e40000000800 */
[----:B-1----:R-:W1:Y:S02]  /*e410*/  LDSM.16.MT88.4 R88, [R78+0x1000] ;  /* 0x001000004e58783b */ /* 0x002e640000004200 */
[-C--:B-1----:R-:W-:Y:S08]  /*e420*/  HMMA.16816.F32 R36, R80, R88.reuse, R36 ;  /* 0x000000585024723c */ /* 0x082ff00000001824 */
[C---:B------:R-:W-:Y:S08]  /*e430*/  HMMA.16816.F32 R40, R84.reuse, R88, R40 ;  /* 0x000000585428723c */ /* 0x040ff00000001828 */
[-C--:B------:R-:W-:Y:S08]  /*e440*/  HMMA.16816.F32 R44, R84, R90.reuse, R44 ;  /* 0x0000005a542c723c */ /* 0x080ff0000000182c */
[C---:B------:R-:W-:Y:S04]  /*e450*/  HMMA.16816.F32 R48, R80.reuse, R90, R48 ;  /* 0x0000005a5030723c */ /* 0x040fe80000001830 */
[--C-:B--2---:R-:W-:Y:S02]  /*e460*/  FFMA.FTZ R92, R154, UR4, -R104.reuse ;  /* 0x000000049a5c7c23 */ /* 0x104fe40008010868 */
[----:B------:R-:W2:Y:S02]  /*e470*/  LDL.LU R154, [R1+0x94] ;  /* 0x00009400019a7983 */ /* 0x000ea40000300800 */
[----:B------:R2:W-:Y:S02]  /*e480*/  MUFU.EX2 R226, R92 ;  /* 0x0000005c00e27308 */ /* 0x0005e40000000800 */
[--C-:B--2---:R-:W-:Y:S02]  /*e490*/  FFMA.FTZ R92, R154, UR4, -R107.reuse ;  /* 0x000000049a5c7c23 */ /* 0x104fe4000801086b */
[----:B------:R-:W2:Y:S06]  /*e4a0*/  LDL.LU R154, [R1+0x9c] ;  /* 0x00009c00019a7983 */ /* 0x000eac0000300800 */
[----:B------:R2:W-:Y:S02]  /*e4b0*/  MUFU.EX2 R225, R92 ;  /* 0x0000005c00e17308 */ /* 0x0005e40000000800 */
[----:B--2---:R-:W-:Y:S02]  /*e4c0*/  FFMA.FTZ R92, R154, UR4, -R107 ;  /* 0x000000049a5c7c23 */ /* 0x004fe4000801086b */
[----:B------:R-:W2:Y:S06]  /*e4d0*/  LDL.LU R154, [R1+0x90] ;  /* 0x00009000019a7983 */ /* 0x000eac0000300800 */
[----:B------:R2:W-:Y:S01]  /*e4e0*/  MUFU.EX2 R224, R92 ;  /* 0x0000005c00e07308 */ /* 0x0005e20000000800 */
[----:B------:R-:W3:Y:S04]  /*e4f0*/  LDL.LU R155, [R1+0x98] ;  /* 0x00009800019b7983 */ /* 0x000ee80000300800 */
[----:B------:R-:W4:Y:S04]  /*e500*/  LDL.LU R156, [R1+0xa0] ;  /* 0x0000a000019c7983 */ /* 0x000f280000300800 */
[----:B------:R-:W4:Y:S04]  /*e510*/  LDL.LU R157, [R1+0xa4] ;  /* 0x0000a400019d7983 */ /* 0x000f280000300800 */
[----:B------:R-:W3:Y:S04]  /*e520*/  LDL.LU R158, [R1+0x5c] ;  /* 0x00005c00019e7983 */ /* 0x000ee80000300800 */
[----:B------:R-:W4:Y:S01]  /*e530*/  LDL.LU R159, [R1+0x64] ;  /* 0x00006400019f7983 */ /* 0x000f220000300800 */
[--C-:B--2---:R-:W-:Y:S01]  /*e540*/  FFMA.FTZ R92, R154, UR4, -R104.reuse ;  /* 0x000000049a5c7c23 */ /* 0x104fe20008010868 */
[----:B------:R-:W-:Y:S01]  /*e550*/  IMAD.MOV.U32 R154, RZ, RZ, R153 ;  /* 0x000000ffff9a7224 */ /* 0x000fe200078e0099 */
[----:B------:R-:W-:Y:S02]  /*e560*/  MOV R153, R152 ;  /* 0x0000009800997202 */ /* 0x000fe40000000f00 */
[----:B------:R-:W-:Y:S02]  /*e570*/  MOV R152, R148 ;  /* 0x0000009400987202 */ /* 0x000fe40000000f00 */
[----:B------:R-:W-:Y:S02]  /*e580*/  MOV R148, R147 ;  /* 0x0000009300947202 */ /* 0x000fe40000000f00 */
[----:B------:R-:W-:Y:S02]  /*e590*/  MOV R147, R146 ;  /* 0x0000009200937202 */ /* 0x000fe40000000f00 */
[----:B------:R-:W-:Y:S02]  /*e5a0*/  MOV R146, R138 ;  /* 0x0000008a00927202 */ /* 0x000fe40000000f00 */
[----:B------:R-:W-:Y:S02]  /*e5b0*/  MOV R138, R141 ;  /* 0x0000008d008a7202 */ /* 0x000fe40000000f00 */
[----:B------:R-:W-:Y:S02]  /*e5c0*/  MOV R141, R136 ;  /* 0x00000088008d7202 */ /* 0x000fe40000000f00 */
[----:B------:R-:W-:Y:S01]  /*e5d0*/  MOV R136, R219 ;  /* 0x000000db00887202 */ /* 0x000fe20000000f00 */
[--C-:B---3--:R-:W-:Y:S01]  /*e5e0*/  FFMA.FTZ R96, R158, UR4, -R104.reuse ;  /* 0x000000049e607c23 */ /* 0x108fe20008010868 */
[----:B------:R-:W-:Y:S01]  /*e5f0*/  MOV R219, R223 ;  /* 0x000000df00db7202 */ /* 0x000fe20000000f00 */
[--C-:B----4-:R-:W-:Y:S01]  /*e600*/  FFMA.FTZ R88, R159, UR4, -R104.reuse ;  /* 0x000000049f587c23 */ /* 0x110fe20008010868 */
[----:B------:R1:W-:Y:S01]  /*e610*/  MUFU.EX2 R223, R92 ;  /* 0x0000005c00df7308 */ /* 0x0003e20000000800 */
[----:B------:R-:W2:Y:S01]  /*e620*/  LDL.LU R159, [R1+0x60] ;  /* 0x00006000019f7983 */ /* 0x000ea20000300800 */
[----:B-1----:R-:W-:Y:S01]  /*e630*/  FFMA.FTZ R92, R155, UR4, -R104 ;  /* 0x000000049b5c7c23 */ /* 0x002fe20008010868 */
[----:B------:R-:W-:Y:S02]  /*e640*/  MOV R155, R153 ;  /* 0x00000099009b7202 */ /* 0x000fe40000000f00 */
[----:B------:R-:W-:Y:S02]  /*e650*/  MOV R153, R152 ;  /* 0x0000009800997202 */ /* 0x000fe40000000f00 */
[----:B------:R-:W-:Y:S01]  /*e660*/  MOV R152, R148 ;  /* 0x0000009400987202 */ /* 0x000fe20000000f00 */
[----:B------:R-:W-:Y:S01]  /*e670*/  IMAD.MOV.U32 R148, RZ, RZ, R147 ;  /* 0x000000ffff947224 */ /* 0x000fe200078e0093 */
[----:B------:R-:W-:Y:S02]  /*e680*/  MOV R147, R138 ;  /* 0x0000008a00937202 */ /* 0x000fe40000000f00 */
[----:B------:R-:W-:Y:S02]  /*e690*/  MOV R138, R141 ;  /* 0x0000008d008a7202 */ /* 0x000fe40000000f00 */
[----:B------:R-:W-:Y:S02]  /*e6a0*/  MOV R141, R136 ;  /* 0x00000088008d7202 */ /* 0x000fe40000000f00 */
[----:B------:R-:W-:Y:S02]  /*e6b0*/  MOV R136, R219 ;  /* 0x000000db00887202 */ /* 0x000fe40000000f00 */
[----:B------:R1:W-:Y:S02]  /*e6c0*/  MUFU.EX2 R219, R92 ;  /* 0x0000005c00db7308 */ /* 0x0003e40000000800 */
[--C-:B-1----:R-:W-:Y:S01]  /*e6d0*/  FFMA.FTZ R92, R156, UR4, -R107.reuse ;  /* 0x000000049c5c7c23 */ /* 0x102fe2000801086b */
[----:B------:R-:W-:Y:S02]  /*e6e0*/  MOV R156, R155 ;  /* 0x0000009b009c7202 */ /* 0x000fe40000000f00 */
[----:B------:R-:W-:Y:S02]  /*e6f0*/  MOV R155, R153 ;  /* 0x00000099009b7202 */ /* 0x000fe40000000f00 */
[----:B------:R-:W-:Y:S02]  /*e700*/  MOV R153, R152 ;  /* 0x0000009800997202 */ /* 0x000fe40000000f00 */
[----:B------:R-:W-:Y:S02]  /*e710*/  MOV R152, R148 ;  /* 0x0000009400987202 */ /* 0x000fe40000000f00 */
[----:B------:R-:W-:Y:S02]  /*e720*/  MOV R148, R147 ;  /* 0x0000009300947202 */ /* 0x000fe40000000f00 */
[----:B------:R-:W-:Y:S01]  /*e730*/  MOV R147, R138 ;  /* 0x0000008a00937202 */ /* 0x000fe20000000f00 */
[----:B------:R-:W-:Y:S01]  /*e740*/  IMAD.MOV.U32 R168, RZ, RZ, R152 ;  /* 0x000000ffffa87224 */ /* 0x000fe200078e0098 */
[----:B------:R-:W-:Y:S01]  /*e750*/  MOV R138, R141 ;  /* 0x0000008d008a7202 */ /* 0x000fe20000000f00 */
[----:B------:R-:W-:Y:S01]  /*e760*/  FFMA.FTZ R152, R108, UR4, -R104 ;  /* 0x000000046c987c23 */ /* 0x000fe20008010868 */
[----:B------:R-:W-:Y:S01]  /*e770*/  MOV R141, R136 ;  /* 0x00000088008d7202 */ /* 0x000fe20000000f00 */
[----:B------:R-:W-:Y:S01]  /*e780*/  IMAD.MOV.U32 R136, RZ, RZ, R212 ;  /* 0x000000ffff887224 */ /* 0x000fe200078e00d4 */
[----:B------:R-:W-:Y:S02]  /*e790*/  MOV R212, R217 ;  /* 0x000000d900d47202 */ /* 0x000fe40000000f00 */
[----:B------:R1:W-:Y:S01]  /*e7a0*/  MUFU.EX2 R217, R92 ;  /* 0x0000005c00d97308 */ /* 0x0003e20000000800 */
[----:B------:R-:W-:Y:S01]  /*e7b0*/  MOV R162, R147 ;  /* 0x0000009300a27202 */ /* 0x000fe20000000f00 */
[--C-:B------:R-:W-:Y:S01]  /*e7c0*/  FFMA.FTZ R147, R229, UR4, -R104.reuse ;  /* 0x00000004e5937c23 */ /* 0x100fe20008010868 */
[----:B------:R-:W-:Y:S01]  /*e7d0*/  MOV R163, R148 ;  /* 0x0000009400a37202 */ /* 0x000fe20000000f00 */
[--C-:B------:R-:W-:Y:S01]  /*e7e0*/  FFMA.FTZ R148, R228, UR4, -R104.reuse ;  /* 0x00000004e4947c23 */ /* 0x100fe20008010868 */
[----:B------:R-:W-:Y:S01]  /*e7f0*/  MOV R161, R138 ;  /* 0x0000008a00a17202 */ /* 0x000fe20000000f00 */
[----:B------:R-:W-:Y:S01]  /*e800*/  FFMA.FTZ R138, R231, UR4, -R104 ;  /* 0x00000004e78a7c23 */ /* 0x000fe20008010868 */
[--C-:B-1----:R-:W-:Y:S01]  /*e810*/  FFMA.FTZ R92, R157, UR4, -R107.reuse ;  /* 0x000000049d5c7c23 */ /* 0x102fe2000801086b */
[----:B------:R-:W-:Y:S02]  /*e820*/  MOV R157, R156 ;  /* 0x0000009c009d7202 */ /* 0x000fe40000000f00 */
        /* <DEDUP_REMOVED lines=8> */
[----:B------:R1:W-:Y:S10]  /*e8b0*/  MUFU.EX2 R214, R92 ;  /* 0x0000005c00d67308 */ /* 0x0003f40000000800 */
[----:B------:R-:W-:Y:S01]  /*e8c0*/  MUFU.EX2 R216, R96 ;  /* 0x0000006000d87308 */ /* 0x000fe20000000800 */
[----:B-1----:R-:W1:Y:S02]  /*e8d0*/  LDSM.16.MT88.4 R92, [R79+0x1000] ;  /* 0x001000004f5c783b */ /* 0x002e640000004200 */
[-C--:B-1----:R-:W-:Y:S08]  /*e8e0*/  HMMA.16816.F32 R52, R80, R92.reuse, R52 ;  /* 0x0000005c5034723c */ /* 0x082ff00000001834 */
[C---:B------:R-:W-:Y:S08]  /*e8f0*/  HMMA.16816.F32 R56, R84.reuse, R92, R56 ;  /* 0x0000005c5438723c */ /* 0x040ff00000001838 */
[-C--:B------:R-:W-:Y:S01]  /*e900*/  HMMA.16816.F32 R60, R84, R94.reuse, R60 ;  /* 0x0000005e543c723c */ /* 0x080fe2000000183c */
[----:B------:R-:W-:Y:S07]  /*e910*/  LDSM.16.MT88.4 R84, [R100+0x9800] ;  /* 0x009800006454783b */ /* 0x000fee0000004200 */
[----:B------:R-:W-:Y:S01]  /*e920*/  HMMA.16816.F32 R64, R80, R94, R64 ;  /* 0x0000005e5040723c */ /* 0x000fe20000001840 */
[----:B------:R-:W-:Y:S03]  /*e930*/  LDSM.16.MT88.4 R92, [R79+0x1800] ;  /* 0x001800004f5c783b */ /* 0x000fe60000004200 */
[----:B--2---:R-:W-:Y:S01]  /*e940*/  FFMA.FTZ R89, R159, UR4, -R107 ;  /* 0x000000049f597c23 */ /* 0x004fe2000801086b */
[----:B------:R-:W-:Y:S02]  /*e950*/  MOV R159, R158 ;  /* 0x0000009e009f7202 */ /* 0x000fe40000000f00 */
[----:B------:R-:W-:Y:S01]  /*e960*/  MOV R158, R157 ;  /* 0x0000009d009e7202 */ /* 0x000fe20000000f00 */
[----:B------:R-:W-:Y:S01]  /*e970*/  IMAD.MOV.U32 R157, RZ, RZ, R156 ;  /* 0x000000ffff9d7224 */ /* 0x000fe200078e009c */
[----:B------:R-:W-:Y:S02]  /*e980*/  MOV R156, R154 ;  /* 0x0000009a009c7202 */ /* 0x000fe40000000f00 */
[----:B------:R-:W-:Y:S02]  /*e990*/  MOV R154, R143 ;  /* 0x0000008f009a7202 */ /* 0x000fe40000000f00 */
[----:B------:R-:W-:Y:S02]  /*e9a0*/  MOV R143, R213 ;  /* 0x000000d5008f7202 */ /* 0x000fe40000000f00 */
[----:B------:R-:W-:Y:S01]  /*e9b0*/  MOV R160, R159 ;  /* 0x0000009f00a07202 */ /* 0x000fe20000000f00 */
[----:B------:R1:W-:Y:S01]  /*e9c0*/  MUFU.EX2 R213, R88 ;  /* 0x0000005800d57308 */ /* 0x0003e20000000800 */
[----:B------:R-:W-:Y:S01]  /*e9d0*/  MOV R159, R158 ;  /* 0x0000009e009f7202 */ /* 0x000fe20000000f00 */
[--C-:B------:R-:W-:Y:S01]  /*e9e0*/  FFMA.FTZ R154, R154, UR4, -R106.reuse ;  /* 0x000000049a9a7c23 */ /* 0x100fe2000801086a */
[----:B------:R-:W-:Y:S02]  /*e9f0*/  MOV R158, R157 ;  /* 0x0000009d009e7202 */ /* 0x000fe40000000f00 */
[----:B------:R-:W-:Y:S02]  /*ea00*/  MOV R157, R156 ;  /* 0x0000009c009d7202 */ /* 0x000fe40000000f00 */
[----:B------:R-:W-:Y:S02]  /*ea10*/  MOV R156, R143 ;  /* 0x0000008f009c7202 */ /* 0x000fe40000000f00 */
[----:B------:R-:W-:Y:S02]  /*ea20*/  MOV R143, R132 ;  /* 0x00000084008f7202 */ /* 0x000fe40000000f00 */
[----:B------:R-:W2:Y:S01]  /*ea30*/  LDL.LU R132, [R1+0x4] ;  /* 0x0000040001847983 */ /* 0x000ea20000300800 */
[----:B------:R-:W-:Y:S01]  /*ea40*/  MOV R170, R159 ;  /* 0x0000009f00aa7202 */ /* 0x000fe20000000f00 */
[----:B------:R-:W-:Y:S01]  /*ea50*/  FFMA.FTZ R156, R156, UR4, -R106 ;  /* 0x000000049c9c7c23 */ /* 0x000fe2000801086a */
[----:B------:R-:W-:Y:S01]  /*ea60*/  MOV R176, R160 ;  /* 0x000000a000b07202 */ /* 0x000fe20000000f00 */
[----:B------:R-:W1:Y:S01]  /*ea70*/  LDL.LU R177, [R1+0xc0] ;  /* 0x0000c00001b17983 */ /* 0x000e620000300800 */
[----:B------:R-:W-:Y:S01]  /*ea80*/  MOV R160, R141 ;  /* 0x0000008d00a07202 */ /* 0x000fe20000000f00 */
[----:B------:R-:W-:Y:S01]  /*ea90*/  FFMA.FTZ R143, R143, UR4, -R105 ;  /* 0x000000048f8f7c23 */ /* 0x000fe20008010869 */
[----:B------:R-:W-:Y:S02]  /*eaa0*/  MOV R178, R170 ;  /* 0x000000aa00b27202 */ /* 0x000fe40000000f00 */
[----:B------:R-:W-:Y:S01]  /*eab0*/  MOV R159, R136 ;  /* 0x00000088009f7202 */ /* 0x000fe20000000f00 */
[----:B------:R-:W-:Y:S01]  /*eac0*/  FFMA.FTZ R136, R232, UR4, -R104 ;  /* 0x00000004e8887c23 */ /* 0x000fe20008010868 */
[----:B------:R-:W-:Y:S01]  /*ead0*/  MOV R170, R168 ;  /* 0x000000a800aa7202 */ /* 0x000fe20000000f00 */
[--C-:B------:R-:W-:Y:S01]  /*eae0*/  FFMA.FTZ R108, R178, UR4, -R107.reuse ;  /* 0x00000004b26c7c23 */ /* 0x100fe2000801086b */
[----:B------:R-:W-:Y:S01]  /*eaf0*/  MOV R168, R162 ;  /* 0x000000a200a87202 */ /* 0x000fe20000000f00 */
[----:B------:R-:W-:Y:S01]  /*eb00*/  IMAD.MOV.U32 R162, RZ, RZ, R160 ;  /* 0x000000ffffa27224 */ /* 0x000fe200078e00a0 */
[----:B------:R-:W-:Y:S02]  /*eb10*/  MOV R160, R159 ;  /* 0x0000009f00a07202 */ /* 0x000fe40000000f00 */
[----:B------:R-:W-:Y:S02]  /*eb20*/  MOV R159, R157 ;  /* 0x0000009d009f7202 */ /* 0x000fe40000000f00 */
[----:B------:R-:W-:Y:S02]  /*eb30*/  MOV R157, R155 ;  /* 0x0000009b009d7202 */ /* 0x000fe40000000f00 */
[----:B------:R-:W-:Y:S02]  /*eb40*/  MOV R155, R153 ;  /* 0x00000099009b7202 */ /* 0x000fe40000000f00 */
[----:B------:R-:W-:Y:S01]  /*eb50*/  MOV R169, R158 ;  /* 0x0000009e00a97202 */ /* 0x000fe20000000f00 */
[--C-:B------:R-:W-:Y:S01]  /*eb60*/  FFMA.FTZ R158, R121, UR4, -R104.reuse ;  /* 0x00000004799e7c23 */ /* 0x100fe20008010868 */
[----:B------:R-:W-:Y:S01]  /*eb70*/  MOV R153, R151 ;  /* 0x0000009700997202 */ /* 0x000fe20000000f00 */
[----:B------:R-:W-:Y:S01]  /*eb80*/  FFMA.FTZ R121, R176, UR4, -R107 ;  /* 0x00000004b0797c23 */ /* 0x000fe2000801086b */
[----:B------:R-:W-:Y:S02]  /*eb90*/  MOV R151, R150 ;  /* 0x0000009600977202 */ /* 0x000fe40000000f00 */
[----:B------:R-:W-:Y:S02]  /*eba0*/  MOV R150, R211 ;  /* 0x000000d300967202 */ /* 0x000fe40000000f00 */
[----:B------:R-:W-:Y:S02]  /*ebb0*/  MOV R176, R170 ;  /* 0x000000aa00b07202 */ /* 0x000fe40000000f00 */
[----:B------:R-:W-:Y:S02]  /*ebc0*/  MOV R141, R212 ;  /* 0x000000d4008d7202 */ /* 0x000fe40000000f00 */
[----:B------:R-:W-:Y:S01]  /*ebd0*/  MOV R178, R176 ;  /* 0x000000b000b27202 */ /* 0x000fe20000000f00 */
[----:B------:R-:W-:Y:S02]  /*ebe0*/  MUFU.EX2 R212, R89 ;  /* 0x0000005900d47308 */ /* 0x000fe40000000800 */
[--C-:B------:R-:W-:Y:S01]  /*ebf0*/  FFMA.FTZ R141, R141, UR4, -R105.reuse ;  /* 0x000000048d8d7c23 */ /* 0x100fe20008010869 */
[--C-:B--2---:R-:W-:Y:S01]  /*ec00*/  FFMA.FTZ R132, R132, UR4, -R104.reuse ;  /* 0x0000000484847c23 */ /* 0x104fe20008010868 */
[----:B-1----:R-:W-:Y:S01]  /*ec10*/  FFMA.FTZ R88, R177, UR4, -R105 ;  /* 0x00000004b1587c23 */ /* 0x002fe20008010869 */
[----:B------:R-:W-:Y:S02]  /*ec20*/  MOV R177, R169 ;  /* 0x000000a900b17202 */ /* 0x000fe40000000f00 */
[----:B------:R-:W-:Y:S03]  /*ec30*/  MOV R169, R163 ;  /* 0x000000a300a97202 */ /* 0x000fe60000000f00 */
[----:B------:R1:W-:Y:S01]  /*ec40*/  MUFU.EX2 R211, R88 ;  /* 0x0000005800d37308 */ /* 0x0003e20000000800 */
[----:B------:R-:W-:Y:S01]  /*ec50*/  MOV R163, R161 ;  /* 0x000000a100a37202 */ /* 0x000fe20000000f00 */
[--C-:B------:R-:W-:Y:S01]  /*ec60*/  FFMA.FTZ R161, R124, UR4, -R104.reuse ;  /* 0x000000047ca17c23 */ /* 0x100fe20008010868 */
[----:B------:R-:W-:Y:S01]  /*ec70*/  MOV R170, R169 ;  /* 0x000000a900aa7202 */ /* 0x000fe20000000f00 */
[----:B------:R-:W-:Y:S01]  /*ec80*/  FFMA.FTZ R104, R125, UR4, -R104 ;  /* 0x000000047d687c23 */ /* 0x000fe20008010868 */
[----:B------:R-:W-:Y:S02]  /*ec90*/  MOV R169, R168 ;  /* 0x000000a800a97202 */ /* 0x000fe40000000f00 */
[----:B------:R-:W-:Y:S02]  /*eca0*/  MOV R168, R163 ;  /* 0x000000a300a87202 */ /* 0x000fe40000000f00 */
[----:B------:R-:W-:Y:S01]  /*ecb0*/  MOV R163, R162 ;  /* 0x000000a200a37202 */ /* 0x000fe20000000f00 */
[----:B------:R-:W-:Y:S01]  /*ecc0*/  IMAD.MOV.U32 R162, RZ, RZ, R160 ;  /* 0x000000ffffa27224 */ /* 0x000fe200078e00a0 */
[----:B------:R-:W-:Y:S01]  /*ecd0*/  MOV R160, R159 ;  /* 0x0000009f00a07202 */ /* 0x000fe20000000f00 */
[----:B------:R-:W-:Y:S01]  /*ece0*/  IMAD.MOV.U32 R176, RZ, RZ, R169 ;  /* 0x000000ffffb07224 */ /* 0x000fe200078e00a9 */
[----:B------:R-:W-:Y:S02]  /*ecf0*/  MOV R159, R157 ;  /* 0x0000009d009f7202 */ /* 0x000fe40000000f00 */
[----:B------:R-:W-:Y:S02]  /*ed00*/  MOV R157, R155 ;  /* 0x0000009b009d7202 */ /* 0x000fe40000000f00 */
[----:B------:R-:W-:Y:S01]  /*ed10*/  MOV R155, R153 ;  /* 0x00000099009b7202 */ /* 0x000fe20000000f00 */
[----:B-1----:R-:W-:Y:S01]  /*ed20*/  FFMA.FTZ R88, R177, UR4, -R105 ;  /* 0x00000004b1587c23 */ /* 0x002fe20008010869 */
[----:B------:R-:W-:Y:S02]  /*ed30*/  MOV R153, R151 ;  /* 0x0000009700997202 */ /* 0x000fe40000000f00 */
[----:B------:R-:W-:Y:S02]  /*ed40*/  MOV R151, R150 ;  /* 0x0000009600977202 */ /* 0x000fe40000000f00 */
[----:B------:R-:W-:Y:S02]  /*ed50*/  MOV R150, R149 ;  /* 0x0000009500967202 */ /* 0x000fe40000000f00 */
[----:B------:R-:W-:Y:S02]  /*ed60*/  MOV R149, R144 ;  /* 0x0000009000957202 */ /* 0x000fe40000000f00 */
[----:B------:R-:W-:Y:S02]  /*ed70*/  MOV R144, R137 ;  /* 0x0000008900907202 */ /* 0x000fe40000000f00 */
[----:B------:R-:W-:Y:S02]  /*ed80*/  MOV R137, R210 ;  /* 0x000000d200897202 */ /* 0x000fe40000000f00 */
[----:B------:R1:W2:Y:S01]  /*ed90*/  MUFU.EX2 R210, R88 ;  /* 0x0000005800d27308 */ /* 0x0002a20000000800 */
        /* <DEDUP_REMOVED lines=10> */
[----:B------:R-:W-:Y:S02]  /*ee40*/  MOV R157, R153 ;  /* 0x00000099009d7202 */ /* 0x000fe40000000f00 */
[----:B------:R-:W-:Y:S02]  /*ee50*/  MOV R191, R176 ;  /* 0x000000b000bf7202 */ /* 0x000fe40000000f00 */
[----:B------:R-:W-:Y:S02]  /*ee60*/  MOV R153, R150 ;  /* 0x0000009600997202 */ /* 0x000fe40000000f00 */
[----:B------:R-:W-:Y:S02]  /*ee70*/  MOV R184, R169 ;  /* 0x000000a900b87202 */ /* 0x000fe40000000f00 */
[----:B------:R-:W-:Y:S01]  /*ee80*/  MOV R169, R159 ;  /* 0x0000009f00a97202 */ /* 0x000fe20000000f00 */
[----:B------:R-:W-:Y:S01]  /*ee90*/  FFMA.FTZ R159, R70, UR4, -R107 ;  /* 0x00000004469f7c23 */ /* 0x000fe2000801086b */
[----:B------:R-:W-:Y:S01]  /*eea0*/  MOV R190, R170 ;  /* 0x000000aa00be7202 */ /* 0x000fe20000000f00 */
[--C-:B------:R-:W-:Y:S01]  /*eeb0*/  FFMA.FTZ R70, R97, UR4, -R106.reuse ;  /* 0x0000000461467c23 */ /* 0x100fe2000801086a */
[----:B------:R-:W-:Y:S02]  /*eec0*/  MOV R155, R151 ;  /* 0x00000097009b7202 */ /* 0x000fe40000000f00 */
[----:B------:R-:W-:Y:S01]  /*eed0*/  MOV R151, R149 ;  /* 0x0000009500977202 */ /* 0x000fe20000000f00 */
[----:B------:R-:W-:Y:S01]  /*eee0*/  IMAD.MOV.U32 R149, RZ, RZ, R137 ;  /* 0x000000ffff957224 */ /* 0x000fe200078e0089 */
[----:B------:R-:W-:Y:S01]  /*eef0*/  MOV R150, R144 ;  /* 0x0000009000967202 */ /* 0x000fe20000000f00 */
[----:B------:R-:W-:Y:S01]  /*ef00*/  FFMA.FTZ R137, R246, UR4, -R107 ;  /* 0x00000004f6897c23 */ /* 0x000fe2000801086b */
[----:B------:R-:W-:Y:S01]  /*ef10*/  MOV R179, R168 ;  /* 0x000000a800b37202 */ /* 0x000fe20000000f00 */
[----:B------:R-:W-:Y:S01]  /*ef20*/  FFMA.FTZ R149, R149, UR4, -R106 ;  /* 0x0000000495957c23 */ /* 0x000fe2000801086a */
[----:B------:R-:W-:Y:S02]  /*ef30*/  MOV R97, R191 ;  /* 0x000000bf00617202 */ /* 0x000fe40000000f00 */
[----:B------:R-:W-:Y:S01]  /*ef40*/  MOV R178, R163 ;  /* 0x000000a300b27202 */ /* 0x000fe20000000f00 */
[----:B------:R-:W-:Y:S01]  /*ef50*/  IMAD.MOV.U32 R163, RZ, RZ, R153 ;  /* 0x000000ffffa37224 */ /* 0x000fe200078e0099 */
[----:B------:R-:W-:Y:S01]  /*ef60*/  MOV R144, R142 ;  /* 0x0000008e00907202 */ /* 0x000fe20000000f00 */
[--C-:B------:R-:W-:Y:S01]  /*ef70*/  FFMA.FTZ R142, R235, UR4, -R107.reuse ;  /* 0x00000004eb8e7c23 */ /* 0x100fe2000801086b */
[----:B------:R-:W-:Y:S01]  /*ef80*/  MOV R177, R162 ;  /* 0x000000a200b17202 */ /* 0x000fe20000000f00 */
[--C-:B------:R-:W-:Y:S01]  /*ef90*/  FFMA.FTZ R153, R72, UR4, -R107.reuse ;  /* 0x0000000448997c23 */ /* 0x100fe2000801086b */
[----:B------:R-:W-:Y:S02]  /*efa0*/  MOV R191, R190 ;  /* 0x000000be00bf7202 */ /* 0x000fe40000000f00 */
[----:B------:R-:W-:Y:S02]  /*efb0*/  MOV R168, R160 ;  /* 0x000000a000a87202 */ /* 0x000fe40000000f00 */
[----:B------:R-:W-:Y:S02]  /*efc0*/  MOV R190, R184 ;  /* 0x000000b800be7202 */ /* 0x000fe40000000f00 */
[----:B------:R-:W-:Y:S01]  /*efd0*/  MOV R162, R151 ;  /* 0x0000009700a27202 */ /* 0x000fe20000000f00 */
[--C-:B------:R-:W-:Y:S01]  /*efe0*/  FFMA.FTZ R151, R233, UR4, -R107.reuse ;  /* 0x00000004e9977c23 */ /* 0x100fe2000801086b */
[----:B------:R-:W-:Y:S02]  /*eff0*/  MOV R160, R150 ;  /* 0x0000009600a07202 */ /* 0x000fe40000000f00 */
[----:B------:R-:W-:Y:S02]  /*f000*/  MOV R184, R179 ;  /* 0x000000b300b87202 */ /* 0x000fe40000000f00 */
[----:B------:R-:W-:Y:S02]  /*f010*/  MOV R170, R157 ;  /* 0x0000009d00aa7202 */ /* 0x000fe40000000f00 */
[----:B------:R-:W-:Y:S02]  /*f020*/  MOV R179, R178 ;  /* 0x000000b200b37202 */ /* 0x000fe40000000f00 */
[----:B------:R-:W-:Y:S01]  /*f030*/  MOV R157, R144 ;  /* 0x00000090009d7202 */ /* 0x000fe20000000f00 */
[----:B------:R-:W-:Y:S01]  /*f040*/  FFMA.FTZ R144, R110, UR4, -R107 ;  /* 0x000000046e907c23 */ /* 0x000fe2000801086b */
[----:B------:R-:W-:Y:S01]  /*f050*/  MOV R178, R177 ;  /* 0x000000b100b27202 */ /* 0x000fe20000000f00 */
[----:B------:R-:W-:Y:S01]  /*f060*/  FFMA.FTZ R110, R184, UR4, -R105 ;  /* 0x00000004b86e7c23 */ /* 0x000fe20008010869 */
[----:B------:R-:W-:Y:S02]  /*f070*/  MOV R150, R209 ;  /* 0x000000d100967202 */ /* 0x000fe40000000f00 */
[----:B------:R-:W-:Y:S01]  /*f080*/  MOV R177, R163 ;  /* 0x000000a300b17202 */ /* 0x000fe20000000f00 */
[----:B------:R1:W-:Y:S01]  /*f090*/  MUFU.EX2 R209, R88 ;  /* 0x0000005800d17308 */ /* 0x0003e20000000800 */
[----:B------:R-:W-:Y:S01]  /*f0a0*/  MOV R163, R162 ;  /* 0x000000a200a37202 */ /* 0x000fe20000000f00 */
        /* <DEDUP_REMOVED lines=8> */
[----:B------:R3:W4:Y:S01]  /*f130*/  MUFU.EX2 R208, R70 ;  /* 0x0000004600d07308 */ /* 0x0007220000000800 */
[----:B------:R-:W-:Y:S01]  /*f140*/  MOV R184, R179 ;  /* 0x000000b300b87202 */ /* 0x000fe20000000f00 */
[----:B-1----:R-:W1:Y:S01]  /*f150*/  LDSM.16.MT88.4 R88, [R77+0x9800] ;  /* 0x009800004d58783b */ /* 0x002e620000004200 */
[----:B------:R-:W-:Y:S02]  /*f160*/  MOV R179, R178 ;  /* 0x000000b200b37202 */ /* 0x000fe40000000f00 */
[----:B------:R-:W-:Y:S02]  /*f170*/  MOV R178, R163 ;  /* 0x000000a300b27202 */ /* 0x000fe40000000f00 */
[----:B------:R-:W-:Y:S02]  /*f180*/  MOV R163, R162 ;  /* 0x000000a200a37202 */ /* 0x000fe40000000f00 */
[----:B------:R-:W-:Y:S01]  /*f190*/  MOV R162, R160 ;  /* 0x000000a000a27202 */ /* 0x000fe20000000f00 */
[----:B------:R-:W-:Y:S01]  /*f1a0*/  IMAD.MOV.U32 R160, RZ, RZ, R157 ;  /* 0x000000ffffa07224 */ /* 0x000fe200078e009d */
[----:B------:R-:W-:Y:S02]  /*f1b0*/  MOV R157, R150 ;  /* 0x00000096009d7202 */ /* 0x000fe40000000f00 */
[----:B------:R-:W-:Y:S02]  /*f1c0*/  MOV R150, R146 ;  /* 0x0000009200967202 */ /* 0x000fe40000000f00 */
[----:B------:R-:W-:Y:S01]  /*f1d0*/  MOV R146, R145 ;  /* 0x0000009100927202 */ /* 0x000fe20000000f00 */
[----:B------:R-:W-:Y:S01]  /*f1e0*/  IMAD.MOV.U32 R232, RZ, RZ, R157 ;  /* 0x000000ffffe87224 */ /* 0x000fe200078e009d */
[----:B------:R-:W-:Y:S01]  /*f1f0*/  MOV R145, R139 ;  /* 0x0000008b00917202 */ /* 0x000fe20000000f00 */
[--C-:B---3--:R-:W-:Y:S01]  /*f200*/  FFMA.FTZ R70, R97, UR4, -R105.reuse ;  /* 0x0000000461467c23 */ /* 0x108fe20008010869 */
[----:B------:R-:W-:Y:S01]  /*f210*/  MOV R139, R140 ;  /* 0x0000008c008b7202 */ /* 0x000fe20000000f00 */
[----:B------:R-:W-:Y:S01]  /*f220*/  FFMA.FTZ R157, R117, UR4, -R105 ;  /* 0x00000004759d7c23 */ /* 0x000fe20008010869 */
[----:B------:R-:W-:Y:S01]  /*f230*/  MOV R140, R133 ;  /* 0x00000085008c7202 */ /* 0x000fe20000000f00 */
[--C-:B------:R-:W-:Y:S01]  /*f240*/  FFMA.FTZ R145, R145, UR4, -R106.reuse ;  /* 0x0000000491917c23 */ /* 0x100fe2000801086a */
[----:B------:R-:W-:Y:S01]  /*f250*/  MOV R133, R207 ;  /* 0x000000cf00857202 */ /* 0x000fe20000000f00 */
[----:B------:R-:W3:Y:S01]  /*f260*/  LDSM.16.MT88.4 R96, [R78+0x1800] ;  /* 0x001800004e60783b */ /* 0x000ee20000004200 */
[----:B------:R2:W-:Y:S01]  /*f270*/  MUFU.EX2 R207, R70 ;  /* 0x0000004600cf7308 */ /* 0x0005e20000000800 */
[----:B------:R-:W-:Y:S01]  /*f280*/  MOV R176, R155 ;  /* 0x0000009b00b07202 */ /* 0x000fe20000000f00 */
[--C-:B------:R-:W-:Y:S01]  /*f290*/  FFMA.FTZ R155, R71, UR4, -R107.reuse ;  /* 0x00000004479b7c23 */ /* 0x100fe2000801086b */
[----:B------:R-:W-:Y:S01]  /*f2a0*/  FFMA.FTZ R107, R69, UR4, -R107 ;  /* 0x00000004456b7c23 */ /* 0x000fe2000801086b */
[--C-:B------:R-:W-:Y:S01]  /*f2b0*/  FFMA.FTZ R69, R191, UR4, -R105.reuse ;  /* 0x00000004bf457c23 */ /* 0x100fe20008010869 */
[--C-:B------:R-:W-:Y:S01]  /*f2c0*/  FFMA.FTZ R71, R190, UR4, -R106.reuse ;  /* 0x00000004be477c23 */ /* 0x100fe2000801086a */
[----:B------:R-:W-:Y:S01]  /*f2d0*/  MOV R190, R139 ;  /* 0x0000008b00be7202 */ /* 0x000fe20000000f00 */
[--C-:B------:R-:W-:Y:S01]  /*f2e0*/  FFMA.FTZ R140, R140, UR4, -R106.reuse ;  /* 0x000000048c8c7c23 */ /* 0x100fe2000801086a */
[----:B------:R-:W-:Y:S01]  /*f2f0*/  MOV R139, R206 ;  /* 0x000000ce008b7202 */ /* 0x000fe20000000f00 */
[--C-:B------:R-:W-:Y:S01]  /*f300*/  FFMA.FTZ R133, R133, UR4, -R106.reuse ;  /* 0x0000000485857c23 */ /* 0x100fe2000801086a */
[----:B------:R4:W1:Y:S01]  /*f310*/  MUFU.EX2 R206, R69 ;  /* 0x0000004500ce7308 */ /* 0x0008620000000800 */
[----:B------:R-:W-:Y:S01]  /*f320*/  MOV R229, R184 ;  /* 0x000000b800e57202 */ /* 0x000fe20000000f00 */
[--C-:B------:R-:W-:Y:S01]  /*f330*/  FFMA.FTZ R125, R190, UR4, -R106.reuse ;  /* 0x00000004be7d7c23 */ /* 0x100fe2000801086a */
[----:B------:R-:W-:Y:S01]  /*f340*/  MOV R184, R162 ;  /* 0x000000a200b87202 */ /* 0x000fe20000000f00 */
[--C-:B------:R-:W-:Y:S01]  /*f350*/  FFMA.FTZ R139, R139, UR4, -R106.reuse ;  /* 0x000000048b8b7c23 */ /* 0x100fe2000801086a */
[----:B------:R-:W-:Y:S01]  /*f360*/  MOV R231, R160 ;  /* 0x000000a000e77202 */ /* 0x000fe20000000f00 */
[--C-:B------:R-:W-:Y:S01]  /*f370*/  FFMA.FTZ R160, R116, UR4, -R105.reuse ;  /* 0x0000000474a07c23 */ /* 0x100fe20008010869 */
[----:B--2---:R-:W2:Y:S01]  /*f380*/  LDL.LU R70, [R1+0xcc] ;  /* 0x0000cc0001467983 */ /* 0x004ea20000300800 */
[----:B------:R-:W-:Y:S01]  /*f390*/  MOV R191, R150 ;  /* 0x0000009600bf7202 */ /* 0x000fe20000000f00 */
[--C-:B------:R-:W-:Y:S01]  /*f3a0*/  FFMA.FTZ R150, R249, UR4, -R105.reuse ;  /* 0x00000004f9967c23 */ /* 0x100fe20008010869 */
[----:B------:R-:W-:Y:S01]  /*f3b0*/  MOV R162, R146 ;  /* 0x0000009200a27202 */ /* 0x000fe20000000f00 */
[--C-:B------:R-:W-:Y:S01]  /*f3c0*/  FFMA.FTZ R146, R250, UR4, -R105.reuse ;  /* 0x00000004fa927c23 */ /* 0x100fe20008010869 */
[----:B------:R-:W-:Y:S01]  /*f3d0*/  MOV R228, R179 ;  /* 0x000000b300e47202 */ /* 0x000fe20000000f00 */
[----:B------:R-:W-:Y:S01]  /*f3e0*/  FFMA.FTZ R105, R109, UR4, -R105 ;  /* 0x000000046d697c23 */ /* 0x000fe20008010869 */
[--C-:B------:R-:W-:Y:S01]  /*f3f0*/  FFMA.FTZ R109, R231, UR4, -R106.reuse ;  /* 0x00000004e76d7c23 */ /* 0x100fe2000801086a */
[--C-:B------:R-:W-:Y:S01]  /*f400*/  FFMA.FTZ R116, R232, UR4, -R106.reuse ;  /* 0x00000004e8747c23 */ /* 0x100fe2000801086a */
[--C-:B------:R-:W-:Y:S01]  /*f410*/  FFMA.FTZ R117, R191, UR4, -R106.reuse ;  /* 0x00000004bf757c23 */ /* 0x100fe2000801086a */
[--C-:B----4-:R-:W-:Y:S01]  /*f420*/  FFMA.FTZ R69, R229, UR4, -R106.reuse ;  /* 0x00000004e5457c23 */ /* 0x110fe2000801086a */
[--C-:B------:R-:W-:Y:S01]  /*f430*/  FFMA.FTZ R72, R228, UR4, -R106.reuse ;  /* 0x00000004e4487c23 */ /* 0x100fe2000801086a */
[--C-:B------:R-:W-:Y:S01]  /*f440*/  FFMA.FTZ R124, R162, UR4, -R106.reuse ;  /* 0x00000004a27c7c23 */ /* 0x100fe2000801086a */
[----:B------:R-:W-:Y:S01]  /*f450*/  FFMA.FTZ R106, R204, UR4, -R106 ;  /* 0x00000004cc6a7c23 */ /* 0x000fe2000801086a */
[----:B------:R-:W-:Y:S01]  /*f460*/  IMAD.MOV.U32 R249, RZ, RZ, R202 ;  /* 0x000000fffff97224 */ /* 0x000fe200078e00ca */
[----:B------:R-:W-:Y:S01]  /*f470*/  MUFU.EX2 R204, R108 ;  /* 0x0000006c00cc7308 */ /* 0x000fe20000000800 */
[----:B------:R-:W-:Y:S02]  /*f480*/  MOV R179, R163 ;  /* 0x000000a300b37202 */ /* 0x000fe40000000f00 */
[----:B------:R-:W-:Y:S02]  /*f490*/  F2FP.F16.F32.PACK_AB R80, R210, R211 ;  /* 0x000000d3d250723e */ /* 0x000fe400000000ff */
[----:B------:R-:W-:Y:S02]  /*f4a0*/  F2FP.F16.F32.PACK_AB R81, R208, R209 ;  /* 0x000000d1d051723e */ /* 0x000fe400000000ff */
[----:B-1----:R-:W-:Y:S03]  /*f4b0*/  F2FP.F16.F32.PACK_AB R82, R206, R207 ;  /* 0x000000cfce52723e */ /* 0x002fe600000000ff */
[----:B------:R1:W-:Y:S01]  /*f4c0*/  MUFU.EX2 R202, R115 ;  /* 0x0000007300ca7308 */ /* 0x0003e20000000800 */
[----:B------:R-:W-:Y:S02]  /*f4d0*/  MOV R231, R188 ;  /* 0x000000bc00e77202 */ /* 0x000fe40000000f00 */
[----:B------:R-:W-:Y:S02]  /*f4e0*/  MOV R232, R187 ;  /* 0x000000bb00e87202 */ /* 0x000fe40000000f00 */
[----:B------:R-:W-:Y:S02]  /*f4f0*/  MOV R250, R172 ;  /* 0x000000ac00fa7202 */ /* 0x000fe40000000f00 */
[----:B------:R-:W-:Y:S03]  /*f500*/  MOV R228, R189 ;  /* 0x000000bd00e47202 */ /* 0x000fe60000000f00 */
[----:B------:R-:W-:Y:S01]  /*f510*/  MUFU.EX2 R191, R114 ;  /* 0x0000007200bf7308 */ /* 0x000fe20000000800 */
[----:B------:R-:W-:Y:S02]  /*f520*/  MOV R229, R171 ;  /* 0x000000ab00e57202 */ /* 0x000fe40000000f00 */
[----:B------:R-:W-:Y:S02]  /*f530*/  MOV R246, R175 ;  /* 0x000000af00f67202 */ /* 0x000fe40000000f00 */
[----:B------:R-:W-:Y:S02]  /*f540*/  MOV R235, R174 ;  /* 0x000000ae00eb7202 */ /* 0x000fe40000000f00 */
[----:B------:R-:W-:Y:S03]  /*f550*/  MOV R233, R173 ;  /* 0x000000ad00e97202 */ /* 0x000fe60000000f00 */
[----:B------:R4:W-:Y:S01]  /*f560*/  MUFU.EX2 R162, R69 ;  /* 0x0000004500a27308 */ /* 0x0009e20000000800 */
[----:B-1----:R-:W-:Y:S09]  /*f570*/  MOV R115, R200 ;  /* 0x000000c800737202 */ /* 0x002ff20000000f00 */
[----:B------:R-:W-:Y:S10]  /*f580*/  MUFU.EX2 R200, R120 ;  /* 0x0000007800c87308 */ /* 0x000ff40000000800 */
[----:B------:R-:W1:Y:S01]  /*f590*/  MUFU.EX2 R163, R71 ;  /* 0x0000004700a37308 */ /* 0x000e620000000800 */
[----:B----4-:R-:W-:Y:S09]  /*f5a0*/  F2FP.F16.F32.PACK_AB R69, R224, R225 ;  /* 0x000000e1e045723e */ /* 0x010ff200000000ff */
[----:B------:R-:W-:Y:S10]  /*f5b0*/  MUFU.EX2 R172, R72 ;  /* 0x0000004800ac7308 */ /* 0x000ff40000000800 */
[----:B------:R-:W-:Y:S01]  /*f5c0*/  MUFU.EX2 R187, R122 ;  /* 0x0000007a00bb7308 */ /* 0x000fe20000000800 */
[----:B-1----:R-:W-:Y:S02]  /*f5d0*/  F2FP.F16.F32.PACK_AB R83, R162, R163 ;  /* 0x000000a3a253723e */ /* 0x002fe400000000ff */
[----:B------:R-:W-:Y:S05]  /*f5e0*/  F2FP.F16.F32.PACK_AB R71, R214, R217 ;  /* 0x000000d9d647723e */ /* 0x000fea00000000ff */
[-C--:B------:R-:W-:Y:S02]  /*f5f0*/  HMMA.16816.F32 R4, R80, R88.reuse, R4 ;  /* 0x000000585004723c */ /* 0x080fe40000001804 */
[----:B------:R1:W-:Y:S10]  /*f600*/  MUFU.EX2 R190, R110 ;  /* 0x0000006e00be7308 */ /* 0x0003f40000000800 */
[----:B------:R4:W3:Y:S10]  /*f610*/  MUFU.EX2 R175, R112 ;  /* 0x0000007000af7308 */ /* 0x0008f40000000800 */
[----:B------:R3:W2:Y:S01]  /*f620*/  MUFU.EX2 R174, R109 ;  /* 0x0000006d00ae7308 */ /* 0x0006a20000000800 */
[----:B-1----:R-:W-:Y:S09]  /*f630*/  MOV R110, R179 ;  /* 0x000000b3006e7202 */ /* 0x002ff20000000f00 */
[----:B------:R1:W-:Y:S01]  /*f640*/  MUFU.EX2 R173, R118 ;  /* 0x0000007600ad7308 */ /* 0x0003e20000000800 */
[----:B----4-:R-:W-:Y:S09]  /*f650*/  MOV R112, R178 ;  /* 0x000000b200707202 */ /* 0x010ff20000000f00 */
[----:B------:R4:W2:Y:S01]  /*f660*/  MUFU.EX2 R189, R119 ;  /* 0x0000007700bd7308 */ /* 0x0008a20000000800 */
[----:B---3--:R-:W-:Y:S09]  /*f670*/  MOV R109, R177 ;  /* 0x000000b1006d7202 */ /* 0x008ff20000000f00 */
[----:B------:R3:W-:Y:S01]  /*f680*/  MUFU.EX2 R171, R116 ;  /* 0x0000007400ab7308 */ /* 0x0007e20000000800 */
[----:B-1----:R-:W-:Y:S09]  /*f690*/  MOV R118, R176 ;  /* 0x000000b000767202 */ /* 0x002ff20000000f00 */
[----:B------:R1:W2:Y:S01]  /*f6a0*/  MUFU.EX2 R188, R117 ;  /* 0x0000007500bc7308 */ /* 0x0002a20000000800 */
[----:B----4-:R-:W-:Y:S09]  /*f6b0*/  MOV R119, R170 ;  /* 0x000000aa00777202 */ /* 0x010ff20000000f00 */
[----:B------:R-:W-:Y:S01]  /*f6c0*/  MUFU.EX2 R122, R150 ;  /* 0x00000096007a7308 */ /* 0x000fe20000000800 */
[----:B---3--:R-:W-:Y:S09]  /*f6d0*/  MOV R116, R169 ;  /* 0x000000a900747202 */ /* 0x008ff20000000f00 */
[----:B------:R-:W-:Y:S01]  /*f6e0*/  MUFU.EX2 R169, R126 ;  /* 0x0000007e00a97308 */ /* 0x000fe20000000800 */
[----:B-1----:R-:W-:Y:S09]  /*f6f0*/  MOV R117, R168 ;  /* 0x000000a800757202 */ /* 0x002ff20000000f00 */
[----:B------:R-:W-:Y:S10]  /*f700*/  MUFU.EX2 R126, R148 ;  /* 0x00000094007e7308 */ /* 0x000ff40000000800 */
        /* <DEDUP_REMOVED lines=15> */
[----:B------:R-:W-:Y:S01]  /*f800*/  MUFU.EX2 R125, R144 ;  /* 0x00000090007d7308 */ /* 0x000fe20000000800 */
[----:B--2---:R-:W-:Y:S01]  /*f810*/  FFMA.FTZ R108, R68, R70, R203 ;  /* 0x00000046446c7223 */ /* 0x004fe200000100cb */
[----:B------:R-:W-:Y:S08]  /*f820*/  F2FP.F16.F32.PACK_AB R68, R226, R227 ;  /* 0x000000e3e244723e */ /* 0x000ff000000000ff */
[----:B------:R1:W2:Y:S01]  /*f830*/  MUFU.EX2 R203, R111 ;  /* 0x0000006f00cb7308 */ /* 0x0002a20000000800 */
[----:B------:R-:W-:Y:S07]  /*f840*/  F2FP.F16.F32.PACK_AB R70, R219, R223 ;  /* 0x000000dfdb46723e */ /* 0x000fee00000000ff */
[C---:B------:R-:W-:Y:S08]  /*f850*/  HMMA.16816.F32 R8, R68.reuse, R88, R8 ;  /* 0x000000584408723c */ /* 0x040ff00000001808 */
[-C--:B------:R-:W-:Y:S03]  /*f860*/  HMMA.16816.F32 R12, R68, R90.reuse, R12 ;  /* 0x0000005a440c723c */ /* 0x080fe6000000180c */
[----:B-1----:R-:W-:Y:S02]  /*f870*/  MOV R111, R201 ;  /* 0x000000c9006f7202 */ /* 0x002fe40000000f00 */
[----:B------:R1:W3:Y:S03]  /*f880*/  MUFU.EX2 R201, R113 ;  /* 0x0000007100c97308 */ /* 0x0002e60000000800 */
[C---:B------:R-:W-:Y:S01]  /*f890*/  HMMA.16816.F32 R16, R80.reuse, R90, R16 ;  /* 0x0000005a5010723c */ /* 0x040fe20000001810 */
[----:B------:R-:W-:Y:S07]  /*f8a0*/  LDSM.16.MT88.4 R88, [R100+0xa000] ;  /* 0x00a000006458783b */ /* 0x000fee0000004200 */
[-C--:B------:R-:W-:Y:S01]  /*f8b0*/  HMMA.16816.F32 R20, R80, R84.reuse, R20 ;  /* 0x000000545014723c */ /* 0x080fe20000001814 */
[----:B-1----:R-:W4:Y:S07]  /*f8c0*/  LDL.LU R113, [R1+0xd0] ;  /* 0x0000d00001717983 */ /* 0x002f2e0000300800 */
[C---:B------:R-:W-:Y:S01]  /*f8d0*/  HMMA.16816.F32 R24, R68.reuse, R84, R24 ;  /* 0x000000544418723c */ /* 0x040fe20000001818 */
[----:B------:R-:W4:Y:S04]  /*f8e0*/  LDL.LU R114, [R1+0xd4] ;  /* 0x0000d40001727983 */ /* 0x000f280000300800 */
[----:B------:R-:W4:Y:S03]  /*f8f0*/  LDL.LU R120, [R1+0xd8] ;  /* 0x0000d80001787983 */ /* 0x000f260000300800 */
[-C--:B------:R-:W-:Y:S08]  /*f900*/  HMMA.16816.F32 R28, R68, R86.reuse, R28 ;  /* 0x00000056441c723c */ /* 0x080ff0000000181c */
[C---:B------:R-:W-:Y:S01]  /*f910*/  HMMA.16816.F32 R32, R80.reuse, R86, R32 ;  /* 0x000000565020723c */ /* 0x040fe20000001820 */
[----:B------:R-:W1:Y:S07]  /*f920*/  LDSM.16.MT88.4 R84, [R77+0xa000] ;  /* 0x00a000004d54783b */ /* 0x000e6e0000004200 */
[-C--:B------:R-:W-:Y:S08]  /*f930*/  HMMA.16816.F32 R36, R80, R96.reuse, R36 ;  /* 0x000000605024723c */ /* 0x080ff00000001824 */
[C---:B------:R-:W-:Y:S08]  /*f940*/  HMMA.16816.F32 R40, R68.reuse, R96, R40 ;  /* 0x000000604428723c */ /* 0x040ff00000001828 */
[-C--:B------:R-:W-:Y:S08]  /*f950*/  HMMA.16816.F32 R44, R68, R98.reuse, R44 ;  /* 0x00000062442c723c */ /* 0x080ff0000000182c */
[C---:B------:R-:W-:Y:S01]  /*f960*/  HMMA.16816.F32 R48, R80.reuse, R98, R48 ;  /* 0x000000625030723c */ /* 0x040fe20000001830 */
[----:B------:R-:W3:Y:S07]  /*f970*/  LDSM.16.MT88.4 R96, [R78+0x2000] ;  /* 0x002000004e60783b */ /* 0x000eee0000004200 */
[-C--:B------:R-:W-:Y:S08]  /*f980*/  HMMA.16816.F32 R52, R80, R92.reuse, R52 ;  /* 0x0000005c5034723c */ /* 0x080ff00000001834 */
[C---:B------:R-:W-:Y:S08]  /*f990*/  HMMA.16816.F32 R56, R68.reuse, R92, R56 ;  /* 0x0000005c4438723c */ /* 0x040ff00000001838 */
[-C--:B------:R-:W-:Y:S03]  /*f9a0*/  HMMA.16816.F32 R60, R68, R94.reuse, R60 ;  /* 0x0000005e443c723c */ /* 0x080fe6000000183c */
[----:B------:R-:W-:Y:S02]  /*f9b0*/  F2FP.F16.F32.PACK_AB R68, R175, R190 ;  /* 0x000000beaf44723e */ /* 0x000fe400000000ff */
[----:B------:R-:W-:Y:S02]  /*f9c0*/  F2FP.F16.F32.PACK_AB R69, R174, R172 ;  /* 0x000000acae45723e */ /* 0x000fe400000000ff */
[----:B------:R-:W-:Y:S01]  /*f9d0*/  F2FP.F16.F32.PACK_AB R70, R189, R173 ;  /* 0x000000adbd46723e */ /* 0x000fe200000000ff */
[----:B------:R-:W-:Y:S01]  /*f9e0*/  HMMA.16816.F32 R64, R80, R94, R64 ;  /* 0x0000005e5040723c */ /* 0x000fe20000001840 */
[----:B------:R-:W3:Y:S03]  /*f9f0*/  LDSM.16.MT88.4 R92, [R79+0x2000] ;  /* 0x002000004f5c783b */ /* 0x000ee60000004200 */
[----:B------:R-:W-:Y:S02]  /*fa00*/  F2FP.F16.F32.PACK_AB R71, R188, R171 ;  /* 0x000000abbc47723e */ /* 0x000fe400000000ff */
[----:B------:R-:W-:Y:S02]  /*fa10*/  F2FP.F16.F32.PACK_AB R80, R213, R216 ;  /* 0x000000d8d550723e */ /* 0x000fe400000000ff */
[----:B------:R-:W-:Y:S02]  /*fa20*/  F2FP.F16.F32.PACK_AB R81, R204, R212 ;  /* 0x000000d4cc51723e */ /* 0x000fe400000000ff */
[----:B--2---:R-:W-:Y:S01]  /*fa30*/  F2FP.F16.F32.PACK_AB R82, R202, R203 ;  /* 0x000000cbca52723e */ /* 0x004fe200000000ff */
[-C--:B-1----:R-:W-:Y:S05]  /*fa40*/  HMMA.16816.F32 R4, R68, R84.reuse, R4 ;  /* 0x000000544404723c */ /* 0x082fea0000001804 */
[----:B---3--:R-:W-:Y:S07]  /*fa50*/  F2FP.F16.F32.PACK_AB R83, R191, R201 ;  /* 0x000000c9bf53723e */ /* 0x008fee00000000ff */
[C---:B------:R-:W-:Y:S08]  /*fa60*/  HMMA.16816.F32 R8, R80.reuse, R84, R8 ;  /* 0x000000545008723c */ /* 0x040ff00000001808 */
[-C--:B------:R-:W-:Y:S08]  /*fa70*/  HMMA.16816.F32 R12, R80, R86.reuse, R12 ;  /* 0x00000056500c723c */ /* 0x080ff0000000180c */
[C---:B------:R-:W-:Y:S01]  /*fa80*/  HMMA.16816.F32 R16, R68.reuse, R86, R16 ;  /* 0x000000564410723c */ /* 0x040fe20000001810 */
[----:B------:R-:W1:Y:S07]  /*fa90*/  LDSM.16.MT88.4 R84, [R77+0xa800] ;  /* 0x00a800004d54783b */ /* 0x000e6e0000004200 */
[-C--:B------:R-:W-:Y:S08]  /*faa0*/  HMMA.16816.F32 R20, R68, R88.reuse, R20 ;  /* 0x000000584414723c */ /* 0x080ff00000001814 */
[C---:B------:R-:W-:Y:S08]  /*fab0*/  HMMA.16816.F32 R24, R80.reuse, R88, R24 ;  /* 0x000000585018723c */ /* 0x040ff00000001818 */
[-C--:B------:R-:W-:Y:S08]  /*fac0*/  HMMA.16816.F32 R28, R80, R90.reuse, R28 ;  /* 0x0000005a501c723c */ /* 0x080ff0000000181c */
[C---:B------:R-:W-:Y:S01]  /*fad0*/  HMMA.16816.F32 R32, R68.reuse, R90, R32 ;  /* 0x0000005a4420723c */ /* 0x040fe20000001820 */
[----:B------:R-:W2:Y:S07]  /*fae0*/  LDSM.16.MT88.4 R88, [R100+0xa800] ;  /* 0x00a800006458783b */ /* 0x000eae0000004200 */
        /* <DEDUP_REMOVED lines=8> */
[----:B------:R-:W-:Y:S05]  /*fb70*/  F2FP.F16.F32.PACK_AB R80, R187, R200 ;  /* 0x000000c8bb50723e */ /* 0x000fea00000000ff */
[----:B------:R-:W-:Y:S01]  /*fb80*/  HMMA.16816.F32 R64, R68, R94, R64 ;  /* 0x0000005e4440723c */ /* 0x000fe20000001840 */
[----:B------:R-:W3:Y:S03]  /*fb90*/  LDSM.16.MT88.4 R92, [R79+0x2800] ;  /* 0x002800004f5c783b */ /* 0x000ee60000004200 */
[----:B------:R-:W-:Y:S02]  /*fba0*/  F2FP.F16.F32.PACK_AB R68, R177, R169 ;  /* 0x000000a9b144723e */ /* 0x000fe400000000ff */
[----:B------:R-:W-:Y:S02]  /*fbb0*/  F2FP.F16.F32.PACK_AB R69, R176, R168 ;  /* 0x000000a8b045723e */ /* 0x000fe400000000ff */
[----:B------:R-:W-:Y:S01]  /*fbc0*/  F2FP.F16.F32.PACK_AB R70, R135, R134 ;  /* 0x000000868746723e */ /* 0x000fe200000000ff */
[----:B----4-:R-:W-:Y:S01]  /*fbd0*/  FFMA.FTZ R0, R0, R113, R215 ;  /* 0x0000007100007223 */ /* 0x010fe200000100d7 */
[----:B------:R-:W-:Y:S02]  /*fbe0*/  MOV R113, R111 ;  /* 0x0000006f00717202 */ /* 0x000fe40000000f00 */
[----:B------:R-:W-:Y:S01]  /*fbf0*/  MOV R111, R250 ;  /* 0x000000fa006f7202 */ /* 0x000fe20000000f00 */
[----:B------:R-:W-:Y:S01]  /*fc00*/  FFMA.FTZ R72, R2, R114, R218 ;  /* 0x0000007202487223 */ /* 0x000fe200000100da */
[----:B------:R-:W-:Y:S01]  /*fc10*/  MOV R114, R115 ;  /* 0x0000007300727202 */ /* 0x000fe20000000f00 */
[----:B------:R-:W-:Y:S01]  /*fc20*/  FADD.FTZ R2, R221, R108 ;  /* 0x0000006cdd027221 */ /* 0x000fe20000010000 */
[----:B------:R-:W-:Y:S01]  /*fc30*/  MOV R115, R249 ;  /* 0x000000f900737202 */ /* 0x000fe20000000f00 */
[----:B------:R-:W-:Y:S01]  /*fc40*/  FFMA.FTZ R3, R3, R120, R220 ;  /* 0x0000007803037223 */ /* 0x000fe200000100dc */
[----:B------:R-:W-:Y:S01]  /*fc50*/  MOV R249, R233 ;  /* 0x000000e900f97202 */ /* 0x000fe20000000f00 */
[----:B------:R-:W-:Y:S01]  /*fc60*/  IMAD.MOV.U32 R120, RZ, RZ, R184 ;  /* 0x000000ffff787224 */ /* 0x000fe200078e00b8 */
[----:B------:R-:W-:Y:S01]  /*fc70*/  MOV R233, R246 ;  /* 0x000000f600e97202 */ /* 0x000fe20000000f00 */
[----:B------:R-:W4:Y:S01]  /*fc80*/  MUFU.EX2 R184, R129 ;  /* 0x0000008100b87308 */ /* 0x000f220000000800 */
[----:B------:R-:W-:Y:S01]  /*fc90*/  MOV R246, R185 ;  /* 0x000000b900f67202 */ /* 0x000fe20000000f00 */
[----:B------:R-:W-:Y:S01]  /*fca0*/  FADD.FTZ R108, R222, R3 ;  /* 0x00000003de6c7221 */ /* 0x000fe20000010000 */
[----:B------:R-:W-:Y:S01]  /*fcb0*/  MOV R250, R235 ;  /* 0x000000eb00fa7202 */ /* 0x000fe20000000f00 */
[----:B------:R-:W-:Y:S01]  /*fcc0*/  FADD.FTZ R72, R117, R72 ;  /* 0x0000004875487221 */ /* 0x000fe20000010000 */
[----:B------:R-:W-:Y:S01]  /*fcd0*/  MOV R235, R229 ;  /* 0x000000e500eb7202 */ /* 0x000fe20000000f00 */
[----:B------:R-:W-:Y:S01]  /*fce0*/  FADD.FTZ R3, R116, R0 ;  /* 0x0000000074037221 */ /* 0x000fe20000010000 */
[----:B------:R-:W-:Y:S03]  /*fcf0*/  MOV R229, R186 ;  /* 0x000000ba00e57202 */ /* 0x000fe60000000f00 */
[----:B------:R-:W1:Y:S01]  /*fd00*/  MUFU.EX2 R185, R132 ;  /* 0x0000008400b97308 */ /* 0x000e620000000800 */
[----:B------:R-:W-:Y:S01]  /*fd10*/  FADD.FTZ R0, R118, R108 ;  /* 0x0000006c76007221 */ /* 0x000fe20000010000 */
[----:B------:R-:W-:Y:S01]  /*fd20*/  FADD.FTZ R108, R109, R72 ;  /* 0x000000486d6c7221 */ /* 0x000fe20000010000 */
[----:B------:R-:W-:Y:S01]  /*fd30*/  FADD.FTZ R109, R112, R3 ;  /* 0x00000003706d7221 */ /* 0x000fe20000010000 */
[----:B------:R-:W-:Y:S01]  /*fd40*/  FADD.FTZ R2, R119, R2 ;  /* 0x0000000277027221 */ /* 0x000fe20000010000 */
[----:B------:R-:W-:Y:S01]  /*fd50*/  FADD.FTZ R72, R120, R0 ;  /* 0x0000000078487221 */ /* 0x000fe20000010000 */
[----:B------:R-:W-:Y:S01]  /*fd60*/  FADD.FTZ R3, R114, R108 ;  /* 0x0000006c72037221 */ /* 0x000fe20000010000 */
[----:B------:R-:W-:Y:S03]  /*fd70*/  FADD.FTZ R0, R113, R109 ;  /* 0x0000006d71007221 */ /* 0x000fe60000010000 */
[----:B------:R-:W2:Y:S01]  /*fd80*/  MUFU.EX2 R132, R131 ;  /* 0x0000008300847308 */ /* 0x000ea20000000800 */
[----:B----4-:R-:W-:Y:S01]  /*fd90*/  F2FP.F16.F32.PACK_AB R83, R184, R178 ;  /* 0x000000b2b853723e */ /* 0x010fe200000000ff */
[----:B------:R-:W-:Y:S01]  /*fda0*/  FADD.FTZ R2, R110, R2 ;  /* 0x000000026e027221 */ /* 0x000fe20000010000 */
[----:B------:R-:W-:Y:S03]  /*fdb0*/  FADD.FTZ R72, R111, R72 ;  /* 0x000000486f487221 */ /* 0x000fe60000010000 */
[----:B------:R-:W-:Y:S04]  /*fdc0*/  FADD.FTZ R2, R115, R2 ;  /* 0x0000000273027221 */ /* 0x000fe80000010000 */
[----:B------:R-:W4:Y:S01]  /*fdd0*/  MUFU.EX2 R186, R123 ;  /* 0x0000007b00ba7308 */ /* 0x000f220000000800 */
[----:B-1----:R-:W-:Y:S09]  /*fde0*/  F2FP.F16.F32.PACK_AB R82, R185, R179 ;  /* 0x000000b3b952723e */ /* 0x002ff200000000ff */
[----:B------:R-:W-:Y:S01]  /*fdf0*/  MUFU.EX2 R117, R149 ;  /* 0x0000009500757308 */ /* 0x000fe20000000800 */
[----:B--2---:R-:W-:Y:S07]  /*fe00*/  F2FP.F16.F32.PACK_AB R71, R133, R132 ;  /* 0x000000848547723e */ /* 0x004fee00000000ff */
[-C--:B------:R-:W-:Y:S02]  /*fe10*/  HMMA.16816.F32 R4, R68, R84.reuse, R4 ;  /* 0x000000544404723c */ /* 0x080fe40000001804 */
[----:B------:R1:W-:Y:S01]  /*fe20*/  MUFU.EX2 R116, R151 ;  /* 0x0000009700747308 */ /* 0x0003e20000000800 */
[----:B----4-:R-:W-:Y:S09]  /*fe30*/  F2FP.F16.F32.PACK_AB R81, R186, R170 ;  /* 0x000000aaba51723e */ /* 0x010ff200000000ff */
[----:B------:R-:W-:Y:S01]  /*fe40*/  MUFU.EX2 R123, R141 ;  /* 0x0000008d007b7308 */ /* 0x000fe20000000800 */
[C---:B------:R-:W-:Y:S09]  /*fe50*/  HMMA.16816.F32 R8, R80.reuse, R84, R8 ;  /* 0x000000545008723c */ /* 0x040ff20000001808 */
[----:B------:R-:W-:Y:S01]  /*fe60*/  MUFU.EX2 R119, R140 ;  /* 0x0000008c00777308 */ /* 0x000fe20000000800 */
[-C--:B------:R-:W-:Y:S01]  /*fe70*/  HMMA.16816.F32 R12, R80, R86.reuse, R12 ;  /* 0x00000056500c723c */ /* 0x080fe2000000180c */
[----:B-1----:R-:W-:Y:S08]  /*fe80*/  LDSM.16.MT88.4 R148, [R77+0xb800] ;  /* 0x00b800004d94783b */ /* 0x002ff00000004200 */
[----:B------:R-:W-:Y:S01]  /*fe90*/  MUFU.EX2 R110, R104 ;  /* 0x00000068006e7308 */ /* 0x000fe20000000800 */
[C---:B------:R-:W-:Y:S01]  /*fea0*/  HMMA.16816.F32 R16, R68.reuse, R86, R16 ;  /* 0x000000564410723c */ /* 0x040fe20000001810 */
[----:B------:R-:W1:Y:S08]  /*feb0*/  LDSM.16.MT88.4 R84, [R77+0xb000] ;  /* 0x00b000004d54783b */ /* 0x000e700000004200 */
[----:B------:R-:W-:Y:S01]  /*fec0*/  MUFU.EX2 R120, R146 ;  /* 0x0000009200787308 */ /* 0x000fe20000000800 */
[-C--:B------:R-:W-:Y:S09]  /*fed0*/  HMMA.16816.F32 R20, R68, R88.reuse, R20 ;  /* 0x000000584414723c */ /* 0x080ff20000001814 */
[----:B------:R-:W-:Y:S01]  /*fee0*/  MUFU.EX2 R118, R145 ;  /* 0x0000009100767308 */ /* 0x000fe20000000800 */
[C---:B------:R-:W-:Y:S09]  /*fef0*/  HMMA.16816.F32 R24, R80.reuse, R88, R24 ;  /* 0x000000585018723c */ /* 0x040ff20000001818 */
[----:B------:R-:W2:Y:S01]  /*ff00*/  MUFU.EX2 R131, R136 ;  /* 0x0000008800837308 */ /* 0x000ea20000000800 */
[-C--:B------:R-:W-:Y:S09]  /*ff10*/  HMMA.16816.F32 R28, R80, R90.reuse, R28 ;  /* 0x0000005a501c723c */ /* 0x080ff2000000181c */
[----:B------:R-:W4:Y:S01]  /*ff20*/  MUFU.EX2 R129, R137 ;  /* 0x0000008900817308 */ /* 0x000f220000000800 */
[C---:B------:R-:W-:Y:S01]  /*ff30*/  HMMA.16816.F32 R32, R68.reuse, R90, R32 ;  /* 0x0000005a4420723c */ /* 0x040fe20000001820 */
[----:B------:R-:W1:Y:S08]  /*ff40*/  LDSM.16.MT88.4 R88, [R100+0xb000] ;  /* 0x00b000006458783b */ /* 0x000e700000004200 */
[----:B------:R-:W-:Y:S01]  /*ff50*/  MUFU.EX2 R112, R161 ;  /* 0x000000a100707308 */ /* 0x000fe20000000800 */
[-C--:B---3--:R-:W-:Y:S09]  /*ff60*/  HMMA.16816.F32 R36, R68, R96.reuse, R36 ;  /* 0x000000604424723c */ /* 0x088ff20000001824 */
[----:B------:R-:W-:Y:S01]  /*ff70*/  MUFU.EX2 R104, R159 ;  /* 0x0000009f00687308 */ /* 0x000fe20000000800 */
[C---:B------:R-:W-:Y:S09]  /*ff80*/  HMMA.16816.F32 R40, R80.reuse, R96, R40 ;  /* 0x000000605028723c */ /* 0x040ff20000001828 */
[----:B------:R-:W-:Y:S01]  /*ff90*/  MUFU.EX2 R115, R152 ;  /* 0x0000009800737308 */ /* 0x000fe20000000800 */
[-C--:B------:R-:W-:Y:S09]  /*ffa0*/  HMMA.16816.F32 R44, R80, R98.reuse, R44 ;  /* 0x00000062502c723c */ /* 0x080ff2000000182c */
[----:B------:R-:W3:Y:S01]  /*ffb0*/  MUFU.EX2 R114, R158 ;  /* 0x0000009e00727308 */ /* 0x000ee20000000800 */
[C---:B------:R-:W-:Y:S01]  /*ffc0*/  HMMA.16816.F32 R48, R68.reuse, R98, R48 ;  /* 0x000000624430723c */ /* 0x040fe20000001830 */
[----:B------:R-:W3:Y:S08]  /*ffd0*/  LDSM.16.MT88.4 R96, [R78+0x3000] ;  /* 0x003000004e60783b */ /* 0x000ef00000004200 */
[----:B------:R-:W-:Y:S01]  /*ffe0*/  MUFU.EX2 R113, R153 ;  /* 0x0000009900717308 */ /* 0x000fe20000000800 */
[-C--:B------:R-:W-:Y:S09]  /*fff0*/  HMMA.16816.F32 R52, R68, R92.reuse, R52 ;  /* 0x0000005c4434723c */ /* 0x080ff20000001834 */
[----:B------:R-:W-:Y:S01]  /*10000*/  MUFU.EX2 R111, R155 ;  /* 0x0000009b006f7308 */ /* 0x000fe20000000800 */
        /* <DEDUP_REMOVED lines=8> */
[----:B--2---:R-:W-:Y:S01]  /*10090*/  F2FP.F16.F32.PACK_AB R80, R130, R131 ;  /* 0x000000838250723e */ /* 0x004fe200000000ff */
[----:B------:R-:W-:Y:S01]  /*100a0*/  LDSM.16.MT88.4 R164, [R100+0xb800] ;  /* 0x00b8000064a4783b */ /* 0x000fe20000004200 */
[----:B------:R-:W-:Y:S01]  /*100b0*/  FADD.FTZ R3, R246, R109 ;  /* 0x0000006df6037221 */ /* 0x000fe20000010000 */
[----:B------:R-:W-:Y:S04]  /*100c0*/  HMMA.16816.F32 R64, R68, R94, R64 ;  /* 0x0000005e4440723c */ /* 0x000fe80000001840 */
[----:B------:R-:W-:Y:S01]  /*100d0*/  F2FP.F16.F32.PACK_AB R68, R124, R123 ;  /* 0x0000007b7c44723e */ /* 0x000fe200000000ff */
[----:B------:R-:W-:Y:S01]  /*100e0*/  FADD.FTZ R0, R233, R0 ;  /* 0x00000000e9007221 */ /* 0x000fe20000010000 */
[----:B------:R-:W-:Y:S01]  /*100f0*/  F2FP.F16.F32.PACK_AB R69, R119, R121 ;  /* 0x000000797745723e */ /* 0x000fe200000000ff */
[----:B------:R-:W-:Y:S01]  /*10100*/  FADD.FTZ R72, R235, R2 ;  /* 0x00000002eb487221 */ /* 0x000fe20000010000 */
[----:B------:R-:W-:Y:S01]  /*10110*/  F2FP.F16.F32.PACK_AB R70, R122, R120 ;  /* 0x000000787a46723e */ /* 0x000fe200000000ff */
[----:B------:R-:W-:Y:S01]  /*10120*/  FADD.FTZ R0, R228, R0 ;  /* 0x00000000e4007221 */ /* 0x000fe20000010000 */
[----:B------:R-:W-:Y:S01]  /*10130*/  F2FP.F16.F32.PACK_AB R71, R117, R118 ;  /* 0x000000767547723e */ /* 0x000fe200000000ff */
[----:B------:R-:W2:Y:S01]  /*10140*/  LDSM.16.MT88.4 R92, [R79+0x3000] ;  /* 0x003000004f5c783b */ /* 0x000ea20000004200 */
[----:B------:R-:W-:Y:S01]  /*10150*/  FADD.FTZ R72, R198, R72 ;  /* 0x00000048c6487221 */ /* 0x000fe20000010000 */
[----:B----4-:R-:W-:Y:S01]  /*10160*/  F2FP.F16.F32.PACK_AB R81, R127, R129 ;  /* 0x000000817f51723e */ /* 0x010fe200000000ff */
[----:B------:R-:W-:Y:S01]  /*10170*/  FADD.FTZ R2, R229, R108 ;  /* 0x0000006ce5027221 */ /* 0x000fe20000010000 */
[----:B------:R-:W-:Y:S02]  /*10180*/  F2FP.F16.F32.PACK_AB R82, R128, R126 ;  /* 0x0000007e8052723e */ /* 0x000fe400000000ff */
[-C--:B-1----:R-:W-:Y:S03]  /*10190*/  HMMA.16816.F32 R4, R68, R84.reuse, R4 ;  /* 0x000000544404723c */ /* 0x082fe60000001804 */
[----:B------:R-:W-:Y:S01]  /*101a0*/  F2FP.F16.F32.PACK_AB R83, R116, R125 ;  /* 0x0000007d7453723e */ /* 0x000fe200000000ff */
[----:B------:R-:W-:Y:S06]  /*101b0*/  FADD.FTZ R77, R199, R2 ;  /* 0x00000002c74d7221 */ /* 0x000fec0000010000 */
[C---:B------:R-:W-:Y:S01]  /*101c0*/  HMMA.16816.F32 R8, R80.reuse, R84, R8 ;  /* 0x000000545008723c */ /* 0x040fe20000001808 */
[----:B------:R-:W1:Y:S03]  /*101d0*/  MUFU.EX2 R85, R205 ;  /* 0x000000cd00557308 */ /* 0x000e660000000800 */
[----:B------:R-:W-:Y:S01]  /*101e0*/  FADD.FTZ R84, R231, R3 ;  /* 0x00000003e7547221 */ /* 0x000fe20000010000 */
[----:B------:R-:W-:Y:S01]  /*101f0*/  FADD.FTZ R3, R196, R0 ;  /* 0x00000000c4037221 */ /* 0x000fe20000010000 */
[----:B------:R-:W-:Y:S01]  /*10200*/  FADD.FTZ R0, R195, R72 ;  /* 0x00000048c3007221 */ /* 0x000fe20000010000 */
[----:B------:R-:W4:Y:S01]  /*10210*/  LDL.LU R231, [R1+0xc8] ;  /* 0x0000c80001e77983 */ /* 0x000f220000300800 */
[-C--:B------:R-:W-:Y:S03]  /*10220*/  HMMA.16816.F32 R12, R80, R86.reuse, R12 ;  /* 0x00000056500c723c */ /* 0x080fe6000000180c */
[----:B------:R-:W-:Y:S01]  /*10230*/  FADD.FTZ R2, R192, R84 ;  /* 0x00000054c0027221 */ /* 0x000fe20000010000 */
[----:B------:R-:W-:Y:S01]  /*10240*/  FADD.FTZ R3, R197, R3 ;  /* 0x00000003c5037221 */ /* 0x000fe20000010000 */
[----:B------:R-:W-:Y:S01]  /*10250*/  FADD.FTZ R72, R180, R77 ;  /* 0x0000004db4487221 */ /* 0x000fe20000010000 */
[----:B---3--:R-:W-:Y:S01]  /*10260*/  F2FP.F16.F32.PACK_AB R192, R114, R115 ;  /* 0x0000007372c0723e */ /* 0x008fe200000000ff */
[----:B------:R-:W-:Y:S01]  /*10270*/  FADD.FTZ R77, R183, R2 ;  /* 0x00000002b74d7221 */ /* 0x000fe20000010000 */
[C---:B------:R-:W-:Y:S01]  /*10280*/  HMMA.16816.F32 R16, R68.reuse, R86, R16 ;  /* 0x000000564410723c */ /* 0x040fe20000001810 */
[----:B------:R-:W-:Y:S03]  /*10290*/  MUFU.EX2 R86, R154 ;  /* 0x0000009a00567308 */ /* 0x000fe60000000800 */
[----:B------:R-:W-:Y:S01]  /*102a0*/  FADD.FTZ R2, R252, R3 ;  /* 0x00000003fc027221 */ /* 0x000fe20000010000 */
[----:B------:R-:W-:Y:S01]  /*102b0*/  FADD.FTZ R72, R182, R72 ;  /* 0x00000048b6487221 */ /* 0x000fe20000010000 */
[----:B-1----:R-:W-:Y:S01]  /*102c0*/  F2FP.F16.F32.PACK_AB R199, R106, R85 ;  /* 0x000000556ac7723e */ /* 0x002fe200000000ff */
[----:B------:R-:W-:Y:S01]  /*102d0*/  FADD.FTZ R0, R194, R0 ;  /* 0x00000000c2007221 */ /* 0x000fe20000010000 */
[-C--:B------:R-:W-:Y:S03]  /*102e0*/  HMMA.16816.F32 R20, R68, R88.reuse, R20 ;  /* 0x000000584414723c */ /* 0x080fe60000001814 */
[----:B------:R-:W1:Y:S01]  /*102f0*/  MUFU.EX2 R87, R160 ;  /* 0x000000a000577308 */ /* 0x000e620000000800 */
[----:B------:R-:W-:Y:S01]  /*10300*/  FADD.FTZ R2, R232, R2 ;  /* 0x00000002e8027221 */ /* 0x000fe20000010000 */
[----:B------:R-:W-:Y:S01]  /*10310*/  F2FP.F16.F32.PACK_AB R194, R110, R112 ;  /* 0x000000706ec2723e */ /* 0x000fe200000000ff */
[----:B------:R-:W3:Y:S01]  /*10320*/  LDL.LU R232, [R1+0xc4] ;  /* 0x0000c40001e87983 */ /* 0x000ee20000300800 */
[----:B------:R-:W-:Y:S01]  /*10330*/  F2FP.F16.F32.PACK_AB R195, R107, R104 ;  /* 0x000000686bc3723e */ /* 0x000fe200000000ff */
[----:B------:R-:W-:Y:S01]  /*10340*/  FADD.FTZ R0, R193, R0 ;  /* 0x00000000c1007221 */ /* 0x000fe20000010000 */
[C---:B------:R-:W-:Y:S04]  /*10350*/  HMMA.16816.F32 R24, R80.reuse, R88, R24 ;  /* 0x000000585018723c */ /* 0x040fe80000001818 */
[----:B------:R-:W2:Y:S01]  /*10360*/  MUFU.EX2 R89, R157 ;  /* 0x0000009d00597308 */ /* 0x000ea20000000800 */
[----:B------:R-:W-:Y:S01]  /*10370*/  F2FP.F16.F32.PACK_AB R193, R111, R113 ;  /* 0x000000716fc1723e */ /* 0x000fe200000000ff */
[----:B------:R-:W-:Y:S01]  /*10380*/  FADD.FTZ R0, R230, R0 ;  /* 0x00000000e6007221 */ /* 0x000fe20000010000 */
[----:B------:R-:W-:Y:S01]  /*10390*/  FADD.FTZ R3, R248, R77 ;  /* 0x0000004df8037221 */ /* 0x000fe20000010000 */
[-C--:B------:R-:W-:Y:S06]  /*103a0*/  HMMA.16816.F32 R28, R80, R90.reuse, R28 ;  /* 0x0000005a501c723c */ /* 0x080fec000000181c */
[----:B------:R-:W2:Y:S01]  /*103b0*/  MUFU.EX2 R88, R156 ;  /* 0x0000009c00587308 */ /* 0x000ea20000000800 */
[----:B-1----:R-:W-:Y:S01]  /*103c0*/  F2FP.F16.F32.PACK_AB R198, R105, R87 ;  /* 0x0000005769c6723e */ /* 0x002fe200000000ff */
[----:B------:R-:W-:Y:S01]  /*103d0*/  FADD.FTZ R3, R251, R3 ;  /* 0x00000003fb037221 */ /* 0x000fe20000010000 */
[C---:B------:R-:W-:Y:S04]  /*103e0*/  HMMA.16816.F32 R32, R68.reuse, R90, R32 ;  /* 0x0000005a4420723c */ /* 0x040fe80000001820 */
[----:B--2---:R-:W-:Y:S01]  /*103f0*/  F2FP.F16.F32.PACK_AB R196, R89, R247 ;  /* 0x000000f759c4723e */ /* 0x004fe200000000ff */
[----:B------:R-:W-:Y:S03]  /*10400*/  FADD.FTZ R3, R211, R3 ;  /* 0x00000003d3037221 */ /* 0x000fe60000010000 */
[-C--:B------:R-:W-:Y:S03]  /*10410*/  HMMA.16816.F32 R36, R68, R96.reuse, R36 ;  /* 0x000000604424723c */ /* 0x080fe60000001824 */
[----:B------:R-:W-:Y:S01]  /*10420*/  F2FP.F16.F32.PACK_AB R197, R88, R86 ;  /* 0x0000005658c5723e */ /* 0x000fe200000000ff */
[----:B------:R-:W-:Y:S04]  /*10430*/  FADD.FTZ R3, R210, R3 ;  /* 0x00000003d2037221 */ /* 0x000fe80000010000 */
[C---:B------:R-:W-:Y:S04]  /*10440*/  HMMA.16816.F32 R40, R80.reuse, R96, R40 ;  /* 0x000000605028723c */ /* 0x040fe80000001828 */
[----:B------:R-:W-:Y:S04]  /*10450*/  FADD.FTZ R3, R207, R3 ;  /* 0x00000003cf037221 */ /* 0x000fe80000010000 */
[-C--:B------:R-:W-:Y:S03]  /*10460*/  HMMA.16816.F32 R44, R80, R98.reuse, R44 ;  /* 0x00000062502c723c */ /* 0x080fe6000000182c */
[----:B------:R-:W-:Y:S04]  /*10470*/  FADD.FTZ R3, R206, R3 ;  /* 0x00000003ce037221 */ /* 0x000fe80000010000 */
[----:B------:R-:W-:Y:S01]  /*10480*/  FADD.FTZ R3, R190, R3 ;  /* 0x00000003be037221 */ /* 0x000fe20000010000 */
[C---:B------:R-:W-:Y:S08]  /*10490*/  HMMA.16816.F32 R48, R68.reuse, R98, R48 ;  /* 0x000000624430723c */ /* 0x040ff00000001830 */
[-C--:B------:R-:W-:Y:S08]  /*104a0*/  HMMA.16816.F32 R52, R68, R92.reuse, R52 ;  /* 0x0000005c4434723c */ /* 0x080ff00000001834 */
[C---:B------:R-:W-:Y:S08]  /*104b0*/  HMMA.16816.F32 R56, R80.reuse, R92, R56 ;  /* 0x0000005c5038723c */ /* 0x040ff00000001838 */
[-C--:B------:R-:W-:Y:S08]  /*104c0*/  HMMA.16816.F32 R60, R80, R94.reuse, R60 ;  /* 0x0000005e503c723c */ /* 0x080ff0000000183c */
[----:B------:R-:W-:Y:S08]  /*104d0*/  HMMA.16816.F32 R64, R68, R94, R64 ;  /* 0x0000005e4440723c */ /* 0x000ff00000001840 */
[-C--:B------:R-:W-:Y:S05]  /*104e0*/  HMMA.16816.F32 R140, R196, R148.reuse, R4 ;  /* 0x00000094c48c723c */ /* 0x080fea0000001804 */
[----:B------:R-:W-:Y:S01]  /*104f0*/  FADD.FTZ R6, R181, R72 ;  /* 0x00000048b5067221 */ /* 0x000fe20000010000 */
[----:B------:R-:W-:Y:S01]  /*10500*/  FADD.FTZ R5, R227, R2 ;  /* 0x00000002e3057221 */ /* 0x000fe20000010000 */
[----:B------:R-:W1:Y:S01]  /*10510*/  LDSM.16.MT88.4 R180, [R78+0x3800] ;  /* 0x003800004eb4783b */ /* 0x000e620000004200 */
        /* <DEDUP_REMOVED lines=18> */
[----:B------:R-:W-:Y:S02]  /*10640*/  FADD.FTZ R0, R214, R0 ;  /* 0x00000000d6007221 */ /* 0x000fe40000010000 */
[----:B------:R-:W-:Y:S01]  /*10650*/  FADD.FTZ R8, R172, R5 ;  /* 0x00000005ac087221 */ /* 0x000fe20000010000 */
[C---:B------:R-:W-:Y:S01]  /*10660*/  HMMA.16816.F32 R156, R192.reuse, R164, R24 ;  /* 0x000000a4c09c723c */ /* 0x040fe20000001818 */
[----:B------:R-:W2:Y:S03]  /*10670*/  LDSM.16.MT88.4 R4, [R79+0x3800] ;  /* 0x003800004f04783b */ /* 0x000ea60000004200 */
[----:B------:R-:W-:Y:S01]  /*10680*/  FADD.FTZ R3, R174, R8 ;  /* 0x00000008ae037221 */ /* 0x000fe20000010000 */
[----:B------:R-:W-:Y:S01]  /*10690*/  FADD.FTZ R2, R213, R2 ;  /* 0x00000002d5027221 */ /* 0x000fe20000010000 */
[----:B------:R-:W-:Y:S02]  /*106a0*/  FADD.FTZ R0, R212, R0 ;  /* 0x00000000d4007221 */ /* 0x000fe40000010000 */
[-C--:B------:R-:W-:Y:S03]  /*106b0*/  HMMA.16816.F32 R160, R192, R166.reuse, R28 ;  /* 0x000000a6c0a0723c */ /* 0x080fe6000000181c */
[----:B------:R-:W-:Y:S01]  /*106c0*/  FADD.FTZ R10, R171, R3 ;  /* 0x00000003ab0a7221 */ /* 0x000fe20000010000 */
[----:B------:R-:W-:Y:S01]  /*106d0*/  FADD.FTZ R3, R189, R11 ;  /* 0x0000000bbd037221 */ /* 0x000fe20000010000 */
[----:B------:R-:W-:Y:S01]  /*106e0*/  FADD.FTZ R2, R203, R2 ;  /* 0x00000002cb027221 */ /* 0x000fe20000010000 */
[----:B------:R-:W-:Y:S02]  /*106f0*/  FADD.FTZ R0, R204, R0 ;  /* 0x00000000cc007221 */ /* 0x000fe40000010000 */
[C---:B------:R-:W-:Y:S04]  /*10700*/  HMMA.16816.F32 R164, R196.reuse, R166, R32 ;  /* 0x000000a6c4a4723c */ /* 0x040fe80000001820 */
        /* <DEDUP_REMOVED lines=17> */
[----:B------:R-:W-:Y:S01]  /*10820*/  MOV R134, R74 ;  /* 0x0000004a00867202 */ /* 0x000fe20000000f00 */
        /* <DEDUP_REMOVED lines=17> */
[C---:B------:R-:W-:Y:S01]  /*10940*/  HMMA.16816.F32 R188, R192.reuse, R4, R56 ;  /* 0x00000004c0bc723c */ /* 0x040fe20000001838 */
[----:B------:R-:W1:Y:S03]  /*10950*/  LDC.64 R2, c[0x0][0x3c0] ;  /* 0x0000f000ff027b82 */ /* 0x000e660000000a00 */
        /* <DEDUP_REMOVED lines=20> */
[-C--:B------:R-:W-:Y:S01]  /*10aa0*/  HMMA.16816.F32 R192, R192, R6.reuse, R60 ;  /* 0x00000006c0c0723c */ /* 0x080fe2000000183c */
[----:B------:R2:W-:Y:S02]  /*10ab0*/  STL [R1+0xcc], R4 ;  /* 0x0000cc0401007387 */ /* 0x0005e40000100800 */
[----:B------:R-:W-:Y:S01]  /*10ac0*/  FADD.FTZ R0, R107, R0 ;  /* 0x000000006b007221 */ /* 0x000fe20000010000 */
[----:B------:R-:W-:Y:S02]  /*10ad0*/  MOV R133, R76 ;  /* 0x0000004c00857202 */ /* 0x000fe40000000f00 */
[----:B------:R-:W-:Y:S02]  /*10ae0*/  MOV R132, R75 ;  /* 0x0000004b00847202 */ /* 0x000fe40000000f00 */
[----:B------:R1:W-:Y:S01]  /*10af0*/  STL [R1+0xd8], R0 ;  /* 0x0000d80001007387 */ /* 0x0003e20000100800 */
[----:B------:R-:W-:Y:S04]  /*10b00*/  HMMA.16816.F32 R196, R196, R6, R64 ;  /* 0x00000006c4c4723c */ /* 0x000fe80000001840 */
[----:B------:R-:W-:Y:S01]  /*10b10*/  MOV R135, R73 ;  /* 0x0000004900877202 */ /* 0x000fe20000000f00 */
[----:B--2---:R-:W-:Y:S05]  /*10b20*/  FADD.FTZ R4, R105, R8 ;  /* 0x0000000869047221 */ /* 0x004fea0000010000 */
[----:B------:R2:W-:Y:S01]  /*10b30*/  STL [R1+0xd4], R4 ;  /* 0x0000d40401007387 */ /* 0x0005e20000100800 */
[C---:B-1----:R-:W-:Y:S02]  /*10b40*/  SHF.L.U64.HI R0, R2.reuse, 0x8, R3 ;  /* 0x0000000802007819 */ /* 0x042fe40000010203 */
[----:B----4-:R-:W-:Y:S01]  /*10b50*/  LEA R231, P0, -R2, R231, 0x8 ;  /* 0x000000e702e77211 */ /* 0x010fe200078041ff */
[----:B------:R-:W-:Y:S04]  /*10b60*/  FADD.FTZ R2, R106, R5 ;  /* 0x000000056a027221 */ /* 0x000fe80000010000 */
[----:B------:R2:W-:Y:S04]  /*10b70*/  STL [R1+0xc8], R231 ;  /* 0x0000c8e701007387 */ /* 0x0005e80000100800 */
[----:B------:R2:W-:Y:S01]  /*10b80*/  STL [R1+0xd0], R2 ;  /* 0x0000d00201007387 */ /* 0x0005e20000100800 */
[----:B---3--:R-:W-:Y:S05]  /*10b90*/  IADD3.X R232, PT, PT, R232, ~R0, RZ, P0, !PT ;  /* 0x80000000e8e87210 */ /* 0x008fea00007fe4ff */
[----:B------:R2:W-:Y:S01]  /*10ba0*/  STL [R1+0xc4], R232 ;  /* 0x0000c4e801007387 */ /* 0x0005e20000100800 */
[----:B------:R-:W-:Y:S05]  /*10bb0*/  BRA.U UP0, `(.L_x_99) ;  /* 0xffffff9900187547 */ /* 0x000fea000b83ffff */
.L_x_98:
        /* <DEDUP_REMOVED lines=15> */
[----:B------:R-:W-:Y:S01]  /*10cb0*/  MOV R40, 0x20 ;  /* 0x0000002000287802 */ /* 0x000fe20000000f00 */
        /* <DEDUP_REMOVED lines=49> */
[----:B--2---:R-:W-:-:S02]  /*10fd0*/  FSEL R0, R7, 1, P3 ;  /* 0x3f80000007007808 */ /* 0x004fc40001800000 */
[----:B------:R-:W-:-:S03]  /*10fe0*/  FSETP.NE.FTZ.AND P0, PT, R38, RZ, PT ;  /* 0x000000ff2600720b */ /* 0x000fc60003f15000 */
[C---:B------:R-:W-:Y:S01]  /*10ff0*/  FMUL.FTZ R140, R0.reuse, R140 ;  /* 0x0000008c008c7220 */ /* 0x040fe20000410000 */
[----:B------:R-:W-:Y:S01]  /*11000*/  FMUL.FTZ R7, R0, R141 ;  /* 0x0000008d00077220 */ /* 0x000fe20000410000 */
[----:B------:R-:W2:Y:S01]  /*11010*/  MUFU.RCP R4, R38 ;  /* 0x0000002600047308 */ /* 0x000ea20000001000 */
[----:B-1----:R-:W-:Y:S01]  /*11020*/  FSEL R2, R8, 1, P2 ;  /* 0x3f80000008027808 */ /* 0x002fe20001000000 */
[C---:B------:R-:W-:Y:S01]  /*11030*/  FMUL.FTZ R148, R0.reuse, R148 ;  /* 0x0000009400947220 */ /* 0x040fe20000410000 */
[C---:B------:R-:W-:Y:S01]  /*11040*/  FMUL.FTZ R149, R0.reuse, R149 ;  /* 0x0000009500957220 */ /* 0x040fe20000410000 */
[C---:B------:R-:W-:Y:S01]  /*11050*/  FMUL.FTZ R152, R0.reuse, R152 ;  /* 0x0000009800987220 */ /* 0x040fe20000410000 */
[C---:B------:R-:W-:Y:S01]  /*11060*/  FMUL.FTZ R18, R0.reuse, R153 ;  /* 0x0000009900127220 */ /* 0x040fe20000410000 */
[C---:B------:R-:W-:Y:S01]  /*11070*/  FMUL.FTZ R164, R0.reuse, R164 ;  /* 0x000000a400a47220 */ /* 0x040fe20000410000 */
[C---:B------:R-:W-:Y:S01]  /*11080*/  FMUL.FTZ R14, R0.reuse, R165 ;  /* 0x000000a5000e7220 */ /* 0x040fe20000410000 */
        /* <DEDUP_REMOVED lines=12> */
[----:B------:R-:W-:Y:S01]  /*11150*/  F2FP.F16.F32.PACK_AB R7, R7, R140 ;  /* 0x0000008c0707723e */ /* 0x000fe200000000ff */
[----:B------:R-:W-:Y:S01]  /*11160*/  FMUL.FTZ R150, R2, R150 ;  /* 0x0000009602967220 */ /* 0x000fe20000410000 */
[----:B------:R-:W-:Y:S01]  /*11170*/  LEA R0, R6, UR6, 0x1 ;  /* 0x0000000606007c11 */ /* 0x000fe2000f8e08ff */
[----:B------:R-:W-:Y:S01]  /*11180*/  FMUL.FTZ R8, R2, R151 ;  /* 0x0000009702087220 */ /* 0x000fe20000410000 */
        /* <DEDUP_REMOVED lines=17> */
[----:B------:R1:W-:Y:S01]  /*112a0*/  STS [R0], R7 ;  /* 0x0000000700007388 */ /* 0x0003e20000000800 */
[----:B------:R-:W-:Y:S01]  /*112b0*/  F2FP.F16.F32.PACK_AB R2, R149, R148 ;  /* 0x000000949502723e */ /* 0x000fe200000000ff */
[----:B------:R-:W-:Y:S01]  /*112c0*/  FMUL.FTZ R144, R5, R144 ;  /* 0x0000009005907220 */ /* 0x000fe20000410000 */
[----:B------:R-:W-:Y:S01]  /*112d0*/  IADD3 R6, PT, PT, R35, R0, RZ ;  /* 0x0000000023067210 */ /* 0x000fe20007ffe0ff */
[C---:B------:R-:W-:Y:S01]  /*112e0*/  FMUL.FTZ R20, R5.reuse, R145 ;  /* 0x0000009105147220 */ /* 0x040fe20000410000 */
        /* <DEDUP_REMOVED lines=21> */
[----:B-1----:R-:W-:Y:S01]  /*11440*/  SEL R7, R40, 0xffffffe0, !P5 ;  /* 0xffffffe028077807 */ /* 0x002fe20006800000 */
[----:B------:R1:W-:Y:S01]  /*11450*/  STS [R0+0x2000], R10 ;  /* 0x0020000a00007388 */ /* 0x0003e20000000800 */
[----:B------:R-:W-:Y:S01]  /*11460*/  F2FP.F16.F32.PACK_AB R17, R17, R154 ;  /* 0x0000009a1111723e */ /* 0x000fe200000000ff */
[----:B------:R-:W-:Y:S01]  /*11470*/  FMUL.FTZ R170, R4, R170 ;  /* 0x000000aa04aa7220 */ /* 0x000fe20000410000 */
[----:B------:R-:W-:Y:S01]  /*11480*/  F2FP.F16.F32.PACK_AB R14, R14, R164 ;  /* 0x000000a40e0e723e */ /* 0x000fe200000000ff */
[----:B------:R4:W-:Y:S01]  /*11490*/  STS [R0+0x2400], R9 ;  /* 0x0024000900007388 */ /* 0x0009e20000000800 */
[----:B------:R-:W-:Y:S01]  /*114a0*/  F2FP.F16.F32.PACK_AB R13, R13, R166 ;  /* 0x000000a60d0d723e */ /* 0x000fe200000000ff */
[----:B------:R-:W-:Y:S01]  /*114b0*/  FMUL.FTZ R27, R4, R171 ;  /* 0x000000ab041b7220 */ /* 0x000fe20000410000 */
[----:B--2---:R-:W-:Y:S01]  /*114c0*/  IADD3 R3, PT, PT, R7, R0, RZ ;  /* 0x0000000007037210 */ /* 0x004fe20007ffe0ff */
        /* <DEDUP_REMOVED lines=8> */
[----:B------:R-:W-:Y:S01]  /*11550*/  STS [R3], R18 ;  /* 0x0000001203007388 */ /* 0x000fe20000000800 */
[----:B---3--:R-:W-:Y:S01]  /*11560*/  IADD3 R2, PT, PT, R0, 0x40, RZ ;  /* 0x0000004000027810 */ /* 0x008fe20007ffe0ff */
[----:B------:R-:W-:Y:S01]  /*11570*/  FMUL.FTZ R178, R4, R178 ;  /* 0x000000b204b27220 */ /* 0x000fe20000410000 */
[----:B------:R-:W-:Y:S01]  /*11580*/  @P4 IADD3 R2, PT, PT, R0, -0x40, RZ ;  /* 0xffffffc000024810 */ /* 0x000fe20007ffe0ff */
[----:B------:R-:W-:Y:S01]  /*11590*/  STS [R3+0x400], R17 ;  /* 0x0004001103007388 */ /* 0x000fe20000000800 */
[----:B------:R-:W-:Y:S01]  /*115a0*/  FMUL.FTZ R32, R4, R179 ;  /* 0x000000b304207220 */ /* 0x000fe20000410000 */
[----:B------:R-:W-:Y:S01]  /*115b0*/  F2FP.F16.F32.PACK_AB R25, R25, R172 ;  /* 0x000000ac1919723e */ /* 0x000fe200000000ff */
[C---:B------:R-:W-:Y:S01]  /*115c0*/  FMUL.FTZ R188, R5.reuse, R188 ;  /* 0x000000bc05bc7220 */ /* 0x040fe20000410000 */
[----:B------:R-:W-:Y:S01]  /*115d0*/  F2FP.F16.F32.PACK_AB R24, R24, R174 ;  /* 0x000000ae1818723e */ /* 0x000fe200000000ff */
[----:B------:R-:W-:Y:S01]  /*115e0*/  FMUL.FTZ R34, R5, R189 ;  /* 0x000000bd05227220 */ /* 0x000fe20000410000 */
[C---:B------:R-:W-:Y:S01]  /*115f0*/  FMUL.FTZ R190, R4.reuse, R190 ;  /* 0x000000be04be7220 */ /* 0x040fe20000410000 */
[----:B------:R-:W-:Y:S01]  /*11600*/  FMUL.FTZ R33, R4, R191 ;  /* 0x000000bf04217220 */ /* 0x000fe20000410000 */
[----:B------:R-:W-:Y:S01]  /*11610*/  F2FP.F16.F32.PACK_AB R22, R22, R180 ;  /* 0x000000b41616723e */ /* 0x000fe200000000ff */
[----:B-1----:R-:W1:Y:S01]  /*11620*/  @P3 LDC R10, c[0x0][0x458] ;  /* 0x00011600ff0a3b82 */ /* 0x002e620000000800 */
        /* <DEDUP_REMOVED lines=8> */
[----:B--2---:R-:W-:Y:S01]  /*116b0*/  IADD3 R6, PT, PT, R35, R2, RZ ;  /* 0x0000000223067210 */ /* 0x004fe20007ffe0ff */
        /* <DEDUP_REMOVED lines=19> */
[----:B--2---:R-:W-:-:S03]  /*117f0*/  IADD3 R0, PT, PT, R7, R2, RZ ;  /* 0x0000000207007210 */ /* 0x004fc60007ffe0ff */
        /* <DEDUP_REMOVED lines=10> */
[----:B--2---:R-:W-:Y:S01]  /*118a0*/  LOP3.LUT R0, R2, 0x38, R101, 0x78, !PT ;  /* 0x0000003802007812 */ /* 0x004fe200078e7865 */
[----:B------:R-:W-:-:S03]  /*118b0*/  FMUL.FTZ R2, R5, R193 ;  /* 0x000000c105027220 */ /* 0x000fc60000410000 */
[----:B------:R-:W-:Y:S01]  /*118c0*/  LOP3.LUT R6, R0, 0x1e00, R41, 0xf8, !PT ;  /* 0x00001e0000067812 */ /* 0x000fe200078ef829 */
[----:B------:R-:W-:Y:S01]  /*118d0*/  FMUL.FTZ R0, R4, R195 ;  /* 0x000000c304007220 */ /* 0x000fe20000410000 */
[----:B------:R-:W-:-:S04]  /*118e0*/  F2FP.F16.F32.PACK_AB R2, R2, R192 ;  /* 0x000000c00202723e */ /* 0x000fc800000000ff */
[----:B------:R-:W-:Y:S01]  /*118f0*/  F2FP.F16.F32.PACK_AB R0, R0, R194 ;  /* 0x000000c20000723e */ /* 0x000fe200000000ff */
[----:B-1--4-:R-:W-:Y:S06]  /*11900*/  BRA.U UP1, `(.L_x_102) ;  /* 0x0000000101207547 */ /* 0x012fec000b800000 */
        /* <DEDUP_REMOVED lines=8> */
.L_x_102:
        /* <DEDUP_REMOVED lines=75> */
.L_x_104:
[----:B------:R-:W-:Y:S05]  /*11e40*/  BSYNC.RECONVERGENT B0 ;  /* 0x0000000000007941 */ /* 0x000fea0003800200 */
.L_x_103:
        /* <DEDUP_REMOVED lines=37> */
.L_x_106:
[----:B------:R-:W-:Y:S05]  /*120a0*/  BSYNC.RECONVERGENT B0 ;  /* 0x0000000000007941 */ /* 0x000fea0003800200 */
.L_x_105:
        /* <DEDUP_REMOVED lines=17> */
.L_x_108:
[----:B------:R-:W-:Y:S05]  /*121c0*/  BSYNC.RECONVERGENT B0 ;  /* 0x0000000000007941 */ /* 0x000fea0003800200 */
.L_x_107:
        /* <DEDUP_REMOVED lines=16> */
.L_x_110:
[----:B------:R-:W-:Y:S05]  /*122d0*/  BSYNC.RECONVERGENT B0 ;  /* 0x0000000000007941 */ /* 0x000fea0003800200 */
.L_x_109:
        /* <DEDUP_REMOVED lines=16> */
.L_x_112:
[----:B------:R-:W-:Y:S05]  /*123e0*/  BSYNC.RECONVERGENT B0 ;  /* 0x0000000000007941 */ /* 0x000fea0003800200 */
.L_x_111:
        /* <DEDUP_REMOVED lines=16> */
.L_x_114:
[----:B------:R-:W-:Y:S05]  /*124f0*/  BSYNC.RECONVERGENT B0 ;  /* 0x0000000000007941 */ /* 0x000fea0003800200 */
.L_x_113:
        /* <DEDUP_REMOVED lines=16> */
.L_x_116:
[----:B------:R-:W-:Y:S05]  /*12600*/  BSYNC.RECONVERGENT B0 ;  /* 0x0000000000007941 */ /* 0x000fea0003800200 */
.L_x_115:
        /* <DEDUP_REMOVED lines=16> */
.L_x_118:
[----:B------:R-:W-:Y:S05]  /*12710*/  BSYNC.RECONVERGENT B0 ;  /* 0x0000000000007941 */ /* 0x000fea0003800200 */
.L_x_117:
        /* <DEDUP_REMOVED lines=15> */
.L_x_119:
        /* <DEDUP_REMOVED lines=15> */
.L_x_2687:


//--------------------- .text._ZN5flash16flash_fwd_kernelI23Flash_fwd_kernel_traitsILi64ELi128ELi128ELi4ELb0ELb0EN7cutlass6half_tE19Flash_kernel_traitsILi64ELi128ELi128ELi4ES3_EELb0ELb0ELb0ELb0ELb1ELb1ELb0ELb0EEEvNS_16Flash_fwd_paramsE --------------------------
	.section	.text._ZN5flash16flash_fwd_kernelI23Flash_fwd_kernel_traitsILi64ELi128ELi128ELi4ELb0ELb0EN7cutlass6half_tE19Flash_kernel_traitsILi64ELi128ELi128ELi4ES3_EELb0ELb0ELb0ELb0ELb1ELb1ELb0ELb0EEEvNS_16Flash_fwd_paramsE,"ax",@progbits
	.align	128
        .global         _ZN5flash16flash_fwd_kernelI23Flash_fwd_kernel_traitsILi64ELi128ELi128ELi4ELb0ELb0EN7cutlass6half_tE19Flash_kernel_traitsILi64ELi128ELi128ELi4ES3_EELb0ELb0ELb0ELb0ELb1ELb1ELb0ELb0EEEvNS_16Flash_fwd_paramsE
        .type           _ZN5flash16flash_fwd_kernelI23Flash_fwd_kernel_traitsILi64ELi128ELi128ELi4ELb0ELb0EN7cutlass6half_tE19Flash_kernel_traitsILi64ELi128ELi128ELi4ES3_EELb0ELb0ELb0ELb0ELb1ELb1ELb0ELb0EEEvNS_16Flash_fwd_paramsE,@function
        .size           _ZN5flash16flash_fwd_kernelI23Flash_fwd_kernel_traitsILi64ELi128ELi128ELi4ELb0ELb0EN7cutlass6half_tE19Flash_kernel_traitsILi64ELi128ELi128ELi4ES3_EELb0ELb0ELb0ELb0ELb1ELb1ELb0ELb0EEEvNS_16Flash_fwd_paramsE,(.L_x_2688 - _ZN5flash16flash_fwd_kernelI23Flash_fwd_kernel_traitsILi64ELi128ELi128ELi4ELb0ELb0EN7cutlass6half_tE19Flash_kernel_traitsILi64ELi128ELi128ELi4ES3_EELb0ELb0ELb0ELb0ELb1ELb1ELb0ELb0EEEvNS_16Flash_fwd_paramsE)
        .other          _ZN5flash16flash_fwd_kernelI23Flash_fwd_kernel_traitsILi64ELi128ELi128ELi4ELb0ELb0EN7cutlass6half_tE19Flash_kernel_traitsILi64ELi128ELi128ELi4ES3_EELb0ELb0ELb0ELb0ELb1ELb1ELb0ELb0EEEvNS_16Flash_fwd_paramsE,@"STO_CUDA_ENTRY STV_DEFAULT"
_ZN5flash16flash_fwd_kernelI23Flash_fwd_kernel_traitsILi64ELi128ELi128ELi4ELb0ELb0EN7cutlass6half_tE19Flash_kernel_traitsILi64ELi128ELi128ELi4ES3_EELb0ELb0ELb0ELb0ELb1ELb1ELb0ELb0EEEvNS_16Flash_fwd_paramsE:
.text._ZN5flash16flash_fwd_kernelI23Flash_fwd_kernel_traitsILi64ELi128ELi128ELi4ELb0ELb0EN7cutlass6half_tE19Flash_kernel_traitsILi64ELi128ELi128ELi4ES3_EELb0ELb0ELb0ELb0ELb1ELb1ELb0ELb0EEEvNS_16Flash_fwd_paramsE:
[----:B------:R-:W1:Y:S08]  /*0000*/  LDC R1, c[0x0][0x37c] ;  /* 0x0000df00ff017b82 */ /* 0x000e700000000800 */
[----:B------:R-:W2:Y:S01]  /*0010*/  LDC.64 R4, c[0x0][0x470] ;  /* 0x00011c00ff047b82 */ /* 0x000ea20000000a00 */
[----:B------:R-:W3:Y:S01]  /*0020*/  S2R R53, SR_CTAID.Y ;  /* 0x0000000000357919 */ /* 0x000ee20000002600 */
[----:B------:R-:W4:Y:S01]  /*0030*/  LDCU.64 UR20, c[0x0][0x358] ;  /* 0x00006b00ff1477ac */ /* 0x000f220008000a00 */
[----:B------:R-:W-:-:S02]  /*0040*/  IMAD.MOV.U32 R207, RZ, RZ, RZ ;  /* 0x000000ffffcf7224 */ /* 0x000fc400078e00ff */
[----:B-1----:R-:W-:-:S03]  /*0050*/  VIADD R1, R1, 0xffffff50 ;  /* 0xffffff5001017836 */ /* 0x002fc60000000000 */
[----:B------:R-:W1:Y:S08]  /*0060*/  LDC.64 R2, c[0x0][0x478] ;  /* 0x00011e00ff027b82 */ /* 0x000e700000000a00 */
[----:B------:R-:W4:Y:S01]  /*0070*/  S2UR UR22, SR_CTAID.X ;  /* 0x00000000001679c3 */ /* 0x000f220000002500 */
[----:B--2---:R-:W-:-:S07]  /*0080*/  ISETP.NE.U32.AND P0, PT, R4, RZ, PT ;  /* 0x000000ff0400720c */ /* 0x004fce0003f05070 */
[----:B------:R-:W2:Y:S01]  /*0090*/  LDC R0, c[0x0][0x434] ;  /* 0x00010d00ff007b82 */ /* 0x000ea20000000800 */
[----:B------:R-:W-:Y:S02]  /*00a0*/  ISETP.NE.AND.EX P0, PT, R5, RZ, PT, P0 ;  /* 0x000000ff0500720c */ /* 0x000fe40003f05300 */
[----:B-1----:R-:W-:-:S04]  /*00b0*/  ISETP.NE.U32.AND P3, PT, R2, RZ, PT ;  /* 0x000000ff0200720c */ /* 0x002fc80003f65070 */
[----:B------:R-:W-:-:S07]  /*00c0*/  ISETP.NE.AND.EX P3, PT, R3, RZ, PT, P3 ;  /* 0x000000ff0300720c */ /* 0x000fce0003f65330 */
[----:B------:R-:W3:Y:S08]  /*00d0*/  @P0 LDC.64 R6, c[0x0][0x470] ;  /* 0x00011c00ff060b82 */ /* 0x000ef00000000a00 */
[----:B------:R-:W1:Y:S01]  /*00e0*/  @P3 LDC.64 R4, c[0x0][0x478] ;  /* 0x00011e00ff043b82 */ /* 0x000e620000000a00 */
[----:B---3--:R-:W-:-:S05]  /*00f0*/  @P0 IMAD.WIDE.U32 R2, R53, 0x4, R6 ;  /* 0x0000000435020825 */ /* 0x008fca00078e0006 */
[----:B----4-:R1:W5:Y:S02]  /*0100*/  @P0 LDG.E R207, desc[UR20][R2.64] ;  /* 0x0000001402cf0981 */ /* 0x010364000c1e1900 */
[----:B-1----:R-:W-:-:S05]  /*0110*/  @P3 IMAD.WIDE.U32 R2, R53, 0x4, R4 ;  /* 0x0000000435023825 */ /* 0x002fca00078e0004 */
[----:B------:R1:W5:Y:S01]  /*0120*/  @P3 LDG.E R12, desc[UR20][R2.64] ;  /* 0x00000014020c3981 */ /* 0x000362000c1e1900 */
[----:B------:R-:W-:-:S06]  /*0130*/  USHF.L.U32 UR4, UR22, 0x7, URZ ;  /* 0x0000000716047899 */ /* 0x000fcc00080006ff */
[----:B--2---:R-:W-:-:S13]  /*0140*/  ISETP.LE.AND P0, PT, R0, UR4, PT ;  /* 0x0000000400007c0c */ /* 0x004fda000bf03270 */
[----:B------:R-:W-:Y:S05]  /*0150*/  @P0 EXIT ;  /* 0x000000000000094d */ /* 0x000fea0003800000 */
[----:B------:R-:W2:Y:S01]  /*0160*/  LDC R14, c[0x0][0x3e8] ;  /* 0x0000fa00ff0e7b82 */ /* 0x000ea20000000800 */
[----:B------:R-:W3:Y:S01]  /*0170*/  S2R R20, SR_CTAID.Z ;  /* 0x0000000000147919 */ /* 0x000ee20000002700 */
[----:B------:R-:W4:Y:S01]  /*0180*/  LDCU.128 UR16, c[0x0][0x3a0] ;  /* 0x00007400ff1077ac */ /* 0x000f220008000c00 */
[--C-:B-----5:R-:W-:Y:S01]  /*0190*/  SHF.R.S32.HI R252, RZ, 0x1f, R207.reuse ;  /* 0x0000001ffffc7819 */ /* 0x120fe200000114cf */
[----:B------:R-:W-:Y:S01]  /*01a0*/  IMAD.MOV.U32 R43, RZ, RZ, RZ ;  /* 0x000000ffff2b7224 */ /* 0x000fe200078e00ff */
[----:B------:R-:W3:Y:S01]  /*01b0*/  S2R R213, SR_TID.X ;  /* 0x0000000000d57919 */ /* 0x000ee20000002100 */
[----:B------:R-:W3:Y:S01]  /*01c0*/  LDCU.128 UR4, c[0x0][0x3d0] ;  /* 0x00007a00ff0477ac */ /* 0x000ee20008000c00 */
[----:B------:R-:W-:Y:S01]  /*01d0*/  @P3 IMAD.IADD R212, R12, 0x1, -R207 ;  /* 0x000000010cd43824 */ /* 0x000fe200078e0acf */
[----:B------:R-:W1:Y:S01]  /*01e0*/  LDC.64 R6, c[0x0][0x3b8] ;  /* 0x0000ee00ff067b82 */ /* 0x000e620000000a00 */
[----:B------:R-:W-:Y:S01]  /*01f0*/  IMAD.MOV.U32 R244, RZ, RZ, 0x20 ;  /* 0x00000020fff47424 */ /* 0x000fe200078e00ff */
[----:B------:R-:W3:Y:S01]  /*0200*/  LDCU.128 UR8, c[0x0][0x380] ;  /* 0x00007000ff0877ac */ /* 0x000ee20008000c00 */
[----:B------:R-:W3:Y:S05]  /*0210*/  LDCU.128 UR12, c[0x0][0x390] ;  /* 0x00007200ff0c77ac */ /* 0x000eea0008000c00 */
[----:B------:R-:W3:Y:S01]  /*0220*/  @!P3 LDC.64 R8, c[0x0][0x488] ;  /* 0x00012200ff08bb82 */ /* 0x000ee20000000a00 */
[----:B------:R-:W-:Y:S01]  /*0230*/  UIMAD.WIDE.U32 UR22, UR22, 0x80, URZ ;  /* 0x00000080161678a5 */ /* 0x000fe2000f8e00ff */
[----:B----4-:R-:W-:Y:S01]  /*0240*/  IMAD R52, R53, UR19, RZ ;  /* 0x0000001335347c24 */ /* 0x010fe2000f8e02ff */
[----:B--2---:R-:W-:-:S05]  /*0250*/  IABS R0, R14 ;  /* 0x0000000e00007213 */ /* 0x004fca0000000000 */
[----:B------:R-:W2:Y:S01]  /*0260*/  @!P3 LDC.64 R10, c[0x0][0x438] ;  /* 0x00010e00ff0abb82 */ /* 0x000ea20000000a00 */
[----:B------:R-:W-:Y:S01]  /*0270*/  IMAD.MOV.U32 R13, RZ, RZ, R0 ;  /* 0x000000ffff0d7224 */ /* 0x000fe200078e0000 */
[----:B-1----:R-:W-:-:S03]  /*0280*/  SHF.L.U64.HI R250, R6, 0x7, R7 ;  /* 0x0000000706fa7819 */ /* 0x002fc60000010207 */
[----:B------:R-:W1:Y:S01]  /*0290*/  I2F.RP R2, R13 ;  /* 0x0000000d00027306 */ /* 0x000e620000209400 */
[----:B---3--:R-:W-:Y:S01]  /*02a0*/  IABS R4, R20 ;  /* 0x0000001400047213 */ /* 0x008fe20000000000 */
[C---:B------:R-:W-:Y:S01]  /*02b0*/  IMAD.SHL.U32 R247, R6.reuse, 0x80, RZ ;  /* 0x0000008006f77824 */ /* 0x040fe200078e00ff */
[----:B------:R-:W-:Y:S01]  /*02c0*/  SHF.L.U64.HI R93, R6, 0x4, R7 ;  /* 0x00000004065d7819 */ /* 0x000fe20000010207 */
[C---:B------:R-:W-:Y:S01]  /*02d0*/  IMAD.SHL.U32 R15, R213.reuse, 0x8, RZ ;  /* 0x00000008d50f7824 */ /* 0x040fe200078e00ff */
[----:B------:R-:W-:Y:S01]  /*02e0*/  SHF.R.U32.HI R238, RZ, 0x3, R213 ;  /* 0x00000003ffee7819 */ /* 0x000fe200000116d5 */
[----:B------:R-:W-:Y:S01]  /*02f0*/  IMAD.SHL.U32 R246, R213, 0x40, RZ ;  /* 0x00000040d5f67824 */ /* 0x000fe200078e00ff */
[----:B------:R-:W-:Y:S01]  /*0300*/  @!P3 ISETP.NE.U32.AND P2, PT, R8, RZ, PT ;  /* 0x000000ff0800b20c */ /* 0x000fe20003f45070 */
[C---:B------:R-:W-:Y:S01]  /*0310*/  IMAD.SHL.U32 R94, R6.reuse, 0x10, RZ ;  /* 0x00000010065e7824 */ /* 0x040fe200078e00ff */
[----:B------:R-:W-:Y:S01]  /*0320*/  LOP3.LUT R214, R15, 0x38, RZ, 0xc0, !PT ;  /* 0x000000380fd67812 */ /* 0x000fe200078ec0ff */
[----:B------:R-:W-:Y:S01]  /*0330*/  STL [R1+0x40], R15 ;  /* 0x0000400f01007387 */ /* 0x000fe20000100800 */
[----:B------:R-:W-:Y:S01]  /*0340*/  @!P3 ISETP.NE.AND.EX P2, PT, R9, RZ, PT, P2 ;  /* 0x000000ff0900b20c */ /* 0x000fe20003f45320 */
[C---:B------:R-:W-:Y:S01]  /*0350*/  IMAD.SHL.U32 R95, R6.reuse, 0x20, RZ ;  /* 0x00000020065f7824 */ /* 0x040fe200078e00ff */
[----:B------:R-:W-:Y:S01]  /*0360*/  LOP3.LUT R8, R213, 0x38, RZ, 0xc0, !PT ;  /* 0x00000038d5087812 */ /* 0x000fe200078ec0ff */
[----:B------:R-:W-:Y:S01]  /*0370*/  IMAD.MOV.U32 R42, RZ, RZ, R214 ;  /* 0x000000ffff2a7224 */ /* 0x000fe200078e00d6 */
[----:B-1----:R-:W1:Y:S01]  /*0380*/  MUFU.RCP R2, R2 ;  /* 0x0000000200027308 */ /* 0x002e620000001000 */
[----:B--2---:R-:W-:Y:S01]  /*0390*/  @!P3 SEL R9, R11, RZ, P2 ;  /* 0x000000ff0b09b207 */ /* 0x004fe20001000000 */
[----:B------:R-:W-:Y:S01]  /*03a0*/  IMAD.SHL.U32 R239, R6, 0x40, RZ ;  /* 0x0000004006ef7824 */ /* 0x000fe200078e00ff */
[----:B------:R-:W-:Y:S01]  /*03b0*/  LOP3.LUT R49, R214, 0x1c0, R246, 0xf8, !PT ;  /* 0x000001c0d6317812 */ /* 0x000fe200078ef8f6 */
[----:B------:R-:W2:Y:S01]  /*03c0*/  LDC.64 R18, c[0x0][0x3c8] ;  /* 0x0000f200ff127b82 */ /* 0x000ea20000000a00 */
[----:B------:R-:W-:Y:S01]  /*03d0*/  @!P3 IADD3 R212, PT, PT, R9, R10, -R207 ;  /* 0x0000000a09d4b210 */ /* 0x000fe20007ffe8cf */
[----:B------:R-:W-:Y:S01]  /*03e0*/  IMAD.SHL.U32 R10, R213, 0x20, RZ ;  /* 0x00000020d50a7824 */ /* 0x000fe200078e00ff */
[----:B------:R-:W-:Y:S01]  /*03f0*/  LOP3.LUT R11, R246, 0x400, RZ, 0xc0, !PT ;  /* 0x00000400f60b7812 */ /* 0x000fe200078ec0ff */
[----:B------:R-:W-:Y:S01]  /*0400*/  STL [R1+0x3c], R49 ;  /* 0x00003c3101007387 */ /* 0x000fe20000100800 */
[----:B------:R-:W-:-:S02]  /*0410*/  SHF.L.U64.HI R206, R6, 0x5, R7 ;  /* 0x0000000506ce7819 */ /* 0x000fc40000010207 */
[----:B------:R-:W-:Y:S01]  /*0420*/  SHF.L.U64.HI R245, R6, 0x6, R7 ;  /* 0x0000000606f57819 */ /* 0x000fe20000010207 */
[----:B------:R-:W3:Y:S01]  /*0430*/  LDC.64 R204, c[0x0][0x3c0] ;  /* 0x0000f000ffcc7b82 */ /* 0x000ee20000000a00 */
[----:B------:R-:W-:Y:S02]  /*0440*/  LOP3.LUT R21, R238, UR22, RZ, 0xfc, !PT ;  /* 0x00000016ee157c12 */ /* 0x000fe4000f8efcff */
[----:B------:R-:W-:Y:S01]  /*0450*/  SHF.R.U32.HI R215, RZ, 0x1, R213 ;  /* 0x00000001ffd77819 */ /* 0x000fe200000116d5 */
[----:B-1----:R-:W-:-:S04]  /*0460*/  VIADD R2, R2, 0xffffffe ;  /* 0x0ffffffe02027836 */ /* 0x002fc80000000000 */
[----:B------:R-:W1:Y:S02]  /*0470*/  F2I.FTZ.U32.TRUNC.NTZ R3, R2 ;  /* 0x0000000200037305 */ /* 0x000e64000021f000 */
[----:B-1----:R-:W-:Y:S02]  /*0480*/  IMAD.MOV R0, RZ, RZ, -R3 ;  /* 0x000000ffff007224 */ /* 0x002fe400078e0a03 */
[----:B------:R-:W-:Y:S02]  /*0490*/  IMAD.MOV.U32 R2, RZ, RZ, RZ ;  /* 0x000000ffff027224 */ /* 0x000fe400078e00ff */
[----:B------:R-:W-:-:S04]  /*04a0*/  IMAD R0, R0, R13, RZ ;  /* 0x0000000d00007224 */ /* 0x000fc800078e02ff */
[----:B------:R-:W-:-:S04]  /*04b0*/  IMAD.HI.U32 R0, R3, R0, R2 ;  /* 0x0000000003007227 */ /* 0x000fc800078e0002 */
[----:B------:R-:W-:Y:S02]  /*04c0*/  IMAD.MOV.U32 R3, RZ, RZ, R4 ;  /* 0x000000ffff037224 */ /* 0x000fe400078e0004 */
[----:B------:R-:W-:-:S04]  /*04d0*/  IMAD.WIDE.U32 R4, R207, R6, R42 ;  /* 0x00000006cf047225 */ /* 0x000fc800078e002a */
[----:B------:R-:W-:-:S04]  /*04e0*/  IMAD.HI.U32 R0, R0, R3, RZ ;  /* 0x0000000300007227 */ /* 0x000fc800078e00ff */
[----:B------:R-:W-:-:S04]  /*04f0*/  IMAD.MOV R2, RZ, RZ, -R0 ;  /* 0x000000ffff027224 */ /* 0x000fc800078e0a00 */
[----:B------:R-:W-:Y:S02]  /*0500*/  IMAD R2, R13, R2, R3 ;  /* 0x000000020d027224 */ /* 0x000fe400078e0203 */
[----:B------:R-:W-:-:S03]  /*0510*/  IMAD R3, R252, R6, RZ ;  /* 0x00000006fc037224 */ /* 0x000fc600078e02ff */
[----:B------:R-:W-:Y:S01]  /*0520*/  ISETP.GT.U32.AND P1, PT, R13, R2, PT ;  /* 0x000000020d00720c */ /* 0x000fe20003f24070 */
[----:B------:R-:W-:-:S04]  /*0530*/  IMAD R3, R207, R7, R3 ;  /* 0x00000007cf037224 */ /* 0x000fc800078e0203 */
[----:B------:R-:W-:-:S08]  /*0540*/  IMAD.IADD R3, R5, 0x1, R3 ;  /* 0x0000000105037824 */ /* 0x000fd000078e0203 */
[----:B------:R-:W-:Y:S02]  /*0550*/  @!P1 IMAD.IADD R2, R2, 0x1, -R13 ;  /* 0x0000000102029824 */ /* 0x000fe400078e0a0d */
[----:B------:R-:W-:Y:S01]  /*0560*/  @!P1 VIADD R0, R0, 0x1 ;  /* 0x0000000100009836 */ /* 0x000fe20000000000 */
[----:B------:R-:W-:Y:S02]  /*0570*/  ISETP.NE.AND P1, PT, R14, RZ, PT ;  /* 0x000000ff0e00720c */ /* 0x000fe40003f25270 */
[----:B------:R-:W-:Y:S02]  /*0580*/  ISETP.GE.U32.AND P4, PT, R2, R13, PT ;  /* 0x0000000d0200720c */ /* 0x000fe40003f86070 */
[----:B------:R-:W-:-:S04]  /*0590*/  LOP3.LUT R2, R20, R14, RZ, 0x3c, !PT ;  /* 0x0000000e14027212 */ /* 0x000fc800078e3cff */
[----:B------:R-:W-:Y:S01]  /*05a0*/  ISETP.GE.AND P0, PT, R2, RZ, PT ;  /* 0x000000ff0200720c */ /* 0x000fe20003f06270 */
[----:B------:R-:W-:-:S04]  /*05b0*/  IMAD.MOV.U32 R2, RZ, RZ, R4 ;  /* 0x000000ffff027224 */ /* 0x000fc800078e0004 */
[----:B------:R-:W-:Y:S01]  /*05c0*/  IMAD.WIDE.U32 R4, R53, UR16, R2 ;  /* 0x0000001035047c25 */ /* 0x000fe2000f8e0002 */
[----:B------:R-:W-:-:S03]  /*05d0*/  LOP3.LUT R3, R15, 0x1f8, RZ, 0xc0, !PT ;  /* 0x000001f80f037812 */ /* 0x000fc600078ec0ff */
[----:B------:R-:W-:Y:S02]  /*05e0*/  @P4 VIADD R0, R0, 0x1 ;  /* 0x0000000100004836 */ /* 0x000fe40000000000 */
[----:B------:R-:W-:Y:S02]  /*05f0*/  IMAD R5, R53, UR17, R5 ;  /* 0x0000001135057c24 */ /* 0x000fe4000f8e0205 */
[----:B------:R-:W-:Y:S01]  /*0600*/  IMAD.MOV.U32 R2, RZ, RZ, R0 ;  /* 0x000000ffff027224 */ /* 0x000fe200078e0000 */
[----:B------:R-:W-:Y:S01]  /*0610*/  LOP3.LUT R0, R15, 0x1e00, RZ, 0xc0, !PT ;  /* 0x00001e000f007812 */ /* 0x000fe200078ec0ff */
[----:B------:R-:W-:-:S03]  /*0620*/  IMAD.WIDE.U32 R4, R238, R6, R4 ;  /* 0x00000006ee047225 */ /* 0x000fc600078e0004 */
[----:B------:R-:W-:Y:S01]  /*0630*/  LOP3.LUT R46, R0, R3, R8, 0xf6, !PT ;  /* 0x00000003002e7212 */ /* 0x000fe200078ef608 */
[----:B------:R-:W-:Y:S01]  /*0640*/  VIADD R0, R212, 0x7f ;  /* 0x0000007fd4007836 */ /* 0x000fe20000000000 */
[----:B------:R-:W-:Y:S01]  /*0650*/  LOP3.LUT R3, R213, 0x8, RZ, 0xc0, !PT ;  /* 0x00000008d5037812 */ /* 0x000fe200078ec0ff */
[----:B------:R-:W-:Y:S01]  /*0660*/  @!P0 IMAD.MOV R2, RZ, RZ, -R2 ;  /* 0x000000ffff028224 */ /* 0x000fe200078e0a02 */
[----:B------:R-:W-:Y:S01]  /*0670*/  @!P1 LOP3.LUT R2, RZ, R14, RZ, 0x33, !PT ;  /* 0x0000000eff029212 */ /* 0x000fe200078e33ff */
[----:B------:R-:W-:Y:S01]  /*0680*/  IMAD R5, R238, R7, R5 ;  /* 0x00000007ee057224 */ /* 0x000fe200078e0205 */
[----:B------:R-:W-:Y:S01]  /*0690*/  SHF.R.S32.HI R9, RZ, 0x1f, R0 ;  /* 0x0000001fff097819 */ /* 0x000fe20000011400 */
[----:B------:R-:W1:Y:S01]  /*06a0*/  LDC.64 R6, c[0x0][0x3b0] ;  /* 0x0000ec00ff067b82 */ /* 0x000e620000000a00 */
[----:B------:R-:W-:Y:S01]  /*06b0*/  LOP3.LUT R3, R49, R3, RZ, 0x3c, !PT ;  /* 0x0000000331037212 */ /* 0x000fe200078e3cff */
[----:B------:R-:W-:Y:S01]  /*06c0*/  IMAD.WIDE.U32 R4, R2, UR4, R4 ;  /* 0x0000000402047c25 */ /* 0x000fe2000f8e0004 */
[----:B------:R-:W-:-:S02]  /*06d0*/  SHF.R.S32.HI R12, RZ, 0x1f, R2 ;  /* 0x0000001fff0c7819 */ /* 0x000fc40000011402 */
[----:B------:R-:W-:Y:S01]  /*06e0*/  LEA.HI R13, R9, R0, RZ, 0x7 ;  /* 0x00000000090d7211 */ /* 0x000fe200078f38ff */
[----:B------:R-:W-:Y:S01]  /*06f0*/  IMAD R0, R3, 0x2, R11 ;  /* 0x0000000203007824 */ /* 0x000fe200078e020b */
[----:B------:R-:W-:Y:S01]  /*0700*/  LOP3.LUT R8, R246, 0x200, RZ, 0xc0, !PT ;  /* 0x00000200f6087812 */ /* 0x000fe200078ec0ff */
[----:B------:R-:W-:Y:S01]  /*0710*/  IMAD R3, R12, UR4, RZ ;  /* 0x000000040c037c24 */ /* 0x000fe2000f8e02ff */
[----:B------:R-:W-:Y:S01]  /*0720*/  LEA.HI.SX32 R44, R13, 0xffffffff, 0x19 ;  /* 0xffffffff0d2c7811 */ /* 0x000fe200078fcaff */
[----:B------:R4:W-:Y:S01]  /*0730*/  STL [R1+0x38], R13 ;  /* 0x0000380d01007387 */ /* 0x0009e20000100800 */
[----:B------:R-:W-:Y:S01]  /*0740*/  LEA R249, P0, R4, UR10, 0x1 ;  /* 0x0000000a04f97c11 */ /* 0x000fe2000f8008ff */
[C---:B------:R-:W-:Y:S01]  /*0750*/  IMAD R3, R2.reuse, UR5, R3 ;  /* 0x0000000502037c24 */ /* 0x040fe2000f8e0203 */
[----:B------:R-:W-:Y:S01]  /*0760*/  SHF.R.S32.HI R47, RZ, 0x1f, R44 ;  /* 0x0000001fff2f7819 */ /* 0x000fe2000001142c */
[----:B------:R-:W-:Y:S01]  /*0770*/  IMAD.WIDE.U32 R50, R2, UR6, RZ ;  /* 0x0000000602327c25 */ /* 0x000fe2000f8e00ff */
[----:B------:R-:W-:Y:S01]  /*0780*/  LOP3.LUT R48, R8, 0x7c00, R10, 0xf8, !PT ;  /* 0x00007c0008307812 */ /* 0x000fe200078ef80a */
[----:B------:R-:W2:Y:S01]  /*0790*/  S2UR UR5, SR_CgaCtaId ;  /* 0x00000000000579c3 */ /* 0x000ea20000008800 */
[----:B------:R-:W-:Y:S01]  /*07a0*/  UMOV UR4, 0x400 ;  /* 0x0000040000047882 */ /* 0x000fe20000000000 */
[----:B------:R-:W-:Y:S01]  /*07b0*/  IMAD.IADD R3, R5, 0x1, R3 ;  /* 0x0000000105037824 */ /* 0x000fe200078e0203 */
[----:B------:R-:W-:Y:S01]  /*07c0*/  STL.64 [R1+0x48], R50 ;  /* 0x0000483201007387 */ /* 0x000fe20000100a00 */
[----:B------:R-:W-:-:S03]  /*07d0*/  IMAD.WIDE.U32 R8, R247, R44, RZ ;  /* 0x0000002cf7087225 */ /* 0x000fc600078e00ff */
[----:B------:R-:W-:Y:S01]  /*07e0*/  LEA.HI.X R248, R4, UR11, R3, 0x1, P0 ;  /* 0x0000000b04f87c11 */ /* 0x000fe200080f0c03 */
[----:B------:R-:W-:Y:S01]  /*07f0*/  IMAD R3, R12, UR6, RZ ;  /* 0x000000060c037c24 */ /* 0x000fe2000f8e02ff */
[-C--:B------:R-:W-:Y:S01]  /*0800*/  LEA R38, P1, R8, R249.reuse, 0x1 ;  /* 0x000000f908267211 */ /* 0x080fe200078208ff */
[C---:B------:R-:W-:Y:S01]  /*0810*/  IMAD.WIDE.U32 R10, R53.reuse, UR14, R42 ;  /* 0x0000000e350a7c25 */ /* 0x040fe2000f8e002a */
[----:B------:R-:W-:Y:S03]  /*0820*/  STL [R1+0x50], R52 ;  /* 0x0000503401007387 */ /* 0x000fe60000100800 */
[----:B------:R-:W-:Y:S01]  /*0830*/  IMAD R45, R2, UR7, R3 ;  /* 0x00000007022d7c24 */ /* 0x000fe2000f8e0203 */
[----:B------:R-:W-:Y:S01]  /*0840*/  IADD3 R2, P0, PT, R94, R8, RZ ;  /* 0x000000085e027210 */ /* 0x000fe20007f1e0ff */
[----:B------:R-:W-:Y:S02]  /*0850*/  IMAD R11, R53, UR15, R11 ;  /* 0x0000000f350b7c24 */ /* 0x000fe4000f8e020b */
[----:B-1----:R-:W-:Y:S01]  /*0860*/  IMAD R17, R6, UR23, RZ ;  /* 0x0000001706117c24 */ /* 0x002fe2000f8e02ff */
[----:B------:R-:W-:Y:S01]  /*0870*/  IADD3 R4, P3, PT, R95, R2, RZ ;  /* 0x000000025f047210 */ /* 0x000fe20007f7e0ff */
[----:B----4-:R-:W-:Y:S01]  /*0880*/  IMAD R13, R250, R44, RZ ;  /* 0x0000002cfa0d7224 */ /* 0x010fe200078e02ff */
[----:B------:R-:W-:Y:S01]  /*0890*/  LEA R34, P5, R2, R249, 0x1 ;  /* 0x000000f902227211 */ /* 0x000fe200078a08ff */
[----:B------:R-:W-:-:S02]  /*08a0*/  IMAD R17, R21, R7, R17 ;  /* 0x0000000715117224 */ /* 0x000fc400078e0211 */
[----:B------:R-:W-:Y:S01]  /*08b0*/  IMAD R5, R47, R247, R13 ;  /* 0x000000f72f057224 */ /* 0x000fe200078e020d */
[----:B--2---:R-:W-:Y:S01]  /*08c0*/  ULEA UR5, UR5, UR4, 0x18 ;  /* 0x0000000405057291 */ /* 0x004fe2000f8ec0ff */
[----:B------:R-:W-:Y:S02]  /*08d0*/  IMAD.IADD R251, R51, 0x1, R45 ;  /* 0x0000000133fb7824 */ /* 0x000fe400078e022d */
[----:B------:R-:W-:Y:S01]  /*08e0*/  IMAD.IADD R9, R9, 0x1, R5 ;  /* 0x0000000109097824 */ /* 0x000fe200078e0205 */
[----:B------:R-:W-:Y:S02]  /*08f0*/  IADD3 R5, P4, PT, R2, R94, RZ ;  /* 0x0000005e02057210 */ /* 0x000fe40007f9e0ff */
[----:B------:R-:W-:Y:S02]  /*0900*/  VIADD R236, R0, UR5 ;  /* 0x0000000500ec7c36 */ /* 0x000fe40008000000 */
[----:B------:R-:W-:Y:S01]  /*0910*/  LEA.HI.X R39, R8, R248, R9, 0x1, P1 ;  /* 0x000000f808277211 */ /* 0x000fe200008f0c09 */
[----:B------:R-:W-:Y:S01]  /*0920*/  IMAD.X R3, R9, 0x1, R93, P0 ;  /* 0x0000000109037824 */ /* 0x000fe200000e065d */
[----:B------:R-:W-:-:S02]  /*0930*/  IADD3 R12, P1, PT, R239, R2, RZ ;  /* 0x00000002ef0c7210 */ /* 0x000fc40007f3e0ff */
[-C--:B------:R-:W-:Y:S01]  /*0940*/  IADD3 R9, P2, PT, R4, R94.reuse, RZ ;  /* 0x0000005e04097210 */ /* 0x080fe20007f5e0ff */
[--C-:B------:R-:W-:Y:S01]  /*0950*/  IMAD.X R8, R206, 0x1, R3.reuse, P3 ;  /* 0x00000001ce087824 */ /* 0x100fe200018e0603 */
[----:B------:R-:W-:Y:S01]  /*0960*/  IADD3 R13, P0, PT, R12, R94, RZ ;  /* 0x0000005e0c0d7210 */ /* 0x000fe20007f1e0ff */
[--C-:B------:R-:W-:Y:S01]  /*0970*/  IMAD.X R14, R245, 0x1, R3.reuse, P1 ;  /* 0x00000001f50e7824 */ /* 0x100fe200008e0603 */
[----:B------:R-:W-:Y:S01]  /*0980*/  LEA.HI.X R35, R2, R248, R3, 0x1, P5 ;  /* 0x000000f802237211 */ /* 0x000fe200028f0c03 */
[--C-:B------:R-:W-:Y:S01]  /*0990*/  IMAD.X R3, R3, 0x1, R93.reuse, P4 ;  /* 0x0000000103037824 */ /* 0x100fe200020e065d */
[-C--:B------:R-:W-:Y:S01]  /*09a0*/  LEA R30, P3, R5, R249.reuse, 0x1 ;  /* 0x000000f9051e7211 */ /* 0x080fe200078608ff */
[--C-:B------:R-:W-:Y:S01]  /*09b0*/  IMAD.X R2, R8, 0x1, R93.reuse, P2 ;  /* 0x0000000108027824 */ /* 0x100fe200010e065d */
[-C--:B------:R-:W-:Y:S01]  /*09c0*/  LEA R32, P1, R9, R249.reuse, 0x1 ;  /* 0x000000f909207211 */ /* 0x080fe200078208ff */
[----:B------:R-:W-:Y:S01]  /*09d0*/  IMAD.X R15, R14, 0x1, R93, P0 ;  /* 0x000000010e0f7824 */ /* 0x000fe200000e065d */
[----:B------:R-:W-:-:S02]  /*09e0*/  LEA R40, P0, R13, R249, 0x1 ;  /* 0x000000f90d287211 */ /* 0x000fc400078008ff */
[-C--:B------:R-:W-:Y:S02]  /*09f0*/  LEA.HI.X R31, R5, R248.reuse, R3, 0x1, P3 ;  /* 0x000000f8051f7211 */ /* 0x080fe400018f0c03 */
[----:B------:R-:W-:Y:S01]  /*0a00*/  LEA.HI.X R33, R9, R248, R2, 0x1, P1 ;  /* 0x000000f809217211 */ /* 0x000fe200008f0c02 */
[----:B------:R-:W-:Y:S01]  /*0a10*/  IMAD.WIDE.U32 R2, R20, R18, R10 ;  /* 0x0000001214027225 */ /* 0x000fe200078e000a */
[----:B------:R-:W-:Y:S02]  /*0a20*/  LEA R28, P2, R4, R249, 0x1 ;  /* 0x000000f9041c7211 */ /* 0x000fe400078408ff */
[----:B------:R-:W-:Y:S01]  /*0a30*/  LEA.HI.X R41, R13, R248, R15, 0x1, P0 ;  /* 0x000000f80d297211 */ /* 0x000fe200000f0c0f */
[----:B------:R-:W-:Y:S01]  /*0a40*/  IMAD R3, R20, R19, R3 ;  /* 0x0000001314037224 */ /* 0x000fe200078e0203 */
[C-C-:B------:R-:W-:Y:S02]  /*0a50*/  SHF.L.U64.HI R5, R6.reuse, 0x4, R7.reuse ;  /* 0x0000000406057819 */ /* 0x140fe40000010207 */
[----:B------:R-:W-:-:S02]  /*0a60*/  SHF.L.U64.HI R11, R6, 0x6, R7 ;  /* 0x00000006060b7819 */ /* 0x000fc40000010207 */
[----:B------:R-:W-:Y:S02]  /*0a70*/  SHF.L.U64.HI R9, R6, 0x5, R7 ;  /* 0x0000000506097819 */ /* 0x000fe40000010207 */
[----:B------:R-:W-:Y:S02]  /*0a80*/  IADD3 R7, P0, PT, R12, R95, RZ ;  /* 0x0000005f0c077210 */ /* 0x000fe40007f1e0ff */
[----:B------:R-:W-:Y:S02]  /*0a90*/  SHF.L.U32 R10, R6, 0x6, RZ ;  /* 0x00000006060a7819 */ /* 0x000fe400000006ff */
[-C--:B------:R-:W-:Y:S01]  /*0aa0*/  LEA.HI.X R29, R4, R248.reuse, R8, 0x1, P2 ;  /* 0x000000f8041d7211 */ /* 0x080fe200010f0c08 */
[----:B------:R-:W-:Y:S01]  /*0ab0*/  IMAD.SHL.U32 R4, R6, 0x10, RZ ;  /* 0x0000001006047824 */ /* 0x000fe200078e00ff */
[-C--:B------:R-:W-:Y:S01]  /*0ac0*/  LEA R26, P1, R12, R249.reuse, 0x1 ;  /* 0x000000f90c1a7211 */ /* 0x080fe200078208ff */
[----:B------:R-:W-:Y:S02]  /*0ad0*/  IMAD.SHL.U32 R8, R6, 0x20, RZ ;  /* 0x0000002006087824 */ /* 0x000fe400078e00ff */
[----:B------:R-:W-:Y:S01]  /*0ae0*/  IMAD.X R16, R14, 0x1, R206, P0 ;  /* 0x000000010e107824 */ /* 0x000fe200000e06ce */
[----:B------:R-:W-:Y:S01]  /*0af0*/  LEA.HI.X R27, R12, R248, R14, 0x1, P1 ;  /* 0x000000f80c1b7211 */ /* 0x000fe200008f0c0e */
[----:B------:R-:W-:Y:S01]  /*0b00*/  IMAD.WIDE.U32 R10, R21, R6, R10 ;  /* 0x00000006150a7225 */ /* 0x000fe200078e000a */
[----:B------:R-:W-:-:S03]  /*0b10*/  LEA R36, P0, R7, R249, 0x1 ;  /* 0x000000f907247211 */ /* 0x000fc600078008ff */
[----:B------:R-:W-:Y:S01]  /*0b20*/  IMAD.WIDE.U32 R14, R21, R6, R4 ;  /* 0x00000006150e7225 */ /* 0x000fe200078e0004 */
[----:B------:R-:W-:Y:S02]  /*0b30*/  LEA.HI.X R37, R7, R248, R16, 0x1, P0 ;  /* 0x000000f807257211 */ /* 0x000fe400000f0c10 */
[----:B------:R-:W-:Y:S01]  /*0b40*/  IADD3 R16, P1, PT, R8, R10, RZ ;  /* 0x0000000a08107210 */ /* 0x000fe20007f3e0ff */
[----:B------:R-:W-:Y:S01]  /*0b50*/  IMAD.WIDE.U32 R12, R21, R6, R8 ;  /* 0x00000006150c7225 */ /* 0x000fe200078e0008 */
[----:B------:R-:W-:-:S03]  /*0b60*/  IADD3 R19, P2, PT, R2, R14, RZ ;  /* 0x0000000e02137210 */ /* 0x000fc60007f5e0ff */
[C---:B------:R-:W-:Y:S01]  /*0b70*/  IMAD.IADD R7, R17.reuse, 0x1, R11 ;  /* 0x0000000111077824 */ /* 0x040fe200078e020b */
[CC--:B------:R-:W-:Y:S01]  /*0b80*/  IADD3 R11, P0, PT, R2.reuse, R12.reuse, RZ ;  /* 0x0000000c020b7210 */ /* 0x0c0fe20007f1e0ff */
[----:B------:R-:W-:Y:S01]  /*0b90*/  IMAD.IADD R13, R17, 0x1, R13 ;  /* 0x00000001110d7824 */ /* 0x000fe200078e020d */
[C-C-:B------:R-:W-:Y:S01]  /*0ba0*/  IADD3 R22, P6, P5, R2.reuse, R12, R4.reuse ;  /* 0x0000000c02167210 */ /* 0x140fe20007dde004 */
[----:B------:R-:W-:Y:S01]  /*0bb0*/  IMAD.X R8, R7, 0x1, R9, P1 ;  /* 0x0000000107087824 */ /* 0x000fe200008e0609 */
[----:B------:R-:W-:Y:S02]  /*0bc0*/  IADD3.X R15, PT, PT, R3, R17, R15, P2, !PT ;  /* 0x00000011030f7210 */ /* 0x000fe400017fe40f */
[CC--:B------:R-:W-:Y:S02]  /*0bd0*/  IADD3 R9, P4, PT, R2.reuse, R10.reuse, RZ ;  /* 0x0000000a02097210 */ /* 0x0c0fe40007f9e0ff */
[C-C-:B------:R-:W-:Y:S01]  /*0be0*/  IADD3 R23, P3, P2, R2.reuse, R10, R4.reuse ;  /* 0x0000000a02177210 */ /* 0x140fe20007a7e004 */
[--C-:B------:R-:W-:Y:S01]  /*0bf0*/  IMAD.X R10, R13, 0x1, R3.reuse, P0 ;  /* 0x000000010d0a7824 */ /* 0x100fe200000e0603 */
[----:B------:R-:W-:Y:S01]  /*0c00*/  IADD3 R24, P1, P0, R2, R16, R4 ;  /* 0x0000001002187210 */ /* 0x000fe2000783e004 */
[----:B------:R-:W-:Y:S01]  /*0c10*/  IMAD.X R4, R7, 0x1, R3, P4 ;  /* 0x0000000107047824 */ /* 0x000fe200020e0603 */
[----:B------:R-:W-:-:S02]  /*0c20*/  IADD3.X R13, PT, PT, R3, R13, R5, P6, P5 ;  /* 0x0000000d030d7210 */ /* 0x000fc400037ea405 */
[----:B------:R-:W-:Y:S02]  /*0c30*/  IADD3 R20, P5, PT, R16, R2, RZ ;  /* 0x0000000210147210 */ /* 0x000fe40007fbe0ff */
[C-C-:B------:R-:W-:Y:S02]  /*0c40*/  IADD3.X R25, PT, PT, R3.reuse, R8, R5.reuse, P1, P0 ;  /* 0x0000000803197210 */ /* 0x140fe40000fe0405 */
[----:B------:R-:W-:Y:S01]  /*0c50*/  IADD3.X R7, PT, PT, R3, R7, R5, P3, P2 ;  /* 0x0000000703077210 */ /* 0x000fe20001fe4405 */
[--C-:B------:R-:W-:Y:S01]  /*0c60*/  IMAD.X R5, R8, 0x1, R3.reuse, P5 ;  /* 0x0000000108057824 */ /* 0x100fe200028e0603 */
[----:B------:R-:W-:Y:S01]  /*0c70*/  LEA R18, P1, R19, UR8, 0x1 ;  /* 0x0000000813127c11 */ /* 0x000fe2000f8208ff */
[----:B------:R-:W-:Y:S01]  /*0c80*/  IMAD.WIDE.U32 R2, R21, R6, R2 ;  /* 0x0000000615027225 */ /* 0x000fe200078e0002 */
[----:B------:R-:W-:Y:S02]  /*0c90*/  LEA R14, P0, R11, UR8, 0x1 ;  /* 0x000000080b0e7c11 */ /* 0x000fe4000f8008ff */
[----:B------:R-:W-:Y:S01]  /*0ca0*/  LEA.HI.X R19, R19, UR9, R15, 0x1, P1 ;  /* 0x0000000913137c11 */ /* 0x000fe200088f0c0f */
[----:B------:R-:W-:Y:S01]  /*0cb0*/  IMAD.IADD R3, R3, 0x1, R17 ;  /* 0x0000000103037824 */ /* 0x000fe200078e0211 */
[----:B------:R-:W-:Y:S01]  /*0cc0*/  LEA.HI.X R15, R11, UR9, R10, 0x1, P0 ;  /* 0x000000090b0f7c11 */ /* 0x000fe200080f0c0a */
[----:B---3--:R-:W-:Y:S01]  /*0cd0*/  IMAD.SHL.U32 R17, R204, 0x20, RZ ;  /* 0x00000020cc117824 */ /* 0x008fe200078e00ff */
[----:B------:R-:W-:-:S02]  /*0ce0*/  LEA R10, P1, R22, UR8, 0x1 ;  /* 0x00000008160a7c11 */ /* 0x000fc4000f8208ff */
[----:B------:R-:W-:Y:S02]  /*0cf0*/  LEA R12, P2, R2, UR8, 0x1 ;  /* 0x00000008020c7c11 */ /* 0x000fe4000f8408ff */
[----:B------:R-:W-:Y:S01]  /*0d00*/  LEA.HI.X R11, R22, UR9, R13, 0x1, P1 ;  /* 0x00000009160b7c11 */ /* 0x000fe200088f0c0d */
[----:B------:R-:W-:Y:S01]  /*0d10*/  IMAD.SHL.U32 R22, R204, 0x10, RZ ;  /* 0x00000010cc167824 */ /* 0x000fe200078e00ff */
[----:B------:R-:W-:Y:S02]  /*0d20*/  LEA.HI.X R13, R2, UR9, R3, 0x1, P2 ;  /* 0x00000009020d7c11 */ /* 0x000fe400090f0c03 */
[----:B------:R-:W-:Y:S02]  /*0d30*/  LEA R16, R46, UR5, 0x1 ;  /* 0x000000052e107c11 */ /* 0x000fe4000f8e08ff */
[----:B------:R-:W-:Y:S02]  /*0d40*/  LEA R8, P0, R9, UR8, 0x1 ;  /* 0x0000000809087c11 */ /* 0x000fe4000f8008ff */
[----:B------:R-:W-:Y:S01]  /*0d50*/  LEA R2, P2, R23, UR8, 0x1 ;  /* 0x0000000817027c11 */ /* 0x000fe2000f8408ff */
[----:B------:R-:W-:Y:S01]  /*0d60*/  @!PT LDS RZ, [RZ] ;  /* 0x00000000fffff984 */ /* 0x000fe20000000800 */
[----:B------:R-:W-:Y:S01]  /*0d70*/  @!PT LDS RZ, [RZ] ;  /* 0x00000000fffff984 */ /* 0x000fe20000000800 */
[----:B------:R-:W-:Y:S01]  /*0d80*/  @!PT LDS RZ, [RZ] ;  /* 0x00000000fffff984 */ /* 0x000fe20000000800 */
[----:B------:R-:W-:Y:S01]  /*0d90*/  LDGSTS.E.BYPASS.LTC128B.128 [R16], desc[UR20][R12.64] ;  /* 0x000000000c107fae */ /* 0x000fe2000b981a14 */
[----:B------:R-:W-:-:S02]  /*0da0*/  LEA.HI.X R9, R9, UR9, R4, 0x1, P0 ;  /* 0x0000000909097c11 */ /* 0x000fc400080f0c04 */
[----:B------:R-:W-:Y:S01]  /*0db0*/  LEA.HI.X R3, R23, UR9, R7, 0x1, P2 ;  /* 0x0000000917037c11 */ /* 0x000fe200090f0c07 */
[----:B------:R-:W-:Y:S01]  /*0dc0*/  LDGSTS.E.BYPASS.LTC128B.128 [R16+0x800], desc[UR20][R18.64] ;  /* 0x0080000012107fae */ /* 0x000fe2000b981a14 */
[----:B------:R-:W-:Y:S02]  /*0dd0*/  LEA R6, P1, R20, UR8, 0x1 ;  /* 0x0000000814067c11 */ /* 0x000fe4000f8208ff */
[----:B------:R-:W-:Y:S01]  /*0de0*/  LEA R4, P0, R24, UR8, 0x1 ;  /* 0x0000000818047c11 */ /* 0x000fe2000f8008ff */
[----:B------:R-:W-:Y:S01]  /*0df0*/  LDGSTS.E.BYPASS.LTC128B.128 [R16+0x1000], desc[UR20][R14.64] ;  /* 0x010000000e107fae */ /* 0x000fe2000b981a14 */
[----:B------:R-:W-:Y:S02]  /*0e00*/  LEA.HI.X R7, R20, UR9, R5, 0x1, P1 ;  /* 0x0000000914077c11 */ /* 0x000fe400088f0c05 */
[----:B------:R-:W-:Y:S01]  /*0e10*/  LEA.HI.X R5, R24, UR9, R25, 0x1, P0 ;  /* 0x0000000918057c11 */ /* 0x000fe200080f0c19 */
[----:B------:R1:W-:Y:S01]  /*0e20*/  LDGSTS.E.BYPASS.LTC128B.128 [R16+0x1800], desc[UR20][R10.64] ;  /* 0x018000000a107fae */ /* 0x0003e2000b981a14 */
[----:B------:R-:W-:-:S02]  /*0e30*/  SHF.L.U64.HI R24, R204, 0x4, R205 ;  /* 0x00000004cc187819 */ /* 0x000fc400000102cd */
[----:B------:R-:W-:Y:S01]  /*0e40*/  SHF.L.U64.HI R23, R204, 0x5, R205 ;  /* 0x00000005cc177819 */ /* 0x000fe200000102cd */
[----:B------:R2:W-:Y:S01]  /*0e50*/  LDGSTS.E.BYPASS.LTC128B.128 [R16+0x2000], desc[UR20][R8.64] ;  /* 0x0200000008107fae */ /* 0x0005e2000b981a14 */
[C---:B------:R-:W-:Y:S02]  /*0e60*/  LOP3.LUT P6, RZ, R213.reuse, 0x2, RZ, 0xc0, !PT ;  /* 0x00000002d5ff7812 */ /* 0x040fe400078cc0ff */
[----:B------:R-:W-:Y:S01]  /*0e70*/  LOP3.LUT P5, RZ, R213, 0x4, RZ, 0xc0, !PT ;  /* 0x00000004d5ff7812 */ /* 0x000fe200078ac0ff */
[----:B------:R3:W-:Y:S01]  /*0e80*/  LDGSTS.E.BYPASS.LTC128B.128 [R16+0x2800], desc[UR20][R2.64] ;  /* 0x0280000002107fae */ /* 0x0007e2000b981a14 */
[----:B------:R-:W-:-:S03]  /*0e90*/  SEL R92, R244, 0xffffffe0, !P6 ;  /* 0xffffffe0f45c7807 */ /* 0x000fc60007000000 */
[----:B------:R4:W-:Y:S04]  /*0ea0*/  LDGSTS.E.BYPASS.LTC128B.128 [R16+0x3000], desc[UR20][R6.64] ;  /* 0x0300000006107fae */ /* 0x0009e8000b981a14 */
[----:B------:R4:W-:Y:S04]  /*0eb0*/  LDGSTS.E.BYPASS.LTC128B.128 [R16+0x3800], desc[UR20][R4.64] ;  /* 0x0380000004107fae */ /* 0x0009e8000b981a14 */
[----:B------:R-:W-:Y:S04]  /*0ec0*/  LDGSTS.E.BYPASS.LTC128B.128 [R16+0x4000], desc[UR20][R38.64] ;  /* 0x0400000026107fae */ /* 0x000fe8000b981a14 */
[----:B------:R-:W-:Y:S01]  /*0ed0*/  LDGSTS.E.BYPASS.LTC128B.128 [R16+0x4800], desc[UR20][R34.64] ;  /* 0x0480000022107fae */ /* 0x000fe2000b981a14 */
[----:B-1----:R-:W-:-:S03]  /*0ee0*/  IMAD R10, R252, R204, RZ ;  /* 0x000000ccfc0a7224 */ /* 0x002fc600078e02ff */
[----:B------:R-:W-:Y:S01]  /*0ef0*/  LDGSTS.E.BYPASS.LTC128B.128 [R16+0x5000], desc[UR20][R30.64] ;  /* 0x050000001e107fae */ /* 0x000fe2000b981a14 */
[----:B--2---:R-:W-:-:S03]  /*0f00*/  IMAD R8, R207, R205, R10 ;  /* 0x000000cdcf087224 */ /* 0x004fc600078e020a */
[----:B------:R-:W-:Y:S01]  /*0f10*/  LDGSTS.E.BYPASS.LTC128B.128 [R16+0x5800], desc[UR20][R28.64] ;  /* 0x058000001c107fae */ /* 0x000fe2000b981a14 */
[----:B---3--:R-:W-:-:S03]  /*0f20*/  IMAD.WIDE.U32 R2, R207, R204, R42 ;  /* 0x000000cccf027225 */ /* 0x008fc600078e002a */
[----:B------:R-:W-:Y:S01]  /*0f30*/  LDGSTS.E.BYPASS.LTC128B.128 [R16+0x6000], desc[UR20][R32.64] ;  /* 0x0600000020107fae */ /* 0x000fe2000b981a14 */
[----:B------:R-:W-:-:S03]  /*0f40*/  IMAD.IADD R3, R3, 0x1, R8 ;  /* 0x0000000103037824 */ /* 0x000fc600078e0208 */
[----:B------:R-:W-:Y:S01]  /*0f50*/  LDGSTS.E.BYPASS.LTC128B.128 [R16+0x6800], desc[UR20][R26.64] ;  /* 0x068000001a107fae */ /* 0x000fe2000b981a14 */
[----:B----4-:R-:W-:-:S03]  /*0f60*/  IMAD.WIDE.U32 R6, R44, R204, RZ ;  /* 0x000000cc2c067225 */ /* 0x010fc600078e00ff */
[----:B------:R-:W-:Y:S01]  /*0f70*/  LDGSTS.E.BYPASS.LTC128B.128 [R16+0x7000], desc[UR20][R40.64] ;  /* 0x0700000028107fae */ /* 0x000fe2000b981a14 */
[----:B------:R-:W-:-:S03]  /*0f80*/  IMAD.WIDE.U32 R2, R53, UR18, R2 ;  /* 0x0000001235027c25 */ /* 0x000fc6000f8e0002 */
[----:B------:R-:W-:Y:S01]  /*0f90*/  LDGSTS.E.BYPASS.LTC128B.128 [R16+0x7800], desc[UR20][R36.64] ;  /* 0x0780000024107fae */ /* 0x000fe2000b981a14 */
[----:B------:R-:W-:Y:S02]  /*0fa0*/  IMAD.IADD R3, R3, 0x1, R52 ;  /* 0x0000000103037824 */ /* 0x000fe400078e0234 */
[-C--:B------:R-:W-:Y:S01]  /*0fb0*/  IMAD R5, R47, R204.reuse, RZ ;  /* 0x000000cc2f057224 */ /* 0x080fe200078e02ff */
[----:B------:R-:W0:Y:S01]  /*0fc0*/  LDGDEPBAR ;  /* 0x00000000000079af */ /* 0x000e220000000000 */
[----:B------:R-:W-:-:S04]  /*0fd0*/  IMAD.WIDE.U32 R2, R238, R204, R2 ;  /* 0x000000ccee027225 */ /* 0x000fc800078e0002 */
[-C--:B------:R-:W-:Y:S01]  /*0fe0*/  IMAD R8, R238, R205.reuse, R3 ;  /* 0x000000cdee087224 */ /* 0x080fe200078e0203 */
[----:B------:R-:W-:Y:S01]  /*0ff0*/  IADD3 R4, P2, PT, R50, R2, RZ ;  /* 0x0000000232047210 */ /* 0x000fe20007f5e0ff */
[----:B------:R-:W-:Y:S01]  /*1000*/  IMAD R5, R44, R205, R5 ;  /* 0x000000cd2c057224 */ /* 0x000fe200078e0205 */
[----:B------:R-:W-:Y:S02]  /*1010*/  LEA R3, P0, R6, R22, 0x7 ;  /* 0x0000001606037211 */ /* 0x000fe400078038ff */
[----:B------:R-:W-:Y:S01]  /*1020*/  LEA R2, P1, R4, UR12, 0x1 ;  /* 0x0000000c04027c11 */ /* 0x000fe2000f8208ff */
[----:B------:R-:W-:Y:S02]  /*1030*/  IMAD.X R8, R8, 0x1, R251, P2 ;  /* 0x0000000108087824 */ /* 0x000fe400010e06fb */
[----:B------:R-:W-:Y:S01]  /*1040*/  IMAD.IADD R5, R7, 0x1, R5 ;  /* 0x0000000107057824 */ /* 0x000fe200078e0205 */
[----:B------:R-:W-:Y:S02]  /*1050*/  LEA R14, P4, R3, R2, 0x1 ;  /* 0x00000002030e7211 */ /* 0x000fe400078808ff */
[----:B------:R-:W-:-:S02]  /*1060*/  LEA.HI.X R9, R4, UR13, R8, 0x1, P1 ;  /* 0x0000000d04097c11 */ /* 0x000fc400088f0c08 */
[C---:B------:R-:W-:Y:S02]  /*1070*/  LEA.HI.X R4, R6.reuse, R24, R5, 0x7, P0 ;  /* 0x0000001806047211 */ /* 0x040fe400000f3c05 */
[----:B------:R-:W-:Y:S02]  /*1080*/  IADD3 R8, P1, PT, R3, R22, RZ ;  /* 0x0000001603087210 */ /* 0x000fe40007f3e0ff */
[-C--:B------:R-:W-:Y:S02]  /*1090*/  LEA R20, P0, R6, R2.reuse, 0x8 ;  /* 0x0000000206147211 */ /* 0x080fe400078040ff */
[----:B------:R-:W-:Y:S01]  /*10a0*/  LEA R18, P2, R8, R2, 0x1 ;  /* 0x0000000208127211 */ /* 0x000fe200078408ff */
[----:B------:R-:W-:-:S04]  /*10b0*/  DEPBAR.LE SB0, 0x0 ;  /* 0x000080000000791a */ /* 0x000fc80000000000 */
[----:B------:R-:W-:Y:S01]  /*10c0*/  LEA.HI.X R21, R6, R9, R5, 0x8, P0 ;  /* 0x0000000906157211 */ /* 0x000fe200000f4405 */
[----:B------:R-:W-:Y:S01]  /*10d0*/  IMAD.X R6, R4, 0x1, R24, P1 ;  /* 0x0000000104067824 */ /* 0x000fe200008e0618 */
[----:B------:R-:W-:Y:S01]  /*10e0*/  BAR.SYNC.DEFER_BLOCKING 0x0 ;  /* 0x0000000000007b1d */ /* 0x000fe20000010000 */
[-C--:B------:R-:W-:Y:S02]  /*10f0*/  IADD3 R5, P0, PT, R17, R3.reuse, RZ ;  /* 0x0000000311057210 */ /* 0x080fe40007f1e0ff */
[----:B------:R-:W-:Y:S02]  /*1100*/  LEA R7, P1, R204, R3, 0x6 ;  /* 0x00000003cc077211 */ /* 0x000fe400078230ff */
[-C--:B------:R-:W-:Y:S01]  /*1110*/  LEA.HI.X R19, R8, R9.reuse, R6, 0x1, P2 ;  /* 0x0000000908137211 */ /* 0x080fe200010f0c06 */
[--C-:B------:R-:W-:Y:S01]  /*1120*/  IMAD.X R6, R23, 0x1, R4.reuse, P0 ;  /* 0x0000000117067824 */ /* 0x100fe200000e0604 */
[----:B------:R-:W-:Y:S02]  /*1130*/  IADD3 R8, P2, PT, R5, R22, RZ ;  /* 0x0000001605087210 */ /* 0x000fe40007f5e0ff */
[----:B------:R-:W-:-:S02]  /*1140*/  LEA.HI.X R15, R3, R9, R4, 0x1, P4 ;  /* 0x00000009030f7211 */ /* 0x000fc400020f0c04 */
[----:B------:R-:W-:Y:S01]  /*1150*/  LEA.HI.X R3, R204, R4, R205, 0x6, P1 ;  /* 0x00000004cc037211 */ /* 0x000fe200008f34cd */
[----:B------:R-:W-:Y:S01]  /*1160*/  IMAD.X R11, R6, 0x1, R24, P2 ;  /* 0x00000001060b7824 */ /* 0x000fe200010e0618 */
[C---:B------:R-:W-:Y:S02]  /*1170*/  LEA R10, P2, R8.reuse, R2, 0x1 ;  /* 0x00000002080a7211 */ /* 0x040fe400078408ff */
[C---:B------:R-:W-:Y:S02]  /*1180*/  IADD3 R17, P1, PT, R7.reuse, R17, RZ ;  /* 0x0000001107117210 */ /* 0x040fe40007f3e0ff */
[----:B------:R-:W-:Y:S02]  /*1190*/  IADD3 R22, P0, PT, R7, R22, RZ ;  /* 0x0000001607167210 */ /* 0x000fe40007f1e0ff */
[-C--:B------:R-:W-:Y:S02]  /*11a0*/  LEA R12, P3, R5, R2.reuse, 0x1 ;  /* 0x00000002050c7211 */ /* 0x080fe400078608ff */
[-C--:B------:R-:W-:Y:S01]  /*11b0*/  LEA.HI.X R11, R8, R9.reuse, R11, 0x1, P2 ;  /* 0x00000009080b7211 */ /* 0x080fe200010f0c0b */
[----:B------:R-:W-:Y:S01]  /*11c0*/  IMAD.X R8, R3, 0x1, R23, P1 ;  /* 0x0000000103087824 */ /* 0x000fe200008e0617 */
[----:B------:R-:W-:Y:S01]  /*11d0*/  LEA.HI.X R13, R5, R9, R6, 0x1, P3 ;  /* 0x00000009050d7211 */ /* 0x000fe200018f0c06 */
[----:B------:R-:W-:Y:S01]  /*11e0*/  IMAD.X R5, R3, 0x1, R24, P0 ;  /* 0x0000000103057824 */ /* 0x000fe200000e0618 */
[-C--:B------:R-:W-:Y:S01]  /*11f0*/  LEA R6, P2, R7, R2.reuse, 0x1 ;  /* 0x0000000207067211 */ /* 0x080fe200078408ff */
[----:B------:R-:W-:Y:S01]  /*1200*/  @!PT LDS RZ, [RZ] ;  /* 0x00000000fffff984 */ /* 0x000fe20000000800 */
[----:B------:R-:W-:Y:S01]  /*1210*/  @!PT LDS RZ, [RZ] ;  /* 0x00000000fffff984 */ /* 0x000fe20000000800 */
[----:B------:R-:W-:Y:S01]  /*1220*/  @!PT LDS RZ, [RZ] ;  /* 0x00000000fffff984 */ /* 0x000fe20000000800 */
[----:B------:R1:W-:Y:S01]  /*1230*/  LDGSTS.E.BYPASS.LTC128B.128 [R16+0x8000], desc[UR20][R20.64] ;  /* 0x0800000014107fae */ /* 0x0003e2000b981a14 */
[----:B------:R-:W-:-:S02]  /*1240*/  LEA R4, P1, R22, R2, 0x1 ;  /* 0x0000000216047211 */ /* 0x000fc400078208ff */
[----:B------:R-:W-:Y:S01]  /*1250*/  LEA R2, P0, R17, R2, 0x1 ;  /* 0x0000000211027211 */ /* 0x000fe200078008ff */
[----:B------:R-:W-:Y:S01]  /*1260*/  LDGSTS.E.BYPASS.LTC128B.128 [R16+0x8800], desc[UR20][R14.64] ;  /* 0x088000000e107fae */ /* 0x000fe2000b981a14 */
[-C--:B------:R-:W-:Y:S02]  /*1270*/  LEA.HI.X R7, R7, R9.reuse, R3, 0x1, P2 ;  /* 0x0000000907077211 */ /* 0x080fe400010f0c03 */
[-C--:B------:R-:W-:Y:S01]  /*1280*/  LEA.HI.X R3, R17, R9.reuse, R8, 0x1, P0 ;  /* 0x0000000911037211 */ /* 0x080fe200000f0c08 */
[----:B------:R-:W-:Y:S01]  /*1290*/  LDGSTS.E.BYPASS.LTC128B.128 [R16+0x9000], desc[UR20][R18.64] ;  /* 0x0900000012107fae */ /* 0x000fe2000b981a14 */
[----:B------:R-:W-:Y:S02]  /*12a0*/  LOP3.LUT R8, R215, 0x8, RZ, 0xc0, !PT ;  /* 0x00000008d7087812 */ /* 0x000fe400078ec0ff */
[----:B------:R-:W-:Y:S01]  /*12b0*/  LEA.HI.X R5, R22, R9, R5, 0x1, P1 ;  /* 0x0000000916057211 */ /* 0x000fe200008f0c05 */
[----:B------:R2:W-:Y:S01]  /*12c0*/  LDGSTS.E.BYPASS.LTC128B.128 [R16+0x9800], desc[UR20][R12.64] ;  /* 0x098000000c107fae */ /* 0x0005e2000b981a14 */
[----:B------:R-:W-:-:S02]  /*12d0*/  LOP3.LUT R237, R49, R8, RZ, 0x3c, !PT ;  /* 0x0000000831ed7212 */ /* 0x000fc400078e3cff */
[----:B------:R-:W-:Y:S01]  /*12e0*/  ISETP.GE.AND P4, PT, R212, 0x81, PT ;  /* 0x00000081d400780c */ /* 0x000fe20003f86270 */
[----:B------:R3:W-:Y:S01]  /*12f0*/  LDGSTS.E.BYPASS.LTC128B.128 [R16+0xa000], desc[UR20][R10.64] ;  /* 0x0a0000000a107fae */ /* 0x0007e2000b981a14 */
[----:B------:R-:W-:-:S03]  /*1300*/  LOP3.LUT R17, R48, R237, RZ, 0xfc, !PT ;  /* 0x000000ed30117212 */ /* 0x000fc600078efcff */
[----:B------:R-:W-:Y:S01]  /*1310*/  LDGSTS.E.BYPASS.LTC128B.128 [R16+0xa800], desc[UR20][R6.64] ;  /* 0x0a80000006107fae */ /* 0x000fe2000b981a14 */
[----:B------:R-:W-:-:S03]  /*1320*/  LEA R17, R17, UR5, 0x1 ;  /* 0x0000000511117c11 */ /* 0x000fc6000f8e08ff */
[----:B------:R4:W-:Y:S04]  /*1330*/  LDGSTS.E.BYPASS.LTC128B.128 [R16+0xb000], desc[UR20][R4.64] ;  /* 0x0b00000004107fae */ /* 0x0009e8000b981a14 */
[----:B------:R4:W-:Y:S04]  /*1340*/  LDGSTS.E.BYPASS.LTC128B.128 [R16+0xb800], desc[UR20][R2.64] ;  /* 0x0b80000002107fae */ /* 0x0009e8000b981a14 */
[----:B-1----:R-:W-:Y:S04]  /*1350*/  LDSM.16.M88.4 R20, [R0+UR5+0x4800] ;  /* 0x004800050014783b */ /* 0x002fe80008000200 */
[----:B------:R-:W-:Y:S04]  /*1360*/  LDSM.16.M88.4 R44, [R0+UR5+0x5000] ;  /* 0x00500005002c783b */ /* 0x000fe80008000200 */
[----:B--2---:R-:W1:Y:S04]  /*1370*/  LDSM.16.M88.4 R12, [R17] ;  /* 0x00000000110c783b */ /* 0x004e680000000200 */
[----:B---3--:R-:W2:Y:S04]  /*1380*/  LDSM.16.M88.4 R8, [R17+0x2000] ;  /* 0x002000001108783b */ /* 0x008ea80000000200 */
[----:B------:R-:W-:Y:S04]  /*1390*/  LDSM.16.M88.4 R40, [R0+UR5+0x5800] ;  /* 0x005800050028783b */ /* 0x000fe80008000200 */
[----:B----4-:R-:W3:Y:S01]  /*13a0*/  LDSM.16.M88.4 R4, [R0+UR5+0x4000] ;  /* 0x004000050004783b */ /* 0x010ee20008000200 */
[----:B------:R-:W-:-:S03]  /*13b0*/  IMAD.IADD R2, R92, 0x1, R17 ;  /* 0x000000015c027824 */ /* 0x000fc600078e0211 */
[----:B------:R-:W4:Y:S04]  /*13c0*/  LDSM.16.M88.4 R36, [R0+UR5+0x6000] ;  /* 0x006000050024783b */ /* 0x000f280008000200 */
[----:B------:R-:W4:Y:S04]  /*13d0*/  LDSM.16.M88.4 R32, [R0+UR5+0x6800] ;  /* 0x006800050020783b */ /* 0x000f280008000200 */
[----:B------:R-:W4:Y:S04]  /*13e0*/  LDSM.16.M88.4 R28, [R0+UR5+0x7000] ;  /* 0x00700005001c783b */ /* 0x000f280008000200 */
[----:B------:R3:W4:Y:S04]  /*13f0*/  LDSM.16.M88.4 R24, [R0+UR5+0x7800] ;  /* 0x007800050018783b */ /* 0x0007280008000200 */
[----:B------:R-:W0:Y:S01]  /*1400*/  LDGDEPBAR ;  /* 0x00000000000079af */ /* 0x000e220000000000 */
[----:B-1----:R-:W-:Y:S08]  /*1410*/  HMMA.16816.F32 R132, R12, R22, RZ ;  /* 0x000000160c84723c */ /* 0x002ff000000018ff */
[----:B--2---:R-:W-:Y:S01]  /*1420*/  HMMA.16816.F32 R76, R8, R20, RZ ;  /* 0x00000014084c723c */ /* 0x004fe200000018ff */
[----:B---3--:R-:W-:-:S07]  /*1430*/  IMAD.IADD R0, R92, 0x1, R236 ;  /* 0x000000015c007824 */ /* 0x008fce00078e02ec */
[C---:B------:R-:W-:Y:S01]  /*1440*/  HMMA.16816.F32 R52, R12.reuse, R6, RZ ;  /* 0x000000060c34723c */ /* 0x040fe200000018ff */
[----:B------:R-:W-:Y:S04]  /*1450*/  LDSM.16.M88.4 R48, [R0+0x4000] ;  /* 0x004000000030783b */ /* 0x000fe80000000200 */
[----:B------:R-:W-:Y:S03]  /*1460*/  LDSM.16.M88.4 R88, [R0+0x4800] ;  /* 0x004800000058783b */ /* 0x000fe60000000200 */
[-C--:B------:R-:W-:Y:S01]  /*1470*/  HMMA.16816.F32 R160, R12, R4.reuse, RZ ;  /* 0x000000040ca0723c */ /* 0x080fe200000018ff */
[----:B------:R-:W-:Y:S04]  /*1480*/  LDSM.16.M88.4 R100, [R0+0x5000] ;  /* 0x005000000064783b */ /* 0x000fe80000000200 */
[----:B------:R-:W-:Y:S03]  /*1490*/  LDSM.16.M88.4 R120, [R0+0x5800] ;  /* 0x005800000078783b */ /* 0x000fe60000000200 */
[----:B------:R-:W-:Y:S01]  /*14a0*/  HMMA.16816.F32 R84, R8, R4, RZ ;  /* 0x000000040854723c */ /* 0x000fe200000018ff */
[----:B------:R-:W-:Y:S02]  /*14b0*/  LDSM.16.M88.4 R116, [R0+0x6000] ;  /* 0x006000000074783b */ /* 0x000fe40000000200 */
[----:B------:R-:W-:Y:S01]  /*14c0*/  IMAD.MOV.U32 R128, RZ, RZ, R52 ;  /* 0x000000ffff807224 */ /* 0x000fe200078e0034 */
[----:B------:R-:W-:Y:S01]  /*14d0*/  MOV R3, R55 ;  /* 0x0000003700037202 */ /* 0x000fe20000000f00 */
[----:B------:R-:W-:Y:S01]  /*14e0*/  LDSM.16.M88.4 R112, [R0+0x6800] ;  /* 0x006800000070783b */ /* 0x000fe20000000200 */
[----:B------:R-:W-:-:S02]  /*14f0*/  IMAD.MOV.U32 R19, RZ, RZ, R53 ;  /* 0x000000ffff137224 */ /* 0x000fc400078e0035 */
[----:B------:R-:W-:Y:S01]  /*1500*/  HMMA.16816.F32 R80, R8, R6, RZ ;  /* 0x000000060850723c */ /* 0x000fe200000018ff */
[----:B------:R-:W-:Y:S01]  /*1510*/  LDSM.16.M88.4 R108, [R0+0x7000] ;  /* 0x00700000006c783b */ /* 0x000fe20000000200 */
[----:B------:R-:W-:-:S03]  /*1520*/  IMAD.MOV.U32 R18, RZ, RZ, R54 ;  /* 0x000000ffff127224 */ /* 0x000fc600078e0036 */
[----:B------:R1:W-:Y:S03]  /*1530*/  LDSM.16.M88.4 R104, [R0+0x7800] ;  /* 0x007800000068783b */ /* 0x0003e60000000200 */
[C---:B------:R-:W-:Y:S01]  /*1540*/  HMMA.16816.F32 R72, R8.reuse, R44, RZ ;  /* 0x0000002c0848723c */ /* 0x040fe200000018ff */
[----:B------:R-:W2:Y:S07]  /*1550*/  LDSM.16.M88.4 R4, [R2+0x2000] ;  /* 0x002000000204783b */ /* 0x000eae0000000200 */
[C---:B------:R-:W-:Y:S08]  /*1560*/  HMMA.16816.F32 R68, R8.reuse, R40, RZ ;  /* 0x000000280844723c */ /* 0x040ff000000018ff */
[----:B----4-:R-:W-:Y:S01]  /*1570*/  HMMA.16816.F32 R64, R8, R36, RZ ;  /* 0x000000240840723c */ /* 0x010fe200000018ff */
[----:B-1----:R-:W-:-:S07]  /*1580*/  IMAD.MOV.U32 R0, RZ, RZ, R128 ;  /* 0x000000ffff007224 */ /* 0x002fce00078e0080 */
[C---:B------:R-:W-:Y:S08]  /*1590*/  HMMA.16816.F32 R60, R8.reuse, R32, RZ ;  /* 0x00000020083c723c */ /* 0x040ff000000018ff */
[C---:B------:R-:W-:Y:S08]  /*15a0*/  HMMA.16816.F32 R56, R8.reuse, R28, RZ ;  /* 0x0000001c0838723c */ /* 0x040ff000000018ff */
[C---:B------:R-:W-:Y:S08]  /*15b0*/  HMMA.16816.F32 R52, R8.reuse, R24, RZ ;  /* 0x000000180834723c */ /* 0x040ff000000018ff */
[----:B------:R-:W-:Y:S01]  /*15c0*/  HMMA.16816.F32 R96, R8, R22, RZ ;  /* 0x000000160860723c */ /* 0x000fe200000018ff */
[----:B------:R-:W-:-:S07]  /*15d0*/  IMAD.MOV.U32 R22, RZ, RZ, R132 ;  /* 0x000000ffff167224 */ /* 0x000fce00078e0084 */
[C---:B------:R-:W-:Y:S08]  /*15e0*/  HMMA.16816.F32 R124, R8.reuse, R46, RZ ;  /* 0x0000002e087c723c */ /* 0x040ff000000018ff */
[C---:B------:R-:W-:Y:S08]  /*15f0*/  HMMA.16816.F32 R128, R8.reuse, R42, RZ ;  /* 0x0000002a0880723c */ /* 0x040ff000000018ff */
[C---:B------:R-:W-:Y:S08]  /*1600*/  HMMA.16816.F32 R136, R8.reuse, R38, RZ ;  /* 0x000000260888723c */ /* 0x040ff000000018ff */
[C---:B------:R-:W-:Y:S08]  /*1610*/  HMMA.16816.F32 R140, R8.reuse, R34, RZ ;  /* 0x00000022088c723c */ /* 0x040ff000000018ff */
[C---:B------:R-:W-:Y:S08]  /*1620*/  HMMA.16816.F32 R148, R8.reuse, R30, RZ ;  /* 0x0000001e0894723c */ /* 0x040ff000000018ff */
[----:B------:R-:W-:Y:S01]  /*1630*/  HMMA.16816.F32 R144, R8, R26, RZ ;  /* 0x0000001a0890723c */ /* 0x000fe200000018ff */
[----:B------:R1:W3:Y:S07]  /*1640*/  LDSM.16.M88.4 R8, [R2] ;  /* 0x000000000208783b */ /* 0x0002ee0000000200 */
[C---:B------:R-:W-:Y:S08]  /*1650*/  HMMA.16816.F32 R192, R12.reuse, R40, RZ ;  /* 0x000000280cc0723c */ /* 0x040ff000000018ff */
[----:B------:R-:W-:Y:S08]  /*1660*/  HMMA.16816.F32 R196, R12, R44, RZ ;  /* 0x0000002c0cc4723c */ /* 0x000ff000000018ff */
[----:B--2---:R-:W-:Y:S01]  /*1670*/  HMMA.16816.F32 R172, R4, R120, R68 ;  /* 0x0000007804ac723c */ /* 0x004fe20000001844 */
[----:B-1----:R-:W-:-:S07]  /*1680*/  IMAD.MOV.U32 R2, RZ, RZ, R135 ;  /* 0x000000ffff027224 */ /* 0x002fce00078e0087 */
[----:B------:R-:W-:Y:S08]  /*1690*/  HMMA.16816.F32 R68, R4, R118, R136 ;  /* 0x000000760444723c */ /* 0x000ff00000001888 */
[----:B------:R-:W-:Y:S08]  /*16a0*/  HMMA.16816.F32 R188, R12, R36, RZ ;  /* 0x000000240cbc723c */ /* 0x000ff000000018ff */
[----:B---3--:R-:W-:Y:S08]  /*16b0*/  HMMA.16816.F32 R136, R8, R120, R192 ;  /* 0x000000780888723c */ /* 0x008ff000000018c0 */
[C---:B------:R-:W-:Y:S08]  /*16c0*/  HMMA.16816.F32 R184, R12.reuse, R32, RZ ;  /* 0x000000200cb8723c */ /* 0x040ff000000018ff */
[----:B------:R-:W-:Y:S08]  /*16d0*/  HMMA.16816.F32 R224, R12, R34, RZ ;  /* 0x000000220ce0723c */ /* 0x000ff000000018ff */
[----:B------:R-:W-:Y:S01]  /*16e0*/  HMMA.16816.F32 R32, R4, R106, R144 ;  /* 0x0000006a0420723c */ /* 0x000fe20000001890 */
[----:B------:R-:W-:-:S02]  /*16f0*/  IMAD.MOV.U32 R144, RZ, RZ, R0 ;  /* 0x000000ffff907224 */ /* 0x000fc400078e0000 */
[----:B------:R-:W-:Y:S02]  /*1700*/  IMAD.MOV.U32 R0, RZ, RZ, 0x40 ;  /* 0x00000040ff007424 */ /* 0x000fe400078e00ff */
[----:B------:R-:W-:Y:S02]  /*1710*/  IMAD.MOV.U32 R147, RZ, RZ, R3 ;  /* 0x000000ffff937224 */ /* 0x000fe400078e0003 */
[----:B------:R-:W-:Y:S01]  /*1720*/  IMAD.MOV.U32 R145, RZ, RZ, R19 ;  /* 0x000000ffff917224 */ /* 0x000fe200078e0013 */
[----:B------:R-:W-:Y:S01]  /*1730*/  HMMA.16816.F32 R176, R12, R28, RZ ;  /* 0x0000001c0cb0723c */ /* 0x000fe200000018ff */
[----:B------:R-:W-:Y:S01]  /*1740*/  SEL R0, R0, 0xffffffc0, !P5 ;  /* 0xffffffc000007807 */ /* 0x000fe20006800000 */
[----:B------:R-:W-:Y:S02]  /*1750*/  IMAD.MOV.U32 R146, RZ, RZ, R18 ;  /* 0x000000ffff927224 */ /* 0x000fe400078e0012 */
[----:B------:R-:W-:Y:S02]  /*1760*/  IMAD.MOV.U32 R19, RZ, RZ, R137 ;  /* 0x000000ffff137224 */ /* 0x000fe400078e0089 */
[----:B------:R-:W-:-:S02]  /*1770*/  IMAD.IADD R3, R0, 0x1, R17 ;  /* 0x0000000100037824 */ /* 0x000fc400078e0211 */
[----:B------:R-:W-:Y:S01]  /*1780*/  HMMA.16816.F32 R220, R12, R30, RZ ;  /* 0x0000001e0cdc723c */ /* 0x000fe200000018ff */
[----:B------:R-:W-:Y:S02]  /*1790*/  IMAD.MOV.U32 R18, RZ, RZ, R138 ;  /* 0x000000ffff127224 */ /* 0x000fe400078e008a */
[----:B------:R-:W-:-:S05]  /*17a0*/  IMAD.MOV.U32 R17, RZ, RZ, R139 ;  /* 0x000000ffff117224 */ /* 0x000fca00078e008b */
[C---:B------:R-:W-:Y:S08]  /*17b0*/  HMMA.16816.F32 R28, R12.reuse, R24, RZ ;  /* 0x000000180c1c723c */ /* 0x040ff000000018ff */
[----:B------:R-:W-:Y:S08]  /*17c0*/  HMMA.16816.F32 R228, R12, R38, RZ ;  /* 0x000000260ce4723c */ /* 0x000ff000000018ff */
[----:B------:R-:W-:Y:S01]  /*17d0*/  HMMA.16816.F32 R36, R4, R110, R148 ;  /* 0x0000006e0424723c */ /* 0x000fe20000001894 */
[----:B------:R-:W-:-:S02]  /*17e0*/  IMAD.MOV.U32 R151, RZ, RZ, R2 ;  /* 0x000000ffff977224 */ /* 0x000fc400078e0002 */
[----:B------:R-:W-:Y:S02]  /*17f0*/  IMAD.IADD R2, R0, 0x1, R236 ;  /* 0x0000000100027824 */ /* 0x000fe400078e02ec */
[----:B------:R-:W-:-:S03]  /*1800*/  IMAD.MOV.U32 R148, RZ, RZ, R22 ;  /* 0x000000ffff947224 */ /* 0x000fc600078e0016 */
[-C--:B------:R-:W-:Y:S08]  /*1810*/  HMMA.16816.F32 R180, R4, R100.reuse, R72 ;  /* 0x0000006404b4723c */ /* 0x080ff00000001848 */
[----:B------:R-:W-:Y:S01]  /*1820*/  HMMA.16816.F32 R196, R8, R100, R196 ;  /* 0x0000006408c4723c */ /* 0x000fe200000018c4 */
[----:B------:R-:W-:-:S07]  /*1830*/  IMAD.MOV.U32 R100, RZ, RZ, R136 ;  /* 0x000000ffff647224 */ /* 0x000fce00078e0088 */
[----:B------:R-:W-:Y:S01]  /*1840*/  HMMA.16816.F32 R156, R12, R20, RZ ;  /* 0x000000140c9c723c */ /* 0x000fe200000018ff */
[----:B------:R-:W-:Y:S02]  /*1850*/  IMAD.MOV.U32 R21, RZ, RZ, R133 ;  /* 0x000000ffff157224 */ /* 0x000fe400078e0085 */
[----:B------:R-:W-:Y:S02]  /*1860*/  IMAD.MOV.U32 R20, RZ, RZ, R134 ;  /* 0x000000ffff147224 */ /* 0x000fe400078e0086 */
[----:B------:R-:W-:Y:S02]  /*1870*/  IMAD.MOV.U32 R149, RZ, RZ, R21 ;  /* 0x000000ffff957224 */ /* 0x000fe400078e0015 */
[----:B------:R-:W-:Y:S01]  /*1880*/  IMAD.MOV.U32 R150, RZ, RZ, R20 ;  /* 0x000000ffff967224 */ /* 0x000fe200078e0014 */
[----:B------:R-:W-:Y:S01]  /*1890*/  HMMA.16816.F32 R136, R8, R116, R188 ;  /* 0x000000740888723c */ /* 0x000fe200000018bc */
[----:B------:R-:W-:Y:S07]  /*18a0*/  LDSM.16.M88.4 R20, [R2+0x4000] ;  /* 0x004000000214783b */ /* 0x000fee0000000200 */
[----:B------:R-:W-:Y:S08]  /*18b0*/  HMMA.16816.F32 R208, R4, R48, R84 ;  /* 0x0000003004d0723c */ /* 0x000ff00000001854 */
[----:B------:R-:W-:Y:S03]  /*18c0*/  HMMA.16816.F32 R232, R12, R42, RZ ;  /* 0x0000002a0ce8723c */ /* 0x000fe600000018ff */
[----:B------:R-:W-:-:S05]  /*18d0*/  IMAD.MOV.U32 R101, RZ, RZ, R139 ;  /* 0x000000ffff657224 */ /* 0x000fca00078e008b */
[C---:B------:R-:W-:Y:S08]  /*18e0*/  HMMA.16816.F32 R200, R4.reuse, R88, R76 ;  /* 0x0000005804c8723c */ /* 0x040ff0000000184c */
[C---:B------:R-:W-:Y:S08]  /*18f0*/  HMMA.16816.F32 R84, R4.reuse, R50, R80 ;  /* 0x000000320454723c */ /* 0x040ff00000001850 */
[----:B------:R-:W-:Y:S01]  /*1900*/  HMMA.16816.F32 R168, R4, R116, R64 ;  /* 0x0000007404a8723c */ /* 0x000fe20000001840 */
[----:B------:R-:W-:Y:S01]  /*1910*/  LDSM.16.M88.4 R64, [R2+0x5000] ;  /* 0x005000000240783b */ /* 0x000fe20000000200 */
[----:B------:R-:W-:-:S02]  /*1920*/  IMAD.MOV.U32 R117, RZ, RZ, R137 ;  /* 0x000000ffff757224 */ /* 0x000fc400078e0089 */
[----:B------:R-:W-:-:S04]  /*1930*/  IMAD.MOV.U32 R116, RZ, RZ, R138 ;  /* 0x000000ffff747224 */ /* 0x000fc800078e008a */
[C---:B------:R-:W-:Y:S01]  /*1940*/  HMMA.16816.F32 R164, R4.reuse, R112, R60 ;  /* 0x0000007004a4723c */ /* 0x040fe2000000183c */
[----:B------:R-:W-:Y:S07]  /*1950*/  LDSM.16.M88.4 R60, [R2+0x5800] ;  /* 0x00580000023c783b */ /* 0x000fee0000000200 */
        /* <DEDUP_REMOVED lines=8> */
[C---:B------:R-:W-:Y:S08]  /*19e0*/  HMMA.16816.F32 R72, R4.reuse, R122, R128 ;  /* 0x0000007a0448723c */ /* 0x040ff00000001880 */
[----:B------:R-:W-:Y:S01]  /*19f0*/  HMMA.16816.F32 R40, R4, R114, R140 ;  /* 0x000000720428723c */ /* 0x000fe2000000188c */
[----:B------:R-:W1:Y:S01]  /*1a00*/  LDSM.16.M88.4 R4, [R3+0x2000] ;  /* 0x002000000304783b */ /* 0x000e620000000200 */
[----:B------:R-:W-:-:S06]  /*1a10*/  MOV R140, R136 ;  /* 0x00000088008c7202 */ /* 0x000fcc0000000f00 */
[C---:B------:R-:W-:Y:S01]  /*1a20*/  HMMA.16816.F32 R240, R12.reuse, R46, RZ ;  /* 0x0000002e0cf0723c */ /* 0x040fe200000018ff */
[----:B------:R2:W-:Y:S07]  /*1a30*/  LDSM.16.M88.4 R44, [R2+0x4800] ;  /* 0x00480000022c783b */ /* 0x0005ee0000000200 */
[----:B------:R-:W-:Y:S01]  /*1a40*/  HMMA.16816.F32 R216, R12, R26, RZ ;  /* 0x0000001a0cd8723c */ /* 0x000fe200000018ff */
[----:B------:R3:W4:Y:S07]  /*1a50*/  LDSM.16.M88.4 R12, [R3] ;  /* 0x00000000030c783b */ /* 0x00072e0000000200 */
[C---:B------:R-:W-:Y:S08]  /*1a60*/  HMMA.16816.F32 R28, R8.reuse, R104, R28 ;  /* 0x00000068081c723c */ /* 0x040ff0000000181c */
[----:B------:R-:W-:Y:S01]  /*1a70*/  HMMA.16816.F32 R128, R8, R88, R156 ;  /* 0x000000580880723c */ /* 0x000fe2000000189c */
[----:B--2---:R-:W-:-:S07]  /*1a80*/  IMAD.IADD R2, R92, 0x1, R2 ;  /* 0x000000015c027824 */ /* 0x004fce00078e0202 */
[C---:B------:R-:W-:Y:S01]  /*1a90*/  HMMA.16816.F32 R136, R8.reuse, R112, R184 ;  /* 0x000000700888723c */ /* 0x040fe200000018b8 */
[----:B---3--:R-:W-:Y:S02]  /*1aa0*/  IMAD.IADD R3, R92, 0x1, R3 ;  /* 0x000000015c037824 */ /* 0x008fe400078e0203 */
[----:B------:R-:W-:Y:S02]  /*1ab0*/  IMAD.MOV.U32 R121, RZ, RZ, R28 ;  /* 0x000000ffff797224 */ /* 0x000fe400078e001c */
[----:B------:R-:W-:Y:S02]  /*1ac0*/  IMAD.MOV.U32 R120, RZ, RZ, R29 ;  /* 0x000000ffff787224 */ /* 0x000fe400078e001d */
[----:B------:R-:W-:Y:S01]  /*1ad0*/  IMAD.MOV.U32 R105, RZ, RZ, R30 ;  /* 0x000000ffff697224 */ /* 0x000fe200078e001e */
[----:B------:R-:W-:Y:S01]  /*1ae0*/  HMMA.16816.F32 R156, R8, R108, R176 ;  /* 0x0000006c089c723c */ /* 0x000fe200000018b0 */
[----:B------:R-:W-:-:S07]  /*1af0*/  IMAD.MOV.U32 R104, RZ, RZ, R31 ;  /* 0x000000ffff687224 */ /* 0x000fce00078e001f */
[C---:B------:R-:W-:Y:S03]  /*1b00*/  HMMA.16816.F32 R28, R8.reuse, R50, R144 ;  /* 0x00000032081c723c */ /* 0x040fe60000001890 */
[----:B------:R-:W-:Y:S02]  /*1b10*/  IMAD.MOV.U32 R142, RZ, RZ, R136 ;  /* 0x000000ffff8e7224 */ /* 0x000fe400078e0088 */
[----:B------:R-:W-:Y:S02]  /*1b20*/  IMAD.MOV.U32 R141, RZ, RZ, R137 ;  /* 0x000000ffff8d7224 */ /* 0x000fe400078e0089 */
[----:B------:R-:W-:Y:S01]  /*1b30*/  IMAD.MOV.U32 R113, RZ, RZ, R138 ;  /* 0x000000ffff717224 */ /* 0x000fe200078e008a */
[----:B------:R-:W-:Y:S01]  /*1b40*/  HMMA.16816.F32 R24, R8, R48, R160 ;  /* 0x000000300818723c */ /* 0x000fe200000018a0 */
[----:B------:R-:W-:Y:S02]  /*1b50*/  IMAD.MOV.U32 R112, RZ, RZ, R139 ;  /* 0x000000ffff707224 */ /* 0x000fe400078e008b */
[----:B------:R-:W-:-:S02]  /*1b60*/  IMAD.MOV.U32 R137, RZ, RZ, R156 ;  /* 0x000000ffff897224 */ /* 0x000fc400078e009c */
[----:B------:R-:W-:Y:S02]  /*1b70*/  IMAD.MOV.U32 R136, RZ, RZ, R157 ;  /* 0x000000ffff887224 */ /* 0x000fe400078e009d */
[----:B------:R-:W-:Y:S01]  /*1b80*/  IMAD.MOV.U32 R109, RZ, RZ, R158 ;  /* 0x000000ffff6d7224 */ /* 0x000fe200078e009e */
[C---:B------:R-:W-:Y:S01]  /*1b90*/  HMMA.16816.F32 R48, R8.reuse, R102, R240 ;  /* 0x000000660830723c */ /* 0x040fe200000018f0 */
[----:B------:R-:W-:Y:S02]  /*1ba0*/  IMAD.MOV.U32 R240, RZ, RZ, R121 ;  /* 0x000000fffff07224 */ /* 0x000fe400078e0079 */
[----:B------:R-:W-:Y:S02]  /*1bb0*/  IMAD.MOV.U32 R241, RZ, RZ, R120 ;  /* 0x000000fffff17224 */ /* 0x000fe400078e0078 */
[----:B------:R-:W-:Y:S02]  /*1bc0*/  IMAD.MOV.U32 R108, RZ, RZ, R159 ;  /* 0x000000ffff6c7224 */ /* 0x000fe400078e009f */
[----:B------:R-:W-:Y:S01]  /*1bd0*/  IMAD.MOV.U32 R242, RZ, RZ, R105 ;  /* 0x000000fffff27224 */ /* 0x000fe200078e0069 */
[----:B------:R-:W-:Y:S01]  /*1be0*/  HMMA.16816.F32 R120, R8, R122, R232 ;  /* 0x0000007a0878723c */ /* 0x000fe200000018e8 */
[----:B------:R-:W-:-:S02]  /*1bf0*/  IMAD.MOV.U32 R232, RZ, RZ, R137 ;  /* 0x000000ffffe87224 */ /* 0x000fc400078e0089 */
[----:B------:R-:W-:Y:S02]  /*1c00*/  IMAD.MOV.U32 R233, RZ, RZ, R136 ;  /* 0x000000ffffe97224 */ /* 0x000fe400078e0088 */
[----:B------:R-:W-:Y:S02]  /*1c10*/  IMAD.MOV.U32 R243, RZ, RZ, R104 ;  /* 0x000000fffff37224 */ /* 0x000fe400078e0068 */
[----:B------:R-:W-:Y:S01]  /*1c20*/  IMAD.MOV.U32 R234, RZ, RZ, R109 ;  /* 0x000000ffffea7224 */ /* 0x000fe200078e006d */
[----:B------:R-:W-:Y:S01]  /*1c30*/  HMMA.16816.F32 R176, R8, R106, R216 ;  /* 0x0000006a08b0723c */ /* 0x000fe200000018d8 */
[----:B------:R-:W-:-:S07]  /*1c40*/  IMAD.MOV.U32 R235, RZ, RZ, R108 ;  /* 0x000000ffffeb7224 */ /* 0x000fce00078e006c */
[----:B------:R-:W-:Y:S08]  /*1c50*/  HMMA.16816.F32 R88, R8, R90, R148 ;  /* 0x0000005a0858723c */ /* 0x000ff00000001894 */
[----:B-1----:R-:W-:Y:S08]  /*1c60*/  HMMA.16816.F32 R216, R4, R96, R152 ;  /* 0x0000006004d8723c */ /* 0x002ff00000001898 */
[----:B------:R-:W-:Y:S01]  /*1c70*/  HMMA.16816.F32 R136, R8, R118, R228 ;  /* 0x000000760888723c */ /* 0x000fe200000018e4 */
[----:B------:R-:W-:Y:S01]  /*1c80*/  IMAD.MOV.U32 R230, RZ, RZ, R113 ;  /* 0x000000ffffe67224 */ /* 0x000fe200078e0071 */
[----:B------:R-:W-:Y:S01]  /*1c90*/  MOV R229, R141 ;  /* 0x0000008d00e57202 */ /* 0x000fe20000000f00 */
[----:B------:R-:W-:-:S02]  /*1ca0*/  IMAD.MOV.U32 R231, RZ, RZ, R112 ;  /* 0x000000ffffe77224 */ /* 0x000fc400078e0070 */
[----:B------:R-:W-:-:S03]  /*1cb0*/  IMAD.MOV.U32 R228, RZ, RZ, R142 ;  /* 0x000000ffffe47224 */ /* 0x000fc600078e008e */
[C---:B------:R-:W-:Y:S01]  /*1cc0*/  HMMA.16816.F32 R148, R8.reuse, R114, R224 ;  /* 0x000000720894723c */ /* 0x040fe200000018e0 */
[----:B------:R-:W-:Y:S02]  /*1cd0*/  IMAD.MOV.U32 R224, RZ, RZ, R140 ;  /* 0x000000ffffe07224 */ /* 0x000fe400078e008c */
[----:B------:R-:W-:Y:S02]  /*1ce0*/  IMAD.MOV.U32 R225, RZ, RZ, R117 ;  /* 0x000000ffffe17224 */ /* 0x000fe400078e0075 */
[----:B------:R-:W-:Y:S02]  /*1cf0*/  IMAD.MOV.U32 R226, RZ, RZ, R116 ;  /* 0x000000ffffe27224 */ /* 0x000fe400078e0074 */
[----:B------:R-:W-:Y:S01]  /*1d00*/  IMAD.MOV.U32 R227, RZ, RZ, R101 ;  /* 0x000000ffffe37224 */ /* 0x000fe200078e0065 */
[----:B------:R-:W-:Y:S01]  /*1d10*/  HMMA.16816.F32 R156, R8, R110, R220 ;  /* 0x0000006e089c723c */ /* 0x000fe200000018dc */
[----:B------:R-:W-:Y:S07]  /*1d20*/  LDSM.16.M88.4 R8, [R3] ;  /* 0x000000000308783b */ /* 0x000fee0000000200 */
[C---:B------:R-:W-:Y:S01]  /*1d30*/  HMMA.16816.F32 R152, R4.reuse, R54, R40 ;  /* 0x000000360498723c */ /* 0x040fe20000001828 */
[----:B------:R-:W1:Y:S07]  /*1d40*/  LDSM.16.M88.4 R40, [R2+0x6800] ;  /* 0x006800000228783b */ /* 0x000e6e0000000200 */
[C---:B------:R-:W-:Y:S08]  /*1d50*/  HMMA.16816.F32 R192, R4.reuse, R60, R172 ;  /* 0x0000003c04c0723c */ /* 0x040ff000000018ac */
[----:B------:R-:W-:Y:S01]  /*1d60*/  HMMA.16816.F32 R172, R4, R126, R32 ;  /* 0x0000007e04ac723c */ /* 0x000fe20000001820 */
[----:B------:R-:W2:Y:S07]  /*1d70*/  LDSM.16.M88.4 R32, [R2+0x4000] ;  /* 0x004000000220783b */ /* 0x000eae0000000200 */
[-C--:B----4-:R-:W-:Y:S01]  /*1d80*/  HMMA.16816.F32 R112, R12, R22.reuse, R28 ;  /* 0x000000160c70723c */ /* 0x090fe2000000181c */
[----:B------:R-:W3:Y:S07]  /*1d90*/  LDSM.16.M88.4 R28, [R2+0x4800] ;  /* 0x00480000021c783b */ /* 0x000eee0000000200 */
[----:B------:R-:W-:Y:S01]  /*1da0*/  HMMA.16816.F32 R144, R4, R22, R84 ;  /* 0x000000160490723c */ /* 0x000fe20000001854 */
[----:B------:R-:W-:-:S02]  /*1db0*/  IMAD.MOV.U32 R84, RZ, RZ, R100 ;  /* 0x000000ffff547224 */ /* 0x000fc400078e0064 */
[----:B------:R-:W-:Y:S02]  /*1dc0*/  IMAD.MOV.U32 R85, RZ, RZ, R19 ;  /* 0x000000ffff557224 */ /* 0x000fe400078e0013 */
[----:B------:R-:W-:Y:S02]  /*1dd0*/  IMAD.MOV.U32 R86, RZ, RZ, R18 ;  /* 0x000000ffff567224 */ /* 0x000fe400078e0012 */
[----:B------:R-:W-:Y:S01]  /*1de0*/  IMAD.MOV.U32 R87, RZ, RZ, R17 ;  /* 0x000000ffff577224 */ /* 0x000fe200078e0011 */
[C---:B------:R-:W-:Y:S08]  /*1df0*/  HMMA.16816.F32 R184, R4.reuse, R64, R180 ;  /* 0x0000004004b8723c */ /* 0x040ff000000018b4 */
[C---:B------:R-:W-:Y:S08]  /*1e00*/  HMMA.16816.F32 R180, R4.reuse, R56, R168 ;  /* 0x0000003804b4723c */ /* 0x040ff000000018a8 */
[C---:B------:R-:W-:Y:S08]  /*1e10*/  HMMA.16816.F32 R188, R4.reuse, R52, R164 ;  /* 0x0000003404bc723c */ /* 0x040ff000000018a4 */
[C---:B------:R-:W-:Y:S08]  /*1e20*/  HMMA.16816.F32 R220, R4.reuse, R124, R132 ;  /* 0x0000007c04dc723c */ /* 0x040ff00000001884 */
[C---:B------:R-:W-:Y:S01]  /*1e30*/  HMMA.16816.F32 R140, R4.reuse, R62, R72 ;  /* 0x0000003e048c723c */ /* 0x040fe20000001848 */
[----:B------:R-:W4:Y:S07]  /*1e40*/  LDSM.16.M88.4 R72, [R2+0x7800] ;  /* 0x007800000248783b */ /* 0x000f2e0000000200 */
[C---:B------:R-:W-:Y:S08]  /*1e50*/  HMMA.16816.F32 R208, R4.reuse, R20, R208 ;  /* 0x0000001404d0723c */ /* 0x040ff000000018d0 */
[C---:B------:R-:W-:Y:S08]  /*1e60*/  HMMA.16816.F32 R200, R4.reuse, R44, R200 ;  /* 0x0000002c04c8723c */ /* 0x040ff000000018c8 */
[C---:B------:R-:W-:Y:S08]  /*1e70*/  HMMA.16816.F32 R164, R4.reuse, R46, R80 ;  /* 0x0000002e04a4723c */ /* 0x040ff00000001850 */
[C---:B------:R-:W-:Y:S08]  /*1e80*/  HMMA.16816.F32 R160, R4.reuse, R66, R76 ;  /* 0x0000004204a0723c */ /* 0x040ff0000000184c */
[C---:B------:R-:W-:Y:S01]  /*1e90*/  HMMA.16816.F32 R132, R4.reuse, R58, R68 ;  /* 0x0000003a0484723c */ /* 0x040fe20000001844 */
[----:B------:R-:W-:Y:S07]  /*1ea0*/  LDSM.16.M88.4 R68, [R2+0x7000] ;  /* 0x007000000244783b */ /* 0x000fee0000000200 */
[----:B------:R-:W-:Y:S01]  /*1eb0*/  HMMA.16816.F32 R168, R4, R98, R36 ;  /* 0x0000006204a8723c */ /* 0x000fe20000001824 */
[----:B------:R-:W4:Y:S04]  /*1ec0*/  LDSM.16.M88.4 R4, [R3+0x2000] ;  /* 0x002000000304783b */ /* 0x000f280000000200 */
[----:B------:R-:W-:Y:S03]  /*1ed0*/  LDSM.16.M88.4 R36, [R2+0x6000] ;  /* 0x006000000224783b */ /* 0x000fe60000000200 */
[----:B------:R-:W-:Y:S01]  /*1ee0*/  HMMA.16816.F32 R116, R12, R20, R24 ;  /* 0x000000140c74723c */ /* 0x000fe20000001818 */
[----:B------:R-:W4:Y:S04]  /*1ef0*/  LDSM.16.M88.4 R24, [R2+0x5000] ;  /* 0x005000000218783b */ /* 0x000f280000000200 */
[----:B------:R2:W4:Y:S01]  /*1f00*/  LDSM.16.M88.4 R20, [R2+0x5800] ;  /* 0x005800000214783b */ /* 0x0005220000000200 */
[----:B------:R-:W-:-:S04]  /*1f10*/  DEPBAR.LE SB0, 0x0 ;  /* 0x000080000000791a */ /* 0x000fc80000000000 */
[C---:B------:R-:W-:Y:S08]  /*1f20*/  HMMA.16816.F32 R84, R12.reuse, R60, R84 ;  /* 0x0000003c0c54723c */ /* 0x040ff00000001854 */
[C---:B------:R-:W-:Y:S08]  /*1f30*/  HMMA.16816.F32 R80, R12.reuse, R62, R120 ;  /* 0x0000003e0c50723c */ /* 0x040ff00000001878 */
[C---:B------:R-:W-:Y:S08]  /*1f40*/  HMMA.16816.F32 R60, R12.reuse, R52, R228 ;  /* 0x000000340c3c723c */ /* 0x040ff000000018e4 */
[C---:B------:R-:W-:Y:S08]  /*1f50*/  HMMA.16816.F32 R108, R12.reuse, R44, R128 ;  /* 0x0000002c0c6c723c */ /* 0x040ff00000001880 */
[C---:B------:R-:W-:Y:S08]  /*1f60*/  HMMA.16816.F32 R104, R12.reuse, R46, R88 ;  /* 0x0000002e0c68723c */ /* 0x040ff00000001858 */
[C---:B------:R-:W-:Y:S08]  /*1f70*/  HMMA.16816.F32 R44, R12.reuse, R124, R240 ;  /* 0x0000007c0c2c723c */ /* 0x040ff000000018f0 */
[----:B------:R-:W-:Y:S08]  /*1f80*/  HMMA.16816.F32 R100, R12, R64, R196 ;  /* 0x000000400c64723c */ /* 0x000ff000000018c4 */
[----:B-1----:R-:W-:Y:S08]  /*1f90*/  HMMA.16816.F32 R60, R8, R40, R60 ;  /* 0x00000028083c723c */ /* 0x002ff0000000183c */
[C---:B------:R-:W-:Y:S08]  /*1fa0*/  HMMA.16816.F32 R88, R12.reuse, R66, R48 ;  /* 0x000000420c58723c */ /* 0x040ff00000001830 */
[----:B------:R-:W-:Y:S03]  /*1fb0*/  HMMA.16816.F32 R76, R12, R56, R224 ;  /* 0x000000380c4c723c */ /* 0x000fe600000018e0 */
[----:B--2---:R-:W-:Y:S01]  /*1fc0*/  IMAD.MOV.U32 R2, RZ, RZ, R61 ;  /* 0x000000ffff027224 */ /* 0x004fe200078e003d */
[----:B------:R1:W-:Y:S01]  /*1fd0*/  STL.64 [R1+0x18], R62 ;  /* 0x0000183e01007387 */ /* 0x0003e20000100a00 */
[----:B------:R-:W-:-:S03]  /*1fe0*/  IMAD.MOV.U32 R3, RZ, RZ, R60 ;  /* 0x000000ffff037224 */ /* 0x000fc600078e003c */
[----:B------:R-:W-:Y:S08]  /*1ff0*/  HMMA.16816.F32 R64, R12, R58, R136 ;  /* 0x0000003a0c40723c */ /* 0x000ff00000001888 */
[C---:B------:R-:W-:Y:S08]  /*2000*/  HMMA.16816.F32 R116, R8.reuse, R32, R116 ;  /* 0x000000200874723c */ /* 0x040ff00000001874 */
[----:B------:R-:W-:Y:S08]  /*2010*/  HMMA.16816.F32 R112, R8, R34, R112 ;  /* 0x000000220870723c */ /* 0x000ff00000001870 */
[C---:B------:R-:W-:Y:S08]  /*2020*/  HMMA.16816.F32 R56, R12.reuse, R54, R148 ;  /* 0x000000360c38723c */ /* 0x040ff00000001894 */
[C---:B------:R-:W-:Y:S08]  /*2030*/  HMMA.16816.F32 R52, R12.reuse, R96, R232 ;  /* 0x000000600c34723c */ /* 0x040ff000000018e8 */
[C---:B------:R-:W-:Y:S08]  /*2040*/  HMMA.16816.F32 R48, R12.reuse, R98, R156 ;  /* 0x000000620c30723c */ /* 0x040ff0000000189c */
[----:B------:R-:W-:Y:S08]  /*2050*/  HMMA.16816.F32 R12, R12, R126, R176 ;  /* 0x0000007e0c0c723c */ /* 0x000ff000000018b0 */
[C---:B---3--:R-:W-:Y:S08]  /*2060*/  HMMA.16816.F32 R124, R8.reuse, R28, R108 ;  /* 0x0000001c087c723c */ /* 0x048ff0000000186c */
[C---:B------:R-:W-:Y:S08]  /*2070*/  HMMA.16816.F32 R128, R8.reuse, R30, R104 ;  /* 0x0000001e0880723c */ /* 0x040ff00000001868 */
[----:B----4-:R-:W-:Y:S08]  /*2080*/  HMMA.16816.F32 R240, R8, R72, R44 ;  /* 0x0000004808f0723c */ /* 0x010ff0000000182c */
[----:B------:R-:W-:Y:S01]  /*2090*/  HMMA.16816.F32 R44, R4, R32, R208 ;  /* 0x00000020042c723c */ /* 0x000fe200000018d0 */
[----:B------:R-:W-:-:S07]  /*20a0*/  IMAD.MOV.U32 R210, RZ, RZ, R3 ;  /* 0x000000ffffd27224 */ /* 0x000fce00078e0003 */
[----:B------:R-:W-:Y:S08]  /*20b0*/  HMMA.16816.F32 R148, R8, R24, R100 ;  /* 0x000000180894723c */ /* 0x000ff00000001864 */
[----:B------:R-:W-:Y:S08]  /*20c0*/  HMMA.16816.F32 R32, R4, R34, R144 ;  /* 0x000000220420723c */ /* 0x000ff00000001890 */
[C---:B------:R-:W-:Y:S08]  /*20d0*/  HMMA.16816.F32 R156, R8.reuse, R26, R88 ;  /* 0x0000001a089c723c */ /* 0x040ff00000001858 */
[----:B------:R-:W-:Y:S08]  /*20e0*/  HMMA.16816.F32 R224, R8, R36, R76 ;  /* 0x0000002408e0723c */ /* 0x000ff0000000184c */
[C---:B-1----:R-:W-:Y:S08]  /*20f0*/  HMMA.16816.F32 R60, R4.reuse, R28, R200 ;  /* 0x0000001c043c723c */ /* 0x042ff000000018c8 */
[----:B------:R-:W-:Y:S01]  /*2100*/  HMMA.16816.F32 R76, R4, R30, R164 ;  /* 0x0000001e044c723c */ /* 0x000fe200000018a4 */
[----:B------:R-:W-:Y:S01]  /*2110*/  IMAD.MOV.U32 R165, RZ, RZ, R2 ;  /* 0x000000ffffa57224 */ /* 0x000fe200078e0002 */
[----:B------:R-:W-:-:S04]  /*2120*/  FMNMX3.FTZ R2, R116, R117, R112, !PT ;  /* 0x0000007574027276 */ /* 0x000fc80007810070 */
[----:B------:R-:W-:Y:S02]  /*2130*/  FMNMX3.FTZ R2, R2, R113, R124, !PT ;  /* 0x0000007102027276 */ /* 0x000fe4000781007c */
[C---:B------:R-:W-:Y:S02]  /*2140*/  HMMA.16816.F32 R176, R8.reuse, R20, R84 ;  /* 0x0000001408b0723c */ /* 0x040fe40000001854 */
[----:B------:R-:W-:Y:S02]  /*2150*/  FMNMX3.FTZ R3, R2, R125, R128, !PT ;  /* 0x0000007d02037276 */ /* 0x000fe40007810080 */
[----:B------:R-:W-:Y:S02]  /*2160*/  FMNMX3.FTZ R2, R44, R45, R32, !PT ;  /* 0x0000002d2c027276 */ /* 0x000fe40007810020 */
[----:B------:R-:W-:Y:S02]  /*2170*/  FMNMX3.FTZ R3, R3, R129, R148, !PT ;  /* 0x0000008103037276 */ /* 0x000fe40007810094 */
[----:B------:R-:W-:Y:S01]  /*2180*/  HMMA.16816.F32 R196, R8, R22, R80 ;  /* 0x0000001608c4723c */ /* 0x000fe20000001850 */
[----:B------:R-:W-:-:S02]  /*2190*/  FMNMX3.FTZ R2, R2, R33, R60, !PT ;  /* 0x0000002102027276 */ /* 0x000fc4000781003c */
[----:B------:R-:W-:Y:S02]  /*21a0*/  FMNMX3.FTZ R3, R3, R149, R156, !PT ;  /* 0x0000009503037276 */ /* 0x000fe4000781009c */
[----:B------:R-:W-:-:S03]  /*21b0*/  FMNMX3.FTZ R2, R2, R61, R76, !PT ;  /* 0x0000003d02027276 */ /* 0x000fc6000781004c */
[----:B------:R-:W-:Y:S03]  /*21c0*/  HMMA.16816.F32 R136, R4, R24, R184 ;  /* 0x000000180488723c */ /* 0x000fe600000018b8 */
[----:B------:R-:W-:-:S05]  /*21d0*/  FMNMX3.FTZ R3, R3, R157, R176, !PT ;  /* 0x0000009d03037276 */ /* 0x000fca00078100b0 */
[----:B------:R-:W-:Y:S03]  /*21e0*/  HMMA.16816.F32 R160, R4, R26, R160 ;  /* 0x0000001a04a0723c */ /* 0x000fe600000018a0 */
[----:B------:R-:W-:-:S04]  /*21f0*/  FMNMX3.FTZ R3, R3, R177, R196, !PT ;  /* 0x000000b103037276 */ /* 0x000fc800078100c4 */
[----:B------:R-:W-:Y:S01]  /*2200*/  FMNMX3.FTZ R3, R3, R197, R224, !PT ;  /* 0x000000c503037276 */ /* 0x000fe200078100e0 */
[----:B------:R-:W-:Y:S03]  /*2210*/  HMMA.16816.F32 R56, R8, R42, R56 ;  /* 0x0000002a0838723c */ /* 0x000fe60000001838 */
[----:B------:R-:W-:-:S05]  /*2220*/  FMNMX3.FTZ R2, R2, R77, R136, !PT ;  /* 0x0000004d02027276 */ /* 0x000fca0007810088 */
[----:B------:R-:W-:Y:S03]  /*2230*/  HMMA.16816.F32 R228, R8, R38, R64 ;  /* 0x0000002608e4723c */ /* 0x000fe60000001840 */
[----:B------:R-:W-:-:S05]  /*2240*/  FMNMX3.FTZ R2, R2, R137, R160, !PT ;  /* 0x0000008902027276 */ /* 0x000fca00078100a0 */
[----:B------:R-:W-:Y:S03]  /*2250*/  HMMA.16816.F32 R192, R4, R20, R192 ;  /* 0x0000001404c0723c */ /* 0x000fe600000018c0 */
[----:B------:R-:W-:Y:S01]  /*2260*/  IMAD.MOV.U32 R18, RZ, RZ, R56 ;  /* 0x000000ffff127224 */ /* 0x000fe200078e0038 */
[----:B------:R1:W-:Y:S01]  /*2270*/  STL.64 [R1+0x30], R58 ;  /* 0x0000303a01007387 */ /* 0x0003e20000100a00 */
[----:B------:R-:W-:-:S03]  /*2280*/  IMAD.MOV.U32 R83, RZ, RZ, R57 ;  /* 0x000000ffff537224 */ /* 0x000fc600078e0039 */
[----:B------:R-:W-:Y:S08]  /*2290*/  HMMA.16816.F32 R140, R4, R22, R140 ;  /* 0x00000016048c723c */ /* 0x000ff0000000188c */
[----:B------:R-:W-:Y:S03]  /*22a0*/  HMMA.16816.F32 R52, R8, R68, R52 ;  /* 0x000000440834723c */ /* 0x000fe60000001834 */
[----:B------:R-:W-:-:S05]  /*22b0*/  FMNMX3.FTZ R2, R2, R161, R192, !PT ;  /* 0x000000a102027276 */ /* 0x000fca00078100c0 */
[----:B------:R-:W-:Y:S08]  /*22c0*/  HMMA.16816.F32 R48, R8, R70, R48 ;  /* 0x000000460830723c */ /* 0x000ff00000001830 */
[----:B------:R-:W-:Y:S03]  /*22d0*/  HMMA.16816.F32 R180, R4, R36, R180 ;  /* 0x0000002404b4723c */ /* 0x000fe600000018b4 */
[----:B------:R1:W-:Y:S01]  /*22e0*/  STL.64 [R1+0x20], R52 ;  /* 0x0000203401007387 */ /* 0x0003e20000100a00 */
[----:B------:R-:W-:-:S02]  /*22f0*/  IMAD.MOV.U32 R17, RZ, RZ, R52 ;  /* 0x000000ffff117224 */ /* 0x000fc400078e0034 */
[----:B------:R-:W-:Y:S01]  /*2300*/  IMAD.MOV.U32 R82, RZ, RZ, R53 ;  /* 0x000000ffff527224 */ /* 0x000fe200078e0035 */
[----:B------:R1:W-:Y:S01]  /*2310*/  STL.64 [R1+0x28], R54 ;  /* 0x0000283601007387 */ /* 0x0003e20000100a00 */
[C---:B------:R-:W-:Y:S03]  /*2320*/  HMMA.16816.F32 R144, R4.reuse, R38, R132 ;  /* 0x000000260490723c */ /* 0x040fe60000001884 */
[----:B------:R1:W-:Y:S01]  /*2330*/  STL.64 [R1+0x8], R50 ;  /* 0x0000083201007387 */ /* 0x0003e20000100a00 */
[----:B------:R-:W-:Y:S02]  /*2340*/  IMAD.MOV.U32 R81, RZ, RZ, R48 ;  /* 0x000000ffff517224 */ /* 0x000fe400078e0030 */
[----:B------:R-:W-:Y:S02]  /*2350*/  IMAD.MOV.U32 R80, RZ, RZ, R49 ;  /* 0x000000ffff507224 */ /* 0x000fe400078e0031 */
[----:B------:R-:W-:Y:S08]  /*2360*/  HMMA.16816.F32 R188, R4, R40, R188 ;  /* 0x0000002804bc723c */ /* 0x000ff000000018bc */
[----:B------:R-:W-:Y:S01]  /*2370*/  HMMA.16816.F32 R232, R8, R74, R12 ;  /* 0x0000004a08e8723c */ /* 0x000fe2000000180c */
[----:B------:R-:W-:-:S02]  /*2380*/  FMNMX3.FTZ R8, R3, R225, R228, !PT ;  /* 0x000000e103087276 */ /* 0x000fc400078100e4 */
[----:B------:R-:W-:Y:S02]  /*2390*/  FMNMX3.FTZ R3, R2, R193, R140, !PT ;  /* 0x000000c102037276 */ /* 0x000fe4000781008c */
[----:B------:R-:W-:Y:S02]  /*23a0*/  FMNMX3.FTZ R8, R8, R229, R210, !PT ;  /* 0x000000e508087276 */ /* 0x000fe400078100d2 */
[----:B------:R-:W-:Y:S01]  /*23b0*/  FMNMX3.FTZ R2, R46, R47, R34, !PT ;  /* 0x0000002f2e027276 */ /* 0x000fe20007810022 */
[----:B------:R-:W-:Y:S01]  /*23c0*/  HMMA.16816.F32 R152, R4, R42, R152 ;  /* 0x0000002a0498723c */ /* 0x000fe20000001898 */
[----:B------:R-:W-:Y:S02]  /*23d0*/  FMNMX3.FTZ R3, R3, R141, R180, !PT ;  /* 0x0000008d03037276 */ /* 0x000fe400078100b4 */
[----:B------:R-:W-:Y:S02]  /*23e0*/  FMNMX3.FTZ R2, R2, R35, R62, !PT ;  /* 0x0000002302027276 */ /* 0x000fe4000781003e */
[----:B------:R-:W-:-:S02]  /*23f0*/  FMNMX3.FTZ R3, R3, R181, R144, !PT ;  /* 0x000000b503037276 */ /* 0x000fc40007810090 */
[----:B------:R-:W-:Y:S01]  /*2400*/  FMNMX3.FTZ R2, R2, R63, R78, !PT ;  /* 0x0000003f02027276 */ /* 0x000fe2000781004e */
[C---:B------:R-:W-:Y:S01]  /*2410*/  HMMA.16816.F32 R200, R4.reuse, R70, R168 ;  /* 0x0000004604c8723c */ /* 0x040fe200000018a8 */
[----:B------:R-:W-:Y:S01]  /*2420*/  IMAD.MOV.U32 R170, RZ, RZ, R18 ;  /* 0x000000ffffaa7224 */ /* 0x000fe200078e0012 */
[----:B------:R-:W-:Y:S02]  /*2430*/  FMNMX3.FTZ R3, R3, R145, R188, !PT ;  /* 0x0000009103037276 */ /* 0x000fe400078100bc */
[----:B------:R-:W-:Y:S02]  /*2440*/  FMNMX3.FTZ R2, R2, R79, R138, !PT ;  /* 0x0000004f02027276 */ /* 0x000fe4000781008a */
[----:B------:R-:W-:Y:S02]  /*2450*/  FMNMX3.FTZ R8, R8, R165, R170, !PT ;  /* 0x000000a508087276 */ /* 0x000fe400078100aa */
[----:B------:R-:W-:Y:S01]  /*2460*/  HMMA.16816.F32 R216, R4, R68, R216 ;  /* 0x0000004404d8723c */ /* 0x000fe200000018d8 */
[----:B------:R-:W-:-:S02]  /*2470*/  FMNMX3.FTZ R2, R2, R139, R162, !PT ;  /* 0x0000008b02027276 */ /* 0x000fc400078100a2 */
[----:B------:R-:W-:Y:S02]  /*2480*/  FMNMX3.FTZ R8, R8, R83, R17, !PT ;  /* 0x0000005308087276 */ /* 0x000fe40007810011 */
[----:B------:R-:W-:Y:S02]  /*2490*/  FMNMX3.FTZ R3, R3, R189, R152, !PT ;  /* 0x000000bd03037276 */ /* 0x000fe40007810098 */
[----:B------:R-:W-:Y:S01]  /*24a0*/  FMNMX3.FTZ R8, R8, R82, R81, !PT ;  /* 0x0000005208087276 */ /* 0x000fe20007810051 */
[----:B------:R-:W-:Y:S01]  /*24b0*/  HMMA.16816.F32 R220, R4, R72, R220 ;  /* 0x0000004804dc723c */ /* 0x000fe200000018dc */
[----:B------:R-:W-:Y:S02]  /*24c0*/  FMNMX3.FTZ R21, R2, R163, R194, !PT ;  /* 0x000000a302157276 */ /* 0x000fe400078100c2 */
[----:B------:R-:W-:-:S05]  /*24d0*/  FMNMX3.FTZ R8, R8, R80, R240, !PT ;  /* 0x0000005008087276 */ /* 0x000fca00078100f0 */
[----:B------:R-:W-:Y:S01]  /*24e0*/  HMMA.16816.F32 R184, R4, R74, R172 ;  /* 0x0000004a04b8723c */ /* 0x000fe200000018ac */
[----:B------:R-:W-:Y:S02]  /*24f0*/  FMNMX3.FTZ R4, R8, R241, R232, !PT ;  /* 0x000000f108047276 */ /* 0x000fe400078100e8 */
[----:B------:R-:W-:Y:S02]  /*2500*/  FMNMX3.FTZ R3, R3, R153, R216, !PT ;  /* 0x0000009903037276 */ /* 0x000fe400078100d8 */
[----:B------:R-:W-:Y:S02]  /*2510*/  FMNMX.FTZ R20, R233, R4, !PT ;  /* 0x00000004e9147209 */ /* 0x000fe40007810000 */
[----:B------:R-:W-:Y:S01]  /*2520*/  FMNMX3.FTZ R22, R3, R217, R200, !PT ;  /* 0x000000d903167276 */ /* 0x000fe200078100c8 */
[----:B------:R-:W-:Y:S06]  /*2530*/  BAR.SYNC.DEFER_BLOCKING 0x0 ;  /* 0x0000000000007b1d */ /* 0x000fec0000010000 */
[----:B-1----:R-:W-:Y:S06]  /*2540*/  @!P4 BRA `(.L_x_120) ;  /* 0x0000000000bcc947 */ /* 0x002fec0003800000 */
[----:B------:R-:W2:Y:S02]  /*2550*/  LDL R19, [R1+0x38] ;  /* 0x0000380001137983 */ /* 0x000ea40000100800 */
[----:B--2---:R-:W-:-:S05]  /*2560*/  LEA.HI.SX32 R2, R19, 0xfffffffe, 0x19 ;  /* 0xfffffffe13027811 */ /* 0x004fca00078fcaff */
[-C--:B------:R-:W-:Y:S02]  /*2570*/  IMAD R6, R250, R2.reuse, RZ ;  /* 0x00000002fa067224 */ /* 0x080fe400078e02ff */
[----:B------:R-:W-:-:S04]  /*2580*/  IMAD.WIDE.U32 R2, R247, R2, RZ ;  /* 0x00000002f7027225 */ /* 0x000fc800078e00ff */
[----:B------:R-:W-:Y:S01]  /*2590*/  IMAD.IADD R6, R3, 0x1, R6 ;  /* 0x0000000103067824 */ /* 0x000fe200078e0206 */
[-C--:B------:R-:W-:Y:S02]  /*25a0*/  LEA R4, P1, R2, R249.reuse, 0x1 ;  /* 0x000000f902047211 */ /* 0x080fe400078208ff */
[----:B------:R-:W-:Y:S02]  /*25b0*/  IADD3 R3, P0, PT, R94, R2, RZ ;  /* 0x000000025e037210 */ /* 0x000fe40007f1e0ff */
[----:B------:R-:W-:Y:S02]  /*25c0*/  LEA.HI.X R5, R2, R248, R6, 0x1, P1 ;  /* 0x000000f802057211 */ /* 0x000fe400008f0c06 */
[CC--:B------:R-:W-:Y:S01]  /*25d0*/  LEA R12, P3, R3.reuse, R249.reuse, 0x1 ;  /* 0x000000f9030c7211 */ /* 0x0c0fe200078608ff */
[--C-:B------:R-:W-:Y:S01]  /*25e0*/  IMAD.X R2, R6, 0x1, R93.reuse, P0 ;  /* 0x0000000106027824 */ /* 0x100fe200000e065d */
[C---:B------:R-:W-:Y:S01]  /*25f0*/  IADD3 R6, P0, PT, R3.reuse, R94, RZ ;  /* 0x0000005e03067210 */ /* 0x040fe20007f1e0ff */
[----:B------:R-:W-:Y:S01]  /*2600*/  @!PT LDS RZ, [RZ] ;  /* 0x00000000fffff984 */ /* 0x000fe20000000800 */
[----:B------:R-:W-:Y:S01]  /*2610*/  @!PT LDS RZ, [RZ] ;  /* 0x00000000fffff984 */ /* 0x000fe20000000800 */
[----:B------:R-:W-:Y:S01]  /*2620*/  @!PT LDS RZ, [RZ] ;  /* 0x00000000fffff984 */ /* 0x000fe20000000800 */
[----:B------:R1:W-:Y:S03]  /*2630*/  LDGSTS.E.BYPASS.LTC128B.128 [R16+0x4000], desc[UR20][R4.64] ;  /* 0x0400000004107fae */ /* 0x0003e6000b981a14 */
[----:B------:R-:W-:Y:S01]  /*2640*/  LEA R14, P2, R6, R249, 0x1 ;  /* 0x000000f9060e7211 */ /* 0x000fe200078408ff */
[----:B------:R-:W-:Y:S01]  /*2650*/  IMAD.X R7, R2, 0x1, R93, P0 ;  /* 0x0000000102077824 */ /* 0x000fe200000e065d */
[----:B------:R-:W-:-:S04]  /*2660*/  LEA.HI.X R13, R3, R248, R2, 0x1, P3 ;  /* 0x000000f8030d7211 */ /* 0x000fc800018f0c02 */
[----:B------:R-:W-:Y:S01]  /*2670*/  LEA.HI.X R15, R6, R248, R7, 0x1, P2 ;  /* 0x000000f8060f7211 */ /* 0x000fe200010f0c07 */
[----:B------:R2:W-:Y:S04]  /*2680*/  LDGSTS.E.BYPASS.LTC128B.128 [R16+0x4800], desc[UR20][R12.64] ;  /* 0x048000000c107fae */ /* 0x0005e8000b981a14 */
[----:B------:R2:W-:Y:S01]  /*2690*/  LDGSTS.E.BYPASS.LTC128B.128 [R16+0x5000], desc[UR20][R14.64] ;  /* 0x050000000e107fae */ /* 0x0005e2000b981a14 */
[C---:B-1----:R-:W-:Y:S02]  /*26a0*/  IADD3 R4, P0, PT, R3.reuse, R239, RZ ;  /* 0x000000ef03047210 */ /* 0x042fe40007f1e0ff */
[----:B------:R-:W-:Y:S02]  /*26b0*/  IADD3 R5, P1, PT, R3, R95, RZ ;  /* 0x0000005f03057210 */ /* 0x000fe40007f3e0ff */
[-C--:B------:R-:W-:Y:S01]  /*26c0*/  LEA R8, P2, R4, R249.reuse, 0x1 ;  /* 0x000000f904087211 */ /* 0x080fe200078408ff */
[C---:B------:R-:W-:Y:S01]  /*26d0*/  IMAD.X R3, R2.reuse, 0x1, R245, P0 ;  /* 0x0000000102037824 */ /* 0x040fe200000e06f5 */
[C---:B------:R-:W-:Y:S01]  /*26e0*/  LEA R10, P0, R5.reuse, R249, 0x1 ;  /* 0x000000f9050a7211 */ /* 0x040fe200078008ff */
[----:B------:R-:W-:Y:S01]  /*26f0*/  IMAD.X R2, R2, 0x1, R206, P1 ;  /* 0x0000000102027824 */ /* 0x000fe200008e06ce */
[----:B------:R-:W-:-:S02]  /*2700*/  IADD3 R7, P3, PT, R5, R94, RZ ;  /* 0x0000005e05077210 */ /* 0x000fc40007f7e0ff */
[----:B------:R-:W-:Y:S02]  /*2710*/  IADD3 R18, P1, PT, R4, R94, RZ ;  /* 0x0000005e04127210 */ /* 0x000fe40007f3e0ff */
[-C--:B------:R-:W-:Y:S01]  /*2720*/  LEA.HI.X R11, R5, R248.reuse, R2, 0x1, P0 ;  /* 0x000000f8050b7211 */ /* 0x080fe200000f0c02 */
[--C-:B------:R-:W-:Y:S01]  /*2730*/  IMAD.X R19, R2, 0x1, R93.reuse, P3 ;  /* 0x0000000102137824 */ /* 0x100fe200018e065d */
[C---:B------:R-:W-:Y:S01]  /*2740*/  IADD3 R17, P0, PT, R4.reuse, R95, RZ ;  /* 0x0000005f04117210 */ /* 0x040fe20007f1e0ff */
[----:B------:R-:W-:Y:S01]  /*2750*/  IMAD.X R5, R3, 0x1, R93, P1 ;  /* 0x0000000103057824 */ /* 0x000fe200008e065d */
[----:B------:R-:W-:Y:S01]  /*2760*/  LEA.HI.X R9, R4, R248, R3, 0x1, P2 ;  /* 0x000000f804097211 */ /* 0x000fe200010f0c03 */
[----:B------:R2:W-:Y:S01]  /*2770*/  LDGSTS.E.BYPASS.LTC128B.128 [R16+0x5800], desc[UR20][R10.64] ;  /* 0x058000000a107fae */ /* 0x0005e2000b981a14 */
[-C--:B------:R-:W-:Y:S01]  /*2780*/  LEA R6, P2, R7, R249.reuse, 0x1 ;  /* 0x000000f907067211 */ /* 0x080fe200078408ff */
[----:B------:R-:W-:Y:S01]  /*2790*/  IMAD.X R3, R3, 0x1, R206, P0 ;  /* 0x0000000103037824 */ /* 0x000fe200000e06ce */
[----:B------:R-:W-:-:S02]  /*27a0*/  LEA R4, P1, R18, R249, 0x1 ;  /* 0x000000f912047211 */ /* 0x000fc400078208ff */
[----:B------:R-:W-:Y:S02]  /*27b0*/  LEA R2, P0, R17, R249, 0x1 ;  /* 0x000000f911027211 */ /* 0x000fe400078008ff */
[-C--:B------:R-:W-:Y:S02]  /*27c0*/  LEA.HI.X R7, R7, R248.reuse, R19, 0x1, P2 ;  /* 0x000000f807077211 */ /* 0x080fe400010f0c13 */
[-C--:B------:R-:W-:Y:S02]  /*27d0*/  LEA.HI.X R5, R18, R248.reuse, R5, 0x1, P1 ;  /* 0x000000f812057211 */ /* 0x080fe400008f0c05 */
[----:B------:R-:W-:Y:S01]  /*27e0*/  LEA.HI.X R3, R17, R248, R3, 0x1, P0 ;  /* 0x000000f811037211 */ /* 0x000fe200000f0c03 */
[----:B------:R2:W-:Y:S04]  /*27f0*/  LDGSTS.E.BYPASS.LTC128B.128 [R16+0x6000], desc[UR20][R6.64] ;  /* 0x0600000006107fae */ /* 0x0005e8000b981a14 */
[----:B------:R2:W-:Y:S04]  /*2800*/  LDGSTS.E.BYPASS.LTC128B.128 [R16+0x6800], desc[UR20][R8.64] ;  /* 0x0680000008107fae */ /* 0x0005e8000b981a14 */
[----:B------:R2:W-:Y:S04]  /*2810*/  LDGSTS.E.BYPASS.LTC128B.128 [R16+0x7000], desc[UR20][R4.64] ;  /* 0x0700000004107fae */ /* 0x0005e8000b981a14 */
[----:B------:R2:W-:Y:S04]  /*2820*/  LDGSTS.E.BYPASS.LTC128B.128 [R16+0x7800], desc[UR20][R2.64] ;  /* 0x0780000002107fae */ /* 0x0005e8000b981a14 */
[----:B------:R-:W0:Y:S02]  /*2830*/  LDGDEPBAR ;  /* 0x00000000000079af */ /* 0x000e240000000000 */
.L_x_120:
[----:B------:R-:W3:Y:S01]  /*2840*/  LDL.LU R174, [R1+0x1c] ;  /* 0x00001c0001ae7983 */ /* 0x000ee20000300800 */
[----:B--2---:R-:W-:Y:S01]  /*2850*/  FMNMX3.FTZ R3, R21, R195, R142, !PT ;  /* 0x000000c315037276 */ /* 0x004fe2000781008e */
[----:B------:R-:W1:Y:S02]  /*2860*/  LDCU UR4, c[0x0][0x45c] ;  /* 0x00008b80ff0477ac */ /* 0x000e640008000800 */
[----:B------:R-:W3:Y:S04]  /*2870*/  LDL.LU R173, [R1+0x30] ;  /* 0x0000300001ad7983 */ /* 0x000ee80000300800 */
[----:B------:R-:W2:Y:S04]  /*2880*/  LDL.LU R172, [R1+0x18] ;  /* 0x0000180001ac7983 */ /* 0x000ea80000300800 */
[----:B------:R-:W-:Y:S04]  /*2890*/  STL [R1+0xac], R240 ;  /* 0x0000acf001007387 */ /* 0x000fe80000100800 */
[----:B------:R-:W-:Y:S04]  /*28a0*/  STL [R1+0xa8], R241 ;  /* 0x0000a8f101007387 */ /* 0x000fe80000100800 */
[----:B------:R4:W-:Y:S04]  /*28b0*/  STL [R1+0xa4], R232 ;  /* 0x0000a4e801007387 */ /* 0x0009e80000100800 */
[----:B----4-:R-:W4:Y:S04]  /*28c0*/  LDL.LU R232, [R1+0x34] ;  /* 0x0000340001e87983 */ /* 0x010f280000300800 */
[----:B------:R-:W3:Y:S04]  /*28d0*/  LDL.LU R8, [R1+0x2c] ;  /* 0x00002c0001087983 */ /* 0x000ee80000300800 */
[----:B------:R-:W4:Y:S04]  /*28e0*/  LDL.LU R9, [R1+0xc] ;  /* 0x00000c0001097983 */ /* 0x000f280000300800 */
[----:B------:R-:W-:Y:S04]  /*28f0*/  STL [R1+0xa0], R233 ;  /* 0x0000a0e901007387 */ /* 0x000fe80000100800 */
[----:B------:R1:W-:Y:S04]  /*2900*/  STL [R1+0x9c], R216 ;  /* 0x00009cd801007387 */ /* 0x0003e80000100800 */
[----:B-1----:R-:W4:Y:S04]  /*2910*/  LDL.LU R216, [R1+0x28] ;  /* 0x0000280001d87983 */ /* 0x002f280000300800 */
[----:B------:R-:W-:Y:S04]  /*2920*/  STL [R1+0x98], R217 ;  /* 0x000098d901007387 */ /* 0x000fe80000100800 */
[----:B------:R1:W-:Y:S04]  /*2930*/  STL [R1+0x94], R200 ;  /* 0x000094c801007387 */ /* 0x0003e80000100800 */
[----:B-1----:R-:W4:Y:S01]  /*2940*/  LDL.LU R200, [R1+0x8] ;  /* 0x0000080001c87983 */ /* 0x002f220000300800 */
[----:B------:R-:W-:Y:S01]  /*2950*/  FMNMX3.FTZ R2, R22, R201, R220, !PT ;  /* 0x000000c916027276 */ /* 0x000fe200078100dc */
[----:B------:R-:W-:Y:S01]  /*2960*/  IMAD.MOV.U32 R212, RZ, RZ, R82 ;  /* 0x000000ffffd47224 */ /* 0x000fe200078e0052 */
[----:B------:R-:W-:Y:S01]  /*2970*/  FMNMX3.FTZ R3, R3, R143, R182, !PT ;  /* 0x0000008f03037276 */ /* 0x000fe200078100b6 */
[----:B------:R-:W1:Y:S01]  /*2980*/  SHFL.BFLY PT, R4, R20, 0x2, 0x1f ;  /* 0x0c401f0014047f89 */ /* 0x000e6200000e0000 */
[----:B------:R-:W-:-:S02]  /*2990*/  FMNMX3.FTZ R2, R2, R221, R184, !PT ;  /* 0x000000dd02027276 */ /* 0x000fc400078100b8 */
[----:B------:R-:W-:Y:S01]  /*29a0*/  FMNMX3.FTZ R3, R3, R183, R146, !PT ;  /* 0x000000b703037276 */ /* 0x000fe20007810092 */
[----:B------:R-:W-:Y:S01]  /*29b0*/  STL [R1+0x84], R252 ;  /* 0x000084fc01007387 */ /* 0x000fe20000100800 */
[----:B------:R-:W-:Y:S02]  /*29c0*/  FMNMX.FTZ R2, R185, R2, !PT ;  /* 0x00000002b9027209 */ /* 0x000fe40007810000 */
[----:B------:R-:W-:Y:S01]  /*29d0*/  FMNMX3.FTZ R3, R3, R147, R190, !PT ;  /* 0x0000009303037276 */ /* 0x000fe200078100be */
[----:B------:R-:W-:Y:S01]  /*29e0*/  STL [R1+0x80], R251 ;  /* 0x000080fb01007387 */ /* 0x000fe20000100800 */
[----:B------:R-:W-:Y:S02]  /*29f0*/  MOV R233, R81 ;  /* 0x0000005100e97202 */ /* 0x000fe40000000f00 */
[----:B------:R-:W-:Y:S01]  /*2a00*/  FMNMX3.FTZ R3, R3, R191, R154, !PT ;  /* 0x000000bf03037276 */ /* 0x000fe2000781009a */
[----:B------:R-:W1:Y:S01]  /*2a10*/  SHFL.BFLY PT, R6, R2, 0x2, 0x1f ;  /* 0x0c401f0002067f89 */ /* 0x000e6200000e0000 */
[----:B------:R-:W-:-:S02]  /*2a20*/  MOV R247, R80 ;  /* 0x0000005000f77202 */ /* 0x000fc40000000f00 */
[----:B------:R-:W-:Y:S01]  /*2a30*/  FMNMX3.FTZ R3, R3, R155, R218, !PT ;  /* 0x0000009b03037276 */ /* 0x000fe200078100da */
[----:B------:R-:W-:Y:S01]  /*2a40*/  STL [R1+0x7c], R250 ;  /* 0x00007cfa01007387 */ /* 0x000fe20000100800 */
[----:B------:R-:W-:Y:S02]  /*2a50*/  MOV R175, R83 ;  /* 0x0000005300af7202 */ /* 0x000fe40000000f00 */
[----:B------:R-:W-:Y:S01]  /*2a60*/  FMNMX3.FTZ R3, R3, R219, R202, !PT ;  /* 0x000000db03037276 */ /* 0x000fe200078100ca */
[----:B------:R-:W-:Y:S03]  /*2a70*/  STL [R1+0x78], R249 ;  /* 0x000078f901007387 */ /* 0x000fe60000100800 */
[----:B------:R-:W-:Y:S01]  /*2a80*/  FMNMX3.FTZ R3, R3, R203, R222, !PT ;  /* 0x000000cb03037276 */ /* 0x000fe200078100de */
[----:B------:R-:W-:Y:S01]  /*2a90*/  STL [R1+0x74], R248 ;  /* 0x000074f801007387 */ /* 0x000fe20000100800 */
[----:B-1----:R-:W-:-:S02]  /*2aa0*/  FMNMX.FTZ R4, R20, R4, !PT ;  /* 0x0000000414047209 */ /* 0x002fc40007810000 */
[----:B------:R-:W-:Y:S01]  /*2ab0*/  FMNMX3.FTZ R3, R3, R223, R186, !PT ;  /* 0x000000df03037276 */ /* 0x000fe200078100ba */
[----:B------:R-:W-:Y:S03]  /*2ac0*/  STL [R1+0x70], R238 ;  /* 0x000070ee01007387 */ /* 0x000fe60000100800 */
[----:B------:R-:W-:Y:S01]  /*2ad0*/  FMNMX.FTZ R3, R187, R3, !PT ;  /* 0x00000003bb037209 */ /* 0x000fe20007810000 */
[----:B------:R-:W1:Y:S01]  /*2ae0*/  SHFL.BFLY PT, R5, R4, 0x1, 0x1f ;  /* 0x0c201f0004057f89 */ /* 0x000e6200000e0000 */
[----:B------:R-:W-:-:S03]  /*2af0*/  FMNMX.FTZ R2, R2, R6, !PT ;  /* 0x0000000602027209 */ /* 0x000fc60007810000 */
[----:B------:R-:W-:Y:S04]  /*2b00*/  STL [R1+0x6c], R236 ;  /* 0x00006cec01007387 */ /* 0x000fe80000100800 */
[----:B------:R-:W1:Y:S04]  /*2b10*/  SHFL.BFLY PT, R6, R3, 0x2, 0x1f ;  /* 0x0c401f0003067f89 */ /* 0x000e6800000e0000 */
[----:B------:R-:W1:Y:S04]  /*2b20*/  SHFL.BFLY PT, R7, R2, 0x1, 0x1f ;  /* 0x0c201f0002077f89 */ /* 0x000e6800000e0000 */
[----:B------:R-:W-:Y:S04]  /*2b30*/  STL [R1+0x68], R215 ;  /* 0x000068d701007387 */ /* 0x000fe80000100800 */
[----:B------:R-:W-:Y:S01]  /*2b40*/  STL [R1+0x64], R214 ;  /* 0x000064d601007387 */ /* 0x000fe20000100800 */
[----:B-1----:R-:W-:-:S03]  /*2b50*/  FMNMX.FTZ R168, R4, R5, !PT ;  /* 0x0000000504a87209 */ /* 0x002fc60007810000 */
[----:B------:R-:W-:Y:S01]  /*2b60*/  STL [R1+0x60], R213 ;  /* 0x000060d501007387 */ /* 0x000fe20000100800 */
[----:B------:R-:W-:Y:S02]  /*2b70*/  FMNMX3.FTZ R4, R118, R119, R114, !PT ;  /* 0x0000007776047276 */ /* 0x000fe40007810072 */
[C---:B------:R-:W-:Y:S01]  /*2b80*/  FSETP.NEU.FTZ.AND P0, PT, R168.reuse, -INF , PT ;  /* 0xff800000a800780b */ /* 0x040fe20003f1d000 */
[----:B------:R-:W-:Y:S01]  /*2b90*/  FMUL.FTZ R5, R168, UR4 ;  /* 0x00000004a8057c20 */ /* 0x000fe20008410000 */
[----:B------:R-:W-:Y:S01]  /*2ba0*/  STL [R1+0x5c], R207 ;  /* 0x00005ccf01007387 */ /* 0x000fe20000100800 */
[----:B------:R-:W-:-:S03]  /*2bb0*/  FMNMX.FTZ R6, R3, R6, !PT ;  /* 0x0000000603067209 */ /* 0x000fc60007810000 */
[----:B------:R-:W-:Y:S01]  /*2bc0*/  STL [R1+0x58], R205 ;  /* 0x000058cd01007387 */ /* 0x000fe20000100800 */
[----:B------:R-:W-:Y:S02]  /*2bd0*/  FSEL R5, R5, RZ, P0 ;  /* 0x000000ff05057208 */ /* 0x000fe40000000000 */
[----:B------:R-:W-:Y:S01]  /*2be0*/  FMNMX.FTZ R166, R2, R7, !PT ;  /* 0x0000000702a67209 */ /* 0x000fe20007810000 */
[----:B------:R-:W-:Y:S02]  /*2bf0*/  STL [R1+0x54], R204 ;  /* 0x000054cc01007387 */ /* 0x000fe40000100800 */
[--C-:B------:R-:W-:Y:S01]  /*2c00*/  FFMA.FTZ R3, R116, UR4, -R5.reuse ;  /* 0x0000000474037c23 */ /* 0x100fe20008010805 */
[----:B------:R-:W-:Y:S01]  /*2c10*/  FFMA.FTZ R2, R117, UR4, -R5 ;  /* 0x0000000475027c23 */ /* 0x000fe20008010805 */
[C---:B------:R-:W-:Y:S01]  /*2c20*/  FSETP.NEU.FTZ.AND P0, PT, R166.reuse, -INF , PT ;  /* 0xff800000a600780b */ /* 0x040fe20003f1d000 */
[----:B------:R-:W1:Y:S01]  /*2c30*/  SHFL.BFLY PT, R7, R6, 0x1, 0x1f ;  /* 0x0c201f0006077f89 */ /* 0x000e6200000e0000 */
[----:B------:R1:W-:Y:S03]  /*2c40*/  MUFU.EX2 R96, R3 ;  /* 0x0000000300607308 */ /* 0x0003e60000000800 */
[----:B------:R-:W-:Y:S04]  /*2c50*/  STL [R1+0x88], R168 ;  /* 0x000088a801007387 */ /* 0x000fe80000100800 */
[----:B------:R-:W-:Y:S01]  /*2c60*/  STL [R1+0x8c], R166 ;  /* 0x00008ca601007387 */ /* 0x000fe20000100800 */
[----:B------:R1:W-:Y:S02]  /*2c70*/  MUFU.EX2 R93, R2 ;  /* 0x00000002005d7308 */ /* 0x0003e40000000800 */
[----:B-1----:R-:W-:-:S05]  /*2c80*/  FMUL.FTZ R3, R166, UR4 ;  /* 0x00000004a6037c20 */ /* 0x002fca0008410000 */
[----:B------:R-:W-:Y:S02]  /*2c90*/  FSEL R3, R3, RZ, P0 ;  /* 0x000000ff03037208 */ /* 0x000fe40000000000 */
[----:B------:R-:W-:Y:S01]  /*2ca0*/  FMNMX.FTZ R164, R6, R7, !PT ;  /* 0x0000000706a47209 */ /* 0x000fe20007810000 */
[----:B------:R-:W-:Y:S02]  /*2cb0*/  FFMA.FTZ R2, R112, UR4, -R5 ;  /* 0x0000000470027c23 */ /* 0x000fe40008010805 */
[--C-:B------:R-:W-:Y:S01]  /*2cc0*/  FFMA.FTZ R6, R33, UR4, -R3.reuse ;  /* 0x0000000421067c23 */ /* 0x100fe20008010803 */
[----:B------:R-:W-:Y:S01]  /*2cd0*/  FSETP.NEU.FTZ.AND P0, PT, R164, -INF , PT ;  /* 0xff800000a400780b */ /* 0x000fe20003f1d000 */
[----:B------:R1:W-:Y:S01]  /*2ce0*/  MUFU.EX2 R208, R2 ;  /* 0x0000000200d07308 */ /* 0x0003e20000000800 */
[----:B------:R-:W-:Y:S07]  /*2cf0*/  STL [R1+0x90], R164 ;  /* 0x000090a401007387 */ /* 0x000fee0000100800 */
[----:B------:R-:W-:Y:S01]  /*2d00*/  MUFU.EX2 R214, R6 ;  /* 0x0000000600d67308 */ /* 0x000fe20000000800 */
[----:B-1----:R-:W-:-:S07]  /*2d10*/  FFMA.FTZ R2, R44, UR4, -R3 ;  /* 0x000000042c027c23 */ /* 0x002fce0008010803 */
[----:B------:R1:W-:Y:S02]  /*2d20*/  MUFU.EX2 R169, R2 ;  /* 0x0000000200a97308 */ /* 0x0003e40000000800 */
[----:B-1----:R-:W-:-:S06]  /*2d30*/  FFMA.FTZ R2, R45, UR4, -R3 ;  /* 0x000000042d027c23 */ /* 0x002fcc0008010803 */
[----:B------:R1:W-:Y:S02]  /*2d40*/  MUFU.EX2 R171, R2 ;  /* 0x0000000200ab7308 */ /* 0x0003e40000000800 */
[----:B-1----:R-:W-:Y:S01]  /*2d50*/  FMNMX3.FTZ R2, R4, R115, R126, !PT ;  /* 0x0000007304027276 */ /* 0x002fe2000781007e */
[----:B------:R-:W-:-:S03]  /*2d60*/  FFMA.FTZ R4, R32, UR4, -R3 ;  /* 0x0000000420047c23 */ /* 0x000fc60008010803 */
[----:B------:R-:W-:Y:S02]  /*2d70*/  FMNMX3.FTZ R2, R2, R127, R130, !PT ;  /* 0x0000007f02027276 */ /* 0x000fe40007810082 */
[----:B------:R1:W2:Y:S02]  /*2d80*/  MUFU.EX2 R248, R4 ;  /* 0x0000000400f87308 */ /* 0x0002a40000000800 */
[----:B-1----:R-:W-:Y:S01]  /*2d90*/  FMNMX3.FTZ R4, R2, R131, R150, !PT ;  /* 0x0000008302047276 */ /* 0x002fe20007810096 */
[----:B------:R-:W-:Y:S01]  /*2da0*/  FMUL.FTZ R2, R164, UR4 ;  /* 0x00000004a4027c20 */ /* 0x000fe20008410000 */
[----:B--2---:R-:W-:Y:S02]  /*2db0*/  F2FP.F16.F32.PACK_AB R10, R214, R248 ;  /* 0x000000f8d60a723e */ /* 0x004fe400000000ff */
[----:B------:R-:W-:Y:S02]  /*2dc0*/  FMNMX3.FTZ R4, R4, R151, R158, !PT ;  /* 0x0000009704047276 */ /* 0x000fe4000781009e */
[----:B------:R-:W-:-:S02]  /*2dd0*/  FSEL R2, R2, RZ, P0 ;  /* 0x000000ff02027208 */ /* 0x000fc40000000000 */
[----:B------:R-:W-:-:S03]  /*2de0*/  FMNMX3.FTZ R4, R4, R159, R178, !PT ;  /* 0x0000009f04047276 */ /* 0x000fc600078100b2 */
[----:B------:R-:W-:Y:S01]  /*2df0*/  FFMA.FTZ R7, R46, UR4, -R2 ;  /* 0x000000042e077c23 */ /* 0x000fe20008010802 */
[----:B------:R-:W-:Y:S02]  /*2e00*/  FMNMX3.FTZ R6, R4, R179, R198, !PT ;  /* 0x000000b304067276 */ /* 0x000fe400078100c6 */
[----:B------:R-:W-:Y:S01]  /*2e10*/  LOP3.LUT R4, R237, 0x200, R246, 0xf8, !PT ;  /* 0x00000200ed047812 */ /* 0x000fe200078ef8f6 */
[----:B------:R-:W-:Y:S01]  /*2e20*/  MUFU.EX2 R251, R7 ;  /* 0x0000000700fb7308 */ /* 0x000fe20000000800 */
[----:B------:R-:W-:Y:S02]  /*2e30*/  FMNMX3.FTZ R6, R6, R199, R226, !PT ;  /* 0x000000c706067276 */ /* 0x000fe400078100e2 */
[----:B------:R-:W-:Y:S01]  /*2e40*/  LEA R134, R4, UR5, 0x1 ;  /* 0x0000000504867c11 */ /* 0x000fe2000f8e08ff */
[----:B------:R-:W-:Y:S01]  /*2e50*/  FFMA.FTZ R4, R47, UR4, -R2 ;  /* 0x000000042f047c23 */ /* 0x000fe20008010802 */
[----:B------:R-:W-:Y:S02]  /*2e60*/  FMNMX3.FTZ R6, R6, R227, R230, !PT ;  /* 0x000000e306067276 */ /* 0x000fe400078100e6 */
[-C--:B------:R-:W-:Y:S01]  /*2e70*/  IADD3 R133, PT, PT, R0, R134.reuse, RZ ;  /* 0x0000008600857210 */ /* 0x080fe20007ffe0ff */
[----:B------:R1:W2:Y:S01]  /*2e80*/  MUFU.EX2 R252, R4 ;  /* 0x0000000400fc7308 */ /* 0x0002a20000000800 */
[C---:B------:R-:W-:Y:S01]  /*2e90*/  IADD3 R132, PT, PT, R92.reuse, R134, RZ ;  /* 0x000000865c847210 */ /* 0x040fe20007ffe0ff */
[----:B------:R-:W2:Y:S02]  /*2ea0*/  LDSM.16.MT88.4 R28, [R134+0x8000] ;  /* 0x00800000861c783b */ /* 0x000ea40000004200 */
[----:B------:R-:W-:-:S02]  /*2eb0*/  IMAD.IADD R116, R92, 0x1, R133 ;  /* 0x000000015c747824 */ /* 0x000fc400078e0285 */
[----:B------:R-:W2:Y:S04]  /*2ec0*/  LDSM.16.MT88.4 R40, [R132+0x8000] ;  /* 0x008000008428783b */ /* 0x000ea80000004200 */
[----:B------:R-:W2:Y:S04]  /*2ed0*/  LDSM.16.MT88.4 R48, [R133+0x8000] ;  /* 0x008000008530783b */ /* 0x000ea80000004200 */
[----:B------:R-:W2:Y:S01]  /*2ee0*/  LDSM.16.MT88.4 R56, [R116+0x8000] ;  /* 0x008000007438783b */ /* 0x000ea20000004200 */
[----:B-1----:R-:W-:Y:S01]  /*2ef0*/  FMNMX3.FTZ R4, R6, R231, R172, !PT ;  /* 0x000000e706047276 */ /* 0x002fe200078100ac */
[----:B------:R-:W-:Y:S01]  /*2f00*/  FFMA.FTZ R6, R34, UR4, -R2 ;  /* 0x0000000422067c23 */ /* 0x000fe20008010802 */
[----:B---3--:R-:W-:Y:S01]  /*2f10*/  MOV R237, R8 ;  /* 0x0000000800ed7202 */ /* 0x008fe20000000f00 */
[----:B------:R-:W-:Y:S01]  /*2f20*/  LDSM.16.MT88.4 R72, [R116+0x8800] ;  /* 0x008800007448783b */ /* 0x000fe20000004200 */
[----:B------:R-:W-:Y:S01]  /*2f30*/  FMNMX3.FTZ R4, R4, R174, R173, !PT ;  /* 0x000000ae04047276 */ /* 0x000fe200078100ad */
[----:B------:R1:W-:Y:S01]  /*2f40*/  MUFU.EX2 R238, R6 ;  /* 0x0000000600ee7308 */ /* 0x0003e20000000800 */
[----:B----4-:R-:W-:Y:S01]  /*2f50*/  MOV R117, R9 ;  /* 0x0000000900757202 */ /* 0x010fe20000000f00 */
[----:B------:R-:W-:Y:S01]  /*2f60*/  LDSM.16.MT88.4 R68, [R133+0x8800] ;  /* 0x008800008544783b */ /* 0x000fe20000004200 */
[----:B------:R-:W-:-:S02]  /*2f70*/  F2FP.F16.F32.PACK_AB R8, R171, R169 ;  /* 0x000000a9ab08723e */ /* 0x000fc400000000ff */
[----:B--2---:R-:W-:Y:S01]  /*2f80*/  F2FP.F16.F32.PACK_AB R9, R252, R251 ;  /* 0x000000fbfc09723e */ /* 0x004fe200000000ff */
[----:B------:R-:W-:Y:S01]  /*2f90*/  LDSM.16.MT88.4 R64, [R132+0x8800] ;  /* 0x008800008440783b */ /* 0x000fe20000004200 */
[----:B-1----:R-:W-:-:S04]  /*2fa0*/  FFMA.FTZ R6, R35, UR4, -R2 ;  /* 0x0000000423067c23 */ /* 0x002fc80008010802 */
[----:B------:R1:W2:Y:S01]  /*2fb0*/  MUFU.EX2 R245, R6 ;  /* 0x0000000600f57308 */ /* 0x0002a20000000800 */
[----:B------:R-:W-:Y:S01]  /*2fc0*/  FMNMX3.FTZ R4, R4, R232, R216, !PT ;  /* 0x000000e804047276 */ /* 0x000fe200078100d8 */
[----:B-1----:R-:W-:Y:S01]  /*2fd0*/  FFMA.FTZ R6, R60, UR4, -R3 ;  /* 0x000000043c067c23 */ /* 0x002fe20008010803 */
[----:B--2---:R-:W-:-:S05]  /*2fe0*/  F2FP.F16.F32.PACK_AB R11, R245, R238 ;  /* 0x000000eef50b723e */ /* 0x004fca00000000ff */
[----:B------:R1:W-:Y:S02]  /*2ff0*/  MUFU.EX2 R204, R6 ;  /* 0x0000000600cc7308 */ /* 0x0003e40000000800 */
[C---:B------:R-:W-:Y:S08]  /*3000*/  HMMA.16816.F32 R36, R8.reuse, R28, RZ ;  /* 0x0000001c0824723c */ /* 0x040ff000000018ff */
[----:B------:R-:W-:Y:S01]  /*3010*/  HMMA.16816.F32 R52, R8, R40, RZ ;  /* 0x000000280834723c */ /* 0x000fe200000018ff */
[----:B-1----:R-:W-:-:S07]  /*3020*/  FFMA.FTZ R6, R61, UR4, -R3 ;  /* 0x000000043d067c23 */ /* 0x002fce0008010803 */
[----:B------:R-:W-:Y:S01]  /*3030*/  HMMA.16816.F32 R44, R8, R48, RZ ;  /* 0x00000030082c723c */ /* 0x000fe200000018ff */
[----:B------:R1:W2:Y:S01]  /*3040*/  MUFU.EX2 R239, R6 ;  /* 0x0000000600ef7308 */ /* 0x0002a20000000800 */
[----:B------:R-:W-:-:S04]  /*3050*/  FMNMX3.FTZ R4, R4, R237, R200, !PT ;  /* 0x000000ed04047276 */ /* 0x000fc800078100c8 */
[----:B------:R-:W-:Y:S02]  /*3060*/  FMNMX3.FTZ R4, R4, R117, R242, !PT ;  /* 0x0000007504047276 */ /* 0x000fe400078100f2 */
[----:B------:R-:W-:Y:S02]  /*3070*/  HMMA.16816.F32 R16, R8, R56, RZ ;  /* 0x000000380810723c */ /* 0x000fe400000018ff */
[----:B------:R-:W-:-:S04]  /*3080*/  FMNMX3.FTZ R4, R4, R243, R234, !PT ;  /* 0x000000f304047276 */ /* 0x000fc800078100ea */
[----:B------:R-:W-:Y:S02]  /*3090*/  FMNMX.FTZ R4, R235, R4, !PT ;  /* 0x00000004eb047209 */ /* 0x000fe40007810000 */
[C---:B------:R-:W-:Y:S01]  /*30a0*/  HMMA.16816.F32 R32, R8.reuse, R30, RZ ;  /* 0x0000001e0820723c */ /* 0x040fe200000018ff */
[--C-:B-1----:R-:W-:Y:S01]  /*30b0*/  FFMA.FTZ R6, R76, UR4, -R3.reuse ;  /* 0x000000044c067c23 */ /* 0x102fe20008010803 */
[----:B--2---:R-:W-:Y:S01]  /*30c0*/  F2FP.F16.F32.PACK_AB R12, R239, R204 ;  /* 0x000000ccef0c723e */ /* 0x004fe200000000ff */
[----:B------:R-:W1:Y:S02]  /*30d0*/  SHFL.BFLY PT, R7, R4, 0x2, 0x1f ;  /* 0x0c401f0004077f89 */ /* 0x000e6400000e0000 */
[----:B------:R2:W-:Y:S03]  /*30e0*/  MUFU.EX2 R217, R6 ;  /* 0x0000000600d97308 */ /* 0x0005e60000000800 */
[C---:B------:R-:W-:Y:S08]  /*30f0*/  HMMA.16816.F32 R24, R8.reuse, R42, RZ ;  /* 0x0000002a0818723c */ /* 0x040ff000000018ff */
[----:B------:R-:W-:Y:S01]  /*3100*/  HMMA.16816.F32 R20, R8, R50, RZ ;  /* 0x000000320814723c */ /* 0x000fe200000018ff */
[----:B--2---:R-:W-:-:S07]  /*3110*/  FFMA.FTZ R6, R77, UR4, -R3 ;  /* 0x000000044d067c23 */ /* 0x004fce0008010803 */
[----:B------:R-:W-:Y:S01]  /*3120*/  HMMA.16816.F32 R8, R8, R58, RZ ;  /* 0x0000003a0808723c */ /* 0x000fe200000018ff */
[----:B------:R2:W3:Y:S01]  /*3130*/  MUFU.EX2 R206, R6 ;  /* 0x0000000600ce7308 */ /* 0x0004e20000000800 */
[----:B-1----:R-:W-:-:S05]  /*3140*/  FMNMX.FTZ R4, R4, R7, !PT ;  /* 0x0000000704047209 */ /* 0x002fca0007810000 */
[----:B------:R-:W1:Y:S01]  /*3150*/  SHFL.BFLY PT, R7, R4, 0x1, 0x1f ;  /* 0x0c201f0004077f89 */ /* 0x000e6200000e0000 */
[----:B--2---:R-:W-:Y:S01]  /*3160*/  FFMA.FTZ R6, R62, UR4, -R2 ;  /* 0x000000043e067c23 */ /* 0x004fe20008010802 */
[----:B---3--:R-:W-:-:S03]  /*3170*/  F2FP.F16.F32.PACK_AB R14, R206, R217 ;  /* 0x000000d9ce0e723e */ /* 0x008fc600000000ff */
[----:B------:R2:W-:Y:S01]  /*3180*/  MUFU.EX2 R244, R6 ;  /* 0x0000000600f47308 */ /* 0x0005e20000000800 */
[----:B-1----:R-:W-:-:S04]  /*3190*/  FMNMX.FTZ R167, R4, R7, !PT ;  /* 0x0000000704a77209 */ /* 0x002fc80007810000 */
[C---:B------:R-:W-:Y:S01]  /*31a0*/  FSETP.NEU.FTZ.AND P0, PT, R167.reuse, -INF , PT ;  /* 0xff800000a700780b */ /* 0x040fe20003f1d000 */
[----:B------:R-:W-:Y:S01]  /*31b0*/  FMUL.FTZ R4, R167, UR4 ;  /* 0x00000004a7047c20 */ /* 0x000fe20008410000 */
[----:B--2---:R-:W-:-:S04]  /*31c0*/  FFMA.FTZ R6, R63, UR4, -R2 ;  /* 0x000000043f067c23 */ /* 0x004fc80008010802 */
[----:B------:R-:W-:Y:S01]  /*31d0*/  FSEL R4, R4, RZ, P0 ;  /* 0x000000ff04047208 */ /* 0x000fe20000000000 */
[----:B------:R-:W1:Y:S01]  /*31e0*/  LDSM.16.MT88.4 R60, [R134+0x8800] ;  /* 0x00880000863c783b */ /* 0x000e620000004200 */
[----:B------:R2:W3:Y:S02]  /*31f0*/  MUFU.EX2 R164, R6 ;  /* 0x0000000600a47308 */ /* 0x0004e40000000800 */
[----:B--2---:R-:W-:Y:S01]  /*3200*/  FFMA.FTZ R6, R78, UR4, -R2 ;  /* 0x000000044e067c23 */ /* 0x004fe20008010802 */
[----:B---3--:R-:W-:-:S05]  /*3210*/  F2FP.F16.F32.PACK_AB R13, R164, R244 ;  /* 0x000000f4a40d723e */ /* 0x008fca00000000ff */
[----:B------:R2:W-:Y:S02]  /*3220*/  MUFU.EX2 R166, R6 ;  /* 0x0000000600a67308 */ /* 0x0005e40000000800 */
[----:B--2---:R-:W-:-:S06]  /*3230*/  FFMA.FTZ R6, R79, UR4, -R2 ;  /* 0x000000044f067c23 */ /* 0x004fcc0008010802 */
[----:B------:R2:W3:Y:S02]  /*3240*/  MUFU.EX2 R250, R6 ;  /* 0x0000000600fa7308 */ /* 0x0004e40000000800 */
[----:B--2---:R-:W-:Y:S01]  /*3250*/  FFMA.FTZ R6, R113, UR4, -R5 ;  /* 0x0000000471067c23 */ /* 0x004fe20008010805 */
[----:B---3--:R-:W-:Y:S01]  /*3260*/  F2FP.F16.F32.PACK_AB R15, R250, R166 ;  /* 0x000000a6fa0f723e */ /* 0x008fe200000000ff */
[----:B------:R-:W-:Y:S01]  /*3270*/  IMAD.MOV.U32 R113, RZ, RZ, R117 ;  /* 0x000000ffff717224 */ /* 0x000fe200078e0075 */
[----:B------:R-:W-:-:S03]  /*3280*/  MOV R117, R247 ;  /* 0x000000f700757202 */ /* 0x000fc60000000f00 */
[----:B------:R2:W3:Y:S01]  /*3290*/  MUFU.EX2 R236, R6 ;  /* 0x0000000600ec7308 */ /* 0x0004e20000000800 */
[----:B------:R-:W-:Y:S01]  /*32a0*/  MOV R247, R212 ;  /* 0x000000d400f77202 */ /* 0x000fe20000000f00 */
[C---:B-1----:R-:W-:Y:S08]  /*32b0*/  HMMA.16816.F32 R100, R12.reuse, R62, R32 ;  /* 0x0000003e0c64723c */ /* 0x042ff00000001820 */
[----:B------:R-:W-:Y:S01]  /*32c0*/  HMMA.16816.F32 R84, R12, R66, R24 ;  /* 0x000000420c54723c */ /* 0x000fe20000001818 */
[----:B--2---:R-:W-:-:S07]  /*32d0*/  FFMA.FTZ R6, R124, UR4, -R5 ;  /* 0x000000047c067c23 */ /* 0x004fce0008010805 */
[C---:B------:R-:W-:Y:S01]  /*32e0*/  HMMA.16816.F32 R120, R12.reuse, R60, R36 ;  /* 0x0000003c0c78723c */ /* 0x040fe20000001824 */
[----:B------:R1:W-:Y:S07]  /*32f0*/  MUFU.EX2 R207, R6 ;  /* 0x0000000600cf7308 */ /* 0x0003ee0000000800 */
[C---:B------:R-:W-:Y:S08]  /*3300*/  HMMA.16816.F32 R108, R12.reuse, R64, R52 ;  /* 0x000000400c6c723c */ /* 0x040ff00000001834 */
[----:B------:R-:W-:Y:S01]  /*3310*/  HMMA.16816.F32 R88, R12, R68, R44 ;  /* 0x000000440c58723c */ /* 0x000fe2000000182c */
[----:B-1----:R-:W-:-:S04]  /*3320*/  FFMA.FTZ R6, R125, UR4, -R5 ;  /* 0x000000047d067c23 */ /* 0x002fc80008010805 */
[----:B------:R1:W-:Y:S03]  /*3330*/  MUFU.EX2 R124, R6 ;  /* 0x00000006007c7308 */ /* 0x0003e60000000800 */
[----:B------:R-:W-:Y:S01]  /*3340*/  HMMA.16816.F32 R104, R12, R72, R16 ;  /* 0x000000480c68723c */ /* 0x000fe20000001810 */
[----:B-1----:R-:W-:Y:S01]  /*3350*/  FFMA.FTZ R6, R128, UR4, -R5 ;  /* 0x0000000480067c23 */ /* 0x002fe20008010805 */
[----:B------:R-:W-:-:S03]  /*3360*/  IMAD.MOV.U32 R128, RZ, RZ, R232 ;  /* 0x000000ffff807224 */ /* 0x000fc600078e00e8 */
[----:B------:R1:W-:Y:S02]  /*3370*/  MUFU.EX2 R168, R6 ;  /* 0x0000000600a87308 */ /* 0x0003e40000000800 */
[----:B-1----:R-:W-:-:S06]  /*3380*/  FFMA.FTZ R6, R118, UR4, -R4 ;  /* 0x0000000476067c23 */ /* 0x002fcc0008010804 */
[----:B------:R1:W-:Y:S02]  /*3390*/  MUFU.EX2 R209, R6 ;  /* 0x0000000600d17308 */ /* 0x0003e40000000800 */
[----:B-1----:R-:W-:Y:S01]  /*33a0*/  FFMA.FTZ R6, R119, UR4, -R4 ;  /* 0x0000000477067c23 */ /* 0x002fe20008010804 */
[----:B------:R-:W-:-:S05]  /*33b0*/  MOV R119, R113 ;  /* 0x0000007100777202 */ /* 0x000fca0000000f00 */
[----:B------:R1:W2:Y:S02]  /*33c0*/  MUFU.EX2 R135, R6 ;  /* 0x0000000600877308 */ /* 0x0002a40000000800 */
[----:B-1----:R-:W-:-:S06]  /*33d0*/  FFMA.FTZ R6, R114, UR4, -R4 ;  /* 0x0000000472067c23 */ /* 0x002fcc0008010804 */
[----:B------:R1:W-:Y:S02]  /*33e0*/  MUFU.EX2 R249, R6 ;  /* 0x0000000600f97308 */ /* 0x0003e40000000800 */
[----:B-1----:R-:W-:-:S06]  /*33f0*/  FFMA.FTZ R6, R115, UR4, -R4 ;  /* 0x0000000473067c23 */ /* 0x002fcc0008010804 */
[----:B------:R1:W4:Y:S02]  /*3400*/  MUFU.EX2 R118, R6 ;  /* 0x0000000600767308 */ /* 0x0003240000000800 */
[----:B-1----:R-:W-:Y:S01]  /*3410*/  FFMA.FTZ R6, R129, UR4, -R5 ;  /* 0x0000000481067c23 */ /* 0x002fe20008010805 */
[----:B------:R-:W-:Y:S02]  /*3420*/  MOV R129, R93 ;  /* 0x0000005d00817202 */ /* 0x000fe40000000f00 */
[----:B------:R-:W-:Y:S03]  /*3430*/  HMMA.16816.F32 R92, R12, R70, R20 ;  /* 0x000000460c5c723c */ /* 0x000fe60000001814 */
[----:B------:R1:W-:Y:S02]  /*3440*/  MUFU.EX2 R211, R6 ;  /* 0x0000000600d37308 */ /* 0x0003e40000000800 */
[----:B-1----:R-:W-:Y:S01]  /*3450*/  FFMA.FTZ R6, R126, UR4, -R4 ;  /* 0x000000047e067c23 */ /* 0x002fe20008010804 */
[----:B------:R-:W-:-:S02]  /*3460*/  MOV R126, R96 ;  /* 0x00000060007e7202 */ /* 0x000fc40000000f00 */
[----:B------:R-:W-:Y:S03]  /*3470*/  HMMA.16816.F32 R96, R12, R74, R8 ;  /* 0x0000004a0c60723c */ /* 0x000fe60000001808 */
[----:B------:R1:W-:Y:S01]  /*3480*/  MUFU.EX2 R205, R6 ;  /* 0x0000000600cd7308 */ /* 0x0003e20000000800 */
[----:B------:R-:W-:Y:S02]  /*3490*/  F2FP.F16.F32.PACK_AB R8, R129, R126 ;  /* 0x0000007e8108723e */ /* 0x000fe400000000ff */
[----:B---3--:R-:W-:Y:S02]  /*34a0*/  F2FP.F16.F32.PACK_AB R10, R236, R208 ;  /* 0x000000d0ec0a723e */ /* 0x008fe400000000ff */
[----:B--2---:R-:W-:Y:S02]  /*34b0*/  F2FP.F16.F32.PACK_AB R9, R135, R209 ;  /* 0x000000d18709723e */ /* 0x004fe400000000ff */
[----:B----4-:R-:W-:-:S07]  /*34c0*/  F2FP.F16.F32.PACK_AB R11, R118, R249 ;  /* 0x000000f9760b723e */ /* 0x010fce00000000ff */
[----:B------:R-:W-:Y:S01]  /*34d0*/  HMMA.16816.F32 R20, R8, R42, RZ ;  /* 0x0000002a0814723c */ /* 0x000fe200000018ff */
[----:B-1----:R-:W-:-:S04]  /*34e0*/  FFMA.FTZ R6, R127, UR4, -R4 ;  /* 0x000000047f067c23 */ /* 0x002fc80008010804 */
[----:B------:R1:W2:Y:S03]  /*34f0*/  MUFU.EX2 R240, R6 ;  /* 0x0000000600f07308 */ /* 0x0002a60000000800 */
[C---:B------:R-:W-:Y:S08]  /*3500*/  HMMA.16816.F32 R32, R8.reuse, R28, RZ ;  /* 0x0000001c0820723c */ /* 0x040ff000000018ff */
[----:B------:R-:W-:Y:S01]  /*3510*/  HMMA.16816.F32 R24, R8, R40, RZ ;  /* 0x000000280818723c */ /* 0x000fe200000018ff */
[----:B-1----:R-:W-:-:S07]  /*3520*/  FFMA.FTZ R6, R130, UR4, -R4 ;  /* 0x0000000482067c23 */ /* 0x002fce0008010804 */
[C---:B------:R-:W-:Y:S01]  /*3530*/  HMMA.16816.F32 R28, R8.reuse, R30, RZ ;  /* 0x0000001e081c723c */ /* 0x040fe200000018ff */
[----:B------:R-:W-:Y:S01]  /*3540*/  MOV R130, R117 ;  /* 0x0000007500827202 */ /* 0x000fe20000000f00 */
[----:B------:R1:W-:Y:S06]  /*3550*/  MUFU.EX2 R213, R6 ;  /* 0x0000000600d57308 */ /* 0x0003ec0000000800 */
[C---:B------:R-:W-:Y:S08]  /*3560*/  HMMA.16816.F32 R16, R8.reuse, R48, RZ ;  /* 0x000000300810723c */ /* 0x040ff000000018ff */
[----:B------:R-:W-:Y:S01]  /*3570*/  HMMA.16816.F32 R36, R8, R50, RZ ;  /* 0x000000320824723c */ /* 0x000fe200000018ff */
[----:B-1----:R-:W-:Y:S01]  /*3580*/  FFMA.FTZ R6, R131, UR4, -R4 ;  /* 0x0000000483067c23 */ /* 0x002fe20008010804 */
[----:B------:R-:W-:-:S02]  /*3590*/  MOV R131, R130 ;  /* 0x0000008200837202 */ /* 0x000fc40000000f00 */
[----:B------:R-:W-:Y:S01]  /*35a0*/  MOV R130, R119 ;  /* 0x0000007700827202 */ /* 0x000fe20000000f00 */
[----:B------:R1:W3:Y:S03]  /*35b0*/  MUFU.EX2 R215, R6 ;  /* 0x0000000600d77308 */ /* 0x0002e60000000800 */
[----:B------:R-:W-:Y:S01]  /*35c0*/  HMMA.16816.F32 R12, R8, R56, RZ ;  /* 0x00000038080c723c */ /* 0x000fe200000018ff */
[----:B------:R-:W-:-:S07]  /*35d0*/  IMAD.MOV.U32 R119, RZ, RZ, R166 ;  /* 0x000000ffff777224 */ /* 0x000fce00078e00a6 */
[----:B------:R-:W-:Y:S01]  /*35e0*/  HMMA.16816.F32 R40, R8, R58, RZ ;  /* 0x0000003a0828723c */ /* 0x000fe200000018ff */
[----:B------:R-:W-:Y:S02]  /*35f0*/  F2FP.F16.F32.PACK_AB R8, R124, R207 ;  /* 0x000000cf7c08723e */ /* 0x000fe400000000ff */
[----:B--2---:R-:W-:Y:S02]  /*3600*/  F2FP.F16.F32.PACK_AB R9, R240, R205 ;  /* 0x000000cdf009723e */ /* 0x004fe400000000ff */
[----:B------:R-:W-:Y:S01]  /*3610*/  F2FP.F16.F32.PACK_AB R10, R211, R168 ;  /* 0x000000a8d30a723e */ /* 0x000fe200000000ff */
[----:B-1----:R-:W-:Y:S01]  /*3620*/  FFMA.FTZ R6, R148, UR4, -R5 ;  /* 0x0000000494067c23 */ /* 0x002fe20008010805 */
[----:B---3--:R-:W-:-:S03]  /*3630*/  F2FP.F16.F32.PACK_AB R11, R215, R213 ;  /* 0x000000d5d70b723e */ /* 0x008fc600000000ff */
[----:B------:R1:W-:Y:S04]  /*3640*/  MUFU.EX2 R114, R6 ;  /* 0x0000000600727308 */ /* 0x0003e80000000800 */
[C---:B------:R-:W-:Y:S01]  /*3650*/  HMMA.16816.F32 R44, R8.reuse, R66, R20 ;  /* 0x00000042082c723c */ /* 0x040fe20000001814 */
[----:B------:R-:W2:Y:S07]  /*3660*/  LDSM.16.MT88.4 R20, [R134+0x9000] ;  /* 0x009000008614783b */ /* 0x000eae0000004200 */
[----:B------:R-:W-:Y:S01]  /*3670*/  HMMA.16816.F32 R48, R8, R62, R28 ;  /* 0x0000003e0830723c */ /* 0x000fe2000000181c */
[----:B-1----:R-:W-:-:S07]  /*3680*/  FFMA.FTZ R6, R149, UR4, -R5 ;  /* 0x0000000495067c23 */ /* 0x002fce0008010805 */
[C---:B------:R-:W-:Y:S01]  /*3690*/  HMMA.16816.F32 R28, R8.reuse, R70, R36 ;  /* 0x00000046081c723c */ /* 0x040fe20000001824 */
[----:B------:R1:W-:Y:S07]  /*36a0*/  MUFU.EX2 R125, R6 ;  /* 0x00000006007d7308 */ /* 0x0003ee0000000800 */
[C---:B------:R-:W-:Y:S08]  /*36b0*/  HMMA.16816.F32 R76, R8.reuse, R60, R32 ;  /* 0x0000003c084c723c */ /* 0x040ff00000001820 */
[----:B------:R-:W-:Y:S01]  /*36c0*/  HMMA.16816.F32 R52, R8, R64, R24 ;  /* 0x000000400834723c */ /* 0x000fe20000001818 */
[----:B------:R-:W-:Y:S01]  /*36d0*/  LDSM.16.MT88.4 R24, [R116+0x9000] ;  /* 0x009000007418783b */ /* 0x000fe20000004200 */
[----:B-1----:R-:W-:-:S04]  /*36e0*/  FFMA.FTZ R6, R156, UR4, -R5 ;  /* 0x000000049c067c23 */ /* 0x002fc80008010805 */
[----:B------:R1:W-:Y:S02]  /*36f0*/  MUFU.EX2 R115, R6 ;  /* 0x0000000600737308 */ /* 0x0003e40000000800 */
[C---:B------:R-:W-:Y:S01]  /*3700*/  HMMA.16816.F32 R56, R8.reuse, R68, R16 ;  /* 0x000000440838723c */ /* 0x040fe20000001810 */
[----:B------:R-:W3:Y:S07]  /*3710*/  LDSM.16.MT88.4 R16, [R132+0x9000] ;  /* 0x009000008410783b */ /* 0x000eee0000004200 */
[----:B------:R-:W-:Y:S01]  /*3720*/  HMMA.16816.F32 R80, R8, R72, R12 ;  /* 0x000000480850723c */ /* 0x000fe2000000180c */
[----:B------:R-:W4:Y:S01]  /*3730*/  LDSM.16.MT88.4 R12, [R133+0x9000] ;  /* 0x00900000850c783b */ /* 0x000f220000004200 */
[----:B-1----:R-:W-:-:S06]  /*3740*/  FFMA.FTZ R6, R157, UR4, -R5 ;  /* 0x000000049d067c23 */ /* 0x002fcc0008010805 */
[----:B------:R-:W-:Y:S01]  /*3750*/  HMMA.16816.F32 R32, R8, R74, R40 ;  /* 0x0000004a0820723c */ /* 0x000fe20000001828 */
        /* <DEDUP_REMOVED lines=8> */
[----:B------:R-:W-:-:S05]  /*37e0*/  MOV R160, R168 ;  /* 0x000000a800a07202 */ /* 0x000fca0000000f00 */
[----:B------:R1:W-:Y:S02]  /*37f0*/  MUFU.EX2 R137, R6 ;  /* 0x0000000600897308 */ /* 0x0003e40000000800 */
[----:B-1----:R-:W-:Y:S01]  /*3800*/  FFMA.FTZ R6, R161, UR4, -R3 ;  /* 0x00000004a1067c23 */ /* 0x002fe20008010803 */
[----:B------:R-:W-:Y:S01]  /*3810*/  MOV R161, R131 ;  /* 0x0000008300a17202 */ /* 0x000fe20000000f00 */
[----:B------:R-:W-:-:S04]  /*3820*/  IMAD.MOV.U32 R131, RZ, RZ, R237 ;  /* 0x000000ffff837224 */ /* 0x000fc800078e00ed */
[----:B------:R1:W3:Y:S02]  /*3830*/  MUFU.EX2 R241, R6 ;  /* 0x0000000600f17308 */ /* 0x0002e40000000800 */
[----:B-1----:R-:W-:Y:S01]  /*3840*/  FFMA.FTZ R6, R138, UR4, -R2 ;  /* 0x000000048a067c23 */ /* 0x002fe20008010802 */
[----:B--2---:R-:W-:Y:S02]  /*3850*/  MOV R138, R112 ;  /* 0x00000070008a7202 */ /* 0x004fe40000000f00 */
[----:B------:R-:W-:-:S03]  /*3860*/  MOV R112, R233 ;  /* 0x000000e900707202 */ /* 0x000fc60000000f00 */
[----:B------:R1:W-:Y:S01]  /*3870*/  MUFU.EX2 R148, R6 ;  /* 0x0000000600947308 */ /* 0x0003e20000000800 */
[----:B------:R-:W-:Y:S02]  /*3880*/  F2FP.F16.F32.PACK_AB R8, R138, R149 ;  /* 0x000000958a08723e */ /* 0x000fe400000000ff */
[----:B---3--:R-:W-:Y:S01]  /*3890*/  F2FP.F16.F32.PACK_AB R10, R241, R137 ;  /* 0x00000089f10a723e */ /* 0x008fe200000000ff */
[----:B-1----:R-:W-:-:S04]  /*38a0*/  FFMA.FTZ R6, R139, UR4, -R2 ;  /* 0x000000048b067c23 */ /* 0x002fc80008010802 */
[----:B------:R1:W2:Y:S02]  /*38b0*/  MUFU.EX2 R139, R6 ;  /* 0x00000006008b7308 */ /* 0x0002a40000000800 */
[----:B-1----:R-:W-:Y:S01]  /*38c0*/  FFMA.FTZ R6, R162, UR4, -R2 ;  /* 0x00000004a2067c23 */ /* 0x002fe20008010802 */
[----:B--2---:R-:W-:Y:S02]  /*38d0*/  F2FP.F16.F32.PACK_AB R9, R139, R148 ;  /* 0x000000948b09723e */ /* 0x004fe400000000ff */
[----:B------:R-:W-:-:S03]  /*38e0*/  MOV R162, R115 ;  /* 0x0000007300a27202 */ /* 0x000fc60000000f00 */
[----:B------:R1:W-:Y:S02]  /*38f0*/  MUFU.EX2 R233, R6 ;  /* 0x0000000600e97308 */ /* 0x0003e40000000800 */
[----:B-1----:R-:W-:-:S06]  /*3900*/  FFMA.FTZ R6, R163, UR4, -R2 ;  /* 0x00000004a3067c23 */ /* 0x002fcc0008010802 */
[----:B------:R1:W2:Y:S02]  /*3910*/  MUFU.EX2 R212, R6 ;  /* 0x0000000600d47308 */ /* 0x0002a40000000800 */
[----:B-1----:R-:W-:Y:S01]  /*3920*/  FFMA.FTZ R6, R151, UR4, -R4 ;  /* 0x0000000497067c23 */ /* 0x002fe20008010804 */
[----:B--2---:R-:W-:-:S05]  /*3930*/  F2FP.F16.F32.PACK_AB R11, R212, R233 ;  /* 0x000000e9d40b723e */ /* 0x004fca00000000ff */
[----:B------:R1:W2:Y:S02]  /*3940*/  MUFU.EX2 R127, R6 ;  /* 0x00000006007f7308 */ /* 0x0002a40000000800 */
[----:B------:R-:W-:Y:S01]  /*3950*/  HMMA.16816.F32 R64, R8, R20, R120 ;  /* 0x000000140840723c */ /* 0x000fe20000001878 */
[----:B------:R-:W-:Y:S01]  /*3960*/  IMAD.MOV.U32 R120, RZ, RZ, R114 ;  /* 0x000000ffff787224 */ /* 0x000fe200078e0072 */
[----:B------:R-:W-:Y:S01]  /*3970*/  MOV R122, R7 ;  /* 0x00000007007a7202 */ /* 0x000fe20000000f00 */
[----:B------:R-:W-:Y:S01]  /*3980*/  IMAD.MOV.U32 R123, RZ, RZ, R137 ;  /* 0x000000ffff7b7224 */ /* 0x000fe200078e0089 */
[----:B------:R-:W-:-:S04]  /*3990*/  MOV R7, R112 ;  /* 0x0000007000077202 */ /* 0x000fc80000000f00 */
[C---:B------:R-:W-:Y:S01]  /*39a0*/  HMMA.16816.F32 R72, R8.reuse, R16, R108 ;  /* 0x000000100848723c */ /* 0x040fe2000000186c */
[----:B------:R-:W-:Y:S01]  /*39b0*/  MOV R136, R7 ;  /* 0x0000000700887202 */ /* 0x000fe20000000f00 */
[----:B------:R-:W-:Y:S01]  /*39c0*/  FFMA.FTZ R7, R179, UR4, -R4 ;  /* 0x00000004b3077c23 */ /* 0x000fe20008010804 */
[----:B------:R-:W-:Y:S02]  /*39d0*/  IMAD.MOV.U32 R179, RZ, RZ, R212 ;  /* 0x000000ffffb37224 */ /* 0x000fe400078e00d4 */
[----:B-1----:R-:W-:Y:S01]  /*39e0*/  FFMA.FTZ R6, R158, UR4, -R4 ;  /* 0x000000049e067c23 */ /* 0x002fe20008010804 */
[----:B------:R-:W-:Y:S01]  /*39f0*/  MOV R137, R136 ;  /* 0x0000008800897202 */ /* 0x000fe20000000f00 */
[----:B------:R1:W-:Y:S01]  /*3a00*/  MUFU.EX2 R151, R7 ;  /* 0x0000000700977308 */ /* 0x0003e20000000800 */
[----:B----4-:R-:W-:Y:S01]  /*3a10*/  HMMA.16816.F32 R88, R8, R12, R88 ;  /* 0x0000000c0858723c */ /* 0x010fe20000001858 */
[----:B------:R-:W-:Y:S02]  /*3a20*/  MOV R136, R128 ;  /* 0x0000008000887202 */ /* 0x000fe40000000f00 */
[----:B------:R-:W-:-:S04]  /*3a30*/  MOV R128, R245 ;  /* 0x000000f500807202 */ /* 0x000fc80000000f00 */
[----:B------:R3:W-:Y:S01]  /*3a40*/  MUFU.EX2 R163, R6 ;  /* 0x0000000600a37308 */ /* 0x0007e20000000800 */
[C---:B------:R-:W-:Y:S08]  /*3a50*/  HMMA.16816.F32 R112, R8.reuse, R24, R104 ;  /* 0x000000180870723c */ /* 0x040ff00000001868 */
[----:B------:R-:W-:Y:S01]  /*3a60*/  HMMA.16816.F32 R60, R8, R22, R100 ;  /* 0x00000016083c723c */ /* 0x000fe20000001864 */
[--C-:B-1----:R-:W-:Y:S01]  /*3a70*/  FFMA.FTZ R7, R227, UR4, -R4.reuse ;  /* 0x00000004e3077c23 */ /* 0x102fe20008010804 */
[----:B------:R-:W-:Y:S01]  /*3a80*/  MOV R227, R129 ;  /* 0x0000008100e37202 */ /* 0x000fe20000000f00 */
[----:B---3--:R-:W-:-:S05]  /*3a90*/  FFMA.FTZ R6, R159, UR4, -R4 ;  /* 0x000000049f067c23 */ /* 0x008fca0008010804 */
[C---:B------:R-:W-:Y:S01]  /*3aa0*/  HMMA.16816.F32 R84, R8.reuse, R18, R84 ;  /* 0x000000120854723c */ /* 0x040fe20000001854 */
[----:B------:R1:W3:Y:S07]  /*3ab0*/  MUFU.EX2 R232, R6 ;  /* 0x0000000600e87308 */ /* 0x0002ee0000000800 */
[C---:B------:R-:W-:Y:S08]  /*3ac0*/  HMMA.16816.F32 R92, R8.reuse, R14, R92 ;  /* 0x0000000e085c723c */ /* 0x040ff0000000185c */
[----:B------:R-:W-:Y:S01]  /*3ad0*/  HMMA.16816.F32 R96, R8, R26, R96 ;  /* 0x0000001a0860723c */ /* 0x000fe20000001860 */
[----:B------:R-:W-:-:S02]  /*3ae0*/  F2FP.F16.F32.PACK_AB R8, R125, R120 ;  /* 0x000000787d08723e */ /* 0x000fc400000000ff */
[----:B--2---:R-:W-:Y:S01]  /*3af0*/  F2FP.F16.F32.PACK_AB R9, R127, R150 ;  /* 0x000000967f09723e */ /* 0x004fe200000000ff */
[--C-:B-1----:R-:W-:Y:S01]  /*3b00*/  FFMA.FTZ R6, R176, UR4, -R5.reuse ;  /* 0x00000004b0067c23 */ /* 0x102fe20008010805 */
[----:B------:R-:W-:Y:S02]  /*3b10*/  F2FP.F16.F32.PACK_AB R10, R122, R162 ;  /* 0x000000a27a0a723e */ /* 0x000fe400000000ff */
[----:B---3--:R-:W-:Y:S01]  /*3b20*/  F2FP.F16.F32.PACK_AB R11, R232, R163 ;  /* 0x000000a3e80b723e */ /* 0x008fe200000000ff */
[----:B------:R1:W2:Y:S06]  /*3b30*/  MUFU.EX2 R36, R6 ;  /* 0x0000000600247308 */ /* 0x0002ac0000000800 */
[C---:B------:R-:W-:Y:S08]  /*3b40*/  HMMA.16816.F32 R68, R8.reuse, R22, R48 ;  /* 0x000000160844723c */ /* 0x040ff00000001830 */
[----:B------:R-:W-:Y:S01]  /*3b50*/  HMMA.16816.F32 R48, R8, R18, R44 ;  /* 0x000000120830723c */ /* 0x000fe2000000182c */
[----:B-1----:R-:W-:-:S04]  /*3b60*/  FFMA.FTZ R6, R177, UR4, -R5 ;  /* 0x00000004b1067c23 */ /* 0x002fc80008010805 */
[----:B------:R1:W-:Y:S03]  /*3b70*/  MUFU.EX2 R158, R6 ;  /* 0x00000006009e7308 */ /* 0x0003e60000000800 */
[C---:B------:R-:W-:Y:S08]  /*3b80*/  HMMA.16816.F32 R44, R8.reuse, R12, R56 ;  /* 0x0000000c082c723c */ /* 0x040ff00000001838 */
        /* <DEDUP_REMOVED lines=9> */
[----:B---3--:R-:W-:-:S04]  /*3c20*/  FFMA.FTZ R6, R197, UR4, -R5 ;  /* 0x00000004c5067c23 */ /* 0x008fc80008010805 */
[----:B------:R3:W-:Y:S02]  /*3c30*/  MUFU.EX2 R121, R6 ;  /* 0x0000000600797308 */ /* 0x0007e40000000800 */
[----:B---3--:R-:W-:Y:S01]  /*3c40*/  FFMA.FTZ R6, R178, UR4, -R4 ;  /* 0x00000004b2067c23 */ /* 0x008fe20008010804 */
[----:B--2---:R-:W-:Y:S02]  /*3c50*/  MOV R178, R36 ;  /* 0x0000002400b27202 */ /* 0x004fe40000000f00 */
[----:B------:R-:W-:Y:S03]  /*3c60*/  HMMA.16816.F32 R36, R8, R24, R80 ;  /* 0x000000180824723c */ /* 0x000fe60000001850 */
[----:B------:R2:W-:Y:S01]  /*3c70*/  MUFU.EX2 R177, R6 ;  /* 0x0000000600b17308 */ /* 0x0005e20000000800 */
[----:B------:R-:W3:Y:S01]  /*3c80*/  LDSM.16.MT88.4 R24, [R116+0x9800] ;  /* 0x009800007418783b */ /* 0x000ee20000004200 */
[----:B--2---:R-:W-:Y:S01]  /*3c90*/  FFMA.FTZ R6, R192, UR4, -R3 ;  /* 0x00000004c0067c23 */ /* 0x004fe20008010803 */
[----:B------:R-:W-:-:S05]  /*3ca0*/  MOV R192, R239 ;  /* 0x000000ef00c07202 */ /* 0x000fca0000000f00 */
[----:B------:R2:W-:Y:S02]  /*3cb0*/  MUFU.EX2 R176, R6 ;  /* 0x0000000600b07308 */ /* 0x0005e40000000800 */
[----:B--2---:R-:W-:Y:S01]  /*3cc0*/  FFMA.FTZ R6, R193, UR4, -R3 ;  /* 0x00000004c1067c23 */ /* 0x004fe20008010803 */
[----:B------:R-:W-:-:S05]  /*3cd0*/  MOV R193, R171 ;  /* 0x000000ab00c17202 */ /* 0x000fca0000000f00 */
[----:B------:R2:W1:Y:S02]  /*3ce0*/  MUFU.EX2 R157, R6 ;  /* 0x00000006009d7308 */ /* 0x0004640000000800 */
[----:B--2---:R-:W-:Y:S01]  /*3cf0*/  FFMA.FTZ R6, R140, UR4, -R3 ;  /* 0x000000048c067c23 */ /* 0x004fe20008010803 */
[----:B-1----:R-:W-:Y:S02]  /*3d00*/  F2FP.F16.F32.PACK_AB R8, R157, R176 ;  /* 0x000000b09d08723e */ /* 0x002fe400000000ff */
[----:B------:R-:W-:-:S03]  /*3d10*/  MOV R140, R169 ;  /* 0x000000a9008c7202 */ /* 0x000fc60000000f00 */
[----:B------:R1:W-:Y:S01]  /*3d20*/  MUFU.EX2 R168, R6 ;  /* 0x0000000600a87308 */ /* 0x0003e20000000800 */
[----:B------:R-:W-:Y:S01]  /*3d30*/  MOV R169, R210 ;  /* 0x000000d200a97202 */ /* 0x000fe20000000f00 */
[----:B-1----:R-:W-:-:S06]  /*3d40*/  FFMA.FTZ R6, R141, UR4, -R3 ;  /* 0x000000048d067c23 */ /* 0x002fcc0008010803 */
[----:B------:R1:W2:Y:S02]  /*3d50*/  MUFU.EX2 R197, R6 ;  /* 0x0000000600c57308 */ /* 0x0002a40000000800 */
[----:B-1----:R-:W-:Y:S01]  /*3d60*/  FFMA.FTZ R6, R194, UR4, -R2 ;  /* 0x00000004c2067c23 */ /* 0x002fe20008010802 */
[----:B--2---:R-:W-:-:S05]  /*3d70*/  F2FP.F16.F32.PACK_AB R10, R197, R168 ;  /* 0x000000a8c50a723e */ /* 0x004fca00000000ff */
[----:B------:R1:W-:Y:S02]  /*3d80*/  MUFU.EX2 R159, R6 ;  /* 0x00000006009f7308 */ /* 0x0003e40000000800 */
        /* <DEDUP_REMOVED lines=8> */
[----:B--2---:R-:W-:-:S05]  /*3e10*/  MOV R198, R56 ;  /* 0x0000003800c67202 */ /* 0x004fca0000000f00 */
[----:B------:R1:W-:Y:S01]  /*3e20*/  MUFU.EX2 R141, R6 ;  /* 0x00000006008d7308 */ /* 0x0003e20000000800 */
[----:B------:R-:W-:-:S07]  /*3e30*/  F2FP.F16.F32.PACK_AB R11, R198, R166 ;  /* 0x000000a6c60b723e */ /* 0x000fce00000000ff */
[C---:B------:R-:W-:Y:S08]  /*3e40*/  HMMA.16816.F32 R64, R8.reuse, R20, R64 ;  /* 0x000000140840723c */ /* 0x040ff00000001840 */
[----:B------:R-:W-:Y:S01]  /*3e50*/  HMMA.16816.F32 R60, R8, R22, R60 ;  /* 0x00000016083c723c */ /* 0x000fe2000000183c */
[----:B-1----:R-:W-:Y:S01]  /*3e60*/  FFMA.FTZ R6, R199, UR4, -R4 ;  /* 0x00000004c7067c23 */ /* 0x002fe20008010804 */
[----:B------:R-:W-:-:S02]  /*3e70*/  MOV R199, R121 ;  /* 0x0000007900c77202 */ /* 0x000fc40000000f00 */
[----:B------:R-:W-:Y:S01]  /*3e80*/  MOV R121, R160 ;  /* 0x000000a000797202 */ /* 0x000fe20000000f00 */
[----:B------:R1:W2:Y:S01]  /*3e90*/  MUFU.EX2 R196, R6 ;  /* 0x0000000600c47308 */ /* 0x0002a20000000800 */
[----:B------:R-:W-:Y:S02]  /*3ea0*/  MOV R160, R130 ;  /* 0x0000008200a07202 */ /* 0x000fe40000000f00 */
[----:B------:R-:W-:Y:S01]  /*3eb0*/  MOV R130, R247 ;  /* 0x000000f700827202 */ /* 0x000fe20000000f00 */
[----:B----4-:R-:W-:Y:S01]  /*3ec0*/  HMMA.16816.F32 R56, R8, R16, R72 ;  /* 0x000000100838723c */ /* 0x010fe20000001848 */
[----:B------:R-:W-:Y:S01]  /*3ed0*/  MOV R194, R121 ;  /* 0x0000007900c27202 */ /* 0x000fe20000000f00 */
[----:B------:R-:W-:-:S06]  /*3ee0*/  IMAD.MOV.U32 R121, RZ, RZ, R161 ;  /* 0x000000ffff797224 */ /* 0x000fcc00078e00a1 */
[----:B------:R-:W-:Y:S01]  /*3ef0*/  HMMA.16816.F32 R84, R8, R18, R84 ;  /* 0x000000120854723c */ /* 0x000fe20000001854 */
[----:B-1----:R-:W-:-:S07]  /*3f00*/  FFMA.FTZ R6, R224, UR4, -R5 ;  /* 0x00000004e0067c23 */ /* 0x002fce0008010805 */
[C---:B------:R-:W-:Y:S01]  /*3f10*/  HMMA.16816.F32 R88, R8.reuse, R12, R88 ;  /* 0x0000000c0858723c */ /* 0x040fe20000001858 */
[----:B------:R1:W-:Y:S07]  /*3f20*/  MUFU.EX2 R237, R6 ;  /* 0x0000000600ed7308 */ /* 0x0003ee0000000800 */
[C---:B------:R-:W-:Y:S08]  /*3f30*/  HMMA.16816.F32 R92, R8.reuse, R14, R92 ;  /* 0x0000000e085c723c */ /* 0x040ff0000000185c */
[----:B---3--:R-:W-:Y:S01]  /*3f40*/  HMMA.16816.F32 R112, R8, R24, R112 ;  /* 0x000000180870723c */ /* 0x008fe20000001870 */
[----:B-1----:R-:W-:-:S04]  /*3f50*/  FFMA.FTZ R6, R225, UR4, -R5 ;  /* 0x00000004e1067c23 */ /* 0x002fc80008010805 */
[----:B------:R1:W-:Y:S03]  /*3f60*/  MUFU.EX2 R239, R6 ;  /* 0x0000000600ef7308 */ /* 0x0003e60000000800 */
[----:B------:R-:W-:Y:S01]  /*3f70*/  HMMA.16816.F32 R96, R8, R26, R96 ;  /* 0x0000001a0860723c */ /* 0x000fe20000001860 */
[----:B------:R-:W-:Y:S02]  /*3f80*/  F2FP.F16.F32.PACK_AB R8, R158, R178 ;  /* 0x000000b29e08723e */ /* 0x000fe400000000ff */
[----:B------:R-:W-:Y:S02]  /*3f90*/  F2FP.F16.F32.PACK_AB R9, R151, R177 ;  /* 0x000000b19709723e */ /* 0x000fe400000000ff */
[----:B------:R-:W-:Y:S02]  /*3fa0*/  F2FP.F16.F32.PACK_AB R10, R199, R117 ;  /* 0x00000075c70a723e */ /* 0x000fe400000000ff */
[----:B--2---:R-:W-:-:S07]  /*3fb0*/  F2FP.F16.F32.PACK_AB R11, R196, R141 ;  /* 0x0000008dc40b723e */ /* 0x004fce00000000ff */
[----:B------:R-:W-:Y:S01]  /*3fc0*/  HMMA.16816.F32 R108, R8, R20, R76 ;  /* 0x00000014086c723c */ /* 0x000fe2000000184c */
[----:B-1----:R-:W-:-:S04]  /*3fd0*/  FFMA.FTZ R6, R228, UR4, -R5 ;  /* 0x00000004e4067c23 */ /* 0x002fc80008010805 */
[----:B------:R1:W-:Y:S03]  /*3fe0*/  MUFU.EX2 R245, R6 ;  /* 0x0000000600f57308 */ /* 0x0003e60000000800 */
[C---:B------:R-:W-:Y:S01]  /*3ff0*/  HMMA.16816.F32 R104, R8.reuse, R22, R68 ;  /* 0x000000160868723c */ /* 0x040fe20000001844 */
[----:B------:R-:W2:Y:S07]  /*4000*/  LDSM.16.MT88.4 R20, [R134+0xa000] ;  /* 0x00a000008614783b */ /* 0x000eae0000004200 */
[----:B------:R-:W-:Y:S01]  /*4010*/  HMMA.16816.F32 R100, R8, R16, R52 ;  /* 0x000000100864723c */ /* 0x000fe20000001834 */
[----:B-1----:R-:W-:-:S07]  /*4020*/  FFMA.FTZ R6, R229, UR4, -R5 ;  /* 0x00000004e5067c23 */ /* 0x002fce0008010805 */
[C---:B------:R-:W-:Y:S01]  /*4030*/  HMMA.16816.F32 R80, R8.reuse, R18, R48 ;  /* 0x000000120850723c */ /* 0x040fe20000001830 */
[----:B------:R-:W1:Y:S01]  /*4040*/  LDSM.16.MT88.4 R16, [R132+0xa000] ;  /* 0x00a000008410783b */ /* 0x000e620000004200 */
[----:B------:R3:W-:Y:S06]  /*4050*/  MUFU.EX2 R247, R6 ;  /* 0x0000000600f77308 */ /* 0x0007ec0000000800 */
[C---:B------:R-:W-:Y:S08]  /*4060*/  HMMA.16816.F32 R76, R8.reuse, R12, R44 ;  /* 0x0000000c084c723c */ /* 0x040ff0000000182c */
[----:B------:R-:W-:Y:S01]  /*4070*/  HMMA.16816.F32 R72, R8, R14, R40 ;  /* 0x0000000e0848723c */ /* 0x000fe20000001828 */
[----:B------:R-:W4:Y:S01]  /*4080*/  LDSM.16.MT88.4 R12, [R133+0xa000] ;  /* 0x00a00000850c783b */ /* 0x000f220000004200 */
[----:B---3--:R-:W-:-:S04]  /*4090*/  FFMA.FTZ R6, R226, UR4, -R4 ;  /* 0x00000004e2067c23 */ /* 0x008fc80008010804 */
[----:B------:R3:W-:Y:S02]  /*40a0*/  MUFU.EX2 R225, R6 ;  /* 0x0000000600e17308 */ /* 0x0007e40000000800 */
[C---:B------:R-:W-:Y:S08]  /*40b0*/  HMMA.16816.F32 R32, R8.reuse, R24, R36 ;  /* 0x000000180820723c */ /* 0x040ff00000001824 */
[----:B------:R-:W-:Y:S01]  /*40c0*/  HMMA.16816.F32 R68, R8, R26, R28 ;  /* 0x0000001a0844723c */ /* 0x000fe2000000181c */
[----:B------:R-:W4:Y:S04]  /*40d0*/  LDSM.16.MT88.4 R24, [R116+0xa000] ;  /* 0x00a000007418783b */ /* 0x000f280000004200 */
[----:B------:R-:W4:Y:S01]  /*40e0*/  LDSM.16.MT88.4 R28, [R134+0xa800] ;  /* 0x00a80000861c783b */ /* 0x000f220000004200 */
[----:B---3--:R-:W-:-:S04]  /*40f0*/  FFMA.FTZ R6, R180, UR4, -R3 ;  /* 0x00000004b4067c23 */ /* 0x008fc80008010803 */
[----:B------:R3:W-:Y:S02]  /*4100*/  MUFU.EX2 R224, R6 ;  /* 0x0000000600e07308 */ /* 0x0007e40000000800 */
[----:B---3--:R-:W-:-:S06]  /*4110*/  FFMA.FTZ R6, R181, UR4, -R3 ;  /* 0x00000004b5067c23 */ /* 0x008fcc0008010803 */
[----:B------:R3:W2:Y:S02]  /*4120*/  MUFU.EX2 R226, R6 ;  /* 0x0000000600e27308 */ /* 0x0006a40000000800 */
[----:B---3--:R-:W-:Y:S01]  /*4130*/  FFMA.FTZ R6, R144, UR4, -R3 ;  /* 0x0000000490067c23 */ /* 0x008fe20008010803 */
[----:B------:R-:W-:Y:S02]  /*4140*/  MOV R144, R211 ;  /* 0x000000d300907202 */ /* 0x000fe40000000f00 */
[----:B--2---:R-:W-:-:S03]  /*4150*/  F2FP.F16.F32.PACK_AB R8, R226, R224 ;  /* 0x000000e0e208723e */ /* 0x004fc600000000ff */
[----:B------:R2:W-:Y:S02]  /*4160*/  MUFU.EX2 R228, R6 ;  /* 0x0000000600e47308 */ /* 0x0005e40000000800 */
[----:B--2---:R-:W-:Y:S01]  /*4170*/  FFMA.FTZ R6, R145, UR4, -R3 ;  /* 0x0000000491067c23 */ /* 0x004fe20008010803 */
[----:B------:R-:W-:Y:S01]  /*4180*/  MOV R145, R192 ;  /* 0x000000c000917202 */ /* 0x000fe20000000f00 */
[----:B------:R-:W-:-:S04]  /*4190*/  IMAD.MOV.U32 R192, RZ, RZ, R206 ;  /* 0x000000ffffc07224 */ /* 0x000fc800078e00ce */
[----:B------:R2:W3:Y:S08]  /*41a0*/  MUFU.EX2 R229, R6 ;  /* 0x0000000600e57308 */ /* 0x0004f00000000800 */
[----:B------:R1:W-:Y:S01]  /*41b0*/  MUFU.EX2 R206, R7 ;  /* 0x0000000700ce7308 */ /* 0x0003e20000000800 */
[----:B--2---:R-:W-:Y:S01]  /*41c0*/  FFMA.FTZ R6, R182, UR4, -R2 ;  /* 0x00000004b6067c23 */ /* 0x004fe20008010802 */
[----:B---3--:R-:W-:-:S06]  /*41d0*/  F2FP.F16.F32.PACK_AB R10, R229, R228 ;  /* 0x000000e4e50a723e */ /* 0x008fcc00000000ff */
[----:B------:R2:W-:Y:S01]  /*41e0*/  MUFU.EX2 R211, R6 ;  /* 0x0000000600d37308 */ /* 0x0005e20000000800 */
[--C-:B-1----:R-:W-:Y:S01]  /*41f0*/  FFMA.FTZ R7, R154, UR4, -R2.reuse ;  /* 0x000000049a077c23 */ /* 0x102fe20008010802 */
[----:B--2---:R-:W-:-:S06]  /*4200*/  FFMA.FTZ R6, R183, UR4, -R2 ;  /* 0x00000004b7067c23 */ /* 0x004fcc0008010802 */
[----:B------:R1:W2:Y:S02]  /*4210*/  MUFU.EX2 R212, R6 ;  /* 0x0000000600d47308 */ /* 0x0002a40000000800 */
[----:B-1----:R-:W-:Y:S01]  /*4220*/  FFMA.FTZ R6, R146, UR4, -R2 ;  /* 0x0000000492067c23 */ /* 0x002fe20008010802 */
[----:B------:R-:W-:Y:S02]  /*4230*/  MOV R146, R209 ;  /* 0x000000d100927202 */ /* 0x000fe40000000f00 */
[----:B--2---:R-:W-:-:S03]  /*4240*/  F2FP.F16.F32.PACK_AB R9, R212, R211 ;  /* 0x000000d3d409723e */ /* 0x004fc600000000ff */
[----:B------:R1:W-:Y:S02]  /*4250*/  MUFU.EX2 R209, R6 ;  /* 0x0000000600d17308 */ /* 0x0003e40000000800 */
[----:B-1----:R-:W-:Y:S01]  /*4260*/  FFMA.FTZ R6, R147, UR4, -R2 ;  /* 0x0000000493067c23 */ /* 0x002fe20008010802 */
[----:B------:R-:W-:Y:S02]  /*4270*/  MOV R147, R120 ;  /* 0x0000007800937202 */ /* 0x000fe40000000f00 */
[----:B------:R-:W-:-:S03]  /*4280*/  MOV R120, R208 ;  /* 0x000000d000787202 */ /* 0x000fc60000000f00 */
[----:B------:R1:W2:Y:S01]  /*4290*/  MUFU.EX2 R210, R6 ;  /* 0x0000000600d27308 */ /* 0x0002a20000000800 */
[----:B------:R-:W-:Y:S02]  /*42a0*/  MOV R195, R120 ;  /* 0x0000007800c37202 */ /* 0x000fe40000000f00 */
[----:B------:R-:W-:Y:S01]  /*42b0*/  MOV R120, R128 ;  /* 0x0000008000787202 */ /* 0x000fe20000000f00 */
[----:B-1----:R-:W-:Y:S01]  /*42c0*/  FFMA.FTZ R6, R230, UR4, -R4 ;  /* 0x00000004e6067c23 */ /* 0x002fe20008010804 */
[----:B--2---:R-:W-:Y:S02]  /*42d0*/  F2FP.F16.F32.PACK_AB R11, R210, R209 ;  /* 0x000000d1d20b723e */ /* 0x004fe400000000ff */
[----:B------:R-:W-:Y:S01]  /*42e0*/  MOV R230, R126 ;  /* 0x0000007e00e67202 */ /* 0x000fe20000000f00 */
[----:B------:R1:W-:Y:S01]  /*42f0*/  MUFU.EX2 R208, R6 ;  /* 0x0000000600d07308 */ /* 0x0003e20000000800 */
[----:B------:R-:W-:-:S03]  /*4300*/  MOV R126, R175 ;  /* 0x000000af007e7202 */ /* 0x000fc60000000f00 */
[C---:B------:R-:W-:Y:S08]  /*4310*/  HMMA.16816.F32 R64, R8.reuse, R20, R64 ;  /* 0x000000140840723c */ /* 0x040ff00000001840 */
[----:B------:R-:W-:Y:S01]  /*4320*/  HMMA.16816.F32 R60, R8, R22, R60 ;  /* 0x00000016083c723c */ /* 0x000fe2000000183c */
[----:B-1----:R-:W-:Y:S01]  /*4330*/  FFMA.FTZ R6, R231, UR4, -R4 ;  /* 0x00000004e7067c23 */ /* 0x002fe20008010804 */
[----:B------:R-:W-:-:S06]  /*4340*/  MOV R231, R127 ;  /* 0x0000007f00e77202 */ /* 0x000fcc0000000f00 */
[C---:B------:R-:W-:Y:S01]  /*4350*/  HMMA.16816.F32 R56, R8.reuse, R16, R56 ;  /* 0x000000100838723c */ /* 0x040fe20000001838 */
[----:B------:R1:W2:Y:S07]  /*4360*/  MUFU.EX2 R171, R6 ;  /* 0x0000000600ab7308 */ /* 0x0002ae0000000800 */
[C---:B------:R-:W-:Y:S01]  /*4370*/  HMMA.16816.F32 R52, R8.reuse, R18, R84 ;  /* 0x000000120834723c */ /* 0x040fe20000001854 */
[----:B------:R-:W-:Y:S07]  /*4380*/  MUFU.EX2 R127, R7 ;  /* 0x00000007007f7308 */ /* 0x000fee0000000800 */
[----:B----4-:R-:W-:Y:S01]  /*4390*/  HMMA.16816.F32 R48, R8, R12, R88 ;  /* 0x0000000c0830723c */ /* 0x010fe20000001858 */
[----:B-1----:R-:W-:-:S07]  /*43a0*/  FFMA.FTZ R6, R188, UR4, -R3 ;  /* 0x00000004bc067c23 */ /* 0x002fce0008010803 */
[C---:B------:R-:W-:Y:S08]  /*43b0*/  HMMA.16816.F32 R44, R8.reuse, R14, R92 ;  /* 0x0000000e082c723c */ /* 0x040ff0000000185c */
[----:B------:R-:W-:Y:S01]  /*43c0*/  HMMA.16816.F32 R40, R8, R24, R112 ;  /* 0x000000180828723c */ /* 0x000fe20000001870 */
[----:B------:R-:W-:Y:S01]  /*43d0*/  IMAD.MOV.U32 R112, RZ, RZ, R130 ;  /* 0x000000ffff707224 */ /* 0x000fe200078e0082 */
[----:B------:R-:W-:-:S02]  /*43e0*/  MOV R114, R139 ;  /* 0x0000008b00727202 */ /* 0x000fc40000000f00 */
[----:B------:R-:W-:Y:S02]  /*43f0*/  MOV R115, R138 ;  /* 0x0000008a00737202 */ /* 0x000fe40000000f00 */
[----:B------:R-:W-:Y:S02]  /*4400*/  MOV R113, R137 ;  /* 0x0000008900717202 */ /* 0x000fe40000000f00 */
[----:B------:R-:W-:Y:S01]  /*4410*/  HMMA.16816.F32 R36, R8, R26, R96 ;  /* 0x0000001a0824723c */ /* 0x000fe20000001860 */
[----:B------:R-:W-:Y:S02]  /*4420*/  F2FP.F16.F32.PACK_AB R8, R239, R237 ;  /* 0x000000edef08723e */ /* 0x000fe400000000ff */
[----:B------:R-:W-:Y:S02]  /*4430*/  F2FP.F16.F32.PACK_AB R9, R206, R225 ;  /* 0x000000e1ce09723e */ /* 0x000fe400000000ff */
[----:B------:R-:W-:Y:S02]  /*4440*/  F2FP.F16.F32.PACK_AB R10, R247, R245 ;  /* 0x000000f5f70a723e */ /* 0x000fe400000000ff */
[----:B--2---:R-:W-:-:S07]  /*4450*/  F2FP.F16.F32.PACK_AB R11, R171, R208 ;  /* 0x000000d0ab0b723e */ /* 0x004fce00000000ff */
[C---:B------:R-:W-:Y:S08]  /*4460*/  HMMA.16816.F32 R88, R8.reuse, R18, R80 ;  /* 0x000000120858723c */ /* 0x040ff00000001850 */
[----:B------:R-:W-:Y:S01]  /*4470*/  HMMA.16816.F32 R80, R8, R12, R76 ;  /* 0x0000000c0850723c */ /* 0x000fe2000000184c */
[----:B------:R-:W-:Y:S02]  /*4480*/  MOV R13, R131 ;  /* 0x00000083000d7202 */ /* 0x000fe40000000f00 */
[----:B------:R1:W-:Y:S01]  /*4490*/  MUFU.EX2 R131, R6 ;  /* 0x0000000600837308 */ /* 0x0003e20000000800 */
[----:B------:R-:W-:-:S04]  /*44a0*/  MOV R12, R136 ;  /* 0x00000088000c7202 */ /* 0x000fc80000000f00 */
[C---:B------:R-:W-:Y:S01]  /*44b0*/  HMMA.16816.F32 R92, R8.reuse, R22, R104 ;  /* 0x00000016085c723c */ /* 0x040fe20000001868 */
[----:B------:R-:W-:Y:S01]  /*44c0*/  MOV R105, R192 ;  /* 0x000000c000697202 */ /* 0x000fe20000000f00 */
[----:B------:R-:W-:Y:S01]  /*44d0*/  IMAD.MOV.U32 R107, RZ, RZ, R123 ;  /* 0x000000ffff6b7224 */ /* 0x000fe200078e007b */
[----:B------:R-:W-:Y:S02]  /*44e0*/  MOV R192, R124 ;  /* 0x0000007c00c07202 */ /* 0x000fe40000000f00 */
[----:B------:R-:W-:Y:S02]  /*44f0*/  MOV R124, R165 ;  /* 0x000000a5007c7202 */ /* 0x000fe40000000f00 */
[----:B------:R-:W-:Y:S01]  /*4500*/  MOV R123, R169 ;  /* 0x000000a9007b7202 */ /* 0x000fe20000000f00 */
[----:B------:R-:W-:Y:S01]  /*4510*/  HMMA.16816.F32 R76, R8, R14, R72 ;  /* 0x0000000e084c723c */ /* 0x000fe20000001848 */
[----:B------:R-:W-:Y:S01]  /*4520*/  MOV R106, R193 ;  /* 0x000000c1006a7202 */ /* 0x000fe20000000f00 */
[----:B------:R-:W-:Y:S01]  /*4530*/  IMAD.MOV.U32 R193, RZ, RZ, R125 ;  /* 0x000000ffffc17224 */ /* 0x000fe200078e007d */
[----:B------:R-:W-:Y:S01]  /*4540*/  MOV R104, R160 ;  /* 0x000000a000687202 */ /* 0x000fe20000000f00 */
[----:B-1----:R-:W-:Y:S01]  /*4550*/  FFMA.FTZ R6, R189, UR4, -R3 ;  /* 0x00000004bd067c23 */ /* 0x002fe20008010803 */
[----:B------:R-:W-:Y:S01]  /*4560*/  IMAD.MOV.U32 R125, RZ, RZ, R170 ;  /* 0x000000ffff7d7224 */ /* 0x000fe200078e00aa */
[----:B------:R-:W-:-:S02]  /*4570*/  MOV R15, R173 ;  /* 0x000000ad000f7202 */ /* 0x000fc40000000f00 */
[----:B------:R1:W2:Y:S01]  /*4580*/  MUFU.EX2 R165, R6 ;  /* 0x0000000600a57308 */ /* 0x0002a20000000800 */
[C---:B------:R-:W-:Y:S01]  /*4590*/  HMMA.16816.F32 R72, R8.reuse, R24, R32 ;  /* 0x000000180848723c */ /* 0x040fe20000001820 */
[----:B------:R-:W3:Y:S01]  /*45a0*/  LDSM.16.MT88.4 R32, [R116+0xa800] ;  /* 0x00a800007420783b */ /* 0x000ee20000004200 */
[----:B------:R-:W-:Y:S02]  /*45b0*/  MOV R25, R172 ;  /* 0x000000ac00197202 */ /* 0x000fe40000000f00 */
[----:B------:R-:W-:Y:S02]  /*45c0*/  MOV R14, R174 ;  /* 0x000000ae000e7202 */ /* 0x000fe40000000f00 */
[----:B------:R-:W-:Y:S01]  /*45d0*/  MOV R24, R13 ;  /* 0x0000000d00187202 */ /* 0x000fe20000000f00 */
[----:B------:R-:W-:Y:S01]  /*45e0*/  FFMA.FTZ R7, R25, UR4, -R4 ;  /* 0x0000000419077c23 */ /* 0x000fe20008010804 */
[----:B------:R-:W-:Y:S01]  /*45f0*/  HMMA.16816.F32 R84, R8, R20, R108 ;  /* 0x000000140854723c */ /* 0x000fe2000000186c */
[----:B------:R-:W-:Y:S01]  /*4600*/  MOV R111, R141 ;  /* 0x0000008d006f7202 */ /* 0x000fe20000000f00 */
[----:B------:R-:W-:Y:S01]  /*4610*/  IMAD.MOV.U32 R110, RZ, RZ, R140 ;  /* 0x000000ffff6e7224 */ /* 0x000fe200078e008c */
[----:B------:R-:W-:Y:S01]  /*4620*/  MOV R13, R105 ;  /* 0x00000069000d7202 */ /* 0x000fe20000000f00 */
[----:B------:R-:W4:Y:S01]  /*4630*/  LDSM.16.MT88.4 R20, [R132+0xa800] ;  /* 0x00a800008414783b */ /* 0x000f220000004200 */
[----:B------:R-:W-:-:S02]  /*4640*/  MOV R25, R104 ;  /* 0x0000006800197202 */ /* 0x000fc40000000f00 */
[----:B------:R-:W-:Y:S01]  /*4650*/  MOV R105, R146 ;  /* 0x0000009200697202 */ /* 0x000fe20000000f00 */
[----:B-1----:R-:W-:Y:S01]  /*4660*/  FFMA.FTZ R6, R152, UR4, -R3 ;  /* 0x0000000498067c23 */ /* 0x002fe20008010803 */
[----:B------:R-:W-:Y:S01]  /*4670*/  HMMA.16816.F32 R96, R8, R16, R100 ;  /* 0x000000100860723c */ /* 0x000fe20000001864 */
[----:B------:R-:W-:Y:S02]  /*4680*/  MOV R104, R147 ;  /* 0x0000009300687202 */ /* 0x000fe40000000f00 */
[----:B------:R1:W-:Y:S01]  /*4690*/  MUFU.EX2 R169, R6 ;  /* 0x0000000600a97308 */ /* 0x0003e20000000800 */
[----:B------:R-:W-:-:S04]  /*46a0*/  MOV R146, R240 ;  /* 0x000000f000927202 */ /* 0x000fc80000000f00 */
[----:B------:R-:W-:Y:S01]  /*46b0*/  HMMA.16816.F32 R68, R8, R26, R68 ;  /* 0x0000001a0844723c */ /* 0x000fe20000001844 */
[----:B--2---:R-:W-:Y:S01]  /*46c0*/  F2FP.F16.F32.PACK_AB R8, R165, R131 ;  /* 0x00000083a508723e */ /* 0x004fe200000000ff */
[----:B------:R-:W-:Y:S01]  /*46d0*/  IMAD.MOV.U32 R27, RZ, RZ, R12 ;  /* 0x000000ffff1b7224 */ /* 0x000fe200078e000c */
[----:B------:R-:W-:Y:S01]  /*46e0*/  MOV R26, R15 ;  /* 0x0000000f001a7202 */ /* 0x000fe20000000f00 */
[----:B------:R-:W2:Y:S01]  /*46f0*/  LDL.LU R240, [R1+0xac] ;  /* 0x0000ac0001f07983 */ /* 0x000ea20000300800 */
[----:B------:R-:W-:Y:S01]  /*4700*/  MOV R15, R106 ;  /* 0x0000006a000f7202 */ /* 0x000fe20000000f00 */
[----:B------:R-:W-:Y:S01]  /*4710*/  IMAD.MOV.U32 R147, RZ, RZ, R241 ;  /* 0x000000ffff937224 */ /* 0x000fe200078e00f1 */
[----:B------:R-:W-:Y:S01]  /*4720*/  MOV R12, R111 ;  /* 0x0000006f000c7202 */ /* 0x000fe20000000f00 */
[----:B------:R-:W2:Y:S01]  /*4730*/  LDL.LU R241, [R1+0xa8] ;  /* 0x0000a80001f17983 */ /* 0x000ea20000300800 */
[----:B------:R-:W-:Y:S02]  /*4740*/  MOV R108, R163 ;  /* 0x000000a3006c7202 */ /* 0x000fe40000000f00 */
[----:B------:R-:W-:Y:S01]  /*4750*/  MOV R109, R162 ;  /* 0x000000a2006d7202 */ /* 0x000fe20000000f00 */
[----:B-1----:R-:W-:Y:S01]  /*4760*/  FFMA.FTZ R6, R153, UR4, -R3 ;  /* 0x0000000499067c23 */ /* 0x002fe20008010803 */
[----:B------:R-:W1:Y:S03]  /*4770*/  LDSM.16.MT88.4 R16, [R133+0xa800] ;  /* 0x00a800008510783b */ /* 0x000e660000004200 */
[----:B------:R3:W4:Y:S02]  /*4780*/  MUFU.EX2 R170, R6 ;  /* 0x0000000600aa7308 */ /* 0x0007240000000800 */
[----:B---3--:R-:W-:Y:S01]  /*4790*/  FFMA.FTZ R6, R190, UR4, -R2 ;  /* 0x00000004be067c23 */ /* 0x008fe20008010802 */
[----:B----4-:R-:W-:-:S05]  /*47a0*/  F2FP.F16.F32.PACK_AB R10, R170, R169 ;  /* 0x000000a9aa0a723e */ /* 0x010fca00000000ff */
[----:B------:R3:W-:Y:S02]  /*47b0*/  MUFU.EX2 R129, R6 ;  /* 0x0000000600817308 */ /* 0x0007e40000000800 */
[----:B---3--:R-:W-:-:S06]  /*47c0*/  FFMA.FTZ R6, R191, UR4, -R2 ;  /* 0x00000004bf067c23 */ /* 0x008fcc0008010802 */
[----:B------:R3:W4:Y:S02]  /*47d0*/  MUFU.EX2 R130, R6 ;  /* 0x0000000600827308 */ /* 0x0007240000000800 */
[----:B---3--:R-:W-:Y:S01]  /*47e0*/  FFMA.FTZ R6, R155, UR4, -R2 ;  /* 0x000000049b067c23 */ /* 0x008fe20008010802 */
[----:B----4-:R-:W-:-:S05]  /*47f0*/  F2FP.F16.F32.PACK_AB R9, R130, R129 ;  /* 0x000000818209723e */ /* 0x010fca00000000ff */
[----:B------:R3:W4:Y:S02]  /*4800*/  MUFU.EX2 R128, R6 ;  /* 0x0000000600807308 */ /* 0x0007240000000800 */
[----:B---3--:R-:W-:Y:S01]  /*4810*/  FFMA.FTZ R6, R123, UR4, -R5 ;  /* 0x000000047b067c23 */ /* 0x008fe20008010805 */
[----:B----4-:R-:W-:-:S05]  /*4820*/  F2FP.F16.F32.PACK_AB R11, R128, R127 ;  /* 0x0000007f800b723e */ /* 0x010fca00000000ff */
[----:B------:R3:W-:Y:S01]  /*4830*/  MUFU.EX2 R123, R6 ;  /* 0x00000006007b7308 */ /* 0x0007e20000000800 */
[----:B------:R-:W-:Y:S02]  /*4840*/  MOV R106, R232 ;  /* 0x000000e8006a7202 */ /* 0x000fe40000000f00 */
[----:B------:R-:W4:Y:S01]  /*4850*/  LDL.LU R232, [R1+0xa4] ;  /* 0x0000a40001e87983 */ /* 0x000f220000300800 */
[----:B------:R-:W-:Y:S01]  /*4860*/  HMMA.16816.F32 R172, R8, R28, R64 ;  /* 0x0000001c08ac723c */ /* 0x000fe20000001840 */
[----:B------:R-:W-:-:S07]  /*4870*/  MOV R111, R233 ;  /* 0x000000e9006f7202 */ /* 0x000fce0000000f00 */
[C---:B------:R-:W-:Y:S01]  /*4880*/  HMMA.16816.F32 R100, R8.reuse, R34, R36 ;  /* 0x000000220864723c */ /* 0x040fe20000001824 */
[----:B---3--:R-:W-:Y:S01]  /*4890*/  FFMA.FTZ R6, R124, UR4, -R5 ;  /* 0x000000047c067c23 */ /* 0x008fe20008010805 */
[----:B------:R-:W-:Y:S01]  /*48a0*/  MOV R66, R24 ;  /* 0x0000001800427202 */ /* 0x000fe20000000f00 */
[----:B------:R-:W3:Y:S05]  /*48b0*/  LDL.LU R233, [R1+0xa0] ;  /* 0x0000a00001e97983 */ /* 0x000eea0000300800 */
[----:B------:R-:W-:Y:S01]  /*48c0*/  HMMA.16816.F32 R160, R8, R32, R40 ;  /* 0x0000002008a0723c */ /* 0x000fe20000001828 */
[----:B------:R1:W-:Y:S01]  /*48d0*/  MUFU.EX2 R124, R6 ;  /* 0x00000006007c7308 */ /* 0x0003e20000000800 */
[----:B------:R-:W-:-:S02]  /*48e0*/  MOV R67, R25 ;  /* 0x0000001900437202 */ /* 0x000fc40000000f00 */
[----:B------:R-:W-:-:S04]  /*48f0*/  MOV R24, R12 ;  /* 0x0000000c00187202 */ /* 0x000fc80000000f00 */
[C---:B------:R-:W-:Y:S08]  /*4900*/  HMMA.16816.F32 R140, R8.reuse, R22, R52 ;  /* 0x00000016088c723c */ /* 0x040ff00000001834 */
[----:B------:R-:W-:Y:S01]  /*4910*/  HMMA.16816.F32 R136, R8, R20, R56 ;  /* 0x000000140888723c */ /* 0x000fe20000001838 */
[----:B-1----:R-:W-:-:S04]  /*4920*/  FFMA.FTZ R6, R125, UR4, -R5 ;  /* 0x000000047d067c23 */ /* 0x002fc80008010805 */
[----:B------:R1:W-:Y:S01]  /*4930*/  MUFU.EX2 R125, R6 ;  /* 0x00000006007d7308 */ /* 0x0003e20000000800 */
[----:B------:R-:W-:Y:S01]  /*4940*/  MOV R25, R104 ;  /* 0x0000006800197202 */ /* 0x000fe20000000f00 */
[----:B------:R-:W-:Y:S02]  /*4950*/  IMAD.MOV.U32 R12, RZ, RZ, R105 ;  /* 0x000000ffff0c7224 */ /* 0x000fe400078e0069 */
[----:B------:R-:W-:Y:S01]  /*4960*/  FFMA.FTZ R39, R66, UR4, -R4 ;  /* 0x0000000442277c23 */ /* 0x000fe20008010804 */
[----:B------:R-:W-:Y:S01]  /*4970*/  MOV R104, R106 ;  /* 0x0000006a00687202 */ /* 0x000fe20000000f00 */
[C---:B------:R-:W-:Y:S08]  /*4980*/  HMMA.16816.F32 R180, R8.reuse, R30, R60 ;  /* 0x0000001e08b4723c */ /* 0x040ff0000000183c */
[----:B------:R-:W-:Y:S01]  /*4990*/  HMMA.16816.F32 R188, R8, R16, R48 ;  /* 0x0000001008bc723c */ /* 0x000fe20000001830 */
[----:B-1----:R-:W-:-:S04]  /*49a0*/  FFMA.FTZ R6, R126, UR4, -R5 ;  /* 0x000000047e067c23 */ /* 0x002fc80008010805 */
[----:B------:R1:W1:Y:S01]  /*49b0*/  MUFU.EX2 R126, R6 ;  /* 0x00000006007e7308 */ /* 0x0002620000000800 */
[----:B------:R-:W-:Y:S01]  /*49c0*/  MOV R66, R67 ;  /* 0x0000004300427202 */ /* 0x000fe20000000f00 */
[----:B------:R-:W-:Y:S01]  /*49d0*/  IMAD.MOV.U32 R67, RZ, RZ, R24 ;  /* 0x000000ffff437224 */ /* 0x000fe200078e0018 */
[----:B------:R-:W-:Y:S01]  /*49e0*/  MOV R106, R111 ;  /* 0x0000006f006a7202 */ /* 0x000fe20000000f00 */
[----:B------:R-:W-:Y:S01]  /*49f0*/  HMMA.16816.F32 R152, R8, R18, R44 ;  /* 0x000000120898723c */ /* 0x000fe2000000182c */
[----:B------:R-:W-:Y:S02]  /*4a00*/  MOV R24, R25 ;  /* 0x0000001900187202 */ /* 0x000fe40000000f00 */
[----:B------:R-:W-:Y:S01]  /*4a10*/  MOV R25, R12 ;  /* 0x0000000c00197202 */ /* 0x000fe20000000f00 */
[----:B-1----:R-:W-:Y:S01]  /*4a20*/  FFMA.FTZ R6, R14, UR4, -R4 ;  /* 0x000000040e067c23 */ /* 0x002fe20008010804 */
[----:B------:R-:W-:Y:S01]  /*4a30*/  IMAD.MOV.U32 R14, RZ, RZ, R110 ;  /* 0x000000ffff0e7224 */ /* 0x000fe200078e006e */
[----:B------:R-:W-:-:S02]  /*4a40*/  MOV R110, R122 ;  /* 0x0000007a006e7202 */ /* 0x000fc40000000f00 */
[----:B------:R-:W3:Y:S02]  /*4a50*/  LDL.LU R122, [R1+0x20] ;  /* 0x00002000017a7983 */ /* 0x000ee40000300800 */
[----:B------:R-:W-:Y:S02]  /*4a60*/  MOV R105, R110 ;  /* 0x0000006e00697202 */ /* 0x000fe40000000f00 */
[----:B------:R-:W-:Y:S02]  /*4a70*/  MOV R12, R104 ;  /* 0x00000068000c7202 */ /* 0x000fe40000000f00 */
[----:B------:R-:W-:Y:S01]  /*4a80*/  MOV R104, R105 ;  /* 0x0000006900687202 */ /* 0x000fe20000000f00 */
[----:B------:R-:W-:Y:S01]  /*4a90*/  IMAD.MOV.U32 R105, RZ, RZ, R106 ;  /* 0x000000ffff697224 */ /* 0x000fe200078e006a */
[----:B------:R-:W-:Y:S02]  /*4aa0*/  MOV R106, R107 ;  /* 0x0000006b006a7202 */ /* 0x000fe40000000f00 */
[----:B------:R-:W-:-:S02]  /*4ab0*/  MOV R107, R108 ;  /* 0x0000006c006b7202 */ /* 0x000fc40000000f00 */
[----:B------:R-:W-:Y:S02]  /*4ac0*/  MOV R108, R109 ;  /* 0x0000006d006c7202 */ /* 0x000fe40000000f00 */
[----:B------:R-:W-:Y:S01]  /*4ad0*/  MOV R109, R114 ;  /* 0x00000072006d7202 */ /* 0x000fe20000000f00 */
[----:B------:R-:W-:Y:S01]  /*4ae0*/  IMAD.MOV.U32 R114, RZ, RZ, R115 ;  /* 0x000000ffff727224 */ /* 0x000fe200078e0073 */
[----:B------:R-:W-:Y:S02]  /*4af0*/  MOV R115, R231 ;  /* 0x000000e700737202 */ /* 0x000fe40000000f00 */
[----:B------:R-:W-:Y:S02]  /*4b00*/  MOV R231, R230 ;  /* 0x000000e600e77202 */ /* 0x000fe40000000f00 */
[----:B------:R-:W-:Y:S02]  /*4b10*/  MOV R230, R227 ;  /* 0x000000e300e67202 */ /* 0x000fe40000000f00 */
[----:B------:R-:W-:Y:S01]  /*4b20*/  MOV R227, R199 ;  /* 0x000000c700e37202 */ /* 0x000fe20000000f00 */
[----:B------:R-:W-:Y:S01]  /*4b30*/  IMAD.MOV.U32 R199, RZ, RZ, R193 ;  /* 0x000000ffffc77224 */ /* 0x000fe200078e00c1 */
[----:B------:R-:W-:Y:S01]  /*4b40*/  MOV R193, R192 ;  /* 0x000000c000c17202 */ /* 0x000fe20000000f00 */
[--C-:B------:R-:W-:Y:S01]  /*4b50*/  FFMA.FTZ R40, R216, UR4, -R4.reuse ;  /* 0x00000004d8287c23 */ /* 0x100fe20008010804 */
[----:B------:R-:W-:Y:S01]  /*4b60*/  MOV R192, R120 ;  /* 0x0000007800c07202 */ /* 0x000fe20000000f00 */
[----:B------:R-:W3:Y:S01]  /*4b70*/  LDL.LU R216, [R1+0x9c] ;  /* 0x00009c0001d87983 */ /* 0x000ee20000300800 */
[----:B------:R-:W-:Y:S01]  /*4b80*/  MOV R120, R217 ;  /* 0x000000d900787202 */ /* 0x000fe20000000f00 */
[----:B------:R-:W-:-:S02]  /*4b90*/  FFMA.FTZ R38, R200, UR4, -R4 ;  /* 0x00000004c8267c23 */ /* 0x000fc40008010804 */
[----:B------:R-:W3:Y:S04]  /*4ba0*/  LDL.LU R217, [R1+0x98] ;  /* 0x0000980001d97983 */ /* 0x000ee80000300800 */
[----:B------:R-:W3:Y:S01]  /*4bb0*/  LDL.LU R200, [R1+0x94] ;  /* 0x0000940001c87983 */ /* 0x000ee20000300800 */
[----:B------:R-:W-:Y:S01]  /*4bc0*/  MOV R64, R26 ;  /* 0x0000001a00407202 */ /* 0x000fe20000000f00 */
[----:B------:R-:W-:Y:S02]  /*4bd0*/  IMAD.MOV.U32 R65, RZ, RZ, R27 ;  /* 0x000000ffff417224 */ /* 0x000fe400078e001b */
[--C-:B------:R-:W-:Y:S01]  /*4be0*/  FFMA.FTZ R27, R112, UR4, -R5.reuse ;  /* 0x00000004701b7c23 */ /* 0x100fe20008010805 */
[--C-:B------:R-:W-:Y:S01]  /*4bf0*/  FFMA.FTZ R42, R113, UR4, -R5.reuse ;  /* 0x00000004712a7c23 */ /* 0x100fe20008010805 */
[----:B------:R-:W-:-:S02]  /*4c00*/  FFMA.FTZ R41, R121, UR4, -R5 ;  /* 0x0000000479297c23 */ /* 0x000fc40008010805 */
[----:B------:R1:W-:Y:S01]  /*4c10*/  MUFU.EX2 R121, R6 ;  /* 0x0000000600797308 */ /* 0x0003e20000000800 */
[----:B------:R-:W-:Y:S01]  /*4c20*/  IMAD.MOV.U32 R53, RZ, RZ, R231 ;  /* 0x000000ffff357224 */ /* 0x000fe200078e00e7 */
[----:B------:R-:W-:Y:S02]  /*4c30*/  MOV R52, R230 ;  /* 0x000000e600347202 */ /* 0x000fe40000000f00 */
[----:B------:R-:W-:Y:S02]  /*4c40*/  MOV R230, R193 ;  /* 0x000000c100e67202 */ /* 0x000fe40000000f00 */
[----:B------:R-:W-:Y:S01]  /*4c50*/  MOV R231, R192 ;  /* 0x000000c000e77202 */ /* 0x000fe20000000f00 */
[----:B------:R-:W-:Y:S01]  /*4c60*/  IMAD.MOV.U32 R192, RZ, RZ, R119 ;  /* 0x000000ffffc07224 */ /* 0x000fe200078e0077 */
[----:B------:R-:W-:Y:S01]  /*4c70*/  MOV R193, R120 ;  /* 0x0000007800c17202 */ /* 0x000fe20000000f00 */
[----:B-1----:R-:W-:-:S04]  /*4c80*/  FFMA.FTZ R6, R64, UR4, -R4 ;  /* 0x0000000440067c23 */ /* 0x002fc80008010804 */
[----:B------:R1:W-:Y:S01]  /*4c90*/  MUFU.EX2 R120, R6 ;  /* 0x0000000600787308 */ /* 0x0003e20000000800 */
[----:B------:R-:W-:Y:S01]  /*4ca0*/  MOV R57, R114 ;  /* 0x0000007200397202 */ /* 0x000fe20000000f00 */
[--C-:B------:R-:W-:Y:S01]  /*4cb0*/  FFMA.FTZ R37, R66, UR4, -R4.reuse ;  /* 0x0000000442257c23 */ /* 0x100fe20008010804 */
[----:B------:R-:W-:Y:S01]  /*4cc0*/  MOV R56, R115 ;  /* 0x0000007300387202 */ /* 0x000fe20000000f00 */
[--C-:B------:R-:W-:Y:S01]  /*4cd0*/  FFMA.FTZ R114, R242, UR4, -R4.reuse ;  /* 0x00000004f2727c23 */ /* 0x100fe20008010804 */
[----:B------:R-:W-:Y:S01]  /*4ce0*/  MOV R54, R118 ;  /* 0x0000007600367202 */ /* 0x000fe20000000f00 */
[--C-:B------:R-:W-:Y:S01]  /*4cf0*/  FFMA.FTZ R115, R243, UR4, -R4.reuse ;  /* 0x00000004f3737c23 */ /* 0x100fe20008010804 */
[----:B------:R-:W-:Y:S01]  /*4d00*/  MOV R55, R117 ;  /* 0x0000007500377202 */ /* 0x000fe20000000f00 */
[--C-:B------:R-:W-:Y:S01]  /*4d10*/  FFMA.FTZ R117, R234, UR4, -R4.reuse ;  /* 0x00000004ea757c23 */ /* 0x100fe20008010804 */
[----:B------:R-:W-:Y:S01]  /*4d20*/  FFMA.FTZ R118, R235, UR4, -R4 ;  /* 0x00000004eb767c23 */ /* 0x000fe20008010804 */
[----:B------:R-:W-:Y:S01]  /*4d30*/  MOV R61, R106 ;  /* 0x0000006a003d7202 */ /* 0x000fe20000000f00 */
[----:B------:R-:W-:Y:S01]  /*4d40*/  IMAD.MOV.U32 R60, RZ, RZ, R107 ;  /* 0x000000ffff3c7224 */ /* 0x000fe200078e006b */
[----:B------:R-:W-:Y:S01]  /*4d50*/  MOV R64, R12 ;  /* 0x0000000c00407202 */ /* 0x000fe20000000f00 */
[----:B------:R-:W-:Y:S01]  /*4d60*/  FFMA.FTZ R9, R201, UR4, -R3 ;  /* 0x00000004c9097c23 */ /* 0x000fe20008010803 */
[----:B------:R-:W-:-:S02]  /*4d70*/  MOV R63, R104 ;  /* 0x00000068003f7202 */ /* 0x000fc40000000f00 */
[----:B-1----:R-:W-:Y:S01]  /*4d80*/  F2FP.F16.F32.PACK_AB R6, R126, R125 ;  /* 0x0000007d7e06723e */ /* 0x002fe200000000ff */
[--C-:B------:R-:W-:Y:S01]  /*4d90*/  FFMA.FTZ R8, R218, UR4, -R2.reuse ;  /* 0x00000004da087c23 */ /* 0x100fe20008010802 */
[----:B------:R-:W-:Y:S02]  /*4da0*/  MOV R62, R105 ;  /* 0x00000069003e7202 */ /* 0x000fe40000000f00 */
[----:B------:R-:W-:Y:S02]  /*4db0*/  MOV R59, R108 ;  /* 0x0000006c003b7202 */ /* 0x000fe40000000f00 */
[----:B------:R-:W-:Y:S01]  /*4dc0*/  MOV R58, R109 ;  /* 0x0000006d003a7202 */ /* 0x000fe20000000f00 */
[--C-:B------:R-:W-:Y:S01]  /*4dd0*/  FFMA.FTZ R36, R220, UR4, -R3.reuse ;  /* 0x00000004dc247c23 */ /* 0x100fe20008010803 */
[----:B------:R-:W-:Y:S01]  /*4de0*/  MOV R66, R24 ;  /* 0x0000001800427202 */ /* 0x000fe20000000f00 */
[--C-:B------:R-:W-:Y:S01]  /*4df0*/  FFMA.FTZ R43, R221, UR4, -R3.reuse ;  /* 0x00000004dd2b7c23 */ /* 0x100fe20008010803 */
[--C-:B------:R-:W-:Y:S01]  /*4e00*/  FFMA.FTZ R104, R184, UR4, -R3.reuse ;  /* 0x00000004b8687c23 */ /* 0x100fe20008010803 */
[----:B------:R-:W-:Y:S01]  /*4e10*/  FFMA.FTZ R105, R185, UR4, -R3 ;  /* 0x00000004b9697c23 */ /* 0x000fe20008010803 */
[--C-:B------:R-:W-:Y:S01]  /*4e20*/  FFMA.FTZ R24, R202, UR4, -R2.reuse ;  /* 0x00000004ca187c23 */ /* 0x100fe20008010802 */
[--C-:B------:R-:W-:Y:S01]  /*4e30*/  FFMA.FTZ R106, R222, UR4, -R2.reuse ;  /* 0x00000004de6a7c23 */ /* 0x100fe20008010802 */
[--C-:B--2---:R-:W-:Y:S01]  /*4e40*/  FFMA.FTZ R110, R240, UR4, -R5.reuse ;  /* 0x00000004f06e7c23 */ /* 0x104fe20008010805 */
[----:B------:R-:W-:Y:S01]  /*4e50*/  FFMA.FTZ R111, R241, UR4, -R5 ;  /* 0x00000004f16f7c23 */ /* 0x000fe20008010805 */
[--C-:B------:R-:W-:Y:S01]  /*4e60*/  FFMA.FTZ R107, R223, UR4, -R2.reuse ;  /* 0x00000004df6b7c23 */ /* 0x100fe20008010802 */
[--C-:B------:R-:W-:Y:S01]  /*4e70*/  FFMA.FTZ R108, R186, UR4, -R2.reuse ;  /* 0x00000004ba6c7c23 */ /* 0x100fe20008010802 */
[----:B------:R-:W-:Y:S01]  /*4e80*/  FFMA.FTZ R109, R187, UR4, -R2 ;  /* 0x00000004bb6d7c23 */ /* 0x000fe20008010802 */
[----:B------:R-:W-:Y:S01]  /*4e90*/  MOV R242, R55 ;  /* 0x0000003700f27202 */ /* 0x000fe20000000f00 */
[----:B------:R-:W-:Y:S01]  /*4ea0*/  IMAD.MOV.U32 R221, RZ, RZ, R56 ;  /* 0x000000ffffdd7224 */ /* 0x000fe200078e0038 */
[----:B------:R-:W-:-:S02]  /*4eb0*/  MOV R220, R57 ;  /* 0x0000003900dc7202 */ /* 0x000fc40000000f00 */
[----:B------:R-:W-:Y:S02]  /*4ec0*/  MOV R201, R58 ;  /* 0x0000003a00c97202 */ /* 0x000fe40000000f00 */
[----:B------:R-:W-:Y:S02]  /*4ed0*/  MOV R235, R62 ;  /* 0x0000003e00eb7202 */ /* 0x000fe40000000f00 */
[----:B------:R-:W-:Y:S02]  /*4ee0*/  MOV R234, R63 ;  /* 0x0000003f00ea7202 */ /* 0x000fe40000000f00 */
[----:B------:R-:W-:Y:S02]  /*4ef0*/  MOV R218, R14 ;  /* 0x0000000e00da7202 */ /* 0x000fe40000000f00 */
[----:B------:R-:W-:Y:S01]  /*4f00*/  MOV R185, R15 ;  /* 0x0000000f00b97202 */ /* 0x000fe20000000f00 */
[----:B------:R-:W-:Y:S01]  /*4f10*/  IMAD.MOV.U32 R241, RZ, RZ, R66 ;  /* 0x000000fffff17224 */ /* 0x000fe200078e0042 */
[----:B------:R-:W-:Y:S01]  /*4f20*/  MOV R243, R64 ;  /* 0x0000004000f37202 */ /* 0x000fe20000000f00 */
[----:B------:R-:W-:Y:S01]  /*4f30*/  IMAD.MOV.U32 R184, RZ, RZ, R195 ;  /* 0x000000ffffb87224 */ /* 0x000fe200078e00c3 */
[----:B------:R-:W-:-:S02]  /*4f40*/  MOV R240, R67 ;  /* 0x0000004300f07202 */ /* 0x000fc40000000f00 */
[----:B------:R-:W-:Y:S02]  /*4f50*/  MOV R202, R185 ;  /* 0x000000b900ca7202 */ /* 0x000fe40000000f00 */
[----:B------:R-:W-:Y:S01]  /*4f60*/  MOV R195, R164 ;  /* 0x000000a400c37202 */ /* 0x000fe20000000f00 */
[--C-:B----4-:R-:W-:Y:S01]  /*4f70*/  FFMA.FTZ R112, R232, UR4, -R5.reuse ;  /* 0x00000004e8707c23 */ /* 0x110fe20008010805 */
[--C-:B---3--:R-:W-:Y:S01]  /*4f80*/  FFMA.FTZ R113, R233, UR4, -R5.reuse ;  /* 0x00000004e9717c23 */ /* 0x108fe20008010805 */
[----:B------:R-:W-:Y:S01]  /*4f90*/  MOV R232, R54 ;  /* 0x0000003600e87202 */ /* 0x000fe20000000f00 */
[----:B------:R-:W-:Y:S01]  /*4fa0*/  FFMA.FTZ R26, R122, UR4, -R5 ;  /* 0x000000047a1a7c23 */ /* 0x000fe20008010805 */
[----:B------:R-:W-:Y:S01]  /*4fb0*/  FFMA.FTZ R5, R65, UR4, -R4 ;  /* 0x0000000441057c23 */ /* 0x000fe20008010804 */
[----:B------:R-:W1:Y:S01]  /*4fc0*/  MUFU.EX2 R122, R7 ;  /* 0x00000007007a7308 */ /* 0x000e620000000800 */
[----:B------:R-:W-:-:S07]  /*4fd0*/  FFMA.FTZ R12, R216, UR4, -R3 ;  /* 0x00000004d80c7c23 */ /* 0x000fce0008010803 */
[----:B------:R1:W2:Y:S01]  /*4fe0*/  MUFU.EX2 R119, R5 ;  /* 0x0000000500777308 */ /* 0x0002a20000000800 */
[----:B------:R-:W-:Y:S01]  /*4ff0*/  F2FP.F16.F32.PACK_AB R4, R124, R123 ;  /* 0x0000007b7c04723e */ /* 0x000fe200000000ff */
[----:B------:R-:W-:Y:S02]  /*5000*/  IMAD.MOV.U32 R65, RZ, RZ, R25 ;  /* 0x000000ffff417224 */ /* 0x000fe400078e0019 */
[--C-:B------:R-:W-:Y:S01]  /*5010*/  FFMA.FTZ R11, R217, UR4, -R3.reuse ;  /* 0x00000004d90b7c23 */ /* 0x100fe20008010803 */
[--C-:B------:R-:W-:Y:S01]  /*5020*/  FFMA.FTZ R25, R203, UR4, -R2.reuse ;  /* 0x00000004cb197c23 */ /* 0x100fe20008010802 */
[----:B------:R-:W-:Y:S01]  /*5030*/  FFMA.FTZ R10, R200, UR4, -R3 ;  /* 0x00000004c80a7c23 */ /* 0x000fe20008010803 */
[----:B------:R-:W-:Y:S01]  /*5040*/  FFMA.FTZ R3, R219, UR4, -R2 ;  /* 0x00000004db037c23 */ /* 0x000fe20008010802 */
[----:B------:R-:W-:Y:S01]  /*5050*/  FADD.FTZ R2, R53, R52 ;  /* 0x0000003435027221 */ /* 0x000fe20000010000 */
[----:B------:R-:W-:Y:S01]  /*5060*/  MOV R200, R59 ;  /* 0x0000003b00c87202 */ /* 0x000fe20000000f00 */
[----:B------:R-:W-:Y:S01]  /*5070*/  IMAD.MOV.U32 R216, RZ, RZ, R61 ;  /* 0x000000ffffd87224 */ /* 0x000fe200078e003d */
[----:B------:R-:W-:Y:S01]  /*5080*/  MOV R222, R193 ;  /* 0x000000c100de7202 */ /* 0x000fe20000000f00 */
[----:B------:R-:W-:Y:S01]  /*5090*/  MUFU.EX2 R110, R110 ;  /* 0x0000006e006e7308 */ /* 0x000fe20000000800 */
[----:B------:R3:W5:Y:S01]  /*50a0*/  LDL.LU R164, [R1+0x90] ;  /* 0x0000900001a47983 */ /* 0x0007620000300800 */
[----:B-1----:R-:W-:-:S02]  /*50b0*/  F2FP.F16.F32.PACK_AB R5, R121, R122 ;  /* 0x0000007a7905723e */ /* 0x002fc400000000ff */
[----:B--2---:R-:W-:Y:S02]  /*50c0*/  F2FP.F16.F32.PACK_AB R7, R119, R120 ;  /* 0x000000787707723e */ /* 0x004fe400000000ff */
[----:B------:R-:W-:Y:S02]  /*50d0*/  MOV R217, R60 ;  /* 0x0000003c00d97202 */ /* 0x000fe40000000f00 */
[----:B------:R-:W-:-:S03]  /*50e0*/  MOV R233, R13 ;  /* 0x0000000d00e97202 */ /* 0x000fc60000000f00 */
[----:B------:R-:W-:Y:S01]  /*50f0*/  HMMA.16816.F32 R60, R4, R28, R84 ;  /* 0x0000001c043c723c */ /* 0x000fe20000001854 */
[----:B------:R1:W-:Y:S01]  /*5100*/  MUFU.EX2 R84, R12 ;  /* 0x0000000c00547308 */ /* 0x0003e20000000800 */
[----:B------:R-:W-:-:S06]  /*5110*/  MOV R219, R65 ;  /* 0x0000004100db7202 */ /* 0x000fcc0000000f00 */
[C---:B------:R-:W-:Y:S01]  /*5120*/  HMMA.16816.F32 R56, R4.reuse, R30, R92 ;  /* 0x0000001e0438723c */ /* 0x040fe2000000185c */
[----:B------:R-:W2:Y:S07]  /*5130*/  MUFU.EX2 R85, R11 ;  /* 0x0000000b00557308 */ /* 0x000eae0000000800 */
[C---:B------:R-:W-:Y:S01]  /*5140*/  HMMA.16816.F32 R48, R4.reuse, R16, R80 ;  /* 0x000000100430723c */ /* 0x040fe20000001850 */
[----:B------:R-:W-:Y:S01]  /*5150*/  MUFU.EX2 R86, R10 ;  /* 0x0000000a00567308 */ /* 0x000fe20000000800 */
[----:B-1----:R-:W-:Y:S06]  /*5160*/  LDSM.16.MT88.4 R12, [R132+0xb000] ;  /* 0x00b00000840c783b */ /* 0x002fec0000004200 */
[C---:B------:R-:W-:Y:S01]  /*5170*/  HMMA.16816.F32 R52, R4.reuse, R18, R76 ;  /* 0x000000120434723c */ /* 0x040fe2000000184c */
[----:B------:R-:W-:Y:S01]  /*5180*/  MUFU.EX2 R80, R9 ;  /* 0x0000000900507308 */ /* 0x000fe20000000800 */
[----:B------:R-:W-:Y:S06]  /*5190*/  LDSM.16.MT88.4 R16, [R116+0xb000] ;  /* 0x00b000007410783b */ /* 0x000fec0000004200 */
[C---:B------:R-:W-:Y:S01]  /*51a0*/  HMMA.16816.F32 R44, R4.reuse, R20, R96 ;  /* 0x00000014042c723c */ /* 0x040fe20000001860 */
[----:B------:R1:W-:Y:S07]  /*51b0*/  MUFU.EX2 R76, R8 ;  /* 0x00000008004c7308 */ /* 0x0003ee0000000800 */
[C---:B------:R-:W-:Y:S01]  /*51c0*/  HMMA.16816.F32 R28, R4.reuse, R22, R88 ;  /* 0x00000016041c723c */ /* 0x040fe20000001858 */
[----:B------:R-:W4:Y:S04]  /*51d0*/  LDSM.16.MT88.4 R20, [R134+0xb000] ;  /* 0x00b000008614783b */ /* 0x000f280000004200 */
[----:B-1----:R-:W1:Y:S03]  /*51e0*/  LDSM.16.MT88.4 R8, [R133+0xb000] ;  /* 0x00b000008508783b */ /* 0x002e660000004200 */
[C---:B------:R-:W-:Y:S01]  /*51f0*/  HMMA.16816.F32 R64, R4.reuse, R32, R72 ;  /* 0x000000200440723c */ /* 0x040fe20000001848 */
[----:B------:R-:W-:Y:S01]  /*5200*/  IMAD.MOV.U32 R185, RZ, RZ, R232 ;  /* 0x000000ffffb97224 */ /* 0x000fe200078e00e8 */
[----:B------:R3:W2:Y:S06]  /*5210*/  MUFU.EX2 R75, R3 ;  /* 0x00000003004b7308 */ /* 0x0006ac0000000800 */
[----:B------:R-:W-:Y:S01]  /*5220*/  HMMA.16816.F32 R32, R4, R34, R68 ;  /* 0x000000220420723c */ /* 0x000fe20000001844 */
[----:B------:R-:W-:Y:S01]  /*5230*/  FADD.FTZ R4, R219, R135 ;  /* 0x00000087db047221 */ /* 0x000fe20000010000 */
[----:B------:R-:W-:-:S02]  /*5240*/  MOV R219, R218 ;  /* 0x000000da00db7202 */ /* 0x000fc40000000f00 */
[----:B------:R-:W-:Y:S02]  /*5250*/  MOV R218, R184 ;  /* 0x000000b800da7202 */ /* 0x000fe40000000f00 */
[----:B------:R-:W-:Y:S02]  /*5260*/  MOV R184, R231 ;  /* 0x000000e700b87202 */ /* 0x000fe40000000f00 */
[----:B------:R-:W-:Y:S01]  /*5270*/  MOV R232, R230 ;  /* 0x000000e600e87202 */ /* 0x000fe20000000f00 */
[----:B---3--:R-:W-:Y:S01]  /*5280*/  FADD.FTZ R3, R219, R202 ;  /* 0x000000cadb037221 */ /* 0x008fe20000010000 */
[----:B------:R-:W-:Y:S01]  /*5290*/  IMAD.MOV.U32 R219, RZ, RZ, R218 ;  /* 0x000000ffffdb7224 */ /* 0x000fe200078e00da */
[----:B------:R-:W-:Y:S01]  /*52a0*/  MOV R218, R185 ;  /* 0x000000b900da7202 */ /* 0x000fe20000000f00 */
[----:B------:R3:W-:Y:S01]  /*52b0*/  MUFU.EX2 R73, R24 ;  /* 0x0000001800497308 */ /* 0x0007e20000000800 */
[----:B------:R-:W-:Y:S01]  /*52c0*/  MOV R185, R184 ;  /* 0x000000b800b97202 */ /* 0x000fe20000000f00 */
[----:B------:R-:W-:Y:S01]  /*52d0*/  FADD.FTZ R2, R219, R2 ;  /* 0x00000002db027221 */ /* 0x000fe20000010000 */
[----:B------:R-:W-:Y:S01]  /*52e0*/  MOV R184, R232 ;  /* 0x000000e800b87202 */ /* 0x000fe20000000f00 */
[----:B------:R-:W-:-:S04]  /*52f0*/  IMAD.MOV.U32 R219, RZ, RZ, R218 ;  /* 0x000000ffffdb7224 */ /* 0x000fc800078e00da */
[----:B------:R2:W4:Y:S01]  /*5300*/  MUFU.EX2 R74, R25 ;  /* 0x00000019004a7308 */ /* 0x0005220000000800 */
[----:B------:R-:W-:Y:S02]  /*5310*/  MOV R218, R185 ;  /* 0x000000b900da7202 */ /* 0x000fe40000000f00 */
[----:B------:R-:W-:Y:S02]  /*5320*/  MOV R185, R184 ;  /* 0x000000b800b97202 */ /* 0x000fe40000000f00 */
[----:B------:R-:W-:Y:S01]  /*5330*/  MOV R184, R215 ;  /* 0x000000d700b87202 */ /* 0x000fe20000000f00 */
[----:B---3--:R-:W-:Y:S02]  /*5340*/  FADD.FTZ R24, R249, R4 ;  /* 0x00000004f9187221 */ /* 0x008fe40000010000 */
[----:B------:R-:W-:Y:S01]  /*5350*/  MUFU.EX2 R70, R42 ;  /* 0x0000002a00467308 */ /* 0x000fe20000000800 */
[----:B------:R-:W-:Y:S01]  /*5360*/  FADD.FTZ R5, R251, R252 ;  /* 0x000000fcfb057221 */ /* 0x000fe20000010000 */
[----:B--2---:R-:W-:-:S06]  /*5370*/  FADD.FTZ R25, R248, R3 ;  /* 0x00000003f8197221 */ /* 0x004fcc0000010000 */
[----:B------:R-:W-:Y:S01]  /*5380*/  MUFU.EX2 R69, R41 ;  /* 0x0000002900457308 */ /* 0x000fe20000000800 */
[----:B------:R-:W-:Y:S01]  /*5390*/  FADD.FTZ R3, R219, R24 ;  /* 0x00000018db037221 */ /* 0x000fe20000010000 */
[----:B------:R-:W-:Y:S01]  /*53a0*/  MOV R219, R218 ;  /* 0x000000da00db7202 */ /* 0x000fe20000000f00 */
[----:B------:R-:W-:Y:S01]  /*53b0*/  IMAD.MOV.U32 R218, RZ, RZ, R185 ;  /* 0x000000ffffda7224 */ /* 0x000fe200078e00b9 */
[----:B------:R-:W-:-:S04]  /*53c0*/  MOV R185, R184 ;  /* 0x000000b800b97202 */ /* 0x000fc80000000f00 */
[----:B------:R-:W-:Y:S01]  /*53d0*/  MUFU.EX2 R68, R40 ;  /* 0x0000002800447308 */ /* 0x000fe20000000800 */
[----:B------:R-:W-:Y:S02]  /*53e0*/  MOV R184, R221 ;  /* 0x000000dd00b87202 */ /* 0x000fe40000000f00 */
[----:B------:R-:W-:-:S05]  /*53f0*/  MOV R221, R220 ;  /* 0x000000dc00dd7202 */ /* 0x000fca0000000f00 */
[----:B------:R2:W-:Y:S01]  /*5400*/  MUFU.EX2 R72, R26 ;  /* 0x0000001a00487308 */ /* 0x0005e20000000800 */
[----:B------:R-:W-:-:S07]  /*5410*/  MOV R220, R201 ;  /* 0x000000c900dc7202 */ /* 0x000fce0000000f00 */
[----:B------:R-:W3:Y:S01]  /*5420*/  MUFU.EX2 R71, R27 ;  /* 0x0000001b00477308 */ /* 0x000ee20000000800 */
[----:B------:R-:W-:-:S07]  /*5430*/  IMAD.MOV.U32 R201, RZ, RZ, R200 ;  /* 0x000000ffffc97224 */ /* 0x000fce00078e00c8 */
[----:B------:R-:W3:Y:S08]  /*5440*/  MUFU.EX2 R42, R39 ;  /* 0x00000027002a7308 */ /* 0x000ef00000000800 */
[----:B------:R-:W-:Y:S08]  /*5450*/  MUFU.EX2 R41, R38 ;  /* 0x0000002600297308 */ /* 0x000ff00000000800 */
[----:B------:R-:W3:Y:S01]  /*5460*/  MUFU.EX2 R40, R37 ;  /* 0x0000002500287308 */ /* 0x000ee20000000800 */
[----:B--2---:R-:W-:Y:S01]  /*5470*/  FADD.FTZ R26, R238, R5 ;  /* 0x00000005ee1a7221 */ /* 0x004fe20000010000 */
[----:B------:R-:W-:-:S02]  /*5480*/  MOV R200, R217 ;  /* 0x000000d900c87202 */ /* 0x000fc40000000f00 */
[----:B------:R-:W-:Y:S02]  /*5490*/  F2FP.F16.F32.PACK_AB R4, R85, R84 ;  /* 0x000000545504723e */ /* 0x000fe400000000ff */
[----:B------:R-:W-:Y:S02]  /*54a0*/  F2FP.F16.F32.PACK_AB R5, R75, R76 ;  /* 0x0000004c4b05723e */ /* 0x000fe400000000ff */
[----:B------:R-:W-:Y:S02]  /*54b0*/  F2FP.F16.F32.PACK_AB R6, R80, R86 ;  /* 0x000000565006723e */ /* 0x000fe400000000ff */
[----:B----4-:R-:W-:Y:S02]  /*54c0*/  F2FP.F16.F32.PACK_AB R7, R74, R73 ;  /* 0x000000494a07723e */ /* 0x010fe400000000ff */
[----:B------:R-:W-:Y:S02]  /*54d0*/  MOV R217, R216 ;  /* 0x000000d800d97202 */ /* 0x000fe40000000f00 */
[----:B------:R-:W-:-:S02]  /*54e0*/  MOV R216, R235 ;  /* 0x000000eb00d87202 */ /* 0x000fc40000000f00 */
[----:B------:R-:W-:Y:S01]  /*54f0*/  MOV R235, R234 ;  /* 0x000000ea00eb7202 */ /* 0x000fe20000000f00 */
[----:B------:R-:W-:Y:S01]  /*5500*/  IMAD.MOV.U32 R234, RZ, RZ, R243 ;  /* 0x000000ffffea7224 */ /* 0x000fe200078e00f3 */
[----:B------:R-:W-:Y:S01]  /*5510*/  MOV R243, R147 ;  /* 0x0000009300f37202 */ /* 0x000fe20000000f00 */
[----:B------:R2:W-:Y:S01]  /*5520*/  MUFU.EX2 R27, R36 ;  /* 0x00000024001b7308 */ /* 0x0005e20000000800 */
[----:B------:R-:W-:Y:S01]  /*5530*/  MOV R147, R146 ;  /* 0x0000009200937202 */ /* 0x000fe20000000f00 */
[----:B------:R-:W-:Y:S01]  /*5540*/  FADD.FTZ R2, R236, R2 ;  /* 0x00000002ec027221 */ /* 0x000fe20000010000 */
[----:B------:R-:W-:Y:S01]  /*5550*/  MOV R146, R145 ;  /* 0x0000009100927202 */ /* 0x000fe20000000f00 */
[----:B------:R-:W-:Y:S01]  /*5560*/  HMMA.16816.F32 R172, R4, R20, R172 ;  /* 0x0000001404ac723c */ /* 0x000fe200000018ac */
[----:B------:R-:W-:Y:S01]  /*5570*/  MOV R145, R144 ;  /* 0x0000009000917202 */ /* 0x000fe20000000f00 */
[----:B------:R-:W-:Y:S02]  /*5580*/  IMAD.MOV.U32 R144, RZ, RZ, R195 ;  /* 0x000000ffff907224 */ /* 0x000fe400078e00c3 */
[----:B------:R-:W-:Y:S01]  /*5590*/  FADD.FTZ R25, R214, R25 ;  /* 0x00000019d6197221 */ /* 0x000fe20000010000 */
[----:B------:R-:W-:Y:S01]  /*55a0*/  MOV R195, R194 ;  /* 0x000000c200c37202 */ /* 0x000fe20000000f00 */
[----:B------:R-:W-:-:S02]  /*55b0*/  FADD.FTZ R26, R219, R26 ;  /* 0x0000001adb1a7221 */ /* 0x000fc40000010000 */
[----:B------:R-:W-:Y:S01]  /*55c0*/  HMMA.16816.F32 R180, R4, R22, R180 ;  /* 0x0000001604b4723c */ /* 0x000fe200000018b4 */
[----:B------:R-:W-:Y:S01]  /*55d0*/  MOV R194, R213 ;  /* 0x000000d500c27202 */ /* 0x000fe20000000f00 */
[----:B------:R-:W-:Y:S01]  /*55e0*/  FADD.FTZ R2, R207, R2 ;  /* 0x00000002cf027221 */ /* 0x000fe20000010000 */
[----:B------:R-:W-:-:S05]  /*55f0*/  MOV R93, R147 ;  /* 0x00000093005d7202 */ /* 0x000fca0000000f00 */
[----:B------:R-:W-:Y:S01]  /*5600*/  HMMA.16816.F32 R136, R4, R12, R136 ;  /* 0x0000000c0488723c */ /* 0x000fe20000001888 */
[----:B------:R-:W-:Y:S01]  /*5610*/  FADD.FTZ R3, R205, R3 ;  /* 0x00000003cd037221 */ /* 0x000fe20000010000 */
[----:B------:R-:W-:-:S06]  /*5620*/  MOV R94, R146 ;  /* 0x00000092005e7202 */ /* 0x000fcc0000000f00 */
[----:B------:R-:W-:Y:S01]  /*5630*/  HMMA.16816.F32 R140, R4, R14, R140 ;  /* 0x0000000e048c723c */ /* 0x000fe2000000188c */
[----:B------:R-:W-:-:S07]  /*5640*/  MOV R95, R144 ;  /* 0x00000090005f7202 */ /* 0x000fce0000000f00 */
[----:B-1----:R-:W-:Y:S01]  /*5650*/  HMMA.16816.F32 R188, R4, R8, R188 ;  /* 0x0000000804bc723c */ /* 0x002fe200000018bc */
[----:B------:R-:W-:-:S07]  /*5660*/  FADD.FTZ R25, R204, R25 ;  /* 0x00000019cc197221 */ /* 0x000fce0000010000 */
[----:B------:R-:W-:Y:S01]  /*5670*/  HMMA.16816.F32 R152, R4, R10, R152 ;  /* 0x0000000a0498723c */ /* 0x000fe20000001898 */
[----:B------:R-:W-:-:S07]  /*5680*/  FADD.FTZ R26, R244, R26 ;  /* 0x0000001af41a7221 */ /* 0x000fce0000010000 */
[C---:B------:R-:W-:Y:S08]  /*5690*/  HMMA.16816.F32 R160, R4.reuse, R16, R160 ;  /* 0x0000001004a0723c */ /* 0x040ff000000018a0 */
[----:B--2---:R-:W-:Y:S01]  /*56a0*/  HMMA.16816.F32 R36, R4, R18, R100 ;  /* 0x000000120424723c */ /* 0x004fe20000001864 */
[----:B---3--:R-:W-:Y:S02]  /*56b0*/  F2FP.F16.F32.PACK_AB R4, R71, R72 ;  /* 0x000000484704723e */ /* 0x008fe400000000ff */
[----:B------:R-:W-:-:S02]  /*56c0*/  F2FP.F16.F32.PACK_AB R5, R42, R68 ;  /* 0x000000442a05723e */ /* 0x000fc400000000ff */
[----:B------:R-:W-:Y:S02]  /*56d0*/  F2FP.F16.F32.PACK_AB R6, R69, R70 ;  /* 0x000000464506723e */ /* 0x000fe400000000ff */
[----:B------:R-:W-:Y:S01]  /*56e0*/  F2FP.F16.F32.PACK_AB R7, R40, R41 ;  /* 0x000000292807723e */ /* 0x000fe200000000ff */
[----:B------:R-:W-:Y:S01]  /*56f0*/  FADD.FTZ R24, R218, R2 ;  /* 0x00000002da187221 */ /* 0x000fe20000010000 */
[----:B------:R-:W-:Y:S01]  /*5700*/  IMAD.MOV.U32 R87, RZ, RZ, R195 ;  /* 0x000000ffff577224 */ /* 0x000fe200078e00c3 */
[----:B------:R-:W-:Y:S01]  /*5710*/  MOV R223, R194 ;  /* 0x000000c200df7202 */ /* 0x000fe20000000f00 */
[----:B------:R-:W-:Y:S01]  /*5720*/  FADD.FTZ R2, R95, R26 ;  /* 0x0000001a5f027221 */ /* 0x000fe20000010000 */
[----:B------:R-:W-:Y:S02]  /*5730*/  MOV R219, R185 ;  /* 0x000000b900db7202 */ /* 0x000fe40000000f00 */
[C---:B------:R-:W-:Y:S01]  /*5740*/  HMMA.16816.F32 R48, R4.reuse, R8, R48 ;  /* 0x000000080430723c */ /* 0x040fe20000001830 */
        /* <DEDUP_REMOVED lines=11> */
[----:B------:R-:W-:Y:S01]  /*5800*/  IMAD.MOV.U32 R222, RZ, RZ, R233 ;  /* 0x000000ffffde7224 */ /* 0x000fe200078e00e9 */
[----:B------:R-:W-:Y:S01]  /*5810*/  MOV R203, R232 ;  /* 0x000000e800cb7202 */ /* 0x000fe20000000f00 */
[----:B------:R-:W-:Y:S01]  /*5820*/  IMAD.MOV.U32 R218, RZ, RZ, R184 ;  /* 0x000000ffffda7224 */ /* 0x000fe200078e00b8 */
[----:B------:R-:W-:Y:S01]  /*5830*/  MOV R202, R241 ;  /* 0x000000f100ca7202 */ /* 0x000fe20000000f00 */
[----:B------:R-:W-:Y:S01]  /*5840*/  HMMA.16816.F32 R60, R4, R20, R60 ;  /* 0x00000014043c723c */ /* 0x000fe2000000183c */
[----:B------:R-:W-:Y:S01]  /*5850*/  FADD.FTZ R3, R222, R3 ;  /* 0x00000003de037221 */ /* 0x000fe20000010000 */
[----:B------:R-:W-:Y:S01]  /*5860*/  MOV R219, R199 ;  /* 0x000000c700db7202 */ /* 0x000fe20000000f00 */
[----:B------:R-:W-:Y:S01]  /*5870*/  FADD.FTZ R2, R203, R2 ;  /* 0x00000002cb027221 */ /* 0x000fe20000010000 */
[----:B------:R-:W-:-:S04]  /*5880*/  MOV R97, R218 ;  /* 0x000000da00617202 */ /* 0x000fc80000000f00 */
[----:B------:R-:W-:Y:S01]  /*5890*/  HMMA.16816.F32 R56, R4, R22, R56 ;  /* 0x000000160438723c */ /* 0x000fe20000001838 */
[----:B------:R-:W-:-:S07]  /*58a0*/  MOV R98, R221 ;  /* 0x000000dd00627202 */ /* 0x000fce0000000f00 */
[----:B------:R-:W-:Y:S01]  /*58b0*/  HMMA.16816.F32 R44, R4, R12, R44 ;  /* 0x0000000c042c723c */ /* 0x000fe2000000182c */
[----:B------:R-:W-:-:S07]  /*58c0*/  MOV R99, R220 ;  /* 0x000000dc00637202 */ /* 0x000fce0000000f00 */
[----:B------:R-:W-:Y:S01]  /*58d0*/  HMMA.16816.F32 R28, R4, R14, R28 ;  /* 0x0000000e041c723c */ /* 0x000fe2000000181c */
[----:B------:R-:W-:-:S07]  /*58e0*/  MOV R92, R201 ;  /* 0x000000c9005c7202 */ /* 0x000fce0000000f00 */
[C---:B------:R-:W-:Y:S08]  /*58f0*/  HMMA.16816.F32 R52, R4.reuse, R10, R52 ;  /* 0x0000000a0434723c */ /* 0x040ff00000001834 */
[C---:B------:R-:W-:Y:S08]  /*5900*/  HMMA.16816.F32 R64, R4.reuse, R16, R64 ;  /* 0x000000100440723c */ /* 0x040ff00000001840 */
[----:B------:R-:W-:Y:S01]  /*5910*/  HMMA.16816.F32 R32, R4, R18, R32 ;  /* 0x000000120420723c */ /* 0x000fe20000001820 */
[----:B------:R-:W-:Y:S01]  /*5920*/  FADD.FTZ R4, R223, R8 ;  /* 0x00000008df047221 */ /* 0x000fe20000010000 */
[----:B------:R-:W-:Y:S01]  /*5930*/  FADD.FTZ R5, R202, R9 ;  /* 0x00000009ca057221 */ /* 0x000fe20000010000 */
[----:B------:R-:W-:Y:S01]  /*5940*/  FADD.FTZ R6, R149, R3 ;  /* 0x0000000395067221 */ /* 0x000fe20000010000 */
[----:B------:R-:W-:-:S02]  /*5950*/  IMAD.MOV.U32 R93, RZ, RZ, R200 ;  /* 0x000000ffff5d7224 */ /* 0x000fc400078e00c8 */
[----:B------:R-:W-:Y:S01]  /*5960*/  FADD.FTZ R7, R150, R4 ;  /* 0x0000000496077221 */ /* 0x000fe20000010000 */
[----:B------:R-:W-:Y:S01]  /*5970*/  FADD.FTZ R4, R148, R2 ;  /* 0x0000000294047221 */ /* 0x000fe20000010000 */
        /* <DEDUP_REMOVED lines=40> */
[----:B------:R-:W-:Y:S01]  /*5c00*/  FADD.FTZ R5, R242, R5 ;  /* 0x00000005f2057221 */ /* 0x000fe20000010000 */
[----:B------:R-:W-:Y:S01]  /*5c10*/  MOV R227, R198 ;  /* 0x000000c600e37202 */ /* 0x000fe20000000f00 */
[----:B------:R-:W-:Y:S02]  /*5c20*/  IMAD.MOV.U32 R231, RZ, RZ, R196 ;  /* 0x000000ffffe77224 */ /* 0x000fe400078e00c4 */
        /* <DEDUP_REMOVED lines=40> */
[----:B------:R-:W1:Y:S01]  /*5eb0*/  MUFU.EX2 R114, R114 ;  /* 0x0000007200727308 */ /* 0x000e620000000800 */
[----:B------:R-:W-:Y:S01]  /*5ec0*/  FADD.FTZ R5, R72, R5 ;  /* 0x0000000548057221 */ /* 0x000fe20000010000 */
[----:B------:R-:W-:Y:S01]  /*5ed0*/  FADD.FTZ R4, R68, R4 ;  /* 0x0000000444047221 */ /* 0x000fe20000010000 */
[----:B------:R-:W-:Y:S01]  /*5ee0*/  FADD.FTZ R2, R76, R2 ;  /* 0x000000024c027221 */ /* 0x000fe20000010000 */
[----:B------:R-:W-:Y:S01]  /*5ef0*/  FADD.FTZ R3, R84, R3 ;  /* 0x0000000354037221 */ /* 0x000fe20000010000 */
[----:B------:R-:W-:-:S03]  /*5f00*/  FADD.FTZ R5, R71, R5 ;  /* 0x0000000547057221 */ /* 0x000fc60000010000 */
[----:B------:R-:W2:Y:S01]  /*5f10*/  MUFU.EX2 R106, R106 ;  /* 0x0000006a006a7308 */ /* 0x000ea20000000800 */
[----:B------:R-:W-:Y:S01]  /*5f20*/  FADD.FTZ R4, R42, R4 ;  /* 0x000000042a047221 */ /* 0x000fe20000010000 */
[----:B------:R-:W-:Y:S01]  /*5f30*/  FADD.FTZ R2, R75, R2 ;  /* 0x000000024b027221 */ /* 0x000fe20000010000 */
[----:B------:R-:W-:-:S05]  /*5f40*/  FADD.FTZ R3, R85, R3 ;  /* 0x0000000355037221 */ /* 0x000fca0000010000 */
[----:B------:R-:W3:Y:S01]  /*5f50*/  MUFU.EX2 R111, R111 ;  /* 0x0000006f006f7308 */ /* 0x000ee20000000800 */
[----:B------:R-:W-:Y:S01]  /*5f60*/  FADD.FTZ R5, R70, R5 ;  /* 0x0000000546057221 */ /* 0x000fe20000010000 */
[----:B------:R-:W-:-:S06]  /*5f70*/  FADD.FTZ R4, R41, R4 ;  /* 0x0000000429047221 */ /* 0x000fcc0000010000 */
[----:B------:R-:W4:Y:S01]  /*5f80*/  MUFU.EX2 R115, R115 ;  /* 0x0000007300737308 */ /* 0x000f220000000800 */
[----:B------:R-:W-:Y:S01]  /*5f90*/  FADD.FTZ R2, R73, R2 ;  /* 0x0000000249027221 */ /* 0x000fe20000010000 */
[----:B------:R-:W4:Y:S06]  /*5fa0*/  LDSM.16.MT88.4 R184, [R134+0xb800] ;  /* 0x00b8000086b8783b */ /* 0x000f2c0000004200 */
[----:B------:R-:W4:Y:S01]  /*5fb0*/  MUFU.EX2 R107, R107 ;  /* 0x0000006b006b7308 */ /* 0x000f220000000800 */
[----:B------:R-:W4:Y:S01]  /*5fc0*/  LDSM.16.MT88.4 R144, [R132+0xb800] ;  /* 0x00b800008490783b */ /* 0x000f220000004200 */
[----:B------:R-:W-:-:S06]  /*5fd0*/  FADD.FTZ R3, R86, R3 ;  /* 0x0000000356037221 */ /* 0x000fcc0000010000 */
[----:B------:R-:W4:Y:S01]  /*5fe0*/  MUFU.EX2 R43, R43 ;  /* 0x0000002b002b7308 */ /* 0x000f220000000800 */
[----:B------:R-:W4:Y:S01]  /*5ff0*/  LDSM.16.MT88.4 R192, [R133+0xb800] ;  /* 0x00b8000085c0783b */ /* 0x000f220000004200 */
[----:B------:R-:W-:-:S06]  /*6000*/  FADD.FTZ R5, R69, R5 ;  /* 0x0000000545057221 */ /* 0x000fcc0000010000 */
[----:B------:R-:W4:Y:S01]  /*6010*/  MUFU.EX2 R112, R112 ;  /* 0x0000007000707308 */ /* 0x000f220000000800 */
[----:B------:R-:W4:Y:S01]  /*6020*/  LDSM.16.MT88.4 R12, [R116+0xb800] ;  /* 0x00b80000740c783b */ /* 0x000f220000004200 */
[----:B------:R-:W-:-:S06]  /*6030*/  FADD.FTZ R4, R40, R4 ;  /* 0x0000000428047221 */ /* 0x000fcc0000010000 */
[----:B------:R-:W4:Y:S01]  /*6040*/  MUFU.EX2 R117, R117 ;  /* 0x0000007500757308 */ /* 0x000f220000000800 */
[----:B------:R-:W-:Y:S01]  /*6050*/  FADD.FTZ R2, R74, R2 ;  /* 0x000000024a027221 */ /* 0x000fe20000010000 */
[----:B------:R-:W-:-:S06]  /*6060*/  FADD.FTZ R3, R80, R3 ;  /* 0x0000000350037221 */ /* 0x000fcc0000010000 */
[----:B------:R-:W4:Y:S01]  /*6070*/  MUFU.EX2 R108, R108 ;  /* 0x0000006c006c7308 */ /* 0x000f220000000800 */
[----:B------:R-:W-:-:S07]  /*6080*/  FADD.FTZ R5, R110, R5 ;  /* 0x000000056e057221 */ /* 0x000fce0000010000 */
[----:B------:R-:W4:Y:S01]  /*6090*/  MUFU.EX2 R104, R104 ;  /* 0x0000006800687308 */ /* 0x000f220000000800 */
[----:B-1----:R-:W-:Y:S01]  /*60a0*/  FADD.FTZ R4, R114, R4 ;  /* 0x0000000472047221 */ /* 0x002fe20000010000 */
[----:B------:R1:W5:Y:S06]  /*60b0*/  LDL.LU R166, [R1+0x8c] ;  /* 0x00008c0001a67983 */ /* 0x00036c0000300800 */
[----:B------:R-:W1:Y:S01]  /*60c0*/  MUFU.EX2 R113, R113 ;  /* 0x0000007100717308 */ /* 0x000e620000000800 */
[----:B--2---:R-:W-:Y:S01]  /*60d0*/  FADD.FTZ R2, R106, R2 ;  /* 0x000000026a027221 */ /* 0x004fe20000010000 */
[----:B------:R2:W5:Y:S06]  /*60e0*/  LDL.LU R168, [R1+0x88] ;  /* 0x0000880001a87983 */ /* 0x00056c0000300800 */
[----:B------:R-:W2:Y:S01]  /*60f0*/  MUFU.EX2 R118, R118 ;  /* 0x0000007600767308 */ /* 0x000ea20000000800 */
[----:B------:R-:W-:Y:S01]  /*6100*/  FADD.FTZ R3, R27, R3 ;  /* 0x000000031b037221 */ /* 0x000fe20000010000 */
[----:B------:R1:W5:Y:S06]  /*6110*/  LDL.LU R252, [R1+0x84] ;  /* 0x0000840001fc7983 */ /* 0x00036c0000300800 */
[----:B------:R-:W2:Y:S01]  /*6120*/  MUFU.EX2 R109, R109 ;  /* 0x0000006d006d7308 */ /* 0x000ea20000000800 */
[----:B---3--:R-:W-:Y:S01]  /*6130*/  FADD.FTZ R5, R111, R5 ;  /* 0x000000056f057221 */ /* 0x008fe20000010000 */
[----:B------:R3:W5:Y:S06]  /*6140*/  LDL.LU R251, [R1+0x80] ;  /* 0x0000800001fb7983 */ /* 0x00076c0000300800 */
[----:B------:R-:W3:Y:S01]  /*6150*/  MUFU.EX2 R105, R105 ;  /* 0x0000006900697308 */ /* 0x000ee20000000800 */
[----:B----4-:R-:W-:Y:S01]  /*6160*/  FADD.FTZ R4, R115, R4 ;  /* 0x0000000473047221 */ /* 0x010fe20000010000 */
[----:B------:R4:W5:Y:S01]  /*6170*/  LDL.LU R250, [R1+0x7c] ;  /* 0x00007c0001fa7983 */ /* 0x0009620000300800 */
[----:B------:R-:W-:Y:S01]  /*6180*/  FADD.FTZ R2, R107, R2 ;  /* 0x000000026b027221 */ /* 0x000fe20000010000 */
[----:B------:R-:W-:Y:S01]  /*6190*/  FADD.FTZ R3, R43, R3 ;  /* 0x000000032b037221 */ /* 0x000fe20000010000 */
[----:B------:R-:W-:Y:S01]  /*61a0*/  FADD.FTZ R5, R112, R5 ;  /* 0x0000000570057221 */ /* 0x000fe20000010000 */
[----:B------:R4:W5:Y:S01]  /*61b0*/  LDL.LU R249, [R1+0x78] ;  /* 0x0000780001f97983 */ /* 0x0009620000300800 */
[----:B------:R-:W-:Y:S01]  /*61c0*/  FADD.FTZ R4, R117, R4 ;  /* 0x0000000475047221 */ /* 0x000fe20000010000 */
[----:B------:R-:W-:-:S02]  /*61d0*/  FADD.FTZ R2, R108, R2 ;  /* 0x000000026c027221 */ /* 0x000fc40000010000 */
[----:B------:R4:W5:Y:S01]  /*61e0*/  LDL.LU R248, [R1+0x74] ;  /* 0x0000740001f87983 */ /* 0x0009620000300800 */
[----:B------:R-:W-:-:S03]  /*61f0*/  FADD.FTZ R3, R104, R3 ;  /* 0x0000000368037221 */ /* 0x000fc60000010000 */
[----:B------:R4:W5:Y:S01]  /*6200*/  LDL.LU R238, [R1+0x70] ;  /* 0x0000700001ee7983 */ /* 0x0009620000300800 */
[----:B-1----:R-:W-:-:S03]  /*6210*/  FADD.FTZ R5, R113, R5 ;  /* 0x0000000571057221 */ /* 0x002fc60000010000 */
[----:B------:R4:W5:Y:S01]  /*6220*/  LDL.LU R236, [R1+0x6c] ;  /* 0x00006c0001ec7983 */ /* 0x0009620000300800 */
[----:B--2---:R-:W-:-:S03]  /*6230*/  FADD.FTZ R4, R118, R4 ;  /* 0x0000000476047221 */ /* 0x004fc60000010000 */
[----:B------:R4:W5:Y:S01]  /*6240*/  LDL.LU R215, [R1+0x68] ;  /* 0x0000680001d77983 */ /* 0x0009620000300800 */
[----:B------:R-:W-:-:S03]  /*6250*/  FADD.FTZ R2, R109, R2 ;  /* 0x000000026d027221 */ /* 0x000fc60000010000 */
[----:B------:R4:W5:Y:S01]  /*6260*/  LDL.LU R214, [R1+0x64] ;  /* 0x0000640001d67983 */ /* 0x0009620000300800 */
[----:B---3--:R-:W-:-:S03]  /*6270*/  FADD.FTZ R3, R105, R3 ;  /* 0x0000000369037221 */ /* 0x008fc60000010000 */
[----:B------:R4:W5:Y:S04]  /*6280*/  LDL.LU R213, [R1+0x60] ;  /* 0x0000600001d57983 */ /* 0x0009680000300800 */
[----:B------:R4:W5:Y:S04]  /*6290*/  LDL.LU R207, [R1+0x5c] ;  /* 0x00005c0001cf7983 */ /* 0x0009680000300800 */
[----:B------:R4:W5:Y:S04]  /*62a0*/  LDL.LU R205, [R1+0x58] ;  /* 0x0000580001cd7983 */ /* 0x0009680000300800 */
[----:B------:R4:W5:Y:S04]  /*62b0*/  LDL.LU R204, [R1+0x54] ;  /* 0x0000540001cc7983 */ /* 0x0009680000300800 */
[----:B------:R4:W-:Y:S04]  /*62c0*/  STL [R1], R5 ;  /* 0x0000000501007387 */ /* 0x0009e80000100800 */
[----:B------:R4:W-:Y:S04]  /*62d0*/  STL [R1+0x8], R4 ;  /* 0x0000080401007387 */ /* 0x0009e80000100800 */
[----:B------:R4:W-:Y:S04]  /*62e0*/  STL [R1+0x10], R2 ;  /* 0x0000100201007387 */ /* 0x0009e80000100800 */
[----:B------:R4:W-:Y:S01]  /*62f0*/  STL [R1+0x4], R3 ;  /* 0x0000040301007387 */ /* 0x0009e20000100800 */
[----:B------:R-:W-:-:S02]  /*6300*/  F2FP.F16.F32.PACK_AB R196, R43, R27 ;  /* 0x0000001b2bc4723e */ /* 0x000fc400000000ff */
[----:B------:R-:W-:Y:S02]  /*6310*/  F2FP.F16.F32.PACK_AB R197, R107, R106 ;  /* 0x0000006a6bc5723e */ /* 0x000fe400000000ff */
[----:B------:R-:W-:Y:S02]  /*6320*/  F2FP.F16.F32.PACK_AB R198, R105, R104 ;  /* 0x0000006869c6723e */ /* 0x000fe400000000ff */
[----:B------:R-:W-:Y:S02]  /*6330*/  F2FP.F16.F32.PACK_AB R199, R109, R108 ;  /* 0x0000006c6dc7723e */ /* 0x000fe400000000ff */
[----:B------:R-:W-:Y:S02]  /*6340*/  F2FP.F16.F32.PACK_AB R200, R111, R110 ;  /* 0x0000006e6fc8723e */ /* 0x000fe400000000ff */
[----:B------:R-:W-:Y:S02]  /*6350*/  F2FP.F16.F32.PACK_AB R201, R115, R114 ;  /* 0x0000007273c9723e */ /* 0x000fe400000000ff */
[----:B------:R-:W-:-:S02]  /*6360*/  F2FP.F16.F32.PACK_AB R202, R113, R112 ;  /* 0x0000007071ca723e */ /* 0x000fc400000000ff */
[----:B------:R-:W-:Y:S01]  /*6370*/  F2FP.F16.F32.PACK_AB R203, R118, R117 ;  /* 0x0000007576cb723e */ /* 0x000fe200000000ff */
[----:B------:R-:W-:Y:S01]  /*6380*/  HMMA.16816.F32 R172, R196, R184, R172 ;  /* 0x000000b8c4ac723c */ /* 0x000fe200000018ac */
[----:B------:R-:W-:-:S07]  /*6390*/  MOV R244, 0x20 ;  /* 0x0000002000f47802 */ /* 0x000fce0000000f00 */
[C---:B------:R-:W-:Y:S08]  /*63a0*/  HMMA.16816.F32 R180, R196.reuse, R186, R180 ;  /* 0x000000bac4b4723c */ /* 0x040ff000000018b4 */
        /* <DEDUP_REMOVED lines=15> */
[----:B----4-:R-:W-:-:S15]  /*64a0*/  @!P4 BRA `(.L_x_121) ;  /* 0x00000048005cc947 */ /* 0x010fde0003800000 */
[----:B------:R-:W2:Y:S01]  /*64b0*/  LDL.LU.64 R232, [R1+0x48] ;  /* 0x0000480001e87983 */ /* 0x000ea20000300a00 */
[----:B------:R-:W1:Y:S01]  /*64c0*/  S2R R241, SR_CTAID.Y ;  /* 0x0000000000f17919 */ /* 0x000e620000002600 */
[----:B-----5:R-:W-:Y:S01]  /*64d0*/  IADD3 R4, P0, PT, R238, R207, RZ ;  /* 0x000000cfee047210 */ /* 0x020fe20007f1e0ff */
[----:B------:R-:W3:Y:S01]  /*64e0*/  S2UR UR5, SR_CgaCtaId ;  /* 0x00000000000579c3 */ /* 0x000ee20000008800 */
[----:B------:R-:W-:Y:S01]  /*64f0*/  LOP3.LUT R6, R246, 0x200, RZ, 0xc0, !PT ;  /* 0x00000200f6067812 */ /* 0x000fe200078ec0ff */
[----:B------:R-:W4:Y:S01]  /*6500*/  LDL.LU R240, [R1+0x50] ;  /* 0x0000500001f07983 */ /* 0x000f220000300800 */
[----:B------:R-:W-:-:S05]  /*6510*/  UMOV UR9, 0x400 ;  /* 0x0000040000097882 */ /* 0x000fca0000000000 */
[----:B------:R-:W1:Y:S01]  /*6520*/  S2UR UR6, SR_CgaCtaId ;  /* 0x00000000000679c3 */ /* 0x000e620000008800 */
[----:B------:R-:W4:Y:S07]  /*6530*/  LDL.LU R231, [R1+0x3c] ;  /* 0x00003c0001e77983 */ /* 0x000f2e0000300800 */
[----:B------:R-:W1:Y:S01]  /*6540*/  S2UR UR7, SR_CgaCtaId ;  /* 0x00000000000779c3 */ /* 0x000e620000008800 */
[----:B------:R-:W4:Y:S01]  /*6550*/  LDL.LU R230, [R1+0x40] ;  /* 0x0000400001e67983 */ /* 0x000f220000300800 */
[C---:B------:R-:W-:Y:S01]  /*6560*/  SHF.L.U64.HI R247, R204.reuse, 0x5, R205 ;  /* 0x00000005ccf77819 */ /* 0x040fe200000102cd */
[----:B------:R-:W-:Y:S01]  /*6570*/  IMAD.MOV.U32 R170, RZ, RZ, R164 ;  /* 0x000000ffffaa7224 */ /* 0x000fe200078e00a4 */
[----:B------:R-:W-:Y:S01]  /*6580*/  UMOV UR8, 0x400 ;  /* 0x0000040000087882 */ /* 0x000fe20000000000 */
[----:B------:R-:W4:Y:S01]  /*6590*/  LDL.LU R227, [R1+0x38] ;  /* 0x0000380001e37983 */ /* 0x000f220000300800 */
[----:B------:R-:W-:Y:S01]  /*65a0*/  IMAD.X R2, RZ, RZ, R252, P0 ;  /* 0x000000ffff027224 */ /* 0x000fe200000e06fc */
[----:B------:R-:W-:Y:S01]  /*65b0*/  SHF.L.U32 R246, R204, 0x5, RZ ;  /* 0x00000005ccf67819 */ /* 0x000fe200000006ff */
[----:B---3--:R-:W-:Y:S01]  /*65c0*/  ULEA UR5, UR5, UR9, 0x18 ;  /* 0x0000000905057291 */ /* 0x008fe2000f8ec0ff */
[----:B------:R-:W-:Y:S01]  /*65d0*/  IMAD.IADD R237, R0, 0x1, R236 ;  /* 0x0000000100ed7824 */ /* 0x000fe200078e02ec */
[----:B------:R-:W3:Y:S01]  /*65e0*/  LDCU UR4, c[0x0][0x45c] ;  /* 0x00008b80ff0477ac */ /* 0x000ee20008000800 */
[----:B------:R-:W-:-:S02]  /*65f0*/  IMAD R5, R2, R204, RZ ;  /* 0x000000cc02057224 */ /* 0x000fc400078e02ff */
[----:B------:R-:W-:Y:S02]  /*6600*/  IMAD.MOV.U32 R169, RZ, RZ, R166 ;  /* 0x000000ffffa97224 */ /* 0x000fe400078e00a6 */
[----:B------:R-:W-:Y:S01]  /*6610*/  IMAD.MOV.U32 R165, RZ, RZ, R167 ;  /* 0x000000ffffa57224 */ /* 0x000fe200078e00a7 */
[----:B-1----:R-:W-:Y:S02]  /*6620*/  ULEA UR6, UR6, UR8, 0x18 ;  /* 0x0000000806067291 */ /* 0x002fe4000f8ec0ff */
[----:B------:R-:W-:Y:S01]  /*6630*/  ULEA UR7, UR7, UR9, 0x18 ;  /* 0x0000000907077291 */ /* 0x000fe2000f8ec0ff */
[----:B--2---:R-:W-:-:S04]  /*6640*/  IMAD.MOV.U32 R250, RZ, RZ, R232 ;  /* 0x000000fffffa7224 */ /* 0x004fc800078e00e8 */
[----:B------:R-:W-:-:S04]  /*6650*/  IMAD.WIDE.U32 R2, R4, R204, R250 ;  /* 0x000000cc04027225 */ /* 0x000fc800078e00fa */
[----:B------:R-:W-:Y:S02]  /*6660*/  IMAD R4, R4, R205, R5 ;  /* 0x000000cd04047224 */ /* 0x000fe400078e0205 */
[----:B------:R-:W-:Y:S02]  /*6670*/  IMAD.SHL.U32 R5, R213, 0x20, RZ ;  /* 0x00000020d5057824 */ /* 0x000fe400078e00ff */
[----:B------:R-:W-:-:S03]  /*6680*/  IMAD.IADD R3, R3, 0x1, R4 ;  /* 0x0000000103037824 */ /* 0x000fc600078e0204 */
[----:B------:R-:W-:Y:S01]  /*6690*/  LOP3.LUT R8, R6, 0x7c00, R5, 0xf8, !PT ;  /* 0x00007c0006087812 */ /* 0x000fe200078ef805 */
[----:B------:R-:W-:Y:S01]  /*66a0*/  IMAD.WIDE.U32 R2, R241, UR18, R2 ;  /* 0x00000012f1027c25 */ /* 0x000fe2000f8e0002 */
[----:B------:R-:W-:Y:S02]  /*66b0*/  SHF.R.U32.HI R6, RZ, 0x1, R213 ;  /* 0x00000001ff067819 */ /* 0x000fe400000116d5 */
[----:B------:R-:W-:Y:S02]  /*66c0*/  IADD3 R214, P0, PT, R214, R2, RZ ;  /* 0x00000002d6d67210 */ /* 0x000fe40007f1e0ff */
[----:B----4-:R-:W-:-:S03]  /*66d0*/  LOP3.LUT R6, R231, 0x8, R6, 0x78, !PT ;  /* 0x00000008e7067812 */ /* 0x010fc600078e7806 */
[----:B------:R-:W-:Y:S01]  /*66e0*/  IMAD.X R5, R240, 0x1, R3, P0 ;  /* 0x00000001f0057824 */ /* 0x000fe200000e0603 */
[C---:B------:R-:W-:Y:S01]  /*66f0*/  LEA.HI.SX32 R4, R227.reuse, 0xfffffffe, 0x19 ;  /* 0xfffffffee3047811 */ /* 0x040fe200078fcaff */
[C---:B------:R-:W-:Y:S01]  /*6700*/  IMAD.SHL.U32 R252, R214.reuse, 0x2, RZ ;  /* 0x00000002d6fc7824 */ /* 0x040fe200078e00ff */
[----:B------:R-:W-:Y:S02]  /*6710*/  LEA.HI.SX32 R250, R227, 0xfffffffd, 0x19 ;  /* 0xfffffffde3fa7811 */ /* 0x000fe400078fcaff */
[----:B------:R-:W-:Y:S01]  /*6720*/  SHF.L.U64.HI R7, R214, 0x1, R5 ;  /* 0x00000001d6077819 */ /* 0x000fe20000010205 */
[----:B------:R-:W-:Y:S01]  /*6730*/  IMAD.WIDE.U32 R2, R4, R204, RZ ;  /* 0x000000cc04027225 */ /* 0x000fe200078e00ff */
[----:B------:R-:W-:-:S03]  /*6740*/  LOP3.LUT R5, R230, 0x1f8, RZ, 0xc0, !PT ;  /* 0x000001f8e6057812 */ /* 0x000fc600078ec0ff */
[----:B------:R-:W-:Y:S01]  /*6750*/  IMAD R4, R4, R205, R3 ;  /* 0x000000cd04047224 */ /* 0x000fe200078e0203 */
[C---:B------:R-:W-:Y:S01]  /*6760*/  LEA R252, P0, R2.reuse, R252, 0x8 ;  /* 0x000000fc02fc7211 */ /* 0x040fe200078040ff */
[----:B------:R-:W-:Y:S01]  /*6770*/  IMAD.MOV.U32 R3, RZ, RZ, R168 ;  /* 0x000000ffff037224 */ /* 0x000fe200078e00a8 */
[----:B------:R-:W-:Y:S02]  /*6780*/  LOP3.LUT R5, R5, 0x38, R213, 0x78, !PT ;  /* 0x0000003805057812 */ /* 0x000fe400078e78d5 */
[----:B------:R-:W-:Y:S02]  /*6790*/  LEA.HI.X R2, R2, R7, R4, 0x8, P0 ;  /* 0x0000000702027211 */ /* 0x000fe400000f4404 */
[----:B------:R-:W-:Y:S02]  /*67a0*/  IADD3 R252, P0, PT, R252, UR12, RZ ;  /* 0x0000000cfcfc7c10 */ /* 0x000fe4000ff1e0ff */
[----:B------:R-:W-:Y:S02]  /*67b0*/  LOP3.LUT R4, R8, R6, RZ, 0xfc, !PT ;  /* 0x0000000608047212 */ /* 0x000fe400078efcff */
[----:B------:R-:W-:-:S02]  /*67c0*/  IADD3.X R251, PT, PT, R2, UR13, RZ, P0, !PT ;  /* 0x0000000d02fb7c10 */ /* 0x000fc400087fe4ff */
[----:B------:R-:W-:Y:S02]  /*67d0*/  MOV R2, 0x20 ;  /* 0x0000002000027802 */ /* 0x000fe40000000f00 */
[----:B------:R-:W-:Y:S02]  /*67e0*/  LEA R240, R4, UR5, 0x1 ;  /* 0x0000000504f07c11 */ /* 0x000fe4000f8e08ff */
[----:B------:R-:W-:Y:S02]  /*67f0*/  SEL R2, R2, 0xffffffe0, !P6 ;  /* 0xffffffe002027807 */ /* 0x000fe40007000000 */
[----:B------:R-:W-:Y:S01]  /*6800*/  LOP3.LUT R5, R5, 0x1e00, R230, 0xf8, !PT ;  /* 0x00001e0005057812 */ /* 0x000fe200078ef8e6 */
[--C-:B------:R-:W-:Y:S01]  /*6810*/  IMAD.IADD R241, R0, 0x1, R240.reuse ;  /* 0x0000000100f17824 */ /* 0x100fe200078e02f0 */
[C---:B------:R-:W-:Y:S01]  /*6820*/  IADD3 R238, PT, PT, R2.reuse, R236, RZ ;  /* 0x000000ec02ee7210 */ /* 0x040fe20007ffe0ff */
[C---:B------:R-:W-:Y:S01]  /*6830*/  IMAD.IADD R239, R2.reuse, 0x1, R237 ;  /* 0x0000000102ef7824 */ /* 0x040fe200078e02ed */
[----:B------:R-:W-:Y:S01]  /*6840*/  LEA R245, R5, UR5, 0x1 ;  /* 0x0000000505f57c11 */ /* 0x000fe2000f8e08ff */
[----:B------:R-:W-:-:S02]  /*6850*/  IMAD.IADD R243, R2, 0x1, R240 ;  /* 0x0000000102f37824 */ /* 0x000fc400078e02f0 */
[----:B------:R-:W-:Y:S01]  /*6860*/  IMAD.IADD R242, R2, 0x1, R241 ;  /* 0x0000000102f27824 */ /* 0x000fe200078e02f1 */
[----:B---3--:R-:W-:Y:S06]  /*6870*/  BRA `(.L_x_122) ;  /* 0x0000000000e07947 */ /* 0x008fec0003800000 */
.L_x_124:
[----:B------:R-:W1:Y:S01]  /*6880*/  S2R R2, SR_TID.X ;  /* 0x0000000000027919 */ /* 0x000e620000002100 */
[----:B------:R-:W2:Y:S02]  /*6890*/  LDC.64 R166, c[0x0][0x3b8] ;  /* 0x0000ee00ffa67b82 */ /* 0x000ea40000000a00 */
[----:B--2---:R-:W-:Y:S01]  /*68a0*/  SHF.L.U64.HI R205, R166, 0x4, R167 ;  /* 0x00000004a6cd7819 */ /* 0x004fe200000102a7 */
[----:B------:R-:W-:Y:S04]  /*68b0*/  IMAD.WIDE.U32 R206, R250, R166, RZ ;  /* 0x000000a6face7225 */ /* 0x000fe800078e00ff */
[----:B------:R-:W-:Y:S01]  /*68c0*/  IMAD.SHL.U32 R171, R166, 0x10, RZ ;  /* 0x00000010a6ab7824 */ /* 0x000fe200078e00ff */
[----:B------:R-:W-:Y:S01]  /*68d0*/  LEA R216, P1, R206, R249, 0x8 ;  /* 0x000000f9ced87211 */ /* 0x000fe200078240ff */
[----:B-1----:R-:W-:Y:S02]  /*68e0*/  IMAD.SHL.U32 R245, R2, 0x8, RZ ;  /* 0x0000000802f57824 */ /* 0x002fe400078e00ff */
[----:B------:R-:W-:Y:S01]  /*68f0*/  IMAD R164, R250, R167, R207 ;  /* 0x000000a7faa47224 */ /* 0x000fe200078e02cf */
[----:B------:R-:W-:Y:S01]  /*6900*/  LEA R0, P0, R206, R171, 0x7 ;  /* 0x000000abce007211 */ /* 0x000fe200078038ff */
[----:B------:R-:W-:Y:S01]  /*6910*/  IMAD.SHL.U32 R208, R166, 0x20, RZ ;  /* 0x00000020a6d07824 */ /* 0x000fe200078e00ff */
[----:B------:R-:W-:Y:S02]  /*6920*/  LOP3.LUT R168, R245, 0x1f8, RZ, 0xc0, !PT ;  /* 0x000001f8f5a87812 */ /* 0x000fe400078ec0ff */
[----:B------:R-:W-:Y:S02]  /*6930*/  LEA.HI.X R217, R206, R248, R164, 0x8, P1 ;  /* 0x000000f8ced97211 */ /* 0x000fe400008f44a4 */
[----:B------:R-:W-:Y:S02]  /*6940*/  LOP3.LUT R168, R168, 0x38, R2, 0x78, !PT ;  /* 0x00000038a8a87812 */ /* 0x000fe400078e7802 */
[----:B------:R-:W-:Y:S02]  /*6950*/  LEA.HI.X R2, R206, R205, R164, 0x7, P0 ;  /* 0x000000cdce027211 */ /* 0x000fe400000f3ca4 */
[----:B------:R-:W-:Y:S02]  /*6960*/  IADD3 R204, P1, PT, R0, R171, RZ ;  /* 0x000000ab00cc7210 */ /* 0x000fe40007f3e0ff */
[----:B------:R-:W-:Y:S02]  /*6970*/  LOP3.LUT R245, R168, 0x1e00, R245, 0xf8, !PT ;  /* 0x00001e00a8f57812 */ /* 0x000fe400078ef8f5 */
[----:B------:R-:W-:Y:S01]  /*6980*/  SHF.L.U64.HI R206, R166, 0x5, R167 ;  /* 0x00000005a6ce7819 */ /* 0x000fe200000102a7 */
[----:B------:R-:W-:Y:S01]  /*6990*/  IMAD.X R207, R2, 0x1, R205, P1 ;  /* 0x0000000102cf7824 */ /* 0x000fe200008e06cd */
[----:B------:R-:W-:Y:S02]  /*69a0*/  LEA R164, P0, R166, R0, 0x6 ;  /* 0x00000000a6a47211 */ /* 0x000fe400078030ff */
[CC--:B------:R-:W-:Y:S02]  /*69b0*/  LEA R214, P3, R0.reuse, R249.reuse, 0x1 ;  /* 0x000000f900d67211 */ /* 0x0c0fe400078608ff */
[----:B------:R-:W-:Y:S02]  /*69c0*/  IADD3 R168, P1, PT, R0, R208, RZ ;  /* 0x000000d000a87210 */ /* 0x000fe40007f3e0ff */
[----:B------:R-:W-:Y:S02]  /*69d0*/  LEA R245, R245, UR7, 0x1 ;  /* 0x00000007f5f57c11 */ /* 0x000fe4000f8e08ff */
[-C--:B------:R-:W-:Y:S02]  /*69e0*/  LEA R212, P2, R204, R249.reuse, 0x1 ;  /* 0x000000f9ccd47211 */ /* 0x080fe400078408ff */
[----:B------:R-:W-:Y:S01]  /*69f0*/  LEA.HI.X R215, R0, R248, R2, 0x1, P3 ;  /* 0x000000f800d77211 */ /* 0x000fe200018f0c02 */
[----:B------:R-:W-:Y:S01]  /*6a00*/  @!PT LDS RZ, [RZ] ;  /* 0x00000000fffff984 */ /* 0x000fe20000000800 */
[----:B------:R-:W-:Y:S01]  /*6a10*/  @!PT LDS RZ, [RZ] ;  /* 0x00000000fffff984 */ /* 0x000fe20000000800 */
[----:B------:R-:W-:Y:S01]  /*6a20*/  @!PT LDS RZ, [RZ] ;  /* 0x00000000fffff984 */ /* 0x000fe20000000800 */
[----:B------:R1:W-:Y:S01]  /*6a30*/  LDGSTS.E.BYPASS.LTC128B.128 [R245+0x4000], desc[UR20][R216.64] ;  /* 0x04000000d8f57fae */ /* 0x0003e2000b981a14 */
[----:B------:R-:W-:Y:S01]  /*6a40*/  LEA.HI.X R166, R166, R2, R167, 0x6, P0 ;  /* 0x00000002a6a67211 */ /* 0x000fe200000f34a7 */
[----:B------:R-:W-:Y:S01]  /*6a50*/  IMAD.X R2, R2, 0x1, R206, P1 ;  /* 0x0000000102027824 */ /* 0x000fe200008e06ce */
[C---:B------:R-:W-:Y:S01]  /*6a60*/  LEA R210, P4, R168.reuse, R249, 0x1 ;  /* 0x000000f9a8d27211 */ /* 0x040fe200078808ff */
[----:B------:R1:W-:Y:S01]  /*6a70*/  LDGSTS.E.BYPASS.LTC128B.128 [R245+0x4800], desc[UR20][R214.64] ;  /* 0x04800000d6f57fae */ /* 0x0003e2000b981a14 */
[----:B------:R-:W-:Y:S02]  /*6a80*/  IADD3 R167, P3, PT, R168, R171, RZ ;  /* 0x000000aba8a77210 */ /* 0x000fe40007f7e0ff */
[----:B------:R-:W-:Y:S02]  /*6a90*/  LEA.HI.X R213, R204, R248, R207, 0x1, P2 ;  /* 0x000000f8ccd57211 */ /* 0x000fe400010f0ccf */
[C---:B------:R-:W-:Y:S02]  /*6aa0*/  IADD3 R0, P0, PT, R164.reuse, R208, RZ ;  /* 0x000000d0a4007210 */ /* 0x040fe40007f1e0ff */
[-C--:B------:R-:W-:Y:S01]  /*6ab0*/  LEA R208, P2, R164, R249.reuse, 0x1 ;  /* 0x000000f9a4d07211 */ /* 0x080fe200078408ff */
[----:B------:R1:W-:Y:S01]  /*6ac0*/  LDGSTS.E.BYPASS.LTC128B.128 [R245+0x5000], desc[UR20][R212.64] ;  /* 0x05000000d4f57fae */ /* 0x0003e2000b981a14 */
[-C--:B------:R-:W-:Y:S01]  /*6ad0*/  LEA.HI.X R211, R168, R248.reuse, R2, 0x1, P4 ;  /* 0x000000f8a8d37211 */ /* 0x080fe200020f0c02 */
[--C-:B------:R-:W-:Y:S01]  /*6ae0*/  IMAD.X R168, R2, 0x1, R205.reuse, P3 ;  /* 0x0000000102a87824 */ /* 0x100fe200018e06cd */
[-C--:B------:R-:W-:Y:S01]  /*6af0*/  LEA.HI.X R209, R164, R248.reuse, R166, 0x1, P2 ;  /* 0x000000f8a4d17211 */ /* 0x080fe200010f0ca6 */
[----:B------:R-:W-:Y:S01]  /*6b00*/  IMAD.X R2, R166, 0x1, R206, P0 ;  /* 0x00000001a6027824 */ /* 0x000fe200000e06ce */
[C---:B------:R-:W-:Y:S01]  /*6b10*/  LEA R206, P2, R167.reuse, R249, 0x1 ;  /* 0x000000f9a7ce7211 */ /* 0x040fe200078408ff */
[----:B------:R1:W-:Y:S01]  /*6b20*/  LDGSTS.E.BYPASS.LTC128B.128 [R245+0x5800], desc[UR20][R210.64] ;  /* 0x05800000d2f57fae */ /* 0x0003e2000b981a14 */
[----:B------:R-:W-:Y:S02]  /*6b30*/  IADD3 R171, P1, PT, R164, R171, RZ ;  /* 0x000000aba4ab7210 */ /* 0x000fe40007f3e0ff */
[-C--:B------:R-:W-:Y:S03]  /*6b40*/  LEA.HI.X R207, R167, R248.reuse, R168, 0x1, P2 ;  /* 0x000000f8a7cf7211 */ /* 0x080fe600010f0ca8 */
[----:B------:R-:W-:Y:S01]  /*6b50*/  IMAD.X R205, R166, 0x1, R205, P1 ;  /* 0x00000001a6cd7824 */ /* 0x000fe200008e06cd */
[CC--:B------:R-:W-:Y:S01]  /*6b60*/  LEA R204, P1, R171.reuse, R249.reuse, 0x1 ;  /* 0x000000f9abcc7211 */ /* 0x0c0fe200078208ff */
[----:B------:R1:W-:Y:S01]  /*6b70*/  LDGSTS.E.BYPASS.LTC128B.128 [R245+0x6000], desc[UR20][R206.64] ;  /* 0x06000000cef57fae */ /* 0x0003e2000b981a14 */
[C---:B------:R-:W-:Y:S02]  /*6b80*/  LEA R166, P0, R0.reuse, R249, 0x1 ;  /* 0x000000f900a67211 */ /* 0x040fe400078008ff */
[-C--:B------:R-:W-:Y:S01]  /*6b90*/  LEA.HI.X R205, R171, R248.reuse, R205, 0x1, P1 ;  /* 0x000000f8abcd7211 */ /* 0x080fe200008f0ccd */
[----:B------:R1:W-:Y:S01]  /*6ba0*/  LDGSTS.E.BYPASS.LTC128B.128 [R245+0x6800], desc[UR20][R208.64] ;  /* 0x06800000d0f57fae */ /* 0x0003e2000b981a14 */
[----:B------:R-:W-:Y:S03]  /*6bb0*/  LEA.HI.X R167, R0, R248, R2, 0x1, P0 ;  /* 0x000000f800a77211 */ /* 0x000fe600000f0c02 */
[----:B------:R1:W-:Y:S04]  /*6bc0*/  LDGSTS.E.BYPASS.LTC128B.128 [R245+0x7000], desc[UR20][R204.64] ;  /* 0x07000000ccf57fae */ /* 0x0003e8000b981a14 */
[----:B------:R1:W-:Y:S04]  /*6bd0*/  LDGSTS.E.BYPASS.LTC128B.128 [R245+0x7800], desc[UR20][R166.64] ;  /* 0x07800000a6f57fae */ /* 0x0003e8000b981a14 */
[----:B------:R-:W0:Y:S01]  /*6be0*/  LDGDEPBAR ;  /* 0x00000000000079af */ /* 0x000e220000000000 */
[----:B------:R-:W-:Y:S05]  /*6bf0*/  BRA `(.L_x_123) ;  /* 0x0000001000087947 */ /* 0x000fea0003800000 */
.L_x_122:
[----:B------:R-:W-:Y:S04]  /*6c00*/  DEPBAR.LE SB0, 0x0 ;  /* 0x000080000000791a */ /* 0x000fe80000000000 */
[----:B------:R-:W-:Y:S01]  /*6c10*/  BAR.SYNC.DEFER_BLOCKING 0x0 ;  /* 0x0000000000007b1d */ /* 0x000fe20000010000 */
[----:B------:R-:W-:Y:S01]  /*6c20*/  IMAD.MOV.U32 R14, RZ, RZ, R252 ;  /* 0x000000ffff0e7224 */ /* 0x000fe200078e00fc */
[-C--:B------:R-:W-:Y:S01]  /*6c30*/  IADD3 R4, P0, PT, R252, R246.reuse, RZ ;  /* 0x000000f6fc047210 */ /* 0x080fe20007f1e0ff */
[----:B------:R-:W-:Y:S04]  /*6c40*/  IMAD.MOV.U32 R15, RZ, RZ, R251 ;  /* 0x000000ffff0f7224 */ /* 0x000fe800078e00fb */
[--C-:B------:R-:W-:Y:S01]  /*6c50*/  IMAD.X R5, R251, 0x1, R247.reuse, P0 ;  /* 0x00000001fb057824 */ /* 0x100fe200000e06f7 */
[-C--:B------:R-:W-:Y:S05]  /*6c60*/  IADD3 R12, P0, PT, R4, R246.reuse, RZ ;  /* 0x000000f6040c7210 */ /* 0x080fea0007f1e0ff */
[--C-:B------:R-:W-:Y:S01]  /*6c70*/  IMAD.X R13, R5, 0x1, R247.reuse, P0 ;  /* 0x00000001050d7824 */ /* 0x100fe200000e06f7 */
[-C--:B------:R-:W-:Y:S05]  /*6c80*/  IADD3 R10, P0, PT, R12, R246.reuse, RZ ;  /* 0x000000f60c0a7210 */ /* 0x080fea0007f1e0ff */
[--C-:B------:R-:W-:Y:S01]  /*6c90*/  IMAD.X R11, R13, 0x1, R247.reuse, P0 ;  /* 0x000000010d0b7824 */ /* 0x100fe200000e06f7 */
[-C--:B------:R-:W-:Y:S01]  /*6ca0*/  IADD3 R8, P0, PT, R10, R246.reuse, RZ ;  /* 0x000000f60a087210 */ /* 0x080fe20007f1e0ff */
[----:B------:R-:W-:Y:S01]  /*6cb0*/  @!PT LDS RZ, [RZ] ;  /* 0x00000000fffff984 */ /* 0x000fe20000000800 */
[----:B------:R-:W-:Y:S01]  /*6cc0*/  @!PT LDS RZ, [RZ] ;  /* 0x00000000fffff984 */ /* 0x000fe20000000800 */
[----:B------:R-:W-:Y:S01]  /*6cd0*/  @!PT LDS RZ, [RZ] ;  /* 0x00000000fffff984 */ /* 0x000fe20000000800 */
[----:B------:R-:W-:Y:S04]  /*6ce0*/  LDGSTS.E.BYPASS.LTC128B.128 [R245+0x8000], desc[UR20][R14.64] ;  /* 0x080000000ef57fae */ /* 0x000fe8000b981a14 */
[--C-:B------:R-:W-:Y:S01]  /*6cf0*/  IMAD.X R9, R11, 0x1, R247.reuse, P0 ;  /* 0x000000010b097824 */ /* 0x100fe200000e06f7 */
[-C--:B------:R-:W-:Y:S05]  /*6d00*/  IADD3 R6, P0, PT, R8, R246.reuse, RZ ;  /* 0x000000f608067210 */ /* 0x080fea0007f1e0ff */
[--C-:B------:R-:W-:Y:S01]  /*6d10*/  IMAD.X R7, R9, 0x1, R247.reuse, P0 ;  /* 0x0000000109077824 */ /* 0x100fe200000e06f7 */
[----:B------:R1:W-:Y:S08]  /*6d20*/  LDGSTS.E.BYPASS.LTC128B.128 [R245+0x8800], desc[UR20][R4.64] ;  /* 0x0880000004f57fae */ /* 0x0003f0000b981a14 */
[----:B------:R2:W-:Y:S08]  /*6d30*/  LDGSTS.E.BYPASS.LTC128B.128 [R245+0x9000], desc[UR20][R12.64] ;  /* 0x090000000cf57fae */ /* 0x0005f0000b981a14 */
[----:B------:R-:W-:Y:S08]  /*6d40*/  LDGSTS.E.BYPASS.LTC128B.128 [R245+0x9800], desc[UR20][R10.64] ;  /* 0x098000000af57fae */ /* 0x000ff0000b981a14 */
[----:B------:R-:W-:Y:S01]  /*6d50*/  LDGSTS.E.BYPASS.LTC128B.128 [R245+0xa000], desc[UR20][R8.64] ;  /* 0x0a00000008f57fae */ /* 0x000fe2000b981a14 */
[-C--:B-1----:R-:W-:Y:S07]  /*6d60*/  IADD3 R4, P0, PT, R6, R246.reuse, RZ ;  /* 0x000000f606047210 */ /* 0x082fee0007f1e0ff */
[----:B------:R-:W-:Y:S01]  /*6d70*/  LDGSTS.E.BYPASS.LTC128B.128 [R245+0xa800], desc[UR20][R6.64] ;  /* 0x0a80000006f57fae */ /* 0x000fe2000b981a14 */
[--C-:B------:R-:W-:Y:S01]  /*6d80*/  IMAD.X R5, R7, 0x1, R247.reuse, P0 ;  /* 0x0000000107057824 */ /* 0x100fe200000e06f7 */
[----:B--2---:R-:W-:Y:S06]  /*6d90*/  IADD3 R12, P0, PT, R4, R246, RZ ;  /* 0x000000f6040c7210 */ /* 0x004fec0007f1e0ff */
[----:B------:R1:W-:Y:S01]  /*6da0*/  LDGSTS.E.BYPASS.LTC128B.128 [R245+0xb000], desc[UR20][R4.64] ;  /* 0x0b00000004f57fae */ /* 0x0003e2000b981a14 */
[----:B------:R-:W-:Y:S01]  /*6db0*/  IMAD.X R13, R5, 0x1, R247, P0 ;  /* 0x00000001050d7824 */ /* 0x000fe200000e06f7 */
[----:B------:R-:W-:Y:S06]  /*6dc0*/  ISETP.NE.AND P0, PT, R250, -0x1, PT ;  /* 0xfffffffffa00780c */ /* 0x000fec0003f05270 */
[----:B------:R2:W-:Y:S08]  /*6dd0*/  LDGSTS.E.BYPASS.LTC128B.128 [R245+0xb800], desc[UR20][R12.64] ;  /* 0x0b8000000cf57fae */ /* 0x0005f0000b981a14 */
[----:B------:R-:W-:Y:S08]  /*6de0*/  LDSM.16.M88.4 R128, [R240] ;  /* 0x00000000f080783b */ /* 0x000ff00000000200 */
[----:B------:R-:W1:Y:S08]  /*6df0*/  LDSM.16.M88.4 R16, [R236+0x4000] ;  /* 0x00400000ec10783b */ /* 0x000e700000000200 */
[----:B------:R-:W3:Y:S08]  /*6e00*/  LDSM.16.M88.4 R124, [R240+0x2000] ;  /* 0x00200000f07c783b */ /* 0x000ef00000000200 */
[----:B------:R-:W4:Y:S08]  /*6e10*/  LDSM.16.M88.4 R32, [R236+0x4800] ;  /* 0x00480000ec20783b */ /* 0x000f300000000200 */
[----:B------:R-:W0:Y:S08]  /*6e20*/  LDGDEPBAR ;  /* 0x00000000000079af */ /* 0x000e300000000000 */
[----:B------:R-:W5:Y:S08]  /*6e30*/  LDSM.16.M88.4 R48, [R236+0x5000] ;  /* 0x00500000ec30783b */ /* 0x000f700000000200 */
[----:B------:R-:W5:Y:S01]  /*6e40*/  LDSM.16.M88.4 R64, [R236+0x5800] ;  /* 0x00580000ec40783b */ /* 0x000f620000000200 */
[-C--:B-1----:R-:W-:Y:S07]  /*6e50*/  HMMA.16816.F32 R4, R128, R16.reuse, RZ ;  /* 0x000000108004723c */ /* 0x082fee00000018ff */
[----:B------:R-:W1:Y:S01]  /*6e60*/  LDSM.16.M88.4 R80, [R236+0x6000] ;  /* 0x00600000ec50783b */ /* 0x000e620000000200 */
[C---:B---3--:R-:W-:Y:S07]  /*6e70*/  HMMA.16816.F32 R8, R124.reuse, R16, RZ ;  /* 0x000000107c08723c */ /* 0x048fee00000018ff */
[----:B------:R-:W3:Y:S01]  /*6e80*/  LDSM.16.M88.4 R96, [R236+0x6800] ;  /* 0x00680000ec60783b */ /* 0x000ee20000000200 */
[-C--:B--2---:R-:W-:Y:S07]  /*6e90*/  HMMA.16816.F32 R12, R124, R18.reuse, RZ ;  /* 0x000000127c0c723c */ /* 0x084fee00000018ff */
[----:B------:R-:W2:Y:S01]  /*6ea0*/  LDSM.16.M88.4 R112, [R236+0x7000] ;  /* 0x00700000ec70783b */ /* 0x000ea20000000200 */
[C---:B------:R-:W-:Y:S07]  /*6eb0*/  HMMA.16816.F32 R16, R128.reuse, R18, RZ ;  /* 0x000000128010723c */ /* 0x040fee00000018ff */
[----:B------:R-:W2:Y:S01]  /*6ec0*/  LDSM.16.M88.4 R204, [R236+0x7800] ;  /* 0x00780000eccc783b */ /* 0x000ea20000000200 */
        /* <DEDUP_REMOVED lines=14> */
[C---:B------:R-:W-:Y:S08]  /*6fb0*/  HMMA.16816.F32 R48, R128.reuse, R50, RZ ;  /* 0x000000328030723c */ /* 0x040ff000000018ff */
        /* <DEDUP_REMOVED lines=50> */
[----:B------:R-:W5:Y:S07]  /*72e0*/  LDSM.16.M88.4 R232, [R237+0x4800] ;  /* 0x00480000ede8783b */ /* 0x000f6e0000000200 */
[-C--:B--2---:R-:W-:Y:S08]  /*72f0*/  HMMA.16816.F32 R100, R208, R212.reuse, R100 ;  /* 0x000000d4d064723c */ /* 0x084ff00000001864 */
[C---:B------:R-:W-:Y:S08]  /*7300*/  HMMA.16816.F32 R104, R216.reuse, R212, R104 ;  /* 0x000000d4d868723c */ /* 0x040ff00000001868 */
[-C--:B------:R-:W-:Y:S08]  /*7310*/  HMMA.16816.F32 R108, R216, R214.reuse, R108 ;  /* 0x000000d6d86c723c */ /* 0x080ff0000000186c */
[C---:B------:R-:W-:Y:S01]  /*7320*/  HMMA.16816.F32 R112, R208.reuse, R214, R112 ;  /* 0x000000d6d070723c */ /* 0x040fe20000001870 */
[----:B------:R-:W-:Y:S07]  /*7330*/  LDSM.16.M88.4 R212, [R237+0x6000] ;  /* 0x00600000edd4783b */ /* 0x000fee0000000200 */
[-C--:B-1----:R-:W-:Y:S08]  /*7340*/  HMMA.16816.F32 R116, R208, R204.reuse, R116 ;  /* 0x000000ccd074723c */ /* 0x082ff00000001874 */
[C---:B------:R-:W-:Y:S08]  /*7350*/  HMMA.16816.F32 R120, R216.reuse, R204, R120 ;  /* 0x000000ccd878723c */ /* 0x040ff00000001878 */
[-C--:B------:R-:W-:Y:S01]  /*7360*/  HMMA.16816.F32 R124, R216, R206.reuse, R124 ;  /* 0x000000ced87c723c */ /* 0x080fe2000000187c */
[----:B------:R-:W-:Y:S07]  /*7370*/  LDSM.16.M88.4 R216, [R237+0x6800] ;  /* 0x00680000edd8783b */ /* 0x000fee0000000200 */
[----:B------:R-:W-:Y:S01]  /*7380*/  HMMA.16816.F32 R128, R208, R206, R128 ;  /* 0x000000ced080723c */ /* 0x000fe20000001880 */
[----:B------:R-:W1:Y:S07]  /*7390*/  LDSM.16.M88.4 R204, [R237+0x5000] ;  /* 0x00500000edcc783b */ /* 0x000e6e0000000200 */
[-C--:B---3--:R-:W-:Y:S01]  /*73a0*/  HMMA.16816.F32 R4, R220, R224.reuse, R4 ;  /* 0x000000e0dc04723c */ /* 0x088fe20000001804 */
[----:B------:R-:W2:Y:S07]  /*73b0*/  LDSM.16.M88.4 R208, [R237+0x5800] ;  /* 0x00580000edd0783b */ /* 0x000eae0000000200 */
[C---:B----4-:R-:W-:Y:S08]  /*73c0*/  HMMA.16816.F32 R8, R228.reuse, R224, R8 ;  /* 0x000000e0e408723c */ /* 0x050ff00000001808 */
[-C--:B------:R-:W-:Y:S08]  /*73d0*/  HMMA.16816.F32 R12, R228, R226.reuse, R12 ;  /* 0x000000e2e40c723c */ /* 0x080ff0000000180c */
[C---:B------:R-:W-:Y:S01]  /*73e0*/  HMMA.16816.F32 R16, R220.reuse, R226, R16 ;  /* 0x000000e2dc10723c */ /* 0x040fe20000001810 */
[----:B------:R-:W3:Y:S07]  /*73f0*/  LDSM.16.M88.4 R224, [R237+0x7000] ;  /* 0x00700000ede0783b */ /* 0x000eee0000000200 */
[-C--:B-----5:R-:W-:Y:S08]  /*7400*/  HMMA.16816.F32 R20, R220, R232.reuse, R20 ;  /* 0x000000e8dc14723c */ /* 0x0a0ff00000001814 */
        /* <DEDUP_REMOVED lines=23> */
[----:B------:R-:W4:Y:S07]  /*7580*/  LDSM.16.M88.4 R216, [R242+0x2000] ;  /* 0x00200000f2d8783b */ /* 0x000f2e0000000200 */
[-C--:B---3--:R-:W-:Y:S08]  /*7590*/  HMMA.16816.F32 R100, R220, R224.reuse, R100 ;  /* 0x000000e0dc64723c */ /* 0x088ff00000001864 */
[C---:B------:R-:W-:Y:S08]  /*75a0*/  HMMA.16816.F32 R104, R228.reuse, R224, R104 ;  /* 0x000000e0e468723c */ /* 0x040ff00000001868 */
[-C--:B------:R-:W-:Y:S08]  /*75b0*/  HMMA.16816.F32 R108, R228, R226.reuse, R108 ;  /* 0x000000e2e46c723c */ /* 0x080ff0000000186c */
[C---:B------:R-:W-:Y:S01]  /*75c0*/  HMMA.16816.F32 R112, R220.reuse, R226, R112 ;  /* 0x000000e2dc70723c */ /* 0x040fe20000001870 */
[----:B------:R-:W3:Y:S07]  /*75d0*/  LDSM.16.M88.4 R224, [R239+0x5000] ;  /* 0x00500000efe0783b */ /* 0x000eee0000000200 */
[-C--:B-1----:R-:W-:Y:S08]  /*75e0*/  HMMA.16816.F32 R116, R220, R204.reuse, R116 ;  /* 0x000000ccdc74723c */ /* 0x082ff00000001874 */
[C---:B------:R-:W-:Y:S08]  /*75f0*/  HMMA.16816.F32 R120, R228.reuse, R204, R120 ;  /* 0x000000cce478723c */ /* 0x040ff00000001878 */
[-C--:B------:R-:W-:Y:S01]  /*7600*/  HMMA.16816.F32 R124, R228, R206.reuse, R124 ;  /* 0x000000cee47c723c */ /* 0x080fe2000000187c */
[----:B------:R-:W-:Y:S07]  /*7610*/  LDSM.16.M88.4 R228, [R239+0x7000] ;  /* 0x00700000efe4783b */ /* 0x000fee0000000200 */
[----:B------:R-:W-:Y:S01]  /*7620*/  HMMA.16816.F32 R128, R220, R206, R128 ;  /* 0x000000cedc80723c */ /* 0x000fe20000001880 */
[----:B------:R-:W1:Y:S07]  /*7630*/  LDSM.16.M88.4 R204, [R239+0x5800] ;  /* 0x00580000efcc783b */ /* 0x000e6e0000000200 */
[-C--:B--2---:R-:W-:Y:S01]  /*7640*/  HMMA.16816.F32 R4, R208, R212.reuse, R4 ;  /* 0x000000d4d004723c */ /* 0x084fe20000001804 */
[----:B------:R-:W-:Y:S07]  /*7650*/  LDSM.16.M88.4 R220, [R239+0x6800] ;  /* 0x00680000efdc783b */ /* 0x000fee0000000200 */
[C---:B----4-:R-:W-:Y:S08]  /*7660*/  HMMA.16816.F32 R8, R216.reuse, R212, R8 ;  /* 0x000000d4d808723c */ /* 0x050ff00000001808 */
[-C--:B------:R-:W-:Y:S03]  /*7670*/  HMMA.16816.F32 R12, R216, R214.reuse, R12 ;  /* 0x000000d6d80c723c */ /* 0x080fe6000000180c */
[----:B------:R-:W-:Y:S02]  /*7680*/  FMNMX3.FTZ R0, R3, R4, R5, !PT ;  /* 0x0000000403007276 */ /* 0x000fe40007810005 */
[----:B------:R-:W-:Y:S03]  /*7690*/  FMNMX3.FTZ R2, R165, R6, R7, !PT ;  /* 0x00000006a5027276 */ /* 0x000fe60007810007 */
[C---:B------:R-:W-:Y:S01]  /*76a0*/  HMMA.16816.F32 R16, R208.reuse, R214, R16 ;  /* 0x000000d6d010723c */ /* 0x040fe20000001810 */
[----:B------:R-:W2:Y:S07]  /*76b0*/  LDSM.16.M88.4 R212, [R239+0x6000] ;  /* 0x00600000efd4783b */ /* 0x000eae0000000200 */
[-C--:B------:R-:W-:Y:S08]  /*76c0*/  HMMA.16816.F32 R20, R208, R232.reuse, R20 ;  /* 0x000000e8d014723c */ /* 0x080ff00000001814 */
[C---:B------:R-:W-:Y:S04]  /*76d0*/  HMMA.16816.F32 R24, R216.reuse, R232, R24 ;  /* 0x000000e8d818723c */ /* 0x040fe80000001818 */
[----:B------:R-:W-:Y:S02]  /*76e0*/  FMNMX3.FTZ R164, R0, R16, R17, !PT ;  /* 0x0000001000a47276 */ /* 0x000fe40007810011 */
[----:B------:R-:W-:Y:S02]  /*76f0*/  FMNMX3.FTZ R0, R2, R18, R19, !PT ;  /* 0x0000001202007276 */ /* 0x000fe40007810013 */
[-C--:B------:R-:W-:Y:S03]  /*7700*/  HMMA.16816.F32 R28, R216, R234.reuse, R28 ;  /* 0x000000ead81c723c */ /* 0x080fe6000000181c */
[----:B------:R-:W-:Y:S02]  /*7710*/  FMNMX3.FTZ R2, R164, R20, R21, !PT ;  /* 0x00000014a4027276 */ /* 0x000fe40007810015 */
[----:B------:R-:W-:Y:S02]  /*7720*/  FMNMX3.FTZ R164, R169, R8, R9, !PT ;  /* 0x00000008a9a47276 */ /* 0x000fe40007810009 */
[----:B------:R-:W-:Y:S01]  /*7730*/  FMNMX3.FTZ R166, R0, R22, R23, !PT ;  /* 0x0000001600a67276 */ /* 0x000fe20007810017 */
[C---:B------:R-:W-:Y:S01]  /*7740*/  HMMA.16816.F32 R32, R208.reuse, R234, R32 ;  /* 0x000000ead020723c */ /* 0x040fe20000001820 */
[----:B------:R-:W4:Y:S01]  /*7750*/  LDSM.16.M88.4 R232, [R239+0x7800] ;  /* 0x00780000efe8783b */ /* 0x000f220000000200 */
[----:B------:R-:W-:Y:S04]  /*7760*/  DEPBAR.LE SB0, 0x0 ;  /* 0x000080000000791a */ /* 0x000fe80000000000 */
[----:B------:R-:W-:Y:S02]  /*7770*/  FMNMX3.FTZ R0, R170, R10, R11, !PT ;  /* 0x0000000aaa007276 */ /* 0x000fe4000781000b */
[-C--:B---3--:R-:W-:Y:S01]  /*7780*/  HMMA.16816.F32 R36, R208, R224.reuse, R36 ;  /* 0x000000e0d024723c */ /* 0x088fe20000001824 */
[----:B------:R-:W-:Y:S04]  /*7790*/  BAR.SYNC.DEFER_BLOCKING 0x0 ;  /* 0x0000000000007b1d */ /* 0x000fe80000010000 */
[----:B------:R-:W-:Y:S03]  /*77a0*/  FMNMX3.FTZ R0, R0, R14, R15, !PT ;  /* 0x0000000e00007276 */ /* 0x000fe6000781000f */
        /* <DEDUP_REMOVED lines=10> */
[-C--:B-1----:R-:W-:Y:S03]  /*7850*/  HMMA.16816.F32 R52, R208, R204.reuse, R52 ;  /* 0x000000ccd034723c */ /* 0x082fe60000001834 */
        /* <DEDUP_REMOVED lines=44> */
[-C--:B------:R-:W-:Y:S03]  /*7b20*/  HMMA.16816.F32 R124, R216, R234.reuse, R124 ;  /* 0x000000ead87c723c */ /* 0x080fe6000000187c */
[----:B------:R-:W-:Y:S02]  /*7b30*/  FMNMX3.FTZ R218, R167, R48, R49, !PT ;  /* 0x00000030a7da7276 */ /* 0x000fe40007810031 */
[----:B------:R-:W-:Y:S02]  /*7b40*/  FMNMX3.FTZ R219, R0, R104, R105, !PT ;  /* 0x0000006800db7276 */ /* 0x000fe40007810069 */
[----:B------:R-:W-:Y:S01]  /*7b50*/  FMNMX3.FTZ R218, R218, R52, R53, !PT ;  /* 0x00000034dada7276 */ /* 0x000fe20007810035 */
[----:B------:R-:W-:Y:S04]  /*7b60*/  HMMA.16816.F32 R128, R208, R234, R128 ;  /* 0x000000ead080723c */ /* 0x000fe80000001880 */
        /* <DEDUP_REMOVED lines=10> */
[----:B------:R-:W-:Y:S06]  /*7c10*/  @P0 BRA `(.L_x_124) ;  /* 0xffffffec00180947 */ /* 0x000fec000383ffff */
.L_x_123:
[----:B------:R-:W-:Y:S01]  /*7c20*/  SHFL.BFLY PT, R168, R218, 0x2, 0x1f ;  /* 0x0c401f00daa87f89 */ /* 0x000fe200000e0000 */
[----:B-1----:R-:W-:Y:S01]  /*7c30*/  FMNMX3.FTZ R166, R220, R130, R131, !PT ;  /* 0x00000082dca67276 */ /* 0x002fe20007810083 */
[----:B------:R-:W-:Y:S01]  /*7c40*/  UMOV UR5, UR6 ;  /* 0x0000000600057c82 */ /* 0x000fe20008000000 */
[----:B------:R-:W-:Y:S01]  /*7c50*/  FMNMX3.FTZ R2, R219, R108, R109, !PT ;  /* 0x0000006cdb027276 */ /* 0x000fe2000781006d */
[----:B------:R-:W1:Y:S01]  /*7c60*/  S2R R207, SR_TID.X ;  /* 0x0000000000cf7919 */ /* 0x000e620000002100 */
[----:B------:R-:W-:Y:S02]  /*7c70*/  FMNMX3.FTZ R0, R221, R106, R107, !PT ;  /* 0x0000006add007276 */ /* 0x000fe4000781006b */
[----:B------:R-:W-:Y:S01]  /*7c80*/  FMNMX3.FTZ R2, R2, R120, R121, !PT ;  /* 0x0000007802027276 */ /* 0x000fe20007810079 */
[----:B------:R-:W-:Y:S01]  /*7c90*/  SHFL.BFLY PT, R204, R166, 0x2, 0x1f ;  /* 0x0c401f00a6cc7f89 */ /* 0x000fe200000e0000 */
[----:B------:R-:W-:Y:S02]  /*7ca0*/  FMNMX3.FTZ R0, R0, R110, R111, !PT ;  /* 0x0000006e00007276 */ /* 0x000fe4000781006f */
        /* <DEDUP_REMOVED lines=40> */
[----:B----4-:R-:W-:Y:S01]  /*7f30*/  FMNMX.FTZ R164, R2, R164, !PT ;  /* 0x000000a402a47209 */ /* 0x010fe20007810000 */
[----:B------:R-:W-:Y:S03]  /*7f40*/  FMUL.FTZ R218, R166, UR4 ;  /* 0x00000004a6da7c20 */ /* 0x000fe60008410000 */
[----:B------:R3:W-:Y:S01]  /*7f50*/  MUFU.EX2 R221, R4 ;  /* 0x0000000400dd7308 */ /* 0x0007e20000000800 */
[----:B-1----:R-:W-:Y:S01]  /*7f60*/  FMUL.FTZ R3, R0, UR4 ;  /* 0x0000000400037c20 */ /* 0x002fe20008410000 */
[----:B------:R-:W-:Y:S01]  /*7f70*/  FADD.FTZ R0, -R166, R169 ;  /* 0x000000a9a6007221 */ /* 0x000fe20000010100 */
[----:B------:R-:W-:Y:S01]  /*7f80*/  LOP3.LUT R169, R215, 0x8, RZ, 0xc0, !PT ;  /* 0x00000008d7a97812 */ /* 0x000fe200078ec0ff */
[----:B------:R-:W-:Y:S01]  /*7f90*/  FMUL.FTZ R219, R164, UR4 ;  /* 0x00000004a4db7c20 */ /* 0x000fe20008410000 */
[----:B------:R-:W-:Y:S01]  /*7fa0*/  FSETP.NEU.FTZ.AND P0, PT, R166, -INF , PT ;  /* 0xff800000a600780b */ /* 0x000fe20003f1d000 */
[--C-:B------:R-:W-:Y:S01]  /*7fb0*/  FFMA.FTZ R6, R6, UR4, -R217.reuse ;  /* 0x0000000406067c23 */ /* 0x100fe200080108d9 */
[--C-:B------:R-:W-:Y:S03]  /*7fc0*/  FFMA.FTZ R7, R7, UR4, -R217.reuse ;  /* 0x0000000407077c23 */ /* 0x100fe600080108d9 */
        /* <DEDUP_REMOVED lines=10> */
[----:B------:R-:W-:Y:S01]  /*8070*/  FFMA.FTZ R19, R19, UR4, -R217 ;  /* 0x0000000413137c23 */ /* 0x000fe200080108d9 */
[--C-:B------:R-:W-:Y:S01]  /*8080*/  FFMA.FTZ R16, R16, UR4, -R216.reuse ;  /* 0x0000000410107c23 */ /* 0x100fe200080108d8 */
[----:B------:R-:W-:Y:S01]  /*8090*/  FFMA.FTZ R17, R17, UR4, -R216 ;  /* 0x0000000411117c23 */ /* 0x000fe200080108d8 */
[----:B------:R-:W-:Y:S01]  /*80a0*/  FADD.FTZ R0, -R164, R170 ;  /* 0x000000aaa4007221 */ /* 0x000fe20000010100 */
[----:B------:R-:W-:Y:S01]  /*80b0*/  FSEL R219, R219, RZ, P0 ;  /* 0x000000ffdbdb7208 */ /* 0x000fe20000000000 */
[--C-:B------:R-:W-:Y:S03]  /*80c0*/  FFMA.FTZ R8, R8, UR4, -R218.reuse ;  /* 0x0000000408087c23 */ /* 0x100fe600080108da */
[----:B------:R3:W4:Y:S01]  /*80d0*/  MUFU.EX2 R226, R7 ;  /* 0x0000000700e27308 */ /* 0x0007220000000800 */
[----:B------:R-:W-:Y:S01]  /*80e0*/  FMUL.FTZ R0, R0, UR4 ;  /* 0x0000000400007c20 */ /* 0x000fe20008410000 */
[--C-:B------:R-:W-:Y:S01]  /*80f0*/  FFMA.FTZ R9, R9, UR4, -R218.reuse ;  /* 0x0000000409097c23 */ /* 0x100fe200080108da */
[--C-:B------:R-:W-:Y:S01]  /*8100*/  FFMA.FTZ R10, R10, UR4, -R219.reuse ;  /* 0x000000040a0a7c23 */ /* 0x100fe200080108db */
[--C-:B------:R-:W-:Y:S01]  /*8110*/  FFMA.FTZ R11, R11, UR4, -R219.reuse ;  /* 0x000000040b0b7c23 */ /* 0x100fe200080108db */
[--C-:B------:R-:W-:Y:S01]  /*8120*/  FFMA.FTZ R12, R12, UR4, -R218.reuse ;  /* 0x000000040c0c7c23 */ /* 0x100fe200080108da */
[----:B------:R-:W-:Y:S01]  /*8130*/  FFMA.FTZ R13, R13, UR4, -R218 ;  /* 0x000000040d0d7c23 */ /* 0x000fe200080108da */
[--C-:B------:R-:W-:Y:S03]  /*8140*/  FFMA.FTZ R14, R14, UR4, -R219.reuse ;  /* 0x000000040e0e7c23 */ /* 0x100fe600080108db */
[----:B------:R5:W-:Y:S01]  /*8150*/  MUFU.EX2 R232, R18 ;  /* 0x0000001200e87308 */ /* 0x000be20000000800 */
[----:B------:R-:W-:Y:S01]  /*8160*/  FFMA.FTZ R15, R15, UR4, -R219 ;  /* 0x000000040f0f7c23 */ /* 0x000fe200080108db */
[----:B------:R-:W-:Y:S01]  /*8170*/  LOP3.LUT P0, RZ, R213, 0x2, RZ, 0xc0, !PT ;  /* 0x00000002d5ff7812 */ /* 0x000fe2000780c0ff */
[C---:B-1----:R-:W-:Y:S01]  /*8180*/  FMUL.FTZ R6, R3.reuse, R178 ;  /* 0x000000b203067220 */ /* 0x042fe20000410000 */
[C---:B------:R-:W-:Y:S01]  /*8190*/  FMUL.FTZ R134, R3.reuse, R134 ;  /* 0x0000008603867220 */ /* 0x040fe20000410000 */
[----:B------:R-:W-:Y:S01]  /*81a0*/  FMUL.FTZ R135, R3, R135 ;  /* 0x0000008703877220 */ /* 0x000fe20000410000 */
[----:B------:R-:W-:Y:S01]  /*81b0*/  SEL R171, R244, 0xffffffe0, !P0 ;  /* 0xffffffe0f4ab7807 */ /* 0x000fe20004000000 */
[----:B------:R-:W-:Y:S01]  /*81c0*/  FMUL.FTZ R132, R165, R132 ;  /* 0x00000084a5847220 */ /* 0x000fe20000410000 */
[--C-:B--2---:R-:W-:Y:S02]  /*81d0*/  LOP3.LUT R5, R214, 0x1c0, R4.reuse, 0xf8, !PT ;  /* 0x000001c0d6057812 */ /* 0x104fe400078ef804 */
[----:B------:R-:W1:Y:S01]  /*81e0*/  MUFU.EX2 R230, R19 ;  /* 0x0000001300e67308 */ /* 0x000e620000000800 */
[----:B---3--:R-:W-:Y:S01]  /*81f0*/  FMUL.FTZ R7, R3, R179 ;  /* 0x000000b303077220 */ /* 0x008fe20000410000 */
[----:B------:R-:W-:Y:S01]  /*8200*/  FMUL.FTZ R133, R165, R133 ;  /* 0x00000085a5857220 */ /* 0x000fe20000410000 */
[----:B------:R-:W-:Y:S01]  /*8210*/  LOP3.LUT R169, R5, R169, RZ, 0x3c, !PT ;  /* 0x000000a905a97212 */ /* 0x000fe200078e3cff */
[----:B------:R-:W-:Y:S01]  /*8220*/  FMUL.FTZ R5, R165, R177 ;  /* 0x000000b1a5057220 */ /* 0x000fe20000410000 */
[----:B----4-:R-:W-:Y:S01]  /*8230*/  F2FP.F16.F32.PACK_AB R177, R226, R222 ;  /* 0x000000dee2b1723e */ /* 0x010fe200000000ff */
[--C-:B------:R-:W-:Y:S01]  /*8240*/  FFMA.FTZ R23, R23, UR4, -R217.reuse ;  /* 0x0000000417177c23 */ /* 0x100fe200080108d9 */
[----:B------:R-:W-:Y:S03]  /*8250*/  LOP3.LUT R169, R169, 0x200, R4, 0xf8, !PT ;  /* 0x00000200a9a97812 */ /* 0x000fe600078ef804 */
[----:B------:R-:W-:Y:S01]  /*8260*/  MUFU.EX2 R231, R16 ;  /* 0x0000001000e77308 */ /* 0x000fe20000000800 */
[----:B------:R-:W-:Y:S01]  /*8270*/  FMUL.FTZ R4, R165, R176 ;  /* 0x000000b0a5047220 */ /* 0x000fe20000410000 */
[----:B------:R-:W-:Y:S01]  /*8280*/  F2FP.F16.F32.PACK_AB R176, R227, R221 ;  /* 0x000000dde3b0723e */ /* 0x000fe200000000ff */
[----:B-----5:R-:W-:Y:S01]  /*8290*/  FMUL.FTZ R18, R3, R186 ;  /* 0x000000ba03127220 */ /* 0x020fe20000410000 */
[----:B------:R-:W-:Y:S01]  /*82a0*/  LEA R169, R169, UR5, 0x1 ;  /* 0x00000005a9a97c11 */ /* 0x000fe2000f8e08ff */
[--C-:B------:R-:W-:Y:S01]  /*82b0*/  FFMA.FTZ R22, R22, UR4, -R217.reuse ;  /* 0x0000000416167c23 */ /* 0x100fe200080108d9 */
[C---:B------:R-:W-:Y:S01]  /*82c0*/  FMUL.FTZ R146, R3.reuse, R146 ;  /* 0x0000009203927220 */ /* 0x040fe20000410000 */
[C---:B------:R-:W-:Y:S03]  /*82d0*/  FMUL.FTZ R147, R3.reuse, R147 ;  /* 0x0000009303937220 */ /* 0x040fe60000410000 */
[----:B------:R-:W2:Y:S01]  /*82e0*/  MUFU.EX2 R233, R17 ;  /* 0x0000001100e97308 */ /* 0x000ea20000000800 */
[----:B------:R-:W3:Y:S01]  /*82f0*/  LDSM.16.MT88.4 R204, [R169+0x8000] ;  /* 0x00800000a9cc783b */ /* 0x000ee20000004200 */
[----:B-1----:R-:W-:Y:S01]  /*8300*/  F2FP.F16.F32.PACK_AB R179, R230, R232 ;  /* 0x000000e8e6b3723e */ /* 0x002fe200000000ff */
[----:B------:R-:W-:Y:S01]  /*8310*/  FMUL.FTZ R19, R3, R187 ;  /* 0x000000bb03137220 */ /* 0x000fe20000410000 */
[----:B------:R-:W-:Y:S01]  /*8320*/  IADD3 R212, PT, PT, R171, R169, RZ ;  /* 0x000000a9abd47210 */ /* 0x000fe20007ffe0ff */
[----:B------:R-:W-:Y:S01]  /*8330*/  FMUL.FTZ R144, R165, R144 ;  /* 0x00000090a5907220 */ /* 0x000fe20000410000 */
[----:B------:R-:W-:Y:S01]  /*8340*/  IADD3 R170, PT, PT, R169, 0x8040, RZ ;  /* 0x00008040a9aa7810 */ /* 0x000fe20007ffe0ff */
[C---:B------:R-:W-:Y:S03]  /*8350*/  FMUL.FTZ R145, R165.reuse, R145 ;  /* 0x00000091a5917220 */ /* 0x040fe60000410000 */
[----:B------:R-:W1:Y:S01]  /*8360*/  MUFU.EX2 R2, R2 ;  /* 0x0000000200027308 */ /* 0x000e620000000800 */
[----:B------:R-:W4:Y:S01]  /*8370*/  LDSM.16.MT88.4 R208, [R212+0x8000] ;  /* 0x00800000d4d0783b */ /* 0x000f220000004200 */
[C---:B------:R-:W-:Y:S01]  /*8380*/  FMUL.FTZ R148, R165.reuse, R148 ;  /* 0x00000094a5947220 */ /* 0x040fe20000410000 */
[----:B------:R-:W-:Y:S01]  /*8390*/  FMUL.FTZ R149, R165, R149 ;  /* 0x00000095a5957220 */ /* 0x000fe20000410000 */
[C---:B------:R-:W-:Y:S01]  /*83a0*/  FMUL.FTZ R150, R3.reuse, R150 ;  /* 0x0000009603967220 */ /* 0x040fe20000410000 */
[----:B------:R-:W-:Y:S01]  /*83b0*/  FMUL.FTZ R151, R3, R151 ;  /* 0x0000009703977220 */ /* 0x000fe20000410000 */
[--C-:B------:R-:W-:Y:S01]  /*83c0*/  FFMA.FTZ R32, R32, UR4, -R216.reuse ;  /* 0x0000000420207c23 */ /* 0x100fe200080108d8 */
[----:B------:R-:W-:Y:S03]  /*83d0*/  FFMA.FTZ R33, R33, UR4, -R216 ;  /* 0x0000000421217c23 */ /* 0x000fe600080108d8 */
[----:B------:R-:W5:Y:S01]  /*83e0*/  MUFU.EX2 R0, R0 ;  /* 0x0000000000007308 */ /* 0x000f620000000800 */
[----:B--2---:R-:W-:Y:S01]  /*83f0*/  F2FP.F16.F32.PACK_AB R178, R233, R231 ;  /* 0x000000e7e9b2723e */ /* 0x004fe200000000ff */
[--C-:B------:R-:W-:Y:S01]  /*8400*/  FFMA.FTZ R38, R38, UR4, -R217.reuse ;  /* 0x0000000426267c23 */ /* 0x100fe200080108d9 */
[--C-:B------:R-:W-:Y:S01]  /*8410*/  FFMA.FTZ R39, R39, UR4, -R217.reuse ;  /* 0x0000000427277c23 */ /* 0x100fe200080108d9 */
[----:B------:R-:W-:Y:S01]  /*8420*/  FFMA.FTZ R51, R51, UR4, -R217 ;  /* 0x0000000433337c23 */ /* 0x000fe200080108d9 */
[--C-:B------:R-:W-:Y:S01]  /*8430*/  FFMA.FTZ R60, R60, UR4, -R218.reuse ;  /* 0x000000043c3c7c23 */ /* 0x100fe200080108da */
[--C-:B------:R-:W-:Y:S01]  /*8440*/  FFMA.FTZ R61, R61, UR4, -R218.reuse ;  /* 0x000000043d3d7c23 */ /* 0x100fe200080108da */
[--C-:B------:R-:W-:Y:S03]  /*8450*/  FFMA.FTZ R62, R62, UR4, -R219.reuse ;  /* 0x000000043e3e7c23 */ /* 0x100fe600080108db */
[----:B------:R2:W-:Y:S01]  /*8460*/  MUFU.EX2 R220, R8 ;  /* 0x0000000800dc7308 */ /* 0x0005e20000000800 */
[C---:B-1----:R-:W-:Y:S01]  /*8470*/  FMUL.FTZ R136, R2.reuse, R136 ;  /* 0x0000008802887220 */ /* 0x042fe20000410000 */
[C---:B------:R-:W-:Y:S01]  /*8480*/  FMUL.FTZ R137, R2.reuse, R137 ;  /* 0x0000008902897220 */ /* 0x040fe20000410000 */
[C---:B------:R-:W-:Y:S01]  /*8490*/  FMUL.FTZ R140, R2.reuse, R140 ;  /* 0x0000008c028c7220 */ /* 0x040fe20000410000 */
[C---:B------:R-:W-:Y:S01]  /*84a0*/  FMUL.FTZ R141, R2.reuse, R141 ;  /* 0x0000008d028d7220 */ /* 0x040fe20000410000 */
[C---:B------:R-:W-:Y:S01]  /*84b0*/  FMUL.FTZ R152, R2.reuse, R152 ;  /* 0x0000009802987220 */ /* 0x040fe20000410000 */
[C---:B------:R-:W-:Y:S01]  /*84c0*/  FMUL.FTZ R153, R2.reuse, R153 ;  /* 0x0000009902997220 */ /* 0x040fe20000410000 */
[C---:B------:R-:W-:Y:S03]  /*84d0*/  FMUL.FTZ R160, R2.reuse, R160 ;  /* 0x000000a002a07220 */ /* 0x040fe60000410000 */
[----:B------:R1:W4:Y:S01]  /*84e0*/  MUFU.EX2 R225, R9 ;  /* 0x0000000900e17308 */ /* 0x0003220000000800 */
[----:B------:R-:W-:Y:S01]  /*84f0*/  FMUL.FTZ R161, R2, R161 ;  /* 0x000000a102a17220 */ /* 0x000fe20000410000 */
[--C-:B------:R-:W-:Y:S01]  /*8500*/  FFMA.FTZ R40, R40, UR4, -R218.reuse ;  /* 0x0000000428287c23 */ /* 0x100fe200080108da */
[--C-:B------:R-:W-:Y:S01]  /*8510*/  FFMA.FTZ R41, R41, UR4, -R218.reuse ;  /* 0x0000000429297c23 */ /* 0x100fe200080108da */
[--C-:B------:R-:W-:Y:S01]  /*8520*/  FFMA.FTZ R42, R42, UR4, -R219.reuse ;  /* 0x000000042a2a7c23 */ /* 0x100fe200080108db */
[----:B------:R-:W-:Y:S01]  /*8530*/  FFMA.FTZ R43, R43, UR4, -R219 ;  /* 0x000000042b2b7c23 */ /* 0x000fe200080108db */
[--C-:B------:R-:W-:Y:S01]  /*8540*/  FFMA.FTZ R50, R50, UR4, -R217.reuse ;  /* 0x0000000432327c23 */ /* 0x100fe200080108d9 */
[--C-:B------:R-:W-:Y:S03]  /*8550*/  FFMA.FTZ R54, R54, UR4, -R217.reuse ;  /* 0x0000000436367c23 */ /* 0x100fe600080108d9 */
[----:B------:R4:W-:Y:S01]  /*8560*/  MUFU.EX2 R223, R10 ;  /* 0x0000000a00df7308 */ /* 0x0009e20000000800 */
[-C--:B---3--:R-:W-:Y:S05]  /*8570*/  HMMA.16816.F32 R4, R176, R204.reuse, R4 ;  /* 0x000000ccb004723c */ /* 0x088fea0000001804 */
[----:B--2---:R-:W-:Y:S01]  /*8580*/  FMUL.FTZ R8, R2, R172 ;  /* 0x000000ac02087220 */ /* 0x004fe20000410000 */
[----:B-----5:R-:W-:Y:S03]  /*8590*/  FMUL.FTZ R138, R0, R138 ;  /* 0x0000008a008a7220 */ /* 0x020fe60000410000 */
[----:B------:R2:W3:Y:S01]  /*85a0*/  MUFU.EX2 R224, R11 ;  /* 0x0000000b00e07308 */ /* 0x0004e20000000800 */
[----:B-1----:R-:W-:Y:S01]  /*85b0*/  FMUL.FTZ R9, R2, R173 ;  /* 0x000000ad02097220 */ /* 0x002fe20000410000 */
[----:B----4-:R-:W-:Y:S01]  /*85c0*/  F2FP.F16.F32.PACK_AB R172, R225, R220 ;  /* 0x000000dce1ac723e */ /* 0x010fe200000000ff */
[C---:B------:R-:W-:Y:S01]  /*85d0*/  FMUL.FTZ R139, R0.reuse, R139 ;  /* 0x0000008b008b7220 */ /* 0x040fe20000410000 */
[C---:B------:R-:W-:Y:S01]  /*85e0*/  FMUL.FTZ R142, R0.reuse, R142 ;  /* 0x0000008e008e7220 */ /* 0x040fe20000410000 */
[----:B------:R-:W-:Y:S01]  /*85f0*/  FMUL.FTZ R143, R0, R143 ;  /* 0x0000008f008f7220 */ /* 0x000fe20000410000 */
[--C-:B------:R-:W-:Y:S01]  /*8600*/  FFMA.FTZ R34, R34, UR4, -R217.reuse ;  /* 0x0000000422227c23 */ /* 0x100fe200080108d9 */
[----:B------:R-:W-:Y:S03]  /*8610*/  FFMA.FTZ R35, R35, UR4, -R217 ;  /* 0x0000000423237c23 */ /* 0x000fe600080108d9 */
[----:B------:R1:W-:Y:S01]  /*8620*/  MUFU.EX2 R16, R12 ;  /* 0x0000000c00107308 */ /* 0x0003e20000000800 */
[C---:B------:R-:W-:Y:S01]  /*8630*/  FMUL.FTZ R10, R0.reuse, R174 ;  /* 0x000000ae000a7220 */ /* 0x040fe20000410000 */
[C---:B------:R-:W-:Y:S01]  /*8640*/  FMUL.FTZ R154, R0.reuse, R154 ;  /* 0x0000009a009a7220 */ /* 0x040fe20000410000 */
[----:B------:R-:W-:Y:S01]  /*8650*/  FMUL.FTZ R155, R0, R155 ;  /* 0x0000009b009b7220 */ /* 0x000fe20000410000 */
[--C-:B------:R-:W-:Y:S01]  /*8660*/  FFMA.FTZ R24, R24, UR4, -R218.reuse ;  /* 0x0000000418187c23 */ /* 0x100fe200080108da */
[--C-:B------:R-:W-:Y:S01]  /*8670*/  FFMA.FTZ R25, R25, UR4, -R218.reuse ;  /* 0x0000000419197c23 */ /* 0x100fe200080108da */
[C---:B------:R-:W-:Y:S01]  /*8680*/  FMUL.FTZ R156, R165.reuse, R156 ;  /* 0x0000009ca59c7220 */ /* 0x040fe20000410000 */
[----:B------:R-:W-:Y:S03]  /*8690*/  FMUL.FTZ R157, R165, R157 ;  /* 0x0000009da59d7220 */ /* 0x000fe60000410000 */
[----:B------:R-:W4:Y:S01]  /*86a0*/  MUFU.EX2 R229, R13 ;  /* 0x0000000d00e57308 */ /* 0x000f220000000800 */
[----:B--2---:R-:W-:Y:S01]  /*86b0*/  FMUL.FTZ R11, R0, R175 ;  /* 0x000000af000b7220 */ /* 0x004fe20000410000 */
[----:B---3--:R-:W-:Y:S01]  /*86c0*/  F2FP.F16.F32.PACK_AB R173, R224, R223 ;  /* 0x000000dfe0ad723e */ /* 0x008fe200000000ff */
[C---:B------:R-:W-:Y:S01]  /*86d0*/  FMUL.FTZ R158, R3.reuse, R158 ;  /* 0x0000009e039e7220 */ /* 0x040fe20000410000 */
[----:B------:R-:W-:Y:S01]  /*86e0*/  FMUL.FTZ R159, R3, R159 ;  /* 0x0000009f039f7220 */ /* 0x000fe20000410000 */
[--C-:B------:R-:W-:Y:S01]  /*86f0*/  FFMA.FTZ R26, R26, UR4, -R219.reuse ;  /* 0x000000041a1a7c23 */ /* 0x100fe200080108db */
[--C-:B------:R-:W-:Y:S01]  /*8700*/  FFMA.FTZ R27, R27, UR4, -R219.reuse ;  /* 0x000000041b1b7c23 */ /* 0x100fe200080108db */
[----:B------:R-:W-:Y:S03]  /*8710*/  FMUL.FTZ R162, R0, R162 ;  /* 0x000000a200a27220 */ /* 0x000fe60000410000 */
[----:B------:R2:W-:Y:S01]  /*8720*/  MUFU.EX2 R17, R14 ;  /* 0x0000000e00117308 */ /* 0x0005e20000000800 */
[----:B-1----:R-:W-:Y:S01]  /*8730*/  FMUL.FTZ R12, R2, R180 ;  /* 0x000000b4020c7220 */ /* 0x002fe20000410000 */
[----:B------:R-:W-:Y:S01]  /*8740*/  IADD3 R180, PT, PT, R169, 0x8000, RZ ;  /* 0x00008000a9b47810 */ /* 0x000fe20007ffe0ff */
[----:B------:R-:W-:Y:S01]  /*8750*/  FMUL.FTZ R163, R0, R163 ;  /* 0x000000a300a37220 */ /* 0x000fe20000410000 */
[--C-:B------:R-:W-:Y:S01]  /*8760*/  FFMA.FTZ R28, R28, UR4, -R218.reuse ;  /* 0x000000041c1c7c23 */ /* 0x100fe200080108da */
[----:B------:R-:W-:Y:S01]  /*8770*/  FFMA.FTZ R30, R30, UR4, -R219 ;  /* 0x000000041e1e7c23 */ /* 0x000fe200080108db */
[----:B------:R-:W-:Y:S01]  /*8780*/  @P5 IADD3 R170, PT, PT, R180, -0x40, RZ ;  /* 0xffffffc0b4aa5810 */ /* 0x000fe20007ffe0ff */
[----:B------:R-:W-:Y:S03]  /*8790*/  FFMA.FTZ R29, R29, UR4, -R218 ;  /* 0x000000041d1d7c23 */ /* 0x000fe600080108da */
[----:B------:R-:W1:Y:S01]  /*87a0*/  MUFU.EX2 R228, R15 ;  /* 0x0000000f00e47308 */ /* 0x000e620000000800 */
[----:B----4-:R-:W-:Y:S01]  /*87b0*/  F2FP.F16.F32.PACK_AB R174, R229, R16 ;  /* 0x00000010e5ae723e */ /* 0x010fe200000000ff */
[----:B------:R-:W-:Y:S01]  /*87c0*/  FMUL.FTZ R13, R2, R181 ;  /* 0x000000b5020d7220 */ /* 0x000fe20000410000 */
[----:B------:R-:W-:Y:S01]  /*87d0*/  IADD3 R171, PT, PT, R171, R170, RZ ;  /* 0x000000aaabab7210 */ /* 0x000fe20007ffe0ff */
[----:B------:R-:W-:Y:S01]  /*87e0*/  FFMA.FTZ R65, R65, UR4, -R216 ;  /* 0x0000000441417c23 */ /* 0x000fe200080108d8 */
[--C-:B------:R-:W-:Y:S01]  /*87f0*/  FFMA.FTZ R66, R66, UR4, -R217.reuse ;  /* 0x0000000442427c23 */ /* 0x100fe200080108d9 */
[----:B------:R-:W-:Y:S01]  /*8800*/  FFMA.FTZ R67, R67, UR4, -R217 ;  /* 0x0000000443437c23 */ /* 0x000fe200080108d9 */
[--C-:B------:R-:W-:Y:S03]  /*8810*/  FFMA.FTZ R56, R56, UR4, -R218.reuse ;  /* 0x0000000438387c23 */ /* 0x100fe600080108da */
[----:B------:R3:W-:Y:S01]  /*8820*/  MUFU.EX2 R235, R25 ;  /* 0x0000001900eb7308 */ /* 0x0007e20000000800 */
[----:B--2---:R-:W-:Y:S01]  /*8830*/  FMUL.FTZ R14, R0, R182 ;  /* 0x000000b6000e7220 */ /* 0x004fe20000410000 */
[--C-:B------:R-:W-:Y:S01]  /*8840*/  FFMA.FTZ R57, R57, UR4, -R218.reuse ;  /* 0x0000000439397c23 */ /* 0x100fe200080108da */
[----:B------:R-:W-:Y:S01]  /*8850*/  FFMA.FTZ R58, R58, UR4, -R219 ;  /* 0x000000043a3a7c23 */ /* 0x000fe200080108db */
[----:B------:R-:W-:Y:S01]  /*8860*/  FFMA.FTZ R55, R55, UR4, -R217 ;  /* 0x0000000437377c23 */ /* 0x000fe200080108d9 */
[--C-:B------:R-:W-:Y:S01]  /*8870*/  FFMA.FTZ R59, R59, UR4, -R219.reuse ;  /* 0x000000043b3b7c23 */ /* 0x100fe200080108db */
[--C-:B------:R-:W-:Y:S01]  /*8880*/  FFMA.FTZ R44, R44, UR4, -R218.reuse ;  /* 0x000000042c2c7c23 */ /* 0x100fe200080108da */
[----:B------:R-:W-:Y:S03]  /*8890*/  FFMA.FTZ R45, R45, UR4, -R218 ;  /* 0x000000042d2d7c23 */ /* 0x000fe600080108da */
[----:B------:R2:W-:Y:S01]  /*88a0*/  MUFU.EX2 R234, R27 ;  /* 0x0000001b00ea7308 */ /* 0x0005e20000000800 */
[----:B-1----:R-:W-:Y:S01]  /*88b0*/  F2FP.F16.F32.PACK_AB R175, R228, R17 ;  /* 0x00000011e4af723e */ /* 0x002fe200000000ff */
[----:B------:R-:W-:Y:S01]  /*88c0*/  FMUL.FTZ R15, R0, R183 ;  /* 0x000000b7000f7220 */ /* 0x000fe20000410000 */
[--C-:B------:R-:W-:Y:S01]  /*88d0*/  FFMA.FTZ R46, R46, UR4, -R219.reuse ;  /* 0x000000042e2e7c23 */ /* 0x100fe200080108db */
[----:B------:R-:W1:Y:S01]  /*88e0*/  LDSM.16.MT88.4 R180, [R170] ;  /* 0x00000000aab4783b */ /* 0x000e620000004200 */
[--C-:B------:R-:W-:Y:S01]  /*88f0*/  FFMA.FTZ R47, R47, UR4, -R219.reuse ;  /* 0x000000042f2f7c23 */ /* 0x100fe200080108db */
[--C-:B------:R-:W-:Y:S01]  /*8900*/  FFMA.FTZ R64, R64, UR4, -R216.reuse ;  /* 0x0000000440407c23 */ /* 0x100fe200080108d8 */
[----:B------:R-:W-:Y:S01]  /*8910*/  FFMA.FTZ R63, R63, UR4, -R219 ;  /* 0x000000043f3f7c23 */ /* 0x000fe200080108db */
[C---:B------:R-:W-:Y:S04]  /*8920*/  HMMA.16816.F32 R8, R172.reuse, R204, R8 ;  /* 0x000000ccac08723c */ /* 0x040fe80000001808 */
[----:B---3--:R-:W-:Y:S01]  /*8930*/  FMUL.FTZ R25, R2, R197 ;  /* 0x000000c502197220 */ /* 0x008fe20000410000 */
[----:B------:R-:W-:Y:S01]  /*8940*/  MOV R205, R17 ;  /* 0x0000001100cd7202 */ /* 0x000fe20000000f00 */
[----:B------:R-:W-:Y:S01]  /*8950*/  MUFU.EX2 R197, R38 ;  /* 0x0000002600c57308 */ /* 0x000fe20000000800 */
[C---:B------:R-:W-:Y:S01]  /*8960*/  FMUL.FTZ R17, R165.reuse, R185 ;  /* 0x000000b9a5117220 */ /* 0x040fe20000410000 */
[-C--:B------:R-:W-:Y:S03]  /*8970*/  HMMA.16816.F32 R12, R172, R206.reuse, R12 ;  /* 0x000000ceac0c723c */ /* 0x080fe6000000180c */
[----:B------:R-:W-:Y:S01]  /*8980*/  MOV R204, R16 ;  /* 0x0000001000cc7202 */ /* 0x000fe20000000f00 */
[----:B------:R-:W-:Y:S01]  /*8990*/  FMUL.FTZ R16, R165, R184 ;  /* 0x000000b8a5107220 */ /* 0x000fe20000410000 */
[----:B--2---:R-:W-:Y:S03]  /*89a0*/  FMUL.FTZ R27, R0, R199 ;  /* 0x000000c7001b7220 */ /* 0x004fe60000410000 */
[----:B------:R2:W3:Y:S01]  /*89b0*/  MUFU.EX2 R185, R21 ;  /* 0x0000001500b97308 */ /* 0x0004e20000000800 */
[--C-:B------:R-:W-:Y:S01]  /*89c0*/  FFMA.FTZ R101, R101, UR4, -R216.reuse ;  /* 0x0000000465657c23 */ /* 0x100fe200080108d8 */
[----:B------:R-:W-:Y:S01]  /*89d0*/  FFMA.FTZ R112, R112, UR4, -R216 ;  /* 0x0000000470707c23 */ /* 0x000fe200080108d8 */
[--C-:B------:R-:W-:Y:S01]  /*89e0*/  FFMA.FTZ R70, R70, UR4, -R217.reuse ;  /* 0x0000000446467c23 */ /* 0x100fe200080108d9 */
[--C-:B------:R-:W-:Y:S01]  /*89f0*/  FFMA.FTZ R71, R71, UR4, -R217.reuse ;  /* 0x0000000447477c23 */ /* 0x100fe200080108d9 */
[C---:B------:R-:W-:Y:S05]  /*8a00*/  HMMA.16816.F32 R16, R176.reuse, R206, R16 ;  /* 0x000000ceb010723c */ /* 0x040fea0000001810 */
[----:B------:R4:W5:Y:S01]  /*8a10*/  MUFU.EX2 R184, R22 ;  /* 0x0000001600b87308 */ /* 0x0009620000000800 */
[----:B------:R-:W-:Y:S01]  /*8a20*/  MOV R207, R232 ;  /* 0x000000e800cf7202 */ /* 0x000fe20000000f00 */
[--C-:B------:R-:W-:Y:S01]  /*8a30*/  FFMA.FTZ R82, R82, UR4, -R217.reuse ;  /* 0x0000000452527c23 */ /* 0x100fe200080108d9 */
[--C-:B------:R-:W-:Y:S01]  /*8a40*/  FFMA.FTZ R83, R83, UR4, -R217.reuse ;  /* 0x0000000453537c23 */ /* 0x100fe200080108d9 */
[--C-:B------:R-:W-:Y:S01]  /*8a50*/  FFMA.FTZ R86, R86, UR4, -R217.reuse ;  /* 0x0000000456567c23 */ /* 0x100fe200080108d9 */
[-C--:B------:R-:W-:Y:S05]  /*8a60*/  HMMA.16816.F32 R132, R176, R208.reuse, R132 ;  /* 0x000000d0b084723c */ /* 0x080fea0000001884 */
[----:B------:R1:W5:Y:S01]  /*8a70*/  MUFU.EX2 R232, R20 ;  /* 0x0000001400e87308 */ /* 0x0003620000000800 */
[----:B--2---:R-:W-:Y:S01]  /*8a80*/  FMUL.FTZ R21, R2, R189 ;  /* 0x000000bd02157220 */ /* 0x004fe20000410000 */
[----:B---3--:R-:W-:Y:S01]  /*8a90*/  MOV R189, R185 ;  /* 0x000000b900bd7202 */ /* 0x008fe20000000f00 */
[--C-:B------:R-:W-:Y:S01]  /*8aa0*/  FFMA.FTZ R87, R87, UR4, -R217.reuse ;  /* 0x0000000457577c23 */ /* 0x100fe200080108d9 */
[--C-:B------:R-:W-:Y:S01]  /*8ab0*/  FFMA.FTZ R98, R98, UR4, -R217.reuse ;  /* 0x0000000462627c23 */ /* 0x100fe200080108d9 */
[C---:B------:R-:W-:Y:S05]  /*8ac0*/  HMMA.16816.F32 R136, R172.reuse, R208, R136 ;  /* 0x000000d0ac88723c */ /* 0x040fea0000001888 */
[----:B------:R-:W-:Y:S01]  /*8ad0*/  MUFU.EX2 R199, R39 ;  /* 0x0000002700c77308 */ /* 0x000fe20000000800 */
[----:B----4-:R-:W-:Y:S01]  /*8ae0*/  FMUL.FTZ R22, R0, R190 ;  /* 0x000000be00167220 */ /* 0x010fe20000410000 */
[--C-:B------:R-:W-:Y:S01]  /*8af0*/  FFMA.FTZ R99, R99, UR4, -R217.reuse ;  /* 0x0000000463637c23 */ /* 0x100fe200080108d9 */
[--C-:B------:R-:W-:Y:S01]  /*8b00*/  FFMA.FTZ R102, R102, UR4, -R217.reuse ;  /* 0x0000000466667c23 */ /* 0x100fe200080108d9 */
[--C-:B------:R-:W-:Y:S01]  /*8b10*/  FFMA.FTZ R103, R103, UR4, -R217.reuse ;  /* 0x0000000467677c23 */ /* 0x100fe200080108d9 */
[-C--:B------:R-:W-:Y:S05]  /*8b20*/  HMMA.16816.F32 R140, R172, R210.reuse, R140 ;  /* 0x000000d2ac8c723c */ /* 0x080fea000000188c */
[----:B------:R2:W-:Y:S01]  /*8b30*/  MUFU.EX2 R208, R33 ;  /* 0x0000002100d07308 */ /* 0x0005e20000000800 */
[----:B-1----:R-:W-:Y:S01]  /*8b40*/  FMUL.FTZ R20, R2, R188 ;  /* 0x000000bc02147220 */ /* 0x002fe20000410000 */
[--C-:B------:R-:W-:Y:S01]  /*8b50*/  FFMA.FTZ R114, R114, UR4, -R217.reuse ;  /* 0x0000000472727c23 */ /* 0x100fe200080108d9 */
[--C-:B------:R-:W-:Y:S01]  /*8b60*/  FFMA.FTZ R115, R115, UR4, -R217.reuse ;  /* 0x0000000473737c23 */ /* 0x100fe200080108d9 */
[--C-:B------:R-:W-:Y:S01]  /*8b70*/  FFMA.FTZ R118, R118, UR4, -R217.reuse ;  /* 0x0000000476767c23 */ /* 0x100fe200080108d9 */
[C---:B------:R-:W-:Y:S05]  /*8b80*/  HMMA.16816.F32 R144, R176.reuse, R210, R144 ;  /* 0x000000d2b090723c */ /* 0x040fea0000001890 */
[----:B------:R1:W3:Y:S01]  /*8b90*/  MUFU.EX2 R188, R23 ;  /* 0x0000001700bc7308 */ /* 0x0002e20000000800 */
[----:B------:R-:W-:Y:S01]  /*8ba0*/  FFMA.FTZ R119, R119, UR4, -R217 ;  /* 0x0000000477777c23 */ /* 0x000fe200080108d9 */
[--C-:B------:R-:W-:Y:S01]  /*8bb0*/  FFMA.FTZ R72, R72, UR4, -R218.reuse ;  /* 0x0000000448487c23 */ /* 0x100fe200080108da */
[--C-:B------:R-:W-:Y:S01]  /*8bc0*/  FFMA.FTZ R104, R104, UR4, -R218.reuse ;  /* 0x0000000468687c23 */ /* 0x100fe200080108da */
[----:B------:R-:W-:Y:S01]  /*8bd0*/  FFMA.FTZ R105, R105, UR4, -R218 ;  /* 0x0000000469697c23 */ /* 0x000fe200080108da */
[-C--:B------:R-:W-:Y:S05]  /*8be0*/  HMMA.16816.F32 R148, R176, R180.reuse, R148 ;  /* 0x000000b4b094723c */ /* 0x080fea0000001894 */
[----:B------:R4:W3:Y:S01]  /*8bf0*/  MUFU.EX2 R210, R32 ;  /* 0x0000002000d27308 */ /* 0x0008e20000000800 */
[----:B--2---:R-:W-:Y:S01]  /*8c00*/  FMUL.FTZ R33, R165, R193 ;  /* 0x000000c1a5217220 */ /* 0x004fe20000410000 */
[--C-:B------:R-:W-:Y:S01]  /*8c10*/  FFMA.FTZ R68, R68, UR4, -R216.reuse ;  /* 0x0000000444447c23 */ /* 0x100fe200080108d8 */
[--C-:B------:R-:W-:Y:S01]  /*8c20*/  FFMA.FTZ R69, R69, UR4, -R216.reuse ;  /* 0x0000000445457c23 */ /* 0x100fe200080108d8 */
[--C-:B------:R-:W-:Y:S01]  /*8c30*/  FFMA.FTZ R80, R80, UR4, -R216.reuse ;  /* 0x0000000450507c23 */ /* 0x100fe200080108d8 */
[--C-:B------:R-:W-:Y:S01]  /*8c40*/  FFMA.FTZ R81, R81, UR4, -R216.reuse ;  /* 0x0000000451517c23 */ /* 0x100fe200080108d8 */
[--C-:B------:R-:W-:Y:S01]  /*8c50*/  FFMA.FTZ R84, R84, UR4, -R216.reuse ;  /* 0x0000000454547c23 */ /* 0x100fe200080108d8 */
[--C-:B------:R-:W-:Y:S03]  /*8c60*/  FFMA.FTZ R85, R85, UR4, -R216.reuse ;  /* 0x0000000455557c23 */ /* 0x100fe600080108d8 */
[----:B------:R2:W-:Y:S01]  /*8c70*/  MUFU.EX2 R211, R34 ;  /* 0x0000002200d37308 */ /* 0x0005e20000000800 */
[----:B-1----:R-:W-:Y:S01]  /*8c80*/  FMUL.FTZ R23, R0, R191 ;  /* 0x000000bf00177220 */ /* 0x002fe20000410000 */
[----:B-----5:R-:W-:Y:S01]  /*8c90*/  MOV R191, R184 ;  /* 0x000000b800bf7202 */ /* 0x020fe20000000f00 */
[--C-:B------:R-:W-:Y:S01]  /*8ca0*/  FFMA.FTZ R96, R96, UR4, -R216.reuse ;  /* 0x0000000460607c23 */ /* 0x100fe200080108d8 */
[----:B------:R-:W1:Y:S01]  /*8cb0*/  LDSM.16.MT88.4 R184, [R171] ;  /* 0x00000000abb8783b */ /* 0x000e620000004200 */
[--C-:B------:R-:W-:Y:S01]  /*8cc0*/  FFMA.FTZ R97, R97, UR4, -R216.reuse ;  /* 0x0000000461617c23 */ /* 0x100fe200080108d8 */
[--C-:B------:R-:W-:Y:S01]  /*8cd0*/  FFMA.FTZ R100, R100, UR4, -R216.reuse ;  /* 0x0000000464647c23 */ /* 0x100fe200080108d8 */
[--C-:B------:R-:W-:Y:S01]  /*8ce0*/  FFMA.FTZ R113, R113, UR4, -R216.reuse ;  /* 0x0000000471717c23 */ /* 0x100fe200080108d8 */
[C---:B------:R-:W-:Y:S02]  /*8cf0*/  HMMA.16816.F32 R20, R172.reuse, R180, R20 ;  /* 0x000000b4ac14723c */ /* 0x040fe40000001814 */
[----:B------:R5:W3:Y:S02]  /*8d00*/  MUFU.EX2 R206, R35 ;  /* 0x0000002300ce7308 */ /* 0x000ae40000000800 */
[----:B----4-:R-:W-:Y:S01]  /*8d10*/  FMUL.FTZ R32, R165, R192 ;  /* 0x000000c0a5207220 */ /* 0x010fe20000410000 */
[--C-:B------:R-:W-:Y:S01]  /*8d20*/  FFMA.FTZ R116, R116, UR4, -R216.reuse ;  /* 0x0000000474747c23 */ /* 0x100fe200080108d8 */
[--C-:B------:R-:W-:Y:S01]  /*8d30*/  FFMA.FTZ R117, R117, UR4, -R216.reuse ;  /* 0x0000000475757c23 */ /* 0x100fe200080108d8 */
[--C-:B------:R-:W-:Y:S01]  /*8d40*/  FFMA.FTZ R128, R128, UR4, -R216.reuse ;  /* 0x0000000480807c23 */ /* 0x100fe200080108d8 */
[-C--:B------:R-:W-:Y:S04]  /*8d50*/  HMMA.16816.F32 R152, R172, R182.reuse, R152 ;  /* 0x000000b6ac98723c */ /* 0x080fe80000001898 */
[----:B------:R4:W3:Y:S01]  /*8d60*/  MUFU.EX2 R193, R26 ;  /* 0x0000001a00c17308 */ /* 0x0008e20000000800 */
[----:B--2---:R-:W-:Y:S01]  /*8d70*/  FMUL.FTZ R34, R3, R194 ;  /* 0x000000c203227220 */ /* 0x004fe20000410000 */
[----:B------:R-:W-:Y:S01]  /*8d80*/  FFMA.FTZ R216, R129, UR4, -R216 ;  /* 0x0000000481d87c23 */ /* 0x000fe200080108d8 */
[--C-:B------:R-:W-:Y:S01]  /*8d90*/  FFMA.FTZ R73, R73, UR4, -R218.reuse ;  /* 0x0000000449497c23 */ /* 0x100fe200080108da */
[--C-:B------:R-:W-:Y:S01]  /*8da0*/  FFMA.FTZ R76, R76, UR4, -R218.reuse ;  /* 0x000000044c4c7c23 */ /* 0x100fe200080108da */
[--C-:B------:R-:W-:Y:S01]  /*8db0*/  FFMA.FTZ R77, R77, UR4, -R218.reuse ;  /* 0x000000044d4d7c23 */ /* 0x100fe200080108da */
[--C-:B------:R-:W-:Y:S04]  /*8dc0*/  FFMA.FTZ R74, R74, UR4, -R219.reuse ;  /* 0x000000044a4a7c23 */ /* 0x100fe800080108db */
[----:B------:R2:W-:Y:S01]  /*8dd0*/  MUFU.EX2 R190, R24 ;  /* 0x0000001800be7308 */ /* 0x0005e20000000800 */
[----:B-----5:R-:W-:Y:S01]  /*8de0*/  FMUL.FTZ R35, R3, R195 ;  /* 0x000000c303237220 */ /* 0x020fe20000410000 */
[--C-:B------:R-:W-:Y:S01]  /*8df0*/  FFMA.FTZ R75, R75, UR4, -R219.reuse ;  /* 0x000000044b4b7c23 */ /* 0x100fe200080108db */
[--C-:B------:R-:W-:Y:S01]  /*8e00*/  FFMA.FTZ R78, R78, UR4, -R219.reuse ;  /* 0x000000044e4e7c23 */ /* 0x100fe200080108db */
[--C-:B------:R-:W-:Y:S01]  /*8e10*/  FFMA.FTZ R79, R79, UR4, -R219.reuse ;  /* 0x000000044f4f7c23 */ /* 0x100fe200080108db */
[--C-:B------:R-:W-:Y:S01]  /*8e20*/  FFMA.FTZ R88, R88, UR4, -R218.reuse ;  /* 0x0000000458587c23 */ /* 0x100fe200080108da */
[--C-:B------:R-:W-:Y:S01]  /*8e30*/  FFMA.FTZ R89, R89, UR4, -R218.reuse ;  /* 0x0000000459597c23 */ /* 0x100fe200080108da */
[--C-:B------:R-:W-:Y:S01]  /*8e40*/  FFMA.FTZ R92, R92, UR4, -R218.reuse ;  /* 0x000000045c5c7c23 */ /* 0x100fe200080108da */
[C---:B------:R-:W-:Y:S01]  /*8e50*/  HMMA.16816.F32 R32, R176.reuse, R182, R32 ;  /* 0x000000b6b020723c */ /* 0x040fe20000001820 */
[----:B------:R-:W5:Y:S01]  /*8e60*/  LDSM.16.MT88.4 R180, [R169+0x8800] ;  /* 0x00880000a9b4783b */ /* 0x000f620000004200 */
[----:B------:R3:W-:Y:S02]  /*8e70*/  MUFU.EX2 R195, R28 ;  /* 0x0000001c00c37308 */ /* 0x0007e40000000800 */
[----:B----4-:R-:W-:Y:S01]  /*8e80*/  FMUL.FTZ R26, R0, R198 ;  /* 0x000000c6001a7220 */ /* 0x010fe20000410000 */
[--C-:B------:R-:W-:Y:S01]  /*8e90*/  FFMA.FTZ R93, R93, UR4, -R218.reuse ;  /* 0x000000045d5d7c23 */ /* 0x100fe200080108da */
[--C-:B------:R-:W-:Y:S01]  /*8ea0*/  FFMA.FTZ R90, R90, UR4, -R219.reuse ;  /* 0x000000045a5a7c23 */ /* 0x100fe200080108db */
[--C-:B------:R-:W-:Y:S01]  /*8eb0*/  FFMA.FTZ R91, R91, UR4, -R219.reuse ;  /* 0x000000045b5b7c23 */ /* 0x100fe200080108db */
[--C-:B------:R-:W-:Y:S01]  /*8ec0*/  FFMA.FTZ R94, R94, UR4, -R219.reuse ;  /* 0x000000045e5e7c23 */ /* 0x100fe200080108db */
[----:B--2---:R-:W-:Y:S03]  /*8ed0*/  FMUL.FTZ R24, R2, R196 ;  /* 0x000000c402187220 */ /* 0x004fe60000410000 */
[----:B------:R2:W-:Y:S01]  /*8ee0*/  MUFU.EX2 R192, R30 ;  /* 0x0000001e00c07308 */ /* 0x0005e20000000800 */
[-C--:B-1----:R-:W-:Y:S03]  /*8ef0*/  HMMA.16816.F32 R156, R176, R184.reuse, R156 ;  /* 0x000000b8b09c723c */ /* 0x082fe6000000189c */
[--C-:B------:R-:W-:Y:S01]  /*8f00*/  FFMA.FTZ R95, R95, UR4, -R219.reuse ;  /* 0x000000045f5f7c23 */ /* 0x100fe200080108db */
[--C-:B------:R-:W-:Y:S01]  /*8f10*/  FFMA.FTZ R108, R108, UR4, -R218.reuse ;  /* 0x000000046c6c7c23 */ /* 0x100fe200080108da */
[--C-:B------:R-:W-:Y:S01]  /*8f20*/  FFMA.FTZ R109, R109, UR4, -R218.reuse ;  /* 0x000000046d6d7c23 */ /* 0x100fe200080108da */
[--C-:B------:R-:W-:Y:S03]  /*8f30*/  FFMA.FTZ R106, R106, UR4, -R219.reuse ;  /* 0x000000046a6a7c23 */ /* 0x100fe600080108db */
[----:B------:R1:W4:Y:S01]  /*8f40*/  MUFU.EX2 R209, R29 ;  /* 0x0000001d00d17308 */ /* 0x0003220000000800 */
[C---:B------:R-:W-:Y:S04]  /*8f50*/  HMMA.16816.F32 R160, R172.reuse, R184, R160 ;  /* 0x000000b8aca0723c */ /* 0x040fe800000018a0 */
[--C-:B------:R-:W-:Y:S01]  /*8f60*/  FFMA.FTZ R184, R31, UR4, -R219.reuse ;  /* 0x000000041fb87c23 */ /* 0x100fe200080108db */
[----:B------:R-:W-:Y:S01]  /*8f70*/  FMUL.FTZ R31, R3, R203 ;  /* 0x000000cb031f7220 */ /* 0x000fe20000410000 */
[----:B---3--:R-:W-:Y:S03]  /*8f80*/  FMUL.FTZ R28, R165, R200 ;  /* 0x000000c8a51c7220 */ /* 0x008fe60000410000 */
[----:B------:R-:W-:Y:S01]  /*8f90*/  MUFU.EX2 R194, R40 ;  /* 0x0000002800c27308 */ /* 0x000fe20000000800 */
[-C--:B------:R-:W-:Y:S03]  /*8fa0*/  HMMA.16816.F32 R24, R172, R186.reuse, R24 ;  /* 0x000000baac18723c */ /* 0x080fe60000001818 */
[----:B--2---:R-:W-:Y:S01]  /*8fb0*/  FMUL.FTZ R30, R3, R202 ;  /* 0x000000ca031e7220 */ /* 0x004fe20000410000 */
[----:B------:R-:W-:Y:S01]  /*8fc0*/  F2FP.F16.F32.PACK_AB R172, R189, R232 ;  /* 0x000000e8bdac723e */ /* 0x000fe200000000ff */
[--C-:B------:R-:W-:Y:S01]  /*8fd0*/  FFMA.FTZ R107, R107, UR4, -R219.reuse ;  /* 0x000000046b6b7c23 */ /* 0x100fe200080108db */
[----:B------:R-:W-:Y:S03]  /*8fe0*/  F2FP.F16.F32.PACK_AB R173, R188, R191 ;  /* 0x000000bfbcad723e */ /* 0x000fe600000000ff */
[----:B------:R2:W3:Y:S01]  /*8ff0*/  MUFU.EX2 R203, R184 ;  /* 0x000000b800cb7308 */ /* 0x0004e20000000800 */
[----:B-1----:R-:W-:Y:S01]  /*9000*/  FMUL.FTZ R29, R165, R201 ;  /* 0x000000c9a51d7220 */ /* 0x002fe20000410000 */
[----:B------:R-:W-:Y:S01]  /*9010*/  F2FP.F16.F32.PACK_AB R174, R208, R210 ;  /* 0x000000d2d0ae723e */ /* 0x000fe200000000ff */
[--C-:B------:R-:W-:Y:S01]  /*9020*/  FFMA.FTZ R110, R110, UR4, -R219.reuse ;  /* 0x000000046e6e7c23 */ /* 0x100fe200080108db */
[----:B------:R-:W-:Y:S01]  /*9030*/  F2FP.F16.F32.PACK_AB R175, R206, R211 ;  /* 0x000000d3ceaf723e */ /* 0x000fe200000000ff */
[--C-:B------:R-:W-:Y:S01]  /*9040*/  FFMA.FTZ R111, R111, UR4, -R219.reuse ;  /* 0x000000046f6f7c23 */ /* 0x100fe200080108db */
[--C-:B------:R-:W-:Y:S01]  /*9050*/  FFMA.FTZ R120, R120, UR4, -R218.reuse ;  /* 0x0000000478787c23 */ /* 0x100fe200080108da */
[--C-:B------:R-:W-:Y:S01]  /*9060*/  FFMA.FTZ R124, R124, UR4, -R218.reuse ;  /* 0x000000047c7c7c23 */ /* 0x100fe200080108da */
[----:B------:R-:W-:Y:S02]  /*9070*/  HMMA.16816.F32 R28, R176, R186, R28 ;  /* 0x000000bab01c723c */ /* 0x000fe4000000181c */
[----:B------:R-:W-:Y:S02]  /*9080*/  MUFU.EX2 R201, R36 ;  /* 0x0000002400c97308 */ /* 0x000fe40000000800 */
[----:B------:R-:W-:Y:S01]  /*9090*/  F2FP.F16.F32.PACK_AB R177, R234, R193 ;  /* 0x000000c1eab1723e */ /* 0x000fe200000000ff */
[--C-:B------:R-:W-:Y:S01]  /*90a0*/  FFMA.FTZ R122, R122, UR4, -R219.reuse ;  /* 0x000000047a7a7c23 */ /* 0x100fe200080108db */
[----:B----4-:R-:W-:Y:S01]  /*90b0*/  F2FP.F16.F32.PACK_AB R178, R209, R195 ;  /* 0x000000c3d1b2723e */ /* 0x010fe200000000ff */
[--C-:B------:R-:W-:Y:S01]  /*90c0*/  FFMA.FTZ R123, R123, UR4, -R219.reuse ;  /* 0x000000047b7b7c23 */ /* 0x100fe200080108db */
[-C--:B-----5:R-:W-:Y:S01]  /*90d0*/  HMMA.16816.F32 R4, R172, R180.reuse, R4 ;  /* 0x000000b4ac04723c */ /* 0x0a0fe20000001804 */
[----:B--2---:R-:W1:Y:S03]  /*90e0*/  LDSM.16.MT88.4 R184, [R212+0x8800] ;  /* 0x00880000d4b8783b */ /* 0x004e660000004200 */
[----:B------:R2:W-:Y:S01]  /*90f0*/  MUFU.EX2 R202, R37 ;  /* 0x0000002500ca7308 */ /* 0x0005e20000000800 */
[----:B---3--:R-:W-:Y:S01]  /*9100*/  F2FP.F16.F32.PACK_AB R179, R203, R192 ;  /* 0x000000c0cbb3723e */ /* 0x008fe200000000ff */
[--C-:B------:R-:W-:Y:S01]  /*9110*/  FFMA.FTZ R126, R126, UR4, -R219.reuse ;  /* 0x000000047e7e7c23 */ /* 0x100fe200080108db */
[----:B------:R-:W-:Y:S01]  /*9120*/  F2FP.F16.F32.PACK_AB R176, R235, R190 ;  /* 0x000000beebb0723e */ /* 0x000fe200000000ff */
[----:B------:R-:W-:Y:S06]  /*9130*/  FFMA.FTZ R219, R127, UR4, -R219 ;  /* 0x000000047fdb7c23 */ /* 0x000fec00080108db */
[----:B------:R-:W-:Y:S01]  /*9140*/  MUFU.EX2 R196, R41 ;  /* 0x0000002900c47308 */ /* 0x000fe20000000800 */
[C---:B------:R-:W-:Y:S09]  /*9150*/  HMMA.16816.F32 R8, R176.reuse, R180, R8 ;  /* 0x000000b4b008723c */ /* 0x040ff20000001808 */
[----:B------:R-:W-:Y:S01]  /*9160*/  MUFU.EX2 R200, R48 ;  /* 0x0000003000c87308 */ /* 0x000fe20000000800 */
[----:B--2---:R-:W-:Y:S01]  /*9170*/  LDSM.16.MT88.4 R36, [R171+0x800] ;  /* 0x00080000ab24783b */ /* 0x004fe20000004200 */
[-C--:B------:R-:W-:Y:S08]  /*9180*/  HMMA.16816.F32 R12, R176, R182.reuse, R12 ;  /* 0x000000b6b00c723c */ /* 0x080ff0000000180c */
[----:B------:R-:W-:Y:S01]  /*9190*/  MUFU.EX2 R198, R50 ;  /* 0x0000003200c67308 */ /* 0x000fe20000000800 */
[C---:B------:R-:W-:Y:S01]  /*91a0*/  HMMA.16816.F32 R16, R172.reuse, R182, R16 ;  /* 0x000000b6ac10723c */ /* 0x040fe20000001810 */
[----:B------:R-:W2:Y:S08]  /*91b0*/  LDSM.16.MT88.4 R180, [R170+0x800] ;  /* 0x00080000aab4783b */ /* 0x000eb00000004200 */
[----:B------:R3:W-:Y:S01]  /*91c0*/  MUFU.EX2 R129, R63 ;  /* 0x0000003f00817308 */ /* 0x0007e20000000800 */
[-C--:B-1----:R-:W-:Y:S09]  /*91d0*/  HMMA.16816.F32 R132, R172, R184.reuse, R132 ;  /* 0x000000b8ac84723c */ /* 0x082ff20000001884 */
[----:B------:R-:W-:Y:S01]  /*91e0*/  MUFU.EX2 R72, R72 ;  /* 0x0000004800487308 */ /* 0x000fe20000000800 */
[C---:B------:R-:W-:Y:S09]  /*91f0*/  HMMA.16816.F32 R136, R176.reuse, R184, R136 ;  /* 0x000000b8b088723c */ /* 0x040ff20000001888 */
[----:B------:R-:W-:Y:S01]  /*9200*/  MUFU.EX2 R185, R51 ;  /* 0x0000003300b97308 */ /* 0x000fe20000000800 */
[--C-:B---3--:R-:W-:Y:S01]  /*9210*/  FFMA.FTZ R63, R121, UR4, -R218.reuse ;  /* 0x00000004793f7c23 */ /* 0x108fe200080108da */
[----:B------:R-:W-:Y:S01]  /*9220*/  FFMA.FTZ R218, R125, UR4, -R218 ;  /* 0x000000047dda7c23 */ /* 0x000fe200080108da */
[-C--:B------:R-:W-:Y:S07]  /*9230*/  HMMA.16816.F32 R140, R176, R186.reuse, R140 ;  /* 0x000000bab08c723c */ /* 0x080fee000000188c */
[----:B------:R1:W3:Y:S01]  /*9240*/  MUFU.EX2 R184, R49 ;  /* 0x0000003100b87308 */ /* 0x0002e20000000800 */
[C---:B------:R-:W-:Y:S09]  /*9250*/  HMMA.16816.F32 R144, R172.reuse, R186, R144 ;  /* 0x000000baac90723c */ /* 0x040ff20000001890 */
[----:B------:R-:W-:Y:S01]  /*9260*/  MUFU.EX2 R101, R101 ;  /* 0x0000006500657308 */ /* 0x000fe20000000800 */
[----:B------:R-:W-:Y:S02]  /*9270*/  MOV R186, R211 ;  /* 0x000000d300ba7202 */ /* 0x000fe40000000f00 */
[----:B------:R-:W-:Y:S01]  /*9280*/  MOV R187, R208 ;  /* 0x000000d000bb7202 */ /* 0x000fe20000000f00 */
[-C--:B--2---:R-:W-:Y:S06]  /*9290*/  HMMA.16816.F32 R148, R172, R180.reuse, R148 ;  /* 0x000000b4ac94723c */ /* 0x084fec0000001894 */
[----:B------:R-:W-:Y:S01]  /*92a0*/  MUFU.EX2 R112, R112 ;  /* 0x0000007000707308 */ /* 0x000fe20000000800 */
[----:B-1----:R-:W-:Y:S01]  /*92b0*/  LDSM.16.MT88.4 R48, [R212+0x9000] ;  /* 0x00900000d430783b */ /* 0x002fe20000004200 */
[----:B------:R-:W-:Y:S01]  /*92c0*/  MOV R208, R228 ;  /* 0x000000e400d07202 */ /* 0x000fe20000000f00 */
[C---:B------:R-:W-:Y:S07]  /*92d0*/  HMMA.16816.F32 R20, R176.reuse, R180, R20 ;  /* 0x000000b4b014723c */ /* 0x040fee0000001814 */
[----:B------:R-:W-:Y:S01]  /*92e0*/  MUFU.EX2 R180, R42 ;  /* 0x0000002a00b47308 */ /* 0x000fe20000000800 */
[-C--:B------:R-:W-:Y:S09]  /*92f0*/  HMMA.16816.F32 R152, R176, R182.reuse, R152 ;  /* 0x000000b6b098723c */ /* 0x080ff20000001898 */
[----:B------:R1:W-:Y:S01]  /*9300*/  MUFU.EX2 R211, R65 ;  /* 0x0000004100d37308 */ /* 0x0003e20000000800 */
[C---:B------:R-:W-:Y:S09]  /*9310*/  HMMA.16816.F32 R32, R172.reuse, R182, R32 ;  /* 0x000000b6ac20723c */ /* 0x040ff20000001820 */
[----:B------:R2:W4:Y:S01]  /*9320*/  MUFU.EX2 R181, R43 ;  /* 0x0000002b00b57308 */ /* 0x0005220000000800 */
[----:B---3--:R-:W-:Y:S02]  /*9330*/  MOV R183, R184 ;  /* 0x000000b800b77202 */ /* 0x008fe40000000f00 */
[----:B------:R-:W-:Y:S01]  /*9340*/  MOV R184, R209 ;  /* 0x000000d100b87202 */ /* 0x000fe20000000f00 */
[-C--:B------:R-:W-:Y:S06]  /*9350*/  HMMA.16816.F32 R156, R172, R36.reuse, R156 ;  /* 0x00000024ac9c723c */ /* 0x080fec000000189c */
[----:B------:R-:W-:Y:S01]  /*9360*/  MUFU.EX2 R209, R52 ;  /* 0x0000003400d17308 */ /* 0x000fe20000000800 */
[----:B-1----:R-:W-:Y:S01]  /*9370*/  MOV R65, R208 ;  /* 0x000000d000417202 */ /* 0x002fe20000000f00 */
[C---:B------:R-:W-:Y:S08]  /*9380*/  HMMA.16816.F32 R160, R176.reuse, R36, R160 ;  /* 0x00000024b0a0723c */ /* 0x040ff000000018a0 */
[----:B------:R1:W-:Y:S01]  /*9390*/  MUFU.EX2 R208, R66 ;  /* 0x0000004200d07308 */ /* 0x0003e20000000800 */
[----:B--2---:R-:W2:Y:S01]  /*93a0*/  LDSM.16.MT88.4 R40, [R169+0x9000] ;  /* 0x00900000a928783b */ /* 0x004ea20000004200 */
[----:B------:R-:W-:Y:S02]  /*93b0*/  F2FP.F16.F32.PACK_AB R36, R202, R201 ;  /* 0x000000c9ca24723e */ /* 0x000fe400000000ff */
[----:B------:R-:W-:Y:S01]  /*93c0*/  F2FP.F16.F32.PACK_AB R37, R199, R197 ;  /* 0x000000c5c725723e */ /* 0x000fe200000000ff */
[-C--:B------:R-:W-:Y:S05]  /*93d0*/  HMMA.16816.F32 R24, R176, R38.reuse, R24 ;  /* 0x00000026b018723c */ /* 0x080fea0000001818 */
[----:B------:R-:W-:Y:S01]  /*93e0*/  MUFU.EX2 R228, R55 ;  /* 0x0000003700e47308 */ /* 0x000fe20000000800 */
[----:B------:R-:W-:Y:S02]  /*93f0*/  MOV R177, R188 ;  /* 0x000000bc00b17202 */ /* 0x000fe40000000f00 */
[----:B------:R-:W-:Y:S02]  /*9400*/  MOV R188, R207 ;  /* 0x000000cf00bc7202 */ /* 0x000fe40000000f00 */
[----:B------:R-:W-:Y:S01]  /*9410*/  MOV R207, R229 ;  /* 0x000000e500cf7202 */ /* 0x000fe20000000f00 */
[----:B------:R-:W-:Y:S04]  /*9420*/  HMMA.16816.F32 R28, R172, R38, R28 ;  /* 0x00000026ac1c723c */ /* 0x000fe8000000181c */
[----:B------:R-:W-:Y:S01]  /*9430*/  MUFU.EX2 R182, R44 ;  /* 0x0000002c00b67308 */ /* 0x000fe20000000800 */
[----:B-1----:R-:W-:Y:S02]  /*9440*/  MOV R66, R207 ;  /* 0x000000cf00427202 */ /* 0x002fe40000000f00 */
[----:B------:R-:W-:Y:S02]  /*9450*/  MOV R179, R185 ;  /* 0x000000b900b37202 */ /* 0x000fe40000000f00 */
[----:B------:R-:W-:Y:S05]  /*9460*/  MOV R185, R206 ;  /* 0x000000ce00b97202 */ /* 0x000fea0000000f00 */
[----:B------:R1:W-:Y:S01]  /*9470*/  MUFU.EX2 R207, R67 ;  /* 0x0000004300cf7308 */ /* 0x0003e20000000800 */
[----:B------:R-:W-:Y:S02]  /*9480*/  MOV R206, R230 ;  /* 0x000000e600ce7202 */ /* 0x000fe40000000f00 */
[----:B------:R-:W-:Y:S02]  /*9490*/  MOV R175, R189 ;  /* 0x000000bd00af7202 */ /* 0x000fe40000000f00 */
[----:B------:R-:W-:Y:S02]  /*94a0*/  MOV R189, R204 ;  /* 0x000000cc00bd7202 */ /* 0x000fe40000000f00 */
[----:B------:R-:W-:Y:S03]  /*94b0*/  MOV R204, R205 ;  /* 0x000000cd00cc7202 */ /* 0x000fe60000000f00 */
[----:B------:R4:W3:Y:S01]  /*94c0*/  MUFU.EX2 R176, R45 ;  /* 0x0000002d00b07308 */ /* 0x0008e20000000800 */
[----:B------:R-:W-:Y:S02]  /*94d0*/  MOV R205, R233 ;  /* 0x000000e900cd7202 */ /* 0x000fe40000000f00 */
[----:B------:R-:W-:Y:S02]  /*94e0*/  MOV R174, R190 ;  /* 0x000000be00ae7202 */ /* 0x000fe40000000f00 */
[----:B------:R-:W-:Y:S02]  /*94f0*/  MOV R173, R191 ;  /* 0x000000bf00ad7202 */ /* 0x000fe40000000f00 */
[----:B------:R-:W-:Y:S03]  /*9500*/  F2FP.F16.F32.PACK_AB R38, R183, R200 ;  /* 0x000000c8b726723e */ /* 0x000fe600000000ff */
[----:B------:R5:W-:Y:S01]  /*9510*/  MUFU.EX2 R190, R60 ;  /* 0x0000003c00be7308 */ /* 0x000be20000000800 */
[----:B-1----:R-:W-:Y:S02]  /*9520*/  MOV R67, R206 ;  /* 0x000000ce00437202 */ /* 0x002fe40000000f00 */
[----:B------:R-:W-:Y:S02]  /*9530*/  F2FP.F16.F32.PACK_AB R39, R179, R198 ;  /* 0x000000c6b327723e */ /* 0x000fe400000000ff */
[----:B------:R-:W-:Y:S02]  /*9540*/  F2FP.F16.F32.PACK_AB R44, R196, R194 ;  /* 0x000000c2c42c723e */ /* 0x000fe400000000ff */
[----:B------:R-:W-:Y:S03]  /*9550*/  MOV R178, R210 ;  /* 0x000000d200b27202 */ /* 0x000fe60000000f00 */
[----:B------:R1:W-:Y:S01]  /*9560*/  MUFU.EX2 R206, R56 ;  /* 0x0000003800ce7308 */ /* 0x0003e20000000800 */
[----:B----4-:R-:W-:Y:S01]  /*9570*/  F2FP.F16.F32.PACK_AB R45, R181, R180 ;  /* 0x000000b4b52d723e */ /* 0x010fe200000000ff */
[-C--:B--2---:R-:W-:Y:S08]  /*9580*/  HMMA.16816.F32 R4, R36, R40.reuse, R4 ;  /* 0x000000282404723c */ /* 0x084ff00000001804 */
[----:B------:R2:W-:Y:S01]  /*9590*/  MUFU.EX2 R191, R59 ;  /* 0x0000003b00bf7308 */ /* 0x0005e20000000800 */
[----:B-----5:R-:W4:Y:S09]  /*95a0*/  LDL.LU R60, [R1+0x8] ;  /* 0x00000800013c7983 */ /* 0x020f320000300800 */
[----:B------:R3:W-:Y:S01]  /*95b0*/  MUFU.EX2 R172, R46 ;  /* 0x0000002e00ac7308 */ /* 0x0007e20000000800 */
[----:B-1----:R-:W-:Y:S09]  /*95c0*/  MOV R56, R205 ;  /* 0x000000cd00387202 */ /* 0x002ff20000000f00 */
[----:B------:R1:W-:Y:S01]  /*95d0*/  MUFU.EX2 R205, R57 ;  /* 0x0000003900cd7308 */ /* 0x0003e20000000800 */
[----:B--2---:R-:W-:Y:S09]  /*95e0*/  MOV R59, R188 ;  /* 0x000000bc003b7202 */ /* 0x004ff20000000f00 */
[----:B------:R-:W-:Y:S01]  /*95f0*/  MUFU.EX2 R188, R62 ;  /* 0x0000003e00bc7308 */ /* 0x000fe20000000800 */
[----:B---3--:R-:W-:Y:S09]  /*9600*/  F2FP.F16.F32.PACK_AB R46, R176, R182 ;  /* 0x000000b6b02e723e */ /* 0x008ff200000000ff */
[----:B------:R-:W2:Y:S01]  /*9610*/  MUFU.EX2 R233, R47 ;  /* 0x0000002f00e97308 */ /* 0x000ea20000000800 */
[----:B-1----:R-:W-:Y:S09]  /*9620*/  MOV R57, R204 ;  /* 0x000000cc00397202 */ /* 0x002ff20000000f00 */
[----:B------:R1:W3:Y:S10]  /*9630*/  MUFU.EX2 R204, R58 ;  /* 0x0000003a00cc7308 */ /* 0x0002f40000000800 */
[----:B------:R-:W-:Y:S01]  /*9640*/  MUFU.EX2 R230, R53 ;  /* 0x0000003500e67308 */ /* 0x000fe20000000800 */
[----:B--2---:R-:W-:Y:S07]  /*9650*/  F2FP.F16.F32.PACK_AB R47, R233, R172 ;  /* 0x000000ace92f723e */ /* 0x004fee00000000ff */
[C---:B------:R-:W-:Y:S02]  /*9660*/  HMMA.16816.F32 R8, R44.reuse, R40, R8 ;  /* 0x000000282c08723c */ /* 0x040fe40000001808 */
[----:B------:R2:W-:Y:S02]  /*9670*/  MUFU.EX2 R210, R54 ;  /* 0x0000003600d27308 */ /* 0x0005e40000000800 */
[----:B-1----:R-:W-:Y:S04]  /*9680*/  MOV R58, R189 ;  /* 0x000000bd003a7202 */ /* 0x002fe80000000f00 */
[-C--:B------:R-:W-:Y:S04]  /*9690*/  HMMA.16816.F32 R12, R44, R42.reuse, R12 ;  /* 0x0000002a2c0c723c */ /* 0x080fe8000000180c */
[----:B------:R1:W5:Y:S04]  /*96a0*/  MUFU.EX2 R189, R61 ;  /* 0x0000003d00bd7308 */ /* 0x0003680000000800 */
[C---:B------:R-:W-:Y:S01]  /*96b0*/  HMMA.16816.F32 R16, R36.reuse, R42, R16 ;  /* 0x0000002a2410723c */ /* 0x040fe20000001810 */
[----:B------:R-:W3:Y:S05]  /*96c0*/  LDSM.16.MT88.4 R40, [R170+0x1000] ;  /* 0x00100000aa28783b */ /* 0x000eea0000004200 */
[----:B------:R5:W3:Y:S02]  /*96d0*/  MUFU.EX2 R229, R64 ;  /* 0x0000004000e57308 */ /* 0x000ae40000000800 */
[-C--:B------:R-:W-:Y:S01]  /*96e0*/  HMMA.16816.F32 R132, R36, R48.reuse, R132 ;  /* 0x000000302484723c */ /* 0x080fe20000001884 */
[----:B--2---:R-:W-:Y:S07]  /*96f0*/  LDSM.16.MT88.4 R52, [R212+0x9800] ;  /* 0x00980000d434783b */ /* 0x004fee0000004200 */
[----:B------:R-:W-:Y:S01]  /*9700*/  MUFU.EX2 R104, R104 ;  /* 0x0000006800687308 */ /* 0x000fe20000000800 */
[C---:B------:R-:W-:Y:S01]  /*9710*/  HMMA.16816.F32 R136, R44.reuse, R48, R136 ;  /* 0x000000302c88723c */ /* 0x040fe20000001888 */
[----:B-1----:R-:W2:Y:S08]  /*9720*/  LDL.LU R61, [R1+0x4] ;  /* 0x00000400013d7983 */ /* 0x002eb00000300800 */
[----:B------:R-:W-:Y:S01]  /*9730*/  MUFU.EX2 R105, R105 ;  /* 0x0000006900697308 */ /* 0x000fe20000000800 */
[--C-:B-----5:R-:W-:Y:S01]  /*9740*/  FFMA.FTZ R64, R130, UR4, -R217.reuse ;  /* 0x0000000482407c23 */ /* 0x120fe200080108d9 */
[----:B------:R-:W5:Y:S01]  /*9750*/  LDL.LU R62, [R1] ;  /* 0x00000000013e7983 */ /* 0x000f620000300800 */
[----:B------:R-:W-:Y:S01]  /*9760*/  MOV R130, R58 ;  /* 0x0000003a00827202 */ /* 0x000fe20000000f00 */
[----:B------:R-:W-:Y:S01]  /*9770*/  FFMA.FTZ R217, R131, UR4, -R217 ;  /* 0x0000000483d97c23 */ /* 0x000fe200080108d9 */
[-C--:B------:R-:W-:Y:S05]  /*9780*/  HMMA.16816.F32 R140, R44, R50.reuse, R140 ;  /* 0x000000322c8c723c */ /* 0x080fea000000188c */
[----:B------:R-:W-:Y:S01]  /*9790*/  MUFU.EX2 R216, R216 ;  /* 0x000000d800d87308 */ /* 0x000fe20000000800 */
[----:B------:R-:W-:Y:S02]  /*97a0*/  MOV R131, R59 ;  /* 0x0000003b00837202 */ /* 0x000fe40000000f00 */
[C---:B------:R-:W-:Y:S01]  /*97b0*/  HMMA.16816.F32 R144, R36.reuse, R50, R144 ;  /* 0x000000322490723c */ /* 0x040fe20000001890 */
[----:B------:R-:W1:Y:S06]  /*97c0*/  LDSM.16.MT88.4 R48, [R171+0x1000] ;  /* 0x00100000ab30783b */ /* 0x000e6c0000004200 */
[----:B------:R-:W-:Y:S01]  /*97d0*/  MUFU.EX2 R217, R217 ;  /* 0x000000d900d97308 */ /* 0x000fe20000000800 */
[-C--:B---3--:R-:W-:Y:S09]  /*97e0*/  HMMA.16816.F32 R148, R36, R40.reuse, R148 ;  /* 0x000000282494723c */ /* 0x088ff20000001894 */
[----:B------:R-:W-:Y:S01]  /*97f0*/  MUFU.EX2 R218, R218 ;  /* 0x000000da00da7308 */ /* 0x000fe20000000800 */
[C---:B------:R-:W-:Y:S09]  /*9800*/  HMMA.16816.F32 R20, R44.reuse, R40, R20 ;  /* 0x000000282c14723c */ /* 0x040ff20000001814 */
[----:B------:R-:W-:Y:S01]  /*9810*/  MUFU.EX2 R219, R219 ;  /* 0x000000db00db7308 */ /* 0x000fe20000000800 */
[-C--:B------:R-:W-:Y:S09]  /*9820*/  HMMA.16816.F32 R152, R44, R42.reuse, R152 ;  /* 0x0000002a2c98723c */ /* 0x080ff20000001898 */
[----:B------:R-:W-:Y:S01]  /*9830*/  MUFU.EX2 R68, R68 ;  /* 0x0000004400447308 */ /* 0x000fe20000000800 */
[C---:B------:R-:W-:Y:S01]  /*9840*/  HMMA.16816.F32 R32, R36.reuse, R42, R32 ;  /* 0x0000002a2420723c */ /* 0x040fe20000001820 */
[----:B------:R-:W3:Y:S08]  /*9850*/  LDSM.16.MT88.4 R40, [R169+0x9800] ;  /* 0x00980000a928783b */ /* 0x000ef00000004200 */
[----:B------:R-:W-:Y:S01]  /*9860*/  MUFU.EX2 R69, R69 ;  /* 0x0000004500457308 */ /* 0x000fe20000000800 */
[-C--:B-1----:R-:W-:Y:S09]  /*9870*/  HMMA.16816.F32 R156, R36, R48.reuse, R156 ;  /* 0x00000030249c723c */ /* 0x082ff2000000189c */
[----:B------:R-:W-:Y:S01]  /*9880*/  MUFU.EX2 R70, R70 ;  /* 0x0000004600467308 */ /* 0x000fe20000000800 */
[C---:B------:R-:W-:Y:S09]  /*9890*/  HMMA.16816.F32 R160, R44.reuse, R48, R160 ;  /* 0x000000302ca0723c */ /* 0x040ff200000018a0 */
[----:B------:R-:W-:Y:S01]  /*98a0*/  MUFU.EX2 R71, R71 ;  /* 0x0000004700477308 */ /* 0x000fe20000000800 */
[-C--:B------:R-:W-:Y:S09]  /*98b0*/  HMMA.16816.F32 R24, R44, R50.reuse, R24 ;  /* 0x000000322c18723c */ /* 0x080ff20000001818 */
[----:B------:R-:W-:Y:S01]  /*98c0*/  MUFU.EX2 R80, R80 ;  /* 0x0000005000507308 */ /* 0x000fe20000000800 */
[----:B------:R-:W-:Y:S02]  /*98d0*/  F2FP.F16.F32.PACK_AB R44, R205, R206 ;  /* 0x000000cecd2c723e */ /* 0x000fe400000000ff */
        /* <DEDUP_REMOVED lines=10> */
[----:B------:R-:W-:Y:S03]  /*9980*/  F2FP.F16.F32.PACK_AB R47, R129, R188 ;  /* 0x000000bc812f723e */ /* 0x000fe600000000ff */
[-C--:B---3--:R-:W-:Y:S06]  /*9990*/  HMMA.16816.F32 R4, R36, R40.reuse, R4 ;  /* 0x000000282404723c */ /* 0x088fec0000001804 */
[----:B------:R-:W-:Y:S02]  /*99a0*/  MUFU.EX2 R83, R83 ;  /* 0x0000005300537308 */ /* 0x000fe40000000800 */
[C---:B------:R-:W-:Y:S08]  /*99b0*/  HMMA.16816.F32 R8, R44.reuse, R40, R8 ;  /* 0x000000282c08723c */ /* 0x040ff00000001808 */
[----:B------:R-:W3:Y:S01]  /*99c0*/  MUFU.EX2 R73, R73 ;  /* 0x0000004900497308 */ /* 0x000ee20000000800 */
[-C--:B------:R-:W-:Y:S09]  /*99d0*/  HMMA.16816.F32 R12, R44, R42.reuse, R12 ;  /* 0x0000002a2c0c723c */ /* 0x080ff2000000180c */
[----:B------:R-:W-:Y:S01]  /*99e0*/  MUFU.EX2 R74, R74 ;  /* 0x0000004a004a7308 */ /* 0x000fe20000000800 */
[C---:B------:R-:W-:Y:S01]  /*99f0*/  HMMA.16816.F32 R16, R36.reuse, R42, R16 ;  /* 0x0000002a2410723c */ /* 0x040fe20000001810 */
[----:B------:R-:W-:Y:S08]  /*9a00*/  LDSM.16.MT88.4 R40, [R169+0xa000] ;  /* 0x00a00000a928783b */ /* 0x000ff00000004200 */
[----:B------:R-:W3:Y:S01]  /*9a10*/  MUFU.EX2 R75, R75 ;  /* 0x0000004b004b7308 */ /* 0x000ee20000000800 */
[-C--:B------:R-:W-:Y:S09]  /*9a20*/  HMMA.16816.F32 R132, R36, R52.reuse, R132 ;  /* 0x000000342484723c */ /* 0x080ff20000001884 */
[----:B------:R-:W-:Y:S01]  /*9a30*/  MUFU.EX2 R76, R76 ;  /* 0x0000004c004c7308 */ /* 0x000fe20000000800 */
[C---:B------:R-:W-:Y:S09]  /*9a40*/  HMMA.16816.F32 R136, R44.reuse, R52, R136 ;  /* 0x000000342c88723c */ /* 0x040ff20000001888 */
[----:B------:R-:W3:Y:S01]  /*9a50*/  MUFU.EX2 R77, R77 ;  /* 0x0000004d004d7308 */ /* 0x000ee20000000800 */
[-C--:B------:R-:W-:Y:S09]  /*9a60*/  HMMA.16816.F32 R140, R44, R54.reuse, R140 ;  /* 0x000000362c8c723c */ /* 0x080ff2000000188c */
[----:B------:R-:W-:Y:S01]  /*9a70*/  MUFU.EX2 R78, R78 ;  /* 0x0000004e004e7308 */ /* 0x000fe20000000800 */
[C---:B------:R-:W-:Y:S01]  /*9a80*/  HMMA.16816.F32 R144, R36.reuse, R54, R144 ;  /* 0x000000362490723c */ /* 0x040fe20000001890 */
[----:B------:R-:W-:Y:S08]  /*9a90*/  LDSM.16.MT88.4 R52, [R170+0x2000] ;  /* 0x00200000aa34783b */ /* 0x000ff00000004200 */
[----:B------:R-:W3:Y:S01]  /*9aa0*/  MUFU.EX2 R79, R79 ;  /* 0x0000004f004f7308 */ /* 0x000ee20000000800 */
[-C--:B-1----:R-:W-:Y:S09]  /*9ab0*/  HMMA.16816.F32 R148, R36, R48.reuse, R148 ;  /* 0x000000302494723c */ /* 0x082ff20000001894 */
[----:B------:R-:W-:Y:S01]  /*9ac0*/  MUFU.EX2 R84, R84 ;  /* 0x0000005400547308 */ /* 0x000fe20000000800 */
[C---:B------:R-:W-:Y:S09]  /*9ad0*/  HMMA.16816.F32 R20, R44.reuse, R48, R20 ;  /* 0x000000302c14723c */ /* 0x040ff20000001814 */
[----:B------:R-:W-:Y:S01]  /*9ae0*/  MUFU.EX2 R85, R85 ;  /* 0x0000005500557308 */ /* 0x000fe20000000800 */
[-C--:B------:R-:W-:Y:S09]  /*9af0*/  HMMA.16816.F32 R152, R44, R50.reuse, R152 ;  /* 0x000000322c98723c */ /* 0x080ff20000001898 */
[----:B------:R-:W-:Y:S01]  /*9b00*/  MUFU.EX2 R86, R86 ;  /* 0x0000005600567308 */ /* 0x000fe20000000800 */
[C---:B------:R-:W-:Y:S01]  /*9b10*/  HMMA.16816.F32 R32, R36.reuse, R50, R32 ;  /* 0x000000322420723c */ /* 0x040fe20000001820 */
[----:B------:R-:W-:Y:S08]  /*9b20*/  LDSM.16.MT88.4 R48, [R212+0xa000] ;  /* 0x00a00000d430783b */ /* 0x000ff00000004200 */
[----:B------:R-:W-:Y:S10]  /*9b30*/  MUFU.EX2 R87, R87 ;  /* 0x0000005700577308 */ /* 0x000ff40000000800 */
[----:B------:R-:W-:Y:S10]  /*9b40*/  MUFU.EX2 R96, R96 ;  /* 0x0000006000607308 */ /* 0x000ff40000000800 */
[----:B------:R-:W-:Y:S10]  /*9b50*/  MUFU.EX2 R97, R97 ;  /* 0x0000006100617308 */ /* 0x000ff40000000800 */
[----:B------:R-:W-:Y:S01]  /*9b60*/  MUFU.EX2 R98, R98 ;  /* 0x0000006200627308 */ /* 0x000fe20000000800 */
[----:B----4-:R-:W-:Y:S04]  /*9b70*/  FFMA.FTZ R60, R3, R60, R222 ;  /* 0x0000003c033c7223 */ /* 0x010fe800000100de */
[----:B------:R-:W-:Y:S05]  /*9b80*/  FADD.FTZ R60, R226, R60 ;  /* 0x0000003ce23c7221 */ /* 0x000fea0000010000 */
[----:B------:R-:W-:Y:S10]  /*9b90*/  MUFU.EX2 R99, R99 ;  /* 0x0000006300637308 */ /* 0x000ff40000000800 */
[----:B------:R-:W-:Y:S10]  /*9ba0*/  MUFU.EX2 R88, R88 ;  /* 0x0000005800587308 */ /* 0x000ff40000000800 */
[----:B------:R-:W1:Y:S10]  /*9bb0*/  MUFU.EX2 R89, R89 ;  /* 0x0000005900597308 */ /* 0x000e740000000800 */
[----:B------:R-:W-:Y:S10]  /*9bc0*/  MUFU.EX2 R90, R90 ;  /* 0x0000005a005a7308 */ /* 0x000ff40000000800 */
[----:B------:R-:W4:Y:S10]  /*9bd0*/  MUFU.EX2 R91, R91 ;  /* 0x0000005b005b7308 */ /* 0x000f340000000800 */
[----:B------:R-:W-:Y:S10]  /*9be0*/  MUFU.EX2 R92, R92 ;  /* 0x0000005c005c7308 */ /* 0x000ff40000000800 */
[----:B------:R-:W4:Y:S10]  /*9bf0*/  MUFU.EX2 R93, R93 ;  /* 0x0000005d005d7308 */ /* 0x000f340000000800 */
[----:B------:R-:W-:Y:S10]  /*9c00*/  MUFU.EX2 R94, R94 ;  /* 0x0000005e005e7308 */ /* 0x000ff40000000800 */
[----:B------:R-:W4:Y:S10]  /*9c10*/  MUFU.EX2 R95, R95 ;  /* 0x0000005f005f7308 */ /* 0x000f340000000800 */
[----:B------:R-:W4:Y:S10]  /*9c20*/  MUFU.EX2 R100, R100 ;  /* 0x0000006400647308 */ /* 0x000f340000000800 */
[----:B------:R-:W-:Y:S01]  /*9c30*/  MUFU.EX2 R102, R102 ;  /* 0x0000006600667308 */ /* 0x000fe20000000800 */
[----:B--2---:R-:W-:Y:S01]  /*9c40*/  FFMA.FTZ R3, R2, R61, R220 ;  /* 0x0000003d02037223 */ /* 0x004fe200000100dc */
[----:B------:R-:W-:Y:S01]  /*9c50*/  MOV R61, R56 ;  /* 0x00000038003d7202 */ /* 0x000fe20000000f00 */
[----:B------:R-:W2:Y:S01]  /*9c60*/  LDL.LU R2, [R1+0x10] ;  /* 0x0000100001027983 */ /* 0x000ea20000300800 */
[----:B-----5:R-:W-:Y:S01]  /*9c70*/  FFMA.FTZ R165, R165, R62, R221 ;  /* 0x0000003ea5a57223 */ /* 0x020fe200000100dd */
[----:B------:R-:W-:Y:S01]  /*9c80*/  MOV R62, R57 ;  /* 0x00000039003e7202 */ /* 0x000fe20000000f00 */
[----:B------:R-:W-:Y:S01]  /*9c90*/  FADD.FTZ R3, R225, R3 ;  /* 0x00000003e1037221 */ /* 0x000fe20000010000 */
[----:B------:R-:W5:Y:S03]  /*9ca0*/  LDSM.16.MT88.4 R56, [R171+0x1800] ;  /* 0x00180000ab38783b */ /* 0x000f660000004200 */
[----:B------:R-:W2:Y:S01]  /*9cb0*/  MUFU.EX2 R103, R103 ;  /* 0x0000006700677308 */ /* 0x000ea20000000800 */
[----:B------:R-:W-:Y:S01]  /*9cc0*/  FADD.FTZ R3, R130, R3 ;  /* 0x0000000382037221 */ /* 0x000fe20000010000 */
[----:B------:R-:W-:Y:S08]  /*9cd0*/  MOV R130, R176 ;  /* 0x000000b000827202 */ /* 0x000ff00000000f00 */
[----:B------:R-:W2:Y:S10]  /*9ce0*/  MUFU.EX2 R113, R113 ;  /* 0x0000007100717308 */ /* 0x000eb40000000800 */
[----:B------:R-:W-:Y:S10]  /*9cf0*/  MUFU.EX2 R114, R114 ;  /* 0x0000007200727308 */ /* 0x000ff40000000800 */
[----:B------:R-:W2:Y:S10]  /*9d00*/  MUFU.EX2 R115, R115 ;  /* 0x0000007300737308 */ /* 0x000eb40000000800 */
[----:B------:R-:W-:Y:S01]  /*9d10*/  MUFU.EX2 R106, R106 ;  /* 0x0000006a006a7308 */ /* 0x000fe20000000800 */
[-C--:B-----5:R-:W-:Y:S09]  /*9d20*/  HMMA.16816.F32 R156, R36, R56.reuse, R156 ;  /* 0x00000038249c723c */ /* 0x0a0ff2000000189c */
[----:B------:R-:W5:Y:S01]  /*9d30*/  MUFU.EX2 R107, R107 ;  /* 0x0000006b006b7308 */ /* 0x000f620000000800 */
[C---:B------:R-:W-:Y:S09]  /*9d40*/  HMMA.16816.F32 R160, R44.reuse, R56, R160 ;  /* 0x000000382ca0723c */ /* 0x040ff200000018a0 */
[----:B------:R-:W-:Y:S01]  /*9d50*/  MUFU.EX2 R108, R108 ;  /* 0x0000006c006c7308 */ /* 0x000fe20000000800 */
[-C--:B------:R-:W-:Y:S09]  /*9d60*/  HMMA.16816.F32 R24, R44, R58.reuse, R24 ;  /* 0x0000003a2c18723c */ /* 0x080ff20000001818 */
[----:B------:R-:W5:Y:S01]  /*9d70*/  MUFU.EX2 R109, R109 ;  /* 0x0000006d006d7308 */ /* 0x000f620000000800 */
[----:B---3--:R-:W-:Y:S02]  /*9d80*/  F2FP.F16.F32.PACK_AB R44, R73, R72 ;  /* 0x00000048492c723e */ /* 0x008fe400000000ff */
[----:B------:R-:W-:Y:S02]  /*9d90*/  F2FP.F16.F32.PACK_AB R45, R75, R74 ;  /* 0x0000004a4b2d723e */ /* 0x000fe400000000ff */
[----:B------:R-:W-:Y:S01]  /*9da0*/  F2FP.F16.F32.PACK_AB R46, R77, R76 ;  /* 0x0000004c4d2e723e */ /* 0x000fe200000000ff */
[----:B------:R-:W-:Y:S01]  /*9db0*/  HMMA.16816.F32 R28, R36, R58, R28 ;  /* 0x0000003a241c723c */ /* 0x000fe2000000181c */
[----:B------:R-:W3:Y:S03]  /*9dc0*/  LDSM.16.MT88.4 R56, [R171+0x2000] ;  /* 0x00200000ab38783b */ /* 0x000ee60000004200 */
[----:B------:R-:W-:Y:S01]  /*9dd0*/  MUFU.EX2 R110, R110 ;  /* 0x0000006e006e7308 */ /* 0x000fe20000000800 */
[----:B------:R-:W-:Y:S02]  /*9de0*/  F2FP.F16.F32.PACK_AB R36, R69, R68 ;  /* 0x000000444524723e */ /* 0x000fe400000000ff */
[----:B------:R-:W-:Y:S02]  /*9df0*/  F2FP.F16.F32.PACK_AB R37, R71, R70 ;  /* 0x000000464725723e */ /* 0x000fe400000000ff */
[----:B------:R-:W-:Y:S02]  /*9e00*/  F2FP.F16.F32.PACK_AB R38, R81, R80 ;  /* 0x000000505126723e */ /* 0x000fe400000000ff */
[----:B------:R-:W-:Y:S03]  /*9e10*/  F2FP.F16.F32.PACK_AB R39, R83, R82 ;  /* 0x000000525327723e */ /* 0x000fe600000000ff */
[----:B------:R-:W5:Y:S01]  /*9e20*/  MUFU.EX2 R111, R111 ;  /* 0x0000006f006f7308 */ /* 0x000f620000000800 */
[----:B------:R-:W-:Y:S03]  /*9e30*/  F2FP.F16.F32.PACK_AB R47, R79, R78 ;  /* 0x0000004e4f2f723e */ /* 0x000fe600000000ff */
[-C--:B------:R-:W-:Y:S06]  /*9e40*/  HMMA.16816.F32 R4, R36, R40.reuse, R4 ;  /* 0x000000282404723c */ /* 0x080fec0000001804 */
[----:B------:R-:W5:Y:S02]  /*9e50*/  MUFU.EX2 R64, R64 ;  /* 0x0000004000407308 */ /* 0x000f640000000800 */
[C---:B------:R-:W-:Y:S08]  /*9e60*/  HMMA.16816.F32 R8, R44.reuse, R40, R8 ;  /* 0x000000282c08723c */ /* 0x040ff00000001808 */
        /* <DEDUP_REMOVED lines=11> */
[----:B------:R-:W2:Y:S01]  /*9f20*/  MUFU.EX2 R122, R122 ;  /* 0x0000007a007a7308 */ /* 0x000ea20000000800 */
[C---:B------:R-:W-:Y:S01]  /*9f30*/  HMMA.16816.F32 R144, R36.reuse, R50, R144 ;  /* 0x000000322490723c */ /* 0x040fe20000001890 */
[----:B------:R-:W5:Y:S07]  /*9f40*/  LDSM.16.MT88.4 R48, [R212+0xa800] ;  /* 0x00a80000d430783b */ /* 0x000f6e0000004200 */
[-C--:B------:R-:W-:Y:S08]  /*9f50*/  HMMA.16816.F32 R148, R36, R52.reuse, R148 ;  /* 0x000000342494723c */ /* 0x080ff00000001894 */
[C---:B------:R-:W-:Y:S08]  /*9f60*/  HMMA.16816.F32 R20, R44.reuse, R52, R20 ;  /* 0x000000342c14723c */ /* 0x040ff00000001814 */
[-C--:B------:R-:W-:Y:S08]  /*9f70*/  HMMA.16816.F32 R152, R44, R54.reuse, R152 ;  /* 0x000000362c98723c */ /* 0x080ff00000001898 */
[C---:B------:R-:W-:Y:S01]  /*9f80*/  HMMA.16816.F32 R32, R36.reuse, R54, R32 ;  /* 0x000000362420723c */ /* 0x040fe20000001820 */
[----:B------:R-:W2:Y:S07]  /*9f90*/  LDSM.16.MT88.4 R52, [R170+0x2800] ;  /* 0x00280000aa34783b */ /* 0x000eae0000004200 */
[-C--:B---3--:R-:W-:Y:S08]  /*9fa0*/  HMMA.16816.F32 R156, R36, R56.reuse, R156 ;  /* 0x00000038249c723c */ /* 0x088ff0000000189c */
[C---:B------:R-:W-:Y:S04]  /*9fb0*/  HMMA.16816.F32 R160, R44.reuse, R56, R160 ;  /* 0x000000382ca0723c */ /* 0x040fe800000018a0 */
[----:B------:R-:W-:Y:S01]  /*9fc0*/  FADD.FTZ R56, R131, R60 ;  /* 0x0000003c83387221 */ /* 0x000fe20000010000 */
[----:B------:R-:W-:Y:S03]  /*9fd0*/  MOV R131, R179 ;  /* 0x000000b300837202 */ /* 0x000fe60000000f00 */
[-C--:B------:R-:W-:Y:S03]  /*9fe0*/  HMMA.16816.F32 R24, R44, R58.reuse, R24 ;  /* 0x0000003a2c18723c */ /* 0x080fe60000001818 */
[----:B-1----:R-:W-:Y:S02]  /*9ff0*/  F2FP.F16.F32.PACK_AB R44, R89, R88 ;  /* 0x00000058592c723e */ /* 0x002fe400000000ff */
[----:B----4-:R-:W-:Y:S02]  /*a000*/  F2FP.F16.F32.PACK_AB R45, R91, R90 ;  /* 0x0000005a5b2d723e */ /* 0x010fe400000000ff */
[----:B------:R-:W-:Y:S01]  /*a010*/  F2FP.F16.F32.PACK_AB R46, R93, R92 ;  /* 0x0000005c5d2e723e */ /* 0x000fe200000000ff */
[----:B------:R-:W-:Y:S04]  /*a020*/  HMMA.16816.F32 R28, R36, R58, R28 ;  /* 0x0000003a241c723c */ /* 0x000fe8000000181c */
[----:B------:R-:W-:Y:S02]  /*a030*/  F2FP.F16.F32.PACK_AB R36, R85, R84 ;  /* 0x000000545524723e */ /* 0x000fe400000000ff */
[----:B------:R-:W-:Y:S02]  /*a040*/  F2FP.F16.F32.PACK_AB R37, R87, R86 ;  /* 0x000000565725723e */ /* 0x000fe400000000ff */
[----:B------:R-:W-:Y:S02]  /*a050*/  F2FP.F16.F32.PACK_AB R38, R97, R96 ;  /* 0x000000606126723e */ /* 0x000fe400000000ff */
[----:B------:R-:W-:Y:S02]  /*a060*/  F2FP.F16.F32.PACK_AB R39, R99, R98 ;  /* 0x000000626327723e */ /* 0x000fe400000000ff */
[----:B------:R-:W-:Y:S05]  /*a070*/  F2FP.F16.F32.PACK_AB R47, R95, R94 ;  /* 0x0000005e5f2f723e */ /* 0x000fea00000000ff */
[-C--:B-----5:R-:W-:Y:S08]  /*a080*/  HMMA.16816.F32 R4, R36, R40.reuse, R4 ;  /* 0x000000282404723c */ /* 0x0a0ff00000001804 */
[C---:B------:R-:W-:Y:S08]  /*a090*/  HMMA.16816.F32 R8, R44.reuse, R40, R8 ;  /* 0x000000282c08723c */ /* 0x040ff00000001808 */
[-C--:B------:R-:W-:Y:S08]  /*a0a0*/  HMMA.16816.F32 R12, R44, R42.reuse, R12 ;  /* 0x0000002a2c0c723c */ /* 0x080ff0000000180c */
[C---:B------:R-:W-:Y:S01]  /*a0b0*/  HMMA.16816.F32 R16, R36.reuse, R42, R16 ;  /* 0x0000002a2410723c */ /* 0x040fe20000001810 */
[----:B------:R-:W-:Y:S07]  /*a0c0*/  LDSM.16.MT88.4 R40, [R169+0xb000] ;  /* 0x00b00000a928783b */ /* 0x000fee0000004200 */
[-C--:B------:R-:W-:Y:S08]  /*a0d0*/  HMMA.16816.F32 R132, R36, R48.reuse, R132 ;  /* 0x000000302484723c */ /* 0x080ff00000001884 */
[C---:B------:R-:W-:Y:S08]  /*a0e0*/  HMMA.16816.F32 R136, R44.reuse, R48, R136 ;  /* 0x000000302c88723c */ /* 0x040ff00000001888 */
[-C--:B------:R-:W-:Y:S08]  /*a0f0*/  HMMA.16816.F32 R140, R44, R50.reuse, R140 ;  /* 0x000000322c8c723c */ /* 0x080ff0000000188c */
[C---:B------:R-:W-:Y:S01]  /*a100*/  HMMA.16816.F32 R144, R36.reuse, R50, R144 ;  /* 0x000000322490723c */ /* 0x040fe20000001890 */
[----:B------:R-:W-:Y:S07]  /*a110*/  LDSM.16.MT88.4 R48, [R212+0xb000] ;  /* 0x00b00000d430783b */ /* 0x000fee0000004200 */
[-C--:B--2---:R-:W-:Y:S08]  /*a120*/  HMMA.16816.F32 R148, R36, R52.reuse, R148 ;  /* 0x000000342494723c */ /* 0x084ff00000001894 */
[C---:B------:R-:W-:Y:S04]  /*a130*/  HMMA.16816.F32 R20, R44.reuse, R52, R20 ;  /* 0x000000342c14723c */ /* 0x040fe80000001814 */
[----:B------:R-:W-:Y:S01]  /*a140*/  FFMA.FTZ R0, R0, R2, R223 ;  /* 0x0000000200007223 */ /* 0x000fe200000100df */
[----:B------:R-:W-:Y:S01]  /*a150*/  FADD.FTZ R2, R227, R165 ;  /* 0x000000a5e3027221 */ /* 0x000fe20000010000 */
[----:B------:R-:W-:Y:S02]  /*a160*/  MOV R165, R167 ;  /* 0x000000a700a57202 */ /* 0x000fe40000000f00 */
[-C--:B------:R-:W-:Y:S03]  /*a170*/  HMMA.16816.F32 R152, R44, R54.reuse, R152 ;  /* 0x000000362c98723c */ /* 0x080fe60000001898 */
[----:B------:R-:W-:Y:S01]  /*a180*/  FADD.FTZ R2, R231, R2 ;  /* 0x00000002e7027221 */ /* 0x000fe20000010000 */
[----:B------:R-:W-:Y:S03]  /*a190*/  FADD.FTZ R0, R224, R0 ;  /* 0x00000000e0007221 */ /* 0x000fe60000010000 */
[----:B------:R-:W-:Y:S01]  /*a1a0*/  FADD.FTZ R2, R61, R2 ;  /* 0x000000023d027221 */ /* 0x000fe20000010000 */
[C---:B------:R-:W-:Y:S01]  /*a1b0*/  HMMA.16816.F32 R32, R36.reuse, R54, R32 ;  /* 0x000000362420723c */ /* 0x040fe20000001820 */
[----:B------:R-:W-:Y:S03]  /*a1c0*/  LDSM.16.MT88.4 R52, [R170+0x3000] ;  /* 0x00300000aa34783b */ /* 0x000fe60000004200 */
[----:B------:R-:W-:Y:S01]  /*a1d0*/  FADD.FTZ R61, R67, R56 ;  /* 0x00000038433d7221 */ /* 0x000fe20000010000 */
[----:B------:R-:W-:Y:S01]  /*a1e0*/  FADD.FTZ R0, R62, R0 ;  /* 0x000000003e007221 */ /* 0x000fe20000010000 */
[----:B------:R-:W-:Y:S01]  /*a1f0*/  FADD.FTZ R62, R66, R3 ;  /* 0x00000003423e7221 */ /* 0x000fe20000010000 */
[----:B------:R-:W-:Y:S01]  /*a200*/  FADD.FTZ R60, R232, R2 ;  /* 0x00000002e83c7221 */ /* 0x000fe20000010000 */
[----:B------:R-:W-:Y:S01]  /*a210*/  FADD.FTZ R2, R173, R61 ;  /* 0x0000003dad027221 */ /* 0x000fe20000010000 */
[----:B------:R-:W1:Y:S01]  /*a220*/  LDSM.16.MT88.4 R56, [R171+0x2800] ;  /* 0x00280000ab38783b */ /* 0x000e620000004200 */
[----:B------:R-:W-:Y:S01]  /*a230*/  FADD.FTZ R3, R65, R0 ;  /* 0x0000000041037221 */ /* 0x000fe20000010000 */
[----:B------:R-:W-:Y:S01]  /*a240*/  FADD.FTZ R0, R174, R62 ;  /* 0x0000003eae007221 */ /* 0x000fe20000010000 */
[----:B------:R-:W-:Y:S01]  /*a250*/  FADD.FTZ R60, R175, R60 ;  /* 0x0000003caf3c7221 */ /* 0x000fe20000010000 */
[----:B------:R-:W2:Y:S01]  /*a260*/  MUFU.EX2 R65, R128 ;  /* 0x0000008000417308 */ /* 0x000ea20000000800 */
[----:B------:R-:W-:Y:S09]  /*a270*/  FADD.FTZ R3, R193, R3 ;  /* 0x00000003c1037221 */ /* 0x000ff20000010000 */
[----:B------:R-:W-:Y:S10]  /*a280*/  MUFU.EX2 R67, R116 ;  /* 0x0000007400437308 */ /* 0x000ff40000000800 */
[----:B------:R-:W3:Y:S10]  /*a290*/  MUFU.EX2 R66, R117 ;  /* 0x0000007500427308 */ /* 0x000ef40000000800 */
[----:B------:R-:W4:Y:S01]  /*a2a0*/  MUFU.EX2 R62, R120 ;  /* 0x00000078003e7308 */ /* 0x000f220000000800 */
[-C--:B-1----:R-:W-:Y:S08]  /*a2b0*/  HMMA.16816.F32 R156, R36, R56.reuse, R156 ;  /* 0x00000038249c723c */ /* 0x082ff0000000189c */
[C---:B------:R-:W-:Y:S04]  /*a2c0*/  HMMA.16816.F32 R160, R44.reuse, R56, R160 ;  /* 0x000000382ca0723c */ /* 0x040fe800000018a0 */
[----:B------:R-:W-:Y:S01]  /*a2d0*/  FADD.FTZ R57, R177, R2 ;  /* 0x00000002b1397221 */ /* 0x000fe20000010000 */
[----:B------:R-:W-:Y:S01]  /*a2e0*/  MOV R177, R185 ;  /* 0x000000b900b17202 */ /* 0x000fe20000000f00 */
[----:B------:R-:W-:Y:S01]  /*a2f0*/  FADD.FTZ R56, R235, R0 ;  /* 0x00000000eb387221 */ /* 0x000fe20000010000 */
[----:B------:R-:W-:Y:S01]  /*a300*/  FADD.FTZ R0, R234, R3 ;  /* 0x00000003ea007221 */ /* 0x000fe20000010000 */
[-C--:B------:R-:W-:Y:S03]  /*a310*/  HMMA.16816.F32 R24, R44, R58.reuse, R24 ;  /* 0x0000003a2c18723c */ /* 0x080fe60000001818 */
[----:B------:R-:W-:Y:S01]  /*a320*/  FADD.FTZ R3, R186, R57 ;  /* 0x00000039ba037221 */ /* 0x000fe20000010000 */
[----:B------:R-:W-:Y:S01]  /*a330*/  FADD.FTZ R61, R195, R56 ;  /* 0x00000038c33d7221 */ /* 0x000fe20000010000 */
[----:B------:R-:W-:Y:S01]  /*a340*/  FADD.FTZ R0, R192, R0 ;  /* 0x00000000c0007221 */ /* 0x000fe20000010000 */
[----:B------:R-:W-:Y:S01]  /*a350*/  F2FP.F16.F32.PACK_AB R44, R105, R104 ;  /* 0x00000068692c723e */ /* 0x000fe200000000ff */
[----:B------:R-:W-:Y:S01]  /*a360*/  FADD.FTZ R2, R178, R60 ;  /* 0x0000003cb2027221 */ /* 0x000fe20000010000 */
[----:B------:R-:W-:Y:S01]  /*a370*/  HMMA.16816.F32 R28, R36, R58, R28 ;  /* 0x0000003a241c723c */ /* 0x000fe2000000181c */
[----:B------:R-:W1:Y:S03]  /*a380*/  LDSM.16.MT88.4 R56, [R171+0x3000] ;  /* 0x00300000ab38783b */ /* 0x000e660000004200 */
[----:B------:R-:W-:Y:S01]  /*a390*/  F2FP.F16.F32.PACK_AB R36, R101, R100 ;  /* 0x000000646524723e */ /* 0x000fe200000000ff */
[----:B------:R-:W-:Y:S01]  /*a3a0*/  FADD.FTZ R60, R187, R2 ;  /* 0x00000002bb3c7221 */ /* 0x000fe20000010000 */
[----:B------:R-:W-:Y:S01]  /*a3b0*/  F2FP.F16.F32.PACK_AB R37, R103, R102 ;  /* 0x000000666725723e */ /* 0x000fe200000000ff */
[----:B------:R-:W-:Y:S01]  /*a3c0*/  FADD.FTZ R3, R177, R3 ;  /* 0x00000003b1037221 */ /* 0x000fe20000010000 */
[----:B------:R-:W-:Y:S01]  /*a3d0*/  F2FP.F16.F32.PACK_AB R38, R113, R112 ;  /* 0x000000707126723e */ /* 0x000fe200000000ff */
[----:B------:R-:W-:Y:S01]  /*a3e0*/  FADD.FTZ R0, R203, R0 ;  /* 0x00000000cb007221 */ /* 0x000fe20000010000 */
[----:B------:R-:W-:Y:S02]  /*a3f0*/  F2FP.F16.F32.PACK_AB R39, R115, R114 ;  /* 0x000000727327723e */ /* 0x000fe400000000ff */
[----:B------:R-:W-:Y:S02]  /*a400*/  MOV R178, R184 ;  /* 0x000000b800b27202 */ /* 0x000fe40000000f00 */
[----:B------:R5:W4:Y:S01]  /*a410*/  LDSM.16.MT88.4 R184, [R169+0xb800] ;  /* 0x00b80000a9b8783b */ /* 0x000b220000004200 */
[----:B------:R-:W-:Y:S02]  /*a420*/  F2FP.F16.F32.PACK_AB R45, R107, R106 ;  /* 0x0000006a6b2d723e */ /* 0x000fe400000000ff */
[-C--:B------:R-:W-:Y:S03]  /*a430*/  HMMA.16816.F32 R4, R36, R40.reuse, R4 ;  /* 0x000000282404723c */ /* 0x080fe60000001804 */
[----:B------:R-:W-:Y:S01]  /*a440*/  F2FP.F16.F32.PACK_AB R46, R109, R108 ;  /* 0x0000006c6d2e723e */ /* 0x000fe200000000ff */
[----:B------:R-:W-:Y:S01]  /*a450*/  FADD.FTZ R2, R178, R61 ;  /* 0x0000003db2027221 */ /* 0x000fe20000010000 */
[----:B------:R-:W-:Y:S02]  /*a460*/  F2FP.F16.F32.PACK_AB R47, R111, R110 ;  /* 0x0000006e6f2f723e */ /* 0x000fe400000000ff */
[----:B------:R-:W-:Y:S05]  /*a470*/  F2FP.F16.F32.PACK_AB R203, R217, R64 ;  /* 0x00000040d9cb723e */ /* 0x000fea00000000ff */
[C---:B------:R-:W-:Y:S08]  /*a480*/  HMMA.16816.F32 R8, R44.reuse, R40, R8 ;  /* 0x000000282c08723c */ /* 0x040ff00000001808 */
[-C--:B------:R-:W-:Y:S03]  /*a490*/  HMMA.16816.F32 R12, R44, R42.reuse, R12 ;  /* 0x0000002a2c0c723c */ /* 0x080fe6000000180c */
[----:B-----5:R-:W-:Y:S05]  /*a4a0*/  MOV R169, R166 ;  /* 0x000000a600a97202 */ /* 0x020fea0000000f00 */
[C---:B------:R-:W-:Y:S01]  /*a4b0*/  HMMA.16816.F32 R16, R36.reuse, R42, R16 ;  /* 0x0000002a2410723c */ /* 0x040fe20000001810 */
[----:B------:R-:W5:Y:S07]  /*a4c0*/  LDSM.16.MT88.4 R40, [R212+0xb800] ;  /* 0x00b80000d428783b */ /* 0x000f6e0000004200 */
[-C--:B------:R-:W-:Y:S08]  /*a4d0*/  HMMA.16816.F32 R132, R36, R48.reuse, R132 ;  /* 0x000000302484723c */ /* 0x080ff00000001884 */
[C---:B------:R-:W-:Y:S04]  /*a4e0*/  HMMA.16816.F32 R136, R44.reuse, R48, R136 ;  /* 0x000000302c88723c */ /* 0x040fe80000001888 */
[----:B------:R-:W-:Y:S01]  /*a4f0*/  FADD.FTZ R48, R194, R2 ;  /* 0x00000002c2307221 */ /* 0x000fe20000010000 */
[----:B------:R-:W-:Y:S01]  /*a500*/  FADD.FTZ R49, R197, R3 ;  /* 0x00000003c5317221 */ /* 0x000fe20000010000 */
[----:B------:R3:W5:Y:S01]  /*a510*/  LDSM.16.MT88.4 R192, [R170+0x3800] ;  /* 0x00380000aac0783b */ /* 0x0007620000004200 */
[----:B------:R-:W-:Y:S01]  /*a520*/  F2FP.F16.F32.PACK_AB R197, R123, R122 ;  /* 0x0000007a7bc5723e */ /* 0x000fe200000000ff */
[-C--:B------:R-:W-:Y:S03]  /*a530*/  HMMA.16816.F32 R140, R44, R50.reuse, R140 ;  /* 0x000000322c8c723c */ /* 0x080fe6000000188c */
[----:B------:R-:W-:Y:S01]  /*a540*/  FADD.FTZ R3, R180, R0 ;  /* 0x00000000b4037221 */ /* 0x000fe20000010000 */
[----:B------:R-:W-:Y:S01]  /*a550*/  FADD.FTZ R0, R199, R49 ;  /* 0x00000031c7007221 */ /* 0x000fe20000010000 */
[----:B------:R-:W-:Y:S02]  /*a560*/  F2FP.F16.F32.PACK_AB R199, R219, R126 ;  /* 0x0000007edbc7723e */ /* 0x000fe400000000ff */
[----:B------:R-:W-:Y:S01]  /*a570*/  FADD.FTZ R3, R181, R3 ;  /* 0x00000003b5037221 */ /* 0x000fe20000010000 */
[C---:B------:R-:W-:Y:S01]  /*a580*/  HMMA.16816.F32 R144, R36.reuse, R50, R144 ;  /* 0x000000322490723c */ /* 0x040fe20000001890 */
[----:B------:R-:W4:Y:S03]  /*a590*/  MUFU.EX2 R51, R124 ;  /* 0x0000007c00337308 */ /* 0x000f260000000800 */
[----:B------:R-:W-:Y:S01]  /*a5a0*/  FADD.FTZ R50, R201, R60 ;  /* 0x0000003cc9327221 */ /* 0x000fe20000010000 */
[----:B------:R-:W-:Y:S03]  /*a5b0*/  F2FP.F16.F32.PACK_AB R201, R119, R118 ;  /* 0x0000007677c9723e */ /* 0x000fe600000000ff */
[-C--:B------:R-:W-:Y:S03]  /*a5c0*/  HMMA.16816.F32 R148, R36, R52.reuse, R148 ;  /* 0x000000342494723c */ /* 0x080fe60000001894 */
[----:B------:R-:W-:Y:S01]  /*a5d0*/  FADD.FTZ R2, R202, R50 ;  /* 0x00000032ca027221 */ /* 0x000fe20000010000 */
[----:B--2---:R-:W-:Y:S02]  /*a5e0*/  F2FP.F16.F32.PACK_AB R202, R216, R65 ;  /* 0x00000041d8ca723e */ /* 0x004fe400000000ff */
[----:B---3--:R-:W-:Y:S01]  /*a5f0*/  MOV R170, R164 ;  /* 0x000000a400aa7202 */ /* 0x008fe20000000f00 */
[----:B------:R-:W-:Y:S01]  /*a600*/  FADD.FTZ R2, R200, R2 ;  /* 0x00000002c8027221 */ /* 0x000fe20000010000 */
[C---:B------:R-:W-:Y:S04]  /*a610*/  HMMA.16816.F32 R20, R44.reuse, R52, R20 ;  /* 0x000000342c14723c */ /* 0x040fe80000001814 */
[----:B------:R-:W-:Y:S04]  /*a620*/  F2FP.F16.F32.PACK_AB R200, R66, R67 ;  /* 0x0000004342c8723e */ /* 0x000fe800000000ff */
[-C--:B------:R-:W-:Y:S08]  /*a630*/  HMMA.16816.F32 R152, R44, R54.reuse, R152 ;  /* 0x000000362c98723c */ /* 0x080ff00000001898 */
[C---:B------:R-:W-:Y:S08]  /*a640*/  HMMA.16816.F32 R32, R36.reuse, R54, R32 ;  /* 0x000000362420723c */ /* 0x040ff00000001820 */
[-C--:B-1----:R-:W-:Y:S08]  /*a650*/  HMMA.16816.F32 R156, R36, R56.reuse, R156 ;  /* 0x00000038249c723c */ /* 0x082ff0000000189c */
[C---:B------:R-:W-:Y:S08]  /*a660*/  HMMA.16816.F32 R160, R44.reuse, R56, R160 ;  /* 0x000000382ca0723c */ /* 0x040ff000000018a0 */
[-C--:B------:R-:W-:Y:S03]  /*a670*/  HMMA.16816.F32 R24, R44, R58.reuse, R24 ;  /* 0x0000003a2c18723c */ /* 0x080fe60000001818 */
[----:B------:R-:W-:Y:S01]  /*a680*/  FADD.FTZ R44, R196, R48 ;  /* 0x00000030c42c7221 */ /* 0x000fe20000010000 */
[----:B----4-:R-:W-:Y:S01]  /*a690*/  F2FP.F16.F32.PACK_AB R196, R63, R62 ;  /* 0x0000003e3fc4723e */ /* 0x010fe200000000ff */
[----:B------:R-:W-:Y:S01]  /*a6a0*/  FADD.FTZ R45, R198, R0 ;  /* 0x00000000c62d7221 */ /* 0x000fe20000010000 */
[----:B------:R-:W-:Y:S01]  /*a6b0*/  F2FP.F16.F32.PACK_AB R198, R218, R51 ;  /* 0x00000033dac6723e */ /* 0x000fe200000000ff */
[----:B------:R-:W-:Y:S01]  /*a6c0*/  FADD.FTZ R44, R182, R44 ;  /* 0x0000002cb62c7221 */ /* 0x000fe20000010000 */
[----:B------:R-:W-:Y:S04]  /*a6d0*/  HMMA.16816.F32 R28, R36, R58, R28 ;  /* 0x0000003a241c723c */ /* 0x000fe8000000181c */
[----:B------:R-:W-:Y:S01]  /*a6e0*/  FADD.FTZ R36, R172, R3 ;  /* 0x00000003ac247221 */ /* 0x000fe20000010000 */
[----:B------:R-:W-:Y:S01]  /*a6f0*/  FADD.FTZ R37, R183, R2 ;  /* 0x00000002b7257221 */ /* 0x000fe20000010000 */
[----:B------:R-:W-:Y:S01]  /*a700*/  FADD.FTZ R2, R130, R44 ;  /* 0x0000002c82027221 */ /* 0x000fe20000010000 */
[----:B------:R-:W-:Y:S01]  /*a710*/  FADD.FTZ R3, R131, R45 ;  /* 0x0000002d83037221 */ /* 0x000fe20000010000 */
[-C--:B------:R-:W-:Y:S05]  /*a720*/  HMMA.16816.F32 R176, R200, R184.reuse, R4 ;  /* 0x000000b8c8b0723c */ /* 0x080fea0000001804 */
[----:B------:R-:W-:Y:S01]  /*a730*/  FADD.FTZ R2, R206, R2 ;  /* 0x00000002ce027221 */ /* 0x000fe20000010000 */
[----:B------:R-:W-:Y:S01]  /*a740*/  FADD.FTZ R7, R209, R37 ;  /* 0x00000025d1077221 */ /* 0x000fe20000010000 */
[----:B------:R-:W-:Y:S01]  /*a750*/  FADD.FTZ R3, R210, R3 ;  /* 0x00000003d2037221 */ /* 0x000fe20000010000 */
[C---:B------:R-:W-:Y:S04]  /*a760*/  HMMA.16816.F32 R172, R196.reuse, R184, R8 ;  /* 0x000000b8c4ac723c */ /* 0x040fe80000001808 */
[----:B------:R-:W-:Y:S01]  /*a770*/  FADD.FTZ R7, R230, R7 ;  /* 0x00000007e6077221 */ /* 0x000fe20000010000 */
[----:B------:R-:W-:Y:S01]  /*a780*/  FADD.FTZ R6, R228, R3 ;  /* 0x00000003e4067221 */ /* 0x000fe20000010000 */
[----:B------:R-:W-:Y:S01]  /*a790*/  FADD.FTZ R5, R205, R2 ;  /* 0x00000002cd057221 */ /* 0x000fe20000010000 */
[----:B------:R-:W-:Y:S01]  /*a7a0*/  IADD3 R0, PT, PT, R250, 0x1, RZ ;  /* 0x00000001fa007810 */ /* 0x000fe20007ffe0ff */
[-C--:B------:R-:W-:Y:S03]  /*a7b0*/  HMMA.16816.F32 R180, R196, R186.reuse, R12 ;  /* 0x000000bac4b4723c */ /* 0x080fe6000000180c */
[----:B------:R-:W-:Y:S01]  /*a7c0*/  FADD.FTZ R3, R229, R7 ;  /* 0x00000007e5037221 */ /* 0x000fe20000010000 */
[----:B------:R-:W-:Y:S01]  /*a7d0*/  FADD.FTZ R2, R208, R6 ;  /* 0x00000006d0027221 */ /* 0x000fe20000010000 */
[----:B------:R-:W-:Y:S01]  /*a7e0*/  ISETP.GT.AND P1, PT, R0, RZ, PT ;  /* 0x000000ff0000720c */ /* 0x000fe20003f24270 */
[----:B------:R-:W-:Y:S01]  /*a7f0*/  FADD.FTZ R0, R233, R36 ;  /* 0x00000024e9007221 */ /* 0x000fe20000010000 */
[----:B------:R-:W-:Y:S01]  /*a800*/  FADD.FTZ R3, R211, R3 ;  /* 0x00000003d3037221 */ /* 0x000fe20000010000 */
[C---:B------:R-:W-:Y:S04]  /*a810*/  HMMA.16816.F32 R184, R200.reuse, R186, R16 ;  /* 0x000000bac8b8723c */ /* 0x040fe80000001810 */
[----:B------:R-:W-:Y:S01]  /*a820*/  FADD.FTZ R0, R204, R0 ;  /* 0x00000000cc007221 */ /* 0x000fe20000010000 */
[----:B------:R-:W-:Y:S01]  /*a830*/  FADD.FTZ R2, R207, R2 ;  /* 0x00000002cf027221 */ /* 0x000fe20000010000 */
[----:B------:R-:W-:Y:S02]  /*a840*/  FADD.FTZ R3, R68, R3 ;  /* 0x0000000344037221 */ /* 0x000fe40000010000 */
        /* <DEDUP_REMOVED lines=14> */
[----:B------:R-:W1:Y:S01]  /*a930*/  LDSM.16.MT88.4 R4, [R171+0x3800] ;  /* 0x00380000ab04783b */ /* 0x000e620000004200 */
        /* <DEDUP_REMOVED lines=10> */
[----:B------:R-:W-:Y:S02]  /*a9e0*/  FADD.FTZ R2, R77, R2 ;  /* 0x000000024d027221 */ /* 0x000fe40000010000 */
        /* <DEDUP_REMOVED lines=45> */
[----:B------:R-:W-:Y:S04]  /*acc0*/  HMMA.16816.F32 R200, R200, R6, R28 ;  /* 0x00000006c8c8723c */ /* 0x000fe8000000181c */
[----:B------:R-:W-:Y:S01]  /*acd0*/  FADD.FTZ R9, R119, R4 ;  /* 0x0000000477097221 */ /* 0x000fe20000010000 */
[----:B------:R-:W-:Y:S01]  /*ace0*/  FADD.FTZ R4, R63, R8 ;  /* 0x000000083f047221 */ /* 0x000fe20000010000 */
[----:B------:R-:W-:Y:S01]  /*acf0*/  FADD.FTZ R0, R123, R0 ;  /* 0x000000007b007221 */ /* 0x000fe20000010000 */
[----:B-1----:R-:W-:Y:S01]  /*ad00*/  LEA R252, P0, -R2, R252, 0x8 ;  /* 0x000000fc02fc7211 */ /* 0x002fe200078041ff */
[----:B------:R-:W-:Y:S01]  /*ad10*/  FADD.FTZ R8, R64, R9 ;  /* 0x0000000940087221 */ /* 0x000fe20000010000 */
[----:B------:R-:W-:Y:S01]  /*ad20*/  FADD.FTZ R9, R51, R4 ;  /* 0x0000000433097221 */ /* 0x000fe20000010000 */
[----:B------:R-:W-:Y:S01]  /*ad30*/  FADD.FTZ R4, R126, R0 ;  /* 0x000000007e047221 */ /* 0x000fe20000010000 */
[----:B------:R-:W-:Y:S01]  /*ad40*/  FADD.FTZ R0, R216, R5 ;  /* 0x00000005d8007221 */ /* 0x000fe20000010000 */
[----:B------:R-:W-:Y:S04]  /*ad50*/  FADD.FTZ R5, R217, R8 ;  /* 0x00000008d9057221 */ /* 0x000fe80000010000 */
[----:B------:R1:W-:Y:S04]  /*ad60*/  STL [R1], R0 ;  /* 0x0000000001007387 */ /* 0x0003e80000100800 */
[----:B------:R2:W-:Y:S01]  /*ad70*/  STL [R1+0x8], R5 ;  /* 0x0000080501007387 */ /* 0x0005e20000100800 */
[----:B-1----:R-:W-:Y:S01]  /*ad80*/  SHF.L.U64.HI R0, R2, 0x8, R3 ;  /* 0x0000000802007819 */ /* 0x002fe20000010203 */
[----:B------:R-:W-:Y:S01]  /*ad90*/  FADD.FTZ R3, R219, R4 ;  /* 0x00000004db037221 */ /* 0x000fe20000010000 */
[----:B------:R-:W-:Y:S01]  /*ada0*/  IADD3 R2, PT, PT, R250, -0x1, RZ ;  /* 0xfffffffffa027810 */ /* 0x000fe20007ffe0ff */
[----:B--2---:R-:W-:Y:S01]  /*adb0*/  FADD.FTZ R5, R218, R9 ;  /* 0x00000009da057221 */ /* 0x004fe20000010000 */
[----:B------:R-:W-:Y:S02]  /*adc0*/  IADD3.X R251, PT, PT, R251, ~R0, RZ, P0, !PT ;  /* 0x80000000fbfb7210 */ /* 0x000fe400007fe4ff */
[----:B------:R-:W-:Y:S02]  /*add0*/  MOV R250, R2 ;  /* 0x0000000200fa7202 */ /* 0x000fe40000000f00 */
[----:B------:R-:W-:Y:S04]  /*ade0*/  STL [R1+0x4], R5 ;  /* 0x0000040501007387 */ /* 0x000fe80000100800 */
[----:B------:R1:W-:Y:S02]  /*adf0*/  STL [R1+0x10], R3 ;  /* 0x0000100301007387 */ /* 0x0003e40000100800 */
[----:B-1----:R-:W-:Y:S01]  /*ae00*/  MOV R3, R168 ;  /* 0x000000a800037202 */ /* 0x002fe20000000f00 */
[----:B------:R-:W-:Y:S06]  /*ae10*/  @P1 BRA `(.L_x_122) ;  /* 0xffffffbc00781947 */ /* 0x000fec000383ffff */
.L_x_121:
[----:B------:R-:W2:Y:S01]  /*ae20*/  LDL.LU R6, [R1] ;  /* 0x0000000001067983 */ /* 0x000ea20000300800 */
[----:B------:R-:W1:Y:S03]  /*ae30*/  LDCU.U8 UR4, c[0x0][0x549] ;  /* 0x0000a920ff0477ac */ /* 0x000e660008000000 */
[----:B------:R-:W3:Y:S01]  /*ae40*/  LDL.LU R5, [R1+0x8] ;  /* 0x0000080001057983 */ /* 0x000ee20000300800 */
[----:B------:R-:W-:Y:S01]  /*ae50*/  MOV R35, 0x10 ;  /* 0x0000001000237802 */ /* 0x000fe20000000f00 */
[----:B------:R-:W4:Y:S01]  /*ae60*/  S2UR UR6, SR_CTAID.X ;  /* 0x00000000000679c3 */ /* 0x000f220000002500 */
[----:B------:R-:W2:Y:S01]  /*ae70*/  LDCU UR7, c[0x0][0x434] ;  /* 0x00008680ff0777ac */ /* 0x000ea20008000800 */
[----:B------:R-:W4:Y:S01]  /*ae80*/  LDL.LU R9, [R1+0x4] ;  /* 0x0000040001097983 */ /* 0x000f220000300800 */
[----:B------:R-:W2:Y:S03]  /*ae90*/  LDCU.U8 UR11, c[0x0][0x548] ;  /* 0x0000a900ff0b77ac */ /* 0x000ea60008000000 */
[----:B------:R-:W4:Y:S04]  /*aea0*/  LDL.LU R8, [R1+0x10] ;  /* 0x0000100001087983 */ /* 0x000f280000300800 */
[----:B------:R-:W4:Y:S01]  /*aeb0*/  LDL.LU R7, [R1+0x40] ;  /* 0x0000400001077983 */ /* 0x000f220000300800 */
[----:B------:R-:W-:Y:S01]  /*aec0*/  SEL R35, R35, 0xfffffff0, !P5 ;  /* 0xfffffff023237807 */ /* 0x000fe20006800000 */
[----:B-1----:R-:W-:-:S11]  /*aed0*/  UISETP.NE.AND UP1, UPT, UR4, URZ, UPT ;  /* 0x000000ff0400728c */ /* 0x002fd6000bf25270 */
[----:B------:R-:W1:Y:S01]  /*aee0*/  @UP1 LDCU.64 UR8, c[0x0][0x430] ;  /* 0x00008600ff0817ac */ /* 0x000e620008000a00 */
[----:B------:R-:W2:Y:S01]  /*aef0*/  @UP1 LDCU UR10, c[0x0][0x430] ;  /* 0x00008600ff0a17ac */ /* 0x000ea20008000800 */
[----:B------:R-:W-:Y:S01]  /*af00*/  @UP1 UMOV UR4, 0x1 ;  /* 0x0000000100041882 */ /* 0x000fe20000000000 */
[----:B-1----:R-:W-:Y:S01]  /*af10*/  @UP1 UIMAD UR15, UR9, UR8, URZ ;  /* 0x00000008090f12a4 */ /* 0x002fe2000f8e02ff */
[----:B------:R-:W1:Y:S08]  /*af20*/  S2UR UR9, SR_CTAID.Y ;  /* 0x00000000000979c3 */ /* 0x000e700000002600 */
[----:B------:R-:W1:Y:S01]  /*af30*/  S2UR UR8, SR_CTAID.Z ;  /* 0x00000000000879c3 */ /* 0x000e620000002700 */
[----:B--2---:R-:W2:Y:S04]  /*af40*/  SHFL.BFLY PT, R2, R6, 0x2, 0x1f ;  /* 0x0c401f0006027f89 */ /* 0x004ea800000e0000 */
[----:B---3--:R-:W3:Y:S04]  /*af50*/  SHFL.BFLY PT, R0, R5, 0x2, 0x1f ;  /* 0x0c401f0005007f89 */ /* 0x008ee800000e0000 */
[----:B----4-:R-:W4:Y:S04]  /*af60*/  SHFL.BFLY PT, R3, R9, 0x2, 0x1f ;  /* 0x0c401f0009037f89 */ /* 0x010f2800000e0000 */
        /* <DEDUP_REMOVED lines=11> */
[C---:B-----5:R-:W-:Y:S02]  /*b020*/  SHF.L.U32 R6, R213.reuse, 0x4, RZ ;  /* 0x00000004d5067819 */ /* 0x060fe400000006ff */
[C---:B------:R-:W-:Y:S01]  /*b030*/  SHF.L.U32 R2, R213.reuse, 0x5, RZ ;  /* 0x00000005d5027819 */ /* 0x040fe200000006ff */
[----:B------:R-:W2:Y:S01]  /*b040*/  MUFU.RCP R7, R36 ;  /* 0x0000002400077308 */ /* 0x000ea20000001000 */
[----:B---3--:R-:W-:Y:S01]  /*b050*/  FADD.FTZ R38, R0, R5 ;  /* 0x0000000500267221 */ /* 0x008fe20000010000 */
[----:B------:R-:W-:-:S02]  /*b060*/  SHF.L.U32 R0, R213, 0x1, RZ ;  /* 0x00000001d5007819 */ /* 0x000fc400000006ff */
[----:B------:R-:W-:Y:S01]  /*b070*/  LOP3.LUT R6, R6, 0x1c0, RZ, 0xc0, !PT ;  /* 0x000001c006067812 */ /* 0x000fe200078ec0ff */
[----:B-1----:R-:W-:Y:S01]  /*b080*/  FADD.FTZ R37, R3, R37 ;  /* 0x0000002503257221 */ /* 0x002fe20000010000 */
[----:B------:R-:W-:Y:S02]  /*b090*/  LOP3.LUT R5, R0, 0x6, RZ, 0xc0, !PT ;  /* 0x0000000600057812 */ /* 0x000fe400078ec0ff */
[----:B------:R-:W-:Y:S01]  /*b0a0*/  FSETP.NE.FTZ.AND P6, PT, R36, RZ, PT ;  /* 0x000000ff2400720b */ /* 0x000fe20003fd5000 */
[----:B------:R-:W1:Y:S01]  /*b0b0*/  MUFU.RCP R8, R38 ;  /* 0x0000002600087308 */ /* 0x000e620000001000 */
[----:B------:R-:W-:Y:S01]  /*b0c0*/  LOP3.LUT R5, R5, 0x7c00, R2, 0xf8, !PT ;  /* 0x00007c0005057812 */ /* 0x000fe200078ef802 */
[----:B----4-:R-:W-:Y:S01]  /*b0d0*/  FADD.FTZ R39, R4, R39 ;  /* 0x0000002704277221 */ /* 0x010fe20000010000 */
[----:B------:R-:W-:Y:S02]  /*b0e0*/  LOP3.LUT R2, R6, 0x38, R0, 0xf8, !PT ;  /* 0x0000003806027812 */ /* 0x000fe400078ef800 */
[----:B------:R-:W-:-:S02]  /*b0f0*/  FSETP.NE.FTZ.AND P2, PT, R38, RZ, PT ;  /* 0x000000ff2600720b */ /* 0x000fc40003f55000 */
[----:B------:R-:W-:Y:S02]  /*b100*/  LOP3.LUT R4, R5, R2, RZ, 0xfc, !PT ;  /* 0x0000000205047212 */ /* 0x000fe400078efcff */
[----:B--2---:R-:W-:Y:S01]  /*b110*/  FSEL R0, R7, 1, P6 ;  /* 0x3f80000007007808 */ /* 0x004fe20003000000 */
[----:B------:R-:W2:Y:S01]  /*b120*/  MUFU.RCP R2, R37 ;  /* 0x0000002500027308 */ /* 0x000ea20000001000 */
[----:B------:R-:W-:Y:S02]  /*b130*/  FSETP.NE.FTZ.AND P1, PT, R37, RZ, PT ;  /* 0x000000ff2500720b */ /* 0x000fe40003f35000 */
[----:B------:R-:W-:Y:S01]  /*b140*/  FSETP.NE.FTZ.AND P0, PT, R39, RZ, PT ;  /* 0x000000ff2700720b */ /* 0x000fe20003f15000 */
        /* <DEDUP_REMOVED lines=16> */
[----:B-1----:R-:W-:Y:S01]  /*b250*/  FSEL R3, R8, 1, P2 ;  /* 0x3f80000008037808 */ /* 0x002fe20001000000 */
[----:B------:R-:W1:Y:S01]  /*b260*/  MUFU.RCP R0, R39 ;  /* 0x0000002700007308 */ /* 0x000e620000001000 */
[----:B--2---:R-:W-:-:S02]  /*b270*/  FSEL R2, R2, 1, P1 ;  /* 0x3f80000002027808 */ /* 0x004fc40000800000 */
[----:B------:R-:W-:Y:S01]  /*b280*/  R2P PR, R213, 0x18 ;  /* 0x00000018d5007804 */ /* 0x000fe20000000000 */
        /* <DEDUP_REMOVED lines=14> */
[C---:B------:R-:W-:Y:S01]  /*b370*/  FMUL.FTZ R34, R2.reuse, R153 ;  /* 0x0000009902227220 */ /* 0x040fe20000410000 */
[C---:B------:R-:W-:Y:S01]  /*b380*/  FMUL.FTZ R160, R2.reuse, R160 ;  /* 0x000000a002a07220 */ /* 0x040fe20000410000 */
[C---:B------:R-:W-:Y:S01]  /*b390*/  FMUL.FTZ R30, R2.reuse, R161 ;  /* 0x000000a1021e7220 */ /* 0x040fe20000410000 */
[C---:B------:R-:W-:Y:S01]  /*b3a0*/  FMUL.FTZ R196, R2.reuse, R196 ;  /* 0x000000c402c47220 */ /* 0x040fe20000410000 */
[----:B------:R-:W-:Y:S01]  /*b3b0*/  FMUL.FTZ R26, R2, R197 ;  /* 0x000000c5021a7220 */ /* 0x000fe20000410000 */
[C---:B------:R-:W-:Y:S01]  /*b3c0*/  FMUL.FTZ R186, R3.reuse, R186 ;  /* 0x000000ba03ba7220 */ /* 0x040fe20000410000 */
[C---:B------:R-:W-:Y:S01]  /*b3d0*/  FMUL.FTZ R6, R3.reuse, R187 ;  /* 0x000000bb03067220 */ /* 0x040fe20000410000 */
[----:B------:R-:W-:Y:S01]  /*b3e0*/  LEA R2, R4, UR5, 0x1 ;  /* 0x0000000504027c11 */ /* 0x000fe2000f8e08ff */
        /* <DEDUP_REMOVED lines=12> */
[C---:B------:R-:W-:Y:S01]  /*b4b0*/  FMUL.FTZ R174, R0.reuse, R174 ;  /* 0x000000ae00ae7220 */ /* 0x040fe20000410000 */
[C---:B------:R-:W-:Y:S01]  /*b4c0*/  FMUL.FTZ R8, R0.reuse, R175 ;  /* 0x000000af00087220 */ /* 0x040fe20000410000 */
        /* <DEDUP_REMOVED lines=16> */
[----:B------:R1:W-:Y:S01]  /*b5d0*/  STS [R2+0x400], R3 ;  /* 0x0004000302007388 */ /* 0x0003e20000000800 */
[----:B------:R-:W-:-:S02]  /*b5e0*/  F2FP.F16.F32.PACK_AB R0, R185, R184 ;  /* 0x000000b8b900723e */ /* 0x000fc400000000ff */
[----:B------:R-:W-:Y:S01]  /*b5f0*/  IADD3 R4, PT, PT, R35, R2, RZ ;  /* 0x0000000223047210 */ /* 0x000fe20007ffe0ff */
[----:B------:R2:W-:Y:S01]  /*b600*/  STS [R2], R5 ;  /* 0x0000000502007388 */ /* 0x0005e20000000800 */
[----:B------:R-:W-:Y:S02]  /*b610*/  SEL R244, R244, 0xffffffe0, !P3 ;  /* 0xffffffe0f4f47807 */ /* 0x000fe40005800000 */
[----:B------:R-:W-:Y:S01]  /*b620*/  F2FP.F16.F32.PACK_AB R6, R6, R186 ;  /* 0x000000ba0606723e */ /* 0x000fe200000000ff */
[----:B------:R3:W-:Y:S01]  /*b630*/  STS [R4], R0 ;  /* 0x0000000004007388 */ /* 0x0007e20000000800 */
[----:B------:R-:W-:Y:S02]  /*b640*/  F2FP.F16.F32.PACK_AB R7, R7, R172 ;  /* 0x000000ac0707723e */ /* 0x000fe400000000ff */
[----:B------:R-:W-:Y:S01]  /*b650*/  F2FP.F16.F32.PACK_AB R8, R8, R174 ;  /* 0x000000ae0808723e */ /* 0x000fe200000000ff */
[----:B------:R-:W-:Y:S01]  /*b660*/  STS [R4+0x400], R6 ;  /* 0x0004000604007388 */ /* 0x000fe20000000800 */
[----:B------:R-:W-:-:S02]  /*b670*/  F2FP.F16.F32.PACK_AB R16, R16, R180 ;  /* 0x000000b41010723e */ /* 0x000fc400000000ff */
[----:B------:R-:W-:Y:S01]  /*b680*/  F2FP.F16.F32.PACK_AB R15, R15, R182 ;  /* 0x000000b60f0f723e */ /* 0x000fe200000000ff */
[----:B------:R-:W-:Y:S01]  /*b690*/  STS [R2+0x2000], R7 ;  /* 0x0020000702007388 */ /* 0x000fe20000000800 */
[----:B------:R-:W-:Y:S02]  /*b6a0*/  F2FP.F16.F32.PACK_AB R14, R14, R132 ;  /* 0x000000840e0e723e */ /* 0x000fe400000000ff */
[----:B------:R-:W-:Y:S01]  /*b6b0*/  F2FP.F16.F32.PACK_AB R13, R13, R134 ;  /* 0x000000860d0d723e */ /* 0x000fe200000000ff */
[----:B------:R4:W-:Y:S01]  /*b6c0*/  STS [R2+0x2400], R8 ;  /* 0x0024000802007388 */ /* 0x0009e20000000800 */
[----:B------:R-:W-:Y:S02]  /*b6d0*/  F2FP.F16.F32.PACK_AB R10, R10, R144 ;  /* 0x000000900a0a723e */ /* 0x000fe400000000ff */
[----:B------:R-:W-:Y:S01]  /*b6e0*/  F2FP.F16.F32.PACK_AB R9, R9, R146 ;  /* 0x000000920909723e */ /* 0x000fe200000000ff */
[----:B------:R-:W-:Y:S01]  /*b6f0*/  STS [R4+0x2000], R16 ;  /* 0x0020001004007388 */ /* 0x000fe20000000800 */
[----:B-1----:R-:W-:-:S02]  /*b700*/  IADD3 R3, PT, PT, R244, R2, RZ ;  /* 0x00000002f4037210 */ /* 0x002fc40007ffe0ff */
[----:B------:R-:W-:Y:S01]  /*b710*/  F2FP.F16.F32.PACK_AB R12, R12, R136 ;  /* 0x000000880c0c723e */ /* 0x000fe200000000ff */
[----:B------:R1:W-:Y:S01]  /*b720*/  STS [R4+0x2400], R15 ;  /* 0x0024000f04007388 */ /* 0x0003e20000000800 */
[----:B------:R-:W-:Y:S01]  /*b730*/  F2FP.F16.F32.PACK_AB R11, R11, R138 ;  /* 0x0000008a0b0b723e */ /* 0x000fe200000000ff */
[----:B--2---:R-:W2:Y:S01]  /*b740*/  @P6 LDC R5, c[0x0][0x458] ;  /* 0x00011600ff056b82 */ /* 0x004ea20000000800 */
[----:B------:R-:W-:Y:S01]  /*b750*/  F2FP.F16.F32.PACK_AB R22, R22, R140 ;  /* 0x0000008c1616723e */ /* 0x000fe200000000ff */
[----:B------:R-:W-:Y:S01]  /*b760*/  STS [R3], R14 ;  /* 0x0000000e03007388 */ /* 0x000fe20000000800 */
[C---:B---3--:R-:W-:Y:S02]  /*b770*/  IADD3 R0, PT, PT, R2.reuse, 0x40, RZ ;  /* 0x0000004002007810 */ /* 0x048fe40007ffe0ff */
[----:B------:R-:W-:Y:S01]  /*b780*/  @P4 IADD3 R0, PT, PT, R2, -0x40, RZ ;  /* 0xffffffc002004810 */ /* 0x000fe20007ffe0ff */
[----:B------:R-:W-:Y:S01]  /*b790*/  STS [R3+0x400], R13 ;  /* 0x0004000d03007388 */ /* 0x000fe20000000800 */
[----:B------:R-:W-:-:S02]  /*b7a0*/  F2FP.F16.F32.PACK_AB R21, R21, R142 ;  /* 0x0000008e1515723e */ /* 0x000fc400000000ff */
[----:B------:R-:W-:Y:S02]  /*b7b0*/  F2FP.F16.F32.PACK_AB R20, R20, R148 ;  /* 0x000000941414723e */ /* 0x000fe400000000ff */
[----:B------:R-:W-:Y:S02]  /*b7c0*/  F2FP.F16.F32.PACK_AB R19, R19, R150 ;  /* 0x000000961313723e */ /* 0x000fe400000000ff */
[----:B------:R-:W-:Y:S02]  /*b7d0*/  F2FP.F16.F32.PACK_AB R18, R18, R192 ;  /* 0x000000c01212723e */ /* 0x000fe400000000ff */
[----:B----4-:R-:W-:Y:S02]  /*b7e0*/  IADD3 R2, PT, PT, R35, R3, RZ ;  /* 0x0000000323027210 */ /* 0x010fe40007ffe0ff */
[----:B------:R-:W-:Y:S02]  /*b7f0*/  F2FP.F16.F32.PACK_AB R17, R17, R194 ;  /* 0x000000c21111723e */ /* 0x000fe400000000ff */
[----:B------:R-:W-:Y:S01]  /*b800*/  F2FP.F16.F32.PACK_AB R24, R24, R188 ;  /* 0x000000bc1818723e */ /* 0x000fe200000000ff */
[----:B------:R-:W-:Y:S01]  /*b810*/  STS [R2], R10 ;  /* 0x0000000a02007388 */ /* 0x000fe20000000800 */
[----:B------:R-:W-:-:S02]  /*b820*/  F2FP.F16.F32.PACK_AB R23, R23, R190 ;  /* 0x000000be1717723e */ /* 0x000fc400000000ff */
[----:B------:R-:W-:Y:S01]  /*b830*/  F2FP.F16.F32.PACK_AB R34, R34, R152 ;  /* 0x000000982222723e */ /* 0x000fe200000000ff */
[----:B------:R3:W-:Y:S01]  /*b840*/  STS [R2+0x400], R9 ;  /* 0x0004000902007388 */ /* 0x0007e20000000800 */
[----:B------:R-:W-:Y:S01]  /*b850*/  F2FP.F16.F32.PACK_AB R33, R33, R154 ;  /* 0x0000009a2121723e */ /* 0x000fe200000000ff */
[----:B-1----:R-:W1:Y:S01]  /*b860*/  @P2 LDC R4, c[0x0][0x458] ;  /* 0x00011600ff042b82 */ /* 0x002e620000000800 */
[----:B------:R-:W-:Y:S01]  /*b870*/  F2FP.F16.F32.PACK_AB R32, R32, R156 ;  /* 0x0000009c2020723e */ /* 0x000fe200000000ff */
[----:B------:R-:W-:Y:S01]  /*b880*/  STS [R3+0x2000], R12 ;  /* 0x0020000c03007388 */ /* 0x000fe20000000800 */
[----:B------:R-:W-:Y:S02]  /*b890*/  F2FP.F16.F32.PACK_AB R31, R31, R158 ;  /* 0x0000009e1f1f723e */ /* 0x000fe400000000ff */
[----:B------:R-:W-:Y:S01]  /*b8a0*/  F2FP.F16.F32.PACK_AB R28, R28, R200 ;  /* 0x000000c81c1c723e */ /* 0x000fe200000000ff */
[----:B------:R4:W-:Y:S01]  /*b8b0*/  STS [R3+0x2400], R11 ;  /* 0x0024000b03007388 */ /* 0x0009e20000000800 */
[----:B------:R-:W-:-:S02]  /*b8c0*/  F2FP.F16.F32.PACK_AB R27, R27, R202 ;  /* 0x000000ca1b1b723e */ /* 0x000fc400000000ff */
[----:B------:R-:W-:Y:S01]  /*b8d0*/  F2FP.F16.F32.PACK_AB R30, R30, R160 ;  /* 0x000000a01e1e723e */ /* 0x000fe200000000ff */
[----:B------:R-:W-:Y:S01]  /*b8e0*/  STS [R2+0x2000], R22 ;  /* 0x0020001602007388 */ /* 0x000fe20000000800 */
[----:B------:R-:W-:Y:S02]  /*b8f0*/  F2FP.F16.F32.PACK_AB R29, R29, R162 ;  /* 0x000000a21d1d723e */ /* 0x000fe400000000ff */
[----:B------:R-:W-:Y:S01]  /*b900*/  F2FP.F16.F32.PACK_AB R26, R26, R196 ;  /* 0x000000c41a1a723e */ /* 0x000fe200000000ff */
[----:B------:R2:W-:Y:S01]  /*b910*/  STS [R2+0x2400], R21 ;  /* 0x0024001502007388 */ /* 0x0005e20000000800 */
[----:B------:R-:W-:-:S03]  /*b920*/  F2FP.F16.F32.PACK_AB R25, R25, R198 ;  /* 0x000000c61919723e */ /* 0x000fc600000000ff */
[----:B------:R-:W-:Y:S04]  /*b930*/  STS [R0], R20 ;  /* 0x0000001400007388 */ /* 0x000fe80000000800 */
[----:B------:R-:W-:Y:S01]  /*b940*/  STS [R0+0x400], R19 ;  /* 0x0004001300007388 */ /* 0x000fe20000000800 */
[----:B---3--:R-:W3:Y:S01]  /*b950*/  LDC.64 R8, c[0x0][0x400] ;  /* 0x00010000ff087b82 */ /* 0x008ee20000000a00 */
[----:B----4-:R-:W-:-:S05]  /*b960*/  IADD3 R3, PT, PT, R35, R0, RZ ;  /* 0x0000000023037210 */ /* 0x010fca0007ffe0ff */
[----:B------:R-:W-:Y:S01]  /*b970*/  STS [R3], R18 ;  /* 0x0000001203007388 */ /* 0x000fe20000000800 */
[----:B--2---:R-:W-:-:S03]  /*b980*/  IADD3 R2, PT, PT, R244, R0, RZ ;  /* 0x00000000f4027210 */ /* 0x004fc60007ffe0ff */
[----:B------:R-:W-:Y:S04]  /*b990*/  STS [R3+0x400], R17 ;  /* 0x0004001103007388 */ /* 0x000fe80000000800 */
[----:B------:R-:W-:Y:S04]  /*b9a0*/  STS [R0+0x2000], R24 ;  /* 0x0020001800007388 */ /* 0x000fe80000000800 */
[----:B------:R2:W-:Y:S04]  /*b9b0*/  STS [R0+0x2400], R23 ;  /* 0x0024001700007388 */ /* 0x0005e80000000800 */
[----:B------:R-:W-:Y:S04]  /*b9c0*/  STS [R3+0x2000], R34 ;  /* 0x0020002203007388 */ /* 0x000fe80000000800 */
[----:B------:R4:W-:Y:S04]  /*b9d0*/  STS [R3+0x2400], R33 ;  /* 0x0024002103007388 */ /* 0x0009e80000000800 */
[----:B------:R-:W-:Y:S04]  /*b9e0*/  STS [R2], R32 ;  /* 0x0000002002007388 */ /* 0x000fe80000000800 */
[----:B------:R-:W-:Y:S01]  /*b9f0*/  STS [R2+0x400], R31 ;  /* 0x0004001f02007388 */ /* 0x000fe20000000800 */
[----:B--2---:R-:W-:-:S05]  /*ba00*/  IADD3 R0, PT, PT, R35, R2, RZ ;  /* 0x0000000223007210 */ /* 0x004fca0007ffe0ff */
[----:B------:R-:W-:Y:S01]  /*ba10*/  STS [R0], R28 ;  /* 0x0000001c00007388 */ /* 0x000fe20000000800 */
[----:B----4-:R2:W4:Y:S03]  /*ba20*/  @P2 MUFU.LG2 R3, R38 ;  /* 0x0000002600032308 */ /* 0x0105260000000c00 */
[----:B------:R1:W-:Y:S04]  /*ba30*/  STS [R0+0x400], R27 ;  /* 0x0004001b00007388 */ /* 0x0003e80000000800 */
[----:B------:R-:W-:Y:S04]  /*ba40*/  STS [R2+0x2000], R30 ;  /* 0x0020001e02007388 */ /* 0x000fe80000000800 */
[----:B------:R3:W-:Y:S04]  /*ba50*/  STS [R2+0x2400], R29 ;  /* 0x0024001d02007388 */ /* 0x0007e80000000800 */
[----:B------:R-:W-:Y:S04]  /*ba60*/  STS [R0+0x2000], R26 ;  /* 0x0020001a00007388 */ /* 0x000fe80000000800 */
[----:B------:R2:W-:Y:S01]  /*ba70*/  STS [R0+0x2400], R25 ;  /* 0x0024001900007388 */ /* 0x0005e20000000800 */
[----:B-1----:R-:W-:Y:S01]  /*ba80*/  MOV R27, 0x7f800000 ;  /* 0x7f800000001b7802 */ /* 0x002fe20000000f00 */
[----:B---3--:R1:W3:Y:S01]  /*ba90*/  @P6 MUFU.LG2 R2, R36 ;  /* 0x0000002400026308 */ /* 0x0082e20000000c00 */
[----:B--2---:R-:W-:-:S04]  /*baa0*/  LOP3.LUT R0, R40, 0x1f8, RZ, 0xc0, !PT ;  /* 0x000001f828007812 */ /* 0x004fc800078ec0ff */
[----:B------:R-:W-:-:S04]  /*bab0*/  LOP3.LUT R0, R0, 0x38, R213, 0x78, !PT ;  /* 0x0000003800007812 */ /* 0x000fc800078e78d5 */
[----:B------:R-:W-:Y:S01]  /*bac0*/  LOP3.LUT R0, R0, 0x1e00, R40, 0xf8, !PT ;  /* 0x00001e0000007812 */ /* 0x000fe200078ef828 */
[----:B-1-34-:R-:W-:Y:S06]  /*bad0*/  BRA.U UP1, `(.L_x_125) ;  /* 0x0000000101287547 */ /* 0x01afec000b800000 */
[----:B------:R-:W-:Y:S01]  /*bae0*/  UISETP.NE.AND UP0, UPT, UR11, URZ, UPT ;  /* 0x000000ff0b00728c */ /* 0x000fe2000bf05270 */
[----:B------:R-:W1:Y:S10]  /*baf0*/  LDCU UR12, c[0x0][0x3e0] ;  /* 0x00007c00ff0c77ac */ /* 0x000e740008000800 */
[----:B------:R-:W1:Y:S01]  /*bb00*/  @UP0 LDCU UR4, c[0x0][0x454] ;  /* 0x00008a80ff0407ac */ /* 0x000e620008000800 */
[----:B------:R-:W2:Y:S01]  /*bb10*/  @!UP0 LDCU UR10, c[0x0][0x434] ;  /* 0x00008680ff0a87ac */ /* 0x000ea20008000800 */
[----:B------:R-:W3:Y:S02]  /*bb20*/  @UP0 LDCU UR15, c[0x0][0x454] ;  /* 0x00008a80ff0f07ac */ /* 0x000ee40008000800 */
[----:B---3--:R-:W3:Y:S01]  /*bb30*/  @!UP0 LDCU UR15, c[0x0][0x434] ;  /* 0x00008680ff0f87ac */ /* 0x008ee20008000800 */
[----:B-1----:R-:W-:-:S02]  /*bb40*/  @UP0 UIMAD UR4, UR4, UR12, URZ ;  /* 0x0000000c040402a4 */ /* 0x002fc4000f8e02ff */
[----:B--2---:R-:W-:-:S03]  /*bb50*/  @!UP0 UIMAD UR4, UR10, UR12, URZ ;  /* 0x0000000c0a0482a4 */ /* 0x004fc6000f8e02ff */
[----:B------:R-:W-:Y:S01]  /*bb60*/  @UP0 UMOV UR10, 0x1 ;  /* 0x00000001000a0882 */ /* 0x000fe20000000000 */
[----:B------:R-:W-:-:S08]  /*bb70*/  @!UP0 UMOV UR10, 0x1 ;  /* 0x00000001000a8882 */ /* 0x000fd00000000000 */
.L_x_125:
[----:B------:R-:W-:Y:S01]  /*bb80*/  BAR.SYNC.DEFER_BLOCKING 0x0 ;  /* 0x0000000000007b1d */ /* 0x000fe20000010000 */
[----:B------:R-:W-:Y:S01]  /*bb90*/  LEA R10, R0, UR5, 0x1 ;  /* 0x00000005000a7c11 */ /* 0x000fe2000f8e08ff */
[----:B------:R-:W-:Y:S01]  /*bba0*/  @P6 FMUL.FTZ R2, R2, 0.69314718246459960938 ;  /* 0x3f31721802026820 */ /* 0x000fe20000410000 */
[----:B------:R-:W-:Y:S01]  /*bbb0*/  @P2 FMUL.FTZ R0, R3, 0.69314718246459960938 ;  /* 0x3f31721803002820 */ /* 0x000fe20000410000 */
[----:B------:R-:W-:Y:S01]  /*bbc0*/  UISETP.NE.AND UP1, UPT, UR11, URZ, !UP1 ;  /* 0x000000ff0b00728c */ /* 0x000fe2000cf25270 */
[----:B------:R-:W-:Y:S01]  /*bbd0*/  MOV R26, 0x7f800000 ;  /* 0x7f800000001a7802 */ /* 0x000fe20000000f00 */
[----:B------:R-:W-:Y:S02]  /*bbe0*/  @P6 FFMA.FTZ R27, R168, R5, R2 ;  /* 0x00000005a81b6223 */ /* 0x000fe40000010002 */
[----:B------:R-:W1:Y:S01]  /*bbf0*/  @P1 LDC R6, c[0x0][0x458] ;  /* 0x00011600ff061b82 */ /* 0x000e620000000800 */
[----:B------:R-:W-:Y:S01]  /*bc00*/  @P2 FFMA.FTZ R26, R167, R4, R0 ;  /* 0x00000004a71a2223 */ /* 0x000fe20000010000 */
[----:B------:R-:W2:Y:S01]  /*bc10*/  @P1 MUFU.LG2 R7, R37 ;  /* 0x0000002500071308 */ /* 0x000ea20000000c00 */
[----:B---3--:R-:W-:Y:S01]  /*bc20*/  UIMAD UR15, UR8, UR15, URZ ;  /* 0x0000000f080f72a4 */ /* 0x008fe2000f8e02ff */
[----:B------:R-:W-:Y:S01]  /*bc30*/  LOP3.LUT P2, RZ, R213, 0x3, RZ, 0xc0, !PT ;  /* 0x00000003d5ff7812 */ /* 0x000fe2000784c0ff */
[----:B------:R-:W-:Y:S01]  /*bc40*/  UIMAD UR12, UR9, UR7, URZ ;  /* 0x00000007090c72a4 */ /* 0x000fe2000f8e02ff */
[----:B------:R-:W-:Y:S01]  /*bc50*/  MOV R2, R214 ;  /* 0x000000d600027202 */ /* 0x000fe20000000f00 */
[----:B------:R-:W-:Y:S01]  /*bc60*/  USHF.L.U32 UR11, UR6, 0x7, URZ ;  /* 0x00000007060b7899 */ /* 0x000fe200080006ff */
[----:B------:R-:W3:Y:S01]  /*bc70*/  @P0 LDC R5, c[0x0][0x458] ;  /* 0x00011600ff050b82 */ /* 0x000ee20000000800 */
[----:B------:R-:W-:Y:S01]  /*bc80*/  MOV R3, RZ ;  /* 0x000000ff00037202 */ /* 0x000fe20000000f00 */
[----:B------:R-:W4:Y:S01]  /*bc90*/  @P0 MUFU.LG2 R0, R39 ;  /* 0x0000002700000308 */ /* 0x000f220000000c00 */
[----:B------:R-:W-:Y:S01]  /*bca0*/  @!UP1 UIMAD UR15, UR9, UR4, UR15 ;  /* 0x00000004090f92a4 */ /* 0x000fe2000f8e020f */
[----:B------:R-:W-:Y:S01]  /*bcb0*/  BSSY.RECONVERGENT B0, `(.L_x_126) ;  /* 0x000003e000007945 */ /* 0x000fe20003800200 */
[----:B------:R-:W-:Y:S01]  /*bcc0*/  USHF.R.S32.HI UR4, URZ, 0x1f, UR12 ;  /* 0x0000001fff047899 */ /* 0x000fe2000801140c */
[----:B------:R-:W-:Y:S01]  /*bcd0*/  IMAD.WIDE.U32 R2, R8, UR9, R2 ;  /* 0x0000000908027c25 */ /* 0x000fe2000f8e0002 */
[----:B------:R-:W-:Y:S01]  /*bce0*/  UIMAD UR14, UR11, UR10, URZ ;  /* 0x0000000a0b0e72a4 */ /* 0x000fe2000f8e02ff */
[----:B------:R-:W5:Y:S01]  /*bcf0*/  LDC.64 R24, c[0x0][0x410] ;  /* 0x00010400ff187b82 */ /* 0x000f620000000a00 */
[----:B------:R1:W5:Y:S01]  /*bd00*/  LDS.128 R44, [R10] ;  /* 0x000000000a2c7984 */ /* 0x0003620000000c00 */
[----:B------:R-:W-:Y:S01]  /*bd10*/  USEL UR12, UR12, URZ, UP1 ;  /* 0x000000ff0c0c7287 */ /* 0x000fe20008800000 */
[----:B------:R-:W-:Y:S01]  /*bd20*/  IMAD R3, R9, UR9, R3 ;  /* 0x0000000909037c24 */ /* 0x000fe2000f8e0203 */
[----:B------:R-:W-:Y:S01]  /*bd30*/  USEL UR4, UR4, URZ, UP1 ;  /* 0x000000ff04047287 */ /* 0x000fe20008800000 */
[----:B------:R1:W5:Y:S01]  /*bd40*/  LDS.128 R40, [R10+0x800] ;  /* 0x000800000a287984 */ /* 0x0003620000000c00 */
[----:B------:R-:W-:Y:S01]  /*bd50*/  USHF.R.S32.HI UR5, URZ, 0x1f, UR14 ;  /* 0x0000001fff057899 */ /* 0x000fe2000801140e */
[----:B--2---:R-:W-:Y:S01]  /*bd60*/  @P1 FMUL.FTZ R4, R7, 0.69314718246459960938 ;  /* 0x3f31721807041820 */ /* 0x004fe20000410000 */
[----:B------:R-:W2:Y:S01]  /*bd70*/  LDC.64 R16, c[0x0][0x408] ;  /* 0x00010200ff107b82 */ /* 0x000ea20000000a00 */
[----:B------:R-:W-:Y:S01]  /*bd80*/  USHF.R.S32.HI UR13, URZ, 0x1f, UR15 ;  /* 0x0000001fff0d7899 */ /* 0x000fe2000801140f */
[----:B------:R-:W-:Y:S01]  /*bd90*/  MOV R19, 0x7f800000 ;  /* 0x7f80000000137802 */ /* 0x000fe20000000f00 */
[----:B------:R-:W-:Y:S01]  /*bda0*/  UIADD3 UR12, UP1, UP0, UR14, UR12, UR15 ;  /* 0x0000000c0e0c7290 */ /* 0x000fe2000f83e00f */
[----:B----4-:R-:W-:Y:S01]  /*bdb0*/  @P0 FMUL.FTZ R0, R0, 0.69314718246459960938 ;  /* 0x3f31721800000820 */ /* 0x010fe20000410000 */
[----:B------:R-:W-:Y:S01]  /*bdc0*/  MOV R18, 0x7f800000 ;  /* 0x7f80000000127802 */ /* 0x000fe20000000f00 */
[----:B-1----:R-:W-:Y:S01]  /*bdd0*/  @P1 FFMA.FTZ R19, R166, R6, R4 ;  /* 0x00000006a6131223 */ /* 0x002fe20000010004 */
[----:B------:R-:W-:Y:S01]  /*bde0*/  UIADD3.X UR13, UPT, UPT, UR5, UR4, UR13, UP1, UP0 ;  /* 0x00000004050d7290 */ /* 0x000fe20008fe040d */
[----:B---3--:R-:W-:Y:S01]  /*bdf0*/  @P0 FFMA.FTZ R18, R164, R5, R0 ;  /* 0x00000005a4120223 */ /* 0x008fe20000010000 */
[----:B-----5:R-:W-:Y:S01]  /*be00*/  IMAD.WIDE.U32 R12, R24, UR8, R2 ;  /* 0x00000008180c7c25 */ /* 0x020fe2000f8e0002 */
[----:B------:R-:W-:Y:S09]  /*be10*/  @P2 BRA `(.L_x_127) ;  /* 0x00000000009c2947 */ /* 0x000ff20003800000 */
[----:B------:R-:W-:Y:S01]  /*be20*/  LOP3.LUT R2, R215, 0x30, RZ, 0xc0, !PT ;  /* 0x00000030d7027812 */ /* 0x000fe200078ec0ff */
[----:B------:R-:W-:Y:S01]  /*be30*/  UIADD3 UR4, UPT, UPT, -UR11, UR7, URZ ;  /* 0x000000070b047290 */ /* 0x000fe2000fffe1ff */
        /* <DEDUP_REMOVED lines=13> */
[----:B------:R-:W3:Y:S01]  /*bf10*/  @!P5 LDC.64 R14, c[0x0][0x420] ;  /* 0x00010800ff0edb82 */ /* 0x000ee20000000a00 */
[----:B------:R-:W-:Y:S01]  /*bf20*/  @!P4 IMAD R2, R2, UR10, RZ ;  /* 0x0000000a0202cc24 */ /* 0x000fe2000f8e02ff */
[----:B------:R-:W-:Y:S01]  /*bf30*/  @!P6 LEA.HI.X.SX32 R7, R0, UR13, 0x1, P0 ;  /* 0x0000000d0007ec11 */ /* 0x000fe200080f0eff */
[----:B------:R-:W-:Y:S01]  /*bf40*/  @!P3 IMAD R0, R6, UR10, RZ ;  /* 0x0000000a0600bc24 */ /* 0x000fe2000f8e02ff */
[----:B------:R-:W-:-:S04]  /*bf50*/  @!P5 IADD3 R5, P0, PT, R3, UR12, RZ ;  /* 0x0000000c0305dc10 */ /* 0x000fc8000ff1e0ff */
[----:B------:R-:W4:Y:S08]  /*bf60*/  @!P4 LDC.64 R20, c[0x0][0x420] ;  /* 0x00010800ff14cb82 */ /* 0x000f300000000a00 */
[----:B------:R-:W5:Y:S01]  /*bf70*/  @!P3 LDC.64 R22, c[0x0][0x420] ;  /* 0x00010800ff16bb82 */ /* 0x000f620000000a00 */
[----:B-1----:R-:W-:-:S04]  /*bf80*/  @!P6 LEA R8, P1, R4, R8, 0x2 ;  /* 0x000000080408e211 */ /* 0x002fc800078210ff */
[----:B------:R-:W-:Y:S02]  /*bf90*/  @!P6 LEA.HI.X R9, R4, R9, R7, 0x2, P1 ;  /* 0x000000090409e211 */ /* 0x000fe400008f1407 */
[----:B------:R-:W-:Y:S02]  /*bfa0*/  @!P5 LEA.HI.X.SX32 R4, R3, UR13, 0x1, P0 ;  /* 0x0000000d0304dc11 */ /* 0x000fe400080f0eff */
[C---:B---3--:R-:W-:Y:S01]  /*bfb0*/  @!P5 LEA R6, P2, R5.reuse, R14, 0x2 ;  /* 0x0000000e0506d211 */ /* 0x048fe200078410ff */
[----:B------:R1:W-:Y:S01]  /*bfc0*/  @!P6 STG.E desc[UR20][R8.64], R27 ;  /* 0x0000001b0800e986 */ /* 0x0003e2000c101914 */
[----:B------:R-:W-:Y:S02]  /*bfd0*/  @!P4 IADD3 R3, P1, PT, R2, UR12, RZ ;  /* 0x0000000c0203cc10 */ /* 0x000fe4000ff3e0ff */
[----:B------:R-:W-:Y:S02]  /*bfe0*/  @!P3 IADD3 R11, P0, PT, R0, UR12, RZ ;  /* 0x0000000c000bbc10 */ /* 0x000fe4000ff1e0ff */
[----:B------:R-:W-:-:S02]  /*bff0*/  @!P5 LEA.HI.X R7, R5, R15, R4, 0x2, P2 ;  /* 0x0000000f0507d211 */ /* 0x000fc400010f1404 */
[----:B------:R-:W-:Y:S02]  /*c000*/  @!P4 LEA.HI.X.SX32 R5, R2, UR13, 0x1, P1 ;  /* 0x0000000d0205cc11 */ /* 0x000fe400088f0eff */
[----:B------:R-:W-:Y:S01]  /*c010*/  @!P3 LEA.HI.X.SX32 R0, R0, UR13, 0x1, P0 ;  /* 0x0000000d0000bc11 */ /* 0x000fe200080f0eff */
[----:B------:R1:W-:Y:S01]  /*c020*/  @!P5 STG.E desc[UR20][R6.64], R26 ;  /* 0x0000001a0600d986 */ /* 0x0003e2000c101914 */
[----:B----4-:R-:W-:Y:S02]  /*c030*/  @!P4 LEA R4, P1, R3, R20, 0x2 ;  /* 0x000000140304c211 */ /* 0x010fe400078210ff */
[----:B-----5:R-:W-:Y:S02]  /*c040*/  @!P3 LEA R2, P0, R11, R22, 0x2 ;  /* 0x000000160b02b211 */ /* 0x020fe400078010ff */
[----:B------:R-:W-:Y:S02]  /*c050*/  @!P4 LEA.HI.X R5, R3, R21, R5, 0x2, P1 ;  /* 0x000000150305c211 */ /* 0x000fe400008f1405 */
[----:B------:R-:W-:-:S03]  /*c060*/  @!P3 LEA.HI.X R3, R11, R23, R0, 0x2, P0 ;  /* 0x000000170b03b211 */ /* 0x000fc600000f1400 */
[----:B------:R1:W-:Y:S04]  /*c070*/  @!P4 STG.E desc[UR20][R4.64], R19 ;  /* 0x000000130400c986 */ /* 0x0003e8000c101914 */
[----:B------:R1:W-:Y:S02]  /*c080*/  @!P3 STG.E desc[UR20][R2.64], R18 ;  /* 0x000000120200b986 */ /* 0x0003e4000c101914 */
.L_x_127:
[----:B------:R-:W-:Y:S05]  /*c090*/  BSYNC.RECONVERGENT B0 ;  /* 0x0000000000007941 */ /* 0x000fea0003800200 */
.L_x_126:
[----:B------:R-:W3:Y:S01]  /*c0a0*/  LDS.128 R36, [R10+0x1000] ;  /* 0x001000000a247984 */ /* 0x000ee20000000c00 */
[----:B------:R-:W4:Y:S01]  /*c0b0*/  LDCU.64 UR4, c[0x0][0x3f0] ;  /* 0x00007e00ff0477ac */ /* 0x000f220008000a00 */
[----:B------:R-:W-:Y:S01]  /*c0c0*/  SHF.R.U32.HI R0, RZ, 0x3, R213 ;  /* 0x00000003ff007819 */ /* 0x000fe200000116d5 */
[----:B-1----:R-:W-:Y:S01]  /*c0d0*/  IMAD R3, R25, UR8, R13 ;  /* 0x0000000819037c24 */ /* 0x002fe2000f8e020d */
[----:B------:R-:W1:Y:S01]  /*c0e0*/  LDS.128 R32, [R10+0x1800] ;  /* 0x001800000a207984 */ /* 0x000e620000000c00 */
[----:B------:R-:W-:Y:S01]  /*c0f0*/  UIMAD.WIDE.U32 UR14, UR6, 0x80, URZ ;  /* 0x00000080060e78a5 */ /* 0x000fe2000f8e00ff */
[----:B------:R-:W-:Y:S01]  /*c100*/  IMAD.MOV.U32 R2, RZ, RZ, R12 ;  /* 0x000000ffff027224 */ /* 0x000fe200078e000c */
[C-C-:B--2---:R-:W-:Y:S01]  /*c110*/  SHF.L.U64.HI R18, R16.reuse, 0x5, R17.reuse ;  /* 0x0000000510127819 */ /* 0x144fe20000010211 */
[----:B------:R-:W2:Y:S01]  /*c120*/  LDS.128 R28, [R10+0x2000] ;  /* 0x002000000a1c7984 */ /* 0x000ea20000000c00 */
[C---:B------:R-:W-:Y:S01]  /*c130*/  IMAD.SHL.U32 R19, R16.reuse, 0x20, RZ ;  /* 0x0000002010137824 */ /* 0x040fe200078e00ff */
[----:B------:R-:W-:-:S02]  /*c140*/  SHF.L.U64.HI R48, R16, 0x6, R17 ;  /* 0x0000000610307819 */ /* 0x000fc40000010211 */
[----:B------:R-:W5:Y:S01]  /*c150*/  LDS.128 R24, [R10+0x2800] ;  /* 0x002800000a187984 */ /* 0x000f620000000c00 */
[----:B------:R-:W-:Y:S01]  /*c160*/  LOP3.LUT R6, R0, UR14, RZ, 0xfc, !PT ;  /* 0x0000000e00067c12 */ /* 0x000fe2000f8efcff */
[----:B------:R-:W-:Y:S02]  /*c170*/  IMAD R0, R16, UR15, RZ ;  /* 0x0000000f10007c24 */ /* 0x000fe4000f8e02ff */
[----:B------:R-:W5:Y:S02]  /*c180*/  LDS.128 R20, [R10+0x3000] ;  /* 0x003000000a147984 */ /* 0x000f640000000c00 */
[C---:B------:R-:W-:Y:S02]  /*c190*/  IMAD.WIDE.U32 R4, R6.reuse, R16, R2 ;  /* 0x0000001006047225 */ /* 0x040fe400078e0002 */
[----:B------:R3:W5:Y:S02]  /*c1a0*/  LDS.128 R12, [R10+0x3800] ;  /* 0x003800000a0c7984 */ /* 0x0007640000000c00 */
[----:B------:R-:W-:Y:S01]  /*c1b0*/  IMAD R0, R6, R17, R0 ;  /* 0x0000001106007224 */ /* 0x000fe200078e0200 */
[----:B----4-:R-:W-:-:S03]  /*c1c0*/  LEA R2, P0, R4, UR4, 0x1 ;  /* 0x0000000404027c11 */ /* 0x010fc6000f8008ff */
[----:B------:R-:W-:Y:S01]  /*c1d0*/  IMAD.IADD R0, R5, 0x1, R0 ;  /* 0x0000000105007824 */ /* 0x000fe200078e0200 */
[----:B------:R-:W-:-:S04]  /*c1e0*/  IADD3 R8, P2, PT, R19, R2, RZ ;  /* 0x0000000213087210 */ /* 0x000fc80007f5e0ff */
[----:B------:R-:W-:Y:S01]  /*c1f0*/  LEA.HI.X R3, R4, UR5, R0, 0x1, P0 ;  /* 0x0000000504037c11 */ /* 0x000fe200080f0c00 */
[C---:B------:R-:W-:Y:S01]  /*c200*/  IMAD.SHL.U32 R0, R16.reuse, 0x40, RZ ;  /* 0x0000004010007824 */ /* 0x040fe200078e00ff */
[----:B------:R-:W-:-:S03]  /*c210*/  LEA R4, P0, R16, R2, 0x7 ;  /* 0x0000000210047211 */ /* 0x000fc600078038ff */
[----:B------:R-:W-:Y:S01]  /*c220*/  IMAD.X R9, R18, 0x1, R3, P2 ;  /* 0x0000000112097824 */ /* 0x000fe200010e0603 */
[----:B------:R-:W-:Y:S01]  /*c230*/  IADD3 R6, P1, PT, R0, R2, RZ ;  /* 0x0000000200067210 */ /* 0x000fe20007f3e0ff */
[----:B------:R4:W-:Y:S01]  /*c240*/  STG.E.128 desc[UR20][R2.64], R44 ;  /* 0x0000002c02007986 */ /* 0x0009e2000c101d14 */
[----:B------:R-:W-:-:S03]  /*c250*/  LEA.HI.X R5, R16, R3, R17, 0x7, P0 ;  /* 0x0000000310057211 */ /* 0x000fc600000f3c11 */
[----:B------:R-:W-:Y:S01]  /*c260*/  IMAD.X R7, R48, 0x1, R3, P1 ;  /* 0x0000000130077824 */ /* 0x000fe200008e0603 */
[----:B---3--:R-:W-:Y:S01]  /*c270*/  IADD3 R10, P2, PT, R6, R19, RZ ;  /* 0x00000013060a7210 */ /* 0x008fe20007f5e0ff */
[----:B------:R3:W-:Y:S04]  /*c280*/  STG.E.128 desc[UR20][R8.64], R40 ;  /* 0x0000002808007986 */ /* 0x0007e8000c101d14 */
[----:B------:R5:W-:Y:S01]  /*c290*/  STG.E.128 desc[UR20][R6.64], R36 ;  /* 0x0000002406007986 */ /* 0x000be2000c101d14 */
[----:B------:R-:W-:-:S05]  /*c2a0*/  IMAD.X R11, R7, 0x1, R18, P2 ;  /* 0x00000001070b7824 */ /* 0x000fca00010e0612 */
[----:B-1----:R-:W-:Y:S04]  /*c2b0*/  STG.E.128 desc[UR20][R10.64], R32 ;  /* 0x000000200a007986 */ /* 0x002fe8000c101d14 */
[----:B--2---:R-:W-:Y:S01]  /*c2c0*/  STG.E.128 desc[UR20][R4.64], R28 ;  /* 0x0000001c04007986 */ /* 0x004fe2000c101d14 */
[----:B----4-:R-:W-:-:S05]  /*c2d0*/  IADD3 R2, P0, PT, R4, R0, RZ ;  /* 0x0000000004027210 */ /* 0x010fca0007f1e0ff */
[----:B------:R-:W-:Y:S01]  /*c2e0*/  IMAD.X R3, R5, 0x1, R48, P0 ;  /* 0x0000000105037824 */ /* 0x000fe200000e0630 */
[-C--:B---3--:R-:W-:Y:S02]  /*c2f0*/  IADD3 R8, P1, PT, R4, R19.reuse, RZ ;  /* 0x0000001304087210 */ /* 0x088fe40007f3e0ff */
[----:B-----5:R-:W-:-:S03]  /*c300*/  IADD3 R6, P0, PT, R2, R19, RZ ;  /* 0x0000001302067210 */ /* 0x020fc60007f1e0ff */
[--C-:B------:R-:W-:Y:S02]  /*c310*/  IMAD.X R9, R5, 0x1, R18.reuse, P1 ;  /* 0x0000000105097824 */ /* 0x100fe400008e0612 */
[----:B------:R-:W-:-:S03]  /*c320*/  IMAD.X R7, R3, 0x1, R18, P0 ;  /* 0x0000000103077824 */ /* 0x000fc600000e0612 */
[----:B------:R-:W-:Y:S04]  /*c330*/  STG.E.128 desc[UR20][R8.64], R24 ;  /* 0x0000001808007986 */ /* 0x000fe8000c101d14 */
[----:B------:R-:W-:Y:S04]  /*c340*/  STG.E.128 desc[UR20][R2.64], R20 ;  /* 0x0000001402007986 */ /* 0x000fe8000c101d14 */
[----:B------:R-:W-:Y:S01]  /*c350*/  STG.E.128 desc[UR20][R6.64], R12 ;  /* 0x0000000c06007986 */ /* 0x000fe2000c101d14 */
[----:B------:R-:W-:Y:S05]  /*c360*/  EXIT ;  /* 0x000000000000794d */ /* 0x000fea0003800000 */
.L_x_128:
        /* <DEDUP_REMOVED lines=9> */
.L_x_2688:


//--------------------- .text._ZN5flash16flash_fwd_kernelI23Flash_fwd_kernel_traitsILi64ELi128ELi128ELi4ELb0ELb0EN7cutlass6half_tE19Flash_kernel_traitsILi64ELi128ELi128ELi4ES3_EELb0ELb0ELb0ELb0ELb1ELb1ELb1ELb0EEEvNS_16Flash_fwd_paramsE --------------------------
	.section	.text._ZN5flash16flash_fwd_kernelI23Flash_fwd_kernel_traitsILi64ELi128ELi128ELi4ELb0ELb0EN7cutlass6half_tE19Flash_kernel_traitsILi64ELi128ELi128ELi4ES3_EELb0ELb0ELb0ELb0ELb1ELb1ELb1ELb0EEEvNS_16Flash_fwd_paramsE,"ax",@progbits
	.align	128
        .global         _ZN5flash16flash_fwd_kernelI23Flash_fwd_kernel_traitsILi64ELi128ELi128ELi4ELb0ELb0EN7cutlass6half_tE19Flash_kernel_traitsILi64ELi128ELi128ELi4ES3_EELb0ELb0ELb0ELb0ELb1ELb1ELb1ELb0EEEvNS_16Flash_fwd_paramsE
        .type           _ZN5flash16flash_fwd_kernelI23Flash_fwd_kernel_traitsILi64ELi128ELi128ELi4ELb0ELb0EN7cutlass6half_tE19Flash_kernel_traitsILi64ELi128ELi128ELi4ES3_EELb0ELb0ELb0ELb0ELb1ELb1ELb1ELb0EEEvNS_16Flash_fwd_paramsE,@function
        .size           _ZN5flash16flash_fwd_kernelI23Flash_fwd_kernel_traitsILi64ELi128ELi128ELi4ELb0ELb0EN7cutlass6half_tE19Flash_kernel_traitsILi64ELi128ELi128ELi4ES3_EELb0ELb0ELb0ELb0ELb1ELb1ELb1ELb0EEEvNS_16Flash_fwd_paramsE,(.L_x_2689 - _ZN5flash16flash_fwd_kernelI23Flash_fwd_kernel_traitsILi64ELi128ELi128ELi4ELb0ELb0EN7cutlass6half_tE19Flash_kernel_traitsILi64ELi128ELi128ELi4ES3_EELb0ELb0ELb0ELb0ELb1ELb1ELb1ELb0EEEvNS_16Flash_fwd_paramsE)
        .other          _ZN5flash16flash_fwd_kernelI23Flash_fwd_kernel_traitsILi64ELi128ELi128ELi4ELb0ELb0EN7cutlass6half_tE19Flash_kernel_traitsILi64ELi128ELi128ELi4ES3_EELb0ELb0ELb0ELb0ELb1ELb1ELb1ELb0EEEvNS_16Flash_fwd_paramsE,@"STO_CUDA_ENTRY STV_DEFAULT"
_ZN5flash16flash_fwd_kernelI23Flash_fwd_kernel_traitsILi64ELi128ELi128ELi4ELb0ELb0EN7cutlass6half_tE19Flash_kernel_traitsILi64ELi128ELi128ELi4ES3_EELb0ELb0ELb0ELb0ELb1ELb1ELb1ELb0EEEvNS_16Flash_fwd_paramsE:
.text._ZN5flash16flash_fwd_kernelI23Flash_fwd_kernel_traitsILi64ELi128ELi128ELi4ELb0ELb0EN7cutlass6half_tE19Flash_kernel_traitsILi64ELi128ELi128ELi4ES3_EELb0ELb0ELb0ELb0ELb1ELb1ELb1ELb0EEEvNS_16Flash_fwd_paramsE:
        /* <DEDUP_REMOVED lines=24> */
[--C-:B-----5:R-:W-:Y:S01]  /*0180*/  SHF.R.S32.HI R54, RZ, 0x1f, R131.reuse ;  /* 0x0000001fff367819 */ /* 0x120fe20000011483 */
[----:B------:R-:W4:Y:S01]  /*0190*/  LDCU.128 UR16, c[0x0][0x3a0] ;  /* 0x00007400ff1077ac */ /* 0x000f220008000c00 */
[----:B------:R-:W-:Y:S01]  /*01a0*/  IMAD.MOV.U32 R45, RZ, RZ, RZ ;  /* 0x000000ffff2d7224 */ /* 0x000fe200078e00ff */
[----:B------:R-:W4:Y:S01]  /*01b0*/  S2R R108, SR_TID.X ;  /* 0x00000000006c7919 */ /* 0x000f220000002100 */
[----:B------:R-:W-:Y:S01]  /*01c0*/  @P3 IMAD.IADD R130, R12, 0x1, -R131 ;  /* 0x000000010c823824 */ /* 0x000fe200078e0a83 */
[----:B------:R-:W4:Y:S01]  /*01d0*/  LDCU.128 UR4, c[0x0][0x3d0] ;  /* 0x00007a00ff0477ac */ /* 0x000f220008000c00 */
[----:B------:R-:W1:Y:S01]  /*01e0*/  LDC.64 R6, c[0x0][0x3b8] ;  /* 0x0000ee00ff067b82 */ /* 0x000e620000000a00 */
[----:B------:R-:W-:Y:S01]  /*01f0*/  STL [R1], R54 ;  /* 0x0000003601007387 */ /* 0x000fe20000100800 */
[----:B------:R-:W-:Y:S01]  /*0200*/  MOV R239, 0x20 ;  /* 0x0000002000ef7802 */ /* 0x000fe20000000f00 */
[----:B------:R-:W4:Y:S01]  /*0210*/  LDCU.128 UR8, c[0x0][0x380] ;  /* 0x00007000ff0877ac */ /* 0x000f220008000c00 */
[----:B------:R-:W4:Y:S04]  /*0220*/  LDCU.128 UR12, c[0x0][0x390] ;  /* 0x00007200ff0c77ac */ /* 0x000f280008000c00 */
[----:B------:R-:W4:Y:S01]  /*0230*/  @!P3 LDC.64 R8, c[0x0][0x488] ;  /* 0x00012200ff08bb82 */ /* 0x000f220000000a00 */
[----:B------:R-:W-:Y:S01]  /*0240*/  UIMAD.WIDE.U32 UR22, UR22, 0x80, URZ ;  /* 0x00000080161678a5 */ /* 0x000fe2000f8e00ff */
[----:B--2---:R-:W-:-:S06]  /*0250*/  IABS R0, R14 ;  /* 0x0000000e00007213 */ /* 0x004fcc0000000000 */
[----:B------:R-:W2:Y:S01]  /*0260*/  @!P3 LDC.64 R10, c[0x0][0x438] ;  /* 0x00010e00ff0abb82 */ /* 0x000ea20000000a00 */
[----:B------:R-:W-:Y:S02]  /*0270*/  IMAD.MOV.U32 R13, RZ, RZ, R0 ;  /* 0x000000ffff0d7224 */ /* 0x000fe400078e0000 */
[C---:B-1----:R-:W-:Y:S02]  /*0280*/  IMAD.SHL.U32 R120, R6.reuse, 0x10, RZ ;  /* 0x0000001006787824 */ /* 0x042fe400078e00ff */
[----:B------:R-:W1:Y:S01]  /*0290*/  I2F.RP R2, R13 ;  /* 0x0000000d00027306 */ /* 0x000e620000209400 */
[----:B---3--:R-:W-:Y:S01]  /*02a0*/  IABS R4, R21 ;  /* 0x0000001500047213 */ /* 0x008fe20000000000 */
[C---:B------:R-:W-:Y:S01]  /*02b0*/  IMAD.SHL.U32 R124, R6.reuse, 0x20, RZ ;  /* 0x00000020067c7824 */ /* 0x040fe200078e00ff */
[----:B------:R-:W-:Y:S01]  /*02c0*/  SHF.L.U64.HI R111, R6, 0x4, R7 ;  /* 0x00000004066f7819 */ /* 0x000fe20000010207 */
[C---:B----4-:R-:W-:Y:S01]  /*02d0*/  IMAD.SHL.U32 R15, R108.reuse, 0x8, RZ ;  /* 0x000000086c0f7824 */ /* 0x050fe200078e00ff */
[----:B------:R-:W-:Y:S01]  /*02e0*/  SHF.R.U32.HI R200, RZ, 0x3, R108 ;  /* 0x00000003ffc87819 */ /* 0x000fe2000001166c */
[----:B------:R-:W-:Y:S01]  /*02f0*/  IMAD.SHL.U32 R250, R108, 0x40, RZ ;  /* 0x000000406cfa7824 */ /* 0x000fe200078e00ff */
[----:B------:R-:W-:Y:S01]  /*0300*/  @!P3 ISETP.NE.U32.AND P2, PT, R8, RZ, PT ;  /* 0x000000ff0800b20c */ /* 0x000fe20003f45070 */
[----:B------:R-:W3:Y:S01]  /*0310*/  LDC.64 R18, c[0x0][0x3c8] ;  /* 0x0000f200ff127b82 */ /* 0x000ee20000000a00 */
[----:B------:R-:W-:Y:S01]  /*0320*/  LOP3.LUT R109, R15, 0x38, RZ, 0xc0, !PT ;  /* 0x000000380f6d7812 */ /* 0x000fe200078ec0ff */
[----:B------:R4:W-:Y:S01]  /*0330*/  STL [R1+0xc8], R15 ;  /* 0x0000c80f01007387 */ /* 0x0009e20000100800 */
[----:B------:R-:W-:-:S02]  /*0340*/  @!P3 ISETP.NE.AND.EX P2, PT, R9, RZ, PT, P2 ;  /* 0x000000ff0900b20c */ /* 0x000fc40003f45320 */
[----:B------:R-:W-:Y:S01]  /*0350*/  MOV R44, R109 ;  /* 0x0000006d002c7202 */ /* 0x000fe20000000f00 */
[----:B-1----:R-:W1:Y:S01]  /*0360*/  MUFU.RCP R2, R2 ;  /* 0x0000000200027308 */ /* 0x002e620000001000 */
[----:B--2---:R-:W-:Y:S01]  /*0370*/  @!P3 SEL R9, R11, RZ, P2 ;  /* 0x000000ff0b09b207 */ /* 0x004fe20001000000 */
[----:B------:R-:W2:Y:S01]  /*0380*/  LDC.64 R128, c[0x0][0x3c0] ;  /* 0x0000f000ff807b82 */ /* 0x000ea20000000a00 */
[----:B------:R-:W-:Y:S02]  /*0390*/  LOP3.LUT R8, R108, 0x38, RZ, 0xc0, !PT ;  /* 0x000000386c087812 */ /* 0x000fe400078ec0ff */
[----:B------:R-:W-:Y:S02]  /*03a0*/  @!P3 IADD3 R130, PT, PT, R9, R10, -R131 ;  /* 0x0000000a0982b210 */ /* 0x000fe40007ffe883 */
[----:B------:R-:W-:Y:S02]  /*03b0*/  LOP3.LUT R50, R109, 0x1c0, R250, 0xf8, !PT ;  /* 0x000001c06d327812 */ /* 0x000fe400078ef8fa */
[----:B------:R-:W-:-:S02]  /*03c0*/  LOP3.LUT R11, R250, 0x400, RZ, 0xc0, !PT ;  /* 0x00000400fa0b7812 */ /* 0x000fc400078ec0ff */
[----:B------:R-:W-:Y:S01]  /*03d0*/  SHF.L.U32 R10, R108, 0x5, RZ ;  /* 0x000000056c0a7819 */ /* 0x000fe200000006ff */
[----:B------:R-:W-:Y:S01]  /*03e0*/  STL [R1+0x1c], R50 ;  /* 0x00001c3201007387 */ /* 0x000fe20000100800 */
[C-C-:B------:R-:W-:Y:S02]  /*03f0*/  SHF.L.U64.HI R125, R6.reuse, 0x5, R7.reuse ;  /* 0x00000005067d7819 */ /* 0x140fe40000010207 */
[----:B------:R-:W-:Y:S01]  /*0400*/  SHF.L.U64.HI R252, R6, 0x6, R7 ;  /* 0x0000000606fc7819 */ /* 0x000fe20000010207 */
[----:B-1----:R-:W-:Y:S01]  /*0410*/  VIADD R2, R2, 0xffffffe ;  /* 0x0ffffffe02027836 */ /* 0x002fe20000000000 */
[----:B------:R-:W-:Y:S02]  /*0420*/  SHF.L.U32 R180, R6, 0x6, RZ ;  /* 0x0000000606b47819 */ /* 0x000fe400000006ff */
[----:B------:R-:W-:Y:S01]  /*0430*/  LOP3.LUT R17, R200, UR22, RZ, 0xfc, !PT ;  /* 0x00000016c8117c12 */ /* 0x000fe2000f8efcff */
[----:B------:R-:W1:Y:S01]  /*0440*/  F2I.FTZ.U32.TRUNC.NTZ R3, R2 ;  /* 0x0000000200037305 */ /* 0x000e62000021f000 */
[----:B------:R-:W-:-:S02]  /*0450*/  SHF.R.U32.HI R110, RZ, 0x1, R108 ;  /* 0x00000001ff6e7819 */ /* 0x000fc4000001166c */
[----:B-1----:R-:W-:Y:S01]  /*0460*/  IADD3 R0, PT, PT, RZ, -R3, RZ ;  /* 0x80000003ff007210 */ /* 0x002fe20007ffe0ff */
[----:B------:R-:W-:-:S04]  /*0470*/  IMAD.MOV.U32 R2, RZ, RZ, RZ ;  /* 0x000000ffff027224 */ /* 0x000fc800078e00ff */
[----:B------:R-:W-:-:S04]  /*0480*/  IMAD R0, R0, R13, RZ ;  /* 0x0000000d00007224 */ /* 0x000fc800078e02ff */
[----:B------:R-:W-:-:S04]  /*0490*/  IMAD.HI.U32 R0, R3, R0, R2 ;  /* 0x0000000003007227 */ /* 0x000fc800078e0002 */
[----:B------:R-:W-:Y:S02]  /*04a0*/  IMAD.MOV.U32 R3, RZ, RZ, R4 ;  /* 0x000000ffff037224 */ /* 0x000fe400078e0004 */
[----:B------:R-:W-:-:S04]  /*04b0*/  IMAD.WIDE.U32 R4, R131, R6, R44 ;  /* 0x0000000683047225 */ /* 0x000fc800078e002c */
[----:B------:R-:W-:-:S05]  /*04c0*/  IMAD.HI.U32 R0, R0, R3, RZ ;  /* 0x0000000300007227 */ /* 0x000fca00078e00ff */
[----:B------:R-:W-:-:S05]  /*04d0*/  IADD3 R2, PT, PT, -R0, RZ, RZ ;  /* 0x000000ff00027210 */ /* 0x000fca0007ffe1ff */
[----:B------:R-:W-:Y:S02]  /*04e0*/  IMAD R2, R13, R2, R3 ;  /* 0x000000020d027224 */ /* 0x000fe400078e0203 */
[----:B------:R-:W-:-:S03]  /*04f0*/  IMAD R3, R54, R6, RZ ;  /* 0x0000000636037224 */ /* 0x000fc600078e02ff */
[----:B------:R-:W-:Y:S01]  /*0500*/  ISETP.GT.U32.AND P1, PT, R13, R2, PT ;  /* 0x000000020d00720c */ /* 0x000fe20003f24070 */
[----:B------:R-:W-:-:S05]  /*0510*/  IMAD R3, R131, R7, R3 ;  /* 0x0000000783037224 */ /* 0x000fca00078e0203 */
[----:B------:R-:W-:-:S07]  /*0520*/  IADD3 R3, PT, PT, R5, R3, RZ ;  /* 0x0000000305037210 */ /* 0x000fce0007ffe0ff */
[----:B------:R-:W-:Y:S01]  /*0530*/  @!P1 IMAD.IADD R2, R2, 0x1, -R13 ;  /* 0x0000000102029824 */ /* 0x000fe200078e0a0d */
[----:B------:R-:W-:Y:S02]  /*0540*/  @!P1 IADD3 R0, PT, PT, R0, 0x1, RZ ;  /* 0x0000000100009810 */ /* 0x000fe40007ffe0ff */
[----:B------:R-:W-:Y:S02]  /*0550*/  ISETP.NE.AND P1, PT, R14, RZ, PT ;  /* 0x000000ff0e00720c */ /* 0x000fe40003f25270 */
[----:B------:R-:W-:Y:S02]  /*0560*/  ISETP.GE.U32.AND P4, PT, R2, R13, PT ;  /* 0x0000000d0200720c */ /* 0x000fe40003f86070 */
[----:B------:R-:W-:Y:S02]  /*0570*/  LOP3.LUT R2, R21, R14, RZ, 0x3c, !PT ;  /* 0x0000000e15027212 */ /* 0x000fe400078e3cff */
[----:B------:R-:W-:Y:S02]  /*0580*/  SHF.L.U64.HI R13, R6, 0x7, R7 ;  /* 0x00000007060d7819 */ /* 0x000fe40000010207 */
[----:B------:R-:W-:Y:S01]  /*0590*/  ISETP.GE.AND P0, PT, R2, RZ, PT ;  /* 0x000000ff0200720c */ /* 0x000fe20003f06270 */
[----:B------:R-:W-:-:S04]  /*05a0*/  IMAD.MOV.U32 R2, RZ, RZ, R4 ;  /* 0x000000ffff027224 */ /* 0x000fc800078e0004 */
[----:B------:R-:W-:Y:S01]  /*05b0*/  IMAD.WIDE.U32 R4, R51, UR16, R2 ;  /* 0x0000001033047c25 */ /* 0x000fe2000f8e0002 */
[----:B------:R-:W-:Y:S02]  /*05c0*/  LOP3.LUT R3, R15, 0x1f8, RZ, 0xc0, !PT ;  /* 0x000001f80f037812 */ /* 0x000fe400078ec0ff */
[----:B------:R-:W-:Y:S01]  /*05d0*/  @P4 IADD3 R0, PT, PT, R0, 0x1, RZ ;  /* 0x0000000100004810 */ /* 0x000fe20007ffe0ff */
[----:B------:R-:W-:-:S04]  /*05e0*/  IMAD R5, R51, UR17, R5 ;  /* 0x0000001133057c24 */ /* 0x000fc8000f8e0205 */
[----:B------:R-:W-:Y:S01]  /*05f0*/  IMAD.MOV.U32 R2, RZ, RZ, R0 ;  /* 0x000000ffff027224 */ /* 0x000fe200078e0000 */
[----:B------:R-:W-:Y:S01]  /*0600*/  LOP3.LUT R0, R15, 0x1e00, RZ, 0xc0, !PT ;  /* 0x00001e000f007812 */ /* 0x000fe200078ec0ff */
[----:B------:R-:W-:-:S03]  /*0610*/  IMAD.WIDE.U32 R4, R200, R6, R4 ;  /* 0x00000006c8047225 */ /* 0x000fc600078e0004 */
[----:B------:R-:W-:Y:S01]  /*0620*/  LOP3.LUT R47, R0, R3, R8, 0xf6, !PT ;  /* 0x00000003002f7212 */ /* 0x000fe200078ef608 */
[----:B------:R-:W-:Y:S01]  /*0630*/  VIADD R0, R130, 0x7f ;  /* 0x0000007f82007836 */ /* 0x000fe20000000000 */
[----:B------:R-:W-:Y:S01]  /*0640*/  @!P0 IADD3 R2, PT, PT, -R2, RZ, RZ ;  /* 0x000000ff02028210 */ /* 0x000fe20007ffe1ff */
[----:B------:R-:W-:Y:S01]  /*0650*/  IMAD R5, R200, R7, R5 ;  /* 0x00000007c8057224 */ /* 0x000fe200078e0205 */
[----:B------:R-:W-:Y:S01]  /*0660*/  @!P1 LOP3.LUT R2, RZ, R14, RZ, 0x33, !PT ;  /* 0x0000000eff029212 */ /* 0x000fe200078e33ff */
[----:B----4-:R-:W-:Y:S01]  /*0670*/  IMAD.SHL.U32 R15, R6, 0x80, RZ ;  /* 0x00000080060f7824 */ /* 0x010fe200078e00ff */
[----:B------:R-:W-:Y:S01]  /*0680*/  LOP3.LUT R3, R108, 0x8, RZ, 0xc0, !PT ;  /* 0x000000086c037812 */ /* 0x000fe200078ec0ff */
[----:B------:R-:W1:Y:S01]  /*0690*/  LDC.64 R6, c[0x0][0x3b0] ;  /* 0x0000ec00ff067b82 */ /* 0x000e620000000a00 */
[----:B------:R-:W-:Y:S01]  /*06a0*/  SHF.R.S32.HI R9, RZ, 0x1f, R0 ;  /* 0x0000001fff097819 */ /* 0x000fe20000011400 */
[----:B------:R-:W-:Y:S01]  /*06b0*/  IMAD.WIDE.U32 R4, R2, UR4, R4 ;  /* 0x0000000402047c25 */ /* 0x000fe2000f8e0004 */
[----:B------:R-:W-:-:S02]  /*06c0*/  LOP3.LUT R3, R50, R3, RZ, 0x3c, !PT ;  /* 0x0000000332037212 */ /* 0x000fc400078e3cff */
[----:B------:R-:W-:Y:S01]  /*06d0*/  SHF.R.S32.HI R12, RZ, 0x1f, R2 ;  /* 0x0000001fff0c7819 */ /* 0x000fe20000011402 */
[----:B------:R-:W-:Y:S01]  /*06e0*/  IMAD.WIDE.U32 R52, R2, UR6, RZ ;  /* 0x0000000602347c25 */ /* 0x000fe2000f8e00ff */
[----:B------:R-:W-:Y:S02]  /*06f0*/  LEA.HI R16, R9, R0, RZ, 0x7 ;  /* 0x0000000009107211 */ /* 0x000fe400078f38ff */
[----:B------:R-:W-:Y:S01]  /*0700*/  LEA R0, R3, R11, 0x1 ;  /* 0x0000000b03007211 */ /* 0x000fe200078e08ff */
[----:B------:R-:W-:Y:S01]  /*0710*/  IMAD R3, R12, UR4, RZ ;  /* 0x000000040c037c24 */ /* 0x000fe2000f8e02ff */
[----:B------:R-:W-:Y:S01]  /*0720*/  LEA.HI.SX32 R43, R16, 0xffffffff, 0x19 ;  /* 0xffffffff102b7811 */ /* 0x000fe200078fcaff */
[----:B------:R-:W-:Y:S01]  /*0730*/  STL [R1+0x8], R16 ;  /* 0x0000081001007387 */ /* 0x000fe20000100800 */
[----:B------:R-:W-:Y:S01]  /*0740*/  LOP3.LUT R8, R250, 0x200, RZ, 0xc0, !PT ;  /* 0x00000200fa087812 */ /* 0x000fe200078ec0ff */
[----:B------:R-:W-:Y:S01]  /*0750*/  IMAD R3, R2, UR5, R3 ;  /* 0x0000000502037c24 */ /* 0x000fe2000f8e0203 */
[----:B------:R-:W-:Y:S01]  /*0760*/  SHF.R.S32.HI R48, RZ, 0x1f, R43 ;  /* 0x0000001fff307819 */ /* 0x000fe2000001142b */
[----:B------:R4:W-:Y:S01]  /*0770*/  STL [R1+0x18], R13 ;  /* 0x0000180d01007387 */ /* 0x0009e20000100800 */
[----:B------:R-:W-:Y:S01]  /*0780*/  LEA R23, P0, R4, UR10, 0x1 ;  /* 0x0000000a04177c11 */ /* 0x000fe2000f8008ff */
[----:B------:R-:W3:Y:S01]  /*0790*/  S2UR UR5, SR_CgaCtaId ;  /* 0x00000000000579c3 */ /* 0x000ee20000008800 */
[----:B------:R-:W-:Y:S01]  /*07a0*/  IADD3 R3, PT, PT, R5, R3, RZ ;  /* 0x0000000305037210 */ /* 0x000fe20007ffe0ff */
[----:B------:R2:W-:Y:S01]  /*07b0*/  STL [R1+0xc], R15 ;  /* 0x00000c0f01007387 */ /* 0x0005e20000100800 */
[----:B------:R-:W-:Y:S01]  /*07c0*/  LOP3.LUT R49, R8, 0x7c00, R10, 0xf8, !PT ;  /* 0x00007c0008317812 */ /* 0x000fe200078ef80a */
[----:B------:R-:W-:Y:S01]  /*07d0*/  IMAD.WIDE.U32 R8, R15, R43, RZ ;  /* 0x0000002b0f087225 */ /* 0x000fe200078e00ff */
[----:B------:R-:W-:Y:S01]  /*07e0*/  LEA.HI.X R22, R4, UR11, R3, 0x1, P0 ;  /* 0x0000000b04167c11 */ /* 0x000fe200080f0c03 */
[----:B------:R-:W-:Y:S01]  /*07f0*/  STL [R1+0x68], R23 ;  /* 0x0000681701007387 */ /* 0x000fe20000100800 */
[----:B------:R-:W-:Y:S01]  /*0800*/  UMOV UR4, 0x400 ;  /* 0x0000040000047882 */ /* 0x000fe20000000000 */
[----:B------:R-:W-:Y:S01]  /*0810*/  IMAD R3, R12, UR6, RZ ;  /* 0x000000060c037c24 */ /* 0x000fe2000f8e02ff */
[----:B------:R-:W-:Y:S01]  /*0820*/  LEA R38, P1, R8, R23, 0x1 ;  /* 0x0000001708267211 */ /* 0x000fe200078208ff */
[C---:B------:R-:W-:Y:S01]  /*0830*/  IMAD.WIDE.U32 R10, R51.reuse, UR14, R44 ;  /* 0x0000000e330a7c25 */ /* 0x040fe2000f8e002c */
[----:B------:R2:W-:Y:S01]  /*0840*/  STL [R1+0x64], R22 ;  /* 0x0000641601007387 */ /* 0x0005e20000100800 */
[----:B------:R-:W2:Y:S02]  /*0850*/  LDCU UR6, c[0x0][0x50c] ;  /* 0x0000a180ff0677ac */ /* 0x000ea40008000800 */
[----:B------:R-:W-:Y:S01]  /*0860*/  IMAD R46, R2, UR7, R3 ;  /* 0x00000007022e7c24 */ /* 0x000fe2000f8e0203 */
[----:B------:R-:W-:Y:S01]  /*0870*/  IADD3 R2, P0, PT, R120, R8, RZ ;  /* 0x0000000878027210 */ /* 0x000fe20007f1e0ff */
[----:B------:R-:W-:Y:S01]  /*0880*/  IMAD R11, R51, UR15, R11 ;  /* 0x0000000f330b7c24 */ /* 0x000fe2000f8e020b */
[----:B------:R-:W-:Y:S01]  /*0890*/  STL.64 [R1+0x10], R52 ;  /* 0x0000103401007387 */ /* 0x000fe20000100a00 */
[----:B-1----:R-:W-:Y:S01]  /*08a0*/  IMAD R20, R6, UR23, RZ ;  /* 0x0000001706147c24 */ /* 0x002fe2000f8e02ff */
[----:B------:R-:W-:-:S02]  /*08b0*/  IADD3 R4, P3, PT, R124, R2, RZ ;  /* 0x000000027c047210 */ /* 0x000fc40007f7e0ff */
[----:B------:R-:W-:Y:S01]  /*08c0*/  LEA R34, P5, R2, R23, 0x1 ;  /* 0x0000001702227211 */ /* 0x000fe200078a08ff */
[----:B------:R-:W-:Y:S02]  /*08d0*/  IMAD R20, R17, R7, R20 ;  /* 0x0000000711147224 */ /* 0x000fe400078e0214 */
[----:B----4-:R-:W-:Y:S01]  /*08e0*/  IMAD R13, R13, R43, RZ ;  /* 0x0000002b0d0d7224 */ /* 0x010fe200078e02ff */
[----:B---3--:R-:W-:-:S03]  /*08f0*/  ULEA UR5, UR5, UR4, 0x18 ;  /* 0x0000000405057291 */ /* 0x008fc6000f8ec0ff */
[----:B------:R-:W-:-:S03]  /*0900*/  IMAD R5, R48, R15, R13 ;  /* 0x0000000f30057224 */ /* 0x000fc600078e020d */
[----:B------:R-:W-:Y:S02]  /*0910*/  VIADD R135, R0, UR5 ;  /* 0x0000000500877c36 */ /* 0x000fe40008000000 */
[----:B------:R-:W-:Y:S02]  /*0920*/  IADD3 R9, PT, PT, R9, R5, RZ ;  /* 0x0000000509097210 */ /* 0x000fe40007ffe0ff */
[----:B------:R-:W-:Y:S02]  /*0930*/  IADD3 R5, P4, PT, R2, R120, RZ ;  /* 0x0000007802057210 */ /* 0x000fe40007f9e0ff */
[----:B------:R-:W-:Y:S01]  /*0940*/  LEA.HI.X R39, R8, R22, R9, 0x1, P1 ;  /* 0x0000001608277211 */ /* 0x000fe200008f0c09 */
[----:B------:R-:W-:Y:S01]  /*0950*/  IMAD.X R3, R9, 0x1, R111, P0 ;  /* 0x0000000109037824 */ /* 0x000fe200000e066f */
[----:B------:R-:W-:Y:S02]  /*0960*/  IADD3 R12, P1, PT, R180, R2, RZ ;  /* 0x00000002b40c7210 */ /* 0x000fe40007f3e0ff */
[----:B------:R-:W-:-:S02]  /*0970*/  IADD3 R9, P2, PT, R4, R120, RZ ;  /* 0x0000007804097210 */ /* 0x000fc40007f5e0ff */
[----:B------:R-:W-:Y:S01]  /*0980*/  IADD3.X R8, PT, PT, R125, R3, RZ, P3, !PT ;  /* 0x000000037d087210 */ /* 0x000fe20001ffe4ff */
[--C-:B------:R-:W-:Y:S01]  /*0990*/  IMAD.X R14, R252, 0x1, R3.reuse, P1 ;  /* 0x00000001fc0e7824 */ /* 0x100fe200008e0603 */
[----:B------:R-:W-:Y:S02]  /*09a0*/  IADD3 R13, P0, PT, R12, R120, RZ ;  /* 0x000000780c0d7210 */ /* 0x000fe40007f1e0ff */
[----:B------:R-:W-:Y:S01]  /*09b0*/  LEA.HI.X R35, R2, R22, R3, 0x1, P5 ;  /* 0x0000001602237211 */ /* 0x000fe200028f0c03 */
[----:B------:R-:W-:Y:S01]  /*09c0*/  IMAD.X R2, R8, 0x1, R111, P2 ;  /* 0x0000000108027824 */ /* 0x000fe200010e066f */
[----:B------:R-:W-:Y:S02]  /*09d0*/  IADD3.X R3, PT, PT, R3, R111, RZ, P4, !PT ;  /* 0x0000006f03037210 */ /* 0x000fe400027fe4ff */
[-C--:B------:R-:W-:Y:S02]  /*09e0*/  LEA R30, P3, R5, R23.reuse, 0x1 ;  /* 0x00000017051e7211 */ /* 0x080fe400078608ff */
[----:B------:R-:W-:-:S02]  /*09f0*/  LEA R32, P1, R9, R23, 0x1 ;  /* 0x0000001709207211 */ /* 0x000fc400078208ff */
[----:B--2---:R-:W-:Y:S02]  /*0a00*/  IADD3.X R15, PT, PT, R14, R111, RZ, P0, !PT ;  /* 0x0000006f0e0f7210 */ /* 0x004fe400007fe4ff */
[-C--:B------:R-:W-:Y:S02]  /*0a10*/  LEA R40, P0, R13, R23.reuse, 0x1 ;  /* 0x000000170d287211 */ /* 0x080fe400078008ff */
[----:B------:R-:W-:Y:S02]  /*0a20*/  LEA R28, P2, R4, R23, 0x1 ;  /* 0x00000017041c7211 */ /* 0x000fe400078408ff */
[-C--:B------:R-:W-:Y:S02]  /*0a30*/  LEA.HI.X R31, R5, R22.reuse, R3, 0x1, P3 ;  /* 0x00000016051f7211 */ /* 0x080fe400018f0c03 */
[----:B------:R-:W-:Y:S01]  /*0a40*/  LEA.HI.X R33, R9, R22, R2, 0x1, P1 ;  /* 0x0000001609217211 */ /* 0x000fe200008f0c02 */
[----:B------:R-:W-:Y:S01]  /*0a50*/  IMAD.WIDE.U32 R2, R21, R18, R10 ;  /* 0x0000001215027225 */ /* 0x000fe200078e000a */
[----:B------:R-:W-:-:S02]  /*0a60*/  LEA.HI.X R41, R13, R22, R15, 0x1, P0 ;  /* 0x000000160d297211 */ /* 0x000fc400000f0c0f */
[C-C-:B------:R-:W-:Y:S01]  /*0a70*/  SHF.L.U64.HI R5, R6.reuse, 0x4, R7.reuse ;  /* 0x0000000406057819 */ /* 0x140fe20000010207 */
[C---:B------:R-:W-:Y:S01]  /*0a80*/  IMAD.SHL.U32 R10, R6.reuse, 0x40, RZ ;  /* 0x00000040060a7824 */ /* 0x040fe200078e00ff */
[C---:B------:R-:W-:Y:S01]  /*0a90*/  SHF.L.U64.HI R11, R6.reuse, 0x6, R7 ;  /* 0x00000006060b7819 */ /* 0x040fe20000010207 */
[----:B------:R-:W-:Y:S01]  /*0aa0*/  IMAD R3, R21, R19, R3 ;  /* 0x0000001315037224 */ /* 0x000fe200078e0203 */
[----:B------:R-:W-:Y:S02]  /*0ab0*/  SHF.L.U64.HI R9, R6, 0x5, R7 ;  /* 0x0000000506097819 */ /* 0x000fe40000010207 */
[----:B------:R-:W-:Y:S01]  /*0ac0*/  LEA.HI.X R29, R4, R22, R8, 0x1, P2 ;  /* 0x00000016041d7211 */ /* 0x000fe200010f0c08 */
[----:B------:R-:W-:Y:S01]  /*0ad0*/  IMAD.SHL.U32 R8, R6, 0x20, RZ ;  /* 0x0000002006087824 */ /* 0x000fe200078e00ff */
[----:B------:R-:W-:Y:S01]  /*0ae0*/  IADD3 R7, P0, PT, R12, R124, RZ ;  /* 0x0000007c0c077210 */ /* 0x000fe20007f1e0ff */
[----:B------:R-:W-:Y:S01]  /*0af0*/  IMAD.WIDE.U32 R10, R17, R6, R10 ;  /* 0x00000006110a7225 */ /* 0x000fe200078e000a */
[----:B------:R-:W-:-:S02]  /*0b00*/  SHF.L.U32 R4, R6, 0x4, RZ ;  /* 0x0000000406047819 */ /* 0x000fc400000006ff */
[----:B------:R-:W-:Y:S02]  /*0b10*/  LEA R26, P1, R12, R23, 0x1 ;  /* 0x000000170c1a7211 */ /* 0x000fe400078208ff */
[----:B------:R-:W-:Y:S02]  /*0b20*/  IADD3.X R16, PT, PT, R14, R125, RZ, P0, !PT ;  /* 0x0000007d0e107210 */ /* 0x000fe400007fe4ff */
[----:B------:R-:W-:Y:S01]  /*0b30*/  LEA.HI.X R27, R12, R22, R14, 0x1, P1 ;  /* 0x000000160c1b7211 */ /* 0x000fe200008f0c0e */
[----:B------:R-:W-:Y:S01]  /*0b40*/  IMAD.WIDE.U32 R14, R17, R6, R4 ;  /* 0x00000006110e7225 */ /* 0x000fe200078e0004 */
[----:B------:R-:W-:-:S03]  /*0b50*/  LEA R36, P0, R7, R23, 0x1 ;  /* 0x0000001707247211 */ /* 0x000fc600078008ff */
[----:B------:R-:W-:Y:S01]  /*0b60*/  IMAD.WIDE.U32 R12, R17, R6, R8 ;  /* 0x00000006110c7225 */ /* 0x000fe200078e0008 */
[----:B------:R-:W-:Y:S02]  /*0b70*/  LEA.HI.X R37, R7, R22, R16, 0x1, P0 ;  /* 0x0000001607257211 */ /* 0x000fe400000f0c10 */
[----:B------:R-:W-:Y:S01]  /*0b80*/  IADD3 R16, P1, PT, R8, R10, RZ ;  /* 0x0000000a08107210 */ /* 0x000fe20007f3e0ff */
[C---:B------:R-:W-:Y:S01]  /*0b90*/  IMAD.IADD R13, R20.reuse, 0x1, R13 ;  /* 0x00000001140d7824 */ /* 0x040fe200078e020d */
[----:B------:R-:W-:Y:S02]  /*0ba0*/  IADD3 R7, PT, PT, R20, R11, RZ ;  /* 0x0000000b14077210 */ /* 0x000fe40007ffe0ff */
[C---:B------:R-:W-:Y:S02]  /*0bb0*/  IADD3 R14, P2, PT, R2.reuse, R14, RZ ;  /* 0x0000000e020e7210 */ /* 0x040fe40007f5e0ff */
[CC--:B------:R-:W-:Y:S01]  /*0bc0*/  IADD3 R11, P0, PT, R2.reuse, R12.reuse, RZ ;  /* 0x0000000c020b7210 */ /* 0x0c0fe20007f1e0ff */
[----:B------:R-:W-:Y:S01]  /*0bd0*/  IMAD.X R8, R7, 0x1, R9, P1 ;  /* 0x0000000107087824 */ /* 0x000fe200008e0609 */
[----:B------:R-:W-:-:S02]  /*0be0*/  IADD3 R22, P6, P5, R2, R12, R4 ;  /* 0x0000000c02167210 */ /* 0x000fc40007dde004 */
[----:B------:R-:W-:Y:S02]  /*0bf0*/  IADD3.X R15, PT, PT, R3, R20, R15, P2, !PT ;  /* 0x00000014030f7210 */ /* 0x000fe400017fe40f */
[CC--:B------:R-:W-:Y:S02]  /*0c00*/  IADD3 R9, P4, PT, R2.reuse, R10.reuse, RZ ;  /* 0x0000000a02097210 */ /* 0x0c0fe40007f9e0ff */
[C-C-:B------:R-:W-:Y:S02]  /*0c10*/  IADD3 R23, P3, P2, R2.reuse, R10, R4.reuse ;  /* 0x0000000a02177210 */ /* 0x140fe40007a7e004 */
[----:B------:R-:W-:Y:S02]  /*0c20*/  IADD3.X R10, PT, PT, R13, R3, RZ, P0, !PT ;  /* 0x000000030d0a7210 */ /* 0x000fe400007fe4ff */
[----:B------:R-:W-:Y:S02]  /*0c30*/  IADD3.X R13, PT, PT, R3, R13, R5, P6, P5 ;  /* 0x0000000d030d7210 */ /* 0x000fe400037ea405 */
[----:B------:R-:W-:Y:S01]  /*0c40*/  IADD3 R24, P1, P0, R2, R16, R4 ;  /* 0x0000001002187210 */ /* 0x000fe2000783e004 */
[----:B------:R-:W-:Y:S01]  /*0c50*/  IMAD.X R4, R7, 0x1, R3, P4 ;  /* 0x0000000107047824 */ /* 0x000fe200020e0603 */
[----:B------:R-:W-:-:S02]  /*0c60*/  IADD3 R21, P5, PT, R16, R2, RZ ;  /* 0x0000000210157210 */ /* 0x000fc40007fbe0ff */
[C-C-:B------:R-:W-:Y:S02]  /*0c70*/  IADD3.X R42, PT, PT, R3.reuse, R7, R5.reuse, P3, P2 ;  /* 0x00000007032a7210 */ /* 0x140fe40001fe4405 */
[----:B------:R-:W-:Y:S02]  /*0c80*/  IADD3.X R25, PT, PT, R3, R8, R5, P1, P0 ;  /* 0x0000000803197210 */ /* 0x000fe40000fe0405 */
[----:B------:R-:W-:Y:S01]  /*0c90*/  IADD3.X R7, PT, PT, R8, R3, RZ, P5, !PT ;  /* 0x0000000308077210 */ /* 0x000fe20002ffe4ff */
[----:B------:R-:W-:Y:S01]  /*0ca0*/  IMAD.WIDE.U32 R2, R17, R6, R2 ;  /* 0x0000000611027225 */ /* 0x000fe200078e0002 */
[C---:B------:R-:W-:Y:S02]  /*0cb0*/  LEA R18, P1, R14.reuse, UR8, 0x1 ;  /* 0x000000080e127c11 */ /* 0x040fe4000f8208ff */
[----:B------:R-:W-:Y:S01]  /*0cc0*/  LEA R16, P0, R11, UR8, 0x1 ;  /* 0x000000080b107c11 */ /* 0x000fe2000f8008ff */
[----:B------:R-:W-:Y:S01]  /*0cd0*/  IMAD.IADD R3, R3, 0x1, R20 ;  /* 0x0000000103037824 */ /* 0x000fe200078e0214 */
[----:B------:R-:W-:-:S02]  /*0ce0*/  LEA.HI.X R19, R14, UR9, R15, 0x1, P1 ;  /* 0x000000090e137c11 */ /* 0x000fc400088f0c0f */
[----:B------:R-:W-:Y:S02]  /*0cf0*/  LEA.HI.X R17, R11, UR9, R10, 0x1, P0 ;  /* 0x000000090b117c11 */ /* 0x000fe400080f0c0a */
[----:B------:R-:W-:Y:S02]  /*0d00*/  LEA R14, P2, R2, UR8, 0x1 ;  /* 0x00000008020e7c11 */ /* 0x000fe4000f8408ff */
[C---:B------:R-:W-:Y:S02]  /*0d10*/  LEA R10, P0, R9.reuse, UR8, 0x1 ;  /* 0x00000008090a7c11 */ /* 0x040fe4000f8008ff */
[----:B------:R-:W-:Y:S02]  /*0d20*/  LEA R12, P1, R22, UR8, 0x1 ;  /* 0x00000008160c7c11 */ /* 0x000fe4000f8208ff */
[----:B------:R-:W-:Y:S01]  /*0d30*/  LEA.HI.X R15, R2, UR9, R3, 0x1, P2 ;  /* 0x00000009020f7c11 */ /* 0x000fe200090f0c03 */
[----:B------:R-:W-:Y:S01]  /*0d40*/  IMAD R2, R54, R128, RZ ;  /* 0x0000008036027224 */ /* 0x000fe200078e02ff */
[----:B------:R-:W-:-:S02]  /*0d50*/  LEA.HI.X R11, R9, UR9, R4, 0x1, P0 ;  /* 0x00000009090b7c11 */ /* 0x000fc400080f0c04 */
[----:B------:R-:W-:Y:S01]  /*0d60*/  LEA R3, R47, UR5, 0x1 ;  /* 0x000000052f037c11 */ /* 0x000fe2000f8e08ff */
[----:B------:R-:W-:Y:S01]  /*0d70*/  IMAD R2, R131, R129, R2 ;  /* 0x0000008183027224 */ /* 0x000fe200078e0202 */
[----:B------:R-:W-:Y:S02]  /*0d80*/  LEA R4, P2, R23, UR8, 0x1 ;  /* 0x0000000817047c11 */ /* 0x000fe4000f8408ff */
[----:B------:R-:W-:Y:S01]  /*0d90*/  LEA.HI.X R13, R22, UR9, R13, 0x1, P1 ;  /* 0x00000009160d7c11 */ /* 0x000fe200088f0c0d */
[----:B------:R-:W-:Y:S01]  /*0da0*/  @!PT LDS RZ, [RZ] ;  /* 0x00000000fffff984 */ /* 0x000fe20000000800 */
[----:B------:R-:W-:Y:S01]  /*0db0*/  @!PT LDS RZ, [RZ] ;  /* 0x00000000fffff984 */ /* 0x000fe20000000800 */
[----:B------:R-:W-:Y:S01]  /*0dc0*/  @!PT LDS RZ, [RZ] ;  /* 0x00000000fffff984 */ /* 0x000fe20000000800 */
[----:B------:R-:W-:Y:S01]  /*0dd0*/  LDGSTS.E.BYPASS.LTC128B.128 [R3], desc[UR20][R14.64] ;  /* 0x000000000e037fae */ /* 0x000fe2000b981a14 */
[----:B------:R-:W-:Y:S02]  /*0de0*/  LEA R8, P1, R21, UR8, 0x1 ;  /* 0x0000000815087c11 */ /* 0x000fe4000f8208ff */
[----:B------:R-:W-:Y:S01]  /*0df0*/  LEA.HI.X R5, R23, UR9, R42, 0x1, P2 ;  /* 0x0000000917057c11 */ /* 0x000fe200090f0c2a */
[----:B------:R1:W-:Y:S01]  /*0e00*/  LDGSTS.E.BYPASS.LTC128B.128 [R3+0x800], desc[UR20][R18.64] ;  /* 0x0080000012037fae */ /* 0x0003e2000b981a14 */
[----:B------:R-:W-:-:S02]  /*0e10*/  LEA R6, P0, R24, UR8, 0x1 ;  /* 0x0000000818067c11 */ /* 0x000fc4000f8008ff */
[----:B------:R-:W-:Y:S01]  /*0e20*/  LEA.HI.X R9, R21, UR9, R7, 0x1, P1 ;  /* 0x0000000915097c11 */ /* 0x000fe200088f0c07 */
[----:B------:R-:W-:Y:S01]  /*0e30*/  LDGSTS.E.BYPASS.LTC128B.128 [R3+0x1000], desc[UR20][R16.64] ;  /* 0x0100000010037fae */ /* 0x000fe2000b981a14 */
[----:B------:R-:W-:Y:S02]  /*0e40*/  LEA.HI.X R7, R24, UR9, R25, 0x1, P0 ;  /* 0x0000000918077c11 */ /* 0x000fe400080f0c19 */
[C---:B------:R-:W-:Y:S01]  /*0e50*/  SHF.L.U32 R22, R128.reuse, 0x4, RZ ;  /* 0x0000000480167819 */ /* 0x040fe200000006ff */
[----:B------:R2:W-:Y:S01]  /*0e60*/  LDGSTS.E.BYPASS.LTC128B.128 [R3+0x1800], desc[UR20][R12.64] ;  /* 0x018000000c037fae */ /* 0x0005e2000b981a14 */
[C-C-:B------:R-:W-:Y:S02]  /*0e70*/  SHF.L.U64.HI R24, R128.reuse, 0x4, R129.reuse ;  /* 0x0000000480187819 */ /* 0x140fe40000010281 */
[----:B------:R-:W-:Y:S01]  /*0e80*/  SHF.L.U64.HI R23, R128, 0x5, R129 ;  /* 0x0000000580177819 */ /* 0x000fe20000010281 */
[----:B------:R3:W-:Y:S01]  /*0e90*/  LDGSTS.E.BYPASS.LTC128B.128 [R3+0x2000], desc[UR20][R10.64] ;  /* 0x020000000a037fae */ /* 0x0007e2000b981a14 */
[----:B------:R-:W-:-:S02]  /*0ea0*/  LOP3.LUT P6, RZ, R108, 0x2, RZ, 0xc0, !PT ;  /* 0x000000026cff7812 */ /* 0x000fc400078cc0ff */
[----:B------:R-:W-:Y:S01]  /*0eb0*/  LOP3.LUT P5, RZ, R108, 0x4, RZ, 0xc0, !PT ;  /* 0x000000046cff7812 */ /* 0x000fe200078ac0ff */
[----:B------:R4:W-:Y:S01]  /*0ec0*/  LDGSTS.E.BYPASS.LTC128B.128 [R3+0x2800], desc[UR20][R4.64] ;  /* 0x0280000004037fae */ /* 0x0009e2000b981a14 */
[----:B------:R-:W-:-:S03]  /*0ed0*/  SEL R121, R239, 0xffffffe0, !P6 ;  /* 0xffffffe0ef797807 */ /* 0x000fc60007000000 */
[----:B------:R4:W-:Y:S01]  /*0ee0*/  LDGSTS.E.BYPASS.LTC128B.128 [R3+0x3000], desc[UR20][R8.64] ;  /* 0x0300000008037fae */ /* 0x0009e2000b981a14 */
[----:B------:R-:W-:-:S03]  /*0ef0*/  IADD3 R123, PT, PT, R121, R135, RZ ;  /* 0x00000087797b7210 */ /* 0x000fc60007ffe0ff */
[----:B------:R4:W-:Y:S01]  /*0f00*/  LDGSTS.E.BYPASS.LTC128B.128 [R3+0x3800], desc[UR20][R6.64] ;  /* 0x0380000006037fae */ /* 0x0009e2000b981a14 */
[----:B-1----:R-:W-:-:S03]  /*0f10*/  SHF.L.U32 R19, R128, 0x5, RZ ;  /* 0x0000000580137819 */ /* 0x002fc600000006ff */
[----:B------:R-:W-:Y:S04]  /*0f20*/  LDGSTS.E.BYPASS.LTC128B.128 [R3+0x4000], desc[UR20][R38.64] ;  /* 0x0400000026037fae */ /* 0x000fe8000b981a14 */
[----:B------:R-:W-:Y:S01]  /*0f30*/  LDGSTS.E.BYPASS.LTC128B.128 [R3+0x4800], desc[UR20][R34.64] ;  /* 0x0480000022037fae */ /* 0x000fe2000b981a14 */
[----:B--2---:R-:W-:-:S03]  /*0f40*/  IMAD R12, R51, UR19, RZ ;  /* 0x00000013330c7c24 */ /* 0x004fc6000f8e02ff */
[----:B------:R-:W-:Y:S01]  /*0f50*/  LDGSTS.E.BYPASS.LTC128B.128 [R3+0x5000], desc[UR20][R30.64] ;  /* 0x050000001e037fae */ /* 0x000fe2000b981a14 */
[----:B---3--:R-:W-:-:S03]  /*0f60*/  IMAD.IADD R11, R53, 0x1, R46 ;  /* 0x00000001350b7824 */ /* 0x008fc600078e022e */
[----:B------:R-:W-:Y:S01]  /*0f70*/  LDGSTS.E.BYPASS.LTC128B.128 [R3+0x5800], desc[UR20][R28.64] ;  /* 0x058000001c037fae */ /* 0x000fe2000b981a14 */
[----:B----4-:R-:W-:-:S03]  /*0f80*/  IMAD.WIDE.U32 R4, R131, R128, R44 ;  /* 0x0000008083047225 */ /* 0x010fc600078e002c */
[----:B------:R-:W-:Y:S01]  /*0f90*/  LDGSTS.E.BYPASS.LTC128B.128 [R3+0x6000], desc[UR20][R32.64] ;  /* 0x0600000020037fae */ /* 0x000fe2000b981a14 */
[----:B------:R-:W-:Y:S01]  /*0fa0*/  IMAD R9, R48, R128, RZ ;  /* 0x0000008030097224 */ /* 0x000fe200078e02ff */
[----:B------:R-:W-:Y:S02]  /*0fb0*/  IADD3 R5, PT, PT, R5, R2, RZ ;  /* 0x0000000205057210 */ /* 0x000fe40007ffe0ff */
[----:B------:R-:W-:Y:S01]  /*0fc0*/  LDGSTS.E.BYPASS.LTC128B.128 [R3+0x6800], desc[UR20][R26.64] ;  /* 0x068000001a037fae */ /* 0x000fe2000b981a14 */
[----:B------:R-:W-:Y:S02]  /*0fd0*/  IMAD R9, R43, R129, R9 ;  /* 0x000000812b097224 */ /* 0x000fe400078e0209 */
[----:B------:R-:W-:Y:S01]  /*0fe0*/  IMAD.WIDE.U32 R4, R51, UR18, R4 ;  /* 0x0000001233047c25 */ /* 0x000fe2000f8e0004 */
[----:B------:R-:W-:Y:S03]  /*0ff0*/  LDGSTS.E.BYPASS.LTC128B.128 [R3+0x7000], desc[UR20][R40.64] ;  /* 0x0700000028037fae */ /* 0x000fe6000b981a14 */
[----:B------:R-:W-:Y:S01]  /*1000*/  IMAD.IADD R5, R5, 0x1, R12 ;  /* 0x0000000105057824 */ /* 0x000fe200078e020c */
[----:B------:R1:W-:Y:S01]  /*1010*/  LDGSTS.E.BYPASS.LTC128B.128 [R3+0x7800], desc[UR20][R36.64] ;  /* 0x0780000024037fae */ /* 0x0003e2000b981a14 */
[----:B------:R-:W-:-:S03]  /*1020*/  IMAD.WIDE.U32 R6, R43, R128, RZ ;  /* 0x000000802b067225 */ /* 0x000fc600078e00ff */
[----:B------:R-:W0:Y:S01]  /*1030*/  LDGDEPBAR ;  /* 0x00000000000079af */ /* 0x000e220000000000 */
[----:B------:R-:W-:-:S03]  /*1040*/  IMAD.WIDE.U32 R4, R200, R128, R4 ;  /* 0x00000080c8047225 */ /* 0x000fc600078e0004 */
[----:B------:R-:W-:Y:S01]  /*1050*/  STL [R1+0x58], R12 ;  /* 0x0000580c01007387 */ /* 0x000fe20000100800 */
[----:B------:R-:W-:Y:S01]  /*1060*/  IMAD R8, R200, R129, R5 ;  /* 0x00000081c8087224 */ /* 0x000fe200078e0205 */
[----:B------:R-:W-:Y:S01]  /*1070*/  IADD3 R5, P2, PT, R52, R4, RZ ;  /* 0x0000000434057210 */ /* 0x000fe20007f5e0ff */
[----:B------:R-:W-:Y:S01]  /*1080*/  IMAD.IADD R7, R7, 0x1, R9 ;  /* 0x0000000107077824 */ /* 0x000fe200078e0209 */
[----:B------:R-:W-:Y:S01]  /*1090*/  LEA R4, P0, R6, R22, 0x7 ;  /* 0x0000001606047211 */ /* 0x000fe200078038ff */
[----:B------:R2:W-:Y:S01]  /*10a0*/  STL [R1+0x4], R11 ;  /* 0x0000040b01007387 */ /* 0x0005e20000100800 */
[----:B------:R-:W-:Y:S02]  /*10b0*/  LEA R2, P1, R5, UR12, 0x1 ;  /* 0x0000000c05027c11 */ /* 0x000fe4000f8208ff */
[----:B------:R-:W-:Y:S02]  /*10c0*/  IADD3.X R8, PT, PT, R8, R11, RZ, P2, !PT ;  /* 0x0000000b08087210 */ /* 0x000fe400017fe4ff */
[----:B------:R-:W-:-:S02]  /*10d0*/  LEA R14, P4, R4, R2, 0x1 ;  /* 0x00000002040e7211 */ /* 0x000fc400078808ff */
[----:B------:R-:W-:Y:S02]  /*10e0*/  LEA.HI.X R18, R5, UR13, R8, 0x1, P1 ;  /* 0x0000000d05127c11 */ /* 0x000fe400088f0c08 */
[----:B------:R-:W-:Y:S02]  /*10f0*/  LEA.HI.X R5, R6, R24, R7, 0x7, P0 ;  /* 0x0000001806057211 */ /* 0x000fe400000f3c07 */
[----:B------:R-:W-:Y:S02]  /*1100*/  IADD3 R8, P1, PT, R4, R22, RZ ;  /* 0x0000001604087210 */ /* 0x000fe40007f3e0ff */
[----:B------:R-:W-:Y:S01]  /*1110*/  LEA R20, P0, R6, R2, 0x8 ;  /* 0x0000000206147211 */ /* 0x000fe200078040ff */
[----:B------:R-:W-:-:S04]  /*1120*/  DEPBAR.LE SB0, 0x0 ;  /* 0x000080000000791a */ /* 0x000fc80000000000 */
[----:B------:R-:W-:Y:S01]  /*1130*/  LEA.HI.X R21, R6, R18, R7, 0x8, P0 ;  /* 0x0000001206157211 */ /* 0x000fe200000f4407 */
[----:B------:R-:W-:Y:S01]  /*1140*/  IMAD.X R7, R5, 0x1, R24, P1 ;  /* 0x0000000105077824 */ /* 0x000fe200008e0618 */
[----:B------:R-:W-:Y:S01]  /*1150*/  BAR.SYNC.DEFER_BLOCKING 0x0 ;  /* 0x0000000000007b1d */ /* 0x000fe20000010000 */
[C---:B------:R-:W-:Y:S02]  /*1160*/  LEA R16, P2, R8.reuse, R2, 0x1 ;  /* 0x0000000208107211 */ /* 0x040fe400078408ff */
[----:B------:R-:W-:Y:S02]  /*1170*/  IADD3 R6, P0, PT, R19, R4, RZ ;  /* 0x0000000413067210 */ /* 0x000fe40007f1e0ff */
[----:B------:R-:W-:Y:S02]  /*1180*/  LEA.HI.X R17, R8, R18, R7, 0x1, P2 ;  /* 0x0000001208117211 */ /* 0x000fe400010f0c07 */
[----:B------:R-:W-:Y:S02]  /*1190*/  LEA R9, P1, R128, R4, 0x6 ;  /* 0x0000000480097211 */ /* 0x000fe400078230ff */
[----:B------:R-:W-:-:S02]  /*11a0*/  IADD3 R8, P2, PT, R6, R22, RZ ;  /* 0x0000001606087210 */ /* 0x000fc40007f5e0ff */
[-C--:B------:R-:W-:Y:S02]  /*11b0*/  IADD3.X R7, PT, PT, R23, R5.reuse, RZ, P0, !PT ;  /* 0x0000000517077210 */ /* 0x080fe400007fe4ff */
[----:B------:R-:W-:Y:S02]  /*11c0*/  LEA.HI.X R15, R4, R18, R5, 0x1, P4 ;  /* 0x00000012040f7211 */ /* 0x000fe400020f0c05 */
[----:B------:R-:W-:Y:S01]  /*11d0*/  LEA.HI.X R5, R128, R5, R129, 0x6, P1 ;  /* 0x0000000580057211 */ /* 0x000fe200008f3481 */
[----:B--2---:R-:W-:Y:S01]  /*11e0*/  IMAD.X R11, R7, 0x1, R24, P2 ;  /* 0x00000001070b7824 */ /* 0x004fe200010e0618 */
[----:B------:R-:W-:Y:S02]  /*11f0*/  LEA R12, P3, R6, R2, 0x1 ;  /* 0x00000002060c7211 */ /* 0x000fe400078608ff */
[C---:B------:R-:W-:Y:S02]  /*1200*/  IADD3 R19, P1, PT, R9.reuse, R19, RZ ;  /* 0x0000001309137210 */ /* 0x040fe40007f3e0ff */
[----:B------:R-:W-:-:S02]  /*1210*/  IADD3 R22, P0, PT, R9, R22, RZ ;  /* 0x0000001609167210 */ /* 0x000fc40007f1e0ff */
[----:B------:R-:W-:Y:S01]  /*1220*/  LEA R10, P2, R8, R2, 0x1 ;  /* 0x00000002080a7211 */ /* 0x000fe200078408ff */
[C---:B------:R-:W-:Y:S01]  /*1230*/  IMAD.X R23, R5.reuse, 0x1, R23, P1 ;  /* 0x0000000105177824 */ /* 0x040fe200008e0617 */
[-C--:B------:R-:W-:Y:S01]  /*1240*/  LEA.HI.X R13, R6, R18.reuse, R7, 0x1, P3 ;  /* 0x00000012060d7211 */ /* 0x080fe200018f0c07 */
[----:B------:R-:W-:Y:S01]  /*1250*/  @!PT LDS RZ, [RZ] ;  /* 0x00000000fffff984 */ /* 0x000fe20000000800 */
[----:B------:R-:W-:Y:S01]  /*1260*/  @!PT LDS RZ, [RZ] ;  /* 0x00000000fffff984 */ /* 0x000fe20000000800 */
[----:B------:R-:W-:Y:S01]  /*1270*/  @!PT LDS RZ, [RZ] ;  /* 0x00000000fffff984 */ /* 0x000fe20000000800 */
[----:B------:R-:W-:Y:S01]  /*1280*/  LDGSTS.E.BYPASS.LTC128B.128 [R3+0x8000], desc[UR20][R20.64] ;  /* 0x0800000014037fae */ /* 0x000fe2000b981a14 */
[----:B------:R-:W-:Y:S02]  /*1290*/  LEA.HI.X R11, R8, R18, R11, 0x1, P2 ;  /* 0x00000012080b7211 */ /* 0x000fe400010f0c0b */
[----:B------:R-:W-:Y:S01]  /*12a0*/  IADD3.X R7, PT, PT, R5, R24, RZ, P0, !PT ;  /* 0x0000001805077210 */ /* 0x000fe200007fe4ff */
[----:B------:R-:W-:Y:S01]  /*12b0*/  LDGSTS.E.BYPASS.LTC128B.128 [R3+0x8800], desc[UR20][R14.64] ;  /* 0x088000000e037fae */ /* 0x000fe2000b981a14 */
[-C--:B------:R-:W-:Y:S02]  /*12c0*/  LEA R8, P2, R9, R2.reuse, 0x1 ;  /* 0x0000000209087211 */ /* 0x080fe400078408ff */
[-C--:B------:R-:W-:Y:S01]  /*12d0*/  LEA R6, P1, R22, R2.reuse, 0x1 ;  /* 0x0000000216067211 */ /* 0x080fe200078208ff */
[----:B------:R-:W-:Y:S01]  /*12e0*/  LDGSTS.E.BYPASS.LTC128B.128 [R3+0x9000], desc[UR20][R16.64] ;  /* 0x0900000010037fae */ /* 0x000fe2000b981a14 */
[----:B------:R-:W-:-:S02]  /*12f0*/  LEA R4, P0, R19, R2, 0x1 ;  /* 0x0000000213047211 */ /* 0x000fc400078008ff */
[----:B------:R-:W-:Y:S01]  /*1300*/  LOP3.LUT R2, R110, 0x8, RZ, 0xc0, !PT ;  /* 0x000000086e027812 */ /* 0x000fe200078ec0ff */
[----:B------:R-:W-:Y:S01]  /*1310*/  LDGSTS.E.BYPASS.LTC128B.128 [R3+0x9800], desc[UR20][R12.64] ;  /* 0x098000000c037fae */ /* 0x000fe2000b981a14 */
[----:B------:R-:W-:Y:S02]  /*1320*/  LEA.HI.X R9, R9, R18, R5, 0x1, P2 ;  /* 0x0000001209097211 */ /* 0x000fe400010f0c05 */
[----:B------:R-:W-:Y:S01]  /*1330*/  LOP3.LUT R164, R50, R2, RZ, 0x3c, !PT ;  /* 0x0000000232a47212 */ /* 0x000fe200078e3cff */
[----:B------:R-:W-:Y:S01]  /*1340*/  LDGSTS.E.BYPASS.LTC128B.128 [R3+0xa000], desc[UR20][R10.64] ;  /* 0x0a0000000a037fae */ /* 0x000fe2000b981a14 */
[----:B------:R-:W-:Y:S02]  /*1350*/  LEA.HI.X R7, R22, R18, R7, 0x1, P1 ;  /* 0x0000001216077211 */ /* 0x000fe400008f0c07 */
[----:B------:R-:W-:Y:S01]  /*1360*/  LOP3.LUT R2, R49, R164, RZ, 0xfc, !PT ;  /* 0x000000a431027212 */ /* 0x000fe200078efcff */
[----:B------:R2:W-:Y:S01]  /*1370*/  LDGSTS.E.BYPASS.LTC128B.128 [R3+0xa800], desc[UR20][R8.64] ;  /* 0x0a80000008037fae */ /* 0x0005e2000b981a14 */
[----:B------:R-:W-:-:S02]  /*1380*/  LEA.HI.X R5, R19, R18, R23, 0x1, P0 ;  /* 0x0000001213057211 */ /* 0x000fc400000f0c17 */
[----:B------:R-:W-:Y:S01]  /*1390*/  ISETP.GE.AND P4, PT, R130, 0x81, PT ;  /* 0x000000818200780c */ /* 0x000fe20003f86270 */
[----:B------:R-:W-:Y:S04]  /*13a0*/  LDGSTS.E.BYPASS.LTC128B.128 [R3+0xb000], desc[UR20][R6.64] ;  /* 0x0b00000006037fae */ /* 0x000fe8000b981a14 */
[----:B------:R3:W-:Y:S04]  /*13b0*/  LDGSTS.E.BYPASS.LTC128B.128 [R3+0xb800], desc[UR20][R4.64] ;  /* 0x0b80000004037fae */ /* 0x0007e8000b981a14 */
[----:B-1----:R-:W-:Y:S04]  /*13c0*/  LDSM.16.M88.4 R36, [R0+UR5+0x4000] ;  /* 0x004000050024783b */ /* 0x002fe80008000200 */
[----:B------:R-:W-:Y:S04]  /*13d0*/  LDSM.16.M88.4 R52, [R0+UR5+0x4800] ;  /* 0x004800050034783b */ /* 0x000fe80008000200 */
[----:B------:R-:W-:Y:S04]  /*13e0*/  LDSM.16.M88.4 R40, [R123+0x4000] ;  /* 0x004000007b28783b */ /* 0x000fe80000000200 */
[----:B------:R-:W-:Y:S01]  /*13f0*/  LDSM.16.M88.4 R56, [R123+0x4800] ;  /* 0x004800007b38783b */ /* 0x000fe20000000200 */
[----:B--2---:R-:W-:-:S03]  /*1400*/  LEA R8, R2, UR5, 0x1 ;  /* 0x0000000502087c11 */ /* 0x004fc6000f8e08ff */
[----:B------:R-:W-:Y:S04]  /*1410*/  LDSM.16.M88.4 R88, [R123+0x5000] ;  /* 0x005000007b58783b */ /* 0x000fe80000000200 */
[----:B------:R-:W1:Y:S01]  /*1420*/  LDSM.16.M88.4 R28, [R8+0x2000] ;  /* 0x00200000081c783b */ /* 0x000e620000000200 */
[----:B------:R-:W-:-:S03]  /*1430*/  IMAD.IADD R2, R121, 0x1, R8 ;  /* 0x0000000179027824 */ /* 0x000fc600078e0208 */
[----:B------:R-:W2:Y:S04]  /*1440*/  LDSM.16.M88.4 R32, [R8] ;  /* 0x000000000820783b */ /* 0x000ea80000000200 */
[----:B------:R-:W4:Y:S04]  /*1450*/  LDSM.16.M88.4 R20, [R2+0x2000] ;  /* 0x002000000214783b */ /* 0x000f280000000200 */
[----:B------:R3:W4:Y:S04]  /*1460*/  LDSM.16.M88.4 R24, [R2] ;  /* 0x000000000218783b */ /* 0x0007280000000200 */
[----:B------:R-:W-:Y:S04]  /*1470*/  LDSM.16.M88.4 R80, [R0+UR5+0x5800] ;  /* 0x005800050050783b */ /* 0x000fe80008000200 */
[----:B------:R-:W0:Y:S01]  /*1480*/  LDGDEPBAR ;  /* 0x00000000000079af */ /* 0x000e220000000000 */
[----:B---3--:R-:W-:-:S04]  /*1490*/  MOV R2, 0x40 ;  /* 0x0000004000027802 */ /* 0x008fc80000000f00 */
[----:B------:R-:W-:Y:S01]  /*14a0*/  SEL R2, R2, 0xffffffc0, !P5 ;  /* 0xffffffc002027807 */ /* 0x000fe20006800000 */
[----:B-1----:R-:W-:Y:S03]  /*14b0*/  HMMA.16816.F32 R44, R28, R36, RZ ;  /* 0x000000241c2c723c */ /* 0x002fe600000018ff */
[C---:B------:R-:W-:Y:S01]  /*14c0*/  IADD3 R132, PT, PT, R2.reuse, R135, RZ ;  /* 0x0000008702847210 */ /* 0x040fe20007ffe0ff */
[----:B------:R-:W-:-:S04]  /*14d0*/  IMAD.IADD R4, R2, 0x1, R8 ;  /* 0x0000000102047824 */ /* 0x000fc800078e0208 */
[----:B------:R-:W-:Y:S01]  /*14e0*/  LDSM.16.M88.4 R48, [R132+0x4000] ;  /* 0x004000008430783b */ /* 0x000fe20000000200 */
[C---:B--2---:R-:W-:Y:S01]  /*14f0*/  HMMA.16816.F32 R8, R32.reuse, R36, RZ ;  /* 0x000000242008723c */ /* 0x044fe200000018ff */
[C---:B------:R-:W-:Y:S02]  /*1500*/  IMAD.IADD R122, R121.reuse, 0x1, R132 ;  /* 0x00000001797a7824 */ /* 0x040fe400078e0284 */
[----:B------:R-:W1:Y:S04]  /*1510*/  LDSM.16.M88.4 R12, [R4+0x2000] ;  /* 0x00200000040c783b */ /* 0x000e680000000200 */
[----:B------:R2:W3:Y:S01]  /*1520*/  LDSM.16.M88.4 R16, [R4] ;  /* 0x000000000410783b */ /* 0x0004e20000000200 */
[-C--:B------:R-:W-:Y:S08]  /*1530*/  HMMA.16816.F32 R72, R32, R52.reuse, RZ ;  /* 0x000000342048723c */ /* 0x080ff000000018ff */
[----:B------:R-:W-:Y:S08]  /*1540*/  HMMA.16816.F32 R68, R28, R52, RZ ;  /* 0x000000341c44723c */ /* 0x000ff000000018ff */
[----:B----4-:R-:W-:Y:S01]  /*1550*/  HMMA.16816.F32 R64, R20, R40, R44 ;  /* 0x000000281440723c */ /* 0x010fe2000000182c */
[----:B------:R-:W-:Y:S01]  /*1560*/  LDSM.16.M88.4 R44, [R122+0x4000] ;  /* 0x004000007a2c783b */ /* 0x000fe20000000200 */
[----:B--2---:R-:W-:-:S06]  /*1570*/  IADD3 R4, PT, PT, R121, R4, RZ ;  /* 0x0000000479047210 */ /* 0x004fcc0007ffe0ff */
[C---:B------:R-:W-:Y:S01]  /*1580*/  HMMA.16816.F32 R60, R24.reuse, R40, R8 ;  /* 0x00000028183c723c */ /* 0x040fe20000001808 */
[----:B------:R-:W2:Y:S04]  /*1590*/  LDSM.16.M88.4 R8, [R4] ;  /* 0x000000000408783b */ /* 0x000ea80000000200 */
[----:B------:R-:W-:Y:S03]  /*15a0*/  LDSM.16.M88.4 R4, [R4+0x2000] ;  /* 0x002000000404783b */ /* 0x000fe60000000200 */
[-C--:B------:R-:W-:Y:S01]  /*15b0*/  HMMA.16816.F32 R92, R24, R56.reuse, R72 ;  /* 0x00000038185c723c */ /* 0x080fe20000001848 */
[----:B------:R-:W4:Y:S07]  /*15c0*/  LDSM.16.M88.4 R72, [R0+UR5+0x5000] ;  /* 0x005000050048783b */ /* 0x000f2e0008000200 */
[----:B------:R-:W-:Y:S08]  /*15d0*/  HMMA.16816.F32 R84, R20, R56, R68 ;  /* 0x000000381454723c */ /* 0x000ff00000001844 */
[-C--:B-1----:R-:W-:Y:S08]  /*15e0*/  HMMA.16816.F32 R68, R12, R48.reuse, R64 ;  /* 0x000000300c44723c */ /* 0x082ff00000001840 */
[----:B---3--:R-:W-:Y:S08]  /*15f0*/  HMMA.16816.F32 R64, R16, R48, R60 ;  /* 0x000000301040723c */ /* 0x008ff0000000183c */
[-C--:B------:R-:W-:Y:S08]  /*1600*/  HMMA.16816.F32 R60, R28, R38.reuse, RZ ;  /* 0x000000261c3c723c */ /* 0x080ff000000018ff */
[----:B------:R-:W-:Y:S08]  /*1610*/  HMMA.16816.F32 R36, R32, R38, RZ ;  /* 0x000000262024723c */ /* 0x000ff000000018ff */
[----:B--2---:R-:W-:Y:S08]  /*1620*/  HMMA.16816.F32 R76, R8, R44, R64 ;  /* 0x0000002c084c723c */ /* 0x004ff00000001840 */
[-C--:B------:R-:W-:Y:S08]  /*1630*/  HMMA.16816.F32 R60, R20, R42.reuse, R60 ;  /* 0x0000002a143c723c */ /* 0x080ff0000000183c */
[----:B------:R-:W-:Y:S08]  /*1640*/  HMMA.16816.F32 R40, R24, R42, R36 ;  /* 0x0000002a1828723c */ /* 0x000ff00000001824 */
[----:B----4-:R-:W-:Y:S08]  /*1650*/  HMMA.16816.F32 R36, R28, R72, RZ ;  /* 0x000000481c24723c */ /* 0x010ff000000018ff */
[----:B------:R-:W-:Y:S01]  /*1660*/  HMMA.16816.F32 R68, R4, R44, R68 ;  /* 0x0000002c0444723c */ /* 0x000fe20000001844 */
[----:B------:R-:W-:-:S04]  /*1670*/  FMUL.FTZ R44, R76, UR6 ;  /* 0x000000064c2c7c20 */ /* 0x000fc80008410000 */
[----:B------:R1:W-:Y:S03]  /*1680*/  MUFU.TANH R160, R44 ;  /* 0x0000002c00a07308 */ /* 0x0003e60000002400 */
[----:B------:R-:W-:Y:S08]  /*1690*/  HMMA.16816.F32 R64, R32, R72, RZ ;  /* 0x000000482040723c */ /* 0x000ff000000018ff */
[----:B------:R-:W-:Y:S01]  /*16a0*/  HMMA.16816.F32 R60, R12, R50, R60 ;  /* 0x000000320c3c723c */ /* 0x000fe2000000183c */
[----:B-1----:R-:W-:-:S07]  /*16b0*/  FMUL.FTZ R44, R77, UR6 ;  /* 0x000000064d2c7c20 */ /* 0x002fce0008410000 */
[----:B------:R-:W-:Y:S01]  /*16c0*/  HMMA.16816.F32 R48, R16, R50, R40 ;  /* 0x000000321030723c */ /* 0x000fe20000001828 */
[----:B------:R-:W1:Y:S01]  /*16d0*/  LDSM.16.M88.4 R40, [R132+0x4800] ;  /* 0x004800008428783b */ /* 0x000e620000000200 */
[----:B------:R2:W-:Y:S06]  /*16e0*/  MUFU.TANH R159, R44 ;  /* 0x0000002c009f7308 */ /* 0x0005ec0000002400 */
[----:B------:R-:W-:Y:S01]  /*16f0*/  HMMA.16816.F32 R96, R20, R88, R36 ;  /* 0x000000581460723c */ /* 0x000fe20000001824 */
[----:B------:R-:W-:-:S04]  /*1700*/  FMUL.FTZ R36, R68, UR6 ;  /* 0x0000000644247c20 */ /* 0x000fc80008410000 */
[----:B------:R3:W-:Y:S03]  /*1710*/  MUFU.TANH R152, R36 ;  /* 0x0000002400987308 */ /* 0x0007e60000002400 */
[----:B------:R-:W-:Y:S01]  /*1720*/  HMMA.16816.F32 R104, R24, R88, R64 ;  /* 0x000000581868723c */ /* 0x000fe20000001840 */
[----:B--2---:R-:W-:-:S04]  /*1730*/  FMUL.FTZ R44, R78, UR6 ;  /* 0x000000064e2c7c20 */ /* 0x004fc80008410000 */
[----:B------:R2:W-:Y:S03]  /*1740*/  MUFU.TANH R246, R44 ;  /* 0x0000002c00f67308 */ /* 0x0005e60000002400 */
[----:B------:R-:W-:Y:S01]  /*1750*/  HMMA.16816.F32 R64, R8, R46, R48 ;  /* 0x0000002e0840723c */ /* 0x000fe20000001830 */
[----:B---3--:R-:W-:-:S07]  /*1760*/  FMUL.FTZ R36, R69, UR6 ;  /* 0x0000000645247c20 */ /* 0x008fce0008410000 */
[----:B------:R-:W-:Y:S01]  /*1770*/  HMMA.16816.F32 R48, R28, R54, RZ ;  /* 0x000000361c30723c */ /* 0x000fe200000018ff */
[----:B------:R3:W-:Y:S01]  /*1780*/  MUFU.TANH R147, R36 ;  /* 0x0000002400937308 */ /* 0x0007e20000002400 */
[----:B--2---:R-:W-:-:S06]  /*1790*/  FMUL.FTZ R44, R79, UR6 ;  /* 0x000000064f2c7c20 */ /* 0x004fcc0008410000 */
[----:B------:R-:W-:Y:S03]  /*17a0*/  HMMA.16816.F32 R76, R4, R46, R60 ;  /* 0x0000002e044c723c */ /* 0x000fe6000000183c */
[----:B------:R-:W-:Y:S01]  /*17b0*/  FMUL.FTZ R52, R64, UR6 ;  /* 0x0000000640347c20 */ /* 0x000fe20008410000 */
[----:B------:R2:W-:Y:S01]  /*17c0*/  MUFU.TANH R245, R44 ;  /* 0x0000002c00f57308 */ /* 0x0005e20000002400 */
[----:B------:R-:W-:-:S03]  /*17d0*/  FMUL.FTZ R56, R65, UR6 ;  /* 0x0000000641387c20 */ /* 0x000fc60008410000 */
[----:B-1----:R-:W-:Y:S01]  /*17e0*/  HMMA.16816.F32 R60, R12, R40, R84 ;  /* 0x000000280c3c723c */ /* 0x002fe20000001854 */
[----:B---3--:R-:W-:Y:S03]  /*17f0*/  LDSM.16.M88.4 R36, [R122+0x4800] ;  /* 0x004800007a24783b */ /* 0x008fe60000000200 */
[----:B------:R-:W1:Y:S01]  /*1800*/  MUFU.TANH R145, R52 ;  /* 0x0000003400917308 */ /* 0x000e620000002400 */
[----:B------:R-:W3:Y:S07]  /*1810*/  LDSM.16.M88.4 R84, [R123+0x5800] ;  /* 0x005800007b54783b */ /* 0x000eee0000000200 */
[----:B------:R-:W-:Y:S01]  /*1820*/  MUFU.TANH R234, R56 ;  /* 0x0000003800ea7308 */ /* 0x000fe20000002400 */
[----:B--2---:R-:W-:-:S07]  /*1830*/  FMUL.FTZ R44, R70, UR6 ;  /* 0x00000006462c7c20 */ /* 0x004fce0008410000 */
[----:B------:R2:W-:Y:S02]  /*1840*/  MUFU.TANH R148, R44 ;  /* 0x0000002c00947308 */ /* 0x0005e40000002400 */
[----:B--2---:R-:W-:Y:S02]  /*1850*/  FMUL.FTZ R44, R71, UR6 ;  /* 0x00000006472c7c20 */ /* 0x004fe40008410000 */
[----:B------:R-:W-:Y:S04]  /*1860*/  HMMA.16816.F32 R68, R20, R58, R48 ;  /* 0x0000003a1444723c */ /* 0x000fe80000001830 */
[----:B------:R2:W-:Y:S04]  /*1870*/  MUFU.TANH R153, R44 ;  /* 0x0000002c00997308 */ /* 0x0005e80000002400 */
[C---:B------:R-:W-:Y:S08]  /*1880*/  HMMA.16816.F32 R48, R32.reuse, R80, RZ ;  /* 0x000000502030723c */ /* 0x040ff000000018ff */
[----:B--2---:R-:W-:Y:S08]  /*1890*/  HMMA.16816.F32 R44, R32, R54, RZ ;  /* 0x00000036202c723c */ /* 0x004ff000000018ff */
[----:B------:R-:W-:Y:S01]  /*18a0*/  HMMA.16816.F32 R52, R16, R40, R92 ;  /* 0x000000281034723c */ /* 0x000fe2000000185c */
[----:B------:R-:W-:Y:S01]  /*18b0*/  FMUL.FTZ R40, R66, UR6 ;  /* 0x0000000642287c20 */ /* 0x000fe20008410000 */
[----:B------:R-:W-:Y:S03]  /*18c0*/  LDSM.16.M88.4 R92, [R123+0x6000] ;  /* 0x006000007b5c783b */ /* 0x000fe60000000200 */
[----:B------:R2:W-:Y:S03]  /*18d0*/  MUFU.TANH R237, R40 ;  /* 0x0000002800ed7308 */ /* 0x0005e60000002400 */
[C---:B---3--:R-:W-:Y:S08]  /*18e0*/  HMMA.16816.F32 R112, R24.reuse, R84, R48 ;  /* 0x000000541870723c */ /* 0x048ff00000001830 */
[----:B------:R-:W-:Y:S01]  /*18f0*/  HMMA.16816.F32 R44, R24, R58, R44 ;  /* 0x0000003a182c723c */ /* 0x000fe2000000182c */
[----:B--2---:R-:W-:-:S07]  /*1900*/  FMUL.FTZ R40, R67, UR6 ;  /* 0x0000000643287c20 */ /* 0x004fce0008410000 */
[-C--:B------:R-:W-:Y:S01]  /*1910*/  HMMA.16816.F32 R52, R8, R36.reuse, R52 ;  /* 0x000000240834723c */ /* 0x080fe20000001834 */
[----:B------:R2:W-:Y:S07]  /*1920*/  MUFU.TANH R240, R40 ;  /* 0x0000002800f07308 */ /* 0x0005ee0000002400 */
        /* <DEDUP_REMOVED lines=11> */
[----:B------:R-:W-:Y:S01]  /*19e0*/  HMMA.16816.F32 R48, R28, R74, RZ ;  /* 0x0000004a1c30723c */ /* 0x000fe200000018ff */
[----:B------:R2:W-:Y:S07]  /*19f0*/  MUFU.TANH R143, R40 ;  /* 0x00000028008f7308 */ /* 0x0005ee0000002400 */
[----:B------:R-:W-:Y:S01]  /*1a00*/  HMMA.16816.F32 R76, R4, R38, R60 ;  /* 0x00000026044c723c */ /* 0x000fe2000000183c */
[----:B---3--:R-:W-:-:S04]  /*1a10*/  FMUL.FTZ R36, R52, UR6 ;  /* 0x0000000634247c20 */ /* 0x008fc80008410000 */
[----:B------:R3:W4:Y:S03]  /*1a20*/  MUFU.TANH R191, R36 ;  /* 0x0000002400bf7308 */ /* 0x0007260000002400 */
[----:B------:R-:W-:Y:S01]  /*1a30*/  HMMA.16816.F32 R100, R20, R84, R56 ;  /* 0x000000541464723c */ /* 0x000fe20000001838 */
[----:B--2---:R-:W2:Y:S01]  /*1a40*/  LDSM.16.M88.4 R40, [R132+0x5000] ;  /* 0x005000008428783b */ /* 0x004ea20000000200 */
[----:B---3--:R-:W-:-:S04]  /*1a50*/  FMUL.FTZ R36, R53, UR6 ;  /* 0x0000000635247c20 */ /* 0x008fc80008410000 */
[----:B------:R3:W-:Y:S02]  /*1a60*/  MUFU.TANH R203, R36 ;  /* 0x0000002400cb7308 */ /* 0x0007e40000002400 */
[----:B---3--:R-:W-:-:S06]  /*1a70*/  FMUL.FTZ R36, R54, UR6 ;  /* 0x0000000636247c20 */ /* 0x008fcc0008410000 */
[----:B------:R3:W-:Y:S01]  /*1a80*/  MUFU.TANH R230, R36 ;  /* 0x0000002400e67308 */ /* 0x0007e20000002400 */
[-C--:B--2---:R-:W-:Y:S08]  /*1a90*/  HMMA.16816.F32 R56, R16, R40.reuse, R104 ;  /* 0x000000281038723c */ /* 0x084ff00000001868 */
[----:B------:R-:W-:Y:S01]  /*1aa0*/  HMMA.16816.F32 R60, R12, R40, R96 ;  /* 0x000000280c3c723c */ /* 0x000fe20000001860 */
[----:B---3--:R-:W-:-:S07]  /*1ab0*/  FMUL.FTZ R36, R55, UR6 ;  /* 0x0000000637247c20 */ /* 0x008fce0008410000 */
[----:B------:R-:W-:Y:S01]  /*1ac0*/  HMMA.16816.F32 R52, R8, R38, R44 ;  /* 0x000000260834723c */ /* 0x000fe2000000182c */
[----:B------:R2:W-:Y:S01]  /*1ad0*/  MUFU.TANH R233, R36 ;  /* 0x0000002400e97308 */ /* 0x0005e20000002400 */
[----:B------:R-:W-:-:S07]  /*1ae0*/  FMUL.FTZ R44, R67, UR6 ;  /* 0x00000006432c7c20 */ /* 0x000fce0008410000 */
[----:B------:R3:W-:Y:S01]  /*1af0*/  MUFU.TANH R144, R44 ;  /* 0x0000002c00907308 */ /* 0x0007e20000002400 */
[----:B--2---:R-:W-:-:S09]  /*1b00*/  FMUL.FTZ R36, R64, UR6 ;  /* 0x0000000640247c20 */ /* 0x004fd20008410000 */
[----:B------:R-:W-:Y:S01]  /*1b10*/  FMUL.FTZ R40, R54, UR6 ;  /* 0x0000000636287c20 */ /* 0x000fe20008410000 */
[----:B------:R-:W-:Y:S01]  /*1b20*/  FMUL.FTZ R52, R52, UR6 ;  /* 0x0000000634347c20 */ /* 0x000fe20008410000 */
[----:B------:R-:W-:Y:S01]  /*1b30*/  FMUL.FTZ R53, R53, UR6 ;  /* 0x0000000635357c20 */ /* 0x000fe20008410000 */
[----:B------:R2:W-:Y:S01]  /*1b40*/  MUFU.TANH R139, R36 ;  /* 0x00000024008b7308 */ /* 0x0005e20000002400 */
[----:B---3--:R-:W-:Y:S01]  /*1b50*/  HMMA.16816.F32 R44, R32, R74, RZ ;  /* 0x0000004a202c723c */ /* 0x008fe200000018ff */
[----:B------:R-:W3:Y:S06]  /*1b60*/  LDSM.16.M88.4 R72, [R0+UR5+0x6000] ;  /* 0x006000050048783b */ /* 0x000eec0008000200 */
[----:B------:R1:W-:Y:S08]  /*1b70*/  MUFU.TANH R197, R40 ;  /* 0x0000002800c57308 */ /* 0x0003f00000002400 */
[----:B------:R-:W4:Y:S01]  /*1b80*/  MUFU.TANH R171, R52 ;  /* 0x0000003400ab7308 */ /* 0x000f220000002400 */
[----:B--2---:R-:W-:-:S07]  /*1b90*/  FMUL.FTZ R36, R65, UR6 ;  /* 0x0000000641247c20 */ /* 0x004fce0008410000 */
[----:B------:R2:W-:Y:S01]  /*1ba0*/  MUFU.TANH R138, R36 ;  /* 0x00000024008a7308 */ /* 0x0005e20000002400 */
[----:B------:R-:W-:Y:S01]  /*1bb0*/  HMMA.16816.F32 R44, R24, R90, R44 ;  /* 0x0000005a182c723c */ /* 0x000fe2000000182c */
[----:B-1----:R-:W-:-:S06]  /*1bc0*/  FMUL.FTZ R40, R55, UR6 ;  /* 0x0000000637287c20 */ /* 0x002fcc0008410000 */
[----:B------:R1:W-:Y:S08]  /*1bd0*/  MUFU.TANH R195, R40 ;  /* 0x0000002800c37308 */ /* 0x0003f00000002400 */
[----:B------:R3:W-:Y:S01]  /*1be0*/  MUFU.TANH R185, R53 ;  /* 0x0000003500b97308 */ /* 0x0007e20000002400 */
[----:B--2---:R-:W-:Y:S02]  /*1bf0*/  FMUL.FTZ R36, R66, UR6 ;  /* 0x0000000642247c20 */ /* 0x004fe40008410000 */
[----:B------:R-:W-:Y:S01]  /*1c00*/  HMMA.16816.F32 R64, R20, R90, R48 ;  /* 0x0000005a1440723c */ /* 0x000fe20000001830 */
[----:B------:R-:W-:Y:S04]  /*1c10*/  LDSM.16.M88.4 R88, [R0+UR5+0x6800] ;  /* 0x006800050058783b */ /* 0x000fe80008000200 */
[----:B------:R2:W-:Y:S01]  /*1c20*/  MUFU.TANH R142, R36 ;  /* 0x00000024008e7308 */ /* 0x0005e20000002400 */
[----:B-1----:R-:W-:-:S02]  /*1c30*/  FMUL.FTZ R40, R76, UR6 ;  /* 0x000000064c287c20 */ /* 0x002fc40008410000 */
[----:B------:R-:W-:Y:S05]  /*1c40*/  HMMA.16816.F32 R44, R16, R42, R44 ;  /* 0x0000002a102c723c */ /* 0x000fea000000182c */
[----:B------:R1:W-:Y:S03]  /*1c50*/  MUFU.TANH R127, R40 ;  /* 0x00000028007f7308 */ /* 0x0003e60000002400 */
[----:B---3--:R-:W-:Y:S01]  /*1c60*/  HMMA.16816.F32 R52, R28, R72, RZ ;  /* 0x000000481c34723c */ /* 0x008fe200000018ff */
[----:B--2---:R-:W2:Y:S01]  /*1c70*/  LDSM.16.M88.4 R36, [R122+0x5000] ;  /* 0x005000007a24783b */ /* 0x004ea20000000200 */
[----:B-1----:R-:W-:-:S04]  /*1c80*/  FMUL.FTZ R40, R77, UR6 ;  /* 0x000000064d287c20 */ /* 0x002fc80008410000 */
[----:B------:R1:W-:-:S14]  /*1c90*/  MUFU.TANH R126, R40 ;  /* 0x00000028007e7308 */ /* 0x0003dc0000002400 */
[----:B------:R-:W-:Y:S08]  /*1ca0*/  HMMA.16816.F32 R96, R20, R92, R52 ;  /* 0x0000005c1460723c */ /* 0x000ff00000001834 */
[-C--:B--2---:R-:W-:Y:S08]  /*1cb0*/  HMMA.16816.F32 R48, R8, R36.reuse, R56 ;  /* 0x000000240830723c */ /* 0x084ff00000001838 */
[----:B------:R-:W-:Y:S01]  /*1cc0*/  HMMA.16816.F32 R68, R4, R36, R60 ;  /* 0x000000240444723c */ /* 0x000fe2000000183c */
[----:B------:R-:W-:-:S04]  /*1cd0*/  FMUL.FTZ R36, R78, UR6 ;  /* 0x000000064e247c20 */ /* 0x000fc80008410000 */
[----:B------:R2:W-:Y:S03]  /*1ce0*/  MUFU.TANH R133, R36 ;  /* 0x0000002400857308 */ /* 0x0005e60000002400 */
[----:B------:R-:W-:Y:S01]  /*1cf0*/  HMMA.16816.F32 R60, R12, R42, R64 ;  /* 0x0000002a0c3c723c */ /* 0x000fe20000001840 */
[----:B-1----:R-:W1:Y:S07]  /*1d00*/  LDSM.16.M88.4 R40, [R132+0x5800] ;  /* 0x005800008428783b */ /* 0x002e6e0000000200 */
[----:B------:R-:W-:Y:S01]  /*1d10*/  HMMA.16816.F32 R56, R32, R72, RZ ;  /* 0x000000482038723c */ /* 0x000fe200000018ff */
[----:B--2---:R-:W-:-:S07]  /*1d20*/  FMUL.FTZ R36, R79, UR6 ;  /* 0x000000064f247c20 */ /* 0x004fce0008410000 */
[-C--:B------:R-:W-:Y:S01]  /*1d30*/  HMMA.16816.F32 R52, R8, R38.reuse, R44 ;  /* 0x000000260834723c */ /* 0x080fe2000000182c */
[----:B------:R-:W-:Y:S01]  /*1d40*/  FMUL.FTZ R44, R70, UR6 ;  /* 0x00000006462c7c20 */ /* 0x000fe20008410000 */
[----:B------:R2:W-:Y:S06]  /*1d50*/  MUFU.TANH R134, R36 ;  /* 0x0000002400867308 */ /* 0x0005ec0000002400 */
[----:B------:R-:W-:Y:S02]  /*1d60*/  HMMA.16816.F32 R64, R4, R38, R60 ;  /* 0x000000260440723c */ /* 0x000fe4000000183c */
[----:B------:R3:W-:Y:S06]  /*1d70*/  MUFU.TANH R186, R44 ;  /* 0x0000002c00ba7308 */ /* 0x0007ec0000002400 */
[----:B------:R-:W-:Y:S01]  /*1d80*/  HMMA.16816.F32 R104, R24, R92, R56 ;  /* 0x0000005c1868723c */ /* 0x000fe20000001838 */
[----:B--2---:R-:W-:-:S02]  /*1d90*/  FMUL.FTZ R36, R48, UR6 ;  /* 0x0000000630247c20 */ /* 0x004fc40008410000 */
[----:B------:R-:W-:Y:S01]  /*1da0*/  FMUL.FTZ R52, R52, UR6 ;  /* 0x0000000634347c20 */ /* 0x000fe20008410000 */
[----:B------:R-:W-:Y:S01]  /*1db0*/  FMUL.FTZ R53, R53, UR6 ;  /* 0x0000000635357c20 */ /* 0x000fe20008410000 */
[----:B------:R2:W4:Y:S03]  /*1dc0*/  MUFU.TANH R225, R36 ;  /* 0x0000002400e17308 */ /* 0x0005260000002400 */
[----:B-1----:R-:W-:Y:S01]  /*1dd0*/  HMMA.16816.F32 R56, R16, R40, R112 ;  /* 0x000000281038723c */ /* 0x002fe20000001870 */
[----:B---3--:R-:W-:-:S04]  /*1de0*/  FMUL.FTZ R44, R71, UR6 ;  /* 0x00000006472c7c20 */ /* 0x008fc80008410000 */
[----:B------:R1:W-:Y:S03]  /*1df0*/  MUFU.TANH R188, R44 ;  /* 0x0000002c00bc7308 */ /* 0x0003e60000002400 */
[----:B------:R-:W-:Y:S01]  /*1e00*/  HMMA.16816.F32 R60, R12, R40, R100 ;  /* 0x000000280c3c723c */ /* 0x000fe20000001864 */
[----:B------:R-:W-:-:S04]  /*1e10*/  FMUL.FTZ R40, R54, UR6 ;  /* 0x0000000636287c20 */ /* 0x000fc80008410000 */
[----:B------:R3:W-:Y:S01]  /*1e20*/  MUFU.TANH R196, R40 ;  /* 0x0000002800c47308 */ /* 0x0007e20000002400 */
[----:B--2---:R-:W-:-:S07]  /*1e30*/  FMUL.FTZ R36, R49, UR6 ;  /* 0x0000000631247c20 */ /* 0x004fce0008410000 */
[----:B------:R2:W-:Y:S01]  /*1e40*/  MUFU.TANH R216, R36 ;  /* 0x0000002400d87308 */ /* 0x0005e20000002400 */
[----:B-1----:R-:W-:Y:S07]  /*1e50*/  HMMA.16816.F32 R44, R32, R82, RZ ;  /* 0x00000052202c723c */ /* 0x002fee00000018ff */
[----:B------:R-:W1:Y:S01]  /*1e60*/  MUFU.TANH R181, R52 ;  /* 0x0000003400b57308 */ /* 0x000e620000002400 */
[----:B---3--:R-:W-:-:S07]  /*1e70*/  FMUL.FTZ R40, R55, UR6 ;  /* 0x0000000637287c20 */ /* 0x008fce0008410000 */
[----:B------:R-:W-:Y:S01]  /*1e80*/  MUFU.TANH R175, R53 ;  /* 0x0000003500af7308 */ /* 0x000fe20000002400 */
[----:B--2---:R-:W-:-:S04]  /*1e90*/  FMUL.FTZ R36, R50, UR6 ;  /* 0x0000000632247c20 */ /* 0x004fc80008410000 */
[----:B------:R-:W-:Y:S03]  /*1ea0*/  HMMA.16816.F32 R44, R24, R86, R44 ;  /* 0x00000056182c723c */ /* 0x000fe6000000182c */
[----:B------:R2:W-:Y:S08]  /*1eb0*/  MUFU.TANH R211, R36 ;  /* 0x0000002400d37308 */ /* 0x0005f00000002400 */
[----:B------:R3:W-:Y:S01]  /*1ec0*/  MUFU.TANH R194, R40 ;  /* 0x0000002800c27308 */ /* 0x0007e20000002400 */
[----:B--2---:R-:W-:-:S08]  /*1ed0*/  FMUL.FTZ R36, R51, UR6 ;  /* 0x0000000633247c20 */ /* 0x004fd00008410000 */
[----:B------:R-:W-:Y:S01]  /*1ee0*/  HMMA.16816.F32 R44, R16, R42, R44 ;  /* 0x0000002a102c723c */ /* 0x000fe2000000182c */
[----:B------:R2:W-:Y:S01]  /*1ef0*/  MUFU.TANH R236, R36 ;  /* 0x0000002400ec7308 */ /* 0x0005e20000002400 */
[----:B---3--:R-:W-:-:S06]  /*1f00*/  FMUL.FTZ R40, R64, UR6 ;  /* 0x0000000640287c20 */ /* 0x008fcc0008410000 */
[----:B------:R-:W-:Y:S01]  /*1f10*/  HMMA.16816.F32 R48, R28, R82, RZ ;  /* 0x000000521c30723c */ /* 0x000fe200000018ff */
[----:B------:R3:W-:Y:S01]  /*1f20*/  MUFU.TANH R156, R40 ;  /* 0x00000028009c7308 */ /* 0x0007e20000002400 */
[----:B--2---:R-:W-:-:S07]  /*1f30*/  FMUL.FTZ R36, R68, UR6 ;  /* 0x0000000644247c20 */ /* 0x004fce0008410000 */
[----:B------:R2:W-:Y:S11]  /*1f40*/  MUFU.TANH R198, R36 ;  /* 0x0000002400c67308 */ /* 0x0005f60000002400 */
[----:B------:R-:W-:Y:S01]  /*1f50*/  HMMA.16816.F32 R76, R20, R86, R48 ;  /* 0x00000056144c723c */ /* 0x000fe20000001830 */
[----:B---3--:R-:W-:Y:S01]  /*1f60*/  FMUL.FTZ R40, R65, UR6 ;  /* 0x0000000641287c20 */ /* 0x008fe20008410000 */
[----:B------:R-:W3:Y:S03]  /*1f70*/  LDSM.16.M88.4 R84, [R123+0x6800] ;  /* 0x006800007b54783b */ /* 0x000ee60000000200 */
[----:B------:R-:W-:Y:S03]  /*1f80*/  MUFU.TANH R155, R40 ;  /* 0x00000028009b7308 */ /* 0x000fe60000002400 */
[----:B------:R-:W-:Y:S01]  /*1f90*/  HMMA.16816.F32 R48, R32, R88, RZ ;  /* 0x000000582030723c */ /* 0x000fe200000018ff */
[----:B--2---:R-:W-:-:S04]  /*1fa0*/  FMUL.FTZ R36, R69, UR6 ;  /* 0x0000000645247c20 */ /* 0x004fc80008410000 */
[----:B------:R2:W-:Y:S02]  /*1fb0*/  MUFU.TANH R190, R36 ;  /* 0x0000002400be7308 */ /* 0x0005e40000002400 */
[----:B--2---:R-:W2:-:S13]  /*1fc0*/  LDSM.16.M88.4 R36, [R122+0x5800] ;  /* 0x005800007a24783b */ /* 0x004e9a0000000200 */
[----:B---3--:R-:W-:Y:S08]  /*1fd0*/  HMMA.16816.F32 R112, R24, R84, R48 ;  /* 0x000000541870723c */ /* 0x008ff00000001830 */
[----:B------:R-:W-:Y:S08]  /*1fe0*/  HMMA.16816.F32 R48, R28, R74, RZ ;  /* 0x0000004a1c30723c */ /* 0x000ff000000018ff */
[-C--:B--2---:R-:W-:Y:S08]  /*1ff0*/  HMMA.16816.F32 R52, R8, R36.reuse, R56 ;  /* 0x000000240834723c */ /* 0x084ff00000001838 */
[----:B------:R-:W-:Y:S01]  /*2000*/  HMMA.16816.F32 R68, R4, R36, R60 ;  /* 0x000000240444723c */ /* 0x000fe2000000183c */
[----:B------:R-:W-:-:S04]  /*2010*/  FMUL.FTZ R36, R66, UR6 ;  /* 0x0000000642247c20 */ /* 0x000fc80008410000 */
[----:B------:R2:W-:Y:S03]  /*2020*/  MUFU.TANH R154, R36 ;  /* 0x00000024009a7308 */ /* 0x0005e60000002400 */
[----:B------:R-:W-:Y:S01]  /*2030*/  HMMA.16816.F32 R60, R12, R42, R76 ;  /* 0x0000002a0c3c723c */ /* 0x000fe2000000184c */
[----:B------:R-:W3:Y:S04]  /*2040*/  LDSM.16.M88.4 R40, [R132+0x6000] ;  /* 0x006000008428783b */ /* 0x000ee80000000200 */
[----:B------:R-:W4:Y:S03]  /*2050*/  LDSM.16.M88.4 R76, [R0+UR5+0x7000] ;  /* 0x00700005004c783b */ /* 0x000f260008000200 */
[----:B------:R-:W-:Y:S01]  /*2060*/  HMMA.16816.F32 R56, R28, R88, RZ ;  /* 0x000000581c38723c */ /* 0x000fe200000018ff */
[----:B--2---:R-:W-:-:S07]  /*2070*/  FMUL.FTZ R36, R67, UR6 ;  /* 0x0000000643247c20 */ /* 0x004fce0008410000 */
[----:B------:R-:W-:Y:S01]  /*2080*/  HMMA.16816.F32 R64, R20, R94, R48 ;  /* 0x0000005e1440723c */ /* 0x000fe20000001830 */
[----:B------:R2:W-:Y:S07]  /*2090*/  MUFU.TANH R157, R36 ;  /* 0x00000024009d7308 */ /* 0x0005ee0000002400 */
[----:B------:R-:W-:Y:S08]  /*20a0*/  HMMA.16816.F32 R80, R4, R38, R60 ;  /* 0x000000260450723c */ /* 0x000ff0000000183c */
[----:B------:R-:W-:Y:S01]  /*20b0*/  HMMA.16816.F32 R116, R20, R84, R56 ;  /* 0x000000541474723c */ /* 0x000fe20000001838 */
[----:B--2---:R-:W-:-:S04]  /*20c0*/  FMUL.FTZ R36, R52, UR6 ;  /* 0x0000000634247c20 */ /* 0x004fc80008410000 */
[----:B------:R2:W1:Y:S03]  /*20d0*/  MUFU.TANH R229, R36 ;  /* 0x0000002400e57308 */ /* 0x0004660000002400 */
[-C--:B---3--:R-:W-:Y:S08]  /*20e0*/  HMMA.16816.F32 R56, R16, R40.reuse, R104 ;  /* 0x000000281038723c */ /* 0x088ff00000001868 */
[----:B------:R-:W-:Y:S01]  /*20f0*/  HMMA.16816.F32 R60, R12, R40, R96 ;  /* 0x000000280c3c723c */ /* 0x000fe20000001860 */
[----:B--2---:R-:W-:-:S04]  /*2100*/  FMUL.FTZ R36, R53, UR6 ;  /* 0x0000000635247c20 */ /* 0x004fc80008410000 */
[----:B------:R2:W-:Y:S02]  /*2110*/  MUFU.TANH R227, R36 ;  /* 0x0000002400e37308 */ /* 0x0005e40000002400 */
[----:B--2---:R-:W-:-:S06]  /*2120*/  FMUL.FTZ R36, R54, UR6 ;  /* 0x0000000636247c20 */ /* 0x004fcc0008410000 */
[----:B------:R2:W-:Y:S02]  /*2130*/  MUFU.TANH R223, R36 ;  /* 0x0000002400df7308 */ /* 0x0005e40000002400 */
[----:B--2---:R-:W-:Y:S02]  /*2140*/  FMUL.FTZ R36, R55, UR6 ;  /* 0x0000000637247c20 */ /* 0x004fe40008410000 */
[----:B------:R-:W-:Y:S01]  /*2150*/  HMMA.16816.F32 R52, R8, R38, R44 ;  /* 0x000000260834723c */ /* 0x000fe2000000182c */
[----:B------:R-:W-:-:S03]  /*2160*/  FMUL.FTZ R44, R71, UR6 ;  /* 0x00000006472c7c20 */ /* 0x000fc60008410000 */
[----:B------:R2:W-:Y:S08]  /*2170*/  MUFU.TANH R232, R36 ;  /* 0x0000002400e87308 */ /* 0x0005f00000002400 */
[----:B------:R3:W-:Y:S01]  /*2180*/  MUFU.TANH R199, R44 ;  /* 0x0000002c00c77308 */ /* 0x0007e20000002400 */
[----:B--2---:R-:W-:-:S06]  /*2190*/  FMUL.FTZ R36, R68, UR6 ;  /* 0x0000000644247c20 */ /* 0x004fcc0008410000 */
[----:B------:R-:W-:Y:S01]  /*21a0*/  FMUL.FTZ R40, R54, UR6 ;  /* 0x0000000636287c20 */ /* 0x000fe20008410000 */
[----:B------:R-:W-:Y:S01]  /*21b0*/  FMUL.FTZ R52, R52, UR6 ;  /* 0x0000000634347c20 */ /* 0x000fe20008410000 */
[----:B------:R-:W-:Y:S01]  /*21c0*/  FMUL.FTZ R53, R53, UR6 ;  /* 0x0000000635357c20 */ /* 0x000fe20008410000 */
[----:B------:R2:W-:Y:S01]  /*21d0*/  MUFU.TANH R208, R36 ;  /* 0x0000002400d07308 */ /* 0x0005e20000002400 */
[----:B---3--:R-:W-:Y:S07]  /*21e0*/  HMMA.16816.F32 R44, R32, R74, RZ ;  /* 0x0000004a202c723c */ /* 0x008fee00000018ff */
[----:B------:R3:W-:Y:S08]  /*21f0*/  MUFU.TANH R206, R40 ;  /* 0x0000002800ce7308 */ /* 0x0007f00000002400 */
[----:B------:R-:W1:Y:S01]  /*2200*/  MUFU.TANH R184, R52 ;  /* 0x0000003400b87308 */ /* 0x000e620000002400 */
[----:B--2---:R-:W-:-:S07]  /*2210*/  FMUL.FTZ R36, R69, UR6 ;  /* 0x0000000645247c20 */ /* 0x004fce0008410000 */
[----:B------:R2:W-:Y:S01]  /*2220*/  MUFU.TANH R201, R36 ;  /* 0x0000002400c97308 */ /* 0x0005e20000002400 */
[----:B------:R-:W-:Y:S01]  /*2230*/  HMMA.16816.F32 R44, R24, R94, R44 ;  /* 0x0000005e182c723c */ /* 0x000fe2000000182c */
[----:B------:R-:W1:Y:S01]  /*2240*/  LDSM.16.M88.4 R92, [R123+0x7000] ;  /* 0x007000007b5c783b */ /* 0x000e620000000200 */
[----:B---3--:R-:W-:-:S05]  /*2250*/  FMUL.FTZ R40, R55, UR6 ;  /* 0x0000000637287c20 */ /* 0x008fca0008410000 */
[----:B------:R3:W-:Y:S08]  /*2260*/  MUFU.TANH R205, R40 ;  /* 0x0000002800cd7308 */ /* 0x0007f00000002400 */
[----:B------:R4:W-:Y:S01]  /*2270*/  MUFU.TANH R182, R53 ;  /* 0x0000003500b67308 */ /* 0x0009e20000002400 */
[----:B--2---:R-:W-:-:S04]  /*2280*/  FMUL.FTZ R36, R70, UR6 ;  /* 0x0000000646247c20 */ /* 0x004fc80008410000 */
[----:B------:R-:W-:Y:S03]  /*2290*/  HMMA.16816.F32 R44, R16, R42, R44 ;  /* 0x0000002a102c723c */ /* 0x000fe6000000182c */
[----:B------:R2:W-:Y:S01]  /*22a0*/  MUFU.TANH R193, R36 ;  /* 0x0000002400c17308 */ /* 0x0005e20000002400 */
[----:B---3--:R-:W-:-:S07]  /*22b0*/  FMUL.FTZ R40, R80, UR6 ;  /* 0x0000000650287c20 */ /* 0x008fce0008410000 */
[----:B------:R3:W-:Y:S01]  /*22c0*/  MUFU.TANH R161, R40 ;  /* 0x0000002800a17308 */ /* 0x0007e20000002400 */
[----:B----4-:R-:W-:Y:S01]  /*22d0*/  HMMA.16816.F32 R52, R32, R76, RZ ;  /* 0x0000004c2034723c */ /* 0x010fe200000018ff */
[----:B--2---:R-:W2:Y:S01]  /*22e0*/  LDSM.16.M88.4 R36, [R122+0x6000] ;  /* 0x006000007a24783b */ /* 0x004ea20000000200 */
[----:B---3--:R-:W-:-:S05]  /*22f0*/  FMUL.FTZ R40, R81, UR6 ;  /* 0x0000000651287c20 */ /* 0x008fca0008410000 */
[----:B------:R3:W-:-:S13]  /*2300*/  MUFU.TANH R158, R40 ;  /* 0x00000028009e7308 */ /* 0x0007da0000002400 */
[----:B-1----:R-:W-:Y:S08]  /*2310*/  HMMA.16816.F32 R96, R24, R92, R52 ;  /* 0x0000005c1860723c */ /* 0x002ff00000001834 */
[-C--:B--2---:R-:W-:Y:S08]  /*2320*/  HMMA.16816.F32 R48, R8, R36.reuse, R56 ;  /* 0x000000240830723c */ /* 0x084ff00000001838 */
[----:B------:R-:W-:Y:S01]  /*2330*/  HMMA.16816.F32 R72, R4, R36, R60 ;  /* 0x000000240448723c */ /* 0x000fe2000000183c */
[----:B------:R-:W-:-:S04]  /*2340*/  FMUL.FTZ R36, R82, UR6 ;  /* 0x0000000652247c20 */ /* 0x000fc80008410000 */
[----:B------:R1:W-:Y:S03]  /*2350*/  MUFU.TANH R163, R36 ;  /* 0x0000002400a37308 */ /* 0x0003e60000002400 */
[----:B------:R-:W-:Y:S01]  /*2360*/  HMMA.16816.F32 R60, R12, R42, R64 ;  /* 0x0000002a0c3c723c */ /* 0x000fe20000001840 */
[----:B---3--:R-:W2:Y:S07]  /*2370*/  LDSM.16.M88.4 R40, [R132+0x6800] ;  /* 0x006800008428783b */ /* 0x008eae0000000200 */
[----:B------:R-:W-:Y:S03]  /*2380*/  HMMA.16816.F32 R52, R8, R38, R44 ;  /* 0x000000260834723c */ /* 0x000fe6000000182c */
[----:B------:R-:W-:Y:S01]  /*2390*/  FMUL.FTZ R44, R75, UR6 ;  /* 0x000000064b2c7c20 */ /* 0x000fe20008410000 */
[----:B-1----:R-:W-:-:S03]  /*23a0*/  FMUL.FTZ R36, R83, UR6 ;  /* 0x0000000653247c20 */ /* 0x002fc60008410000 */
[----:B------:R1:W-:Y:S01]  /*23b0*/  MUFU.TANH R209, R44 ;  /* 0x0000002c00d17308 */ /* 0x0003e20000002400 */
[----:B------:R-:W-:Y:S07]  /*23c0*/  HMMA.16816.F32 R56, R28, R76, RZ ;  /* 0x0000004c1c38723c */ /* 0x000fee00000018ff */
[----:B------:R3:W-:Y:S01]  /*23d0*/  MUFU.TANH R162, R36 ;  /* 0x0000002400a27308 */ /* 0x0007e20000002400 */
[----:B------:R-:W-:Y:S03]  /*23e0*/  HMMA.16816.F32 R68, R4, R38, R60 ;  /* 0x000000260444723c */ /* 0x000fe6000000183c */
[----:B------:R-:W-:Y:S01]  /*23f0*/  FMUL.FTZ R53, R53, UR6 ;  /* 0x0000000635357c20 */ /* 0x000fe20008410000 */
[----:B------:R-:W-:-:S03]  /*2400*/  FMUL.FTZ R54, R54, UR6 ;  /* 0x0000000636367c20 */ /* 0x000fc60008410000 */
[----:B------:R-:W-:Y:S01]  /*2410*/  MUFU.TANH R187, R53 ;  /* 0x0000003500bb7308 */ /* 0x000fe20000002400 */
[----:B-1----:R-:W-:-:S04]  /*2420*/  FMUL.FTZ R44, R52, UR6 ;  /* 0x00000006342c7c20 */ /* 0x002fc80008410000 */
[----:B------:R-:W-:Y:S03]  /*2430*/  HMMA.16816.F32 R100, R20, R92, R56 ;  /* 0x0000005c1464723c */ /* 0x000fe60000001838 */
[----:B------:R1:W-:Y:S01]  /*2440*/  MUFU.TANH R189, R44 ;  /* 0x0000002c00bd7308 */ /* 0x0003e20000002400 */
[----:B---3--:R-:W-:-:S04]  /*2450*/  FMUL.FTZ R36, R48, UR6 ;  /* 0x0000000630247c20 */ /* 0x008fc80008410000 */
[----:B--2---:R-:W-:Y:S03]  /*2460*/  HMMA.16816.F32 R56, R16, R40, R112 ;  /* 0x000000281038723c */ /* 0x004fe60000001870 */
[----:B------:R2:W3:Y:S08]  /*2470*/  MUFU.TANH R235, R36 ;  /* 0x0000002400eb7308 */ /* 0x0004f00000002400 */
[----:B------:R-:W-:Y:S01]  /*2480*/  MUFU.TANH R222, R54 ;  /* 0x0000003600de7308 */ /* 0x000fe20000002400 */
[----:B-1----:R-:W-:Y:S01]  /*2490*/  HMMA.16816.F32 R44, R32, R90, RZ ;  /* 0x0000005a202c723c */ /* 0x002fe200000018ff */
[----:B--2---:R-:W-:-:S06]  /*24a0*/  FMUL.FTZ R36, R49, UR6 ;  /* 0x0000000631247c20 */ /* 0x004fcc0008410000 */
[----:B------:R1:W2:-:S13]  /*24b0*/  MUFU.TANH R231, R36 ;  /* 0x0000002400e77308 */ /* 0x00029a0000002400 */
[----:B------:R-:W-:Y:S01]  /*24c0*/  HMMA.16816.F32 R44, R24, R86, R44 ;  /* 0x00000056182c723c */ /* 0x000fe2000000182c */
[----:B-1----:R-:W-:-:S04]  /*24d0*/  FMUL.FTZ R36, R50, UR6 ;  /* 0x0000000632247c20 */ /* 0x002fc80008410000 */
[----:B------:R1:W-:Y:S02]  /*24e0*/  MUFU.TANH R228, R36 ;  /* 0x0000002400e47308 */ /* 0x0003e40000002400 */
[----:B-1----:R-:W-:Y:S02]  /*24f0*/  FMUL.FTZ R36, R51, UR6 ;  /* 0x0000000633247c20 */ /* 0x002fe40008410000 */
[----:B------:R-:W-:Y:S04]  /*2500*/  HMMA.16816.F32 R48, R28, R90, RZ ;  /* 0x0000005a1c30723c */ /* 0x000fe800000018ff */
[----:B------:R1:W-:Y:S02]  /*2510*/  MUFU.TANH R238, R36 ;  /* 0x0000002400ee7308 */ /* 0x0003e40000002400 */
[----:B-1----:R-:W-:-:S14]  /*2520*/  FMUL.FTZ R36, R72, UR6 ;  /* 0x0000000648247c20 */ /* 0x002fdc0008410000 */
[----:B------:R-:W-:Y:S01]  /*2530*/  HMMA.16816.F32 R60, R20, R86, R48 ;  /* 0x00000056143c723c */ /* 0x000fe20000001830 */
[----:B------:R-:W-:Y:S01]  /*2540*/  FMUL.FTZ R48, R55, UR6 ;  /* 0x0000000637307c20 */ /* 0x000fe20008410000 */
[----:B------:R1:W-:Y:S08]  /*2550*/  MUFU.TANH R215, R36 ;  /* 0x0000002400d77308 */ /* 0x0003f00000002400 */
[----:B------:R4:W-:Y:S01]  /*2560*/  MUFU.TANH R221, R48 ;  /* 0x0000003000dd7308 */ /* 0x0009e20000002400 */
[----:B-1----:R-:W-:-:S09]  /*2570*/  FMUL.FTZ R36, R73, UR6 ;  /* 0x0000000649247c20 */ /* 0x002fd20008410000 */
[----:B------:R-:W-:Y:S01]  /*2580*/  HMMA.16816.F32 R52, R12, R42, R60 ;  /* 0x0000002a0c34723c */ /* 0x000fe2000000183c */
[----:B------:R1:W-:Y:S01]  /*2590*/  MUFU.TANH R210, R36 ;  /* 0x0000002400d27308 */ /* 0x0003e20000002400 */
[----:B----4-:R-:W-:-:S06]  /*25a0*/  FMUL.FTZ R48, R68, UR6 ;  /* 0x0000000644307c20 */ /* 0x010fcc0008410000 */
[----:B------:R-:W-:Y:S01]  /*25b0*/  HMMA.16816.F32 R60, R32, R78, RZ ;  /* 0x0000004e203c723c */ /* 0x000fe200000018ff */
[----:B------:R4:W-:Y:S01]  /*25c0*/  MUFU.TANH R178, R48 ;  /* 0x0000003000b27308 */ /* 0x0009e20000002400 */
[----:B-1----:R-:W-:-:S07]  /*25d0*/  FMUL.FTZ R36, R74, UR6 ;  /* 0x000000064a247c20 */ /* 0x002fce0008410000 */
[----:B------:R1:W-:Y:S01]  /*25e0*/  MUFU.TANH R204, R36 ;  /* 0x0000002400cc7308 */ /* 0x0003e20000002400 */
[----:B----4-:R-:W-:-:S07]  /*25f0*/  FMUL.FTZ R48, R69, UR6 ;  /* 0x0000000645307c20 */ /* 0x010fce0008410000 */
[----:B------:R4:W-:Y:S01]  /*2600*/  MUFU.TANH R173, R48 ;  /* 0x0000003000ad7308 */ /* 0x0009e20000002400 */
[----:B-1----:R-:W1:Y:S04]  /*2610*/  LDSM.16.M88.4 R36, [R122+0x6800] ;  /* 0x006800007a24783b */ /* 0x002e680000000200 */
[----:B----4-:R4:W3:Y:S02]  /*2620*/  LDSM.16.M88.4 R48, [R0+UR5+0x7800] ;  /* 0x007800050030783b */ /* 0x0108e40008000200 */
[----:B----4-:R-:W-:-:S04]  /*2630*/  FMUL.FTZ R0, R71, UR6 ;  /* 0x0000000647007c20 */ /* 0x010fc80008410000 */
[----:B------:R4:W-:Y:S01]  /*2640*/  MUFU.TANH R174, R0 ;  /* 0x0000000000ae7308 */ /* 0x0009e20000002400 */
[----:B-1----:R-:W-:Y:S08]  /*2650*/  HMMA.16816.F32 R64, R8, R36, R56 ;  /* 0x000000240840723c */ /* 0x002ff00000001838 */
[----:B------:R-:W-:Y:S01]  /*2660*/  HMMA.16816.F32 R56, R12, R40, R116 ;  /* 0x000000280c38723c */ /* 0x000fe20000001874 */
[----:B------:R-:W-:-:S04]  /*2670*/  FMUL.FTZ R40, R70, UR6 ;  /* 0x0000000646287c20 */ /* 0x000fc80008410000 */
[----:B------:R1:W-:Y:S03]  /*2680*/  MUFU.TANH R179, R40 ;  /* 0x0000002800b37308 */ /* 0x0003e60000002400 */
[----:B------:R-:W-:Y:S03]  /*2690*/  HMMA.16816.F32 R72, R4, R38, R52 ;  /* 0x000000260448723c */ /* 0x000fe60000001834 */
[----:B----4-:R-:W-:-:S04]  /*26a0*/  FMUL.FTZ R0, R64, UR6 ;  /* 0x0000000640007c20 */ /* 0x010fc80008410000 */
[----:B------:R4:W2:Y:S01]  /*26b0*/  MUFU.TANH R251, R0 ;  /* 0x0000000000fb7308 */ /* 0x0008a20000002400 */
[----:B---3--:R-:W-:Y:S08]  /*26c0*/  HMMA.16816.F32 R80, R28, R48, RZ ;  /* 0x000000301c50723c */ /* 0x008ff000000018ff */
[----:B-1----:R-:W-:Y:S01]  /*26d0*/  HMMA.16816.F32 R40, R16, R42, R44 ;  /* 0x0000002a1028723c */ /* 0x002fe2000000182c */
[----:B------:R-:W1:Y:S07]  /*26e0*/  LDSM.16.M88.4 R44, [R132+0x7000] ;  /* 0x00700000842c783b */ /* 0x000e6e0000000200 */
[----:B------:R-:W-:Y:S01]  /*26f0*/  HMMA.16816.F32 R56, R4, R36, R56 ;  /* 0x000000240438723c */ /* 0x000fe20000001838 */
[----:B----4-:R-:W-:-:S04]  /*2700*/  FMUL.FTZ R0, R65, UR6 ;  /* 0x0000000641007c20 */ /* 0x010fc80008410000 */
[----:B------:R3:W-:Y:S03]  /*2710*/  MUFU.TANH R249, R0 ;  /* 0x0000000000f97308 */ /* 0x0007e60000002400 */
[----:B------:R-:W-:Y:S08]  /*2720*/  HMMA.16816.F32 R84, R28, R50, RZ ;  /* 0x000000321c54723c */ /* 0x000ff000000018ff */
[----:B------:R-:W-:Y:S01]  /*2730*/  HMMA.16816.F32 R52, R8, R38, R40 ;  /* 0x000000260834723c */ /* 0x000fe20000001828 */
[----:B------:R-:W-:Y:S04]  /*2740*/  LDSM.16.M88.4 R40, [R122+0x7000] ;  /* 0x007000007a28783b */ /* 0x000fe80000000200 */
[----:B------:R-:W4:Y:S01]  /*2750*/  LDSM.16.M88.4 R36, [R123+0x7800] ;  /* 0x007800007b24783b */ /* 0x000f220000000200 */
[----:B---3--:R-:W-:-:S02]  /*2760*/  FMUL.FTZ R0, R66, UR6 ;  /* 0x0000000642007c20 */ /* 0x008fc40008410000 */
[----:B------:R-:W-:Y:S02]  /*2770*/  HMMA.16816.F32 R68, R32, R48, RZ ;  /* 0x000000302044723c */ /* 0x000fe400000018ff */
[----:B------:R3:W-:Y:S02]  /*2780*/  MUFU.TANH R248, R0 ;  /* 0x0000000000f87308 */ /* 0x0007e40000002400 */
[----:B---3--:R-:W-:-:S04]  /*2790*/  FMUL.FTZ R0, R67, UR6 ;  /* 0x0000000643007c20 */ /* 0x008fc80008410000 */
[----:B------:R-:W-:Y:S02]  /*27a0*/  HMMA.16816.F32 R64, R28, R78, RZ ;  /* 0x0000004e1c40723c */ /* 0x000fe400000018ff */
[----:B------:R3:W-:Y:S06]  /*27b0*/  MUFU.TANH R247, R0 ;  /* 0x0000000000f77308 */ /* 0x0007ec0000002400 */
[----:B-1----:R-:W-:Y:S08]  /*27c0*/  HMMA.16816.F32 R28, R12, R44, R100 ;  /* 0x0000002c0c1c723c */ /* 0x002ff00000001864 */
[----:B------:R-:W-:Y:S01]  /*27d0*/  HMMA.16816.F32 R76, R32, R50, RZ ;  /* 0x00000032204c723c */ /* 0x000fe200000018ff */
[----:B---3--:R-:W-:-:S04]  /*27e0*/  FMUL.FTZ R0, R56, UR6 ;  /* 0x0000000638007c20 */ /* 0x008fc80008410000 */
[----:B------:R1:W-:Y:S03]  /*27f0*/  MUFU.TANH R220, R0 ;  /* 0x0000000000dc7308 */ /* 0x0003e60000002400 */
[-C--:B------:R-:W-:Y:S08]  /*2800*/  HMMA.16816.F32 R48, R24, R94.reuse, R60 ;  /* 0x0000005e1830723c */ /* 0x080ff0000000183c */
[----:B------:R-:W-:Y:S01]  /*2810*/  HMMA.16816.F32 R64, R20, R94, R64 ;  /* 0x0000005e1440723c */ /* 0x000fe20000001840 */
[----:B-1----:R-:W-:-:S07]  /*2820*/  FMUL.FTZ R0, R57, UR6 ;  /* 0x0000000639007c20 */ /* 0x002fce0008410000 */
[----:B----4-:R-:W-:Y:S01]  /*2830*/  HMMA.16816.F32 R60, R24, R36, R68 ;  /* 0x00000024183c723c */ /* 0x010fe20000001844 */
[----:B------:R1:W-:Y:S07]  /*2840*/  MUFU.TANH R218, R0 ;  /* 0x0000000000da7308 */ /* 0x0003ee0000002400 */
[----:B------:R-:W-:Y:S08]  /*2850*/  HMMA.16816.F32 R48, R16, R46, R48 ;  /* 0x0000002e1030723c */ /* 0x000ff00000001830 */
[----:B------:R-:W-:Y:S01]  /*2860*/  HMMA.16816.F32 R24, R24, R38, R76 ;  /* 0x000000261818723c */ /* 0x000fe2000000184c */
[----:B-1----:R-:W-:-:S04]  /*2870*/  FMUL.FTZ R0, R58, UR6 ;  /* 0x000000063a007c20 */ /* 0x002fc80008410000 */
[----:B------:R1:W-:Y:S02]  /*2880*/  MUFU.TANH R219, R0 ;  /* 0x0000000000db7308 */ /* 0x0003e40000002400 */
[----:B-1----:R-:W-:Y:S02]  /*2890*/  FMUL.FTZ R0, R59, UR6 ;  /* 0x000000063b007c20 */ /* 0x002fe40008410000 */
[----:B------:R-:W-:Y:S04]  /*28a0*/  HMMA.16816.F32 R56, R16, R44, R96 ;  /* 0x0000002c1038723c */ /* 0x000fe80000001860 */
[----:B------:R1:W-:Y:S04]  /*28b0*/  MUFU.TANH R214, R0 ;  /* 0x0000000000d67308 */ /* 0x0003e80000002400 */
[----:B------:R-:W-:Y:S08]  /*28c0*/  HMMA.16816.F32 R44, R12, R46, R64 ;  /* 0x0000002e0c2c723c */ /* 0x000ff00000001840 */
[----:B------:R-:W-:Y:S01]  /*28d0*/  HMMA.16816.F32 R64, R8, R42, R48 ;  /* 0x0000002a0840723c */ /* 0x000fe20000001830 */
[----:B-1----:R-:W-:-:S04]  /*28e0*/  FMUL.FTZ R0, R52, UR6 ;  /* 0x0000000634007c20 */ /* 0x002fc80008410000 */
[----:B------:R1:W3:Y:S03]  /*28f0*/  MUFU.TANH R243, R0 ;  /* 0x0000000000f37308 */ /* 0x0002e60000002400 */
[-C--:B------:R-:W-:Y:S08]  /*2900*/  HMMA.16816.F32 R32, R8, R40.reuse, R56 ;  /* 0x000000280820723c */ /* 0x080ff00000001838 */
[----:B------:R-:W-:Y:S01]  /*2910*/  HMMA.16816.F32 R56, R4, R40, R28 ;  /* 0x000000280438723c */ /* 0x000fe2000000181c */
[----:B------:R-:W4:Y:S01]  /*2920*/  LDSM.16.M88.4 R28, [R132+0x7800] ;  /* 0x00780000841c783b */ /* 0x000f220000000200 */
[----:B-1----:R-:W-:-:S06]  /*2930*/  FMUL.FTZ R0, R53, UR6 ;  /* 0x0000000635007c20 */ /* 0x002fcc0008410000 */
[----:B------:R-:W-:Y:S01]  /*2940*/  HMMA.16816.F32 R44, R4, R42, R44 ;  /* 0x0000002a042c723c */ /* 0x000fe2000000182c */
[----:B------:R1:W-:Y:S07]  /*2950*/  MUFU.TANH R242, R0 ;  /* 0x0000000000f27308 */ /* 0x0003ee0000002400 */
[----:B------:R-:W-:Y:S01]  /*2960*/  HMMA.16816.F32 R48, R20, R38, R84 ;  /* 0x000000261430723c */ /* 0x000fe20000001854 */
[----:B-1----:R-:W-:-:S04]  /*2970*/  FMUL.FTZ R0, R54, UR6 ;  /* 0x0000000636007c20 */ /* 0x002fc80008410000 */
[----:B------:R1:W-:Y:S03]  /*2980*/  MUFU.TANH R244, R0 ;  /* 0x0000000000f47308 */ /* 0x0003e60000002400 */
[C---:B----4-:R-:W-:Y:S08]  /*2990*/  HMMA.16816.F32 R40, R16.reuse, R28, R60 ;  /* 0x0000001c1028723c */ /* 0x050ff0000000183c */
[----:B------:R-:W-:Y:S01]  /*29a0*/  HMMA.16816.F32 R16, R16, R30, R24 ;  /* 0x0000001e1010723c */ /* 0x000fe20000001818 */
[----:B-1----:R-:W-:-:S04]  /*29b0*/  FMUL.FTZ R0, R55, UR6 ;  /* 0x0000000637007c20 */ /* 0x002fc80008410000 */
[----:B------:R1:W-:Y:S03]  /*29c0*/  MUFU.TANH R241, R0 ;  /* 0x0000000000f17308 */ /* 0x0003e60000002400 */
[----:B------:R-:W-:Y:S01]  /*29d0*/  HMMA.16816.F32 R52, R20, R36, R80 ;  /* 0x000000241434723c */ /* 0x000fe20000001850 */
[----:B-1----:R-:W-:-:S04]  /*29e0*/  FMUL.FTZ R0, R72, UR6 ;  /* 0x0000000648007c20 */ /* 0x002fc80008410000 */
[----:B------:R1:W-:-:S15]  /*29f0*/  MUFU.TANH R183, R0 ;  /* 0x0000000000b77308 */ /* 0x0003de0000002400 */
[C---:B------:R-:W-:Y:S08]  /*2a00*/  HMMA.16816.F32 R20, R12.reuse, R28, R52 ;  /* 0x0000001c0c14723c */ /* 0x040ff00000001834 */
[----:B------:R-:W-:Y:S01]  /*2a10*/  HMMA.16816.F32 R12, R12, R30, R48 ;  /* 0x0000001e0c0c723c */ /* 0x000fe20000001830 */
[----:B-1----:R-:W-:-:S04]  /*2a20*/  FMUL.FTZ R0, R73, UR6 ;  /* 0x0000000649007c20 */ /* 0x002fc80008410000 */
[----:B------:R1:W-:Y:S02]  /*2a30*/  MUFU.TANH R177, R0 ;  /* 0x0000000000b17308 */ /* 0x0003e40000002400 */
[----:B-1----:R-:W-:-:S06]  /*2a40*/  FMUL.FTZ R0, R74, UR6 ;  /* 0x000000064a007c20 */ /* 0x002fcc0008410000 */
[----:B------:R1:W-:Y:S02]  /*2a50*/  MUFU.TANH R176, R0 ;  /* 0x0000000000b07308 */ /* 0x0003e40000002400 */
[----:B-1----:R-:W-:-:S06]  /*2a60*/  FMUL.FTZ R0, R75, UR6 ;  /* 0x000000064b007c20 */ /* 0x002fcc0008410000 */
[----:B------:R1:W-:Y:S02]  /*2a70*/  MUFU.TANH R172, R0 ;  /* 0x0000000000ac7308 */ /* 0x0003e40000002400 */
[----:B-1----:R-:W-:-:S06]  /*2a80*/  FMUL.FTZ R0, R32, UR6 ;  /* 0x0000000620007c20 */ /* 0x002fcc0008410000 */
[----:B------:R1:W4:Y:S02]  /*2a90*/  MUFU.TANH R226, R0 ;  /* 0x0000000000e27308 */ /* 0x0003240000002400 */
[----:B-1----:R-:W-:-:S06]  /*2aa0*/  FMUL.FTZ R0, R33, UR6 ;  /* 0x0000000621007c20 */ /* 0x002fcc0008410000 */
[----:B------:R1:W-:Y:S02]  /*2ab0*/  MUFU.TANH R217, R0 ;  /* 0x0000000000d97308 */ /* 0x0003e40000002400 */
[----:B-1----:R-:W-:-:S06]  /*2ac0*/  FMUL.FTZ R0, R34, UR6 ;  /* 0x0000000622007c20 */ /* 0x002fcc0008410000 */
[----:B------:R1:W-:Y:S02]  /*2ad0*/  MUFU.TANH R224, R0 ;  /* 0x0000000000e07308 */ /* 0x0003e40000002400 */
[----:B-1----:R-:W-:Y:S02]  /*2ae0*/  FMUL.FTZ R0, R35, UR6 ;  /* 0x0000000623007c20 */ /* 0x002fe40008410000 */
[----:B------:R-:W1:Y:S01]  /*2af0*/  LDSM.16.M88.4 R32, [R122+0x7800] ;  /* 0x007800007a20783b */ /* 0x000e620000000200 */
[----:B------:R-:W-:-:S04]  /*2b00*/  DEPBAR.LE SB0, 0x0 ;  /* 0x000080000000791a */ /* 0x000fc80000000000 */
[----:B------:R2:W-:Y:S02]  /*2b10*/  MUFU.TANH R213, R0 ;  /* 0x0000000000d57308 */ /* 0x0005e40000002400 */
[----:B--2---:R-:W-:-:S06]  /*2b20*/  FMUL.FTZ R0, R56, UR6 ;  /* 0x0000000638007c20 */ /* 0x004fcc0008410000 */
[----:B------:R2:W-:Y:S01]  /*2b30*/  MUFU.TANH R212, R0 ;  /* 0x0000000000d47308 */ /* 0x0005e20000002400 */
[----:B-1----:R-:W-:Y:S01]  /*2b40*/  HMMA.16816.F32 R40, R8, R32, R40 ;  /* 0x000000200828723c */ /* 0x002fe20000001828 */
[----:B--2---:R-:W-:-:S06]  /*2b50*/  FMUL.FTZ R0, R57, UR6 ;  /* 0x0000000639007c20 */ /* 0x004fcc0008410000 */
[----:B------:R1:W-:Y:S01]  /*2b60*/  MUFU.TANH R207, R0 ;  /* 0x0000000000cf7308 */ /* 0x0003e20000002400 */
[----:B------:R-:W-:Y:S08]  /*2b70*/  HMMA.16816.F32 R24, R8, R34, R16 ;  /* 0x000000220818723c */ /* 0x000ff00000001810 */
[----:B------:R-:W-:Y:S01]  /*2b80*/  HMMA.16816.F32 R20, R4, R32, R20 ;  /* 0x000000200414723c */ /* 0x000fe20000001814 */
[----:B-1----:R-:W-:-:S07]  /*2b90*/  FMUL.FTZ R0, R58, UR6 ;  /* 0x000000063a007c20 */ /* 0x002fce0008410000 */
[----:B------:R-:W-:Y:S03]  /*2ba0*/  HMMA.16816.F32 R32, R4, R34, R12 ;  /* 0x000000220420723c */ /* 0x000fe6000000180c */
[----:B------:R-:W-:Y:S01]  /*2bb0*/  FMUL.FTZ R4, R24, UR6 ;  /* 0x0000000618047c20 */ /* 0x000fe20008410000 */
[----:B------:R1:W-:Y:S07]  /*2bc0*/  MUFU.TANH R202, R0 ;  /* 0x0000000000ca7308 */ /* 0x0003ee0000002400 */
[----:B------:R-:W-:Y:S01]  /*2bd0*/  FMUL.FTZ R9, R21, UR6 ;  /* 0x0000000615097c20 */ /* 0x000fe20008410000 */
[----:B------:R2:W-:Y:S01]  /*2be0*/  MUFU.TANH R74, R4 ;  /* 0x00000004004a7308 */ /* 0x0005e20000002400 */
[----:B------:R-:W-:Y:S01]  /*2bf0*/  FMUL.FTZ R20, R20, UR6 ;  /* 0x0000000614147c20 */ /* 0x000fe20008410000 */
[----:B------:R-:W-:-:S06]  /*2c00*/  FMUL.FTZ R23, R23, UR6 ;  /* 0x0000000617177c20 */ /* 0x000fcc0008410000 */
[----:B------:R3:W-:Y:S01]  /*2c10*/  MUFU.TANH R141, R9 ;  /* 0x00000009008d7308 */ /* 0x0007e20000002400 */
[----:B-1----:R-:W-:Y:S01]  /*2c20*/  FMUL.FTZ R0, R59, UR6 ;  /* 0x000000063b007c20 */ /* 0x002fe20008410000 */
[----:B------:R-:W-:-:S06]  /*2c30*/  FMUL.FTZ R6, R32, UR6 ;  /* 0x0000000620067c20 */ /* 0x000fcc0008410000 */
[----:B------:R1:W-:Y:S01]  /*2c40*/  MUFU.TANH R192, R0 ;  /* 0x0000000000c07308 */ /* 0x0003e20000002400 */
[----:B--2---:R-:W-:-:S07]  /*2c50*/  FMUL.FTZ R4, R25, UR6 ;  /* 0x0000000619047c20 */ /* 0x004fce0008410000 */
[----:B------:R-:W-:Y:S01]  /*2c60*/  MUFU.TANH R68, R4 ;  /* 0x0000000400447308 */ /* 0x000fe20000002400 */
[----:B---3--:R-:W-:-:S07]  /*2c70*/  FMUL.FTZ R9, R22, UR6 ;  /* 0x0000000616097c20 */ /* 0x008fce0008410000 */
[----:B------:R-:W-:Y:S01]  /*2c80*/  MUFU.TANH R132, R6 ;  /* 0x0000000600847308 */ /* 0x000fe20000002400 */
[----:B-1----:R-:W-:-:S07]  /*2c90*/  FMUL.FTZ R0, R64, UR6 ;  /* 0x0000000640007c20 */ /* 0x002fce0008410000 */
[----:B------:R1:W2:Y:S08]  /*2ca0*/  MUFU.TANH R170, R0 ;  /* 0x0000000000aa7308 */ /* 0x0002b00000002400 */
[----:B------:R-:W-:Y:S08]  /*2cb0*/  MUFU.TANH R149, R9 ;  /* 0x0000000900957308 */ /* 0x000ff00000002400 */
[----:B------:R-:W-:Y:S01]  /*2cc0*/  MUFU.TANH R150, R20 ;  /* 0x0000001400967308 */ /* 0x000fe20000002400 */
[----:B-1----:R-:W-:-:S07]  /*2cd0*/  FMUL.FTZ R0, R65, UR6 ;  /* 0x0000000641007c20 */ /* 0x002fce0008410000 */
[----:B------:R1:W-:Y:S02]  /*2ce0*/  MUFU.TANH R167, R0 ;  /* 0x0000000000a77308 */ /* 0x0003e40000002400 */
        /* <DEDUP_REMOVED lines=9> */
[----:B------:R1:W3:Y:S02]  /*2d80*/  MUFU.TANH R151, R0 ;  /* 0x0000000000977308 */ /* 0x0002e40000002400 */
[----:B-1----:R-:W-:-:S06]  /*2d90*/  FMUL.FTZ R0, R41, UR6 ;  /* 0x0000000629007c20 */ /* 0x002fcc0008410000 */
[----:B------:R1:W3:Y:S02]  /*2da0*/  MUFU.TANH R140, R0 ;  /* 0x00000000008c7308 */ /* 0x0002e40000002400 */
[----:B-1----:R-:W-:-:S04]  /*2db0*/  FMNMX3.FTZ R0, R160, R159, R145, !PT ;  /* 0x0000009fa0007276 */ /* 0x002fc80007810091 */
[----:B------:R-:W-:-:S04]  /*2dc0*/  FMNMX3.FTZ R0, R0, R234, R191, !PT ;  /* 0x000000ea00007276 */ /* 0x000fc800078100bf */
[----:B------:R-:W-:-:S04]  /*2dd0*/  FMNMX3.FTZ R0, R0, R203, R171, !PT ;  /* 0x000000cb00007276 */ /* 0x000fc800078100ab */
[----:B------:R-:W-:Y:S02]  /*2de0*/  FMNMX3.FTZ R8, R0, R185, R225, !PT ;  /* 0x000000b900087276 */ /* 0x000fe400078100e1 */
[----:B------:R-:W-:Y:S02]  /*2df0*/  FMNMX3.FTZ R0, R152, R147, R136, !PT ;  /* 0x0000009398007276 */ /* 0x000fe40007810088 */
[----:B------:R-:W-:Y:S02]  /*2e00*/  FMNMX3.FTZ R8, R8, R216, R181, !PT ;  /* 0x000000d808087276 */ /* 0x000fe400078100b5 */
[----:B------:R-:W-:Y:S02]  /*2e10*/  FMNMX3.FTZ R0, R0, R143, R139, !PT ;  /* 0x0000008f00007276 */ /* 0x000fe4000781008b */
[----:B------:R-:W-:Y:S02]  /*2e20*/  FMNMX3.FTZ R8, R8, R175, R229, !PT ;  /* 0x000000af08087276 */ /* 0x000fe400078100e5 */
[----:B------:R-:W-:-:S02]  /*2e30*/  FMNMX3.FTZ R0, R0, R138, R127, !PT ;  /* 0x0000008a00007276 */ /* 0x000fc4000781007f */
        /* <DEDUP_REMOVED lines=11> */
[----:B----4-:R-:W-:-:S02]  /*2ef0*/  FMNMX3.FTZ R5, R5, R242, R226, !PT ;  /* 0x000000f205057276 */ /* 0x010fc400078100e2 */
[----:B------:R-:W-:Y:S02]  /*2f00*/  FMNMX3.FTZ R0, R0, R146, R142, !PT ;  /* 0x0000009200007276 */ /* 0x000fe4000781008e */
[----:B------:R-:W-:Y:S02]  /*2f10*/  FMNMX3.FTZ R4, R4, R210, R178, !PT ;  /* 0x000000d204047276 */ /* 0x000fe400078100b2 */
[----:B--2---:R-:W-:Y:S01]  /*2f20*/  FMNMX3.FTZ R6, R5, R217, R170, !PT ;  /* 0x000000d905067276 */ /* 0x004fe200078100aa */
[----:B------:R-:W-:Y:S01]  /*2f30*/  FMUL.FTZ R5, R33, UR6 ;  /* 0x0000000621057c20 */ /* 0x000fe20008410000 */
[----:B------:R-:W-:Y:S02]  /*2f40*/  FMNMX3.FTZ R0, R0, R144, R133, !PT ;  /* 0x0000009000007276 */ /* 0x000fe40007810085 */
[----:B------:R-:W-:Y:S01]  /*2f50*/  FMNMX3.FTZ R4, R4, R173, R220, !PT ;  /* 0x000000ad04047276 */ /* 0x000fe200078100dc */
[----:B------:R1:W2:Y:S01]  /*2f60*/  MUFU.TANH R73, R5 ;  /* 0x0000000500497308 */ /* 0x0002a20000002400 */
[----:B---3--:R-:W-:-:S02]  /*2f70*/  FMNMX3.FTZ R6, R6, R167, R151, !PT ;  /* 0x000000a706067276 */ /* 0x008fc40007810097 */
[----:B-1----:R-:W-:Y:S02]  /*2f80*/  FMNMX3.FTZ R5, R0, R134, R186, !PT ;  /* 0x0000008600057276 */ /* 0x002fe400078100ba */
[----:B------:R-:W-:Y:S02]  /*2f90*/  FMNMX3.FTZ R0, R4, R218, R183, !PT ;  /* 0x000000da04007276 */ /* 0x000fe400078100b7 */
[----:B------:R-:W-:Y:S02]  /*2fa0*/  FMNMX3.FTZ R4, R6, R140, R74, !PT ;  /* 0x0000008c06047276 */ /* 0x000fe4000781004a */
[----:B------:R-:W-:Y:S02]  /*2fb0*/  FMNMX3.FTZ R21, R5, R188, R154, !PT ;  /* 0x000000bc05157276 */ /* 0x000fe4000781009a */
[----:B------:R-:W-:Y:S02]  /*2fc0*/  FMNMX3.FTZ R22, R0, R177, R212, !PT ;  /* 0x000000b100167276 */ /* 0x000fe400078100d4 */
[----:B------:R-:W-:Y:S01]  /*2fd0*/  FMNMX.FTZ R20, R68, R4, !PT ;  /* 0x0000000444147209 */ /* 0x000fe20007810000 */
[----:B------:R-:W-:Y:S06]  /*2fe0*/  BAR.SYNC.DEFER_BLOCKING 0x0 ;  /* 0x0000000000007b1d */ /* 0x000fec0000010000 */
[----:B--2---:R-:W-:Y:S05]  /*2ff0*/  @!P4 BRA `(.L_x_129) ;  /* 0x0000000000ccc947 */ /* 0x004fea0003800000 */
[----:B------:R-:W2:Y:S04]  /*3000*/  LDL.LU R106, [R1+0x18] ;  /* 0x00001800016a7983 */ /* 0x000ea80000300800 */
[----:B------:R-:W3:Y:S04]  /*3010*/  LDL.LU R107, [R1+0xc] ;  /* 0x00000c00016b7983 */ /* 0x000ee80000300800 */
[----:B------:R-:W4:Y:S04]  /*3020*/  LDL R105, [R1+0x8] ;  /* 0x0000080001697983 */ /* 0x000f280000100800 */
[----:B------:R-:W5:Y:S04]  /*3030*/  LDL R88, [R1+0x68] ;  /* 0x0000680001587983 */ /* 0x000f680000100800 */
[----:B------:R-:W5:Y:S01]  /*3040*/  LDL R89, [R1+0x64] ;  /* 0x0000640001597983 */ /* 0x000f620000100800 */
[----:B----4-:R-:W-:-:S05]  /*3050*/  LEA.HI.SX32 R4, R105, 0xfffffffe, 0x19 ;  /* 0xfffffffe69047811 */ /* 0x010fca00078fcaff */
[-C--:B--2---:R-:W-:Y:S02]  /*3060*/  IMAD R0, R106, R4.reuse, RZ ;  /* 0x000000046a007224 */ /* 0x084fe400078e02ff */
[----:B---3--:R-:W-:-:S04]  /*3070*/  IMAD.WIDE.U32 R4, R107, R4, RZ ;  /* 0x000000046b047225 */ /* 0x008fc800078e00ff */
[----:B------:R-:W-:Y:S01]  /*3080*/  IMAD.IADD R0, R5, 0x1, R0 ;  /* 0x0000000105007824 */ /* 0x000fe200078e0200 */
[----:B-----5:R-:W-:Y:S02]  /*3090*/  LEA R6, P1, R4, R88, 0x1 ;  /* 0x0000005804067211 */ /* 0x020fe400078208ff */
[----:B------:R-:W-:Y:S02]  /*30a0*/  IADD3 R5, P0, PT, R120, R4, RZ ;  /* 0x0000000478057210 */ /* 0x000fe40007f1e0ff */
[----:B------:R-:W-:-:S03]  /*30b0*/  LEA.HI.X R7, R4, R89, R0, 0x1, P1 ;  /* 0x0000005904077211 */ /* 0x000fc600008f0c00 */
[----:B------:R-:W-:Y:S01]  /*30c0*/  IMAD.X R0, R0, 0x1, R111, P0 ;  /* 0x0000000100007824 */ /* 0x000fe200000e066f */
[C---:B------:R-:W-:Y:S01]  /*30d0*/  IADD3 R8, P0, PT, R5.reuse, R120, RZ ;  /* 0x0000007805087210 */ /* 0x040fe20007f1e0ff */
[----:B------:R-:W-:Y:S01]  /*30e0*/  @!PT LDS RZ, [RZ] ;  /* 0x00000000fffff984 */ /* 0x000fe20000000800 */
[----:B------:R-:W-:Y:S01]  /*30f0*/  @!PT LDS RZ, [RZ] ;  /* 0x00000000fffff984 */ /* 0x000fe20000000800 */
[----:B------:R-:W-:Y:S01]  /*3100*/  @!PT LDS RZ, [RZ] ;  /* 0x00000000fffff984 */ /* 0x000fe20000000800 */
[----:B------:R1:W-:Y:S01]  /*3110*/  LDGSTS.E.BYPASS.LTC128B.128 [R3+0x4000], desc[UR20][R6.64] ;  /* 0x0400000006037fae */ /* 0x0003e2000b981a14 */
[----:B------:R-:W-:-:S03]  /*3120*/  LEA R14, P3, R5, R88, 0x1 ;  /* 0x00000058050e7211 */ /* 0x000fc600078608ff */
[----:B------:R-:W-:Y:S01]  /*3130*/  IMAD.X R9, R0, 0x1, R111, P0 ;  /* 0x0000000100097824 */ /* 0x000fe200000e066f */
[C---:B------:R-:W-:Y:S02]  /*3140*/  IADD3 R4, P0, PT, R5.reuse, R180, RZ ;  /* 0x000000b405047210 */ /* 0x040fe40007f1e0ff */
[----:B------:R-:W-:Y:S02]  /*3150*/  LEA.HI.X R15, R5, R89, R0, 0x1, P3 ;  /* 0x00000059050f7211 */ /* 0x000fe400018f0c00 */
[----:B------:R-:W-:-:S03]  /*3160*/  LEA R16, P2, R8, R88, 0x1 ;  /* 0x0000005808107211 */ /* 0x000fc600078408ff */
[----:B------:R2:W-:Y:S01]  /*3170*/  LDGSTS.E.BYPASS.LTC128B.128 [R3+0x4800], desc[UR20][R14.64] ;  /* 0x048000000e037fae */ /* 0x0005e2000b981a14 */
[----:B------:R-:W-:Y:S02]  /*3180*/  LEA.HI.X R17, R8, R89, R9, 0x1, P2 ;  /* 0x0000005908117211 */ /* 0x000fe400010f0c09 */
[----:B------:R-:W-:-:S03]  /*3190*/  LEA R10, P2, R4, R88, 0x1 ;  /* 0x00000058040a7211 */ /* 0x000fc600078408ff */
[----:B------:R2:W-:Y:S01]  /*31a0*/  LDGSTS.E.BYPASS.LTC128B.128 [R3+0x5000], desc[UR20][R16.64] ;  /* 0x0500000010037fae */ /* 0x0005e2000b981a14 */
[----:B-1----:R-:W-:Y:S01]  /*31b0*/  IADD3 R6, P1, PT, R5, R124, RZ ;  /* 0x0000007c05067210 */ /* 0x002fe20007f3e0ff */
[----:B------:R-:W-:-:S03]  /*31c0*/  IMAD.X R5, R0, 0x1, R252, P0 ;  /* 0x0000000100057824 */ /* 0x000fc600000e06fc */
[----:B------:R-:W-:Y:S01]  /*31d0*/  LEA R12, P0, R6, R88, 0x1 ;  /* 0x00000058060c7211 */ /* 0x000fe200078008ff */
[----:B------:R-:W-:Y:S01]  /*31e0*/  IMAD.X R0, R0, 0x1, R125, P1 ;  /* 0x0000000100007824 */ /* 0x000fe200008e067d */
[-C--:B------:R-:W-:Y:S02]  /*31f0*/  IADD3 R7, P3, PT, R6, R120.reuse, RZ ;  /* 0x0000007806077210 */ /* 0x080fe40007f7e0ff */
[----:B------:R-:W-:Y:S02]  /*3200*/  IADD3 R19, P1, PT, R4, R120, RZ ;  /* 0x0000007804137210 */ /* 0x000fe40007f3e0ff */
[-C--:B------:R-:W-:Y:S02]  /*3210*/  LEA.HI.X R13, R6, R89.reuse, R0, 0x1, P0 ;  /* 0x00000059060d7211 */ /* 0x080fe400000f0c00 */
[----:B------:R-:W-:Y:S01]  /*3220*/  IADD3 R18, P0, PT, R4, R124, RZ ;  /* 0x0000007c04127210 */ /* 0x000fe20007f1e0ff */
[----:B------:R-:W-:Y:S01]  /*3230*/  IMAD.X R9, R0, 0x1, R111, P3 ;  /* 0x0000000100097824 */ /* 0x000fe200018e066f */
[----:B------:R-:W-:Y:S01]  /*3240*/  LEA.HI.X R11, R4, R89, R5, 0x1, P2 ;  /* 0x00000059040b7211 */ /* 0x000fe200010f0c05 */
[----:B------:R-:W-:Y:S01]  /*3250*/  IMAD.X R0, R5, 0x1, R111, P1 ;  /* 0x0000000105007824 */ /* 0x000fe200008e066f */
[-C--:B------:R-:W-:Y:S01]  /*3260*/  LEA R8, P2, R7, R88.reuse, 0x1 ;  /* 0x0000005807087211 */ /* 0x080fe200078408ff */
[----:B------:R-:W-:Y:S01]  /*3270*/  IMAD.X R5, R5, 0x1, R125, P0 ;  /* 0x0000000105057824 */ /* 0x000fe200000e067d */
[-C--:B------:R-:W-:Y:S01]  /*3280*/  LEA R6, P1, R19, R88.reuse, 0x1 ;  /* 0x0000005813067211 */ /* 0x080fe200078208ff */
[----:B------:R2:W-:Y:S01]  /*3290*/  LDGSTS.E.BYPASS.LTC128B.128 [R3+0x5800], desc[UR20][R12.64] ;  /* 0x058000000c037fae */ /* 0x0005e2000b981a14 */
[----:B------:R-:W-:-:S02]  /*32a0*/  LEA R4, P0, R18, R88, 0x1 ;  /* 0x0000005812047211 */ /* 0x000fc400078008ff */
        /* <DEDUP_REMOVED lines=8> */
.L_x_129:
[----:B------:R-:W-:Y:S01]  /*3330*/  FMNMX3.FTZ R0, R21, R157, R193, !PT ;  /* 0x0000009d15007276 */ /* 0x000fe200078100c1 */
[----:B------:R-:W1:Y:S01]  /*3340*/  SHFL.BFLY PT, R72, R20, 0x2, 0x1f ;  /* 0x0c401f0014487f89 */ /* 0x000e6200000e0000 */
[----:B--2---:R-:W-:Y:S01]  /*3350*/  FMNMX3.FTZ R3, R22, R207, R169, !PT ;  /* 0x000000cf16037276 */ /* 0x004fe200078100a9 */
[----:B------:R-:W-:Y:S01]  /*3360*/  FMUL.FTZ R4, R34, UR6 ;  /* 0x0000000622047c20 */ /* 0x000fe20008410000 */
[----:B------:R-:W-:Y:S01]  /*3370*/  FMNMX3.FTZ R0, R0, R199, R163, !PT ;  /* 0x000000c700007276 */ /* 0x000fe200078100a3 */
[----:B------:R-:W-:Y:S01]  /*3380*/  MUFU.TANH R75, R23 ;  /* 0x00000017004b7308 */ /* 0x000fe20000002400 */
[----:B------:R-:W-:Y:S01]  /*3390*/  FMNMX3.FTZ R3, R3, R168, R150, !PT ;  /* 0x000000a803037276 */ /* 0x000fe20007810096 */
[----:B------:R-:W2:Y:S01]  /*33a0*/  LDCU UR4, c[0x0][0x45c] ;  /* 0x00008b80ff0477ac */ /* 0x000ea20008000800 */
[----:B------:R-:W-:Y:S01]  /*33b0*/  FMNMX3.FTZ R0, R0, R162, R204, !PT ;  /* 0x000000a200007276 */ /* 0x000fe200078100cc */
[----:B------:R-:W-:Y:S01]  /*33c0*/  STL [R1+0x104], R212 ;  /* 0x000104d401007387 */ /* 0x000fe20000100800 */
[----:B------:R-:W-:-:S02]  /*33d0*/  FMNMX3.FTZ R3, R3, R141, R132, !PT ;  /* 0x0000008d03037276 */ /* 0x000fc40007810084 */
[----:B------:R-:W-:Y:S01]  /*33e0*/  FMNMX3.FTZ R0, R0, R209, R179, !PT ;  /* 0x000000d100007276 */ /* 0x000fe200078100b3 */
[----:B------:R3:W4:Y:S01]  /*33f0*/  MUFU.TANH R87, R4 ;  /* 0x0000000400577308 */ /* 0x0007220000002400 */
[----:B------:R-:W-:Y:S01]  /*3400*/  FMNMX.FTZ R70, R73, R3, !PT ;  /* 0x0000000349467209 */ /* 0x000fe20007810000 */
[----:B------:R-:W-:Y:S01]  /*3410*/  FMUL.FTZ R3, R35, UR6 ;  /* 0x0000000623037c20 */ /* 0x000fe20008410000 */
[----:B------:R-:W-:Y:S01]  /*3420*/  FMNMX3.FTZ R0, R0, R174, R219, !PT ;  /* 0x000000ae00007276 */ /* 0x000fe200078100db */
[----:B------:R-:W-:Y:S03]  /*3430*/  STL [R1+0xe8], R200 ;  /* 0x0000e8c801007387 */ /* 0x000fe60000100800 */
[----:B------:R-:W-:Y:S01]  /*3440*/  FMNMX3.FTZ R0, R0, R214, R176, !PT ;  /* 0x000000d600007276 */ /* 0x000fe200078100b0 */
[----:B------:R2:W2:Y:S01]  /*3450*/  MUFU.TANH R6, R3 ;  /* 0x0000000300067308 */ /* 0x0004a20000002400 */
[----:B------:R-:W2:Y:S02]  /*3460*/  SHFL.BFLY PT, R5, R70, 0x2, 0x1f ;  /* 0x0c401f0046057f89 */ /* 0x000ea400000e0000 */
[----:B------:R-:W-:-:S02]  /*3470*/  FMNMX3.FTZ R0, R0, R172, R202, !PT ;  /* 0x000000ac00007276 */ /* 0x000fc400078100ca */
[----:B-1----:R-:W-:Y:S01]  /*3480*/  FMNMX.FTZ R72, R20, R72, !PT ;  /* 0x0000004814487209 */ /* 0x002fe20007810000 */
[----:B------:R-:W-:Y:S01]  /*3490*/  STL [R1+0xe4], R135 ;  /* 0x0000e48701007387 */ /* 0x000fe20000100800 */
[----:B------:R-:W-:-:S03]  /*34a0*/  FMNMX3.FTZ R0, R0, R192, R166, !PT ;  /* 0x000000c000007276 */ /* 0x000fc600078100a6 */
[----:B---3--:R-:W1:Y:S01]  /*34b0*/  SHFL.BFLY PT, R4, R72, 0x1, 0x1f ;  /* 0x0c201f0048047f89 */ /* 0x008e6200000e0000 */
[----:B------:R-:W-:-:S03]  /*34c0*/  FMNMX3.FTZ R0, R0, R165, R149, !PT ;  /* 0x000000a500007276 */ /* 0x000fc60007810095 */
[----:B------:R-:W-:Y:S01]  /*34d0*/  STL [R1+0xe0], R131 ;  /* 0x0000e08301007387 */ /* 0x000fe20000100800 */
[----:B----4-:R-:W-:Y:S01]  /*34e0*/  FMNMX3.FTZ R0, R0, R75, R87, !PT ;  /* 0x0000004b00007276 */ /* 0x010fe20007810057 */
[----:B--2---:R-:W-:Y:S02]  /*34f0*/  FMUL.FTZ R3, R66, UR6 ;  /* 0x0000000642037c20 */ /* 0x004fe40008410000 */
[----:B------:R-:W-:Y:S01]  /*3500*/  STL [R1+0xdc], R129 ;  /* 0x0000dc8101007387 */ /* 0x000fe20000100800 */
[----:B------:R-:W-:Y:S01]  /*3510*/  FMNMX.FTZ R0, R6, R0, !PT ;  /* 0x0000000006007209 */ /* 0x000fe20007810000 */
[----:B------:R2:W3:Y:S02]  /*3520*/  MUFU.TANH R10, R3 ;  /* 0x00000003000a7308 */ /* 0x0004e40000002400 */
[----:B------:R-:W-:Y:S01]  /*3530*/  STL [R1+0xd8], R128 ;  /* 0x0000d88001007387 */ /* 0x000fe20000100800 */
[----:B------:R-:W-:-:S03]  /*3540*/  FMNMX.FTZ R70, R70, R5, !PT ;  /* 0x0000000546467209 */ /* 0x000fc60007810000 */
[----:B------:R-:W4:Y:S04]  /*3550*/  SHFL.BFLY PT, R69, R0, 0x2, 0x1f ;  /* 0x0c401f0000457f89 */ /* 0x000f2800000e0000 */
[----:B------:R-:W-:Y:S01]  /*3560*/  STL [R1+0xd4], R110 ;  /* 0x0000d46e01007387 */ /* 0x000fe20000100800 */
[----:B-1----:R-:W-:-:S03]  /*3570*/  FMNMX.FTZ R72, R72, R4, !PT ;  /* 0x0000000448487209 */ /* 0x002fc60007810000 */
[----:B------:R-:W-:Y:S01]  /*3580*/  STL [R1+0xd0], R109 ;  /* 0x0000d06d01007387 */ /* 0x000fe20000100800 */
[C---:B------:R-:W-:Y:S01]  /*3590*/  FSETP.NEU.FTZ.AND P0, PT, R72.reuse, -INF , PT ;  /* 0xff8000004800780b */ /* 0x040fe20003f1d000 */
[----:B------:R-:W-:Y:S02]  /*35a0*/  FMUL.FTZ R5, R72, UR4 ;  /* 0x0000000448057c20 */ /* 0x000fe40008410000 */
[----:B------:R-:W-:Y:S01]  /*35b0*/  STL [R1+0xcc], R108 ;  /* 0x0000cc6c01007387 */ /* 0x000fe20000100800 */
[----:B--2---:R-:W-:Y:S02]  /*35c0*/  FMUL.FTZ R3, R67, UR6 ;  /* 0x0000000643037c20 */ /* 0x004fe40008410000 */
[----:B------:R-:W-:Y:S01]  /*35d0*/  FSEL R5, R5, RZ, P0 ;  /* 0x000000ff05057208 */ /* 0x000fe20000000000 */
[----:B------:R-:W-:Y:S04]  /*35e0*/  STL [R1+0x10c], R207 ;  /* 0x00010ccf01007387 */ /* 0x000fe80000100800 */
[----:B------:R-:W-:Y:S01]  /*35f0*/  STL [R1+0x108], R169 ;  /* 0x000108a901007387 */ /* 0x000fe20000100800 */
[----:B----4-:R-:W-:Y:S01]  /*3600*/  FMNMX.FTZ R69, R0, R69, !PT ;  /* 0x0000004500457209 */ /* 0x010fe20007810000 */
[----:B------:R-:W-:Y:S01]  /*3610*/  FFMA.FTZ R0, R160, UR4, -R5 ;  /* 0x00000004a0007c23 */ /* 0x000fe20008010805 */
[----:B---3--:R-:W-:Y:S01]  /*3620*/  MOV R160, R10 ;  /* 0x0000000a00a07202 */ /* 0x008fe20000000f00 */
[----:B------:R1:W-:Y:S04]  /*3630*/  STL [R1+0x110], R150 ;  /* 0x0001109601007387 */ /* 0x0003e80000100800 */
[----:B------:R-:W-:Y:S01]  /*3640*/  STL [R1+0x40], R6 ;  /* 0x0000400601007387 */ /* 0x000fe20000100800 */
[----:B------:R-:W2:Y:S03]  /*3650*/  MUFU.EX2 R0, R0 ;  /* 0x0000000000007308 */ /* 0x000ea60000000800 */
[----:B------:R-:W3:Y:S04]  /*3660*/  SHFL.BFLY PT, R6, R70, 0x1, 0x1f ;  /* 0x0c201f0046067f89 */ /* 0x000ee800000e0000 */
[----:B------:R-:W-:Y:S04]  /*3670*/  STL [R1+0x100], R202 ;  /* 0x000100ca01007387 */ /* 0x000fe80000100800 */
[----:B------:R-:W-:Y:S04]  /*3680*/  STL [R1+0xec], R72 ;  /* 0x0000ec4801007387 */ /* 0x000fe80000100800 */
[----:B--2---:R2:W-:Y:S01]  /*3690*/  STL [R1+0x3c], R0 ;  /* 0x00003c0001007387 */ /* 0x0045e20000100800 */
[----:B-1----:R1:W-:Y:S01]  /*36a0*/  MUFU.TANH R150, R3 ;  /* 0x0000000300967308 */ /* 0x0023e20000002400 */
[----:B---3--:R-:W-:-:S02]  /*36b0*/  FMNMX.FTZ R70, R70, R6, !PT ;  /* 0x0000000646467209 */ /* 0x008fc40007810000 */
[----:B------:R-:W3:Y:S02]  /*36c0*/  SHFL.BFLY PT, R6, R69, 0x1, 0x1f ;  /* 0x0c201f0045067f89 */ /* 0x000ee400000e0000 */
[----:B------:R-:W-:Y:S02]  /*36d0*/  FSETP.NEU.FTZ.AND P0, PT, R70, -INF , PT ;  /* 0xff8000004600780b */ /* 0x000fe40003f1d000 */
[----:B------:R-:W-:Y:S01]  /*36e0*/  STL [R1+0xf0], R70 ;  /* 0x0000f04601007387 */ /* 0x000fe20000100800 */
[----:B-1----:R-:W-:-:S04]  /*36f0*/  FMUL.FTZ R3, R42, UR6 ;  /* 0x000000062a037c20 */ /* 0x002fc80008410000 */
[----:B------:R1:W-:Y:S01]  /*3700*/  MUFU.TANH R207, R3 ;  /* 0x0000000300cf7308 */ /* 0x0003e20000002400 */
[----:B--2---:R-:W-:-:S07]  /*3710*/  FFMA.FTZ R0, R159, UR4, -R5 ;  /* 0x000000049f007c23 */ /* 0x004fce0008010805 */
[----:B------:R2:W4:Y:S01]  /*3720*/  MUFU.EX2 R4, R0 ;  /* 0x0000000000047308 */ /* 0x0005220000000800 */
[----:B---3--:R-:W-:Y:S01]  /*3730*/  FMNMX.FTZ R69, R69, R6, !PT ;  /* 0x0000000645457209 */ /* 0x008fe20007810000 */
[----:B-1----:R-:W-:-:S06]  /*3740*/  FMUL.FTZ R3, R43, UR6 ;  /* 0x000000062b037c20 */ /* 0x002fcc0008410000 */
[----:B------:R1:W3:Y:S01]  /*3750*/  MUFU.TANH R7, R3 ;  /* 0x0000000300077308 */ /* 0x0002e20000002400 */
[----:B--2---:R-:W-:Y:S01]  /*3760*/  FFMA.FTZ R0, R145, UR4, -R5 ;  /* 0x0000000491007c23 */ /* 0x004fe20008010805 */
[----:B----4-:R2:W-:Y:S06]  /*3770*/  STL [R1+0x38], R4 ;  /* 0x0000380401007387 */ /* 0x0105ec0000100800 */
[----:B------:R-:W-:Y:S01]  /*3780*/  MUFU.EX2 R12, R0 ;  /* 0x00000000000c7308 */ /* 0x000fe20000000800 */
[----:B-1----:R-:W-:Y:S01]  /*3790*/  FMUL.FTZ R3, R26, UR6 ;  /* 0x000000061a037c20 */ /* 0x002fe20008410000 */
[----:B---3--:R-:W-:-:S06]  /*37a0*/  MOV R145, R7 ;  /* 0x0000000700917202 */ /* 0x008fcc0000000f00 */
[----:B------:R1:W-:Y:S01]  /*37b0*/  MUFU.TANH R212, R3 ;  /* 0x0000000300d47308 */ /* 0x0003e20000002400 */
[----:B--2---:R-:W-:Y:S01]  /*37c0*/  FMNMX3.FTZ R4, R246, R245, R237, !PT ;  /* 0x000000f5f6047276 */ /* 0x004fe200078100ed */
[----:B-1----:R-:W-:-:S06]  /*37d0*/  FMUL.FTZ R3, R27, UR6 ;  /* 0x000000061b037c20 */ /* 0x002fcc0008410000 */
[----:B------:R1:W-:Y:S02]  /*37e0*/  MUFU.TANH R111, R3 ;  /* 0x00000003006f7308 */ /* 0x0003e40000002400 */
[----:B-1----:R-:W-:-:S05]  /*37f0*/  FMUL.FTZ R3, R70, UR4 ;  /* 0x0000000446037c20 */ /* 0x002fca0008410000 */
[----:B------:R-:W-:Y:S02]  /*3800*/  FSEL R3, R3, RZ, P0 ;  /* 0x000000ff03037208 */ /* 0x000fe40000000000 */
[----:B------:R-:W-:-:S03]  /*3810*/  FSETP.NEU.FTZ.AND P0, PT, R69, -INF , PT ;  /* 0xff8000004500780b */ /* 0x000fc60003f1d000 */
[----:B------:R-:W-:-:S04]  /*3820*/  FFMA.FTZ R0, R152, UR4, -R3 ;  /* 0x0000000498007c23 */ /* 0x000fc80008010803 */
[----:B------:R1:W-:Y:S02]  /*3830*/  MUFU.EX2 R9, R0 ;  /* 0x0000000000097308 */ /* 0x0003e40000000800 */
[----:B-1----:R-:W-:-:S06]  /*3840*/  FFMA.FTZ R0, R147, UR4, -R3 ;  /* 0x0000000493007c23 */ /* 0x002fcc0008010803 */
[----:B------:R1:W-:Y:S02]  /*3850*/  MUFU.EX2 R8, R0 ;  /* 0x0000000000087308 */ /* 0x0003e40000000800 */
[----:B-1----:R-:W-:Y:S01]  /*3860*/  FMNMX3.FTZ R0, R4, R240, R230, !PT ;  /* 0x000000f004007276 */ /* 0x002fe200078100e6 */
[----:B------:R-:W-:-:S03]  /*3870*/  FFMA.FTZ R4, R136, UR4, -R3 ;  /* 0x0000000488047c23 */ /* 0x000fc60008010803 */
[----:B------:R-:W-:-:S03]  /*3880*/  FMNMX3.FTZ R0, R0, R233, R197, !PT ;  /* 0x000000e900007276 */ /* 0x000fc600078100c5 */
[----:B------:R-:W1:Y:S02]  /*3890*/  MUFU.EX2 R4, R4 ;  /* 0x0000000400047308 */ /* 0x000e640000000800 */
[----:B-1----:R1:W-:Y:S04]  /*38a0*/  STL [R1+0x4c], R4 ;  /* 0x00004c0401007387 */ /* 0x0023e80000100800 */
[----:B------:R2:W-:Y:S01]  /*38b0*/  STL [R1+0xf4], R69 ;  /* 0x0000f44501007387 */ /* 0x0005e20000100800 */
[----:B------:R-:W-:Y:S01]  /*38c0*/  FFMA.FTZ R6, R143, UR4, -R3 ;  /* 0x000000048f067c23 */ /* 0x000fe20008010803 */
[----:B-1----:R-:W-:Y:S01]  /*38d0*/  FMNMX3.FTZ R4, R0, R195, R211, !PT ;  /* 0x000000c300047276 */ /* 0x002fe200078100d3 */
[----:B------:R-:W-:Y:S02]  /*38e0*/  FMUL.FTZ R0, R69, UR4 ;  /* 0x0000000445007c20 */ /* 0x000fe40008410000 */
[----:B--2---:R-:W2:Y:S01]  /*38f0*/  LDL.LU R69, [R1+0x4c] ;  /* 0x00004c0001457983 */ /* 0x004ea20000300800 */
[----:B------:R-:W-:Y:S01]  /*3900*/  FMNMX3.FTZ R4, R4, R236, R196, !PT ;  /* 0x000000ec04047276 */ /* 0x000fe200078100c4 */
[----:B------:R1:W2:Y:S01]  /*3910*/  MUFU.EX2 R86, R6 ;  /* 0x0000000600567308 */ /* 0x0002a20000000800 */
[----:B------:R-:W-:Y:S01]  /*3920*/  FSEL R0, R0, RZ, P0 ;  /* 0x000000ff00007208 */ /* 0x000fe20000000000 */
[----:B------:R3:W-:Y:S01]  /*3930*/  STL [R1+0xf8], R250 ;  /* 0x0000f8fa01007387 */ /* 0x0007e20000100800 */
[----:B------:R-:W-:-:S03]  /*3940*/  FMNMX3.FTZ R4, R4, R194, R223, !PT ;  /* 0x000000c204047276 */ /* 0x000fc600078100df */
[----:B------:R-:W-:Y:S01]  /*3950*/  FFMA.FTZ R7, R148, UR4, -R0 ;  /* 0x0000000494077c23 */ /* 0x000fe20008010800 */
[----:B-1----:R-:W-:Y:S02]  /*3960*/  FMNMX3.FTZ R6, R4, R232, R206, !PT ;  /* 0x000000e804067276 */ /* 0x002fe400078100ce */
[----:B------:R-:W-:-:S04]  /*3970*/  LOP3.LUT R4, R164, 0x200, R250, 0xf8, !PT ;  /* 0x00000200a4047812 */ /* 0x000fc800078ef8fa */
[----:B------:R-:W-:Y:S01]  /*3980*/  LEA R148, R4, UR5, 0x1 ;  /* 0x0000000504947c11 */ /* 0x000fe2000f8e08ff */
[----:B---3--:R-:W3:Y:S03]  /*3990*/  LDL.LU R250, [R1+0x3c] ;  /* 0x00003c0001fa7983 */ /* 0x008ee60000300800 */
[-C--:B------:R-:W-:Y:S01]  /*39a0*/  IADD3 R180, PT, PT, R2, R148.reuse, RZ ;  /* 0x0000009402b47210 */ /* 0x080fe20007ffe0ff */
[----:B------:R-:W-:Y:S01]  /*39b0*/  FFMA.FTZ R4, R153, UR4, -R0 ;  /* 0x0000000499047c23 */ /* 0x000fe20008010800 */
[----:B------:R-:W-:Y:S01]  /*39c0*/  FMNMX3.FTZ R6, R6, R205, R228, !PT ;  /* 0x000000cd06067276 */ /* 0x000fe200078100e4 */
[----:B------:R1:W-:Y:S01]  /*39d0*/  STL [R1+0xfc], R2 ;  /* 0x0000fc0201007387 */ /* 0x0003e20000100800 */
[----:B------:R-:W-:Y:S01]  /*39e0*/  MUFU.EX2 R200, R7 ;  /* 0x0000000700c87308 */ /* 0x000fe20000000800 */
[C---:B------:R-:W-:Y:S02]  /*39f0*/  IADD3 R164, PT, PT, R121.reuse, R148, RZ ;  /* 0x0000009479a47210 */ /* 0x040fe40007ffe0ff */
[----:B------:R-:W-:Y:S01]  /*3a00*/  FMNMX3.FTZ R6, R6, R238, R222, !PT ;  /* 0x000000ee06067276 */ /* 0x000fe200078100de */
[----:B------:R-:W-:Y:S04]  /*3a10*/  LDSM.16.MT88.4 R28, [R148+0x8000] ;  /* 0x00800000941c783b */ /* 0x000fe80000004200 */
[----:B------:R4:W2:Y:S01]  /*3a20*/  MUFU.EX2 R72, R4 ;  /* 0x0000000400487308 */ /* 0x0008a20000000800 */
[----:B------:R-:W-:Y:S01]  /*3a30*/  IADD3 R130, PT, PT, R121, R180, RZ ;  /* 0x000000b479827210 */ /* 0x000fe20007ffe0ff */
[----:B------:R-:W-:Y:S04]  /*3a40*/  LDSM.16.MT88.4 R40, [R164+0x8000] ;  /* 0x00800000a428783b */ /* 0x000fe80000004200 */
[----:B------:R-:W-:Y:S04]  /*3a50*/  LDSM.16.MT88.4 R48, [R180+0x8000] ;  /* 0x00800000b430783b */ /* 0x000fe80000004200 */
[----:B------:R-:W-:Y:S04]  /*3a60*/  LDSM.16.MT88.4 R56, [R130+0x8000] ;  /* 0x008000008238783b */ /* 0x000fe80000004200 */
[----:B------:R-:W-:Y:S01]  /*3a70*/  LDSM.16.MT88.4 R80, [R130+0x8800] ;  /* 0x008800008250783b */ /* 0x000fe20000004200 */
[----:B----4-:R-:W-:-:S03]  /*3a80*/  FMNMX3.FTZ R4, R6, R221, R248, !PT ;  /* 0x000000dd06047276 */ /* 0x010fc600078100f8 */
[----:B-1----:R-:W3:Y:S01]  /*3a90*/  LDL.LU R2, [R1+0x38] ;  /* 0x0000380001027983 */ /* 0x002ee20000300800 */
[----:B------:R-:W-:Y:S01]  /*3aa0*/  FFMA.FTZ R6, R137, UR4, -R0 ;  /* 0x0000000489067c23 */ /* 0x000fe20008010800 */
[----:B------:R-:W-:Y:S02]  /*3ab0*/  FMNMX3.FTZ R4, R4, R247, R244, !PT ;  /* 0x000000f704047276 */ /* 0x000fe400078100f4 */
[----:B------:R-:W-:Y:S02]  /*3ac0*/  LDSM.16.MT88.4 R60, [R148+0x8800] ;  /* 0x00880000943c783b */ /* 0x000fe40000004200 */
[----:B------:R-:W-:Y:S02]  /*3ad0*/  FMNMX3.FTZ R4, R4, R241, R224, !PT ;  /* 0x000000f104047276 */ /* 0x000fe400078100e0 */
[----:B------:R-:W-:Y:S02]  /*3ae0*/  LDSM.16.MT88.4 R64, [R164+0x8800] ;  /* 0x00880000a440783b */ /* 0x000fe40000004200 */
[----:B------:R-:W-:-:S02]  /*3af0*/  FMNMX3.FTZ R4, R4, R213, R160, !PT ;  /* 0x000000d504047276 */ /* 0x000fc400078100a0 */
[----:B------:R-:W-:Y:S02]  /*3b00*/  LDSM.16.MT88.4 R76, [R180+0x8800] ;  /* 0x00880000b44c783b */ /* 0x000fe40000004200 */
[----:B------:R-:W-:-:S04]  /*3b10*/  FMNMX3.FTZ R4, R4, R150, R207, !PT ;  /* 0x0000009604047276 */ /* 0x000fc800078100cf */
[----:B------:R-:W-:-:S04]  /*3b20*/  FMNMX3.FTZ R4, R4, R145, R212, !PT ;  /* 0x0000009104047276 */ /* 0x000fc800078100d4 */
[----:B------:R-:W-:Y:S01]  /*3b30*/  FMNMX.FTZ R4, R111, R4, !PT ;  /* 0x000000046f047209 */ /* 0x000fe20007810000 */
[----:B------:R1:W-:Y:S04]  /*3b40*/  MUFU.EX2 R129, R6 ;  /* 0x0000000600817308 */ /* 0x0003e80000000800 */
[----:B------:R-:W4:Y:S01]  /*3b50*/  SHFL.BFLY PT, R7, R4, 0x2, 0x1f ;  /* 0x0c401f0004077f89 */ /* 0x000f2200000e0000 */
[----:B-1----:R-:W-:-:S04]  /*3b60*/  FFMA.FTZ R6, R146, UR4, -R0 ;  /* 0x0000000492067c23 */ /* 0x002fc80008010800 */
[----:B------:R1:W2:Y:S02]  /*3b70*/  MUFU.EX2 R137, R6 ;  /* 0x0000000600897308 */ /* 0x0002a40000000800 */
[----:B-1----:R-:W-:-:S06]  /*3b80*/  FFMA.FTZ R6, R139, UR4, -R3 ;  /* 0x000000048b067c23 */ /* 0x002fcc0008010803 */
[----:B------:R1:W-:Y:S01]  /*3b90*/  MUFU.EX2 R84, R6 ;  /* 0x0000000600547308 */ /* 0x0003e20000000800 */
[----:B----4-:R-:W-:Y:S01]  /*3ba0*/  FMNMX.FTZ R4, R4, R7, !PT ;  /* 0x0000000704047209 */ /* 0x010fe20007810000 */
[----:B-1----:R-:W-:-:S06]  /*3bb0*/  FFMA.FTZ R6, R138, UR4, -R3 ;  /* 0x000000048a067c23 */ /* 0x002fcc0008010803 */
[----:B------:R1:W-:Y:S01]  /*3bc0*/  MUFU.EX2 R138, R6 ;  /* 0x00000006008a7308 */ /* 0x0003e20000000800 */
[----:B------:R-:W4:Y:S01]  /*3bd0*/  SHFL.BFLY PT, R7, R4, 0x1, 0x1f ;  /* 0x0c201f0004077f89 */ /* 0x000f2200000e0000 */
[----:B-1----:R-:W-:-:S06]  /*3be0*/  FFMA.FTZ R6, R127, UR4, -R3 ;  /* 0x000000047f067c23 */ /* 0x002fcc0008010803 */
[----:B------:R1:W-:Y:S02]  /*3bf0*/  MUFU.EX2 R239, R6 ;  /* 0x0000000600ef7308 */ /* 0x0003e40000000800 */
[----:B-1----:R-:W-:-:S06]  /*3c00*/  FFMA.FTZ R6, R126, UR4, -R3 ;  /* 0x000000047e067c23 */ /* 0x002fcc0008010803 */
[----:B------:R1:W2:Y:S02]  /*3c10*/  MUFU.EX2 R13, R6 ;  /* 0x00000006000d7308 */ /* 0x0002a40000000800 */
[----:B-1----:R-:W-:-:S06]  /*3c20*/  FFMA.FTZ R6, R142, UR4, -R0 ;  /* 0x000000048e067c23 */ /* 0x002fcc0008010800 */
[----:B------:R1:W-:Y:S02]  /*3c30*/  MUFU.EX2 R85, R6 ;  /* 0x0000000600557308 */ /* 0x0003e40000000800 */
[----:B-1----:R-:W-:-:S06]  /*3c40*/  FFMA.FTZ R6, R144, UR4, -R0 ;  /* 0x0000000490067c23 */ /* 0x002fcc0008010800 */
[----:B------:R1:W3:Y:S01]  /*3c50*/  MUFU.EX2 R109, R6 ;  /* 0x00000006006d7308 */ /* 0x0002e20000000800 */
[----:B----4-:R-:W-:Y:S01]  /*3c60*/  FMNMX.FTZ R71, R4, R7, !PT ;  /* 0x0000000704477209 */ /* 0x010fe20007810000 */
[----:B-1----:R-:W-:-:S06]  /*3c70*/  FFMA.FTZ R6, R133, UR4, -R0 ;  /* 0x0000000485067c23 */ /* 0x002fcc0008010800 */
[----:B------:R1:W-:Y:S01]  /*3c80*/  MUFU.EX2 R131, R6 ;  /* 0x0000000600837308 */ /* 0x0003e20000000800 */
[----:B------:R-:W-:Y:S01]  /*3c90*/  FMUL.FTZ R4, R71, UR4 ;  /* 0x0000000447047c20 */ /* 0x000fe20008410000 */
[----:B-1----:R-:W-:-:S06]  /*3ca0*/  FFMA.FTZ R6, R134, UR4, -R0 ;  /* 0x0000000486067c23 */ /* 0x002fcc0008010800 */
[----:B------:R1:W4:Y:S01]  /*3cb0*/  MUFU.EX2 R252, R6 ;  /* 0x0000000600fc7308 */ /* 0x0003220000000800 */
[----:B------:R-:W-:Y:S01]  /*3cc0*/  FSETP.NEU.FTZ.AND P0, PT, R71, -INF , PT ;  /* 0xff8000004700780b */ /* 0x000fe20003f1d000 */
[----:B-1----:R-:W-:-:S06]  /*3cd0*/  FFMA.FTZ R6, R234, UR4, -R5 ;  /* 0x00000004ea067c23 */ /* 0x002fcc0008010805 */
[----:B------:R1:W4:Y:S01]  /*3ce0*/  MUFU.EX2 R128, R6 ;  /* 0x0000000600807308 */ /* 0x0003220000000800 */
[----:B------:R-:W-:Y:S01]  /*3cf0*/  FSEL R4, R4, RZ, P0 ;  /* 0x000000ff04047208 */ /* 0x000fe20000000000 */
[----:B-1----:R-:W-:-:S06]  /*3d00*/  FFMA.FTZ R6, R191, UR4, -R5 ;  /* 0x00000004bf067c23 */ /* 0x002fcc0008010805 */
[----:B------:R1:W-:Y:S02]  /*3d10*/  MUFU.EX2 R108, R6 ;  /* 0x00000006006c7308 */ /* 0x0003e40000000800 */
[----:B-1----:R-:W-:-:S06]  /*3d20*/  FFMA.FTZ R6, R203, UR4, -R5 ;  /* 0x00000004cb067c23 */ /* 0x002fcc0008010805 */
[----:B------:R1:W-:Y:S02]  /*3d30*/  MUFU.EX2 R144, R6 ;  /* 0x0000000600907308 */ /* 0x0003e40000000800 */
[----:B-1----:R-:W-:-:S06]  /*3d40*/  FFMA.FTZ R6, R171, UR4, -R5 ;  /* 0x00000004ab067c23 */ /* 0x002fcc0008010805 */
[----:B------:R1:W-:Y:S02]  /*3d50*/  MUFU.EX2 R88, R6 ;  /* 0x0000000600587308 */ /* 0x0003e40000000800 */
[----:B-1----:R-:W-:-:S06]  /*3d60*/  FFMA.FTZ R6, R246, UR4, -R4 ;  /* 0x00000004f6067c23 */ /* 0x002fcc0008010804 */
[----:B------:R1:W-:Y:S02]  /*3d70*/  MUFU.EX2 R152, R6 ;  /* 0x0000000600987308 */ /* 0x0003e40000000800 */
[----:B-1----:R-:W-:-:S06]  /*3d80*/  FFMA.FTZ R6, R245, UR4, -R4 ;  /* 0x00000004f5067c23 */ /* 0x002fcc0008010804 */
[----:B------:R1:W4:Y:S02]  /*3d90*/  MUFU.EX2 R142, R6 ;  /* 0x00000006008e7308 */ /* 0x0003240000000800 */
[----:B-1----:R-:W-:-:S06]  /*3da0*/  FFMA.FTZ R6, R237, UR4, -R4 ;  /* 0x00000004ed067c23 */ /* 0x002fcc0008010804 */
[----:B------:R1:W-:Y:S02]  /*3db0*/  MUFU.EX2 R143, R6 ;  /* 0x00000006008f7308 */ /* 0x0003e40000000800 */
[----:B-1----:R-:W-:-:S06]  /*3dc0*/  FFMA.FTZ R6, R240, UR4, -R4 ;  /* 0x00000004f0067c23 */ /* 0x002fcc0008010804 */
[----:B------:R1:W4:Y:S02]  /*3dd0*/  MUFU.EX2 R171, R6 ;  /* 0x0000000600ab7308 */ /* 0x0003240000000800 */
        /* <DEDUP_REMOVED lines=11> */
[----:B------:R1:W-:Y:S01]  /*3e90*/  MUFU.EX2 R237, R6 ;  /* 0x0000000600ed7308 */ /* 0x0003e20000000800 */
[----:B------:R-:W-:Y:S02]  /*3ea0*/  IMAD.MOV.U32 R146, RZ, RZ, R9 ;  /* 0x000000ffff927224 */ /* 0x000fe400078e0009 */
[----:B-1----:R-:W-:-:S05]  /*3eb0*/  FFMA.FTZ R6, R216, UR4, -R5 ;  /* 0x00000004d8067c23 */ /* 0x002fca0008010805 */
[----:B------:R1:W-:Y:S01]  /*3ec0*/  MUFU.EX2 R135, R6 ;  /* 0x0000000600877308 */ /* 0x0003e20000000800 */
[----:B------:R-:W-:Y:S01]  /*3ed0*/  MOV R139, R8 ;  /* 0x00000008008b7202 */ /* 0x000fe20000000f00 */
[----:B-1----:R-:W-:-:S06]  /*3ee0*/  FFMA.FTZ R6, R181, UR4, -R5 ;  /* 0x00000004b5067c23 */ /* 0x002fcc0008010805 */
[----:B------:R1:W-:Y:S01]  /*3ef0*/  MUFU.EX2 R202, R6 ;  /* 0x0000000600ca7308 */ /* 0x0003e20000000800 */
[----:B------:R-:W-:Y:S02]  /*3f00*/  F2FP.F16.F32.PACK_AB R8, R139, R146 ;  /* 0x000000928b08723e */ /* 0x000fe400000000ff */
[----:B--2---:R-:W-:Y:S02]  /*3f10*/  F2FP.F16.F32.PACK_AB R10, R86, R69 ;  /* 0x00000045560a723e */ /* 0x004fe400000000ff */
[----:B------:R-:W-:Y:S02]  /*3f20*/  F2FP.F16.F32.PACK_AB R9, R72, R200 ;  /* 0x000000c84809723e */ /* 0x000fe400000000ff */
[----:B------:R-:W-:Y:S01]  /*3f30*/  F2FP.F16.F32.PACK_AB R11, R137, R129 ;  /* 0x00000081890b723e */ /* 0x000fe200000000ff */
[----:B-1----:R-:W-:-:S04]  /*3f40*/  FFMA.FTZ R6, R175, UR4, -R5 ;  /* 0x00000004af067c23 */ /* 0x002fc80008010805 */
[----:B------:R1:W2:Y:S02]  /*3f50*/  MUFU.EX2 R240, R6 ;  /* 0x0000000600f07308 */ /* 0x0002a40000000800 */
[----:B------:R-:W-:Y:S01]  /*3f60*/  HMMA.16816.F32 R36, R8, R28, RZ ;  /* 0x0000001c0824723c */ /* 0x000fe200000018ff */
[----:B-1----:R-:W-:-:S05]  /*3f70*/  FFMA.FTZ R6, R211, UR4, -R4 ;  /* 0x00000004d3067c23 */ /* 0x002fca0008010804 */
[----:B------:R1:W-:Y:S02]  /*3f80*/  MUFU.EX2 R197, R6 ;  /* 0x0000000600c57308 */ /* 0x0003e40000000800 */
[C---:B------:R-:W-:Y:S08]  /*3f90*/  HMMA.16816.F32 R52, R8.reuse, R40, RZ ;  /* 0x000000280834723c */ /* 0x040ff000000018ff */
        /* <DEDUP_REMOVED lines=8> */
[----:B------:R1:W2:Y:S07]  /*4020*/  MUFU.EX2 R110, R6 ;  /* 0x00000006006e7308 */ /* 0x0002ae0000000800 */
[----:B------:R-:W-:Y:S01]  /*4030*/  HMMA.16816.F32 R8, R8, R58, RZ ;  /* 0x0000003a0808723c */ /* 0x000fe200000018ff */
[----:B------:R-:W-:Y:S01]  /*4040*/  MOV R234, R13 ;  /* 0x0000000d00ea7202 */ /* 0x000fe20000000f00 */
[----:B-1----:R-:W-:-:S04]  /*4050*/  FFMA.FTZ R6, R156, UR4, -R3 ;  /* 0x000000049c067c23 */ /* 0x002fc80008010803 */
[----:B------:R1:W-:Y:S01]  /*4060*/  MUFU.EX2 R136, R6 ;  /* 0x0000000600887308 */ /* 0x0003e20000000800 */
[----:B------:R-:W-:Y:S02]  /*4070*/  MOV R191, R12 ;  /* 0x0000000c00bf7202 */ /* 0x000fe40000000f00 */
[----:B------:R-:W-:Y:S02]  /*4080*/  F2FP.F16.F32.PACK_AB R12, R138, R84 ;  /* 0x000000548a0c723e */ /* 0x000fe400000000ff */
[----:B---3--:R-:W-:Y:S02]  /*4090*/  F2FP.F16.F32.PACK_AB R13, R109, R85 ;  /* 0x000000556d0d723e */ /* 0x008fe400000000ff */
[----:B------:R-:W-:Y:S02]  /*40a0*/  F2FP.F16.F32.PACK_AB R14, R234, R239 ;  /* 0x000000efea0e723e */ /* 0x000fe400000000ff */
[----:B----4-:R-:W-:Y:S01]  /*40b0*/  F2FP.F16.F32.PACK_AB R15, R252, R131 ;  /* 0x00000083fc0f723e */ /* 0x010fe200000000ff */
[----:B-1----:R-:W-:-:S04]  /*40c0*/  FFMA.FTZ R6, R155, UR4, -R3 ;  /* 0x000000049b067c23 */ /* 0x002fc80008010803 */
[----:B------:R1:W-:Y:S02]  /*40d0*/  MUFU.EX2 R175, R6 ;  /* 0x0000000600af7308 */ /* 0x0003e40000000800 */
[----:B------:R-:W-:Y:S01]  /*40e0*/  HMMA.16816.F32 R104, R12, R82, R8 ;  /* 0x000000520c68723c */ /* 0x000fe20000001808 */
[----:B------:R-:W-:Y:S02]  /*40f0*/  F2FP.F16.F32.PACK_AB R8, R2, R250 ;  /* 0x000000fa0208723e */ /* 0x000fe400000000ff */
[----:B------:R-:W-:Y:S02]  /*4100*/  F2FP.F16.F32.PACK_AB R10, R128, R191 ;  /* 0x000000bf800a723e */ /* 0x000fe400000000ff */
[----:B------:R-:W-:Y:S02]  /*4110*/  F2FP.F16.F32.PACK_AB R9, R142, R152 ;  /* 0x000000988e09723e */ /* 0x000fe400000000ff */
[----:B------:R-:W-:Y:S01]  /*4120*/  F2FP.F16.F32.PACK_AB R11, R171, R143 ;  /* 0x0000008fab0b723e */ /* 0x000fe200000000ff */
[----:B-1----:R-:W-:-:S04]  /*4130*/  FFMA.FTZ R6, R186, UR4, -R0 ;  /* 0x00000004ba067c23 */ /* 0x002fc80008010800 */
[----:B------:R1:W-:Y:S01]  /*4140*/  MUFU.EX2 R155, R6 ;  /* 0x00000006009b7308 */ /* 0x0003e20000000800 */
[----:B------:R-:W-:Y:S01]  /*4150*/  MOV R203, R85 ;  /* 0x0000005500cb7202 */ /* 0x000fe20000000f00 */
[----:B------:R-:W-:Y:S01]  /*4160*/  HMMA.16816.F32 R112, R12, R62, R32 ;  /* 0x0000003e0c70723c */ /* 0x000fe20000001820 */
[----:B------:R-:W-:Y:S01]  /*4170*/  MOV R134, R86 ;  /* 0x0000005600867202 */ /* 0x000fe20000000f00 */
[----:B-1----:R-:W-:-:S04]  /*4180*/  FFMA.FTZ R6, R188, UR4, -R0 ;  /* 0x00000004bc067c23 */ /* 0x002fc80008010800 */
[----:B------:R1:W3:Y:S02]  /*4190*/  MUFU.EX2 R159, R6 ;  /* 0x00000006009f7308 */ /* 0x0002e40000000800 */
[----:B------:R-:W-:Y:S01]  /*41a0*/  HMMA.16816.F32 R32, R8, R28, RZ ;  /* 0x0000001c0820723c */ /* 0x000fe200000018ff */
[----:B------:R-:W-:-:S07]  /*41b0*/  MOV R245, R203 ;  /* 0x000000cb00f57202 */ /* 0x000fce0000000f00 */
[----:B------:R-:W-:Y:S01]  /*41c0*/  HMMA.16816.F32 R120, R12, R60, R36 ;  /* 0x0000003c0c78723c */ /* 0x000fe20000001824 */
[----:B-1----:R-:W-:-:S07]  /*41d0*/  FFMA.FTZ R6, R154, UR4, -R0 ;  /* 0x000000049a067c23 */ /* 0x002fce0008010800 */
[C---:B------:R-:W-:Y:S01]  /*41e0*/  HMMA.16816.F32 R28, R8.reuse, R30, RZ ;  /* 0x0000001e081c723c */ /* 0x040fe200000018ff */
[----:B------:R1:W-:Y:S07]  /*41f0*/  MUFU.EX2 R7, R6 ;  /* 0x0000000600077308 */ /* 0x0003ee0000000800 */
[----:B------:R-:W-:Y:S01]  /*4200*/  HMMA.16816.F32 R36, R8, R50, RZ ;  /* 0x000000320824723c */ /* 0x000fe200000018ff */
[----:B------:R-:W-:Y:S01]  /*4210*/  MOV R233, R88 ;  /* 0x0000005800e97202 */ /* 0x000fe20000000f00 */
[----:B-1----:R-:W-:Y:S01]  /*4220*/  FFMA.FTZ R6, R157, UR4, -R0 ;  /* 0x000000049d067c23 */ /* 0x002fe20008010800 */
[----:B--2---:R-:W-:-:S03]  /*4230*/  MOV R157, R240 ;  /* 0x000000f0009d7202 */ /* 0x004fc60000000f00 */
[----:B------:R1:W2:Y:S01]  /*4240*/  MUFU.EX2 R203, R6 ;  /* 0x0000000600cb7308 */ /* 0x0002a20000000800 */
[----:B------:R-:W-:Y:S01]  /*4250*/  IMAD.MOV.U32 R240, RZ, RZ, R134 ;  /* 0x000000fffff07224 */ /* 0x000fe200078e0086 */
[----:B------:R-:W-:Y:S01]  /*4260*/  HMMA.16816.F32 R92, R12, R66, R24 ;  /* 0x000000420c5c723c */ /* 0x000fe20000001818 */
[----:B------:R-:W-:-:S07]  /*4270*/  MOV R225, R137 ;  /* 0x0000008900e17202 */ /* 0x000fce0000000f00 */
[----:B------:R-:W-:Y:S01]  /*4280*/  HMMA.16816.F32 R100, R12, R78, R20 ;  /* 0x0000004e0c64723c */ /* 0x000fe20000001814 */
[----:B-1----:R-:W-:-:S04]  /*4290*/  FFMA.FTZ R6, R236, UR4, -R4 ;  /* 0x00000004ec067c23 */ /* 0x002fc80008010804 */
[----:B------:R1:W-:Y:S03]  /*42a0*/  MUFU.EX2 R134, R6 ;  /* 0x0000000600867308 */ /* 0x0003e60000000800 */
[C---:B------:R-:W-:Y:S08]  /*42b0*/  HMMA.16816.F32 R116, R12.reuse, R64, R52 ;  /* 0x000000400c74723c */ /* 0x040ff00000001834 */
[----:B------:R-:W-:Y:S01]  /*42c0*/  HMMA.16816.F32 R96, R12, R76, R44 ;  /* 0x0000004c0c60723c */ /* 0x000fe2000000182c */
[----:B-1----:R-:W-:-:S07]  /*42d0*/  FFMA.FTZ R6, R196, UR4, -R4 ;  /* 0x00000004c4067c23 */ /* 0x002fce0008010804 */
[----:B------:R-:W-:Y:S01]  /*42e0*/  HMMA.16816.F32 R124, R12, R80, R16 ;  /* 0x000000500c7c723c */ /* 0x000fe20000001810 */
        /* <DEDUP_REMOVED lines=9> */
[----:B------:R-:W-:Y:S02]  /*4380*/  F2FP.F16.F32.PACK_AB R9, R133, R153 ;  /* 0x000000998509723e */ /* 0x000fe400000000ff */
[----:B------:R-:W-:Y:S02]  /*4390*/  F2FP.F16.F32.PACK_AB R10, R70, R233 ;  /* 0x000000e9460a723e */ /* 0x000fe400000000ff */
[----:B------:R-:W-:Y:S01]  /*43a0*/  F2FP.F16.F32.PACK_AB R11, R169, R230 ;  /* 0x000000e6a90b723e */ /* 0x000fe200000000ff */
[----:B-1----:R-:W-:-:S06]  /*43b0*/  FFMA.FTZ R6, R229, UR4, -R5 ;  /* 0x00000004e5067c23 */ /* 0x002fcc0008010805 */
[C---:B------:R-:W-:Y:S08]  /*43c0*/  HMMA.16816.F32 R48, R8.reuse, R62, R28 ;  /* 0x0000003e0830723c */ /* 0x040ff0000000181c */
[----:B------:R-:W-:Y:S01]  /*43d0*/  HMMA.16816.F32 R28, R8, R78, R36 ;  /* 0x0000004e081c723c */ /* 0x000fe20000001824 */
[----:B------:R1:W-:Y:S02]  /*43e0*/  MUFU.EX2 R36, R6 ;  /* 0x0000000600247308 */ /* 0x0003e40000000800 */
[----:B-1----:R-:W-:-:S06]  /*43f0*/  FFMA.FTZ R6, R227, UR4, -R5 ;  /* 0x00000004e3067c23 */ /* 0x002fcc0008010805 */
[----:B------:R1:W-:Y:S01]  /*4400*/  MUFU.EX2 R196, R6 ;  /* 0x0000000600c47308 */ /* 0x0003e20000000800 */
[----:B------:R-:W-:Y:S01]  /*4410*/  HMMA.16816.F32 R52, R8, R64, R24 ;  /* 0x000000400834723c */ /* 0x000fe20000001818 */
[----:B------:R-:W-:Y:S01]  /*4420*/  LDSM.16.MT88.4 R24, [R130+0x9000] ;  /* 0x009000008218783b */ /* 0x000fe20000004200 */
[----:B-1----:R-:W-:-:S05]  /*4430*/  FFMA.FTZ R6, R184, UR4, -R5 ;  /* 0x00000004b8067c23 */ /* 0x002fca0008010805 */
[----:B------:R1:W-:Y:S01]  /*4440*/  MUFU.EX2 R154, R6 ;  /* 0x00000006009a7308 */ /* 0x0003e20000000800 */
[C---:B------:R-:W-:Y:S01]  /*4450*/  HMMA.16816.F32 R56, R8.reuse, R76, R16 ;  /* 0x0000004c0838723c */ /* 0x040fe20000001810 */
[----:B------:R-:W-:Y:S07]  /*4460*/  LDSM.16.MT88.4 R16, [R164+0x9000] ;  /* 0x00900000a410783b */ /* 0x000fee0000004200 */
[----:B------:R-:W-:Y:S01]  /*4470*/  HMMA.16816.F32 R88, R8, R80, R12 ;  /* 0x000000500858723c */ /* 0x000fe2000000180c */
[----:B------:R-:W-:Y:S01]  /*4480*/  LDSM.16.MT88.4 R12, [R180+0x9000] ;  /* 0x00900000b40c783b */ /* 0x000fe20000004200 */
[----:B-1----:R-:W-:-:S04]  /*4490*/  FFMA.FTZ R6, R182, UR4, -R5 ;  /* 0x00000004b6067c23 */ /* 0x002fc80008010805 */
[----:B------:R1:W-:Y:S02]  /*44a0*/  MUFU.EX2 R195, R6 ;  /* 0x0000000600c37308 */ /* 0x0003e40000000800 */
[----:B------:R-:W-:Y:S01]  /*44b0*/  HMMA.16816.F32 R44, R8, R66, R20 ;  /* 0x00000042082c723c */ /* 0x000fe20000001814 */
[----:B------:R-:W4:Y:S01]  /*44c0*/  LDSM.16.MT88.4 R20, [R148+0x9000] ;  /* 0x009000009414783b */ /* 0x000f220000004200 */
[----:B-1----:R-:W-:-:S04]  /*44d0*/  FFMA.FTZ R6, R223, UR4, -R4 ;  /* 0x00000004df067c23 */ /* 0x002fc80008010804 */
[----:B------:R1:W-:Y:S01]  /*44e0*/  MUFU.EX2 R190, R6 ;  /* 0x0000000600be7308 */ /* 0x0003e20000000800 */
[----:B------:R-:W-:Y:S01]  /*44f0*/  MOV R216, R131 ;  /* 0x0000008300d87202 */ /* 0x000fe20000000f00 */
[----:B-1----:R-:W-:-:S06]  /*4500*/  FFMA.FTZ R6, R208, UR4, -R3 ;  /* 0x00000004d0067c23 */ /* 0x002fcc0008010803 */
[----:B------:R1:W4:Y:S02]  /*4510*/  MUFU.EX2 R156, R6 ;  /* 0x00000006009c7308 */ /* 0x0003240000000800 */
[----:B-1----:R-:W-:-:S06]  /*4520*/  FFMA.FTZ R6, R201, UR4, -R3 ;  /* 0x00000004c9067c23 */ /* 0x002fcc0008010803 */
[----:B------:R1:W4:Y:S02]  /*4530*/  MUFU.EX2 R186, R6 ;  /* 0x0000000600ba7308 */ /* 0x0003240000000800 */
[----:B-1----:R-:W-:-:S06]  /*4540*/  FFMA.FTZ R6, R161, UR4, -R3 ;  /* 0x00000004a1067c23 */ /* 0x002fcc0008010803 */
[----:B------:R1:W-:Y:S01]  /*4550*/  MUFU.EX2 R131, R6 ;  /* 0x0000000600837308 */ /* 0x0003e20000000800 */
[----:B------:R-:W-:Y:S01]  /*4560*/  IMAD.MOV.U32 R147, RZ, RZ, R87 ;  /* 0x000000ffff937224 */ /* 0x000fe200078e0057 */
[----:B------:R-:W-:Y:S02]  /*4570*/  MOV R246, R84 ;  /* 0x0000005400f67202 */ /* 0x000fe40000000f00 */
[----:B------:R-:W-:Y:S01]  /*4580*/  HMMA.16816.F32 R84, R8, R60, R32 ;  /* 0x0000003c0854723c */ /* 0x000fe20000001820 */
[----:B-1----:R-:W-:-:S04]  /*4590*/  FFMA.FTZ R6, R158, UR4, -R3 ;  /* 0x000000049e067c23 */ /* 0x002fc80008010803 */
[----:B------:R1:W-:Y:S03]  /*45a0*/  MUFU.EX2 R194, R6 ;  /* 0x0000000600c27308 */ /* 0x0003e60000000800 */
[----:B------:R-:W-:Y:S01]  /*45b0*/  HMMA.16816.F32 R32, R8, R82, R40 ;  /* 0x000000520820723c */ /* 0x000fe20000001828 */
[----:B------:R-:W-:Y:S02]  /*45c0*/  F2FP.F16.F32.PACK_AB R8, R110, R185 ;  /* 0x000000b96e08723e */ /* 0x000fe400000000ff */
[----:B---3--:R-:W-:Y:S01]  /*45d0*/  F2FP.F16.F32.PACK_AB R9, R159, R155 ;  /* 0x0000009b9f09723e */ /* 0x008fe200000000ff */
[----:B-1----:R-:W-:-:S04]  /*45e0*/  FFMA.FTZ R6, R193, UR4, -R0 ;  /* 0x00000004c1067c23 */ /* 0x002fc80008010800 */
[----:B------:R1:W-:Y:S01]  /*45f0*/  MUFU.EX2 R184, R6 ;  /* 0x0000000600b87308 */ /* 0x0003e20000000800 */
[----:B------:R-:W-:Y:S02]  /*4600*/  F2FP.F16.F32.PACK_AB R10, R175, R136 ;  /* 0x00000088af0a723e */ /* 0x000fe400000000ff */
[----:B--2---:R-:W-:Y:S01]  /*4610*/  F2FP.F16.F32.PACK_AB R11, R203, R7 ;  /* 0x00000007cb0b723e */ /* 0x004fe200000000ff */
[----:B-1----:R-:W-:-:S04]  /*4620*/  FFMA.FTZ R6, R199, UR4, -R0 ;  /* 0x00000004c7067c23 */ /* 0x002fc80008010800 */
[----:B------:R1:W2:Y:S01]  /*4630*/  MUFU.EX2 R198, R6 ;  /* 0x0000000600c67308 */ /* 0x0002a20000000800 */
[----:B----4-:R-:W-:Y:S01]  /*4640*/  MOV R199, R156 ;  /* 0x0000009c00c77202 */ /* 0x010fe20000000f00 */
[----:B------:R-:W-:Y:S01]  /*4650*/  HMMA.16816.F32 R64, R8, R20, R120 ;  /* 0x000000140840723c */ /* 0x000fe20000001878 */
[----:B-1----:R-:W-:-:S05]  /*4660*/  FFMA.FTZ R6, R163, UR4, -R0 ;  /* 0x00000004a3067c23 */ /* 0x002fca0008010800 */
[----:B------:R1:W-:Y:S02]  /*4670*/  MUFU.EX2 R156, R6 ;  /* 0x00000006009c7308 */ /* 0x0003e40000000800 */
[C---:B------:R-:W-:Y:S08]  /*4680*/  HMMA.16816.F32 R80, R8.reuse, R16, R116 ;  /* 0x000000100850723c */ /* 0x040ff00000001874 */
[----:B------:R-:W-:Y:S01]  /*4690*/  HMMA.16816.F32 R96, R8, R12, R96 ;  /* 0x0000000c0860723c */ /* 0x000fe20000001860 */
[----:B-1----:R-:W-:-:S07]  /*46a0*/  FFMA.FTZ R6, R162, UR4, -R0 ;  /* 0x00000004a2067c23 */ /* 0x002fce0008010800 */
[C---:B------:R-:W-:Y:S01]  /*46b0*/  HMMA.16816.F32 R124, R8.reuse, R24, R124 ;  /* 0x00000018087c723c */ /* 0x040fe2000000187c */
[----:B------:R1:W3:Y:S07]  /*46c0*/  MUFU.EX2 R193, R6 ;  /* 0x0000000600c17308 */ /* 0x0002ee0000000800 */
[C---:B------:R-:W-:Y:S08]  /*46d0*/  HMMA.16816.F32 R60, R8.reuse, R22, R112 ;  /* 0x00000016083c723c */ /* 0x040ff00000001870 */
[----:B------:R-:W-:Y:S01]  /*46e0*/  HMMA.16816.F32 R92, R8, R18, R92 ;  /* 0x00000012085c723c */ /* 0x000fe2000000185c */
[----:B-1----:R-:W-:-:S07]  /*46f0*/  FFMA.FTZ R6, R206, UR4, -R4 ;  /* 0x00000004ce067c23 */ /* 0x002fce0008010804 */
[C---:B------:R-:W-:Y:S01]  /*4700*/  HMMA.16816.F32 R100, R8.reuse, R14, R100 ;  /* 0x0000000e0864723c */ /* 0x040fe20000001864 */
[----:B------:R-:W-:Y:S02]  /*4710*/  MOV R206, R252 ;  /* 0x000000fc00ce7202 */ /* 0x000fe40000000f00 */
[----:B------:R1:W-:Y:S05]  /*4720*/  MUFU.EX2 R252, R6 ;  /* 0x0000000600fc7308 */ /* 0x0003ea0000000800 */
[----:B------:R-:W-:Y:S01]  /*4730*/  HMMA.16816.F32 R104, R8, R26, R104 ;  /* 0x0000001a0868723c */ /* 0x000fe20000001868 */
[----:B------:R-:W-:Y:S02]  /*4740*/  F2FP.F16.F32.PACK_AB R8, R135, R237 ;  /* 0x000000ed8708723e */ /* 0x000fe400000000ff */
[----:B------:R-:W-:-:S02]  /*4750*/  F2FP.F16.F32.PACK_AB R9, R134, R197 ;  /* 0x000000c58609723e */ /* 0x000fc400000000ff */
[----:B------:R-:W-:Y:S02]  /*4760*/  F2FP.F16.F32.PACK_AB R10, R157, R202 ;  /* 0x000000ca9d0a723e */ /* 0x000fe400000000ff */
[----:B------:R-:W-:Y:S02]  /*4770*/  F2FP.F16.F32.PACK_AB R11, R188, R137 ;  /* 0x00000089bc0b723e */ /* 0x000fe400000000ff */
[----:B------:R-:W-:Y:S01]  /*4780*/  MOV R201, R36 ;  /* 0x0000002400c97202 */ /* 0x000fe20000000f00 */
[----:B-1----:R-:W-:Y:S01]  /*4790*/  FFMA.FTZ R6, R205, UR4, -R4 ;  /* 0x00000004cd067c23 */ /* 0x002fe20008010804 */
[----:B------:R-:W-:-:S03]  /*47a0*/  MOV R158, R245 ;  /* 0x000000f5009e7202 */ /* 0x000fc60000000f00 */
[C---:B------:R-:W-:Y:S01]  /*47b0*/  HMMA.16816.F32 R76, R8.reuse, R22, R48 ;  /* 0x00000016084c723c */ /* 0x040fe20000001830 */
[----:B------:R1:W-:Y:S07]  /*47c0*/  MUFU.EX2 R245, R6 ;  /* 0x0000000600f57308 */ /* 0x0003ee0000000800 */
[C---:B------:R-:W-:Y:S08]  /*47d0*/  HMMA.16816.F32 R48, R8.reuse, R18, R44 ;  /* 0x000000120830723c */ /* 0x040ff0000000182c */
[----:B------:R-:W-:Y:S01]  /*47e0*/  HMMA.16816.F32 R40, R8, R14, R28 ;  /* 0x0000000e0828723c */ /* 0x000fe2000000181c */
[----:B-1----:R-:W-:-:S07]  /*47f0*/  FFMA.FTZ R6, R235, UR4, -R5 ;  /* 0x00000004eb067c23 */ /* 0x002fce0008010805 */
[C---:B------:R-:W-:Y:S01]  /*4800*/  HMMA.16816.F32 R84, R8.reuse, R20, R84 ;  /* 0x000000140854723c */ /* 0x040fe20000001854 */
[----:B------:R-:W1:Y:S01]  /*4810*/  LDSM.16.MT88.4 R20, [R148+0x9800] ;  /* 0x009800009414783b */ /* 0x000e620000004200 */
[----:B------:R4:W-:Y:S06]  /*4820*/  MUFU.EX2 R235, R6 ;  /* 0x0000000600eb7308 */ /* 0x0009ec0000000800 */
[C---:B------:R-:W-:Y:S01]  /*4830*/  HMMA.16816.F32 R52, R8.reuse, R16, R52 ;  /* 0x000000100834723c */ /* 0x040fe20000001834 */
[----:B------:R-:W1:Y:S07]  /*4840*/  LDSM.16.MT88.4 R16, [R164+0x9800] ;  /* 0x00980000a410783b */ /* 0x000e6e0000004200 */
[C---:B------:R-:W-:Y:S01]  /*4850*/  HMMA.16816.F32 R44, R8.reuse, R12, R56 ;  /* 0x0000000c082c723c */ /* 0x040fe20000001838 */
[----:B------:R-:W1:Y:S07]  /*4860*/  LDSM.16.MT88.4 R12, [R180+0x9800] ;  /* 0x00980000b40c783b */ /* 0x000e6e0000004200 */
[----:B------:R-:W-:Y:S01]  /*4870*/  HMMA.16816.F32 R36, R8, R24, R88 ;  /* 0x000000180824723c */ /* 0x000fe20000001858 */
[----:B----4-:R-:W-:-:S07]  /*4880*/  FFMA.FTZ R6, R231, UR4, -R5 ;  /* 0x00000004e7067c23 */ /* 0x010fce0008010805 */
[----:B------:R-:W-:Y:S01]  /*4890*/  HMMA.16816.F32 R28, R8, R26, R32 ;  /* 0x0000001a081c723c */ /* 0x000fe20000001820 */
[----:B------:R-:W4:Y:S01]  /*48a0*/  LDSM.16.MT88.4 R24, [R130+0x9800] ;  /* 0x009800008218783b */ /* 0x000f220000004200 */
[----:B------:R2:W-:Y:S01]  /*48b0*/  MUFU.EX2 R236, R6 ;  /* 0x0000000600ec7308 */ /* 0x0005e20000000800 */
[----:B------:R-:W-:Y:S01]  /*48c0*/  MOV R162, R237 ;  /* 0x000000ed00a27202 */ /* 0x000fe20000000f00 */
[----:B------:R-:W-:Y:S01]  /*48d0*/  IMAD.MOV.U32 R161, RZ, RZ, R7 ;  /* 0x000000ffffa17224 */ /* 0x000fe200078e0007 */
[----:B------:R-:W-:Y:S01]  /*48e0*/  MOV R208, R240 ;  /* 0x000000f000d07202 */ /* 0x000fe20000000f00 */
[----:B------:R-:W-:Y:S01]  /*48f0*/  FFMA.FTZ R7, R232, UR4, -R4 ;  /* 0x00000004e8077c23 */ /* 0x000fe20008010804 */
[----:B--2---:R-:W-:-:S04]  /*4900*/  FFMA.FTZ R6, R189, UR4, -R5 ;  /* 0x00000004bd067c23 */ /* 0x004fc80008010805 */
[----:B------:R2:W-:Y:S01]  /*4910*/  MUFU.EX2 R237, R6 ;  /* 0x0000000600ed7308 */ /* 0x0005e20000000800 */
[----:B------:R-:W-:Y:S02]  /*4920*/  MOV R163, R246 ;  /* 0x000000f600a37202 */ /* 0x000fe40000000f00 */
[----:B------:R-:W-:-:S05]  /*4930*/  MOV R182, R230 ;  /* 0x000000e600b67202 */ /* 0x000fca0000000f00 */
[----:B------:R-:W4:Y:S01]  /*4940*/  MUFU.EX2 R246, R7 ;  /* 0x0000000700f67308 */ /* 0x000f220000000800 */
[----:B--2---:R-:W-:-:S07]  /*4950*/  FFMA.FTZ R6, R187, UR4, -R5 ;  /* 0x00000004bb067c23 */ /* 0x004fce0008010805 */
[----:B------:R2:W-:Y:S01]  /*4960*/  MUFU.EX2 R240, R6 ;  /* 0x0000000600f07308 */ /* 0x0005e20000000800 */
[----:B------:R-:W-:Y:S02]  /*4970*/  F2FP.F16.F32.PACK_AB R8, R186, R199 ;  /* 0x000000c7ba08723e */ /* 0x000fe400000000ff */
[----:B------:R-:W-:Y:S01]  /*4980*/  F2FP.F16.F32.PACK_AB R9, R198, R184 ;  /* 0x000000b8c609723e */ /* 0x000fe200000000ff */
[----:B--2---:R-:W-:-:S04]  /*4990*/  FFMA.FTZ R6, R228, UR4, -R4 ;  /* 0x00000004e4067c23 */ /* 0x004fc80008010804 */
[----:B------:R2:W-:Y:S01]  /*49a0*/  MUFU.EX2 R231, R6 ;  /* 0x0000000600e77308 */ /* 0x0005e20000000800 */
[----:B------:R-:W-:Y:S02]  /*49b0*/  F2FP.F16.F32.PACK_AB R10, R194, R131 ;  /* 0x00000083c20a723e */ /* 0x000fe400000000ff */
[----:B---3--:R-:W-:Y:S01]  /*49c0*/  F2FP.F16.F32.PACK_AB R11, R193, R156 ;  /* 0x0000009cc10b723e */ /* 0x008fe200000000ff */
[----:B------:R-:W-:Y:S02]  /*49d0*/  IMAD.MOV.U32 R211, RZ, RZ, R233 ;  /* 0x000000ffffd37224 */ /* 0x000fe400078e00e9 */
[----:B--2---:R-:W-:-:S04]  /*49e0*/  FFMA.FTZ R6, R215, UR4, -R3 ;  /* 0x00000004d7067c23 */ /* 0x004fc80008010803 */
[----:B------:R2:W-:Y:S01]  /*49f0*/  MUFU.EX2 R230, R6 ;  /* 0x0000000600e67308 */ /* 0x0005e20000000800 */
[----:B-1----:R-:W-:Y:S01]  /*4a00*/  HMMA.16816.F32 R64, R8, R20, R64 ;  /* 0x000000140840723c */ /* 0x002fe20000001840 */
[----:B------:R-:W-:Y:S01]  /*4a10*/  MOV R205, R234 ;  /* 0x000000ea00cd7202 */ /* 0x000fe20000000f00 */
[----:B--2---:R-:W-:-:S05]  /*4a20*/  FFMA.FTZ R6, R210, UR4, -R3 ;  /* 0x00000004d2067c23 */ /* 0x004fca0008010803 */
[----:B------:R1:W2:Y:S01]  /*4a30*/  MUFU.EX2 R232, R6 ;  /* 0x0000000600e87308 */ /* 0x0002a20000000800 */
        /* <DEDUP_REMOVED lines=16> */
[C---:B------:R-:W-:Y:S01]  /*4b40*/  HMMA.16816.F32 R120, R8.reuse, R20, R84 ;  /* 0x000000140878723c */ /* 0x040fe20000001854 */
[----:B------:R1:W-:Y:S07]  /*4b50*/  MUFU.EX2 R228, R6 ;  /* 0x0000000600e47308 */ /* 0x0003ee0000000800 */
[C---:B------:R-:W-:Y:S01]  /*4b60*/  HMMA.16816.F32 R116, R8.reuse, R22, R76 ;  /* 0x000000160874723c */ /* 0x040fe2000000184c */
[----:B------:R-:W3:Y:S07]  /*4b70*/  LDSM.16.MT88.4 R20, [R148+0xa000] ;  /* 0x00a000009414783b */ /* 0x000eee0000004200 */
[----:B------:R-:W-:Y:S01]  /*4b80*/  HMMA.16816.F32 R112, R8, R16, R52 ;  /* 0x000000100870723c */ /* 0x000fe20000001834 */
[----:B-1----:R-:W-:-:S07]  /*4b90*/  FFMA.FTZ R6, R209, UR4, -R0 ;  /* 0x00000004d1067c23 */ /* 0x002fce0008010800 */
[C---:B------:R-:W-:Y:S01]  /*4ba0*/  HMMA.16816.F32 R88, R8.reuse, R18, R48 ;  /* 0x000000120858723c */ /* 0x040fe20000001830 */
[----:B------:R-:W1:Y:S01]  /*4bb0*/  LDSM.16.MT88.4 R16, [R164+0xa000] ;  /* 0x00a00000a410783b */ /* 0x000e620000004200 */
[----:B------:R4:W3:Y:S06]  /*4bc0*/  MUFU.EX2 R229, R6 ;  /* 0x0000000600e57308 */ /* 0x0008ec0000000800 */
[C---:B------:R-:W-:Y:S08]  /*4bd0*/  HMMA.16816.F32 R84, R8.reuse, R12, R44 ;  /* 0x0000000c0854723c */ /* 0x040ff0000000182c */
[C---:B------:R-:W-:Y:S01]  /*4be0*/  HMMA.16816.F32 R80, R8.reuse, R14, R40 ;  /* 0x0000000e0850723c */ /* 0x040fe20000001828 */
[----:B------:R-:W1:Y:S07]  /*4bf0*/  LDSM.16.MT88.4 R12, [R180+0xa000] ;  /* 0x00a00000b40c783b */ /* 0x000e6e0000004200 */
[----:B------:R-:W-:Y:S01]  /*4c00*/  HMMA.16816.F32 R32, R8, R24, R36 ;  /* 0x000000180820723c */ /* 0x000fe20000001824 */
[----:B----4-:R-:W-:-:S07]  /*4c10*/  FFMA.FTZ R6, R179, UR4, -R0 ;  /* 0x00000004b3067c23 */ /* 0x010fce0008010800 */
[----:B------:R-:W-:Y:S01]  /*4c20*/  HMMA.16816.F32 R76, R8, R26, R28 ;  /* 0x0000001a084c723c */ /* 0x000fe2000000181c */
[----:B------:R-:W4:Y:S01]  /*4c30*/  LDSM.16.MT88.4 R24, [R130+0xa000] ;  /* 0x00a000008218783b */ /* 0x000f220000004200 */
[----:B------:R-:W-:Y:S02]  /*4c40*/  MOV R181, R225 ;  /* 0x000000e100b57202 */ /* 0x000fe40000000f00 */
[----:B------:R3:W-:Y:S01]  /*4c50*/  MUFU.EX2 R225, R6 ;  /* 0x0000000600e17308 */ /* 0x0007e20000000800 */
[----:B------:R-:W-:Y:S01]  /*4c60*/  FFMA.FTZ R7, R238, UR4, -R4 ;  /* 0x00000004ee077c23 */ /* 0x000fe20008010804 */
[----:B--2---:R-:W-:Y:S01]  /*4c70*/  F2FP.F16.F32.PACK_AB R8, R232, R230 ;  /* 0x000000e6e808723e */ /* 0x004fe200000000ff */
[----:B------:R-:W2:Y:S01]  /*4c80*/  LDSM.16.MT88.4 R28, [R148+0xa800] ;  /* 0x00a80000941c783b */ /* 0x000ea20000004200 */
[----:B---3--:R-:W-:-:S04]  /*4c90*/  FFMA.FTZ R6, R174, UR4, -R0 ;  /* 0x00000004ae067c23 */ /* 0x008fc80008010800 */
[----:B------:R3:W1:Y:S08]  /*4ca0*/  MUFU.EX2 R227, R6 ;  /* 0x0000000600e37308 */ /* 0x0006700000000800 */
[----:B------:R-:W2:Y:S01]  /*4cb0*/  MUFU.EX2 R223, R7 ;  /* 0x0000000700df7308 */ /* 0x000ea20000000800 */
[----:B---3--:R-:W-:-:S07]  /*4cc0*/  FFMA.FTZ R6, R222, UR4, -R4 ;  /* 0x00000004de067c23 */ /* 0x008fce0008010804 */
[----:B------:R3:W-:Y:S01]  /*4cd0*/  MUFU.EX2 R222, R6 ;  /* 0x0000000600de7308 */ /* 0x0007e20000000800 */
[----:B------:R-:W-:Y:S02]  /*4ce0*/  F2FP.F16.F32.PACK_AB R9, R229, R228 ;  /* 0x000000e4e509723e */ /* 0x000fe400000000ff */
[----:B------:R-:W-:Y:S01]  /*4cf0*/  F2FP.F16.F32.PACK_AB R10, R234, R233 ;  /* 0x000000e9ea0a723e */ /* 0x000fe200000000ff */
[----:B---3--:R-:W-:-:S04]  /*4d00*/  FFMA.FTZ R6, R221, UR4, -R4 ;  /* 0x00000004dd067c23 */ /* 0x008fc80008010804 */
[----:B------:R3:W2:Y:S01]  /*4d10*/  MUFU.EX2 R221, R6 ;  /* 0x0000000600dd7308 */ /* 0x0006a20000000800 */
[----:B-1----:R-:W-:-:S07]  /*4d20*/  F2FP.F16.F32.PACK_AB R11, R227, R225 ;  /* 0x000000e1e30b723e */ /* 0x002fce00000000ff */
[C---:B------:R-:W-:Y:S08]  /*4d30*/  HMMA.16816.F32 R64, R8.reuse, R20, R64 ;  /* 0x000000140840723c */ /* 0x040ff00000001840 */
[----:B------:R-:W-:Y:S01]  /*4d40*/  HMMA.16816.F32 R60, R8, R22, R60 ;  /* 0x00000016083c723c */ /* 0x000fe2000000183c */
[----:B---3--:R-:W-:-:S07]  /*4d50*/  FFMA.FTZ R6, R220, UR4, -R3 ;  /* 0x00000004dc067c23 */ /* 0x008fce0008010803 */
[C---:B------:R-:W-:Y:S01]  /*4d60*/  HMMA.16816.F32 R56, R8.reuse, R16, R56 ;  /* 0x000000100838723c */ /* 0x040fe20000001838 */
[----:B------:R1:W-:Y:S07]  /*4d70*/  MUFU.EX2 R210, R6 ;  /* 0x0000000600d27308 */ /* 0x0003ee0000000800 */
[C---:B------:R-:W-:Y:S08]  /*4d80*/  HMMA.16816.F32 R52, R8.reuse, R18, R92 ;  /* 0x000000120834723c */ /* 0x040ff0000000185c */
[C---:B------:R-:W-:Y:S08]  /*4d90*/  HMMA.16816.F32 R48, R8.reuse, R12, R96 ;  /* 0x0000000c0830723c */ /* 0x040ff00000001860 */
[----:B------:R-:W-:Y:S01]  /*4da0*/  HMMA.16816.F32 R44, R8, R14, R100 ;  /* 0x0000000e082c723c */ /* 0x000fe20000001864 */
[----:B-1----:R-:W-:-:S07]  /*4db0*/  FFMA.FTZ R6, R218, UR4, -R3 ;  /* 0x00000004da067c23 */ /* 0x002fce0008010803 */
[C---:B----4-:R-:W-:Y:S08]  /*4dc0*/  HMMA.16816.F32 R40, R8.reuse, R24, R124 ;  /* 0x000000180828723c */ /* 0x050ff0000000187c */
[----:B------:R-:W-:Y:S01]  /*4dd0*/  HMMA.16816.F32 R36, R8, R26, R104 ;  /* 0x0000001a0824723c */ /* 0x000fe20000001868 */
[----:B------:R-:W-:Y:S02]  /*4de0*/  F2FP.F16.F32.PACK_AB R8, R236, R235 ;  /* 0x000000ebec08723e */ /* 0x000fe400000000ff */
[----:B--2---:R-:W-:-:S02]  /*4df0*/  F2FP.F16.F32.PACK_AB R9, R223, R231 ;  /* 0x000000e7df09723e */ /* 0x004fc400000000ff */
[----:B------:R-:W-:Y:S02]  /*4e00*/  F2FP.F16.F32.PACK_AB R10, R240, R237 ;  /* 0x000000edf00a723e */ /* 0x000fe400000000ff */
[----:B------:R-:W-:-:S07]  /*4e10*/  F2FP.F16.F32.PACK_AB R11, R221, R222 ;  /* 0x000000dedd0b723e */ /* 0x000fce00000000ff */
[C---:B------:R-:W-:Y:S08]  /*4e20*/  HMMA.16816.F32 R96, R8.reuse, R18, R88 ;  /* 0x000000120860723c */ /* 0x040ff00000001858 */
[C---:B------:R-:W-:Y:S01]  /*4e30*/  HMMA.16816.F32 R88, R8.reuse, R12, R84 ;  /* 0x0000000c0858723c */ /* 0x040fe20000001854 */
[----:B------:R-:W-:Y:S02]  /*4e40*/  MOV R12, R211 ;  /* 0x000000d3000c7202 */ /* 0x000fe40000000f00 */
[----:B------:R1:W2:Y:S05]  /*4e50*/  MUFU.EX2 R211, R6 ;  /* 0x0000000600d37308 */ /* 0x0002aa0000000800 */
[----:B------:R-:W-:Y:S01]  /*4e60*/  HMMA.16816.F32 R84, R8, R14, R80 ;  /* 0x0000000e0854723c */ /* 0x000fe20000001850 */
[----:B-1----:R-:W-:Y:S01]  /*4e70*/  FFMA.FTZ R6, R183, UR4, -R3 ;  /* 0x00000004b7067c23 */ /* 0x002fe20008010803 */
[----:B------:R-:W-:-:S03]  /*4e80*/  MOV R183, R181 ;  /* 0x000000b500b77202 */ /* 0x000fc60000000f00 */
[----:B------:R1:W-:Y:S01]  /*4e90*/  MUFU.EX2 R215, R6 ;  /* 0x0000000600d77308 */ /* 0x0003e20000000800 */
[----:B------:R-:W-:Y:S02]  /*4ea0*/  MOV R181, R216 ;  /* 0x000000d800b57202 */ /* 0x000fe40000000f00 */
[C---:B------:R-:W-:Y:S01]  /*4eb0*/  HMMA.16816.F32 R80, R8.reuse, R24, R32 ;  /* 0x000000180850723c */ /* 0x040fe20000001820 */
[----:B------:R-:W3:Y:S07]  /*4ec0*/  LDSM.16.MT88.4 R32, [R130+0xa800] ;  /* 0x00a800008220783b */ /* 0x000eee0000004200 */
[----:B------:R-:W-:Y:S01]  /*4ed0*/  HMMA.16816.F32 R92, R8, R20, R120 ;  /* 0x00000014085c723c */ /* 0x000fe20000001878 */
[----:B-1----:R-:W-:-:S04]  /*4ee0*/  FFMA.FTZ R6, R177, UR4, -R3 ;  /* 0x00000004b1067c23 */ /* 0x002fc80008010803 */
[----:B------:R1:W-:Y:S01]  /*4ef0*/  MUFU.EX2 R216, R6 ;  /* 0x0000000600d87308 */ /* 0x0003e20000000800 */
[----:B------:R-:W-:Y:S02]  /*4f00*/  IMAD.MOV.U32 R121, RZ, RZ, R208 ;  /* 0x000000ffff797224 */ /* 0x000fe400078e00d0 */
[----:B------:R-:W-:Y:S01]  /*4f10*/  HMMA.16816.F32 R100, R8, R22, R116 ;  /* 0x000000160864723c */ /* 0x000fe20000001874 */
[--C-:B------:R-:W-:Y:S01]  /*4f20*/  FFMA.FTZ R7, R176, UR4, -R0.reuse ;  /* 0x00000004b0077c23 */ /* 0x100fe20008010800 */
[----:B------:R-:W4:Y:S01]  /*4f30*/  LDSM.16.MT88.4 R20, [R164+0xa800] ;  /* 0x00a80000a414783b */ /* 0x000f220000004200 */
[----:B-1----:R-:W-:-:S04]  /*4f40*/  FFMA.FTZ R6, R219, UR4, -R0 ;  /* 0x00000004db067c23 */ /* 0x002fc80008010800 */
[----:B------:R1:W-:Y:S01]  /*4f50*/  MUFU.EX2 R208, R6 ;  /* 0x0000000600d07308 */ /* 0x0003e20000000800 */
[----:B------:R-:W-:Y:S02]  /*4f60*/  MOV R126, R205 ;  /* 0x000000cd007e7202 */ /* 0x000fe40000000f00 */
[----:B------:R-:W-:Y:S01]  /*4f70*/  MOV R124, R206 ;  /* 0x000000ce007c7202 */ /* 0x000fe20000000f00 */
[----:B------:R-:W-:Y:S01]  /*4f80*/  HMMA.16816.F32 R104, R8, R16, R112 ;  /* 0x000000100868723c */ /* 0x000fe20000001870 */
[----:B------:R-:W4:Y:S03]  /*4f90*/  LDSM.16.MT88.4 R16, [R180+0xa800] ;  /* 0x00a80000b410783b */ /* 0x000f260000004200 */
[----:B------:R-:W-:Y:S01]  /*4fa0*/  MUFU.EX2 R205, R7 ;  /* 0x0000000700cd7308 */ /* 0x000fe20000000800 */
[----:B-1----:R-:W-:-:S07]  /*4fb0*/  FFMA.FTZ R6, R214, UR4, -R0 ;  /* 0x00000004d6067c23 */ /* 0x002fce0008010800 */
[----:B------:R1:W3:Y:S02]  /*4fc0*/  MUFU.EX2 R209, R6 ;  /* 0x0000000600d17308 */ /* 0x0002e40000000800 */
[----:B-1----:R-:W-:-:S06]  /*4fd0*/  FFMA.FTZ R6, R172, UR4, -R0 ;  /* 0x00000004ac067c23 */ /* 0x002fcc0008010800 */
[----:B------:R-:W1:Y:S01]  /*4fe0*/  MUFU.EX2 R206, R6 ;  /* 0x0000000600ce7308 */ /* 0x000e620000000800 */
[----:B------:R-:W-:Y:S01]  /*4ff0*/  HMMA.16816.F32 R76, R8, R26, R76 ;  /* 0x0000001a084c723c */ /* 0x000fe2000000184c */
[----:B--2---:R-:W-:Y:S02]  /*5000*/  F2FP.F16.F32.PACK_AB R8, R211, R210 ;  /* 0x000000d2d308723e */ /* 0x004fe400000000ff */
[----:B---3--:R-:W-:Y:S02]  /*5010*/  F2FP.F16.F32.PACK_AB R9, R209, R208 ;  /* 0x000000d0d109723e */ /* 0x008fe400000000ff */
[----:B------:R-:W-:Y:S02]  /*5020*/  F2FP.F16.F32.PACK_AB R10, R216, R215 ;  /* 0x000000d7d80a723e */ /* 0x000fe400000000ff */
[----:B------:R-:W-:Y:S02]  /*5030*/  MOV R123, R162 ;  /* 0x000000a2007b7202 */ /* 0x000fe40000000f00 */
[----:B------:R-:W-:-:S02]  /*5040*/  MOV R218, R158 ;  /* 0x0000009e00da7202 */ /* 0x000fc40000000f00 */
[----:B------:R-:W-:Y:S02]  /*5050*/  MOV R162, R157 ;  /* 0x0000009d00a27202 */ /* 0x000fe40000000f00 */
[----:B-1----:R-:W-:Y:S01]  /*5060*/  F2FP.F16.F32.PACK_AB R11, R206, R205 ;  /* 0x000000cdce0b723e */ /* 0x002fe200000000ff */
[----:B------:R-:W-:Y:S01]  /*5070*/  IMAD.MOV.U32 R157, RZ, RZ, R133 ;  /* 0x000000ffff9d7224 */ /* 0x000fe200078e0085 */
[----:B------:R-:W-:Y:S02]  /*5080*/  MOV R158, R175 ;  /* 0x000000af009e7202 */ /* 0x000fe40000000f00 */
[----:B------:R-:W-:Y:S02]  /*5090*/  MOV R238, R144 ;  /* 0x0000009000ee7202 */ /* 0x000fe40000000f00 */
[----:B------:R-:W-:Y:S02]  /*50a0*/  MOV R175, R146 ;  /* 0x0000009200af7202 */ /* 0x000fe40000000f00 */
[----:B------:R-:W-:-:S02]  /*50b0*/  MOV R25, R147 ;  /* 0x0000009300197202 */ /* 0x000fc40000000f00 */
[----:B------:R-:W-:Y:S02]  /*50c0*/  MOV R133, R145 ;  /* 0x0000009100857202 */ /* 0x000fe40000000f00 */
[----:B------:R-:W-:Y:S01]  /*50d0*/  HMMA.16816.F32 R144, R8, R30, R60 ;  /* 0x0000001e0890723c */ /* 0x000fe2000000183c */
[----:B------:R-:W-:Y:S01]  /*50e0*/  IMAD.MOV.U32 R61, RZ, RZ, R160 ;  /* 0x000000ffff3d7224 */ /* 0x000fe200078e00a0 */
[----:B------:R-:W-:Y:S01]  /*50f0*/  MOV R27, R136 ;  /* 0x00000088001b7202 */ /* 0x000fe20000000f00 */
[----:B------:R-:W-:Y:S01]  /*5100*/  IMAD.MOV.U32 R24, RZ, RZ, R137 ;  /* 0x000000ffff187224 */ /* 0x000fe200078e0089 */
[----:B------:R-:W-:-:S04]  /*5110*/  MOV R214, R163 ;  /* 0x000000a300d67202 */ /* 0x000fc80000000f00 */
[----:B------:R-:W-:Y:S01]  /*5120*/  HMMA.16816.F32 R112, R8, R34, R36 ;  /* 0x000000220870723c */ /* 0x000fe20000001824 */
[----:B------:R-:W-:Y:S01]  /*5130*/  FFMA.FTZ R38, R61, UR4, -R4 ;  /* 0x000000043d267c23 */ /* 0x000fe20008010804 */
[----:B------:R-:W-:Y:S01]  /*5140*/  MOV R61, R27 ;  /* 0x0000001b003d7202 */ /* 0x000fe20000000f00 */
[----:B------:R-:W-:Y:S01]  /*5150*/  IMAD.MOV.U32 R189, RZ, RZ, R161 ;  /* 0x000000ffffbd7224 */ /* 0x000fe200078e00a1 */
[----:B------:R-:W-:Y:S02]  /*5160*/  MOV R27, R24 ;  /* 0x00000018001b7202 */ /* 0x000fe40000000f00 */
[----:B------:R-:W-:Y:S02]  /*5170*/  MOV R24, R25 ;  /* 0x0000001900187202 */ /* 0x000fe40000000f00 */
[----:B------:R-:W-:Y:S02]  /*5180*/  MOV R163, R188 ;  /* 0x000000bc00a37202 */ /* 0x000fe40000000f00 */
[----:B------:R-:W-:-:S02]  /*5190*/  MOV R161, R203 ;  /* 0x000000cb00a17202 */ /* 0x000fc40000000f00 */
[----:B------:R-:W-:Y:S02]  /*51a0*/  MOV R25, R183 ;  /* 0x000000b700197202 */ /* 0x000fe40000000f00 */
[----:B------:R-:W-:Y:S02]  /*51b0*/  MOV R188, R138 ;  /* 0x0000008a00bc7202 */ /* 0x000fe40000000f00 */
[----:B------:R-:W-:Y:S02]  /*51c0*/  MOV R203, R139 ;  /* 0x0000008b00cb7202 */ /* 0x000fe40000000f00 */
[----:B------:R-:W-:Y:S01]  /*51d0*/  MOV R183, R12 ;  /* 0x0000000c00b77202 */ /* 0x000fe20000000f00 */
[----:B------:R-:W-:Y:S01]  /*51e0*/  HMMA.16816.F32 R136, R8, R28, R64 ;  /* 0x0000001c0888723c */ /* 0x000fe20000001840 */
[----:B------:R-:W-:Y:S01]  /*51f0*/  IMAD.MOV.U32 R12, RZ, RZ, R121 ;  /* 0x000000ffff0c7224 */ /* 0x000fe200078e0079 */
[----:B------:R-:W-:Y:S02]  /*5200*/  MOV R65, R158 ;  /* 0x0000009e00417202 */ /* 0x000fe40000000f00 */
[----:B------:R-:W-:-:S02]  /*5210*/  MOV R7, R157 ;  /* 0x0000009d00077202 */ /* 0x000fc40000000f00 */
[----:B------:R-:W-:Y:S02]  /*5220*/  MOV R15, R156 ;  /* 0x0000009c000f7202 */ /* 0x000fe40000000f00 */
[----:B------:R-:W-:Y:S02]  /*5230*/  MOV R125, R159 ;  /* 0x0000009f007d7202 */ /* 0x000fe40000000f00 */
[----:B----4-:R-:W-:Y:S01]  /*5240*/  HMMA.16816.F32 R156, R8, R20, R56 ;  /* 0x00000014089c723c */ /* 0x010fe20000001838 */
[----:B------:R-:W-:Y:S02]  /*5250*/  MOV R60, R27 ;  /* 0x0000001b003c7202 */ /* 0x000fe40000000f00 */
[----:B------:R-:W-:Y:S02]  /*5260*/  MOV R59, R24 ;  /* 0x00000018003b7202 */ /* 0x000fe40000000f00 */
[----:B------:R-:W-:Y:S02]  /*5270*/  MOV R27, R25 ;  /* 0x00000019001b7202 */ /* 0x000fe40000000f00 */
        /* <DEDUP_REMOVED lines=8> */
[----:B------:R-:W-:Y:S01]  /*5300*/  HMMA.16816.F32 R172, R8, R16, R48 ;  /* 0x0000001008ac723c */ /* 0x000fe20000001830 */
[----:B------:R-:W-:Y:S01]  /*5310*/  MOV R27, R24 ;  /* 0x00000018001b7202 */ /* 0x000fe20000000f00 */
[----:B------:R-:W-:Y:S01]  /*5320*/  IMAD.MOV.U32 R24, RZ, RZ, R25 ;  /* 0x000000ffff187224 */ /* 0x000fe200078e0019 */
[----:B------:R-:W-:-:S02]  /*5330*/  MOV R63, R162 ;  /* 0x000000a2003f7202 */ /* 0x000fc40000000f00 */
[----:B------:R-:W-:Y:S02]  /*5340*/  MOV R64, R163 ;  /* 0x000000a300407202 */ /* 0x000fe40000000f00 */
[----:B------:R-:W-:Y:S01]  /*5350*/  MOV R124, R169 ;  /* 0x000000a9007c7202 */ /* 0x000fe20000000f00 */
[----:B------:R-:W-:Y:S01]  /*5360*/  HMMA.16816.F32 R160, R8, R22, R52 ;  /* 0x0000001608a0723c */ /* 0x000fe20000001834 */
[----:B------:R-:W-:Y:S02]  /*5370*/  MOV R51, R58 ;  /* 0x0000003a00337202 */ /* 0x000fe40000000f00 */
[----:B------:R-:W-:Y:S02]  /*5380*/  MOV R25, R12 ;  /* 0x0000000c00197202 */ /* 0x000fe40000000f00 */
[----:B------:R-:W-:Y:S01]  /*5390*/  MOV R52, R59 ;  /* 0x0000003b00347202 */ /* 0x000fe20000000f00 */
[----:B------:R-:W-:Y:S01]  /*53a0*/  IMAD.MOV.U32 R54, RZ, RZ, R24 ;  /* 0x000000ffff367224 */ /* 0x000fe200078e0018 */
[----:B------:R-:W-:-:S02]  /*53b0*/  MOV R12, R123 ;  /* 0x0000007b000c7202 */ /* 0x000fc40000000f00 */
[----:B------:R-:W-:Y:S02]  /*53c0*/  MOV R53, R27 ;  /* 0x0000001b00357202 */ /* 0x000fe40000000f00 */
[----:B------:R-:W-:Y:S01]  /*53d0*/  MOV R57, R124 ;  /* 0x0000007c00397202 */ /* 0x000fe20000000f00 */
[----:B------:R-:W-:Y:S01]  /*53e0*/  FFMA.FTZ R124, R111, UR4, -R4 ;  /* 0x000000046f7c7c23 */ /* 0x000fe20008010804 */
[----:B------:R-:W-:Y:S01]  /*53f0*/  MOV R55, R25 ;  /* 0x0000001900377202 */ /* 0x000fe20000000f00 */
[----:B------:R-:W-:Y:S01]  /*5400*/  FFMA.FTZ R111, R51, UR4, -R0 ;  /* 0x00000004336f7c23 */ /* 0x000fe20008010800 */
[----:B------:R-:W-:Y:S01]  /*5410*/  MOV R56, R12 ;  /* 0x0000000c00387202 */ /* 0x000fe20000000f00 */
[----:B------:R-:W-:Y:S02]  /*5420*/  IMAD.MOV.U32 R51, RZ, RZ, R52 ;  /* 0x000000ffff337224 */ /* 0x000fe400078e0034 */
[--C-:B------:R-:W-:Y:S01]  /*5430*/  FFMA.FTZ R37, R150, UR4, -R4.reuse ;  /* 0x0000000496257c23 */ /* 0x100fe20008010804 */
[----:B------:R-:W-:Y:S01]  /*5440*/  MOV R58, R125 ;  /* 0x0000007d003a7202 */ /* 0x000fe20000000f00 */
[----:B------:R-:W2:Y:S01]  /*5450*/  LDL.LU R150, [R1+0x110] ;  /* 0x0001100001967983 */ /* 0x000ea20000300800 */
[----:B------:R-:W-:Y:S01]  /*5460*/  MOV R52, R53 ;  /* 0x0000003500347202 */ /* 0x000fe20000000f00 */
[--C-:B------:R-:W-:Y:S01]  /*5470*/  FFMA.FTZ R121, R207, UR4, -R4.reuse ;  /* 0x00000004cf797c23 */ /* 0x100fe20008010804 */
[----:B------:R-:W-:Y:S01]  /*5480*/  MOV R53, R54 ;  /* 0x0000003600357202 */ /* 0x000fe20000000f00 */
[----:B------:R-:W3:Y:S01]  /*5490*/  LDL.LU R207, [R1+0x10c] ;  /* 0x00010c0001cf7983 */ /* 0x000ee20000300800 */
[----:B------:R-:W-:Y:S01]  /*54a0*/  MOV R59, R202 ;  /* 0x000000ca003b7202 */ /* 0x000fe20000000f00 */
[----:B------:R-:W-:Y:S01]  /*54b0*/  FFMA.FTZ R123, R212, UR4, -R4 ;  /* 0x00000004d47b7c23 */ /* 0x000fe20008010804 */
[----:B------:R-:W-:Y:S01]  /*54c0*/  MOV R54, R55 ;  /* 0x0000003700367202 */ /* 0x000fe20000000f00 */
[----:B------:R-:W4:Y:S01]  /*54d0*/  LDL.LU R169, [R1+0x108] ;  /* 0x0001080001a97983 */ /* 0x000f220000300800 */
[----:B------:R-:W-:-:S02]  /*54e0*/  MOV R55, R56 ;  /* 0x0000003800377202 */ /* 0x000fc40000000f00 */
[----:B------:R-:W-:Y:S01]  /*54f0*/  MOV R56, R57 ;  /* 0x0000003900387202 */ /* 0x000fe20000000f00 */
[----:B------:R-:W4:Y:S01]  /*5500*/  LDL.LU R212, [R1+0x104] ;  /* 0x0001040001d47983 */ /* 0x000f220000300800 */
[----:B------:R-:W-:Y:S01]  /*5510*/  MOV R62, R189 ;  /* 0x000000bd003e7202 */ /* 0x000fe20000000f00 */
[----:B------:R-:W-:Y:S01]  /*5520*/  IMAD.MOV.U32 R57, RZ, RZ, R58 ;  /* 0x000000ffff397224 */ /* 0x000fe200078e003a */
[----:B------:R-:W-:Y:S01]  /*5530*/  MOV R58, R59 ;  /* 0x0000003b003a7202 */ /* 0x000fe20000000f00 */
[----:B------:R-:W4:Y:S01]  /*5540*/  LDL.LU R202, [R1+0x100] ;  /* 0x0001000001ca7983 */ /* 0x000f220000300800 */
[----:B------:R-:W-:Y:S02]  /*5550*/  MOV R59, R60 ;  /* 0x0000003c003b7202 */ /* 0x000fe40000000f00 */
[----:B------:R-:W-:Y:S02]  /*5560*/  MOV R60, R61 ;  /* 0x0000003d003c7202 */ /* 0x000fe40000000f00 */
[----:B------:R-:W-:-:S02]  /*5570*/  MOV R61, R62 ;  /* 0x0000003e003d7202 */ /* 0x000fc40000000f00 */
[----:B------:R-:W-:Y:S02]  /*5580*/  MOV R67, R201 ;  /* 0x000000c900437202 */ /* 0x000fe40000000f00 */
[----:B------:R-:W-:Y:S01]  /*5590*/  MOV R62, R63 ;  /* 0x0000003f003e7202 */ /* 0x000fe20000000f00 */
[----:B------:R-:W-:Y:S01]  /*55a0*/  IMAD.MOV.U32 R63, RZ, RZ, R64 ;  /* 0x000000ffff3f7224 */ /* 0x000fe200078e0040 */
[----:B------:R-:W-:Y:S01]  /*55b0*/  MOV R219, R188 ;  /* 0x000000bc00db7202 */ /* 0x000fe20000000f00 */
[----:B------:R-:W-:Y:S01]  /*55c0*/  IMAD.MOV.U32 R14, RZ, RZ, R203 ;  /* 0x000000ffff0e7224 */ /* 0x000fe200078e00cb */
[----:B------:R-:W-:Y:S02]  /*55d0*/  MOV R64, R65 ;  /* 0x0000004100407202 */ /* 0x000fe40000000f00 */
[----:B------:R-:W-:Y:S02]  /*55e0*/  MOV R65, R66 ;  /* 0x0000004200417202 */ /* 0x000fe40000000f00 */
[----:B------:R-:W-:-:S02]  /*55f0*/  MOV R66, R67 ;  /* 0x0000004300427202 */ /* 0x000fc40000000f00 */
[----:B------:R-:W-:Y:S02]  /*5600*/  MOV R67, R7 ;  /* 0x0000000700437202 */ /* 0x000fe40000000f00 */
[----:B------:R-:W-:Y:S02]  /*5610*/  MOV R13, R191 ;  /* 0x000000bf000d7202 */ /* 0x000fe40000000f00 */
[----:B------:R-:W-:Y:S02]  /*5620*/  MOV R116, R134 ;  /* 0x0000008600747202 */ /* 0x000fe40000000f00 */
[----:B------:R-:W-:Y:S01]  /*5630*/  MOV R7, R219 ;  /* 0x000000db00077202 */ /* 0x000fe20000000f00 */
[----:B------:R-:W-:Y:S01]  /*5640*/  IMAD.MOV.U32 R219, RZ, RZ, R220 ;  /* 0x000000ffffdb7224 */ /* 0x000fe200078e00dc */
[----:B------:R-:W-:Y:S02]  /*5650*/  MOV R220, R14 ;  /* 0x0000000e00dc7202 */ /* 0x000fe40000000f00 */
[----:B------:R-:W-:-:S02]  /*5660*/  MOV R14, R15 ;  /* 0x0000000f000e7202 */ /* 0x000fc40000000f00 */
[----:B------:R-:W-:Y:S02]  /*5670*/  MOV R15, R13 ;  /* 0x0000000d000f7202 */ /* 0x000fe40000000f00 */
[----:B------:R-:W-:Y:S02]  /*5680*/  MOV R13, R116 ;  /* 0x00000074000d7202 */ /* 0x000fe40000000f00 */
[----:B------:R-:W4:Y:S01]  /*5690*/  LDL.LU R116, [R1+0x40] ;  /* 0x0000400001747983 */ /* 0x000f220000300800 */
[----:B------:R-:W-:-:S04]  /*56a0*/  FFMA.FTZ R6, R251, UR4, -R5 ;  /* 0x00000004fb067c23 */ /* 0x000fc80008010805 */
[----:B------:R1:W-:Y:S02]  /*56b0*/  MUFU.EX2 R134, R6 ;  /* 0x0000000600867308 */ /* 0x0003e40000000800 */
[----:B-1----:R-:W-:-:S06]  /*56c0*/  FFMA.FTZ R6, R249, UR4, -R5 ;  /* 0x00000004f9067c23 */ /* 0x002fcc0008010805 */
[----:B------:R1:W1:Y:S01]  /*56d0*/  MUFU.EX2 R201, R6 ;  /* 0x0000000600c97308 */ /* 0x0002620000000800 */
[----:B------:R-:W-:Y:S01]  /*56e0*/  MOV R122, R133 ;  /* 0x00000085007a7202 */ /* 0x000fe20000000f00 */
[----:B-1----:R-:W-:-:S06]  /*56f0*/  FFMA.FTZ R6, R243, UR4, -R5 ;  /* 0x00000004f3067c23 */ /* 0x002fcc0008010805 */
[----:B------:R1:W-:Y:S01]  /*5700*/  MUFU.EX2 R203, R6 ;  /* 0x0000000600cb7308 */ /* 0x0003e20000000800 */
[----:B------:R-:W-:Y:S01]  /*5710*/  MOV R187, R190 ;  /* 0x000000be00bb7202 */ /* 0x000fe20000000f00 */
[--C-:B------:R-:W-:Y:S01]  /*5720*/  FFMA.FTZ R26, R226, UR4, -R5.reuse ;  /* 0x00000004e21a7c23 */ /* 0x100fe20008010805 */
[----:B------:R-:W-:Y:S01]  /*5730*/  HMMA.16816.F32 R188, R8, R32, R40 ;  /* 0x0000002008bc723c */ /* 0x000fe20000001828 */
[----:B-1----:R-:W-:-:S04]  /*5740*/  FFMA.FTZ R6, R242, UR4, -R5 ;  /* 0x00000004f2067c23 */ /* 0x002fc80008010805 */
[----:B------:R1:W-:Y:S01]  /*5750*/  MUFU.EX2 R204, R6 ;  /* 0x0000000600cc7308 */ /* 0x0003e20000000800 */
[--C-:B------:R-:W-:Y:S01]  /*5760*/  FFMA.FTZ R36, R217, UR4, -R5.reuse ;  /* 0x00000004d9247c23 */ /* 0x100fe20008010805 */
[--C-:B------:R-:W-:Y:S01]  /*5770*/  FFMA.FTZ R42, R170, UR4, -R5.reuse ;  /* 0x00000004aa2a7c23 */ /* 0x100fe20008010805 */
[--C-:B------:R-:W-:Y:S01]  /*5780*/  FFMA.FTZ R41, R167, UR4, -R5.reuse ;  /* 0x00000004a7297c23 */ /* 0x100fe20008010805 */
[--C-:B------:R-:W-:Y:S01]  /*5790*/  FFMA.FTZ R117, R151, UR4, -R5.reuse ;  /* 0x0000000497757c23 */ /* 0x100fe20008010805 */
[--C-:B------:R-:W-:Y:S01]  /*57a0*/  FFMA.FTZ R118, R140, UR4, -R5.reuse ;  /* 0x000000048c767c23 */ /* 0x100fe20008010805 */
[--C-:B------:R-:W-:Y:S01]  /*57b0*/  FFMA.FTZ R119, R74, UR4, -R5.reuse ;  /* 0x000000044a777c23 */ /* 0x100fe20008010805 */
[----:B------:R-:W-:Y:S01]  /*57c0*/  FFMA.FTZ R120, R68, UR4, -R5 ;  /* 0x0000000444787c23 */ /* 0x000fe20008010805 */
[----:B-1----:R-:W-:-:S04]  /*57d0*/  FFMA.FTZ R6, R248, UR4, -R4 ;  /* 0x00000004f8067c23 */ /* 0x002fc80008010804 */
[----:B------:R1:W-:Y:S01]  /*57e0*/  MUFU.EX2 R133, R6 ;  /* 0x0000000600857308 */ /* 0x0003e20000000800 */
[----:B------:R-:W-:-:S07]  /*57f0*/  FFMA.FTZ R5, R241, UR4, -R4 ;  /* 0x00000004f1057c23 */ /* 0x000fce0008010804 */
[----:B------:R-:W-:Y:S01]  /*5800*/  MUFU.EX2 R125, R5 ;  /* 0x00000005007d7308 */ /* 0x000fe20000000800 */
[----:B-1----:R-:W-:-:S07]  /*5810*/  FFMA.FTZ R6, R247, UR4, -R4 ;  /* 0x00000004f7067c23 */ /* 0x002fce0008010804 */
[----:B------:R1:W1:Y:S02]  /*5820*/  MUFU.EX2 R127, R6 ;  /* 0x00000006007f7308 */ /* 0x0002640000000800 */
[----:B-1----:R-:W-:-:S06]  /*5830*/  FFMA.FTZ R6, R244, UR4, -R4 ;  /* 0x00000004f4067c23 */ /* 0x002fcc0008010804 */
[----:B------:R1:W1:Y:S01]  /*5840*/  MUFU.EX2 R126, R6 ;  /* 0x00000006007e7308 */ /* 0x0002620000000800 */
[--C-:B------:R-:W-:Y:S01]  /*5850*/  FFMA.FTZ R40, R224, UR4, -R4.reuse ;  /* 0x00000004e0287c23 */ /* 0x100fe20008010804 */
[--C-:B------:R-:W-:Y:S01]  /*5860*/  FFMA.FTZ R39, R213, UR4, -R4.reuse ;  /* 0x00000004d5277c23 */ /* 0x100fe20008010804 */
[----:B------:R-:W-:Y:S01]  /*5870*/  FFMA.FTZ R122, R122, UR4, -R4 ;  /* 0x000000047a7a7c23 */ /* 0x000fe20008010804 */
[----:B------:R-:W-:Y:S02]  /*5880*/  MOV R151, R7 ;  /* 0x0000000700977202 */ /* 0x000fe40000000f00 */
[----:B------:R-:W-:Y:S02]  /*5890*/  F2FP.F16.F32.PACK_AB R4, R201, R134 ;  /* 0x00000086c904723e */ /* 0x000fe400000000ff */
[----:B------:R-:W-:Y:S01]  /*58a0*/  F2FP.F16.F32.PACK_AB R5, R127, R133 ;  /* 0x000000857f05723e */ /* 0x000fe200000000ff */
[----:B------:R-:W-:Y:S01]  /*58b0*/  HMMA.16816.F32 R176, R8, R18, R44 ;  /* 0x0000001208b0723c */ /* 0x000fe2000000182c */
[--C-:B------:R-:W-:Y:S01]  /*58c0*/  FFMA.FTZ R9, R168, UR4, -R3.reuse ;  /* 0x00000004a8097c23 */ /* 0x100fe20008010803 */
[----:B------:R-:W-:Y:S01]  /*58d0*/  FFMA.FTZ R43, R141, UR4, -R3 ;  /* 0x000000048d2b7c23 */ /* 0x000fe20008010803 */
[----:B-1----:R-:W-:-:S02]  /*58e0*/  F2FP.F16.F32.PACK_AB R6, R204, R203 ;  /* 0x000000cbcc06723e */ /* 0x002fc400000000ff */
[----:B------:R-:W-:Y:S01]  /*58f0*/  F2FP.F16.F32.PACK_AB R7, R125, R126 ;  /* 0x0000007e7d07723e */ /* 0x000fe200000000ff */
[----:B------:R-:W-:Y:S01]  /*5900*/  FFMA.FTZ R68, R132, UR4, -R3 ;  /* 0x0000000484447c23 */ /* 0x000fe20008010803 */
        /* <DEDUP_REMOVED lines=8> */
[----:B------:R-:W-:Y:S01]  /*5990*/  MOV R217, R60 ;  /* 0x0000003c00d97202 */ /* 0x000fe20000000f00 */
[C---:B------:R-:W-:Y:S01]  /*59a0*/  HMMA.16816.F32 R56, R4.reuse, R30, R100 ;  /* 0x0000001e0438723c */ /* 0x040fe20000001864 */
[----:B------:R-:W-:Y:S02]  /*59b0*/  MOV R226, R61 ;  /* 0x0000003d00e27202 */ /* 0x000fe40000000f00 */
[----:B------:R-:W-:Y:S02]  /*59c0*/  MOV R248, R62 ;  /* 0x0000003e00f87202 */ /* 0x000fe40000000f00 */
[----:B------:R-:W-:Y:S02]  /*59d0*/  MOV R242, R63 ;  /* 0x0000003f00f27202 */ /* 0x000fe40000000f00 */
[----:B------:R-:W-:Y:S01]  /*59e0*/  MOV R141, R219 ;  /* 0x000000db008d7202 */ /* 0x000fe20000000f00 */
[----:B------:R-:W-:Y:S01]  /*59f0*/  HMMA.16816.F32 R60, R4, R28, R92 ;  /* 0x0000001c043c723c */ /* 0x000fe2000000185c */
[----:B------:R-:W-:-:S02]  /*5a00*/  MOV R220, R14 ;  /* 0x0000000e00dc7202 */ /* 0x000fc40000000f00 */
[----:B------:R-:W-:-:S05]  /*5a10*/  MOV R219, R13 ;  /* 0x0000000d00db7202 */ /* 0x000fca0000000f00 */
[----:B------:R-:W-:Y:S01]  /*5a20*/  HMMA.16816.F32 R44, R4, R20, R104 ;  /* 0x00000014042c723c */ /* 0x000fe20000001868 */
[----:B------:R-:W-:-:S07]  /*5a30*/  FFMA.FTZ R73, R73, UR4, -R3 ;  /* 0x0000000449497c23 */ /* 0x000fce0008010803 */
[----:B------:R-:W-:Y:S01]  /*5a40*/  HMMA.16816.F32 R28, R4, R22, R96 ;  /* 0x00000016041c723c */ /* 0x000fe20000001860 */
[----:B------:R-:W1:Y:S01]  /*5a50*/  LDSM.16.MT88.4 R20, [R148+0xb000] ;  /* 0x00b000009414783b */ /* 0x000e620000004200 */
[----:B------:R-:W-:Y:S01]  /*5a60*/  IMAD.MOV.U32 R243, RZ, RZ, R64 ;  /* 0x000000fffff37224 */ /* 0x000fe200078e0040 */
[----:B------:R-:W-:Y:S02]  /*5a70*/  MOV R249, R65 ;  /* 0x0000004100f97202 */ /* 0x000fe40000000f00 */
[----:B------:R-:W-:Y:S02]  /*5a80*/  MOV R251, R66 ;  /* 0x0000004200fb7202 */ /* 0x000fe40000000f00 */
[----:B------:R-:W-:Y:S01]  /*5a90*/  MOV R168, R69 ;  /* 0x0000004500a87202 */ /* 0x000fe20000000f00 */
[--C-:B------:R-:W-:Y:S01]  /*5aa0*/  FFMA.FTZ R24, R166, UR4, -R0.reuse ;  /* 0x00000004a6187c23 */ /* 0x100fe20008010800 */
[--C-:B------:R-:W-:Y:S01]  /*5ab0*/  FFMA.FTZ R25, R165, UR4, -R0.reuse ;  /* 0x00000004a5197c23 */ /* 0x100fe20008010800 */
[--C-:B------:R-:W-:Y:S01]  /*5ac0*/  FFMA.FTZ R74, R149, UR4, -R0.reuse ;  /* 0x00000004954a7c23 */ /* 0x100fe20008010800 */
[----:B------:R-:W-:Y:S01]  /*5ad0*/  FFMA.FTZ R75, R75, UR4, -R0 ;  /* 0x000000044b4b7c23 */ /* 0x000fe20008010800 */
[----:B------:R-:W-:Y:S01]  /*5ae0*/  MOV R167, R70 ;  /* 0x0000004600a77202 */ /* 0x000fe20000000f00 */
[--C-:B--2---:R-:W-:Y:S01]  /*5af0*/  FFMA.FTZ R27, R150, UR4, -R3.reuse ;  /* 0x00000004961b7c23 */ /* 0x104fe20008010803 */
[--C-:B---3--:R-:W-:Y:S01]  /*5b00*/  FFMA.FTZ R11, R207, UR4, -R3.reuse ;  /* 0x00000004cf0b7c23 */ /* 0x108fe20008010803 */
[----:B------:R-:W-:Y:S01]  /*5b10*/  MOV R207, R51 ;  /* 0x0000003300cf7202 */ /* 0x000fe20000000f00 */
[----:B----4-:R-:W-:Y:S01]  /*5b20*/  FFMA.FTZ R10, R169, UR4, -R3 ;  /* 0x00000004a90a7c23 */ /* 0x010fe20008010803 */
[----:B------:R-:W-:-:S02]  /*5b30*/  IMAD.MOV.U32 R169, RZ, RZ, R52 ;  /* 0x000000ffffa97224 */ /* 0x000fc400078e0034 */
[----:B------:R-:W-:Y:S01]  /*5b40*/  FFMA.FTZ R12, R212, UR4, -R3 ;  /* 0x00000004d40c7c23 */ /* 0x000fe20008010803 */
[--C-:B------:R-:W-:Y:S01]  /*5b50*/  FFMA.FTZ R8, R202, UR4, -R0.reuse ;  /* 0x00000004ca087c23 */ /* 0x100fe20008010800 */
[C---:B------:R-:W-:Y:S01]  /*5b60*/  HMMA.16816.F32 R48, R4.reuse, R16, R88 ;  /* 0x000000100430723c */ /* 0x040fe20000001858 */
[----:B------:R-:W-:Y:S01]  /*5b70*/  MOV R150, R15 ;  /* 0x0000000f00967202 */ /* 0x000fe20000000f00 */
[----:B------:R2:W-:Y:S06]  /*5b80*/  MUFU.EX2 R92, R12 ;  /* 0x0000000c005c7308 */ /* 0x0005ec0000000800 */
[----:B------:R-:W-:Y:S01]  /*5b90*/  HMMA.16816.F32 R52, R4, R18, R84 ;  /* 0x000000120434723c */ /* 0x000fe20000001854 */
[----:B------:R-:W-:Y:S01]  /*5ba0*/  LDSM.16.MT88.4 R16, [R130+0xb000] ;  /* 0x00b000008210783b */ /* 0x000fe20000004200 */
[----:B------:R-:W-:Y:S01]  /*5bb0*/  MUFU.EX2 R93, R11 ;  /* 0x0000000b005d7308 */ /* 0x000fe20000000800 */
[----:B------:R-:W-:-:S07]  /*5bc0*/  FFMA.FTZ R3, R192, UR4, -R0 ;  /* 0x00000004c0037c23 */ /* 0x000fce0008010800 */
[----:B------:R-:W-:Y:S01]  /*5bd0*/  MUFU.EX2 R94, R10 ;  /* 0x0000000a005e7308 */ /* 0x000fe20000000800 */
[----:B--2---:R-:W2:Y:S07]  /*5be0*/  LDSM.16.MT88.4 R12, [R164+0xb000] ;  /* 0x00b00000a40c783b */ /* 0x004eae0000004200 */
[----:B------:R-:W3:Y:S08]  /*5bf0*/  MUFU.EX2 R88, R9 ;  /* 0x0000000900587308 */ /* 0x000ef00000000800 */
[----:B------:R4:W-:Y:S01]  /*5c00*/  MUFU.EX2 R84, R8 ;  /* 0x0000000800547308 */ /* 0x0009e20000000800 */
[----:B------:R-:W-:-:S02]  /*5c10*/  MOV R212, R67 ;  /* 0x0000004300d47202 */ /* 0x000fc40000000f00 */
[C---:B------:R-:W-:Y:S01]  /*5c20*/  HMMA.16816.F32 R64, R4.reuse, R32, R80 ;  /* 0x000000200440723c */ /* 0x040fe20000001850 */
[----:B------:R-:W-:Y:S01]  /*5c30*/  FFMA.FTZ R116, R116, UR4, -R0 ;  /* 0x0000000474747c23 */ /* 0x000fe20008010800 */
[----:B------:R-:W-:Y:S01]  /*5c40*/  FADD.FTZ R0, R250, R2 ;  /* 0x00000002fa007221 */ /* 0x000fe20000010000 */
[----:B------:R-:W-:Y:S01]  /*5c50*/  MOV R95, R140 ;  /* 0x0000008c005f7202 */ /* 0x000fe20000000f00 */
[----:B------:R1:W5:Y:S04]  /*5c60*/  LDL.LU R2, [R1+0xfc] ;  /* 0x0000fc0001027983 */ /* 0x0003680000300800 */
[----:B----4-:R-:W4:Y:S01]  /*5c70*/  LDSM.16.MT88.4 R8, [R180+0xb000] ;  /* 0x00b00000b408783b */ /* 0x010f220000004200 */
[----:B------:R3:W-:Y:S01]  /*5c80*/  MUFU.EX2 R83, R3 ;  /* 0x0000000300537308 */ /* 0x0007e20000000800 */
[----:B------:R-:W-:Y:S07]  /*5c90*/  HMMA.16816.F32 R32, R4, R34, R76 ;  /* 0x000000220420723c */ /* 0x000fee000000184c */
[----:B------:R-:W-:Y:S01]  /*5ca0*/  MUFU.EX2 R81, R24 ;  /* 0x0000001800517308 */ /* 0x000fe20000000800 */
[----:B------:R1:W5:Y:S01]  /*5cb0*/  LDL.LU R250, [R1+0xf8] ;  /* 0x0000f80001fa7983 */ /* 0x0003620000300800 */
[----:B---3--:R-:W-:Y:S01]  /*5cc0*/  FADD.FTZ R3, R141, R132 ;  /* 0x000000848d037221 */ /* 0x008fe20000010000 */
[----:B------:R-:W-:Y:S01]  /*5cd0*/  IMAD.MOV.U32 R141, RZ, RZ, R150 ;  /* 0x000000ffff8d7224 */ /* 0x000fe200078e0096 */
[----:B------:R-:W-:-:S04]  /*5ce0*/  MOV R150, R168 ;  /* 0x000000a800967202 */ /* 0x000fc80000000f00 */
[----:B------:R3:W2:Y:S01]  /*5cf0*/  MUFU.EX2 R82, R25 ;  /* 0x0000001900527308 */ /* 0x0006a20000000800 */
[----:B------:R-:W-:Y:S01]  /*5d00*/  MOV R168, R169 ;  /* 0x000000a900a87202 */ /* 0x000fe20000000f00 */
[----:B------:R-:W-:Y:S01]  /*5d10*/  FADD.FTZ R0, R141, R0 ;  /* 0x000000008d007221 */ /* 0x000fe20000010000 */
[----:B------:R-:W-:Y:S01]  /*5d20*/  MOV R169, R207 ;  /* 0x000000cf00a97202 */ /* 0x000fe20000000f00 */
[----:B------:R-:W-:Y:S01]  /*5d30*/  FADD.FTZ R5, R200, R72 ;  /* 0x00000048c8057221 */ /* 0x000fe20000010000 */
[----:B------:R-:W-:-:S03]  /*5d40*/  MOV R207, R214 ;  /* 0x000000d600cf7202 */ /* 0x000fc60000000f00 */
[----:B------:R1:W-:Y:S01]  /*5d50*/  MUFU.EX2 R80, R26 ;  /* 0x0000001a00507308 */ /* 0x0003e20000000800 */
[----:B------:R-:W-:Y:S01]  /*5d60*/  MOV R214, R218 ;  /* 0x000000da00d67202 */ /* 0x000fe20000000f00 */
[----:B------:R-:W-:Y:S01]  /*5d70*/  IMAD.MOV.U32 R218, RZ, RZ, R238 ;  /* 0x000000ffffda7224 */ /* 0x000fe200078e00ee */
[----:B------:R-:W-:Y:S01]  /*5d80*/  MOV R141, R150 ;  /* 0x00000096008d7202 */ /* 0x000fe20000000f00 */
[----:B------:R-:W-:Y:S01]  /*5d90*/  FADD.FTZ R4, R152, R142 ;  /* 0x0000008e98047221 */ /* 0x000fe20000010000 */
[----:B------:R-:W-:Y:S01]  /*5da0*/  MOV R150, R168 ;  /* 0x000000a800967202 */ /* 0x000fe20000000f00 */
[----:B------:R1:W5:Y:S01]  /*5db0*/  LDL.LU R69, [R1+0xf4] ;  /* 0x0000f40001457983 */ /* 0x0003620000300800 */
[----:B------:R-:W-:Y:S02]  /*5dc0*/  MOV R168, R169 ;  /* 0x000000a900a87202 */ /* 0x000fe40000000f00 */
[----:B------:R-:W-:Y:S01]  /*5dd0*/  MOV R169, R207 ;  /* 0x000000cf00a97202 */ /* 0x000fe20000000f00 */
[----:B------:R-:W-:-:S02]  /*5de0*/  IMAD.MOV.U32 R207, RZ, RZ, R214 ;  /* 0x000000ffffcf7224 */ /* 0x000fc400078e00d6 */
[----:B---3--:R-:W-:Y:S01]  /*5df0*/  FADD.FTZ R25, R141, R3 ;  /* 0x000000038d197221 */ /* 0x008fe20000010000 */
[----:B------:R-:W-:Y:S01]  /*5e00*/  MOV R214, R218 ;  /* 0x000000da00d67202 */ /* 0x000fe20000000f00 */
[----:B------:R-:W-:Y:S01]  /*5e10*/  MUFU.EX2 R78, R42 ;  /* 0x0000002a004e7308 */ /* 0x000fe20000000800 */
[----:B------:R-:W-:-:S07]  /*5e20*/  MOV R141, R150 ;  /* 0x00000096008d7202 */ /* 0x000fce0000000f00 */
[----:B------:R-:W-:Y:S01]  /*5e30*/  MUFU.EX2 R77, R41 ;  /* 0x00000029004d7308 */ /* 0x000fe20000000800 */
[----:B------:R-:W-:-:S07]  /*5e40*/  MOV R150, R168 ;  /* 0x000000a800967202 */ /* 0x000fce0000000f00 */
[----:B------:R-:W-:Y:S01]  /*5e50*/  MUFU.EX2 R76, R40 ;  /* 0x00000028004c7308 */ /* 0x000fe20000000800 */
[----:B------:R-:W-:Y:S01]  /*5e60*/  MOV R168, R169 ;  /* 0x000000a900a87202 */ /* 0x000fe20000000f00 */
[----:B------:R-:W-:Y:S01]  /*5e70*/  IMAD.MOV.U32 R169, RZ, RZ, R207 ;  /* 0x000000ffffa97224 */ /* 0x000fe200078e00cf */
[----:B------:R-:W-:Y:S01]  /*5e80*/  MOV R207, R214 ;  /* 0x000000d600cf7202 */ /* 0x000fe20000000f00 */
[----:B------:R-:W-:-:S04]  /*5e90*/  FADD.FTZ R25, R141, R25 ;  /* 0x000000198d197221 */ /* 0x000fc80000010000 */
[----:B------:R-:W3:Y:S01]  /*5ea0*/  MUFU.EX2 R79, R36 ;  /* 0x00000024004f7308 */ /* 0x000ee20000000800 */
[----:B------:R-:W-:Y:S01]  /*5eb0*/  MOV R141, R150 ;  /* 0x00000096008d7202 */ /* 0x000fe20000000f00 */
[----:B-1----:R-:W-:Y:S01]  /*5ec0*/  FADD.FTZ R26, R129, R5 ;  /* 0x00000005811a7221 */ /* 0x002fe20000010000 */
[----:B------:R-:W-:Y:S01]  /*5ed0*/  FADD.FTZ R24, R143, R4 ;  /* 0x000000048f187221 */ /* 0x000fe20000010000 */
[----:B------:R-:W-:Y:S02]  /*5ee0*/  F2FP.F16.F32.PACK_AB R6, R88, R94 ;  /* 0x0000005e5806723e */ /* 0x000fe400000000ff */
[----:B--2---:R-:W-:Y:S01]  /*5ef0*/  F2FP.F16.F32.PACK_AB R7, R82, R81 ;  /* 0x000000515207723e */ /* 0x004fe200000000ff */
[----:B------:R-:W-:Y:S01]  /*5f00*/  FADD.FTZ R0, R128, R0 ;  /* 0x0000000080007221 */ /* 0x000fe20000010000 */
[----:B------:R-:W1:Y:S01]  /*5f10*/  MUFU.EX2 R42, R39 ;  /* 0x00000027002a7308 */ /* 0x000e620000000800 */
[----:B------:R-:W-:Y:S01]  /*5f20*/  MOV R150, R168 ;  /* 0x000000a800967202 */ /* 0x000fe20000000f00 */
[----:B------:R2:W5:Y:S06]  /*5f30*/  LDL.LU R70, [R1+0xf0] ;  /* 0x0000f00001467983 */ /* 0x00056c0000300800 */
[----:B------:R-:W-:Y:S01]  /*5f40*/  MUFU.EX2 R41, R38 ;  /* 0x0000002600297308 */ /* 0x000fe20000000800 */
[----:B------:R-:W-:-:S07]  /*5f50*/  MOV R168, R169 ;  /* 0x000000a900a87202 */ /* 0x000fce0000000f00 */
[----:B------:R3:W2:Y:S01]  /*5f60*/  MUFU.EX2 R40, R37 ;  /* 0x0000002500287308 */ /* 0x0006a20000000800 */
[----:B------:R-:W-:Y:S01]  /*5f70*/  IMAD.MOV.U32 R169, RZ, RZ, R207 ;  /* 0x000000ffffa97224 */ /* 0x000fe200078e00cf */
[----:B------:R-:W-:Y:S01]  /*5f80*/  F2FP.F16.F32.PACK_AB R4, R93, R92 ;  /* 0x0000005c5d04723e */ /* 0x000fe200000000ff */
[----:B------:R-:W-:Y:S01]  /*5f90*/  FADD.FTZ R26, R141, R26 ;  /* 0x0000001a8d1a7221 */ /* 0x000fe20000010000 */
[----:B------:R-:W-:Y:S01]  /*5fa0*/  F2FP.F16.F32.PACK_AB R5, R83, R84 ;  /* 0x000000545305723e */ /* 0x000fe200000000ff */
[----:B------:R-:W-:Y:S01]  /*5fb0*/  FADD.FTZ R3, R171, R24 ;  /* 0x00000018ab037221 */ /* 0x000fe20000010000 */
[----:B------:R-:W-:Y:S01]  /*5fc0*/  MOV R207, R212 ;  /* 0x000000d400cf7202 */ /* 0x000fe20000000f00 */
[----:B------:R-:W-:Y:S01]  /*5fd0*/  FADD.FTZ R0, R108, R0 ;  /* 0x000000006c007221 */ /* 0x000fe20000010000 */
[----:B------:R-:W-:Y:S01]  /*5fe0*/  MOV R212, R151 ;  /* 0x0000009700d47202 */ /* 0x000fe20000000f00 */
[----:B------:R-:W2:Y:S01]  /*5ff0*/  MUFU.EX2 R117, R117 ;  /* 0x0000007500757308 */ /* 0x000ea20000000800 */
[----:B------:R-:W-:Y:S01]  /*6000*/  MOV R141, R150 ;  /* 0x00000096008d7202 */ /* 0x000fe20000000f00 */
[----:B------:R-:W-:Y:S01]  /*6010*/  IMAD.MOV.U32 R150, RZ, RZ, R168 ;  /* 0x000000ffff967224 */ /* 0x000fe200078e00a8 */
[----:B------:R-:W-:Y:S01]  /*6020*/  MOV R151, R167 ;  /* 0x000000a700977202 */ /* 0x000fe20000000f00 */
[----:B------:R1:W5:Y:S01]  /*6030*/  LDL.LU R72, [R1+0xec] ;  /* 0x0000ec0001487983 */ /* 0x0003620000300800 */
[----:B------:R-:W-:-:S02]  /*6040*/  MOV R167, R109 ;  /* 0x0000006d00a77202 */ /* 0x000fc40000000f00 */
[----:B------:R-:W-:Y:S01]  /*6050*/  MOV R168, R169 ;  /* 0x000000a900a87202 */ /* 0x000fe20000000f00 */
[----:B------:R-:W-:Y:S01]  /*6060*/  HMMA.16816.F32 R136, R4, R20, R136 ;  /* 0x000000140488723c */ /* 0x000fe20000001888 */
[----:B------:R-:W-:Y:S01]  /*6070*/  MOV R169, R207 ;  /* 0x000000cf00a97202 */ /* 0x000fe20000000f00 */
[----:B------:R-:W-:Y:S01]  /*6080*/  FADD.FTZ R3, R153, R3 ;  /* 0x0000000399037221 */ /* 0x000fe20000010000 */
[----:B------:R-:W-:-:S05]  /*6090*/  MOV R207, R212 ;  /* 0x000000d400cf7202 */ /* 0x000fca0000000f00 */
[----:B------:R-:W-:Y:S01]  /*60a0*/  HMMA.16816.F32 R144, R4, R22, R144 ;  /* 0x000000160490723c */ /* 0x000fe20000001890 */
[----:B------:R-:W-:Y:S01]  /*60b0*/  MOV R212, R151 ;  /* 0x0000009700d47202 */ /* 0x000fe20000000f00 */
[----:B------:R-:W-:Y:S01]  /*60c0*/  FADD.FTZ R25, R141, R25 ;  /* 0x000000198d197221 */ /* 0x000fe20000010000 */
[----:B------:R-:W-:Y:S01]  /*60d0*/  MOV R151, R167 ;  /* 0x000000a700977202 */ /* 0x000fe20000000f00 */
[----:B------:R-:W-:-:S04]  /*60e0*/  IMAD.MOV.U32 R167, RZ, RZ, R183 ;  /* 0x000000ffffa77224 */ /* 0x000fc800078e00b7 */
[----:B------:R-:W-:Y:S01]  /*60f0*/  HMMA.16816.F32 R156, R4, R12, R156 ;  /* 0x0000000c049c723c */ /* 0x000fe2000000189c */
[----:B------:R-:W-:-:S07]  /*6100*/  MOV R183, R182 ;  /* 0x000000b600b77202 */ /* 0x000fce0000000f00 */
[----:B------:R-:W-:Y:S01]  /*6110*/  HMMA.16816.F32 R160, R4, R14, R160 ;  /* 0x0000000e04a0723c */ /* 0x000fe200000018a0 */
[----:B------:R-:W-:-:S07]  /*6120*/  MOV R192, R169 ;  /* 0x000000a900c07202 */ /* 0x000fce0000000f00 */
[----:B----4-:R-:W-:Y:S01]  /*6130*/  HMMA.16816.F32 R172, R4, R8, R172 ;  /* 0x0000000804ac723c */ /* 0x010fe200000018ac */
[----:B------:R-:W-:-:S07]  /*6140*/  MOV R182, R239 ;  /* 0x000000ef00b67202 */ /* 0x000fce0000000f00 */
[----:B------:R-:W-:Y:S01]  /*6150*/  HMMA.16816.F32 R176, R4, R10, R176 ;  /* 0x0000000a04b0723c */ /* 0x000fe200000018b0 */
[----:B------:R-:W-:-:S07]  /*6160*/  MOV R202, R207 ;  /* 0x000000cf00ca7202 */ /* 0x000fce0000000f00 */
[----:B------:R-:W-:Y:S01]  /*6170*/  HMMA.16816.F32 R188, R4, R16, R188 ;  /* 0x0000001004bc723c */ /* 0x000fe200000018bc */
[----:B------:R-:W-:-:S07]  /*6180*/  MOV R141, R167 ;  /* 0x000000a7008d7202 */ /* 0x000fce0000000f00 */
[----:B---3--:R-:W-:Y:S01]  /*6190*/  HMMA.16816.F32 R36, R4, R18, R112 ;  /* 0x000000120424723c */ /* 0x008fe20000001870 */
[----:B------:R-:W-:Y:S01]  /*61a0*/  F2FP.F16.F32.PACK_AB R4, R79, R80 ;  /* 0x000000504f04723e */ /* 0x000fe200000000ff */
[----:B------:R-:W-:Y:S01]  /*61b0*/  FADD.FTZ R26, R150, R26 ;  /* 0x0000001a961a7221 */ /* 0x000fe20000010000 */
[----:B-1----:R-:W-:Y:S01]  /*61c0*/  F2FP.F16.F32.PACK_AB R5, R42, R76 ;  /* 0x0000004c2a05723e */ /* 0x002fe200000000ff */
[----:B------:R-:W-:Y:S01]  /*61d0*/  FADD.FTZ R24, R168, R0 ;  /* 0x00000000a8187221 */ /* 0x000fe20000010000 */
[----:B------:R-:W-:Y:S01]  /*61e0*/  F2FP.F16.F32.PACK_AB R6, R77, R78 ;  /* 0x0000004e4d06723e */ /* 0x000fe200000000ff */
[----:B------:R-:W-:Y:S01]  /*61f0*/  IMAD.MOV.U32 R132, RZ, RZ, R151 ;  /* 0x000000ffff847224 */ /* 0x000fe200078e0097 */
[----:B--2---:R-:W-:Y:S01]  /*6200*/  F2FP.F16.F32.PACK_AB R7, R40, R41 ;  /* 0x000000292807723e */ /* 0x004fe200000000ff */
[----:B------:R-:W-:Y:S01]  /*6210*/  MUFU.EX2 R74, R74 ;  /* 0x0000004a004a7308 */ /* 0x000fe20000000800 */
[----:B------:R-:W-:Y:S01]  /*6220*/  MOV R169, R182 ;  /* 0x000000b600a97202 */ /* 0x000fe20000000f00 */
[----:B------:R-:W-:Y:S01]  /*6230*/  FADD.FTZ R0, R132, R26 ;  /* 0x0000001a84007221 */ /* 0x000fe20000010000 */
[----:B------:R-:W-:Y:S01]  /*6240*/  MOV R168, R183 ;  /* 0x000000b700a87202 */ /* 0x000fe20000000f00 */
[----:B------:R-:W1:Y:S02]  /*6250*/  LDSM.16.MT88.4 R148, [R148+0xb800] ;  /* 0x00b800009494783b */ /* 0x000e640000004200 */
[C---:B------:R-:W-:Y:S01]  /*6260*/  HMMA.16816.F32 R48, R4.reuse, R8, R48 ;  /* 0x000000080430723c */ /* 0x040fe20000001830 */
        /* <DEDUP_REMOVED lines=12> */
[C---:B------:R-:W-:Y:S01]  /*6330*/  HMMA.16816.F32 R60, R4.reuse, R20, R60 ;  /* 0x00000014043c723c */ /* 0x040fe2000000183c */
[----:B------:R-:W-:Y:S01]  /*6340*/  MOV R238, R135 ;  /* 0x0000008700ee7202 */ /* 0x000fe20000000f00 */
[----:B------:R-:W-:Y:S01]  /*6350*/  MUFU.EX2 R27, R27 ;  /* 0x0000001b001b7308 */ /* 0x000fe20000000800 */
[----:B------:R-:W-:Y:S01]  /*6360*/  MOV R213, R244 ;  /* 0x000000f400d57202 */ /* 0x000fe20000000f00 */
[----:B------:R-:W2:Y:S01]  /*6370*/  LDSM.16.MT88.4 R164, [R164+0xb800] ;  /* 0x00b80000a4a4783b */ /* 0x000ea20000004200 */
[----:B------:R-:W-:Y:S01]  /*6380*/  MOV R241, R219 ;  /* 0x000000db00f17202 */ /* 0x000fe20000000f00 */
[----:B------:R-:W-:Y:S01]  /*6390*/  FADD.FTZ R3, R207, R3 ;  /* 0x00000003cf037221 */ /* 0x000fe20000010000 */
[----:B------:R-:W-:Y:S01]  /*63a0*/  MOV R244, R214 ;  /* 0x000000d600f47202 */ /* 0x000fe20000000f00 */
[C---:B------:R-:W-:Y:S01]  /*63b0*/  HMMA.16816.F32 R56, R4.reuse, R22, R56 ;  /* 0x000000160438723c */ /* 0x040fe20000001838 */
[----:B------:R-:W-:Y:S01]  /*63c0*/  MOV R224, R238 ;  /* 0x000000ee00e07202 */ /* 0x000fe20000000f00 */
[----:B------:R-:W-:Y:S01]  /*63d0*/  FADD.FTZ R0, R212, R0 ;  /* 0x00000000d4007221 */ /* 0x000fe20000010000 */
[----:B------:R-:W-:Y:S01]  /*63e0*/  MOV R102, R241 ;  /* 0x000000f100667202 */ /* 0x000fe20000000f00 */
[----:B------:R-:W-:Y:S01]  /*63f0*/  MUFU.EX2 R118, R118 ;  /* 0x0000007600767308 */ /* 0x000fe20000000800 */
[----:B------:R-:W-:Y:S01]  /*6400*/  MOV R218, R131 ;  /* 0x0000008300da7202 */ /* 0x000fe20000000f00 */
[----:B------:R3:W5:Y:S02]  /*6410*/  LDL.LU R200, [R1+0xe8] ;  /* 0x0000e80001c87983 */ /* 0x0007640000300800 */
[----:B------:R-:W-:Y:S01]  /*6420*/  HMMA.16816.F32 R44, R4, R12, R44 ;  /* 0x0000000c042c723c */ /* 0x000fe2000000182c */
[----:B------:R-:W-:-:S07]  /*6430*/  IMAD.MOV.U32 R103, RZ, RZ, R244 ;  /* 0x000000ffff677224 */ /* 0x000fce00078e00f4 */
[C---:B------:R-:W-:Y:S01]  /*6440*/  HMMA.16816.F32 R28, R4.reuse, R14, R28 ;  /* 0x0000000e041c723c */ /* 0x040fe2000000181c */
[----:B------:R-:W-:Y:S01]  /*6450*/  MOV R202, R247 ;  /* 0x000000f700ca7202 */ /* 0x000fe20000000f00 */
[----:B------:R-:W-:Y:S06]  /*6460*/  MUFU.EX2 R43, R43 ;  /* 0x0000002b002b7308 */ /* 0x000fec0000000800 */
[C---:B------:R-:W-:Y:S08]  /*6470*/  HMMA.16816.F32 R52, R4.reuse, R10, R52 ;  /* 0x0000000a0434723c */ /* 0x040ff00000001834 */
[C---:B------:R-:W-:Y:S08]  /*6480*/  HMMA.16816.F32 R64, R4.reuse, R16, R64 ;  /* 0x000000100440723c */ /* 0x040ff00000001840 */
[----:B------:R-:W-:Y:S01]  /*6490*/  HMMA.16816.F32 R32, R4, R18, R32 ;  /* 0x000000120420723c */ /* 0x000fe20000001820 */
[----:B------:R-:W-:Y:S01]  /*64a0*/  FADD.FTZ R4, R169, R8 ;  /* 0x00000008a9047221 */ /* 0x000fe20000010000 */
[----:B------:R-:W-:Y:S01]  /*64b0*/  FADD.FTZ R5, R213, R9 ;  /* 0x00000009d5057221 */ /* 0x000fe20000010000 */
[----:B------:R-:W-:Y:S01]  /*64c0*/  FADD.FTZ R6, R185, R3 ;  /* 0x00000003b9067221 */ /* 0x000fe20000010000 */
[----:B------:R-:W-:Y:S01]  /*64d0*/  MOV R132, R170 ;  /* 0x000000aa00847202 */ /* 0x000fe20000000f00 */
        /* <DEDUP_REMOVED lines=86> */
[----:B------:R-:W-:Y:S01]  /*6a40*/  FADD.FTZ R5, R79, R5 ;  /* 0x000000054f057221 */ /* 0x000fe20000010000 */
[----:B------:R-:W-:Y:S01]  /*6a50*/  FADD.FTZ R4, R42, R4 ;  /* 0x000000042a047221 */ /* 0x000fe20000010000 */
[----:B------:R-:W3:Y:S01]  /*6a60*/  LDSM.16.MT88.4 R180, [R180+0xb800] ;  /* 0x00b80000b4b4783b */ /* 0x000ee20000004200 */
[----:B------:R-:W1:Y:S01]  /*6a70*/  MUFU.EX2 R11, R122 ;  /* 0x0000007a000b7308 */ /* 0x000e620000000800 */
[----:B------:R-:W-:Y:S01]  /*6a80*/  FADD.FTZ R0, R83, R0 ;  /* 0x0000000053007221 */ /* 0x000fe20000010000 */
[----:B------:R-:W-:Y:S01]  /*6a90*/  FADD.FTZ R3, R93, R3 ;  /* 0x000000035d037221 */ /* 0x000fe20000010000 */
[----:B------:R-:W-:Y:S01]  /*6aa0*/  FADD.FTZ R5, R78, R5 ;  /* 0x000000054e057221 */ /* 0x000fe20000010000 */
[----:B------:R-:W-:-:S04]  /*6ab0*/  FADD.FTZ R4, R41, R4 ;  /* 0x0000000429047221 */ /* 0x000fc80000010000 */
[----:B------:R-:W2:Y:S01]  /*6ac0*/  MUFU.EX2 R22, R75 ;  /* 0x0000004b00167308 */ /* 0x000ea20000000800 */
[----:B------:R-:W-:Y:S01]  /*6ad0*/  FADD.FTZ R0, R81, R0 ;  /* 0x0000000051007221 */ /* 0x000fe20000010000 */
[----:B------:R-:W-:Y:S01]  /*6ae0*/  FADD.FTZ R3, R94, R3 ;  /* 0x000000035e037221 */ /* 0x000fe20000010000 */
[----:B------:R-:W3:Y:S05]  /*6af0*/  LDSM.16.MT88.4 R12, [R130+0xb800] ;  /* 0x00b80000820c783b */ /* 0x000eea0000004200 */
[----:B------:R-:W2:Y:S01]  /*6b00*/  MUFU.EX2 R119, R119 ;  /* 0x0000007700777308 */ /* 0x000ea20000000800 */
[----:B------:R-:W-:Y:S01]  /*6b10*/  FADD.FTZ R5, R77, R5 ;  /* 0x000000054d057221 */ /* 0x000fe20000010000 */
[----:B------:R-:W-:Y:S01]  /*6b20*/  FADD.FTZ R4, R40, R4 ;  /* 0x0000000428047221 */ /* 0x000fe20000010000 */
[----:B------:R1:W5:Y:S05]  /*6b30*/  LDL.LU R135, [R1+0xe4] ;  /* 0x0000e40001877983 */ /* 0x00036a0000300800 */
[----:B------:R-:W2:Y:S01]  /*6b40*/  MUFU.EX2 R16, R123 ;  /* 0x0000007b00107308 */ /* 0x000ea20000000800 */
[----:B------:R-:W-:Y:S01]  /*6b50*/  FADD.FTZ R0, R82, R0 ;  /* 0x0000000052007221 */ /* 0x000fe20000010000 */
[----:B------:R-:W-:-:S06]  /*6b60*/  FADD.FTZ R3, R88, R3 ;  /* 0x0000000358037221 */ /* 0x000fcc0000010000 */
[----:B------:R-:W3:Y:S01]  /*6b70*/  MUFU.EX2 R21, R111 ;  /* 0x0000006f00157308 */ /* 0x000ee20000000800 */
[----:B------:R-:W-:-:S07]  /*6b80*/  FADD.FTZ R5, R117, R5 ;  /* 0x0000000575057221 */ /* 0x000fce0000010000 */
[----:B------:R-:W3:Y:S01]  /*6b90*/  MUFU.EX2 R68, R68 ;  /* 0x0000004400447308 */ /* 0x000ee20000000800 */
[----:B----4-:R-:W-:-:S07]  /*6ba0*/  FADD.FTZ R4, R10, R4 ;  /* 0x000000040a047221 */ /* 0x010fce0000010000 */
[----:B------:R-:W4:Y:S01]  /*6bb0*/  MUFU.EX2 R120, R120 ;  /* 0x0000007800787308 */ /* 0x000f220000000800 */
[----:B------:R-:W-:-:S07]  /*6bc0*/  FADD.FTZ R0, R74, R0 ;  /* 0x000000004a007221 */ /* 0x000fce0000010000 */
[----:B------:R-:W4:Y:S01]  /*6bd0*/  MUFU.EX2 R17, R124 ;  /* 0x0000007c00117308 */ /* 0x000f220000000800 */
[----:B------:R-:W-:-:S07]  /*6be0*/  FADD.FTZ R3, R27, R3 ;  /* 0x000000031b037221 */ /* 0x000fce0000010000 */
[----:B------:R-:W4:Y:S01]  /*6bf0*/  MUFU.EX2 R20, R116 ;  /* 0x0000007400147308 */ /* 0x000f220000000800 */
[----:B------:R-:W-:-:S07]  /*6c00*/  FADD.FTZ R5, R118, R5 ;  /* 0x0000000576057221 */ /* 0x000fce0000010000 */
[----:B------:R-:W4:Y:S01]  /*6c10*/  MUFU.EX2 R73, R73 ;  /* 0x0000004900497308 */ /* 0x000f220000000800 */
[----:B-1----:R-:W-:Y:S01]  /*6c20*/  FADD.FTZ R4, R11, R4 ;  /* 0x000000040b047221 */ /* 0x002fe20000010000 */
[----:B--2---:R-:W-:Y:S01]  /*6c30*/  FADD.FTZ R0, R22, R0 ;  /* 0x0000000016007221 */ /* 0x004fe20000010000 */
[----:B------:R-:W-:Y:S01]  /*6c40*/  FADD.FTZ R3, R43, R3 ;  /* 0x000000032b037221 */ /* 0x000fe20000010000 */
[----:B------:R-:W-:Y:S01]  /*6c50*/  FADD.FTZ R5, R119, R5 ;  /* 0x0000000577057221 */ /* 0x000fe20000010000 */
[----:B------:R-:W-:Y:S01]  /*6c60*/  FADD.FTZ R4, R16, R4 ;  /* 0x0000000410047221 */ /* 0x000fe20000010000 */
[----:B---3--:R-:W-:Y:S01]  /*6c70*/  FADD.FTZ R0, R21, R0 ;  /* 0x0000000015007221 */ /* 0x008fe20000010000 */
[----:B------:R1:W5:Y:S01]  /*6c80*/  LDL.LU R131, [R1+0xe0] ;  /* 0x0000e00001837983 */ /* 0x0003620000300800 */
[----:B------:R-:W-:Y:S01]  /*6c90*/  FADD.FTZ R3, R68, R3 ;  /* 0x0000000344037221 */ /* 0x000fe20000010000 */
[----:B----4-:R-:W-:Y:S01]  /*6ca0*/  FADD.FTZ R5, R120, R5 ;  /* 0x0000000578057221 */ /* 0x010fe20000010000 */
[----:B------:R-:W-:Y:S01]  /*6cb0*/  FADD.FTZ R4, R17, R4 ;  /* 0x0000000411047221 */ /* 0x000fe20000010000 */
[----:B------:R1:W5:Y:S01]  /*6cc0*/  LDL.LU R129, [R1+0xdc] ;  /* 0x0000dc0001817983 */ /* 0x0003620000300800 */
[----:B------:R-:W-:-:S03]  /*6cd0*/  FADD.FTZ R0, R20, R0 ;  /* 0x0000000014007221 */ /* 0x000fc60000010000 */
[----:B------:R1:W5:Y:S01]  /*6ce0*/  LDL.LU R128, [R1+0xd8] ;  /* 0x0000d80001807983 */ /* 0x0003620000300800 */
[----:B------:R-:W-:-:S03]  /*6cf0*/  FADD.FTZ R3, R73, R3 ;  /* 0x0000000349037221 */ /* 0x000fc60000010000 */
[----:B------:R1:W5:Y:S04]  /*6d00*/  LDL.LU R110, [R1+0xd4] ;  /* 0x0000d400016e7983 */ /* 0x0003680000300800 */
[----:B------:R1:W5:Y:S04]  /*6d10*/  LDL.LU R109, [R1+0xd0] ;  /* 0x0000d000016d7983 */ /* 0x0003680000300800 */
[----:B------:R1:W5:Y:S04]  /*6d20*/  LDL.LU R108, [R1+0xcc] ;  /* 0x0000cc00016c7983 */ /* 0x0003680000300800 */
[----:B------:R1:W-:Y:S04]  /*6d30*/  STL [R1+0xbc], R5 ;  /* 0x0000bc0501007387 */ /* 0x0003e80000100800 */
        /* <DEDUP_REMOVED lines=29> */
[----:B-1----:R-:W-:-:S15]  /*6f10*/  @!P4 BRA `(.L_x_130) ;  /* 0x000000780014c947 */ /* 0x002fde0003800000 */
[----:B------:R-:W2:Y:S01]  /*6f20*/  LDL R214, [R1] ;  /* 0x0000000001d67983 */ /* 0x000ea20000100800 */
[----:B-----5:R-:W-:Y:S01]  /*6f30*/  IADD3 R0, P0, PT, R200, R131, RZ ;  /* 0x00000083c8007210 */ /* 0x020fe20007f1e0ff */
[----:B------:R-:W1:Y:S01]  /*6f40*/  S2UR UR5, SR_CgaCtaId ;  /* 0x00000000000579c3 */ /* 0x000e620000008800 */
[----:B------:R-:W-:Y:S01]  /*6f50*/  SHF.R.U32.HI R6, RZ, 0x1, R108 ;  /* 0x00000001ff067819 */ /* 0x000fe2000001166c */
[----:B------:R-:W3:Y:S01]  /*6f60*/  LDL.LU.64 R248, [R1+0x10] ;  /* 0x0000100001f87983 */ /* 0x000ee20000300a00 */
[----:B------:R-:W-:-:S05]  /*6f70*/  UMOV UR10, 0x400 ;  /* 0x00000400000a7882 */ /* 0x000fca0000000000 */
[----:B------:R-:W4:Y:S01]  /*6f80*/  S2UR UR6, SR_CgaCtaId ;  /* 0x00000000000679c3 */ /* 0x000f220000008800 */
[----:B------:R-:W3:Y:S07]  /*6f90*/  LDL.LU.64 R242, [R1] ;  /* 0x0000000001f27983 */ /* 0x000eee0000300a00 */
[----:B------:R-:W4:Y:S01]  /*6fa0*/  S2UR UR7, SR_CgaCtaId ;  /* 0x00000000000779c3 */ /* 0x000f220000008800 */
[----:B------:R-:W3:Y:S01]  /*6fb0*/  LDL.LU R219, [R1+0x1c] ;  /* 0x00001c0001db7983 */ /* 0x000ee20000300800 */
[----:B------:R-:W-:Y:S01]  /*6fc0*/  IMAD.MOV.U32 R134, RZ, RZ, R69 ;  /* 0x000000ffff867224 */ /* 0x000fe200078e0045 */
[----:B------:R-:W-:Y:S01]  /*6fd0*/  UMOV UR8, 0x400 ;  /* 0x0000040000087882 */ /* 0x000fe20000000000 */
[----:B------:R-:W-:Y:S01]  /*6fe0*/  IMAD.MOV.U32 R133, RZ, RZ, R70 ;  /* 0x000000ffff857224 */ /* 0x000fe200078e0046 */
[----:B------:R-:W3:Y:S01]  /*6ff0*/  LDL.LU R218, [R1+0x58] ;  /* 0x0000580001da7983 */ /* 0x000ee20000300800 */
[----:B------:R-:W-:Y:S01]  /*7000*/  IMAD.MOV.U32 R132, RZ, RZ, R71 ;  /* 0x000000ffff847224 */ /* 0x000fe200078e0047 */
[----:B------:R-:W2:Y:S02]  /*7010*/  LDCU UR9, c[0x0][0x50c] ;  /* 0x0000a180ff0977ac */ /* 0x000ea40008000800 */
[----:B------:R-:W3:Y:S01]  /*7020*/  LDL.LU R220, [R1+0xc8] ;  /* 0x0000c80001dc7983 */ /* 0x000ee20000300800 */
[----:B------:R-:W2:Y:S03]  /*7030*/  LDCU UR4, c[0x0][0x45c] ;  /* 0x00008b80ff0477ac */ /* 0x000ea60008000800 */
[----:B------:R-:W3:Y:S01]  /*7040*/  LDL.LU R238, [R1+0x8] ;  /* 0x0000080001ee7983 */ /* 0x000ee20000300800 */
[----:B------:R-:W-:Y:S01]  /*7050*/  IMAD.IADD R232, R2, 0x1, R135 ;  /* 0x0000000102e87824 */ /* 0x000fe200078e0287 */
[----:B-1----:R-:W-:-:S02]  /*7060*/  ULEA UR5, UR5, UR10, 0x18 ;  /* 0x0000000a05057291 */ /* 0x002fc4000f8ec0ff */
[----:B----4-:R-:W-:Y:S02]  /*7070*/  ULEA UR6, UR6, UR8, 0x18 ;  /* 0x0000000806067291 */ /* 0x010fe4000f8ec0ff */
[----:B------:R-:W-:Y:S01]  /*7080*/  ULEA UR7, UR7, UR10, 0x18 ;  /* 0x0000000a07077291 */ /* 0x000fe2000f8ec0ff */
[----:B--2---:R-:W-:Y:S02]  /*7090*/  IMAD.X R3, RZ, RZ, R214, P0 ;  /* 0x000000ffff037224 */ /* 0x004fe400000e06d6 */
[----:B------:R-:W1:Y:S02]  /*70a0*/  S2R R214, SR_CTAID.Y ;  /* 0x0000000000d67919 */ /* 0x000e640000002600 */
[----:B------:R-:W-:Y:S02]  /*70b0*/  IMAD R3, R3, R128, RZ ;  /* 0x0000008003037224 */ /* 0x000fe400078e02ff */
[----:B---3--:R-:W-:-:S04]  /*70c0*/  IMAD.MOV.U32 R242, RZ, RZ, R248 ;  /* 0x000000fffff27224 */ /* 0x008fc800078e00f8 */
[C---:B------:R-:W-:Y:S01]  /*70d0*/  IMAD.WIDE.U32 R4, R0.reuse, R128, R242 ;  /* 0x0000008000047225 */ /* 0x040fe200078e00f2 */
[----:B------:R-:W-:Y:S03]  /*70e0*/  STL.64 [R1], R242 ;  /* 0x000000f201007387 */ /* 0x000fe60000100a00 */
[----:B------:R-:W-:Y:S01]  /*70f0*/  IMAD R0, R0, R129, R3 ;  /* 0x0000008100007224 */ /* 0x000fe200078e0203 */
[----:B------:R-:W-:Y:S02]  /*7100*/  LOP3.LUT R3, R250, 0x200, RZ, 0xc0, !PT ;  /* 0x00000200fa037812 */ /* 0x000fe400078ec0ff */
[----:B------:R-:W-:Y:S01]  /*7110*/  LOP3.LUT R8, R219, 0x8, R6, 0x78, !PT ;  /* 0x00000008db087812 */ /* 0x000fe200078e7806 */
[----:B------:R-:W-:Y:S02]  /*7120*/  IMAD.IADD R5, R5, 0x1, R0 ;  /* 0x0000000105057824 */ /* 0x000fe400078e0200 */
[----:B------:R-:W-:-:S05]  /*7130*/  IMAD.SHL.U32 R0, R108, 0x20, RZ ;  /* 0x000000206c007824 */ /* 0x000fca00078e00ff */
[----:B------:R-:W-:Y:S02]  /*7140*/  LOP3.LUT R9, R3, 0x7c00, R0, 0xf8, !PT ;  /* 0x00007c0003097812 */ /* 0x000fe400078ef800 */
[----:B------:R-:W-:Y:S01]  /*7150*/  LOP3.LUT R3, R220, 0x1f8, RZ, 0xc0, !PT ;  /* 0x000001f8dc037812 */ /* 0x000fe200078ec0ff */
[----:B-1----:R-:W-:Y:S01]  /*7160*/  IMAD.WIDE.U32 R4, R214, UR18, R4 ;  /* 0x00000012d6047c25 */ /* 0x002fe2000f8e0004 */
[----:B------:R-:W-:Y:S02]  /*7170*/  LEA.HI.SX32 R0, R238, 0xfffffffe, 0x19 ;  /* 0xfffffffeee007811 */ /* 0x000fe400078fcaff */
[----:B------:R-:W-:Y:S02]  /*7180*/  LOP3.LUT R108, R3, 0x38, R108, 0x78, !PT ;  /* 0x00000038036c7812 */ /* 0x000fe400078e786c */
[----:B------:R-:W-:Y:S01]  /*7190*/  IADD3 R109, P0, PT, R109, R4, RZ ;  /* 0x000000046d6d7210 */ /* 0x000fe20007f1e0ff */
[----:B------:R-:W-:Y:S01]  /*71a0*/  IMAD.WIDE.U32 R6, R0, R128, RZ ;  /* 0x0000008000067225 */ /* 0x000fe200078e00ff */
[----:B------:R-:W-:-:S03]  /*71b0*/  LOP3.LUT R108, R108, 0x1e00, R220, 0xf8, !PT ;  /* 0x00001e006c6c7812 */ /* 0x000fc600078ef8dc */
[----:B------:R-:W-:Y:S01]  /*71c0*/  IMAD.X R4, R218, 0x1, R5, P0 ;  /* 0x00000001da047824 */ /* 0x000fe200000e0605 */
[----:B------:R-:W-:Y:S01]  /*71d0*/  LEA R240, R108, UR5, 0x1 ;  /* 0x000000056cf07c11 */ /* 0x000fe2000f8e08ff */
[C---:B------:R-:W-:Y:S02]  /*71e0*/  IMAD.SHL.U32 R3, R109.reuse, 0x2, RZ ;  /* 0x000000026d037824 */ /* 0x040fe400078e00ff */
[----:B------:R-:W-:Y:S01]  /*71f0*/  IMAD R0, R0, R129, R7 ;  /* 0x0000008100007224 */ /* 0x000fe200078e0207 */
[----:B------:R-:W-:Y:S02]  /*7200*/  SHF.L.U64.HI R109, R109, 0x1, R4 ;  /* 0x000000016d6d7819 */ /* 0x000fe40000010204 */
[C---:B------:R-:W-:Y:S02]  /*7210*/  LEA R3, P0, R6.reuse, R3, 0x8 ;  /* 0x0000000306037211 */ /* 0x040fe400078040ff */
[----:B------:R-:W-:Y:S02]  /*7220*/  LOP3.LUT R4, R9, R8, RZ, 0xfc, !PT ;  /* 0x0000000809047212 */ /* 0x000fe400078efcff */
[----:B------:R-:W-:-:S02]  /*7230*/  LEA.HI.X R6, R6, R109, R0, 0x8, P0 ;  /* 0x0000006d06067211 */ /* 0x000fc400000f4400 */
[----:B------:R-:W-:Y:S02]  /*7240*/  IADD3 R0, P0, PT, R3, UR12, RZ ;  /* 0x0000000c03007c10 */ /* 0x000fe4000ff1e0ff */
[----:B------:R-:W-:Y:S02]  /*7250*/  SHF.L.U64.HI R3, R128, 0x5, R129 ;  /* 0x0000000580037819 */ /* 0x000fe40000010281 */
[----:B------:R-:W-:Y:S01]  /*7260*/  IADD3.X R5, PT, PT, R6, UR13, RZ, P0, !PT ;  /* 0x0000000d06057c10 */ /* 0x000fe200087fe4ff */
[----:B------:R1:W-:Y:S01]  /*7270*/  STL [R1+0xb4], R0 ;  /* 0x0000b40001007387 */ /* 0x0003e20000100800 */
[----:B------:R-:W-:Y:S02]  /*7280*/  LEA R235, R4, UR5, 0x1 ;  /* 0x0000000504eb7c11 */ /* 0x000fe4000f8e08ff */
[----:B------:R-:W-:Y:S01]  /*7290*/  LEA.HI.SX32 R4, R238, 0xfffffffd, 0x19 ;  /* 0xfffffffdee047811 */ /* 0x000fe200078fcaff */
[----:B------:R-:W-:Y:S02]  /*72a0*/  STL [R1+0xb0], R5 ;  /* 0x0000b00501007387 */ /* 0x000fe40000100800 */
[----:B------:R-:W-:-:S02]  /*72b0*/  IMAD.IADD R236, R2, 0x1, R235 ;  /* 0x0000000102ec7824 */ /* 0x000fc400078e02eb */
[----:B------:R2:W-:Y:S01]  /*72c0*/  STL [R1+0x54], R3 ;  /* 0x0000540301007387 */ /* 0x0005e20000100800 */
[----:B-1----:R-:W-:-:S05]  /*72d0*/  SHF.L.U32 R0, R128, 0x5, RZ ;  /* 0x0000000580007819 */ /* 0x002fca00000006ff */
[----:B------:R1:W-:Y:S01]  /*72e0*/  STL [R1+0x50], R0 ;  /* 0x0000500001007387 */ /* 0x0003e20000100800 */
[----:B--2---:R-:W-:-:S03]  /*72f0*/  IMAD.MOV.U32 R3, RZ, RZ, R72 ;  /* 0x000000ffff037224 */ /* 0x004fc600078e0048 */
[----:B------:R2:W-:Y:S01]  /*7300*/  STL [R1+0x94], R4 ;  /* 0x0000940401007387 */ /* 0x0005e20000100800 */
[----:B-1----:R-:W-:-:S04]  /*7310*/  MOV R0, 0x20 ;  /* 0x0000002000007802 */ /* 0x002fc80000000f00 */
[----:B------:R-:W-:-:S04]  /*7320*/  SEL R0, R0, 0xffffffe0, !P6 ;  /* 0xffffffe000007807 */ /* 0x000fc80007000000 */
[C---:B------:R-:W-:Y:S01]  /*7330*/  IADD3 R233, PT, PT, R0.reuse, R135, RZ ;  /* 0x0000008700e97210 */ /* 0x040fe20007ffe0ff */
[C---:B------:R-:W-:Y:S02]  /*7340*/  IMAD.IADD R234, R0.reuse, 0x1, R232 ;  /* 0x0000000100ea7824 */ /* 0x040fe400078e02e8 */
[C---:B------:R-:W-:Y:S02]  /*7350*/  IMAD.IADD R238, R0.reuse, 0x1, R235 ;  /* 0x0000000100ee7824 */ /* 0x040fe400078e02eb */
[----:B------:R-:W-:Y:S01]  /*7360*/  IMAD.IADD R237, R0, 0x1, R236 ;  /* 0x0000000100ed7824 */ /* 0x000fe200078e02ec */
[----:B--2---:R-:W-:Y:S06]  /*7370*/  BRA `(.L_x_131) ;  /* 0x0000000000e87947 */ /* 0x004fec0003800000 */
.L_x_133:
[----:B------:R-:W2:Y:S01]  /*7380*/  LDL R38, [R1+0x68] ;  /* 0x0000680001267983 */ /* 0x000ea20000100800 */
[----:B------:R-:W1:Y:S03]  /*7390*/  LDC.64 R4, c[0x0][0x3b8] ;  /* 0x0000ee00ff047b82 */ /* 0x000e660000000a00 */
[----:B------:R-:W3:Y:S01]  /*73a0*/  LDL R37, [R1+0x64] ;  /* 0x0000640001257983 */ /* 0x000ee20000100800 */
[----:B------:R-:W4:Y:S01]  /*73b0*/  S2R R2, SR_TID.X ;  /* 0x0000000000027919 */ /* 0x000f220000002100 */
[----:B-1----:R-:W-:Y:S01]  /*73c0*/  SHF.L.U64.HI R20, R4, 0x4, R5 ;  /* 0x0000000404147819 */ /* 0x002fe20000010205 */
[----:B------:R-:W-:Y:S04]  /*73d0*/  IMAD.WIDE.U32 R10, R128, R4, RZ ;  /* 0x00000004800a7225 */ /* 0x000fe800078e00ff */
[----:B------:R-:W-:Y:S02]  /*73e0*/  IMAD.SHL.U32 R9, R4, 0x10, RZ ;  /* 0x0000001004097824 */ /* 0x000fe400078e00ff */
[----:B------:R-:W-:Y:S01]  /*73f0*/  IMAD R6, R128, R5, R11 ;  /* 0x0000000580067224 */ /* 0x000fe200078e020b */
[C-C-:B------:R-:W-:Y:S01]  /*7400*/  SHF.L.U64.HI R11, R4.reuse, 0x5, R5.reuse ;  /* 0x00000005040b7819 */ /* 0x140fe20000010205 */
[----:B------:R-:W-:Y:S01]  /*7410*/  IMAD.SHL.U32 R13, R4, 0x20, RZ ;  /* 0x00000020040d7824 */ /* 0x000fe200078e00ff */
[----:B------:R-:W-:Y:S01]  /*7420*/  LEA R0, P0, R10, R9, 0x7 ;  /* 0x000000090a007211 */ /* 0x000fe200078038ff */
[----:B----4-:R-:W-:Y:S05]  /*7430*/  IMAD.SHL.U32 R22, R2, 0x8, RZ ;  /* 0x0000000802167824 */ /* 0x010fea00078e00ff */
[----:B------:R-:W-:Y:S04]  /*7440*/  LOP3.LUT R7, R22, 0x1f8, RZ, 0xc0, !PT ;  /* 0x000001f816077812 */ /* 0x000fe800078ec0ff */
[----:B------:R-:W-:Y:S02]  /*7450*/  LOP3.LUT R7, R7, 0x38, R2, 0x78, !PT ;  /* 0x0000003807077812 */ /* 0x000fe400078e7802 */
[----:B------:R-:W-:Y:S02]  /*7460*/  LEA.HI.X R2, R10, R20, R6, 0x7, P0 ;  /* 0x000000140a027211 */ /* 0x000fe400000f3c06 */
[----:B------:R-:W-:Y:S04]  /*7470*/  LOP3.LUT R22, R7, 0x1e00, R22, 0xf8, !PT ;  /* 0x00001e0007167812 */ /* 0x000fe800078ef816 */
[----:B------:R-:W-:Y:S02]  /*7480*/  LEA R240, R22, UR7, 0x1 ;  /* 0x0000000716f07c11 */ /* 0x000fe4000f8e08ff */
        /* <DEDUP_REMOVED lines=9> */
[----:B------:R-:W-:Y:S01]  /*7520*/  LEA R14, P2, R8, R38, 0x1 ;  /* 0x00000026080e7211 */ /* 0x000fe200078408ff */
[----:B------:R-:W-:Y:S01]  /*7530*/  IMAD.X R10, R2, 0x1, R20, P1 ;  /* 0x00000001020a7824 */ /* 0x000fe200008e0614 */
[C---:B------:R-:W-:Y:S02]  /*7540*/  IADD3 R7, P1, PT, R0.reuse, R13, RZ ;  /* 0x0000000d00077210 */ /* 0x040fe40007f3e0ff */
[----:B------:R-:W-:Y:S02]  /*7550*/  LEA.HI.X R17, R0, R37, R2, 0x1, P3 ;  /* 0x0000002500117211 */ /* 0x000fe400018f0c02 */
[----:B------:R-:W-:Y:S01]  /*7560*/  LEA.HI.X R4, R4, R2, R5, 0x6, P0 ;  /* 0x0000000204047211 */ /* 0x000fe200000f3405 */
[--C-:B------:R-:W-:Y:S01]  /*7570*/  IMAD.X R2, R2, 0x1, R11.reuse, P1 ;  /* 0x0000000102027824 */ /* 0x100fe200008e060b */
[CC--:B------:R-:W-:Y:S01]  /*7580*/  LEA R12, P4, R7.reuse, R38.reuse, 0x1 ;  /* 0x00000026070c7211 */ /* 0x0c0fe200078808ff */
[----:B------:R1:W-:Y:S01]  /*7590*/  LDGSTS.E.BYPASS.LTC128B.128 [R240+0x4800], desc[UR20][R16.64] ;  /* 0x0480000010f07fae */ /* 0x0003e2000b981a14 */
[C---:B------:R-:W-:Y:S02]  /*75a0*/  IADD3 R21, P3, PT, R7.reuse, R9, RZ ;  /* 0x0000000907157210 */ /* 0x040fe40007f7e0ff */
[----:B------:R-:W-:Y:S02]  /*75b0*/  IADD3 R5, P0, PT, R6, R13, RZ ;  /* 0x0000000d06057210 */ /* 0x000fe40007f1e0ff */
[-C--:B------:R-:W-:Y:S02]  /*75c0*/  LEA.HI.X R15, R8, R37.reuse, R10, 0x1, P2 ;  /* 0x00000025080f7211 */ /* 0x080fe400010f0c0a */
[-C--:B------:R-:W-:Y:S02]  /*75d0*/  LEA R10, P2, R6, R38.reuse, 0x1 ;  /* 0x00000026060a7211 */ /* 0x080fe400078408ff */
[----:B------:R-:W-:Y:S01]  /*75e0*/  LEA.HI.X R13, R7, R37, R2, 0x1, P4 ;  /* 0x00000025070d7211 */ /* 0x000fe200020f0c02 */
[----:B------:R1:W-:Y:S01]  /*75f0*/  LDGSTS.E.BYPASS.LTC128B.128 [R240+0x5000], desc[UR20][R14.64] ;  /* 0x050000000ef07fae */ /* 0x0003e2000b981a14 */
[----:B------:R-:W-:Y:S01]  /*7600*/  IMAD.X R7, R2, 0x1, R20, P3 ;  /* 0x0000000102077824 */ /* 0x000fe200018e0614 */
[----:B------:R-:W-:Y:S01]  /*7610*/  IADD3 R0, P1, PT, R6, R9, RZ ;  /* 0x0000000906007210 */ /* 0x000fe20007f3e0ff */
[----:B------:R-:W-:Y:S01]  /*7620*/  IMAD.X R2, R4, 0x1, R11, P0 ;  /* 0x0000000104027824 */ /* 0x000fe200000e060b */
[----:B------:R1:W-:Y:S01]  /*7630*/  LDGSTS.E.BYPASS.LTC128B.128 [R240+0x5800], desc[UR20][R12.64] ;  /* 0x058000000cf07fae */ /* 0x0003e2000b981a14 */
[-C--:B------:R-:W-:Y:S02]  /*7640*/  LEA.HI.X R11, R6, R37.reuse, R4, 0x1, P2 ;  /* 0x00000025060b7211 */ /* 0x080fe400010f0c04 */
[CC--:B------:R-:W-:Y:S01]  /*7650*/  LEA R8, P2, R21.reuse, R38.reuse, 0x1 ;  /* 0x0000002615087211 */ /* 0x0c0fe200078408ff */
[----:B------:R-:W-:Y:S01]  /*7660*/  IMAD.X R20, R4, 0x1, R20, P1 ;  /* 0x0000000104147824 */ /* 0x000fe200008e0614 */
[CC--:B------:R-:W-:Y:S02]  /*7670*/  LEA R6, P1, R0.reuse, R38.reuse, 0x1 ;  /* 0x0000002600067211 */ /* 0x0c0fe400078208ff */
        /* <DEDUP_REMOVED lines=10> */
.L_x_131:
[----:B--2---:R-:W2:Y:S01]  /*7720*/  LDL R7, [R1+0xb0] ;  /* 0x0000b00001077983 */ /* 0x004ea20000100800 */
[----:B------:R-:W-:Y:S04]  /*7730*/  DEPBAR.LE SB0, 0x0 ;  /* 0x000080000000791a */ /* 0x000fe80000000000 */
[----:B------:R-:W3:Y:S04]  /*7740*/  LDL R6, [R1+0xb4] ;  /* 0x0000b40001067983 */ /* 0x000ee80000100800 */
[----:B------:R-:W4:Y:S04]  /*7750*/  LDL R2, [R1+0x50] ;  /* 0x0000500001027983 */ /* 0x000f280000100800 */
[----:B-----5:R-:W5:Y:S01]  /*7760*/  LDL R0, [R1+0x54] ;  /* 0x0000540001007983 */ /* 0x020f620000100800 */
[----:B------:R-:W-:Y:S01]  /*7770*/  BAR.SYNC.DEFER_BLOCKING 0x0 ;  /* 0x0000000000007b1d */ /* 0x000fe20000010000 */
[----:B--2---:R-:W-:Y:S02]  /*7780*/  MOV R15, R7 ;  /* 0x00000007000f7202 */ /* 0x004fe40000000f00 */
[----:B---3--:R-:W-:Y:S02]  /*7790*/  MOV R14, R6 ;  /* 0x00000006000e7202 */ /* 0x008fe40000000f00 */
[----:B----4-:R-:W-:Y:S03]  /*77a0*/  IADD3 R4, P0, PT, R6, R2, RZ ;  /* 0x0000000206047210 */ /* 0x010fe60007f1e0ff */
[----:B------:R-:W-:Y:S01]  /*77b0*/  @!PT LDS RZ, [RZ] ;  /* 0x00000000fffff984 */ /* 0x000fe20000000800 */
[----:B------:R-:W-:Y:S01]  /*77c0*/  @!PT LDS RZ, [RZ] ;  /* 0x00000000fffff984 */ /* 0x000fe20000000800 */
[----:B------:R-:W-:Y:S01]  /*77d0*/  @!PT LDS RZ, [RZ] ;  /* 0x00000000fffff984 */ /* 0x000fe20000000800 */
[----:B------:R-:W-:Y:S01]  /*77e0*/  LDGSTS.E.BYPASS.LTC128B.128 [R240+0x8000], desc[UR20][R14.64] ;  /* 0x080000000ef07fae */ /* 0x000fe2000b981a14 */
[----:B-----5:R-:W-:Y:S02]  /*77f0*/  IADD3.X R5, PT, PT, R7, R0, RZ, P0, !PT ;  /* 0x0000000007057210 */ /* 0x020fe400007fe4ff */
[----:B------:R-:W-:Y:S05]  /*7800*/  IADD3 R12, P0, PT, R4, R2, RZ ;  /* 0x00000002040c7210 */ /* 0x000fea0007f1e0ff */
[----:B------:R1:W-:Y:S01]  /*7810*/  LDGSTS.E.BYPASS.LTC128B.128 [R240+0x8800], desc[UR20][R4.64] ;  /* 0x0880000004f07fae */ /* 0x0003e2000b981a14 */
[----:B------:R-:W-:Y:S02]  /*7820*/  IADD3.X R13, PT, PT, R5, R0, RZ, P0, !PT ;  /* 0x00000000050d7210 */ /* 0x000fe400007fe4ff */
[----:B------:R-:W-:Y:S04]  /*7830*/  IADD3 R10, P0, PT, R12, R2, RZ ;  /* 0x000000020c0a7210 */ /* 0x000fe80007f1e0ff */
[----:B------:R-:W-:Y:S01]  /*7840*/  IADD3.X R11, PT, PT, R13, R0, RZ, P0, !PT ;  /* 0x000000000d0b7210 */ /* 0x000fe200007fe4ff */
[----:B------:R2:W-:Y:S01]  /*7850*/  LDGSTS.E.BYPASS.LTC128B.128 [R240+0x9000], desc[UR20][R12.64] ;  /* 0x090000000cf07fae */ /* 0x0005e2000b981a14 */
[----:B------:R-:W-:Y:S04]  /*7860*/  IADD3 R8, P0, PT, R10, R2, RZ ;  /* 0x000000020a087210 */ /* 0x000fe80007f1e0ff */
[----:B------:R-:W-:Y:S02]  /*7870*/  IADD3.X R9, PT, PT, R11, R0, RZ, P0, !PT ;  /* 0x000000000b097210 */ /* 0x000fe400007fe4ff */
[----:B------:R-:W-:Y:S01]  /*7880*/  IADD3 R6, P0, PT, R8, R2, RZ ;  /* 0x0000000208067210 */ /* 0x000fe20007f1e0ff */
[----:B------:R-:W-:Y:S03]  /*7890*/  LDGSTS.E.BYPASS.LTC128B.128 [R240+0x9800], desc[UR20][R10.64] ;  /* 0x098000000af07fae */ /* 0x000fe6000b981a14 */
[----:B------:R-:W-:Y:S05]  /*78a0*/  IADD3.X R7, PT, PT, R9, R0, RZ, P0, !PT ;  /* 0x0000000009077210 */ /* 0x000fea00007fe4ff */
[----:B------:R-:W-:Y:S01]  /*78b0*/  LDGSTS.E.BYPASS.LTC128B.128 [R240+0xa000], desc[UR20][R8.64] ;  /* 0x0a00000008f07fae */ /* 0x000fe2000b981a14 */
[----:B-1----:R-:W-:Y:S04]  /*78c0*/  IADD3 R4, P0, PT, R6, R2, RZ ;  /* 0x0000000206047210 */ /* 0x002fe80007f1e0ff */
[----:B------:R-:W-:Y:S03]  /*78d0*/  IADD3.X R5, PT, PT, R7, R0, RZ, P0, !PT ;  /* 0x0000000007057210 */ /* 0x000fe600007fe4ff */
[----:B------:R-:W-:Y:S01]  /*78e0*/  LDGSTS.E.BYPASS.LTC128B.128 [R240+0xa800], desc[UR20][R6.64] ;  /* 0x0a80000006f07fae */ /* 0x000fe2000b981a14 */
[----:B--2---:R-:W-:Y:S04]  /*78f0*/  IADD3 R12, P0, PT, R4, R2, RZ ;  /* 0x00000002040c7210 */ /* 0x004fe80007f1e0ff */
[----:B------:R-:W-:Y:S03]  /*7900*/  IADD3.X R13, PT, PT, R5, R0, RZ, P0, !PT ;  /* 0x00000000050d7210 */ /* 0x000fe600007fe4ff */
[----:B------:R1:W-:Y:S08]  /*7910*/  LDGSTS.E.BYPASS.LTC128B.128 [R240+0xb000], desc[UR20][R4.64] ;  /* 0x0b00000004f07fae */ /* 0x0003f0000b981a14 */
[----:B------:R2:W-:Y:S08]  /*7920*/  LDGSTS.E.BYPASS.LTC128B.128 [R240+0xb800], desc[UR20][R12.64] ;  /* 0x0b8000000cf07fae */ /* 0x0005f0000b981a14 */
[----:B------:R-:W-:Y:S08]  /*7930*/  LDSM.16.M88.4 R128, [R235] ;  /* 0x00000000eb80783b */ /* 0x000ff00000000200 */
[----:B------:R-:W1:Y:S08]  /*7940*/  LDSM.16.M88.4 R16, [R135+0x4000] ;  /* 0x004000008710783b */ /* 0x000e700000000200 */
[----:B------:R-:W3:Y:S08]  /*7950*/  LDSM.16.M88.4 R124, [R235+0x2000] ;  /* 0x00200000eb7c783b */ /* 0x000ef00000000200 */
[----:B------:R-:W4:Y:S08]  /*7960*/  LDSM.16.M88.4 R32, [R135+0x4800] ;  /* 0x004800008720783b */ /* 0x000f300000000200 */
        /* <DEDUP_REMOVED lines=19> */
[----:B------:R-:W5:Y:S01]  /*7aa0*/  LDSM.16.M88.4 R220, [R233+0x5000] ;  /* 0x00500000e9dc783b */ /* 0x000f620000000200 */
[C---:B------:R-:W-:Y:S07]  /*7ab0*/  HMMA.16816.F32 R40, R124.reuse, R48, RZ ;  /* 0x000000307c28723c */ /* 0x040fee00000018ff */
[----:B------:R-:W-:Y:S01]  /*7ac0*/  LDSM.16.M88.4 R224, [R233+0x7000] ;  /* 0x00700000e9e0783b */ /* 0x000fe20000000200 */
[-C--:B------:R-:W-:Y:S07]  /*7ad0*/  HMMA.16816.F32 R44, R124, R50.reuse, RZ ;  /* 0x000000327c2c723c */ /* 0x080fee00000018ff */
[----:B------:R-:W-:Y:S01]  /*7ae0*/  LDSM.16.M88.4 R228, [R233+0x7800] ;  /* 0x00780000e9e4783b */ /* 0x000fe20000000200 */
[C---:B------:R-:W-:Y:S07]  /*7af0*/  HMMA.16816.F32 R48, R128.reuse, R50, RZ ;  /* 0x000000328030723c */ /* 0x040fee00000018ff */
[----:B------:R-:W0:Y:S01]  /*7b00*/  LDGDEPBAR ;  /* 0x00000000000079af */ /* 0x000e220000000000 */
        /* <DEDUP_REMOVED lines=41> */
[-C--:B--2---:R-:W-:Y:S08]  /*7da0*/  HMMA.16816.F32 R68, R204, R208.reuse, R68 ;  /* 0x000000d0cc44723c */ /* 0x084ff00000001844 */
[C---:B------:R-:W-:Y:S08]  /*7db0*/  HMMA.16816.F32 R72, R212.reuse, R208, R72 ;  /* 0x000000d0d448723c */ /* 0x040ff00000001848 */
[-C--:B------:R-:W-:Y:S08]  /*7dc0*/  HMMA.16816.F32 R76, R212, R210.reuse, R76 ;  /* 0x000000d2d44c723c */ /* 0x080ff0000000184c */
[C---:B------:R-:W-:Y:S01]  /*7dd0*/  HMMA.16816.F32 R80, R204.reuse, R210, R80 ;  /* 0x000000d2cc50723c */ /* 0x040fe20000001850 */
        /* <DEDUP_REMOVED lines=19> */
[C---:B--2---:R-:W-:Y:S08]  /*7f10*/  HMMA.16816.F32 R8, R216.reuse, R208, R8 ;  /* 0x000000d0d808723c */ /* 0x044ff00000001808 */
[-C--:B------:R-:W-:Y:S08]  /*7f20*/  HMMA.16816.F32 R12, R216, R210.reuse, R12 ;  /* 0x000000d2d80c723c */ /* 0x080ff0000000180c */
[C---:B------:R-:W-:Y:S01]  /*7f30*/  HMMA.16816.F32 R16, R200.reuse, R210, R16 ;  /* 0x000000d2c810723c */ /* 0x040fe20000001810 */
[----:B------:R-:W1:Y:S07]  /*7f40*/  LDSM.16.M88.4 R208, [R232+0x6800] ;  /* 0x00680000e8d0783b */ /* 0x000e6e0000000200 */
[-C--:B------:R-:W-:Y:S08]  /*7f50*/  HMMA.16816.F32 R20, R200, R220.reuse, R20 ;  /* 0x000000dcc814723c */ /* 0x080ff00000001814 */
        /* <DEDUP_REMOVED lines=13> */
[----:B------:R-:W2:Y:S07]  /*8030*/  LDSM.16.M88.4 R212, [R232+0x7000] ;  /* 0x00700000e8d4783b */ /* 0x000eae0000000200 */
        /* <DEDUP_REMOVED lines=8> */
[C---:B------:R-:W-:Y:S08]  /*80c0*/  HMMA.16816.F32 R96, R200.reuse, R210, R96 ;  /* 0x000000d2c860723c */ /* 0x040ff00000001860 */
[-C--:B--2---:R-:W-:Y:S08]  /*80d0*/  HMMA.16816.F32 R100, R200, R212.reuse, R100 ;  /* 0x000000d4c864723c */ /* 0x084ff00000001864 */
        /* <DEDUP_REMOVED lines=8> */
[C---:B---3--:R-:W-:Y:S08]  /*8160*/  HMMA.16816.F32 R8, R204.reuse, R228, R8 ;  /* 0x000000e4cc08723c */ /* 0x048ff00000001808 */
        /* <DEDUP_REMOVED lines=21> */
[----:B------:R-:W-:Y:S10]  /*82c0*/  MUFU.TANH R211, R6 ;  /* 0x0000000600d37308 */ /* 0x000ff40000002400 */
[----:B------:R-:W-:Y:S10]  /*82d0*/  MUFU.TANH R201, R18 ;  /* 0x0000001200c97308 */ /* 0x000ff40000002400 */
        /* <DEDUP_REMOVED lines=19> */
[----:B------:R-:W-:Y:S01]  /*8410*/  MUFU.TANH R245, R22 ;  /* 0x0000001600f57308 */ /* 0x000fe20000002400 */
[C---:B------:R-:W-:Y:S01]  /*8420*/  HMMA.16816.F32 R32, R224.reuse, R6, R32 ;  /* 0x00000006e020723c */ /* 0x040fe20000001820 */
[----:B------:R-:W1:Y:S03]  /*8430*/  LDSM.16.M88.4 R4, [R234+0x5800] ;  /* 0x00580000ea04783b */ /* 0x000e660000000200 */
        /* <DEDUP_REMOVED lines=9> */
[----:B------:R-:W2:Y:S01]  /*84d0*/  MUFU.TANH R239, R24 ;  /* 0x0000001800ef7308 */ /* 0x000ea20000002400 */
[C---:B------:R-:W-:Y:S04]  /*84e0*/  HMMA.16816.F32 R40, R204.reuse, R8, R40 ;  /* 0x00000008cc28723c */ /* 0x040fe80000001828 */
[----:B------:R-:W-:Y:S01]  /*84f0*/  FMUL.FTZ R35, R35, UR9 ;  /* 0x0000000923237c20 */ /* 0x000fe20008410000 */
[----:B------:R-:W-:Y:S01]  /*8500*/  FMUL.FTZ R30, R30, UR9 ;  /* 0x000000091e1e7c20 */ /* 0x000fe20008410000 */
[----:B------:R-:W-:Y:S03]  /*8510*/  FMUL.FTZ R32, R32, UR9 ;  /* 0x0000000920207c20 */ /* 0x000fe60008410000 */
[----:B------:R-:W3:Y:S01]  /*8520*/  MUFU.TANH R0, R25 ;  /* 0x0000001900007308 */ /* 0x000ee20000002400 */
[-C--:B------:R-:W-:Y:S03]  /*8530*/  HMMA.16816.F32 R44, R204, R10.reuse, R44 ;  /* 0x0000000acc2c723c */ /* 0x080fe6000000182c */
[----:B------:R-:W-:Y:S01]  /*8540*/  FMUL.FTZ R38, R38, UR9 ;  /* 0x0000000926267c20 */ /* 0x000fe20008410000 */
[----:B------:R-:W-:Y:S01]  /*8550*/  FMUL.FTZ R36, R36, UR9 ;  /* 0x0000000924247c20 */ /* 0x000fe20008410000 */
[----:B------:R-:W-:Y:S01]  /*8560*/  FMUL.FTZ R39, R39, UR9 ;  /* 0x0000000927277c20 */ /* 0x000fe20008410000 */
[----:B------:R-:W-:Y:S03]  /*8570*/  FMUL.FTZ R37, R37, UR9 ;  /* 0x0000000925257c20 */ /* 0x000fe60008410000 */
[----:B------:R-:W-:Y:S01]  /*8580*/  MUFU.TANH R244, R30 ;  /* 0x0000001e00f47308 */ /* 0x000fe20000002400 */
[----:B--2---:R-:W-:Y:S01]  /*8590*/  STL [R1+0xc], R239 ;  /* 0x00000cef01007387 */ /* 0x004fe20000100800 */
[C---:B------:R-:W-:Y:S04]  /*85a0*/  HMMA.16816.F32 R48, R224.reuse, R10, R48 ;  /* 0x0000000ae030723c */ /* 0x040fe80000001830 */
[----:B------:R-:W-:Y:S01]  /*85b0*/  FMUL.FTZ R43, R43, UR9 ;  /* 0x000000092b2b7c20 */ /* 0x000fe20008410000 */
[----:B------:R-:W-:Y:S03]  /*85c0*/  FMUL.FTZ R41, R41, UR9 ;  /* 0x0000000929297c20 */ /* 0x000fe60008410000 */
[----:B------:R-:W2:Y:S01]  /*85d0*/  MUFU.TANH R2, R26 ;  /* 0x0000001a00027308 */ /* 0x000ea20000002400 */
[----:B---3--:R3:W-:Y:S01]  /*85e0*/  STL [R1+0x8], R0 ;  /* 0x0000080001007387 */ /* 0x0087e20000100800 */
[-C--:B-1----:R-:W-:Y:S03]  /*85f0*/  HMMA.16816.F32 R52, R224, R4.reuse, R52 ;  /* 0x00000004e034723c */ /* 0x082fe60000001834 */
[----:B------:R-:W-:Y:S01]  /*8600*/  FMUL.FTZ R46, R46, UR9 ;  /* 0x000000092e2e7c20 */ /* 0x000fe20008410000 */
[----:B------:R-:W-:Y:S01]  /*8610*/  FMUL.FTZ R44, R44, UR9 ;  /* 0x000000092c2c7c20 */ /* 0x000fe20008410000 */
[----:B------:R-:W-:Y:S03]  /*8620*/  FMUL.FTZ R42, R42, UR9 ;  /* 0x000000092a2a7c20 */ /* 0x000fe60008410000 */
[----:B------:R-:W-:Y:S01]  /*8630*/  MUFU.TANH R243, R36 ;  /* 0x0000002400f37308 */ /* 0x000fe20000002400 */
[----:B------:R-:W-:Y:S01]  /*8640*/  FMUL.FTZ R33, R33, UR9 ;  /* 0x0000000921217c20 */ /* 0x000fe20008410000 */
[C---:B------:R-:W-:Y:S04]  /*8650*/  HMMA.16816.F32 R56, R204.reuse, R4, R56 ;  /* 0x00000004cc38723c */ /* 0x040fe80000001838 */
[----:B------:R-:W-:Y:S01]  /*8660*/  FMUL.FTZ R51, R51, UR9 ;  /* 0x0000000933337c20 */ /* 0x000fe20008410000 */
[----:B------:R-:W-:Y:S03]  /*8670*/  FMUL.FTZ R48, R48, UR9 ;  /* 0x0000000930307c20 */ /* 0x000fe60008410000 */
[----:B------:R-:W-:Y:S01]  /*8680*/  MUFU.TANH R209, R39 ;  /* 0x0000002700d17308 */ /* 0x000fe20000002400 */
[----:B--2---:R1:W-:Y:S01]  /*8690*/  STL [R1+0x10], R2 ;  /* 0x0000100201007387 */ /* 0x0043e20000100800 */
[-C--:B------:R-:W-:Y:S03]  /*86a0*/  HMMA.16816.F32 R60, R204, R6.reuse, R60 ;  /* 0x00000006cc3c723c */ /* 0x080fe6000000183c */
        /* <DEDUP_REMOVED lines=8> */
[----:B---3--:R-:W2:Y:S01]  /*8730*/  MUFU.TANH R0, R27 ;  /* 0x0000001b00007308 */ /* 0x008ea20000002400 */
        /* <DEDUP_REMOVED lines=15> */
[----:B-1----:R-:W1:Y:S01]  /*8830*/  MUFU.TANH R2, R28 ;  /* 0x0000001c00027308 */ /* 0x002e620000002400 */
[----:B--2---:R2:W-:Y:S01]  /*8840*/  STL [R1+0x1c], R0 ;  /* 0x00001c0001007387 */ /* 0x0045e20000100800 */
[----:B------:R-:W-:Y:S01]  /*8850*/  FMUL.FTZ R66, R66, UR9 ;  /* 0x0000000942427c20 */ /* 0x000fe20008410000 */
[----:B------:R-:W-:Y:S07]  /*8860*/  FMUL.FTZ R45, R45, UR9 ;  /* 0x000000092d2d7c20 */ /* 0x000fee0008410000 */
[----:B------:R-:W-:Y:S10]  /*8870*/  MUFU.TANH R252, R42 ;  /* 0x0000002a00fc7308 */ /* 0x000ff40000002400 */
[----:B------:R3:W-:Y:S01]  /*8880*/  MUFU.TANH R8, R52 ;  /* 0x0000003400087308 */ /* 0x0007e20000002400 */
[----:B-1----:R1:W-:Y:S09]  /*8890*/  STL [R1+0x14], R2 ;  /* 0x0000140201007387 */ /* 0x0023f20000100800 */
[----:B------:R-:W-:Y:S10]  /*88a0*/  MUFU.TANH R30, R46 ;  /* 0x0000002e001e7308 */ /* 0x000ff40000002400 */
[----:B--2---:R-:W2:Y:S01]  /*88b0*/  MUFU.TANH R0, R29 ;  /* 0x0000001d00007308 */ /* 0x004ea20000002400 */
[----:B---3--:R-:W-:Y:S09]  /*88c0*/  MOV R52, R208 ;  /* 0x000000d000347202 */ /* 0x008ff20000000f00 */
[----:B------:R-:W-:Y:S10]  /*88d0*/  MUFU.TANH R32, R50 ;  /* 0x0000003200207308 */ /* 0x000ff40000002400 */
[----:B------:R-:W3:Y:S01]  /*88e0*/  MUFU.TANH R4, R53 ;  /* 0x0000003500047308 */ /* 0x000ee20000002400 */
[----:B--2---:R-:W-:Y:S04]  /*88f0*/  STL [R1+0x18], R0 ;  /* 0x0000180001007387 */ /* 0x004fe80000100800 */
[----:B------:R-:W-:Y:S05]  /*8900*/  STL [R1+0x48], R8 ;  /* 0x0000480801007387 */ /* 0x000fea0000100800 */
[----:B------:R-:W-:Y:S01]  /*8910*/  MUFU.TANH R42, R44 ;  /* 0x0000002c002a7308 */ /* 0x000fe20000002400 */
[----:B------:R-:W2:Y:S09]  /*8920*/  LDSM.16.M88.4 R8, [R234+0x6000] ;  /* 0x00600000ea08783b */ /* 0x000eb20000000200 */
[----:B-1----:R-:W-:Y:S01]  /*8930*/  MUFU.TANH R2, R38 ;  /* 0x0000002600027308 */ /* 0x002fe20000002400 */
[----:B---3--:R1:W-:Y:S09]  /*8940*/  STL [R1+0x44], R4 ;  /* 0x0000440401007387 */ /* 0x0083f20000100800 */
[----:B------:R-:W-:Y:S10]  /*8950*/  MUFU.TANH R46, R51 ;  /* 0x00000033002e7308 */ /* 0x000ff40000002400 */
[----:B------:R-:W3:Y:S10]  /*8960*/  MUFU.TANH R38, R56 ;  /* 0x0000003800267308 */ /* 0x000ef40000002400 */
[----:B------:R-:W-:Y:S10]  /*8970*/  MUFU.TANH R41, R54 ;  /* 0x0000003600297308 */ /* 0x000ff40000002400 */
[----:B------:R-:W4:Y:S01]  /*8980*/  MUFU.TANH R39, R57 ;  /* 0x0000003900277308 */ /* 0x000f220000002400 */
[----:B---3--:R-:W-:Y:S01]  /*8990*/  STL [R1+0x7c], R38 ;  /* 0x00007c2601007387 */ /* 0x008fe20000100800 */
[----:B------:R-:W-:Y:S01]  /*89a0*/  MOV R56, R46 ;  /* 0x0000002e00387202 */ /* 0x000fe20000000f00 */
[-C--:B--2---:R-:W-:Y:S07]  /*89b0*/  HMMA.16816.F32 R68, R224, R8.reuse, R68 ;  /* 0x00000008e044723c */ /* 0x084fee0000001844 */
[----:B------:R2:W-:Y:S01]  /*89c0*/  MUFU.TANH R44, R59 ;  /* 0x0000003b002c7308 */ /* 0x0005e20000002400 */
[C---:B------:R-:W-:Y:S09]  /*89d0*/  HMMA.16816.F32 R72, R204.reuse, R8, R72 ;  /* 0x00000008cc48723c */ /* 0x040ff20000001848 */
[----:B------:R-:W3:Y:S01]  /*89e0*/  MUFU.TANH R24, R61 ;  /* 0x0000003d00187308 */ /* 0x000ee20000002400 */
[----:B----4-:R-:W-:Y:S01]  /*89f0*/  STL [R1+0x88], R39 ;  /* 0x0000882701007387 */ /* 0x010fe20000100800 */
[----:B------:R-:W-:Y:S01]  /*8a00*/  MOV R57, R32 ;  /* 0x0000002000397202 */ /* 0x000fe20000000f00 */
[-C--:B------:R-:W-:Y:S03]  /*8a10*/  HMMA.16816.F32 R76, R204, R10.reuse, R76 ;  /* 0x0000000acc4c723c */ /* 0x080fe6000000184c */
[----:B------:R-:W-:Y:S01]  /*8a20*/  FMUL.FTZ R68, R68, UR9 ;  /* 0x0000000944447c20 */ /* 0x000fe20008410000 */
[----:B------:R-:W-:Y:S03]  /*8a30*/  FMUL.FTZ R69, R69, UR9 ;  /* 0x0000000945457c20 */ /* 0x000fe60008410000 */
[----:B------:R4:W-:Y:S01]  /*8a40*/  MUFU.TANH R54, R60 ;  /* 0x0000003c00367308 */ /* 0x0009e20000002400 */
[----:B--2---:R-:W-:Y:S01]  /*8a50*/  MOV R59, R243 ;  /* 0x000000f3003b7202 */ /* 0x004fe20000000f00 */
[----:B------:R-:W-:Y:S01]  /*8a60*/  FMUL.FTZ R70, R70, UR9 ;  /* 0x0000000946467c20 */ /* 0x000fe20008410000 */
[C---:B------:R-:W-:Y:S04]  /*8a70*/  HMMA.16816.F32 R80, R224.reuse, R10, R80 ;  /* 0x0000000ae050723c */ /* 0x040fe80000001850 */
[----:B------:R-:W-:Y:S03]  /*8a80*/  FMUL.FTZ R75, R75, UR9 ;  /* 0x000000094b4b7c20 */ /* 0x000fe60008410000 */
[----:B------:R-:W2:Y:S01]  /*8a90*/  MUFU.TANH R22, R62 ;  /* 0x0000003e00167308 */ /* 0x000ea20000002400 */
[----:B---3--:R-:W-:Y:S01]  /*8aa0*/  STL [R1+0x90], R24 ;  /* 0x0000901801007387 */ /* 0x008fe20000100800 */
[----:B------:R-:W-:Y:S01]  /*8ab0*/  MOV R61, R41 ;  /* 0x00000029003d7202 */ /* 0x000fe20000000f00 */
[----:B------:R-:W-:Y:S01]  /*8ac0*/  FMUL.FTZ R73, R73, UR9 ;  /* 0x0000000949497c20 */ /* 0x000fe20008410000 */
[----:B------:R-:W-:Y:S01]  /*8ad0*/  FMUL.FTZ R74, R74, UR9 ;  /* 0x000000094a4a7c20 */ /* 0x000fe20008410000 */
[----:B------:R-:W-:Y:S01]  /*8ae0*/  FMUL.FTZ R71, R71, UR9 ;  /* 0x0000000947477c20 */ /* 0x000fe20008410000 */
[----:B------:R-:W-:Y:S01]  /*8af0*/  FMUL.FTZ R77, R77, UR9 ;  /* 0x000000094d4d7c20 */ /* 0x000fe20008410000 */
[----:B------:R-:W-:Y:S03]  /*8b00*/  FMUL.FTZ R78, R78, UR9 ;  /* 0x000000094e4e7c20 */ /* 0x000fe60008410000 */
[----:B------:R-:W3:Y:S01]  /*8b10*/  MUFU.TANH R0, R48 ;  /* 0x0000003000007308 */ /* 0x000ee20000002400 */
[----:B----4-:R-:W-:Y:S01]  /*8b20*/  MOV R60, R209 ;  /* 0x000000d1003c7202 */ /* 0x010fe20000000f00 */
[----:B------:R-:W-:Y:S01]  /*8b30*/  FMUL.FTZ R79, R79, UR9 ;  /* 0x000000094f4f7c20 */ /* 0x000fe20008410000 */
[----:B------:R-:W-:Y:S01]  /*8b40*/  FMUL.FTZ R76, R76, UR9 ;  /* 0x000000094c4c7c20 */ /* 0x000fe20008410000 */
[----:B------:R-:W-:Y:S01]  /*8b50*/  MOV R41, R2 ;  /* 0x0000000200297202 */ /* 0x000fe20000000f00 */
[----:B------:R-:W-:Y:S01]  /*8b60*/  FMUL.FTZ R72, R72, UR9 ;  /* 0x0000000948487c20 */ /* 0x000fe20008410000 */
[----:B------:R-:W-:Y:S01]  /*8b70*/  FMUL.FTZ R80, R80, UR9 ;  /* 0x0000000950507c20 */ /* 0x000fe20008410000 */
[----:B------:R-:W-:Y:S03]  /*8b80*/  FMUL.FTZ R81, R81, UR9 ;  /* 0x0000000951517c20 */ /* 0x000fe60008410000 */
[----:B-1----:R-:W1:Y:S01]  /*8b90*/  MUFU.TANH R4, R64 ;  /* 0x0000004000047308 */ /* 0x002e620000002400 */
[----:B--2---:R-:W-:Y:S01]  /*8ba0*/  STL [R1+0x8c], R22 ;  /* 0x00008c1601007387 */ /* 0x004fe20000100800 */
[----:B------:R-:W-:Y:S01]  /*8bb0*/  FMUL.FTZ R82, R82, UR9 ;  /* 0x0000000952527c20 */ /* 0x000fe20008410000 */
[----:B------:R-:W-:Y:S01]  /*8bc0*/  MOV R32, R244 ;  /* 0x000000f400207202 */ /* 0x000fe20000000f00 */
[----:B------:R-:W-:Y:S06]  /*8bd0*/  FMUL.FTZ R83, R83, UR9 ;  /* 0x0000000953537c20 */ /* 0x000fec0008410000 */
[----:B------:R-:W2:Y:S01]  /*8be0*/  MUFU.TANH R251, R43 ;  /* 0x0000002b00fb7308 */ /* 0x000ea20000002400 */
[----:B---3--:R-:W-:Y:S09]  /*8bf0*/  MOV R62, R0 ;  /* 0x00000000003e7202 */ /* 0x008ff20000000f00 */
[----:B------:R-:W-:Y:S01]  /*8c00*/  MUFU.TANH R12, R31 ;  /* 0x0000001f000c7308 */ /* 0x000fe20000002400 */
[----:B-1----:R1:W-:Y:S09]  /*8c10*/  STL [R1+0x34], R4 ;  /* 0x0000340401007387 */ /* 0x0023f20000100800 */
[----:B------:R-:W-:Y:S01]  /*8c20*/  MUFU.TANH R43, R63 ;  /* 0x0000003f002b7308 */ /* 0x000fe20000002400 */
[----:B--2---:R-:W-:Y:S09]  /*8c30*/  MOV R46, R251 ;  /* 0x000000fb002e7202 */ /* 0x004ff20000000f00 */
[----:B------:R-:W-:Y:S10]  /*8c40*/  MUFU.TANH R31, R37 ;  /* 0x00000025001f7308 */ /* 0x000ff40000002400 */
[----:B------:R-:W-:Y:S10]  /*8c50*/  MUFU.TANH R50, R76 ;  /* 0x0000004c00327308 */ /* 0x000ff40000002400 */
[----:B-1----:R-:W1:Y:S10]  /*8c60*/  MUFU.TANH R4, R65 ;  /* 0x0000004100047308 */ /* 0x002e740000002400 */
[----:B------:R-:W-:Y:S10]  /*8c70*/  MUFU.TANH R37, R67 ;  /* 0x0000004300257308 */ /* 0x000ff40000002400 */
[----:B------:R-:W-:Y:S01]  /*8c80*/  MUFU.TANH R23, R70 ;  /* 0x0000004600177308 */ /* 0x000fe20000002400 */
[----:B-1----:R1:W-:Y:S09]  /*8c90*/  STL [R1+0x30], R4 ;  /* 0x0000300401007387 */ /* 0x0023f20000100800 */
[----:B------:R-:W-:Y:S10]  /*8ca0*/  MUFU.TANH R246, R20 ;  /* 0x0000001400f67308 */ /* 0x000ff40000002400 */
[----:B------:R-:W-:Y:S10]  /*8cb0*/  MUFU.TANH R20, R75 ;  /* 0x0000004b00147308 */ /* 0x000ff40000002400 */
[----:B------:R-:W-:Y:S10]  /*8cc0*/  MUFU.TANH R9, R80 ;  /* 0x0000005000097308 */ /* 0x000ff40000002400 */
[----:B-1----:R-:W-:Y:S10]  /*8cd0*/  MUFU.TANH R4, R68 ;  /* 0x0000004400047308 */ /* 0x002ff40000002400 */
[----:B------:R-:W-:Y:S10]  /*8ce0*/  MUFU.TANH R8, R81 ;  /* 0x0000005100087308 */ /* 0x000ff40000002400 */
[----:B------:R1:W-:Y:S10]  /*8cf0*/  MUFU.TANH R242, R35 ;  /* 0x0000002300f27308 */ /* 0x0003f40000002400 */
[----:B------:R-:W2:Y:S10]  /*8d00*/  MUFU.TANH R25, R66 ;  /* 0x0000004200197308 */ /* 0x000eb40000002400 */
[----:B------:R-:W-:Y:S01]  /*8d10*/  MUFU.TANH R241, R33 ;  /* 0x0000002100f17308 */ /* 0x000fe20000002400 */
[----:B-1----:R-:W-:Y:S09]  /*8d20*/  MOV R35, R12 ;  /* 0x0000000c00237202 */ /* 0x002ff20000000f00 */
[----:B------:R-:W-:Y:S01]  /*8d30*/  MUFU.TANH R247, R21 ;  /* 0x0000001500f77308 */ /* 0x000fe20000002400 */
[----:B--2---:R-:W-:Y:S04]  /*8d40*/  STL [R1+0x5c], R25 ;  /* 0x00005c1901007387 */ /* 0x004fe80000100800 */
[----:B------:R-:W-:Y:S05]  /*8d50*/  STL [R1+0x60], R37 ;  /* 0x0000602501007387 */ /* 0x000fea0000100800 */
[----:B------:R-:W-:Y:S01]  /*8d60*/  MUFU.TANH R231, R34 ;  /* 0x0000002200e77308 */ /* 0x000fe20000002400 */
[----:B------:R1:W-:Y:S09]  /*8d70*/  STL [R1+0x2c], R4 ;  /* 0x00002c0401007387 */ /* 0x0003f20000100800 */
[----:B------:R-:W-:Y:S10]  /*8d80*/  MUFU.TANH R21, R73 ;  /* 0x0000004900157308 */ /* 0x000ff40000002400 */
[----:B------:R2:W-:Y:S10]  /*8d90*/  MUFU.TANH R28, R49 ;  /* 0x00000031001c7308 */ /* 0x0005f40000002400 */
[----:B------:R-:W-:Y:S10]  /*8da0*/  MUFU.TANH R19, R74 ;  /* 0x0000004a00137308 */ /* 0x000ff40000002400 */
[----:B-1----:R-:W1:Y:S01]  /*8db0*/  MUFU.TANH R4, R69 ;  /* 0x0000004500047308 */ /* 0x002e620000002400 */
[----:B--2---:R-:W-:Y:S09]  /*8dc0*/  MOV R49, R252 ;  /* 0x000000fc00317202 */ /* 0x004ff20000000f00 */
[----:B------:R-:W-:Y:S10]  /*8dd0*/  MUFU.TANH R26, R40 ;  /* 0x00000028001a7308 */ /* 0x000ff40000002400 */
[----:B------:R-:W2:Y:S01]  /*8de0*/  MUFU.TANH R17, R77 ;  /* 0x0000004d00117308 */ /* 0x000ea20000002400 */
[----:B-1----:R-:W-:Y:S04]  /*8df0*/  STL [R1+0x24], R4 ;  /* 0x0000240401007387 */ /* 0x002fe80000100800 */
[----:B------:R-:W-:Y:S05]  /*8e00*/  STL [R1+0x6c], R23 ;  /* 0x00006c1701007387 */ /* 0x000fea0000100800 */
[----:B------:R-:W-:Y:S01]  /*8e10*/  MUFU.TANH R33, R47 ;  /* 0x0000002f00217308 */ /* 0x000fe20000002400 */
[----:B------:R-:W1:Y:S09]  /*8e20*/  LDSM.16.M88.4 R4, [R234+0x6800] ;  /* 0x00680000ea04783b */ /* 0x000e720000000200 */
[----:B------:R-:W3:Y:S01]  /*8e30*/  MUFU.TANH R15, R78 ;  /* 0x0000004e000f7308 */ /* 0x000ee20000002400 */
[----:B------:R-:W-:Y:S04]  /*8e40*/  STL [R1+0x78], R21 ;  /* 0x0000781501007387 */ /* 0x000fe80000100800 */
[----:B------:R-:W-:Y:S05]  /*8e50*/  STL [R1+0xa0], R19 ;  /* 0x0000a01301007387 */ /* 0x000fea0000100800 */
[----:B------:R-:W-:Y:S01]  /*8e60*/  MUFU.TANH R29, R55 ;  /* 0x00000037001d7308 */ /* 0x000fe20000002400 */
[----:B------:R-:W-:Y:S04]  /*8e70*/  STL [R1+0xa4], R20 ;  /* 0x0000a41401007387 */ /* 0x000fe80000100800 */
[----:B--2---:R-:W-:Y:S05]  /*8e80*/  STL [R1+0x70], R17 ;  /* 0x0000701101007387 */ /* 0x004fea0000100800 */
[----:B------:R-:W-:Y:S01]  /*8e90*/  MUFU.TANH R203, R16 ;  /* 0x0000001000cb7308 */ /* 0x000fe20000002400 */
[----:B---3--:R-:W-:Y:S09]  /*8ea0*/  STL [R1+0xa8], R15 ;  /* 0x0000a80f01007387 */ /* 0x008ff20000100800 */
[----:B------:R-:W-:Y:S10]  /*8eb0*/  MUFU.TANH R34, R45 ;  /* 0x0000002d00227308 */ /* 0x000ff40000002400 */
[----:B------:R-:W2:Y:S01]  /*8ec0*/  MUFU.TANH R16, R79 ;  /* 0x0000004f00107308 */ /* 0x000ea20000002400 */
[-C--:B-1----:R-:W-:Y:S09]  /*8ed0*/  HMMA.16816.F32 R84, R224, R4.reuse, R84 ;  /* 0x00000004e054723c */ /* 0x082ff20000001854 */
[----:B------:R-:W-:Y:S01]  /*8ee0*/  MUFU.TANH R58, R58 ;  /* 0x0000003a003a7308 */ /* 0x000fe20000002400 */
[C---:B------:R-:W-:Y:S09]  /*8ef0*/  HMMA.16816.F32 R88, R204.reuse, R4, R88 ;  /* 0x00000004cc58723c */ /* 0x040ff20000001858 */
[----:B------:R-:W-:Y:S01]  /*8f00*/  MUFU.TANH R40, R71 ;  /* 0x0000004700287308 */ /* 0x000fe20000002400 */
[----:B--2---:R-:W-:Y:S01]  /*8f10*/  STL [R1+0xac], R16 ;  /* 0x0000ac1001007387 */ /* 0x004fe20000100800 */
[-C--:B------:R-:W-:Y:S03]  /*8f20*/  HMMA.16816.F32 R92, R204, R6.reuse, R92 ;  /* 0x00000006cc5c723c */ /* 0x080fe6000000185c */
[----:B------:R-:W-:Y:S01]  /*8f30*/  STL [R1+0x4], R9 ;  /* 0x0000040901007387 */ /* 0x000fe20000100800 */
[----:B------:R-:W-:Y:S01]  /*8f40*/  FMUL.FTZ R84, R84, UR9 ;  /* 0x0000000954547c20 */ /* 0x000fe20008410000 */
[----:B------:R-:W-:Y:S03]  /*8f50*/  FMUL.FTZ R85, R85, UR9 ;  /* 0x0000000955557c20 */ /* 0x000fe60008410000 */
[----:B------:R-:W-:Y:S01]  /*8f60*/  MUFU.TANH R53, R82 ;  /* 0x0000005200357308 */ /* 0x000fe20000002400 */
[----:B------:R-:W-:Y:S01]  /*8f70*/  STL [R1], R8 ;  /* 0x0000000801007387 */ /* 0x000fe20000100800 */
[C---:B------:R-:W-:Y:S03]  /*8f80*/  HMMA.16816.F32 R96, R224.reuse, R6, R96 ;  /* 0x00000006e060723c */ /* 0x040fe60000001860 */
[----:B------:R-:W1:Y:S01]  /*8f90*/  LDSM.16.M88.4 R8, [R234+0x7000] ;  /* 0x00700000ea08783b */ /* 0x000e620000000200 */
[----:B------:R-:W-:Y:S01]  /*8fa0*/  FMUL.FTZ R90, R90, UR9 ;  /* 0x000000095a5a7c20 */ /* 0x000fe20008410000 */
[----:B------:R-:W-:Y:S03]  /*8fb0*/  FMUL.FTZ R88, R88, UR9 ;  /* 0x0000000958587c20 */ /* 0x000fe60008410000 */
[----:B------:R-:W-:Y:S01]  /*8fc0*/  MUFU.TANH R55, R83 ;  /* 0x0000005300377308 */ /* 0x000fe20000002400 */
[----:B------:R-:W-:Y:S01]  /*8fd0*/  FMUL.FTZ R91, R91, UR9 ;  /* 0x000000095b5b7c20 */ /* 0x000fe20008410000 */
[----:B------:R-:W-:Y:S01]  /*8fe0*/  FMUL.FTZ R89, R89, UR9 ;  /* 0x0000000959597c20 */ /* 0x000fe20008410000 */
[----:B------:R-:W-:Y:S01]  /*8ff0*/  FMUL.FTZ R86, R86, UR9 ;  /* 0x0000000956567c20 */ /* 0x000fe20008410000 */
[----:B------:R-:W-:Y:S01]  /*9000*/  FMUL.FTZ R87, R87, UR9 ;  /* 0x0000000957577c20 */ /* 0x000fe20008410000 */
[----:B------:R-:W2:Y:S01]  /*9010*/  LDSM.16.M88.4 R4, [R234+0x7800] ;  /* 0x00780000ea04783b */ /* 0x000ea20000000200 */
[----:B------:R-:W-:Y:S04]  /*9020*/  DEPBAR.LE SB0, 0x0 ;  /* 0x000080000000791a */ /* 0x000fe80000000000 */
        /* <DEDUP_REMOVED lines=9> */
[----:B------:R-:W-:Y:S01]  /*90c0*/  BAR.SYNC.DEFER_BLOCKING 0x0 ;  /* 0x0000000000007b1d */ /* 0x000fe20000010000 */
[----:B------:R-:W-:Y:S08]  /*90d0*/  FMUL.FTZ R95, R95, UR9 ;  /* 0x000000095f5f7c20 */ /* 0x000ff00008410000 */
[----:B------:R-:W-:Y:S01]  /*90e0*/  MUFU.TANH R63, R88 ;  /* 0x00000058003f7308 */ /* 0x000fe20000002400 */
[----:B---3--:R-:W-:Y:S09]  /*90f0*/  MOV R89, R44 ;  /* 0x0000002c00597202 */ /* 0x008ff20000000f00 */
[----:B------:R-:W-:Y:S01]  /*9100*/  MUFU.TANH R229, R96 ;  /* 0x0000006000e57308 */ /* 0x000fe20000002400 */
[----:B----4-:R-:W-:Y:S01]  /*9110*/  MOV R93, R60 ;  /* 0x0000003c005d7202 */ /* 0x010fe20000000f00 */
[-C--:B-1----:R-:W-:Y:S08]  /*9120*/  HMMA.16816.F32 R100, R224, R8.reuse, R100 ;  /* 0x00000008e064723c */ /* 0x082ff00000001864 */
[----:B------:R-:W-:Y:S01]  /*9130*/  MUFU.TANH R228, R97 ;  /* 0x0000006100e47308 */ /* 0x000fe20000002400 */
[C---:B------:R-:W-:Y:S09]  /*9140*/  HMMA.16816.F32 R104, R204.reuse, R8, R104 ;  /* 0x00000008cc68723c */ /* 0x040ff20000001868 */
[----:B------:R-:W-:Y:S01]  /*9150*/  MUFU.TANH R67, R98 ;  /* 0x0000006200437308 */ /* 0x000fe20000002400 */
[-C--:B------:R-:W-:Y:S03]  /*9160*/  HMMA.16816.F32 R108, R204, R10.reuse, R108 ;  /* 0x0000000acc6c723c */ /* 0x080fe6000000186c */
[----:B------:R-:W-:Y:S01]  /*9170*/  FMUL.FTZ R103, R103, UR9 ;  /* 0x0000000967677c20 */ /* 0x000fe20008410000 */
[----:B------:R-:W-:Y:S05]  /*9180*/  FMUL.FTZ R102, R102, UR9 ;  /* 0x0000000966667c20 */ /* 0x000fea0008410000 */
[----:B------:R-:W-:Y:S01]  /*9190*/  MUFU.TANH R68, R99 ;  /* 0x0000006300447308 */ /* 0x000fe20000002400 */
[----:B------:R-:W-:Y:S01]  /*91a0*/  FMUL.FTZ R100, R100, UR9 ;  /* 0x0000000964647c20 */ /* 0x000fe20008410000 */
[----:B------:R-:W-:Y:S01]  /*91b0*/  FMUL.FTZ R101, R101, UR9 ;  /* 0x0000000965657c20 */ /* 0x000fe20008410000 */
[C---:B------:R-:W-:Y:S04]  /*91c0*/  HMMA.16816.F32 R112, R224.reuse, R10, R112 ;  /* 0x0000000ae070723c */ /* 0x040fe80000001870 */
[----:B------:R-:W-:Y:S03]  /*91d0*/  FMUL.FTZ R106, R106, UR9 ;  /* 0x000000096a6a7c20 */ /* 0x000fe60008410000 */
[----:B------:R-:W-:Y:S01]  /*91e0*/  MUFU.TANH R14, R103 ;  /* 0x00000067000e7308 */ /* 0x000fe20000002400 */
[----:B------:R-:W-:Y:S01]  /*91f0*/  FMUL.FTZ R107, R107, UR9 ;  /* 0x000000096b6b7c20 */ /* 0x000fe20008410000 */
[----:B------:R-:W-:Y:S01]  /*9200*/  FMUL.FTZ R104, R104, UR9 ;  /* 0x0000000968687c20 */ /* 0x000fe20008410000 */
[-C--:B--2---:R-:W-:Y:S03]  /*9210*/  HMMA.16816.F32 R116, R224, R4.reuse, R116 ;  /* 0x00000004e074723c */ /* 0x084fe60000001874 */
[----:B------:R-:W-:Y:S01]  /*9220*/  FMUL.FTZ R108, R108, UR9 ;  /* 0x000000096c6c7c20 */ /* 0x000fe20008410000 */
[----:B------:R-:W-:Y:S03]  /*9230*/  FMUL.FTZ R111, R111, UR9 ;  /* 0x000000096f6f7c20 */ /* 0x000fe60008410000 */
[----:B------:R-:W-:Y:S01]  /*9240*/  MUFU.TANH R18, R102 ;  /* 0x0000006600127308 */ /* 0x000fe20000002400 */
[----:B------:R-:W-:Y:S01]  /*9250*/  FMUL.FTZ R105, R105, UR9 ;  /* 0x0000000969697c20 */ /* 0x000fe20008410000 */
[----:B------:R-:W-:Y:S01]  /*9260*/  FMUL.FTZ R109, R109, UR9 ;  /* 0x000000096d6d7c20 */ /* 0x000fe20008410000 */
[C---:B------:R-:W-:Y:S04]  /*9270*/  HMMA.16816.F32 R120, R204.reuse, R4, R120 ;  /* 0x00000004cc78723c */ /* 0x040fe80000001878 */
[----:B------:R-:W-:Y:S03]  /*9280*/  FMNMX3.FTZ R5, R3, R216, R212, !PT ;  /* 0x000000d803057276 */ /* 0x000fe600078100d4 */
[----:B------:R-:W1:Y:S01]  /*9290*/  MUFU.TANH R12, R90 ;  /* 0x0000005a000c7308 */ /* 0x000e620000002400 */
[----:B------:R-:W-:Y:S01]  /*92a0*/  FMNMX3.FTZ R4, R133, R213, R214, !PT ;  /* 0x000000d585047276 */ /* 0x000fe200078100d6 */
[----:B------:R-:W-:Y:S01]  /*92b0*/  FMUL.FTZ R114, R114, UR9 ;  /* 0x0000000972727c20 */ /* 0x000fe20008410000 */
[-C--:B------:R-:W-:Y:S03]  /*92c0*/  HMMA.16816.F32 R124, R204, R6.reuse, R124 ;  /* 0x00000006cc7c723c */ /* 0x080fe6000000187c */
[----:B------:R-:W-:Y:S01]  /*92d0*/  FMUL.FTZ R119, R119, UR9 ;  /* 0x0000000977777c20 */ /* 0x000fe20008410000 */
[----:B------:R-:W-:Y:S03]  /*92e0*/  FMUL.FTZ R118, R118, UR9 ;  /* 0x0000000976767c20 */ /* 0x000fe60008410000 */
[----:B------:R-:W2:Y:S01]  /*92f0*/  MUFU.TANH R13, R91 ;  /* 0x0000005b000d7308 */ /* 0x000ea20000002400 */
[----:B------:R-:W-:Y:S01]  /*9300*/  FMUL.FTZ R115, R115, UR9 ;  /* 0x0000000973737c20 */ /* 0x000fe20008410000 */
[----:B------:R-:W-:Y:S01]  /*9310*/  FMUL.FTZ R112, R112, UR9 ;  /* 0x0000000970707c20 */ /* 0x000fe20008410000 */
[----:B------:R-:W-:Y:S04]  /*9320*/  HMMA.16816.F32 R128, R224, R6, R128 ;  /* 0x00000006e080723c */ /* 0x000fe80000001880 */
[----:B------:R-:W-:Y:S03]  /*9330*/  FMUL.FTZ R120, R120, UR9 ;  /* 0x0000000978787c20 */ /* 0x000fe60008410000 */
[----:B------:R-:W-:Y:S01]  /*9340*/  MUFU.TANH R243, R119 ;  /* 0x0000007700f37308 */ /* 0x000fe20000002400 */
[----:B-1----:R-:W-:Y:S01]  /*9350*/  STL [R1+0x9c], R12 ;  /* 0x00009c0c01007387 */ /* 0x002fe20000100800 */
[----:B------:R-:W-:Y:S01]  /*9360*/  MOV R227, R61 ;  /* 0x0000003d00e37202 */ /* 0x000fe20000000f00 */
[----:B------:R-:W-:Y:S01]  /*9370*/  FMUL.FTZ R76, R122, UR9 ;  /* 0x000000097a4c7c20 */ /* 0x000fe20008410000 */
[----:B------:R-:W-:Y:S01]  /*9380*/  MOV R61, R59 ;  /* 0x0000003b003d7202 */ /* 0x000fe20000000f00 */
[----:B------:R-:W-:Y:S01]  /*9390*/  FMUL.FTZ R75, R123, UR9 ;  /* 0x000000097b4b7c20 */ /* 0x000fe20008410000 */
[----:B------:R-:W-:Y:S01]  /*93a0*/  MOV R122, R63 ;  /* 0x0000003f007a7202 */ /* 0x000fe20000000f00 */
[----:B------:R-:W-:Y:S03]  /*93b0*/  FMUL.FTZ R2, R126, UR9 ;  /* 0x000000097e027c20 */ /* 0x000fe60008410000 */
[----:B------:R-:W-:Y:S01]  /*93c0*/  MUFU.TANH R207, R120 ;  /* 0x0000007800cf7308 */ /* 0x000fe20000002400 */
[----:B--2---:R-:W-:Y:S01]  /*93d0*/  STL [R1+0x98], R13 ;  /* 0x0000980d01007387 */ /* 0x004fe20000100800 */
[----:B------:R-:W-:Y:S01]  /*93e0*/  MOV R63, R62 ;  /* 0x0000003e003f7202 */ /* 0x000fe20000000f00 */
[----:B------:R-:W-:Y:S01]  /*93f0*/  FMUL.FTZ R0, R127, UR9 ;  /* 0x000000097f007c20 */ /* 0x000fe20008410000 */
[----:B------:R-:W-:Y:S01]  /*9400*/  MOV R123, R64 ;  /* 0x00000040007b7202 */ /* 0x000fe20000000f00 */
[----:B------:R-:W-:Y:S01]  /*9410*/  STL [R1+0x20], R14 ;  /* 0x0000200e01007387 */ /* 0x000fe20000100800 */
[----:B------:R-:W-:Y:S01]  /*9420*/  MOV R64, R57 ;  /* 0x0000003900407202 */ /* 0x000fe20000000f00 */
[----:B------:R-:W-:Y:S03]  /*9430*/  FMUL.FTZ R121, R121, UR9 ;  /* 0x0000000979797c20 */ /* 0x000fe60008410000 */
[----:B------:R-:W1:Y:S01]  /*9440*/  MUFU.TANH R8, R106 ;  /* 0x0000006a00087308 */ /* 0x000e620000002400 */
[----:B------:R-:W-:Y:S01]  /*9450*/  MOV R57, R56 ;  /* 0x0000003800397202 */ /* 0x000fe20000000f00 */
[----:B------:R-:W-:Y:S01]  /*9460*/  FMUL.FTZ R124, R124, UR9 ;  /* 0x000000097c7c7c20 */ /* 0x000fe20008410000 */
[----:B------:R-:W-:Y:S01]  /*9470*/  FMNMX3.FTZ R6, R134, R215, R217, !PT ;  /* 0x000000d786067276 */ /* 0x000fe200078100d9 */
[----:B------:R-:W-:Y:S01]  /*9480*/  FMUL.FTZ R125, R125, UR9 ;  /* 0x000000097d7d7c20 */ /* 0x000fe20008410000 */
[----:B------:R-:W-:Y:S01]  /*9490*/  FMNMX3.FTZ R7, R132, R211, R210, !PT ;  /* 0x000000d384077276 */ /* 0x000fe200078100d2 */
[----:B------:R-:W-:Y:S01]  /*94a0*/  FMUL.FTZ R130, R130, UR9 ;  /* 0x0000000982827c20 */ /* 0x000fe20008410000 */
[----:B------:R-:W-:Y:S03]  /*94b0*/  MOV R90, R64 ;  /* 0x00000040005a7202 */ /* 0x000fe60000000f00 */
        /* <DEDUP_REMOVED lines=9> */
[----:B-1----:R1:W-:Y:S01]  /*9550*/  STL [R1+0x84], R8 ;  /* 0x0000840801007387 */ /* 0x0023e20000100800 */
[----:B------:R-:W-:Y:S08]  /*9560*/  MOV R127, R70 ;  /* 0x00000046007f7202 */ /* 0x000ff00000000f00 */
[----:B------:R-:W-:Y:S10]  /*9570*/  MUFU.TANH R73, R0 ;  /* 0x0000000000497308 */ /* 0x000ff40000002400 */
[----:B------:R2:W3:Y:S10]  /*9580*/  MUFU.TANH R69, R92 ;  /* 0x0000005c00457308 */ /* 0x0004f40000002400 */
[----:B------:R4:W-:Y:S10]  /*9590*/  MUFU.TANH R27, R94 ;  /* 0x0000005e001b7308 */ /* 0x0009f40000002400 */
[----:B-1----:R-:W1:Y:S01]  /*95a0*/  MUFU.TANH R8, R107 ;  /* 0x0000006b00087308 */ /* 0x002e620000002400 */
[----:B--2---:R-:W-:Y:S02]  /*95b0*/  MOV R92, R54 ;  /* 0x00000036005c7202 */ /* 0x004fe40000000f00 */
[----:B---3--:R-:W-:Y:S07]  /*95c0*/  MOV R126, R69 ;  /* 0x00000045007e7202 */ /* 0x008fee0000000f00 */
[----:B------:R2:W-:Y:S01]  /*95d0*/  MUFU.TANH R252, R114 ;  /* 0x0000007200fc7308 */ /* 0x0005e20000002400 */
[----:B----4-:R-:W-:Y:S09]  /*95e0*/  MOV R94, R53 ;  /* 0x00000035005e7202 */ /* 0x010ff20000000f00 */
[----:B------:R-:W-:Y:S01]  /*95f0*/  MUFU.TANH R250, R84 ;  /* 0x0000005400fa7308 */ /* 0x000fe20000002400 */
[----:B-1----:R1:W-:Y:S04]  /*9600*/  STL [R1+0x80], R8 ;  /* 0x0000800801007387 */ /* 0x0023e80000100800 */
[----:B------:R-:W-:Y:S05]  /*9610*/  STL [R1+0x28], R36 ;  /* 0x0000282401007387 */ /* 0x000fea0000100800 */
[----:B------:R-:W-:Y:S01]  /*9620*/  MUFU.TANH R248, R85 ;  /* 0x0000005500f87308 */ /* 0x000fe20000002400 */
[----:B--2---:R-:W-:Y:S09]  /*9630*/  MOV R114, R55 ;  /* 0x0000003700727202 */ /* 0x004ff20000000f00 */
[----:B------:R-:W-:Y:S10]  /*9640*/  MUFU.TANH R65, R86 ;  /* 0x0000005600417308 */ /* 0x000ff40000002400 */
[----:B------:R-:W-:Y:S10]  /*9650*/  MUFU.TANH R66, R87 ;  /* 0x0000005700427308 */ /* 0x000ff40000002400 */
[----:B-1----:R-:W1:Y:S10]  /*9660*/  MUFU.TANH R8, R111 ;  /* 0x0000006f00087308 */ /* 0x002e740000002400 */
[----:B------:R2:W-:Y:S10]  /*9670*/  MUFU.TANH R244, R118 ;  /* 0x0000007600f47308 */ /* 0x0005f40000002400 */
[----:B------:R3:W-:Y:S01]  /*9680*/  MUFU.TANH R206, R121 ;  /* 0x0000007900ce7308 */ /* 0x0007e20000002400 */
[----:B-1----:R1:W-:Y:S04]  /*9690*/  STL [R1+0x74], R8 ;  /* 0x0000740801007387 */ /* 0x0023e80000100800 */
[----:B------:R-:W4:Y:S05]  /*96a0*/  LDL R56, [R1+0x8] ;  /* 0x0000080001387983 */ /* 0x000f2a0000100800 */
[----:B------:R-:W5:Y:S01]  /*96b0*/  MUFU.TANH R45, R72 ;  /* 0x00000048002d7308 */ /* 0x000f620000002400 */
[----:B------:R-:W5:Y:S01]  /*96c0*/  LDL R59, [R1+0x10] ;  /* 0x00001000013b7983 */ /* 0x000f620000100800 */
[----:B--2---:R-:W-:Y:S03]  /*96d0*/  MOV R118, R65 ;  /* 0x0000004100767202 */ /* 0x004fe60000000f00 */
[----:B------:R-:W5:Y:S05]  /*96e0*/  LDL R60, [R1+0x1c] ;  /* 0x00001c00013c7983 */ /* 0x000f6a0000100800 */
[----:B------:R-:W-:Y:S01]  /*96f0*/  MUFU.TANH R205, R124 ;  /* 0x0000007c00cd7308 */ /* 0x000fe20000002400 */
[----:B------:R-:W2:Y:S01]  /*9700*/  LDL R88, [R1+0x14] ;  /* 0x0000140001587983 */ /* 0x000ea20000100800 */
[----:B---3--:R-:W-:Y:S03]  /*9710*/  MOV R121, R66 ;  /* 0x0000004200797202 */ /* 0x008fe60000000f00 */
[----:B------:R-:W2:Y:S05]  /*9720*/  LDL R62, [R1+0x18] ;  /* 0x00001800013e7983 */ /* 0x000eaa0000100800 */
[----:B------:R3:W-:Y:S01]  /*9730*/  MUFU.TANH R204, R125 ;  /* 0x0000007d00cc7308 */ /* 0x0007e20000002400 */
[----:B------:R-:W2:Y:S01]  /*9740*/  LDL R96, [R1+0x48] ;  /* 0x0000480001607983 */ /* 0x000ea20000100800 */
[----:B-1----:R-:W-:Y:S02]  /*9750*/  FMNMX3.FTZ R8, R5, R203, R202, !PT ;  /* 0x000000cb05087276 */ /* 0x002fe400078100ca */
[----:B------:R-:W-:Y:S01]  /*9760*/  FMNMX3.FTZ R5, R4, R221, R220, !PT ;  /* 0x000000dd04057276 */ /* 0x000fe200078100dc */
[----:B------:R-:W2:Y:S01]  /*9770*/  LDL R97, [R1+0x44] ;  /* 0x0000440001617983 */ /* 0x000ea20000100800 */
[----:B------:R-:W-:Y:S04]  /*9780*/  FMNMX3.FTZ R4, R6, R218, R219, !PT ;  /* 0x000000da06047276 */ /* 0x000fe800078100db */
[----:B------:R-:W-:Y:S01]  /*9790*/  MUFU.TANH R251, R115 ;  /* 0x0000007300fb7308 */ /* 0x000fe20000002400 */
[----:B------:R-:W2:Y:S01]  /*97a0*/  LDL R99, [R1+0x34] ;  /* 0x0000340001637983 */ /* 0x000ea20000100800 */
[----:B------:R-:W-:Y:S02]  /*97b0*/  FMNMX3.FTZ R6, R7, R201, R200, !PT ;  /* 0x000000c907067276 */ /* 0x000fe400078100c8 */
[----:B------:R-:W-:Y:S01]  /*97c0*/  FMNMX3.FTZ R8, R8, R246, R247, !PT ;  /* 0x000000f608087276 */ /* 0x000fe200078100f7 */
[----:B------:R-:W2:Y:S01]  /*97d0*/  LDL R98, [R1+0x30] ;  /* 0x0000300001627983 */ /* 0x000ea20000100800 */
[----:B------:R-:W-:Y:S04]  /*97e0*/  FMNMX3.FTZ R2, R6, R245, R249, !PT ;  /* 0x000000f506027276 */ /* 0x000fe800078100f9 */
[----:B------:R-:W-:Y:S01]  /*97f0*/  MUFU.TANH R223, R100 ;  /* 0x0000006400df7308 */ /* 0x000fe20000002400 */
[----:B------:R-:W2:Y:S01]  /*9800*/  LDL R103, [R1+0x2c] ;  /* 0x00002c0001677983 */ /* 0x000ea20000100800 */
[----:B------:R-:W-:Y:S02]  /*9810*/  FMNMX3.FTZ R2, R2, R231, R242, !PT ;  /* 0x000000e702027276 */ /* 0x000fe400078100f2 */
[----:B---3--:R-:W-:Y:S01]  /*9820*/  MOV R125, R68 ;  /* 0x00000044007d7202 */ /* 0x008fe20000000f00 */
[----:B------:R-:W3:Y:S01]  /*9830*/  LDL R102, [R1+0x24] ;  /* 0x0000240001667983 */ /* 0x000ee20000100800 */
[----:B------:R-:W-:Y:S04]  /*9840*/  FMNMX3.FTZ R2, R2, R41, R93, !PT ;  /* 0x0000002902027276 */ /* 0x000fe8000781005d */
[----:B------:R-:W1:Y:S01]  /*9850*/  MUFU.TANH R222, R101 ;  /* 0x0000006500de7308 */ /* 0x000e620000002400 */
[----:B------:R-:W3:Y:S01]  /*9860*/  LDL R119, [R1+0x4] ;  /* 0x0000040001777983 */ /* 0x000ee20000100800 */
[----:B------:R-:W-:Y:S02]  /*9870*/  FMNMX3.FTZ R2, R2, R90, R57, !PT ;  /* 0x0000005a02027276 */ /* 0x000fe40007810039 */
[----:B------:R-:W-:Y:S01]  /*9880*/  MOV R124, R67 ;  /* 0x00000043007c7202 */ /* 0x000fe20000000f00 */
[----:B------:R-:W3:Y:S01]  /*9890*/  LDL R120, [R1] ;  /* 0x0000000001787983 */ /* 0x000ee20000100800 */
[----:B------:R-:W-:Y:S04]  /*98a0*/  FMNMX3.FTZ R2, R2, R227, R29, !PT ;  /* 0x000000e302027276 */ /* 0x000fe8000781001d */
[----:B------:R1:W-:Y:S01]  /*98b0*/  MUFU.TANH R115, R130 ;  /* 0x0000008200737308 */ /* 0x0003e20000002400 */
[----:B------:R-:W3:Y:S09]  /*98c0*/  LDL R9, [R1+0x94] ;  /* 0x0000940001097983 */ /* 0x000ef20000100800 */
[----:B------:R-:W-:Y:S10]  /*98d0*/  MUFU.TANH R209, R112 ;  /* 0x0000007000d17308 */ /* 0x000ff40000002400 */
[----:B------:R-:W3:Y:S01]  /*98e0*/  MUFU.TANH R208, R113 ;  /* 0x0000007100d07308 */ /* 0x000ee20000002400 */
[----:B-1----:R-:W-:Y:S09]  /*98f0*/  MOV R130, R18 ;  /* 0x0000001200827202 */ /* 0x002ff20000000f00 */
[----:B------:R-:W-:Y:S10]  /*9900*/  MUFU.TANH R91, R95 ;  /* 0x0000005f005b7308 */ /* 0x000ff40000002400 */
[----:B------:R-:W-:Y:S10]  /*9910*/  MUFU.TANH R116, R116 ;  /* 0x0000007400747308 */ /* 0x000ff40000002400 */
[----:B------:R-:W1:Y:S10]  /*9920*/  MUFU.TANH R112, R117 ;  /* 0x0000007500707308 */ /* 0x000e740000002400 */
[----:B------:R-:W-:Y:S10]  /*9930*/  MUFU.TANH R47, R104 ;  /* 0x00000068002f7308 */ /* 0x000ff40000002400 */
[----:B------:R-:W1:Y:S10]  /*9940*/  MUFU.TANH R48, R105 ;  /* 0x0000006900307308 */ /* 0x000e740000002400 */
[----:B------:R-:W-:Y:S10]  /*9950*/  MUFU.TANH R51, R109 ;  /* 0x0000006d00337308 */ /* 0x000ff40000002400 */
[----:B------:R-:W-:Y:S10]  /*9960*/  MUFU.TANH R95, R110 ;  /* 0x0000006e005f7308 */ /* 0x000ff40000002400 */
[----:B------:R-:W-:Y:S10]  /*9970*/  MUFU.TANH R76, R76 ;  /* 0x0000004c004c7308 */ /* 0x000ff40000002400 */
[----:B------:R-:W-:Y:S10]  /*9980*/  MUFU.TANH R75, R75 ;  /* 0x0000004b004b7308 */ /* 0x000ff40000002400 */
[----:B------:R1:W-:Y:S10]  /*9990*/  MUFU.TANH R101, R128 ;  /* 0x0000008000657308 */ /* 0x0003f40000002400 */
[----:B------:R-:W1:Y:S10]  /*99a0*/  MUFU.TANH R100, R129 ;  /* 0x0000008100647308 */ /* 0x000e740000002400 */
[----:B------:R1:W1:Y:S01]  /*99b0*/  MUFU.TANH R113, R131 ;  /* 0x0000008300717308 */ /* 0x0002620000002400 */
[----:B----4-:R-:W-:Y:S02]  /*99c0*/  FMNMX3.FTZ R7, R5, R239, R56, !PT ;  /* 0x000000ef05077276 */ /* 0x010fe40007810038 */
[----:B------:R-:W-:Y:S02]  /*99d0*/  FMNMX3.FTZ R5, R8, R230, R241, !PT ;  /* 0x000000e608057276 */ /* 0x000fe400078100f1 */
[----:B------:R-:W-:Y:S02]  /*99e0*/  MOV R239, 0x20 ;  /* 0x0000002000ef7802 */ /* 0x000fe40000000f00 */
[----:B-----5:R-:W-:Y:S02]  /*99f0*/  FMNMX3.FTZ R4, R4, R59, R60, !PT ;  /* 0x0000003b04047276 */ /* 0x020fe4000781003c */
[----:B--2---:R-:W-:Y:S02]  /*9a00*/  FMNMX3.FTZ R6, R7, R88, R62, !PT ;  /* 0x0000005807067276 */ /* 0x004fe4000781003e */
[----:B------:R-:W-:Y:S02]  /*9a10*/  FMNMX3.FTZ R7, R4, R32, R35, !PT ;  /* 0x0000002004077276 */ /* 0x000fe40007810023 */
        /* <DEDUP_REMOVED lines=10> */
[----:B---3--:R-:W-:Y:S02]  /*9ac0*/  FMNMX3.FTZ R4, R4, R103, R102, !PT ;  /* 0x0000006704047276 */ /* 0x008fe40007810066 */
        /* <DEDUP_REMOVED lines=11> */
[----:B------:R-:W-:Y:S02]  /*9b80*/  ISETP.NE.AND P0, PT, R9, -0x1, PT ;  /* 0xffffffff0900780c */ /* 0x000fe40003f05270 */
        /* <DEDUP_REMOVED lines=10> */
[----:B-1----:R-:W-:Y:S02]  /*9c30*/  FMNMX3.FTZ R72, R4, R116, R112, !PT ;  /* 0x0000007404487276 */ /* 0x002fe40007810070 */
[----:B------:R-:W-:Y:S02]  /*9c40*/  MOV R128, R9 ;  /* 0x0000000900807202 */ /* 0x000fe40000000f00 */
[----:B------:R-:W-:Y:S02]  /*9c50*/  FMNMX3.FTZ R25, R5, R27, R91, !PT ;  /* 0x0000001b05197276 */ /* 0x000fe4000781005b */
[----:B------:R-:W-:Y:S02]  /*9c60*/  FMNMX3.FTZ R23, R2, R47, R48, !PT ;  /* 0x0000002f02177276 */ /* 0x000fe40007810030 */
[----:B------:R-:W-:Y:S02]  /*9c70*/  FMNMX3.FTZ R24, R0, R244, R243, !PT ;  /* 0x000000f400187276 */ /* 0x000fe400078100f3 */
[----:B------:R-:W-:Y:S01]  /*9c80*/  FMNMX3.FTZ R72, R72, R101, R100, !PT ;  /* 0x0000006548487276 */ /* 0x000fe20007810064 */
[----:B------:R-:W-:Y:S06]  /*9c90*/  @P0 BRA `(.L_x_133) ;  /* 0xffffffd400b80947 */ /* 0x000fec000383ffff */
.L_x_132:
[----:B------:R2:W-:Y:S01]  /*9ca0*/  STL [R1+0xd4], R233 ;  /* 0x0000d4e901007387 */ /* 0x0005e20000100800 */
[----:B------:R-:W-:Y:S01]  /*9cb0*/  FMNMX3.FTZ R2, R23, R36, R51, !PT ;  /* 0x0000002417027276 */ /* 0x000fe20007810033 */
[----:B------:R-:W-:Y:S01]  /*9cc0*/  UMOV UR5, UR6 ;  /* 0x0000000600057c82 */ /* 0x000fe20008000000 */
[----:B-1----:R-:W-:Y:S01]  /*9cd0*/  FMNMX3.FTZ R5, R24, R115, R113, !PT ;  /* 0x0000007318057276 */ /* 0x002fe20007810071 */
[----:B------:R-:W1:Y:S01]  /*9ce0*/  SHFL.BFLY PT, R6, R72, 0x2, 0x1f ;  /* 0x0c401f0048067f89 */ /* 0x000e6200000e0000 */
[----:B------:R-:W-:Y:S02]  /*9cf0*/  FMNMX3.FTZ R2, R2, R207, R206, !PT ;  /* 0x000000cf02027276 */ /* 0x000fe400078100ce */
[----:B------:R-:W-:Y:S05]  /*9d00*/  MOV R129, R34 ;  /* 0x0000002200817202 */ /* 0x000fea0000000f00 */
[----:B------:R-:W-:Y:S01]  /*9d10*/  SHFL.BFLY PT, R7, R5, 0x2, 0x1f ;  /* 0x0c401f0005077f89 */ /* 0x000fe200000e0000 */
[----:B------:R-:W-:Y:S02]  /*9d20*/  FMNMX3.FTZ R4, R2, R205, R204, !PT ;  /* 0x000000cd02047276 */ /* 0x000fe400078100cc */
[----:B------:R-:W-:Y:S01]  /*9d30*/  MOV R131, R29 ;  /* 0x0000001d00837202 */ /* 0x000fe20000000f00 */
[----:B------:R-:W3:Y:S04]  /*9d40*/  S2R R8, SR_TID.X ;  /* 0x0000000000087919 */ /* 0x000ee80000002100 */
[----:B------:R-:W4:Y:S08]  /*9d50*/  SHFL.BFLY PT, R70, R4, 0x2, 0x1f ;  /* 0x0c401f0004467f89 */ /* 0x000f3000000e0000 */
[----:B--2---:R-:W2:Y:S04]  /*9d60*/  LDL.LU R233, [R1+0x74] ;  /* 0x0000740001e97983 */ /* 0x004ea80000300800 */
[----:B------:R1:W-:Y:S04]  /*9d70*/  STL [R1+0xd0], R232 ;  /* 0x0000d0e801007387 */ /* 0x0003e80000100800 */
[----:B-1----:R-:W4:Y:S04]  /*9d80*/  LDL.LU R232, [R1+0x84] ;  /* 0x0000840001e87983 */ /* 0x002f280000300800 */
[----:B------:R1:W-:Y:S04]  /*9d90*/  STL [R1+0xcc], R135 ;  /* 0x0000cc8701007387 */ /* 0x0003e80000100800 */
[----:B-1----:R-:W4:Y:S02]  /*9da0*/  LDL.LU R135, [R1+0x80] ;  /* 0x0000800001877983 */ /* 0x002f240000300800 */
[----:B----4-:R-:W-:Y:S02]  /*9db0*/  FMNMX3.FTZ R0, R25, R232, R135, !PT ;  /* 0x000000e819007276 */ /* 0x010fe40007810087 */
[----:B------:R-:W-:Y:S02]  /*9dc0*/  FMNMX.FTZ R72, R72, R6, !PT ;  /* 0x0000000648487209 */ /* 0x000fe40007810000 */
[----:B--2---:R-:W-:Y:S02]  /*9dd0*/  FMNMX3.FTZ R0, R0, R95, R233, !PT ;  /* 0x0000005f00007276 */ /* 0x004fe400078100e9 */
[----:B------:R-:W-:Y:S01]  /*9de0*/  FMNMX.FTZ R70, R4, R70, !PT ;  /* 0x0000004604467209 */ /* 0x000fe20007810000 */
[----:B------:R-:W1:Y:S01]  /*9df0*/  SHFL.BFLY PT, R6, R72, 0x1, 0x1f ;  /* 0x0c201f0048067f89 */ /* 0x000e6200000e0000 */
[----:B------:R-:W-:Y:S02]  /*9e00*/  FMNMX3.FTZ R0, R0, R76, R75, !PT ;  /* 0x0000004c00007276 */ /* 0x000fe4000781004b */
[----:B------:R-:W-:Y:S02]  /*9e10*/  FMNMX.FTZ R7, R5, R7, !PT ;  /* 0x0000000705077209 */ /* 0x000fe40007810000 */
[----:B------:R-:W-:Y:S03]  /*9e20*/  FMNMX3.FTZ R0, R0, R74, R73, !PT ;  /* 0x0000004a00007276 */ /* 0x000fe60007810049 */
[----:B------:R-:W2:Y:S01]  /*9e30*/  SHFL.BFLY PT, R5, R70, 0x1, 0x1f ;  /* 0x0c201f0046057f89 */ /* 0x000ea200000e0000 */
[----:B---3--:R-:W-:Y:S07]  /*9e40*/  MOV R108, R8 ;  /* 0x00000008006c7202 */ /* 0x008fee0000000f00 */
[----:B------:R-:W3:Y:S01]  /*9e50*/  SHFL.BFLY PT, R2, R0, 0x2, 0x1f ;  /* 0x0c401f0000027f89 */ /* 0x000ee200000e0000 */
[----:B------:R-:W-:Y:S02]  /*9e60*/  SHF.R.U32.HI R110, RZ, 0x1, R108 ;  /* 0x00000001ff6e7819 */ /* 0x000fe4000001166c */
[----:B------:R-:W-:Y:S05]  /*9e70*/  LOP3.LUT P5, RZ, R108, 0x4, RZ, 0xc0, !PT ;  /* 0x000000046cff7812 */ /* 0x000fea00078ac0ff */
[----:B------:R-:W4:Y:S01]  /*9e80*/  SHFL.BFLY PT, R71, R7, 0x1, 0x1f ;  /* 0x0c201f0007477f89 */ /* 0x000f2200000e0000 */
[----:B-1----:R-:W-:Y:S02]  /*9e90*/  FMNMX.FTZ R72, R72, R6, !PT ;  /* 0x0000000648487209 */ /* 0x002fe40007810000 */
[----:B------:R-:W-:Y:S02]  /*9ea0*/  SHF.L.U32 R6, R108, 0x3, RZ ;  /* 0x000000036c067819 */ /* 0x000fe400000006ff */
[C---:B------:R-:W-:Y:S01]  /*9eb0*/  FSETP.NEU.FTZ.AND P0, PT, R72.reuse, -INF , PT ;  /* 0xff8000004800780b */ /* 0x040fe20003f1d000 */
[----:B------:R-:W-:Y:S01]  /*9ec0*/  FMUL.FTZ R77, R72, UR4 ;  /* 0x00000004484d7c20 */ /* 0x000fe20008410000 */
[----:B--2---:R-:W-:Y:S01]  /*9ed0*/  FMNMX.FTZ R70, R70, R5, !PT ;  /* 0x0000000546467209 */ /* 0x004fe20007810000 */
[----:B------:R-:W-:Y:S01]  /*9ee0*/  STL [R1+0xc8], R6 ;  /* 0x0000c80601007387 */ /* 0x000fe20000100800 */
[----:B------:R-:W-:Y:S02]  /*9ef0*/  LOP3.LUT R109, R6, 0x38, RZ, 0xc0, !PT ;  /* 0x00000038066d7812 */ /* 0x000fe400078ec0ff */
[----:B---3--:R-:W-:Y:S01]  /*9f00*/  FMNMX.FTZ R2, R0, R2, !PT ;  /* 0x0000000200027209 */ /* 0x008fe20007810000 */
[----:B------:R-:W-:Y:S01]  /*9f10*/  FADD.FTZ R0, -R72, R3 ;  /* 0x0000000348007221 */ /* 0x000fe20000010100 */
[----:B------:R-:W-:Y:S01]  /*9f20*/  FSEL R77, R77, RZ, P0 ;  /* 0x000000ff4d4d7208 */ /* 0x000fe20000000000 */
[----:B------:R-:W-:Y:S01]  /*9f30*/  FMUL.FTZ R79, R70, UR4 ;  /* 0x00000004464f7c20 */ /* 0x000fe20008410000 */
[----:B----4-:R-:W-:Y:S01]  /*9f40*/  FMNMX.FTZ R71, R7, R71, !PT ;  /* 0x0000004707477209 */ /* 0x010fe20007810000 */
[----:B------:R-:W1:Y:S01]  /*9f50*/  SHFL.BFLY PT, R4, R2, 0x1, 0x1f ;  /* 0x0c201f0002047f89 */ /* 0x000e6200000e0000 */
[----:B------:R-:W-:Y:S01]  /*9f60*/  FMUL.FTZ R3, R0, UR4 ;  /* 0x0000000400037c20 */ /* 0x000fe20008410000 */
[--C-:B------:R-:W-:Y:S01]  /*9f70*/  FFMA.FTZ R96, R96, UR4, -R77.reuse ;  /* 0x0000000460607c23 */ /* 0x100fe2000801084d */
[--C-:B------:R-:W-:Y:S01]  /*9f80*/  FFMA.FTZ R97, R97, UR4, -R77.reuse ;  /* 0x0000000461617c23 */ /* 0x100fe2000801084d */
[C---:B------:R-:W-:Y:S01]  /*9f90*/  FMUL.FTZ R78, R71.reuse, UR4 ;  /* 0x00000004474e7c20 */ /* 0x040fe20008410000 */
[----:B------:R2:W3:Y:S01]  /*9fa0*/  MUFU.EX2 R68, R3 ;  /* 0x0000000300447308 */ /* 0x0004e20000000800 */
[C---:B------:R-:W-:Y:S01]  /*9fb0*/  FSETP.NEU.FTZ.AND P0, PT, R71.reuse, -INF , PT ;  /* 0xff8000004700780b */ /* 0x040fe20003f1d000 */
[----:B------:R-:W-:Y:S01]  /*9fc0*/  FADD.FTZ R0, -R71, R132 ;  /* 0x0000008447007221 */ /* 0x000fe20000010100 */
[--C-:B------:R-:W-:Y:S01]  /*9fd0*/  FFMA.FTZ R34, R246, UR4, -R77.reuse ;  /* 0x00000004f6227c23 */ /* 0x100fe2000801084d */
[----:B------:R-:W-:Y:S01]  /*9fe0*/  MOV R132, R42 ;  /* 0x0000002a00847202 */ /* 0x000fe20000000f00 */
[--C-:B------:R-:W-:Y:S01]  /*9ff0*/  FFMA.FTZ R99, R99, UR4, -R77.reuse ;  /* 0x0000000463637c23 */ /* 0x100fe2000801084d */
[----:B------:R-:W-:Y:S01]  /*a000*/  FSEL R78, R78, RZ, P0 ;  /* 0x000000ff4e4e7208 */ /* 0x000fe20000000000 */
[--C-:B------:R-:W-:Y:S01]  /*a010*/  FFMA.FTZ R98, R98, UR4, -R77.reuse ;  /* 0x0000000462627c23 */ /* 0x100fe2000801084d */
[----:B------:R-:W-:Y:S01]  /*a020*/  FSETP.NEU.FTZ.AND P0, PT, R70, -INF , PT ;  /* 0xff8000004600780b */ /* 0x000fe20003f1d000 */
[--C-:B------:R-:W-:Y:S01]  /*a030*/  FFMA.FTZ R103, R103, UR4, -R77.reuse ;  /* 0x0000000467677c23 */ /* 0x100fe2000801084d */
[--C-:B------:R-:W-:Y:S01]  /*a040*/  FFMA.FTZ R102, R102, UR4, -R77.reuse ;  /* 0x0000000466667c23 */ /* 0x100fe2000801084d */
[--C-:B------:R-:W-:Y:S01]  /*a050*/  FFMA.FTZ R119, R119, UR4, -R77.reuse ;  /* 0x0000000477777c23 */ /* 0x100fe2000801084d */
[----:B------:R-:W-:Y:S01]  /*a060*/  FSEL R79, R79, RZ, P0 ;  /* 0x000000ff4f4f7208 */ /* 0x000fe20000000000 */
[--C-:B------:R-:W-:Y:S01]  /*a070*/  FFMA.FTZ R120, R120, UR4, -R77.reuse ;  /* 0x0000000478787c23 */ /* 0x100fe2000801084d */
[--C-:B------:R-:W-:Y:S01]  /*a080*/  FFMA.FTZ R222, R222, UR4, -R77.reuse ;  /* 0x00000004dede7c23 */ /* 0x100fe2000801084d */
[--C-:B------:R-:W-:Y:S01]  /*a090*/  FFMA.FTZ R209, R209, UR4, -R77.reuse ;  /* 0x00000004d1d17c23 */ /* 0x100fe2000801084d */
[--C-:B------:R-:W-:Y:S01]  /*a0a0*/  FFMA.FTZ R208, R208, UR4, -R77.reuse ;  /* 0x00000004d0d07c23 */ /* 0x100fe2000801084d */
[----:B--2---:R-:W-:Y:S01]  /*a0b0*/  FMUL.FTZ R3, R0, UR4 ;  /* 0x0000000400037c20 */ /* 0x004fe20008410000 */
[----:B---3--:R-:W-:Y:S01]  /*a0c0*/  FMUL.FTZ R16, R68, R148 ;  /* 0x0000009444107220 */ /* 0x008fe20000410000 */
[----:B-1----:R-:W-:Y:S01]  /*a0d0*/  FMNMX.FTZ R69, R2, R4, !PT ;  /* 0x0000000402457209 */ /* 0x002fe20007810000 */
[----:B------:R-:W-:Y:S01]  /*a0e0*/  MUFU.EX2 R148, R34 ;  /* 0x0000002200947308 */ /* 0x000fe20000000800 */
[----:B------:R-:W-:Y:S01]  /*a0f0*/  FFMA.FTZ R4, R216, UR4, -R77 ;  /* 0x00000004d8047c23 */ /* 0x000fe2000801084d */
        /* <DEDUP_REMOVED lines=9> */
[----:B------:R-:W-:Y:S01]  /*a190*/  FFMA.FTZ R243, R243, UR4, -R78 ;  /* 0x00000004f3f37c23 */ /* 0x000fe2000801084e */
[--C-:B------:R-:W-:Y:S01]  /*a1a0*/  FFMA.FTZ R5, R213, UR4, -R79.reuse ;  /* 0x00000004d5057c23 */ /* 0x100fe2000801084f */
[C---:B------:R-:W-:Y:S01]  /*a1b0*/  FMUL.FTZ R111, R69.reuse, UR4 ;  /* 0x00000004456f7c20 */ /* 0x040fe20008410000 */
[----:B------:R-:W-:Y:S01]  /*a1c0*/  FSETP.NEU.FTZ.AND P0, PT, R69, -INF , PT ;  /* 0xff8000004500780b */ /* 0x000fe20003f1d000 */
[----:B------:R-:W-:Y:S03]  /*a1d0*/  FFMA.FTZ R7, R214, UR4, -R79 ;  /* 0x00000004d6077c23 */ /* 0x000fe6000801084f */
[----:B------:R-:W2:Y:S01]  /*a1e0*/  MUFU.EX2 R3, R3 ;  /* 0x0000000300037308 */ /* 0x000ea20000000800 */
[----:B------:R-:W-:Y:S01]  /*a1f0*/  FADD.FTZ R0, -R70, R133 ;  /* 0x0000008546007221 */ /* 0x000fe20000010100 */
[----:B------:R-:W-:Y:S01]  /*a200*/  FSEL R111, R111, RZ, P0 ;  /* 0x000000ff6f6f7208 */ /* 0x000fe20000000000 */
[----:B------:R-:W-:Y:S01]  /*a210*/  IMAD.MOV.U32 R133, RZ, RZ, R40 ;  /* 0x000000ffff857224 */ /* 0x000fe200078e0028 */
[----:B------:R-:W-:Y:S01]  /*a220*/  LOP3.LUT P0, RZ, R108, 0x2, RZ, 0xc0, !PT ;  /* 0x000000026cff7812 */ /* 0x000fe2000780c0ff */
[----:B------:R-:W-:Y:S01]  /*a230*/  FMUL.FTZ R2, R0, UR4 ;  /* 0x0000000400027c20 */ /* 0x000fe20008410000 */
[----:B------:R-:W-:Y:S01]  /*a240*/  FFMA.FTZ R40, R245, UR4, -R78 ;  /* 0x00000004f5287c23 */ /* 0x000fe2000801084e */
[----:B------:R-:W-:Y:S03]  /*a250*/  FFMA.FTZ R59, R59, UR4, -R111 ;  /* 0x000000043b3b7c23 */ /* 0x000fe6000801086f */
[----:B------:R3:W-:Y:S01]  /*a260*/  MUFU.EX2 R216, R7 ;  /* 0x0000000700d87308 */ /* 0x0007e20000000800 */
[----:B-1----:R-:W-:Y:S01]  /*a270*/  FFMA.FTZ R4, R212, UR4, -R77 ;  /* 0x00000004d4047c23 */ /* 0x002fe2000801084d */
[----:B------:R-:W-:Y:S01]  /*a280*/  FADD.FTZ R0, -R69, R134 ;  /* 0x0000008645007221 */ /* 0x000fe20000010100 */
[----:B------:R-:W-:Y:S01]  /*a290*/  SEL R44, R239, 0xffffffe0, !P0 ;  /* 0xffffffe0ef2c7807 */ /* 0x000fe20004000000 */
[----:B------:R-:W-:Y:S01]  /*a2a0*/  FMUL.FTZ R17, R68, R149 ;  /* 0x0000009544117220 */ /* 0x000fe20000410000 */
[----:B------:R-:W-:Y:S01]  /*a2b0*/  MOV R212, R27 ;  /* 0x0000001b00d47202 */ /* 0x000fe20000000f00 */
[----:B------:R-:W-:Y:S01]  /*a2c0*/  FMUL.FTZ R0, R0, UR4 ;  /* 0x0000000400007c20 */ /* 0x000fe20008410000 */
[----:B------:R-:W-:Y:S03]  /*a2d0*/  IMAD.MOV.U32 R149, RZ, RZ, R32 ;  /* 0x000000ffff957224 */ /* 0x000fe600078e0020 */
[----:B------:R1:W4:Y:S01]  /*a2e0*/  MUFU.EX2 R225, R4 ;  /* 0x0000000400e17308 */ /* 0x0003220000000800 */
[C---:B--2---:R-:W-:Y:S01]  /*a2f0*/  FMUL.FTZ R19, R3.reuse, R151 ;  /* 0x0000009703137220 */ /* 0x044fe20000410000 */
[C---:B------:R-:W-:Y:S01]  /*a300*/  FMUL.FTZ R18, R3.reuse, R150 ;  /* 0x0000009603127220 */ /* 0x040fe20000410000 */
[----:B------:R-:W2:Y:S01]  /*a310*/  LDL.LU R151, [R1+0xc] ;  /* 0x00000c0001977983 */ /* 0x000ea20000300800 */
[----:B------:R-:W-:Y:S01]  /*a320*/  FMUL.FTZ R32, R68, R164 ;  /* 0x000000a444207220 */ /* 0x000fe20000410000 */
[C---:B------:R-:W-:Y:S01]  /*a330*/  FMUL.FTZ R34, R3.reuse, R166 ;  /* 0x000000a603227220 */ /* 0x040fe20000410000 */
[----:B------:R-:W-:Y:S01]  /*a340*/  MOV R134, R47 ;  /* 0x0000002f00867202 */ /* 0x000fe20000000f00 */
[----:B------:R-:W-:Y:S03]  /*a350*/  FFMA.FTZ R60, R60, UR4, -R111 ;  /* 0x000000043c3c7c23 */ /* 0x000fe6000801086f */
[----:B------:R-:W4:Y:S01]  /*a360*/  MUFU.EX2 R2, R2 ;  /* 0x0000000200027308 */ /* 0x000f220000000800 */
[----:B---3--:R-:W-:Y:S01]  /*a370*/  FMUL.FTZ R7, R3, R143 ;  /* 0x0000008f03077220 */ /* 0x008fe20000410000 */
[----:B------:R-:W-:Y:S01]  /*a380*/  MOV R143, R33 ;  /* 0x00000021008f7202 */ /* 0x000fe20000000f00 */
[----:B------:R-:W-:Y:S01]  /*a390*/  FMUL.FTZ R33, R68, R165 ;  /* 0x000000a544217220 */ /* 0x000fe20000410000 */
[----:B------:R-:W-:Y:S01]  /*a3a0*/  FFMA.FTZ R62, R62, UR4, -R79 ;  /* 0x000000043e3e7c23 */ /* 0x000fe2000801084f */
[----:B------:R-:W-:Y:S01]  /*a3b0*/  FFMA.FTZ R75, R75, UR4, -R111 ;  /* 0x000000044b4b7c23 */ /* 0x000fe2000801086f */
[--C-:B------:R-:W-:Y:S01]  /*a3c0*/  FFMA.FTZ R122, R122, UR4, -R79.reuse ;  /* 0x000000047a7a7c23 */ /* 0x100fe2000801084f */
[--C-:B------:R-:W-:Y:S03]  /*a3d0*/  FFMA.FTZ R123, R123, UR4, -R79.reuse ;  /* 0x000000047b7b7c23 */ /* 0x100fe6000801084f */
[----:B------:R-:W3:Y:S01]  /*a3e0*/  MUFU.EX2 R0, R0 ;  /* 0x0000000000007308 */ /* 0x000ee20000000800 */
[--C-:B-1----:R-:W-:Y:S01]  /*a3f0*/  FFMA.FTZ R4, R211, UR4, -R78.reuse ;  /* 0x00000004d3047c23 */ /* 0x102fe2000801084e */
[----:B----4-:R-:W-:Y:S01]  /*a400*/  F2FP.F16.F32.PACK_AB R80, R225, R117 ;  /* 0x00000075e150723e */ /* 0x010fe200000000ff */
[--C-:B------:R-:W-:Y:S01]  /*a410*/  FFMA.FTZ R126, R126, UR4, -R79.reuse ;  /* 0x000000047e7e7c23 */ /* 0x100fe2000801084f */
[--C-:B------:R-:W-:Y:S01]  /*a420*/  FFMA.FTZ R127, R127, UR4, -R79.reuse ;  /* 0x000000047f7f7c23 */ /* 0x100fe2000801084f */
[--C-:B------:R-:W-:Y:S01]  /*a430*/  FFMA.FTZ R134, R134, UR4, -R79.reuse ;  /* 0x0000000486867c23 */ /* 0x100fe2000801084f */
[--C-:B------:R-:W-:Y:S01]  /*a440*/  FFMA.FTZ R207, R207, UR4, -R79.reuse ;  /* 0x00000004cfcf7c23 */ /* 0x100fe2000801084f */
[----:B------:R-:W-:Y:S03]  /*a450*/  FFMA.FTZ R206, R206, UR4, -R79 ;  /* 0x00000004cece7c23 */ /* 0x000fe6000801084f */
[----:B------:R1:W-:Y:S01]  /*a460*/  MUFU.EX2 R211, R4 ;  /* 0x0000000400d37308 */ /* 0x0003e20000000800 */
[C---:B------:R-:W-:Y:S01]  /*a470*/  FMUL.FTZ R13, R2.reuse, R145 ;  /* 0x00000091020d7220 */ /* 0x040fe20000410000 */
[C---:B------:R-:W-:Y:S01]  /*a480*/  FMUL.FTZ R12, R2.reuse, R144 ;  /* 0x00000090020c7220 */ /* 0x040fe20000410000 */
[----:B------:R-:W-:Y:S01]  /*a490*/  MOV R145, R52 ;  /* 0x0000003400917202 */ /* 0x000fe20000000f00 */
[C---:B------:R-:W-:Y:S01]  /*a4a0*/  FMUL.FTZ R24, R2.reuse, R156 ;  /* 0x0000009c02187220 */ /* 0x040fe20000410000 */
[----:B------:R-:W-:Y:S01]  /*a4b0*/  MOV R144, R26 ;  /* 0x0000001a00907202 */ /* 0x000fe20000000f00 */
[C---:B------:R-:W-:Y:S01]  /*a4c0*/  FMUL.FTZ R25, R2.reuse, R157 ;  /* 0x0000009d02197220 */ /* 0x040fe20000410000 */
[----:B------:R-:W-:Y:S03]  /*a4d0*/  FMUL.FTZ R29, R2, R161 ;  /* 0x000000a1021d7220 */ /* 0x000fe60000410000 */
[----:B------:R4:W-:Y:S01]  /*a4e0*/  MUFU.EX2 R245, R40 ;  /* 0x0000002800f57308 */ /* 0x0009e20000000800 */
[C---:B---3--:R-:W-:Y:S01]  /*a4f0*/  FMUL.FTZ R11, R0.reuse, R139 ;  /* 0x0000008b000b7220 */ /* 0x048fe20000410000 */
[C---:B------:R-:W-:Y:S01]  /*a500*/  FMUL.FTZ R14, R0.reuse, R146 ;  /* 0x00000092000e7220 */ /* 0x040fe20000410000 */
[C---:B------:R-:W-:Y:S01]  /*a510*/  FMUL.FTZ R15, R0.reuse, R147 ;  /* 0x00000093000f7220 */ /* 0x040fe20000410000 */
[C---:B------:R-:W-:Y:S01]  /*a520*/  FMUL.FTZ R26, R0.reuse, R158 ;  /* 0x0000009e001a7220 */ /* 0x040fe20000410000 */
[C---:B------:R-:W-:Y:S01]  /*a530*/  FMUL.FTZ R27, R0.reuse, R159 ;  /* 0x0000009f001b7220 */ /* 0x040fe20000410000 */
[----:B------:R-:W-:Y:S01]  /*a540*/  MOV R147, R35 ;  /* 0x0000002300937202 */ /* 0x000fe20000000f00 */
[----:B------:R-:W-:Y:S01]  /*a550*/  FMUL.FTZ R35, R3, R167 ;  /* 0x000000a703237220 */ /* 0x000fe20000410000 */
[----:B------:R-:W-:Y:S01]  /*a560*/  FMUL.FTZ R42, R0, R174 ;  /* 0x000000ae002a7220 */ /* 0x000fe20000410000 */
[--C-:B-1----:R-:W-:Y:S01]  /*a570*/  FFMA.FTZ R4, R210, UR4, -R78.reuse ;  /* 0x00000004d2047c23 */ /* 0x102fe2000801084e */
[----:B------:R-:W-:Y:S01]  /*a580*/  MOV R139, R46 ;  /* 0x0000002e008b7202 */ /* 0x000fe20000000f00 */
[C---:B------:R-:W-:Y:S01]  /*a590*/  FMUL.FTZ R46, R0.reuse, R178 ;  /* 0x000000b2002e7220 */ /* 0x040fe20000410000 */
[----:B------:R-:W-:Y:S01]  /*a5a0*/  FMUL.FTZ R47, R0, R179 ;  /* 0x000000b3002f7220 */ /* 0x000fe20000410000 */
[----:B------:R1:W3:Y:S01]  /*a5b0*/  MUFU.EX2 R224, R4 ;  /* 0x0000000400e07308 */ /* 0x0002e20000000800 */
[----:B------:R-:W-:Y:S01]  /*a5c0*/  MOV R210, R48 ;  /* 0x0000003000d27202 */ /* 0x000fe20000000f00 */
[----:B------:R-:W-:Y:S02]  /*a5d0*/  IMAD.MOV.U32 R146, RZ, RZ, R49 ;  /* 0x000000ffff927224 */ /* 0x000fe400078e0031 */
[----:B------:R-:W-:Y:S01]  /*a5e0*/  FMUL.FTZ R48, R68, R180 ;  /* 0x000000b444307220 */ /* 0x000fe20000410000 */
[----:B----4-:R-:W-:Y:S01]  /*a5f0*/  FMUL.FTZ R40, R2, R172 ;  /* 0x000000ac02287220 */ /* 0x010fe20000410000 */
[----:B------:R-:W-:Y:S01]  /*a600*/  FMUL.FTZ R49, R68, R181 ;  /* 0x000000b544317220 */ /* 0x000fe20000410000 */
[----:B------:R-:W-:Y:S01]  /*a610*/  MOV R157, R63 ;  /* 0x0000003f009d7202 */ /* 0x000fe20000000f00 */
[----:B------:R-:W-:Y:S02]  /*a620*/  FMUL.FTZ R63, R0, R195 ;  /* 0x000000c3003f7220 */ /* 0x000fe40000410000 */
[----:B------:R4:W-:Y:S01]  /*a630*/  MUFU.EX2 R166, R56 ;  /* 0x0000003800a67308 */ /* 0x0009e20000000800 */
[----:B------:R-:W-:Y:S02]  /*a640*/  IMAD.MOV.U32 R174, RZ, RZ, R131 ;  /* 0x000000ffffae7224 */ /* 0x000fe400078e0083 */
[----:B------:R-:W-:Y:S01]  /*a650*/  FFMA.FTZ R131, R229, UR4, -R77 ;  /* 0x00000004e5837c23 */ /* 0x000fe2000801084d */
[--C-:B------:R-:W-:Y:S01]  /*a660*/  FFMA.FTZ R205, R205, UR4, -R79.reuse ;  /* 0x00000004cdcd7c23 */ /* 0x100fe2000801084f */
[----:B------:R-:W-:Y:S05]  /*a670*/  FFMA.FTZ R204, R204, UR4, -R79 ;  /* 0x00000004cccc7c23 */ /* 0x000fea000801084f */
[----:B------:R4:W-:Y:S01]  /*a680*/  MUFU.EX2 R165, R60 ;  /* 0x0000003c00a57308 */ /* 0x0009e20000000800 */
[----:B-1----:R-:W-:Y:S01]  /*a690*/  FFMA.FTZ R4, R203, UR4, -R77 ;  /* 0x00000004cb047c23 */ /* 0x002fe2000801084d */
[----:B---3--:R-:W-:Y:S08]  /*a6a0*/  F2FP.F16.F32.PACK_AB R81, R224, R211 ;  /* 0x000000d3e051723e */ /* 0x008ff000000000ff */
[----:B------:R1:W-:Y:S01]  /*a6b0*/  MUFU.EX2 R226, R4 ;  /* 0x0000000400e27308 */ /* 0x0003e20000000800 */
[----:B----4-:R-:W-:Y:S09]  /*a6c0*/  FMUL.FTZ R56, R2, R188 ;  /* 0x000000bc02387220 */ /* 0x010ff20000410000 */
[----:B------:R-:W-:Y:S01]  /*a6d0*/  MUFU.EX2 R222, R222 ;  /* 0x000000de00de7308 */ /* 0x000fe20000000800 */
[----:B------:R-:W-:Y:S09]  /*a6e0*/  FFMA.FTZ R60, R88, UR4, -R79 ;  /* 0x00000004583c7c23 */ /* 0x000ff2000801084f */
[----:B------:R-:W-:Y:S01]  /*a6f0*/  MUFU.EX2 R209, R209 ;  /* 0x000000d100d17308 */ /* 0x000fe20000000800 */
[----:B-1----:R-:W-:Y:S01]  /*a700*/  FFMA.FTZ R4, R202, UR4, -R77 ;  /* 0x00000004ca047c23 */ /* 0x002fe2000801084d */
[----:B------:R-:W-:Y:S01]  /*a710*/  MOV R202, R51 ;  /* 0x0000003300ca7202 */ /* 0x000fe20000000f00 */
[----:B------:R-:W-:Y:S07]  /*a720*/  FMUL.FTZ R51, R3, R183 ;  /* 0x000000b703337220 */ /* 0x000fee0000410000 */
[----:B------:R1:W3:Y:S10]  /*a730*/  MUFU.EX2 R203, R4 ;  /* 0x0000000400cb7308 */ /* 0x0002f40000000800 */
[----:B------:R-:W-:Y:S10]  /*a740*/  MUFU.EX2 R134, R134 ;  /* 0x0000008600867308 */ /* 0x000ff40000000800 */
[----:B------:R-:W-:Y:S01]  /*a750*/  MUFU.EX2 R127, R127 ;  /* 0x0000007f007f7308 */ /* 0x000fe20000000800 */
[--C-:B-1----:R-:W-:Y:S01]  /*a760*/  FFMA.FTZ R4, R201, UR4, -R78.reuse ;  /* 0x00000004c9047c23 */ /* 0x102fe2000801084e */
[----:B---3--:R-:W-:Y:S08]  /*a770*/  F2FP.F16.F32.PACK_AB R82, R203, R226 ;  /* 0x000000e2cb52723e */ /* 0x008ff000000000ff */
[----:B------:R1:W-:Y:S10]  /*a780*/  MUFU.EX2 R9, R4 ;  /* 0x0000000400097308 */ /* 0x0003f40000000800 */
[----:B------:R-:W-:Y:S10]  /*a790*/  MUFU.EX2 R130, R130 ;  /* 0x0000008200827308 */ /* 0x000ff40000000800 */
[----:B------:R-:W-:Y:S01]  /*a7a0*/  MUFU.EX2 R208, R208 ;  /* 0x000000d000d07308 */ /* 0x000fe20000000800 */
[----:B-1----:R-:W-:Y:S09]  /*a7b0*/  FFMA.FTZ R4, R200, UR4, -R78 ;  /* 0x00000004c8047c23 */ /* 0x002ff2000801084e */
[----:B------:R1:W-:Y:S10]  /*a7c0*/  MUFU.EX2 R8, R4 ;  /* 0x0000000400087308 */ /* 0x0003f40000000800 */
[----:B------:R3:W4:Y:S10]  /*a7d0*/  MUFU.EX2 R200, R5 ;  /* 0x0000000500c87308 */ /* 0x0007340000000800 */
[----:B------:R-:W-:Y:S01]  /*a7e0*/  MUFU.EX2 R244, R244 ;  /* 0x000000f400f47308 */ /* 0x000fe20000000800 */
[----:B-1----:R-:W-:Y:S04]  /*a7f0*/  SHF.L.U32 R4, R108, 0x6, RZ ;  /* 0x000000066c047819 */ /* 0x002fe800000006ff */
[--C-:B------:R-:W-:Y:S05]  /*a800*/  LOP3.LUT R6, R109, 0x1c0, R4.reuse, 0xf8, !PT ;  /* 0x000001c06d067812 */ /* 0x100fea00078ef804 */
[----:B------:R-:W-:Y:S01]  /*a810*/  MUFU.EX2 R243, R243 ;  /* 0x000000f300f37308 */ /* 0x000fe20000000800 */
[----:B---3--:R-:W-:Y:S02]  /*a820*/  LOP3.LUT R5, R110, 0x8, RZ, 0xc0, !PT ;  /* 0x000000086e057812 */ /* 0x008fe400078ec0ff */
[----:B----4-:R-:W-:Y:S02]  /*a830*/  F2FP.F16.F32.PACK_AB R64, R216, R200 ;  /* 0x000000c8d840723e */ /* 0x010fe400000000ff */
[----:B------:R-:W-:Y:S01]  /*a840*/  LOP3.LUT R5, R6, R5, RZ, 0x3c, !PT ;  /* 0x0000000506057212 */ /* 0x000fe200078e3cff */
[--C-:B------:R-:W-:Y:S03]  /*a850*/  FFMA.FTZ R6, R215, UR4, -R111.reuse ;  /* 0x00000004d7067c23 */ /* 0x100fe6000801086f */
[----:B------:R-:W-:Y:S01]  /*a860*/  LOP3.LUT R4, R5, 0x200, R4, 0xf8, !PT ;  /* 0x0000020005047812 */ /* 0x000fe200078ef804 */
[----:B------:R1:W-:Y:S01]  /*a870*/  MUFU.EX2 R213, R6 ;  /* 0x0000000600d57308 */ /* 0x0003e20000000800 */
[----:B------:R-:W-:Y:S01]  /*a880*/  FMUL.FTZ R5, R68, R141 ;  /* 0x0000008d44057220 */ /* 0x000fe20000410000 */
[----:B------:R-:W-:Y:S01]  /*a890*/  MOV R141, R8 ;  /* 0x00000008008d7202 */ /* 0x000fe20000000f00 */
[----:B------:R-:W-:Y:S01]  /*a8a0*/  FMUL.FTZ R8, R2, R136 ;  /* 0x0000008802087220 */ /* 0x000fe20000410000 */
[----:B------:R-:W-:Y:S01]  /*a8b0*/  LEA R104, R4, UR5, 0x1 ;  /* 0x0000000504687c11 */ /* 0x000fe2000f8e08ff */
[----:B------:R-:W-:Y:S01]  /*a8c0*/  FFMA.FTZ R4, R217, UR4, -R111 ;  /* 0x00000004d9047c23 */ /* 0x000fe2000801086f */
[----:B------:R-:W-:Y:S01]  /*a8d0*/  MOV R136, R9 ;  /* 0x0000000900887202 */ /* 0x000fe20000000f00 */
[----:B------:R-:W-:Y:S01]  /*a8e0*/  FMUL.FTZ R9, R2, R137 ;  /* 0x0000008902097220 */ /* 0x000fe20000410000 */
[----:B------:R-:W-:Y:S02]  /*a8f0*/  IADD3 R107, PT, PT, R44, R104, RZ ;  /* 0x000000682c6b7210 */ /* 0x000fe40007ffe0ff */
[----:B------:R3:W4:Y:S01]  /*a900*/  MUFU.EX2 R214, R4 ;  /* 0x0000000400d67308 */ /* 0x0007220000000800 */
[----:B------:R-:W2:Y:S01]  /*a910*/  LDSM.16.MT88.4 R20, [R104+0x8000] ;  /* 0x008000006814783b */ /* 0x000ea20000004200 */
[----:B------:R-:W-:Y:S01]  /*a920*/  F2FP.F16.F32.PACK_AB R83, R141, R136 ;  /* 0x000000888d53723e */ /* 0x000fe200000000ff */
[----:B------:R-:W-:Y:S02]  /*a930*/  VIADD R105, R104, 0x8040 ;  /* 0x0000804068697836 */ /* 0x000fe40000000000 */
[----:B------:R-:W-:Y:S02]  /*a940*/  IMAD.MOV.U32 R217, RZ, RZ, R45 ;  /* 0x000000ffffd97224 */ /* 0x000fe400078e002d */
[----:B------:R-:W-:Y:S01]  /*a950*/  FFMA.FTZ R45, R230, UR4, -R77 ;  /* 0x00000004e62d7c23 */ /* 0x000fe2000801084d */
[----:B-1----:R-:W-:Y:S01]  /*a960*/  FMUL.FTZ R6, R3, R142 ;  /* 0x0000008e03067220 */ /* 0x002fe20000410000 */
[----:B------:R-:W1:Y:S01]  /*a970*/  LDSM.16.MT88.4 R36, [R107+0x8000] ;  /* 0x008000006b24783b */ /* 0x000e620000004200 */
[----:B------:R-:W-:Y:S01]  /*a980*/  MOV R142, R31 ;  /* 0x0000001f008e7202 */ /* 0x000fe20000000f00 */
[----:B------:R-:W-:Y:S01]  /*a990*/  FMUL.FTZ R31, R0, R163 ;  /* 0x000000a3001f7220 */ /* 0x000fe20000410000 */
[--C-:B---3--:R-:W-:Y:S01]  /*a9a0*/  FFMA.FTZ R4, R221, UR4, -R79.reuse ;  /* 0x00000004dd047c23 */ /* 0x108fe2000801084f */
[----:B----4-:R-:W-:Y:S02]  /*a9b0*/  F2FP.F16.F32.PACK_AB R65, R214, R213 ;  /* 0x000000d5d641723e */ /* 0x010fe400000000ff */
[----:B------:R-:W-:Y:S01]  /*a9c0*/  MOV R221, R30 ;  /* 0x0000001e00dd7202 */ /* 0x000fe20000000f00 */
[----:B------:R3:W4:Y:S01]  /*a9d0*/  MUFU.EX2 R10, R4 ;  /* 0x00000004000a7308 */ /* 0x0007220000000800 */
[----:B------:R-:W-:Y:S01]  /*a9e0*/  FMUL.FTZ R30, R0, R162 ;  /* 0x000000a2001e7220 */ /* 0x000fe20000410000 */
[----:B---3--:R-:W-:Y:S01]  /*a9f0*/  FFMA.FTZ R4, R220, UR4, -R79 ;  /* 0x00000004dc047c23 */ /* 0x008fe2000801084f */
[----:B------:R-:W-:Y:S01]  /*aa00*/  MOV R220, R43 ;  /* 0x0000002b00dc7202 */ /* 0x000fe20000000f00 */
[----:B------:R-:W-:Y:S06]  /*aa10*/  FFMA.FTZ R43, R249, UR4, -R78 ;  /* 0x00000004f92b7c23 */ /* 0x000fec000801084e */
[----:B------:R3:W1:Y:S10]  /*aa20*/  MUFU.EX2 R201, R4 ;  /* 0x0000000400c97308 */ /* 0x0006740000000800 */
[----:B------:R1:W-:Y:S01]  /*aa30*/  MUFU.EX2 R246, R43 ;  /* 0x0000002b00f67308 */ /* 0x0003e20000000800 */
[--C-:B---3--:R-:W-:Y:S01]  /*aa40*/  FFMA.FTZ R4, R218, UR4, -R111.reuse ;  /* 0x00000004da047c23 */ /* 0x108fe2000801086f */
[----:B----4-:R-:W-:Y:S08]  /*aa50*/  IMAD.MOV.U32 R218, RZ, RZ, R10 ;  /* 0x000000ffffda7224 */ /* 0x010ff000078e000a */
[----:B------:R3:W-:Y:S01]  /*aa60*/  MUFU.EX2 R215, R4 ;  /* 0x0000000400d77308 */ /* 0x0007e20000000800 */
[----:B-1----:R-:W-:Y:S01]  /*aa70*/  F2FP.F16.F32.PACK_AB R66, R201, R218 ;  /* 0x000000dac942723e */ /* 0x002fe200000000ff */
[----:B------:R-:W-:Y:S01]  /*aa80*/  FMUL.FTZ R43, R0, R175 ;  /* 0x000000af002b7220 */ /* 0x000fe20000410000 */
[----:B------:R-:W-:Y:S01]  /*aa90*/  MOV R175, R227 ;  /* 0x000000e300af7202 */ /* 0x000fe20000000f00 */
[----:B---3--:R-:W-:Y:S01]  /*aaa0*/  FFMA.FTZ R4, R219, UR4, -R111 ;  /* 0x00000004db047c23 */ /* 0x008fe2000801086f */
[----:B------:R-:W-:Y:S01]  /*aab0*/  MOV R219, R41 ;  /* 0x0000002900db7202 */ /* 0x000fe20000000f00 */
[----:B------:R-:W-:Y:S04]  /*aac0*/  FMUL.FTZ R41, R2, R173 ;  /* 0x000000ad02297220 */ /* 0x000fe80000410000 */
[----:B------:R1:W3:Y:S02]  /*aad0*/  MUFU.EX2 R10, R4 ;  /* 0x00000004000a7308 */ /* 0x0002e40000000800 */
[----:B-1----:R-:W-:Y:S01]  /*aae0*/  FMUL.FTZ R4, R68, R140 ;  /* 0x0000008c44047220 */ /* 0x002fe20000410000 */
[----:B---3--:R-:W-:Y:S01]  /*aaf0*/  IMAD.MOV.U32 R137, RZ, RZ, R10 ;  /* 0x000000ffff897224 */ /* 0x008fe200078e000a */
[----:B------:R-:W-:Y:S01]  /*ab00*/  MOV R140, R50 ;  /* 0x00000032008c7202 */ /* 0x000fe20000000f00 */
[----:B------:R-:W-:Y:S01]  /*ab10*/  FFMA.FTZ R50, R242, UR4, -R78 ;  /* 0x00000004f2327c23 */ /* 0x000fe2000801084e */
[----:B------:R-:W-:Y:S01]  /*ab20*/  FMUL.FTZ R10, R0, R138 ;  /* 0x0000008a000a7220 */ /* 0x000fe20000410000 */
[----:B------:R-:W-:Y:S01]  /*ab30*/  IMAD.MOV.U32 R138, RZ, RZ, R28 ;  /* 0x000000ffff8a7224 */ /* 0x000fe200078e001c */
[----:B------:R-:W-:Y:S01]  /*ab40*/  F2FP.F16.F32.PACK_AB R67, R137, R215 ;  /* 0x000000d78943723e */ /* 0x000fe200000000ff */
[-C--:B--2---:R-:W-:Y:S01]  /*ab50*/  HMMA.16816.F32 R4, R80, R20.reuse, R4 ;  /* 0x000000145004723c */ /* 0x084fe20000001804 */
[----:B------:R1:W2:Y:S04]  /*ab60*/  MUFU.EX2 R150, R50 ;  /* 0x0000003200967308 */ /* 0x0002a80000000800 */
[----:B------:R-:W-:Y:S03]  /*ab70*/  IADD3 R28, PT, PT, R104, 0x8000, RZ ;  /* 0x00008000681c7810 */ /* 0x000fe60007ffe0ff */
[C---:B------:R-:W-:Y:S04]  /*ab80*/  HMMA.16816.F32 R8, R64.reuse, R20, R8 ;  /* 0x000000144008723c */ /* 0x040fe80000001808 */
[----:B------:R-:W-:Y:S01]  /*ab90*/  @P5 IADD3 R105, PT, PT, R28, -0x40, RZ ;  /* 0xffffffc01c695810 */ /* 0x000fe20007ffe0ff */
[C---:B------:R-:W-:Y:S01]  /*aba0*/  FMUL.FTZ R20, R68.reuse, R152 ;  /* 0x0000009844147220 */ /* 0x040fe20000410000 */
[----:B------:R-:W-:Y:S01]  /*abb0*/  FMUL.FTZ R21, R68, R153 ;  /* 0x0000009944157220 */ /* 0x000fe20000410000 */
[----:B------:R-:W-:Y:S01]  /*abc0*/  FMUL.FTZ R28, R2, R160 ;  /* 0x000000a0021c7220 */ /* 0x000fe20000410000 */
[-C--:B------:R-:W-:Y:S01]  /*abd0*/  HMMA.16816.F32 R12, R64, R22.reuse, R12 ;  /* 0x00000016400c723c */ /* 0x080fe2000000180c */
[----:B------:R-:W3:Y:S02]  /*abe0*/  LDSM.16.MT88.4 R52, [R105] ;  /* 0x000000006934783b */ /* 0x000ee40000004200 */
[----:B------:R-:W-:Y:S01]  /*abf0*/  IADD3 R106, PT, PT, R44, R105, RZ ;  /* 0x000000692c6a7210 */ /* 0x000fe20007ffe0ff */
[----:B-1----:R-:W-:Y:S01]  /*ac00*/  FMUL.FTZ R50, R3, R182 ;  /* 0x000000b603327220 */ /* 0x002fe20000410000 */
[----:B------:R-:W-:Y:S01]  /*ac10*/  FFMA.FTZ R44, R241, UR4, -R77 ;  /* 0x00000004f12c7c23 */ /* 0x000fe2000801084d */
[----:B------:R-:W-:Y:S01]  /*ac20*/  IMAD.MOV.U32 R152, RZ, RZ, R147 ;  /* 0x000000ffff987224 */ /* 0x000fe200078e0093 */
[----:B------:R-:W-:Y:S01]  /*ac30*/  MOV R147, R146 ;  /* 0x0000009200937202 */ /* 0x000fe20000000f00 */
[C---:B------:R-:W-:Y:S01]  /*ac40*/  HMMA.16816.F32 R16, R80.reuse, R22, R16 ;  /* 0x000000165010723c */ /* 0x040fe20000001810 */
[----:B------:R-:W1:Y:S01]  /*ac50*/  LDSM.16.MT88.4 R84, [R106] ;  /* 0x000000006a54783b */ /* 0x000e620000004200 */
[----:B------:R4:W-:Y:S02]  /*ac60*/  MUFU.EX2 R249, R44 ;  /* 0x0000002c00f97308 */ /* 0x0009e40000000800 */
[C---:B------:R-:W-:Y:S01]  /*ac70*/  FMUL.FTZ R23, R3.reuse, R155 ;  /* 0x0000009b03177220 */ /* 0x040fe20000410000 */
[----:B------:R-:W-:Y:S01]  /*ac80*/  FMUL.FTZ R22, R3, R154 ;  /* 0x0000009a03167220 */ /* 0x000fe20000410000 */
[----:B------:R-:W-:Y:S01]  /*ac90*/  MOV R155, R90 ;  /* 0x0000005a009b7202 */ /* 0x000fe20000000f00 */
[----:B------:R-:W-:Y:S01]  /*aca0*/  IMAD.MOV.U32 R160, RZ, RZ, R142 ;  /* 0x000000ffffa07224 */ /* 0x000fe200078e008e */
[----:B------:R-:W-:Y:S01]  /*acb0*/  MOV R146, R144 ;  /* 0x0000009000927202 */ /* 0x000fe20000000f00 */
[----:B------:R-:W-:Y:S01]  /*acc0*/  IMAD.MOV.U32 R144, RZ, RZ, R58 ;  /* 0x000000ffff907224 */ /* 0x000fe200078e003a */
[----:B------:R-:W-:Y:S01]  /*acd0*/  MOV R142, R133 ;  /* 0x00000085008e7202 */ /* 0x000fe20000000f00 */
[----:B------:R-:W-:Y:S01]  /*ace0*/  IMAD.MOV.U32 R133, RZ, RZ, R94 ;  /* 0x000000ffff857224 */ /* 0x000fe200078e005e */
[-C--:B------:R-:W-:Y:S03]  /*acf0*/  HMMA.16816.F32 R20, R80, R36.reuse, R20 ;  /* 0x000000245014723c */ /* 0x080fe60000001814 */
[----:B------:R-:W-:Y:S02]  /*ad00*/  IMAD.MOV.U32 R153, RZ, RZ, R146 ;  /* 0x000000ffff997224 */ /* 0x000fe400078e0092 */
[----:B------:R-:W-:Y:S01]  /*ad10*/  FMUL.FTZ R58, R0, R190 ;  /* 0x000000be003a7220 */ /* 0x000fe20000410000 */
[----:B------:R-:W-:Y:S01]  /*ad20*/  IMAD.MOV.U32 R146, RZ, RZ, R89 ;  /* 0x000000ffff927224 */ /* 0x000fe200078e0059 */
[----:B------:R-:W-:Y:S01]  /*ad30*/  MOV R156, R152 ;  /* 0x00000098009c7202 */ /* 0x000fe20000000f00 */
[----:B----4-:R-:W-:Y:S01]  /*ad40*/  FMUL.FTZ R44, R2, R176 ;  /* 0x000000b0022c7220 */ /* 0x010fe20000410000 */
[C---:B------:R-:W-:Y:S04]  /*ad50*/  HMMA.16816.F32 R24, R64.reuse, R36, R24 ;  /* 0x000000244018723c */ /* 0x040fe80000001818 */
[----:B------:R-:W-:Y:S01]  /*ad60*/  FFMA.FTZ R36, R247, UR4, -R77 ;  /* 0x00000004f7247c23 */ /* 0x000fe2000801084d */
[----:B------:R-:W-:Y:S01]  /*ad70*/  FMUL.FTZ R37, R68, R169 ;  /* 0x000000a944257220 */ /* 0x000fe20000410000 */
[----:B------:R4:W-:Y:S01]  /*ad80*/  MUFU.EX2 R247, R45 ;  /* 0x0000002d00f77308 */ /* 0x0009e20000000800 */
[----:B------:R-:W-:Y:S01]  /*ad90*/  MOV R159, R156 ;  /* 0x0000009c009f7202 */ /* 0x000fe20000000f00 */
[-C--:B------:R-:W-:Y:S03]  /*ada0*/  HMMA.16816.F32 R28, R64, R38.reuse, R28 ;  /* 0x00000026401c723c */ /* 0x080fe6000000181c */
[----:B------:R-:W-:Y:S01]  /*adb0*/  MOV R156, R138 ;  /* 0x0000008a009c7202 */ /* 0x000fe20000000f00 */
[----:B------:R-:W-:Y:S02]  /*adc0*/  IMAD.MOV.U32 R138, RZ, RZ, R61 ;  /* 0x000000ffff8a7224 */ /* 0x000fe400078e003d */
[----:B------:R-:W-:Y:S02]  /*add0*/  FMUL.FTZ R61, R2, R193 ;  /* 0x000000c1023d7220 */ /* 0x000fe40000410000 */
[----:B------:R2:W1:Y:S01]  /*ade0*/  MUFU.EX2 R158, R36 ;  /* 0x00000024009e7308 */ /* 0x0004620000000800 */
[----:B------:R-:W-:Y:S01]  /*adf0*/  MOV R176, R174 ;  /* 0x000000ae00b07202 */ /* 0x000fe20000000f00 */
[C---:B------:R-:W-:Y:S04]  /*ae00*/  HMMA.16816.F32 R32, R80.reuse, R38, R32 ;  /* 0x000000265020723c */ /* 0x040fe80000001820 */
[C---:B------:R-:W-:Y:S01]  /*ae10*/  FMUL.FTZ R38, R3.reuse, R170 ;  /* 0x000000aa03267220 */ /* 0x040fe20000410000 */
[----:B------:R-:W-:Y:S01]  /*ae20*/  FMUL.FTZ R39, R3, R171 ;  /* 0x000000ab03277220 */ /* 0x000fe20000410000 */
[----:B------:R-:W-:Y:S01]  /*ae30*/  MOV R161, R138 ;  /* 0x0000008a00a17202 */ /* 0x000fe20000000f00 */
[--C-:B----4-:R-:W-:Y:S01]  /*ae40*/  FFMA.FTZ R45, R231, UR4, -R78.reuse ;  /* 0x00000004e72d7c23 */ /* 0x110fe2000801084e */
[----:B------:R-:W-:Y:S03]  /*ae50*/  MOV R138, R92 ;  /* 0x0000005c008a7202 */ /* 0x000fe60000000f00 */
[----:B------:R4:W1:Y:S01]  /*ae60*/  MUFU.EX2 R241, R45 ;  /* 0x0000002d00f17308 */ /* 0x0008620000000800 */
[----:B--2---:R-:W-:Y:S07]  /*ae70*/  FMUL.FTZ R36, R68, R168 ;  /* 0x000000a844247220 */ /* 0x004fee0000410000 */
[-C--:B---3--:R-:W-:Y:S03]  /*ae80*/  HMMA.16816.F32 R36, R80, R52.reuse, R36 ;  /* 0x000000345024723c */ /* 0x088fe60000001824 */
[----:B----4-:R-:W-:Y:S05]  /*ae90*/  FMUL.FTZ R45, R2, R177 ;  /* 0x000000b1022d7220 */ /* 0x010fea0000410000 */
[C---:B------:R-:W-:Y:S04]  /*aea0*/  HMMA.16816.F32 R40, R64.reuse, R52, R40 ;  /* 0x000000344028723c */ /* 0x040fe80000001828 */
[----:B------:R-:W-:Y:S01]  /*aeb0*/  FFMA.FTZ R52, R151, UR4, -R79 ;  /* 0x0000000497347c23 */ /* 0x000fe2000801084f */
[----:B------:R-:W-:Y:S01]  /*aec0*/  FMUL.FTZ R53, R68, R185 ;  /* 0x000000b944357220 */ /* 0x000fe20000410000 */
[----:B------:R-:W-:Y:S02]  /*aed0*/  MOV R185, R150 ;  /* 0x0000009600b97202 */ /* 0x000fe40000000f00 */
[-C--:B------:R-:W-:Y:S01]  /*aee0*/  HMMA.16816.F32 R44, R64, R54.reuse, R44 ;  /* 0x00000036402c723c */ /* 0x080fe2000000182c */
[----:B------:R2:W-:Y:S02]  /*aef0*/  MUFU.EX2 R182, R52 ;  /* 0x0000003400b67308 */ /* 0x0005e40000000800 */
[----:B------:R-:W-:Y:S02]  /*af00*/  MOV R151, R145 ;  /* 0x0000009100977202 */ /* 0x000fe40000000f00 */
[----:B------:R-:W-:Y:S01]  /*af10*/  MOV R145, R57 ;  /* 0x0000003900917202 */ /* 0x000fe20000000f00 */
[----:B------:R-:W-:Y:S01]  /*af20*/  FMUL.FTZ R57, R2, R189 ;  /* 0x000000bd02397220 */ /* 0x000fe20000410000 */
[----:B------:R-:W-:Y:S01]  /*af30*/  MOV R152, R151 ;  /* 0x0000009700987202 */ /* 0x000fe20000000f00 */
[C---:B------:R-:W-:Y:S03]  /*af40*/  HMMA.16816.F32 R48, R80.reuse, R54, R48 ;  /* 0x000000365030723c */ /* 0x040fe60000001830 */
[----:B------:R3:W-:Y:S01]  /*af50*/  MUFU.EX2 R150, R59 ;  /* 0x0000003b00967308 */ /* 0x0007e20000000800 */
[C---:B------:R-:W-:Y:S01]  /*af60*/  FMUL.FTZ R54, R3.reuse, R186 ;  /* 0x000000ba03367220 */ /* 0x040fe20000410000 */
[----:B------:R-:W-:Y:S01]  /*af70*/  FMUL.FTZ R55, R3, R187 ;  /* 0x000000bb03377220 */ /* 0x000fe20000410000 */
[----:B------:R-:W-:Y:S02]  /*af80*/  MOV R154, R145 ;  /* 0x00000091009a7202 */ /* 0x000fe40000000f00 */
[----:B------:R-:W-:Y:S05]  /*af90*/  MOV R145, R91 ;  /* 0x0000005b00917202 */ /* 0x000fea0000000f00 */
[----:B------:R4:W-:Y:S01]  /*afa0*/  MUFU.EX2 R151, R60 ;  /* 0x0000003c00977308 */ /* 0x0009e20000000800 */
[----:B--2---:R-:W-:Y:S01]  /*afb0*/  FMUL.FTZ R52, R68, R184 ;  /* 0x000000b844347220 */ /* 0x004fe20000410000 */
[----:B------:R-:W2:Y:S06]  /*afc0*/  LDSM.16.MT88.4 R88, [R104+0x8800] ;  /* 0x008800006858783b */ /* 0x000eac0000004200 */
[-C--:B-1----:R-:W-:Y:S03]  /*afd0*/  HMMA.16816.F32 R52, R80, R84.reuse, R52 ;  /* 0x000000545034723c */ /* 0x082fe60000001834 */
[----:B---3--:R-:W-:Y:S01]  /*afe0*/  FMUL.FTZ R59, R0, R191 ;  /* 0x000000bf003b7220 */ /* 0x008fe20000410000 */
[----:B----4-:R-:W-:Y:S06]  /*aff0*/  FMUL.FTZ R60, R2, R192 ;  /* 0x000000c0023c7220 */ /* 0x010fec0000410000 */
[C---:B------:R-:W-:Y:S01]  /*b000*/  HMMA.16816.F32 R56, R64.reuse, R84, R56 ;  /* 0x000000544038723c */ /* 0x040fe20000001838 */
[----:B------:R1:W3:Y:S03]  /*b010*/  MUFU.EX2 R85, R62 ;  /* 0x0000003e00557308 */ /* 0x0002e60000000800 */
[--C-:B------:R-:W-:Y:S07]  /*b020*/  FFMA.FTZ R84, R149, UR4, -R111.reuse ;  /* 0x0000000495547c23 */ /* 0x100fee000801086f */
[----:B------:R4:W-:Y:S01]  /*b030*/  MUFU.EX2 R149, R84 ;  /* 0x0000005400957308 */ /* 0x0009e20000000800 */
[----:B-1----:R-:W-:Y:S07]  /*b040*/  FMUL.FTZ R62, R0, R194 ;  /* 0x000000c2003e7220 */ /* 0x002fee0000410000 */
[-C--:B------:R-:W-:Y:S03]  /*b050*/  HMMA.16816.F32 R60, R64, R86.reuse, R60 ;  /* 0x00000056403c723c */ /* 0x080fe6000000183c */
[----:B----4-:R-:W-:Y:S01]  /*b060*/  FFMA.FTZ R84, R159, UR4, -R111 ;  /* 0x000000049f547c23 */ /* 0x010fe2000801086f */
[C---:B------:R-:W-:Y:S01]  /*b070*/  FMUL.FTZ R64, R68.reuse, R196 ;  /* 0x000000c444407220 */ /* 0x040fe20000410000 */
[----:B------:R-:W-:Y:S01]  /*b080*/  FMUL.FTZ R65, R68, R197 ;  /* 0x000000c544417220 */ /* 0x000fe20000410000 */
[C---:B------:R-:W-:Y:S01]  /*b090*/  FMUL.FTZ R66, R3.reuse, R198 ;  /* 0x000000c603427220 */ /* 0x040fe20000410000 */
[----:B------:R1:W4:Y:S01]  /*b0a0*/  MUFU.EX2 R196, R84 ;  /* 0x0000005400c47308 */ /* 0x0003220000000800 */
[----:B------:R-:W-:Y:S01]  /*b0b0*/  FMUL.FTZ R67, R3, R199 ;  /* 0x000000c703437220 */ /* 0x000fe20000410000 */
[----:B------:R-:W-:Y:S02]  /*b0c0*/  MOV R198, R158 ;  /* 0x0000009e00c67202 */ /* 0x000fe40000000f00 */
[----:B------:R-:W-:Y:S02]  /*b0d0*/  MOV R159, R219 ;  /* 0x000000db009f7202 */ /* 0x000fe40000000f00 */
[----:B------:R-:W-:Y:S02]  /*b0e0*/  MOV R219, R95 ;  /* 0x0000005f00db7202 */ /* 0x000fe40000000f00 */
[----:B------:R-:W-:Y:S04]  /*b0f0*/  HMMA.16816.F32 R64, R80, R86, R64 ;  /* 0x000000565040723c */ /* 0x000fe80000001840 */
[----:B------:R-:W-:Y:S02]  /*b100*/  MOV R158, R93 ;  /* 0x0000005d009e7202 */ /* 0x000fe40000000f00 */
[----:B------:R-:W4:Y:S01]  /*b110*/  LDSM.16.MT88.4 R92, [R107+0x8800] ;  /* 0x008800006b5c783b */ /* 0x000f220000004200 */
[----:B------:R-:W-:Y:S02]  /*b120*/  F2FP.F16.F32.PACK_AB R80, R198, R148 ;  /* 0x00000094c650723e */ /* 0x000fe400000000ff */
[----:B------:R-:W-:Y:S02]  /*b130*/  F2FP.F16.F32.PACK_AB R81, R246, R245 ;  /* 0x000000f5f651723e */ /* 0x000fe400000000ff */
[----:B------:R-:W-:Y:S02]  /*b140*/  F2FP.F16.F32.PACK_AB R82, R249, R247 ;  /* 0x000000f7f952723e */ /* 0x000fe400000000ff */
[----:B------:R-:W-:Y:S02]  /*b150*/  F2FP.F16.F32.PACK_AB R83, R185, R241 ;  /* 0x000000f1b953723e */ /* 0x000fe400000000ff */
[----:B---3--:R-:W-:Y:S02]  /*b160*/  MOV R199, R85 ;  /* 0x0000005500c77202 */ /* 0x008fe40000000f00 */
[----:B-1----:R-:W-:Y:S02]  /*b170*/  F2FP.F16.F32.PACK_AB R84, R166, R182 ;  /* 0x000000b6a654723e */ /* 0x002fe400000000ff */
[----:B------:R-:W-:Y:S01]  /*b180*/  F2FP.F16.F32.PACK_AB R85, R165, R150 ;  /* 0x00000096a555723e */ /* 0x000fe200000000ff */
[-C--:B--2---:R-:W-:Y:S03]  /*b190*/  HMMA.16816.F32 R4, R80, R88.reuse, R4 ;  /* 0x000000585004723c */ /* 0x084fe60000001804 */
[----:B------:R-:W-:Y:S02]  /*b1a0*/  F2FP.F16.F32.PACK_AB R86, R199, R151 ;  /* 0x00000097c756723e */ /* 0x000fe400000000ff */
[----:B----4-:R-:W-:Y:S07]  /*b1b0*/  F2FP.F16.F32.PACK_AB R87, R196, R149 ;  /* 0x00000095c457723e */ /* 0x010fee00000000ff */
[C---:B------:R-:W-:Y:S08]  /*b1c0*/  HMMA.16816.F32 R8, R84.reuse, R88, R8 ;  /* 0x000000585408723c */ /* 0x040ff00000001808 */
[-C--:B------:R-:W-:Y:S08]  /*b1d0*/  HMMA.16816.F32 R12, R84, R90.reuse, R12 ;  /* 0x0000005a540c723c */ /* 0x080ff0000000180c */
[C---:B------:R-:W-:Y:S01]  /*b1e0*/  HMMA.16816.F32 R16, R80.reuse, R90, R16 ;  /* 0x0000005a5010723c */ /* 0x040fe20000001810 */
[----:B------:R-:W1:Y:S07]  /*b1f0*/  LDSM.16.MT88.4 R88, [R105+0x800] ;  /* 0x000800006958783b */ /* 0x000e6e0000004200 */
[-C--:B------:R-:W-:Y:S08]  /*b200*/  HMMA.16816.F32 R20, R80, R92.reuse, R20 ;  /* 0x0000005c5014723c */ /* 0x080ff00000001814 */
[C---:B------:R-:W-:Y:S04]  /*b210*/  HMMA.16816.F32 R24, R84.reuse, R92, R24 ;  /* 0x0000005c5418723c */ /* 0x040fe80000001818 */
[----:B------:R-:W-:Y:S01]  /*b220*/  FFMA.FTZ R92, R161, UR4, -R77 ;  /* 0x00000004a15c7c23 */ /* 0x000fe2000801084d */
[----:B------:R-:W-:Y:S01]  /*b230*/  MOV R161, R160 ;  /* 0x000000a000a17202 */ /* 0x000fe20000000f00 */
[----:B------:R-:W-:Y:S01]  /*b240*/  IMAD.MOV.U32 R160, RZ, RZ, R159 ;  /* 0x000000ffffa07224 */ /* 0x000fe200078e009f */
[----:B------:R-:W-:Y:S01]  /*b250*/  MOV R159, R158 ;  /* 0x0000009e009f7202 */ /* 0x000fe20000000f00 */
[-C--:B------:R-:W-:Y:S01]  /*b260*/  HMMA.16816.F32 R28, R84, R94.reuse, R28 ;  /* 0x0000005e541c723c */ /* 0x080fe2000000181c */
[----:B------:R2:W-:Y:S02]  /*b270*/  MUFU.EX2 R194, R92 ;  /* 0x0000005c00c27308 */ /* 0x0005e40000000800 */
[----:B------:R-:W-:Y:S02]  /*b280*/  MOV R158, R157 ;  /* 0x0000009d009e7202 */ /* 0x000fe40000000f00 */
[----:B------:R-:W-:Y:S01]  /*b290*/  MOV R157, R156 ;  /* 0x0000009c009d7202 */ /* 0x000fe20000000f00 */
[----:B------:R-:W-:Y:S01]  /*b2a0*/  IMAD.MOV.U32 R156, RZ, RZ, R155 ;  /* 0x000000ffff9c7224 */ /* 0x000fe200078e009b */
[----:B------:R-:W-:Y:S01]  /*b2b0*/  MOV R155, R154 ;  /* 0x0000009a009b7202 */ /* 0x000fe20000000f00 */
[C---:B------:R-:W-:Y:S04]  /*b2c0*/  HMMA.16816.F32 R32, R80.reuse, R94, R32 ;  /* 0x0000005e5020723c */ /* 0x040fe80000001820 */
[----:B------:R-:W-:Y:S02]  /*b2d0*/  MOV R154, R153 ;  /* 0x00000099009a7202 */ /* 0x000fe40000000f00 */
[----:B------:R-:W-:Y:S01]  /*b2e0*/  MOV R153, R152 ;  /* 0x0000009800997202 */ /* 0x000fe20000000f00 */
[----:B------:R-:W-:Y:S01]  /*b2f0*/  IMAD.MOV.U32 R152, RZ, RZ, R147 ;  /* 0x000000ffff987224 */ /* 0x000fe200078e0093 */
[----:B------:R-:W-:Y:S01]  /*b300*/  MOV R147, R139 ;  /* 0x0000008b00937202 */ /* 0x000fe20000000f00 */
[-C--:B-1----:R-:W-:Y:S03]  /*b310*/  HMMA.16816.F32 R36, R80, R88.reuse, R36 ;  /* 0x000000585024723c */ /* 0x082fe60000001824 */
[----:B--2---:R-:W-:Y:S01]  /*b320*/  FFMA.FTZ R92, R161, UR4, -R77 ;  /* 0x00000004a15c7c23 */ /* 0x004fe2000801084d */
[----:B------:R-:W-:Y:S01]  /*b330*/  MOV R161, R160 ;  /* 0x000000a000a17202 */ /* 0x000fe20000000f00 */
[----:B------:R-:W-:Y:S01]  /*b340*/  IMAD.MOV.U32 R160, RZ, RZ, R159 ;  /* 0x000000ffffa07224 */ /* 0x000fe200078e009f */
[----:B------:R-:W-:Y:S01]  /*b350*/  MOV R159, R158 ;  /* 0x0000009e009f7202 */ /* 0x000fe20000000f00 */
[----:B------:R1:W-:Y:S01]  /*b360*/  MUFU.EX2 R195, R92 ;  /* 0x0000005c00c37308 */ /* 0x0003e20000000800 */
[C---:B------:R-:W-:Y:S04]  /*b370*/  HMMA.16816.F32 R40, R84.reuse, R88, R40 ;  /* 0x000000585428723c */ /* 0x040fe80000001828 */
[----:B------:R-:W-:Y:S02]  /*b380*/  MOV R158, R157 ;  /* 0x0000009d009e7202 */ /* 0x000fe40000000f00 */
[----:B------:R-:W-:Y:S01]  /*b390*/  MOV R157, R156 ;  /* 0x0000009c009d7202 */ /* 0x000fe20000000f00 */
[----:B------:R-:W-:Y:S01]  /*b3a0*/  IMAD.MOV.U32 R156, RZ, RZ, R155 ;  /* 0x000000ffff9c7224 */ /* 0x000fe200078e009b */
[-C--:B------:R-:W-:Y:S03]  /*b3b0*/  HMMA.16816.F32 R44, R84, R90.reuse, R44 ;  /* 0x0000005a542c723c */ /* 0x080fe6000000182c */
[----:B------:R-:W-:Y:S02]  /*b3c0*/  MOV R139, R132 ;  /* 0x00000084008b7202 */ /* 0x000fe40000000f00 */
[----:B------:R-:W-:Y:S01]  /*b3d0*/  MOV R155, R154 ;  /* 0x0000009a009b7202 */ /* 0x000fe20000000f00 */
[----:B------:R-:W2:Y:S01]  /*b3e0*/  LDL.LU R132, [R1+0xa0] ;  /* 0x0000a00001847983 */ /* 0x000ea20000300800 */
[----:B------:R-:W-:Y:S01]  /*b3f0*/  MOV R154, R153 ;  /* 0x00000099009a7202 */ /* 0x000fe20000000f00 */
[C---:B------:R-:W-:Y:S04]  /*b400*/  HMMA.16816.F32 R48, R80.reuse, R90, R48 ;  /* 0x0000005a5030723c */ /* 0x040fe80000001830 */
[----:B-1----:R-:W-:Y:S01]  /*b410*/  FFMA.FTZ R92, R161, UR4, -R78 ;  /* 0x00000004a15c7c23 */ /* 0x002fe2000801084e */
[----:B------:R-:W-:Y:S01]  /*b420*/  IMAD.MOV.U32 R161, RZ, RZ, R160 ;  /* 0x000000ffffa17224 */ /* 0x000fe200078e00a0 */
[----:B------:R-:W-:Y:S02]  /*b430*/  MOV R160, R159 ;  /* 0x0000009f00a07202 */ /* 0x000fe40000000f00 */
[----:B------:R-:W-:Y:S01]  /*b440*/  MOV R159, R158 ;  /* 0x0000009e009f7202 */ /* 0x000fe20000000f00 */
[----:B------:R-:W-:Y:S01]  /*b450*/  FFMA.FTZ R88, R161, UR4, -R78 ;  /* 0x00000004a1587c23 */ /* 0x000fe2000801084e */
[----:B------:R-:W-:Y:S01]  /*b460*/  MOV R153, R152 ;  /* 0x0000009800997202 */ /* 0x000fe20000000f00 */
[----:B------:R-:W-:Y:S01]  /*b470*/  IMAD.MOV.U32 R152, RZ, RZ, R147 ;  /* 0x000000ffff987224 */ /* 0x000fe200078e0093 */
[----:B------:R-:W-:Y:S01]  /*b480*/  MOV R158, R157 ;  /* 0x0000009d009e7202 */ /* 0x000fe20000000f00 */
[----:B------:R-:W-:Y:S01]  /*b490*/  IMAD.MOV.U32 R157, RZ, RZ, R156 ;  /* 0x000000ffff9d7224 */ /* 0x000fe200078e009c */
[----:B------:R-:W-:Y:S01]  /*b4a0*/  MOV R161, R160 ;  /* 0x000000a000a17202 */ /* 0x000fe20000000f00 */
[----:B------:R-:W-:Y:S01]  /*b4b0*/  MUFU.EX2 R192, R88 ;  /* 0x0000005800c07308 */ /* 0x000fe20000000800 */
[----:B------:R-:W-:Y:S02]  /*b4c0*/  MOV R147, R139 ;  /* 0x0000008b00937202 */ /* 0x000fe40000000f00 */
[----:B------:R-:W-:Y:S01]  /*b4d0*/  MOV R156, R155 ;  /* 0x0000009b009c7202 */ /* 0x000fe20000000f00 */
[----:B------:R-:W-:Y:S01]  /*b4e0*/  FFMA.FTZ R89, R161, UR4, -R77 ;  /* 0x00000004a1597c23 */ /* 0x000fe2000801084d */
[----:B------:R-:W-:Y:S02]  /*b4f0*/  MOV R139, R143 ;  /* 0x0000008f008b7202 */ /* 0x000fe40000000f00 */
[----:B------:R-:W-:Y:S03]  /*b500*/  MOV R160, R159 ;  /* 0x0000009f00a07202 */ /* 0x000fe60000000f00 */
[----:B------:R1:W-:Y:S01]  /*b510*/  MUFU.EX2 R167, R92 ;  /* 0x0000005c00a77308 */ /* 0x0003e20000000800 */
[----:B------:R-:W-:Y:S02]  /*b520*/  MOV R155, R154 ;  /* 0x0000009a009b7202 */ /* 0x000fe40000000f00 */
[----:B------:R-:W-:Y:S02]  /*b530*/  MOV R143, R129 ;  /* 0x00000081008f7202 */ /* 0x000fe40000000f00 */
[----:B------:R-:W-:Y:S01]  /*b540*/  MOV R159, R158 ;  /* 0x0000009e009f7202 */ /* 0x000fe20000000f00 */
[----:B------:R-:W-:Y:S01]  /*b550*/  IMAD.MOV.U32 R158, RZ, RZ, R157 ;  /* 0x000000ffff9e7224 */ /* 0x000fe200078e009d */
[----:B------:R-:W-:Y:S01]  /*b560*/  MOV R154, R153 ;  /* 0x00000099009a7202 */ /* 0x000fe20000000f00 */
[----:B------:R-:W-:Y:S01]  /*b570*/  IMAD.MOV.U32 R153, RZ, RZ, R152 ;  /* 0x000000ffff997224 */ /* 0x000fe200078e0098 */
[----:B------:R-:W-:Y:S01]  /*b580*/  MOV R152, R147 ;  /* 0x0000009300987202 */ /* 0x000fe20000000f00 */
[----:B------:R-:W3:Y:S01]  /*b590*/  LDL.LU R129, [R1+0xb0] ;  /* 0x0000b00001817983 */ /* 0x000ee20000300800 */
[----:B------:R-:W-:Y:S01]  /*b5a0*/  MOV R157, R156 ;  /* 0x0000009c009d7202 */ /* 0x000fe20000000f00 */
[----:B------:R-:W-:Y:S01]  /*b5b0*/  MUFU.EX2 R193, R89 ;  /* 0x0000005900c17308 */ /* 0x000fe20000000800 */
[----:B------:R-:W-:Y:S02]  /*b5c0*/  MOV R147, R139 ;  /* 0x0000008b00937202 */ /* 0x000fe40000000f00 */
[----:B------:R-:W-:Y:S02]  /*b5d0*/  MOV R161, R160 ;  /* 0x000000a000a17202 */ /* 0x000fe40000000f00 */
[----:B------:R-:W-:Y:S01]  /*b5e0*/  MOV R156, R155 ;  /* 0x0000009b009c7202 */ /* 0x000fe20000000f00 */
[----:B-1----:R-:W1:Y:S01]  /*b5f0*/  LDSM.16.MT88.4 R92, [R106+0x800] ;  /* 0x000800006a5c783b */ /* 0x002e620000004200 */
[----:B------:R-:W-:Y:S01]  /*b600*/  MOV R139, R143 ;  /* 0x0000008f008b7202 */ /* 0x000fe20000000f00 */
[----:B------:R-:W-:Y:S01]  /*b610*/  IMAD.MOV.U32 R143, RZ, RZ, R221 ;  /* 0x000000ffff8f7224 */ /* 0x000fe200078e00dd */
[----:B------:R-:W-:Y:S01]  /*b620*/  MOV R160, R159 ;  /* 0x0000009f00a07202 */ /* 0x000fe20000000f00 */
[----:B------:R-:W-:Y:S01]  /*b630*/  IMAD.MOV.U32 R159, RZ, RZ, R158 ;  /* 0x000000ffff9f7224 */ /* 0x000fe200078e009e */
[----:B------:R-:W-:Y:S01]  /*b640*/  MOV R155, R154 ;  /* 0x0000009a009b7202 */ /* 0x000fe20000000f00 */
[----:B------:R-:W-:Y:S01]  /*b650*/  IMAD.MOV.U32 R154, RZ, RZ, R153 ;  /* 0x000000ffff9a7224 */ /* 0x000fe200078e0099 */
[----:B------:R-:W-:Y:S01]  /*b660*/  MOV R153, R152 ;  /* 0x0000009800997202 */ /* 0x000fe20000000f00 */
[----:B------:R-:W4:Y:S01]  /*b670*/  LDL.LU R221, [R1+0xac] ;  /* 0x0000ac0001dd7983 */ /* 0x000f220000300800 */
[----:B------:R-:W-:Y:S01]  /*b680*/  MOV R158, R157 ;  /* 0x0000009d009e7202 */ /* 0x000fe20000000f00 */
[----:B------:R-:W-:Y:S01]  /*b690*/  FFMA.FTZ R88, R161, UR4, -R77 ;  /* 0x00000004a1587c23 */ /* 0x000fe2000801084d */
[----:B------:R-:W-:Y:S02]  /*b6a0*/  MOV R152, R147 ;  /* 0x0000009300987202 */ /* 0x000fe40000000f00 */
[----:B------:R-:W-:Y:S01]  /*b6b0*/  MOV R157, R156 ;  /* 0x0000009c009d7202 */ /* 0x000fe20000000f00 */
[----:B------:R1:W1:Y:S01]  /*b6c0*/  MUFU.EX2 R231, R88 ;  /* 0x0000005800e77308 */ /* 0x0002620000000800 */
[----:B------:R-:W-:Y:S01]  /*b6d0*/  MOV R147, R139 ;  /* 0x0000008b00937202 */ /* 0x000fe20000000f00 */
[----:B------:R-:W-:Y:S01]  /*b6e0*/  IMAD.MOV.U32 R139, RZ, RZ, R143 ;  /* 0x000000ffff8b7224 */ /* 0x000fe200078e008f */
[----:B------:R-:W-:Y:S01]  /*b6f0*/  MOV R156, R155 ;  /* 0x0000009b009c7202 */ /* 0x000fe20000000f00 */
[----:B------:R-:W-:Y:S01]  /*b700*/  IMAD.MOV.U32 R155, RZ, RZ, R154 ;  /* 0x000000ffff9b7224 */ /* 0x000fe200078e009a */
[----:B------:R-:W-:Y:S02]  /*b710*/  MOV R143, R233 ;  /* 0x000000e9008f7202 */ /* 0x000fe40000000f00 */
[----:B------:R-:W-:Y:S01]  /*b720*/  MOV R154, R153 ;  /* 0x00000099009a7202 */ /* 0x000fe20000000f00 */
[----:B------:R2:W5:Y:S01]  /*b730*/  LDL.LU R233, [R1+0xd4] ;  /* 0x0000d40001e97983 */ /* 0x0005620000300800 */
[----:B------:R-:W-:Y:S02]  /*b740*/  MOV R153, R152 ;  /* 0x0000009800997202 */ /* 0x000fe40000000f00 */
[----:B------:R-:W-:Y:S01]  /*b750*/  MOV R152, R147 ;  /* 0x0000009300987202 */ /* 0x000fe20000000f00 */
[----:B------:R-:W-:Y:S01]  /*b760*/  IMAD.MOV.U32 R147, RZ, RZ, R139 ;  /* 0x000000ffff937224 */ /* 0x000fe200078e008b */
[----:B------:R-:W-:Y:S02]  /*b770*/  MOV R139, R138 ;  /* 0x0000008a008b7202 */ /* 0x000fe40000000f00 */
[----:B------:R-:W2:Y:S01]  /*b780*/  LDL.LU R138, [R1+0x9c] ;  /* 0x00009c00018a7983 */ /* 0x000ea20000300800 */
[----:B------:R-:W-:Y:S02]  /*b790*/  MOV R161, R160 ;  /* 0x000000a000a17202 */ /* 0x000fe40000000f00 */
[----:B------:R-:W-:Y:S01]  /*b7a0*/  MOV R160, R159 ;  /* 0x0000009f00a07202 */ /* 0x000fe20000000f00 */
[----:B------:R-:W-:Y:S01]  /*b7b0*/  IMAD.MOV.U32 R159, RZ, RZ, R158 ;  /* 0x000000ffff9f7224 */ /* 0x000fe200078e009e */
[----:B------:R-:W-:Y:S01]  /*b7c0*/  MOV R158, R157 ;  /* 0x0000009d009e7202 */ /* 0x000fe20000000f00 */
[----:B-1----:R-:W-:Y:S01]  /*b7d0*/  FFMA.FTZ R88, R161, UR4, -R78 ;  /* 0x00000004a1587c23 */ /* 0x002fe2000801084e */
[----:B------:R-:W-:Y:S02]  /*b7e0*/  MOV R161, R160 ;  /* 0x000000a000a17202 */ /* 0x000fe40000000f00 */
[----:B------:R-:W-:Y:S01]  /*b7f0*/  MOV R160, R159 ;  /* 0x0000009f00a07202 */ /* 0x000fe20000000f00 */
[----:B------:R1:W-:Y:S01]  /*b800*/  MUFU.EX2 R183, R88 ;  /* 0x0000005800b77308 */ /* 0x0003e20000000800 */
[-C--:B------:R-:W-:Y:S03]  /*b810*/  HMMA.16816.F32 R52, R80, R92.reuse, R52 ;  /* 0x0000005c5034723c */ /* 0x080fe60000001834 */
[----:B------:R-:W-:Y:S01]  /*b820*/  MOV R157, R156 ;  /* 0x0000009c009d7202 */ /* 0x000fe20000000f00 */
[----:B------:R-:W-:Y:S01]  /*b830*/  IMAD.MOV.U32 R159, RZ, RZ, R158 ;  /* 0x000000ffff9f7224 */ /* 0x000fe200078e009e */
[----:B------:R-:W-:Y:S01]  /*b840*/  MOV R156, R155 ;  /* 0x0000009b009c7202 */ /* 0x000fe20000000f00 */
[----:B------:R-:W-:Y:S01]  /*b850*/  IMAD.MOV.U32 R155, RZ, RZ, R154 ;  /* 0x000000ffff9b7224 */ /* 0x000fe200078e009a */
[----:B------:R-:W-:Y:S01]  /*b860*/  MOV R154, R153 ;  /* 0x00000099009a7202 */ /* 0x000fe20000000f00 */
[C---:B------:R-:W-:Y:S04]  /*b870*/  HMMA.16816.F32 R56, R84.reuse, R92, R56 ;  /* 0x0000005c5438723c */ /* 0x040fe80000001838 */
[----:B------:R-:W-:Y:S02]  /*b880*/  MOV R153, R152 ;  /* 0x0000009800997202 */ /* 0x000fe40000000f00 */
[----:B------:R-:W-:Y:S02]  /*b890*/  MOV R152, R147 ;  /* 0x0000009300987202 */ /* 0x000fe40000000f00 */
[-C--:B------:R-:W-:Y:S01]  /*b8a0*/  HMMA.16816.F32 R60, R84, R94.reuse, R60 ;  /* 0x0000005e543c723c */ /* 0x080fe2000000183c */
[----:B------:R-:W3:Y:S02]  /*b8b0*/  LDSM.16.MT88.4 R84, [R104+0x9000] ;  /* 0x009000006854783b */ /* 0x000ee40000004200 */
[----:B-1----:R-:W-:Y:S01]  /*b8c0*/  FFMA.FTZ R88, R161, UR4, -R78 ;  /* 0x00000004a1587c23 */ /* 0x002fe2000801084e */
[----:B------:R-:W-:Y:S02]  /*b8d0*/  MOV R158, R157 ;  /* 0x0000009d009e7202 */ /* 0x000fe40000000f00 */
[----:B------:R-:W-:Y:S01]  /*b8e0*/  MOV R157, R156 ;  /* 0x0000009c009d7202 */ /* 0x000fe20000000f00 */
[----:B------:R1:W1:Y:S01]  /*b8f0*/  MUFU.EX2 R242, R88 ;  /* 0x0000005800f27308 */ /* 0x0002620000000800 */
[----:B------:R-:W-:Y:S01]  /*b900*/  HMMA.16816.F32 R64, R80, R94, R64 ;  /* 0x0000005e5040723c */ /* 0x000fe20000001840 */
[----:B------:R-:W3:Y:S03]  /*b910*/  LDSM.16.MT88.4 R92, [R107+0x9000] ;  /* 0x009000006b5c783b */ /* 0x000ee60000004200 */
[----:B------:R-:W-:Y:S01]  /*b920*/  MOV R156, R155 ;  /* 0x0000009b009c7202 */ /* 0x000fe20000000f00 */
[----:B------:R-:W-:Y:S01]  /*b930*/  IMAD.MOV.U32 R155, RZ, RZ, R154 ;  /* 0x000000ffff9b7224 */ /* 0x000fe200078e009a */
[----:B------:R-:W-:Y:S02]  /*b940*/  MOV R154, R153 ;  /* 0x00000099009a7202 */ /* 0x000fe40000000f00 */
[----:B------:R-:W-:Y:S02]  /*b950*/  MOV R153, R152 ;  /* 0x0000009800997202 */ /* 0x000fe40000000f00 */
[----:B------:R-:W-:Y:S01]  /*b960*/  F2FP.F16.F32.PACK_AB R82, R231, R193 ;  /* 0x000000c1e752723e */ /* 0x000fe200000000ff */
[--C-:B-1----:R-:W-:Y:S01]  /*b970*/  FFMA.FTZ R88, R160, UR4, -R79.reuse ;  /* 0x00000004a0587c23 */ /* 0x102fe2000801084f */
[----:B------:R-:W-:Y:S03]  /*b980*/  F2FP.F16.F32.PACK_AB R83, R242, R183 ;  /* 0x000000b7f253723e */ /* 0x000fe600000000ff */
[----:B------:R1:W-:Y:S02]  /*b990*/  MUFU.EX2 R164, R88 ;  /* 0x0000005800a47308 */ /* 0x0003e40000000800 */
[----:B-1----:R-:W-:Y:S01]  /*b9a0*/  FFMA.FTZ R88, R159, UR4, -R79 ;  /* 0x000000049f587c23 */ /* 0x002fe2000801084f */
[----:B------:R-:W-:Y:S02]  /*b9b0*/  MOV R159, R158 ;  /* 0x0000009e009f7202 */ /* 0x000fe40000000f00 */
[----:B------:R-:W-:Y:S01]  /*b9c0*/  MOV R158, R157 ;  /* 0x0000009d009e7202 */ /* 0x000fe20000000f00 */
[----:B------:R-:W-:Y:S01]  /*b9d0*/  IMAD.MOV.U32 R157, RZ, RZ, R156 ;  /* 0x000000ffff9d7224 */ /* 0x000fe200078e009c */
[----:B------:R-:W-:Y:S03]  /*b9e0*/  MOV R156, R155 ;  /* 0x0000009b009c7202 */ /* 0x000fe60000000f00 */
[----:B------:R1:W-:Y:S01]  /*b9f0*/  MUFU.EX2 R181, R88 ;  /* 0x0000005800b57308 */ /* 0x0003e20000000800 */
[----:B------:R-:W-:Y:S02]  /*ba00*/  MOV R155, R154 ;  /* 0x0000009a009b7202 */ /* 0x000fe40000000f00 */
[----:B------:R-:W-:Y:S02]  /*ba10*/  MOV R154, R153 ;  /* 0x00000099009a7202 */ /* 0x000fe40000000f00 */
[----:B------:R-:W-:Y:S02]  /*ba20*/  MOV R160, R158 ;  /* 0x0000009e00a07202 */ /* 0x000fe40000000f00 */
[----:B------:R-:W-:Y:S02]  /*ba30*/  MOV R158, R156 ;  /* 0x0000009c009e7202 */ /* 0x000fe40000000f00 */
[----:B------:R-:W-:Y:S01]  /*ba40*/  MOV R156, R154 ;  /* 0x0000009a009c7202 */ /* 0x000fe20000000f00 */
[----:B-1----:R-:W-:Y:S01]  /*ba50*/  FFMA.FTZ R88, R159, UR4, -R111 ;  /* 0x000000049f587c23 */ /* 0x002fe2000801086f */
[----:B------:R-:W-:Y:S01]  /*ba60*/  IMAD.MOV.U32 R159, RZ, RZ, R157 ;  /* 0x000000ffff9f7224 */ /* 0x000fe200078e009d */
[----:B------:R-:W-:Y:S02]  /*ba70*/  MOV R157, R155 ;  /* 0x0000009b009d7202 */ /* 0x000fe40000000f00 */
[----:B------:R1:W-:Y:S01]  /*ba80*/  MUFU.EX2 R154, R88 ;  /* 0x00000058009a7308 */ /* 0x0003e20000000800 */
[----:B------:R-:W-:Y:S01]  /*ba90*/  IMAD.MOV.U32 R161, RZ, RZ, R159 ;  /* 0x000000ffffa17224 */ /* 0x000fe200078e009f */
[----:B------:R-:W-:Y:S02]  /*baa0*/  MOV R159, R158 ;  /* 0x0000009e009f7202 */ /* 0x000fe40000000f00 */
[----:B------:R-:W-:Y:S03]  /*bab0*/  MOV R158, R156 ;  /* 0x0000009c009e7202 */ /* 0x000fe60000000f00 */
[--C-:B------:R-:W-:Y:S04]  /*bac0*/  FFMA.FTZ R80, R159, UR4, -R111.reuse ;  /* 0x000000049f507c23 */ /* 0x100fe8000801086f */
[----:B------:R1:W-:Y:S02]  /*bad0*/  MUFU.EX2 R227, R80 ;  /* 0x0000005000e37308 */ /* 0x0003e40000000800 */
[----:B-1----:R-:W-:Y:S01]  /*bae0*/  FFMA.FTZ R88, R160, UR4, -R111 ;  /* 0x00000004a0587c23 */ /* 0x002fe2000801086f */
[----:B------:R-:W-:Y:S02]  /*baf0*/  MOV R160, R157 ;  /* 0x0000009d00a07202 */ /* 0x000fe40000000f00 */
[----:B------:R-:W-:Y:S02]  /*bb00*/  F2FP.F16.F32.PACK_AB R80, R195, R194 ;  /* 0x000000c2c350723e */ /* 0x000fe400000000ff */
[----:B----4-:R-:W-:Y:S03]  /*bb10*/  MOV R168, R221 ;  /* 0x000000dd00a87202 */ /* 0x010fe60000000f00 */
[----:B------:R-:W-:Y:S01]  /*bb20*/  MUFU.EX2 R221, R97 ;  /* 0x0000006100dd7308 */ /* 0x000fe20000000800 */
[----:B--2---:R-:W-:Y:S01]  /*bb30*/  IMAD.MOV.U32 R147, RZ, RZ, R138 ;  /* 0x000000ffff937224 */ /* 0x004fe200078e008a */
[----:B------:R-:W-:Y:S02]  /*bb40*/  MOV R138, R212 ;  /* 0x000000d4008a7202 */ /* 0x000fe40000000f00 */
[----:B------:R-:W2:Y:S02]  /*bb50*/  LDL.LU R212, [R1+0x98] ;  /* 0x0000980001d47983 */ /* 0x000ea40000300800 */
[----:B------:R-:W-:Y:S01]  /*bb60*/  MOV R152, R147 ;  /* 0x0000009300987202 */ /* 0x000fe20000000f00 */
[----:B------:R-:W-:Y:S01]  /*bb70*/  IMAD.MOV.U32 R147, RZ, RZ, R146 ;  /* 0x000000ffff937224 */ /* 0x000fe200078e0092 */
[----:B------:R-:W-:Y:S02]  /*bb80*/  MOV R146, R232 ;  /* 0x000000e800927202 */ /* 0x000fe40000000f00 */
[----:B------:R1:W5:Y:S01]  /*bb90*/  LDL.LU R232, [R1+0xd0] ;  /* 0x0000d00001e87983 */ /* 0x0003620000300800 */
[----:B------:R-:W-:Y:S01]  /*bba0*/  IMAD.MOV.U32 R153, RZ, RZ, R152 ;  /* 0x000000ffff997224 */ /* 0x000fe200078e0098 */
[----:B------:R-:W-:Y:S02]  /*bbb0*/  MOV R152, R147 ;  /* 0x0000009300987202 */ /* 0x000fe40000000f00 */
[----:B------:R-:W-:Y:S01]  /*bbc0*/  MOV R147, R146 ;  /* 0x0000009200937202 */ /* 0x000fe20000000f00 */
[----:B------:R-:W-:Y:S01]  /*bbd0*/  IMAD.MOV.U32 R155, RZ, RZ, R153 ;  /* 0x000000ffff9b7224 */ /* 0x000fe200078e0099 */
[----:B------:R-:W-:Y:S01]  /*bbe0*/  MOV R146, R145 ;  /* 0x0000009100927202 */ /* 0x000fe20000000f00 */
[----:B------:R-:W-:Y:S01]  /*bbf0*/  IMAD.MOV.U32 R145, RZ, RZ, R144 ;  /* 0x000000ffff917224 */ /* 0x000fe200078e0090 */
[----:B------:R-:W-:Y:S01]  /*bc00*/  MOV R144, R137 ;  /* 0x0000008900907202 */ /* 0x000fe20000000f00 */
[----:B------:R-:W-:Y:S01]  /*bc10*/  IMAD.MOV.U32 R157, RZ, RZ, R155 ;  /* 0x000000ffff9d7224 */ /* 0x000fe200078e009b */
[----:B------:R-:W-:Y:S01]  /*bc20*/  MOV R137, R141 ;  /* 0x0000008d00897202 */ /* 0x000fe20000000f00 */
[----:B------:R4:W1:Y:S01]  /*bc30*/  MUFU.EX2 R155, R88 ;  /* 0x00000058009b7308 */ /* 0x0008620000000800 */
[----:B------:R-:W2:Y:S01]  /*bc40*/  LDL.LU R141, [R1+0x88] ;  /* 0x00008800018d7983 */ /* 0x000ea20000300800 */
        /* <DEDUP_REMOVED lines=8> */
[----:B------:R-:W-:Y:S01]  /*bcd0*/  MOV R152, R147 ;  /* 0x0000009300987202 */ /* 0x000fe20000000f00 */
[----:B------:R-:W-:Y:S01]  /*bce0*/  IMAD.MOV.U32 R147, RZ, RZ, R146 ;  /* 0x000000ffff937224 */ /* 0x000fe200078e0092 */
[----:B------:R-:W-:Y:S01]  /*bcf0*/  MOV R146, R145 ;  /* 0x0000009100927202 */ /* 0x000fe20000000f00 */
[----:B----4-:R-:W-:Y:S01]  /*bd00*/  FFMA.FTZ R88, R161, UR4, -R79 ;  /* 0x00000004a1587c23 */ /* 0x010fe2000801084f */
[----:B------:R-:W-:Y:S02]  /*bd10*/  MOV R145, R144 ;  /* 0x0000009000917202 */ /* 0x000fe40000000f00 */
[----:B------:R-:W-:Y:S01]  /*bd20*/  MOV R161, R160 ;  /* 0x000000a000a17202 */ /* 0x000fe20000000f00 */
[----:B------:R4:W-:Y:S01]  /*bd30*/  MUFU.EX2 R180, R88 ;  /* 0x0000005800b47308 */ /* 0x0009e20000000800 */
[----:B------:R-:W-:Y:S02]  /*bd40*/  MOV R160, R158 ;  /* 0x0000009e00a07202 */ /* 0x000fe40000000f00 */
[----:B------:R-:W-:Y:S01]  /*bd50*/  MOV R158, R157 ;  /* 0x0000009d009e7202 */ /* 0x000fe20000000f00 */
[----:B------:R-:W-:Y:S01]  /*bd60*/  IMAD.MOV.U32 R157, RZ, RZ, R156 ;  /* 0x000000ffff9d7224 */ /* 0x000fe200078e009c */
[----:B------:R-:W-:Y:S01]  /*bd70*/  MOV R156, R153 ;  /* 0x00000099009c7202 */ /* 0x000fe20000000f00 */
[----:B------:R-:W-:Y:S01]  /*bd80*/  FFMA.FTZ R81, R160, UR4, -R111 ;  /* 0x00000004a0517c23 */ /* 0x000fe2000801086f */
[----:B------:R-:W-:Y:S02]  /*bd90*/  MOV R153, R152 ;  /* 0x0000009800997202 */ /* 0x000fe40000000f00 */
[----:B------:R-:W-:Y:S01]  /*bda0*/  MOV R152, R147 ;  /* 0x0000009300987202 */ /* 0x000fe20000000f00 */
[----:B------:R-:W-:Y:S01]  /*bdb0*/  IMAD.MOV.U32 R147, RZ, RZ, R146 ;  /* 0x000000ffff937224 */ /* 0x000fe200078e0092 */
[----:B------:R-:W-:Y:S02]  /*bdc0*/  MOV R146, R145 ;  /* 0x0000009100927202 */ /* 0x000fe40000000f00 */
[----:B------:R-:W-:Y:S02]  /*bdd0*/  MOV R159, R158 ;  /* 0x0000009e009f7202 */ /* 0x000fe40000000f00 */
[----:B------:R-:W-:Y:S01]  /*bde0*/  MOV R158, R157 ;  /* 0x0000009d009e7202 */ /* 0x000fe20000000f00 */
[----:B------:R-:W-:Y:S02]  /*bdf0*/  IMAD.MOV.U32 R157, RZ, RZ, R156 ;  /* 0x000000ffff9d7224 */ /* 0x000fe400078e009c */
[----:B----4-:R-:W-:Y:S01]  /*be00*/  FFMA.FTZ R88, R161, UR4, -R79 ;  /* 0x00000004a1587c23 */ /* 0x010fe2000801084f */
[----:B------:R-:W-:Y:S01]  /*be10*/  MOV R160, R159 ;  /* 0x0000009f00a07202 */ /* 0x000fe20000000f00 */
[----:B------:R-:W-:Y:S01]  /*be20*/  IMAD.MOV.U32 R161, RZ, RZ, R157 ;  /* 0x000000ffffa17224 */ /* 0x000fe200078e009d */
[----:B------:R-:W-:Y:S01]  /*be30*/  MOV R159, R203 ;  /* 0x000000cb009f7202 */ /* 0x000fe20000000f00 */
[----:B------:R4:W4:Y:S01]  /*be40*/  MUFU.EX2 R230, R88 ;  /* 0x0000005800e67308 */ /* 0x0009220000000800 */
[----:B------:R-:W-:Y:S02]  /*be50*/  MOV R163, R158 ;  /* 0x0000009e00a37202 */ /* 0x000fe40000000f00 */
[----:B------:R-:W-:Y:S01]  /*be60*/  MOV R162, R147 ;  /* 0x0000009300a27202 */ /* 0x000fe20000000f00 */
[--C-:B------:R-:W-:Y:S01]  /*be70*/  FFMA.FTZ R147, R100, UR4, -R77.reuse ;  /* 0x0000000464937c23 */ /* 0x100fe2000801084d */
[----:B---3--:R-:W-:Y:S01]  /*be80*/  MOV R203, R129 ;  /* 0x0000008100cb7202 */ /* 0x008fe20000000f00 */
[--C-:B------:R-:W-:Y:S01]  /*be90*/  FFMA.FTZ R129, R248, UR4, -R77.reuse ;  /* 0x00000004f8817c23 */ /* 0x100fe2000801084d */
[----:B------:R-:W-:Y:S01]  /*bea0*/  MOV R157, R146 ;  /* 0x00000092009d7202 */ /* 0x000fe20000000f00 */
[--C-:B------:R-:W-:Y:S01]  /*beb0*/  FFMA.FTZ R146, R101, UR4, -R77.reuse ;  /* 0x0000000465927c23 */ /* 0x100fe2000801084d */
[----:B------:R-:W-:Y:S01]  /*bec0*/  MOV R158, R132 ;  /* 0x00000084009e7202 */ /* 0x000fe20000000f00 */
[----:B------:R-:W-:Y:S01]  /*bed0*/  FFMA.FTZ R132, R228, UR4, -R77 ;  /* 0x00000004e4847c23 */ /* 0x000fe2000801084d */
[----:B------:R-:W-:Y:S02]  /*bee0*/  MOV R169, R152 ;  /* 0x0000009800a97202 */ /* 0x000fe40000000f00 */
[----:B------:R-:W-:Y:S01]  /*bef0*/  MOV R156, R153 ;  /* 0x00000099009c7202 */ /* 0x000fe20000000f00 */
[----:B------:R-:W-:Y:S01]  /*bf00*/  MUFU.EX2 R152, R96 ;  /* 0x0000006000987308 */ /* 0x000fe20000000800 */
[----:B-1----:R-:W-:Y:S02]  /*bf10*/  F2FP.F16.F32.PACK_AB R89, R155, R154 ;  /* 0x0000009a9b59723e */ /* 0x002fe400000000ff */
[----:B----4-:R-:W-:Y:S02]  /*bf20*/  F2FP.F16.F32.PACK_AB R88, R181, R164 ;  /* 0x000000a4b558723e */ /* 0x010fe400000000ff */
[----:B------:R-:W-:Y:S05]  /*bf30*/  F2FP.F16.F32.PACK_AB R90, R230, R180 ;  /* 0x000000b4e65a723e */ /* 0x000fea00000000ff */
[----:B------:R1:W3:Y:S02]  /*bf40*/  MUFU.EX2 R153, R81 ;  /* 0x0000005100997308 */ /* 0x0002e40000000800 */
[----:B-1----:R-:W-:Y:S02]  /*bf50*/  F2FP.F16.F32.PACK_AB R81, R192, R167 ;  /* 0x000000a7c051723e */ /* 0x002fe400000000ff */
[----:B---3--:R-:W-:Y:S05]  /*bf60*/  F2FP.F16.F32.PACK_AB R91, R227, R153 ;  /* 0x00000099e35b723e */ /* 0x008fea00000000ff */
[-C--:B------:R-:W-:Y:S08]  /*bf70*/  HMMA.16816.F32 R4, R80, R84.reuse, R4 ;  /* 0x000000545004723c */ /* 0x080ff00000001804 */
        /* <DEDUP_REMOVED lines=9> */
[-C--:B-1----:R-:W-:Y:S08]  /*c010*/  HMMA.16816.F32 R36, R80, R84.reuse, R36 ;  /* 0x000000545024723c */ /* 0x082ff00000001824 */
[C---:B------:R-:W-:Y:S08]  /*c020*/  HMMA.16816.F32 R40, R88.reuse, R84, R40 ;  /* 0x000000545828723c */ /* 0x040ff00000001828 */
[-C--:B------:R-:W-:Y:S08]  /*c030*/  HMMA.16816.F32 R44, R88, R86.reuse, R44 ;  /* 0x00000056582c723c */ /* 0x080ff0000000182c */
[C---:B------:R-:W-:Y:S01]  /*c040*/  HMMA.16816.F32 R48, R80.reuse, R86, R48 ;  /* 0x000000565030723c */ /* 0x040fe20000001830 */
[----:B------:R-:W1:Y:S07]  /*c050*/  LDSM.16.MT88.4 R84, [R104+0x9800] ;  /* 0x009800006854783b */ /* 0x000e6e0000004200 */
[-C--:B---3--:R-:W-:Y:S08]  /*c060*/  HMMA.16816.F32 R52, R80, R92.reuse, R52 ;  /* 0x0000005c5034723c */ /* 0x088ff00000001834 */
[C---:B------:R-:W-:Y:S08]  /*c070*/  HMMA.16816.F32 R56, R88.reuse, R92, R56 ;  /* 0x0000005c5838723c */ /* 0x040ff00000001838 */
[-C--:B------:R-:W-:Y:S08]  /*c080*/  HMMA.16816.F32 R60, R88, R94.reuse, R60 ;  /* 0x0000005e583c723c */ /* 0x080ff0000000183c */
[----:B------:R-:W-:Y:S04]  /*c090*/  HMMA.16816.F32 R64, R80, R94, R64 ;  /* 0x0000005e5040723c */ /* 0x000fe80000001840 */
[----:B------:R-:W-:Y:S02]  /*c0a0*/  F2FP.F16.F32.PACK_AB R80, R221, R152 ;  /* 0x00000098dd50723e */ /* 0x000fe400000000ff */
[----:B--2---:R-:W-:Y:S02]  /*c0b0*/  MOV R137, R141 ;  /* 0x0000008d00897202 */ /* 0x004fe40000000f00 */
[----:B------:R-:W2:Y:S02]  /*c0c0*/  LDL.LU R141, [R1+0x7c] ;  /* 0x00007c00018d7983 */ /* 0x000ea40000300800 */
[----:B------:R-:W-:Y:S04]  /*c0d0*/  MOV R144, R137 ;  /* 0x0000008900907202 */ /* 0x000fe80000000f00 */
[----:B------:R-:W-:Y:S05]  /*c0e0*/  MOV R145, R144 ;  /* 0x0000009000917202 */ /* 0x000fea0000000f00 */
[----:B------:R-:W-:Y:S02]  /*c0f0*/  IMAD.MOV.U32 R170, RZ, RZ, R145 ;  /* 0x000000ffffaa7224 */ /* 0x000fe400078e0091 */
[----:B------:R-:W-:Y:S01]  /*c100*/  FFMA.FTZ R145, R112, UR4, -R77 ;  /* 0x0000000470917c23 */ /* 0x000fe2000801084d */
[----:B--2---:R-:W-:Y:S02]  /*c110*/  IMAD.MOV.U32 R137, RZ, RZ, R141 ;  /* 0x000000ffff897224 */ /* 0x004fe400078e008d */
[----:B------:R-:W2:Y:S03]  /*c120*/  LDL.LU R141, [R1+0x60] ;  /* 0x00006000018d7983 */ /* 0x000ea60000300800 */
[----:B------:R-:W-:Y:S04]  /*c130*/  MOV R144, R137 ;  /* 0x0000008900907202 */ /* 0x000fe80000000f00 */
[----:B------:R-:W-:Y:S01]  /*c140*/  MOV R171, R144 ;  /* 0x0000009000ab7202 */ /* 0x000fe20000000f00 */
[----:B------:R-:W-:Y:S01]  /*c150*/  FFMA.FTZ R144, R116, UR4, -R77 ;  /* 0x0000000474907c23 */ /* 0x000fe2000801084d */
[----:B--2---:R-:W-:Y:S01]  /*c160*/  IMAD.MOV.U32 R137, RZ, RZ, R141 ;  /* 0x000000ffff897224 */ /* 0x004fe200078e008d */
[----:B------:R-:W-:Y:S02]  /*c170*/  MOV R141, R220 ;  /* 0x000000dc008d7202 */ /* 0x000fe40000000f00 */
[----:B------:R-:W2:Y:S02]  /*c180*/  LDL.LU R220, [R1+0x5c] ;  /* 0x00005c0001dc7983 */ /* 0x000ea40000300800 */
[----:B------:R-:W-:Y:S02]  /*c190*/  MOV R172, R137 ;  /* 0x0000008900ac7202 */ /* 0x000fe40000000f00 */
[----:B------:R-:W-:Y:S01]  /*c1a0*/  MOV R137, R141 ;  /* 0x0000008d00897202 */ /* 0x000fe20000000f00 */
[----:B------:R-:W-:Y:S01]  /*c1b0*/  FFMA.FTZ R141, R223, UR4, -R77 ;  /* 0x00000004df8d7c23 */ /* 0x000fe2000801084d */
[----:B------:R-:W-:Y:S02]  /*c1c0*/  MOV R174, R172 ;  /* 0x000000ac00ae7202 */ /* 0x000fe40000000f00 */
[----:B------:R-:W-:Y:S01]  /*c1d0*/  MOV R172, R170 ;  /* 0x000000aa00ac7202 */ /* 0x000fe20000000f00 */
[----:B------:R-:W-:Y:S01]  /*c1e0*/  IMAD.MOV.U32 R170, RZ, RZ, R163 ;  /* 0x000000ffffaa7224 */ /* 0x000fe200078e00a3 */
[----:B------:R-:W-:Y:S01]  /*c1f0*/  MOV R177, R174 ;  /* 0x000000ae00b17202 */ /* 0x000fe20000000f00 */
[----:B--2---:R-:W-:Y:S01]  /*c200*/  IMAD.MOV.U32 R173, RZ, RZ, R220 ;  /* 0x000000ffffad7224 */ /* 0x004fe200078e00dc */
[----:B------:R-:W-:Y:S01]  /*c210*/  MOV R220, R128 ;  /* 0x0000008000dc7202 */ /* 0x000fe20000000f00 */
[----:B------:R-:W-:Y:S01]  /*c220*/  FFMA.FTZ R128, R250, UR4, -R77 ;  /* 0x00000004fa807c23 */ /* 0x000fe2000801084d */
[--C-:B------:R-:W-:Y:S01]  /*c230*/  FFMA.FTZ R77, R175, UR4, -R78.reuse ;  /* 0x00000004af4d7c23 */ /* 0x100fe2000801084e */
[----:B------:R-:W-:Y:S01]  /*c240*/  IMAD.MOV.U32 R175, RZ, RZ, R173 ;  /* 0x000000ffffaf7224 */ /* 0x000fe200078e00ad */
[----:B------:R-:W-:Y:S02]  /*c250*/  MOV R173, R171 ;  /* 0x000000ab00ad7202 */ /* 0x000fe40000000f00 */
[----:B------:R2:W-:Y:S01]  /*c260*/  MUFU.EX2 R163, R77 ;  /* 0x0000004d00a37308 */ /* 0x0005e20000000800 */
[----:B------:R-:W-:Y:S01]  /*c270*/  MOV R171, R169 ;  /* 0x000000a900ab7202 */ /* 0x000fe20000000f00 */
[----:B------:R-:W-:Y:S01]  /*c280*/  IMAD.MOV.U32 R178, RZ, RZ, R175 ;  /* 0x000000ffffb27224 */ /* 0x000fe200078e00af */
[----:B------:R-:W-:Y:S02]  /*c290*/  MOV R169, R139 ;  /* 0x0000008b00a97202 */ /* 0x000fe40000000f00 */
[----:B------:R-:W-:Y:S02]  /*c2a0*/  MOV R175, R172 ;  /* 0x000000ac00af7202 */ /* 0x000fe40000000f00 */
[----:B------:R-:W-:Y:S01]  /*c2b0*/  MOV R172, R169 ;  /* 0x000000a900ac7202 */ /* 0x000fe20000000f00 */
[----:B------:R-:W-:Y:S01]  /*c2c0*/  IMAD.MOV.U32 R169, RZ, RZ, R215 ;  /* 0x000000ffffa97224 */ /* 0x000fe200078e00d7 */
[----:B------:R-:W-:Y:S02]  /*c2d0*/  MOV R139, R142 ;  /* 0x0000008e008b7202 */ /* 0x000fe40000000f00 */
[----:B------:R-:W-:Y:S02]  /*c2e0*/  MOV R142, R219 ;  /* 0x000000db008e7202 */ /* 0x000fe40000000f00 */
[----:B------:R-:W-:Y:S02]  /*c2f0*/  MOV R219, R133 ;  /* 0x0000008500db7202 */ /* 0x000fe40000000f00 */
[----:B------:R-:W-:Y:S01]  /*c300*/  MOV R174, R171 ;  /* 0x000000ab00ae7202 */ /* 0x000fe20000000f00 */
[----:B------:R-:W3:Y:S01]  /*c310*/  LDL.LU R133, [R1+0x20] ;  /* 0x0000200001857983 */ /* 0x000ee20000300800 */
[----:B--2---:R-:W-:Y:S01]  /*c320*/  FFMA.FTZ R77, R176, UR4, -R78 ;  /* 0x00000004b04d7c23 */ /* 0x004fe2000801084e */
[----:B------:R-:W-:Y:S01]  /*c330*/  MOV R176, R173 ;  /* 0x000000ad00b07202 */ /* 0x000fe20000000f00 */
[----:B------:R-:W-:Y:S01]  /*c340*/  IMAD.MOV.U32 R173, RZ, RZ, R170 ;  /* 0x000000ffffad7224 */ /* 0x000fe200078e00aa */
[----:B------:R-:W-:Y:S01]  /*c350*/  MOV R171, R139 ;  /* 0x0000008b00ab7202 */ /* 0x000fe20000000f00 */
[----:B------:R2:W4:Y:S01]  /*c360*/  MUFU.EX2 R215, R77 ;  /* 0x0000004d00d77308 */ /* 0x0005220000000800 */
[----:B------:R-:W-:Y:S02]  /*c370*/  MOV R170, R219 ;  /* 0x000000db00aa7202 */ /* 0x000fe40000000f00 */
[----:B------:R-:W-:Y:S07]  /*c380*/  MOV R139, R220 ;  /* 0x000000dc008b7202 */ /* 0x000fee0000000f00 */
[----:B------:R-:W-:Y:S10]  /*c390*/  MUFU.EX2 R219, R99 ;  /* 0x0000006300db7308 */ /* 0x000ff40000000800 */
[----:B------:R1:W4:Y:S01]  /*c3a0*/  MUFU.EX2 R220, R98 ;  /* 0x0000006200dc7308 */ /* 0x0003220000000800 */
[----:B--2---:R-:W-:Y:S01]  /*c3b0*/  FFMA.FTZ R77, R178, UR4, -R78 ;  /* 0x00000004b24d7c23 */ /* 0x004fe2000801084e */
[----:B------:R-:W-:Y:S02]  /*c3c0*/  MOV R178, R177 ;  /* 0x000000b100b27202 */ /* 0x000fe40000000f00 */
        /* <DEDUP_REMOVED lines=19> */
[----:B------:R-:W2:Y:S01]  /*c500*/  LDL.LU R137, [R1+0x78] ;  /* 0x0000780001897983 */ /* 0x000ea20000300800 */
[----:B------:R-:W-:Y:S02]  /*c510*/  MOV R158, R218 ;  /* 0x000000da009e7202 */ /* 0x000fe40000000f00 */
[----:B------:R1:W-:Y:S01]  /*c520*/  MUFU.EX2 R218, R77 ;  /* 0x0000004d00da7308 */ /* 0x0003e20000000800 */
[----:B----4-:R-:W-:Y:S02]  /*c530*/  F2FP.F16.F32.PACK_AB R81, R215, R163 ;  /* 0x000000a3d751723e */ /* 0x010fe400000000ff */
[----:B------:R-:W-:Y:S01]  /*c540*/  F2FP.F16.F32.PACK_AB R82, R220, R219 ;  /* 0x000000dbdc52723e */ /* 0x000fe200000000ff */
[----:B-1----:R-:W-:Y:S01]  /*c550*/  FFMA.FTZ R77, R178, UR4, -R78 ;  /* 0x00000004b24d7c23 */ /* 0x002fe2000801084e */
[----:B------:R-:W-:Y:S01]  /*c560*/  IMAD.MOV.U32 R178, RZ, RZ, R176 ;  /* 0x000000ffffb27224 */ /* 0x000fe200078e00b0 */
[----:B------:R-:W-:Y:S02]  /*c570*/  MOV R176, R174 ;  /* 0x000000ae00b07202 */ /* 0x000fe40000000f00 */
[----:B------:R-:W-:Y:S02]  /*c580*/  MOV R174, R172 ;  /* 0x000000ac00ae7202 */ /* 0x000fe40000000f00 */
[----:B------:R-:W-:Y:S02]  /*c590*/  MOV R172, R170 ;  /* 0x000000aa00ac7202 */ /* 0x000fe40000000f00 */
[----:B------:R-:W-:Y:S01]  /*c5a0*/  MOV R170, R168 ;  /* 0x000000a800aa7202 */ /* 0x000fe20000000f00 */
[----:B------:R-:W-:Y:S01]  /*c5b0*/  IMAD.MOV.U32 R168, RZ, RZ, R158 ;  /* 0x000000ffffa87224 */ /* 0x000fe200078e009e */
[----:B------:R-:W-:Y:S02]  /*c5c0*/  MOV R158, R217 ;  /* 0x000000d9009e7202 */ /* 0x000fe40000000f00 */
[----:B------:R1:W4:Y:S01]  /*c5d0*/  MUFU.EX2 R217, R77 ;  /* 0x0000004d00d97308 */ /* 0x0003220000000800 */
[----:B------:R-:W-:Y:S01]  /*c5e0*/  MOV R184, R178 ;  /* 0x000000b200b87202 */ /* 0x000fe20000000f00 */
[----:B------:R-:W-:Y:S01]  /*c5f0*/  IMAD.MOV.U32 R178, RZ, RZ, R176 ;  /* 0x000000ffffb27224 */ /* 0x000fe200078e00b0 */
[----:B------:R-:W-:Y:S02]  /*c600*/  MOV R176, R174 ;  /* 0x000000ae00b07202 */ /* 0x000fe40000000f00 */
[----:B------:R-:W-:Y:S02]  /*c610*/  MOV R174, R172 ;  /* 0x000000ac00ae7202 */ /* 0x000fe40000000f00 */
[----:B------:R-:W-:Y:S02]  /*c620*/  MOV R172, R170 ;  /* 0x000000aa00ac7202 */ /* 0x000fe40000000f00 */
[----:B------:R-:W-:Y:S01]  /*c630*/  MOV R170, R168 ;  /* 0x000000a800aa7202 */ /* 0x000fe20000000f00 */
[----:B------:R-:W-:Y:S02]  /*c640*/  IMAD.MOV.U32 R168, RZ, RZ, R158 ;  /* 0x000000ffffa87224 */ /* 0x000fe400078e009e */
[----:B-1----:R-:W-:Y:S01]  /*c650*/  FFMA.FTZ R77, R179, UR4, -R79 ;  /* 0x00000004b34d7c23 */ /* 0x002fe2000801084f */
[----:B------:R-:W-:Y:S02]  /*c660*/  MOV R179, R177 ;  /* 0x000000b100b37202 */ /* 0x000fe40000000f00 */
[----:B------:R-:W-:Y:S02]  /*c670*/  MOV R177, R175 ;  /* 0x000000af00b17202 */ /* 0x000fe40000000f00 */
[----:B------:R-:W-:Y:S01]  /*c680*/  MOV R175, R173 ;  /* 0x000000ad00af7202 */ /* 0x000fe20000000f00 */
[----:B------:R-:W-:Y:S01]  /*c690*/  IMAD.MOV.U32 R173, RZ, RZ, R171 ;  /* 0x000000ffffad7224 */ /* 0x000fe200078e00ab */
[----:B------:R-:W-:Y:S02]  /*c6a0*/  MOV R171, R169 ;  /* 0x000000a900ab7202 */ /* 0x000fe40000000f00 */
[----:B------:R-:W-:Y:S02]  /*c6b0*/  MOV R169, R159 ;  /* 0x0000009f00a97202 */ /* 0x000fe40000000f00 */
[----:B------:R1:W-:Y:S01]  /*c6c0*/  MUFU.EX2 R159, R77 ;  /* 0x0000004d009f7308 */ /* 0x0003e20000000800 */
[----:B------:R-:W-:Y:S01]  /*c6d0*/  MOV R186, R179 ;  /* 0x000000b300ba7202 */ /* 0x000fe20000000f00 */
[----:B------:R-:W-:Y:S01]  /*c6e0*/  IMAD.MOV.U32 R179, RZ, RZ, R177 ;  /* 0x000000ffffb37224 */ /* 0x000fe200078e00b1 */
[----:B------:R-:W-:Y:S02]  /*c6f0*/  MOV R177, R175 ;  /* 0x000000af00b17202 */ /* 0x000fe40000000f00 */
[----:B------:R-:W-:Y:S02]  /*c700*/  MOV R175, R173 ;  /* 0x000000ad00af7202 */ /* 0x000fe40000000f00 */
[----:B------:R-:W-:Y:S02]  /*c710*/  MOV R173, R171 ;  /* 0x000000ab00ad7202 */ /* 0x000fe40000000f00 */
[----:B------:R-:W-:Y:S02]  /*c720*/  MOV R171, R169 ;  /* 0x000000a900ab7202 */ /* 0x000fe40000000f00 */
[----:B----4-:R-:W-:Y:S01]  /*c730*/  F2FP.F16.F32.PACK_AB R83, R217, R218 ;  /* 0x000000dad953723e */ /* 0x010fe200000000ff */
[--C-:B-1----:R-:W-:Y:S06]  /*c740*/  FFMA.FTZ R77, R184, UR4, -R79.reuse ;  /* 0x00000004b84d7c23 */ /* 0x102fec000801084f */
[-C--:B------:R-:W-:Y:S03]  /*c750*/  HMMA.16816.F32 R4, R80, R84.reuse, R4 ;  /* 0x000000545004723c */ /* 0x080fe60000001804 */
        /* <DEDUP_REMOVED lines=12> */
[--C-:B------:R-:W-:Y:S01]  /*c820*/  FFMA.FTZ R140, R140, UR4, -R79.reuse ;  /* 0x000000048c8c7c23 */ /* 0x100fe2000801084f */
[----:B------:R-:W-:Y:S01]  /*c830*/  MOV R173, R171 ;  /* 0x000000ab00ad7202 */ /* 0x000fe20000000f00 */
[----:B---3--:R-:W-:Y:S06]  /*c840*/  FFMA.FTZ R133, R133, UR4, -R78 ;  /* 0x0000000485857c23 */ /* 0x008fec000801084e */
[----:B------:R-:W-:Y:S01]  /*c850*/  MUFU.EX2 R133, R133 ;  /* 0x0000008500857308 */ /* 0x000fe20000000800 */
[----:B--2---:R-:W-:Y:S02]  /*c860*/  MOV R158, R137 ;  /* 0x00000089009e7202 */ /* 0x004fe40000000f00 */
[----:B------:R-:W-:Y:S02]  /*c870*/  MOV R137, R210 ;  /* 0x000000d200897202 */ /* 0x000fe40000000f00 */
[----:B------:R-:W2:Y:S01]  /*c880*/  LDL.LU R210, [R1+0x28] ;  /* 0x0000280001d27983 */ /* 0x000ea20000300800 */
[----:B------:R-:W-:Y:S04]  /*c890*/  IMAD.MOV.U32 R169, RZ, RZ, R158 ;  /* 0x000000ffffa97224 */ /* 0x000fe800078e009e */
[----:B------:R1:W-:Y:S01]  /*c8a0*/  MUFU.EX2 R158, R77 ;  /* 0x0000004d009e7308 */ /* 0x0003e20000000800 */
[----:B------:R-:W3:Y:S01]  /*c8b0*/  LDL.LU R202, [R1+0xa4] ;  /* 0x0000a40001ca7983 */ /* 0x000ee20000300800 */
[----:B------:R-:W-:Y:S01]  /*c8c0*/  FFMA.FTZ R137, R137, UR4, -R79 ;  /* 0x0000000489897c23 */ /* 0x000fe2000801084f */
[----:B------:R-:W-:Y:S01]  /*c8d0*/  MOV R171, R169 ;  /* 0x000000a900ab7202 */ /* 0x000fe20000000f00 */
[----:B------:R-:W-:Y:S02]  /*c8e0*/  IMAD.MOV.U32 R169, RZ, RZ, R162 ;  /* 0x000000ffffa97224 */ /* 0x000fe400078e00a2 */
[----:B------:R-:W4:Y:S01]  /*c8f0*/  LDL.LU R162, [R1+0xa8] ;  /* 0x0000a80001a27983 */ /* 0x000f220000300800 */
        /* <DEDUP_REMOVED lines=16> */
[----:B-1----:R-:W-:Y:S01]  /*ca00*/  FFMA.FTZ R77, R187, UR4, -R111 ;  /* 0x00000004bb4d7c23 */ /* 0x002fe2000801086f */
[----:B------:R-:W-:Y:S02]  /*ca10*/  MOV R187, R184 ;  /* 0x000000b800bb7202 */ /* 0x000fe40000000f00 */
[----:B------:R-:W-:Y:S02]  /*ca20*/  MOV R184, R175 ;  /* 0x000000af00b87202 */ /* 0x000fe40000000f00 */
[----:B------:R-:W-:Y:S01]  /*ca30*/  MOV R175, R172 ;  /* 0x000000ac00af7202 */ /* 0x000fe20000000f00 */
[----:B------:R-:W-:Y:S01]  /*ca40*/  IMAD.MOV.U32 R172, RZ, RZ, R170 ;  /* 0x000000ffffac7224 */ /* 0x000fe200078e00aa */
[----:B------:R-:W-:Y:S01]  /*ca50*/  MOV R170, R161 ;  /* 0x000000a100aa7202 */ /* 0x000fe20000000f00 */
[--C-:B------:R-:W-:Y:S01]  /*ca60*/  FFMA.FTZ R101, R187, UR4, -R78.reuse ;  /* 0x00000004bb657c23 */ /* 0x100fe2000801084e */
[----:B------:R-:W2:Y:S01]  /*ca70*/  LDL.LU R161, [R1+0x70] ;  /* 0x0000700001a17983 */ /* 0x000ea20000300800 */
[----:B------:R-:W-:Y:S02]  /*ca80*/  MOV R187, R178 ;  /* 0x000000b200bb7202 */ /* 0x000fe40000000f00 */
[----:B------:R-:W-:Y:S01]  /*ca90*/  MOV R178, R173 ;  /* 0x000000ad00b27202 */ /* 0x000fe20000000f00 */
[----:B------:R-:W3:Y:S01]  /*caa0*/  LDL.LU R188, [R1+0x90] ;  /* 0x0000900001bc7983 */ /* 0x000ee20000300800 */
[----:B------:R-:W-:Y:S01]  /*cab0*/  IMAD.MOV.U32 R173, RZ, RZ, R171 ;  /* 0x000000ffffad7224 */ /* 0x000fe200078e00ab */
[----:B----4-:R-:W-:Y:S02]  /*cac0*/  MOV R168, R162 ;  /* 0x000000a200a87202 */ /* 0x010fe40000000f00 */
[----:B------:R-:W-:Y:S02]  /*cad0*/  MOV R162, R156 ;  /* 0x0000009c00a27202 */ /* 0x000fe40000000f00 */
[----:B------:R1:W-:Y:S02]  /*cae0*/  MUFU.EX2 R156, R77 ;  /* 0x0000004d009c7308 */ /* 0x0003e40000000800 */
[----:B------:R-:W-:Y:S08]  /*caf0*/  MOV R171, R162 ;  /* 0x000000a200ab7202 */ /* 0x000ff00000000f00 */
[----:B------:R-:W-:Y:S01]  /*cb00*/  MUFU.EX2 R162, R93 ;  /* 0x0000005d00a27308 */ /* 0x000fe20000000800 */
[----:B---3--:R-:W-:Y:S02]  /*cb10*/  FFMA.FTZ R92, R188, UR4, -R79 ;  /* 0x00000004bc5c7c23 */ /* 0x008fe4000801084f */
[----:B------:R-:W1:Y:S02]  /*cb20*/  LDL.LU R188, [R1+0x8c] ;  /* 0x00008c0001bc7983 */ /* 0x000e640000300800 */
[----:B-1----:R-:W-:Y:S02]  /*cb30*/  FFMA.FTZ R77, R188, UR4, -R111 ;  /* 0x00000004bc4d7c23 */ /* 0x002fe4000801086f */
[----:B------:R-:W3:Y:S02]  /*cb40*/  LDL.LU R188, [R1+0x6c] ;  /* 0x00006c0001bc7983 */ /* 0x000ee40000300800 */
[----:B---3--:R-:W-:Y:S01]  /*cb50*/  FFMA.FTZ R100, R188, UR4, -R78 ;  /* 0x00000004bc647c23 */ /* 0x008fe2000801084e */
[----:B------:R-:W-:Y:S01]  /*cb60*/  IMAD.MOV.U32 R188, RZ, RZ, R186 ;  /* 0x000000ffffbc7224 */ /* 0x000fe200078e00ba */
[----:B------:R-:W-:Y:S02]  /*cb70*/  MOV R186, R175 ;  /* 0x000000af00ba7202 */ /* 0x000fe40000000f00 */
[----:B------:R-:W-:Y:S01]  /*cb80*/  MOV R175, R172 ;  /* 0x000000ac00af7202 */ /* 0x000fe20000000f00 */
[----:B------:R-:W-:Y:S01]  /*cb90*/  FFMA.FTZ R112, R188, UR4, -R78 ;  /* 0x00000004bc707c23 */ /* 0x000fe2000801084e */
[----:B------:R-:W-:Y:S02]  /*cba0*/  MOV R188, R187 ;  /* 0x000000bb00bc7202 */ /* 0x000fe40000000f00 */
[----:B--2---:R-:W-:Y:S02]  /*cbb0*/  MOV R172, R161 ;  /* 0x000000a100ac7202 */ /* 0x004fe40000000f00 */
[----:B------:R-:W-:Y:S01]  /*cbc0*/  MOV R187, R186 ;  /* 0x000000ba00bb7202 */ /* 0x000fe20000000f00 */
[----:B------:R-:W-:Y:S01]  /*cbd0*/  IMAD.MOV.U32 R186, RZ, RZ, R178 ;  /* 0x000000ffffba7224 */ /* 0x000fe200078e00b2 */
[----:B------:R-:W-:Y:S01]  /*cbe0*/  MOV R161, R160 ;  /* 0x000000a000a17202 */ /* 0x000fe20000000f00 */
[----:B------:R-:W-:Y:S01]  /*cbf0*/  IMAD.MOV.U32 R250, RZ, RZ, R188 ;  /* 0x000000fffffa7224 */ /* 0x000fe200078e00bc */
[----:B------:R-:W-:Y:S01]  /*cc00*/  MOV R160, R138 ;  /* 0x0000008a00a07202 */ /* 0x000fe20000000f00 */
[----:B------:R-:W-:Y:S01]  /*cc10*/  IMAD.MOV.U32 R138, RZ, RZ, R136 ;  /* 0x000000ffff8a7224 */ /* 0x000fe200078e0088 */
[----:B------:R-:W-:Y:S02]  /*cc20*/  MOV R178, R175 ;  /* 0x000000af00b27202 */ /* 0x000fe40000000f00 */
[----:B------:R-:W-:Y:S02]  /*cc30*/  MOV R175, R173 ;  /* 0x000000ad00af7202 */ /* 0x000fe40000000f00 */
[----:B------:R-:W-:Y:S02]  /*cc40*/  MOV R136, R143 ;  /* 0x0000008f00887202 */ /* 0x000fe40000000f00 */
[----:B------:R-:W-:Y:S02]  /*cc50*/  MOV R173, R172 ;  /* 0x000000ac00ad7202 */ /* 0x000fe40000000f00 */
[----:B------:R-:W-:Y:S02]  /*cc60*/  MOV R143, R135 ;  /* 0x00000087008f7202 */ /* 0x000fe40000000f00 */
[----:B------:R1:W5:Y:S01]  /*cc70*/  LDL.LU R135, [R1+0xcc] ;  /* 0x0000cc0001877983 */ /* 0x0003620000300800 */
[----:B------:R-:W-:Y:S01]  /*cc80*/  IMAD.MOV.U32 R189, RZ, RZ, R173 ;  /* 0x000000ffffbd7224 */ /* 0x000fe200078e00ad */
[----:B------:R-:W-:Y:S01]  /*cc90*/  MOV R173, R160 ;  /* 0x000000a000ad7202 */ /* 0x000fe20000000f00 */
[----:B------:R-:W-:Y:S01]  /*cca0*/  IMAD.MOV.U32 R188, RZ, RZ, R143 ;  /* 0x000000ffffbc7224 */ /* 0x000fe200078e008f */
[----:B------:R-:W2:Y:S01]  /*ccb0*/  LDL.LU R89, [R1+0xbc] ;  /* 0x0000bc0001597983 */ /* 0x000ea20000300800 */
[----:B------:R3:W-:Y:S01]  /*ccc0*/  MUFU.EX2 R160, R77 ;  /* 0x0000004d00a07308 */ /* 0x0007e20000000800 */
[----:B------:R-:W-:Y:S01]  /*ccd0*/  MOV R172, R161 ;  /* 0x000000a100ac7202 */ /* 0x000fe20000000f00 */
[--C-:B------:R-:W-:Y:S01]  /*cce0*/  FFMA.FTZ R116, R189, UR4, -R79.reuse ;  /* 0x00000004bd747c23 */ /* 0x100fe2000801084f */
[----:B------:R-:W4:Y:S01]  /*ccf0*/  LDL.LU R88, [R1+0xb8] ;  /* 0x0000b80001587983 */ /* 0x000f220000300800 */
[----:B------:R-:W-:Y:S01]  /*cd00*/  MOV R190, R178 ;  /* 0x000000b200be7202 */ /* 0x000fe20000000f00 */
[--C-:B------:R-:W-:Y:S01]  /*cd10*/  FFMA.FTZ R143, R113, UR4, -R78.reuse ;  /* 0x00000004718f7c23 */ /* 0x100fe2000801084e */
[----:B------:R-:W-:Y:S02]  /*cd20*/  MOV R178, R175 ;  /* 0x000000af00b27202 */ /* 0x000fe40000000f00 */
[----:B------:R-:W-:Y:S02]  /*cd30*/  MOV R197, R187 ;  /* 0x000000bb00c57202 */ /* 0x000fe40000000f00 */
[----:B------:R1:W1:Y:S01]  /*cd40*/  MUFU.EX2 R161, R92 ;  /* 0x0000005c00a17308 */ /* 0x0002620000000800 */
[----:B------:R-:W-:Y:S02]  /*cd50*/  MOV R175, R172 ;  /* 0x000000ac00af7202 */ /* 0x000fe40000000f00 */
[----:B------:R-:W-:Y:S01]  /*cd60*/  MOV R187, R142 ;  /* 0x0000008e00bb7202 */ /* 0x000fe20000000f00 */
[--C-:B------:R-:W-:Y:S01]  /*cd70*/  FFMA.FTZ R142, R115, UR4, -R78.reuse ;  /* 0x00000004738e7c23 */ /* 0x100fe2000801084e */
[----:B------:R-:W-:Y:S01]  /*cd80*/  FFMA.FTZ R115, R190, UR4, -R79 ;  /* 0x00000004be737c23 */ /* 0x000fe2000801084f */
[----:B------:R-:W-:Y:S01]  /*cd90*/  MOV R190, R175 ;  /* 0x000000af00be7202 */ /* 0x000fe20000000f00 */
[----:B---3--:R-:W-:Y:S01]  /*cda0*/  FFMA.FTZ R77, R250, UR4, -R111 ;  /* 0x00000004fa4d7c23 */ /* 0x008fe2000801086f */
[----:B------:R-:W-:Y:S02]  /*cdb0*/  MOV R175, R212 ;  /* 0x000000d400af7202 */ /* 0x000fe40000000f00 */
[----:B------:R-:W-:Y:S01]  /*cdc0*/  MOV R191, R186 ;  /* 0x000000ba00bf7202 */ /* 0x000fe20000000f00 */
[----:B------:R3:W3:Y:S01]  /*cdd0*/  MUFU.EX2 R212, R77 ;  /* 0x0000004d00d47308 */ /* 0x0006e20000000800 */
[----:B------:R-:W-:Y:S01]  /*cde0*/  MOV R189, R188 ;  /* 0x000000bc00bd7202 */ /* 0x000fe20000000f00 */
[----:B------:R-:W-:Y:S01]  /*cdf0*/  IMAD.MOV.U32 R188, RZ, RZ, R187 ;  /* 0x000000ffffbc7224 */ /* 0x000fe200078e00bb */
[----:B------:R-:W-:Y:S01]  /*ce00*/  MOV R187, R184 ;  /* 0x000000b800bb7202 */ /* 0x000fe20000000f00 */
[----:B------:R-:W-:Y:S01]  /*ce10*/  FFMA.FTZ R113, R191, UR4, -R79 ;  /* 0x00000004bf717c23 */ /* 0x000fe2000801084f */
[----:B------:R-:W-:Y:S01]  /*ce20*/  MOV R184, R179 ;  /* 0x000000b300b87202 */ /* 0x000fe20000000f00 */
[----:B-1----:R-:W1:Y:S01]  /*ce30*/  LDSM.16.MT88.4 R92, [R105+0x1800] ;  /* 0x00180000695c783b */ /* 0x002e620000004200 */
[----:B------:R-:W-:Y:S01]  /*ce40*/  MOV R191, R190 ;  /* 0x000000be00bf7202 */ /* 0x000fe20000000f00 */
[----:B------:R-:W-:Y:S01]  /*ce50*/  IMAD.MOV.U32 R190, RZ, RZ, R189 ;  /* 0x000000ffffbe7224 */ /* 0x000fe200078e00bd */
[----:B------:R-:W-:Y:S02]  /*ce60*/  MOV R189, R188 ;  /* 0x000000bc00bd7202 */ /* 0x000fe40000000f00 */
[----:B------:R-:W-:Y:S02]  /*ce70*/  MOV R188, R187 ;  /* 0x000000bb00bc7202 */ /* 0x000fe40000000f00 */
[----:B------:R-:W-:Y:S02]  /*ce80*/  MOV R187, R184 ;  /* 0x000000b800bb7202 */ /* 0x000fe40000000f00 */
[----:B------:R-:W-:Y:S01]  /*ce90*/  MOV R172, R138 ;  /* 0x0000008a00ac7202 */ /* 0x000fe20000000f00 */
[--C-:B------:R-:W-:Y:S01]  /*cea0*/  FFMA.FTZ R138, R251, UR4, -R78.reuse ;  /* 0x00000004fb8a7c23 */ /* 0x100fe2000801084e */
[----:B---3--:R-:W3:Y:S01]  /*ceb0*/  LDL.LU R77, [R1+0xc0] ;  /* 0x0000c000014d7983 */ /* 0x008ee20000300800 */
[----:B------:R-:W-:Y:S01]  /*cec0*/  MOV R186, R136 ;  /* 0x0000008800ba7202 */ /* 0x000fe20000000f00 */
[----:B------:R-:W-:Y:S01]  /*ced0*/  FFMA.FTZ R136, R252, UR4, -R78 ;  /* 0x00000004fc887c23 */ /* 0x000fe2000801084e */
[----:B------:R-:W-:Y:S01]  /*cee0*/  FFMA.FTZ R78, R197, UR4, -R79 ;  /* 0x00000004c54e7c23 */ /* 0x000fe2000801084f */
[----:B------:R-:W-:Y:S01]  /*cef0*/  IMAD.MOV.U32 R250, RZ, RZ, R187 ;  /* 0x000000fffffa7224 */ /* 0x000fe200078e00bb */
[----:B------:R-:W-:Y:S01]  /*cf00*/  MOV R179, R139 ;  /* 0x0000008b00b37202 */ /* 0x000fe20000000f00 */
[----:B------:R-:W-:Y:S01]  /*cf10*/  FFMA.FTZ R139, R210, UR4, -R79 ;  /* 0x00000004d28b7c23 */ /* 0x000fe2000801084f */
[----:B------:R1:W-:Y:S01]  /*cf20*/  MUFU.EX2 R187, R78 ;  /* 0x0000004e00bb7308 */ /* 0x0003e20000000800 */
[----:B------:R-:W-:Y:S01]  /*cf30*/  F2FP.F16.F32.PACK_AB R90, R161, R162 ;  /* 0x000000a2a15a723e */ /* 0x000fe200000000ff */
[----:B------:R-:W-:Y:S01]  /*cf40*/  IMAD.MOV.U32 R252, RZ, RZ, R202 ;  /* 0x000000fffffc7224 */ /* 0x000fe200078e00ca */
[----:B------:R-:W-:Y:S02]  /*cf50*/  F2FP.F16.F32.PACK_AB R91, R212, R160 ;  /* 0x000000a0d45b723e */ /* 0x000fe400000000ff */
[----:B------:R-:W-:Y:S01]  /*cf60*/  MOV R184, R179 ;  /* 0x000000b300b87202 */ /* 0x000fe20000000f00 */
[----:B------:R-:W-:Y:S01]  /*cf70*/  IMAD.MOV.U32 R179, RZ, RZ, R203 ;  /* 0x000000ffffb37224 */ /* 0x000fe200078e00cb */
[----:B------:R-:W-:Y:S03]  /*cf80*/  MOV R248, R188 ;  /* 0x000000bc00f87202 */ /* 0x000fe60000000f00 */
[----:B------:R-:W-:Y:S01]  /*cf90*/  MUFU.EX2 R210, R103 ;  /* 0x0000006700d27308 */ /* 0x000fe20000000800 */
[----:B------:R-:W-:Y:S02]  /*cfa0*/  MOV R197, R184 ;  /* 0x000000b800c57202 */ /* 0x000fe40000000f00 */
[----:B------:R-:W-:Y:S02]  /*cfb0*/  MOV R184, R179 ;  /* 0x000000b300b87202 */ /* 0x000fe40000000f00 */
[----:B------:R-:W-:Y:S02]  /*cfc0*/  MOV R179, R169 ;  /* 0x000000a900b37202 */ /* 0x000fe40000000f00 */
[----:B------:R-:W-:Y:S03]  /*cfd0*/  MOV R169, R201 ;  /* 0x000000c900a97202 */ /* 0x000fe60000000f00 */
[----:B------:R-:W1:Y:S02]  /*cfe0*/  MUFU.EX2 R203, R102 ;  /* 0x0000006600cb7308 */ /* 0x000e640000000800 */
[----:B-1----:R-:W3:Y:S01]  /*cff0*/  LDL.LU R78, [R1+0xc4] ;  /* 0x0000c400014e7983 */ /* 0x002ee20000300800 */
[----:B------:R-:W-:Y:S02]  /*d000*/  MOV R228, R190 ;  /* 0x000000be00e47202 */ /* 0x000fe40000000f00 */
[----:B------:R-:W-:Y:S02]  /*d010*/  MOV R223, R191 ;  /* 0x000000bf00df7202 */ /* 0x000fe40000000f00 */
[----:B------:R-:W-:Y:S03]  /*d020*/  MOV R229, R189 ;  /* 0x000000bd00e57202 */ /* 0x000fe60000000f00 */
[----:B------:R-:W-:Y:S01]  /*d030*/  MUFU.EX2 R190, R101 ;  /* 0x0000006500be7308 */ /* 0x000fe20000000800 */
[----:B------:R-:W-:Y:S09]  /*d040*/  MOV R251, R175 ;  /* 0x000000af00fb7202 */ /* 0x000ff20000000f00 */
[----:B------:R1:W-:Y:S10]  /*d050*/  MUFU.EX2 R202, R119 ;  /* 0x0000007700ca7308 */ /* 0x0003f40000000800 */
[----:B------:R-:W-:Y:S10]  /*d060*/  MUFU.EX2 R189, R112 ;  /* 0x0000007000bd7308 */ /* 0x000ff40000000800 */
[----:B------:R1:W4:Y:S02]  /*d070*/  MUFU.EX2 R191, R114 ;  /* 0x0000007200bf7308 */ /* 0x0003240000000800 */
[--C-:B-1----:R-:W-:Y:S08]  /*d080*/  FFMA.FTZ R119, R74, UR4, -R111.reuse ;  /* 0x000000044a777c23 */ /* 0x102ff0000801086f */
[----:B------:R1:W-:Y:S10]  /*d090*/  MUFU.EX2 R188, R113 ;  /* 0x0000007100bc7308 */ /* 0x0003f40000000800 */
[----:B------:R1:W-:Y:S01]  /*d0a0*/  MUFU.EX2 R175, R116 ;  /* 0x0000007400af7308 */ /* 0x0003e20000000800 */
[--C-:B------:R-:W-:Y:S09]  /*d0b0*/  FFMA.FTZ R114, R229, UR4, -R111.reuse ;  /* 0x00000004e5727c23 */ /* 0x100ff2000801086f */
[----:B------:R1:W3:Y:S02]  /*d0c0*/  MUFU.EX2 R201, R120 ;  /* 0x0000007800c97308 */ /* 0x0002e40000000800 */
[--C-:B-1----:R-:W-:Y:S08]  /*d0d0*/  FFMA.FTZ R113, R228, UR4, -R111.reuse ;  /* 0x00000004e4717c23 */ /* 0x102ff0000801086f */
[----:B------:R-:W-:Y:S01]  /*d0e0*/  MUFU.EX2 R119, R119 ;  /* 0x0000007700777308 */ /* 0x000fe20000000800 */
[----:B------:R-:W-:Y:S01]  /*d0f0*/  FFMA.FTZ R116, R76, UR4, -R111 ;  /* 0x000000044c747c23 */ /* 0x000fe2000801086f */
[----:B------:R-:W-:Y:S08]  /*d100*/  F2FP.F16.F32.PACK_AB R76, R203, R210 ;  /* 0x000000d2cb4c723e */ /* 0x000ff000000000ff */
[----:B------:R-:W-:Y:S01]  /*d110*/  MUFU.EX2 R113, R113 ;  /* 0x0000007100717308 */ /* 0x000fe20000000800 */
[----:B------:R-:W-:Y:S09]  /*d120*/  IMAD.MOV.U32 R120, RZ, RZ, R172 ;  /* 0x000000ffff787224 */ /* 0x000ff200078e00ac */
[----:B------:R-:W-:Y:S10]  /*d130*/  MUFU.EX2 R172, R118 ;  /* 0x0000007600ac7308 */ /* 0x000ff40000000800 */
[----:B------:R-:W-:Y:S10]  /*d140*/  MUFU.EX2 R114, R114 ;  /* 0x0000007200727308 */ /* 0x000ff40000000800 */
[----:B------:R-:W-:Y:S01]  /*d150*/  MUFU.EX2 R116, R116 ;  /* 0x0000007400747308 */ /* 0x000fe20000000800 */
[----:B--2---:R-:W-:Y:S01]  /*d160*/  FFMA.FTZ R117, R68, R89, R117 ;  /* 0x0000005944757223 */ /* 0x004fe20000010075 */
[----:B------:R-:W-:Y:S02]  /*d170*/  F2FP.F16.F32.PACK_AB R89, R156, R157 ;  /* 0x0000009d9c59723e */ /* 0x000fe400000000ff */
[----:B------:R-:W-:Y:S01]  /*d180*/  MOV R68, R223 ;  /* 0x000000df00447202 */ /* 0x000fe20000000f00 */
[----:B----4-:R-:W-:Y:S01]  /*d190*/  FFMA.FTZ R79, R3, R88, R211 ;  /* 0x00000058034f7223 */ /* 0x010fe200000100d3 */
[----:B------:R-:W-:Y:S02]  /*d1a0*/  F2FP.F16.F32.PACK_AB R88, R158, R159 ;  /* 0x0000009f9e58723e */ /* 0x000fe400000000ff */
[----:B------:R-:W-:Y:S01]  /*d1b0*/  MOV R223, R171 ;  /* 0x000000ab00df7202 */ /* 0x000fe20000000f00 */
[----:B------:R-:W-:Y:S01]  /*d1c0*/  FADD.FTZ R74, R224, R79 ;  /* 0x0000004fe04a7221 */ /* 0x000fe20000010000 */
[----:B------:R-:W-:Y:S01]  /*d1d0*/  F2FP.F16.F32.PACK_AB R79, R191, R189 ;  /* 0x000000bdbf4f723e */ /* 0x000fe200000000ff */
[--C-:B------:R-:W-:Y:S01]  /*d1e0*/  FFMA.FTZ R3, R68, UR4, -R111.reuse ;  /* 0x0000000444037c23 */ /* 0x100fe2000801086f */
[--C-:B------:R-:W-:Y:S01]  /*d1f0*/  FFMA.FTZ R68, R251, UR4, -R111.reuse ;  /* 0x00000004fb447c23 */ /* 0x100fe2000801086f */
[C---:B------:R-:W-:Y:S08]  /*d200*/  HMMA.16816.F32 R8, R88.reuse, R84, R8 ;  /* 0x000000545808723c */ /* 0x040ff00000001808 */
[-C--:B------:R-:W-:Y:S08]  /*d210*/  HMMA.16816.F32 R12, R88, R86.reuse, R12 ;  /* 0x00000056580c723c */ /* 0x080ff0000000180c */
[C---:B------:R-:W-:Y:S01]  /*d220*/  HMMA.16816.F32 R16, R80.reuse, R86, R16 ;  /* 0x000000565010723c */ /* 0x040fe20000001810 */
[----:B------:R-:W-:Y:S07]  /*d230*/  LDSM.16.MT88.4 R84, [R104+0xa000] ;  /* 0x00a000006854783b */ /* 0x000fee0000004200 */
[-C--:B------:R-:W-:Y:S03]  /*d240*/  HMMA.16816.F32 R20, R80, R96.reuse, R20 ;  /* 0x000000605014723c */ /* 0x080fe60000001814 */
[----:B---3--:R-:W-:Y:S01]  /*d250*/  FFMA.FTZ R77, R2, R77, R200 ;  /* 0x0000004d024d7223 */ /* 0x008fe200000100c8 */
[----:B------:R-:W-:Y:S01]  /*d260*/  FFMA.FTZ R2, R248, UR4, -R111 ;  /* 0x00000004f8027c23 */ /* 0x000fe2000801086f */
[----:B------:R-:W-:Y:S01]  /*d270*/  MOV R248, R250 ;  /* 0x000000fa00f87202 */ /* 0x000fe20000000f00 */
[----:B------:R1:W2:Y:S01]  /*d280*/  MUFU.EX2 R200, R100 ;  /* 0x0000006400c87308 */ /* 0x0002a20000000800 */
[----:B------:R-:W-:Y:S01]  /*d290*/  MOV R250, R198 ;  /* 0x000000c600fa7202 */ /* 0x000fe20000000f00 */
[C---:B------:R-:W-:Y:S04]  /*d2a0*/  HMMA.16816.F32 R24, R88.reuse, R96, R24 ;  /* 0x000000605818723c */ /* 0x040fe80000001818 */
[----:B------:R-:W-:Y:S02]  /*d2b0*/  MOV R198, R184 ;  /* 0x000000b800c67202 */ /* 0x000fe40000000f00 */
[----:B------:R-:W-:Y:S01]  /*d2c0*/  MOV R184, R179 ;  /* 0x000000b300b87202 */ /* 0x000fe20000000f00 */
[----:B------:R-:W-:Y:S01]  /*d2d0*/  IMAD.MOV.U32 R179, RZ, RZ, R169 ;  /* 0x000000ffffb37224 */ /* 0x000fe200078e00a9 */
[-C--:B------:R-:W-:Y:S01]  /*d2e0*/  HMMA.16816.F32 R28, R88, R98.reuse, R28 ;  /* 0x00000062581c723c */ /* 0x080fe2000000181c */
[----:B------:R3:W-:Y:S01]  /*d2f0*/  MUFU.EX2 R169, R2 ;  /* 0x0000000200a97308 */ /* 0x0007e20000000800 */
[----:B-1----:R-:W1:Y:S06]  /*d300*/  LDSM.16.MT88.4 R100, [R106+0x1800] ;  /* 0x001800006a64783b */ /* 0x002e6c0000004200 */
[C---:B------:R-:W-:Y:S04]  /*d310*/  HMMA.16816.F32 R32, R80.reuse, R98, R32 ;  /* 0x000000625020723c */ /* 0x040fe80000001820 */
[----:B------:R-:W-:Y:S01]  /*d320*/  FFMA.FTZ R0, R0, R78, R213 ;  /* 0x0000004e00007223 */ /* 0x000fe200000100d5 */
[----:B------:R-:W-:Y:S01]  /*d330*/  F2FP.F16.F32.PACK_AB R78, R201, R202 ;  /* 0x000000cac94e723e */ /* 0x000fe200000000ff */
[----:B------:R-:W-:Y:S02]  /*d340*/  LDSM.16.MT88.4 R96, [R106+0x2000] ;  /* 0x002000006a60783b */ /* 0x000fe40000004200 */
[-C--:B------:R-:W-:Y:S03]  /*d350*/  HMMA.16816.F32 R36, R80, R92.reuse, R36 ;  /* 0x0000005c5024723c */ /* 0x080fe60000001824 */
[--C-:B---3--:R-:W-:Y:S01]  /*d360*/  FFMA.FTZ R2, R252, UR4, -R111.reuse ;  /* 0x00000004fc027c23 */ /* 0x108fe2000801086f */
[----:B------:R-:W-:Y:S01]  /*d370*/  FADD.FTZ R0, R214, R0 ;  /* 0x00000000d6007221 */ /* 0x000fe20000010000 */
[----:B------:R-:W-:Y:S01]  /*d380*/  MOV R252, R173 ;  /* 0x000000ad00fc7202 */ /* 0x000fe20000000f00 */
[----:B------:R-:W-:Y:S01]  /*d390*/  IMAD.MOV.U32 R173, RZ, RZ, R170 ;  /* 0x000000ffffad7224 */ /* 0x000fe200078e00aa */
[----:B------:R3:W4:Y:S01]  /*d3a0*/  MUFU.EX2 R171, R2 ;  /* 0x0000000200ab7308 */ /* 0x0007220000000800 */
[C---:B------:R-:W-:Y:S04]  /*d3b0*/  HMMA.16816.F32 R40, R88.reuse, R92, R40 ;  /* 0x0000005c5828723c */ /* 0x040fe80000001828 */
[--C-:B------:R-:W-:Y:S05]  /*d3c0*/  FFMA.FTZ R112, R173, UR4, -R111.reuse ;  /* 0x00000004ad707c23 */ /* 0x100fea000801086f */
[----:B------:R2:W4:Y:S01]  /*d3d0*/  MUFU.EX2 R170, R115 ;  /* 0x0000007300aa7308 */ /* 0x0005220000000800 */
[-C--:B------:R-:W-:Y:S09]  /*d3e0*/  HMMA.16816.F32 R44, R88, R94.reuse, R44 ;  /* 0x0000005e582c723c */ /* 0x080ff2000000182c */
[----:B------:R-:W-:Y:S01]  /*d3f0*/  MUFU.EX2 R173, R128 ;  /* 0x0000008000ad7308 */ /* 0x000fe20000000800 */
[C---:B------:R-:W-:Y:S01]  /*d400*/  HMMA.16816.F32 R48, R80.reuse, R94, R48 ;  /* 0x0000005e5030723c */ /* 0x040fe20000001830 */
[----:B------:R-:W4:Y:S03]  /*d410*/  LDSM.16.MT88.4 R92, [R107+0xa000] ;  /* 0x00a000006b5c783b */ /* 0x000f260000004200 */
[--C-:B---3--:R-:W-:Y:S05]  /*d420*/  FFMA.FTZ R2, R168, UR4, -R111.reuse ;  /* 0x00000004a8027c23 */ /* 0x108fea000801086f */
[----:B------:R-:W-:Y:S01]  /*d430*/  MUFU.EX2 R128, R126 ;  /* 0x0000007e00807308 */ /* 0x000fe20000000800 */
[-C--:B-1----:R-:W-:Y:S03]  /*d440*/  HMMA.16816.F32 R52, R80, R100.reuse, R52 ;  /* 0x000000645034723c */ /* 0x082fe60000001834 */
[--C-:B--2---:R-:W-:Y:S06]  /*d450*/  FFMA.FTZ R115, R186, UR4, -R111.reuse ;  /* 0x00000004ba737c23 */ /* 0x104fec000801086f */
[----:B------:R1:W-:Y:S01]  /*d460*/  MUFU.EX2 R168, R2 ;  /* 0x0000000200a87308 */ /* 0x0003e20000000800 */
[C---:B------:R-:W-:Y:S04]  /*d470*/  HMMA.16816.F32 R56, R88.reuse, R100, R56 ;  /* 0x000000645838723c */ /* 0x040fe80000001838 */
[--C-:B------:R-:W-:Y:S01]  /*d480*/  FFMA.FTZ R100, R252, UR4, -R111.reuse ;  /* 0x00000004fc647c23 */ /* 0x100fe2000801086f */
[--C-:B------:R-:W-:Y:S04]  /*d490*/  FFMA.FTZ R101, R223, UR4, -R111.reuse ;  /* 0x00000004df657c23 */ /* 0x100fe8000801086f */
[----:B------:R-:W-:Y:S01]  /*d4a0*/  MUFU.EX2 R186, R129 ;  /* 0x0000008100ba7308 */ /* 0x000fe20000000800 */
[-C--:B------:R-:W-:Y:S01]  /*d4b0*/  HMMA.16816.F32 R60, R88, R102.reuse, R60 ;  /* 0x00000066583c723c */ /* 0x080fe2000000183c */
[----:B------:R-:W2:Y:S08]  /*d4c0*/  LDSM.16.MT88.4 R88, [R105+0x2000] ;  /* 0x002000006958783b */ /* 0x000eb00000004200 */
[----:B------:R-:W-:Y:S01]  /*d4d0*/  MUFU.EX2 R129, R3 ;  /* 0x0000000300817308 */ /* 0x000fe20000000800 */
[----:B------:R-:W-:Y:S04]  /*d4e0*/  HMMA.16816.F32 R64, R80, R102, R64 ;  /* 0x000000665040723c */ /* 0x000fe80000001840 */
[--C-:B-1----:R-:W-:Y:S01]  /*d4f0*/  FFMA.FTZ R2, R248, UR4, -R111.reuse ;  /* 0x00000004f8027c23 */ /* 0x102fe2000801086f */
[----:B------:R-:W-:Y:S01]  /*d500*/  MOV R248, R250 ;  /* 0x000000fa00f87202 */ /* 0x000fe20000000f00 */
[----:B------:R-:W-:Y:S01]  /*d510*/  FFMA.FTZ R111, R73, UR4, -R111 ;  /* 0x00000004496f7c23 */ /* 0x000fe2000801086f */
[----:B------:R-:W-:Y:S01]  /*d520*/  MOV R250, R185 ;  /* 0x000000b900fa7202 */ /* 0x000fe20000000f00 */
[----:B------:R-:W-:Y:S01]  /*d530*/  FADD.FTZ R73, R216, R77 ;  /* 0x0000004dd8497221 */ /* 0x000fe20000010000 */
[----:B------:R-:W-:Y:S01]  /*d540*/  MOV R185, R184 ;  /* 0x000000b800b97202 */ /* 0x000fe20000000f00 */
[----:B------:R-:W-:Y:S01]  /*d550*/  MUFU.EX2 R126, R100 ;  /* 0x00000064007e7308 */ /* 0x000fe20000000800 */
[----:B------:R-:W-:Y:S01]  /*d560*/  MOV R184, R179 ;  /* 0x000000b300b87202 */ /* 0x000fe20000000f00 */
[----:B------:R-:W-:Y:S01]  /*d570*/  IMAD.MOV.U32 R179, RZ, RZ, R178 ;  /* 0x000000ffffb37224 */ /* 0x000fe200078e00b2 */
[----:B------:R-:W-:Y:S02]  /*d580*/  MOV R178, R177 ;  /* 0x000000b100b27202 */ /* 0x000fe40000000f00 */
[----:B------:R-:W-:Y:S01]  /*d590*/  MOV R177, R176 ;  /* 0x000000b000b17202 */ /* 0x000fe20000000f00 */
[----:B------:R-:W-:Y:S01]  /*d5a0*/  IMAD.MOV.U32 R228, RZ, RZ, R184 ;  /* 0x000000ffffe47224 */ /* 0x000fe200078e00b8 */
[----:B------:R-:W-:Y:S03]  /*d5b0*/  MOV R176, R174 ;  /* 0x000000ae00b07202 */ /* 0x000fe60000000f00 */
[----:B------:R-:W-:Y:S01]  /*d5c0*/  MUFU.EX2 R100, R143 ;  /* 0x0000008f00647308 */ /* 0x000fe20000000800 */
[----:B------:R-:W-:Y:S02]  /*d5d0*/  F2FP.F16.F32.PACK_AB R77, R190, R200 ;  /* 0x000000c8be4d723e */ /* 0x000fe400000000ff */
[----:B------:R-:W-:Y:S02]  /*d5e0*/  MOV R229, R185 ;  /* 0x000000b900e57202 */ /* 0x000fe40000000f00 */
[----:B------:R-:W-:Y:S02]  /*d5f0*/  F2FP.F16.F32.PACK_AB R80, R188, R187 ;  /* 0x000000bbbc50723e */ /* 0x000fe400000000ff */
[----:B----4-:R-:W-:Y:S01]  /*d600*/  F2FP.F16.F32.PACK_AB R81, R171, R169 ;  /* 0x000000a9ab51723e */ /* 0x010fe200000000ff */
[-C--:B------:R-:W-:Y:S02]  /*d610*/  HMMA.16816.F32 R4, R76, R84.reuse, R4 ;  /* 0x000000544c04723c */ /* 0x080fe40000001804 */
[----:B------:R-:W1:Y:S03]  /*d620*/  MUFU.EX2 R174, R2 ;  /* 0x0000000200ae7308 */ /* 0x000e660000000800 */
[----:B------:R-:W-:Y:S02]  /*d630*/  F2FP.F16.F32.PACK_AB R82, R175, R170 ;  /* 0x000000aaaf52723e */ /* 0x000fe400000000ff */
[----:B------:R-:W-:Y:S05]  /*d640*/  MOV R223, R179 ;  /* 0x000000b300df7202 */ /* 0x000fea0000000f00 */
[----:B------:R-:W-:Y:S01]  /*d650*/  MUFU.EX2 R111, R111 ;  /* 0x0000006f006f7308 */ /* 0x000fe20000000800 */
[----:B------:R-:W-:Y:S02]  /*d660*/  MOV R252, R178 ;  /* 0x000000b200fc7202 */ /* 0x000fe40000000f00 */
[----:B------:R-:W-:Y:S02]  /*d670*/  MOV R251, R177 ;  /* 0x000000b100fb7202 */ /* 0x000fe40000000f00 */
[----:B------:R-:W-:Y:S03]  /*d680*/  MOV R211, R176 ;  /* 0x000000b000d37202 */ /* 0x000fe60000000f00 */
[----:B------:R-:W-:Y:S01]  /*d690*/  FADD.FTZ R0, R251, R0 ;  /* 0x00000000fb007221 */ /* 0x000fe20000010000 */
[----:B-1----:R-:W-:Y:S01]  /*d6a0*/  F2FP.F16.F32.PACK_AB R83, R174, R168 ;  /* 0x000000a8ae53723e */ /* 0x002fe200000000ff */
[----:B------:R-:W-:Y:S01]  /*d6b0*/  FADD.FTZ R3, R211, R73 ;  /* 0x00000049d3037221 */ /* 0x000fe20000010000 */
[----:B------:R-:W-:Y:S01]  /*d6c0*/  MUFU.EX2 R179, R121 ;  /* 0x0000007900b37308 */ /* 0x000fe20000000800 */
[----:B------:R-:W-:Y:S02]  /*d6d0*/  FADD.FTZ R2, R225, R117 ;  /* 0x00000075e1027221 */ /* 0x000fe40000010000 */
[----:B------:R-:W-:Y:S01]  /*d6e0*/  FADD.FTZ R73, R228, R3 ;  /* 0x00000003e4497221 */ /* 0x000fe20000010000 */
[----:B------:R-:W-:Y:S01]  /*d6f0*/  FADD.FTZ R3, R229, R0 ;  /* 0x00000000e5037221 */ /* 0x000fe20000010000 */
[C---:B------:R-:W-:Y:S01]  /*d700*/  HMMA.16816.F32 R8, R80.reuse, R84, R8 ;  /* 0x000000545008723c */ /* 0x040fe20000001808 */
[----:B------:R-:W3:Y:S04]  /*d710*/  LDL.LU R229, [R1+0xb4] ;  /* 0x0000b40001e57983 */ /* 0x000ee80000300800 */
[----:B------:R-:W-:Y:S01]  /*d720*/  MUFU.EX2 R121, R137 ;  /* 0x0000008900797308 */ /* 0x000fe20000000800 */
[----:B------:R-:W-:Y:S01]  /*d730*/  FADD.FTZ R0, R182, R73 ;  /* 0x00000049b6007221 */ /* 0x000fe20000010000 */
[----:B------:R-:W-:Y:S01]  /*d740*/  FADD.FTZ R3, R150, R3 ;  /* 0x0000000396037221 */ /* 0x000fe20000010000 */
[----:B------:R-:W-:Y:S01]  /*d750*/  FADD.FTZ R2, R226, R2 ;  /* 0x00000002e2027221 */ /* 0x000fe20000010000 */
[-C--:B------:R-:W-:Y:S03]  /*d760*/  HMMA.16816.F32 R12, R80, R86.reuse, R12 ;  /* 0x00000056500c723c */ /* 0x080fe6000000180c */
[----:B------:R-:W-:Y:S03]  /*d770*/  FADD.FTZ R2, R252, R2 ;  /* 0x00000002fc027221 */ /* 0x000fe60000010000 */
[----:B------:R-:W-:Y:S02]  /*d780*/  MUFU.EX2 R178, R131 ;  /* 0x0000008300b27308 */ /* 0x000fe40000000800 */
[C---:B------:R-:W-:Y:S01]  /*d790*/  HMMA.16816.F32 R16, R76.reuse, R86, R16 ;  /* 0x000000564c10723c */ /* 0x040fe20000001810 */
[----:B------:R-:W1:Y:S07]  /*d7a0*/  LDSM.16.MT88.4 R84, [R104+0xa800] ;  /* 0x00a800006854783b */ /* 0x000e6e0000004200 */
        /* <DEDUP_REMOVED lines=8> */
[----:B------:R-:W-:Y:S08]  /*d830*/  LDSM.16.MT88.4 R92, [R105+0x2800] ;  /* 0x00280000695c783b */ /* 0x000ff00000004200 */
[----:B------:R-:W4:Y:S01]  /*d840*/  MUFU.EX2 R176, R123 ;  /* 0x0000007b00b07308 */ /* 0x000f220000000800 */
[-C--:B--2---:R-:W-:Y:S09]  /*d850*/  HMMA.16816.F32 R36, R76, R88.reuse, R36 ;  /* 0x000000584c24723c */ /* 0x084ff20000001824 */
[----:B------:R2:W1:Y:S01]  /*d860*/  MUFU.EX2 R131, R68 ;  /* 0x0000004400837308 */ /* 0x0004620000000800 */
[C---:B------:R-:W-:Y:S09]  /*d870*/  HMMA.16816.F32 R40, R80.reuse, R88, R40 ;  /* 0x000000585028723c */ /* 0x040ff20000001828 */
[----:B------:R-:W1:Y:S01]  /*d880*/  MUFU.EX2 R125, R101 ;  /* 0x00000065007d7308 */ /* 0x000e620000000800 */
[-C--:B------:R-:W-:Y:S09]  /*d890*/  HMMA.16816.F32 R44, R80, R90.reuse, R44 ;  /* 0x0000005a502c723c */ /* 0x080ff2000000182c */
[----:B------:R-:W-:Y:S01]  /*d8a0*/  MUFU.EX2 R101, R147 ;  /* 0x0000009300657308 */ /* 0x000fe20000000800 */
[----:B--2---:R-:W-:Y:S01]  /*d8b0*/  FADD.FTZ R68, R120, R74 ;  /* 0x0000004a78447221 */ /* 0x004fe20000010000 */
[----:B------:R-:W-:Y:S01]  /*d8c0*/  FADD.FTZ R74, R148, R2 ;  /* 0x00000002944a7221 */ /* 0x000fe20000010000 */
[C---:B------:R-:W-:Y:S01]  /*d8d0*/  HMMA.16816.F32 R48, R76.reuse, R90, R48 ;  /* 0x0000005a4c30723c */ /* 0x040fe20000001830 */
[----:B------:R-:W2:Y:S03]  /*d8e0*/  LDSM.16.MT88.4 R88, [R107+0xa800] ;  /* 0x00a800006b58783b */ /* 0x000ea60000004200 */
[----:B------:R-:W-:Y:S03]  /*d8f0*/  FADD.FTZ R68, R223, R68 ;  /* 0x00000044df447221 */ /* 0x000fe60000010000 */
[----:B------:R-:W-:Y:S01]  /*d900*/  MUFU.EX2 R124, R141 ;  /* 0x0000008d007c7308 */ /* 0x000fe20000000800 */
[----:B------:R-:W-:Y:S01]  /*d910*/  FADD.FTZ R74, R248, R74 ;  /* 0x0000004af84a7221 */ /* 0x000fe20000010000 */
[----:B------:R-:W-:Y:S01]  /*d920*/  MOV R248, R197 ;  /* 0x000000c500f87202 */ /* 0x000fe20000000f00 */
[-C--:B------:R-:W-:Y:S03]  /*d930*/  HMMA.16816.F32 R52, R76, R96.reuse, R52 ;  /* 0x000000604c34723c */ /* 0x080fe60000001834 */
[----:B------:R-:W-:Y:S01]  /*d940*/  FADD.FTZ R2, R245, R68 ;  /* 0x00000044f5027221 */ /* 0x000fe20000010000 */
[----:B------:R-:W-:Y:S01]  /*d950*/  FADD.FTZ R68, R166, R0 ;  /* 0x00000000a6447221 */ /* 0x000fe20000010000 */
[----:B------:R-:W-:Y:S02]  /*d960*/  FADD.FTZ R0, R165, R3 ;  /* 0x00000003a5007221 */ /* 0x000fe40000010000 */
[----:B------:R-:W-:Y:S01]  /*d970*/  MUFU.EX2 R123, R136 ;  /* 0x00000088007b7308 */ /* 0x000fe20000000800 */
[----:B------:R-:W-:Y:S01]  /*d980*/  FADD.FTZ R73, R246, R2 ;  /* 0x00000002f6497221 */ /* 0x000fe20000010000 */
[C---:B------:R-:W-:Y:S04]  /*d990*/  HMMA.16816.F32 R56, R80.reuse, R96, R56 ;  /* 0x000000605038723c */ /* 0x040fe80000001838 */
[----:B------:R-:W-:Y:S01]  /*d9a0*/  FADD.FTZ R68, R151, R68 ;  /* 0x0000004497447221 */ /* 0x000fe20000010000 */
[----:B------:R-:W-:Y:S01]  /*d9b0*/  FADD.FTZ R0, R149, R0 ;  /* 0x0000000095007221 */ /* 0x000fe20000010000 */
[----:B------:R-:W-:Y:S01]  /*d9c0*/  FADD.FTZ R3, R241, R73 ;  /* 0x00000049f1037221 */ /* 0x000fe20000010000 */
[----:B------:R-:W-:Y:S01]  /*d9d0*/  LDSM.16.MT88.4 R148, [R104+0xb800] ;  /* 0x00b800006894783b */ /* 0x000fe20000004200 */
[-C--:B------:R-:W-:Y:S01]  /*d9e0*/  HMMA.16816.F32 R60, R80, R98.reuse, R60 ;  /* 0x00000062503c723c */ /* 0x080fe2000000183c */
[----:B------:R-:W-:Y:S02]  /*d9f0*/  MUFU.EX2 R122, R138 ;  /* 0x0000008a007a7308 */ /* 0x000fe40000000800 */
[----:B----4-:R-:W-:Y:S01]  /*da00*/  F2FP.F16.F32.PACK_AB R80, R176, R132 ;  /* 0x00000084b050723e */ /* 0x010fe200000000ff */
[----:B------:R-:W-:Y:S01]  /*da10*/  FADD.FTZ R3, R250, R3 ;  /* 0x00000003fa037221 */ /* 0x000fe20000010000 */
[----:B-1----:R-:W-:Y:S01]  /*da20*/  F2FP.F16.F32.PACK_AB R81, R131, R129 ;  /* 0x000000818351723e */ /* 0x002fe200000000ff */
[----:B------:R-:W-:Y:S01]  /*da30*/  FADD.FTZ R2, R247, R74 ;  /* 0x0000004af7027221 */ /* 0x000fe20000010000 */
[----:B------:R-:W-:Y:S01]  /*da40*/  F2FP.F16.F32.PACK_AB R82, R127, R128 ;  /* 0x000000807f52723e */ /* 0x000fe200000000ff */
[----:B------:R-:W-:Y:S01]  /*da50*/  HMMA.16816.F32 R64, R76, R98, R64 ;  /* 0x000000624c40723c */ /* 0x000fe20000001840 */
[----:B------:R-:W1:Y:S02]  /*da60*/  LDSM.16.MT88.4 R96, [R106+0x2800] ;  /* 0x002800006a60783b */ /* 0x000e640000004200 */
[----:B------:R-:W-:Y:S01]  /*da70*/  MUFU.EX2 R120, R139 ;  /* 0x0000008b00787308 */ /* 0x000fe20000000800 */
[----:B------:R-:W-:Y:S01]  /*da80*/  F2FP.F16.F32.PACK_AB R76, R186, R173 ;  /* 0x000000adba4c723e */ /* 0x000fe200000000ff */
[----:B------:R-:W-:Y:S01]  /*da90*/  FADD.FTZ R73, R167, R3 ;  /* 0x00000003a7497221 */ /* 0x000fe20000010000 */
[----:B------:R-:W-:Y:S01]  /*daa0*/  F2FP.F16.F32.PACK_AB R77, R179, R172 ;  /* 0x000000acb34d723e */ /* 0x000fe200000000ff */
[----:B------:R-:W-:Y:S01]  /*dab0*/  FADD.FTZ R74, R249, R2 ;  /* 0x00000002f94a7221 */ /* 0x000fe20000010000 */
[----:B------:R-:W-:Y:S01]  /*dac0*/  F2FP.F16.F32.PACK_AB R78, R185, R178 ;  /* 0x000000b2b94e723e */ /* 0x000fe200000000ff */
[----:B------:R-:W-:Y:S01]  /*dad0*/  FADD.FTZ R2, R199, R68 ;  /* 0x00000044c7027221 */ /* 0x000fe20000010000 */
[----:B------:R-:W-:Y:S03]  /*dae0*/  F2FP.F16.F32.PACK_AB R79, R184, R177 ;  /* 0x000000b1b84f723e */ /* 0x000fe600000000ff */
[----:B------:R-:W-:Y:S01]  /*daf0*/  MUFU.EX2 R117, R140 ;  /* 0x0000008c00757308 */ /* 0x000fe20000000800 */
[----:B------:R-:W-:Y:S01]  /*db00*/  F2FP.F16.F32.PACK_AB R83, R125, R126 ;  /* 0x0000007e7d53723e */ /* 0x000fe200000000ff */
[----:B------:R-:W-:Y:S01]  /*db10*/  FADD.FTZ R68, R164, R2 ;  /* 0x00000002a4447221 */ /* 0x000fe20000010000 */
[----:B------:R-:W-:Y:S01]  /*db20*/  MOV R250, R198 ;  /* 0x000000c600fa7202 */ /* 0x000fe20000000f00 */
[----:B------:R-:W-:Y:S01]  /*db30*/  LDSM.16.MT88.4 R164, [R107+0xb800] ;  /* 0x00b800006ba4783b */ /* 0x000fe20000004200 */
[----:B------:R-:W-:Y:S01]  /*db40*/  FADD.FTZ R0, R196, R0 ;  /* 0x00000000c4007221 */ /* 0x000fe20000010000 */
[-C--:B------:R-:W-:Y:S04]  /*db50*/  HMMA.16816.F32 R4, R76, R84.reuse, R4 ;  /* 0x000000544c04723c */ /* 0x080fe80000001804 */
[----:B------:R-:W4:Y:S01]  /*db60*/  MUFU.EX2 R102, R146 ;  /* 0x0000009200667308 */ /* 0x000f220000000800 */
[----:B------:R-:W-:Y:S01]  /*db70*/  FADD.FTZ R68, R181, R68 ;  /* 0x00000044b5447221 */ /* 0x000fe20000010000 */
[----:B------:R-:W-:Y:S01]  /*db80*/  F2FP.F16.F32.PACK_AB R197, R243, R244 ;  /* 0x000000f4f3c5723e */ /* 0x000fe200000000ff */
[----:B------:R-:W-:Y:S01]  /*db90*/  FADD.FTZ R3, R154, R0 ;  /* 0x000000009a037221 */ /* 0x000fe20000010000 */
[----:B------:R-:W-:Y:S01]  /*dba0*/  FADD.FTZ R0, R192, R73 ;  /* 0x00000049c0007221 */ /* 0x000fe20000010000 */
[----:B------:R-:W-:Y:S01]  /*dbb0*/  FADD.FTZ R73, R180, R68 ;  /* 0x00000044b4497221 */ /* 0x000fe20000010000 */
[C---:B------:R-:W-:Y:S04]  /*dbc0*/  HMMA.16816.F32 R8, R80.reuse, R84, R8 ;  /* 0x000000545008723c */ /* 0x040fe80000001808 */
[----:B------:R-:W-:Y:S01]  /*dbd0*/  MUFU.EX2 R118, R112 ;  /* 0x0000007000767308 */ /* 0x000fe20000000800 */
[----:B------:R-:W-:Y:S01]  /*dbe0*/  FADD.FTZ R74, R194, R74 ;  /* 0x0000004ac24a7221 */ /* 0x000fe20000010000 */
[----:B------:R-:W-:Y:S02]  /*dbf0*/  FADD.FTZ R3, R155, R3 ;  /* 0x000000039b037221 */ /* 0x000fe40000010000 */
[-C--:B------:R-:W-:Y:S06]  /*dc00*/  HMMA.16816.F32 R12, R80, R86.reuse, R12 ;  /* 0x00000056500c723c */ /* 0x080fec000000180c */
[----:B------:R-:W-:Y:S01]  /*dc10*/  MUFU.EX2 R115, R115 ;  /* 0x0000007300737308 */ /* 0x000fe20000000800 */
[----:B----4-:R-:W-:Y:S01]  /*dc20*/  F2FP.F16.F32.PACK_AB R198, R101, R102 ;  /* 0x0000006665c6723e */ /* 0x010fe200000000ff */
[----:B------:R-:W-:Y:S01]  /*dc30*/  FADD.FTZ R2, R195, R74 ;  /* 0x0000004ac3027221 */ /* 0x000fe20000010000 */
[----:B------:R-:W-:Y:S01]  /*dc40*/  F2FP.F16.F32.PACK_AB R195, R111, R119 ;  /* 0x000000776fc3723e */ /* 0x000fe200000000ff */
[----:B------:R-:W-:Y:S01]  /*dc50*/  FADD.FTZ R68, R153, R3 ;  /* 0x0000000399447221 */ /* 0x000fe20000010000 */
[C---:B------:R-:W-:Y:S01]  /*dc60*/  HMMA.16816.F32 R16, R76.reuse, R86, R16 ;  /* 0x000000564c10723c */ /* 0x040fe20000001810 */
[----:B------:R-:W4:Y:S04]  /*dc70*/  LDSM.16.MT88.4 R84, [R104+0xb000] ;  /* 0x00b000006854783b */ /* 0x000f280000004200 */
[----:B------:R-:W-:Y:S01]  /*dc80*/  MUFU.EX2 R112, R144 ;  /* 0x0000009000707308 */ /* 0x000fe20000000800 */
[----:B------:R-:W-:Y:S02]  /*dc90*/  FADD.FTZ R2, R193, R2 ;  /* 0x00000002c1027221 */ /* 0x000fe40000010000 */
[-C--:B--2---:R-:W-:Y:S07]  /*dca0*/  HMMA.16816.F32 R20, R76, R88.reuse, R20 ;  /* 0x000000584c14723c */ /* 0x084fee0000001814 */
[----:B------:R-:W2:Y:S01]  /*dcb0*/  MUFU.EX2 R103, R145 ;  /* 0x0000009100677308 */ /* 0x000ea20000000800 */
[----:B------:R-:W-:Y:S01]  /*dcc0*/  FADD.FTZ R74, R231, R2 ;  /* 0x00000002e74a7221 */ /* 0x000fe20000010000 */
[----:B------:R-:W-:Y:S01]  /*dcd0*/  FADD.FTZ R2, R230, R73 ;  /* 0x00000049e6027221 */ /* 0x000fe20000010000 */
[C---:B------:R-:W-:Y:S04]  /*dce0*/  HMMA.16816.F32 R24, R80.reuse, R88, R24 ;  /* 0x000000585018723c */ /* 0x040fe80000001818 */
[----:B------:R-:W-:Y:S04]  /*dcf0*/  FADD.FTZ R2, R159, R2 ;  /* 0x000000029f027221 */ /* 0x000fe80000010000 */
[-C--:B------:R-:W-:Y:S03]  /*dd00*/  HMMA.16816.F32 R28, R80, R90.reuse, R28 ;  /* 0x0000005a501c723c */ /* 0x080fe6000000181c */
[----:B--2---:R-:W-:Y:S05]  /*dd10*/  F2FP.F16.F32.PACK_AB R196, R103, R112 ;  /* 0x0000007067c4723e */ /* 0x004fea00000000ff */
[C---:B------:R-:W-:Y:S01]  /*dd20*/  HMMA.16816.F32 R32, R76.reuse, R90, R32 ;  /* 0x0000005a4c20723c */ /* 0x040fe20000001820 */
[----:B------:R-:W2:Y:S07]  /*dd30*/  LDSM.16.MT88.4 R88, [R107+0xb000] ;  /* 0x00b000006b58783b */ /* 0x000eae0000004200 */
[-C--:B------:R-:W-:Y:S08]  /*dd40*/  HMMA.16816.F32 R36, R76, R92.reuse, R36 ;  /* 0x0000005c4c24723c */ /* 0x080ff00000001824 */
[C---:B------:R-:W-:Y:S08]  /*dd50*/  HMMA.16816.F32 R40, R80.reuse, R92, R40 ;  /* 0x0000005c5028723c */ /* 0x040ff00000001828 */
[-C--:B------:R-:W-:Y:S08]  /*dd60*/  HMMA.16816.F32 R44, R80, R94.reuse, R44 ;  /* 0x0000005e502c723c */ /* 0x080ff0000000182c */
[C---:B------:R-:W-:Y:S01]  /*dd70*/  HMMA.16816.F32 R48, R76.reuse, R94, R48 ;  /* 0x0000005e4c30723c */ /* 0x040fe20000001830 */
[----:B------:R-:W3:Y:S07]  /*dd80*/  LDSM.16.MT88.4 R92, [R105+0x3000] ;  /* 0x00300000695c783b */ /* 0x000eee0000004200 */
[-C--:B-1----:R-:W-:Y:S08]  /*dd90*/  HMMA.16816.F32 R52, R76, R96.reuse, R52 ;  /* 0x000000604c34723c */ /* 0x082ff00000001834 */
[C---:B------:R-:W-:Y:S08]  /*dda0*/  HMMA.16816.F32 R56, R80.reuse, R96, R56 ;  /* 0x000000605038723c */ /* 0x040ff00000001838 */
[-C--:B------:R-:W-:Y:S03]  /*ddb0*/  HMMA.16816.F32 R60, R80, R98.reuse, R60 ;  /* 0x00000062503c723c */ /* 0x080fe6000000183c */
[----:B------:R-:W-:Y:S02]  /*ddc0*/  F2FP.F16.F32.PACK_AB R80, R121, R134 ;  /* 0x000000867950723e */ /* 0x000fe400000000ff */
[----:B------:R-:W-:Y:S02]  /*ddd0*/  F2FP.F16.F32.PACK_AB R81, R113, R118 ;  /* 0x000000767151723e */ /* 0x000fe400000000ff */
[----:B------:R-:W-:Y:S01]  /*dde0*/  F2FP.F16.F32.PACK_AB R82, R117, R120 ;  /* 0x000000787552723e */ /* 0x000fe200000000ff */
[----:B------:R-:W-:Y:S01]  /*ddf0*/  HMMA.16816.F32 R64, R76, R98, R64 ;  /* 0x000000624c40723c */ /* 0x000fe20000001840 */
[----:B------:R-:W1:Y:S03]  /*de00*/  LDSM.16.MT88.4 R96, [R106+0x3000] ;  /* 0x003000006a60783b */ /* 0x000e660000004200 */
[----:B------:R-:W-:Y:S02]  /*de10*/  F2FP.F16.F32.PACK_AB R76, R222, R124 ;  /* 0x0000007cde4c723e */ /* 0x000fe400000000ff */
[----:B------:R-:W-:Y:S02]  /*de20*/  F2FP.F16.F32.PACK_AB R77, R133, R130 ;  /* 0x00000082854d723e */ /* 0x000fe400000000ff */
[----:B------:R-:W-:Y:S02]  /*de30*/  F2FP.F16.F32.PACK_AB R78, R208, R209 ;  /* 0x000000d1d04e723e */ /* 0x000fe400000000ff */
[----:B------:R-:W-:Y:S02]  /*de40*/  F2FP.F16.F32.PACK_AB R79, R122, R123 ;  /* 0x0000007b7a4f723e */ /* 0x000fe400000000ff */
[----:B------:R-:W-:Y:S05]  /*de50*/  F2FP.F16.F32.PACK_AB R83, R115, R114 ;  /* 0x000000727353723e */ /* 0x000fea00000000ff */
[-C--:B----4-:R-:W-:Y:S08]  /*de60*/  HMMA.16816.F32 R4, R76, R84.reuse, R4 ;  /* 0x000000544c04723c */ /* 0x090ff00000001804 */
[C---:B------:R-:W-:Y:S01]  /*de70*/  HMMA.16816.F32 R8, R80.reuse, R84, R8 ;  /* 0x000000545008723c */ /* 0x040fe20000001808 */
[----:B------:R4:W2:Y:S07]  /*de80*/  MUFU.EX2 R85, R75 ;  /* 0x0000004b00557308 */ /* 0x0008ae0000000800 */
[-C--:B------:R-:W-:Y:S03]  /*de90*/  HMMA.16816.F32 R12, R80, R86.reuse, R12 ;  /* 0x00000056500c723c */ /* 0x080fe6000000180c */
[----:B------:R-:W-:Y:S05]  /*dea0*/  MUFU.EX2 R84, R205 ;  /* 0x000000cd00547308 */ /* 0x000fea0000000800 */
[C---:B------:R-:W-:Y:S05]  /*deb0*/  HMMA.16816.F32 R16, R76.reuse, R86, R16 ;  /* 0x000000564c10723c */ /* 0x040fea0000001810 */
[----:B------:R-:W3:Y:S01]  /*dec0*/  MUFU.EX2 R86, R204 ;  /* 0x000000cc00567308 */ /* 0x000ee20000000800 */
[----:B----4-:R-:W-:Y:S01]  /*ded0*/  FADD.FTZ R75, R183, R0 ;  /* 0x00000000b74b7221 */ /* 0x010fe20000010000 */
[----:B--2---:R-:W-:Y:S01]  /*dee0*/  F2FP.F16.F32.PACK_AB R193, R85, R116 ;  /* 0x0000007455c1723e */ /* 0x004fe200000000ff */
[----:B------:R-:W2:Y:S01]  /*def0*/  LDSM.16.MT88.4 R180, [R105+0x3800] ;  /* 0x0038000069b4783b */ /* 0x000ea20000004200 */
[----:B------:R-:W-:Y:S01]  /*df00*/  IADD3 R0, PT, PT, R248, 0x1, RZ ;  /* 0x00000001f8007810 */ /* 0x000fe20007ffe0ff */
[-C--:B------:R-:W-:Y:S05]  /*df10*/  HMMA.16816.F32 R20, R76, R88.reuse, R20 ;  /* 0x000000584c14723c */ /* 0x080fea0000001814 */
[----:B------:R-:W-:Y:S01]  /*df20*/  MUFU.EX2 R87, R207 ;  /* 0x000000cf00577308 */ /* 0x000fe20000000800 */
[----:B------:R-:W-:Y:S01]  /*df30*/  FADD.FTZ R3, R242, R75 ;  /* 0x0000004bf2037221 */ /* 0x000fe20000010000 */
[----:B------:R-:W-:Y:S01]  /*df40*/  ISETP.GT.AND P1, PT, R0, RZ, PT ;  /* 0x000000ff0000720c */ /* 0x000fe20003f24270 */
[----:B------:R-:W-:Y:S02]  /*df50*/  FADD.FTZ R0, R227, R68 ;  /* 0x00000044e3007221 */ /* 0x000fe40000010000 */
[----:B------:R-:W-:Y:S01]  /*df60*/  FADD.FTZ R3, R163, R3 ;  /* 0x00000003a3037221 */ /* 0x000fe20000010000 */
[C---:B------:R-:W-:Y:S04]  /*df70*/  HMMA.16816.F32 R24, R80.reuse, R88, R24 ;  /* 0x000000585018723c */ /* 0x040fe80000001818 */
[----:B------:R-:W4:Y:S01]  /*df80*/  MUFU.EX2 R89, R142 ;  /* 0x0000008e00597308 */ /* 0x000f220000000800 */
[----:B---3--:R-:W-:Y:S01]  /*df90*/  F2FP.F16.F32.PACK_AB R194, R86, R84 ;  /* 0x0000005456c2723e */ /* 0x008fe200000000ff */
[----:B------:R-:W-:Y:S02]  /*dfa0*/  FADD.FTZ R0, R157, R0 ;  /* 0x000000009d007221 */ /* 0x000fe40000010000 */
[-C--:B------:R-:W-:Y:S06]  /*dfb0*/  HMMA.16816.F32 R28, R80, R90.reuse, R28 ;  /* 0x0000005a501c723c */ /* 0x080fec000000181c */
[----:B------:R-:W3:Y:S02]  /*dfc0*/  MUFU.EX2 R88, R206 ;  /* 0x000000ce00587308 */ /* 0x000ee40000000800 */
[C---:B------:R-:W-:Y:S04]  /*dfd0*/  HMMA.16816.F32 R32, R76.reuse, R90, R32 ;  /* 0x0000005a4c20723c */ /* 0x040fe80000001820 */
[----:B----4-:R-:W-:Y:S04]  /*dfe0*/  F2FP.F16.F32.PACK_AB R199, R100, R89 ;  /* 0x0000005964c7723e */ /* 0x010fe800000000ff */
[-C--:B------:R-:W-:Y:S03]  /*dff0*/  HMMA.16816.F32 R36, R76, R92.reuse, R36 ;  /* 0x0000005c4c24723c */ /* 0x080fe60000001824 */
[----:B---3--:R-:W-:Y:S05]  /*e000*/  F2FP.F16.F32.PACK_AB R192, R88, R87 ;  /* 0x0000005758c0723e */ /* 0x008fea00000000ff */
[C---:B------:R-:W-:Y:S08]  /*e010*/  HMMA.16816.F32 R40, R80.reuse, R92, R40 ;  /* 0x0000005c5028723c */ /* 0x040ff00000001828 */
[-C--:B------:R-:W-:Y:S08]  /*e020*/  HMMA.16816.F32 R44, R80, R94.reuse, R44 ;  /* 0x0000005e502c723c */ /* 0x080ff0000000182c */
[C---:B------:R-:W-:Y:S08]  /*e030*/  HMMA.16816.F32 R48, R76.reuse, R94, R48 ;  /* 0x0000005e4c30723c */ /* 0x040ff00000001830 */
[-C--:B-1----:R-:W-:Y:S08]  /*e040*/  HMMA.16816.F32 R52, R76, R96.reuse, R52 ;  /* 0x000000604c34723c */ /* 0x082ff00000001834 */
[C---:B------:R-:W-:Y:S08]  /*e050*/  HMMA.16816.F32 R56, R80.reuse, R96, R56 ;  /* 0x000000605038723c */ /* 0x040ff00000001838 */
[-C--:B------:R-:W-:Y:S08]  /*e060*/  HMMA.16816.F32 R60, R80, R98.reuse, R60 ;  /* 0x00000062503c723c */ /* 0x080ff0000000183c */
[----:B------:R-:W-:Y:S08]  /*e070*/  HMMA.16816.F32 R64, R76, R98, R64 ;  /* 0x000000624c40723c */ /* 0x000ff00000001840 */
        /* <DEDUP_REMOVED lines=19> */
[----:B------:R-:W1:Y:S01]  /*e1b0*/  LDSM.16.MT88.4 R4, [R106+0x3800] ;  /* 0x003800006a04783b */ /* 0x000e620000004200 */
        /* <DEDUP_REMOVED lines=19> */
[----:B------:R-:W-:Y:S01]  /*e2f0*/  MOV R132, R71 ;  /* 0x0000004700847202 */ /* 0x000fe20000000f00 */
        /* <DEDUP_REMOVED lines=53> */
[----:B------:R2:W-:Y:S01]  /*e650*/  STL [R1+0xbc], R0 ;  /* 0x0000bc0001007387 */ /* 0x0005e20000100800 */
[----:B------:R-:W-:Y:S02]  /*e660*/  MOV R134, R69 ;  /* 0x0000004500867202 */ /* 0x000fe40000000f00 */
[----:B------:R-:W-:Y:S01]  /*e670*/  MOV R133, R70 ;  /* 0x0000004600857202 */ /* 0x000fe20000000f00 */
[----:B------:R3:W-:Y:S01]  /*e680*/  STL [R1+0xb8], R5 ;  /* 0x0000b80501007387 */ /* 0x0007e20000100800 */
[C---:B-1----:R-:W-:Y:S01]  /*e690*/  LEA R229, P0, -R2.reuse, R229, 0x8 ;  /* 0x000000e502e57211 */ /* 0x042fe200078041ff */
[----:B------:R-:W-:Y:S04]  /*e6a0*/  HMMA.16816.F32 R196, R196, R6, R64 ;  /* 0x00000006c4c4723c */ /* 0x000fe80000001840 */
[----:B------:R-:W-:Y:S01]  /*e6b0*/  STL [R1+0xb4], R229 ;  /* 0x0000b4e501007387 */ /* 0x000fe20000100800 */
[----:B--2---:R-:W-:Y:S01]  /*e6c0*/  SHF.L.U64.HI R0, R2, 0x8, R3 ;  /* 0x0000000802007819 */ /* 0x004fe20000010203 */
[----:B------:R-:W-:Y:S01]  /*e6d0*/  FADD.FTZ R3, R111, R4 ;  /* 0x000000046f037221 */ /* 0x000fe20000010000 */
[----:B------:R-:W-:Y:S01]  /*e6e0*/  IADD3 R2, PT, PT, R248, -0x1, RZ ;  /* 0xfffffffff8027810 */ /* 0x000fe20007ffe0ff */
[----:B---3--:R-:W-:Y:S02]  /*e6f0*/  FADD.FTZ R5, R86, R9 ;  /* 0x0000000956057221 */ /* 0x008fe40000010000 */
[----:B------:R-:W-:Y:S03]  /*e700*/  IMAD.X R250, R250, 0x1, ~R0, P0 ;  /* 0x00000001fafa7824 */ /* 0x000fe600000e0e00 */
[----:B------:R-:W-:Y:S04]  /*e710*/  STL [R1+0xc0], R5 ;  /* 0x0000c00501007387 */ /* 0x000fe80000100800 */
[----:B------:R1:W-:Y:S04]  /*e720*/  STL [R1+0xc4], R3 ;  /* 0x0000c40301007387 */ /* 0x0003e80000100800 */
[----:B------:R2:W-:Y:S04]  /*e730*/  STL [R1+0x94], R2 ;  /* 0x0000940201007387 */ /* 0x0005e80000100800 */
[----:B------:R2:W-:Y:S01]  /*e740*/  STL [R1+0xb0], R250 ;  /* 0x0000b0fa01007387 */ /* 0x0005e20000100800 */
[----:B-1----:R-:W-:Y:S01]  /*e750*/  MOV R3, R72 ;  /* 0x0000004800037202 */ /* 0x002fe20000000f00 */
[----:B------:R-:W-:Y:S06]  /*e760*/  @P1 BRA `(.L_x_131) ;  /* 0xffffff8c00ec1947 */ /* 0x000fec000383ffff */
.L_x_130:
[----:B------:R-:W2:Y:S01]  /*e770*/  LDL.LU R9, [R1+0xbc] ;  /* 0x0000bc0001097983 */ /* 0x000ea20000300800 */
        /* <DEDUP_REMOVED lines=17> */
[----:B--2--5:R-:W2:Y:S04]  /*e890*/  SHFL.BFLY PT, R2, R9, 0x2, 0x1f ;  /* 0x0c401f0009027f89 */ /* 0x024ea800000e0000 */
[----:B---3--:R-:W3:Y:S04]  /*e8a0*/  SHFL.BFLY PT, R0, R5, 0x2, 0x1f ;  /* 0x0c401f0005007f89 */ /* 0x008ee800000e0000 */
[----:B----4-:R-:W4:Y:S04]  /*e8b0*/  SHFL.BFLY PT, R3, R8, 0x2, 0x1f ;  /* 0x0c401f0008037f89 */ /* 0x010f2800000e0000 */
[----:B------:R-:W1:Y:S01]  /*e8c0*/  SHFL.BFLY PT, R4, R7, 0x2, 0x1f ;  /* 0x0c401f0007047f89 */ /* 0x000e6200000e0000 */
[----:B------:R-:W-:-:S02]  /*e8d0*/  MOV R40, R6 ;  /* 0x0000000600287202 */ /* 0x000fc40000000f00 */
[----:B------:R-:W-:-:S04]  /*e8e0*/  SHF.L.U32 R6, R108, 0x4, RZ ;  /* 0x000000046c067819 */ /* 0x000fc800000006ff */
[----:B------:R-:W-:Y:S01]  /*e8f0*/  LOP3.LUT R6, R6, 0x1c0, RZ, 0xc0, !PT ;  /* 0x000001c006067812 */ /* 0x000fe200078ec0ff */
        /* <DEDUP_REMOVED lines=9> */
[----:B------:R-:W-:-:S03]  /*e990*/  SHF.L.U32 R2, R108, 0x5, RZ ;  /* 0x000000056c027819 */ /* 0x000fc600000006ff */
[----:B------:R-:W2:Y:S01]  /*e9a0*/  MUFU.RCP R7, R36 ;  /* 0x0000002400077308 */ /* 0x000ea20000001000 */
[----:B---3--:R-:W-:Y:S01]  /*e9b0*/  FADD.FTZ R38, R0, R5 ;  /* 0x0000000500267221 */ /* 0x008fe20000010000 */
[----:B------:R-:W-:Y:S02]  /*e9c0*/  SHF.L.U32 R0, R108, 0x1, RZ ;  /* 0x000000016c007819 */ /* 0x000fe400000006ff */
[----:B------:R-:W-:Y:S01]  /*e9d0*/  FSETP.NE.FTZ.AND P6, PT, R36, RZ, PT ;  /* 0x000000ff2400720b */ /* 0x000fe20003fd5000 */
[----:B-1----:R-:W-:Y:S01]  /*e9e0*/  FADD.FTZ R37, R3, R37 ;  /* 0x0000002503257221 */ /* 0x002fe20000010000 */
[----:B------:R-:W-:Y:S02]  /*e9f0*/  LOP3.LUT R5, R0, 0x6, RZ, 0xc0, !PT ;  /* 0x0000000600057812 */ /* 0x000fe400078ec0ff */
[----:B------:R-:W1:Y:S01]  /*ea00*/  MUFU.RCP R8, R38 ;  /* 0x0000002600087308 */ /* 0x000e620000001000 */
[----:B----4-:R-:W-:Y:S01]  /*ea10*/  FADD.FTZ R39, R4, R39 ;  /* 0x0000002704277221 */ /* 0x010fe20000010000 */
[----:B------:R-:W-:-:S02]  /*ea20*/  LOP3.LUT R5, R5, 0x7c00, R2, 0xf8, !PT ;  /* 0x00007c0005057812 */ /* 0x000fc400078ef802 */
[----:B------:R-:W-:Y:S02]  /*ea30*/  LOP3.LUT R2, R6, 0x38, R0, 0xf8, !PT ;  /* 0x0000003806027812 */ /* 0x000fe400078ef800 */
[----:B------:R-:W-:Y:S02]  /*ea40*/  FSETP.NE.FTZ.AND P2, PT, R38, RZ, PT ;  /* 0x000000ff2600720b */ /* 0x000fe40003f55000 */
        /* <DEDUP_REMOVED lines=168> */
.L_x_134:
        /* <DEDUP_REMOVED lines=81> */
.L_x_136:
[----:B------:R-:W-:Y:S05]  /*f9e0*/  BSYNC.RECONVERGENT B0 ;  /* 0x0000000000007941 */ /* 0x000fea0003800200 */
.L_x_135:
        /* <DEDUP_REMOVED lines=45> */
.L_x_137:
        /* <DEDUP_REMOVED lines=12> */
.L_x_2689:


//--------------------- .text._ZN5flash16flash_fwd_kernelI23Flash_fwd_kernel_traitsILi64ELi128ELi128ELi4ELb0ELb0EN7cutlass6half_tE19Flash_kernel_traitsILi64ELi128ELi128ELi4ES3_EELb0ELb0ELb0ELb0ELb0ELb0ELb0ELb0EEEvNS_16Flash_fwd_paramsE --------------------------
	.section	.text._ZN5flash16flash_fwd_kernelI23Flash_fwd_kernel_traitsILi64ELi128ELi128ELi4ELb0ELb0EN7cutlass6half_tE19Flash_kernel_traitsILi64ELi128ELi128ELi4ES3_EELb0ELb0ELb0ELb0ELb0ELb0ELb0ELb0EEEvNS_16Flash_fwd_paramsE,"ax",@progbits
	.align	128
        .global         _ZN5flash16flash_fwd_kernelI23Flash_fwd_kernel_traitsILi64ELi128ELi128ELi4ELb0ELb0EN7cutlass6half_tE19Flash_kernel_traitsILi64ELi128ELi128ELi4ES3_EELb0ELb0ELb0ELb0ELb0ELb0ELb0ELb0EEEvNS_16Flash_fwd_paramsE
        .type           _ZN5flash16flash_fwd_kernelI23Flash_fwd_kernel_traitsILi64ELi128ELi128ELi4ELb0ELb0EN7cutlass6half_tE19Flash_kernel_traitsILi64ELi128ELi128ELi4ES3_EELb0ELb0ELb0ELb0ELb0ELb0ELb0ELb0EEEvNS_16Flash_fwd_paramsE,@function
        .size           _ZN5flash16flash_fwd_kernelI23Flash_fwd_kernel_traitsILi64ELi128ELi128ELi4ELb0ELb0EN7cutlass6half_tE19Flash_kernel_traitsILi64ELi128ELi128ELi4ES3_EELb0ELb0ELb0ELb0ELb0ELb0ELb0ELb0EEEvNS_16Flash_fwd_paramsE,(.L_x_2690 - _ZN5flash16flash_fwd_kernelI23Flash_fwd_kernel_traitsILi64ELi128ELi128ELi4ELb0ELb0EN7cutlass6half_tE19Flash_kernel_traitsILi64ELi128ELi128ELi4ES3_EELb0ELb0ELb0ELb0ELb0ELb0ELb0ELb0EEEvNS_16Flash_fwd_paramsE)
        .other          _ZN5flash16flash_fwd_kernelI23Flash_fwd_kernel_traitsILi64ELi128ELi128ELi4ELb0ELb0EN7cutlass6half_tE19Flash_kernel_traitsILi64ELi128ELi128ELi4ES3_EELb0ELb0ELb0ELb0ELb0ELb0ELb0ELb0EEEvNS_16Flash_fwd_paramsE,@"STO_CUDA_ENTRY STV_DEFAULT"
_ZN5flash16flash_fwd_kernelI23Flash_fwd_kernel_traitsILi64ELi128ELi128ELi4ELb0ELb0EN7cutlass6half_tE19Flash_kernel_traitsILi64ELi128ELi128ELi4ES3_EELb0ELb0ELb0ELb0ELb0ELb0ELb0ELb0EEEvNS_16Flash_fwd_paramsE:
.text._ZN5flash16flash_fwd_kernelI23Flash_fwd_kernel_traitsILi64ELi128ELi128ELi4ELb0ELb0EN7cutlass6half_tE19Flash_kernel_traitsILi64ELi128ELi128ELi4ES3_EELb0ELb0ELb0ELb0ELb0ELb0ELb0ELb0EEEvNS_16Flash_fwd_paramsE:
[----:B------:R-:W1:Y:S01]  /*0000*/  LDC R1, c[0x0][0x37c] ;  /* 0x0000df00ff017b82 */ /* 0x000e620000000800 */
[----:B------:R-:W2:Y:S01]  /*0010*/  S2R R8, SR_CTAID.Y ;  /* 0x0000000000087919 */ /* 0x000ea20000002600 */
[----:B------:R-:W3:Y:S06]  /*0020*/  LDCU.64 UR8, c[0x0][0x460] ;  /* 0x00008c00ff0877ac */ /* 0x000eec0008000a00 */
[----:B------:R-:W2:Y:S01]  /*0030*/  LDC.64 R2, c[0x0][0x460] ;  /* 0x00011800ff027b82 */ /* 0x000ea20000000a00 */
[----:B------:R-:W-:Y:S01]  /*0040*/  IMAD.MOV.U32 R249, RZ, RZ, -0x1 ;  /* 0xfffffffffff97424 */ /* 0x000fe200078e00ff */
[----:B------:R-:W4:Y:S01]  /*0050*/  LDCU.64 UR16, c[0x0][0x358] ;  /* 0x00006b00ff1077ac */ /* 0x000f220008000a00 */
[----:B-1----:R-:W-:Y:S01]  /*0060*/  VIADD R1, R1, 0xfffffff0 ;  /* 0xfffffff001017836 */ /* 0x002fe20000000000 */
[----:B------:R-:W1:Y:S01]  /*0070*/  LDCU.64 UR4, c[0x0][0x478] ;  /* 0x00008f00ff0477ac */ /* 0x000e620008000a00 */
[----:B------:R-:W4:Y:S01]  /*0080*/  LDCU.64 UR6, c[0x0][0x470] ;  /* 0x00008e00ff0677ac */ /* 0x000f220008000a00 */
[----:B---3--:R-:W-:-:S02]  /*0090*/  ISETP.NE.U32.AND P1, PT, RZ, UR8, PT ;  /* 0x00000008ff007c0c */ /* 0x008fc4000bf25070 */
[----:B------:R-:W-:Y:S02]  /*00a0*/  ISETP.NE.U32.AND P0, PT, RZ, UR8, PT ;  /* 0x00000008ff007c0c */ /* 0x000fe4000bf05070 */
[----:B------:R-:W-:Y:S02]  /*00b0*/  ISETP.NE.AND.EX P1, PT, RZ, UR9, PT, P1 ;  /* 0x00000009ff007c0c */ /* 0x000fe4000bf25310 */
[----:B------:R-:W-:Y:S02]  /*00c0*/  ISETP.NE.AND.EX P0, PT, RZ, UR9, PT, P0 ;  /* 0x00000009ff007c0c */ /* 0x000fe4000bf05300 */
[----:B-1----:R-:W-:-:S04]  /*00d0*/  ISETP.NE.U32.AND P2, PT, RZ, UR4, PT ;  /* 0x00000004ff007c0c */ /* 0x002fc8000bf45070 */
[----:B------:R-:W-:Y:S01]  /*00e0*/  ISETP.NE.AND.EX P2, PT, RZ, UR5, PT, P2 ;  /* 0x00000005ff007c0c */ /* 0x000fe2000bf45320 */
[----:B--2---:R-:W-:Y:S01]  /*00f0*/  IMAD.WIDE.U32 R2, R8, 0x4, R2 ;  /* 0x0000000408027825 */ /* 0x004fe200078e0002 */
[----:B----4-:R-:W-:-:S04]  /*0100*/  ISETP.NE.U32.AND P4, PT, RZ, UR6, PT ;  /* 0x00000006ff007c0c */ /* 0x010fc8000bf85070 */
[----:B------:R-:W2:Y:S01]  /*0110*/  @P1 LDG.E R249, desc[UR16][R2.64] ;  /* 0x0000001002f91981 */ /* 0x000ea2000c1e1900 */
[----:B------:R-:W-:Y:S01]  /*0120*/  IMAD.SHL.U32 R14, R8, 0x4, RZ ;  /* 0x00000004080e7824 */ /* 0x000fe200078e00ff */
[----:B------:R-:W-:Y:S02]  /*0130*/  ISETP.NE.AND.EX P4, PT, RZ, UR7, PT, P4 ;  /* 0x00000007ff007c0c */ /* 0x000fe4000bf85340 */
[----:B------:R1:W2:Y:S03]  /*0140*/  @P0 LDG.E R6, desc[UR16][R2.64+0x4] ;  /* 0x0000041002060981 */ /* 0x0002a6000c1e1900 */
[----:B------:R-:W-:Y:S01]  /*0150*/  @P2 IADD3 R4, P1, PT, R14, UR4, RZ ;  /* 0x000000040e042c10 */ /* 0x000fe2000ff3e0ff */
[----:B------:R-:W3:Y:S01]  /*0160*/  LDCU.U8 UR4, c[0x0][0x532] ;  /* 0x0000a640ff0477ac */ /* 0x000ee20008000000 */
[----:B-1----:R-:W-:-:S04]  /*0170*/  SHF.R.U32.HI R2, RZ, 0x1e, R8 ;  /* 0x0000001eff027819 */ /* 0x002fc80000011608 */
[----:B------:R-:W-:-:S05]  /*0180*/  @P2 IADD3.X R5, PT, PT, R2, UR5, RZ, P1, !PT ;  /* 0x0000000502052c10 */ /* 0x000fca0008ffe4ff */
[----:B------:R1:W5:Y:S01]  /*0190*/  @P2 LDG.E R0, desc[UR16][R4.64] ;  /* 0x0000001004002981 */ /* 0x000362000c1e1900 */
[----:B------:R-:W-:Y:S01]  /*01a0*/  @P4 IADD3 R12, P3, PT, R14, UR6, RZ ;  /* 0x000000060e0c4c10 */ /* 0x000fe2000ff7e0ff */
[----:B------:R-:W-:-:S03]  /*01b0*/  IMAD.MOV.U32 R11, RZ, RZ, RZ ;  /* 0x000000ffff0b7224 */ /* 0x000fc600078e00ff */
[----:B------:R-:W-:-:S05]  /*01c0*/  @P4 IADD3.X R13, PT, PT, R2, UR7, RZ, P3, !PT ;  /* 0x00000007020d4c10 */ /* 0x000fca0009ffe4ff */
[----:B------:R4:W5:Y:S01]  /*01d0*/  @P4 LDG.E R11, desc[UR16][R12.64] ;  /* 0x000000100c0b4981 */ /* 0x000962000c1e1900 */
[----:B-1----:R-:W1:Y:S01]  /*01e0*/  LDC.64 R4, c[0x0][0x468] ;  /* 0x00011a00ff047b82 */ /* 0x002e620000000a00 */
[----:B---3--:R-:W-:-:S07]  /*01f0*/  ISETP.NE.AND P4, PT, RZ, UR4, PT ;  /* 0x00000004ff007c0c */ /* 0x008fce000bf85270 */
[----:B------:R-:W3:Y:S01]  /*0200*/  @!P0 LDC R244, c[0x0][0x434] ;  /* 0x00010d00fff48b82 */ /* 0x000ee20000000800 */
[----:B----4-:R-:W-:Y:S01]  /*0210*/  IMAD.MOV.U32 R12, RZ, RZ, -0x1 ;  /* 0xffffffffff0c7424 */ /* 0x010fe200078e00ff */
[----:B-1----:R-:W-:Y:S02]  /*0220*/  ISETP.EQ.U32.AND P3, PT, R4, RZ, PT ;  /* 0x000000ff0400720c */ /* 0x002fe40003f62070 */
[----:B------:R-:W-:Y:S02]  /*0230*/  IADD3 R14, P1, PT, R14, R4, RZ ;  /* 0x000000040e0e7210 */ /* 0x000fe40007f3e0ff */
[----:B------:R-:W-:-:S03]  /*0240*/  ISETP.EQ.OR.EX P3, PT, R5, RZ, !P4, P3 ;  /* 0x000000ff0500720c */ /* 0x000fc60006762730 */
[----:B------:R-:W-:Y:S02]  /*0250*/  IMAD.X R15, R2, 0x1, R5, P1 ;  /* 0x00000001020f7824 */ /* 0x000fe400008e0605 */
[----:B------:R-:W1:Y:S08]  /*0260*/  @!P2 LDC.64 R2, c[0x0][0x488] ;  /* 0x00012200ff02ab82 */ /* 0x000e700000000a00 */
[----:B------:R4:W5:Y:S01]  /*0270*/  @!P3 LDG.E R12, desc[UR16][R14.64] ;  /* 0x000000100e0cb981 */ /* 0x000962000c1e1900 */
[----:B------:R-:W-:Y:S01]  /*0280*/  ISETP.NE.U32.AND P3, PT, R4, RZ, PT ;  /* 0x000000ff0400720c */ /* 0x000fe20003f65070 */
[----:B------:R-:W3:Y:S03]  /*0290*/  S2UR UR15, SR_CTAID.X ;  /* 0x00000000000f79c3 */ /* 0x000ee60000002500 */
[----:B------:R-:W-:-:S05]  /*02a0*/  ISETP.NE.AND.EX P3, PT, R5, RZ, PT, P3 ;  /* 0x000000ff0500720c */ /* 0x000fca0003f65330 */
[----:B------:R-:W1:Y:S01]  /*02b0*/  @!P2 LDC R4, c[0x0][0x43c] ;  /* 0x00010f00ff04ab82 */ /* 0x000e620000000800 */
[----:B---3--:R-:W-:Y:S01]  /*02c0*/  USHF.L.U32 UR14, UR15, 0x7, URZ ;  /* 0x000000070f0e7899 */ /* 0x008fe200080006ff */
[----:B--2---:R-:W-:Y:S01]  /*02d0*/  @P0 IMAD.IADD R244, R6, 0x1, -R249 ;  /* 0x0000000106f40824 */ /* 0x004fe200078e0af9 */
[----:B-1----:R-:W-:-:S05]  /*02e0*/  @!P2 ISETP.NE.U32.AND P0, PT, R2, RZ, PT ;  /* 0x000000ff0200a20c */ /* 0x002fca0003f05070 */
[----:B------:R-:W1:Y:S01]  /*02f0*/  @!P3 LDC R2, c[0x0][0x438] ;  /* 0x00010e00ff02bb82 */ /* 0x000e620000000800 */
[----:B------:R-:W-:Y:S01]  /*0300*/  ISETP.GT.AND P1, PT, R244, UR14, PT ;  /* 0x0000000ef4007c0c */ /* 0x000fe2000bf24270 */
[----:B----4-:R-:W-:-:S12]  /*0310*/  @!P3 BRA `(.L_x_138) ;  /* 0x00000000000cb947 */ /* 0x010fd80003800000 */
[----:B-1----:R-:W2:Y:S02]  /*0320*/  @P4 LDG.E R2, desc[UR16][R14.64+0x4] ;  /* 0x000004100e024981 */ /* 0x002ea4000c1e1900 */
[----:B--2--5:R-:W-:-:S06]  /*0330*/  @P4 IADD3 R2, PT, PT, R2, -R12, RZ ;  /* 0x8000000c02024210 */ /* 0x024fcc0007ffe0ff */
[----:B------:R2:W5:Y:S02]  /*0340*/  @!P4 LDG.E R2, desc[UR16][R14.64] ;  /* 0x000000100e02c981 */ /* 0x000564000c1e1900 */
.L_x_138:
[----:B------:R-:W3:Y:S01]  /*0350*/  S2R R22, SR_CTAID.Z ;  /* 0x0000000000167919 */ /* 0x000ee20000002700 */
[----:B------:R-:W-:Y:S01]  /*0360*/  @!P2 ISETP.NE.AND.EX P0, PT, R3, RZ, PT, P0 ;  /* 0x000000ff0300a20c */ /* 0x000fe20003f05300 */
[----:B------:R-:W-:-:S12]  /*0370*/  @!P1 EXIT ;  /* 0x000000000000994d */ /* 0x000fd80003800000 */
[----:B------:R-:W-:Y:S01]  /*0380*/  @!P2 SEL R4, R4, RZ, P0 ;  /* 0x000000ff0404a207 */ /* 0x000fe20000000000 */
[----:B------:R-:W4:Y:S01]  /*0390*/  S2R R237, SR_TID.X ;  /* 0x0000000000ed7919 */ /* 0x000f220000002100 */
[--C-:B-----5:R-:W-:Y:S02]  /*03a0*/  @P2 IMAD.IADD R0, R0, 0x1, -R11.reuse ;  /* 0x0000000100002824 */ /* 0x120fe400078e0a0b */
[----:B-1----:R-:W-:-:S04]  /*03b0*/  @!P2 IADD3 R0, PT, PT, R4, R2, -R11 ;  /* 0x000000020400a210 */ /* 0x002fc80007ffe80b */
[C---:B------:R-:W-:Y:S01]  /*03c0*/  ISETP.GT.AND P0, PT, R0.reuse, RZ, PT ;  /* 0x000000ff0000720c */ /* 0x040fe20003f04270 */
[----:B------:R-:W-:-:S05]  /*03d0*/  VIADD R3, R0, 0x7f ;  /* 0x0000007f00037836 */ /* 0x000fca0000000000 */
[----:B------:R-:W-:-:S04]  /*03e0*/  SHF.R.S32.HI R2, RZ, 0x1f, R3 ;  /* 0x0000001fff027819 */ /* 0x000fc80000011403 */
[----:B------:R-:W-:-:S04]  /*03f0*/  LEA.HI R2, R2, R3, RZ, 0x7 ;  /* 0x0000000302027211 */ /* 0x000fc800078f38ff */
[----:B------:R-:W-:Y:S01]  /*0400*/  SHF.R.S32.HI R208, RZ, 0x7, R2 ;  /* 0x00000007ffd07819 */ /* 0x000fe20000011402 */
[----:B------:R-:W-:Y:S06]  /*0410*/  @P0 BRA `(.L_x_139) ;  /* 0x0000001000840947 */ /* 0x000fec0003800000 */
[----:B------:R-:W1:Y:S01]  /*0420*/  LDC.U8 R0, c[0x0][0x549] ;  /* 0x00015240ff007b82 */ /* 0x000e620000000000 */
[----:B------:R-:W-:-:S07]  /*0430*/  ISETP.NE.AND P1, PT, R249, -0x1, PT ;  /* 0xfffffffff900780c */ /* 0x000fce0003f25270 */
[----:B------:R-:W5:Y:S08]  /*0440*/  LDC.U8 R10, c[0x0][0x548] ;  /* 0x00015200ff0a7b82 */ /* 0x000f700000000000 */
[----:B------:R-:W2:Y:S01]  /*0450*/  @!P1 LDC.64 R6, c[0x0][0x400] ;  /* 0x00010000ff069b82 */ /* 0x000ea20000000a00 */
[----:B-1----:R-:W-:-:S07]  /*0460*/  ISETP.NE.AND P0, PT, R0, RZ, PT ;  /* 0x000000ff0000720c */ /* 0x002fce0003f05270 */
[----:B------:R-:W1:Y:S01]  /*0470*/  LDC R9, c[0x0][0x434] ;  /* 0x00010d00ff097b82 */ /* 0x000e620000000800 */
[----:B-----5:R-:W-:-:S07]  /*0480*/  ISETP.NE.AND P3, PT, R10, RZ, !P0 ;  /* 0x000000ff0a00720c */ /* 0x020fce0004765270 */
[----:B------:R-:W1:Y:S01]  /*0490*/  @P1 LDC.64 R4, c[0x0][0x408] ;  /* 0x00010200ff041b82 */ /* 0x000e620000000a00 */
[----:B--2---:R-:W-:-:S07]  /*04a0*/  @!P1 IMAD.WIDE.U32 R12, R8, R6, RZ ;  /* 0x00000006080c9225 */ /* 0x004fce00078e00ff */
[----:B------:R-:W2:Y:S01]  /*04b0*/  @P0 LDC.64 R2, c[0x0][0x430] ;  /* 0x00010c00ff020b82 */ /* 0x000ea20000000a00 */
[----:B------:R-:W-:-:S07]  /*04c0*/  @P0 MOV R6, 0x1 ;  /* 0x0000000100060802 */ /* 0x000fce0000000f00 */
[----:B------:R-:W1:Y:S01]  /*04d0*/  @P0 LDC R0, c[0x0][0x430] ;  /* 0x00010c00ff000b82 */ /* 0x000e620000000800 */
[----:B--2---:R-:W-:Y:S01]  /*04e0*/  @P0 IMAD R2, R2, R3, RZ ;  /* 0x0000000302020224 */ /* 0x004fe200078e02ff */
[----:B------:R-:W-:Y:S06]  /*04f0*/  @P0 BRA `(.L_x_140) ;  /* 0x0000000000280947 */ /* 0x000fec0003800000 */
[----:B------:R-:W-:Y:S02]  /*0500*/  ISETP.NE.AND P0, PT, R10, RZ, PT ;  /* 0x000000ff0a00720c */ /* 0x000fe40003f05270 */
[----:B------:R-:W2:Y:S11]  /*0510*/  LDC R10, c[0x0][0x3e0] ;  /* 0x0000f800ff0a7b82 */ /* 0x000eb60000000800 */
[----:B------:R-:W2:Y:S01]  /*0520*/  @P0 LDC R2, c[0x0][0x454] ;  /* 0x00011500ff020b82 */ /* 0x000ea20000000800 */
[----:B-1----:R-:W-:-:S02]  /*0530*/  @P0 MOV R0, 0x1 ;  /* 0x0000000100000802 */ /* 0x002fc40000000f00 */
[----:B------:R-:W-:-:S05]  /*0540*/  @!P0 MOV R0, 0x1 ;  /* 0x0000000100008802 */ /* 0x000fca0000000f00 */
[----:B------:R-:W2:Y:S08]  /*0550*/  @P0 LDC R6, c[0x0][0x454] ;  /* 0x00011500ff060b82 */ /* 0x000eb00000000800 */
[----:B------:R-:W1:Y:S08]  /*0560*/  @!P0 LDC R3, c[0x0][0x434] ;  /* 0x00010d00ff038b82 */ /* 0x000e700000000800 */
[----:B------:R-:W3:Y:S01]  /*0570*/  @!P0 LDC R2, c[0x0][0x434] ;  /* 0x00010d00ff028b82 */ /* 0x000ee20000000800 */
[----:B--2---:R-:W-:-:S02]  /*0580*/  @P0 IMAD R6, R6, R10, RZ ;  /* 0x0000000a06060224 */ /* 0x004fc400078e02ff */
[----:B-1----:R-:W-:-:S07]  /*0590*/  @!P0 IMAD R6, R3, R10, RZ ;  /* 0x0000000a03068224 */ /* 0x002fce00078e02ff */
.L_x_140:
[----:B------:R-:W2:Y:S01]  /*05a0*/  LDCU UR6, c[0x0][0x440] ;  /* 0x00008800ff0677ac */ /* 0x000ea20008000800 */
[C---:B-1----:R-:W-:Y:S01]  /*05b0*/  @P1 IMAD.WIDE.U32 R10, R249.reuse, R4, RZ ;  /* 0x00000004f90a1225 */ /* 0x042fe200078e00ff */
[----:B------:R-:W-:Y:S01]  /*05c0*/  ISETP.NE.AND P0, PT, R249, -0x1, PT ;  /* 0xfffffffff900780c */ /* 0x000fe20003f05270 */
[----:B------:R-:W-:Y:S01]  /*05d0*/  BSSY.RECONVERGENT B0, `(.L_x_141) ;  /* 0x000002b000007945 */ /* 0x000fe20003800200 */
[----:B------:R-:W1:Y:S01]  /*05e0*/  LDCU.64 UR4, c[0x0][0x410] ;  /* 0x00008200ff0477ac */ /* 0x000e620008000a00 */
[----:B----4-:R-:W-:Y:S01]  /*05f0*/  IMAD.SHL.U32 R4, R237, 0x8, RZ ;  /* 0x00000008ed047824 */ /* 0x010fe200078e00ff */
[----:B------:R-:W-:Y:S01]  /*0600*/  SHF.R.U32.HI R237, RZ, 0x3, R237 ;  /* 0x00000003ffed7819 */ /* 0x000fe200000116ed */
[----:B------:R-:W-:Y:S01]  /*0610*/  IMAD R9, R8, R9, RZ ;  /* 0x0000000908097224 */ /* 0x000fe200078e02ff */
[----:B------:R-:W-:Y:S01]  /*0620*/  UIMAD.WIDE.U32 UR8, UR15, 0x80, URZ ;  /* 0x000000800f0878a5 */ /* 0x000fe2000f8e00ff */
[----:B------:R-:W-:Y:S01]  /*0630*/  @P1 IMAD.MOV.U32 R12, RZ, RZ, R10 ;  /* 0x000000ffff0c1224 */ /* 0x000fe200078e000a */
[----:B------:R-:W-:Y:S01]  /*0640*/  LOP3.LUT R4, R4, 0x38, RZ, 0xc0, !PT ;  /* 0x0000003804047812 */ /* 0x000fe200078ec0ff */
[----:B------:R-:W-:-:S02]  /*0650*/  VIADD R244, R244, -UR14 ;  /* 0x8000000ef4f47c36 */ /* 0x000fc40008000000 */
[----:B------:R-:W-:Y:S02]  /*0660*/  @!P1 IMAD R3, R8, R7, R13 ;  /* 0x0000000708039224 */ /* 0x000fe400078e020d */
[----:B------:R-:W-:Y:S01]  /*0670*/  @P1 IMAD R3, R249, R5, R11 ;  /* 0x00000005f9031224 */ /* 0x000fe200078e020b */
[----:B------:R-:W-:Y:S01]  /*0680*/  SEL R249, R9, R249, !P0 ;  /* 0x000000f909f97207 */ /* 0x000fe20004000000 */
[----:B---3--:R-:W-:Y:S01]  /*0690*/  IMAD R2, R22, R2, RZ ;  /* 0x0000000216027224 */ /* 0x008fe200078e02ff */
[C---:B--2---:R-:W-:Y:S01]  /*06a0*/  ISETP.GE.AND P2, PT, R4.reuse, UR6, PT ;  /* 0x0000000604007c0c */ /* 0x044fe2000bf46270 */
[C---:B------:R-:W-:Y:S01]  /*06b0*/  VIADD R7, R237.reuse, 0x10 ;  /* 0x00000010ed077836 */ /* 0x040fe20000000000 */
[----:B------:R-:W-:Y:S01]  /*06c0*/  IADD3 R10, P0, PT, R4, R12, RZ ;  /* 0x0000000c040a7210 */ /* 0x000fe20007f1e0ff */
[----:B------:R-:W-:Y:S01]  /*06d0*/  @!P3 IMAD R2, R8, R6, R2 ;  /* 0x000000060802b224 */ /* 0x000fe200078e0202 */
[C---:B------:R-:W-:Y:S01]  /*06e0*/  ISETP.GE.OR P4, PT, R237.reuse, R244, P2 ;  /* 0x000000f4ed00720c */ /* 0x040fe20001786670 */
[----:B------:R-:W-:Y:S01]  /*06f0*/  VIADD R6, R237, 0x20 ;  /* 0x00000020ed067836 */ /* 0x000fe20000000000 */
[----:B------:R-:W-:Y:S01]  /*0700*/  SHF.R.S32.HI R8, RZ, 0x1f, R249 ;  /* 0x0000001fff087819 */ /* 0x000fe200000114f9 */
[----:B------:R-:W-:Y:S01]  /*0710*/  IMAD.X R11, RZ, RZ, R3, P0 ;  /* 0x000000ffff0b7224 */ /* 0x000fe200000e0603 */
[----:B------:R-:W-:Y:S01]  /*0720*/  ISETP.NE.AND P1, PT, R4, RZ, PT ;  /* 0x000000ff0400720c */ /* 0x000fe20003f25270 */
[----:B------:R-:W-:Y:S01]  /*0730*/  IMAD R12, R0, UR14, RZ ;  /* 0x0000000e000c7c24 */ /* 0x000fe2000f8e02ff */
[----:B------:R-:W-:Y:S01]  /*0740*/  SEL R3, R249, RZ, P3 ;  /* 0x000000fff9037207 */ /* 0x000fe20001800000 */
[----:B-1----:R-:W-:Y:S01]  /*0750*/  IMAD.WIDE.U32 R10, R22, UR4, R10 ;  /* 0x00000004160a7c25 */ /* 0x002fe2000f8e000a */
[----:B------:R-:W-:-:S02]  /*0760*/  SEL R8, R8, RZ, P3 ;  /* 0x000000ff08087207 */ /* 0x000fc40001800000 */
[-C--:B------:R-:W-:Y:S01]  /*0770*/  ISETP.GE.OR P5, PT, R237, R244.reuse, P1 ;  /* 0x000000f4ed00720c */ /* 0x080fe20000fa6670 */
[----:B------:R-:W-:Y:S01]  /*0780*/  IMAD R23, R22, UR5, R11 ;  /* 0x0000000516177c24 */ /* 0x000fe2000f8e020b */
[CC--:B------:R-:W-:Y:S02]  /*0790*/  ISETP.GE.OR P0, PT, R7.reuse, R244.reuse, P1 ;  /* 0x000000f40700720c */ /* 0x0c0fe40000f06670 */
[-C--:B------:R-:W-:Y:S02]  /*07a0*/  ISETP.GE.OR P6, PT, R6, R244.reuse, P1 ;  /* 0x000000f40600720c */ /* 0x080fe40000fc6670 */
[----:B------:R-:W-:Y:S02]  /*07b0*/  ISETP.GE.OR P3, PT, R7, R244, P2 ;  /* 0x000000f40700720c */ /* 0x000fe40001766670 */
[----:B------:R-:W-:Y:S01]  /*07c0*/  LOP3.LUT R9, R237, UR8, RZ, 0xfc, !PT ;  /* 0x00000008ed097c12 */ /* 0x000fe2000f8efcff */
[----:B------:R-:W-:Y:S10]  /*07d0*/  @P4 BRA `(.L_x_142) ;  /* 0x0000000000284947 */ /* 0x000ff40003800000 */
        /* <DEDUP_REMOVED lines=10> */
.L_x_142:
[----:B------:R-:W-:Y:S05]  /*0880*/  BSYNC.RECONVERGENT B0 ;  /* 0x0000000000007941 */ /* 0x000fea0003800200 */
.L_x_141:
[----:B------:R-:W-:Y:S01]  /*0890*/  BSSY.RECONVERGENT B0, `(.L_x_143) ;  /* 0x0000011000007945 */ /* 0x000fe20003800200 */
[----:B------:R-:W-:Y:S02]  /*08a0*/  ISETP.GE.OR P4, PT, R6, R244, P2 ;  /* 0x000000f40600720c */ /* 0x000fe40001786670 */
[----:B------:R-:W-:Y:S01]  /*08b0*/  IADD3 R17, PT, PT, R237, 0x30, RZ ;  /* 0x00000030ed117810 */ /* 0x000fe20007ffe0ff */
[----:B------:R-:W-:Y:S05]  /*08c0*/  @P3 BRA `(.L_x_144) ;  /* 0x0000000000343947 */ /* 0x000fea0003800000 */
[----:B------:R-:W2:Y:S01]  /*08d0*/  LDCU.64 UR6, c[0x0][0x408] ;  /* 0x00008100ff0677ac */ /* 0x000ea20008000a00 */
[----:B-1----:R-:W-:Y:S01]  /*08e0*/  IADD3 R5, P3, PT, R9, 0x10, RZ ;  /* 0x0000001009057810 */ /* 0x002fe20007f7e0ff */
[----:B------:R-:W-:Y:S01]  /*08f0*/  IMAD.MOV.U32 R14, RZ, RZ, R10 ;  /* 0x000000ffff0e7224 */ /* 0x000fe200078e000a */
[----:B------:R-:W-:Y:S01]  /*0900*/  MOV R15, R23 ;  /* 0x00000017000f7202 */ /* 0x000fe20000000f00 */
[----:B------:R-:W1:Y:S02]  /*0910*/  LDCU.64 UR4, c[0x0][0x3f0] ;  /* 0x00007e00ff0477ac */ /* 0x000e640008000a00 */
[----:B------:R-:W-:-:S04]  /*0920*/  IMAD.X R4, RZ, RZ, UR9, P3 ;  /* 0x00000009ff047e24 */ /* 0x000fc800098e06ff */
[----:B--2---:R-:W-:Y:S02]  /*0930*/  IMAD R4, R4, UR6, RZ ;  /* 0x0000000604047c24 */ /* 0x004fe4000f8e02ff */
[----:B------:R-:W-:-:S04]  /*0940*/  IMAD.WIDE.U32 R14, R5, UR6, R14 ;  /* 0x00000006050e7c25 */ /* 0x000fc8000f8e000e */
[----:B------:R-:W-:Y:S01]  /*0950*/  IMAD R4, R5, UR7, R4 ;  /* 0x0000000705047c24 */ /* 0x000fe2000f8e0204 */
[----:B-1----:R-:W-:-:S04]  /*0960*/  LEA R18, P3, R14, UR4, 0x1 ;  /* 0x000000040e127c11 */ /* 0x002fc8000f8608ff */
[----:B------:R-:W-:-:S04]  /*0970*/  IADD3 R4, PT, PT, R15, R4, RZ ;  /* 0x000000040f047210 */ /* 0x000fc80007ffe0ff */
[----:B------:R-:W-:-:S05]  /*0980*/  LEA.HI.X R19, R14, UR5, R4, 0x1, P3 ;  /* 0x000000050e137c11 */ /* 0x000fca00098f0c04 */
[----:B------:R2:W-:Y:S02]  /*0990*/  STG.E.128 desc[UR16][R18.64], RZ ;  /* 0x000000ff12007986 */ /* 0x0005e4000c101d10 */
.L_x_144:
[----:B------:R-:W-:Y:S05]  /*09a0*/  BSYNC.RECONVERGENT B0 ;  /* 0x0000000000007941 */ /* 0x000fea0003800200 */
.L_x_143:
[----:B------:R-:W-:Y:S01]  /*09b0*/  BSSY.RECONVERGENT B0, `(.L_x_145) ;  /* 0x0000011000007945 */ /* 0x000fe20003800200 */
[----:B------:R-:W-:Y:S02]  /*09c0*/  ISETP.GE.OR P3, PT, R17, R244, P2 ;  /* 0x000000f41100720c */ /* 0x000fe40001766670 */
[----:B------:R-:W-:Y:S01]  /*09d0*/  IADD3 R16, PT, PT, R237, 0x40, RZ ;  /* 0x00000040ed107810 */ /* 0x000fe20007ffe0ff */
[----:B------:R-:W-:Y:S05]  /*09e0*/  @P4 BRA `(.L_x_146) ;  /* 0x0000000000344947 */ /* 0x000fea0003800000 */
[----:B------:R-:W3:Y:S01]  /*09f0*/  LDCU.64 UR6, c[0x0][0x408] ;  /* 0x00008100ff0677ac */ /* 0x000ee20008000a00 */
[----:B-1----:R-:W-:Y:S01]  /*0a00*/  IADD3 R5, P4, PT, R9, 0x20, RZ ;  /* 0x0000002009057810 */ /* 0x002fe20007f9e0ff */
[----:B------:R-:W-:Y:S01]  /*0a10*/  IMAD.MOV.U32 R14, RZ, RZ, R10 ;  /* 0x000000ffff0e7224 */ /* 0x000fe200078e000a */
[----:B------:R-:W-:Y:S01]  /*0a20*/  MOV R15, R23 ;  /* 0x00000017000f7202 */ /* 0x000fe20000000f00 */
[----:B------:R-:W2:Y:S02]  /*0a30*/  LDCU.64 UR4, c[0x0][0x3f0] ;  /* 0x00007e00ff0477ac */ /* 0x000ea40008000a00 */
[----:B------:R-:W-:-:S04]  /*0a40*/  IMAD.X R4, RZ, RZ, UR9, P4 ;  /* 0x00000009ff047e24 */ /* 0x000fc8000a0e06ff */
[----:B---3--:R-:W-:Y:S02]  /*0a50*/  IMAD R4, R4, UR6, RZ ;  /* 0x0000000604047c24 */ /* 0x008fe4000f8e02ff */
[----:B------:R-:W-:-:S04]  /*0a60*/  IMAD.WIDE.U32 R14, R5, UR6, R14 ;  /* 0x00000006050e7c25 */ /* 0x000fc8000f8e000e */
[----:B------:R-:W-:Y:S01]  /*0a70*/  IMAD R4, R5, UR7, R4 ;  /* 0x0000000705047c24 */ /* 0x000fe2000f8e0204 */
[----:B--2---:R-:W-:-:S04]  /*0a80*/  LEA R18, P4, R14, UR4, 0x1 ;  /* 0x000000040e127c11 */ /* 0x004fc8000f8808ff */
[----:B------:R-:W-:-:S04]  /*0a90*/  IADD3 R4, PT, PT, R15, R4, RZ ;  /* 0x000000040f047210 */ /* 0x000fc80007ffe0ff */
[----:B------:R-:W-:-:S05]  /*0aa0*/  LEA.HI.X R19, R14, UR5, R4, 0x1, P4 ;  /* 0x000000050e137c11 */ /* 0x000fca000a0f0c04 */
[----:B------:R3:W-:Y:S02]  /*0ab0*/  STG.E.128 desc[UR16][R18.64], RZ ;  /* 0x000000ff12007986 */ /* 0x0007e4000c101d10 */
.L_x_146:
[----:B------:R-:W-:Y:S05]  /*0ac0*/  BSYNC.RECONVERGENT B0 ;  /* 0x0000000000007941 */ /* 0x000fea0003800200 */
.L_x_145:
[----:B------:R-:W-:Y:S01]  /*0ad0*/  BSSY.RECONVERGENT B0, `(.L_x_147) ;  /* 0x0000011000007945 */ /* 0x000fe20003800200 */
[----:B------:R-:W-:Y:S02]  /*0ae0*/  ISETP.GE.OR P4, PT, R16, R244, P2 ;  /* 0x000000f41000720c */ /* 0x000fe40001786670 */
[----:B------:R-:W-:Y:S01]  /*0af0*/  IADD3 R15, PT, PT, R237, 0x50, RZ ;  /* 0x00000050ed0f7810 */ /* 0x000fe20007ffe0ff */
[----:B------:R-:W-:Y:S05]  /*0b00*/  @P3 BRA `(.L_x_148) ;  /* 0x0000000000343947 */ /* 0x000fea0003800000 */
[----:B------:R-:W4:Y:S01]  /*0b10*/  LDCU.64 UR6, c[0x0][0x408] ;  /* 0x00008100ff0677ac */ /* 0x000f220008000a00 */
[----:B-1----:R-:W-:Y:S01]  /*0b20*/  IADD3 R5, P3, PT, R9, 0x30, RZ ;  /* 0x0000003009057810 */ /* 0x002fe20007f7e0ff */
[----:B--23--:R-:W-:Y:S01]  /*0b30*/  IMAD.MOV.U32 R18, RZ, RZ, R10 ;  /* 0x000000ffff127224 */ /* 0x00cfe200078e000a */
[----:B------:R-:W-:Y:S01]  /*0b40*/  MOV R19, R23 ;  /* 0x0000001700137202 */ /* 0x000fe20000000f00 */
[----:B------:R-:W1:Y:S02]  /*0b50*/  LDCU.64 UR4, c[0x0][0x3f0] ;  /* 0x00007e00ff0477ac */ /* 0x000e640008000a00 */
[----:B------:R-:W-:-:S04]  /*0b60*/  IMAD.X R4, RZ, RZ, UR9, P3 ;  /* 0x00000009ff047e24 */ /* 0x000fc800098e06ff */
[----:B----4-:R-:W-:Y:S02]  /*0b70*/  IMAD R4, R4, UR6, RZ ;  /* 0x0000000604047c24 */ /* 0x010fe4000f8e02ff */
[----:B------:R-:W-:-:S04]  /*0b80*/  IMAD.WIDE.U32 R18, R5, UR6, R18 ;  /* 0x0000000605127c25 */ /* 0x000fc8000f8e0012 */
[----:B------:R-:W-:Y:S01]  /*0b90*/  IMAD R4, R5, UR7, R4 ;  /* 0x0000000705047c24 */ /* 0x000fe2000f8e0204 */
[----:B-1----:R-:W-:-:S04]  /*0ba0*/  LEA R20, P3, R18, UR4, 0x1 ;  /* 0x0000000412147c11 */ /* 0x002fc8000f8608ff */
[----:B------:R-:W-:-:S04]  /*0bb0*/  IADD3 R4, PT, PT, R19, R4, RZ ;  /* 0x0000000413047210 */ /* 0x000fc80007ffe0ff */
[----:B------:R-:W-:-:S05]  /*0bc0*/  LEA.HI.X R21, R18, UR5, R4, 0x1, P3 ;  /* 0x0000000512157c11 */ /* 0x000fca00098f0c04 */
[----:B------:R4:W-:Y:S02]  /*0bd0*/  STG.E.128 desc[UR16][R20.64], RZ ;  /* 0x000000ff14007986 */ /* 0x0009e4000c101d10 */
.L_x_148:
[----:B------:R-:W-:Y:S05]  /*0be0*/  BSYNC.RECONVERGENT B0 ;  /* 0x0000000000007941 */ /* 0x000fea0003800200 */
.L_x_147:
[----:B------:R-:W-:Y:S01]  /*0bf0*/  BSSY.RECONVERGENT B0, `(.L_x_149) ;  /* 0x0000012000007945 */ /* 0x000fe20003800200 */
[----:B------:R-:W-:Y:S01]  /*0c00*/  ISETP.GE.OR P3, PT, R15, R244, P2 ;  /* 0x000000f40f00720c */ /* 0x000fe20001766670 */
[C---:B------:R-:W-:Y:S01]  /*0c10*/  VIADD R14, R237.reuse, 0x60 ;  /* 0x00000060ed0e7836 */ /* 0x040fe20000000000 */
[----:B------:R-:W-:Y:S01]  /*0c20*/  IADD3 R13, PT, PT, R237, 0x70, RZ ;  /* 0x00000070ed0d7810 */ /* 0x000fe20007ffe0ff */
[----:B------:R-:W-:Y:S05]  /*0c30*/  @P4 BRA `(.L_x_150) ;  /* 0x0000000000344947 */ /* 0x000fea0003800000 */
[----:B------:R-:W5:Y:S01]  /*0c40*/  LDCU.64 UR6, c[0x0][0x408] ;  /* 0x00008100ff0677ac */ /* 0x000f620008000a00 */
[----:B-1----:R-:W-:Y:S01]  /*0c50*/  IADD3 R5, P4, PT, R9, 0x40, RZ ;  /* 0x0000004009057810 */ /* 0x002fe20007f9e0ff */
[----:B--23--:R-:W-:Y:S01]  /*0c60*/  IMAD.MOV.U32 R18, RZ, RZ, R10 ;  /* 0x000000ffff127224 */ /* 0x00cfe200078e000a */
[----:B------:R-:W-:Y:S01]  /*0c70*/  MOV R19, R23 ;  /* 0x0000001700137202 */ /* 0x000fe20000000f00 */
[----:B------:R-:W4:Y:S02]  /*0c80*/  LDCU.64 UR4, c[0x0][0x3f0] ;  /* 0x00007e00ff0477ac */ /* 0x000f240008000a00 */
[----:B------:R-:W-:-:S04]  /*0c90*/  IMAD.X R4, RZ, RZ, UR9, P4 ;  /* 0x00000009ff047e24 */ /* 0x000fc8000a0e06ff */
[----:B-----5:R-:W-:Y:S02]  /*0ca0*/  IMAD R4, R4, UR6, RZ ;  /* 0x0000000604047c24 */ /* 0x020fe4000f8e02ff */
[----:B------:R-:W-:-:S04]  /*0cb0*/  IMAD.WIDE.U32 R18, R5, UR6, R18 ;  /* 0x0000000605127c25 */ /* 0x000fc8000f8e0012 */
[----:B------:R-:W-:Y:S01]  /*0cc0*/  IMAD R4, R5, UR7, R4 ;  /* 0x0000000705047c24 */ /* 0x000fe2000f8e0204 */
[----:B----4-:R-:W-:-:S04]  /*0cd0*/  LEA R20, P4, R18, UR4, 0x1 ;  /* 0x0000000412147c11 */ /* 0x010fc8000f8808ff */
[----:B------:R-:W-:-:S04]  /*0ce0*/  IADD3 R4, PT, PT, R19, R4, RZ ;  /* 0x0000000413047210 */ /* 0x000fc80007ffe0ff */
[----:B------:R-:W-:-:S05]  /*0cf0*/  LEA.HI.X R21, R18, UR5, R4, 0x1, P4 ;  /* 0x0000000512157c11 */ /* 0x000fca000a0f0c04 */
[----:B------:R1:W-:Y:S02]  /*0d00*/  STG.E.128 desc[UR16][R20.64], RZ ;  /* 0x000000ff14007986 */ /* 0x0003e4000c101d10 */
.L_x_150:
[----:B------:R-:W-:Y:S05]  /*0d10*/  BSYNC.RECONVERGENT B0 ;  /* 0x0000000000007941 */ /* 0x000fea0003800200 */
.L_x_149:
[----:B------:R-:W-:Y:S01]  /*0d20*/  BSSY.RECONVERGENT B0, `(.L_x_151) ;  /* 0x0000011000007945 */ /* 0x000fe20003800200 */
[-C--:B------:R-:W-:Y:S02]  /*0d30*/  ISETP.GE.OR P4, PT, R14, R244.reuse, P2 ;  /* 0x000000f40e00720c */ /* 0x080fe40001786670 */
[----:B------:R-:W-:Y:S01]  /*0d40*/  ISETP.GE.OR P2, PT, R13, R244, P2 ;  /* 0x000000f40d00720c */ /* 0x000fe20001746670 */
[----:B------:R-:W-:-:S12]  /*0d50*/  @P3 BRA `(.L_x_152) ;  /* 0x0000000000343947 */ /* 0x000fd80003800000 */
        /* <DEDUP_REMOVED lines=13> */
.L_x_152:
[----:B------:R-:W-:Y:S05]  /*0e30*/  BSYNC.RECONVERGENT B0 ;  /* 0x0000000000007941 */ /* 0x000fea0003800200 */
.L_x_151:
[----:B------:R-:W-:Y:S04]  /*0e40*/  BSSY.RECONVERGENT B0, `(.L_x_153) ;  /* 0x000000f000007945 */ /* 0x000fe80003800200 */
        /* <DEDUP_REMOVED lines=14> */
.L_x_154:
[----:B------:R-:W-:Y:S05]  /*0f30*/  BSYNC.RECONVERGENT B0 ;  /* 0x0000000000007941 */ /* 0x000fea0003800200 */
.L_x_153:
[----:B------:R-:W-:Y:S01]  /*0f40*/  BSSY.RECONVERGENT B0, `(.L_x_155) ;  /* 0x0000011000007945 */ /* 0x000fe20003800200 */
[----:B------:R-:W-:Y:S02]  /*0f50*/  IADD3 R3, P4, P3, R12, R3, R2 ;  /* 0x000000030c037210 */ /* 0x000fe40007b9e002 */
[----:B------:R-:W-:Y:S02]  /*0f60*/  SHF.R.S32.HI R12, RZ, 0x1f, R12 ;  /* 0x0000001fff0c7819 */ /* 0x000fe4000001140c */
[----:B------:R-:W-:Y:S01]  /*0f70*/  SHF.R.S32.HI R2, RZ, 0x1f, R2 ;  /* 0x0000001fff027819 */ /* 0x000fe20000011402 */
[----:B------:R-:W-:Y:S05]  /*0f80*/  @P2 BRA `(.L_x_156) ;  /* 0x0000000000302947 */ /* 0x000fea0003800000 */
[----:B------:R-:W5:Y:S01]  /*0f90*/  LDCU.64 UR6, c[0x0][0x408] ;  /* 0x00008100ff0677ac */ /* 0x000f620008000a00 */
[----:B------:R-:W-:Y:S02]  /*0fa0*/  IADD3 R9, P2, PT, R9, 0x70, RZ ;  /* 0x0000007009097810 */ /* 0x000fe40007f5e0ff */
[----:B------:R-:W-:Y:S01]  /*0fb0*/  MOV R11, R23 ;  /* 0x00000017000b7202 */ /* 0x000fe20000000f00 */
[----:B------:R-:W2:Y:S01]  /*0fc0*/  LDCU.64 UR4, c[0x0][0x3f0] ;  /* 0x00007e00ff0477ac */ /* 0x000ea20008000a00 */
[----:B-1----:R-:W-:-:S05]  /*0fd0*/  IADD3.X R4, PT, PT, RZ, UR9, RZ, P2, !PT ;  /* 0x00000009ff047c10 */ /* 0x002fca00097fe4ff */
[----:B-----5:R-:W-:Y:S02]  /*0fe0*/  IMAD R4, R4, UR6, RZ ;  /* 0x0000000604047c24 */ /* 0x020fe4000f8e02ff */
[----:B------:R-:W-:-:S04]  /*0ff0*/  IMAD.WIDE.U32 R10, R9, UR6, R10 ;  /* 0x00000006090a7c25 */ /* 0x000fc8000f8e000a */
[----:B------:R-:W-:Y:S01]  /*1000*/  IMAD R4, R9, UR7, R4 ;  /* 0x0000000709047c24 */ /* 0x000fe2000f8e0204 */
[----:B--23--:R-:W-:-:S04]  /*1010*/  LEA R18, P2, R10, UR4, 0x1 ;  /* 0x000000040a127c11 */ /* 0x00cfc8000f8408ff */
[----:B------:R-:W-:-:S04]  /*1020*/  IADD3 R4, PT, PT, R11, R4, RZ ;  /* 0x000000040b047210 */ /* 0x000fc80007ffe0ff */
[----:B------:R-:W-:-:S05]  /*1030*/  LEA.HI.X R19, R10, UR5, R4, 0x1, P2 ;  /* 0x000000050a137c11 */ /* 0x000fca00090f0c04 */
[----:B------:R1:W-:Y:S02]  /*1040*/  STG.E.128 desc[UR16][R18.64], RZ ;  /* 0x000000ff12007986 */ /* 0x0003e4000c101d10 */
.L_x_156:
[----:B------:R-:W-:Y:S05]  /*1050*/  BSYNC.RECONVERGENT B0 ;  /* 0x0000000000007941 */ /* 0x000fea0003800200 */
.L_x_155:
[----:B------:R-:W-:Y:S01]  /*1060*/  BSSY.RECONVERGENT B0, `(.L_x_157) ;  /* 0x000000b000007945 */ /* 0x000fe20003800200 */
[----:B------:R-:W-:-:S03]  /*1070*/  IADD3.X R2, PT, PT, R12, R8, R2, P4, P3 ;  /* 0x000000080c027210 */ /* 0x000fc600027e6402 */
[----:B------:R-:W-:Y:S05]  /*1080*/  @P5 BRA `(.L_x_158) ;  /* 0x0000000000205947 */ /* 0x000fea0003800000 */
[----:B------:R-:W5:Y:S01]  /*1090*/  LDCU.64 UR4, c[0x0][0x420] ;  /* 0x00008400ff0477ac */ /* 0x000f620008000a00 */
[----:B-1----:R-:W-:-:S05]  /*10a0*/  IMAD R4, R237, R0, RZ ;  /* 0x00000000ed047224 */ /* 0x002fca00078e02ff */
[----:B------:R-:W-:-:S04]  /*10b0*/  IADD3 R5, P2, PT, R4, R3, RZ ;  /* 0x0000000304057210 */ /* 0x000fc80007f5e0ff */
[----:B------:R-:W-:Y:S02]  /*10c0*/  LEA.HI.X.SX32 R4, R4, R2, 0x1, P2 ;  /* 0x0000000204047211 */ /* 0x000fe400010f0eff */
[----:B-----5:R-:W-:-:S04]  /*10d0*/  LEA R8, P2, R5, UR4, 0x2 ;  /* 0x0000000405087c11 */ /* 0x020fc8000f8410ff */
[----:B------:R-:W-:Y:S01]  /*10e0*/  LEA.HI.X R9, R5, UR5, R4, 0x2, P2 ;  /* 0x0000000505097c11 */ /* 0x000fe200090f1404 */
[----:B------:R-:W-:-:S05]  /*10f0*/  IMAD.MOV.U32 R4, RZ, RZ, 0x7f800000 ;  /* 0x7f800000ff047424 */ /* 0x000fca00078e00ff */
[----:B------:R1:W-:Y:S03]  /*1100*/  STG.E desc[UR16][R8.64], R4 ;  /* 0x0000000408007986 */ /* 0x0003e6000c101910 */
.L_x_158:
[----:B------:R-:W-:Y:S05]  /*1110*/  BSYNC.RECONVERGENT B0 ;  /* 0x0000000000007941 */ /* 0x000fea0003800200 */
.L_x_157:
[----:B------:R-:W-:Y:S01]  /*1120*/  BSSY.RECONVERGENT B0, `(.L_x_159) ;  /* 0x000000f000007945 */ /* 0x000fe20003800200 */
[-C--:B------:R-:W-:Y:S02]  /*1130*/  ISETP.GE.OR P5, PT, R17, R244.reuse, P1 ;  /* 0x000000f41100720c */ /* 0x080fe40000fa6670 */
[-C--:B------:R-:W-:Y:S02]  /*1140*/  ISETP.GE.OR P4, PT, R16, R244.reuse, P1 ;  /* 0x000000f41000720c */ /* 0x080fe40000f86670 */
[-C--:B------:R-:W-:Y:S02]  /*1150*/  ISETP.GE.OR P3, PT, R15, R244.reuse, P1 ;  /* 0x000000f40f00720c */ /* 0x080fe40000f66670 */
[-C--:B------:R-:W-:Y:S02]  /*1160*/  ISETP.GE.OR P2, PT, R14, R244.reuse, P1 ;  /* 0x000000f40e00720c */ /* 0x080fe40000f46670 */
[----:B------:R-:W-:Y:S01]  /*1170*/  ISETP.GE.OR P1, PT, R13, R244, P1 ;  /* 0x000000f40d00720c */ /* 0x000fe20000f26670 */
[----:B------:R-:W-:-:S12]  /*1180*/  @P0 BRA `(.L_x_160) ;  /* 0x0000000000200947 */ /* 0x000fd80003800000 */
        /* <DEDUP_REMOVED lines=8> */
.L_x_160:
[----:B------:R-:W-:Y:S05]  /*1210*/  BSYNC.RECONVERGENT B0 ;  /* 0x0000000000007941 */ /* 0x000fea0003800200 */
.L_x_159:
[----:B------:R-:W-:Y:S04]  /*1220*/  BSSY.RECONVERGENT B0, `(.L_x_161) ;  /* 0x000000a000007945 */ /* 0x000fe80003800200 */
        /* <DEDUP_REMOVED lines=9> */
.L_x_162:
[----:B------:R-:W-:Y:S05]  /*12c0*/  BSYNC.RECONVERGENT B0 ;  /* 0x0000000000007941 */ /* 0x000fea0003800200 */
.L_x_161:
        /* <DEDUP_REMOVED lines=10> */
.L_x_164:
[----:B------:R-:W-:Y:S05]  /*1370*/  BSYNC.RECONVERGENT B0 ;  /* 0x0000000000007941 */ /* 0x000fea0003800200 */
.L_x_163:
        /* <DEDUP_REMOVED lines=10> */
.L_x_166:
[----:B------:R-:W-:Y:S05]  /*1420*/  BSYNC.RECONVERGENT B0 ;  /* 0x0000000000007941 */ /* 0x000fea0003800200 */
.L_x_165:
        /* <DEDUP_REMOVED lines=10> */
.L_x_168:
[----:B------:R-:W-:Y:S05]  /*14d0*/  BSYNC.RECONVERGENT B0 ;  /* 0x0000000000007941 */ /* 0x000fea0003800200 */
.L_x_167:
        /* <DEDUP_REMOVED lines=10> */
.L_x_170:
[----:B------:R-:W-:Y:S05]  /*1580*/  BSYNC.RECONVERGENT B0 ;  /* 0x0000000000007941 */ /* 0x000fea0003800200 */
.L_x_169:
[----:B------:R-:W-:Y:S05]  /*1590*/  @P1 EXIT ;  /* 0x000000000000194d */ /* 0x000fea0003800000 */
[----:B------:R-:W5:Y:S01]  /*15a0*/  LDCU.64 UR4, c[0x0][0x420] ;  /* 0x00008400ff0477ac */ /* 0x000f620008000a00 */
[----:B------:R-:W-:-:S05]  /*15b0*/  IMAD R0, R13, R0, RZ ;  /* 0x000000000d007224 */ /* 0x000fca00078e02ff */
[----:B------:R-:W-:-:S04]  /*15c0*/  IADD3 R3, P0, PT, R0, R3, RZ ;  /* 0x0000000300037210 */ /* 0x000fc80007f1e0ff */
[----:B------:R-:W-:Y:S02]  /*15d0*/  LEA.HI.X.SX32 R0, R0, R2, 0x1, P0 ;  /* 0x0000000200007211 */ /* 0x000fe400000f0eff */
[----:B-----5:R-:W-:-:S04]  /*15e0*/  LEA R2, P0, R3, UR4, 0x2 ;  /* 0x0000000403027c11 */ /* 0x020fc8000f8010ff */
[----:B------:R-:W-:Y:S01]  /*15f0*/  LEA.HI.X R3, R3, UR5, R0, 0x2, P0 ;  /* 0x0000000503037c11 */ /* 0x000fe200080f1400 */
[----:B------:R-:W-:-:S05]  /*1600*/  IMAD.MOV.U32 R0, RZ, RZ, 0x7f800000 ;  /* 0x7f800000ff007424 */ /* 0x000fca00078e00ff */
[----:B------:R-:W-:Y:S01]  /*1610*/  STG.E desc[UR16][R2.64], R0 ;  /* 0x0000000002007986 */ /* 0x000fe2000c101910 */
[----:B------:R-:W-:Y:S05]  /*1620*/  EXIT ;  /* 0x000000000000794d */ /* 0x000fea0003800000 */
.L_x_139:
[----:B------:R-:W-:Y:S02]  /*1630*/  ISETP.NE.AND P0, PT, R249, -0x1, PT ;  /* 0xfffffffff900780c */ /* 0x000fe40003f05270 */
[----:B------:R-:W-:-:S11]  /*1640*/  ISETP.NE.AND P2, PT, R12, -0x1, PT ;  /* 0xffffffff0c00780c */ /* 0x000fd60003f45270 */
[----:B------:R-:W2:Y:S08]  /*1650*/  @!P0 LDC.64 R6, c[0x0][0x398] ;  /* 0x0000e600ff068b82 */ /* 0x000eb00000000a00 */
[----:B------:R-:W1:Y:S01]  /*1660*/  @P0 LDC.64 R2, c[0x0][0x3b0] ;  /* 0x0000ec00ff020b82 */ /* 0x000e620000000a00 */
[----:B--2---:R-:W-:-:S04]  /*1670*/  @!P0 IMAD.WIDE.U32 R14, R8, R6, RZ ;  /* 0x00000006080e8225 */ /* 0x004fc800078e00ff */
[----:B------:R-:W-:Y:S01]  /*1680*/  @!P0 IMAD R7, R8, R7, R15 ;  /* 0x0000000708078224 */ /* 0x000fe200078e020f */
[----:B------:R-:W-:Y:S01]  /*1690*/  @!P0 MOV R10, R14 ;  /* 0x0000000e000a8202 */ /* 0x000fe20000000f00 */
[----:B-1----:R-:W-:-:S04]  /*16a0*/  @P0 IMAD.WIDE.U32 R4, R249, R2, RZ ;  /* 0x00000002f9040225 */ /* 0x002fc800078e00ff */
[----:B------:R-:W-:Y:S01]  /*16b0*/  @P0 IMAD R7, R249, R3, R5 ;  /* 0x00000003f9070224 */ /* 0x000fe200078e0205 */
[----:B------:R-:W-:Y:S01]  /*16c0*/  @P0 MOV R10, R4 ;  /* 0x00000004000a0202 */ /* 0x000fe20000000f00 */
[----:B------:R-:W-:Y:S06]  /*16d0*/  @P2 BRA `(.L_x_171) ;  /* 0x0000000000302947 */ /* 0x000fec0003800000 */
[----:B------:R-:W1:Y:S01]  /*16e0*/  LDCU.64 UR4, c[0x0][0x3b8] ;  /* 0x00007700ff0477ac */ /* 0x000e620008000a00 */
[----:B------:R-:W-:Y:S01]  /*16f0*/  SHF.R.S32.HI R4, RZ, 0x1f, R11 ;  /* 0x0000001fff047819 */ /* 0x000fe2000001140b */
[----:B------:R-:W2:Y:S01]  /*1700*/  LDCU.64 UR6, c[0x0][0x3a0] ;  /* 0x00007400ff0677ac */ /* 0x000ea20008000a00 */
[----:B-1----:R-:W-:Y:S02]  /*1710*/  MOV R2, UR4 ;  /* 0x0000000400027c02 */ /* 0x002fe40008000f00 */
[----:B------:R-:W-:-:S03]  /*1720*/  MOV R3, UR5 ;  /* 0x0000000500037c02 */ /* 0x000fc60008000f00 */
[-C--:B------:R-:W-:Y:S02]  /*1730*/  IMAD R4, R4, R2.reuse, RZ ;  /* 0x0000000204047224 */ /* 0x080fe400078e02ff */
[----:B------:R-:W-:-:S04]  /*1740*/  IMAD.WIDE.U32 R14, R11, R2, RZ ;  /* 0x000000020b0e7225 */ /* 0x000fc800078e00ff */
[----:B------:R-:W-:-:S05]  /*1750*/  IMAD R4, R11, R3, R4 ;  /* 0x000000030b047224 */ /* 0x000fca00078e0204 */
[----:B------:R-:W-:-:S03]  /*1760*/  IADD3 R15, PT, PT, R15, R4, RZ ;  /* 0x000000040f0f7210 */ /* 0x000fc60007ffe0ff */
[----:B--2---:R-:W-:-:S04]  /*1770*/  IMAD.WIDE.U32 R14, R8, UR6, R14 ;  /* 0x00000006080e7c25 */ /* 0x004fc8000f8e000e */
[----:B------:R-:W-:Y:S01]  /*1780*/  IMAD R9, R8, UR7, R15 ;  /* 0x0000000708097c24 */ /* 0x000fe2000f8e020f */
[----:B------:R-:W-:Y:S06]  /*1790*/  BRA `(.L_x_172) ;  /* 0x0000000000147947 */ /* 0x000fec0003800000 */
.L_x_171:
[----:B------:R-:W1:Y:S01]  /*17a0*/  LDC.64 R2, c[0x0][0x3b8] ;  /* 0x0000ee00ff027b82 */ /* 0x000e620000000a00 */
[----:B------:R-:W-:-:S05]  /*17b0*/  IADD3 R14, PT, PT, R11, R12, RZ ;  /* 0x0000000c0b0e7210 */ /* 0x000fca0007ffe0ff */
[C---:B-1----:R-:W-:Y:S02]  /*17c0*/  IMAD R9, R14.reuse, R3, RZ ;  /* 0x000000030e097224 */ /* 0x042fe400078e02ff */
[----:B------:R-:W-:-:S05]  /*17d0*/  IMAD.WIDE.U32 R14, R14, R2, RZ ;  /* 0x000000020e0e7225 */ /* 0x000fca00078e00ff */
[----:B------:R-:W-:-:S07]  /*17e0*/  IADD3 R9, PT, PT, R15, R9, RZ ;  /* 0x000000090f097210 */ /* 0x000fce0007ffe0ff */
.L_x_172:
[----:B------:R-:W1:Y:S02]  /*17f0*/  LDC R4, c[0x0][0x3e8] ;  /* 0x0000fa00ff047b82 */ /* 0x000e640000000800 */
[----:B-1----:R-:W-:-:S04]  /*1800*/  IABS R13, R4 ;  /* 0x00000004000d7213 */ /* 0x002fc80000000000 */
[----:B------:R-:W1:Y:S08]  /*1810*/  I2F.RP R16, R13 ;  /* 0x0000000d00107306 */ /* 0x000e700000209400 */
[----:B-1----:R-:W1:Y:S02]  /*1820*/  MUFU.RCP R16, R16 ;  /* 0x0000001000107308 */ /* 0x002e640000001000 */
[----:B-1----:R-:W-:-:S06]  /*1830*/  VIADD R16, R16, 0xffffffe ;  /* 0x0ffffffe10107836 */ /* 0x002fcc0000000000 */
[----:B------:R-:W1:Y:S02]  /*1840*/  F2I.FTZ.U32.TRUNC.NTZ R17, R16 ;  /* 0x0000001000117305 */ /* 0x000e64000021f000 */
[----:B-1----:R-:W-:Y:S01]  /*1850*/  IMAD.MOV R5, RZ, RZ, -R17 ;  /* 0x000000ffff057224 */ /* 0x002fe200078e0a11 */
[----:B------:R-:W-:-:S03]  /*1860*/  MOV R16, RZ ;  /* 0x000000ff00107202 */ /* 0x000fc60000000f00 */
[----:B------:R-:W-:Y:S01]  /*1870*/  IMAD R6, R5, R13, RZ ;  /* 0x0000000d05067224 */ /* 0x000fe200078e02ff */
[----:B---3--:R-:W-:-:S03]  /*1880*/  IABS R5, R22 ;  /* 0x0000001600057213 */ /* 0x008fc60000000000 */
        /* <DEDUP_REMOVED lines=8> */
[----:B------:R-:W-:Y:S02]  /*1910*/  ISETP.NE.AND P1, PT, R4, RZ, PT ;  /* 0x000000ff0400720c */ /* 0x000fe40003f25270 */
[----:B------:R-:W-:Y:S02]  /*1920*/  ISETP.GE.U32.AND P3, PT, R5, R13, PT ;  /* 0x0000000d0500720c */ /* 0x000fe40003f66070 */
[----:B------:R-:W-:-:S04]  /*1930*/  LOP3.LUT R5, R22, R4, RZ, 0x3c, !PT ;  /* 0x0000000416057212 */ /* 0x000fc800078e3cff */
[----:B------:R-:W-:-:S07]  /*1940*/  ISETP.GE.AND P0, PT, R5, RZ, PT ;  /* 0x000000ff0500720c */ /* 0x000fce0003f06270 */
[----:B------:R-:W-:-:S05]  /*1950*/  @P3 IADD3 R15, PT, PT, R15, 0x1, RZ ;  /* 0x000000010f0f3810 */ /* 0x000fca0007ffe0ff */
[----:B------:R-:W-:-:S05]  /*1960*/  IMAD.MOV.U32 R6, RZ, RZ, R15 ;  /* 0x000000ffff067224 */ /* 0x000fca00078e000f */
[----:B------:R-:W-:Y:S02]  /*1970*/  @!P0 IADD3 R6, PT, PT, -R6, RZ, RZ ;  /* 0x000000ff06068210 */ /* 0x000fe40007ffe1ff */
[----:B------:R-:W-:Y:S01]  /*1980*/  @!P1 LOP3.LUT R6, RZ, R4, RZ, 0x33, !PT ;  /* 0x00000004ff069212 */ /* 0x000fe200078e33ff */
        /* <DEDUP_REMOVED lines=9> */
[----:B------:R-:W-:Y:S02]  /*1a20*/  IADD3 R13, PT, PT, R17, R12, RZ ;  /* 0x0000000c110d7210 */ /* 0x000fe40007ffe0ff */
[----:B------:R-:W-:-:S05]  /*1a30*/  MOV R12, R16 ;  /* 0x00000010000c7202 */ /* 0x000fca0000000f00 */
[----:B--2---:R-:W-:-:S04]  /*1a40*/  IMAD.WIDE.U32 R12, R8, UR6, R12 ;  /* 0x00000006080c7c25 */ /* 0x004fc8000f8e000c */
[----:B------:R-:W-:Y:S01]  /*1a50*/  IMAD R8, R8, UR7, R13 ;  /* 0x0000000708087c24 */ /* 0x000fe2000f8e020d */
[----:B------:R-:W-:Y:S06]  /*1a60*/  BRA `(.L_x_174) ;  /* 0x0000000000147947 */ /* 0x000fec0003800000 */
.L_x_173:
[----:B------:R-:W1:Y:S01]  /*1a70*/  LDC.64 R4, c[0x0][0x3c0] ;  /* 0x0000f000ff047b82 */ /* 0x000e620000000a00 */
[----:B------:R-:W-:-:S05]  /*1a80*/  IADD3 R12, PT, PT, R11, R12, RZ ;  /* 0x0000000c0b0c7210 */ /* 0x000fca0007ffe0ff */
[C---:B-1----:R-:W-:Y:S02]  /*1a90*/  IMAD R8, R12.reuse, R5, RZ ;  /* 0x000000050c087224 */ /* 0x042fe400078e02ff */
[----:B------:R-:W-:-:S05]  /*1aa0*/  IMAD.WIDE.U32 R12, R12, R4, RZ ;  /* 0x000000040c0c7225 */ /* 0x000fca00078e00ff */
[----:B------:R-:W-:-:S07]  /*1ab0*/  IADD3 R8, PT, PT, R13, R8, RZ ;  /* 0x000000080d087210 */ /* 0x000fce0007ffe0ff */
.L_x_174:
[----:B----4-:R-:W-:Y:S01]  /*1ac0*/  IMAD.SHL.U32 R251, R237, 0x8, RZ ;  /* 0x00000008edfb7824 */ /* 0x010fe200078e00ff */
[----:B------:R-:W1:Y:S01]  /*1ad0*/  LDCU.128 UR4, c[0x0][0x3d0] ;  /* 0x00007a00ff0477ac */ /* 0x000e620008000c00 */
[----:B------:R-:W2:Y:S01]  /*1ae0*/  S2UR UR18, SR_CgaCtaId ;  /* 0x00000000001279c3 */ /* 0x000ea20000008800 */
[----:B------:R-:W-:Y:S01]  /*1af0*/  SHF.R.U32.HI R17, RZ, 0x3, R237 ;  /* 0x00000003ff117819 */ /* 0x000fe200000116ed */
[----:B------:R-:W-:Y:S01]  /*1b00*/  VIADD R244, R244, -UR14 ;  /* 0x8000000ef4f47c36 */ /* 0x000fe20008000000 */
[----:B------:R-:W-:Y:S01]  /*1b10*/  LOP3.LUT R235, R251, 0x38, RZ, 0xc0, !PT ;  /* 0x00000038fbeb7812 */ /* 0x000fe200078ec0ff */
[----:B------:R-:W3:Y:S01]  /*1b20*/  LDCU.64 UR12, c[0x0][0x388] ;  /* 0x00007100ff0c77ac */ /* 0x000ee20008000a00 */
[----:B------:R-:W-:Y:S01]  /*1b30*/  SHF.R.S32.HI R245, RZ, 0x1f, R6 ;  /* 0x0000001ffff57819 */ /* 0x000fe20000011406 */
[----:B------:R-:W-:Y:S01]  /*1b40*/  BSSY.RECONVERGENT B0, `(.L_x_175) ;  /* 0x0000039000007945 */ /* 0x000fe20003800200 */
[C---:B------:R-:W-:Y:S01]  /*1b50*/  IADD3 R12, P0, PT, R235.reuse, R12, RZ ;  /* 0x0000000ceb0c7210 */ /* 0x040fe20007f1e0ff */
[----:B------:R-:W4:Y:S01]  /*1b60*/  LDCU.64 UR10, c[0x0][0x390] ;  /* 0x00007200ff0a77ac */ /* 0x000f220008000a00 */
[----:B------:R-:W-:-:S02]  /*1b70*/  IADD3 R14, P1, PT, R235, R14, RZ ;  /* 0x0000000eeb0e7210 */ /* 0x000fc40007f3e0ff */
[----:B------:R-:W-:Y:S01]  /*1b80*/  IADD3.X R13, PT, PT, RZ, R8, RZ, P0, !PT ;  /* 0x00000008ff0d7210 */ /* 0x000fe200007fe4ff */
[----:B------:R-:W5:Y:S01]  /*1b90*/  LDCU.64 UR8, c[0x0][0x3c8] ;  /* 0x00007900ff0877ac */ /* 0x000f620008000a00 */
[----:B------:R-:W-:Y:S01]  /*1ba0*/  LOP3.LUT R8, R251, 0x1f8, RZ, 0xc0, !PT ;  /* 0x000001f8fb087812 */ /* 0x000fe200078ec0ff */
[----:B------:R-:W-:Y:S01]  /*1bb0*/  IMAD.X R15, RZ, RZ, R9, P1 ;  /* 0x000000ffff0f7224 */ /* 0x000fe200008e0609 */
[----:B------:R-:W-:Y:S01]  /*1bc0*/  IADD3 R10, P0, PT, R235, R10, RZ ;  /* 0x0000000aeb0a7210 */ /* 0x000fe20007f1e0ff */
[C---:B------:R-:W-:Y:S01]  /*1bd0*/  IMAD.WIDE.U32 R12, R17.reuse, R4, R12 ;  /* 0x00000004110c7225 */ /* 0x040fe200078e000c */
[----:B------:R-:W-:Y:S01]  /*1be0*/  LOP3.LUT R8, R8, 0x38, R237, 0x78, !PT ;  /* 0x0000003808087812 */ /* 0x000fe200078e78ed */
[----:B------:R-:W-:Y:S01]  /*1bf0*/  USHF.L.U32 UR14, UR15, 0x7, URZ ;  /* 0x000000070f0e7899 */ /* 0x000fe200080006ff */
[C---:B------:R-:W-:Y:S01]  /*1c00*/  ISETP.GE.AND P2, PT, R17.reuse, R244, PT ;  /* 0x000000f41100720c */ /* 0x040fe20003f46270 */
[----:B------:R-:W-:Y:S01]  /*1c10*/  IMAD.WIDE.U32 R14, R17, R2, R14 ;  /* 0x00000002110e7225 */ /* 0x000fe200078e000e */
[----:B------:R-:W-:Y:S01]  /*1c20*/  LOP3.LUT R251, R8, 0x1e00, R251, 0xf8, !PT ;  /* 0x00001e0008fb7812 */ /* 0x000fe200078ef8fb */
[----:B------:R-:W-:Y:S01]  /*1c30*/  UMOV UR19, 0x400 ;  /* 0x0000040000137882 */ /* 0x000fe20000000000 */
[----:B------:R-:W-:Y:S01]  /*1c40*/  IADD3.X R11, PT, PT, RZ, R7, RZ, P0, !PT ;  /* 0x00000007ff0b7210 */ /* 0x000fe200007fe4ff */
[----:B-1----:R-:W-:Y:S01]  /*1c50*/  IMAD R247, R245, UR4, RZ ;  /* 0x00000004f5f77c24 */ /* 0x002fe2000f8e02ff */
[----:B------:R-:W-:Y:S01]  /*1c60*/  USHF.R.U32.HI UR15, URZ, 0x19, UR15 ;  /* 0x00000019ff0f7899 */ /* 0x000fe2000801160f */
[----:B------:R-:W-:-:S02]  /*1c70*/  IMAD R9, R17, R3, R15 ;  /* 0x0000000311097224 */ /* 0x000fc400078e020f */
[----:B------:R-:W-:Y:S02]  /*1c80*/  IMAD.MOV.U32 R8, RZ, RZ, R14 ;  /* 0x000000ffff087224 */ /* 0x000fe400078e000e */
[----:B------:R-:W-:Y:S02]  /*1c90*/  IMAD R245, R245, UR6, RZ ;  /* 0x00000006f5f57c24 */ /* 0x000fe4000f8e02ff */
[----:B------:R-:W-:Y:S02]  /*1ca0*/  IMAD R13, R17, R5, R13 ;  /* 0x00000005110d7224 */ /* 0x000fe400078e020d */
[C---:B------:R-:W-:Y:S01]  /*1cb0*/  IMAD R247, R6.reuse, UR5, R247 ;  /* 0x0000000506f77c24 */ /* 0x040fe2000f8e02f7 */
[----:B--2---:R-:W-:Y:S01]  /*1cc0*/  ULEA UR5, UR18, UR19, 0x18 ;  /* 0x0000001312057291 */ /* 0x004fe2000f8ec0ff */
[C---:B------:R-:W-:Y:S02]  /*1cd0*/  IMAD R245, R6.reuse, UR7, R245 ;  /* 0x0000000706f57c24 */ /* 0x040fe4000f8e02f5 */
[----:B------:R-:W-:-:S03]  /*1ce0*/  IMAD.WIDE.U32 R8, R6, UR4, R8 ;  /* 0x0000000406087c25 */ /* 0x000fc6000f8e0008 */
[----:B------:R-:W-:Y:S01]  /*1cf0*/  LEA R251, R251, UR5, 0x1 ;  /* 0x00000005fbfb7c11 */ /* 0x000fe2000f8e08ff */
[----:B------:R-:W-:Y:S01]  /*1d00*/  IMAD.WIDE.U32 R6, R6, UR6, R12 ;  /* 0x0000000606067c25 */ /* 0x000fe2000f8e000c */
[----:B---3--:R-:W-:-:S03]  /*1d10*/  LEA R248, P1, R8, UR12, 0x1 ;  /* 0x0000000c08f87c11 */ /* 0x008fc6000f8208ff */
[----:B------:R-:W-:Y:S01]  /*1d20*/  IMAD.IADD R247, R9, 0x1, R247 ;  /* 0x0000000109f77824 */ /* 0x000fe200078e02f7 */
[----:B------:R-:W-:Y:S01]  /*1d30*/  IADD3 R245, PT, PT, R7, R245, RZ ;  /* 0x000000f507f57210 */ /* 0x000fe20007ffe0ff */
[----:B-----5:R-:W-:Y:S01]  /*1d40*/  IMAD.WIDE.U32 R10, R22, UR8, R10 ;  /* 0x00000008160a7c25 */ /* 0x020fe2000f8e000a */
[----:B----4-:R-:W-:Y:S02]  /*1d50*/  LEA R246, P0, R6, UR10, 0x1 ;  /* 0x0000000a06f67c11 */ /* 0x010fe4000f8008ff */
[----:B------:R-:W-:Y:S01]  /*1d60*/  LEA.HI.X R247, R8, UR13, R247, 0x1, P1 ;  /* 0x0000000d08f77c11 */ /* 0x000fe200088f0cf7 */
[----:B------:R-:W-:Y:S01]  /*1d70*/  IMAD R23, R22, UR9, R11 ;  /* 0x0000000916177c24 */ /* 0x000fe2000f8e020b */
[----:B------:R-:W-:Y:S02]  /*1d80*/  LEA.HI.X R245, R6, UR11, R245, 0x1, P0 ;  /* 0x0000000b06f57c11 */ /* 0x000fe400080f0cf5 */
[----:B------:R-:W-:Y:S01]  /*1d90*/  LOP3.LUT R9, R17, UR14, RZ, 0xfc, !PT ;  /* 0x0000000e11097c12 */ /* 0x000fe2000f8efcff */
[----:B------:R-:W-:Y:S06]  /*1da0*/  @P2 BRA `(.L_x_176) ;  /* 0x0000000000482947 */ /* 0x000fec0003800000 */
[----:B------:R-:W1:Y:S02]  /*1db0*/  LDCU UR4, c[0x0][0x440] ;  /* 0x00008800ff0477ac */ /* 0x000e640008000800 */
[----:B-1----:R-:W-:-:S13]  /*1dc0*/  ISETP.GE.AND P0, PT, R235, UR4, PT ;  /* 0x00000004eb007c0c */ /* 0x002fda000bf06270 */
[----:B------:R-:W-:Y:S05]  /*1dd0*/  @P0 BRA `(.L_x_177) ;  /* 0x0000000000380947 */ /* 0x000fea0003800000 */
        /* <DEDUP_REMOVED lines=9> */
[----:B------:R-:W-:Y:S01]  /*1e70*/  @!PT LDS RZ, [RZ] ;  /* 0x00000000fffff984 */ /* 0x000fe20000000800 */
[----:B------:R-:W-:Y:S01]  /*1e80*/  @!PT LDS RZ, [RZ] ;  /* 0x00000000fffff984 */ /* 0x000fe20000000800 */
[----:B------:R-:W-:Y:S01]  /*1e90*/  @!PT LDS RZ, [RZ] ;  /* 0x00000000fffff984 */ /* 0x000fe20000000800 */
[----:B------:R2:W-:Y:S01]  /*1ea0*/  LDGSTS.E.BYPASS.LTC128B.128 [R251], desc[UR16][R6.64] ;  /* 0x0000000006fb7fae */ /* 0x0005e2000b981a10 */
[----:B------:R-:W-:Y:S05]  /*1eb0*/  BRA `(.L_x_176) ;  /* 0x0000000000047947 */ /* 0x000fea0003800000 */
.L_x_177:
[----:B------:R1:W-:Y:S02]  /*1ec0*/  STS.128 [R251], RZ ;  /* 0x000000fffb007388 */ /* 0x0003e40000000c00 */
.L_x_176:
[----:B------:R-:W-:Y:S05]  /*1ed0*/  BSYNC.RECONVERGENT B0 ;  /* 0x0000000000007941 */ /* 0x000fea0003800200 */
.L_x_175:
[C---:B------:R-:W-:Y:S01]  /*1ee0*/  VIADD R16, R17.reuse, 0x10 ;  /* 0x0000001011107836 */ /* 0x040fe20000000000 */
[----:B------:R-:W-:Y:S01]  /*1ef0*/  IADD3 R18, PT, PT, R208, -0x1, RZ ;  /* 0xffffffffd0127810 */ /* 0x000fe20007ffe0ff */
[C---:B------:R-:W-:Y:S01]  /*1f00*/  VIADD R15, R17.reuse, 0x20 ;  /* 0x00000020110f7836 */ /* 0x040fe20000000000 */
[----:B------:R-:W-:Y:S01]  /*1f10*/  BSSY.RECONVERGENT B0, `(.L_x_178) ;  /* 0x0000025000007945 */ /* 0x000fe20003800200 */
[C---:B------:R-:W-:Y:S01]  /*1f20*/  VIADD R14, R17.reuse, 0x30 ;  /* 0x00000030110e7836 */ /* 0x040fe20000000000 */
[-C--:B------:R-:W-:Y:S01]  /*1f30*/  ISETP.GE.AND P1, PT, R16, R244.reuse, PT ;  /* 0x000000f41000720c */ /* 0x080fe20003f26270 */
[----:B------:R-:W-:Y:S01]  /*1f40*/  VIADD R13, R17, 0x40 ;  /* 0x00000040110d7836 */ /* 0x000fe20000000000 */
[-C--:B------:R-:W-:Y:S01]  /*1f50*/  ISETP.GE.AND P0, PT, R15, R244.reuse, PT ;  /* 0x000000f40f00720c */ /* 0x080fe20003f06270 */
[C---:B------:R-:W-:Y:S01]  /*1f60*/  VIADD R12, R17.reuse, 0x50 ;  /* 0x00000050110c7836 */ /* 0x040fe20000000000 */
[-C--:B------:R-:W-:Y:S01]  /*1f70*/  ISETP.GE.AND P5, PT, R14, R244.reuse, PT ;  /* 0x000000f40e00720c */ /* 0x080fe20003fa6270 */
[----:B------:R-:W-:Y:S01]  /*1f80*/  VIADD R8, R17, 0x60 ;  /* 0x0000006011087836 */ /* 0x000fe20000000000 */
[-C--:B------:R-:W-:Y:S01]  /*1f90*/  ISETP.GE.AND P4, PT, R13, R244.reuse, PT ;  /* 0x000000f40d00720c */ /* 0x080fe20003f86270 */
[----:B--2---:R-:W-:Y:S01]  /*1fa0*/  IMAD R7, R18, -0x80, R0 ;  /* 0xffffff8012077824 */ /* 0x004fe200078e0200 */
[-C--:B------:R-:W-:Y:S01]  /*1fb0*/  ISETP.GE.AND P3, PT, R12, R244.reuse, PT ;  /* 0x000000f40c00720c */ /* 0x080fe20003f66270 */
[----:B------:R-:W-:Y:S01]  /*1fc0*/  IMAD.SHL.U32 R24, R2, 0x80, RZ ;  /* 0x0000008002187824 */ /* 0x000fe200078e00ff */
[----:B------:R-:W-:-:S02]  /*1fd0*/  ISETP.GE.AND P2, PT, R8, R244, PT ;  /* 0x000000f40800720c */ /* 0x000fc40003f46270 */
[C---:B------:R-:W-:Y:S02]  /*1fe0*/  ISETP.GE.AND P6, PT, R17.reuse, R7, PT ;  /* 0x000000071100720c */ /* 0x040fe40003fc6270 */
[----:B------:R-:W-:Y:S02]  /*1ff0*/  IADD3 R6, PT, PT, R17, 0x70, RZ ;  /* 0x0000007011067810 */ /* 0x000fe40007ffe0ff */
[----:B------:R-:W-:Y:S01]  /*2000*/  SHF.L.U64.HI R19, R2, 0x7, R3 ;  /* 0x0000000702137819 */ /* 0x000fe20000010203 */
[----:B------:R-:W-:Y:S08]  /*2010*/  @P1 BRA `(.L_x_179) ;  /* 0x0000000000501947 */ /* 0x000ff00003800000 */
[----:B------:R-:W2:Y:S02]  /*2020*/  LDCU UR4, c[0x0][0x440] ;  /* 0x00008800ff0477ac */ /* 0x000ea40008000800 */
[----:B--2---:R-:W-:-:S13]  /*2030*/  ISETP.GE.AND P1, PT, R235, UR4, PT ;  /* 0x00000004eb007c0c */ /* 0x004fda000bf26270 */
[----:B------:R2:W-:Y:S01]  /*2040*/  @P1 STS.128 [R251+0x800], RZ ;  /* 0x000800fffb001388 */ /* 0x0005e20000000c00 */
[----:B------:R-:W-:Y:S05]  /*2050*/  @P1 BRA `(.L_x_179) ;  /* 0x0000000000401947 */ /* 0x000fea0003800000 */
[----:B------:R-:W3:Y:S01]  /*2060*/  LDCU.64 UR8, c[0x0][0x3b0] ;  /* 0x00007600ff0877ac */ /* 0x000ee20008000a00 */
[----:B------:R-:W-:Y:S01]  /*2070*/  IADD3 R20, P1, PT, R9, 0x10, RZ ;  /* 0x0000001009147810 */ /* 0x000fe20007f3e0ff */
[----:B------:R-:W-:Y:S01]  /*2080*/  IMAD.MOV.U32 R26, RZ, RZ, R10 ;  /* 0x000000ffff1a7224 */ /* 0x000fe200078e000a */
[----:B------:R-:W-:Y:S01]  /*2090*/  MOV R27, R23 ;  /* 0x00000017001b7202 */ /* 0x000fe20000000f00 */
[----:B------:R-:W4:Y:S02]  /*20a0*/  LDCU.64 UR6, c[0x0][0x380] ;  /* 0x00007000ff0677ac */ /* 0x000f240008000a00 */
[----:B------:R-:W-:-:S04]  /*20b0*/  IMAD.X R17, RZ, RZ, UR15, P1 ;  /* 0x0000000fff117e24 */ /* 0x000fc800088e06ff */
[----:B---3--:R-:W-:Y:S02]  /*20c0*/  IMAD R17, R17, UR8, RZ ;  /* 0x0000000811117c24 */ /* 0x008fe4000f8e02ff */
[----:B------:R-:W-:-:S04]  /*20d0*/  IMAD.WIDE.U32 R26, R20, UR8, R26 ;  /* 0x00000008141a7c25 */ /* 0x000fc8000f8e001a */
[----:B------:R-:W-:Y:S01]  /*20e0*/  IMAD R17, R20, UR9, R17 ;  /* 0x0000000914117c24 */ /* 0x000fe2000f8e0211 */
[----:B----4-:R-:W-:-:S04]  /*20f0*/  LEA R20, P1, R26, UR6, 0x1 ;  /* 0x000000061a147c11 */ /* 0x010fc8000f8208ff */
[----:B------:R-:W-:-:S04]  /*2100*/  IADD3 R17, PT, PT, R27, R17, RZ ;  /* 0x000000111b117210 */ /* 0x000fc80007ffe0ff */
[----:B------:R-:W-:-:S05]  /*2110*/  LEA.HI.X R21, R26, UR7, R17, 0x1, P1 ;  /* 0x000000071a157c11 */ /* 0x000fca00088f0c11 */
[----:B------:R-:W-:Y:S01]  /*2120*/  @!PT LDS RZ, [RZ] ;  /* 0x00000000fffff984 */ /* 0x000fe20000000800 */
[----:B------:R-:W-:Y:S01]  /*2130*/  @!PT LDS RZ, [RZ] ;  /* 0x00000000fffff984 */ /* 0x000fe20000000800 */
[----:B------:R-:W-:Y:S01]  /*2140*/  @!PT LDS RZ, [RZ] ;  /* 0x00000000fffff984 */ /* 0x000fe20000000800 */
[----:B------:R3:W-:Y:S02]  /*2150*/  LDGSTS.E.BYPASS.LTC128B.128 [R251+0x800], desc[UR16][R20.64] ;  /* 0x0080000014fb7fae */ /* 0x0007e4000b981a10 */
.L_x_179:
[----:B------:R-:W-:Y:S05]  /*2160*/  BSYNC.RECONVERGENT B0 ;  /* 0x0000000000007941 */ /* 0x000fea0003800200 */
.L_x_178:
[----:B------:R-:W-:Y:S01]  /*2170*/  SHF.R.S32.HI R17, RZ, 0x1f, R18 ;  /* 0x0000001fff117819 */ /* 0x000fe20000011412 */
[----:B------:R-:W-:Y:S01]  /*2180*/  IMAD R19, R19, R18, RZ ;  /* 0x0000001213137224 */ /* 0x000fe200078e02ff */
[----:B------:R-:W-:Y:S01]  /*2190*/  BSSY.RECONVERGENT B0, `(.L_x_180) ;  /* 0x0000019000007945 */ /* 0x000fe20003800200 */
[----:B------:R-:W-:Y:S02]  /*21a0*/  ISETP.GE.AND P1, PT, R6, R244, PT ;  /* 0x000000f40600720c */ /* 0x000fe40003f26270 */
[----:B------:R-:W-:Y:S02]  /*21b0*/  IMAD R19, R17, R24, R19 ;  /* 0x0000001811137224 */ /* 0x000fe400078e0213 */
[----:B------:R-:W-:Y:S01]  /*21c0*/  IMAD.WIDE.U32 R24, R24, R18, RZ ;  /* 0x0000001218187225 */ /* 0x000fe200078e00ff */
[----:B------:R-:W-:Y:S05]  /*21d0*/  @P0 BRA `(.L_x_181) ;  /* 0x0000000000500947 */ /* 0x000fea0003800000 */
[----:B------:R-:W4:Y:S02]  /*21e0*/  LDCU UR4, c[0x0][0x440] ;  /* 0x00008800ff0477ac */ /* 0x000f240008000800 */
[----:B----4-:R-:W-:-:S13]  /*21f0*/  ISETP.GE.AND P0, PT, R235, UR4, PT ;  /* 0x00000004eb007c0c */ /* 0x010fda000bf06270 */
[----:B------:R4:W-:Y:S01]  /*2200*/  @P0 STS.128 [R251+0x1000], RZ ;  /* 0x001000fffb000388 */ /* 0x0009e20000000c00 */
[----:B------:R-:W-:Y:S05]  /*2210*/  @P0 BRA `(.L_x_181) ;  /* 0x0000000000400947 */ /* 0x000fea0003800000 */
[----:B------:R-:W5:Y:S01]  /*2220*/  LDCU.64 UR8, c[0x0][0x3b0] ;  /* 0x00007600ff0877ac */ /* 0x000f620008000a00 */
[----:B---3--:R-:W-:Y:S01]  /*2230*/  IADD3 R21, P0, PT, R9, 0x20, RZ ;  /* 0x0000002009157810 */ /* 0x008fe20007f1e0ff */
[----:B------:R-:W-:Y:S01]  /*2240*/  IMAD.MOV.U32 R26, RZ, RZ, R10 ;  /* 0x000000ffff1a7224 */ /* 0x000fe200078e000a */
[----:B------:R-:W-:Y:S01]  /*2250*/  MOV R27, R23 ;  /* 0x00000017001b7202 */ /* 0x000fe20000000f00 */
[----:B------:R-:W3:Y:S02]  /*2260*/  LDCU.64 UR6, c[0x0][0x380] ;  /* 0x00007000ff0677ac */ /* 0x000ee40008000a00 */
[----:B------:R-:W-:-:S04]  /*2270*/  IMAD.X R20, RZ, RZ, UR15, P0 ;  /* 0x0000000fff147e24 */ /* 0x000fc800080e06ff */
[----:B-----5:R-:W-:Y:S02]  /*2280*/  IMAD R20, R20, UR8, RZ ;  /* 0x0000000814147c24 */ /* 0x020fe4000f8e02ff */
[----:B------:R-:W-:-:S04]  /*2290*/  IMAD.WIDE.U32 R26, R21, UR8, R26 ;  /* 0x00000008151a7c25 */ /* 0x000fc8000f8e001a */
[----:B------:R-:W-:Y:S01]  /*22a0*/  IMAD R20, R21, UR9, R20 ;  /* 0x0000000915147c24 */ /* 0x000fe2000f8e0214 */
[----:B---3--:R-:W-:-:S04]  /*22b0*/  LEA R28, P0, R26, UR6, 0x1 ;  /* 0x000000061a1c7c11 */ /* 0x008fc8000f8008ff */
[----:B------:R-:W-:-:S04]  /*22c0*/  IADD3 R20, PT, PT, R27, R20, RZ ;  /* 0x000000141b147210 */ /* 0x000fc80007ffe0ff */
[----:B------:R-:W-:-:S05]  /*22d0*/  LEA.HI.X R29, R26, UR7, R20, 0x1, P0 ;  /* 0x000000071a1d7c11 */ /* 0x000fca00080f0c14 */
[----:B------:R-:W-:Y:S01]  /*22e0*/  @!PT LDS RZ, [RZ] ;  /* 0x00000000fffff984 */ /* 0x000fe20000000800 */
[----:B------:R-:W-:Y:S01]  /*22f0*/  @!PT LDS RZ, [RZ] ;  /* 0x00000000fffff984 */ /* 0x000fe20000000800 */
[----:B------:R-:W-:Y:S01]  /*2300*/  @!PT LDS RZ, [RZ] ;  /* 0x00000000fffff984 */ /* 0x000fe20000000800 */
[----:B------:R3:W-:Y:S02]  /*2310*/  LDGSTS.E.BYPASS.LTC128B.128 [R251+0x1000], desc[UR16][R28.64] ;  /* 0x010000001cfb7fae */ /* 0x0007e4000b981a10 */
.L_x_181:
[----:B------:R-:W-:Y:S05]  /*2320*/  BSYNC.RECONVERGENT B0 ;  /* 0x0000000000007941 */ /* 0x000fea0003800200 */
.L_x_180:
[----:B------:R-:W-:Y:S04]  /*2330*/  BSSY.RECONVERGENT B0, `(.L_x_182) ;  /* 0x0000016000007945 */ /* 0x000fe80003800200 */
[----:B------:R-:W-:Y:S05]  /*2340*/  @P5 BRA `(.L_x_183) ;  /* 0x0000000000505947 */ /* 0x000fea0003800000 */
[----:B------:R-:W5:Y:S02]  /*2350*/  LDCU UR4, c[0x0][0x440] ;  /* 0x00008800ff0477ac */ /* 0x000f640008000800 */
[----:B-----5:R-:W-:-:S13]  /*2360*/  ISETP.GE.AND P0, PT, R235, UR4, PT ;  /* 0x00000004eb007c0c */ /* 0x020fda000bf06270 */
        /* <DEDUP_REMOVED lines=18> */
.L_x_183:
[----:B------:R-:W-:Y:S05]  /*2490*/  BSYNC.RECONVERGENT B0 ;  /* 0x0000000000007941 */ /* 0x000fea0003800200 */
.L_x_182:
        /* <DEDUP_REMOVED lines=22> */
.L_x_185:
[----:B------:R-:W-:Y:S05]  /*2600*/  BSYNC.RECONVERGENT B0 ;  /* 0x0000000000007941 */ /* 0x000fea0003800200 */
.L_x_184:
        /* <DEDUP_REMOVED lines=22> */
.L_x_187:
[----:B------:R-:W-:Y:S05]  /*2770*/  BSYNC.RECONVERGENT B0 ;  /* 0x0000000000007941 */ /* 0x000fea0003800200 */
.L_x_186:
        /* <DEDUP_REMOVED lines=22> */
.L_x_189:
[----:B------:R-:W-:Y:S05]  /*28e0*/  BSYNC.RECONVERGENT B0 ;  /* 0x0000000000007941 */ /* 0x000fea0003800200 */
.L_x_188:
[----:B------:R-:W-:Y:S04]  /*28f0*/  BSSY.RECONVERGENT B0, `(.L_x_190) ;  /* 0x0000016000007945 */ /* 0x000fe80003800200 */
[----:B------:R-:W-:Y:S05]  /*2900*/  @P1 BRA `(.L_x_191) ;  /* 0x0000000000501947 */ /* 0x000fea0003800000 */
[----:B------:R-:W5:Y:S02]  /*2910*/  LDCU UR4, c[0x0][0x440] ;  /* 0x00008800ff0477ac */ /* 0x000f640008000800 */
[----:B-----5:R-:W-:-:S13]  /*2920*/  ISETP.GE.AND P0, PT, R235, UR4, PT ;  /* 0x00000004eb007c0c */ /* 0x020fda000bf06270 */
[----:B------:R1:W-:Y:S01]  /*2930*/  @P0 STS.128 [R251+0x3800], RZ ;  /* 0x003800fffb000388 */ /* 0x0003e20000000c00 */
[----:B------:R-:W-:Y:S05]  /*2940*/  @P0 BRA `(.L_x_191) ;  /* 0x0000000000400947 */ /* 0x000fea0003800000 */
[----:B------:R-:W5:Y:S01]  /*2950*/  LDCU.64 UR8, c[0x0][0x3b0] ;  /* 0x00007600ff0877ac */ /* 0x000f620008000a00 */
[----:B------:R-:W-:Y:S01]  /*2960*/  IADD3 R11, P0, PT, R9, 0x70, RZ ;  /* 0x00000070090b7810 */ /* 0x000fe20007f1e0ff */
[----:B---3--:R-:W-:Y:S01]  /*2970*/  IMAD.MOV.U32 R20, RZ, RZ, R10 ;  /* 0x000000ffff147224 */ /* 0x008fe200078e000a */
        /* <DEDUP_REMOVED lines=13> */
.L_x_191:
[----:B------:R-:W-:Y:S05]  /*2a50*/  BSYNC.RECONVERGENT B0 ;  /* 0x0000000000007941 */ /* 0x000fea0003800200 */
.L_x_190:
[----:B------:R-:W-:Y:S01]  /*2a60*/  BSSY.RECONVERGENT B0, `(.L_x_192) ;  /* 0x000000e000007945 */ /* 0x000fe20003800200 */
[----:B---3--:R-:W-:-:S03]  /*2a70*/  IADD3 R21, PT, PT, R25, R19, RZ ;  /* 0x0000001319157210 */ /* 0x008fc60007ffe0ff */
[----:B------:R-:W-:Y:S05]  /*2a80*/  @P6 BRA `(.L_x_193) ;  /* 0x00000000002c6947 */ /* 0x000fea0003800000 */
[----:B------:R-:W3:Y:S02]  /*2a90*/  LDCU UR4, c[0x0][0x440] ;  /* 0x00008800ff0477ac */ /* 0x000ee40008000800 */
[----:B---3--:R-:W-:-:S13]  /*2aa0*/  ISETP.GE.AND P0, PT, R235, UR4, PT ;  /* 0x00000004eb007c0c */ /* 0x008fda000bf06270 */
[----:B------:R-:W-:Y:S05]  /*2ab0*/  @P0 BRA `(.L_x_194) ;  /* 0x00000000001c0947 */ /* 0x000fea0003800000 */
[----:B------:R-:W-:-:S04]  /*2ac0*/  LEA R10, P0, R24, R248, 0x1 ;  /* 0x000000f8180a7211 */ /* 0x000fc800078008ff */
[----:B------:R-:W-:-:S05]  /*2ad0*/  LEA.HI.X R11, R24, R247, R21, 0x1, P0 ;  /* 0x000000f7180b7211 */ /* 0x000fca00000f0c15 */
[----:B------:R-:W-:Y:S01]  /*2ae0*/  @!PT LDS RZ, [RZ] ;  /* 0x00000000fffff984 */ /* 0x000fe20000000800 */
[----:B------:R-:W-:Y:S01]  /*2af0*/  @!PT LDS RZ, [RZ] ;  /* 0x00000000fffff984 */ /* 0x000fe20000000800 */
[----:B------:R-:W-:Y:S01]  /*2b00*/  @!PT LDS RZ, [RZ] ;  /* 0x00000000fffff984 */ /* 0x000fe20000000800 */
[----:B------:R3:W-:Y:S01]  /*2b10*/  LDGSTS.E.BYPASS.LTC128B.128 [R251+0x4000], desc[UR16][R10.64] ;  /* 0x040000000afb7fae */ /* 0x0007e2000b981a10 */
[----:B------:R-:W-:Y:S05]  /*2b20*/  BRA `(.L_x_193) ;  /* 0x0000000000047947 */ /* 0x000fea0003800000 */
.L_x_194:
[----:B------:R3:W-:Y:S02]  /*2b30*/  STS.128 [R251+0x4000], RZ ;  /* 0x004000fffb007388 */ /* 0x0007e40000000c00 */
.L_x_193:
[----:B------:R-:W-:Y:S05]  /*2b40*/  BSYNC.RECONVERGENT B0 ;  /* 0x0000000000007941 */ /* 0x000fea0003800200 */
.L_x_192:
[-C--:B------:R-:W-:Y:S01]  /*2b50*/  ISETP.GE.AND P1, PT, R16, R7.reuse, PT ;  /* 0x000000071000720c */ /* 0x080fe20003f26270 */
[----:B------:R-:W-:Y:S01]  /*2b60*/  BSSY.RECONVERGENT B0, `(.L_x_195) ;  /* 0x0000015000007945 */ /* 0x000fe20003800200 */
[-C--:B------:R-:W-:Y:S02]  /*2b70*/  ISETP.GE.AND P0, PT, R15, R7.reuse, PT ;  /* 0x000000070f00720c */ /* 0x080fe40003f06270 */
[-C--:B------:R-:W-:Y:S02]  /*2b80*/  ISETP.GE.AND P5, PT, R14, R7.reuse, PT ;  /* 0x000000070e00720c */ /* 0x080fe40003fa6270 */
[-C--:B------:R-:W-:Y:S02]  /*2b90*/  ISETP.GE.AND P4, PT, R13, R7.reuse, PT ;  /* 0x000000070d00720c */ /* 0x080fe40003f86270 */
[-C--:B------:R-:W-:Y:S02]  /*2ba0*/  ISETP.GE.AND P3, PT, R12, R7.reuse, PT ;  /* 0x000000070c00720c */ /* 0x080fe40003f66270 */
[----:B------:R-:W-:-:S03]  /*2bb0*/  ISETP.GE.AND P2, PT, R8, R7, PT ;  /* 0x000000070800720c */ /* 0x000fc60003f46270 */
[----:B------:R-:W-:Y:S10]  /*2bc0*/  @P1 BRA `(.L_x_196) ;  /* 0x0000000000381947 */ /* 0x000ff40003800000 */
[----:B------:R-:W5:Y:S02]  /*2bd0*/  LDCU UR4, c[0x0][0x440] ;  /* 0x00008800ff0477ac */ /* 0x000f640008000800 */
[----:B-----5:R-:W-:-:S13]  /*2be0*/  ISETP.GE.AND P1, PT, R235, UR4, PT ;  /* 0x00000004eb007c0c */ /* 0x020fda000bf26270 */
[----:B------:R1:W-:Y:S01]  /*2bf0*/  @P1 STS.128 [R251+0x4800], RZ ;  /* 0x004800fffb001388 */ /* 0x0003e20000000c00 */
[----:B------:R-:W-:Y:S05]  /*2c00*/  @P1 BRA `(.L_x_196) ;  /* 0x0000000000281947 */ /* 0x000fea0003800000 */
[----:B---3--:R-:W-:-:S04]  /*2c10*/  IMAD.WIDE.U32 R10, R2, 0x10, RZ ;  /* 0x00000010020a7825 */ /* 0x008fc800078e00ff */
[----:B------:R-:W-:Y:S01]  /*2c20*/  IMAD.SHL.U32 R9, R3, 0x10, RZ ;  /* 0x0000001003097824 */ /* 0x000fe200078e00ff */
[----:B------:R-:W-:-:S04]  /*2c30*/  IADD3 R10, P1, PT, R24, R10, RZ ;  /* 0x0000000a180a7210 */ /* 0x000fc80007f3e0ff */
[----:B------:R-:W-:Y:S02]  /*2c40*/  IADD3.X R9, PT, PT, R21, R11, R9, P1, !PT ;  /* 0x0000000b15097210 */ /* 0x000fe40000ffe409 */
[----:B------:R-:W-:-:S04]  /*2c50*/  LEA R22, P1, R10, R248, 0x1 ;  /* 0x000000f80a167211 */ /* 0x000fc800078208ff */
[----:B------:R-:W-:-:S05]  /*2c60*/  LEA.HI.X R23, R10, R247, R9, 0x1, P1 ;  /* 0x000000f70a177211 */ /* 0x000fca00008f0c09 */
[----:B------:R-:W-:Y:S01]  /*2c70*/  @!PT LDS RZ, [RZ] ;  /* 0x00000000fffff984 */ /* 0x000fe20000000800 */
[----:B------:R-:W-:Y:S01]  /*2c80*/  @!PT LDS RZ, [RZ] ;  /* 0x00000000fffff984 */ /* 0x000fe20000000800 */
[----:B------:R-:W-:Y:S01]  /*2c90*/  @!PT LDS RZ, [RZ] ;  /* 0x00000000fffff984 */ /* 0x000fe20000000800 */
[----:B------:R3:W-:Y:S04]  /*2ca0*/  LDGSTS.E.BYPASS.LTC128B.128 [R251+0x4800], desc[UR16][R22.64] ;  /* 0x0480000016fb7fae */ /* 0x0007e8000b981a10 */
.L_x_196:
[----:B------:R-:W-:Y:S05]  /*2cb0*/  BSYNC.RECONVERGENT B0 ;  /* 0x0000000000007941 */ /* 0x000fea0003800200 */
.L_x_195:
[----:B------:R-:W-:Y:S01]  /*2cc0*/  BSSY.RECONVERGENT B0, `(.L_x_197) ;  /* 0x000000f000007945 */ /* 0x000fe20003800200 */
[----:B------:R-:W-:-:S03]  /*2cd0*/  ISETP.GE.AND P1, PT, R6, R7, PT ;  /* 0x000000070600720c */ /* 0x000fc60003f26270 */
[----:B------:R-:W-:Y:S10]  /*2ce0*/  @P0 BRA `(.L_x_198) ;  /* 0x0000000000300947 */ /* 0x000ff40003800000 */
[----:B------:R-:W5:Y:S02]  /*2cf0*/  LDCU UR4, c[0x0][0x440] ;  /* 0x00008800ff0477ac */ /* 0x000f640008000800 */
[----:B-----5:R-:W-:-:S13]  /*2d00*/  ISETP.GE.AND P0, PT, R235, UR4, PT ;  /* 0x00000004eb007c0c */ /* 0x020fda000bf06270 */
[----:B------:R1:W-:Y:S01]  /*2d10*/  @P0 STS.128 [R251+0x5000], RZ ;  /* 0x005000fffb000388 */ /* 0x0003e20000000c00 */
[----:B------:R-:W-:Y:S05]  /*2d20*/  @P0 BRA `(.L_x_198) ;  /* 0x0000000000200947 */ /* 0x000fea0003800000 */
[----:B---3--:R-:W-:-:S04]  /*2d30*/  LEA R10, P0, R2, R24, 0x5 ;  /* 0x00000018020a7211 */ /* 0x008fc800078028ff */
[----:B------:R-:W-:Y:S02]  /*2d40*/  LEA.HI.X R9, R2, R21, R3, 0x5, P0 ;  /* 0x0000001502097211 */ /* 0x000fe400000f2c03 */
[----:B------:R-:W-:-:S04]  /*2d50*/  LEA R22, P0, R10, R248, 0x1 ;  /* 0x000000f80a167211 */ /* 0x000fc800078008ff */
[----:B------:R-:W-:-:S05]  /*2d60*/  LEA.HI.X R23, R10, R247, R9, 0x1, P0 ;  /* 0x000000f70a177211 */ /* 0x000fca00000f0c09 */
[----:B------:R-:W-:Y:S01]  /*2d70*/  @!PT LDS RZ, [RZ] ;  /* 0x00000000fffff984 */ /* 0x000fe20000000800 */
[----:B------:R-:W-:Y:S01]  /*2d80*/  @!PT LDS RZ, [RZ] ;  /* 0x00000000fffff984 */ /* 0x000fe20000000800 */
[----:B------:R-:W-:Y:S01]  /*2d90*/  @!PT LDS RZ, [RZ] ;  /* 0x00000000fffff984 */ /* 0x000fe20000000800 */
[----:B------:R3:W-:Y:S04]  /*2da0*/  LDGSTS.E.BYPASS.LTC128B.128 [R251+0x5000], desc[UR16][R22.64] ;  /* 0x0500000016fb7fae */ /* 0x0007e8000b981a10 */
.L_x_198:
[----:B------:R-:W-:Y:S05]  /*2db0*/  BSYNC.RECONVERGENT B0 ;  /* 0x0000000000007941 */ /* 0x000fea0003800200 */
.L_x_197:
[----:B------:R-:W-:Y:S04]  /*2dc0*/  BSSY.RECONVERGENT B0, `(.L_x_199) ;  /* 0x0000010000007945 */ /* 0x000fe80003800200 */
[----:B------:R-:W-:Y:S05]  /*2dd0*/  @P5 BRA `(.L_x_200) ;  /* 0x0000000000385947 */ /* 0x000fea0003800000 */
[----:B------:R-:W5:Y:S02]  /*2de0*/  LDCU UR4, c[0x0][0x440] ;  /* 0x00008800ff0477ac */ /* 0x000f640008000800 */
[----:B-----5:R-:W-:-:S13]  /*2df0*/  ISETP.GE.AND P0, PT, R235, UR4, PT ;  /* 0x00000004eb007c0c */ /* 0x020fda000bf06270 */
[----:B------:R1:W-:Y:S01]  /*2e00*/  @P0 STS.128 [R251+0x5800], RZ ;  /* 0x005800fffb000388 */ /* 0x0003e20000000c00 */
[----:B------:R-:W-:Y:S05]  /*2e10*/  @P0 BRA `(.L_x_200) ;  /* 0x0000000000280947 */ /* 0x000fea0003800000 */
[----:B------:R-:W-:Y:S01]  /*2e20*/  MOV R20, R24 ;  /* 0x0000001800147202 */ /* 0x000fe20000000f00 */
[----:B------:R-:W-:-:S04]  /*2e30*/  IMAD R9, R3, 0x30, RZ ;  /* 0x0000003003097824 */ /* 0x000fc800078e02ff */
[----:B---3--:R-:W-:-:S05]  /*2e40*/  IMAD.WIDE.U32 R10, R2, 0x30, R20 ;  /* 0x00000030020a7825 */ /* 0x008fca00078e0014 */
[----:B------:R-:W-:Y:S02]  /*2e50*/  IADD3 R9, PT, PT, R11, R9, RZ ;  /* 0x000000090b097210 */ /* 0x000fe40007ffe0ff */
[----:B------:R-:W-:-:S04]  /*2e60*/  LEA R22, P0, R10, R248, 0x1 ;  /* 0x000000f80a167211 */ /* 0x000fc800078008ff */
[----:B------:R-:W-:-:S05]  /*2e70*/  LEA.HI.X R23, R10, R247, R9, 0x1, P0 ;  /* 0x000000f70a177211 */ /* 0x000fca00000f0c09 */
[----:B------:R-:W-:Y:S01]  /*2e80*/  @!PT LDS RZ, [RZ] ;  /* 0x00000000fffff984 */ /* 0x000fe20000000800 */
[----:B------:R-:W-:Y:S01]  /*2e90*/  @!PT LDS RZ, [RZ] ;  /* 0x00000000fffff984 */ /* 0x000fe20000000800 */
[----:B------:R-:W-:Y:S01]  /*2ea0*/  @!PT LDS RZ, [RZ] ;  /* 0x00000000fffff984 */ /* 0x000fe20000000800 */
[----:B------:R3:W-:Y:S04]  /*2eb0*/  LDGSTS.E.BYPASS.LTC128B.128 [R251+0x5800], desc[UR16][R22.64] ;  /* 0x0580000016fb7fae */ /* 0x0007e8000b981a10 */
.L_x_200:
[----:B------:R-:W-:Y:S05]  /*2ec0*/  BSYNC.RECONVERGENT B0 ;  /* 0x0000000000007941 */ /* 0x000fea0003800200 */
.L_x_199:
[----:B------:R-:W-:Y:S04]  /*2ed0*/  BSSY.RECONVERGENT B0, `(.L_x_201) ;  /* 0x000000e000007945 */ /* 0x000fe80003800200 */
[----:B------:R-:W-:Y:S05]  /*2ee0*/  @P4 BRA `(.L_x_202) ;  /* 0x0000000000304947 */ /* 0x000fea0003800000 */
        /* <DEDUP_REMOVED lines=12> */
.L_x_202:
[----:B------:R-:W-:Y:S05]  /*2fb0*/  BSYNC.RECONVERGENT B0 ;  /* 0x0000000000007941 */ /* 0x000fea0003800200 */
.L_x_201:
[----:B------:R-:W-:Y:S04]  /*2fc0*/  BSSY.RECONVERGENT B0, `(.L_x_203) ;  /* 0x0000011000007945 */ /* 0x000fe80003800200 */
[----:B------:R-:W-:Y:S05]  /*2fd0*/  @P3 BRA `(.L_x_204) ;  /* 0x00000000003c3947 */ /* 0x000fea0003800000 */
[----:B------:R-:W5:Y:S02]  /*2fe0*/  LDCU UR4, c[0x0][0x440] ;  /* 0x00008800ff0477ac */ /* 0x000f640008000800 */
[----:B-----5:R-:W-:-:S13]  /*2ff0*/  ISETP.GE.AND P0, PT, R235, UR4, PT ;  /* 0x00000004eb007c0c */ /* 0x020fda000bf06270 */
[----:B------:R1:W-:Y:S01]  /*3000*/  @P0 STS.128 [R251+0x6800], RZ ;  /* 0x006800fffb000388 */ /* 0x0003e20000000c00 */
[----:B------:R-:W-:Y:S05]  /*3010*/  @P0 BRA `(.L_x_204) ;  /* 0x00000000002c0947 */ /* 0x000fea0003800000 */
[----:B---3--:R-:W-:Y:S01]  /*3020*/  MOV R10, R24 ;  /* 0x00000018000a7202 */ /* 0x008fe20000000f00 */
[----:B------:R-:W-:Y:S01]  /*3030*/  IMAD R9, R3, 0x50, RZ ;  /* 0x0000005003097824 */ /* 0x000fe200078e02ff */
[----:B------:R-:W-:-:S03]  /*3040*/  MOV R11, R21 ;  /* 0x00000015000b7202 */ /* 0x000fc60000000f00 */
[----:B------:R-:W-:-:S05]  /*3050*/  IMAD.WIDE.U32 R10, R2, 0x50, R10 ;  /* 0x00000050020a7825 */ /* 0x000fca00078e000a */
[----:B------:R-:W-:Y:S02]  /*3060*/  IADD3 R9, PT, PT, R11, R9, RZ ;  /* 0x000000090b097210 */ /* 0x000fe40007ffe0ff */
[----:B------:R-:W-:-:S04]  /*3070*/  LEA R22, P0, R10, R248, 0x1 ;  /* 0x000000f80a167211 */ /* 0x000fc800078008ff */
[----:B------:R-:W-:-:S05]  /*3080*/  LEA.HI.X R23, R10, R247, R9, 0x1, P0 ;  /* 0x000000f70a177211 */ /* 0x000fca00000f0c09 */
[----:B------:R-:W-:Y:S01]  /*3090*/  @!PT LDS RZ, [RZ] ;  /* 0x00000000fffff984 */ /* 0x000fe20000000800 */
[----:B------:R-:W-:Y:S01]  /*30a0*/  @!PT LDS RZ, [RZ] ;  /* 0x00000000fffff984 */ /* 0x000fe20000000800 */
[----:B------:R-:W-:Y:S01]  /*30b0*/  @!PT LDS RZ, [RZ] ;  /* 0x00000000fffff984 */ /* 0x000fe20000000800 */
[----:B------:R3:W-:Y:S04]  /*30c0*/  LDGSTS.E.BYPASS.LTC128B.128 [R251+0x6800], desc[UR16][R22.64] ;  /* 0x0680000016fb7fae */ /* 0x0007e8000b981a10 */
.L_x_204:
[----:B------:R-:W-:Y:S05]  /*30d0*/  BSYNC.RECONVERGENT B0 ;  /* 0x0000000000007941 */ /* 0x000fea0003800200 */
.L_x_203:
        /* <DEDUP_REMOVED lines=17> */
.L_x_206:
[----:B------:R-:W-:Y:S05]  /*31f0*/  BSYNC.RECONVERGENT B0 ;  /* 0x0000000000007941 */ /* 0x000fea0003800200 */
.L_x_205:
        /* <DEDUP_REMOVED lines=8> */
[----:B------:R-:W-:-:S05]  /*3280*/  IMAD.WIDE.U32 R20, R2, 0x70, R20 ;  /* 0x0000007002147825 */ /* 0x000fca00078e0014 */
[----:B------:R-:W-:Y:S02]  /*3290*/  IADD3 R9, PT, PT, R21, R9, RZ ;  /* 0x0000000915097210 */ /* 0x000fe40007ffe0ff */
[----:B---3--:R-:W-:-:S04]  /*32a0*/  LEA R10, P0, R20, R248, 0x1 ;  /* 0x000000f8140a7211 */ /* 0x008fc800078008ff */
[----:B------:R-:W-:-:S05]  /*32b0*/  LEA.HI.X R11, R20, R247, R9, 0x1, P0 ;  /* 0x000000f7140b7211 */ /* 0x000fca00000f0c09 */
[----:B------:R-:W-:Y:S01]  /*32c0*/  @!PT LDS RZ, [RZ] ;  /* 0x00000000fffff984 */ /* 0x000fe20000000800 */
[----:B------:R-:W-:Y:S01]  /*32d0*/  @!PT LDS RZ, [RZ] ;  /* 0x00000000fffff984 */ /* 0x000fe20000000800 */
[----:B------:R-:W-:Y:S01]  /*32e0*/  @!PT LDS RZ, [RZ] ;  /* 0x00000000fffff984 */ /* 0x000fe20000000800 */
[----:B------:R3:W-:Y:S04]  /*32f0*/  LDGSTS.E.BYPASS.LTC128B.128 [R251+0x7800], desc[UR16][R10.64] ;  /* 0x078000000afb7fae */ /* 0x0007e8000b981a10 */
.L_x_208:
[----:B------:R-:W-:Y:S05]  /*3300*/  BSYNC.RECONVERGENT B0 ;  /* 0x0000000000007941 */ /* 0x000fea0003800200 */
.L_x_207:
[----:B------:R-:W0:Y:S01]  /*3310*/  LDGDEPBAR ;  /* 0x00000000000079af */ /* 0x000e220000000000 */
[C---:B------:R-:W-:Y:S01]  /*3320*/  SHF.L.U64.HI R9, R4.reuse, 0x7, R5 ;  /* 0x0000000704097819 */ /* 0x040fe20000010205 */
[----:B------:R-:W-:Y:S01]  /*3330*/  BSSY.RECONVERGENT B0, `(.L_x_209) ;  /* 0x0000016000007945 */ /* 0x000fe20003800200 */
[----:B---3--:R-:W-:-:S03]  /*3340*/  SHF.L.U32 R10, R4, 0x7, RZ ;  /* 0x00000007040a7819 */ /* 0x008fc600000006ff */
[-C--:B------:R-:W-:Y:S02]  /*3350*/  IMAD R9, R9, R18.reuse, RZ ;  /* 0x0000001209097224 */ /* 0x080fe400078e02ff */
[----:B------:R-:W-:-:S04]  /*3360*/  IMAD.WIDE.U32 R18, R10, R18, RZ ;  /* 0x000000120a127225 */ /* 0x000fc800078e00ff */
[----:B------:R-:W-:-:S05]  /*3370*/  IMAD R9, R17, R10, R9 ;  /* 0x0000000a11097224 */ /* 0x000fca00078e0209 */
[----:B------:R-:W-:Y:S01]  /*3380*/  IADD3 R9, PT, PT, R19, R9, RZ ;  /* 0x0000000913097210 */ /* 0x000fe20007ffe0ff */
[----:B------:R-:W-:-:S04]  /*3390*/  DEPBAR.LE SB0, 0x0 ;  /* 0x000080000000791a */ /* 0x000fc80000000000 */
[----:B------:R-:W-:Y:S06]  /*33a0*/  BAR.SYNC.DEFER_BLOCKING 0x0 ;  /* 0x0000000000007b1d */ /* 0x000fec0000010000 */
        /* <DEDUP_REMOVED lines=11> */
.L_x_211:
[----:B------:R3:W-:Y:S01]  /*3460*/  STS.128 [R251+0x8000], RZ ;  /* 0x008000fffb007388 */ /* 0x0007e20000000c00 */
[----:B------:R-:W-:Y:S05]  /*3470*/  BRA `(.L_x_212) ;  /* 0x0000000000047947 */ /* 0x000fea0003800000 */
.L_x_210:
[----:B------:R3:W-:Y:S02]  /*3480*/  STS.128 [R251+0x8000], RZ ;  /* 0x008000fffb007388 */ /* 0x0007e40000000c00 */
.L_x_212:
[----:B------:R-:W-:Y:S05]  /*3490*/  BSYNC.RECONVERGENT B0 ;  /* 0x0000000000007941 */ /* 0x000fea0003800200 */
.L_x_209:
[-C--:B------:R-:W-:Y:S01]  /*34a0*/  ISETP.GE.AND P0, PT, R16, R7.reuse, PT ;  /* 0x000000071000720c */ /* 0x080fe20003f06270 */
[C---:B------:R-:W-:Y:S01]  /*34b0*/  IMAD.SHL.U32 R210, R237.reuse, 0x40, RZ ;  /* 0x00000040edd27824 */ /* 0x040fe200078e00ff */
[----:B------:R-:W-:Y:S01]  /*34c0*/  SHF.R.U32.HI R239, RZ, 0x1, R237 ;  /* 0x00000001ffef7819 */ /* 0x000fe200000116ed */
[----:B------:R-:W-:Y:S01]  /*34d0*/  IMAD.SHL.U32 R240, R237, 0x20, RZ ;  /* 0x00000020edf07824 */ /* 0x000fe200078e00ff */
[----:B------:R-:W-:Y:S01]  /*34e0*/  ISETP.GE.AND P1, PT, R6, R7, PT ;  /* 0x000000070600720c */ /* 0x000fe20003f26270 */
[----:B------:R-:W-:Y:S01]  /*34f0*/  BSSY.RECONVERGENT B0, `(.L_x_213) ;  /* 0x000001f000007945 */ /* 0x000fe20003800200 */
[----:B------:R-:W-:Y:S02]  /*3500*/  LOP3.LUT R209, R235, 0x1c0, R210, 0xf8, !PT ;  /* 0x000001c0ebd17812 */ /* 0x000fe400078ef8d2 */
[----:B------:R-:W-:Y:S02]  /*3510*/  LOP3.LUT R212, R239, 0x8, RZ, 0xc0, !PT ;  /* 0x00000008efd47812 */ /* 0x000fe400078ec0ff */
[----:B------:R-:W-:-:S02]  /*3520*/  LOP3.LUT R240, R240, 0x7c00, RZ, 0xc0, !PT ;  /* 0x00007c00f0f07812 */ /* 0x000fc400078ec0ff */
[----:B------:R-:W-:Y:S01]  /*3530*/  LOP3.LUT R214, R210, 0x400, RZ, 0xc0, !PT ;  /* 0x00000400d2d67812 */ /* 0x000fe200078ec0ff */
[----:B------:R1:W-:Y:S01]  /*3540*/  @P0 STS.128 [R251+0x8800], RZ ;  /* 0x008800fffb000388 */ /* 0x0003e20000000c00 */
[C---:B------:R-:W-:Y:S02]  /*3550*/  LOP3.LUT R6, R209.reuse, 0x8, R237, 0x78, !PT ;  /* 0x00000008d1067812 */ /* 0x040fe400078e78ed */
[----:B------:R-:W-:Y:S02]  /*3560*/  LOP3.LUT R212, R209, R212, RZ, 0x3c, !PT ;  /* 0x000000d4d1d47212 */ /* 0x000fe400078e3cff */
[----:B------:R-:W-:Y:S01]  /*3570*/  LOP3.LUT R72, R240, 0x200, R210, 0xf8, !PT ;  /* 0x00000200f0487812 */ /* 0x000fe200078ef8d2 */
[----:B------:R-:W-:Y:S01]  /*3580*/  IMAD R214, R6, 0x2, R214 ;  /* 0x0000000206d67824 */ /* 0x000fe200078e02d6 */
[-C--:B------:R-:W-:Y:S02]  /*3590*/  ISETP.GE.AND P6, PT, R15, R7.reuse, PT ;  /* 0x000000070f00720c */ /* 0x080fe40003fc6270 */
[----:B------:R-:W-:-:S02]  /*35a0*/  ISETP.GE.AND P5, PT, R14, R7, PT ;  /* 0x000000070e00720c */ /* 0x000fc40003fa6270 */
[-C--:B------:R-:W-:Y:S02]  /*35b0*/  ISETP.GE.AND P4, PT, R13, R7.reuse, PT ;  /* 0x000000070d00720c */ /* 0x080fe40003f86270 */
[-C--:B------:R-:W-:Y:S02]  /*35c0*/  ISETP.GE.AND P3, PT, R12, R7.reuse, PT ;  /* 0x000000070c00720c */ /* 0x080fe40003f66270 */
[----:B------:R-:W-:Y:S02]  /*35d0*/  ISETP.GE.AND P2, PT, R8, R7, PT ;  /* 0x000000070800720c */ /* 0x000fe40003f46270 */
[----:B------:R-:W-:Y:S01]  /*35e0*/  LOP3.LUT R72, R72, R212, RZ, 0xfc, !PT ;  /* 0x000000d448487212 */ /* 0x000fe200078efcff */
        /* <DEDUP_REMOVED lines=15> */
.L_x_214:
[----:B------:R-:W-:Y:S05]  /*36e0*/  BSYNC.RECONVERGENT B0 ;  /* 0x0000000000007941 */ /* 0x000fea0003800200 */
.L_x_213:
[----:B------:R1:W-:Y:S01]  /*36f0*/  @P6 STS.128 [R251+0x9000], RZ ;  /* 0x009000fffb006388 */ /* 0x0003e20000000c00 */
[----:B------:R-:W-:Y:S01]  /*3700*/  BSSY.RECONVERGENT B0, `(.L_x_215) ;  /* 0x000000f000007945 */ /* 0x000fe20003800200 */
[----:B------:R-:W-:-:S03]  /*3710*/  LEA R72, R72, UR5, 0x1 ;  /* 0x0000000548487c11 */ /* 0x000fc6000f8e08ff */
[----:B------:R-:W-:Y:S05]  /*3720*/  @P6 BRA `(.L_x_216) ;  /* 0x0000000000306947 */ /* 0x000fea0003800000 */
[----:B------:R-:W5:Y:S02]  /*3730*/  LDCU UR4, c[0x0][0x440] ;  /* 0x00008800ff0477ac */ /* 0x000f640008000800 */
[----:B-----5:R-:W-:-:S13]  /*3740*/  ISETP.GE.AND P0, PT, R235, UR4, PT ;  /* 0x00000004eb007c0c */ /* 0x020fda000bf06270 */
[----:B------:R1:W-:Y:S01]  /*3750*/  @P0 STS.128 [R251+0x9000], RZ ;  /* 0x009000fffb000388 */ /* 0x0003e20000000c00 */
[----:B------:R-:W-:Y:S05]  /*3760*/  @P0 BRA `(.L_x_216) ;  /* 0x0000000000200947 */ /* 0x000fea0003800000 */
[----:B------:R-:W-:-:S04]  /*3770*/  LEA R7, P0, R4, R18, 0x5 ;  /* 0x0000001204077211 */ /* 0x000fc800078028ff */
[----:B------:R-:W-:Y:S02]  /*3780*/  LEA.HI.X R6, R4, R9, R5, 0x5, P0 ;  /* 0x0000000904067211 */ /* 0x000fe400000f2c05 */
[----:B---3--:R-:W-:-:S04]  /*3790*/  LEA R10, P0, R7, R246, 0x1 ;  /* 0x000000f6070a7211 */ /* 0x008fc800078008ff */
[----:B------:R-:W-:-:S05]  /*37a0*/  LEA.HI.X R11, R7, R245, R6, 0x1, P0 ;  /* 0x000000f5070b7211 */ /* 0x000fca00000f0c06 */
[----:B------:R-:W-:Y:S01]  /*37b0*/  @!PT LDS RZ, [RZ] ;  /* 0x00000000fffff984 */ /* 0x000fe20000000800 */
[----:B------:R-:W-:Y:S01]  /*37c0*/  @!PT LDS RZ, [RZ] ;  /* 0x00000000fffff984 */ /* 0x000fe20000000800 */
[----:B------:R-:W-:Y:S01]  /*37d0*/  @!PT LDS RZ, [RZ] ;  /* 0x00000000fffff984 */ /* 0x000fe20000000800 */
[----:B------:R3:W-:Y:S04]  /*37e0*/  LDGSTS.E.BYPASS.LTC128B.128 [R251+0x9000], desc[UR16][R10.64] ;  /* 0x090000000afb7fae */ /* 0x0007e8000b981a10 */
.L_x_216:
[----:B------:R-:W-:Y:S05]  /*37f0*/  BSYNC.RECONVERGENT B0 ;  /* 0x0000000000007941 */ /* 0x000fea0003800200 */
.L_x_215:
[----:B------:R1:W-:Y:S01]  /*3800*/  @P5 STS.128 [R251+0x9800], RZ ;  /* 0x009800fffb005388 */ /* 0x0003e20000000c00 */
        /* <DEDUP_REMOVED lines=16> */
.L_x_218:
[----:B------:R-:W-:Y:S05]  /*3910*/  BSYNC.RECONVERGENT B0 ;  /* 0x0000000000007941 */ /* 0x000fea0003800200 */
.L_x_217:
[----:B------:R1:W-:Y:S01]  /*3920*/  @P4 STS.128 [R251+0xa000], RZ ;  /* 0x00a000fffb004388 */ /* 0x0003e20000000c00 */
[----:B------:R-:W-:Y:S04]  /*3930*/  BSSY.RECONVERGENT B0, `(.L_x_219) ;  /* 0x000000e000007945 */ /* 0x000fe80003800200 */
        /* <DEDUP_REMOVED lines=13> */
.L_x_220:
[----:B------:R-:W-:Y:S05]  /*3a10*/  BSYNC.RECONVERGENT B0 ;  /* 0x0000000000007941 */ /* 0x000fea0003800200 */
.L_x_219:
[----:B------:R1:W-:Y:S01]  /*3a20*/  @P3 STS.128 [R251+0xa800], RZ ;  /* 0x00a800fffb003388 */ /* 0x0003e20000000c00 */
        /* <DEDUP_REMOVED lines=17> */
.L_x_222:
[----:B------:R-:W-:Y:S05]  /*3b40*/  BSYNC.RECONVERGENT B0 ;  /* 0x0000000000007941 */ /* 0x000fea0003800200 */
.L_x_221:
        /* <DEDUP_REMOVED lines=18> */
.L_x_224:
[----:B------:R-:W-:Y:S05]  /*3c70*/  BSYNC.RECONVERGENT B0 ;  /* 0x0000000000007941 */ /* 0x000fea0003800200 */
.L_x_223:
        /* <DEDUP_REMOVED lines=17> */
.L_x_226:
[----:B------:R-:W-:Y:S05]  /*3d90*/  BSYNC.RECONVERGENT B0 ;  /* 0x0000000000007941 */ /* 0x000fea0003800200 */
.L_x_225:
[----:B------:R-:W-:Y:S01]  /*3da0*/  LDSM.16.M88.4 R164, [R214+UR5+0x4000] ;  /* 0x00400005d6a4783b */ /* 0x000fe20008000200 */
[----:B------:R-:W-:Y:S01]  /*3db0*/  IMAD.MOV.U32 R211, RZ, RZ, 0x20 ;  /* 0x00000020ffd37424 */ /* 0x000fe200078e00ff */
[C---:B------:R-:W-:Y:S01]  /*3dc0*/  LOP3.LUT P1, RZ, R237.reuse, 0x2, RZ, 0xc0, !PT ;  /* 0x00000002edff7812 */ /* 0x040fe2000782c0ff */
[----:B------:R-:W-:Y:S01]  /*3dd0*/  IMAD.MOV.U32 R213, RZ, RZ, 0x40 ;  /* 0x00000040ffd57424 */ /* 0x000fe200078e00ff */
[----:B-1----:R-:W1:Y:S01]  /*3de0*/  LDSM.16.M88.4 R4, [R72+0x2000] ;  /* 0x002000004804783b */ /* 0x002e620000000200 */
[----:B------:R-:W-:Y:S02]  /*3df0*/  LOP3.LUT P0, RZ, R237, 0x4, RZ, 0xc0, !PT ;  /* 0x00000004edff7812 */ /* 0x000fe4000780c0ff */
[----:B------:R-:W-:Y:S01]  /*3e00*/  SEL R211, R211, 0xffffffe0, !P1 ;  /* 0xffffffe0d3d37807 */ /* 0x000fe20004800000 */
[----:B------:R-:W5:Y:S01]  /*3e10*/  LDSM.16.M88.4 R156, [R214+UR5+0x4800] ;  /* 0x00480005d69c783b */ /* 0x000f620008000200 */
[----:B------:R-:W-:-:S03]  /*3e20*/  SEL R213, R213, 0xffffffc0, !P0 ;  /* 0xffffffc0d5d57807 */ /* 0x000fc60004000000 */
[----:B------:R-:W2:Y:S01]  /*3e30*/  LDSM.16.M88.4 R148, [R214+UR5+0x5000] ;  /* 0x00500005d694783b */ /* 0x000ea20008000200 */
[C---:B------:R-:W-:Y:S02]  /*3e40*/  IMAD.IADD R204, R72.reuse, 0x1, R211 ;  /* 0x0000000148cc7824 */ /* 0x040fe400078e02d3 */
[----:B------:R-:W-:Y:S01]  /*3e50*/  IMAD.IADD R215, R72, 0x1, R213 ;  /* 0x0000000148d77824 */ /* 0x000fe200078e02d5 */
[----:B------:R-:W4:Y:S04]  /*3e60*/  LDSM.16.M88.4 R140, [R214+UR5+0x5800] ;  /* 0x00580005d68c783b */ /* 0x000f280008000200 */
[----:B------:R-:W3:Y:S04]  /*3e70*/  LDSM.16.M88.4 R132, [R214+UR5+0x6000] ;  /* 0x00600005d684783b */ /* 0x000ee80008000200 */
[----:B------:R-:W3:Y:S04]  /*3e80*/  LDSM.16.M88.4 R124, [R214+UR5+0x6800] ;  /* 0x00680005d67c783b */ /* 0x000ee80008000200 */
[----:B------:R-:W3:Y:S04]  /*3e90*/  LDSM.16.M88.4 R116, [R214+UR5+0x7000] ;  /* 0x00700005d674783b */ /* 0x000ee80008000200 */
[----:B------:R5:W3:Y:S04]  /*3ea0*/  LDSM.16.M88.4 R68, [R214+UR5+0x7800] ;  /* 0x00780005d644783b */ /* 0x000ae80008000200 */
[----:B------:R-:W3:Y:S04]  /*3eb0*/  LDSM.16.M88.4 R108, [R72] ;  /* 0x00000000486c783b */ /* 0x000ee80000000200 */
[----:B------:R-:W-:Y:S01]  /*3ec0*/  LDSM.16.M88.4 R104, [R204+0x2000] ;  /* 0x00200000cc68783b */ /* 0x000fe20000000200 */
[C---:B-1----:R-:W-:Y:S03]  /*3ed0*/  HMMA.16816.F32 R64, R4.reuse, R164, RZ ;  /* 0x000000a40440723c */ /* 0x042fe600000018ff */
[----:B------:R-:W-:Y:S04]  /*3ee0*/  LDSM.16.M88.4 R204, [R204] ;  /* 0x00000000cccc783b */ /* 0x000fe80000000200 */
[----:B------:R-:W-:Y:S01]  /*3ef0*/  LDSM.16.M88.4 R100, [R215+0x2000] ;  /* 0x00200000d764783b */ /* 0x000fe20000000200 */
[----:B------:R-:W-:Y:S03]  /*3f00*/  HMMA.16816.F32 R60, R4, R166, RZ ;  /* 0x000000a6043c723c */ /* 0x000fe600000018ff */
[----:B------:R-:W0:Y:S01]  /*3f10*/  LDGDEPBAR ;  /* 0x00000000000079af */ /* 0x000e220000000000 */
[----:B-----5:R-:W-:-:S04]  /*3f20*/  VIADD R214, R214, UR5 ;  /* 0x00000005d6d67c36 */ /* 0x020fc80008000000 */
[C---:B------:R-:W-:Y:S01]  /*3f30*/  IMAD.IADD R172, R214.reuse, 0x1, R211 ;  /* 0x00000001d6ac7824 */ /* 0x040fe200078e02d3 */
[----:B------:R-:W-:Y:S01]  /*3f40*/  HMMA.16816.F32 R56, R4, R156, RZ ;  /* 0x0000009c0438723c */ /* 0x000fe200000018ff */
[----:B------:R-:W-:-:S03]  /*3f50*/  IMAD.IADD R214, R214, 0x1, R213 ;  /* 0x00000001d6d67824 */ /* 0x000fc600078e02d5 */
[----:B------:R-:W1:Y:S04]  /*3f60*/  LDSM.16.M88.4 R200, [R172+0x4000] ;  /* 0x00400000acc8783b */ /* 0x000e680000000200 */
[----:B------:R-:W5:Y:S01]  /*3f70*/  LDSM.16.M88.4 R196, [R172+0x4800] ;  /* 0x00480000acc4783b */ /* 0x000f620000000200 */
[C---:B--2---:R-:W-:Y:S03]  /*3f80*/  HMMA.16816.F32 R48, R4.reuse, R148, RZ ;  /* 0x000000940430723c */ /* 0x044fe600000018ff */
[----:B------:R-:W2:Y:S04]  /*3f90*/  LDSM.16.M88.4 R192, [R172+0x5000] ;  /* 0x00500000acc0783b */ /* 0x000ea80000000200 */
[----:B------:R-:W2:Y:S01]  /*3fa0*/  LDSM.16.M88.4 R188, [R172+0x5800] ;  /* 0x00580000acbc783b */ /* 0x000ea20000000200 */
[C---:B----4-:R-:W-:Y:S03]  /*3fb0*/  HMMA.16816.F32 R40, R4.reuse, R140, RZ ;  /* 0x0000008c0428723c */ /* 0x050fe600000018ff */
[----:B------:R-:W4:Y:S04]  /*3fc0*/  LDSM.16.M88.4 R184, [R172+0x6000] ;  /* 0x00600000acb8783b */ /* 0x000f280000000200 */
[----:B------:R-:W4:Y:S01]  /*3fd0*/  LDSM.16.M88.4 R180, [R172+0x6800] ;  /* 0x00680000acb4783b */ /* 0x000f220000000200 */
[C---:B---3--:R-:W-:Y:S03]  /*3fe0*/  HMMA.16816.F32 R32, R4.reuse, R132, RZ ;  /* 0x000000840420723c */ /* 0x048fe600000018ff */
[----:B------:R-:W3:Y:S04]  /*3ff0*/  LDSM.16.M88.4 R176, [R172+0x7000] ;  /* 0x00700000acb0783b */ /* 0x000ee80000000200 */
[----:B------:R-:W3:Y:S01]  /*4000*/  LDSM.16.M88.4 R172, [R172+0x7800] ;  /* 0x00780000acac783b */ /* 0x000ee20000000200 */
[C---:B------:R-:W-:Y:S03]  /*4010*/  HMMA.16816.F32 R24, R4.reuse, R124, RZ ;  /* 0x0000007c0418723c */ /* 0x040fe600000018ff */
        /* <DEDUP_REMOVED lines=9> */
[----:B------:R-:W3:Y:S05]  /*40b0*/  LDSM.16.M88.4 R72, [R214+0x7000] ;  /* 0x00700000d648783b */ /* 0x000eea0000000200 */
[C---:B------:R-:W-:Y:S08]  /*40c0*/  HMMA.16816.F32 R44, R4.reuse, R150, RZ ;  /* 0x00000096042c723c */ /* 0x040ff000000018ff */
[C---:B------:R-:W-:Y:S08]  /*40d0*/  HMMA.16816.F32 R36, R4.reuse, R142, RZ ;  /* 0x0000008e0424723c */ /* 0x040ff000000018ff */
[C---:B------:R-:W-:Y:S08]  /*40e0*/  HMMA.16816.F32 R28, R4.reuse, R134, RZ ;  /* 0x00000086041c723c */ /* 0x040ff000000018ff */
[C---:B------:R-:W-:Y:S08]  /*40f0*/  HMMA.16816.F32 R20, R4.reuse, R126, RZ ;  /* 0x0000007e0414723c */ /* 0x040ff000000018ff */
[C---:B------:R-:W-:Y:S08]  /*4100*/  HMMA.16816.F32 R12, R4.reuse, R118, RZ ;  /* 0x00000076040c723c */ /* 0x040ff000000018ff */
[----:B------:R-:W-:Y:S08]  /*4110*/  HMMA.16816.F32 R4, R4, R70, RZ ;  /* 0x000000460404723c */ /* 0x000ff000000018ff */
[C---:B------:R-:W-:Y:S08]  /*4120*/  HMMA.16816.F32 R168, R108.reuse, R164, RZ ;  /* 0x000000a46ca8723c */ /* 0x040ff000000018ff */
        /* <DEDUP_REMOVED lines=15> */
[----:B------:R4:W3:Y:S07]  /*4220*/  LDSM.16.M88.4 R68, [R214+0x7800] ;  /* 0x00780000d644783b */ /* 0x0008ee0000000200 */
[C---:B-1----:R-:W-:Y:S08]  /*4230*/  HMMA.16816.F32 R64, R104.reuse, R200, R64 ;  /* 0x000000c86840723c */ /* 0x042ff00000001840 */
[C---:B-----5:R-:W-:Y:S08]  /*4240*/  HMMA.16816.F32 R56, R104.reuse, R196, R56 ;  /* 0x000000c46838723c */ /* 0x060ff00000001838 */
[----:B--2---:R-:W-:Y:S01]  /*4250*/  HMMA.16816.F32 R48, R104, R192, R48 ;  /* 0x000000c06830723c */ /* 0x004fe20000001830 */
[----:B----4-:R-:W-:-:S07]  /*4260*/  IMAD.IADD R214, R211, 0x1, R214 ;  /* 0x00000001d3d67824 */ /* 0x010fce00078e02d6 */
[C---:B------:R-:W-:Y:S08]  /*4270*/  HMMA.16816.F32 R40, R104.reuse, R188, R40 ;  /* 0x000000bc6828723c */ /* 0x040ff00000001828 */
[C---:B------:R-:W-:Y:S08]  /*4280*/  HMMA.16816.F32 R32, R104.reuse, R184, R32 ;  /* 0x000000b86820723c */ /* 0x040ff00000001820 */
[C---:B------:R-:W-:Y:S08]  /*4290*/  HMMA.16816.F32 R24, R104.reuse, R180, R24 ;  /* 0x000000b46818723c */ /* 0x040ff00000001818 */
[C---:B---3--:R-:W-:Y:S08]  /*42a0*/  HMMA.16816.F32 R16, R104.reuse, R176, R16 ;  /* 0x000000b06810723c */ /* 0x048ff00000001810 */
        /* <DEDUP_REMOVED lines=9> */
[----:B------:R1:W2:Y:S07]  /*4340*/  LDSM.16.M88.4 R104, [R215] ;  /* 0x00000000d768783b */ /* 0x0002ae0000000200 */
[C---:B------:R-:W-:Y:S08]  /*4350*/  HMMA.16816.F32 R136, R204.reuse, R184, R136 ;  /* 0x000000b8cc88723c */ /* 0x040ff00000001888 */
[C---:B------:R-:W-:Y:S01]  /*4360*/  HMMA.16816.F32 R132, R204.reuse, R186, R132 ;  /* 0x000000bacc84723c */ /* 0x040fe20000001884 */
[----:B------:R-:W-:Y:S07]  /*4370*/  LDSM.16.M88.4 R184, [R214+0x6000] ;  /* 0x00600000d6b8783b */ /* 0x000fee0000000200 */
[----:B------:R-:W-:Y:S01]  /*4380*/  HMMA.16816.F32 R168, R204, R200, R168 ;  /* 0x000000c8cca8723c */ /* 0x000fe200000018a8 */
[----:B-1----:R-:W-:-:S07]  /*4390*/  IMAD.IADD R215, R211, 0x1, R215 ;  /* 0x00000001d3d77824 */ /* 0x002fce00078e02d7 */
[C---:B------:R-:W-:Y:S08]  /*43a0*/  HMMA.16816.F32 R164, R204.reuse, R202, R164 ;  /* 0x000000cacca4723c */ /* 0x040ff000000018a4 */
[C---:B------:R-:W-:Y:S08]  /*43b0*/  HMMA.16816.F32 R160, R204.reuse, R196, R160 ;  /* 0x000000c4cca0723c */ /* 0x040ff000000018a0 */
[C---:B------:R-:W-:Y:S08]  /*43c0*/  HMMA.16816.F32 R156, R204.reuse, R198, R156 ;  /* 0x000000c6cc9c723c */ /* 0x040ff0000000189c */
[C---:B------:R-:W-:Y:S08]  /*43d0*/  HMMA.16816.F32 R112, R204.reuse, R172, R112 ;  /* 0x000000accc70723c */ /* 0x040ff00000001870 */
[----:B------:R-:W-:Y:S01]  /*43e0*/  HMMA.16816.F32 R108, R204, R174, R108 ;  /* 0x000000aecc6c723c */ /* 0x000fe2000000186c */
[----:B------:R-:W-:Y:S07]  /*43f0*/  LDSM.16.M88.4 R172, [R215+0x2000] ;  /* 0x00200000d7ac783b */ /* 0x000fee0000000200 */
        /* <DEDUP_REMOVED lines=16> */
[----:B------:R-:W1:Y:S07]  /*4500*/  LDSM.16.M88.4 R100, [R214+0x4000] ;  /* 0x00400000d664783b */ /* 0x000e6e0000000200 */
[C---:B--2---:R-:W-:Y:S08]  /*4510*/  HMMA.16816.F32 R136, R104.reuse, R80, R136 ;  /* 0x000000506888723c */ /* 0x044ff00000001888 */
[C---:B------:R-:W-:Y:S01]  /*4520*/  HMMA.16816.F32 R132, R104.reuse, R82, R132 ;  /* 0x000000526884723c */ /* 0x040fe20000001884 */
[----:B------:R-:W2:Y:S07]  /*4530*/  LDSM.16.M88.4 R80, [R215] ;  /* 0x00000000d750783b */ /* 0x000eae0000000200 */
[C---:B------:R-:W-:Y:S08]  /*4540*/  HMMA.16816.F32 R168, R104.reuse, R96, R168 ;  /* 0x0000006068a8723c */ /* 0x040ff000000018a8 */
[C---:B------:R-:W-:Y:S01]  /*4550*/  HMMA.16816.F32 R164, R104.reuse, R98, R164 ;  /* 0x0000006268a4723c */ /* 0x040fe200000018a4 */
[----:B------:R-:W3:Y:S07]  /*4560*/  LDSM.16.M88.4 R96, [R214+0x4800] ;  /* 0x00480000d660783b */ /* 0x000eee0000000200 */
[C---:B------:R-:W-:Y:S08]  /*4570*/  HMMA.16816.F32 R160, R104.reuse, R92, R160 ;  /* 0x0000005c68a0723c */ /* 0x040ff000000018a0 */
[----:B------:R-:W-:Y:S01]  /*4580*/  HMMA.16816.F32 R156, R104, R94, R156 ;  /* 0x0000005e689c723c */ /* 0x000fe2000000189c */
[----:B------:R-:W4:Y:S07]  /*4590*/  LDSM.16.M88.4 R92, [R214+0x5000] ;  /* 0x00500000d65c783b */ /* 0x000f2e0000000200 */
[C---:B------:R-:W-:Y:S08]  /*45a0*/  HMMA.16816.F32 R152, R204.reuse, R192, R152 ;  /* 0x000000c0cc98723c */ /* 0x040ff00000001898 */
[C---:B------:R-:W-:Y:S08]  /*45b0*/  HMMA.16816.F32 R128, R204.reuse, R180, R128 ;  /* 0x000000b4cc80723c */ /* 0x040ff00000001880 */
[C---:B------:R-:W-:Y:S08]  /*45c0*/  HMMA.16816.F32 R144, R204.reuse, R188, R144 ;  /* 0x000000bccc90723c */ /* 0x040ff00000001890 */
[C---:B------:R-:W-:Y:S01]  /*45d0*/  HMMA.16816.F32 R140, R204.reuse, R190, R140 ;  /* 0x000000becc8c723c */ /* 0x040fe2000000188c */
[----:B------:R-:W5:Y:S07]  /*45e0*/  LDSM.16.M88.4 R188, [R214+0x5800] ;  /* 0x00580000d6bc783b */ /* 0x000f6e0000000200 */
[----:B------:R-:W-:Y:S08]  /*45f0*/  HMMA.16816.F32 R148, R204, R194, R148 ;  /* 0x000000c2cc94723c */ /* 0x000ff00000001894 */
[----:B------:R-:W-:Y:S01]  /*4600*/  HMMA.16816.F32 R112, R104, R68, R112 ;  /* 0x000000446870723c */ /* 0x000fe20000001870 */
[----:B------:R-:W-:-:S05]  /*4610*/  IMAD.SHL.U32 R68, R237, 0x2, RZ ;  /* 0x00000002ed447824 */ /* 0x000fca00078e00ff */
[----:B------:R-:W-:Y:S02]  /*4620*/  LOP3.LUT R68, R68, 0x6, RZ, 0xc0, !PT ;  /* 0x0000000644447812 */ /* 0x000fe400078ec0ff */
[----:B------:R-:W-:Y:S08]  /*4630*/  HMMA.16816.F32 R120, R204, R176, R120 ;  /* 0x000000b0cc78723c */ /* 0x000ff00000001878 */
[C---:B------:R-:W-:Y:S08]  /*4640*/  HMMA.16816.F32 R152, R104.reuse, R88, R152 ;  /* 0x000000586898723c */ /* 0x040ff00000001898 */
[----:B------:R-:W-:Y:S01]  /*4650*/  HMMA.16816.F32 R128, R104, R76, R128 ;  /* 0x0000004c6880723c */ /* 0x000fe20000001880 */
[----:B------:R-:W-:-:S04]  /*4660*/  IMAD R76, R208, 0x80, R68 ;  /* 0x00000080d04c7824 */ /* 0x000fc800078e0244 */
[C---:B------:R-:W-:Y:S02]  /*4670*/  VIADD R68, R76.reuse, 0xffffff80 ;  /* 0xffffff804c447836 */ /* 0x040fe40000000000 */
[----:B------:R-:W-:Y:S01]  /*4680*/  VIADD R69, R76, 0xffffff89 ;  /* 0xffffff894c457836 */ /* 0x000fe20000000000 */
[----:B------:R-:W-:Y:S01]  /*4690*/  HMMA.16816.F32 R116, R204, R178, R116 ;  /* 0x000000b2cc74723c */ /* 0x000fe20000001874 */
[----:B------:R-:W-:Y:S01]  /*46a0*/  LDSM.16.M88.4 R176, [R214+0x7000] ;  /* 0x00700000d6b0783b */ /* 0x000fe20000000200 */
[-C--:B------:R-:W-:Y:S01]  /*46b0*/  ISETP.GE.AND P3, PT, R68, R0.reuse, PT ;  /* 0x000000004400720c */ /* 0x080fe20003f66270 */
[----:B------:R-:W-:Y:S01]  /*46c0*/  VIADD R68, R76, 0xffffff90 ;  /* 0xffffff904c447836 */ /* 0x000fe20000000000 */
[----:B------:R-:W-:-:S04]  /*46d0*/  ISETP.GE.AND P5, PT, R69, R0, PT ;  /* 0x000000004500720c */ /* 0x000fc80003fa6270 */
[----:B-1----:R-:W-:Y:S01]  /*46e0*/  HMMA.16816.F32 R64, R172, R100, R64 ;  /* 0x00000064ac40723c */ /* 0x002fe20000001840 */
[----:B------:R-:W-:Y:S01]  /*46f0*/  ISETP.GE.AND P4, PT, R68, R0, PT ;  /* 0x000000004400720c */ /* 0x000fe20003f86270 */
[----:B------:R-:W-:-:S06]  /*4700*/  VIADD R68, R76, 0xffffff91 ;  /* 0xffffff914c447836 */ /* 0x000fcc0000000000 */
[----:B--2---:R-:W-:Y:S08]  /*4710*/  HMMA.16816.F32 R168, R80, R100, R168 ;  /* 0x0000006450a8723c */ /* 0x004ff000000018a8 */
[----:B------:R-:W-:Y:S01]  /*4720*/  HMMA.16816.F32 R124, R204, R182, R124 ;  /* 0x000000b6cc7c723c */ /* 0x000fe2000000187c */
[----:B------:R-:W1:Y:S07]  /*4730*/  LDSM.16.M88.4 R180, [R214+0x6800] ;  /* 0x00680000d6b4783b */ /* 0x000e6e0000000200 */
[----:B------:R-:W-:Y:S03]  /*4740*/  HMMA.16816.F32 R60, R172, R102, R60 ;  /* 0x00000066ac3c723c */ /* 0x000fe6000000183c */
[----:B------:R-:W-:-:S02]  /*4750*/  FSEL R69, R170, -INF , !P3 ;  /* 0xff800000aa457808 */ /* 0x000fc40005800000 */
[----:B------:R-:W-:-:S03]  /*4760*/  FSEL R168, R168, -INF , !P3 ;  /* 0xff800000a8a87808 */ /* 0x000fc60005800000 */
[----:B------:R-:W-:Y:S01]  /*4770*/  HMMA.16816.F32 R148, R104, R90, R148 ;  /* 0x0000005a6894723c */ /* 0x000fe20000001894 */
[----:B------:R-:W2:Y:S01]  /*4780*/  LDSM.16.M88.4 R88, [R214+0x7800] ;  /* 0x00780000d658783b */ /* 0x000ea20000000200 */
[----:B------:R-:W-:-:S06]  /*4790*/  DEPBAR.LE SB0, 0x0 ;  /* 0x000080000000791a */ /* 0x000fcc0000000000 */
[----:B------:R-:W-:Y:S08]  /*47a0*/  HMMA.16816.F32 R164, R80, R102, R164 ;  /* 0x0000006650a4723c */ /* 0x000ff000000018a4 */
[----:B------:R-:W-:Y:S08]  /*47b0*/  HMMA.16816.F32 R144, R104, R84, R144 ;  /* 0x000000546890723c */ /* 0x000ff00000001890 */
[----:B---3--:R-:W-:Y:S03]  /*47c0*/  HMMA.16816.F32 R56, R172, R96, R56 ;  /* 0x00000060ac38723c */ /* 0x008fe60000001838 */
[----:B------:R-:W-:-:S02]  /*47d0*/  FSEL R167, R167, -INF , !P5 ;  /* 0xff800000a7a77808 */ /* 0x000fc40006800000 */
[----:B------:R-:W-:-:S03]  /*47e0*/  FSEL R165, R165, -INF , !P5 ;  /* 0xff800000a5a57808 */ /* 0x000fc60006800000 */
[----:B------:R-:W-:Y:S01]  /*47f0*/  HMMA.16816.F32 R108, R104, R70, R108 ;  /* 0x00000046686c723c */ /* 0x000fe2000000186c */
[C---:B------:R-:W-:Y:S02]  /*4800*/  VIADD R71, R76.reuse, 0xffffff81 ;  /* 0xffffff814c477836 */ /* 0x040fe40000000000 */
[----:B------:R-:W-:-:S03]  /*4810*/  VIADD R70, R76, 0xffffff88 ;  /* 0xffffff884c467836 */ /* 0x000fc60000000000 */
[-C--:B------:R-:W-:Y:S02]  /*4820*/  ISETP.GE.AND P6, PT, R71, R0.reuse, PT ;  /* 0x000000004700720c */ /* 0x080fe40003fc6270 */
[----:B------:R-:W-:Y:S01]  /*4830*/  HMMA.16816.F32 R52, R172, R98, R52 ;  /* 0x00000062ac34723c */ /* 0x000fe20000001834 */
[----:B------:R-:W-:Y:S02]  /*4840*/  ISETP.GE.AND P2, PT, R70, R0, PT ;  /* 0x000000004600720c */ /* 0x000fe40003f46270 */
[----:B------:R-:W-:Y:S02]  /*4850*/  FSEL R70, R66, -INF , !P3 ;  /* 0xff80000042467808 */ /* 0x000fe40005800000 */
[----:B------:R-:W-:Y:S02]  /*4860*/  FSEL R66, R171, -INF , !P6 ;  /* 0xff800000ab427808 */ /* 0x000fe40007000000 */
[----:B------:R-:W-:Y:S01]  /*4870*/  FSEL R169, R169, -INF , !P6 ;  /* 0xff800000a9a97808 */ /* 0x000fe20007000000 */
[----:B------:R-:W-:Y:S01]  /*4880*/  HMMA.16816.F32 R160, R80, R96, R160 ;  /* 0x0000006050a0723c */ /* 0x000fe200000018a0 */
[----:B------:R-:W-:Y:S01]  /*4890*/  FSEL R71, R62, -INF , !P2 ;  /* 0xff8000003e477808 */ /* 0x000fe20005000000 */
[----:B------:R-:W-:Y:S01]  /*48a0*/  VIADD R62, R76, 0xffffffa8 ;  /* 0xffffffa84c3e7836 */ /* 0x000fe20000000000 */
[----:B------:R-:W-:-:S02]  /*48b0*/  FSEL R166, R166, -INF , !P2 ;  /* 0xff800000a6a67808 */ /* 0x000fc40005000000 */
[----:B------:R-:W-:-:S03]  /*48c0*/  FSEL R164, R164, -INF , !P2 ;  /* 0xff800000a4a47808 */ /* 0x000fc60005000000 */
[----:B----4-:R-:W-:Y:S08]  /*48d0*/  HMMA.16816.F32 R48, R172, R92, R48 ;  /* 0x0000005cac30723c */ /* 0x010ff00000001830 */
[----:B------:R-:W-:Y:S08]  /*48e0*/  HMMA.16816.F32 R140, R104, R86, R140 ;  /* 0x00000056688c723c */ /* 0x000ff0000000188c */
[----:B------:R-:W-:Y:S08]  /*48f0*/  HMMA.16816.F32 R156, R80, R98, R156 ;  /* 0x00000062509c723c */ /* 0x000ff0000000189c */
[----:B------:R-:W-:Y:S01]  /*4900*/  HMMA.16816.F32 R120, R104, R72, R120 ;  /* 0x000000486878723c */ /* 0x000fe20000001878 */
[----:B------:R-:W-:-:S02]  /*4910*/  FSEL R72, R64, -INF , !P3 ;  /* 0xff80000040487808 */ /* 0x000fc40005800000 */
[----:B------:R-:W-:Y:S01]  /*4920*/  ISETP.GE.AND P3, PT, R68, R0, PT ;  /* 0x000000004400720c */ /* 0x000fe20003f66270 */
[----:B------:R-:W-:Y:S01]  /*4930*/  VIADD R68, R76, 0xffffff98 ;  /* 0xffffff984c447836 */ /* 0x000fe20000000000 */
[----:B------:R-:W-:Y:S02]  /*4940*/  FSEL R64, R67, -INF , !P6 ;  /* 0xff80000043407808 */ /* 0x000fe40007000000 */
[----:B------:R-:W-:Y:S01]  /*4950*/  FSEL R67, R160, -INF , !P4 ;  /* 0xff800000a0437808 */ /* 0x000fe20006000000 */
[----:B------:R-:W-:Y:S01]  /*4960*/  HMMA.16816.F32 R152, R80, R92, R152 ;  /* 0x0000005c5098723c */ /* 0x000fe20000001898 */
[----:B------:R-:W-:Y:S01]  /*4970*/  FSEL R73, R57, -INF , !P3 ;  /* 0xff80000039497808 */ /* 0x000fe20005800000 */
[----:B------:R-:W-:-:S06]  /*4980*/  VIADD R57, R76, 0xffffffa9 ;  /* 0xffffffa94c397836 */ /* 0x000fcc0000000000 */
[----:B------:R-:W-:Y:S01]  /*4990*/  HMMA.16816.F32 R116, R104, R74, R116 ;  /* 0x0000004a6874723c */ /* 0x000fe20000001874 */
[----:B------:R-:W-:Y:S01]  /*49a0*/  FSEL R74, R65, -INF , !P6 ;  /* 0xff800000414a7808 */ /* 0x000fe20007000000 */
[----:B------:R-:W-:Y:S01]  /*49b0*/  VIADD R65, R76, 0xffffff99 ;  /* 0xffffff994c417836 */ /* 0x000fe20000000000 */
[----:B------:R-:W-:Y:S02]  /*49c0*/  ISETP.GE.AND P6, PT, R68, R0, PT ;  /* 0x000000004400720c */ /* 0x000fe40003fc6270 */
[----:B------:R-:W-:Y:S02]  /*49d0*/  FSEL R68, R161, -INF , !P3 ;  /* 0xff800000a1447808 */ /* 0x000fe40005800000 */
[----:B------:R-:W-:Y:S01]  /*49e0*/  FSEL R77, R52, -INF , !P6 ;  /* 0xff800000344d7808 */ /* 0x000fe20007000000 */
[----:B------:R-:W-:Y:S01]  /*49f0*/  HMMA.16816.F32 R44, R172, R94, R44 ;  /* 0x0000005eac2c723c */ /* 0x000fe2000000182c */
[----:B------:R-:W-:Y:S01]  /*4a00*/  VIADD R52, R76, 0xffffffb0 ;  /* 0xffffffb04c347836 */ /* 0x000fe20000000000 */
[----:B------:R-:W-:-:S02]  /*4a10*/  FSEL R158, R158, -INF , !P6 ;  /* 0xff8000009e9e7808 */ /* 0x000fc40007000000 */
[----:B------:R-:W-:-:S04]  /*4a20*/  FSEL R156, R156, -INF , !P6 ;  /* 0xff8000009c9c7808 */ /* 0x000fc80007000000 */
[----:B------:R-:W-:Y:S01]  /*4a30*/  HMMA.16816.F32 R124, R104, R78, R124 ;  /* 0x0000004e687c723c */ /* 0x000fe2000000187c */
[----:B------:R-:W-:Y:S01]  /*4a40*/  FSEL R78, R60, -INF , !P2 ;  /* 0xff8000003c4e7808 */ /* 0x000fe20005000000 */
[C---:B------:R-:W-:Y:S01]  /*4a50*/  VIADD R60, R76.reuse, 0xffffffa0 ;  /* 0xffffffa04c3c7836 */ /* 0x040fe20000000000 */
[----:B------:R-:W-:Y:S01]  /*4a60*/  FSEL R79, R61, -INF , !P5 ;  /* 0xff8000003d4f7808 */ /* 0x000fe20006800000 */
[----:B------:R-:W-:Y:S01]  /*4a70*/  VIADD R61, R76, 0xffffffa1 ;  /* 0xffffffa14c3d7836 */ /* 0x000fe20000000000 */
[-C--:B------:R-:W-:Y:S02]  /*4a80*/  ISETP.GE.AND P2, PT, R65, R0.reuse, PT ;  /* 0x000000004100720c */ /* 0x080fe40003f46270 */
[----:B------:R-:W-:Y:S01]  /*4a90*/  FSEL R65, R63, -INF , !P5 ;  /* 0xff8000003f417808 */ /* 0x000fe20006800000 */
[----:B-----5:R-:W-:Y:S01]  /*4aa0*/  HMMA.16816.F32 R40, R172, R188, R40 ;  /* 0x000000bcac28723c */ /* 0x020fe20000001828 */
[----:B------:R-:W-:Y:S02]  /*4ab0*/  ISETP.GE.AND P5, PT, R60, R0, PT ;  /* 0x000000003c00720c */ /* 0x000fe40003fa6270 */
[----:B------:R-:W-:-:S02]  /*4ac0*/  FSEL R63, R58, -INF , !P4 ;  /* 0xff8000003a3f7808 */ /* 0x000fc40006000000 */
[----:B------:R-:W-:Y:S02]  /*4ad0*/  FSEL R60, R162, -INF , !P4 ;  /* 0xff800000a23c7808 */ /* 0x000fe40006000000 */
[----:B------:R-:W-:Y:S01]  /*4ae0*/  FSEL R58, R56, -INF , !P4 ;  /* 0xff800000383a7808 */ /* 0x000fe20006000000 */
[C---:B------:R-:W-:Y:S01]  /*4af0*/  HMMA.16816.F32 R148, R80.reuse, R94, R148 ;  /* 0x0000005e5094723c */ /* 0x040fe20000001894 */
[-C--:B------:R-:W-:Y:S02]  /*4b00*/  ISETP.GE.AND P4, PT, R61, R0.reuse, PT ;  /* 0x000000003d00720c */ /* 0x080fe40003f86270 */
[----:B------:R-:W-:Y:S02]  /*4b10*/  FSEL R56, R59, -INF , !P3 ;  /* 0xff8000003b387808 */ /* 0x000fe40005800000 */
[----:B------:R-:W-:Y:S02]  /*4b20*/  FSEL R61, R163, -INF , !P3 ;  /* 0xff800000a33d7808 */ /* 0x000fe40005800000 */
[----:B------:R-:W-:Y:S01]  /*4b30*/  FSEL R75, R53, -INF , !P2 ;  /* 0xff800000354b7808 */ /* 0x000fe20005000000 */
[----:B------:R-:W-:Y:S01]  /*4b40*/  HMMA.16816.F32 R144, R80, R188, R144 ;  /* 0x000000bc5090723c */ /* 0x000fe20000001890 */
[----:B------:R-:W-:Y:S01]  /*4b50*/  ISETP.GE.AND P3, PT, R62, R0, PT ;  /* 0x000000003e00720c */ /* 0x000fe20003f66270 */
[----:B------:R-:W-:Y:S01]  /*4b60*/  VIADD R53, R76, 0xffffffb1 ;  /* 0xffffffb14c357836 */ /* 0x000fe20000000000 */
[----:B------:R-:W-:-:S02]  /*4b70*/  FSEL R62, R54, -INF , !P6 ;  /* 0xff800000363e7808 */ /* 0x000fc40007000000 */
[----:B------:R-:W-:Y:S01]  /*4b80*/  FSEL R252, R48, -INF , !P5 ;  /* 0xff80000030fc7808 */ /* 0x000fe20006800000 */
[----:B------:R-:W-:Y:S01]  /*4b90*/  VIADD R48, R76, 0xffffffb8 ;  /* 0xffffffb84c307836 */ /* 0x000fe20000000000 */
[----:B------:R-:W-:Y:S01]  /*4ba0*/  FSEL R54, R55, -INF , !P2 ;  /* 0xff80000037367808 */ /* 0x000fe20005000000 */
[C---:B------:R-:W-:Y:S01]  /*4bb0*/  HMMA.16816.F32 R36, R172.reuse, R190, R36 ;  /* 0x000000beac24723c */ /* 0x040fe20000001824 */
[----:B------:R-:W-:Y:S02]  /*4bc0*/  FSEL R159, R159, -INF , !P2 ;  /* 0xff8000009f9f7808 */ /* 0x000fe40005000000 */
[----:B------:R-:W-:Y:S02]  /*4bd0*/  FSEL R157, R157, -INF , !P2 ;  /* 0xff8000009d9d7808 */ /* 0x000fe40005000000 */
[-C--:B------:R-:W-:Y:S02]  /*4be0*/  ISETP.GE.AND P6, PT, R57, R0.reuse, PT ;  /* 0x000000003900720c */ /* 0x080fe40003fc6270 */
[----:B------:R-:W-:Y:S01]  /*4bf0*/  ISETP.GE.AND P2, PT, R52, R0, PT ;  /* 0x000000003400720c */ /* 0x000fe20003f46270 */
[----:B------:R-:W-:Y:S01]  /*4c00*/  HMMA.16816.F32 R32, R172, R184, R32 ;  /* 0x000000b8ac20723c */ /* 0x000fe20000001820 */
[----:B------:R-:W-:-:S02]  /*4c10*/  FSEL R57, R154, -INF , !P5 ;  /* 0xff8000009a397808 */ /* 0x000fc40006800000 */
[----:B------:R-:W-:Y:S02]  /*4c20*/  FSEL R55, R50, -INF , !P5 ;  /* 0xff80000032377808 */ /* 0x000fe40006800000 */
[----:B------:R-:W-:Y:S02]  /*4c30*/  FSEL R52, R152, -INF , !P5 ;  /* 0xff80000098347808 */ /* 0x000fe40006800000 */
[----:B------:R-:W-:Y:S01]  /*4c40*/  ISETP.GE.AND P5, PT, R53, R0, PT ;  /* 0x000000003500720c */ /* 0x000fe20003fa6270 */
[----:B------:R-:W-:Y:S01]  /*4c50*/  HMMA.16816.F32 R140, R80, R190, R140 ;  /* 0x000000be508c723c */ /* 0x000fe2000000188c */
[----:B------:R-:W-:Y:S02]  /*4c60*/  FSEL R51, R51, -INF , !P4 ;  /* 0xff80000033337808 */ /* 0x000fe40006000000 */
[----:B------:R-:W-:Y:S01]  /*4c70*/  FSEL R250, R49, -INF , !P4 ;  /* 0xff80000031fa7808 */ /* 0x000fe20006000000 */
[----:B------:R-:W-:Y:S01]  /*4c80*/  VIADD R49, R76, 0xffffffc1 ;  /* 0xffffffc14c317836 */ /* 0x000fe20000000000 */
[----:B------:R-:W-:-:S02]  /*4c90*/  FSEL R50, R155, -INF , !P4 ;  /* 0xff8000009b327808 */ /* 0x000fc40006000000 */
[----:B------:R-:W-:Y:S01]  /*4ca0*/  FSEL R53, R153, -INF , !P4 ;  /* 0xff80000099357808 */ /* 0x000fe20006000000 */
[----:B------:R-:W-:Y:S01]  /*4cb0*/  HMMA.16816.F32 R28, R172, R186, R28 ;  /* 0x000000baac1c723c */ /* 0x000fe2000000181c */
[----:B------:R-:W-:Y:S01]  /*4cc0*/  ISETP.GE.AND P4, PT, R48, R0, PT ;  /* 0x000000003000720c */ /* 0x000fe20003f86270 */
[----:B------:R-:W-:Y:S01]  /*4cd0*/  VIADD R48, R76, 0xffffffb9 ;  /* 0xffffffb94c307836 */ /* 0x000fe20000000000 */
[----:B------:R-:W-:Y:S01]  /*4ce0*/  FSEL R193, R44, -INF , !P3 ;  /* 0xff8000002cc17808 */ /* 0x000fe20005800000 */
[----:B------:R-:W-:Y:S01]  /*4cf0*/  VIADD R44, R76, 0xffffffc0 ;  /* 0xffffffc04c2c7836 */ /* 0x000fe20000000000 */
[----:B------:R-:W-:Y:S02]  /*4d00*/  FSEL R243, R46, -INF , !P3 ;  /* 0xff8000002ef37808 */ /* 0x000fe40005800000 */
[----:B------:R-:W-:Y:S01]  /*4d10*/  FSEL R196, R45, -INF , !P6 ;  /* 0xff8000002dc47808 */ /* 0x000fe20007000000 */
[----:B------:R-:W-:Y:S01]  /*4d20*/  HMMA.16816.F32 R136, R80, R184, R136 ;  /* 0x000000b85088723c */ /* 0x000fe20000001888 */
[----:B------:R-:W-:Y:S01]  /*4d30*/  FSEL R238, R40, -INF , !P2 ;  /* 0xff80000028ee7808 */ /* 0x000fe20005000000 */
[----:B------:R-:W-:Y:S01]  /*4d40*/  VIADD R40, R76, 0xffffffc8 ;  /* 0xffffffc84c287836 */ /* 0x000fe20000000000 */
[----:B------:R-:W-:-:S02]  /*4d50*/  FSEL R46, R150, -INF , !P3 ;  /* 0xff800000962e7808 */ /* 0x000fc40005800000 */
[----:B------:R-:W-:Y:S02]  /*4d60*/  FSEL R59, R148, -INF , !P3 ;  /* 0xff800000943b7808 */ /* 0x000fe40005800000 */
[----:B------:R-:W-:Y:S01]  /*4d70*/  FSEL R47, R47, -INF , !P6 ;  /* 0xff8000002f2f7808 */ /* 0x000fe20007000000 */
[----:B------:R-:W-:Y:S01]  /*4d80*/  HMMA.16816.F32 R132, R80, R186, R132 ;  /* 0x000000ba5084723c */ /* 0x000fe20000001884 */
[----:B------:R-:W-:Y:S02]  /*4d90*/  FSEL R45, R151, -INF , !P6 ;  /* 0xff800000972d7808 */ /* 0x000fe40007000000 */
[----:B------:R-:W-:Y:S02]  /*4da0*/  FSEL R192, R149, -INF , !P6 ;  /* 0xff80000095c07808 */ /* 0x000fe40007000000 */
[-C--:B------:R-:W-:Y:S02]  /*4db0*/  ISETP.GE.AND P3, PT, R48, R0.reuse, PT ;  /* 0x000000003000720c */ /* 0x080fe40003f66270 */
[----:B------:R-:W-:Y:S01]  /*4dc0*/  ISETP.GE.AND P6, PT, R44, R0, PT ;  /* 0x000000002c00720c */ /* 0x000fe20003fc6270 */
[----:B-1----:R-:W-:Y:S01]  /*4dd0*/  HMMA.16816.F32 R24, R172, R180, R24 ;  /* 0x000000b4ac18723c */ /* 0x002fe20000001818 */
[----:B------:R-:W-:-:S02]  /*4de0*/  FSEL R44, R146, -INF , !P2 ;  /* 0xff800000922c7808 */ /* 0x000fc40005000000 */
[----:B------:R-:W-:Y:S02]  /*4df0*/  FSEL R236, R42, -INF , !P2 ;  /* 0xff8000002aec7808 */ /* 0x000fe40005000000 */
[----:B------:R-:W-:Y:S02]  /*4e00*/  FSEL R48, R144, -INF , !P2 ;  /* 0xff80000090307808 */ /* 0x000fe40005000000 */
[----:B------:R-:W-:Y:S01]  /*4e10*/  ISETP.GE.AND P2, PT, R49, R0, PT ;  /* 0x000000003100720c */ /* 0x000fe20003f46270 */
[----:B------:R-:W-:Y:S01]  /*4e20*/  HMMA.16816.F32 R20, R172, R182, R20 ;  /* 0x000000b6ac14723c */ /* 0x000fe20000001814 */
[----:B------:R-:W-:Y:S02]  /*4e30*/  FSEL R233, R43, -INF , !P5 ;  /* 0xff8000002be97808 */ /* 0x000fe40006800000 */
[----:B------:R-:W-:Y:S02]  /*4e40*/  FSEL R241, R41, -INF , !P5 ;  /* 0xff80000029f17808 */ /* 0x000fe40006800000 */
[----:B------:R-:W-:-:S02]  /*4e50*/  FSEL R42, R147, -INF , !P5 ;  /* 0xff800000932a7808 */ /* 0x000fc40006800000 */
[----:B------:R-:W-:Y:S01]  /*4e60*/  FSEL R49, R145, -INF , !P5 ;  /* 0xff80000091317808 */ /* 0x000fe20006800000 */
[C---:B------:R-:W-:Y:S01]  /*4e70*/  HMMA.16816.F32 R128, R80.reuse, R180, R128 ;  /* 0x000000b45080723c */ /* 0x040fe20000001880 */
[----:B------:R-:W-:Y:S01]  /*4e80*/  ISETP.GE.AND P5, PT, R40, R0, PT ;  /* 0x000000002800720c */ /* 0x000fe20003fa6270 */
[----:B------:R-:W-:Y:S01]  /*4e90*/  VIADD R40, R76, 0xffffffc9 ;  /* 0xffffffc94c287836 */ /* 0x000fe20000000000 */
[----:B------:R-:W-:Y:S02]  /*4ea0*/  FSEL R234, R38, -INF , !P4 ;  /* 0xff80000026ea7808 */ /* 0x000fe40006000000 */
[----:B------:R-:W-:Y:S02]  /*4eb0*/  FSEL R36, R36, -INF , !P4 ;  /* 0xff80000024247808 */ /* 0x000fe40006000000 */
[----:B------:R-:W-:Y:S01]  /*4ec0*/  FSEL R232, R142, -INF , !P4 ;  /* 0xff8000008ee87808 */ /* 0x000fe20006000000 */
[----:B------:R-:W-:Y:S01]  /*4ed0*/  HMMA.16816.F32 R124, R80, R182, R124 ;  /* 0x000000b6507c723c */ /* 0x000fe2000000187c */
[----:B------:R-:W-:-:S02]  /*4ee0*/  FSEL R38, R140, -INF , !P4 ;  /* 0xff8000008c267808 */ /* 0x000fc40006000000 */
[----:B------:R-:W-:Y:S01]  /*4ef0*/  FSEL R219, R32, -INF , !P6 ;  /* 0xff80000020db7808 */ /* 0x000fe20007000000 */
[----:B------:R-:W-:Y:S01]  /*4f00*/  VIADD R32, R76, 0xffffffd8 ;  /* 0xffffffd84c207836 */ /* 0x000fe20000000000 */
[----:B------:R-:W-:Y:S01]  /*4f10*/  ISETP.GE.AND P4, PT, R40, R0, PT ;  /* 0x000000002800720c */ /* 0x000fe20003f86270 */
[----:B------:R-:W-:Y:S01]  /*4f20*/  VIADD R40, R76, 0xffffffd0 ;  /* 0xffffffd04c287836 */ /* 0x000fe20000000000 */
[----:B------:R-:W-:Y:S01]  /*4f30*/  FSEL R229, R28, -INF , !P5 ;  /* 0xff8000001ce57808 */ /* 0x000fe20006800000 */
[----:B------:R-:W-:Y:S01]  /*4f40*/  HMMA.16816.F32 R116, R80, R178, R116 ;  /* 0x000000b25074723c */ /* 0x000fe20000001874 */
[----:B------:R-:W-:Y:S01]  /*4f50*/  FSEL R43, R39, -INF , !P3 ;  /* 0xff800000272b7808 */ /* 0x000fe20005800000 */
[C---:B------:R-:W-:Y:S01]  /*4f60*/  VIADD R28, R76.reuse, 0xffffffe0 ;  /* 0xffffffe04c1c7836 */ /* 0x040fe20000000000 */
[----:B------:R-:W-:Y:S01]  /*4f70*/  FSEL R242, R37, -INF , !P3 ;  /* 0xff80000025f27808 */ /* 0x000fe20005800000 */
[----:B------:R-:W-:Y:S01]  /*4f80*/  VIADD R39, R76, 0xffffffd1 ;  /* 0xffffffd14c277836 */ /* 0x000fe20000000000 */
[----:B------:R-:W-:-:S02]  /*4f90*/  FSEL R223, R35, -INF , !P2 ;  /* 0xff80000023df7808 */ /* 0x000fc40005000000 */
[----:B------:R-:W-:Y:S01]  /*4fa0*/  FSEL R228, R33, -INF , !P2 ;  /* 0xff80000021e47808 */ /* 0x000fe20005000000 */
[C---:B------:R-:W-:Y:S01]  /*4fb0*/  HMMA.16816.F32 R12, R172.reuse, R178, R12 ;  /* 0x000000b2ac0c723c */ /* 0x040fe2000000180c */
[----:B------:R-:W-:Y:S02]  /*4fc0*/  FSEL R222, R139, -INF , !P2 ;  /* 0xff8000008bde7808 */ /* 0x000fe40005000000 */
[----:B------:R-:W-:Y:S02]  /*4fd0*/  FSEL R215, R137, -INF , !P2 ;  /* 0xff80000089d77808 */ /* 0x000fe40005000000 */
[----:B------:R-:W-:Y:S02]  /*4fe0*/  FSEL R216, R143, -INF , !P3 ;  /* 0xff8000008fd87808 */ /* 0x000fe40005800000 */
[----:B------:R-:W-:Y:S01]  /*4ff0*/  FSEL R37, R141, -INF , !P3 ;  /* 0xff8000008d257808 */ /* 0x000fe20005800000 */
[----:B------:R-:W-:Y:S01]  /*5000*/  HMMA.16816.F32 R16, R172, R176, R16 ;  /* 0x000000b0ac10723c */ /* 0x000fe20000001810 */
[-C--:B------:R-:W-:Y:S01]  /*5010*/  ISETP.GE.AND P2, PT, R32, R0.reuse, PT ;  /* 0x000000002000720c */ /* 0x080fe20003f46270 */
[----:B------:R-:W-:Y:S01]  /*5020*/  VIADD R32, R76, 0xffffffd9 ;  /* 0xffffffd94c207836 */ /* 0x000fe20000000000 */
[----:B------:R-:W-:-:S02]  /*5030*/  ISETP.GE.AND P3, PT, R40, R0, PT ;  /* 0x000000002800720c */ /* 0x000fc40003f66270 */
[----:B------:R-:W-:Y:S02]  /*5040*/  FSEL R227, R31, -INF , !P4 ;  /* 0xff8000001fe37808 */ /* 0x000fe40006000000 */
[----:B------:R-:W-:Y:S01]  /*5050*/  FSEL R220, R29, -INF , !P4 ;  /* 0xff8000001ddc7808 */ /* 0x000fe20006000000 */
[C---:B--2---:R-:W-:Y:S01]  /*5060*/  HMMA.16816.F32 R4, R172.reuse, R90, R4 ;  /* 0x0000005aac04723c */ /* 0x044fe20000001804 */
[----:B------:R-:W-:Y:S02]  /*5070*/  FSEL R224, R135, -INF , !P4 ;  /* 0xff80000087e07808 */ /* 0x000fe40006000000 */
[----:B------:R-:W-:Y:S02]  /*5080*/  FSEL R231, R133, -INF , !P4 ;  /* 0xff80000085e77808 */ /* 0x000fe40006000000 */
[----:B------:R-:W-:Y:S02]  /*5090*/  FSEL R218, R138, -INF , !P6 ;  /* 0xff8000008ada7808 */ /* 0x000fe40007000000 */
[----:B------:R-:W-:Y:S01]  /*50a0*/  FSEL R221, R34, -INF , !P6 ;  /* 0xff80000022dd7808 */ /* 0x000fe20007000000 */
[----:B------:R-:W-:Y:S01]  /*50b0*/  HMMA.16816.F32 R8, R172, R88, R8 ;  /* 0x00000058ac08723c */ /* 0x000fe20000001808 */
[----:B------:R-:W-:-:S02]  /*50c0*/  FSEL R214, R136, -INF , !P6 ;  /* 0xff80000088d67808 */ /* 0x000fc40007000000 */
[----:B------:R-:W-:Y:S02]  /*50d0*/  FSEL R226, R30, -INF , !P5 ;  /* 0xff8000001ee27808 */ /* 0x000fe40006800000 */
[-C--:B------:R-:W-:Y:S02]  /*50e0*/  ISETP.GE.AND P4, PT, R28, R0.reuse, PT ;  /* 0x000000001c00720c */ /* 0x080fe40003f86270 */
[-C--:B------:R-:W-:Y:S01]  /*50f0*/  ISETP.GE.AND P6, PT, R39, R0.reuse, PT ;  /* 0x000000002700720c */ /* 0x080fe20003fc6270 */
[----:B------:R-:W-:Y:S01]  /*5100*/  HMMA.16816.F32 R28, R80, R176, R120 ;  /* 0x000000b0501c723c */ /* 0x000fe20000001878 */
[----:B------:R-:W-:Y:S02]  /*5110*/  FSEL R225, R134, -INF , !P5 ;  /* 0xff80000086e17808 */ /* 0x000fe40006800000 */
[----:B------:R-:W-:Y:S02]  /*5120*/  FSEL R230, R132, -INF , !P5 ;  /* 0xff80000084e67808 */ /* 0x000fe40006800000 */
[----:B------:R-:W-:Y:S01]  /*5130*/  FSEL R202, R24, -INF , !P3 ;  /* 0xff80000018ca7808 */ /* 0x000fe20005800000 */
[----:B------:R-:W-:Y:S01]  /*5140*/  VIADD R24, R76, 0xffffffe8 ;  /* 0xffffffe84c187836 */ /* 0x000fe20000000000 */
[----:B------:R-:W-:Y:S01]  /*5150*/  FSEL R206, R20, -INF , !P2 ;  /* 0xff80000014ce7808 */ /* 0x000fe20005000000 */
[----:B------:R-:W-:Y:S01]  /*5160*/  VIADD R20, R76, 0xfffffff0 ;  /* 0xfffffff04c147836 */ /* 0x000fe20000000000 */
[----:B------:R-:W-:Y:S01]  /*5170*/  ISETP.GE.AND P5, PT, R32, R0, PT ;  /* 0x000000002000720c */ /* 0x000fe20003fa6270 */
[----:B------:R-:W-:Y:S01]  /*5180*/  VIADD R32, R76, 0xffffffe1 ;  /* 0xffffffe14c207836 */ /* 0x000fe20000000000 */
[----:B------:R-:W-:-:S02]  /*5190*/  FSEL R201, R128, -INF , !P3 ;  /* 0xff80000080c97808 */ /* 0x000fc40005800000 */
[----:B------:R-:W-:Y:S02]  /*51a0*/  FSEL R128, R131, -INF , !P6 ;  /* 0xff80000083807808 */ /* 0x000fe40007000000 */
[----:B------:R-:W-:Y:S02]  /*51b0*/  FSEL R203, R129, -INF , !P6 ;  /* 0xff80000081cb7808 */ /* 0x000fe40007000000 */
[----:B------:R-:W-:Y:S02]  /*51c0*/  FSEL R198, R27, -INF , !P6 ;  /* 0xff8000001bc67808 */ /* 0x000fe40007000000 */
[----:B------:R-:W-:Y:S01]  /*51d0*/  FSEL R204, R25, -INF , !P6 ;  /* 0xff80000019cc7808 */ /* 0x000fe20007000000 */
[----:B------:R-:W-:Y:S01]  /*51e0*/  VIADD R25, R76, 0xfffffff1 ;  /* 0xfffffff14c197836 */ /* 0x000fe20000000000 */
[----:B------:R-:W-:Y:S02]  /*51f0*/  FSEL R131, R23, -INF , !P5 ;  /* 0xff80000017837808 */ /* 0x000fe40006800000 */
[----:B------:R-:W-:-:S02]  /*5200*/  FSEL R205, R21, -INF , !P5 ;  /* 0xff80000015cd7808 */ /* 0x000fc40006800000 */
[----:B------:R-:W-:Y:S02]  /*5210*/  FSEL R129, R127, -INF , !P5 ;  /* 0xff8000007f817808 */ /* 0x000fe40006800000 */
[----:B------:R-:W-:Y:S02]  /*5220*/  FSEL R217, R125, -INF , !P5 ;  /* 0xff8000007dd97808 */ /* 0x000fe40006800000 */
[-C--:B------:R-:W-:Y:S01]  /*5230*/  ISETP.GE.AND P6, PT, R24, R0.reuse, PT ;  /* 0x000000001800720c */ /* 0x080fe20003fc6270 */
[----:B------:R-:W-:Y:S01]  /*5240*/  VIADD R24, R76, 0xffffffe9 ;  /* 0xffffffe94c187836 */ /* 0x000fe20000000000 */
[----:B------:R-:W-:Y:S02]  /*5250*/  FSEL R197, R22, -INF , !P2 ;  /* 0xff80000016c57808 */ /* 0x000fe40005000000 */
[----:B------:R-:W-:Y:S02]  /*5260*/  ISETP.GE.AND P5, PT, R20, R0, PT ;  /* 0x000000001400720c */ /* 0x000fe40003fa6270 */
[----:B------:R-:W-:Y:S01]  /*5270*/  HMMA.16816.F32 R20, R80, R88, R112 ;  /* 0x000000585014723c */ /* 0x000fe20000001870 */
[----:B------:R-:W-:-:S02]  /*5280*/  FSEL R97, R118, -INF , !P6 ;  /* 0xff80000076617808 */ /* 0x000fc40007000000 */
[----:B------:R-:W-:Y:S02]  /*5290*/  FSEL R114, R14, -INF , !P6 ;  /* 0xff8000000e727808 */ /* 0x000fe40007000000 */
[----:B------:R-:W-:Y:S02]  /*52a0*/  FSEL R127, R12, -INF , !P6 ;  /* 0xff8000000c7f7808 */ /* 0x000fe40007000000 */
[----:B------:R-:W-:Y:S01]  /*52b0*/  FSEL R118, R116, -INF , !P6 ;  /* 0xff80000074767808 */ /* 0x000fe20007000000 */
[----:B------:R-:W-:Y:S01]  /*52c0*/  HMMA.16816.F32 R80, R80, R90, R108 ;  /* 0x0000005a5050723c */ /* 0x000fe2000000186c */
[----:B------:R-:W-:Y:S02]  /*52d0*/  ISETP.GE.U32.AND P6, PT, R0, 0x81, PT ;  /* 0x000000810000780c */ /* 0x000fe40003fc6070 */
[----:B------:R-:W-:Y:S02]  /*52e0*/  FSEL R200, R130, -INF , !P3 ;  /* 0xff80000082c87808 */ /* 0x000fe40005800000 */
[----:B------:R-:W-:-:S02]  /*52f0*/  FSEL R199, R26, -INF , !P3 ;  /* 0xff8000001ac77808 */ /* 0x000fc40005800000 */
[----:B------:R-:W-:Y:S01]  /*5300*/  FSEL R122, R16, -INF , !P4 ;  /* 0xff800000107a7808 */ /* 0x000fe20006000000 */
[----:B------:R-:W-:Y:S01]  /*5310*/  VIADD R16, R76, 0xfffffff8 ;  /* 0xfffffff84c107836 */ /* 0x000fe20000000000 */
[-C--:B------:R-:W-:Y:S01]  /*5320*/  ISETP.GE.AND P3, PT, R32, R0.reuse, PT ;  /* 0x000000002000720c */ /* 0x080fe20003f66270 */
[----:B------:R-:W-:Y:S01]  /*5330*/  VIADD R76, R76, 0xfffffff9 ;  /* 0xfffffff94c4c7836 */ /* 0x000fe20000000000 */
[----:B------:R-:W-:Y:S02]  /*5340*/  FSEL R130, R126, -INF , !P2 ;  /* 0xff8000007e827808 */ /* 0x000fe40005000000 */
[----:B------:R-:W-:Y:S02]  /*5350*/  FSEL R207, R124, -INF , !P2 ;  /* 0xff8000007ccf7808 */ /* 0x000fe40005000000 */
[----:B------:R-:W-:Y:S02]  /*5360*/  ISETP.GE.AND P2, PT, R24, R0, PT ;  /* 0x000000001800720c */ /* 0x000fe40003f46270 */
[----:B------:R-:W-:-:S02]  /*5370*/  FSEL R89, R30, -INF , !P4 ;  /* 0xff8000001e597808 */ /* 0x000fc40006000000 */
[----:B------:R-:W-:Y:S02]  /*5380*/  FSEL R27, R18, -INF , !P4 ;  /* 0xff800000121b7808 */ /* 0x000fe40006000000 */
[----:B------:R-:W-:Y:S02]  /*5390*/  FSEL R24, R28, -INF , !P4 ;  /* 0xff8000001c187808 */ /* 0x000fe40006000000 */
[----:B------:R-:W-:Y:S02]  /*53a0*/  ISETP.GE.AND P4, PT, R25, R0, PT ;  /* 0x000000001900720c */ /* 0x000fe40003f86270 */
[----:B------:R-:W-:Y:S02]  /*53b0*/  FSEL R25, R19, -INF , !P3 ;  /* 0xff80000013197808 */ /* 0x000fe40005800000 */
[----:B------:R-:W-:Y:S02]  /*53c0*/  FSEL R121, R17, -INF , !P3 ;  /* 0xff80000011797808 */ /* 0x000fe40005800000 */
[----:B------:R-:W-:-:S02]  /*53d0*/  FSEL R94, R31, -INF , !P3 ;  /* 0xff8000001f5e7808 */ /* 0x000fc40005800000 */
[----:B------:R-:W-:Y:S02]  /*53e0*/  FSEL R26, R29, -INF , !P3 ;  /* 0xff8000001d1a7808 */ /* 0x000fe40005800000 */
[----:B------:R-:W-:Y:S02]  /*53f0*/  ISETP.GE.AND P3, PT, R16, R0, PT ;  /* 0x000000001000720c */ /* 0x000fe40003f66270 */
[----:B------:R-:W-:Y:S02]  /*5400*/  FSEL R95, R15, -INF , !P2 ;  /* 0xff8000000f5f7808 */ /* 0x000fe40005000000 */
[----:B------:R-:W-:Y:S02]  /*5410*/  FSEL R126, R13, -INF , !P2 ;  /* 0xff8000000d7e7808 */ /* 0x000fe40005000000 */
[----:B------:R-:W-:Y:S02]  /*5420*/  FSEL R96, R119, -INF , !P2 ;  /* 0xff80000077607808 */ /* 0x000fe40005000000 */
[----:B------:R-:W-:-:S02]  /*5430*/  FSEL R117, R117, -INF , !P2 ;  /* 0xff80000075757808 */ /* 0x000fc40005000000 */
[----:B------:R-:W-:Y:S02]  /*5440*/  ISETP.GE.AND P2, PT, R76, R0, PT ;  /* 0x000000004c00720c */ /* 0x000fe40003f46270 */
[----:B------:R-:W-:Y:S02]  /*5450*/  FSEL R105, R4, -INF , !P3 ;  /* 0xff80000004697808 */ /* 0x000fe40005800000 */
[----:B------:R-:W-:Y:S02]  /*5460*/  FSEL R98, R22, -INF , !P5 ;  /* 0xff80000016627808 */ /* 0x000fe40006800000 */
[----:B------:R-:W-:Y:S02]  /*5470*/  FSEL R99, R10, -INF , !P5 ;  /* 0xff8000000a637808 */ /* 0x000fe40006800000 */
[----:B------:R-:W-:Y:S02]  /*5480*/  FSEL R101, R8, -INF , !P5 ;  /* 0xff80000008657808 */ /* 0x000fe40006800000 */
[----:B------:R-:W-:-:S02]  /*5490*/  FSEL R120, R20, -INF , !P5 ;  /* 0xff80000014787808 */ /* 0x000fc40006800000 */
[----:B------:R-:W-:Y:S02]  /*54a0*/  FSEL R100, R23, -INF , !P4 ;  /* 0xff80000017647808 */ /* 0x000fe40006000000 */
        /* <DEDUP_REMOVED lines=10> */
[----:B------:R-:W-:Y:S01]  /*5550*/  LOP3.LUT R4, R210, 0x200, RZ, 0xc0, !PT ;  /* 0x00000200d2047812 */ /* 0x000fe200078ec0ff */
[----:B------:R-:W-:Y:S06]  /*5560*/  BAR.SYNC.DEFER_BLOCKING 0x0 ;  /* 0x0000000000007b1d */ /* 0x000fec0000010000 */
[----:B------:R-:W-:Y:S05]  /*5570*/  @!P6 BRA `(.L_x_227) ;  /* 0x000000040068e947 */ /* 0x000fea0003800000 */
[----:B------:R-:W1:Y:S01]  /*5580*/  LDCU UR4, c[0x0][0x440] ;  /* 0x00008800ff0477ac */ /* 0x000e620008000800 */
[----:B------:R-:W-:Y:S01]  /*5590*/  VIADD R0, R208, 0xfffffffe ;  /* 0xfffffffed0007836 */ /* 0x000fe20000000000 */
[----:B------:R-:W-:Y:S03]  /*55a0*/  BSSY.RECONVERGENT B0, `(.L_x_228) ;  /* 0x0000056000007945 */ /* 0x000fe60003800200 */
[----:B------:R-:W-:-:S04]  /*55b0*/  IMAD.WIDE.U32 R6, R0, R2, RZ ;  /* 0x0000000200067225 */ /* 0x000fc800078e00ff */
[----:B------:R-:W-:Y:S02]  /*55c0*/  IMAD R0, R0, R3, R7 ;  /* 0x0000000300007224 */ /* 0x000fe400078e0207 */
[----:B------:R-:W-:-:S03]  /*55d0*/  IMAD.SHL.U32 R16, R6, 0x80, RZ ;  /* 0x0000008006107824 */ /* 0x000fc600078e00ff */
[----:B------:R-:W-:Y:S02]  /*55e0*/  SHF.L.U64.HI R17, R6, 0x7, R0 ;  /* 0x0000000706117819 */ /* 0x000fe40000010200 */
[----:B-1----:R-:W-:-:S13]  /*55f0*/  ISETP.GE.AND P2, PT, R235, UR4, PT ;  /* 0x00000004eb007c0c */ /* 0x002fda000bf46270 */
[CC--:B------:R-:W-:Y:S01]  /*5600*/  @!P2 LEA R7, P3, R2.reuse, R16.reuse, 0x4 ;  /* 0x000000100207a211 */ /* 0x0c0fe200078620ff */
[----:B------:R-:W-:Y:S01]  /*5610*/  @!P2 IMAD R6, R3, 0x30, RZ ;  /* 0x000000300306a824 */ /* 0x000fe200078e02ff */
[C---:B------:R-:W-:Y:S01]  /*5620*/  @!P2 LEA R5, P4, R2.reuse, R16, 0x5 ;  /* 0x000000100205a211 */ /* 0x040fe200078828ff */
[C---:B------:R-:W-:Y:S01]  /*5630*/  @!P2 IMAD.WIDE.U32 R8, R2.reuse, 0x30, R16 ;  /* 0x000000300208a825 */ /* 0x040fe200078e0010 */
[----:B------:R-:W-:Y:S02]  /*5640*/  @!P2 LEA.HI.X R0, R2, R17, R3, 0x4, P3 ;  /* 0x000000110200a211 */ /* 0x000fe400018f2403 */
[----:B------:R-:W-:Y:S01]  /*5650*/  ISETP.GE.AND P3, PT, R235, UR4, PT ;  /* 0x00000004eb007c0c */ /* 0x000fe2000bf66270 */
[----:B------:R-:W-:Y:S01]  /*5660*/  @!P2 IMAD.IADD R6, R6, 0x1, R9 ;  /* 0x000000010606a824 */ /* 0x000fe200078e0209 */
[CC--:B------:R-:W-:Y:S01]  /*5670*/  @!P2 LEA R20, P5, R7.reuse, R248.reuse, 0x1 ;  /* 0x000000f80714a211 */ /* 0x0c0fe200078a08ff */
[----:B------:R-:W-:Y:S02]  /*5680*/  @!P2 IMAD.MOV.U32 R10, RZ, RZ, R16 ;  /* 0x000000ffff0aa224 */ /* 0x000fe400078e0010 */
[--C-:B------:R-:W-:Y:S01]  /*5690*/  @!P2 IMAD.MOV.U32 R11, RZ, RZ, R17.reuse ;  /* 0x000000ffff0ba224 */ /* 0x100fe200078e0011 */
[----:B------:R-:W-:Y:S01]  /*56a0*/  @!P2 LEA.HI.X R21, R7, R247, R0, 0x1, P5 ;  /* 0x000000f70715a211 */ /* 0x000fe200028f0c00 */
[----:B------:R-:W-:Y:S01]  /*56b0*/  @!P2 IMAD.MOV.U32 R9, RZ, RZ, R17 ;  /* 0x000000ffff09a224 */ /* 0x000fe200078e0011 */
[C---:B------:R-:W-:Y:S01]  /*56c0*/  @!P2 LEA.HI.X R0, R2.reuse, R17, R3, 0x5, P4 ;  /* 0x000000110200a211 */ /* 0x040fe200020f2c03 */
[----:B------:R-:W-:Y:S01]  /*56d0*/  @!P2 IMAD.WIDE.U32 R10, R2, 0x50, R10 ;  /* 0x00000050020aa825 */ /* 0x000fe200078e000a */
[----:B------:R-:W-:-:S02]  /*56e0*/  @!P2 LEA R18, P5, R5, R248, 0x1 ;  /* 0x000000f80512a211 */ /* 0x000fc400078a08ff */
[-C--:B------:R-:W-:Y:S02]  /*56f0*/  @!P2 LEA R14, P4, R8, R248.reuse, 0x1 ;  /* 0x000000f8080ea211 */ /* 0x080fe400078808ff */
[-C--:B------:R-:W-:Y:S01]  /*5700*/  @!P2 LEA.HI.X R19, R5, R247.reuse, R0, 0x1, P5 ;  /* 0x000000f70513a211 */ /* 0x080fe200028f0c00 */
[C---:B------:R-:W-:Y:S01]  /*5710*/  @!P2 IMAD R5, R3.reuse, 0x50, RZ ;  /* 0x000000500305a824 */ /* 0x040fe200078e02ff */
[----:B------:R-:W-:Y:S01]  /*5720*/  @!P3 LEA R22, P5, R16, R248, 0x1 ;  /* 0x000000f81016b211 */ /* 0x000fe200078a08ff */
[----:B------:R-:W-:Y:S01]  /*5730*/  @!P2 IMAD R0, R3, 0x60, RZ ;  /* 0x000000600300a824 */ /* 0x000fe200078e02ff */
[-C--:B------:R-:W-:Y:S01]  /*5740*/  @!P2 LEA.HI.X R15, R8, R247.reuse, R6, 0x1, P4 ;  /* 0x000000f7080fa211 */ /* 0x080fe200020f0c06 */
[----:B------:R-:W-:Y:S01]  /*5750*/  @!P2 IMAD.MOV.U32 R8, RZ, RZ, R16 ;  /* 0x000000ffff08a224 */ /* 0x000fe200078e0010 */
[----:B------:R-:W-:Y:S01]  /*5760*/  @!P2 LEA R7, P4, R2, R16, 0x6 ;  /* 0x000000100207a211 */ /* 0x000fe200078830ff */
[----:B------:R-:W-:Y:S01]  /*5770*/  @!P2 IMAD.IADD R5, R5, 0x1, R11 ;  /* 0x000000010505a824 */ /* 0x000fe200078e020b */
[----:B------:R-:W-:Y:S01]  /*5780*/  @!P3 LEA.HI.X R23, R16, R247, R17, 0x1, P5 ;  /* 0x000000f71017b211 */ /* 0x000fe200028f0c11 */
[C---:B------:R-:W-:Y:S01]  /*5790*/  @!P2 IMAD.WIDE.U32 R8, R2.reuse, 0x60, R8 ;  /* 0x000000600208a825 */ /* 0x040fe200078e0008 */
[----:B------:R-:W-:-:S02]  /*57a0*/  @!P2 LEA.HI.X R6, R2, R17, R3, 0x6, P4 ;  /* 0x000000110206a211 */ /* 0x000fc400020f3403 */
[CC--:B------:R-:W-:Y:S01]  /*57b0*/  @!P2 LEA R12, P4, R7.reuse, R248.reuse, 0x1 ;  /* 0x000000f8070ca211 */ /* 0x0c0fe200078808ff */
[----:B------:R-:W-:Y:S01]  /*57c0*/  @!PT LDS RZ, [RZ] ;  /* 0x00000000fffff984 */ /* 0x000fe20000000800 */
[----:B------:R-:W-:Y:S01]  /*57d0*/  @!PT LDS RZ, [RZ] ;  /* 0x00000000fffff984 */ /* 0x000fe20000000800 */
[----:B------:R-:W-:Y:S01]  /*57e0*/  @!PT LDS RZ, [RZ] ;  /* 0x00000000fffff984 */ /* 0x000fe20000000800 */
[----:B------:R1:W-:Y:S01]  /*57f0*/  @!P3 LDGSTS.E.BYPASS.LTC128B.128 [R251+0x4000], desc[UR16][R22.64] ;  /* 0x0400000016fbbfae */ /* 0x0003e2000b981a10 */
[-C--:B------:R-:W-:Y:S01]  /*5800*/  @!P2 LEA R28, P5, R10, R248.reuse, 0x1 ;  /* 0x000000f80a1ca211 */ /* 0x080fe200078a08ff */
[----:B------:R-:W-:Y:S01]  /*5810*/  @!P2 IMAD.IADD R0, R0, 0x1, R9 ;  /* 0x000000010000a824 */ /* 0x000fe200078e0209 */
[-C--:B------:R-:W-:Y:S01]  /*5820*/  @!P2 LEA.HI.X R13, R7, R247.reuse, R6, 0x1, P4 ;  /* 0x000000f7070da211 */ /* 0x080fe200020f0c06 */
[----:B------:R1:W-:Y:S01]  /*5830*/  @P3 STS.128 [R251+0x4000], RZ ;  /* 0x004000fffb003388 */ /* 0x0003e20000000c00 */
[----:B------:R-:W-:Y:S02]  /*5840*/  @!P2 LEA R6, P4, R8, R248, 0x1 ;  /* 0x000000f80806a211 */ /* 0x000fe400078808ff */
[-C--:B------:R-:W-:Y:S01]  /*5850*/  @!P2 LEA.HI.X R29, R10, R247.reuse, R5, 0x1, P5 ;  /* 0x000000f70a1da211 */ /* 0x080fe200028f0c05 */
[----:B------:R1:W-:Y:S01]  /*5860*/  @P2 STS.128 [R251+0x4800], RZ ;  /* 0x004800fffb002388 */ /* 0x0003e20000000c00 */
[----:B------:R-:W-:-:S03]  /*5870*/  @!P2 LEA.HI.X R7, R8, R247, R0, 0x1, P4 ;  /* 0x000000f70807a211 */ /* 0x000fc600020f0c00 */
[----:B------:R-:W-:Y:S01]  /*5880*/  @!PT LDS RZ, [RZ] ;  /* 0x00000000fffff984 */ /* 0x000fe20000000800 */
[----:B------:R-:W-:Y:S01]  /*5890*/  @!PT LDS RZ, [RZ] ;  /* 0x00000000fffff984 */ /* 0x000fe20000000800 */
[----:B------:R-:W-:Y:S01]  /*58a0*/  @!PT LDS RZ, [RZ] ;  /* 0x00000000fffff984 */ /* 0x000fe20000000800 */
[----:B------:R1:W-:Y:S04]  /*58b0*/  @!P2 LDGSTS.E.BYPASS.LTC128B.128 [R251+0x4800], desc[UR16][R20.64] ;  /* 0x0480000014fbafae */ /* 0x0003e8000b981a10 */
[----:B------:R1:W-:Y:S04]  /*58c0*/  @P2 STS.128 [R251+0x5000], RZ ;  /* 0x005000fffb002388 */ /* 0x0003e80000000c00 */
        /* <DEDUP_REMOVED lines=24> */
[----:B------:R1:W-:Y:S01]  /*5a50*/  @P2 STS.128 [R251+0x7800], RZ ;  /* 0x007800fffb002388 */ /* 0x0003e20000000c00 */
[----:B------:R-:W-:Y:S05]  /*5a60*/  @P2 BRA `(.L_x_229) ;  /* 0x0000000000242947 */ /* 0x000fea0003800000 */
[----:B------:R-:W-:Y:S02]  /*5a70*/  IMAD R3, R3, 0x70, RZ ;  /* 0x0000007003037824 */ /* 0x000fe400078e02ff */
        /* <DEDUP_REMOVED lines=8> */
.L_x_229:
[----:B------:R-:W-:Y:S05]  /*5b00*/  BSYNC.RECONVERGENT B0 ;  /* 0x0000000000007941 */ /* 0x000fea0003800200 */
.L_x_228:
[----:B------:R-:W0:Y:S02]  /*5b10*/  LDGDEPBAR ;  /* 0x00000000000079af */ /* 0x000e240000000000 */
.L_x_227:
[----:B------:R-:W-:Y:S01]  /*5b20*/  FMNMX3.FTZ R0, R72, R74, R78, !PT ;  /* 0x0000004a48007276 */ /* 0x000fe2000781004e */
[----:B------:R-:W3:Y:S01]  /*5b30*/  LDCU UR4, c[0x0][0x45c] ;  /* 0x00008b80ff0477ac */ /* 0x000ee20008000800 */
[----:B--2---:R-:W-:Y:S02]  /*5b40*/  FMNMX3.FTZ R2, R168, R169, R164, !PT ;  /* 0x000000a9a8027276 */ /* 0x004fe400078100a4 */
[----:B------:R-:W-:Y:S02]  /*5b50*/  FMNMX3.FTZ R0, R0, R79, R58, !PT ;  /* 0x0000004f00007276 */ /* 0x000fe4000781003a */
[----:B------:R-:W-:Y:S02]  /*5b60*/  FMNMX3.FTZ R2, R2, R165, R67, !PT ;  /* 0x000000a502027276 */ /* 0x000fe40007810043 */
[----:B------:R-:W-:Y:S02]  /*5b70*/  FMNMX3.FTZ R0, R0, R73, R77, !PT ;  /* 0x0000004900007276 */ /* 0x000fe4000781004d */
[----:B------:R-:W-:-:S02]  /*5b80*/  MOV R33, R193 ;  /* 0x000000c100217202 */ /* 0x000fc40000000f00 */
[----:B------:R-:W-:Y:S02]  /*5b90*/  FMNMX3.FTZ R2, R2, R68, R156, !PT ;  /* 0x0000004402027276 */ /* 0x000fe4000781009c */
[----:B------:R-:W-:Y:S02]  /*5ba0*/  FMNMX3.FTZ R0, R0, R75, R252, !PT ;  /* 0x0000004b00007276 */ /* 0x000fe400078100fc */
[----:B------:R-:W-:Y:S02]  /*5bb0*/  MOV R32, R196 ;  /* 0x000000c400207202 */ /* 0x000fe40000000f00 */
[----:B------:R-:W-:Y:S02]  /*5bc0*/  FMNMX3.FTZ R2, R2, R157, R52, !PT ;  /* 0x0000009d02027276 */ /* 0x000fe40007810034 */
[----:B------:R-:W-:Y:S02]  /*5bd0*/  FMNMX3.FTZ R0, R0, R250, R33, !PT ;  /* 0x000000fa00007276 */ /* 0x000fe40007810021 */
[----:B------:R-:W-:-:S02]  /*5be0*/  MOV R34, R192 ;  /* 0x000000c000227202 */ /* 0x000fc40000000f00 */
        /* <DEDUP_REMOVED lines=30> */
[----:B------:R-:W-:Y:S02]  /*5dd0*/  FMNMX.FTZ R0, R108, R0, !PT ;  /* 0x000000006c007209 */ /* 0x000fe40007810000 */
[----:B------:R-:W-:Y:S02]  /*5de0*/  FMNMX3.FTZ R5, R5, R227, R199, !PT ;  /* 0x000000e305057276 */ /* 0x000fe400078100c7 */
[----:B------:R-:W-:Y:S01]  /*5df0*/  FMNMX.FTZ R2, R123, R2, !PT ;  /* 0x000000027b027209 */ /* 0x000fe20007810000 */
[----:B------:R-:W2:Y:S01]  /*5e00*/  SHFL.BFLY PT, R3, R0, 0x2, 0x1f ;  /* 0x0c401f0000037f89 */ /* 0x000ea200000e0000 */
[----:B------:R-:W-:Y:S02]  /*5e10*/  FMNMX3.FTZ R5, R5, R198, R197, !PT ;  /* 0x000000c605057276 */ /* 0x000fe400078100c5 */
[----:B------:R-:W-:Y:S01]  /*5e20*/  IADD3 R4, PT, PT, R4, R212, RZ ;  /* 0x000000d404047210 */ /* 0x000fe20007ffe0ff */
[----:B-1----:R-:W1:Y:S01]  /*5e30*/  SHFL.BFLY PT, R6, R2, 0x2, 0x1f ;  /* 0x0c401f0002067f89 */ /* 0x002e6200000e0000 */
[----:B------:R-:W-:-:S02]  /*5e40*/  FMNMX3.FTZ R5, R5, R131, R27, !PT ;  /* 0x0000008305057276 */ /* 0x000fc4000781001b */
[----:B------:R-:W-:Y:S02]  /*5e50*/  LEA R81, R4, UR5, 0x1 ;  /* 0x0000000504517c11 */ /* 0x000fe4000f8e08ff */
[----:B------:R-:W-:Y:S02]  /*5e60*/  FMNMX3.FTZ R5, R5, R25, R114, !PT ;  /* 0x0000001905057276 */ /* 0x000fe40007810072 */
[----:B------:R-:W-:Y:S01]  /*5e70*/  IADD3 R80, PT, PT, R211, R81, RZ ;  /* 0x00000051d3507210 */ /* 0x000fe20007ffe0ff */
[----:B------:R-:W-:Y:S01]  /*5e80*/  LDSM.16.MT88.4 R180, [R81+0x8000] ;  /* 0x0080000051b4783b */ /* 0x000fe20000004200 */
[----:B------:R-:W-:-:S03]  /*5e90*/  FMNMX3.FTZ R5, R5, R95, R99, !PT ;  /* 0x0000005f05057276 */ /* 0x000fc60007810063 */
[----:B------:R-:W-:Y:S01]  /*5ea0*/  LDSM.16.MT88.4 R144, [R80+0x8000] ;  /* 0x008000005090783b */ /* 0x000fe20000004200 */
[----:B------:R-:W-:-:S03]  /*5eb0*/  FMNMX3.FTZ R5, R5, R102, R104, !PT ;  /* 0x0000006605057276 */ /* 0x000fc60007810068 */
[----:B------:R-:W-:Y:S01]  /*5ec0*/  LDSM.16.MT88.4 R20, [R81+0x8800] ;  /* 0x008800005114783b */ /* 0x000fe20000004200 */
[----:B------:R-:W-:Y:S02]  /*5ed0*/  FMNMX.FTZ R5, R106, R5, !PT ;  /* 0x000000056a057209 */ /* 0x000fe40007810000 */
[----:B--2---:R-:W-:Y:S01]  /*5ee0*/  FMNMX.FTZ R3, R0, R3, !PT ;  /* 0x0000000300037209 */ /* 0x004fe20007810000 */
[----:B------:R-:W-:Y:S01]  /*5ef0*/  LDSM.16.MT88.4 R16, [R80+0x8800] ;  /* 0x008800005010783b */ /* 0x000fe20000004200 */
[----:B-1----:R-:W-:-:S03]  /*5f00*/  FMNMX.FTZ R6, R2, R6, !PT ;  /* 0x0000000602067209 */ /* 0x002fc60007810000 */
[----:B------:R-:W1:Y:S04]  /*5f10*/  SHFL.BFLY PT, R0, R5, 0x2, 0x1f ;  /* 0x0c401f0005007f89 */ /* 0x000e6800000e0000 */
[----:B------:R-:W2:Y:S04]  /*5f20*/  SHFL.BFLY PT, R2, R3, 0x1, 0x1f ;  /* 0x0c201f0003027f89 */ /* 0x000ea800000e0000 */
[----:B------:R-:W4:Y:S01]  /*5f30*/  SHFL.BFLY PT, R196, R6, 0x1, 0x1f ;  /* 0x0c201f0006c47f89 */ /* 0x000f2200000e0000 */
[----:B-1----:R-:W-:Y:S02]  /*5f40*/  FMNMX.FTZ R0, R5, R0, !PT ;  /* 0x0000000005007209 */ /* 0x002fe40007810000 */
[----:B------:R-:W-:-:S02]  /*5f50*/  FMNMX3.FTZ R5, R69, R66, R166, !PT ;  /* 0x0000004245057276 */ /* 0x000fc400078100a6 */
[----:B--2---:R-:W-:Y:S02]  /*5f60*/  FMNMX.FTZ R2, R3, R2, !PT ;  /* 0x0000000203027209 */ /* 0x004fe40007810000 */
[----:B------:R-:W1:Y:S01]  /*5f70*/  SHFL.BFLY PT, R3, R0, 0x1, 0x1f ;  /* 0x0c201f0000037f89 */ /* 0x000e6200000e0000 */
[----:B------:R-:W-:Y:S02]  /*5f80*/  FMNMX3.FTZ R5, R5, R167, R60, !PT ;  /* 0x000000a705057276 */ /* 0x000fe4000781003c */
[----:B----4-:R-:W-:Y:S01]  /*5f90*/  FMNMX.FTZ R196, R6, R196, !PT ;  /* 0x000000c406c47209 */ /* 0x010fe20007810000 */
[----:B---3--:R-:W-:-:S03]  /*5fa0*/  FMUL.FTZ R111, R2, UR4 ;  /* 0x00000004026f7c20 */ /* 0x008fc60008410000 */
[C---:B------:R-:W-:Y:S01]  /*5fb0*/  FSETP.NEU.FTZ.AND P2, PT, R196.reuse, -INF , PT ;  /* 0xff800000c400780b */ /* 0x040fe20003f5d000 */
[----:B------:R-:W-:-:S05]  /*5fc0*/  FMUL.FTZ R125, R196, UR4 ;  /* 0x00000004c47d7c20 */ /* 0x000fca0008410000 */
[----:B------:R-:W-:Y:S02]  /*5fd0*/  FSEL R125, R125, RZ, P2 ;  /* 0x000000ff7d7d7208 */ /* 0x000fe40001000000 */
[----:B------:R-:W-:-:S03]  /*5fe0*/  FSETP.NEU.FTZ.AND P2, PT, R2, -INF , PT ;  /* 0xff8000000200780b */ /* 0x000fc60003f5d000 */
[--C-:B------:R-:W-:Y:S01]  /*5ff0*/  FFMA.FTZ R113, R168, UR4, -R125.reuse ;  /* 0x00000004a8717c23 */ /* 0x100fe2000801087d */
[----:B------:R-:W-:Y:S01]  /*6000*/  FSEL R111, R111, RZ, P2 ;  /* 0x000000ff6f6f7208 */ /* 0x000fe20001000000 */
[--C-:B------:R-:W-:Y:S01]  /*6010*/  FFMA.FTZ R112, R169, UR4, -R125.reuse ;  /* 0x00000004a9707c23 */ /* 0x100fe2000801087d */
[--C-:B------:R-:W-:Y:S01]  /*6020*/  FFMA.FTZ R84, R164, UR4, -R125.reuse ;  /* 0x00000004a4547c23 */ /* 0x100fe2000801087d */
[--C-:B------:R-:W-:Y:S01]  /*6030*/  FFMA.FTZ R83, R165, UR4, -R125.reuse ;  /* 0x00000004a5537c23 */ /* 0x100fe2000801087d */
[----:B------:R-:W-:Y:S01]  /*6040*/  FFMA.FTZ R215, R215, UR4, -R125 ;  /* 0x00000004d7d77c23 */ /* 0x000fe2000801087d */
[----:B-1----:R-:W-:Y:S01]  /*6050*/  FMNMX.FTZ R0, R0, R3, !PT ;  /* 0x0000000300007209 */ /* 0x002fe20007810000 */
[--C-:B------:R-:W-:Y:S01]  /*6060*/  FFMA.FTZ R76, R79, UR4, -R111.reuse ;  /* 0x000000044f4c7c23 */ /* 0x100fe2000801086f */
[----:B------:R-:W-:Y:S01]  /*6070*/  FMNMX3.FTZ R3, R5, R61, R158, !PT ;  /* 0x0000003d05037276 */ /* 0x000fe2000781009e */
[----:B------:R-:W-:Y:S01]  /*6080*/  FFMA.FTZ R82, R78, UR4, -R111 ;  /* 0x000000044e527c23 */ /* 0x000fe2000801086f */
[----:B------:R-:W-:Y:S01]  /*6090*/  IADD3 R79, PT, PT, R213, R81, RZ ;  /* 0x00000051d54f7210 */ /* 0x000fe20007ffe0ff */
[----:B------:R-:W-:Y:S01]  /*60a0*/  FMUL.FTZ R110, R0, UR4 ;  /* 0x00000004006e7c20 */ /* 0x000fe20008410000 */
[----:B------:R-:W-:Y:S01]  /*60b0*/  FMNMX3.FTZ R3, R3, R159, R57, !PT ;  /* 0x0000009f03037276 */ /* 0x000fe20007810039 */
[--C-:B------:R-:W-:Y:S01]  /*60c0*/  FFMA.FTZ R91, R72, UR4, -R111.reuse ;  /* 0x00000004485b7c23 */ /* 0x100fe2000801086f */
[----:B------:R-:W-:Y:S01]  /*60d0*/  FSETP.NEU.FTZ.AND P2, PT, R0, -INF , PT ;  /* 0xff8000000000780b */ /* 0x000fe20003f5d000 */
[----:B------:R-:W-:Y:S01]  /*60e0*/  LDSM.16.MT88.4 R152, [R79+0x8000] ;  /* 0x008000004f98783b */ /* 0x000fe20000004200 */
[----:B------:R-:W-:Y:S01]  /*60f0*/  FMNMX3.FTZ R3, R3, R50, R46, !PT ;  /* 0x0000003203037276 */ /* 0x000fe2000781002e */
[--C-:B------:R-:W-:Y:S01]  /*6100*/  FFMA.FTZ R90, R74, UR4, -R111.reuse ;  /* 0x000000044a5a7c23 */ /* 0x100fe2000801086f */
[----:B------:R-:W-:Y:S01]  /*6110*/  IADD3 R78, PT, PT, R211, R79, RZ ;  /* 0x0000004fd34e7210 */ /* 0x000fe20007ffe0ff */
[----:B------:R-:W-:Y:S01]  /*6120*/  MUFU.EX2 R113, R113 ;  /* 0x0000007100717308 */ /* 0x000fe20000000800 */
[----:B------:R-:W-:Y:S01]  /*6130*/  FMNMX3.FTZ R3, R3, R45, R44, !PT ;  /* 0x0000002d03037276 */ /* 0x000fe2000781002c */
[----:B------:R-:W-:Y:S01]  /*6140*/  LDSM.16.MT88.4 R12, [R79+0x8800] ;  /* 0x008800004f0c783b */ /* 0x000fe20000004200 */
[----:B------:R-:W-:Y:S01]  /*6150*/  FSEL R110, R110, RZ, P2 ;  /* 0x000000ff6e6e7208 */ /* 0x000fe20001000000 */
[--C-:B------:R-:W-:Y:S01]  /*6160*/  FFMA.FTZ R72, R58, UR4, -R111.reuse ;  /* 0x000000043a487c23 */ /* 0x100fe2000801086f */
[----:B------:R-:W-:Y:S01]  /*6170*/  FMNMX3.FTZ R3, R3, R42, R232, !PT ;  /* 0x0000002a03037276 */ /* 0x000fe200078100e8 */
[----:B------:R-:W-:Y:S01]  /*6180*/  LDSM.16.MT88.4 R4, [R78+0x8000] ;  /* 0x008000004e04783b */ /* 0x000fe20000004200 */
[--C-:B------:R-:W-:Y:S01]  /*6190*/  FFMA.FTZ R58, R75, UR4, -R111.reuse ;  /* 0x000000044b3a7c23 */ /* 0x100fe2000801086f */
[----:B------:R-:W-:Y:S01]  /*61a0*/  FFMA.FTZ R86, R64, UR4, -R110 ;  /* 0x0000000440567c23 */ /* 0x000fe2000801086e */
[----:B------:R-:W-:Y:S01]  /*61b0*/  FMNMX3.FTZ R3, R3, R216, R218, !PT ;  /* 0x000000d803037276 */ /* 0x000fe200078100da */
[--C-:B------:R-:W-:Y:S01]  /*61c0*/  FFMA.FTZ R85, R71, UR4, -R110.reuse ;  /* 0x0000000447557c23 */ /* 0x100fe2000801086e */
[----:B------:R-:W-:Y:S01]  /*61d0*/  FFMA.FTZ R64, R77, UR4, -R111 ;  /* 0x000000044d407c23 */ /* 0x000fe2000801086f */
[--C-:B------:R-:W-:Y:S01]  /*61e0*/  FFMA.FTZ R87, R70, UR4, -R110.reuse ;  /* 0x0000000446577c23 */ /* 0x100fe2000801086e */
[----:B------:R-:W-:Y:S01]  /*61f0*/  FMNMX3.FTZ R28, R3, R222, R225, !PT ;  /* 0x000000de031c7276 */ /* 0x000fe200078100e1 */
[----:B------:R-:W-:Y:S01]  /*6200*/  FFMA.FTZ R71, R65, UR4, -R110 ;  /* 0x0000000441477c23 */ /* 0x000fe2000801086e */
[----:B------:R-:W1:Y:S01]  /*6210*/  MUFU.EX2 R112, R112 ;  /* 0x0000007000707308 */ /* 0x000e620000000800 */
[----:B------:R-:W-:Y:S01]  /*6220*/  LDSM.16.MT88.4 R8, [R78+0x8800] ;  /* 0x008800004e08783b */ /* 0x000fe20000004200 */
[----:B------:R-:W-:Y:S01]  /*6230*/  FMNMX3.FTZ R28, R28, R224, R200, !PT ;  /* 0x000000e01c1c7276 */ /* 0x000fe200078100c8 */
[----:B------:R-:W-:Y:S01]  /*6240*/  FFMA.FTZ R65, R73, UR4, -R111 ;  /* 0x0000000449417c23 */ /* 0x000fe2000801086f */
[--C-:B------:R-:W-:Y:S01]  /*6250*/  FFMA.FTZ R70, R63, UR4, -R110.reuse ;  /* 0x000000043f467c23 */ /* 0x100fe2000801086e */
[----:B------:R-:W-:Y:S01]  /*6260*/  FFMA.FTZ R63, R56, UR4, -R110 ;  /* 0x00000004383f7c23 */ /* 0x000fe2000801086e */
[----:B------:R-:W-:Y:S01]  /*6270*/  FMNMX3.FTZ R28, R28, R128, R130, !PT ;  /* 0x000000801c1c7276 */ /* 0x000fe20007810082 */
[--C-:B------:R-:W-:Y:S01]  /*6280*/  FFMA.FTZ R75, R67, UR4, -R125.reuse ;  /* 0x00000004434b7c23 */ /* 0x100fe2000801087d */
[----:B------:R-:W-:Y:S01]  /*6290*/  MUFU.EX2 R84, R84 ;  /* 0x0000005400547308 */ /* 0x000fe20000000800 */
[----:B------:R-:W-:Y:S01]  /*62a0*/  FFMA.FTZ R74, R68, UR4, -R125 ;  /* 0x00000004444a7c23 */ /* 0x000fe2000801087d */
[----:B------:R-:W-:Y:S01]  /*62b0*/  FMNMX3.FTZ R28, R28, R129, R89, !PT ;  /* 0x000000811c1c7276 */ /* 0x000fe20007810059 */
[--C-:B------:R-:W-:Y:S01]  /*62c0*/  FFMA.FTZ R62, R62, UR4, -R110.reuse ;  /* 0x000000043e3e7c23 */ /* 0x100fe2000801086e */
[----:B------:R-:W-:Y:S01]  /*62d0*/  FFMA.FTZ R56, R54, UR4, -R110 ;  /* 0x0000000436387c23 */ /* 0x000fe2000801086e */
[----:B------:R-:W-:Y:S01]  /*62e0*/  FFMA.FTZ R68, R156, UR4, -R125 ;  /* 0x000000049c447c23 */ /* 0x000fe2000801087d */
[----:B------:R-:W-:Y:S01]  /*62f0*/  FMNMX3.FTZ R28, R28, R94, R97, !PT ;  /* 0x0000005e1c1c7276 */ /* 0x000fe20007810061 */
[--C-:B------:R-:W-:Y:S01]  /*6300*/  FFMA.FTZ R67, R157, UR4, -R125.reuse ;  /* 0x000000049d437c23 */ /* 0x100fe2000801087d */
[----:B------:R-:W-:Y:S01]  /*6310*/  MUFU.EX2 R83, R83 ;  /* 0x0000005300537308 */ /* 0x000fe20000000800 */
[----:B-1----:R-:W-:Y:S01]  /*6320*/  F2FP.F16.F32.PACK_AB R164, R112, R113 ;  /* 0x0000007170a4723e */ /* 0x002fe200000000ff */
[--C-:B------:R-:W-:Y:S01]  /*6330*/  FFMA.FTZ R54, R53, UR4, -R125.reuse ;  /* 0x0000000435367c23 */ /* 0x100fe2000801087d */
[----:B------:R-:W-:Y:S01]  /*6340*/  FMNMX3.FTZ R28, R28, R96, R98, !PT ;  /* 0x000000601c1c7276 */ /* 0x000fe20007810062 */
[----:B------:R-:W-:Y:S01]  /*6350*/  FFMA.FTZ R53, R59, UR4, -R125 ;  /* 0x000000043b357c23 */ /* 0x000fe2000801087d */
[--C-:B------:R-:W-:Y:S01]  /*6360*/  FFMA.FTZ R40, R33, UR4, -R111.reuse ;  /* 0x0000000421287c23 */ /* 0x100fe2000801086f */
[----:B------:R-:W-:Y:S01]  /*6370*/  FFMA.FTZ R39, R32, UR4, -R111 ;  /* 0x0000000420277c23 */ /* 0x000fe2000801086f */
[----:B------:R-:W-:Y:S01]  /*6380*/  FMNMX3.FTZ R28, R28, R100, R109, !PT ;  /* 0x000000641c1c7276 */ /* 0x000fe2000781006d */
[----:B------:R-:W-:Y:S01]  /*6390*/  MUFU.EX2 R91, R91 ;  /* 0x0000005b005b7308 */ /* 0x000fe20000000800 */
[--C-:B------:R-:W-:Y:S01]  /*63a0*/  FFMA.FTZ R41, R250, UR4, -R111.reuse ;  /* 0x00000004fa297c23 */ /* 0x100fe2000801086f */
[--C-:B------:R-:W-:Y:S01]  /*63b0*/  FFMA.FTZ R55, R55, UR4, -R110.reuse ;  /* 0x0000000437377c23 */ /* 0x100fe2000801086e */
[----:B------:R-:W-:Y:S01]  /*63c0*/  FMNMX.FTZ R28, R107, R28, !PT ;  /* 0x0000001c6b1c7209 */ /* 0x000fe20007810000 */
[--C-:B------:R-:W-:Y:S01]  /*63d0*/  FFMA.FTZ R33, R243, UR4, -R110.reuse ;  /* 0x00000004f3217c23 */ /* 0x100fe2000801086e */
[--C-:B------:R-:W-:Y:S01]  /*63e0*/  FFMA.FTZ R32, R47, UR4, -R110.reuse ;  /* 0x000000042f207c23 */ /* 0x100fe2000801086e */
[--C-:B------:R-:W-:Y:S01]  /*63f0*/  FFMA.FTZ R36, R36, UR4, -R111.reuse ;  /* 0x0000000424247c23 */ /* 0x100fe2000801086f */
[--C-:B------:R-:W-:Y:S01]  /*6400*/  FFMA.FTZ R35, R242, UR4, -R111.reuse ;  /* 0x00000004f2237c23 */ /* 0x100fe2000801086f */
[----:B------:R-:W1:Y:S01]  /*6410*/  SHFL.BFLY PT, R3, R28, 0x2, 0x1f ;  /* 0x0c401f001c037f89 */ /* 0x000e6200000e0000 */
[----:B------:R-:W2:Y:S01]  /*6420*/  MUFU.EX2 R90, R90 ;  /* 0x0000005a005a7308 */ /* 0x000ea20000000800 */
[--C-:B------:R-:W-:Y:S01]  /*6430*/  FFMA.FTZ R211, R219, UR4, -R111.reuse ;  /* 0x00000004dbd37c23 */ /* 0x100fe2000801086f */
[--C-:B------:R-:W-:Y:S01]  /*6440*/  FFMA.FTZ R219, R228, UR4, -R111.reuse ;  /* 0x00000004e4db7c23 */ /* 0x100fe2000801086f */
[----:B------:R-:W-:Y:S01]  /*6450*/  FFMA.FTZ R220, R220, UR4, -R111 ;  /* 0x00000004dcdc7c23 */ /* 0x000fe2000801086f */
[--C-:B------:R-:W-:Y:S01]  /*6460*/  FFMA.FTZ R221, R221, UR4, -R110.reuse ;  /* 0x00000004dddd7c23 */ /* 0x100fe2000801086e */
[--C-:B------:R-:W-:Y:S01]  /*6470*/  FFMA.FTZ R223, R223, UR4, -R110.reuse ;  /* 0x00000004dfdf7c23 */ /* 0x100fe2000801086e */
[--C-:B------:R-:W-:Y:S01]  /*6480*/  FFMA.FTZ R226, R226, UR4, -R110.reuse ;  /* 0x00000004e2e27c23 */ /* 0x100fe2000801086e */
[--C-:B------:R-:W-:Y:S01]  /*6490*/  FFMA.FTZ R227, R227, UR4, -R110.reuse ;  /* 0x00000004e3e37c23 */ /* 0x100fe2000801086e */
[----:B------:R-:W-:Y:S01]  /*64a0*/  MUFU.EX2 R82, R82 ;  /* 0x0000005200527308 */ /* 0x000fe20000000800 */
[----:B------:R-:W-:Y:S01]  /*64b0*/  FFMA.FTZ R213, R231, UR4, -R125 ;  /* 0x00000004e7d57c23 */ /* 0x000fe2000801087d */
[--C-:B------:R-:W-:Y:S01]  /*64c0*/  FFMA.FTZ R202, R202, UR4, -R111.reuse ;  /* 0x00000004caca7c23 */ /* 0x100fe2000801086f */
[--C-:B------:R-:W-:Y:S01]  /*64d0*/  FFMA.FTZ R204, R204, UR4, -R111.reuse ;  /* 0x00000004cccc7c23 */ /* 0x100fe2000801086f */
[--C-:B------:R-:W-:Y:S01]  /*64e0*/  FFMA.FTZ R206, R206, UR4, -R111.reuse ;  /* 0x00000004cece7c23 */ /* 0x100fe2000801086f */
[----:B------:R-:W-:Y:S01]  /*64f0*/  FFMA.FTZ R205, R205, UR4, -R111 ;  /* 0x00000004cdcd7c23 */ /* 0x000fe2000801086f */
[--C-:B------:R-:W-:Y:S01]  /*6500*/  FFMA.FTZ R199, R199, UR4, -R110.reuse ;  /* 0x00000004c7c77c23 */ /* 0x100fe2000801086e */
[--C-:B------:R-:W-:Y:S01]  /*6510*/  FFMA.FTZ R198, R198, UR4, -R110.reuse ;  /* 0x00000004c6c67c23 */ /* 0x100fe2000801086e */
[----:B------:R-:W3:Y:S01]  /*6520*/  MUFU.EX2 R76, R76 ;  /* 0x0000004c004c7308 */ /* 0x000ee20000000800 */
[----:B--2---:R-:W-:Y:S01]  /*6530*/  F2FP.F16.F32.PACK_AB R160, R90, R91 ;  /* 0x0000005b5aa0723e */ /* 0x004fe200000000ff */
[--C-:B------:R-:W-:Y:S01]  /*6540*/  FFMA.FTZ R197, R197, UR4, -R110.reuse ;  /* 0x00000004c5c57c23 */ /* 0x100fe2000801086e */
[----:B------:R-:W-:Y:S01]  /*6550*/  FFMA.FTZ R131, R131, UR4, -R110 ;  /* 0x0000000483837c23 */ /* 0x000fe2000801086e */
[--C-:B------:R-:W-:Y:S01]  /*6560*/  FFMA.FTZ R201, R201, UR4, -R125.reuse ;  /* 0x00000004c9c97c23 */ /* 0x100fe2000801087d */
[--C-:B------:R-:W-:Y:S01]  /*6570*/  FFMA.FTZ R203, R203, UR4, -R125.reuse ;  /* 0x00000004cbcb7c23 */ /* 0x100fe2000801087d */
[--C-:B------:R-:W-:Y:S01]  /*6580*/  FFMA.FTZ R207, R207, UR4, -R125.reuse ;  /* 0x00000004cfcf7c23 */ /* 0x100fe2000801087d */
[----:B-1----:R-:W-:Y:S01]  /*6590*/  FMNMX.FTZ R28, R28, R3, !PT ;  /* 0x000000031c1c7209 */ /* 0x002fe20007810000 */
[----:B------:R-:W-:Y:S01]  /*65a0*/  MUFU.EX2 R87, R87 ;  /* 0x0000005700577308 */ /* 0x000fe20000000800 */
[----:B------:R-:W-:Y:S01]  /*65b0*/  FFMA.FTZ R217, R217, UR4, -R125 ;  /* 0x00000004d9d97c23 */ /* 0x000fe2000801087d */
[----:B------:R-:W-:Y:S01]  /*65c0*/  FADD.FTZ R112, R113, R112 ;  /* 0x0000007071707221 */ /* 0x000fe20000010000 */
[--C-:B------:R-:W-:Y:S01]  /*65d0*/  FFMA.FTZ R25, R25, UR4, -R110.reuse ;  /* 0x0000000419197c23 */ /* 0x100fe2000801086e */
[----:B------:R-:W1:Y:S01]  /*65e0*/  SHFL.BFLY PT, R3, R28, 0x1, 0x1f ;  /* 0x0c201f001c037f89 */ /* 0x000e6200000e0000 */
[----:B------:R-:W-:Y:S01]  /*65f0*/  FFMA.FTZ R228, R27, UR4, -R110 ;  /* 0x000000041be47c23 */ /* 0x000fe2000801086e */
[----:B------:R-:W-:Y:S01]  /*6600*/  FADD.FTZ R112, R84, R112 ;  /* 0x0000007054707221 */ /* 0x000fe20000010000 */
[--C-:B------:R-:W-:Y:S01]  /*6610*/  FFMA.FTZ R122, R122, UR4, -R111.reuse ;  /* 0x000000047a7a7c23 */ /* 0x100fe2000801086f */
[----:B------:R-:W2:Y:S01]  /*6620*/  MUFU.EX2 R86, R86 ;  /* 0x0000005600567308 */ /* 0x000ea20000000800 */
[----:B---3--:R-:W-:Y:S01]  /*6630*/  F2FP.F16.F32.PACK_AB R162, R76, R82 ;  /* 0x000000524ca2723e */ /* 0x008fe200000000ff */
[--C-:B------:R-:W-:Y:S01]  /*6640*/  FFMA.FTZ R121, R121, UR4, -R111.reuse ;  /* 0x0000000479797c23 */ /* 0x100fe2000801086f */
[--C-:B------:R-:W-:Y:S01]  /*6650*/  FFMA.FTZ R127, R127, UR4, -R111.reuse ;  /* 0x000000047f7f7c23 */ /* 0x100fe2000801086f */
[----:B------:R-:W-:Y:S01]  /*6660*/  FFMA.FTZ R126, R126, UR4, -R111 ;  /* 0x000000047e7e7c23 */ /* 0x000fe2000801086f */
[--C-:B------:R-:W-:Y:S01]  /*6670*/  FFMA.FTZ R114, R114, UR4, -R110.reuse ;  /* 0x0000000472727c23 */ /* 0x100fe2000801086e */
[--C-:B------:R-:W-:Y:S01]  /*6680*/  FFMA.FTZ R95, R95, UR4, -R110.reuse ;  /* 0x000000045f5f7c23 */ /* 0x100fe2000801086e */
[--C-:B------:R-:W-:Y:S01]  /*6690*/  FFMA.FTZ R120, R120, UR4, -R125.reuse ;  /* 0x0000000478787c23 */ /* 0x100fe2000801087d */
[----:B------:R-:W3:Y:S01]  /*66a0*/  MUFU.EX2 R85, R85 ;  /* 0x0000005500557308 */ /* 0x000ee20000000800 */
[--C-:B------:R-:W-:Y:S01]  /*66b0*/  FFMA.FTZ R119, R119, UR4, -R125.reuse ;  /* 0x0000000477777c23 */ /* 0x100fe2000801087d */
[--C-:B------:R-:W-:Y:S01]  /*66c0*/  FFMA.FTZ R124, R124, UR4, -R125.reuse ;  /* 0x000000047c7c7c23 */ /* 0x100fe2000801087d */
[----:B------:R-:W-:Y:S01]  /*66d0*/  FFMA.FTZ R123, R123, UR4, -R125 ;  /* 0x000000047b7b7c23 */ /* 0x000fe2000801087d */
[----:B------:R-:W-:Y:S01]  /*66e0*/  FFMA.FTZ R106, R106, UR4, -R110 ;  /* 0x000000046a6a7c23 */ /* 0x000fe2000801086e */
[--C-:B------:R-:W-:Y:S01]  /*66f0*/  FFMA.FTZ R103, R103, UR4, -R111.reuse ;  /* 0x0000000467677c23 */ /* 0x100fe2000801086f */
[--C-:B------:R-:W-:Y:S01]  /*6700*/  FFMA.FTZ R105, R105, UR4, -R111.reuse ;  /* 0x0000000469697c23 */ /* 0x100fe2000801086f */
[----:B------:R-:W-:Y:S01]  /*6710*/  FFMA.FTZ R108, R108, UR4, -R111 ;  /* 0x000000046c6c7c23 */ /* 0x000fe2000801086f */
[----:B------:R-:W4:Y:S01]  /*6720*/  MUFU.EX2 R71, R71 ;  /* 0x0000004700477308 */ /* 0x000f220000000800 */
[----:B--2---:R-:W-:Y:S01]  /*6730*/  F2FP.F16.F32.PACK_AB R161, R86, R87 ;  /* 0x0000005756a1723e */ /* 0x004fe200000000ff */
[----:B------:R-:W-:Y:S01]  /*6740*/  FADD.FTZ R87, R87, R86 ;  /* 0x0000005657577221 */ /* 0x000fe20000010000 */
[--C-:B------:R-:W-:Y:S01]  /*6750*/  FFMA.FTZ R102, R102, UR4, -R110.reuse ;  /* 0x0000000466667c23 */ /* 0x100fe2000801086e */
[----:B-1----:R-:W-:Y:S01]  /*6760*/  FMNMX.FTZ R3, R28, R3, !PT ;  /* 0x000000031c037209 */ /* 0x002fe20007810000 */
[----:B------:R-:W-:-:S03]  /*6770*/  FFMA.FTZ R104, R104, UR4, -R110 ;  /* 0x0000000468687c23 */ /* 0x000fc6000801086e */
[C---:B------:R-:W-:Y:S01]  /*6780*/  FSETP.NEU.FTZ.AND P2, PT, R3.reuse, -INF , PT ;  /* 0xff8000000300780b */ /* 0x040fe20003f5d000 */
[----:B------:R-:W-:Y:S01]  /*6790*/  FMUL.FTZ R116, R3, UR4 ;  /* 0x0000000403747c20 */ /* 0x000fe20008410000 */
[----:B------:R-:W-:Y:S01]  /*67a0*/  MUFU.EX2 R72, R72 ;  /* 0x0000004800487308 */ /* 0x000fe20000000800 */
[----:B---3--:R-:W-:-:S03]  /*67b0*/  FADD.FTZ R87, R85, R87 ;  /* 0x0000005755577221 */ /* 0x008fc60000010000 */
[----:B------:R-:W-:Y:S02]  /*67c0*/  FSEL R116, R116, RZ, P2 ;  /* 0x000000ff74747208 */ /* 0x000fe40001000000 */
[----:B----4-:R-:W-:Y:S02]  /*67d0*/  F2FP.F16.F32.PACK_AB R163, R71, R85 ;  /* 0x0000005547a3723e */ /* 0x010fe400000000ff */
[----:B------:R-:W1:Y:S01]  /*67e0*/  MUFU.EX2 R65, R65 ;  /* 0x0000004100417308 */ /* 0x000e620000000800 */
[--C-:B------:R-:W-:Y:S01]  /*67f0*/  FFMA.FTZ R93, R69, UR4, -R116.reuse ;  /* 0x00000004455d7c23 */ /* 0x100fe20008010874 */
[--C-:B------:R-:W-:Y:S01]  /*6800*/  FFMA.FTZ R92, R66, UR4, -R116.reuse ;  /* 0x00000004425c7c23 */ /* 0x100fe20008010874 */
[--C-:B------:R-:W-:Y:S01]  /*6810*/  FFMA.FTZ R88, R166, UR4, -R116.reuse ;  /* 0x00000004a6587c23 */ /* 0x100fe20008010874 */
[--C-:B------:R-:W-:Y:S01]  /*6820*/  FFMA.FTZ R77, R167, UR4, -R116.reuse ;  /* 0x00000004a74d7c23 */ /* 0x100fe20008010874 */
[--C-:B------:R-:W-:Y:S01]  /*6830*/  FFMA.FTZ R73, R60, UR4, -R116.reuse ;  /* 0x000000043c497c23 */ /* 0x100fe20008010874 */
[--C-:B------:R-:W-:Y:S01]  /*6840*/  FFMA.FTZ R69, R61, UR4, -R116.reuse ;  /* 0x000000043d457c23 */ /* 0x100fe20008010874 */
[--C-:B------:R-:W-:Y:S01]  /*6850*/  FFMA.FTZ R66, R158, UR4, -R116.reuse ;  /* 0x000000049e427c23 */ /* 0x100fe20008010874 */
[----:B------:R-:W-:Y:S01]  /*6860*/  MUFU.EX2 R93, R93 ;  /* 0x0000005d005d7308 */ /* 0x000fe20000000800 */
[--C-:B------:R-:W-:Y:S01]  /*6870*/  FFMA.FTZ R60, R159, UR4, -R116.reuse ;  /* 0x000000049f3c7c23 */ /* 0x100fe20008010874 */
[----:B------:R-:W-:Y:S01]  /*6880*/  F2FP.F16.F32.PACK_AB R166, R83, R84 ;  /* 0x0000005453a6723e */ /* 0x000fe200000000ff */
[C---:B------:R-:W-:Y:S01]  /*6890*/  HMMA.16816.F32 R188, R160.reuse, R180, RZ ;  /* 0x000000b4a0bc723c */ /* 0x040fe200000018ff */
[--C-:B------:R-:W-:Y:S01]  /*68a0*/  FFMA.FTZ R61, R52, UR4, -R125.reuse ;  /* 0x00000004343d7c23 */ /* 0x100fe2000801087d */
[----:B------:R-:W-:Y:S01]  /*68b0*/  FFMA.FTZ R52, R34, UR4, -R125 ;  /* 0x0000000422347c23 */ /* 0x000fe2000801087d */
[----:B------:R-:W-:Y:S01]  /*68c0*/  FFMA.FTZ R59, R57, UR4, -R116 ;  /* 0x00000004393b7c23 */ /* 0x000fe20008010874 */
[----:B------:R-:W-:Y:S01]  /*68d0*/  FFMA.FTZ R57, R252, UR4, -R111 ;  /* 0x00000004fc397c23 */ /* 0x000fe2000801086f */
[----:B------:R-:W2:Y:S01]  /*68e0*/  MUFU.EX2 R92, R92 ;  /* 0x0000005c005c7308 */ /* 0x000ea20000000800 */
[----:B-1----:R-:W-:Y:S01]  /*68f0*/  F2FP.F16.F32.PACK_AB R28, R65, R72 ;  /* 0x00000048411c723e */ /* 0x002fe200000000ff */
[----:B------:R-:W-:Y:S01]  /*6900*/  FFMA.FTZ R34, R51, UR4, -R110 ;  /* 0x0000000433227c23 */ /* 0x000fe2000801086e */
[C---:B------:R-:W-:Y:S01]  /*6910*/  HMMA.16816.F32 R136, R160.reuse, R144, RZ ;  /* 0x00000090a088723c */ /* 0x040fe200000018ff */
[--C-:B------:R-:W-:Y:S01]  /*6920*/  FFMA.FTZ R47, R50, UR4, -R116.reuse ;  /* 0x00000004322f7c23 */ /* 0x100fe20008010874 */
[--C-:B------:R-:W-:Y:S01]  /*6930*/  FFMA.FTZ R46, R46, UR4, -R116.reuse ;  /* 0x000000042e2e7c23 */ /* 0x100fe20008010874 */
[--C-:B------:R-:W-:Y:S01]  /*6940*/  FFMA.FTZ R45, R45, UR4, -R116.reuse ;  /* 0x000000042d2d7c23 */ /* 0x100fe20008010874 */
[--C-:B------:R-:W-:Y:S01]  /*6950*/  FFMA.FTZ R51, R48, UR4, -R125.reuse ;  /* 0x0000000430337c23 */ /* 0x100fe2000801087d */
[----:B------:R-:W-:Y:S01]  /*6960*/  MUFU.EX2 R88, R88 ;  /* 0x0000005800587308 */ /* 0x000fe20000000800 */
[--C-:B------:R-:W-:Y:S01]  /*6970*/  FFMA.FTZ R50, R49, UR4, -R125.reuse ;  /* 0x0000000431327c23 */ /* 0x100fe2000801087d */
[--C-:B------:R-:W-:Y:S01]  /*6980*/  FFMA.FTZ R49, R38, UR4, -R125.reuse ;  /* 0x0000000426317c23 */ /* 0x100fe2000801087d */
[C---:B------:R-:W-:Y:S01]  /*6990*/  HMMA.16816.F32 R148, R160.reuse, R152, RZ ;  /* 0x00000098a094723c */ /* 0x040fe200000018ff */
[----:B------:R-:W-:Y:S01]  /*69a0*/  FFMA.FTZ R48, R37, UR4, -R125 ;  /* 0x0000000425307c23 */ /* 0x000fe2000801087d */
[--C-:B------:R-:W-:Y:S01]  /*69b0*/  FFMA.FTZ R38, R238, UR4, -R111.reuse ;  /* 0x00000004ee267c23 */ /* 0x100fe2000801086f */
[--C-:B------:R-:W-:Y:S01]  /*69c0*/  FFMA.FTZ R37, R241, UR4, -R111.reuse ;  /* 0x00000004f1257c23 */ /* 0x100fe2000801086f */
[--C-:B------:R-:W-:Y:S01]  /*69d0*/  FFMA.FTZ R44, R44, UR4, -R116.reuse ;  /* 0x000000042c2c7c23 */ /* 0x100fe20008010874 */
[----:B------:R-:W1:Y:S01]  /*69e0*/  MUFU.EX2 R77, R77 ;  /* 0x0000004d004d7308 */ /* 0x000e620000000800 */
[----:B--2---:R-:W-:Y:S01]  /*69f0*/  F2FP.F16.F32.PACK_AB R165, R92, R93 ;  /* 0x0000005d5ca5723e */ /* 0x004fe200000000ff */
[--C-:B------:R-:W-:Y:S01]  /*6a00*/  FFMA.FTZ R115, R216, UR4, -R116.reuse ;  /* 0x00000004d8737c23 */ /* 0x100fe20008010874 */
[C---:B------:R-:W-:Y:S01]  /*6a10*/  HMMA.16816.F32 R184, R160.reuse, R182, RZ ;  /* 0x000000b6a0b8723c */ /* 0x040fe200000018ff */
[--C-:B------:R-:W-:Y:S01]  /*6a20*/  FFMA.FTZ R212, R218, UR4, -R116.reuse ;  /* 0x00000004dad47c23 */ /* 0x100fe20008010874 */
[----:B------:R-:W-:Y:S01]  /*6a30*/  FFMA.FTZ R218, R229, UR4, -R111 ;  /* 0x00000004e5da7c23 */ /* 0x000fe2000801086f */
[--C-:B------:R-:W-:Y:S01]  /*6a40*/  FFMA.FTZ R216, R214, UR4, -R125.reuse ;  /* 0x00000004d6d87c23 */ /* 0x100fe2000801087d */
[----:B------:R-:W-:Y:S01]  /*6a50*/  FFMA.FTZ R214, R230, UR4, -R125 ;  /* 0x00000004e6d67c23 */ /* 0x000fe2000801087d */
[----:B------:R-:W-:Y:S01]  /*6a60*/  MUFU.EX2 R64, R64 ;  /* 0x0000004000407308 */ /* 0x000fe20000000800 */
[--C-:B------:R-:W-:Y:S01]  /*6a70*/  FFMA.FTZ R222, R222, UR4, -R116.reuse ;  /* 0x00000004dede7c23 */ /* 0x100fe20008010874 */
[--C-:B------:R-:W-:Y:S01]  /*6a80*/  FFMA.FTZ R225, R225, UR4, -R116.reuse ;  /* 0x00000004e1e17c23 */ /* 0x100fe20008010874 */
[C---:B------:R-:W-:Y:S01]  /*6a90*/  HMMA.16816.F32 R140, R160.reuse, R146, RZ ;  /* 0x00000092a08c723c */ /* 0x040fe200000018ff */
[--C-:B------:R-:W-:Y:S01]  /*6aa0*/  FFMA.FTZ R224, R224, UR4, -R116.reuse ;  /* 0x00000004e0e07c23 */ /* 0x100fe20008010874 */
[--C-:B------:R-:W-:Y:S01]  /*6ab0*/  FFMA.FTZ R200, R200, UR4, -R116.reuse ;  /* 0x00000004c8c87c23 */ /* 0x100fe20008010874 */
[--C-:B------:R-:W-:Y:S01]  /*6ac0*/  FFMA.FTZ R128, R128, UR4, -R116.reuse ;  /* 0x0000000480807c23 */ /* 0x100fe20008010874 */
[--C-:B------:R-:W-:Y:S01]  /*6ad0*/  FFMA.FTZ R130, R130, UR4, -R116.reuse ;  /* 0x0000000482827c23 */ /* 0x100fe20008010874 */
[----:B------:R-:W2:Y:S01]  /*6ae0*/  MUFU.EX2 R58, R58 ;  /* 0x0000003a003a7308 */ /* 0x000ea20000000800 */
[----:B-1----:R-:W-:Y:S01]  /*6af0*/  F2FP.F16.F32.PACK_AB R167, R77, R88 ;  /* 0x000000584da7723e */ /* 0x002fe200000000ff */
[----:B------:R-:W-:Y:S01]  /*6b00*/  FFMA.FTZ R129, R129, UR4, -R116 ;  /* 0x0000000481817c23 */ /* 0x000fe20008010874 */
[----:B------:R-:W-:Y:S01]  /*6b10*/  HMMA.16816.F32 R172, R160, R154, RZ ;  /* 0x0000009aa0ac723c */ /* 0x000fe200000018ff */
[----:B------:R-:W-:Y:S01]  /*6b20*/  FADD.FTZ R92, R93, R92 ;  /* 0x0000005c5d5c7221 */ /* 0x000fe20000010000 */
[--C-:B------:R-:W-:Y:S01]  /*6b30*/  FFMA.FTZ R230, R97, UR4, -R116.reuse ;  /* 0x0000000461e67c23 */ /* 0x100fe20008010874 */
[----:B------:R-:W-:Y:S01]  /*6b40*/  FADD.FTZ R87, R71, R87 ;  /* 0x0000005747577221 */ /* 0x000fe20000010000 */
[----:B------:R-:W-:Y:S01]  /*6b50*/  FFMA.FTZ R229, R118, UR4, -R125 ;  /* 0x0000000476e57c23 */ /* 0x000fe2000801087d */
[----:B------:R-:W-:Y:S01]  /*6b60*/  MUFU.EX2 R70, R70 ;  /* 0x0000004600467308 */ /* 0x000fe20000000800 */
[--C-:B------:R-:W-:Y:S01]  /*6b70*/  FFMA.FTZ R231, R94, UR4, -R116.reuse ;  /* 0x000000045ee77c23 */ /* 0x100fe20008010874 */
[--C-:B------:R-:W-:Y:S01]  /*6b80*/  FFMA.FTZ R109, R109, UR4, -R116.reuse ;  /* 0x000000046d6d7c23 */ /* 0x100fe20008010874 */
[----:B------:R-:W-:Y:S01]  /*6b90*/  HMMA.16816.F32 R192, R164, R180, RZ ;  /* 0x000000b4a4c0723c */ /* 0x000fe200000018ff */
[----:B------:R-:W-:-:S04]  /*6ba0*/  FFMA.FTZ R107, R107, UR4, -R116 ;  /* 0x000000046b6b7c23 */ /* 0x000fc80008010874 */
[----:B------:R-:W1:Y:S01]  /*6bb0*/  MUFU.EX2 R63, R63 ;  /* 0x0000003f003f7308 */ /* 0x000e620000000800 */
[----:B--2---:R-:W-:Y:S02]  /*6bc0*/  F2FP.F16.F32.PACK_AB R30, R58, R64 ;  /* 0x000000403a1e723e */ /* 0x004fe400000000ff */
[C---:B------:R-:W-:Y:S05]  /*6bd0*/  HMMA.16816.F32 R132, R164.reuse, R144, RZ ;  /* 0x00000090a484723c */ /* 0x040fea00000018ff */
[----:B------:R-:W-:Y:S03]  /*6be0*/  MUFU.EX2 R62, R62 ;  /* 0x0000003e003e7308 */ /* 0x000fe60000000800 */
[----:B------:R-:W-:Y:S05]  /*6bf0*/  HMMA.16816.F32 R176, R164, R152, RZ ;  /* 0x00000098a4b0723c */ /* 0x000fea00000018ff */
[----:B------:R-:W2:Y:S01]  /*6c00*/  MUFU.EX2 R56, R56 ;  /* 0x0000003800387308 */ /* 0x000ea20000000800 */
[C---:B-1----:R-:W-:Y:S01]  /*6c10*/  F2FP.F16.F32.PACK_AB R29, R63.reuse, R70 ;  /* 0x000000463f1d723e */ /* 0x042fe200000000ff */
[----:B------:R-:W-:Y:S01]  /*6c20*/  FADD.FTZ R70, R70, R87 ;  /* 0x0000005746467221 */ /* 0x000fe20000010000 */
[----:B------:R-:W-:Y:S03]  /*6c30*/  HMMA.16816.F32 R168, R160, R4, RZ ;  /* 0x00000004a0a8723c */ /* 0x000fe600000018ff */
[----:B------:R-:W-:-:S02]  /*6c40*/  FADD.FTZ R70, R63, R70 ;  /* 0x000000463f467221 */ /* 0x000fc40000010000 */
[----:B------:R-:W-:Y:S03]  /*6c50*/  MUFU.EX2 R75, R75 ;  /* 0x0000004b004b7308 */ /* 0x000fe60000000800 */
[C---:B------:R-:W-:Y:S05]  /*6c60*/  HMMA.16816.F32 R180, R164.reuse, R182, RZ ;  /* 0x000000b6a4b4723c */ /* 0x040fea00000018ff */
[----:B------:R-:W1:Y:S01]  /*6c70*/  MUFU.EX2 R74, R74 ;  /* 0x0000004a004a7308 */ /* 0x000e620000000800 */
[----:B--2---:R-:W-:Y:S01]  /*6c80*/  F2FP.F16.F32.PACK_AB R31, R56, R62 ;  /* 0x0000003e381f723e */ /* 0x004fe200000000ff */
[----:B------:R-:W-:Y:S01]  /*6c90*/  FADD.FTZ R62, R62, R70 ;  /* 0x000000463e3e7221 */ /* 0x000fe20000010000 */
[----:B------:R-:W-:Y:S03]  /*6ca0*/  HMMA.16816.F32 R144, R164, R146, RZ ;  /* 0x00000092a490723c */ /* 0x000fe600000018ff */
[----:B------:R-:W-:-:S02]  /*6cb0*/  FADD.FTZ R62, R56, R62 ;  /* 0x0000003e383e7221 */ /* 0x000fc40000010000 */
[----:B------:R-:W-:Y:S03]  /*6cc0*/  MUFU.EX2 R68, R68 ;  /* 0x0000004400447308 */ /* 0x000fe60000000800 */
[C---:B------:R-:W-:Y:S05]  /*6cd0*/  HMMA.16816.F32 R152, R164.reuse, R154, RZ ;  /* 0x0000009aa498723c */ /* 0x040fea00000018ff */
[----:B------:R-:W2:Y:S03]  /*6ce0*/  MUFU.EX2 R67, R67 ;  /* 0x0000004300437308 */ /* 0x000ea60000000800 */
[----:B------:R-:W-:Y:S01]  /*6cf0*/  HMMA.16816.F32 R156, R164, R4, RZ ;  /* 0x00000004a49c723c */ /* 0x000fe200000018ff */
[----:B-1----:R-:W-:-:S04]  /*6d00*/  F2FP.F16.F32.PACK_AB R4, R74, R75 ;  /* 0x0000004b4a04723e */ /* 0x002fc800000000ff */
[----:B------:R-:W-:Y:S03]  /*6d10*/  MUFU.EX2 R73, R73 ;  /* 0x0000004900497308 */ /* 0x000fe60000000800 */
[-C--:B------:R-:W-:Y:S05]  /*6d20*/  HMMA.16816.F32 R160, R160, R6.reuse, RZ ;  /* 0x00000006a0a0723c */ /* 0x080fea00000018ff */
[----:B------:R-:W1:Y:S03]  /*6d30*/  MUFU.EX2 R69, R69 ;  /* 0x0000004500457308 */ /* 0x000e660000000800 */
[----:B------:R-:W-:Y:S01]  /*6d40*/  HMMA.16816.F32 R164, R164, R6, RZ ;  /* 0x00000006a4a4723c */ /* 0x000fe200000018ff */
[----:B--2---:R-:W-:-:S04]  /*6d50*/  F2FP.F16.F32.PACK_AB R6, R67, R68 ;  /* 0x000000444306723e */ /* 0x004fc800000000ff */
[----:B------:R-:W-:Y:S03]  /*6d60*/  MUFU.EX2 R66, R66 ;  /* 0x0000004200427308 */ /* 0x000fe60000000800 */
[C---:B------:R-:W-:Y:S05]  /*6d70*/  HMMA.16816.F32 R188, R28.reuse, R20, R188 ;  /* 0x000000141cbc723c */ /* 0x040fea00000018bc */
[----:B------:R-:W2:Y:S01]  /*6d80*/  MUFU.EX2 R60, R60 ;  /* 0x0000003c003c7308 */ /* 0x000ea20000000800 */
[----:B-1----:R-:W-:Y:S02]  /*6d90*/  F2FP.F16.F32.PACK_AB R5, R69, R73 ;  /* 0x000000494505723e */ /* 0x002fe400000000ff */
[C---:B------:R-:W-:Y:S05]  /*6da0*/  HMMA.16816.F32 R136, R28.reuse, R16, R136 ;  /* 0x000000101c88723c */ /* 0x040fea0000001888 */
[----:B------:R-:W-:Y:S03]  /*6db0*/  MUFU.EX2 R57, R57 ;  /* 0x0000003900397308 */ /* 0x000fe60000000800 */
[----:B------:R-:W-:Y:S05]  /*6dc0*/  HMMA.16816.F32 R148, R28, R12, R148 ;  /* 0x0000000c1c94723c */ /* 0x000fea0000001894 */
[----:B------:R-:W-:Y:S01]  /*6dd0*/  MUFU.EX2 R41, R41 ;  /* 0x0000002900297308 */ /* 0x000fe20000000800 */
[----:B--2---:R-:W-:-:S02]  /*6de0*/  F2FP.F16.F32.PACK_AB R7, R60, R66 ;  /* 0x000000423c07723e */ /* 0x004fc400000000ff */
[C---:B------:R-:W-:Y:S05]  /*6df0*/  HMMA.16816.F32 R168, R28.reuse, R8, R168 ;  /* 0x000000081ca8723c */ /* 0x040fea00000018a8 */
[----:B------:R-:W-:Y:S03]  /*6e00*/  MUFU.EX2 R40, R40 ;  /* 0x0000002800287308 */ /* 0x000fe60000000800 */
[C---:B------:R-:W-:Y:S05]  /*6e10*/  HMMA.16816.F32 R184, R28.reuse, R22, R184 ;  /* 0x000000161cb8723c */ /* 0x040fea00000018b8 */
[----:B------:R-:W-:Y:S03]  /*6e20*/  MUFU.EX2 R39, R39 ;  /* 0x0000002700277308 */ /* 0x000fe60000000800 */
[C---:B------:R-:W-:Y:S05]  /*6e30*/  HMMA.16816.F32 R140, R28.reuse, R18, R140 ;  /* 0x000000121c8c723c */ /* 0x040fea000000188c */
[----:B------:R-:W1:Y:S03]  /*6e40*/  MUFU.EX2 R55, R55 ;  /* 0x0000003700377308 */ /* 0x000e660000000800 */
[C---:B------:R-:W-:Y:S05]  /*6e50*/  HMMA.16816.F32 R172, R28.reuse, R14, R172 ;  /* 0x0000000e1cac723c */ /* 0x040fea00000018ac */
[----:B------:R-:W2:Y:S03]  /*6e60*/  MUFU.EX2 R34, R34 ;  /* 0x0000002200227308 */ /* 0x000ea60000000800 */
[----:B------:R-:W-:Y:S01]  /*6e70*/  HMMA.16816.F32 R160, R28, R10, R160 ;  /* 0x0000000a1ca0723c */ /* 0x000fe200000018a0 */
[--C-:B------:R-:W-:Y:S01]  /*6e80*/  FFMA.FTZ R31, R236, UR4, -R110.reuse ;  /* 0x00000004ec1f7c23 */ /* 0x100fe2000801086e */
[--C-:B------:R-:W-:Y:S01]  /*6e90*/  FFMA.FTZ R30, R233, UR4, -R110.reuse ;  /* 0x00000004e91e7c23 */ /* 0x100fe2000801086e */
[--C-:B------:R-:W-:Y:S01]  /*6ea0*/  FFMA.FTZ R29, R234, UR4, -R110.reuse ;  /* 0x00000004ea1d7c23 */ /* 0x100fe2000801086e */
[----:B------:R-:W-:Y:S01]  /*6eb0*/  FFMA.FTZ R28, R43, UR4, -R110 ;  /* 0x000000042b1c7c23 */ /* 0x000fe2000801086e */
[----:B------:R-:W3:Y:S01]  /*6ec0*/  MUFU.EX2 R33, R33 ;  /* 0x0000002100217308 */ /* 0x000ee20000000800 */
[--C-:B------:R-:W-:Y:S01]  /*6ed0*/  FFMA.FTZ R43, R42, UR4, -R116.reuse ;  /* 0x000000042a2b7c23 */ /* 0x100fe20008010874 */
[----:B------:R-:W-:Y:S01]  /*6ee0*/  FFMA.FTZ R42, R232, UR4, -R116 ;  /* 0x00000004e82a7c23 */ /* 0x000fe20008010874 */
[----:B------:R-:W-:Y:S01]  /*6ef0*/  HMMA.16816.F32 R192, R4, R20, R192 ;  /* 0x0000001404c0723c */ /* 0x000fe200000018c0 */
[----:B------:R-:W-:Y:S01]  /*6f00*/  FFMA.FTZ R232, R26, UR4, -R125 ;  /* 0x000000041ae87c23 */ /* 0x000fe2000801087d */
[----:B-1----:R-:W-:Y:S01]  /*6f10*/  FADD.FTZ R62, R55, R62 ;  /* 0x0000003e373e7221 */ /* 0x002fe20000010000 */
[----:B------:R-:W-:-:S02]  /*6f20*/  FFMA.FTZ R233, R89, UR4, -R116 ;  /* 0x0000000459e97c23 */ /* 0x000fc40008010874 */
[----:B------:R-:W1:Y:S01]  /*6f30*/  MUFU.EX2 R32, R32 ;  /* 0x0000002000207308 */ /* 0x000e620000000800 */
[----:B--2---:R-:W-:Y:S02]  /*6f40*/  FADD.FTZ R62, R34, R62 ;  /* 0x0000003e223e7221 */ /* 0x004fe40000010000 */
[C---:B------:R-:W-:Y:S05]  /*6f50*/  HMMA.16816.F32 R132, R4.reuse, R16, R132 ;  /* 0x000000100484723c */ /* 0x040fea0000001884 */
[----:B------:R-:W-:Y:S01]  /*6f60*/  MUFU.EX2 R61, R61 ;  /* 0x0000003d003d7308 */ /* 0x000fe20000000800 */
[----:B---3--:R-:W-:Y:S02]  /*6f70*/  FADD.FTZ R62, R33, R62 ;  /* 0x0000003e213e7221 */ /* 0x008fe40000010000 */
[----:B------:R-:W-:Y:S05]  /*6f80*/  HMMA.16816.F32 R176, R4, R12, R176 ;  /* 0x0000000c04b0723c */ /* 0x000fea00000018b0 */
[----:B------:R-:W-:Y:S01]  /*6f90*/  MUFU.EX2 R54, R54 ;  /* 0x0000003600367308 */ /* 0x000fe20000000800 */
[----:B-1----:R-:W-:-:S02]  /*6fa0*/  FADD.FTZ R62, R32, R62 ;  /* 0x0000003e203e7221 */ /* 0x002fc40000010000 */
[C---:B------:R-:W-:Y:S05]  /*6fb0*/  HMMA.16816.F32 R156, R4.reuse, R8, R156 ;  /* 0x00000008049c723c */ /* 0x040fea000000189c */
[----:B------:R-:W-:Y:S03]  /*6fc0*/  MUFU.EX2 R53, R53 ;  /* 0x0000003500357308 */ /* 0x000fe60000000800 */
[C---:B------:R-:W-:Y:S01]  /*6fd0*/  HMMA.16816.F32 R180, R4.reuse, R22, R180 ;  /* 0x0000001604b4723c */ /* 0x040fe200000018b4 */
[----:B------:R-:W1:Y:S04]  /*6fe0*/  LDSM.16.MT88.4 R20, [R81+0x9000] ;  /* 0x009000005114783b */ /* 0x000e680000004200 */
[----:B------:R-:W-:Y:S03]  /*6ff0*/  MUFU.EX2 R52, R52 ;  /* 0x0000003400347308 */ /* 0x000fe60000000800 */
[C---:B------:R-:W-:Y:S01]  /*7000*/  HMMA.16816.F32 R144, R4.reuse, R18, R144 ;  /* 0x000000120490723c */ /* 0x040fe20000001890 */
[----:B------:R-:W2:Y:S04]  /*7010*/  LDSM.16.MT88.4 R16, [R80+0x9000] ;  /* 0x009000005010783b */ /* 0x000ea80000004200 */
[----:B------:R-:W-:Y:S03]  /*7020*/  MUFU.EX2 R59, R59 ;  /* 0x0000003b003b7308 */ /* 0x000fe60000000800 */
[C---:B------:R-:W-:Y:S01]  /*7030*/  HMMA.16816.F32 R152, R4.reuse, R14, R152 ;  /* 0x0000000e0498723c */ /* 0x040fe20000001898 */
[----:B------:R-:W3:Y:S04]  /*7040*/  LDSM.16.MT88.4 R12, [R79+0x9000] ;  /* 0x009000004f0c783b */ /* 0x000ee80000004200 */
[----:B------:R-:W-:Y:S03]  /*7050*/  MUFU.EX2 R47, R47 ;  /* 0x0000002f002f7308 */ /* 0x000fe60000000800 */
[----:B------:R-:W-:Y:S01]  /*7060*/  HMMA.16816.F32 R164, R4, R10, R164 ;  /* 0x0000000a04a4723c */ /* 0x000fe200000018a4 */
[----:B------:R-:W4:Y:S01]  /*7070*/  LDSM.16.MT88.4 R8, [R78+0x9000] ;  /* 0x009000004e08783b */ /* 0x000f220000004200 */
[----:B------:R-:W-:-:S02]  /*7080*/  F2FP.F16.F32.PACK_AB R4, R41, R57 ;  /* 0x000000392904723e */ /* 0x000fc400000000ff */
[----:B------:R-:W-:Y:S01]  /*7090*/  F2FP.F16.F32.PACK_AB R5, R34, R55 ;  /* 0x000000372205723e */ /* 0x000fe200000000ff */
[----:B------:R-:W-:Y:S01]  /*70a0*/  MUFU.EX2 R46, R46 ;  /* 0x0000002e002e7308 */ /* 0x000fe20000000800 */
[----:B------:R-:W-:Y:S02]  /*70b0*/  F2FP.F16.F32.PACK_AB R6, R39, R40 ;  /* 0x000000282706723e */ /* 0x000fe400000000ff */
[----:B------:R-:W-:-:S05]  /*70c0*/  F2FP.F16.F32.PACK_AB R7, R32, R33 ;  /* 0x000000212007723e */ /* 0x000fca00000000ff */
[----:B------:R-:W-:Y:S02]  /*70d0*/  MUFU.EX2 R45, R45 ;  /* 0x0000002d002d7308 */ /* 0x000fe40000000800 */
[C---:B-1----:R-:W-:Y:S06]  /*70e0*/  HMMA.16816.F32 R188, R4.reuse, R20, R188 ;  /* 0x0000001404bc723c */ /* 0x042fec00000018bc */
[----:B------:R-:W-:Y:S02]  /*70f0*/  MUFU.EX2 R38, R38 ;  /* 0x0000002600267308 */ /* 0x000fe40000000800 */
[C---:B--2---:R-:W-:Y:S06]  /*7100*/  HMMA.16816.F32 R136, R4.reuse, R16, R136 ;  /* 0x000000100488723c */ /* 0x044fec0000001888 */
[----:B------:R-:W-:Y:S02]  /*7110*/  MUFU.EX2 R37, R37 ;  /* 0x0000002500257308 */ /* 0x000fe40000000800 */
[C---:B---3--:R-:W-:Y:S06]  /*7120*/  HMMA.16816.F32 R148, R4.reuse, R12, R148 ;  /* 0x0000000c0494723c */ /* 0x048fec0000001894 */
[----:B------:R-:W-:Y:S02]  /*7130*/  MUFU.EX2 R36, R36 ;  /* 0x0000002400247308 */ /* 0x000fe40000000800 */
[C---:B----4-:R-:W-:Y:S06]  /*7140*/  HMMA.16816.F32 R168, R4.reuse, R8, R168 ;  /* 0x0000000804a8723c */ /* 0x050fec00000018a8 */
[----:B------:R-:W-:Y:S02]  /*7150*/  MUFU.EX2 R35, R35 ;  /* 0x0000002300237308 */ /* 0x000fe40000000800 */
[C---:B------:R-:W-:Y:S06]  /*7160*/  HMMA.16816.F32 R184, R4.reuse, R22, R184 ;  /* 0x0000001604b8723c */ /* 0x040fec00000018b8 */
[----:B------:R-:W1:Y:S02]  /*7170*/  MUFU.EX2 R31, R31 ;  /* 0x0000001f001f7308 */ /* 0x000e640000000800 */
[C---:B------:R-:W-:Y:S06]  /*7180*/  HMMA.16816.F32 R140, R4.reuse, R18, R140 ;  /* 0x00000012048c723c */ /* 0x040fec000000188c */
[----:B------:R-:W2:Y:S02]  /*7190*/  MUFU.EX2 R30, R30 ;  /* 0x0000001e001e7308 */ /* 0x000ea40000000800 */
[C---:B------:R-:W-:Y:S06]  /*71a0*/  HMMA.16816.F32 R172, R4.reuse, R14, R172 ;  /* 0x0000000e04ac723c */ /* 0x040fec00000018ac */
[----:B------:R-:W3:Y:S01]  /*71b0*/  MUFU.EX2 R29, R29 ;  /* 0x0000001d001d7308 */ /* 0x000ee20000000800 */
[----:B-1----:R-:W-:Y:S01]  /*71c0*/  FADD.FTZ R62, R31, R62 ;  /* 0x0000003e1f3e7221 */ /* 0x002fe20000010000 */
[----:B------:R-:W-:Y:S01]  /*71d0*/  HMMA.16816.F32 R160, R4, R10, R160 ;  /* 0x0000000a04a0723c */ /* 0x000fe200000018a0 */
[----:B------:R-:W-:-:S02]  /*71e0*/  F2FP.F16.F32.PACK_AB R4, R54, R61 ;  /* 0x0000003d3604723e */ /* 0x000fc400000000ff */
[----:B------:R-:W-:-:S03]  /*71f0*/  F2FP.F16.F32.PACK_AB R5, R47, R59 ;  /* 0x0000003b2f05723e */ /* 0x000fc600000000ff */
[----:B------:R-:W1:Y:S01]  /*7200*/  MUFU.EX2 R28, R28 ;  /* 0x0000001c001c7308 */ /* 0x000e620000000800 */
[----:B------:R-:W-:Y:S01]  /*7210*/  F2FP.F16.F32.PACK_AB R6, R52, R53 ;  /* 0x000000353406723e */ /* 0x000fe200000000ff */
[----:B--2---:R-:W-:Y:S01]  /*7220*/  FADD.FTZ R62, R30, R62 ;  /* 0x0000003e1e3e7221 */ /* 0x004fe20000010000 */
[----:B------:R-:W-:-:S05]  /*7230*/  F2FP.F16.F32.PACK_AB R7, R45, R46 ;  /* 0x0000002e2d07723e */ /* 0x000fca00000000ff */
[----:B------:R-:W-:Y:S01]  /*7240*/  MUFU.EX2 R51, R51 ;  /* 0x0000003300337308 */ /* 0x000fe20000000800 */
[----:B---3--:R-:W-:Y:S01]  /*7250*/  FADD.FTZ R62, R29, R62 ;  /* 0x0000003e1d3e7221 */ /* 0x008fe20000010000 */
[C---:B------:R-:W-:Y:S06]  /*7260*/  HMMA.16816.F32 R192, R4.reuse, R20, R192 ;  /* 0x0000001404c0723c */ /* 0x040fec00000018c0 */
[----:B------:R-:W-:Y:S01]  /*7270*/  MUFU.EX2 R50, R50 ;  /* 0x0000003200327308 */ /* 0x000fe20000000800 */
[----:B-1----:R-:W-:Y:S01]  /*7280*/  FADD.FTZ R62, R28, R62 ;  /* 0x0000003e1c3e7221 */ /* 0x002fe20000010000 */
[C---:B------:R-:W-:Y:S01]  /*7290*/  HMMA.16816.F32 R180, R4.reuse, R22, R180 ;  /* 0x0000001604b4723c */ /* 0x040fe200000018b4 */
[----:B------:R-:W1:Y:S05]  /*72a0*/  LDSM.16.MT88.4 R20, [R81+0x9800] ;  /* 0x009800005114783b */ /* 0x000e6a0000004200 */
[----:B------:R-:W-:Y:S02]  /*72b0*/  MUFU.EX2 R49, R49 ;  /* 0x0000003100317308 */ /* 0x000fe40000000800 */
[C---:B------:R-:W-:Y:S06]  /*72c0*/  HMMA.16816.F32 R132, R4.reuse, R16, R132 ;  /* 0x000000100484723c */ /* 0x040fec0000001884 */
[----:B------:R-:W-:Y:S02]  /*72d0*/  MUFU.EX2 R48, R48 ;  /* 0x0000003000307308 */ /* 0x000fe40000000800 */
[C---:B------:R-:W-:Y:S01]  /*72e0*/  HMMA.16816.F32 R144, R4.reuse, R18, R144 ;  /* 0x000000120490723c */ /* 0x040fe20000001890 */
[----:B------:R-:W2:Y:S05]  /*72f0*/  LDSM.16.MT88.4 R16, [R80+0x9800] ;  /* 0x009800005010783b */ /* 0x000eaa0000004200 */
[----:B------:R-:W-:Y:S02]  /*7300*/  MUFU.EX2 R44, R44 ;  /* 0x0000002c002c7308 */ /* 0x000fe40000000800 */
[C---:B------:R-:W-:Y:S06]  /*7310*/  HMMA.16816.F32 R176, R4.reuse, R12, R176 ;  /* 0x0000000c04b0723c */ /* 0x040fec00000018b0 */
[----:B------:R-:W-:Y:S02]  /*7320*/  MUFU.EX2 R43, R43 ;  /* 0x0000002b002b7308 */ /* 0x000fe40000000800 */
[C---:B------:R-:W-:Y:S01]  /*7330*/  HMMA.16816.F32 R152, R4.reuse, R14, R152 ;  /* 0x0000000e0498723c */ /* 0x040fe20000001898 */
[----:B------:R-:W3:Y:S05]  /*7340*/  LDSM.16.MT88.4 R12, [R79+0x9800] ;  /* 0x009800004f0c783b */ /* 0x000eea0000004200 */
[----:B------:R-:W-:Y:S02]  /*7350*/  MUFU.EX2 R42, R42 ;  /* 0x0000002a002a7308 */ /* 0x000fe40000000800 */
[C---:B------:R-:W-:Y:S06]  /*7360*/  HMMA.16816.F32 R156, R4.reuse, R8, R156 ;  /* 0x00000008049c723c */ /* 0x040fec000000189c */
[----:B------:R-:W-:Y:S02]  /*7370*/  MUFU.EX2 R115, R115 ;  /* 0x0000007300737308 */ /* 0x000fe40000000800 */
[----:B------:R-:W-:Y:S01]  /*7380*/  HMMA.16816.F32 R164, R4, R10, R164 ;  /* 0x0000000a04a4723c */ /* 0x000fe200000018a4 */
[----:B------:R-:W4:Y:S01]  /*7390*/  LDSM.16.MT88.4 R8, [R78+0x9800] ;  /* 0x009800004e08783b */ /* 0x000f220000004200 */
[----:B------:R-:W-:-:S02]  /*73a0*/  F2FP.F16.F32.PACK_AB R4, R37, R38 ;  /* 0x000000262504723e */ /* 0x000fc400000000ff */
[----:B------:R-:W-:Y:S02]  /*73b0*/  F2FP.F16.F32.PACK_AB R5, R30, R31 ;  /* 0x0000001f1e05723e */ /* 0x000fe400000000ff */
[----:B------:R-:W-:Y:S01]  /*73c0*/  F2FP.F16.F32.PACK_AB R6, R35, R36 ;  /* 0x000000242306723e */ /* 0x000fe200000000ff */
[----:B------:R-:W-:Y:S01]  /*73d0*/  MUFU.EX2 R211, R211 ;  /* 0x000000d300d37308 */ /* 0x000fe20000000800 */
[----:B------:R-:W-:-:S07]  /*73e0*/  F2FP.F16.F32.PACK_AB R7, R28, R29 ;  /* 0x0000001d1c07723e */ /* 0x000fce00000000ff */
[C---:B-1----:R-:W-:Y:S01]  /*73f0*/  HMMA.16816.F32 R188, R4.reuse, R20, R188 ;  /* 0x0000001404bc723c */ /* 0x042fe200000018bc */
[----:B------:R-:W-:Y:S07]  /*7400*/  MUFU.EX2 R219, R219 ;  /* 0x000000db00db7308 */ /* 0x000fee0000000800 */
[C---:B------:R-:W-:Y:S01]  /*7410*/  HMMA.16816.F32 R184, R4.reuse, R22, R184 ;  /* 0x0000001604b8723c */ /* 0x040fe200000018b8 */
[----:B------:R-:W-:Y:S07]  /*7420*/  MUFU.EX2 R218, R218 ;  /* 0x000000da00da7308 */ /* 0x000fee0000000800 */
[C---:B--2---:R-:W-:Y:S01]  /*7430*/  HMMA.16816.F32 R136, R4.reuse, R16, R136 ;  /* 0x000000100488723c */ /* 0x044fe20000001888 */
[----:B------:R-:W-:Y:S07]  /*7440*/  MUFU.EX2 R220, R220 ;  /* 0x000000dc00dc7308 */ /* 0x000fee0000000800 */
[C---:B------:R-:W-:Y:S01]  /*7450*/  HMMA.16816.F32 R140, R4.reuse, R18, R140 ;  /* 0x00000012048c723c */ /* 0x040fe2000000188c */
[----:B------:R-:W1:Y:S07]  /*7460*/  MUFU.EX2 R221, R221 ;  /* 0x000000dd00dd7308 */ /* 0x000e6e0000000800 */
[C---:B---3--:R-:W-:Y:S01]  /*7470*/  HMMA.16816.F32 R148, R4.reuse, R12, R148 ;  /* 0x0000000c0494723c */ /* 0x048fe20000001894 */
[----:B------:R-:W2:Y:S07]  /*7480*/  MUFU.EX2 R223, R223 ;  /* 0x000000df00df7308 */ /* 0x000eae0000000800 */
[----:B------:R-:W-:Y:S01]  /*7490*/  HMMA.16816.F32 R172, R4, R14, R172 ;  /* 0x0000000e04ac723c */ /* 0x000fe200000018ac */
[----:B------:R-:W3:Y:S01]  /*74a0*/  MUFU.EX2 R226, R226 ;  /* 0x000000e200e27308 */ /* 0x000ee20000000800 */
[----:B-1----:R-:W-:-:S06]  /*74b0*/  FADD.FTZ R62, R221, R62 ;  /* 0x0000003edd3e7221 */ /* 0x002fcc0000010000 */
[----:B----4-:R-:W-:Y:S01]  /*74c0*/  HMMA.16816.F32 R168, R4, R8, R168 ;  /* 0x0000000804a8723c */ /* 0x010fe200000018a8 */
[----:B------:R-:W1:Y:S01]  /*74d0*/  MUFU.EX2 R227, R227 ;  /* 0x000000e300e37308 */ /* 0x000e620000000800 */
[----:B--2---:R-:W-:-:S06]  /*74e0*/  FADD.FTZ R62, R223, R62 ;  /* 0x0000003edf3e7221 */ /* 0x004fcc0000010000 */
[----:B------:R-:W-:Y:S01]  /*74f0*/  HMMA.16816.F32 R160, R4, R10, R160 ;  /* 0x0000000a04a0723c */ /* 0x000fe200000018a0 */
[----:B------:R-:W-:Y:S01]  /*7500*/  F2FP.F16.F32.PACK_AB R4, R50, R51 ;  /* 0x000000333204723e */ /* 0x000fe200000000ff */
[----:B------:R-:W-:Y:S01]  /*7510*/  MUFU.EX2 R216, R216 ;  /* 0x000000d800d87308 */ /* 0x000fe20000000800 */
[----:B------:R-:W-:Y:S01]  /*7520*/  F2FP.F16.F32.PACK_AB R5, R43, R44 ;  /* 0x0000002c2b05723e */ /* 0x000fe200000000ff */
[----:B---3--:R-:W-:Y:S01]  /*7530*/  FADD.FTZ R62, R226, R62 ;  /* 0x0000003ee23e7221 */ /* 0x008fe20000010000 */
[----:B------:R-:W-:Y:S02]  /*7540*/  F2FP.F16.F32.PACK_AB R6, R48, R49 ;  /* 0x000000313006723e */ /* 0x000fe400000000ff */
[----:B------:R-:W-:-:S03]  /*7550*/  F2FP.F16.F32.PACK_AB R7, R115, R42 ;  /* 0x0000002a7307723e */ /* 0x000fc600000000ff */
[----:B------:R-:W-:Y:S01]  /*7560*/  MUFU.EX2 R215, R215 ;  /* 0x000000d700d77308 */ /* 0x000fe20000000800 */
[----:B-1----:R-:W-:-:S03]  /*7570*/  FADD.FTZ R62, R227, R62 ;  /* 0x0000003ee33e7221 */ /* 0x002fc60000010000 */
[C---:B------:R-:W-:Y:S04]  /*7580*/  HMMA.16816.F32 R192, R4.reuse, R20, R192 ;  /* 0x0000001404c0723c */ /* 0x040fe800000018c0 */
[----:B------:R-:W-:Y:S04]  /*7590*/  MUFU.EX2 R214, R214 ;  /* 0x000000d600d67308 */ /* 0x000fe80000000800 */
[C---:B------:R-:W-:Y:S01]  /*75a0*/  HMMA.16816.F32 R180, R4.reuse, R22, R180 ;  /* 0x0000001604b4723c */ /* 0x040fe200000018b4 */
[----:B------:R-:W1:Y:S03]  /*75b0*/  LDSM.16.MT88.4 R20, [R81+0xa000] ;  /* 0x00a000005114783b */ /* 0x000e660000004200 */
[----:B------:R-:W-:Y:S04]  /*75c0*/  MUFU.EX2 R213, R213 ;  /* 0x000000d500d57308 */ /* 0x000fe80000000800 */
[C---:B------:R-:W-:Y:S04]  /*75d0*/  HMMA.16816.F32 R132, R4.reuse, R16, R132 ;  /* 0x000000100484723c */ /* 0x040fe80000001884 */
[----:B------:R-:W-:Y:S04]  /*75e0*/  MUFU.EX2 R212, R212 ;  /* 0x000000d400d47308 */ /* 0x000fe80000000800 */
[C---:B------:R-:W-:Y:S01]  /*75f0*/  HMMA.16816.F32 R144, R4.reuse, R18, R144 ;  /* 0x000000120490723c */ /* 0x040fe20000001890 */
[----:B------:R-:W2:Y:S03]  /*7600*/  LDSM.16.MT88.4 R16, [R80+0xa000] ;  /* 0x00a000005010783b */ /* 0x000ea60000004200 */
[----:B------:R-:W-:Y:S04]  /*7610*/  MUFU.EX2 R222, R222 ;  /* 0x000000de00de7308 */ /* 0x000fe80000000800 */
[C---:B------:R-:W-:Y:S04]  /*7620*/  HMMA.16816.F32 R176, R4.reuse, R12, R176 ;  /* 0x0000000c04b0723c */ /* 0x040fe800000018b0 */
[----:B------:R-:W-:Y:S04]  /*7630*/  MUFU.EX2 R225, R225 ;  /* 0x000000e100e17308 */ /* 0x000fe80000000800 */
[C---:B------:R-:W-:Y:S01]  /*7640*/  HMMA.16816.F32 R152, R4.reuse, R14, R152 ;  /* 0x0000000e0498723c */ /* 0x040fe20000001898 */
[----:B------:R-:W3:Y:S03]  /*7650*/  LDSM.16.MT88.4 R12, [R79+0xa000] ;  /* 0x00a000004f0c783b */ /* 0x000ee60000004200 */
[----:B------:R-:W-:Y:S04]  /*7660*/  MUFU.EX2 R224, R224 ;  /* 0x000000e000e07308 */ /* 0x000fe80000000800 */
[C---:B------:R-:W-:Y:S04]  /*7670*/  HMMA.16816.F32 R156, R4.reuse, R8, R156 ;  /* 0x00000008049c723c */ /* 0x040fe8000000189c */
[----:B------:R-:W-:Y:S04]  /*7680*/  MUFU.EX2 R202, R202 ;  /* 0x000000ca00ca7308 */ /* 0x000fe80000000800 */
        /* <DEDUP_REMOVED lines=10> */
[C---:B------:R-:W-:Y:S06]  /*7730*/  HMMA.16816.F32 R184, R4.reuse, R22, R184 ;  /* 0x0000001604b8723c */ /* 0x040fec00000018b8 */
[----:B------:R-:W1:Y:S02]  /*7740*/  MUFU.EX2 R199, R199 ;  /* 0x000000c700c77308 */ /* 0x000e640000000800 */
[C---:B--2---:R-:W-:Y:S06]  /*7750*/  HMMA.16816.F32 R136, R4.reuse, R16, R136 ;  /* 0x000000100488723c */ /* 0x044fec0000001888 */
[----:B------:R-:W2:Y:S02]  /*7760*/  MUFU.EX2 R198, R198 ;  /* 0x000000c600c67308 */ /* 0x000ea40000000800 */
[C---:B------:R-:W-:Y:S06]  /*7770*/  HMMA.16816.F32 R140, R4.reuse, R18, R140 ;  /* 0x00000012048c723c */ /* 0x040fec000000188c */
[----:B------:R-:W5:Y:S01]  /*7780*/  MUFU.EX2 R197, R197 ;  /* 0x000000c500c57308 */ /* 0x000f620000000800 */
[----:B-1----:R-:W-:Y:S01]  /*7790*/  FADD.FTZ R62, R199, R62 ;  /* 0x0000003ec73e7221 */ /* 0x002fe20000010000 */
[C---:B---3--:R-:W-:Y:S06]  /*77a0*/  HMMA.16816.F32 R148, R4.reuse, R12, R148 ;  /* 0x0000000c0494723c */ /* 0x048fec0000001894 */
[----:B------:R-:W1:Y:S01]  /*77b0*/  MUFU.EX2 R131, R131 ;  /* 0x0000008300837308 */ /* 0x000e620000000800 */
[----:B--2---:R-:W-:Y:S01]  /*77c0*/  FADD.FTZ R62, R198, R62 ;  /* 0x0000003ec63e7221 */ /* 0x004fe20000010000 */
[C---:B------:R-:W-:Y:S06]  /*77d0*/  HMMA.16816.F32 R172, R4.reuse, R14, R172 ;  /* 0x0000000e04ac723c */ /* 0x040fec00000018ac */
[----:B------:R-:W-:Y:S01]  /*77e0*/  MUFU.EX2 R201, R201 ;  /* 0x000000c900c97308 */ /* 0x000fe20000000800 */
[----:B-----5:R-:W-:Y:S01]  /*77f0*/  FADD.FTZ R62, R197, R62 ;  /* 0x0000003ec53e7221 */ /* 0x020fe20000010000 */
[C---:B----4-:R-:W-:Y:S06]  /*7800*/  HMMA.16816.F32 R168, R4.reuse, R8, R168 ;  /* 0x0000000804a8723c */ /* 0x050fec00000018a8 */
[----:B------:R-:W-:Y:S01]  /*7810*/  MUFU.EX2 R203, R203 ;  /* 0x000000cb00cb7308 */ /* 0x000fe20000000800 */
[----:B-1----:R-:W-:Y:S01]  /*7820*/  FADD.FTZ R62, R131, R62 ;  /* 0x0000003e833e7221 */ /* 0x002fe20000010000 */
[----:B------:R-:W-:Y:S01]  /*7830*/  HMMA.16816.F32 R160, R4, R10, R160 ;  /* 0x0000000a04a0723c */ /* 0x000fe200000018a0 */
[----:B------:R-:W-:-:S02]  /*7840*/  F2FP.F16.F32.PACK_AB R4, R215, R216 ;  /* 0x000000d8d704723e */ /* 0x000fc400000000ff */
[----:B------:R-:W-:Y:S02]  /*7850*/  F2FP.F16.F32.PACK_AB R5, R222, R212 ;  /* 0x000000d4de05723e */ /* 0x000fe400000000ff */
[----:B------:R-:W-:Y:S01]  /*7860*/  F2FP.F16.F32.PACK_AB R6, R213, R214 ;  /* 0x000000d6d506723e */ /* 0x000fe200000000ff */
[----:B------:R-:W-:Y:S01]  /*7870*/  MUFU.EX2 R207, R207 ;  /* 0x000000cf00cf7308 */ /* 0x000fe20000000800 */
[----:B------:R-:W-:-:S07]  /*7880*/  F2FP.F16.F32.PACK_AB R7, R224, R225 ;  /* 0x000000e1e007723e */ /* 0x000fce00000000ff */
[C---:B------:R-:W-:Y:S01]  /*7890*/  HMMA.16816.F32 R192, R4.reuse, R20, R192 ;  /* 0x0000001404c0723c */ /* 0x040fe200000018c0 */
[----:B------:R-:W-:Y:S07]  /*78a0*/  MUFU.EX2 R217, R217 ;  /* 0x000000d900d97308 */ /* 0x000fee0000000800 */
[C---:B------:R-:W-:Y:S01]  /*78b0*/  HMMA.16816.F32 R180, R4.reuse, R22, R180 ;  /* 0x0000001604b4723c */ /* 0x040fe200000018b4 */
[----:B------:R-:W1:Y:S01]  /*78c0*/  LDSM.16.MT88.4 R20, [R81+0xa800] ;  /* 0x00a800005114783b */ /* 0x000e620000004200 */
[----:B------:R-:W-:Y:S06]  /*78d0*/  MUFU.EX2 R200, R200 ;  /* 0x000000c800c87308 */ /* 0x000fec0000000800 */
[C---:B------:R-:W-:Y:S02]  /*78e0*/  HMMA.16816.F32 R132, R4.reuse, R16, R132 ;  /* 0x000000100484723c */ /* 0x040fe40000001884 */
[----:B------:R-:W-:Y:S06]  /*78f0*/  MUFU.EX2 R128, R128 ;  /* 0x0000008000807308 */ /* 0x000fec0000000800 */
[C---:B------:R-:W-:Y:S01]  /*7900*/  HMMA.16816.F32 R144, R4.reuse, R18, R144 ;  /* 0x000000120490723c */ /* 0x040fe20000001890 */
[----:B------:R-:W2:Y:S01]  /*7910*/  LDSM.16.MT88.4 R16, [R80+0xa800] ;  /* 0x00a800005010783b */ /* 0x000ea20000004200 */
[----:B------:R-:W-:Y:S06]  /*7920*/  MUFU.EX2 R130, R130 ;  /* 0x0000008200827308 */ /* 0x000fec0000000800 */
[C---:B------:R-:W-:Y:S02]  /*7930*/  HMMA.16816.F32 R176, R4.reuse, R12, R176 ;  /* 0x0000000c04b0723c */ /* 0x040fe400000018b0 */
[----:B------:R-:W-:Y:S06]  /*7940*/  MUFU.EX2 R129, R129 ;  /* 0x0000008100817308 */ /* 0x000fec0000000800 */
[C---:B------:R-:W-:Y:S01]  /*7950*/  HMMA.16816.F32 R152, R4.reuse, R14, R152 ;  /* 0x0000000e0498723c */ /* 0x040fe20000001898 */
[----:B------:R-:W3:Y:S01]  /*7960*/  LDSM.16.MT88.4 R12, [R79+0xa800] ;  /* 0x00a800004f0c783b */ /* 0x000ee20000004200 */
[----:B------:R-:W-:Y:S06]  /*7970*/  MUFU.EX2 R118, R25 ;  /* 0x0000001900767308 */ /* 0x000fec0000000800 */
[C---:B------:R-:W-:Y:S02]  /*7980*/  HMMA.16816.F32 R156, R4.reuse, R8, R156 ;  /* 0x00000008049c723c */ /* 0x040fe4000000189c */
[----:B------:R-:W-:Y:S06]  /*7990*/  MUFU.EX2 R122, R122 ;  /* 0x0000007a007a7308 */ /* 0x000fec0000000800 */
[----:B------:R-:W-:Y:S01]  /*79a0*/  HMMA.16816.F32 R164, R4, R10, R164 ;  /* 0x0000000a04a4723c */ /* 0x000fe200000018a4 */
[----:B------:R-:W4:Y:S01]  /*79b0*/  LDSM.16.MT88.4 R8, [R78+0xa800] ;  /* 0x00a800004e08783b */ /* 0x000f220000004200 */
[----:B------:R-:W-:Y:S01]  /*79c0*/  F2FP.F16.F32.PACK_AB R4, R204, R202 ;  /* 0x000000cacc04723e */ /* 0x000fe200000000ff */
[----:B------:R-:W-:Y:S01]  /*79d0*/  MUFU.EX2 R121, R121 ;  /* 0x0000007900797308 */ /* 0x000fe20000000800 */
[----:B------:R-:W-:-:S02]  /*79e0*/  F2FP.F16.F32.PACK_AB R5, R198, R199 ;  /* 0x000000c7c605723e */ /* 0x000fc400000000ff */
[----:B------:R-:W-:Y:S02]  /*79f0*/  F2FP.F16.F32.PACK_AB R6, R205, R206 ;  /* 0x000000cecd06723e */ /* 0x000fe400000000ff */
[----:B------:R-:W-:-:S03]  /*7a00*/  F2FP.F16.F32.PACK_AB R7, R131, R197 ;  /* 0x000000c58307723e */ /* 0x000fc600000000ff */
[----:B------:R-:W-:Y:S04]  /*7a10*/  MUFU.EX2 R127, R127 ;  /* 0x0000007f007f7308 */ /* 0x000fe80000000800 */
[C---:B-1----:R-:W-:Y:S04]  /*7a20*/  HMMA.16816.F32 R188, R4.reuse, R20, R188 ;  /* 0x0000001404bc723c */ /* 0x042fe800000018bc */
[----:B------:R-:W-:Y:S04]  /*7a30*/  MUFU.EX2 R126, R126 ;  /* 0x0000007e007e7308 */ /* 0x000fe80000000800 */
[C---:B------:R-:W-:Y:S04]  /*7a40*/  HMMA.16816.F32 R184, R4.reuse, R22, R184 ;  /* 0x0000001604b8723c */ /* 0x040fe800000018b8 */
[----:B------:R-:W1:Y:S04]  /*7a50*/  MUFU.EX2 R228, R228 ;  /* 0x000000e400e47308 */ /* 0x000e680000000800 */
[C---:B--2---:R-:W-:Y:S04]  /*7a60*/  HMMA.16816.F32 R136, R4.reuse, R16, R136 ;  /* 0x000000100488723c */ /* 0x044fe80000001888 */
[----:B------:R-:W2:Y:S04]  /*7a70*/  MUFU.EX2 R114, R114 ;  /* 0x0000007200727308 */ /* 0x000ea80000000800 */
[----:B------:R-:W-:Y:S04]  /*7a80*/  HMMA.16816.F32 R140, R4, R18, R140 ;  /* 0x00000012048c723c */ /* 0x000fe8000000188c */
[----:B------:R-:W5:Y:S01]  /*7a90*/  MUFU.EX2 R89, R95 ;  /* 0x0000005f00597308 */ /* 0x000f620000000800 */
[----:B-1----:R-:W-:-:S03]  /*7aa0*/  FADD.FTZ R62, R228, R62 ;  /* 0x0000003ee43e7221 */ /* 0x002fc60000010000 */
[----:B---3--:R-:W-:Y:S01]  /*7ab0*/  HMMA.16816.F32 R148, R4, R12, R148 ;  /* 0x0000000c0494723c */ /* 0x008fe20000001894 */
[----:B------:R-:W-:-:S03]  /*7ac0*/  FADD.FTZ R62, R118, R62 ;  /* 0x0000003e763e7221 */ /* 0x000fc60000010000 */
[----:B------:R-:W-:Y:S01]  /*7ad0*/  MUFU.EX2 R95, R232 ;  /* 0x000000e8005f7308 */ /* 0x000fe20000000800 */
[----:B--2---:R-:W-:-:S03]  /*7ae0*/  FADD.FTZ R62, R114, R62 ;  /* 0x0000003e723e7221 */ /* 0x004fc60000010000 */
[----:B------:R-:W-:Y:S04]  /*7af0*/  HMMA.16816.F32 R172, R4, R14, R172 ;  /* 0x0000000e04ac723c */ /* 0x000fe800000018ac */
[----:B------:R-:W-:Y:S01]  /*7b00*/  MUFU.EX2 R84, R108 ;  /* 0x0000006c00547308 */ /* 0x000fe20000000800 */
[----:B-----5:R-:W-:-:S03]  /*7b10*/  FADD.FTZ R62, R89, R62 ;  /* 0x0000003e593e7221 */ /* 0x020fc60000010000 */
[C---:B----4-:R-:W-:Y:S04]  /*7b20*/  HMMA.16816.F32 R168, R4.reuse, R8, R168 ;  /* 0x0000000804a8723c */ /* 0x050fe800000018a8 */
[----:B------:R-:W-:Y:S04]  /*7b30*/  MUFU.EX2 R86, R102 ;  /* 0x0000006600567308 */ /* 0x000fe80000000800 */
[----:B------:R-:W-:Y:S01]  /*7b40*/  HMMA.16816.F32 R160, R4, R10, R160 ;  /* 0x0000000a04a0723c */ /* 0x000fe200000018a0 */
[----:B------:R-:W-:Y:S02]  /*7b50*/  F2FP.F16.F32.PACK_AB R4, R203, R201 ;  /* 0x000000c9cb04723e */ /* 0x000fe400000000ff */
[----:B------:R-:W-:Y:S01]  /*7b60*/  F2FP.F16.F32.PACK_AB R5, R128, R200 ;  /* 0x000000c88005723e */ /* 0x000fe200000000ff */
[----:B------:R-:W-:Y:S01]  /*7b70*/  MUFU.EX2 R106, R106 ;  /* 0x0000006a006a7308 */ /* 0x000fe20000000800 */
[----:B------:R-:W-:-:S02]  /*7b80*/  F2FP.F16.F32.PACK_AB R6, R217, R207 ;  /* 0x000000cfd906723e */ /* 0x000fc400000000ff */
[----:B------:R-:W-:-:S05]  /*7b90*/  F2FP.F16.F32.PACK_AB R7, R129, R130 ;  /* 0x000000828107723e */ /* 0x000fca00000000ff */
[----:B------:R-:W-:Y:S02]  /*7ba0*/  MUFU.EX2 R120, R120 ;  /* 0x0000007800787308 */ /* 0x000fe40000000800 */
[C---:B------:R-:W-:Y:S01]  /*7bb0*/  HMMA.16816.F32 R192, R4.reuse, R20, R192 ;  /* 0x0000001404c0723c */ /* 0x040fe200000018c0 */
[--C-:B------:R-:W-:Y:S01]  /*7bc0*/  FFMA.FTZ R21, R117, UR4, -R125.reuse ;  /* 0x0000000475157c23 */ /* 0x100fe2000801087d */
[----:B------:R-:W-:Y:S01]  /*7bd0*/  FFMA.FTZ R20, R24, UR4, -R125 ;  /* 0x0000000418147c23 */ /* 0x000fe2000801087d */
[--C-:B------:R-:W-:Y:S01]  /*7be0*/  FFMA.FTZ R125, R98, UR4, -R116.reuse ;  /* 0x00000004627d7c23 */ /* 0x100fe20008010874 */
[----:B------:R-:W-:Y:S01]  /*7bf0*/  LDSM.16.MT88.4 R24, [R78+0xb000] ;  /* 0x00b000004e18783b */ /* 0x000fe20000004200 */
[----:B------:R-:W-:Y:S01]  /*7c00*/  FFMA.FTZ R117, R100, UR4, -R116 ;  /* 0x0000000464757c23 */ /* 0x000fe20008010874 */
[----:B------:R1:W-:Y:S02]  /*7c10*/  MUFU.EX2 R97, R21 ;  /* 0x0000001500617308 */ /* 0x0003e40000000800 */
[C---:B------:R-:W-:Y:S06]  /*7c20*/  HMMA.16816.F32 R132, R4.reuse, R16, R132 ;  /* 0x000000100484723c */ /* 0x040fec0000001884 */
[----:B------:R2:W3:Y:S02]  /*7c30*/  MUFU.EX2 R94, R20 ;  /* 0x00000014005e7308 */ /* 0x0004e40000000800 */
[C---:B------:R-:W-:Y:S01]  /*7c40*/  HMMA.16816.F32 R144, R4.reuse, R18, R144 ;  /* 0x000000120490723c */ /* 0x040fe20000001890 */
[----:B------:R-:W4:Y:S05]  /*7c50*/  LDSM.16.MT88.4 R16, [R81+0xb000] ;  /* 0x00b000005110783b */ /* 0x000f2a0000004200 */
[----:B------:R-:W5:Y:S01]  /*7c60*/  MUFU.EX2 R98, R233 ;  /* 0x000000e900627308 */ /* 0x000f620000000800 */
[----:B-1----:R-:W-:Y:S01]  /*7c70*/  FADD.FTZ R21, R91, R90 ;  /* 0x0000005a5b157221 */ /* 0x002fe20000010000 */
[----:B------:R-:W-:Y:S01]  /*7c80*/  FADD.FTZ R91, R88, R92 ;  /* 0x0000005c585b7221 */ /* 0x000fe20000010000 */
[----:B------:R-:W-:Y:S01]  /*7c90*/  FADD.FTZ R88, R83, R112 ;  /* 0x0000007053587221 */ /* 0x000fe20000010000 */
[C---:B------:R-:W-:Y:S01]  /*7ca0*/  HMMA.16816.F32 R176, R4.reuse, R12, R176 ;  /* 0x0000000c04b0723c */ /* 0x040fe200000018b0 */
[----:B------:R-:W-:Y:S01]  /*7cb0*/  FADD.FTZ R92, R82, R21 ;  /* 0x00000015525c7221 */ /* 0x000fe20000010000 */
[----:B------:R-:W-:Y:S01]  /*7cc0*/  FADD.FTZ R91, R77, R91 ;  /* 0x0000005b4d5b7221 */ /* 0x000fe20000010000 */
[----:B------:R-:W-:Y:S01]  /*7cd0*/  FADD.FTZ R88, R75, R88 ;  /* 0x000000584b587221 */ /* 0x000fe20000010000 */
[----:B------:R-:W-:Y:S01]  /*7ce0*/  MUFU.EX2 R100, R230 ;  /* 0x000000e600647308 */ /* 0x000fe20000000800 */
[----:B------:R-:W-:Y:S01]  /*7cf0*/  FADD.FTZ R92, R76, R92 ;  /* 0x0000005c4c5c7221 */ /* 0x000fe20000010000 */
[----:B------:R-:W-:Y:S01]  /*7d00*/  FADD.FTZ R73, R73, R91 ;  /* 0x0000005b49497221 */ /* 0x000fe20000010000 */
[----:B------:R-:W-:Y:S01]  /*7d10*/  FADD.FTZ R74, R74, R88 ;  /* 0x000000584a4a7221 */ /* 0x000fe20000010000 */
[C---:B------:R-:W-:Y:S01]  /*7d20*/  HMMA.16816.F32 R152, R4.reuse, R14, R152 ;  /* 0x0000000e0498723c */ /* 0x040fe20000001898 */
[----:B------:R-:W-:Y:S01]  /*7d30*/  FADD.FTZ R72, R72, R92 ;  /* 0x0000005c48487221 */ /* 0x000fe20000010000 */
[----:B------:R-:W-:Y:S01]  /*7d40*/  FADD.FTZ R73, R69, R73 ;  /* 0x0000004945497221 */ /* 0x000fe20000010000 */
[----:B------:R-:W-:Y:S01]  /*7d50*/  FADD.FTZ R74, R68, R74 ;  /* 0x0000004a444a7221 */ /* 0x000fe20000010000 */
[----:B------:R-:W1:Y:S01]  /*7d60*/  LDSM.16.MT88.4 R12, [R80+0xb000] ;  /* 0x00b00000500c783b */ /* 0x000e620000004200 */
[----:B------:R-:W-:Y:S01]  /*7d70*/  FADD.FTZ R72, R65, R72 ;  /* 0x0000004841487221 */ /* 0x000fe20000010000 */
[----:B------:R-:W-:Y:S01]  /*7d80*/  FADD.FTZ R66, R66, R73 ;  /* 0x0000004942427221 */ /* 0x000fe20000010000 */
[----:B------:R-:W-:Y:S01]  /*7d90*/  FADD.FTZ R67, R67, R74 ;  /* 0x0000004a43437221 */ /* 0x000fe20000010000 */
[C---:B------:R-:W-:Y:S01]  /*7da0*/  HMMA.16816.F32 R156, R4.reuse, R8, R156 ;  /* 0x00000008049c723c */ /* 0x040fe2000000189c */
[----:B------:R-:W-:Y:S01]  /*7db0*/  FADD.FTZ R64, R64, R72 ;  /* 0x0000004840407221 */ /* 0x000fe20000010000 */
[----:B------:R-:W-:Y:S01]  /*7dc0*/  FADD.FTZ R66, R60, R66 ;  /* 0x000000423c427221 */ /* 0x000fe20000010000 */
[----:B------:R-:W-:Y:S01]  /*7dd0*/  FADD.FTZ R67, R61, R67 ;  /* 0x000000433d437221 */ /* 0x000fe20000010000 */
[----:B--2---:R-:W-:Y:S01]  /*7de0*/  FFMA.FTZ R20, R99, UR4, -R110 ;  /* 0x0000000463147c23 */ /* 0x004fe2000801086e */
[----:B------:R-:W-:Y:S01]  /*7df0*/  FADD.FTZ R64, R58, R64 ;  /* 0x000000403a407221 */ /* 0x000fe20000010000 */
[----:B------:R-:W-:Y:S01]  /*7e00*/  FADD.FTZ R66, R59, R66 ;  /* 0x000000423b427221 */ /* 0x000fe20000010000 */
[----:B------:R-:W-:Y:S01]  /*7e10*/  FADD.FTZ R67, R54, R67 ;  /* 0x0000004336437221 */ /* 0x000fe20000010000 */
[C---:B------:R-:W-:Y:S01]  /*7e20*/  HMMA.16816.F32 R164, R4.reuse, R10, R164 ;  /* 0x0000000a04a4723c */ /* 0x040fe200000018a4 */
[----:B------:R-:W2:Y:S01]  /*7e30*/  LDSM.16.MT88.4 R8, [R79+0xb000] ;  /* 0x00b000004f08783b */ /* 0x000ea20000004200 */
[----:B------:R-:W-:Y:S01]  /*7e40*/  FADD.FTZ R64, R57, R64 ;  /* 0x0000004039407221 */ /* 0x000fe20000010000 */
[----:B------:R-:W-:Y:S01]  /*7e50*/  FADD.FTZ R67, R53, R67 ;  /* 0x0000004335437221 */ /* 0x000fe20000010000 */
[----:B------:R-:W-:Y:S01]  /*7e60*/  FADD.FTZ R66, R47, R66 ;  /* 0x000000422f427221 */ /* 0x000fe20000010000 */
[----:B------:R-:W-:Y:S01]  /*7e70*/  MUFU.EX2 R99, R231 ;  /* 0x000000e700637308 */ /* 0x000fe20000000800 */
[----:B------:R-:W-:Y:S01]  /*7e80*/  FADD.FTZ R64, R41, R64 ;  /* 0x0000004029407221 */ /* 0x000fe20000010000 */
[----:B------:R-:W-:Y:S01]  /*7e90*/  FADD.FTZ R67, R52, R67 ;  /* 0x0000004334437221 */ /* 0x000fe20000010000 */
[----:B------:R-:W-:Y:S01]  /*7ea0*/  HMMA.16816.F32 R180, R4, R22, R180 ;  /* 0x0000001604b4723c */ /* 0x000fe200000018b4 */
[----:B------:R-:W-:Y:S01]  /*7eb0*/  FADD.FTZ R66, R46, R66 ;  /* 0x000000422e427221 */ /* 0x000fe20000010000 */
[----:B------:R-:W-:Y:S01]  /*7ec0*/  FFMA.FTZ R22, R96, UR4, -R116 ;  /* 0x0000000460167c23 */ /* 0x000fe20008010874 */
[----:B------:R-:W-:Y:S01]  /*7ed0*/  FADD.FTZ R64, R40, R64 ;  /* 0x0000004028407221 */ /* 0x000fe20000010000 */
[----:B------:R-:W-:Y:S01]  /*7ee0*/  FADD.FTZ R67, R51, R67 ;  /* 0x0000004333437221 */ /* 0x000fe20000010000 */
[----:B------:R-:W-:Y:S01]  /*7ef0*/  FFMA.FTZ R23, R101, UR4, -R111 ;  /* 0x0000000465177c23 */ /* 0x000fe2000801086f */
[----:B------:R-:W-:Y:S01]  /*7f00*/  FADD.FTZ R66, R45, R66 ;  /* 0x000000422d427221 */ /* 0x000fe20000010000 */
[----:B------:R-:W5:Y:S01]  /*7f10*/  MUFU.EX2 R96, R229 ;  /* 0x000000e500607308 */ /* 0x000f620000000800 */
[----:B------:R-:W-:Y:S01]  /*7f20*/  FADD.FTZ R64, R39, R64 ;  /* 0x0000004027407221 */ /* 0x000fe20000010000 */
[----:B------:R-:W-:Y:S01]  /*7f30*/  FADD.FTZ R67, R50, R67 ;  /* 0x0000004332437221 */ /* 0x000fe20000010000 */
[----:B------:R-:W-:Y:S01]  /*7f40*/  FADD.FTZ R66, R44, R66 ;  /* 0x000000422c427221 */ /* 0x000fe20000010000 */
[----:B------:R-:W-:Y:S01]  /*7f50*/  F2FP.F16.F32.PACK_AB R4, R121, R122 ;  /* 0x0000007a7904723e */ /* 0x000fe200000000ff */
[----:B------:R-:W-:Y:S01]  /*7f60*/  FADD.FTZ R64, R38, R64 ;  /* 0x0000004026407221 */ /* 0x000fe20000010000 */
[----:B------:R-:W-:Y:S01]  /*7f70*/  FADD.FTZ R67, R49, R67 ;  /* 0x0000004331437221 */ /* 0x000fe20000010000 */
[----:B------:R-:W-:Y:S01]  /*7f80*/  FADD.FTZ R66, R43, R66 ;  /* 0x000000422b427221 */ /* 0x000fe20000010000 */
[----:B------:R-:W5:Y:S01]  /*7f90*/  MUFU.EX2 R101, R22 ;  /* 0x0000001600657308 */ /* 0x000f620000000800 */
[----:B------:R-:W-:Y:S01]  /*7fa0*/  F2FP.F16.F32.PACK_AB R5, R118, R228 ;  /* 0x000000e47605723e */ /* 0x000fe200000000ff */
[----:B------:R-:W-:Y:S01]  /*7fb0*/  FADD.FTZ R64, R37, R64 ;  /* 0x0000004025407221 */ /* 0x000fe20000010000 */
[----:B------:R-:W-:Y:S01]  /*7fc0*/  F2FP.F16.F32.PACK_AB R6, R126, R127 ;  /* 0x0000007f7e06723e */ /* 0x000fe200000000ff */
[----:B------:R-:W-:Y:S01]  /*7fd0*/  FADD.FTZ R67, R48, R67 ;  /* 0x0000004330437221 */ /* 0x000fe20000010000 */
[----:B------:R-:W-:Y:S01]  /*7fe0*/  F2FP.F16.F32.PACK_AB R7, R89, R114 ;  /* 0x000000725907723e */ /* 0x000fe200000000ff */
[----:B------:R-:W-:Y:S01]  /*7ff0*/  FADD.FTZ R66, R42, R66 ;  /* 0x000000422a427221 */ /* 0x000fe20000010000 */
[----:B------:R-:W-:Y:S01]  /*8000*/  FADD.FTZ R64, R36, R64 ;  /* 0x0000004024407221 */ /* 0x000fe20000010000 */
[----:B------:R-:W-:Y:S01]  /*8010*/  FADD.FTZ R67, R216, R67 ;  /* 0x00000043d8437221 */ /* 0x000fe20000010000 */
[----:B------:R-:W-:Y:S01]  /*8020*/  MUFU.EX2 R90, R23 ;  /* 0x00000017005a7308 */ /* 0x000fe20000000800 */
[----:B------:R-:W-:Y:S01]  /*8030*/  FADD.FTZ R66, R115, R66 ;  /* 0x0000004273427221 */ /* 0x000fe20000010000 */
[----:B------:R-:W-:Y:S01]  /*8040*/  FADD.FTZ R64, R35, R64 ;  /* 0x0000004023407221 */ /* 0x000fe20000010000 */
[----:B----4-:R-:W-:Y:S01]  /*8050*/  HMMA.16816.F32 R188, R4, R16, R188 ;  /* 0x0000001004bc723c */ /* 0x010fe200000018bc */
[----:B------:R-:W-:Y:S01]  /*8060*/  FADD.FTZ R67, R215, R67 ;  /* 0x00000043d7437221 */ /* 0x000fe20000010000 */
[----:B------:R-:W-:Y:S01]  /*8070*/  FADD.FTZ R66, R212, R66 ;  /* 0x00000042d4427221 */ /* 0x000fe20000010000 */
[----:B------:R-:W-:-:S02]  /*8080*/  FADD.FTZ R64, R211, R64 ;  /* 0x00000040d3407221 */ /* 0x000fc40000010000 */
[----:B------:R-:W-:Y:S01]  /*8090*/  FADD.FTZ R67, R214, R67 ;  /* 0x00000043d6437221 */ /* 0x000fe20000010000 */
[----:B------:R-:W-:Y:S01]  /*80a0*/  FADD.FTZ R66, R222, R66 ;  /* 0x00000042de427221 */ /* 0x000fe20000010000 */
[----:B------:R4:W5:Y:S01]  /*80b0*/  MUFU.EX2 R85, R20 ;  /* 0x0000001400557308 */ /* 0x0009620000000800 */
[C---:B------:R-:W-:Y:S01]  /*80c0*/  HMMA.16816.F32 R184, R4.reuse, R18, R184 ;  /* 0x0000001204b8723c */ /* 0x040fe200000018b8 */
[----:B------:R-:W-:Y:S01]  /*80d0*/  FADD.FTZ R64, R219, R64 ;  /* 0x00000040db407221 */ /* 0x000fe20000010000 */
[----:B------:R-:W-:Y:S01]  /*80e0*/  FADD.FTZ R67, R213, R67 ;  /* 0x00000043d5437221 */ /* 0x000fe20000010000 */
[----:B------:R-:W-:Y:S02]  /*80f0*/  FADD.FTZ R66, R225, R66 ;  /* 0x00000042e1427221 */ /* 0x000fe40000010000 */
[----:B------:R-:W-:Y:S01]  /*8100*/  FADD.FTZ R64, R218, R64 ;  /* 0x00000040da407221 */ /* 0x000fe20000010000 */
[----:B------:R-:W-:Y:S01]  /*8110*/  FADD.FTZ R67, R201, R67 ;  /* 0x00000043c9437221 */ /* 0x000fe20000010000 */
[----:B------:R-:W-:Y:S01]  /*8120*/  FADD.FTZ R66, R224, R66 ;  /* 0x00000042e0427221 */ /* 0x000fe20000010000 */
[C---:B-1----:R-:W-:Y:S01]  /*8130*/  HMMA.16816.F32 R136, R4.reuse, R12, R136 ;  /* 0x0000000c0488723c */ /* 0x042fe20000001888 */
        /* <DEDUP_REMOVED lines=8> */
[----:B----4-:R-:W1:Y:S01]  /*81c0*/  LDSM.16.MT88.4 R20, [R81+0xb800] ;  /* 0x00b800005114783b */ /* 0x010e620000004200 */
[----:B------:R-:W-:Y:S01]  /*81d0*/  FADD.FTZ R64, R204, R64 ;  /* 0x00000040cc407221 */ /* 0x000fe20000010000 */
[----:B------:R-:W-:Y:S01]  /*81e0*/  FADD.FTZ R67, R217, R67 ;  /* 0x00000043d9437221 */ /* 0x000fe20000010000 */
[----:B------:R-:W-:Y:S01]  /*81f0*/  MUFU.EX2 R83, R105 ;  /* 0x0000006900537308 */ /* 0x000fe20000000800 */
[----:B------:R-:W-:Y:S01]  /*8200*/  FADD.FTZ R66, R130, R66 ;  /* 0x0000004282427221 */ /* 0x000fe20000010000 */
[----:B------:R-:W-:Y:S01]  /*8210*/  FADD.FTZ R64, R206, R64 ;  /* 0x00000040ce407221 */ /* 0x000fe20000010000 */
[----:B---3--:R-:W-:Y:S01]  /*8220*/  FADD.FTZ R67, R94, R67 ;  /* 0x000000435e437221 */ /* 0x008fe20000010000 */
[C---:B--2---:R-:W-:Y:S01]  /*8230*/  HMMA.16816.F32 R148, R4.reuse, R8, R148 ;  /* 0x000000080494723c */ /* 0x044fe20000001894 */
[----:B------:R-:W-:Y:S01]  /*8240*/  FADD.FTZ R66, R129, R66 ;  /* 0x0000004281427221 */ /* 0x000fe20000010000 */
[----:B------:R-:W-:Y:S01]  /*8250*/  FADD.FTZ R64, R205, R64 ;  /* 0x00000040cd407221 */ /* 0x000fe20000010000 */
[----:B------:R-:W-:Y:S01]  /*8260*/  FADD.FTZ R67, R95, R67 ;  /* 0x000000435f437221 */ /* 0x000fe20000010000 */
[----:B------:R-:W2:Y:S01]  /*8270*/  MUFU.EX2 R119, R119 ;  /* 0x0000007700777308 */ /* 0x000ea20000000800 */
[----:B-----5:R-:W-:Y:S01]  /*8280*/  FADD.FTZ R66, R98, R66 ;  /* 0x0000004262427221 */ /* 0x020fe20000010000 */
[----:B------:R-:W-:Y:S01]  /*8290*/  FADD.FTZ R64, R122, R64 ;  /* 0x000000407a407221 */ /* 0x000fe20000010000 */
[----:B------:R-:W-:Y:S01]  /*82a0*/  FADD.FTZ R67, R96, R67 ;  /* 0x0000004360437221 */ /* 0x000fe20000010000 */
[C---:B------:R-:W-:Y:S01]  /*82b0*/  HMMA.16816.F32 R172, R4.reuse, R10, R172 ;  /* 0x0000000a04ac723c */ /* 0x040fe200000018ac */
[----:B------:R-:W-:Y:S01]  /*82c0*/  FADD.FTZ R66, R99, R66 ;  /* 0x0000004263427221 */ /* 0x000fe20000010000 */
[----:B------:R-:W-:Y:S01]  /*82d0*/  FADD.FTZ R64, R121, R64 ;  /* 0x0000004079407221 */ /* 0x000fe20000010000 */
[----:B------:R-:W-:Y:S01]  /*82e0*/  FADD.FTZ R67, R97, R67 ;  /* 0x0000004361437221 */ /* 0x000fe20000010000 */
[----:B------:R-:W3:Y:S01]  /*82f0*/  MUFU.EX2 R124, R124 ;  /* 0x0000007c007c7308 */ /* 0x000ee20000000800 */
[----:B------:R-:W-:Y:S01]  /*8300*/  FADD.FTZ R66, R100, R66 ;  /* 0x0000004264427221 */ /* 0x000fe20000010000 */
[----:B------:R-:W-:Y:S01]  /*8310*/  FADD.FTZ R64, R127, R64 ;  /* 0x000000407f407221 */ /* 0x000fe20000010000 */
[----:B------:R-:W-:Y:S01]  /*8320*/  FADD.FTZ R67, R120, R67 ;  /* 0x0000004378437221 */ /* 0x000fe20000010000 */
[C---:B------:R-:W-:Y:S01]  /*8330*/  HMMA.16816.F32 R168, R4.reuse, R24, R168 ;  /* 0x0000001804a8723c */ /* 0x040fe200000018a8 */
[----:B------:R-:W-:Y:S01]  /*8340*/  FADD.FTZ R66, R101, R66 ;  /* 0x0000004265427221 */ /* 0x000fe20000010000 */
[----:B------:R-:W-:Y:S01]  /*8350*/  FADD.FTZ R64, R126, R64 ;  /* 0x000000407e407221 */ /* 0x000fe20000010000 */
[----:B------:R-:W-:Y:S01]  /*8360*/  FADD.FTZ R62, R85, R62 ;  /* 0x0000003e553e7221 */ /* 0x000fe20000010000 */
[----:B------:R-:W-:Y:S01]  /*8370*/  MUFU.EX2 R123, R123 ;  /* 0x0000007b007b7308 */ /* 0x000fe20000000800 */
[----:B--2---:R-:W-:Y:S01]  /*8380*/  FADD.FTZ R67, R119, R67 ;  /* 0x0000004377437221 */ /* 0x004fe20000010000 */
[----:B------:R-:W-:Y:S01]  /*8390*/  FADD.FTZ R64, R90, R64 ;  /* 0x000000405a407221 */ /* 0x000fe20000010000 */
[----:B------:R-:W-:Y:S01]  /*83a0*/  FADD.FTZ R62, R86, R62 ;  /* 0x0000003e563e7221 */ /* 0x000fe20000010000 */
[----:B------:R-:W-:Y:S01]  /*83b0*/  HMMA.16816.F32 R160, R4, R26, R160 ;  /* 0x0000001a04a0723c */ /* 0x000fe200000018a0 */
[----:B------:R-:W-:Y:S01]  /*83c0*/  F2FP.F16.F32.PACK_AB R4, R95, R94 ;  /* 0x0000005e5f04723e */ /* 0x000fe200000000ff */
[----:B------:R-:W-:Y:S01]  /*83d0*/  FADD.FTZ R64, R82, R64 ;  /* 0x0000004052407221 */ /* 0x000fe20000010000 */
[----:B------:R-:W-:Y:S01]  /*83e0*/  F2FP.F16.F32.PACK_AB R5, R99, R98 ;  /* 0x000000626305723e */ /* 0x000fe200000000ff */
[----:B------:R-:W2:Y:S01]  /*83f0*/  MUFU.EX2 R125, R125 ;  /* 0x0000007d007d7308 */ /* 0x000ea20000000800 */
[----:B------:R-:W-:Y:S01]  /*8400*/  F2FP.F16.F32.PACK_AB R6, R97, R96 ;  /* 0x000000606106723e */ /* 0x000fe200000000ff */
[----:B---3--:R-:W-:Y:S01]  /*8410*/  FADD.FTZ R67, R124, R67 ;  /* 0x000000437c437221 */ /* 0x008fe20000010000 */
[----:B------:R-:W-:Y:S01]  /*8420*/  F2FP.F16.F32.PACK_AB R7, R101, R100 ;  /* 0x000000646507723e */ /* 0x000fe200000000ff */
[----:B------:R-:W-:-:S04]  /*8430*/  FADD.FTZ R64, R83, R64 ;  /* 0x0000004053407221 */ /* 0x000fc80000010000 */
[----:B------:R-:W3:Y:S02]  /*8440*/  MUFU.EX2 R117, R117 ;  /* 0x0000007500757308 */ /* 0x000ee40000000800 */
[C---:B------:R-:W-:Y:S06]  /*8450*/  HMMA.16816.F32 R192, R4.reuse, R16, R192 ;  /* 0x0000001004c0723c */ /* 0x040fec00000018c0 */
[----:B------:R-:W4:Y:S01]  /*8460*/  MUFU.EX2 R109, R109 ;  /* 0x0000006d006d7308 */ /* 0x000f220000000800 */
[----:B--2---:R-:W-:Y:S01]  /*8470*/  FADD.FTZ R66, R125, R66 ;  /* 0x000000427d427221 */ /* 0x004fe20000010000 */
[C---:B------:R-:W-:Y:S01]  /*8480*/  HMMA.16816.F32 R180, R4.reuse, R18, R180 ;  /* 0x0000001204b4723c */ /* 0x040fe200000018b4 */
[----:B------:R2:W5:Y:S05]  /*8490*/  LDSM.16.MT88.4 R16, [R80+0xb800] ;  /* 0x00b800005010783b */ /* 0x00056a0000004200 */
[----:B------:R-:W-:Y:S01]  /*84a0*/  MUFU.EX2 R107, R107 ;  /* 0x0000006b006b7308 */ /* 0x000fe20000000800 */
[----:B---3--:R-:W-:Y:S01]  /*84b0*/  FADD.FTZ R66, R117, R66 ;  /* 0x0000004275427221 */ /* 0x008fe20000010000 */
[----:B------:R-:W-:Y:S03]  /*84c0*/  HMMA.16816.F32 R132, R4, R12, R132 ;  /* 0x0000000c0484723c */ /* 0x000fe60000001884 */
[----:B----4-:R-:W-:-:S05]  /*84d0*/  FADD.FTZ R66, R109, R66 ;  /* 0x000000426d427221 */ /* 0x010fca0000010000 */
[C---:B------:R-:W-:Y:S01]  /*84e0*/  HMMA.16816.F32 R144, R4.reuse, R14, R144 ;  /* 0x0000000e0490723c */ /* 0x040fe20000001890 */
[----:B------:R-:W3:Y:S07]  /*84f0*/  LDSM.16.MT88.4 R12, [R79+0xb800] ;  /* 0x00b800004f0c783b */ /* 0x000eee0000004200 */
[C---:B------:R-:W-:Y:S01]  /*8500*/  HMMA.16816.F32 R176, R4.reuse, R8, R176 ;  /* 0x0000000804b0723c */ /* 0x040fe200000018b0 */
[----:B--2---:R-:W2:Y:S07]  /*8510*/  MUFU.EX2 R80, R104 ;  /* 0x0000006800507308 */ /* 0x004eae0000000800 */
[C---:B------:R-:W-:Y:S01]  /*8520*/  HMMA.16816.F32 R152, R4.reuse, R10, R152 ;  /* 0x0000000a0498723c */ /* 0x040fe20000001898 */
[----:B------:R-:W4:Y:S07]  /*8530*/  LDSM.16.MT88.4 R8, [R78+0xb800] ;  /* 0x00b800004e08783b */ /* 0x000f2e0000004200 */
[----:B------:R-:W-:Y:S01]  /*8540*/  HMMA.16816.F32 R156, R4, R24, R156 ;  /* 0x00000018049c723c */ /* 0x000fe2000000189c */
[----:B--2---:R-:W-:-:S07]  /*8550*/  FADD.FTZ R62, R80, R62 ;  /* 0x0000003e503e7221 */ /* 0x004fce0000010000 */
[----:B------:R-:W-:Y:S01]  /*8560*/  HMMA.16816.F32 R164, R4, R26, R164 ;  /* 0x0000001a04a4723c */ /* 0x000fe200000018a4 */
[----:B------:R-:W-:Y:S02]  /*8570*/  F2FP.F16.F32.PACK_AB R4, R82, R90 ;  /* 0x0000005a5204723e */ /* 0x000fe400000000ff */
[----:B------:R-:W-:Y:S02]  /*8580*/  F2FP.F16.F32.PACK_AB R5, R86, R85 ;  /* 0x000000555605723e */ /* 0x000fe400000000ff */
[----:B------:R-:W-:Y:S02]  /*8590*/  F2FP.F16.F32.PACK_AB R6, R84, R83 ;  /* 0x000000535406723e */ /* 0x000fe400000000ff */
[----:B------:R-:W-:-:S07]  /*85a0*/  F2FP.F16.F32.PACK_AB R7, R106, R80 ;  /* 0x000000506a07723e */ /* 0x000fce00000000ff */
[C---:B-1----:R-:W-:Y:S08]  /*85b0*/  HMMA.16816.F32 R188, R4.reuse, R20, R188 ;  /* 0x0000001404bc723c */ /* 0x042ff000000018bc */
[C---:B------:R-:W-:Y:S08]  /*85c0*/  HMMA.16816.F32 R184, R4.reuse, R22, R184 ;  /* 0x0000001604b8723c */ /* 0x040ff000000018b8 */
[C---:B-----5:R-:W-:Y:S08]  /*85d0*/  HMMA.16816.F32 R136, R4.reuse, R16, R136 ;  /* 0x000000100488723c */ /* 0x060ff00000001888 */
[C---:B------:R-:W-:Y:S08]  /*85e0*/  HMMA.16816.F32 R140, R4.reuse, R18, R140 ;  /* 0x00000012048c723c */ /* 0x040ff0000000188c */
[C---:B---3--:R-:W-:Y:S08]  /*85f0*/  HMMA.16816.F32 R148, R4.reuse, R12, R148 ;  /* 0x0000000c0494723c */ /* 0x048ff00000001894 */
[C---:B------:R-:W-:Y:S08]  /*8600*/  HMMA.16816.F32 R172, R4.reuse, R14, R172 ;  /* 0x0000000e04ac723c */ /* 0x040ff000000018ac */
[C---:B----4-:R-:W-:Y:S08]  /*8610*/  HMMA.16816.F32 R168, R4.reuse, R8, R168 ;  /* 0x0000000804a8723c */ /* 0x050ff000000018a8 */
[----:B------:R-:W-:Y:S01]  /*8620*/  HMMA.16816.F32 R160, R4, R10, R160 ;  /* 0x0000000a04a0723c */ /* 0x000fe200000018a0 */
[----:B------:R-:W-:-:S02]  /*8630*/  F2FP.F16.F32.PACK_AB R4, R119, R120 ;  /* 0x000000787704723e */ /* 0x000fc400000000ff */
[----:B------:R-:W-:Y:S02]  /*8640*/  F2FP.F16.F32.PACK_AB R5, R117, R125 ;  /* 0x0000007d7505723e */ /* 0x000fe400000000ff */
[----:B------:R-:W-:Y:S02]  /*8650*/  F2FP.F16.F32.PACK_AB R6, R123, R124 ;  /* 0x0000007c7b06723e */ /* 0x000fe400000000ff */
[----:B------:R-:W-:-:S07]  /*8660*/  F2FP.F16.F32.PACK_AB R7, R107, R109 ;  /* 0x0000006d6b07723e */ /* 0x000fce00000000ff */
        /* <DEDUP_REMOVED lines=8> */
[----:B------:R-:W-:Y:S01]  /*86f0*/  FADD.FTZ R4, R123, R67 ;  /* 0x000000437b047221 */ /* 0x000fe20000010000 */
[----:B------:R-:W-:Y:S01]  /*8700*/  FADD.FTZ R6, R107, R66 ;  /* 0x000000426b067221 */ /* 0x000fe20000010000 */
[----:B------:R-:W-:-:S03]  /*8710*/  FADD.FTZ R5, R84, R64 ;  /* 0x0000004054057221 */ /* 0x000fc60000010000 */
[----:B------:R1:W-:Y:S04]  /*8720*/  STL [R1+0xc], R4 ;  /* 0x00000c0401007387 */ /* 0x0003e80000100800 */
[----:B------:R2:W-:Y:S01]  /*8730*/  STL [R1+0x8], R6 ;  /* 0x0000080601007387 */ /* 0x0005e20000100800 */
[----:B-1----:R-:W-:-:S05]  /*8740*/  FADD.FTZ R4, R106, R62 ;  /* 0x0000003e6a047221 */ /* 0x002fca0000010000 */
[----:B------:R2:W-:Y:S04]  /*8750*/  STL [R1], R4 ;  /* 0x0000000401007387 */ /* 0x0005e80000100800 */
[----:B------:R2:W-:Y:S01]  /*8760*/  STL [R1+0x4], R5 ;  /* 0x0000040501007387 */ /* 0x0005e20000100800 */
[----:B------:R-:W-:Y:S05]  /*8770*/  @!P6 BRA `(.L_x_230) ;  /* 0x0000004c00b8e947 */ /* 0x000fea0003800000 */
[----:B------:R-:W1:Y:S01]  /*8780*/  S2UR UR6, SR_CgaCtaId ;  /* 0x00000000000679c3 */ /* 0x000e620000008800 */
[----:B------:R-:W3:Y:S01]  /*8790*/  LDCU UR9, c[0x0][0x440] ;  /* 0x00008800ff0977ac */ /* 0x000ee20008000800 */
[----:B--2---:R-:W-:Y:S01]  /*87a0*/  SHF.R.U32.HI R4, RZ, 0x1, R237 ;  /* 0x00000001ff047819 */ /* 0x004fe200000116ed */
[----:B------:R-:W-:Y:S01]  /*87b0*/  IMAD.MOV.U32 R236, RZ, RZ, 0x20 ;  /* 0x00000020ffec7424 */ /* 0x000fe200078e00ff */
[----:B------:R-:W-:Y:S01]  /*87c0*/  LOP3.LUT P0, RZ, R237, 0x2, RZ, 0xc0, !PT ;  /* 0x00000002edff7812 */ /* 0x000fe2000780c0ff */
[----:B------:R-:W-:Y:S01]  /*87d0*/  IMAD.MOV.U32 R203, RZ, RZ, 0x20 ;  /* 0x00000020ffcb7424 */ /* 0x000fe200078e00ff */
[----:B------:R-:W-:Y:S01]  /*87e0*/  LOP3.LUT R4, R209, 0x8, R4, 0x78, !PT ;  /* 0x00000008d1047812 */ /* 0x000fe200078e7804 */
[C---:B------:R-:W-:Y:S01]  /*87f0*/  IMAD.SHL.U32 R233, R237.reuse, 0x40, RZ ;  /* 0x00000040ede97824 */ /* 0x040fe200078e00ff */
[----:B------:R-:W2:Y:S01]  /*8800*/  LDC.64 R242, c[0x0][0x3c0] ;  /* 0x0000f000fff27b82 */ /* 0x000ea20000000a00 */
[----:B------:R-:W-:Y:S01]  /*8810*/  SEL R236, R236, 0xffffffe0, !P1 ;  /* 0xffffffe0ecec7807 */ /* 0x000fe20004800000 */
[----:B------:R-:W-:Y:S01]  /*8820*/  VIADD R250, R208, 0xfffffffe ;  /* 0xfffffffed0fa7836 */ /* 0x000fe20000000000 */
[----:B------:R-:W-:Y:S01]  /*8830*/  LOP3.LUT R238, R4, 0x200, R210, 0xf8, !PT ;  /* 0x0000020004ee7812 */ /* 0x000fe200078ef8d2 */
[----:B------:R-:W-:Y:S01]  /*8840*/  IMAD.MOV.U32 R197, RZ, RZ, R0 ;  /* 0x000000ffffc57224 */ /* 0x000fe200078e0000 */
[----:B------:R-:W-:Y:S01]  /*8850*/  MOV R198, R196 ;  /* 0x000000c400c67202 */ /* 0x000fe20000000f00 */
[----:B------:R-:W-:Y:S01]  /*8860*/  IMAD.MOV.U32 R200, RZ, RZ, R2 ;  /* 0x000000ffffc87224 */ /* 0x000fe200078e0002 */
[----:B------:R-:W-:Y:S01]  /*8870*/  LEA R238, R238, UR5, 0x1 ;  /* 0x00000005eeee7c11 */ /* 0x000fe2000f8e08ff */
[----:B------:R-:W-:Y:S01]  /*8880*/  IMAD.MOV.U32 R199, RZ, RZ, R3 ;  /* 0x000000ffffc77224 */ /* 0x000fe200078e0003 */
[----:B------:R-:W-:Y:S01]  /*8890*/  MOV R234, 0x40 ;  /* 0x0000004000ea7802 */ /* 0x000fe20000000f00 */
[----:B------:R-:W-:Y:S01]  /*88a0*/  IMAD.SHL.U32 R241, R237, 0x20, RZ ;  /* 0x00000020edf17824 */ /* 0x000fe200078e00ff */
[----:B---3--:R-:W-:Y:S01]  /*88b0*/  ISETP.GE.AND P2, PT, R235, UR9, PT ;  /* 0x00000009eb007c0c */ /* 0x008fe2000bf46270 */
[----:B------:R-:W-:Y:S01]  /*88c0*/  VIADD R252, R238, 0x8000 ;  /* 0x00008000eefc7836 */ /* 0x000fe20000000000 */
[----:B------:R-:W-:Y:S01]  /*88d0*/  SEL R203, R203, 0xffffffe0, !P0 ;  /* 0xffffffe0cbcb7807 */ /* 0x000fe20004000000 */
[----:B------:R-:W-:Y:S01]  /*88e0*/  UMOV UR7, 0x400 ;  /* 0x0000040000077882 */ /* 0x000fe20000000000 */
[----:B------:R-:W-:Y:S01]  /*88f0*/  LOP3.LUT R232, R233, 0x400, RZ, 0xc0, !PT ;  /* 0x00000400e9e87812 */ /* 0x000fe200078ec0ff */
[----:B------:R-:W3:Y:S01]  /*8900*/  LDCU UR8, c[0x0][0x440] ;  /* 0x00008800ff0877ac */ /* 0x000ee20008000800 */
[----:B------:R-:W-:Y:S01]  /*8910*/  IADD3 R236, PT, PT, R236, R238, RZ ;  /* 0x000000eeecec7210 */ /* 0x000fe20007ffe0ff */
[----:B------:R-:W4:Y:S01]  /*8920*/  LDCU UR4, c[0x0][0x45c] ;  /* 0x00008b80ff0477ac */ /* 0x000f220008000800 */
[----:B-1----:R-:W-:Y:S01]  /*8930*/  ULEA UR6, UR6, UR7, 0x18 ;  /* 0x0000000706067291 */ /* 0x002fe2000f8ec0ff */
[----:B------:R-:W-:Y:S11]  /*8940*/  BRA `(.L_x_231) ;  /* 0x0000000800147947 */ /* 0x000ff60003800000 */
.L_x_233:
[C---:B------:R-:W-:Y:S01]  /*8950*/  @!P1 VIADD R211, R250.reuse, 0xffffffff ;  /* 0xfffffffffad39836 */ /* 0x040fe20000000000 */
[----:B------:R-:W1:Y:S01]  /*8960*/  S2R R237, SR_TID.X ;  /* 0x0000000000ed7919 */ /* 0x000e620000002100 */
[----:B------:R-:W-:Y:S01]  /*8970*/  @!P1 VIADD R214, R250, 0xffffffff ;  /* 0xfffffffffad69836 */ /* 0x000fe20000000000 */
[----:B------:R-:W2:Y:S01]  /*8980*/  @!P1 LDC.64 R208, c[0x0][0x3b8] ;  /* 0x0000ee00ffd09b82 */ /* 0x000ea20000000a00 */
[----:B------:R-:W-:Y:S07]  /*8990*/  UMOV UR5, UR6 ;  /* 0x0000000600057c82 */ /* 0x000fee0008000000 */
[----:B------:R-:W3:Y:S08]  /*89a0*/  @!P1 LDC.64 R204, c[0x0][0x3b8] ;  /* 0x0000ee00ffcc9b82 */ /* 0x000ef00000000a00 */
[----:B------:R-:W4:Y:S01]  /*89b0*/  @!P1 LDC.64 R2, c[0x0][0x3b8] ;  /* 0x0000ee00ff029b82 */ /* 0x000f220000000a00 */
[C---:B--2---:R-:W-:Y:S04]  /*89c0*/  @!P1 IMAD.WIDE.U32 R212, R211.reuse, R208, RZ ;  /* 0x000000d0d3d49225 */ /* 0x044fe800078e00ff */
[----:B------:R-:W-:Y:S01]  /*89d0*/  @!P1 IMAD R211, R211, R209, R213 ;  /* 0x000000d1d3d39224 */ /* 0x000fe200078e02d5 */
[----:B------:R-:W-:Y:S01]  /*89e0*/  @!P1 SHF.L.U32 R220, R212, 0x7, RZ ;  /* 0x00000007d4dc9819 */ /* 0x000fe200000006ff */
[C---:B-1----:R-:W-:Y:S01]  /*89f0*/  IMAD.SHL.U32 R210, R237.reuse, 0x8, RZ ;  /* 0x00000008edd27824 */ /* 0x042fe200078e00ff */
[----:B------:R-:W-:Y:S01]  /*8a00*/  LOP3.LUT R251, R237, 0x38, RZ, 0xc0, !PT ;  /* 0x00000038edfb7812 */ /* 0x000fe200078ec0ff */
[----:B---3--:R-:W-:Y:S01]  /*8a10*/  @!P1 IMAD.WIDE.U32 R216, R214, R204, RZ ;  /* 0x000000ccd6d89225 */ /* 0x008fe200078e00ff */
[----:B------:R-:W-:Y:S02]  /*8a20*/  @!P1 SHF.L.U64.HI R221, R212, 0x7, R211 ;  /* 0x00000007d4dd9819 */ /* 0x000fe400000102d3 */
[----:B------:R-:W-:Y:S01]  /*8a30*/  LOP3.LUT R235, R210, 0x38, RZ, 0xc0, !PT ;  /* 0x00000038d2eb7812 */ /* 0x000fe200078ec0ff */
[----:B------:R-:W-:Y:S01]  /*8a40*/  @!P1 IMAD R214, R214, R205, R217 ;  /* 0x000000cdd6d69224 */ /* 0x000fe200078e02d9 */
[----:B------:R-:W-:Y:S01]  /*8a50*/  LOP3.LUT R251, R251, 0x1f8, R210, 0x78, !PT ;  /* 0x000001f8fbfb7812 */ /* 0x000fe200078e78d2 */
[----:B------:R-:W-:Y:S01]  /*8a60*/  @!P1 VIADD R211, R250, 0xffffffff ;  /* 0xfffffffffad39836 */ /* 0x000fe20000000000 */
[----:B------:R-:W-:Y:S01]  /*8a70*/  ISETP.GE.AND P2, PT, R235, UR8, PT ;  /* 0x00000008eb007c0c */ /* 0x000fe2000bf46270 */
[----:B------:R-:W-:Y:S01]  /*8a80*/  @!P1 IMAD R213, R209, 0x30, RZ ;  /* 0x00000030d1d59824 */ /* 0x000fe200078e02ff */
[----:B------:R-:W-:Y:S01]  /*8a90*/  @!P1 SHF.L.U64.HI R214, R216, 0x7, R214 ;  /* 0x00000007d8d69819 */ /* 0x000fe200000102d6 */
[----:B------:R-:W-:Y:S01]  /*8aa0*/  @!P1 IMAD.WIDE.U32 R220, R208, 0x30, R220 ;  /* 0x00000030d0dc9825 */ /* 0x000fe200078e00dc */
[----:B------:R-:W-:Y:S01]  /*8ab0*/  LOP3.LUT R251, R251, 0x1e00, R210, 0xf8, !PT ;  /* 0x00001e00fbfb7812 */ /* 0x000fe200078ef8d2 */
[----:B------:R-:W1:Y:S02]  /*8ac0*/  @!P1 LDC.64 R208, c[0x0][0x3b8] ;  /* 0x0000ee00ffd09b82 */ /* 0x000e640000000a00 */
[----:B------:R-:W-:Y:S01]  /*8ad0*/  @!P1 IMAD.SHL.U32 R212, R216, 0x80, RZ ;  /* 0x00000080d8d49824 */ /* 0x000fe200078e00ff */
[----:B------:R-:W-:Y:S01]  /*8ae0*/  @!P1 LEA R210, P3, R220, R248, 0x1 ;  /* 0x000000f8dcd29211 */ /* 0x000fe200078608ff */
[----:B----4-:R-:W-:Y:S01]  /*8af0*/  @!P1 IMAD.WIDE.U32 R216, R211, R2, RZ ;  /* 0x00000002d3d89225 */ /* 0x010fe200078e00ff */
[----:B------:R-:W-:Y:S02]  /*8b00*/  LEA R251, R251, UR5, 0x1 ;  /* 0x00000005fbfb7c11 */ /* 0x000fe4000f8e08ff */
[----:B------:R-:W-:Y:S01]  /*8b10*/  @!P1 LEA R212, P4, R204, R212, 0x4 ;  /* 0x000000d4ccd49211 */ /* 0x000fe200078820ff */
[----:B------:R-:W-:Y:S01]  /*8b20*/  @!P1 IMAD.IADD R213, R213, 0x1, R221 ;  /* 0x00000001d5d59824 */ /* 0x000fe200078e02dd */
[----:B------:R-:W2:Y:S01]  /*8b30*/  @!P2 LDC.64 R206, c[0x0][0x3b8] ;  /* 0x0000ee00ffceab82 */ /* 0x000ea20000000a00 */
[----:B------:R-:W-:Y:S01]  /*8b40*/  @!P2 IADD3 R218, PT, PT, R250, -0x1, RZ ;  /* 0xfffffffffadaa810 */ /* 0x000fe20007ffe0ff */
[----:B------:R-:W-:Y:S01]  /*8b50*/  @!P1 IMAD R217, R211, R3, R217 ;  /* 0x00000003d3d99224 */ /* 0x000fe200078e02d9 */
[----:B------:R-:W-:Y:S02]  /*8b60*/  @!P1 LEA.HI.X R204, R204, R214, R205, 0x4, P4 ;  /* 0x000000d6cccc9211 */ /* 0x000fe400020f24cd */
[-C--:B------:R-:W-:Y:S02]  /*8b70*/  @!P1 LEA.HI.X R211, R220, R247.reuse, R213, 0x1, P3 ;  /* 0x000000f7dcd39211 */ /* 0x080fe400018f0cd5 */
[----:B------:R-:W-:Y:S02]  /*8b80*/  @!P1 LEA R214, P4, R212, R248, 0x1 ;  /* 0x000000f8d4d69211 */ /* 0x000fe400078808ff */
[----:B------:R-:W-:Y:S02]  /*8b90*/  @!P1 SHF.L.U64.HI R217, R216, 0x7, R217 ;  /* 0x00000007d8d99819 */ /* 0x000fe400000102d9 */
[----:B------:R-:W-:Y:S01]  /*8ba0*/  @!P1 LEA.HI.X R215, R212, R247, R204, 0x1, P4 ;  /* 0x000000f7d4d79211 */ /* 0x000fe200020f0ccc */
[----:B------:R-:W-:Y:S01]  /*8bb0*/  @!P1 IMAD.SHL.U32 R204, R216, 0x80, RZ ;  /* 0x00000080d8cc9824 */ /* 0x000fe200078e00ff */
[----:B------:R-:W-:Y:S04]  /*8bc0*/  @!P1 IADD3 R212, PT, PT, R250, -0x1, RZ ;  /* 0xfffffffffad49810 */ /* 0x000fe80007ffe0ff */
[C---:B------:R-:W-:Y:S02]  /*8bd0*/  @!P1 LEA R216, P3, R2.reuse, R204, 0x5 ;  /* 0x000000cc02d89211 */ /* 0x040fe400078628ff */
[----:B------:R-:W3:Y:S02]  /*8be0*/  @!P1 LDC.64 R204, c[0x0][0x3b8] ;  /* 0x0000ee00ffcc9b82 */ /* 0x000ee40000000a00 */
[----:B------:R-:W-:Y:S02]  /*8bf0*/  @!P1 LEA.HI.X R217, R2, R217, R3, 0x5, P3 ;  /* 0x000000d902d99211 */ /* 0x000fe400018f2c03 */
[----:B------:R-:W-:Y:S01]  /*8c00*/  @!P1 LEA R222, P3, R216, R248, 0x1 ;  /* 0x000000f8d8de9211 */ /* 0x000fe200078608ff */
[C---:B--2---:R-:W-:Y:S03]  /*8c10*/  @!P2 IMAD.WIDE.U32 R220, R218.reuse, R206, RZ ;  /* 0x000000cedadca225 */ /* 0x044fe600078e00ff */
[----:B------:R-:W2:Y:S01]  /*8c20*/  @!P1 LDC.64 R2, c[0x0][0x3b8] ;  /* 0x0000ee00ff029b82 */ /* 0x000ea20000000a00 */
[----:B------:R-:W-:Y:S01]  /*8c30*/  @!P2 IMAD R218, R218, R207, R221 ;  /* 0x000000cfdadaa224 */ /* 0x000fe200078e02dd */
[----:B------:R-:W-:Y:S02]  /*8c40*/  @!P2 LEA R213, P4, R220, R248, 0x8 ;  /* 0x000000f8dcd5a211 */ /* 0x000fe400078840ff */
[-C--:B------:R-:W-:Y:S01]  /*8c50*/  @!P1 LEA.HI.X R223, R216, R247.reuse, R217, 0x1, P3 ;  /* 0x000000f7d8df9211 */ /* 0x080fe200018f0cd9 */
[----:B------:R-:W-:Y:S01]  /*8c60*/  @!P1 VIADD R216, R250, 0xffffffff ;  /* 0xfffffffffad89836 */ /* 0x000fe20000000000 */
[----:B------:R-:W-:Y:S01]  /*8c70*/  @!P2 LEA.HI.X R218, R220, R247, R218, 0x8, P4 ;  /* 0x000000f7dcdaa211 */ /* 0x000fe200020f44da */
[----:B-1----:R-:W-:Y:S01]  /*8c80*/  @!P1 IMAD.WIDE.U32 R220, R212, R208, RZ ;  /* 0x000000d0d4dc9225 */ /* 0x002fe200078e00ff */
[----:B------:R-:W1:Y:S03]  /*8c90*/  @!P1 LDC.64 R206, c[0x0][0x3b8] ;  /* 0x0000ee00ffce9b82 */ /* 0x000e660000000a00 */
[----:B------:R-:W-:Y:S02]  /*8ca0*/  @!P2 IMAD.MOV.U32 R219, RZ, RZ, R218 ;  /* 0x000000ffffdba224 */ /* 0x000fe400078e00da */
[----:B------:R-:W-:Y:S01]  /*8cb0*/  @!P2 IMAD.MOV.U32 R218, RZ, RZ, R213 ;  /* 0x000000ffffdaa224 */ /* 0x000fe200078e00d5 */
[----:B------:R-:W-:Y:S01]  /*8cc0*/  @!P1 SHF.L.U32 R213, R220, 0x7, RZ ;  /* 0x00000007dcd59819 */ /* 0x000fe200000006ff */
[----:B------:R-:W-:Y:S03]  /*8cd0*/  @!P1 IMAD R212, R212, R209, R221 ;  /* 0x000000d1d4d49224 */ /* 0x000fe600078e02dd */
[----:B------:R-:W-:Y:S01]  /*8ce0*/  @!PT LDS RZ, [RZ] ;  /* 0x00000000fffff984 */ /* 0x000fe20000000800 */
[----:B------:R-:W-:Y:S01]  /*8cf0*/  @!PT LDS RZ, [RZ] ;  /* 0x00000000fffff984 */ /* 0x000fe20000000800 */
[----:B------:R-:W-:Y:S01]  /*8d00*/  @!PT LDS RZ, [RZ] ;  /* 0x00000000fffff984 */ /* 0x000fe20000000800 */
[----:B------:R1:W-:Y:S01]  /*8d10*/  @!P2 LDGSTS.E.BYPASS.LTC128B.128 [R251+0x4000], desc[UR16][R218.64] ;  /* 0x04000000dafbafae */ /* 0x0003e2000b981a10 */
[----:B------:R-:W-:Y:S02]  /*8d20*/  @!P1 LEA R213, P3, R208, R213, 0x6 ;  /* 0x000000d5d0d59211 */ /* 0x000fe400078630ff */
[----:B------:R-:W-:Y:S02]  /*8d30*/  @!P1 SHF.L.U64.HI R220, R220, 0x7, R212 ;  /* 0x00000007dcdc9819 */ /* 0x000fe400000102d4 */
[----:B------:R4:W-:Y:S01]  /*8d40*/  @P2 STS.128 [R251+0x4000], RZ ;  /* 0x004000fffb002388 */ /* 0x0009e20000000c00 */
[----:B------:R-:W-:Y:S01]  /*8d50*/  @!P1 VIADD R212, R250, 0xffffffff ;  /* 0xfffffffffad49836 */ /* 0x000fe20000000000 */
[----:B------:R-:W-:Y:S03]  /*8d60*/  @!P1 LEA.HI.X R220, R208, R220, R209, 0x6, P3 ;  /* 0x000000dcd0dc9211 */ /* 0x000fe600018f34d1 */
[----:B------:R4:W-:Y:S01]  /*8d70*/  @P1 STS.128 [R251+0x4800], RZ ;  /* 0x004800fffb001388 */ /* 0x0009e20000000c00 */
[C---:B------:R-:W-:Y:S02]  /*8d80*/  @!P1 LEA R224, P3, R213.reuse, R248, 0x1 ;  /* 0x000000f8d5e09211 */ /* 0x040fe400078608ff */
[----:B------:R-:W-:Y:S02]  /*8d90*/  @!P1 IADD3 R208, PT, PT, R250, -0x1, RZ ;  /* 0xfffffffffad09810 */ /* 0x000fe40007ffe0ff */
[----:B------:R-:W-:Y:S01]  /*8da0*/  @!PT LDS RZ, [RZ] ;  /* 0x00000000fffff984 */ /* 0x000fe20000000800 */
[----:B------:R-:W-:Y:S01]  /*8db0*/  @!PT LDS RZ, [RZ] ;  /* 0x00000000fffff984 */ /* 0x000fe20000000800 */
[----:B------:R-:W-:Y:S01]  /*8dc0*/  @!PT LDS RZ, [RZ] ;  /* 0x00000000fffff984 */ /* 0x000fe20000000800 */
[----:B------:R3:W-:Y:S01]  /*8dd0*/  @!P1 LDGSTS.E.BYPASS.LTC128B.128 [R251+0x4800], desc[UR16][R214.64] ;  /* 0x04800000d6fb9fae */ /* 0x0007e2000b981a10 */
[----:B------:R-:W-:Y:S04]  /*8de0*/  @!P1 LEA.HI.X R225, R213, R247, R220, 0x1, P3 ;  /* 0x000000f7d5e19211 */ /* 0x000fe800018f0cdc */
[----:B------:R4:W-:Y:S05]  /*8df0*/  @P1 STS.128 [R251+0x5000], RZ ;  /* 0x005000fffb001388 */ /* 0x0009ea0000000c00 */
[----:B------:R-:W-:Y:S01]  /*8e00*/  @!PT LDS RZ, [RZ] ;  /* 0x00000000fffff984 */ /* 0x000fe20000000800 */
[----:B------:R-:W-:Y:S01]  /*8e10*/  @!PT LDS RZ, [RZ] ;  /* 0x00000000fffff984 */ /* 0x000fe20000000800 */
[----:B------:R-:W-:Y:S01]  /*8e20*/  @!PT LDS RZ, [RZ] ;  /* 0x00000000fffff984 */ /* 0x000fe20000000800 */
[----:B------:R4:W-:Y:S05]  /*8e30*/  @!P1 LDGSTS.E.BYPASS.LTC128B.128 [R251+0x5000], desc[UR16][R222.64] ;  /* 0x05000000defb9fae */ /* 0x0009ea000b981a10 */
[----:B------:R4:W-:Y:S01]  /*8e40*/  @P1 STS.128 [R251+0x5800], RZ ;  /* 0x005800fffb001388 */ /* 0x0009e20000000c00 */
[C---:B-1----:R-:W-:Y:S04]  /*8e50*/  @!P1 IMAD.WIDE.U32 R218, R216.reuse, R206, RZ ;  /* 0x000000ced8da9225 */ /* 0x042fe800078e00ff */
[----:B------:R-:W-:Y:S01]  /*8e60*/  @!PT LDS RZ, [RZ] ;  /* 0x00000000fffff984 */ /* 0x000fe20000000800 */
[----:B------:R-:W-:Y:S01]  /*8e70*/  @!PT LDS RZ, [RZ] ;  /* 0x00000000fffff984 */ /* 0x000fe20000000800 */
[----:B------:R-:W-:Y:S01]  /*8e80*/  @!PT LDS RZ, [RZ] ;  /* 0x00000000fffff984 */ /* 0x000fe20000000800 */
[----:B------:R4:W-:Y:S01]  /*8e90*/  @!P1 LDGSTS.E.BYPASS.LTC128B.128 [R251+0x5800], desc[UR16][R210.64] ;  /* 0x05800000d2fb9fae */ /* 0x0009e2000b981a10 */
[----:B------:R-:W-:Y:S04]  /*8ea0*/  @!P1 IMAD R216, R216, R207, R219 ;  /* 0x000000cfd8d89224 */ /* 0x000fe800078e02db */
[----:B------:R4:W-:Y:S01]  /*8eb0*/  @P1 STS.128 [R251+0x6000], RZ ;  /* 0x006000fffb001388 */ /* 0x0009e20000000c00 */
[C---:B------:R-:W-:Y:S02]  /*8ec0*/  @!P1 IMAD.SHL.U32 R220, R218.reuse, 0x80, RZ ;  /* 0x00000080dadc9824 */ /* 0x040fe400078e00ff */
[----:B------:R-:W-:Y:S02]  /*8ed0*/  @!P1 IMAD R207, R207, 0x50, RZ ;  /* 0x00000050cfcf9824 */ /* 0x000fe400078e02ff */
[----:B------:R-:W-:Y:S01]  /*8ee0*/  @!PT LDS RZ, [RZ] ;  /* 0x00000000fffff984 */ /* 0x000fe20000000800 */
[----:B------:R-:W-:Y:S01]  /*8ef0*/  @!PT LDS RZ, [RZ] ;  /* 0x00000000fffff984 */ /* 0x000fe20000000800 */
[----:B------:R-:W-:Y:S01]  /*8f00*/  @!PT LDS RZ, [RZ] ;  /* 0x00000000fffff984 */ /* 0x000fe20000000800 */
[----:B------:R4:W-:Y:S01]  /*8f10*/  @!P1 LDGSTS.E.BYPASS.LTC128B.128 [R251+0x6000], desc[UR16][R224.64] ;  /* 0x06000000e0fb9fae */ /* 0x0009e2000b981a10 */
[----:B------:R-:W-:Y:S01]  /*8f20*/  @!P1 SHF.L.U64.HI R221, R218, 0x7, R216 ;  /* 0x00000007dadd9819 */ /* 0x000fe200000102d8 */
[C---:B---3--:R-:W-:Y:S03]  /*8f30*/  @!P1 IMAD.WIDE.U32 R214, R212.reuse, R204, RZ ;  /* 0x000000ccd4d69225 */ /* 0x048fe600078e00ff */
[----:B------:R4:W-:Y:S01]  /*8f40*/  @P1 STS.128 [R251+0x6800], RZ ;  /* 0x006800fffb001388 */ /* 0x0009e20000000c00 */
[----:B------:R-:W-:Y:S02]  /*8f50*/  @!P1 IMAD R215, R212, R205, R215 ;  /* 0x000000cdd4d79224 */ /* 0x000fe400078e02d7 */
[----:B------:R-:W-:Y:S03]  /*8f60*/  @!P1 IMAD.WIDE.U32 R220, R206, 0x50, R220 ;  /* 0x00000050cedc9825 */ /* 0x000fe600078e00dc */
[----:B------:R-:W-:Y:S01]  /*8f70*/  @!P1 SHF.L.U64.HI R217, R214, 0x7, R215 ;  /* 0x00000007d6d99819 */ /* 0x000fe200000102d7 */
[----:B--2---:R-:W-:Y:S01]  /*8f80*/  @!P1 IMAD.WIDE.U32 R212, R208, R2, RZ ;  /* 0x00000002d0d49225 */ /* 0x004fe200078e00ff */
[-C--:B------:R-:W-:Y:S03]  /*8f90*/  @!P1 LEA R206, P5, R220, R248.reuse, 0x1 ;  /* 0x000000f8dcce9211 */ /* 0x080fe600078a08ff */
[----:B------:R-:W-:Y:S02]  /*8fa0*/  @!P1 IMAD.IADD R207, R207, 0x1, R221 ;  /* 0x00000001cfcf9824 */ /* 0x000fe400078e02dd */
[----:B------:R-:W-:Y:S02]  /*8fb0*/  @!P1 IMAD.SHL.U32 R216, R214, 0x80, RZ ;  /* 0x00000080d6d89824 */ /* 0x000fe400078e00ff */
[----:B------:R-:W-:Y:S01]  /*8fc0*/  @!P1 IMAD R213, R208, R3, R213 ;  /* 0x00000003d0d59224 */ /* 0x000fe200078e02d5 */
[-C--:B------:R-:W-:Y:S01]  /*8fd0*/  @!P1 LEA.HI.X R207, R220, R247.reuse, R207, 0x1, P5 ;  /* 0x000000f7dccf9211 */ /* 0x080fe200028f0ccf */
[----:B------:R-:W-:Y:S01]  /*8fe0*/  @!P1 IMAD.WIDE.U32 R216, R204, 0x60, R216 ;  /* 0x00000060ccd89825 */ /* 0x000fe200078e00d8 */
[C---:B------:R-:W-:Y:S02]  /*8ff0*/  @!P1 SHF.L.U32 R208, R212.reuse, 0x7, RZ ;  /* 0x00000007d4d09819 */ /* 0x040fe400000006ff */
[----:B------:R-:W-:Y:S01]  /*9000*/  @!P1 SHF.L.U64.HI R209, R212, 0x7, R213 ;  /* 0x00000007d4d19819 */ /* 0x000fe200000102d5 */
[----:B------:R-:W-:Y:S01]  /*9010*/  @!PT LDS RZ, [RZ] ;  /* 0x00000000fffff984 */ /* 0x000fe20000000800 */
[----:B------:R-:W-:Y:S01]  /*9020*/  @!PT LDS RZ, [RZ] ;  /* 0x00000000fffff984 */ /* 0x000fe20000000800 */
[----:B------:R-:W-:Y:S01]  /*9030*/  @!PT LDS RZ, [RZ] ;  /* 0x00000000fffff984 */ /* 0x000fe20000000800 */
[----:B------:R4:W-:Y:S01]  /*9040*/  @!P1 LDGSTS.E.BYPASS.LTC128B.128 [R251+0x6800], desc[UR16][R206.64] ;  /* 0x06800000cefb9fae */ /* 0x0009e2000b981a10 */
[----:B------:R-:W-:Y:S01]  /*9050*/  @!P1 IMAD R205, R205, 0x60, RZ ;  /* 0x00000060cdcd9824 */ /* 0x000fe200078e02ff */
[-C--:B------:R-:W-:Y:S01]  /*9060*/  @!P1 LEA R204, P4, R216, R248.reuse, 0x1 ;  /* 0x000000f8d8cc9211 */ /* 0x080fe200078808ff */
[----:B------:R-:W-:Y:S02]  /*9070*/  @!P1 IMAD R3, R3, 0x70, RZ ;  /* 0x0000007003039824 */ /* 0x000fe400078e02ff */
[----:B------:R4:W-:Y:S01]  /*9080*/  @P1 STS.128 [R251+0x7000], RZ ;  /* 0x007000fffb001388 */ /* 0x0009e20000000c00 */
[----:B------:R-:W-:Y:S02]  /*9090*/  @!P1 IMAD.IADD R205, R205, 0x1, R217 ;  /* 0x00000001cdcd9824 */ /* 0x000fe400078e02d9 */
[----:B------:R-:W-:Y:S03]  /*90a0*/  @!P1 IMAD.WIDE.U32 R208, R2, 0x70, R208 ;  /* 0x0000007002d09825 */ /* 0x000fe600078e00d0 */
[----:B------:R-:W-:Y:S02]  /*90b0*/  @!P1 LEA.HI.X R205, R216, R247, R205, 0x1, P4 ;  /* 0x000000f7d8cd9211 */ /* 0x000fe400020f0ccd */
[C---:B------:R-:W-:Y:S02]  /*90c0*/  @!P1 LEA R2, P3, R208.reuse, R248, 0x1 ;  /* 0x000000f8d0029211 */ /* 0x040fe400078608ff */
[----:B------:R-:W-:Y:S01]  /*90d0*/  @!P1 IADD3 R3, PT, PT, R3, R209, RZ ;  /* 0x000000d103039210 */ /* 0x000fe20007ffe0ff */
[----:B------:R-:W-:Y:S01]  /*90e0*/  @!PT LDS RZ, [RZ] ;  /* 0x00000000fffff984 */ /* 0x000fe20000000800 */
[----:B------:R-:W-:Y:S01]  /*90f0*/  @!PT LDS RZ, [RZ] ;  /* 0x00000000fffff984 */ /* 0x000fe20000000800 */
[----:B------:R-:W-:Y:S01]  /*9100*/  @!PT LDS RZ, [RZ] ;  /* 0x00000000fffff984 */ /* 0x000fe20000000800 */
[----:B------:R4:W-:Y:S03]  /*9110*/  @!P1 LDGSTS.E.BYPASS.LTC128B.128 [R251+0x7000], desc[UR16][R204.64] ;  /* 0x07000000ccfb9fae */ /* 0x0009e6000b981a10 */
[----:B------:R-:W-:Y:S02]  /*9120*/  @!P1 LEA.HI.X R3, R208, R247, R3, 0x1, P3 ;  /* 0x000000f7d0039211 */ /* 0x000fe400018f0c03 */
[----:B------:R4:W-:Y:S05]  /*9130*/  @P1 STS.128 [R251+0x7800], RZ ;  /* 0x007800fffb001388 */ /* 0x0009ea0000000c00 */
[----:B------:R-:W-:Y:S01]  /*9140*/  @!PT LDS RZ, [RZ] ;  /* 0x00000000fffff984 */ /* 0x000fe20000000800 */
[----:B------:R-:W-:Y:S01]  /*9150*/  @!PT LDS RZ, [RZ] ;  /* 0x00000000fffff984 */ /* 0x000fe20000000800 */
[----:B------:R-:W-:Y:S01]  /*9160*/  @!PT LDS RZ, [RZ] ;  /* 0x00000000fffff984 */ /* 0x000fe20000000800 */
[----:B------:R4:W-:Y:S05]  /*9170*/  @!P1 LDGSTS.E.BYPASS.LTC128B.128 [R251+0x7800], desc[UR16][R2.64] ;  /* 0x0780000002fb9fae */ /* 0x0009ea000b981a10 */
[----:B------:R-:W0:Y:S01]  /*9180*/  LDGDEPBAR ;  /* 0x00000000000079af */ /* 0x000e220000000000 */
[----:B------:R-:W-:Y:S05]  /*9190*/  BRA `(.L_x_232) ;  /* 0x00000014003c7947 */ /* 0x000fea0003800000 */
.L_x_231:
[----:B---3--:R-:W-:Y:S01]  /*91a0*/  ISETP.GE.AND P1, PT, R235, UR8, PT ;  /* 0x00000008eb007c0c */ /* 0x008fe2000bf26270 */
[----:B--2---:R-:W-:Y:S01]  /*91b0*/  IMAD.WIDE.U32 R2, R250, R242, RZ ;  /* 0x000000f2fa027225 */ /* 0x004fe200078e00ff */
[----:B------:R-:W-:Y:S04]  /*91c0*/  DEPBAR.LE SB0, 0x0 ;  /* 0x000080000000791a */ /* 0x000fe80000000000 */
[----:B------:R-:W-:Y:S01]  /*91d0*/  IMAD.SHL.U32 R12, R2, 0x80, RZ ;  /* 0x00000080020c7824 */ /* 0x000fe200078e00ff */
[----:B------:R-:W-:Y:S01]  /*91e0*/  BAR.SYNC.DEFER_BLOCKING 0x0 ;  /* 0x0000000000007b1d */ /* 0x000fe20000010000 */
[----:B------:R-:W-:Y:S01]  /*91f0*/  IMAD R0, R250, R243, R3 ;  /* 0x000000f3fa007224 */ /* 0x000fe200078e0203 */
[----:B------:R-:W-:Y:S02]  /*9200*/  LOP3.LUT R240, R241, 0x7c00, RZ, 0xc0, !PT ;  /* 0x00007c00f1f07812 */ /* 0x000fe400078ec0ff */
[----:B------:R-:W-:Y:S02]  /*9210*/  SHF.R.U32.HI R239, RZ, 0x1, R237 ;  /* 0x00000001ffef7819 */ /* 0x000fe400000116ed */
[-C--:B------:R-:W-:Y:S01]  /*9220*/  @!P1 LEA R9, P0, R242, R12.reuse, 0x6 ;  /* 0x0000000cf2099211 */ /* 0x080fe200078030ff */
[----:B------:R-:W-:Y:S01]  /*9230*/  @!P1 IMAD.MOV.U32 R18, RZ, RZ, R12 ;  /* 0x000000ffff129224 */ /* 0x000fe200078e000c */
[----:B------:R-:W-:Y:S02]  /*9240*/  SHF.L.U64.HI R13, R2, 0x7, R0 ;  /* 0x00000007020d7819 */ /* 0x000fe40000010200 */
[C---:B------:R-:W-:Y:S02]  /*9250*/  @!P1 LEA R7, P3, R242.reuse, R12, 0x5 ;  /* 0x0000000cf2079211 */ /* 0x040fe400078628ff */
[CC--:B------:R-:W-:Y:S01]  /*9260*/  @!P1 LEA.HI.X R8, R242.reuse, R13.reuse, R243, 0x6, P0 ;  /* 0x0000000df2089211 */ /* 0x0c0fe200000f34f3 */
[----:B------:R-:W-:Y:S01]  /*9270*/  @!P1 IMAD.MOV.U32 R19, RZ, RZ, R13 ;  /* 0x000000ffff139224 */ /* 0x000fe200078e000d */
[-C--:B------:R-:W-:Y:S02]  /*9280*/  @!P1 LEA R10, P0, R9, R246.reuse, 0x1 ;  /* 0x000000f6090a9211 */ /* 0x080fe400078008ff */
[C---:B------:R-:W-:Y:S01]  /*9290*/  @!P1 LEA.HI.X R6, R242.reuse, R13, R243, 0x5, P3 ;  /* 0x0000000df2069211 */ /* 0x040fe200018f2cf3 */
[----:B------:R-:W-:Y:S01]  /*92a0*/  @!P1 IMAD.WIDE.U32 R18, R242, 0x60, R18 ;  /* 0x00000060f2129825 */ /* 0x000fe200078e0012 */
[-C--:B------:R-:W-:Y:S02]  /*92b0*/  @!P1 LEA R14, P3, R7, R246.reuse, 0x1 ;  /* 0x000000f6070e9211 */ /* 0x080fe400078608ff */
[-C--:B------:R-:W-:Y:S01]  /*92c0*/  @!P1 LEA.HI.X R11, R9, R245.reuse, R8, 0x1, P0 ;  /* 0x000000f5090b9211 */ /* 0x080fe200000f0c08 */
[----:B------:R-:W-:Y:S01]  /*92d0*/  @!P1 IMAD.MOV.U32 R8, RZ, RZ, R12 ;  /* 0x000000ffff089224 */ /* 0x000fe200078e000c */
[C---:B------:R-:W-:Y:S01]  /*92e0*/  @!P2 LEA R20, P0, R12.reuse, R246, 0x1 ;  /* 0x000000f60c14a211 */ /* 0x040fe200078008ff */
[--C-:B------:R-:W-:Y:S01]  /*92f0*/  @!P1 IMAD.MOV.U32 R9, RZ, RZ, R13.reuse ;  /* 0x000000ffff099224 */ /* 0x100fe200078e000d */
[-C--:B------:R-:W-:Y:S01]  /*9300*/  @!P1 LEA.HI.X R15, R7, R245.reuse, R6, 0x1, P3 ;  /* 0x000000f5070f9211 */ /* 0x080fe200018f0c06 */
[----:B------:R-:W-:Y:S01]  /*9310*/  @!P1 IMAD R6, R243, 0x30, RZ ;  /* 0x00000030f3069824 */ /* 0x000fe200078e02ff */
[--C-:B------:R-:W-:Y:S01]  /*9320*/  @!P2 LEA.HI.X R7, R12, R245, R13.reuse, 0x1, P0 ;  /* 0x000000f50c07a211 */ /* 0x100fe200000f0c0d */
[----:B------:R-:W-:Y:S01]  /*9330*/  @!P2 IMAD.MOV.U32 R22, RZ, RZ, R20 ;  /* 0x000000ffff16a224 */ /* 0x000fe200078e0014 */
[C---:B------:R-:W-:Y:S01]  /*9340*/  @!P1 LEA R5, P4, R242.reuse, R12, 0x4 ;  /* 0x0000000cf2059211 */ /* 0x040fe200078820ff */
[----:B------:R-:W-:Y:S01]  /*9350*/  @!P1 IMAD.WIDE.U32 R20, R242, 0x30, R12 ;  /* 0x00000030f2149825 */ /* 0x000fe200078e000c */
[-C--:B------:R-:W-:Y:S02]  /*9360*/  @!P1 LEA R24, P3, R18, R246.reuse, 0x1 ;  /* 0x000000f612189211 */ /* 0x080fe400078608ff */
[----:B------:R-:W-:Y:S01]  /*9370*/  @!P1 LEA.HI.X R4, R242, R13, R243, 0x4, P4 ;  /* 0x0000000df2049211 */ /* 0x000fe200020f24f3 */
[----:B------:R-:W-:Y:S01]  /*9380*/  @!P2 IMAD.MOV.U32 R23, RZ, RZ, R7 ;  /* 0x000000ffff17a224 */ /* 0x000fe200078e0007 */
[CC--:B------:R-:W-:Y:S01]  /*9390*/  @!P1 LEA R16, P4, R5.reuse, R246.reuse, 0x1 ;  /* 0x000000f605109211 */ /* 0x0c0fe200078808ff */
[----:B------:R-:W-:Y:S01]  /*93a0*/  @!P1 IMAD.IADD R6, R6, 0x1, R21 ;  /* 0x0000000106069824 */ /* 0x000fe200078e0215 */
[-C--:B------:R-:W-:Y:S01]  /*93b0*/  @!P1 LEA R28, P5, R20, R246.reuse, 0x1 ;  /* 0x000000f6141c9211 */ /* 0x080fe200078a08ff */
[----:B------:R-:W-:Y:S01]  /*93c0*/  @!P1 IMAD.WIDE.U32 R12, R242, 0x50, R12 ;  /* 0x00000050f20c9825 */ /* 0x000fe200078e000c */
[----:B------:R-:W-:Y:S01]  /*93d0*/  @!PT LDS RZ, [RZ] ;  /* 0x00000000fffff984 */ /* 0x000fe20000000800 */
[----:B------:R-:W-:Y:S01]  /*93e0*/  @!PT LDS RZ, [RZ] ;  /* 0x00000000fffff984 */ /* 0x000fe20000000800 */
[----:B------:R-:W-:Y:S01]  /*93f0*/  @!PT LDS RZ, [RZ] ;  /* 0x00000000fffff984 */ /* 0x000fe20000000800 */
[----:B------:R1:W-:Y:S02]  /*9400*/  @!P2 LDGSTS.E.BYPASS.LTC128B.128 [R251+0x8000], desc[UR16][R22.64] ;  /* 0x0800000016fbafae */ /* 0x0003e4000b981a10 */
[-C--:B------:R-:W-:Y:S01]  /*9410*/  @!P1 LEA.HI.X R17, R5, R245.reuse, R4, 0x1, P4 ;  /* 0x000000f505119211 */ /* 0x080fe200020f0c04 */
[C---:B------:R-:W-:Y:S01]  /*9420*/  @!P1 IMAD R5, R243.reuse, 0x50, RZ ;  /* 0x00000050f3059824 */ /* 0x040fe200078e02ff */
[-C--:B------:R-:W-:Y:S01]  /*9430*/  @!P1 LEA.HI.X R29, R20, R245.reuse, R6, 0x1, P5 ;  /* 0x000000f5141d9211 */ /* 0x080fe200028f0c06 */
[----:B------:R-:W-:Y:S01]  /*9440*/  @!P1 IMAD R4, R243, 0x60, RZ ;  /* 0x00000060f3049824 */ /* 0x000fe200078e02ff */
[-C--:B------:R-:W-:Y:S01]  /*9450*/  @!P1 LEA R26, P4, R12, R246.reuse, 0x1 ;  /* 0x000000f60c1a9211 */ /* 0x080fe200078808ff */
[----:B------:R-:W-:Y:S01]  /*9460*/  @!P1 IMAD.IADD R5, R5, 0x1, R13 ;  /* 0x0000000105059824 */ /* 0x000fe200078e020d */
[----:B------:R-:W-:Y:S01]  /*9470*/  @P2 STS.128 [R251+0x8000], RZ ;  /* 0x008000fffb002388 */ /* 0x000fe20000000c00 */
[----:B------:R-:W-:Y:S01]  /*9480*/  @!P1 IMAD.IADD R4, R4, 0x1, R19 ;  /* 0x0000000104049824 */ /* 0x000fe200078e0213 */
[----:B------:R-:W-:Y:S01]  /*9490*/  LOP3.LUT R3, R235, 0x1c0, R233, 0xf8, !PT ;  /* 0x000001c0eb037812 */ /* 0x000fe200078ef8e9 */
[----:B------:R-:W-:Y:S01]  /*94a0*/  @!P1 IMAD.WIDE.U32 R8, R242, 0x70, R8 ;  /* 0x00000070f2089825 */ /* 0x000fe200078e0008 */
[-C--:B------:R-:W-:Y:S02]  /*94b0*/  @!P1 LEA.HI.X R27, R12, R245.reuse, R5, 0x1, P4 ;  /* 0x000000f50c1b9211 */ /* 0x080fe400020f0c05 */
[----:B------:R-:W-:Y:S02]  /*94c0*/  @!P1 LEA.HI.X R25, R18, R245, R4, 0x1, P3 ;  /* 0x000000f512199211 */ /* 0x000fe400018f0c04 */
[----:B------:R-:W-:Y:S01]  /*94d0*/  @P1 STS.128 [R251+0x8800], RZ ;  /* 0x008800fffb001388 */ /* 0x000fe20000000c00 */
[----:B------:R-:W-:Y:S02]  /*94e0*/  LOP3.LUT R2, R240, 0x200, R233, 0xf8, !PT ;  /* 0x00000200f0027812 */ /* 0x000fe400078ef8e9 */
[----:B------:R-:W-:Y:S02]  /*94f0*/  LOP3.LUT R0, R239, 0x8, RZ, 0xc0, !PT ;  /* 0x00000008ef007812 */ /* 0x000fe400078ec0ff */
[----:B------:R-:W-:Y:S02]  /*9500*/  ISETP.NE.AND P3, PT, R250, RZ, PT ;  /* 0x000000fffa00720c */ /* 0x000fe40003f65270 */
[----:B------:R-:W-:Y:S01]  /*9510*/  LOP3.LUT R0, R2, R3, R0, 0xf6, !PT ;  /* 0x0000000302007212 */ /* 0x000fe200078ef600 */
[----:B------:R-:W-:Y:S01]  /*9520*/  @!PT LDS RZ, [RZ] ;  /* 0x00000000fffff984 */ /* 0x000fe20000000800 */
[----:B------:R-:W-:Y:S01]  /*9530*/  @!PT LDS RZ, [RZ] ;  /* 0x00000000fffff984 */ /* 0x000fe20000000800 */
[----:B------:R-:W-:Y:S01]  /*9540*/  @!PT LDS RZ, [RZ] ;  /* 0x00000000fffff984 */ /* 0x000fe20000000800 */
[----:B------:R2:W-:Y:S01]  /*9550*/  @!P1 LDGSTS.E.BYPASS.LTC128B.128 [R251+0x8800], desc[UR16][R16.64] ;  /* 0x0880000010fb9fae */ /* 0x0005e2000b981a10 */
[----:B------:R-:W-:Y:S01]  /*9560*/  @!P1 IMAD R2, R243, 0x70, RZ ;  /* 0x00000070f3029824 */ /* 0x000fe200078e02ff */
[----:B-1----:R-:W-:Y:S03]  /*9570*/  @!P1 LEA R22, P0, R8, R246, 0x1 ;  /* 0x000000f608169211 */ /* 0x002fe600078008ff */
[----:B------:R-:W-:Y:S01]  /*9580*/  @!P1 IMAD.IADD R2, R2, 0x1, R9 ;  /* 0x0000000102029824 */ /* 0x000fe200078e0209 */
[----:B------:R-:W-:Y:S02]  /*9590*/  LEA R0, R0, UR5, 0x1 ;  /* 0x0000000500007c11 */ /* 0x000fe4000f8e08ff */
[----:B------:R-:W-:Y:S02]  /*95a0*/  @P1 STS.128 [R251+0x9000], RZ ;  /* 0x009000fffb001388 */ /* 0x000fe40000000c00 */
[----:B------:R-:W-:Y:S01]  /*95b0*/  @!P1 LEA.HI.X R23, R8, R245, R2, 0x1, P0 ;  /* 0x000000f508179211 */ /* 0x000fe200000f0c02 */
[----:B------:R-:W-:Y:S01]  /*95c0*/  IMAD.IADD R216, R0, 0x1, R203 ;  /* 0x0000000100d87824 */ /* 0x000fe200078e02cb */
[----:B------:R-:W-:Y:S02]  /*95d0*/  LOP3.LUT R2, R3, 0x8, R237, 0x78, !PT ;  /* 0x0000000803027812 */ /* 0x000fe400078e78ed */
[----:B------:R-:W-:Y:S02]  /*95e0*/  LOP3.LUT P0, RZ, R237, 0x4, RZ, 0xc0, !PT ;  /* 0x00000004edff7812 */ /* 0x000fe4000780c0ff */
[----:B------:R-:W-:Y:S01]  /*95f0*/  @!PT LDS RZ, [RZ] ;  /* 0x00000000fffff984 */ /* 0x000fe20000000800 */
[----:B------:R-:W-:Y:S01]  /*9600*/  @!PT LDS RZ, [RZ] ;  /* 0x00000000fffff984 */ /* 0x000fe20000000800 */
[----:B------:R-:W-:Y:S01]  /*9610*/  @!PT LDS RZ, [RZ] ;  /* 0x00000000fffff984 */ /* 0x000fe20000000800 */
[----:B------:R-:W-:Y:S01]  /*9620*/  @!P1 LDGSTS.E.BYPASS.LTC128B.128 [R251+0x9000], desc[UR16][R14.64] ;  /* 0x090000000efb9fae */ /* 0x000fe2000b981a10 */
[----:B------:R-:W-:Y:S07]  /*9630*/  IMAD R2, R2, 0x2, R232 ;  /* 0x0000000202027824 */ /* 0x000fee00078e02e8 */
[----:B------:R-:W-:Y:S08]  /*9640*/  @P1 STS.128 [R251+0x9800], RZ ;  /* 0x009800fffb001388 */ /* 0x000ff00000000c00 */
[----:B------:R-:W-:Y:S01]  /*9650*/  @!PT LDS RZ, [RZ] ;  /* 0x00000000fffff984 */ /* 0x000fe20000000800 */
[----:B------:R-:W-:Y:S01]  /*9660*/  @!PT LDS RZ, [RZ] ;  /* 0x00000000fffff984 */ /* 0x000fe20000000800 */
[----:B------:R-:W-:Y:S01]  /*9670*/  @!PT LDS RZ, [RZ] ;  /* 0x00000000fffff984 */ /* 0x000fe20000000800 */
[----:B------:R-:W-:Y:S08]  /*9680*/  @!P1 LDGSTS.E.BYPASS.LTC128B.128 [R251+0x9800], desc[UR16][R28.64] ;  /* 0x098000001cfb9fae */ /* 0x000ff0000b981a10 */
[----:B------:R-:W-:Y:S08]  /*9690*/  @P1 STS.128 [R251+0xa000], RZ ;  /* 0x00a000fffb001388 */ /* 0x000ff00000000c00 */
[----:B------:R-:W-:Y:S01]  /*96a0*/  @!PT LDS RZ, [RZ] ;  /* 0x00000000fffff984 */ /* 0x000fe20000000800 */
[----:B------:R-:W-:Y:S01]  /*96b0*/  @!PT LDS RZ, [RZ] ;  /* 0x00000000fffff984 */ /* 0x000fe20000000800 */
[----:B------:R-:W-:Y:S01]  /*96c0*/  @!PT LDS RZ, [RZ] ;  /* 0x00000000fffff984 */ /* 0x000fe20000000800 */
[----:B------:R1:W-:Y:S08]  /*96d0*/  @!P1 LDGSTS.E.BYPASS.LTC128B.128 [R251+0xa000], desc[UR16][R10.64] ;  /* 0x0a0000000afb9fae */ /* 0x0003f0000b981a10 */
        /* <DEDUP_REMOVED lines=15> */
[----:B------:R-:W-:Y:S08]  /*97d0*/  LDSM.16.M88.4 R128, [R0] ;  /* 0x000000000080783b */ /* 0x000ff00000000200 */
[----:B--2---:R-:W2:Y:S08]  /*97e0*/  LDSM.16.M88.4 R16, [R2+UR5+0x4000] ;  /* 0x004000050210783b */ /* 0x004eb00008000200 */
[----:B------:R-:W1:Y:S08]  /*97f0*/  LDSM.16.M88.4 R124, [R0+0x2000] ;  /* 0x00200000007c783b */ /* 0x000e700000000200 */
[----:B------:R-:W3:Y:S08]  /*9800*/  LDSM.16.M88.4 R32, [R2+UR5+0x4800] ;  /* 0x004800050220783b */ /* 0x000ef00008000200 */
[----:B------:R-:W0:Y:S08]  /*9810*/  LDGDEPBAR ;  /* 0x00000000000079af */ /* 0x000e300000000000 */
[----:B------:R-:W5:Y:S08]  /*9820*/  LDSM.16.M88.4 R48, [R2+UR5+0x5000] ;  /* 0x005000050230783b */ /* 0x000f700008000200 */
[----:B------:R-:W4:Y:S01]  /*9830*/  LDSM.16.M88.4 R64, [R2+UR5+0x5800] ;  /* 0x005800050240783b */ /* 0x000f220008000200 */
[-C--:B--2---:R-:W-:Y:S07]  /*9840*/  HMMA.16816.F32 R4, R128, R16.reuse, RZ ;  /* 0x000000108004723c */ /* 0x084fee00000018ff */
[----:B------:R-:W2:Y:S01]  /*9850*/  LDSM.16.M88.4 R80, [R2+UR5+0x6000] ;  /* 0x006000050250783b */ /* 0x000ea20008000200 */
[C---:B-1----:R-:W-:Y:S07]  /*9860*/  HMMA.16816.F32 R8, R124.reuse, R16, RZ ;  /* 0x000000107c08723c */ /* 0x042fee00000018ff */
[----:B------:R-:W1:Y:S01]  /*9870*/  LDSM.16.M88.4 R96, [R2+UR5+0x6800] ;  /* 0x006800050260783b */ /* 0x000e620008000200 */
[-C--:B------:R-:W-:Y:S07]  /*9880*/  HMMA.16816.F32 R12, R124, R18.reuse, RZ ;  /* 0x000000127c0c723c */ /* 0x080fee00000018ff */
[----:B------:R-:W1:Y:S01]  /*9890*/  LDSM.16.M88.4 R112, [R2+UR5+0x7000] ;  /* 0x007000050270783b */ /* 0x000e620008000200 */
[C---:B------:R-:W-:Y:S07]  /*98a0*/  HMMA.16816.F32 R16, R128.reuse, R18, RZ ;  /* 0x000000128010723c */ /* 0x040fee00000018ff */
[----:B------:R5:W1:Y:S01]  /*98b0*/  LDSM.16.M88.4 R204, [R2+UR5+0x7800] ;  /* 0x0078000502cc783b */ /* 0x000a620008000200 */
[-C--:B---3--:R-:W-:Y:S07]  /*98c0*/  HMMA.16816.F32 R20, R128, R32.reuse, RZ ;  /* 0x000000208014723c */ /* 0x088fee00000018ff */
[----:B------:R-:W-:Y:S01]  /*98d0*/  LDSM.16.M88.4 R208, [R216] ;  /* 0x00000000d8d0783b */ /* 0x000fe20000000200 */
[C---:B------:R-:W-:Y:S07]  /*98e0*/  HMMA.16816.F32 R24, R124.reuse, R32, RZ ;  /* 0x000000207c18723c */ /* 0x040fee00000018ff */
[----:B------:R-:W-:Y:S01]  /*98f0*/  LDSM.16.M88.4 R216, [R216+0x2000] ;  /* 0x00200000d8d8783b */ /* 0x000fe20000000200 */
[-C--:B------:R-:W-:Y:S01]  /*9900*/  HMMA.16816.F32 R28, R124, R34.reuse, RZ ;  /* 0x000000227c1c723c */ /* 0x080fe200000018ff */
[----:B-----5:R-:W-:Y:S04]  /*9910*/  VIADD R2, R2, UR5 ;  /* 0x0000000502027c36 */ /* 0x020fe80008000000 */
[----:B------:R-:W-:Y:S03]  /*9920*/  IMAD.IADD R3, R2, 0x1, R203 ;  /* 0x0000000102037824 */ /* 0x000fe600078e02cb */
[C---:B------:R-:W-:Y:S02]  /*9930*/  HMMA.16816.F32 R32, R128.reuse, R34, RZ ;  /* 0x000000228020723c */ /* 0x040fe400000018ff */
[----:B------:R-:W3:Y:S06]  /*9940*/  LDSM.16.M88.4 R212, [R3+0x4000] ;  /* 0x0040000003d4783b */ /* 0x000eec0000000200 */
[-C--:B------:R-:W-:Y:S02]  /*9950*/  HMMA.16816.F32 R36, R128, R48.reuse, RZ ;  /* 0x000000308024723c */ /* 0x080fe400000018ff */
[----:B------:R-:W5:Y:S06]  /*9960*/  LDSM.16.M88.4 R220, [R3+0x4800] ;  /* 0x0048000003dc783b */ /* 0x000f6c0000000200 */
[C---:B------:R-:W-:Y:S02]  /*9970*/  HMMA.16816.F32 R40, R124.reuse, R48, RZ ;  /* 0x000000307c28723c */ /* 0x040fe400000018ff */
[----:B------:R-:W5:Y:S06]  /*9980*/  LDSM.16.M88.4 R224, [R3+0x5000] ;  /* 0x0050000003e0783b */ /* 0x000f6c0000000200 */
[-C--:B------:R-:W-:Y:S08]  /*9990*/  HMMA.16816.F32 R44, R124, R50.reuse, RZ ;  /* 0x000000327c2c723c */ /* 0x080ff000000018ff */
[C---:B------:R-:W-:Y:S08]  /*99a0*/  HMMA.16816.F32 R48, R128.reuse, R50, RZ ;  /* 0x000000328030723c */ /* 0x040ff000000018ff */
[-C--:B----4-:R-:W-:Y:S08]  /*99b0*/  HMMA.16816.F32 R52, R128, R64.reuse, RZ ;  /* 0x000000408034723c */ /* 0x090ff000000018ff */
[C---:B------:R-:W-:Y:S08]  /*99c0*/  HMMA.16816.F32 R56, R124.reuse, R64, RZ ;  /* 0x000000407c38723c */ /* 0x040ff000000018ff */
[-C--:B------:R-:W-:Y:S08]  /*99d0*/  HMMA.16816.F32 R60, R124, R66.reuse, RZ ;  /* 0x000000427c3c723c */ /* 0x080ff000000018ff */
[C---:B------:R-:W-:Y:S08]  /*99e0*/  HMMA.16816.F32 R64, R128.reuse, R66, RZ ;  /* 0x000000428040723c */ /* 0x040ff000000018ff */
[-C--:B--2---:R-:W-:Y:S08]  /*99f0*/  HMMA.16816.F32 R68, R128, R80.reuse, RZ ;  /* 0x000000508044723c */ /* 0x084ff000000018ff */
[C---:B------:R-:W-:Y:S08]  /*9a00*/  HMMA.16816.F32 R72, R124.reuse, R80, RZ ;  /* 0x000000507c48723c */ /* 0x040ff000000018ff */
[-C--:B------:R-:W-:Y:S08]  /*9a10*/  HMMA.16816.F32 R76, R124, R82.reuse, RZ ;  /* 0x000000527c4c723c */ /* 0x080ff000000018ff */
[C---:B------:R-:W-:Y:S08]  /*9a20*/  HMMA.16816.F32 R80, R128.reuse, R82, RZ ;  /* 0x000000528050723c */ /* 0x040ff000000018ff */
[-C--:B-1----:R-:W-:Y:S08]  /*9a30*/  HMMA.16816.F32 R84, R128, R96.reuse, RZ ;  /* 0x000000608054723c */ /* 0x082ff000000018ff */
        /* <DEDUP_REMOVED lines=27> */
[-C--:B-1----:R-:W-:Y:S08]  /*9bf0*/  HMMA.16816.F32 R52, R208, R204.reuse, R52 ;  /* 0x000000ccd034723c */ /* 0x082ff00000001834 */
[C---:B------:R-:W-:Y:S08]  /*9c00*/  HMMA.16816.F32 R56, R216.reuse, R204, R56 ;  /* 0x000000ccd838723c */ /* 0x040ff00000001838 */
[-C--:B------:R-:W-:Y:S08]  /*9c10*/  HMMA.16816.F32 R60, R216, R206.reuse, R60 ;  /* 0x000000ced83c723c */ /* 0x080ff0000000183c */
[C---:B------:R-:W-:Y:S01]  /*9c20*/  HMMA.16816.F32 R64, R208.reuse, R206, R64 ;  /* 0x000000ced040723c */ /* 0x040fe20000001840 */
[----:B------:R1:W5:Y:S07]  /*9c30*/  LDSM.16.M88.4 R204, [R3+0x7800] ;  /* 0x0078000003cc783b */ /* 0x00036e0000000200 */
[-C--:B--2---:R-:W-:Y:S08]  /*9c40*/  HMMA.16816.F32 R68, R208, R212.reuse, R68 ;  /* 0x000000d4d044723c */ /* 0x084ff00000001844 */
[C---:B------:R-:W-:Y:S08]  /*9c50*/  HMMA.16816.F32 R72, R216.reuse, R212, R72 ;  /* 0x000000d4d848723c */ /* 0x040ff00000001848 */
[-C--:B------:R-:W-:Y:S03]  /*9c60*/  HMMA.16816.F32 R76, R216, R214.reuse, R76 ;  /* 0x000000d6d84c723c */ /* 0x080fe6000000184c */
[----:B-1----:R-:W-:Y:S05]  /*9c70*/  SEL R3, R234, 0xffffffc0, !P0 ;  /* 0xffffffc0ea037807 */ /* 0x002fea0004000000 */
[C---:B------:R-:W-:Y:S04]  /*9c80*/  HMMA.16816.F32 R80, R208.reuse, R214, R80 ;  /* 0x000000d6d050723c */ /* 0x040fe80000001850 */
[--C-:B------:R-:W-:Y:S02]  /*9c90*/  IMAD.IADD R0, R0, 0x1, R3.reuse ;  /* 0x0000000100007824 */ /* 0x100fe400078e0203 */
[----:B------:R-:W-:Y:S02]  /*9ca0*/  IMAD.IADD R2, R2, 0x1, R3 ;  /* 0x0000000102027824 */ /* 0x000fe400078e0203 */
[-C--:B---3--:R-:W-:Y:S01]  /*9cb0*/  HMMA.16816.F32 R84, R208, R220.reuse, R84 ;  /* 0x000000dcd054723c */ /* 0x088fe20000001854 */
[----:B------:R-:W-:Y:S07]  /*9cc0*/  LDSM.16.M88.4 R212, [R0] ;  /* 0x0000000000d4783b */ /* 0x000fee0000000200 */
[C---:B------:R-:W-:Y:S08]  /*9cd0*/  HMMA.16816.F32 R88, R216.reuse, R220, R88 ;  /* 0x000000dcd858723c */ /* 0x040ff00000001858 */
[-C--:B------:R-:W-:Y:S08]  /*9ce0*/  HMMA.16816.F32 R92, R216, R222.reuse, R92 ;  /* 0x000000ded85c723c */ /* 0x080ff0000000185c */
[C---:B------:R-:W-:Y:S01]  /*9cf0*/  HMMA.16816.F32 R96, R208.reuse, R222, R96 ;  /* 0x000000ded060723c */ /* 0x040fe20000001860 */
[----:B------:R1:W-:Y:S07]  /*9d00*/  LDSM.16.M88.4 R220, [R0+0x2000] ;  /* 0x0020000000dc783b */ /* 0x0003ee0000000200 */
[-C--:B----4-:R-:W-:Y:S08]  /*9d10*/  HMMA.16816.F32 R100, R208, R224.reuse, R100 ;  /* 0x000000e0d064723c */ /* 0x090ff00000001864 */
[C---:B------:R-:W-:Y:S08]  /*9d20*/  HMMA.16816.F32 R104, R216.reuse, R224, R104 ;  /* 0x000000e0d868723c */ /* 0x040ff00000001868 */
[-C--:B------:R-:W-:Y:S03]  /*9d30*/  HMMA.16816.F32 R108, R216, R226.reuse, R108 ;  /* 0x000000e2d86c723c */ /* 0x080fe6000000186c */
[C---:B-1----:R-:W-:Y:S05]  /*9d40*/  IMAD.IADD R0, R203.reuse, 0x1, R0 ;  /* 0x00000001cb007824 */ /* 0x042fea00078e0200 */
[C---:B------:R-:W-:Y:S01]  /*9d50*/  HMMA.16816.F32 R112, R208.reuse, R226, R112 ;  /* 0x000000e2d070723c */ /* 0x040fe20000001870 */
[----:B------:R-:W-:Y:S07]  /*9d60*/  LDSM.16.M88.4 R224, [R2+0x4800] ;  /* 0x0048000002e0783b */ /* 0x000fee0000000200 */
[-C--:B-----5:R-:W-:Y:S08]  /*9d70*/  HMMA.16816.F32 R116, R208, R204.reuse, R116 ;  /* 0x000000ccd074723c */ /* 0x0a0ff00000001874 */
[C---:B------:R-:W-:Y:S08]  /*9d80*/  HMMA.16816.F32 R120, R216.reuse, R204, R120 ;  /* 0x000000ccd878723c */ /* 0x040ff00000001878 */
[-C--:B------:R-:W-:Y:S01]  /*9d90*/  HMMA.16816.F32 R124, R216, R206.reuse, R124 ;  /* 0x000000ced87c723c */ /* 0x080fe2000000187c */
[----:B------:R-:W1:Y:S07]  /*9da0*/  LDSM.16.M88.4 R216, [R2+0x4000] ;  /* 0x0040000002d8783b */ /* 0x000e6e0000000200 */
[----:B------:R-:W-:Y:S01]  /*9db0*/  HMMA.16816.F32 R128, R208, R206, R128 ;  /* 0x000000ced080723c */ /* 0x000fe20000001880 */
[----:B------:R-:W2:Y:S08]  /*9dc0*/  LDSM.16.M88.4 R204, [R2+0x5000] ;  /* 0x0050000002cc783b */ /* 0x000eb00000000200 */
[----:B------:R-:W3:Y:S01]  /*9dd0*/  LDSM.16.M88.4 R208, [R2+0x5800] ;  /* 0x0058000002d0783b */ /* 0x000ee20000000200 */
[-C--:B-1----:R-:W-:Y:S08]  /*9de0*/  HMMA.16816.F32 R4, R212, R216.reuse, R4 ;  /* 0x000000d8d404723c */ /* 0x082ff00000001804 */
[C---:B------:R-:W-:Y:S08]  /*9df0*/  HMMA.16816.F32 R8, R220.reuse, R216, R8 ;  /* 0x000000d8dc08723c */ /* 0x040ff00000001808 */
[-C--:B------:R-:W-:Y:S08]  /*9e00*/  HMMA.16816.F32 R12, R220, R218.reuse, R12 ;  /* 0x000000dadc0c723c */ /* 0x080ff0000000180c */
[C---:B------:R-:W-:Y:S01]  /*9e10*/  HMMA.16816.F32 R16, R212.reuse, R218, R16 ;  /* 0x000000dad410723c */ /* 0x040fe20000001810 */
[----:B------:R-:W-:Y:S07]  /*9e20*/  LDSM.16.M88.4 R216, [R2+0x6800] ;  /* 0x0068000002d8783b */ /* 0x000fee0000000200 */
        /* <DEDUP_REMOVED lines=14> */
[----:B------:R2:W3:Y:S07]  /*9f10*/  LDSM.16.M88.4 R208, [R2+0x7800] ;  /* 0x0078000002d0783b */ /* 0x0004ee0000000200 */
[-C--:B-1----:R-:W-:Y:S08]  /*9f20*/  HMMA.16816.F32 R68, R212, R204.reuse, R68 ;  /* 0x000000ccd444723c */ /* 0x082ff00000001844 */
[C---:B------:R-:W-:Y:S04]  /*9f30*/  HMMA.16816.F32 R72, R220.reuse, R204, R72 ;  /* 0x000000ccdc48723c */ /* 0x040fe80000001848 */
[----:B--2---:R-:W-:Y:S04]  /*9f40*/  IMAD.IADD R2, R203, 0x1, R2 ;  /* 0x00000001cb027824 */ /* 0x004fe800078e0202 */
[-C--:B------:R-:W-:Y:S01]  /*9f50*/  HMMA.16816.F32 R76, R220, R206.reuse, R76 ;  /* 0x000000cedc4c723c */ /* 0x080fe2000000184c */
[----:B------:R-:W-:Y:S07]  /*9f60*/  LDSM.16.M88.4 R228, [R2+0x4800] ;  /* 0x0048000002e4783b */ /* 0x000fee0000000200 */
[C---:B------:R-:W-:Y:S01]  /*9f70*/  HMMA.16816.F32 R80, R212.reuse, R206, R80 ;  /* 0x000000ced450723c */ /* 0x040fe20000001850 */
[----:B------:R-:W-:Y:S07]  /*9f80*/  LDSM.16.M88.4 R204, [R0] ;  /* 0x0000000000cc783b */ /* 0x000fee0000000200 */
[-C--:B------:R-:W-:Y:S08]  /*9f90*/  HMMA.16816.F32 R84, R212, R216.reuse, R84 ;  /* 0x000000d8d454723c */ /* 0x080ff00000001854 */
        /* <DEDUP_REMOVED lines=9> */
[-C--:B---3--:R-:W-:Y:S08]  /*a030*/  HMMA.16816.F32 R116, R212, R208.reuse, R116 ;  /* 0x000000d0d474723c */ /* 0x088ff00000001874 */
[C---:B------:R-:W-:Y:S08]  /*a040*/  HMMA.16816.F32 R120, R220.reuse, R208, R120 ;  /* 0x000000d0dc78723c */ /* 0x040ff00000001878 */
[-C--:B------:R-:W-:Y:S01]  /*a050*/  HMMA.16816.F32 R124, R220, R210.reuse, R124 ;  /* 0x000000d2dc7c723c */ /* 0x080fe2000000187c */
[----:B------:R-:W3:Y:S07]  /*a060*/  LDSM.16.M88.4 R220, [R2+0x5000] ;  /* 0x0050000002dc783b */ /* 0x000eee0000000200 */
[----:B------:R-:W-:Y:S01]  /*a070*/  HMMA.16816.F32 R128, R212, R210, R128 ;  /* 0x000000d2d480723c */ /* 0x000fe20000001880 */
[----:B------:R-:W4:Y:S07]  /*a080*/  LDSM.16.M88.4 R208, [R2+0x5800] ;  /* 0x0058000002d0783b */ /* 0x000f2e0000000200 */
[-C--:B-1----:R-:W-:Y:S01]  /*a090*/  HMMA.16816.F32 R4, R204, R216.reuse, R4 ;  /* 0x000000d8cc04723c */ /* 0x082fe20000001804 */
[----:B------:R-:W1:Y:S07]  /*a0a0*/  LDSM.16.M88.4 R212, [R2+0x6000] ;  /* 0x0060000002d4783b */ /* 0x000e6e0000000200 */
[C---:B--2---:R-:W-:Y:S08]  /*a0b0*/  HMMA.16816.F32 R8, R224.reuse, R216, R8 ;  /* 0x000000d8e008723c */ /* 0x044ff00000001808 */
[-C--:B------:R-:W-:Y:S03]  /*a0c0*/  HMMA.16816.F32 R12, R224, R218.reuse, R12 ;  /* 0x000000dae00c723c */ /* 0x080fe6000000180c */
[----:B------:R-:W-:Y:S05]  /*a0d0*/  FMNMX3.FTZ R0, R199, R6, R7, !PT ;  /* 0x00000006c7007276 */ /* 0x000fea0007810007 */
[C---:B------:R-:W-:Y:S01]  /*a0e0*/  HMMA.16816.F32 R16, R204.reuse, R218, R16 ;  /* 0x000000dacc10723c */ /* 0x040fe20000001810 */
[----:B------:R-:W2:Y:S03]  /*a0f0*/  LDSM.16.M88.4 R216, [R2+0x6800] ;  /* 0x0068000002d8783b */ /* 0x000ea60000000200 */
[----:B------:R-:W-:Y:S04]  /*a100*/  FMNMX3.FTZ R201, R200, R8, R9, !PT ;  /* 0x00000008c8c97276 */ /* 0x000fe80007810009 */
[-C--:B------:R-:W-:Y:S03]  /*a110*/  HMMA.16816.F32 R20, R204, R228.reuse, R20 ;  /* 0x000000e4cc14723c */ /* 0x080fe60000001814 */
[----:B------:R-:W-:Y:S05]  /*a120*/  FMNMX3.FTZ R201, R201, R12, R13, !PT ;  /* 0x0000000cc9c97276 */ /* 0x000fea000781000d */
[C---:B------:R-:W-:Y:S04]  /*a130*/  HMMA.16816.F32 R24, R224.reuse, R228, R24 ;  /* 0x000000e4e018723c */ /* 0x040fe80000001818 */
[----:B------:R-:W-:Y:S04]  /*a140*/  FMNMX3.FTZ R0, R0, R18, R19, !PT ;  /* 0x0000001200007276 */ /* 0x000fe80007810013 */
[-C--:B------:R-:W-:Y:S03]  /*a150*/  HMMA.16816.F32 R28, R224, R230.reuse, R28 ;  /* 0x000000e6e01c723c */ /* 0x080fe6000000181c */
[----:B------:R-:W-:Y:S02]  /*a160*/  FMNMX3.FTZ R202, R0, R22, R23, !PT ;  /* 0x0000001600ca7276 */ /* 0x000fe40007810017 */
[----:B------:R-:W-:Y:S03]  /*a170*/  FMNMX3.FTZ R0, R197, R10, R11, !PT ;  /* 0x0000000ac5007276 */ /* 0x000fe6000781000b */
[C---:B------:R-:W-:Y:S01]  /*a180*/  HMMA.16816.F32 R32, R204.reuse, R230, R32 ;  /* 0x000000e6cc20723c */ /* 0x040fe20000001820 */
[----:B------:R-:W5:Y:S03]  /*a190*/  LDSM.16.M88.4 R228, [R2+0x7000] ;  /* 0x0070000002e4783b */ /* 0x000f660000000200 */
[----:B------:R-:W-:Y:S02]  /*a1a0*/  FMNMX3.FTZ R0, R0, R14, R15, !PT ;  /* 0x0000000e00007276 */ /* 0x000fe4000781000f */
[----:B------:R-:W-:Y:S02]  /*a1b0*/  FMNMX3.FTZ R201, R201, R24, R25, !PT ;  /* 0x00000018c9c97276 */ /* 0x000fe40007810019 */
[-C--:B---3--:R-:W-:Y:S03]  /*a1c0*/  HMMA.16816.F32 R36, R204, R220.reuse, R36 ;  /* 0x000000dccc24723c */ /* 0x088fe60000001824 */
[----:B------:R-:W-:Y:S02]  /*a1d0*/  FMNMX3.FTZ R0, R0, R26, R27, !PT ;  /* 0x0000001a00007276 */ /* 0x000fe4000781001b */
[----:B------:R-:W-:Y:S02]  /*a1e0*/  FMNMX3.FTZ R201, R201, R28, R29, !PT ;  /* 0x0000001cc9c97276 */ /* 0x000fe4000781001d */
[----:B------:R-:W-:Y:S01]  /*a1f0*/  FMNMX3.FTZ R0, R0, R30, R31, !PT ;  /* 0x0000001e00007276 */ /* 0x000fe2000781001f */
[C---:B------:R-:W-:Y:S04]  /*a200*/  HMMA.16816.F32 R40, R224.reuse, R220, R40 ;  /* 0x000000dce028723c */ /* 0x040fe80000001828 */
[----:B------:R-:W-:Y:S04]  /*a210*/  FMNMX3.FTZ R202, R202, R34, R35, !PT ;  /* 0x00000022caca7276 */ /* 0x000fe80007810023 */
[-C--:B------:R-:W-:Y:S03]  /*a220*/  HMMA.16816.F32 R44, R224, R222.reuse, R44 ;  /* 0x000000dee02c723c */ /* 0x080fe6000000182c */
[----:B------:R-:W-:Y:S05]  /*a230*/  FMNMX3.FTZ R202, R202, R38, R39, !PT ;  /* 0x00000026caca7276 */ /* 0x000fea0007810027 */
[C---:B------:R-:W-:Y:S01]  /*a240*/  HMMA.16816.F32 R48, R204.reuse, R222, R48 ;  /* 0x000000decc30723c */ /* 0x040fe20000001830 */
[----:B------:R3:W5:Y:S01]  /*a250*/  LDSM.16.M88.4 R220, [R2+0x7800] ;  /* 0x0078000002dc783b */ /* 0x0007620000000200 */
[----:B------:R-:W-:Y:S04]  /*a260*/  DEPBAR.LE SB0, 0x0 ;  /* 0x000080000000791a */ /* 0x000fe80000000000 */
[----:B------:R-:W-:Y:S02]  /*a270*/  FMNMX3.FTZ R201, R201, R40, R41, !PT ;  /* 0x00000028c9c97276 */ /* 0x000fe40007810029 */
[-C--:B----4-:R-:W-:Y:S01]  /*a280*/  HMMA.16816.F32 R52, R204, R208.reuse, R52 ;  /* 0x000000d0cc34723c */ /* 0x090fe20000001834 */
[----:B------:R-:W-:Y:S04]  /*a290*/  BAR.SYNC.DEFER_BLOCKING 0x0 ;  /* 0x0000000000007b1d */ /* 0x000fe80000010000 */
[----:B------:R-:W-:Y:S02]  /*a2a0*/  FMNMX3.FTZ R0, R0, R42, R43, !PT ;  /* 0x0000002a00007276 */ /* 0x000fe4000781002b */
[----:B------:R-:W-:Y:S01]  /*a2b0*/  FMNMX3.FTZ R201, R201, R44, R45, !PT ;  /* 0x0000002cc9c97276 */ /* 0x000fe2000781002d */
[C---:B------:R-:W-:Y:S04]  /*a2c0*/  HMMA.16816.F32 R56, R224.reuse, R208, R56 ;  /* 0x000000d0e038723c */ /* 0x040fe80000001838 */
[----:B------:R-:W-:Y:S02]  /*a2d0*/  FMNMX3.FTZ R202, R202, R50, R51, !PT ;  /* 0x00000032caca7276 */ /* 0x000fe40007810033 */
[----:B------:R-:W-:Y:S02]  /*a2e0*/  FMNMX3.FTZ R0, R0, R46, R47, !PT ;  /* 0x0000002e00007276 */ /* 0x000fe4000781002f */
[-C--:B------:R-:W-:Y:S03]  /*a2f0*/  HMMA.16816.F32 R60, R224, R210.reuse, R60 ;  /* 0x000000d2e03c723c */ /* 0x080fe6000000183c */
[----:B---3--:R-:W-:Y:S02]  /*a300*/  FMNMX3.FTZ R2, R198, R4, R5, !PT ;  /* 0x00000004c6027276 */ /* 0x008fe40007810005 */
        /* <DEDUP_REMOVED lines=33> */
[-C--:B-----5:R-:W-:Y:S03]  /*a520*/  HMMA.16816.F32 R100, R204, R228.reuse, R100 ;  /* 0x000000e4cc64723c */ /* 0x0a0fe60000001864 */
        /* <DEDUP_REMOVED lines=11> */
[-C--:B------:R-:W-:Y:S08]  /*a5e0*/  HMMA.16816.F32 R116, R204, R220.reuse, R116 ;  /* 0x000000dccc74723c */ /* 0x080ff00000001874 */
[C---:B------:R-:W-:Y:S04]  /*a5f0*/  HMMA.16816.F32 R120, R224.reuse, R220, R120 ;  /* 0x000000dce078723c */ /* 0x040fe80000001878 */
[----:B------:R-:W-:Y:S02]  /*a600*/  FMNMX3.FTZ R196, R196, R112, R113, !PT ;  /* 0x00000070c4c47276 */ /* 0x000fe40007810071 */
[----:B------:R-:W-:Y:S02]  /*a610*/  FMNMX3.FTZ R202, R202, R114, R115, !PT ;  /* 0x00000072caca7276 */ /* 0x000fe40007810073 */
[-C--:B------:R-:W-:Y:S03]  /*a620*/  HMMA.16816.F32 R124, R224, R222.reuse, R124 ;  /* 0x000000dee07c723c */ /* 0x080fe6000000187c */
[----:B------:R-:W-:Y:S02]  /*a630*/  FMNMX3.FTZ R196, R196, R116, R117, !PT ;  /* 0x00000074c4c47276 */ /* 0x000fe40007810075 */
[----:B------:R-:W-:Y:S03]  /*a640*/  FMNMX3.FTZ R202, R202, R118, R119, !PT ;  /* 0x00000076caca7276 */ /* 0x000fe60007810077 */
[----:B------:R-:W-:Y:S11]  /*a650*/  HMMA.16816.F32 R128, R204, R222, R128 ;  /* 0x000000decc80723c */ /* 0x000ff60000001880 */
[----:B------:R-:W-:Y:S08]  /*a660*/  @!UPT UIADD3 URZ, UPT, UPT, URZ, URZ, URZ ;  /* 0x000000fffffff290 */ /* 0x000ff0000fffe0ff */
[----:B------:R-:W-:Y:S01]  /*a670*/  FMNMX3.FTZ R196, R196, R128, R129, !PT ;  /* 0x00000080c4c47276 */ /* 0x000fe20007810081 */
[----:B------:R-:W-:Y:S06]  /*a680*/  @P3 BRA `(.L_x_233) ;  /* 0xffffffe000b03947 */ /* 0x000fec000383ffff */
.L_x_232:
[----:B------:R-:W-:Y:S01]  /*a690*/  FMNMX3.FTZ R201, R201, R108, R109, !PT ;  /* 0x0000006cc9c97276 */ /* 0x000fe2000781006d */
[----:B----4-:R-:W-:Y:S01]  /*a6a0*/  SHFL.BFLY PT, R3, R196, 0x2, 0x1f ;  /* 0x0c401f00c4037f89 */ /* 0x010fe200000e0000 */
[----:B------:R-:W-:Y:S02]  /*a6b0*/  FMNMX3.FTZ R0, R0, R106, R107, !PT ;  /* 0x0000006a00007276 */ /* 0x000fe4000781006b */
[----:B------:R-:W-:Y:S05]  /*a6c0*/  FMNMX3.FTZ R205, R202, R130, R131, !PT ;  /* 0x00000082cacd7276 */ /* 0x000fea0007810083 */
[----:B------:R-:W-:Y:S01]  /*a6d0*/  LDSM.16.MT88.4 R208, [R236+0x8000] ;  /* 0x00800000ecd0783b */ /* 0x000fe20000004200 */
[----:B------:R-:W-:Y:S02]  /*a6e0*/  FMNMX3.FTZ R204, R201, R120, R121, !PT ;  /* 0x00000078c9cc7276 */ /* 0x000fe40007810079 */
[----:B------:R-:W-:Y:S02]  /*a6f0*/  FMNMX3.FTZ R0, R0, R110, R111, !PT ;  /* 0x0000006e00007276 */ /* 0x000fe4000781006f */
[----:B------:R-:W-:Y:S02]  /*a700*/  FMNMX3.FTZ R204, R204, R124, R125, !PT ;  /* 0x0000007ccccc7276 */ /* 0x000fe4000781007d */
[----:B------:R-:W-:Y:S01]  /*a710*/  FMNMX3.FTZ R0, R0, R122, R123, !PT ;  /* 0x0000007a00007276 */ /* 0x000fe2000781007b */
[----:B------:R-:W-:Y:S03]  /*a720*/  SHFL.BFLY PT, R206, R205, 0x2, 0x1f ;  /* 0x0c401f00cdce7f89 */ /* 0x000fe600000e0000 */
[----:B------:R-:W-:Y:S05]  /*a730*/  FMNMX3.FTZ R0, R0, R126, R127, !PT ;  /* 0x0000007e00007276 */ /* 0x000fea000781007f */
[----:B------:R-:W-:Y:S08]  /*a740*/  SHFL.BFLY PT, R2, R204, 0x2, 0x1f ;  /* 0x0c401f00cc027f89 */ /* 0x000ff000000e0000 */
[----:B------:R-:W1:Y:S02]  /*a750*/  SHFL.BFLY PT, R202, R0, 0x2, 0x1f ;  /* 0x0c401f0000ca7f89 */ /* 0x000e6400000e0000 */
[----:B-1----:R-:W-:Y:S02]  /*a760*/  FMNMX.FTZ R202, R0, R202, !PT ;  /* 0x000000ca00ca7209 */ /* 0x002fe40007810000 */
[----:B------:R-:W-:Y:S02]  /*a770*/  FMNMX.FTZ R201, R196, R3, !PT ;  /* 0x00000003c4c97209 */ /* 0x000fe40007810000 */
[----:B------:R-:W-:Y:S02]  /*a780*/  FMNMX.FTZ R205, R205, R206, !PT ;  /* 0x000000cecdcd7209 */ /* 0x000fe40007810000 */
[----:B------:R-:W1:Y:S01]  /*a790*/  SHFL.BFLY PT, R0, R202, 0x1, 0x1f ;  /* 0x0c201f00ca007f89 */ /* 0x000e6200000e0000 */
[----:B------:R-:W-:Y:S07]  /*a7a0*/  FMNMX.FTZ R204, R204, R2, !PT ;  /* 0x00000002cccc7209 */ /* 0x000fee0007810000 */
[----:B------:R-:W2:Y:S08]  /*a7b0*/  SHFL.BFLY PT, R196, R201, 0x1, 0x1f ;  /* 0x0c201f00c9c47f89 */ /* 0x000eb000000e0000 */
[----:B------:R-:W3:Y:S08]  /*a7c0*/  SHFL.BFLY PT, R3, R205, 0x1, 0x1f ;  /* 0x0c201f00cd037f89 */ /* 0x000ef000000e0000 */
[----:B------:R-:W4:Y:S01]  /*a7d0*/  SHFL.BFLY PT, R2, R204, 0x1, 0x1f ;  /* 0x0c201f00cc027f89 */ /* 0x000f2200000e0000 */
[----:B-1----:R-:W-:Y:S02]  /*a7e0*/  FMNMX.FTZ R0, R202, R0, !PT ;  /* 0x00000000ca007209 */ /* 0x002fe40007810000 */
[----:B--2---:R-:W-:Y:S03]  /*a7f0*/  FMNMX.FTZ R196, R201, R196, !PT ;  /* 0x000000c4c9c47209 */ /* 0x004fe60007810000 */
[C---:B------:R-:W-:Y:S01]  /*a800*/  FMUL.FTZ R225, R0.reuse, UR4 ;  /* 0x0000000400e17c20 */ /* 0x040fe20008410000 */
[----:B------:R-:W-:Y:S01]  /*a810*/  FADD.FTZ R197, -R0, R197 ;  /* 0x000000c500c57221 */ /* 0x000fe20000010100 */
[----:B---3--:R-:W-:Y:S01]  /*a820*/  FMNMX.FTZ R3, R205, R3, !PT ;  /* 0x00000003cd037209 */ /* 0x008fe20007810000 */
[C---:B------:R-:W-:Y:S01]  /*a830*/  FMUL.FTZ R231, R196.reuse, UR4 ;  /* 0x00000004c4e77c20 */ /* 0x040fe20008410000 */
[C---:B------:R-:W-:Y:S01]  /*a840*/  FSETP.NEU.FTZ.AND P1, PT, R196.reuse, -INF , PT ;  /* 0xff800000c400780b */ /* 0x040fe20003f3d000 */
[----:B------:R-:W-:Y:S01]  /*a850*/  FADD.FTZ R201, -R196, R198 ;  /* 0x000000c6c4c97221 */ /* 0x000fe20000010100 */
[----:B----4-:R-:W-:Y:S01]  /*a860*/  FMNMX.FTZ R2, R204, R2, !PT ;  /* 0x00000002cc027209 */ /* 0x010fe20007810000 */
[----:B------:R-:W-:Y:S01]  /*a870*/  FMUL.FTZ R230, R3, UR4 ;  /* 0x0000000403e67c20 */ /* 0x000fe20008410000 */
[----:B------:R-:W-:Y:S01]  /*a880*/  FSEL R231, R231, RZ, P1 ;  /* 0x000000ffe7e77208 */ /* 0x000fe20000800000 */
[----:B------:R-:W1:Y:S01]  /*a890*/  LDSM.16.MT88.4 R204, [R238+0x8000] ;  /* 0x00800000eecc783b */ /* 0x000e620000004200 */
[C---:B------:R-:W-:Y:S01]  /*a8a0*/  FSETP.NEU.FTZ.AND P1, PT, R3.reuse, -INF , PT ;  /* 0xff8000000300780b */ /* 0x040fe20003f3d000 */
[----:B------:R-:W-:Y:S01]  /*a8b0*/  FMUL.FTZ R229, R2, UR4 ;  /* 0x0000000402e57c20 */ /* 0x000fe20008410000 */
[----:B------:R-:W-:Y:S01]  /*a8c0*/  FADD.FTZ R198, -R3, R199 ;  /* 0x000000c703c67221 */ /* 0x000fe20000010100 */
[----:B------:R-:W-:Y:S01]  /*a8d0*/  FMUL.FTZ R201, R201, UR4 ;  /* 0x00000004c9c97c20 */ /* 0x000fe20008410000 */
[----:B------:R-:W-:Y:S01]  /*a8e0*/  FSEL R230, R230, RZ, P1 ;  /* 0x000000ffe6e67208 */ /* 0x000fe20000800000 */
[--C-:B------:R-:W-:Y:S01]  /*a8f0*/  FFMA.FTZ R216, R16, UR4, -R231.reuse ;  /* 0x0000000410d87c23 */ /* 0x100fe200080108e7 */
[----:B------:R-:W-:Y:S01]  /*a900*/  FSETP.NEU.FTZ.AND P1, PT, R2, -INF , PT ;  /* 0xff8000000200780b */ /* 0x000fe20003f3d000 */
[----:B------:R-:W-:Y:S01]  /*a910*/  FMUL.FTZ R198, R198, UR4 ;  /* 0x00000004c6c67c20 */ /* 0x000fe20008410000 */
[--C-:B------:R-:W-:Y:S01]  /*a920*/  FFMA.FTZ R215, R17, UR4, -R231.reuse ;  /* 0x0000000411d77c23 */ /* 0x100fe200080108e7 */
[----:B------:R-:W2:Y:S01]  /*a930*/  MUFU.EX2 R201, R201 ;  /* 0x000000c900c97308 */ /* 0x000ea20000000800 */
[----:B------:R-:W-:Y:S01]  /*a940*/  FSEL R229, R229, RZ, P1 ;  /* 0x000000ffe5e57208 */ /* 0x000fe20000800000 */
[--C-:B------:R-:W-:Y:S01]  /*a950*/  FFMA.FTZ R217, R18, UR4, -R230.reuse ;  /* 0x0000000412d97c23 */ /* 0x100fe200080108e6 */
[----:B------:R-:W-:Y:S01]  /*a960*/  FSETP.NEU.FTZ.AND P1, PT, R0, -INF , PT ;  /* 0xff8000000000780b */ /* 0x000fe20003f3d000 */
[--C-:B------:R-:W-:Y:S01]  /*a970*/  FFMA.FTZ R213, R19, UR4, -R230.reuse ;  /* 0x0000000413d57c23 */ /* 0x100fe200080108e6 */
[--C-:B------:R-:W-:Y:S01]  /*a980*/  FFMA.FTZ R228, R4, UR4, -R231.reuse ;  /* 0x0000000404e47c23 */ /* 0x100fe200080108e7 */
[--C-:B------:R-:W-:Y:S01]  /*a990*/  FFMA.FTZ R223, R5, UR4, -R231.reuse ;  /* 0x0000000405df7c23 */ /* 0x100fe200080108e7 */
[--C-:B------:R-:W-:Y:S03]  /*a9a0*/  FFMA.FTZ R224, R6, UR4, -R230.reuse ;  /* 0x0000000406e07c23 */ /* 0x100fe600080108e6 */
[----:B------:R-:W3:Y:S01]  /*a9b0*/  MUFU.EX2 R198, R198 ;  /* 0x000000c600c67308 */ /* 0x000ee20000000800 */
[----:B------:R-:W-:Y:S01]  /*a9c0*/  FFMA.FTZ R219, R7, UR4, -R230 ;  /* 0x0000000407db7c23 */ /* 0x000fe200080108e6 */
[----:B------:R-:W-:Y:S01]  /*a9d0*/  FSEL R225, R225, RZ, P1 ;  /* 0x000000ffe1e17208 */ /* 0x000fe20000800000 */
[----:B------:R-:W-:Y:S01]  /*a9e0*/  FADD.FTZ R199, -R2, R200 ;  /* 0x000000c802c77221 */ /* 0x000fe20000010100 */
[--C-:B------:R-:W-:Y:S01]  /*a9f0*/  FFMA.FTZ R52, R52, UR4, -R231.reuse ;  /* 0x0000000434347c23 */ /* 0x100fe200080108e7 */
[----:B------:R-:W-:Y:S01]  /*aa00*/  FFMA.FTZ R53, R53, UR4, -R231 ;  /* 0x0000000435357c23 */ /* 0x000fe200080108e7 */
[--C-:B------:R-:W-:Y:S01]  /*aa10*/  FFMA.FTZ R54, R54, UR4, -R230.reuse ;  /* 0x0000000436367c23 */ /* 0x100fe200080108e6 */
[--C-:B------:R-:W-:Y:S03]  /*aa20*/  FFMA.FTZ R46, R46, UR4, -R225.reuse ;  /* 0x000000042e2e7c23 */ /* 0x100fe600080108e1 */
[----:B------:R-:W-:Y:S01]  /*aa30*/  MUFU.EX2 R228, R228 ;  /* 0x000000e400e47308 */ /* 0x000fe20000000800 */
[C---:B--2---:R-:W-:Y:S01]  /*aa40*/  FMUL.FTZ R16, R201.reuse, R180 ;  /* 0x000000b4c9107220 */ /* 0x044fe20000410000 */
[----:B------:R-:W-:Y:S01]  /*aa50*/  FMUL.FTZ R17, R201, R181 ;  /* 0x000000b5c9117220 */ /* 0x000fe20000410000 */
[--C-:B------:R-:W-:Y:S01]  /*aa60*/  FFMA.FTZ R42, R42, UR4, -R225.reuse ;  /* 0x000000042a2a7c23 */ /* 0x100fe200080108e1 */
[----:B------:R-:W-:Y:S01]  /*aa70*/  FFMA.FTZ R43, R43, UR4, -R225 ;  /* 0x000000042b2b7c23 */ /* 0x000fe200080108e1 */
[--C-:B------:R-:W-:Y:S01]  /*aa80*/  FFMA.FTZ R55, R55, UR4, -R230.reuse ;  /* 0x0000000437377c23 */ /* 0x100fe200080108e6 */
[----:B------:R-:W-:Y:S01]  /*aa90*/  IADD3 R200, PT, PT, R238, 0x8040, RZ ;  /* 0x00008040eec87810 */ /* 0x000fe20007ffe0ff */
[C---:B------:R-:W-:Y:S03]  /*aaa0*/  FMUL.FTZ R156, R201.reuse, R156 ;  /* 0x0000009cc99c7220 */ /* 0x040fe60000410000 */
[----:B------:R-:W2:Y:S01]  /*aab0*/  MUFU.EX2 R223, R223 ;  /* 0x000000df00df7308 */ /* 0x000ea20000000800 */
[C---:B---3--:R-:W-:Y:S01]  /*aac0*/  FMUL.FTZ R18, R198.reuse, R182 ;  /* 0x000000b6c6127220 */ /* 0x048fe20000410000 */
[----:B------:R-:W-:Y:S01]  /*aad0*/  FMUL.FTZ R19, R198, R183 ;  /* 0x000000b7c6137220 */ /* 0x000fe20000410000 */
[----:B------:R-:W-:Y:S01]  /*aae0*/  @P0 IADD3 R200, PT, PT, R252, -0x40, RZ ;  /* 0xffffffc0fcc80810 */ /* 0x000fe20007ffe0ff */
[----:B------:R-:W-:Y:S01]  /*aaf0*/  FMUL.FTZ R157, R201, R157 ;  /* 0x0000009dc99d7220 */ /* 0x000fe20000410000 */
[C---:B------:R-:W-:Y:S01]  /*ab00*/  FMUL.FTZ R158, R198.reuse, R158 ;  /* 0x0000009ec69e7220 */ /* 0x040fe20000410000 */
[----:B------:R-:W-:Y:S01]  /*ab10*/  FMUL.FTZ R159, R198, R159 ;  /* 0x0000009fc69f7220 */ /* 0x000fe20000410000 */
[----:B------:R-:W-:Y:S03]  /*ab20*/  IADD3 R202, PT, PT, R203, R200, RZ ;  /* 0x000000c8cbca7210 */ /* 0x000fe60007ffe0ff */
[----:B------:R-:W-:Y:S01]  /*ab30*/  MUFU.EX2 R224, R224 ;  /* 0x000000e000e07308 */ /* 0x000fe20000000800 */
[----:B------:R-:W-:Y:S01]  /*ab40*/  FMUL.FTZ R199, R199, UR4 ;  /* 0x00000004c7c77c20 */ /* 0x000fe20008410000 */
[----:B------:R-:W-:Y:S01]  /*ab50*/  FMUL.FTZ R197, R197, UR4 ;  /* 0x00000004c5c57c20 */ /* 0x000fe20008410000 */
[--C-:B------:R-:W-:Y:S01]  /*ab60*/  FFMA.FTZ R226, R8, UR4, -R229.reuse ;  /* 0x0000000408e27c23 */ /* 0x100fe200080108e5 */
[----:B------:R-:W-:Y:S01]  /*ab70*/  FFMA.FTZ R222, R9, UR4, -R229 ;  /* 0x0000000409de7c23 */ /* 0x000fe200080108e5 */
[--C-:B------:R-:W-:Y:S01]  /*ab80*/  FFMA.FTZ R227, R10, UR4, -R225.reuse ;  /* 0x000000040ae37c23 */ /* 0x100fe200080108e1 */
[----:B------:R-:W-:Y:S01]  /*ab90*/  FFMA.FTZ R218, R11, UR4, -R225 ;  /* 0x000000040bda7c23 */ /* 0x000fe200080108e1 */
[--C-:B------:R-:W-:Y:S03]  /*aba0*/  FFMA.FTZ R220, R12, UR4, -R229.reuse ;  /* 0x000000040cdc7c23 */ /* 0x100fe600080108e5 */
[----:B------:R-:W3:Y:S01]  /*abb0*/  MUFU.EX2 R219, R219 ;  /* 0x000000db00db7308 */ /* 0x000ee20000000800 */
[----:B------:R-:W-:Y:S01]  /*abc0*/  FFMA.FTZ R214, R13, UR4, -R229 ;  /* 0x000000040dd67c23 */ /* 0x000fe200080108e5 */
[--C-:B------:R-:W-:Y:S01]  /*abd0*/  FFMA.FTZ R221, R14, UR4, -R225.reuse ;  /* 0x000000040edd7c23 */ /* 0x100fe200080108e1 */
[----:B------:R-:W-:Y:S01]  /*abe0*/  FFMA.FTZ R212, R15, UR4, -R225 ;  /* 0x000000040fd47c23 */ /* 0x000fe200080108e1 */
[C---:B------:R-:W-:Y:S01]  /*abf0*/  FMUL.FTZ R4, R201.reuse, R192 ;  /* 0x000000c0c9047220 */ /* 0x040fe20000410000 */
[----:B------:R-:W-:Y:S01]  /*ac00*/  FMUL.FTZ R5, R201, R193 ;  /* 0x000000c1c9057220 */ /* 0x000fe20000410000 */
[C---:B------:R-:W-:Y:S01]  /*ac10*/  FMUL.FTZ R6, R198.reuse, R194 ;  /* 0x000000c2c6067220 */ /* 0x040fe20000410000 */
[C---:B------:R-:W-:Y:S03]  /*ac20*/  FMUL.FTZ R7, R198.reuse, R195 ;  /* 0x000000c3c6077220 */ /* 0x040fe60000410000 */
[----:B------:R-:W-:Y:S01]  /*ac30*/  MUFU.EX2 R216, R216 ;  /* 0x000000d800d87308 */ /* 0x000fe20000000800 */
[----:B--2---:R-:W-:Y:S01]  /*ac40*/  F2FP.F16.F32.PACK_AB R192, R223, R228 ;  /* 0x000000e4dfc0723e */ /* 0x004fe200000000ff */
[----:B------:R-:W2:Y:S01]  /*ac50*/  LDSM.16.MT88.4 R180, [R200] ;  /* 0x00000000c8b4783b */ /* 0x000ea20000004200 */
[C---:B------:R-:W-:Y:S01]  /*ac60*/  FMUL.FTZ R132, R201.reuse, R132 ;  /* 0x00000084c9847220 */ /* 0x040fe20000410000 */
[C---:B------:R-:W-:Y:S01]  /*ac70*/  FMUL.FTZ R133, R201.reuse, R133 ;  /* 0x00000085c9857220 */ /* 0x040fe20000410000 */
[C---:B------:R-:W-:Y:S01]  /*ac80*/  FMUL.FTZ R134, R198.reuse, R134 ;  /* 0x00000086c6867220 */ /* 0x040fe20000410000 */
[C---:B------:R-:W-:Y:S01]  /*ac90*/  FMUL.FTZ R135, R198.reuse, R135 ;  /* 0x00000087c6877220 */ /* 0x040fe20000410000 */
[----:B------:R-:W-:Y:S03]  /*aca0*/  FMUL.FTZ R144, R201, R144 ;  /* 0x00000090c9907220 */ /* 0x000fe60000410000 */
[----:B------:R-:W4:Y:S01]  /*acb0*/  MUFU.EX2 R215, R215 ;  /* 0x000000d700d77308 */ /* 0x000f220000000800 */
[----:B---3--:R-:W-:Y:S01]  /*acc0*/  F2FP.F16.F32.PACK_AB R193, R219, R224 ;  /* 0x000000e0dbc1723e */ /* 0x008fe200000000ff */
[C---:B------:R-:W-:Y:S01]  /*acd0*/  FMUL.FTZ R145, R201.reuse, R145 ;  /* 0x00000091c9917220 */ /* 0x040fe20000410000 */
[C---:B------:R-:W-:Y:S01]  /*ace0*/  FMUL.FTZ R146, R198.reuse, R146 ;  /* 0x00000092c6927220 */ /* 0x040fe20000410000 */
[C---:B------:R-:W-:Y:S01]  /*acf0*/  FMUL.FTZ R147, R198.reuse, R147 ;  /* 0x00000093c6937220 */ /* 0x040fe20000410000 */
[C---:B------:R-:W-:Y:S01]  /*ad00*/  FMUL.FTZ R152, R201.reuse, R152 ;  /* 0x00000098c9987220 */ /* 0x040fe20000410000 */
[----:B------:R-:W-:Y:S01]  /*ad10*/  FMUL.FTZ R153, R201, R153 ;  /* 0x00000099c9997220 */ /* 0x000fe20000410000 */
[C---:B------:R-:W-:Y:S03]  /*ad20*/  FMUL.FTZ R154, R198.reuse, R154 ;  /* 0x0000009ac69a7220 */ /* 0x040fe60000410000 */
[----:B------:R-:W-:Y:S01]  /*ad30*/  MUFU.EX2 R217, R217 ;  /* 0x000000d900d97308 */ /* 0x000fe20000000800 */
[----:B------:R-:W-:Y:S01]  /*ad40*/  FMUL.FTZ R155, R198, R155 ;  /* 0x0000009bc69b7220 */ /* 0x000fe20000410000 */
[--C-:B------:R-:W-:Y:S01]  /*ad50*/  FFMA.FTZ R41, R41, UR4, -R229.reuse ;  /* 0x0000000429297c23 */ /* 0x100fe200080108e5 */
[----:B------:R-:W-:Y:S01]  /*ad60*/  FFMA.FTZ R72, R72, UR4, -R229 ;  /* 0x0000000448487c23 */ /* 0x000fe200080108e5 */
[----:B------:R-:W-:Y:S01]  /*ad70*/  FFMA.FTZ R47, R47, UR4, -R225 ;  /* 0x000000042f2f7c23 */ /* 0x000fe200080108e1 */
[--C-:B------:R-:W-:Y:S01]  /*ad80*/  FFMA.FTZ R100, R100, UR4, -R231.reuse ;  /* 0x0000000464647c23 */ /* 0x100fe200080108e7 */
[--C-:B------:R-:W-:Y:S01]  /*ad90*/  FFMA.FTZ R101, R101, UR4, -R231.reuse ;  /* 0x0000000465657c23 */ /* 0x100fe200080108e7 */
[--C-:B------:R-:W-:Y:S03]  /*ada0*/  FFMA.FTZ R112, R112, UR4, -R231.reuse ;  /* 0x0000000470707c23 */ /* 0x100fe600080108e7 */
[----:B------:R-:W3:Y:S01]  /*adb0*/  MUFU.EX2 R213, R213 ;  /* 0x000000d500d57308 */ /* 0x000ee20000000800 */
[----:B----4-:R-:W-:Y:S01]  /*adc0*/  F2FP.F16.F32.PACK_AB R194, R215, R216 ;  /* 0x000000d8d7c2723e */ /* 0x010fe200000000ff */
[--C-:B------:R-:W-:Y:S01]  /*add0*/  FFMA.FTZ R113, R113, UR4, -R231.reuse ;  /* 0x0000000471717c23 */ /* 0x100fe200080108e7 */
[--C-:B------:R-:W-:Y:S01]  /*ade0*/  FFMA.FTZ R116, R116, UR4, -R231.reuse ;  /* 0x0000000474747c23 */ /* 0x100fe200080108e7 */
[--C-:B------:R-:W-:Y:S01]  /*adf0*/  FFMA.FTZ R117, R117, UR4, -R231.reuse ;  /* 0x0000000475757c23 */ /* 0x100fe200080108e7 */
[--C-:B------:R-:W-:Y:S01]  /*ae00*/  FFMA.FTZ R128, R128, UR4, -R231.reuse ;  /* 0x0000000480807c23 */ /* 0x100fe200080108e7 */
[----:B------:R-:W-:Y:S01]  /*ae10*/  FFMA.FTZ R129, R129, UR4, -R231 ;  /* 0x0000000481817c23 */ /* 0x000fe200080108e7 */
[--C-:B------:R-:W-:Y:S03]  /*ae20*/  FFMA.FTZ R70, R70, UR4, -R230.reuse ;  /* 0x0000000446467c23 */ /* 0x100fe600080108e6 */
[----:B------:R-:W4:Y:S01]  /*ae30*/  MUFU.EX2 R199, R199 ;  /* 0x000000c700c77308 */ /* 0x000f220000000800 */
[--C-:B------:R-:W-:Y:S01]  /*ae40*/  FFMA.FTZ R71, R71, UR4, -R230.reuse ;  /* 0x0000000447477c23 */ /* 0x100fe200080108e6 */
[--C-:B------:R-:W-:Y:S01]  /*ae50*/  FFMA.FTZ R131, R131, UR4, -R230.reuse ;  /* 0x0000000483837c23 */ /* 0x100fe200080108e6 */
[--C-:B------:R-:W-:Y:S01]  /*ae60*/  FFMA.FTZ R102, R102, UR4, -R230.reuse ;  /* 0x0000000466667c23 */ /* 0x100fe200080108e6 */
[--C-:B------:R-:W-:Y:S01]  /*ae70*/  FFMA.FTZ R103, R103, UR4, -R230.reuse ;  /* 0x0000000467677c23 */ /* 0x100fe200080108e6 */
[--C-:B------:R-:W-:Y:S01]  /*ae80*/  FFMA.FTZ R114, R114, UR4, -R230.reuse ;  /* 0x0000000472727c23 */ /* 0x100fe200080108e6 */
[--C-:B------:R-:W-:Y:S01]  /*ae90*/  FFMA.FTZ R115, R115, UR4, -R230.reuse ;  /* 0x0000000473737c23 */ /* 0x100fe200080108e6 */
[--C-:B------:R-:W-:Y:S03]  /*aea0*/  FFMA.FTZ R118, R118, UR4, -R230.reuse ;  /* 0x0000000476767c23 */ /* 0x100fe600080108e6 */
[----:B------:R-:W5:Y:S01]  /*aeb0*/  MUFU.EX2 R197, R197 ;  /* 0x000000c500c57308 */ /* 0x000f620000000800 */
[----:B---3--:R-:W-:Y:S01]  /*aec0*/  F2FP.F16.F32.PACK_AB R195, R213, R217 ;  /* 0x000000d9d5c3723e */ /* 0x008fe200000000ff */
[--C-:B------:R-:W-:Y:S01]  /*aed0*/  FFMA.FTZ R56, R56, UR4, -R229.reuse ;  /* 0x0000000438387c23 */ /* 0x100fe200080108e5 */
[--C-:B------:R-:W-:Y:S01]  /*aee0*/  FFMA.FTZ R57, R57, UR4, -R229.reuse ;  /* 0x0000000439397c23 */ /* 0x100fe200080108e5 */
[--C-:B------:R-:W-:Y:S01]  /*aef0*/  FFMA.FTZ R125, R125, UR4, -R229.reuse ;  /* 0x000000047d7d7c23 */ /* 0x100fe200080108e5 */
[--C-:B------:R-:W-:Y:S01]  /*af00*/  FFMA.FTZ R119, R119, UR4, -R230.reuse ;  /* 0x0000000477777c23 */ /* 0x100fe200080108e6 */
[--C-:B------:R-:W-:Y:S01]  /*af10*/  FFMA.FTZ R130, R130, UR4, -R230.reuse ;  /* 0x0000000482827c23 */ /* 0x100fe200080108e6 */
[----:B------:R-:W-:Y:S01]  /*af20*/  FFMA.FTZ R104, R104, UR4, -R229 ;  /* 0x0000000468687c23 */ /* 0x000fe200080108e5 */
[-C--:B-1----:R-:W-:Y:S02]  /*af30*/  HMMA.16816.F32 R4, R192, R204.reuse, R4 ;  /* 0x000000ccc004723c */ /* 0x082fe40000001804 */
[----:B------:R-:W-:Y:S03]  /*af40*/  MUFU.EX2 R226, R226 ;  /* 0x000000e200e27308 */ /* 0x000fe60000000800 */
[C---:B----4-:R-:W-:Y:S01]  /*af50*/  FMUL.FTZ R8, R199.reuse, R188 ;  /* 0x000000bcc7087220 */ /* 0x050fe20000410000 */
[C---:B------:R-:W-:Y:S01]  /*af60*/  FMUL.FTZ R9, R199.reuse, R189 ;  /* 0x000000bdc7097220 */ /* 0x040fe20000410000 */
[C---:B------:R-:W-:Y:S01]  /*af70*/  FMUL.FTZ R12, R199.reuse, R184 ;  /* 0x000000b8c70c7220 */ /* 0x040fe20000410000 */
[----:B------:R-:W-:Y:S04]  /*af80*/  FMUL.FTZ R13, R199, R185 ;  /* 0x000000b9c70d7220 */ /* 0x000fe80000410000 */
[----:B------:R-:W1:Y:S01]  /*af90*/  MUFU.EX2 R222, R222 ;  /* 0x000000de00de7308 */ /* 0x000e620000000800 */
[C---:B-----5:R-:W-:Y:S01]  /*afa0*/  FMUL.FTZ R10, R197.reuse, R190 ;  /* 0x000000bec50a7220 */ /* 0x060fe20000410000 */
[C---:B------:R-:W-:Y:S01]  /*afb0*/  FMUL.FTZ R11, R197.reuse, R191 ;  /* 0x000000bfc50b7220 */ /* 0x040fe20000410000 */
[C---:B------:R-:W-:Y:S01]  /*afc0*/  FMUL.FTZ R14, R197.reuse, R186 ;  /* 0x000000bac50e7220 */ /* 0x040fe20000410000 */
[----:B------:R-:W-:Y:S01]  /*afd0*/  FMUL.FTZ R15, R197, R187 ;  /* 0x000000bbc50f7220 */ /* 0x000fe20000410000 */
[C---:B------:R-:W-:Y:S01]  /*afe0*/  FMUL.FTZ R136, R199.reuse, R136 ;  /* 0x00000088c7887220 */ /* 0x040fe20000410000 */
[----:B------:R-:W-:Y:S01]  /*aff0*/  FMUL.FTZ R137, R199, R137 ;  /* 0x00000089c7897220 */ /* 0x000fe20000410000 */
[C---:B------:R-:W-:Y:S03]  /*b000*/  FMUL.FTZ R138, R197.reuse, R138 ;  /* 0x0000008ac58a7220 */ /* 0x040fe60000410000 */
[----:B------:R-:W-:Y:S01]  /*b010*/  MUFU.EX2 R227, R227 ;  /* 0x000000e300e37308 */ /* 0x000fe20000000800 */
[----:B------:R-:W-:Y:S01]  /*b020*/  FMUL.FTZ R139, R197, R139 ;  /* 0x0000008bc58b7220 */ /* 0x000fe20000410000 */
[C---:B------:R-:W-:Y:S01]  /*b030*/  FMUL.FTZ R140, R199.reuse, R140 ;  /* 0x0000008cc78c7220 */ /* 0x040fe20000410000 */
[----:B------:R-:W-:Y:S01]  /*b040*/  FMUL.FTZ R141, R199, R141 ;  /* 0x0000008dc78d7220 */ /* 0x000fe20000410000 */
[C---:B------:R-:W-:Y:S01]  /*b050*/  FMUL.FTZ R142, R197.reuse, R142 ;  /* 0x0000008ec58e7220 */ /* 0x040fe20000410000 */
[----:B------:R-:W-:Y:S01]  /*b060*/  FMUL.FTZ R143, R197, R143 ;  /* 0x0000008fc58f7220 */ /* 0x000fe20000410000 */
[--C-:B------:R-:W-:Y:S01]  /*b070*/  FFMA.FTZ R187, R23, UR4, -R230.reuse ;  /* 0x0000000417bb7c23 */ /* 0x100fe200080108e6 */
[----:B------:R-:W-:Y:S03]  /*b080*/  FMUL.FTZ R23, R198, R179 ;  /* 0x000000b3c6177220 */ /* 0x000fe60000410000 */
[----:B------:R-:W3:Y:S01]  /*b090*/  MUFU.EX2 R218, R218 ;  /* 0x000000da00da7308 */ /* 0x000ee20000000800 */
[----:B-1----:R-:W-:Y:S01]  /*b0a0*/  F2FP.F16.F32.PACK_AB R188, R222, R226 ;  /* 0x000000e2debc723e */ /* 0x002fe200000000ff */
[C---:B------:R-:W-:Y:S01]  /*b0b0*/  FMUL.FTZ R148, R199.reuse, R148 ;  /* 0x00000094c7947220 */ /* 0x040fe20000410000 */
[----:B------:R-:W-:Y:S01]  /*b0c0*/  FMUL.FTZ R149, R199, R149 ;  /* 0x00000095c7957220 */ /* 0x000fe20000410000 */
[C---:B------:R-:W-:Y:S01]  /*b0d0*/  FMUL.FTZ R150, R197.reuse, R150 ;  /* 0x00000096c5967220 */ /* 0x040fe20000410000 */
[----:B------:R-:W-:Y:S01]  /*b0e0*/  FMUL.FTZ R151, R197, R151 ;  /* 0x00000097c5977220 */ /* 0x000fe20000410000 */
[----:B------:R-:W-:Y:S01]  /*b0f0*/  FFMA.FTZ R186, R33, UR4, -R231 ;  /* 0x0000000421ba7c23 */ /* 0x000fe200080108e7 */
[--C-:B------:R-:W-:Y:S03]  /*b100*/  FFMA.FTZ R184, R35, UR4, -R230.reuse ;  /* 0x0000000423b87c23 */ /* 0x100fe600080108e6 */
[----:B------:R-:W-:Y:S01]  /*b110*/  MUFU.EX2 R220, R220 ;  /* 0x000000dc00dc7308 */ /* 0x000fe20000000800 */
[----:B------:R-:W-:Y:S01]  /*b120*/  FMUL.FTZ R33, R199, R173 ;  /* 0x000000adc7217220 */ /* 0x000fe20000410000 */
[----:B------:R-:W-:Y:S01]  /*b130*/  FMUL.FTZ R35, R197, R175 ;  /* 0x000000afc5237220 */ /* 0x000fe20000410000 */
[C---:B------:R-:W-:Y:S01]  /*b140*/  FMUL.FTZ R160, R199.reuse, R160 ;  /* 0x000000a0c7a07220 */ /* 0x040fe20000410000 */
[----:B------:R-:W-:Y:S01]  /*b150*/  FMUL.FTZ R161, R199, R161 ;  /* 0x000000a1c7a17220 */ /* 0x000fe20000410000 */
[C---:B------:R-:W-:Y:S01]  /*b160*/  FMUL.FTZ R162, R197.reuse, R162 ;  /* 0x000000a2c5a27220 */ /* 0x040fe20000410000 */
[----:B------:R-:W-:Y:S01]  /*b170*/  FMUL.FTZ R163, R197, R163 ;  /* 0x000000a3c5a37220 */ /* 0x000fe20000410000 */
[--C-:B------:R-:W-:Y:S03]  /*b180*/  FFMA.FTZ R185, R29, UR4, -R229.reuse ;  /* 0x000000041db97c23 */ /* 0x100fe600080108e5 */
[----:B------:R-:W1:Y:S01]  /*b190*/  MUFU.EX2 R214, R214 ;  /* 0x000000d600d67308 */ /* 0x000e620000000800 */
[----:B---3--:R-:W-:Y:S01]  /*b1a0*/  F2FP.F16.F32.PACK_AB R189, R218, R227 ;  /* 0x000000e3dabd723e */ /* 0x008fe200000000ff */
[----:B------:R-:W-:Y:S01]  /*b1b0*/  FMUL.FTZ R29, R201, R165 ;  /* 0x000000a5c91d7220 */ /* 0x000fe20000410000 */
[--C-:B------:R-:W-:Y:S01]  /*b1c0*/  FFMA.FTZ R105, R105, UR4, -R229.reuse ;  /* 0x0000000469697c23 */ /* 0x100fe200080108e5 */
[--C-:B------:R-:W-:Y:S01]  /*b1d0*/  FFMA.FTZ R108, R108, UR4, -R229.reuse ;  /* 0x000000046c6c7c23 */ /* 0x100fe200080108e5 */
[--C-:B------:R-:W-:Y:S01]  /*b1e0*/  FFMA.FTZ R109, R109, UR4, -R229.reuse ;  /* 0x000000046d6d7c23 */ /* 0x100fe200080108e5 */
[--C-:B------:R-:W-:Y:S01]  /*b1f0*/  FFMA.FTZ R120, R120, UR4, -R229.reuse ;  /* 0x0000000478787c23 */ /* 0x100fe200080108e5 */
[--C-:B------:R-:W-:Y:S03]  /*b200*/  FFMA.FTZ R121, R121, UR4, -R229.reuse ;  /* 0x0000000479797c23 */ /* 0x100fe600080108e5 */
[----:B------:R-:W-:Y:S01]  /*b210*/  MUFU.EX2 R221, R221 ;  /* 0x000000dd00dd7308 */ /* 0x000fe20000000800 */
[----:B------:R-:W-:Y:S01]  /*b220*/  FFMA.FTZ R124, R124, UR4, -R229 ;  /* 0x000000047c7c7c23 */ /* 0x000fe200080108e5 */
[--C-:B------:R-:W-:Y:S01]  /*b230*/  FFMA.FTZ R62, R62, UR4, -R225.reuse ;  /* 0x000000043e3e7c23 */ /* 0x100fe200080108e1 */
[--C-:B------:R-:W-:Y:S01]  /*b240*/  FFMA.FTZ R63, R63, UR4, -R225.reuse ;  /* 0x000000043f3f7c23 */ /* 0x100fe200080108e1 */
[--C-:B------:R-:W-:Y:S01]  /*b250*/  FFMA.FTZ R111, R111, UR4, -R225.reuse ;  /* 0x000000046f6f7c23 */ /* 0x100fe200080108e1 */
[--C-:B------:R-:W-:Y:S01]  /*b260*/  FFMA.FTZ R122, R122, UR4, -R225.reuse ;  /* 0x000000047a7a7c23 */ /* 0x100fe200080108e1 */
[--C-:B------:R-:W-:Y:S01]  /*b270*/  FFMA.FTZ R123, R123, UR4, -R225.reuse ;  /* 0x000000047b7b7c23 */ /* 0x100fe200080108e1 */
[----:B------:R-:W-:Y:S03]  /*b280*/  FFMA.FTZ R126, R126, UR4, -R225 ;  /* 0x000000047e7e7c23 */ /* 0x000fe600080108e1 */
[----:B------:R-:W3:Y:S01]  /*b290*/  MUFU.EX2 R212, R212 ;  /* 0x000000d400d47308 */ /* 0x000ee20000000800 */
[----:B-1----:R-:W-:Y:S02]  /*b2a0*/  F2FP.F16.F32.PACK_AB R190, R214, R220 ;  /* 0x000000dcd6be723e */ /* 0x002fe400000000ff */
[C---:B------:R-:W-:Y:S02]  /*b2b0*/  ISETP.GT.AND P1, PT, R250.reuse, RZ, PT ;  /* 0x000000fffa00720c */ /* 0x040fe40003f24270 */
[----:B------:R-:W-:Y:S05]  /*b2c0*/  IADD3 R250, PT, PT, R250, -0x1, RZ ;  /* 0xfffffffffafa7810 */ /* 0x000fea0007ffe0ff */
[----:B------:R-:W-:Y:S10]  /*b2d0*/  MUFU.EX2 R187, R187 ;  /* 0x000000bb00bb7308 */ /* 0x000ff40000000800 */
[----:B------:R-:W-:Y:S01]  /*b2e0*/  MUFU.EX2 R186, R186 ;  /* 0x000000ba00ba7308 */ /* 0x000fe20000000800 */
[----:B---3--:R-:W-:Y:S07]  /*b2f0*/  F2FP.F16.F32.PACK_AB R191, R212, R221 ;  /* 0x000000ddd4bf723e */ /* 0x008fee00000000ff */
[C---:B------:R-:W-:Y:S02]  /*b300*/  HMMA.16816.F32 R8, R188.reuse, R204, R8 ;  /* 0x000000ccbc08723c */ /* 0x040fe40000001808 */
[----:B------:R-:W-:Y:S02]  /*b310*/  MUFU.EX2 R185, R185 ;  /* 0x000000b900b97308 */ /* 0x000fe40000000800 */
[----:B------:R-:W-:Y:S01]  /*b320*/  FFMA.FTZ R204, R32, UR4, -R231 ;  /* 0x0000000420cc7c23 */ /* 0x000fe200080108e7 */
[--C-:B------:R-:W-:Y:S01]  /*b330*/  FFMA.FTZ R205, R34, UR4, -R230.reuse ;  /* 0x0000000422cd7c23 */ /* 0x100fe200080108e6 */
[----:B------:R-:W-:Y:S01]  /*b340*/  FMUL.FTZ R34, R197, R174 ;  /* 0x000000aec5227220 */ /* 0x000fe20000410000 */
[----:B------:R-:W-:Y:S01]  /*b350*/  FMUL.FTZ R32, R199, R172 ;  /* 0x000000acc7207220 */ /* 0x000fe20000410000 */
[-C--:B------:R-:W-:Y:S04]  /*b360*/  HMMA.16816.F32 R12, R188, R206.reuse, R12 ;  /* 0x000000cebc0c723c */ /* 0x080fe8000000180c */
[----:B------:R-:W-:Y:S01]  /*b370*/  MUFU.EX2 R129, R129 ;  /* 0x0000008100817308 */ /* 0x000fe20000000800 */
[----:B------:R-:W-:Y:S01]  /*b380*/  FFMA.FTZ R172, R31, UR4, -R225 ;  /* 0x000000041fac7c23 */ /* 0x000fe200080108e1 */
[----:B------:R-:W-:Y:S02]  /*b390*/  FMUL.FTZ R31, R198, R167 ;  /* 0x000000a7c61f7220 */ /* 0x000fe40000410000 */
[C---:B------:R-:W-:Y:S06]  /*b3a0*/  HMMA.16816.F32 R16, R192.reuse, R206, R16 ;  /* 0x000000cec010723c */ /* 0x040fec0000001810 */
[----:B------:R-:W-:Y:S01]  /*b3b0*/  MUFU.EX2 R131, R131 ;  /* 0x0000008300837308 */ /* 0x000fe20000000800 */
[--C-:B------:R-:W-:Y:S01]  /*b3c0*/  FFMA.FTZ R207, R20, UR4, -R231.reuse ;  /* 0x0000000414cf7c23 */ /* 0x100fe200080108e7 */
[----:B------:R-:W-:Y:S01]  /*b3d0*/  FMUL.FTZ R20, R201, R176 ;  /* 0x000000b0c9147220 */ /* 0x000fe20000410000 */
[----:B------:R-:W-:Y:S01]  /*b3e0*/  FFMA.FTZ R206, R21, UR4, -R231 ;  /* 0x0000000415ce7c23 */ /* 0x000fe200080108e7 */
[----:B------:R-:W-:Y:S01]  /*b3f0*/  FMUL.FTZ R21, R201, R177 ;  /* 0x000000b1c9157220 */ /* 0x000fe20000410000 */
[-C--:B------:R-:W-:Y:S05]  /*b400*/  HMMA.16816.F32 R132, R192, R208.reuse, R132 ;  /* 0x000000d0c084723c */ /* 0x080fea0000001884 */
[----:B------:R-:W-:Y:S03]  /*b410*/  MUFU.EX2 R125, R125 ;  /* 0x0000007d007d7308 */ /* 0x000fe60000000800 */
[C---:B------:R-:W-:Y:S07]  /*b420*/  HMMA.16816.F32 R136, R188.reuse, R208, R136 ;  /* 0x000000d0bc88723c */ /* 0x040fee0000001888 */
[----:B------:R-:W-:Y:S01]  /*b430*/  MUFU.EX2 R207, R207 ;  /* 0x000000cf00cf7308 */ /* 0x000fe20000000800 */
[--C-:B------:R-:W-:Y:S01]  /*b440*/  FFMA.FTZ R208, R22, UR4, -R230.reuse ;  /* 0x0000000416d07c23 */ /* 0x100fe200080108e6 */
[----:B------:R-:W-:Y:S01]  /*b450*/  FMUL.FTZ R22, R198, R178 ;  /* 0x000000b2c6167220 */ /* 0x000fe20000410000 */
[----:B------:R-:W-:Y:S01]  /*b460*/  FFMA.FTZ R209, R24, UR4, -R229 ;  /* 0x0000000418d17c23 */ /* 0x000fe200080108e5 */
[----:B------:R-:W1:Y:S01]  /*b470*/  LDSM.16.MT88.4 R176, [R202] ;  /* 0x00000000cab0783b */ /* 0x000e620000004200 */
[-C--:B------:R-:W-:Y:S05]  /*b480*/  HMMA.16816.F32 R140, R188, R210.reuse, R140 ;  /* 0x000000d2bc8c723c */ /* 0x080fea000000188c */
[----:B------:R-:W3:Y:S01]  /*b490*/  MUFU.EX2 R206, R206 ;  /* 0x000000ce00ce7308 */ /* 0x000ee20000000800 */
[----:B------:R-:W-:Y:S02]  /*b4a0*/  FMUL.FTZ R24, R199, R168 ;  /* 0x000000a8c7187220 */ /* 0x000fe40000410000 */
[C---:B------:R-:W-:Y:S07]  /*b4b0*/  HMMA.16816.F32 R144, R192.reuse, R210, R144 ;  /* 0x000000d2c090723c */ /* 0x040fee0000001890 */
[----:B------:R-:W-:Y:S01]  /*b4c0*/  MUFU.EX2 R209, R209 ;  /* 0x000000d100d17308 */ /* 0x000fe20000000800 */
[----:B------:R-:W-:Y:S01]  /*b4d0*/  FFMA.FTZ R210, R26, UR4, -R225 ;  /* 0x000000041ad27c23 */ /* 0x000fe200080108e1 */
[----:B------:R-:W-:Y:S01]  /*b4e0*/  FMUL.FTZ R26, R197, R170 ;  /* 0x000000aac51a7220 */ /* 0x000fe20000410000 */
[----:B------:R-:W-:Y:S01]  /*b4f0*/  FFMA.FTZ R211, R84, UR4, -R231 ;  /* 0x0000000454d37c23 */ /* 0x000fe200080108e7 */
[--C-:B------:R-:W-:Y:S01]  /*b500*/  FFMA.FTZ R84, R60, UR4, -R229.reuse ;  /* 0x000000043c547c23 */ /* 0x100fe200080108e5 */
[-C--:B--2---:R-:W-:Y:S05]  /*b510*/  HMMA.16816.F32 R20, R192, R180.reuse, R20 ;  /* 0x000000b4c014723c */ /* 0x084fea0000001814 */
[----:B------:R-:W-:Y:S03]  /*b520*/  MUFU.EX2 R60, R53 ;  /* 0x00000035003c7308 */ /* 0x000fe60000000800 */
[C---:B------:R-:W-:Y:S07]  /*b530*/  HMMA.16816.F32 R148, R188.reuse, R180, R148 ;  /* 0x000000b4bc94723c */ /* 0x040fee0000001894 */
[----:B------:R-:W-:Y:S01]  /*b540*/  MUFU.EX2 R210, R210 ;  /* 0x000000d200d27308 */ /* 0x000fe20000000800 */
[----:B------:R-:W-:Y:S01]  /*b550*/  FFMA.FTZ R180, R25, UR4, -R229 ;  /* 0x0000000419b47c23 */ /* 0x000fe200080108e5 */
[----:B------:R-:W-:Y:S01]  /*b560*/  FMUL.FTZ R25, R199, R169 ;  /* 0x000000a9c7197220 */ /* 0x000fe20000410000 */
[----:B------:R-:W-:Y:S01]  /*b570*/  FFMA.FTZ R181, R27, UR4, -R225 ;  /* 0x000000041bb57c23 */ /* 0x000fe200080108e1 */
[----:B------:R-:W-:Y:S01]  /*b580*/  FMUL.FTZ R27, R197, R171 ;  /* 0x000000abc51b7220 */ /* 0x000fe20000410000 */
[-C--:B------:R-:W-:Y:S01]  /*b590*/  HMMA.16816.F32 R32, R188, R182.reuse, R32 ;  /* 0x000000b6bc20723c */ /* 0x080fe20000001820 */
[----:B------:R-:W2:Y:S04]  /*b5a0*/  LDSM.16.MT88.4 R168, [R238+0x8800] ;  /* 0x00880000eea8783b */ /* 0x000ea80000004200 */
[----:B------:R-:W-:Y:S03]  /*b5b0*/  MUFU.EX2 R180, R180 ;  /* 0x000000b400b47308 */ /* 0x000fe60000000800 */
[C---:B------:R-:W-:Y:S07]  /*b5c0*/  HMMA.16816.F32 R152, R192.reuse, R182, R152 ;  /* 0x000000b6c098723c */ /* 0x040fee0000001898 */
[----:B------:R-:W4:Y:S01]  /*b5d0*/  MUFU.EX2 R181, R181 ;  /* 0x000000b500b57308 */ /* 0x000f220000000800 */
[----:B------:R-:W-:Y:S01]  /*b5e0*/  FFMA.FTZ R182, R28, UR4, -R229 ;  /* 0x000000041cb67c23 */ /* 0x000fe200080108e5 */
[----:B------:R-:W-:Y:S01]  /*b5f0*/  FFMA.FTZ R183, R30, UR4, -R225 ;  /* 0x000000041eb77c23 */ /* 0x000fe200080108e1 */
[----:B------:R-:W-:Y:S01]  /*b600*/  FMUL.FTZ R28, R201, R164 ;  /* 0x000000a4c91c7220 */ /* 0x000fe20000410000 */
[----:B------:R-:W-:Y:S01]  /*b610*/  FMUL.FTZ R30, R198, R166 ;  /* 0x000000a6c61e7220 */ /* 0x000fe20000410000 */
[-C--:B-1----:R-:W-:Y:S05]  /*b620*/  HMMA.16816.F32 R156, R192, R176.reuse, R156 ;  /* 0x000000b0c09c723c */ /* 0x082fea000000189c */
[----:B------:R-:W1:Y:S01]  /*b630*/  MUFU.EX2 R182, R182 ;  /* 0x000000b600b67308 */ /* 0x000e620000000800 */
[----:B---3--:R-:W-:Y:S02]  /*b640*/  F2FP.F16.F32.PACK_AB R164, R206, R207 ;  /* 0x000000cfcea4723e */ /* 0x008fe400000000ff */
[C---:B------:R-:W-:Y:S07]  /*b650*/  HMMA.16816.F32 R24, R188.reuse, R176, R24 ;  /* 0x000000b0bc18723c */ /* 0x040fee0000001818 */
[----:B------:R-:W-:Y:S01]  /*b660*/  MUFU.EX2 R183, R183 ;  /* 0x000000b700b77308 */ /* 0x000fe20000000800 */
[----:B----4-:R-:W-:Y:S01]  /*b670*/  F2FP.F16.F32.PACK_AB R173, R181, R210 ;  /* 0x000000d2b5ad723e */ /* 0x010fe200000000ff */
[-C--:B------:R-:W-:Y:S08]  /*b680*/  HMMA.16816.F32 R160, R188, R178.reuse, R160 ;  /* 0x000000b2bca0723c */ /* 0x080ff000000018a0 */
[----:B------:R3:W4:Y:S01]  /*b690*/  MUFU.EX2 R188, R172 ;  /* 0x000000ac00bc7308 */ /* 0x0007220000000800 */
[----:B-1----:R-:W-:Y:S01]  /*b6a0*/  F2FP.F16.F32.PACK_AB R174, R185, R182 ;  /* 0x000000b6b9ae723e */ /* 0x002fe200000000ff */
[--C-:B------:R-:W-:Y:S01]  /*b6b0*/  FFMA.FTZ R189, R36, UR4, -R231.reuse ;  /* 0x0000000424bd7c23 */ /* 0x100fe200080108e7 */
[--C-:B------:R-:W-:Y:S01]  /*b6c0*/  FFMA.FTZ R191, R37, UR4, -R231.reuse ;  /* 0x0000000425bf7c23 */ /* 0x100fe200080108e7 */
[--C-:B------:R-:W-:Y:S01]  /*b6d0*/  FFMA.FTZ R190, R48, UR4, -R231.reuse ;  /* 0x0000000430be7c23 */ /* 0x100fe200080108e7 */
[--C-:B------:R-:W-:Y:S01]  /*b6e0*/  FFMA.FTZ R48, R69, UR4, -R231.reuse ;  /* 0x0000000445307c23 */ /* 0x100fe200080108e7 */
[----:B------:R-:W-:Y:S01]  /*b6f0*/  HMMA.16816.F32 R28, R192, R178, R28 ;  /* 0x000000b2c01c723c */ /* 0x000fe2000000181c */
[----:B------:R-:W1:Y:S03]  /*b700*/  LDSM.16.MT88.4 R176, [R236+0x8800] ;  /* 0x00880000ecb0783b */ /* 0x000e660000004200 */
[----:B------:R-:W5:Y:S01]  /*b710*/  MUFU.EX2 R208, R208 ;  /* 0x000000d000d07308 */ /* 0x000f620000000800 */
[--C-:B------:R-:W-:Y:S01]  /*b720*/  FFMA.FTZ R194, R50, UR4, -R230.reuse ;  /* 0x0000000432c27c23 */ /* 0x100fe200080108e6 */
[--C-:B------:R-:W-:Y:S01]  /*b730*/  FFMA.FTZ R50, R81, UR4, -R231.reuse ;  /* 0x0000000451327c23 */ /* 0x100fe200080108e7 */
[--C-:B------:R-:W-:Y:S01]  /*b740*/  FFMA.FTZ R81, R66, UR4, -R230.reuse ;  /* 0x0000000442517c23 */ /* 0x100fe200080108e6 */
[--C-:B------:R-:W-:Y:S01]  /*b750*/  FFMA.FTZ R193, R38, UR4, -R230.reuse ;  /* 0x0000000426c17c23 */ /* 0x100fe200080108e6 */
[--C-:B------:R-:W-:Y:S01]  /*b760*/  FFMA.FTZ R192, R39, UR4, -R230.reuse ;  /* 0x0000000427c07c23 */ /* 0x100fe200080108e6 */
[----:B------:R-:W-:Y:S04]  /*b770*/  FFMA.FTZ R195, R85, UR4, -R231 ;  /* 0x0000000455c37c23 */ /* 0x000fe800080108e7 */
[----:B------:R2:W-:Y:S01]  /*b780*/  MUFU.EX2 R66, R46 ;  /* 0x0000002e00427308 */ /* 0x0005e20000000800 */
[----:B---3--:R-:W-:Y:S01]  /*b790*/  F2FP.F16.F32.PACK_AB R172, R180, R209 ;  /* 0x000000d1b4ac723e */ /* 0x008fe200000000ff */
[----:B------:R-:W-:Y:S01]  /*b7a0*/  LDSM.16.MT88.4 R36, [R202+0x800] ;  /* 0x00080000ca24783b */ /* 0x000fe20000004200 */
[----:B----4-:R-:W-:Y:S01]  /*b7b0*/  F2FP.F16.F32.PACK_AB R175, R188, R183 ;  /* 0x000000b7bcaf723e */ /* 0x010fe200000000ff */
[----:B------:R-:W-:Y:S06]  /*b7c0*/  FFMA.FTZ R85, R61, UR4, -R229 ;  /* 0x000000043d557c23 */ /* 0x000fec00080108e5 */
[----:B------:R-:W3:Y:S01]  /*b7d0*/  MUFU.EX2 R204, R204 ;  /* 0x000000cc00cc7308 */ /* 0x000ee20000000800 */
[----:B-----5:R-:W-:Y:S09]  /*b7e0*/  F2FP.F16.F32.PACK_AB R165, R187, R208 ;  /* 0x000000d0bba5723e */ /* 0x020ff200000000ff */
[----:B------:R-:W-:Y:S01]  /*b7f0*/  MUFU.EX2 R205, R205 ;  /* 0x000000cd00cd7308 */ /* 0x000fe20000000800 */
[----:B--2---:R-:W2:Y:S09]  /*b800*/  LDL.LU R46, [R1+0xc] ;  /* 0x00000c00012e7983 */ /* 0x004eb20000300800 */
[----:B------:R-:W4:Y:S01]  /*b810*/  MUFU.EX2 R184, R184 ;  /* 0x000000b800b87308 */ /* 0x000f220000000800 */
[----:B---3--:R-:W-:Y:S09]  /*b820*/  F2FP.F16.F32.PACK_AB R166, R186, R204 ;  /* 0x000000ccbaa6723e */ /* 0x008ff200000000ff */
[----:B------:R-:W-:Y:S10]  /*b830*/  MUFU.EX2 R189, R189 ;  /* 0x000000bd00bd7308 */ /* 0x000ff40000000800 */
[----:B------:R-:W-:Y:S01]  /*b840*/  MUFU.EX2 R191, R191 ;  /* 0x000000bf00bf7308 */ /* 0x000fe20000000800 */
[----:B----4-:R-:W-:Y:S07]  /*b850*/  F2FP.F16.F32.PACK_AB R167, R184, R205 ;  /* 0x000000cdb8a7723e */ /* 0x010fee00000000ff */
[-C--:B------:R-:W-:Y:S02]  /*b860*/  HMMA.16816.F32 R4, R164, R168.reuse, R4 ;  /* 0x000000a8a404723c */ /* 0x080fe40000001804 */
[----:B------:R-:W-:Y:S06]  /*b870*/  MUFU.EX2 R61, R54 ;  /* 0x00000036003d7308 */ /* 0x000fec0000000800 */
[C---:B------:R-:W-:Y:S04]  /*b880*/  HMMA.16816.F32 R8, R172.reuse, R168, R8 ;  /* 0x000000a8ac08723c */ /* 0x040fe80000001808 */
[----:B------:R-:W-:Y:S04]  /*b890*/  MUFU.EX2 R193, R193 ;  /* 0x000000c100c17308 */ /* 0x000fe80000000800 */
[-C--:B------:R-:W-:Y:S06]  /*b8a0*/  HMMA.16816.F32 R12, R172, R170.reuse, R12 ;  /* 0x000000aaac0c723c */ /* 0x080fec000000180c */
[----:B------:R-:W-:Y:S02]  /*b8b0*/  MUFU.EX2 R192, R192 ;  /* 0x000000c000c07308 */ /* 0x000fe40000000800 */
[C---:B------:R-:W-:Y:S01]  /*b8c0*/  HMMA.16816.F32 R16, R164.reuse, R170, R16 ;  /* 0x000000aaa410723c */ /* 0x040fe20000001810 */
[----:B------:R-:W3:Y:S07]  /*b8d0*/  LDSM.16.MT88.4 R168, [R200+0x800] ;  /* 0x00080000c8a8783b */ /* 0x000eee0000004200 */
[----:B------:R-:W-:Y:S01]  /*b8e0*/  MUFU.EX2 R190, R190 ;  /* 0x000000be00be7308 */ /* 0x000fe20000000800 */
[-C--:B-1----:R-:W-:Y:S09]  /*b8f0*/  HMMA.16816.F32 R132, R164, R176.reuse, R132 ;  /* 0x000000b0a484723c */ /* 0x082ff20000001884 */
[----:B------:R-:W-:Y:S01]  /*b900*/  MUFU.EX2 R194, R194 ;  /* 0x000000c200c27308 */ /* 0x000fe20000000800 */
[C---:B------:R-:W-:Y:S09]  /*b910*/  HMMA.16816.F32 R136, R172.reuse, R176, R136 ;  /* 0x000000b0ac88723c */ /* 0x040ff20000001888 */
[----:B------:R-:W-:Y:S01]  /*b920*/  MUFU.EX2 R84, R84 ;  /* 0x0000005400547308 */ /* 0x000fe20000000800 */
[--C-:B------:R-:W-:Y:S01]  /*b930*/  FFMA.FTZ R176, R49, UR4, -R231.reuse ;  /* 0x0000000431b07c23 */ /* 0x100fe200080108e7 */
[--C-:B------:R-:W-:Y:S01]  /*b940*/  FFMA.FTZ R49, R65, UR4, -R231.reuse ;  /* 0x0000000441317c23 */ /* 0x100fe200080108e7 */
[--C-:B------:R-:W-:Y:S01]  /*b950*/  FFMA.FTZ R177, R51, UR4, -R230.reuse ;  /* 0x0000000433b17c23 */ /* 0x100fe200080108e6 */
[----:B------:R-:W-:Y:S01]  /*b960*/  FFMA.FTZ R51, R80, UR4, -R231 ;  /* 0x0000000450337c23 */ /* 0x000fe200080108e7 */
[-C--:B------:R-:W-:Y:S05]  /*b970*/  HMMA.16816.F32 R140, R172, R178.reuse, R140 ;  /* 0x000000b2ac8c723c */ /* 0x080fea000000188c */
[----:B------:R-:W-:Y:S01]  /*b980*/  MUFU.EX2 R65, R42 ;  /* 0x0000002a00417308 */ /* 0x000fe20000000800 */
[--C-:B------:R-:W-:Y:S02]  /*b990*/  FFMA.FTZ R80, R67, UR4, -R230.reuse ;  /* 0x0000000443507c23 */ /* 0x100fe400080108e6 */
[C---:B------:R-:W-:Y:S07]  /*b9a0*/  HMMA.16816.F32 R144, R164.reuse, R178, R144 ;  /* 0x000000b2a490723c */ /* 0x040fee0000001890 */
[----:B------:R-:W1:Y:S01]  /*b9b0*/  MUFU.EX2 R67, R47 ;  /* 0x0000002f00437308 */ /* 0x000e620000000800 */
[--C-:B------:R-:W-:Y:S01]  /*b9c0*/  FFMA.FTZ R178, R40, UR4, -R229.reuse ;  /* 0x0000000428b27c23 */ /* 0x100fe200080108e5 */
[----:B------:R-:W-:Y:S01]  /*b9d0*/  FFMA.FTZ R40, R44, UR4, -R229 ;  /* 0x000000042c287c23 */ /* 0x000fe200080108e5 */
[----:B------:R-:W-:Y:S01]  /*b9e0*/  FFMA.FTZ R44, R64, UR4, -R231 ;  /* 0x00000004402c7c23 */ /* 0x000fe200080108e7 */
[----:B------:R-:W-:Y:S01]  /*b9f0*/  FFMA.FTZ R64, R45, UR4, -R229 ;  /* 0x000000042d407c23 */ /* 0x000fe200080108e5 */
[----:B------:R-:W-:Y:S01]  /*ba00*/  MOV R45, R50 ;  /* 0x00000032002d7202 */ /* 0x000fe20000000f00 */
[-C--:B---3--:R-:W-:Y:S04]  /*ba10*/  HMMA.16816.F32 R20, R164, R168.reuse, R20 ;  /* 0x000000a8a414723c */ /* 0x088fe80000001814 */
[----:B------:R3:W-:Y:S01]  /*ba20*/  MUFU.EX2 R69, R40 ;  /* 0x0000002800457308 */ /* 0x0007e20000000800 */
[--C-:B------:R-:W-:Y:S01]  /*ba30*/  FFMA.FTZ R179, R96, UR4, -R231.reuse ;  /* 0x0000000460b37c23 */ /* 0x100fe200080108e7 */
[--C-:B------:R-:W-:Y:S01]  /*ba40*/  FFMA.FTZ R96, R83, UR4, -R230.reuse ;  /* 0x0000000453607c23 */ /* 0x100fe200080108e6 */
[----:B------:R-:W-:Y:S01]  /*ba50*/  MOV R83, R51 ;  /* 0x0000003300537202 */ /* 0x000fe20000000f00 */
[C---:B------:R-:W-:Y:S06]  /*ba60*/  HMMA.16816.F32 R148, R172.reuse, R168, R148 ;  /* 0x000000a8ac94723c */ /* 0x040fec0000001894 */
[----:B------:R4:W-:Y:S01]  /*ba70*/  MUFU.EX2 R168, R41 ;  /* 0x0000002900a87308 */ /* 0x0009e20000000800 */
[----:B-1----:R-:W-:Y:S01]  /*ba80*/  F2FP.F16.F32.PACK_AB R47, R67, R66 ;  /* 0x00000042432f723e */ /* 0x002fe200000000ff */
[--C-:B------:R-:W-:Y:S01]  /*ba90*/  FFMA.FTZ R169, R97, UR4, -R231.reuse ;  /* 0x0000000461a97c23 */ /* 0x100fe200080108e7 */
[--C-:B------:R-:W-:Y:S01]  /*baa0*/  FFMA.FTZ R97, R82, UR4, -R230.reuse ;  /* 0x0000000452617c23 */ /* 0x100fe200080108e6 */
[-C--:B------:R-:W-:Y:S06]  /*bab0*/  HMMA.16816.F32 R32, R172, R170.reuse, R32 ;  /* 0x000000aaac20723c */ /* 0x080fec0000001820 */
[----:B------:R-:W-:Y:S01]  /*bac0*/  MUFU.EX2 R178, R178 ;  /* 0x000000b200b27308 */ /* 0x000fe20000000800 */
[--C-:B---3--:R-:W-:Y:S01]  /*bad0*/  FFMA.FTZ R40, R86, UR4, -R230.reuse ;  /* 0x0000000456287c23 */ /* 0x108fe200080108e6 */
[----:B------:R-:W-:Y:S01]  /*bae0*/  MOV R86, R70 ;  /* 0x0000004600567202 */ /* 0x000fe20000000f00 */
[C---:B------:R-:W-:Y:S07]  /*baf0*/  HMMA.16816.F32 R152, R164.reuse, R170, R152 ;  /* 0x000000aaa498723c */ /* 0x040fee0000001898 */
[----:B------:R-:W-:Y:S01]  /*bb00*/  MUFU.EX2 R70, R52 ;  /* 0x0000003400467308 */ /* 0x000fe20000000800 */
[----:B----4-:R-:W-:Y:S01]  /*bb10*/  FFMA.FTZ R41, R68, UR4, -R231 ;  /* 0x0000000444297c23 */ /* 0x010fe200080108e7 */
[--C-:B------:R-:W-:Y:S01]  /*bb20*/  FFMA.FTZ R171, R98, UR4, -R230.reuse ;  /* 0x0000000462ab7c23 */ /* 0x100fe200080108e6 */
[----:B------:R-:W-:Y:S01]  /*bb30*/  MOV R98, R48 ;  /* 0x0000003000627202 */ /* 0x000fe20000000f00 */
[--C-:B------:R-:W-:Y:S01]  /*bb40*/  FFMA.FTZ R231, R87, UR4, -R230.reuse ;  /* 0x0000000457e77c23 */ /* 0x100fe200080108e6 */
[-C--:B------:R-:W-:Y:S05]  /*bb50*/  HMMA.16816.F32 R156, R164, R36.reuse, R156 ;  /* 0x00000024a49c723c */ /* 0x080fea000000189c */
[----:B------:R1:W-:Y:S01]  /*bb60*/  MUFU.EX2 R68, R43 ;  /* 0x0000002b00447308 */ /* 0x0003e20000000800 */
[----:B------:R-:W-:Y:S01]  /*bb70*/  MOV R82, R41 ;  /* 0x0000002900527202 */ /* 0x000fe20000000f00 */
[----:B------:R-:W-:Y:S01]  /*bb80*/  FFMA.FTZ R170, R99, UR4, -R230 ;  /* 0x0000000463aa7c23 */ /* 0x000fe200080108e6 */
[----:B------:R-:W-:Y:S01]  /*bb90*/  MOV R87, R49 ;  /* 0x0000003100577202 */ /* 0x000fe20000000f00 */
[--C-:B------:R-:W-:Y:S01]  /*bba0*/  FFMA.FTZ R99, R76, UR4, -R229.reuse ;  /* 0x000000044c637c23 */ /* 0x100fe200080108e5 */
[----:B------:R-:W-:Y:S01]  /*bbb0*/  LDSM.16.MT88.4 R48, [R236+0x9000] ;  /* 0x00900000ec30783b */ /* 0x000fe20000004200 */
[C---:B------:R-:W-:Y:S04]  /*bbc0*/  HMMA.16816.F32 R24, R172.reuse, R36, R24 ;  /* 0x00000024ac18723c */ /* 0x040fe80000001818 */
[----:B------:R-:W3:Y:S01]  /*bbd0*/  MUFU.EX2 R176, R176 ;  /* 0x000000b000b07308 */ /* 0x000ee20000000800 */
[----:B------:R-:W-:Y:S01]  /*bbe0*/  MOV R37, R40 ;  /* 0x0000002800257202 */ /* 0x000fe20000000f00 */
[--C-:B------:R-:W-:Y:S01]  /*bbf0*/  FFMA.FTZ R230, R73, UR4, -R229.reuse ;  /* 0x0000000449e67c23 */ /* 0x100fe200080108e5 */
[----:B------:R-:W-:Y:S01]  /*bc00*/  F2FP.F16.F32.PACK_AB R36, R191, R189 ;  /* 0x000000bdbf24723e */ /* 0x000fe200000000ff */
[-C--:B------:R-:W-:Y:S06]  /*bc10*/  HMMA.16816.F32 R160, R172, R38.reuse, R160 ;  /* 0x00000026aca0723c */ /* 0x080fec00000018a0 */
[----:B------:R-:W4:Y:S01]  /*bc20*/  MUFU.EX2 R177, R177 ;  /* 0x000000b100b17308 */ /* 0x000f220000000800 */
[----:B-1----:R-:W1:Y:S01]  /*bc30*/  LDSM.16.MT88.4 R40, [R238+0x9000] ;  /* 0x00900000ee28783b */ /* 0x002e620000004200 */
[--C-:B------:R-:W-:Y:S01]  /*bc40*/  FFMA.FTZ R173, R92, UR4, -R229.reuse ;  /* 0x000000045cad7c23 */ /* 0x100fe200080108e5 */
[----:B------:R-:W-:Y:S01]  /*bc50*/  MOV R92, R72 ;  /* 0x00000048005c7202 */ /* 0x000fe20000000f00 */
[--C-:B------:R-:W-:Y:S01]  /*bc60*/  FFMA.FTZ R175, R88, UR4, -R229.reuse ;  /* 0x0000000458af7c23 */ /* 0x100fe200080108e5 */
[----:B------:R-:W-:Y:S01]  /*bc70*/  MOV R76, R98 ;  /* 0x00000062004c7202 */ /* 0x000fe20000000f00 */
[----:B------:R-:W-:Y:S01]  /*bc80*/  FFMA.FTZ R98, R77, UR4, -R229 ;  /* 0x000000044d627c23 */ /* 0x000fe200080108e5 */
[----:B------:R-:W-:Y:S03]  /*bc90*/  HMMA.16816.F32 R28, R164, R38, R28 ;  /* 0x00000026a41c723c */ /* 0x000fe6000000181c */
[----:B------:R-:W5:Y:S01]  /*bca0*/  MUFU.EX2 R64, R64 ;  /* 0x0000004000407308 */ /* 0x000f620000000800 */
[----:B------:R-:W-:Y:S01]  /*bcb0*/  MOV R77, R37 ;  /* 0x00000025004d7202 */ /* 0x000fe20000000f00 */
[--C-:B------:R-:W-:Y:S01]  /*bcc0*/  FFMA.FTZ R165, R107, UR4, -R225.reuse ;  /* 0x000000046ba57c23 */ /* 0x100fe200080108e1 */
[----:B------:R-:W-:Y:S01]  /*bcd0*/  F2FP.F16.F32.PACK_AB R37, R192, R193 ;  /* 0x000000c1c025723e */ /* 0x000fe200000000ff */
[----:B------:R-:W-:Y:S01]  /*bce0*/  FFMA.FTZ R164, R110, UR4, -R225 ;  /* 0x000000046ea47c23 */ /* 0x000fe200080108e1 */
[----:B---3--:R-:W-:Y:S05]  /*bcf0*/  F2FP.F16.F32.PACK_AB R38, R176, R190 ;  /* 0x000000beb026723e */ /* 0x008fea00000000ff */
[----:B------:R3:W-:Y:S01]  /*bd00*/  MUFU.EX2 R72, R44 ;  /* 0x0000002c00487308 */ /* 0x0007e20000000800 */
[----:B----4-:R-:W-:Y:S01]  /*bd10*/  F2FP.F16.F32.PACK_AB R39, R177, R194 ;  /* 0x000000c2b127723e */ /* 0x010fe200000000ff */
[--C-:B------:R-:W-:Y:S01]  /*bd20*/  FFMA.FTZ R174, R89, UR4, -R229.reuse ;  /* 0x0000000459ae7c23 */ /* 0x100fe200080108e5 */
[----:B------:R-:W-:Y:S01]  /*bd30*/  MOV R73, R87 ;  /* 0x0000005700497202 */ /* 0x000fe20000000f00 */
[----:B------:R-:W-:Y:S01]  /*bd40*/  FFMA.FTZ R172, R93, UR4, -R229 ;  /* 0x000000045dac7c23 */ /* 0x000fe200080108e5 */
[----:B------:R-:W-:Y:S01]  /*bd50*/  MOV R87, R45 ;  /* 0x0000002d00577202 */ /* 0x000fe20000000f00 */
[--C-:B------:R-:W-:Y:S01]  /*bd60*/  FFMA.FTZ R93, R75, UR4, -R225.reuse ;  /* 0x000000044b5d7c23 */ /* 0x100fe200080108e1 */
[----:B------:R-:W-:Y:S03]  /*bd70*/  F2FP.F16.F32.PACK_AB R45, R68, R65 ;  /* 0x00000041442d723e */ /* 0x000fe600000000ff */
[----:B------:R-:W-:Y:S01]  /*bd80*/  MUFU.EX2 R85, R85 ;  /* 0x0000005500557308 */ /* 0x000fe20000000800 */
[----:B------:R-:W-:Y:S02]  /*bd90*/  MOV R88, R71 ;  /* 0x0000004700587202 */ /* 0x000fe40000000f00 */
[----:B------:R-:W-:Y:S01]  /*bda0*/  MOV R167, R82 ;  /* 0x0000005200a77202 */ /* 0x000fe20000000f00 */
[--C-:B------:R-:W-:Y:S01]  /*bdb0*/  FFMA.FTZ R82, R58, UR4, -R225.reuse ;  /* 0x000000043a527c23 */ /* 0x100fe200080108e1 */
[----:B------:R-:W-:Y:S01]  /*bdc0*/  MOV R229, R86 ;  /* 0x0000005600e57202 */ /* 0x000fe20000000f00 */
[----:B------:R-:W4:Y:S01]  /*bdd0*/  LDL.LU R58, [R1+0x8] ;  /* 0x00000800013a7983 */ /* 0x000f220000300800 */
[----:B------:R-:W-:Y:S03]  /*bde0*/  MOV R86, R83 ;  /* 0x0000005300567202 */ /* 0x000fe60000000f00 */
[----:B------:R5:W2:Y:S01]  /*bdf0*/  MUFU.EX2 R71, R55 ;  /* 0x0000003700477308 */ /* 0x000aa20000000800 */
[----:B---3--:R-:W-:Y:S01]  /*be00*/  F2FP.F16.F32.PACK_AB R44, R168, R178 ;  /* 0x000000b2a82c723e */ /* 0x008fe200000000ff */
[--C-:B------:R-:W-:Y:S01]  /*be10*/  FFMA.FTZ R83, R59, UR4, -R225.reuse ;  /* 0x000000043b537c23 */ /* 0x100fe200080108e1 */
[----:B------:R-:W-:Y:S01]  /*be20*/  MOV R59, R92 ;  /* 0x0000005c003b7202 */ /* 0x000fe20000000f00 */
[--C-:B------:R-:W-:Y:S01]  /*be30*/  FFMA.FTZ R92, R74, UR4, -R225.reuse ;  /* 0x000000044a5c7c23 */ /* 0x100fe200080108e1 */
[----:B------:R-:W-:Y:S02]  /*be40*/  MOV R89, R88 ;  /* 0x0000005800597202 */ /* 0x000fe40000000f00 */
[----:B------:R-:W-:Y:S03]  /*be50*/  MOV R88, R77 ;  /* 0x0000004d00587202 */ /* 0x000fe60000000f00 */
[----:B------:R-:W3:Y:S01]  /*be60*/  MUFU.EX2 R73, R73 ;  /* 0x0000004900497308 */ /* 0x000ee20000000800 */
[-C--:B-1----:R-:W-:Y:S05]  /*be70*/  HMMA.16816.F32 R4, R36, R40.reuse, R4 ;  /* 0x000000282404723c */ /* 0x082fea0000001804 */
[----:B------:R-:W-:Y:S04]  /*be80*/  MOV R166, R76 ;  /* 0x0000004c00a67202 */ /* 0x000fe80000000f00 */
[----:B------:R-:W-:Y:S01]  /*be90*/  MUFU.EX2 R76, R81 ;  /* 0x00000051004c7308 */ /* 0x000fe20000000800 */
[----:B-----5:R-:W1:Y:S09]  /*bea0*/  LDSM.16.MT88.4 R52, [R200+0x1000] ;  /* 0x00100000c834783b */ /* 0x020e720000004200 */
[----:B------:R5:W-:Y:S10]  /*beb0*/  MUFU.EX2 R81, R57 ;  /* 0x0000003900517308 */ /* 0x000bf40000000800 */
[----:B------:R-:W3:Y:S10]  /*bec0*/  MUFU.EX2 R77, R80 ;  /* 0x00000050004d7308 */ /* 0x000ef40000000800 */
[----:B------:R3:W-:Y:S01]  /*bed0*/  MUFU.EX2 R80, R56 ;  /* 0x0000003800507308 */ /* 0x0007e20000000800 */
[--C-:B-----5:R-:W-:Y:S01]  /*bee0*/  FFMA.FTZ R57, R79, UR4, -R225.reuse ;  /* 0x000000044f397c23 */ /* 0x120fe200080108e1 */
[----:B------:R-:W-:Y:S01]  /*bef0*/  MOV R79, R230 ;  /* 0x000000e6004f7202 */ /* 0x000fe20000000f00 */
[--C-:B------:R-:W-:Y:S03]  /*bf00*/  FFMA.FTZ R230, R90, UR4, -R225.reuse ;  /* 0x000000045ae67c23 */ /* 0x100fe600080108e1 */
[----:B------:R-:W-:Y:S04]  /*bf10*/  MOV R107, R57 ;  /* 0x00000039006b7202 */ /* 0x000fe80000000f00 */
[----:B------:R-:W-:Y:S01]  /*bf20*/  MUFU.EX2 R82, R82 ;  /* 0x0000005200527308 */ /* 0x000fe20000000800 */
[----:B------:R-:W-:Y:S09]  /*bf30*/  MOV R90, R79 ;  /* 0x0000004f005a7202 */ /* 0x000ff20000000f00 */
[----:B------:R-:W-:Y:S01]  /*bf40*/  MUFU.EX2 R83, R83 ;  /* 0x0000005300537308 */ /* 0x000fe20000000800 */
[--C-:B---3--:R-:W-:Y:S01]  /*bf50*/  FFMA.FTZ R56, R78, UR4, -R225.reuse ;  /* 0x000000044e387c23 */ /* 0x108fe200080108e1 */
[----:B------:R-:W-:Y:S01]  /*bf60*/  MOV R78, R229 ;  /* 0x000000e5004e7202 */ /* 0x000fe20000000f00 */
[--C-:B------:R-:W-:Y:S01]  /*bf70*/  FFMA.FTZ R229, R91, UR4, -R225.reuse ;  /* 0x000000045be57c23 */ /* 0x100fe200080108e1 */
[----:B------:R-:W-:Y:S02]  /*bf80*/  MOV R91, R59 ;  /* 0x0000003b005b7202 */ /* 0x000fe40000000f00 */
[----:B------:R-:W-:Y:S04]  /*bf90*/  MOV R110, R56 ;  /* 0x00000038006e7202 */ /* 0x000fe80000000f00 */
[----:B------:R-:W-:Y:S10]  /*bfa0*/  MUFU.EX2 R62, R62 ;  /* 0x0000003e003e7308 */ /* 0x000ff40000000800 */
[----:B------:R-:W3:Y:S10]  /*bfb0*/  MUFU.EX2 R63, R63 ;  /* 0x0000003f003f7308 */ /* 0x000ef40000000800 */
[----:B------:R5:W-:Y:S10]  /*bfc0*/  MUFU.EX2 R75, R166 ;  /* 0x000000a6004b7308 */ /* 0x000bf40000000800 */
[----:B------:R1:W-:Y:S10]  /*bfd0*/  MUFU.EX2 R74, R167 ;  /* 0x000000a7004a7308 */ /* 0x0003f40000000800 */
[----:B------:R-:W-:Y:S01]  /*bfe0*/  MUFU.EX2 R79, R89 ;  /* 0x00000059004f7308 */ /* 0x000fe20000000800 */
[--C-:B-----5:R-:W-:Y:S01]  /*bff0*/  FFMA.FTZ R166, R106, UR4, -R225.reuse ;  /* 0x000000046aa67c23 */ /* 0x120fe200080108e1 */
[----:B------:R-:W-:Y:S08]  /*c000*/  MOV R106, R88 ;  /* 0x00000058006a7202 */ /* 0x000ff00000000f00 */
[----:B------:R-:W-:Y:S01]  /*c010*/  MUFU.EX2 R78, R78 ;  /* 0x0000004e004e7308 */ /* 0x000fe20000000800 */
[--C-:B-1----:R-:W-:Y:S09]  /*c020*/  FFMA.FTZ R167, R94, UR4, -R225.reuse ;  /* 0x000000045ea77c23 */ /* 0x102ff200080108e1 */
[----:B------:R-:W-:Y:S10]  /*c030*/  MUFU.EX2 R86, R86 ;  /* 0x0000005600567308 */ /* 0x000ff40000000800 */
[----:B------:R-:W-:Y:S01]  /*c040*/  MUFU.EX2 R87, R87 ;  /* 0x0000005700577308 */ /* 0x000fe20000000800 */
[----:B--2---:R-:W-:Y:S01]  /*c050*/  FFMA.FTZ R228, R201, R46, R228 ;  /* 0x0000002ec9e47223 */ /* 0x004fe200000100e4 */
[----:B------:R-:W-:Y:S01]  /*c060*/  F2FP.F16.F32.PACK_AB R46, R64, R69 ;  /* 0x00000045402e723e */ /* 0x000fe200000000ff */
[--C-:B------:R-:W-:Y:S01]  /*c070*/  FFMA.FTZ R201, R95, UR4, -R225.reuse ;  /* 0x000000045fc97c23 */ /* 0x100fe200080108e1 */
[----:B------:R-:W-:Y:S01]  /*c080*/  FFMA.FTZ R225, R127, UR4, -R225 ;  /* 0x000000047fe17c23 */ /* 0x000fe200080108e1 */
[----:B------:R-:W-:Y:S05]  /*c090*/  FADD.FTZ R228, R223, R228 ;  /* 0x000000e4dfe47221 */ /* 0x000fea0000010000 */
[----:B------:R-:W-:Y:S01]  /*c0a0*/  MUFU.EX2 R88, R97 ;  /* 0x0000006100587308 */ /* 0x000fe20000000800 */
[C---:B------:R-:W-:Y:S04]  /*c0b0*/  HMMA.16816.F32 R8, R44.reuse, R40, R8 ;  /* 0x000000282c08723c */ /* 0x040fe80000001808 */
[----:B------:R-:W-:Y:S05]  /*c0c0*/  FADD.FTZ R228, R216, R228 ;  /* 0x000000e4d8e47221 */ /* 0x000fea0000010000 */
[----:B------:R-:W-:Y:S01]  /*c0d0*/  MUFU.EX2 R225, R225 ;  /* 0x000000e100e17308 */ /* 0x000fe20000000800 */
[-C--:B------:R-:W-:Y:S03]  /*c0e0*/  HMMA.16816.F32 R12, R44, R42.reuse, R12 ;  /* 0x0000002a2c0c723c */ /* 0x080fe6000000180c */
[----:B------:R-:W-:Y:S06]  /*c0f0*/  FADD.FTZ R215, R215, R228 ;  /* 0x000000e4d7d77221 */ /* 0x000fec0000010000 */
[----:B------:R-:W-:Y:S01]  /*c100*/  MUFU.EX2 R89, R96 ;  /* 0x0000006000597308 */ /* 0x000fe20000000800 */
[C---:B------:R-:W-:Y:S01]  /*c110*/  HMMA.16816.F32 R16, R36.reuse, R42, R16 ;  /* 0x0000002a2410723c */ /* 0x040fe20000001810 */
[----:B------:R-:W1:Y:S08]  /*c120*/  LDSM.16.MT88.4 R40, [R202+0x1000] ;  /* 0x00100000ca28783b */ /* 0x000e700000004200 */
        /* <DEDUP_REMOVED lines=8> */
[----:B------:R-:W2:Y:S08]  /*c1b0*/  LDSM.16.MT88.4 R48, [R238+0x9800] ;  /* 0x00980000ee30783b */ /* 0x000eb00000004200 */
        /* <DEDUP_REMOVED lines=9> */
[----:B------:R-:W-:Y:S01]  /*c250*/  MUFU.EX2 R97, R107 ;  /* 0x0000006b00617308 */ /* 0x000fe20000000800 */
[-C--:B-1----:R-:W-:Y:S09]  /*c260*/  HMMA.16816.F32 R156, R36, R40.reuse, R156 ;  /* 0x00000028249c723c */ /* 0x082ff2000000189c */
[----:B------:R-:W-:Y:S01]  /*c270*/  MUFU.EX2 R98, R211 ;  /* 0x000000d300627308 */ /* 0x000fe20000000800 */
[C---:B------:R-:W-:Y:S01]  /*c280*/  HMMA.16816.F32 R24, R44.reuse, R40, R24 ;  /* 0x000000282c18723c */ /* 0x040fe20000001818 */
[----:B------:R-:W5:Y:S04]  /*c290*/  LDL.LU R41, [R1+0x4] ;  /* 0x0000040001297983 */ /* 0x000f680000300800 */
[----:B------:R-:W5:Y:S04]  /*c2a0*/  LDL.LU R40, [R1] ;  /* 0x0000000001287983 */ /* 0x000f680000300800 */
[----:B------:R-:W-:Y:S01]  /*c2b0*/  MUFU.EX2 R106, R106 ;  /* 0x0000006a006a7308 */ /* 0x000fe20000000800 */
[-C--:B------:R-:W-:Y:S01]  /*c2c0*/  HMMA.16816.F32 R160, R44, R42.reuse, R160 ;  /* 0x0000002a2ca0723c */ /* 0x080fe200000018a0 */
[----:B------:R-:W1:Y:S08]  /*c2d0*/  LDSM.16.MT88.4 R44, [R200+0x1800] ;  /* 0x00180000c82c783b */ /* 0x000e700000004200 */
[----:B------:R-:W-:Y:S01]  /*c2e0*/  MUFU.EX2 R107, R231 ;  /* 0x000000e7006b7308 */ /* 0x000fe20000000800 */
[----:B------:R-:W-:Y:S04]  /*c2f0*/  HMMA.16816.F32 R28, R36, R42, R28 ;  /* 0x0000002a241c723c */ /* 0x000fe8000000181c */
[----:B------:R-:W-:Y:S02]  /*c300*/  F2FP.F16.F32.PACK_AB R36, R60, R70 ;  /* 0x000000463c24723e */ /* 0x000fe400000000ff */
[----:B------:R-:W-:Y:S03]  /*c310*/  F2FP.F16.F32.PACK_AB R37, R71, R61 ;  /* 0x0000003d4725723e */ /* 0x000fe600000000ff */
[----:B------:R-:W-:Y:S01]  /*c320*/  MUFU.EX2 R110, R179 ;  /* 0x000000b3006e7308 */ /* 0x000fe20000000800 */
[----:B------:R-:W-:Y:S02]  /*c330*/  F2FP.F16.F32.PACK_AB R38, R73, R72 ;  /* 0x000000484926723e */ /* 0x000fe400000000ff */
[----:B------:R-:W-:Y:S02]  /*c340*/  F2FP.F16.F32.PACK_AB R39, R77, R76 ;  /* 0x0000004c4d27723e */ /* 0x000fe400000000ff */
[----:B------:R-:W-:Y:S02]  /*c350*/  F2FP.F16.F32.PACK_AB R42, R85, R84 ;  /* 0x00000054552a723e */ /* 0x000fe400000000ff */
[----:B---3--:R-:W-:Y:S03]  /*c360*/  F2FP.F16.F32.PACK_AB R43, R63, R62 ;  /* 0x0000003e3f2b723e */ /* 0x008fe600000000ff */
[----:B------:R-:W-:Y:S01]  /*c370*/  MUFU.EX2 R169, R169 ;  /* 0x000000a900a97308 */ /* 0x000fe20000000800 */
[-C--:B--2---:R-:W-:Y:S09]  /*c380*/  HMMA.16816.F32 R4, R36, R48.reuse, R4 ;  /* 0x000000302404723c */ /* 0x084ff20000001804 */
[----:B------:R-:W-:Y:S10]  /*c390*/  MUFU.EX2 R171, R171 ;  /* 0x000000ab00ab7308 */ /* 0x000ff40000000800 */
[----:B------:R-:W-:Y:S10]  /*c3a0*/  MUFU.EX2 R170, R170 ;  /* 0x000000aa00aa7308 */ /* 0x000ff40000000800 */
[----:B------:R-:W-:Y:S10]  /*c3b0*/  MUFU.EX2 R127, R175 ;  /* 0x000000af007f7308 */ /* 0x000ff40000000800 */
[----:B------:R-:W-:Y:S01]  /*c3c0*/  MUFU.EX2 R174, R174 ;  /* 0x000000ae00ae7308 */ /* 0x000fe20000000800 */
[----:B----4-:R-:W-:Y:S09]  /*c3d0*/  FFMA.FTZ R224, R198, R58, R224 ;  /* 0x0000003ac6e07223 */ /* 0x010ff200000100e0 */
[----:B------:R-:W-:Y:S01]  /*c3e0*/  MUFU.EX2 R175, R230 ;  /* 0x000000e600af7308 */ /* 0x000fe20000000800 */
[----:B------:R-:W2:Y:S01]  /*c3f0*/  LDSM.16.MT88.4 R56, [R202+0x1800] ;  /* 0x00180000ca38783b */ /* 0x000ea20000004200 */
[----:B------:R-:W-:Y:S04]  /*c400*/  FADD.FTZ R224, R219, R224 ;  /* 0x000000e0dbe07221 */ /* 0x000fe80000010000 */
[----:B------:R-:W-:Y:S04]  /*c410*/  FADD.FTZ R217, R217, R224 ;  /* 0x000000e0d9d97221 */ /* 0x000fe80000010000 */
[----:B------:R-:W-:Y:S10]  /*c420*/  MUFU.EX2 R198, R173 ;  /* 0x000000ad00c67308 */ /* 0x000ff40000000800 */
[----:B------:R3:W-:Y:S10]  /*c430*/  MUFU.EX2 R211, R167 ;  /* 0x000000a700d37308 */ /* 0x0007f40000000800 */
[----:B------:R-:W-:Y:S10]  /*c440*/  MUFU.EX2 R201, R201 ;  /* 0x000000c900c97308 */ /* 0x000ff40000000800 */
[----:B------:R-:W-:Y:S01]  /*c450*/  MUFU.EX2 R100, R100 ;  /* 0x0000006400647308 */ /* 0x000fe20000000800 */
[----:B---3--:R-:W-:Y:S04]  /*c460*/  FADD.FTZ R167, R213, R217 ;  /* 0x000000d9d5a77221 */ /* 0x008fe80000010000 */
[----:B------:R-:W-:Y:S05]  /*c470*/  FADD.FTZ R167, R208, R167 ;  /* 0x000000a7d0a77221 */ /* 0x000fea0000010000 */
[----:B------:R-:W-:Y:S01]  /*c480*/  MUFU.EX2 R208, R164 ;  /* 0x000000a400d07308 */ /* 0x000fe20000000800 */
[----:B------:R-:W-:Y:S04]  /*c490*/  FADD.FTZ R167, R187, R167 ;  /* 0x000000a7bba77221 */ /* 0x000fe80000010000 */
[----:B------:R-:W-:Y:S05]  /*c4a0*/  FADD.FTZ R205, R205, R167 ;  /* 0x000000a7cdcd7221 */ /* 0x000fea0000010000 */
[----:B------:R-:W-:Y:S01]  /*c4b0*/  MUFU.EX2 R101, R101 ;  /* 0x0000006500657308 */ /* 0x000fe20000000800 */
[----:B------:R-:W-:Y:S04]  /*c4c0*/  FADD.FTZ R205, R184, R205 ;  /* 0x000000cdb8cd7221 */ /* 0x000fe80000010000 */
[----:B------:R-:W-:Y:S05]  /*c4d0*/  FADD.FTZ R205, R193, R205 ;  /* 0x000000cdc1cd7221 */ /* 0x000fea0000010000 */
        /* <DEDUP_REMOVED lines=16> */
[----:B------:R-:W3:Y:S10]  /*c5e0*/  MUFU.EX2 R130, R130 ;  /* 0x0000008200827308 */ /* 0x000ef40000000800 */
[----:B------:R-:W-:Y:S10]  /*c5f0*/  MUFU.EX2 R120, R120 ;  /* 0x0000007800787308 */ /* 0x000ff40000000800 */
[----:B------:R-:W-:Y:S01]  /*c600*/  MUFU.EX2 R121, R121 ;  /* 0x0000007900797308 */ /* 0x000fe20000000800 */
[----:B---3--:R-:W-:Y:S09]  /*c610*/  F2FP.F16.F32.PACK_AB R167, R131, R130 ;  /* 0x0000008283a7723e */ /* 0x008ff200000000ff */
[----:B------:R-:W-:Y:S10]  /*c620*/  MUFU.EX2 R122, R122 ;  /* 0x0000007a007a7308 */ /* 0x000ff40000000800 */
[----:B------:R-:W-:Y:S10]  /*c630*/  MUFU.EX2 R123, R123 ;  /* 0x0000007b007b7308 */ /* 0x000ff40000000800 */
[----:B------:R-:W-:Y:S01]  /*c640*/  MUFU.EX2 R124, R124 ;  /* 0x0000007c007c7308 */ /* 0x000fe20000000800 */
[----:B-----5:R-:W-:Y:S01]  /*c650*/  FFMA.FTZ R226, R199, R41, R226 ;  /* 0x00000029c7e27223 */ /* 0x020fe200000100e2 */
[----:B------:R-:W-:Y:S08]  /*c660*/  F2FP.F16.F32.PACK_AB R41, R83, R82 ;  /* 0x000000525329723e */ /* 0x000ff000000000ff */
[----:B------:R3:W-:Y:S01]  /*c670*/  MUFU.EX2 R199, R172 ;  /* 0x000000ac00c77308 */ /* 0x0007e20000000800 */
[----:B------:R-:W-:Y:S01]  /*c680*/  FFMA.FTZ R227, R197, R40, R227 ;  /* 0x00000028c5e37223 */ /* 0x000fe200000100e3 */
[----:B------:R-:W-:Y:S01]  /*c690*/  F2FP.F16.F32.PACK_AB R40, R81, R80 ;  /* 0x000000505128723e */ /* 0x000fe200000000ff */
[----:B------:R-:W-:Y:S02]  /*c6a0*/  FADD.FTZ R226, R222, R226 ;  /* 0x000000e2dee27221 */ /* 0x000fe40000010000 */
[----:B------:R-:W-:Y:S02]  /*c6b0*/  FADD.FTZ R227, R218, R227 ;  /* 0x000000e3dae37221 */ /* 0x000fe40000010000 */
[----:B------:R-:W-:Y:S03]  /*c6c0*/  FADD.FTZ R220, R220, R226 ;  /* 0x000000e2dcdc7221 */ /* 0x000fe60000010000 */
[----:B------:R-:W4:Y:S01]  /*c6d0*/  MUFU.EX2 R197, R229 ;  /* 0x000000e500c57308 */ /* 0x000f220000000800 */
[C---:B------:R-:W-:Y:S04]  /*c6e0*/  HMMA.16816.F32 R8, R40.reuse, R48, R8 ;  /* 0x000000302808723c */ /* 0x040fe80000001808 */
[----:B------:R-:W-:Y:S01]  /*c6f0*/  FADD.FTZ R220, R214, R220 ;  /* 0x000000dcd6dc7221 */ /* 0x000fe20000010000 */
[----:B------:R-:W-:Y:S04]  /*c700*/  FADD.FTZ R221, R221, R227 ;  /* 0x000000e3dddd7221 */ /* 0x000fe80000010000 */
[----:B------:R-:W-:Y:S01]  /*c710*/  MUFU.EX2 R126, R126 ;  /* 0x0000007e007e7308 */ /* 0x000fe20000000800 */
[-C--:B------:R-:W-:Y:S03]  /*c720*/  HMMA.16816.F32 R12, R40, R50.reuse, R12 ;  /* 0x00000032280c723c */ /* 0x080fe6000000180c */
[----:B------:R-:W-:Y:S01]  /*c730*/  FADD.FTZ R209, R209, R220 ;  /* 0x000000dcd1d17221 */ /* 0x000fe20000010000 */
[----:B---3--:R-:W-:Y:S01]  /*c740*/  FADD.FTZ R172, R207, R215 ;  /* 0x000000d7cfac7221 */ /* 0x008fe20000010000 */
[----:B------:R-:W-:Y:S02]  /*c750*/  FADD.FTZ R221, R212, R221 ;  /* 0x000000ddd4dd7221 */ /* 0x000fe40000010000 */
[----:B------:R-:W-:Y:S01]  /*c760*/  FADD.FTZ R164, R180, R209 ;  /* 0x000000d1b4a47221 */ /* 0x000fe20000010000 */
[C---:B------:R-:W-:Y:S01]  /*c770*/  HMMA.16816.F32 R16, R36.reuse, R50, R16 ;  /* 0x000000322410723c */ /* 0x040fe20000001810 */
[----:B------:R-:W3:Y:S01]  /*c780*/  LDSM.16.MT88.4 R48, [R238+0xa000] ;  /* 0x00a00000ee30783b */ /* 0x000ee20000004200 */
[----:B------:R5:W-:Y:S02]  /*c790*/  MUFU.EX2 R207, R165 ;  /* 0x000000a500cf7308 */ /* 0x000be40000000800 */
[----:B------:R-:W-:Y:S01]  /*c7a0*/  FADD.FTZ R164, R182, R164 ;  /* 0x000000a4b6a47221 */ /* 0x000fe20000010000 */
[----:B------:R-:W-:Y:S01]  /*c7b0*/  FADD.FTZ R210, R210, R221 ;  /* 0x000000ddd2d27221 */ /* 0x000fe20000010000 */
[----:B------:R-:W-:Y:S02]  /*c7c0*/  FADD.FTZ R172, R206, R172 ;  /* 0x000000acceac7221 */ /* 0x000fe40000010000 */
[-C--:B------:R-:W-:Y:S04]  /*c7d0*/  HMMA.16816.F32 R132, R36, R52.reuse, R132 ;  /* 0x000000342484723c */ /* 0x080fe80000001884 */
[----:B------:R1:W3:Y:S01]  /*c7e0*/  MUFU.EX2 R206, R166 ;  /* 0x000000a600ce7308 */ /* 0x0002e20000000800 */
[----:B------:R-:W-:Y:S01]  /*c7f0*/  FADD.FTZ R172, R204, R172 ;  /* 0x000000acccac7221 */ /* 0x000fe20000010000 */
[----:B------:R-:W-:Y:S03]  /*c800*/  FADD.FTZ R164, R185, R164 ;  /* 0x000000a4b9a47221 */ /* 0x000fe60000010000 */
[----:B------:R-:W-:Y:S01]  /*c810*/  FADD.FTZ R186, R186, R172 ;  /* 0x000000acbaba7221 */ /* 0x000fe20000010000 */
[C---:B------:R-:W-:Y:S04]  /*c820*/  HMMA.16816.F32 R136, R40.reuse, R52, R136 ;  /* 0x000000342888723c */ /* 0x040fe80000001888 */
[----:B-----5:R-:W-:Y:S01]  /*c830*/  FADD.FTZ R165, R181, R210 ;  /* 0x000000d2b5a57221 */ /* 0x020fe20000010000 */
[----:B------:R-:W-:Y:S01]  /*c840*/  FADD.FTZ R186, R189, R186 ;  /* 0x000000babdba7221 */ /* 0x000fe20000010000 */
[----:B------:R-:W-:Y:S02]  /*c850*/  FADD.FTZ R164, R178, R164 ;  /* 0x000000a4b2a47221 */ /* 0x000fe40000010000 */
[-C--:B------:R-:W-:Y:S03]  /*c860*/  HMMA.16816.F32 R140, R40, R54.reuse, R140 ;  /* 0x00000036288c723c */ /* 0x080fe6000000188c */
[----:B------:R-:W-:Y:S01]  /*c870*/  FADD.FTZ R165, R183, R165 ;  /* 0x000000a5b7a57221 */ /* 0x000fe20000010000 */
[----:B-1----:R-:W-:Y:S01]  /*c880*/  F2FP.F16.F32.PACK_AB R166, R129, R128 ;  /* 0x0000008081a6723e */ /* 0x002fe200000000ff */
[----:B------:R-:W-:Y:S01]  /*c890*/  LDSM.16.MT88.4 R180, [R238+0xb800] ;  /* 0x00b80000eeb4783b */ /* 0x000fe20000004200 */
[----:B------:R-:W-:Y:S01]  /*c8a0*/  FADD.FTZ R168, R168, R164 ;  /* 0x000000a4a8a87221 */ /* 0x000fe20000010000 */
[----:B------:R-:W-:Y:S01]  /*c8b0*/  FADD.FTZ R165, R188, R165 ;  /* 0x000000a5bca57221 */ /* 0x000fe20000010000 */
[C---:B------:R-:W-:Y:S04]  /*c8c0*/  HMMA.16816.F32 R144, R36.reuse, R54, R144 ;  /* 0x000000362490723c */ /* 0x040fe80000001890 */
[----:B------:R-:W-:Y:S01]  /*c8d0*/  F2FP.F16.F32.PACK_AB R164, R117, R116 ;  /* 0x0000007475a4723e */ /* 0x000fe200000000ff */
[----:B------:R-:W-:Y:S01]  /*c8e0*/  LDSM.16.MT88.4 R52, [R200+0x2000] ;  /* 0x00200000c834783b */ /* 0x000fe20000004200 */
[----:B------:R-:W-:Y:S01]  /*c8f0*/  FADD.FTZ R165, R65, R165 ;  /* 0x000000a541a57221 */ /* 0x000fe20000010000 */
[----:B------:R-:W-:Y:S01]  /*c900*/  FADD.FTZ R69, R69, R168 ;  /* 0x000000a845457221 */ /* 0x000fe20000010000 */
[-C--:B------:R-:W-:Y:S03]  /*c910*/  HMMA.16816.F32 R20, R36, R44.reuse, R20 ;  /* 0x0000002c2414723c */ /* 0x080fe60000001814 */
[----:B------:R-:W-:Y:S01]  /*c920*/  FADD.FTZ R68, R68, R165 ;  /* 0x000000a544447221 */ /* 0x000fe20000010000 */
[----:B------:R-:W-:Y:S01]  /*c930*/  F2FP.F16.F32.PACK_AB R165, R119, R118 ;  /* 0x0000007677a5723e */ /* 0x000fe200000000ff */
[----:B------:R-:W-:Y:S02]  /*c940*/  FADD.FTZ R69, R64, R69 ;  /* 0x0000004540457221 */ /* 0x000fe40000010000 */
[----:B------:R-:W-:Y:S01]  /*c950*/  FADD.FTZ R68, R66, R68 ;  /* 0x0000004442447221 */ /* 0x000fe20000010000 */
[C---:B------:R-:W-:Y:S04]  /*c960*/  HMMA.16816.F32 R148, R40.reuse, R44, R148 ;  /* 0x0000002c2894723c */ /* 0x040fe80000001894 */
[----:B------:R-:W-:Y:S01]  /*c970*/  FADD.FTZ R68, R67, R68 ;  /* 0x0000004443447221 */ /* 0x000fe20000010000 */
[----:B------:R-:W-:Y:S03]  /*c980*/  FADD.FTZ R69, R80, R69 ;  /* 0x0000004550457221 */ /* 0x000fe60000010000 */
[-C--:B------:R-:W-:Y:S03]  /*c990*/  HMMA.16816.F32 R32, R40, R46.reuse, R32 ;  /* 0x0000002e2820723c */ /* 0x080fe60000001820 */
[----:B------:R-:W-:Y:S01]  /*c9a0*/  FADD.FTZ R68, R82, R68 ;  /* 0x0000004452447221 */ /* 0x000fe20000010000 */
[----:B------:R-:W-:Y:S03]  /*c9b0*/  FADD.FTZ R69, R81, R69 ;  /* 0x0000004551457221 */ /* 0x000fe60000010000 */
[----:B------:R-:W-:Y:S01]  /*c9c0*/  FADD.FTZ R68, R83, R68 ;  /* 0x0000004453447221 */ /* 0x000fe20000010000 */
[C---:B------:R-:W-:Y:S01]  /*c9d0*/  HMMA.16816.F32 R152, R36.reuse, R46, R152 ;  /* 0x0000002e2498723c */ /* 0x040fe20000001898 */
[----:B------:R-:W1:Y:S03]  /*c9e0*/  LDSM.16.MT88.4 R44, [R236+0xa000] ;  /* 0x00a00000ec2c783b */ /* 0x000e660000004200 */
[----:B------:R-:W-:Y:S01]  /*c9f0*/  FADD.FTZ R68, R62, R68 ;  /* 0x000000443e447221 */ /* 0x000fe20000010000 */
[----:B------:R-:W-:Y:S03]  /*ca00*/  FADD.FTZ R69, R84, R69 ;  /* 0x0000004554457221 */ /* 0x000fe60000010000 */
[-C--:B--2---:R-:W-:Y:S03]  /*ca10*/  HMMA.16816.F32 R156, R36, R56.reuse, R156 ;  /* 0x00000038249c723c */ /* 0x084fe6000000189c */
[----:B------:R-:W-:Y:S01]  /*ca20*/  FADD.FTZ R68, R63, R68 ;  /* 0x000000443f447221 */ /* 0x000fe20000010000 */
[----:B------:R-:W-:Y:S03]  /*ca30*/  FADD.FTZ R69, R85, R69 ;  /* 0x0000004555457221 */ /* 0x000fe60000010000 */
[----:B------:R-:W-:Y:S01]  /*ca40*/  FADD.FTZ R68, R92, R68 ;  /* 0x000000445c447221 */ /* 0x000fe20000010000 */
[C---:B------:R-:W-:Y:S04]  /*ca50*/  HMMA.16816.F32 R24, R40.reuse, R56, R24 ;  /* 0x000000382818723c */ /* 0x040fe80000001818 */
[C---:B------:R-:W-:Y:S04]  /*ca60*/  FADD.FTZ R68, R93.reuse, R68 ;  /* 0x000000445d447221 */ /* 0x040fe80000010000 */
[-C--:B------:R-:W-:Y:S03]  /*ca70*/  HMMA.16816.F32 R160, R40, R58.reuse, R160 ;  /* 0x0000003a28a0723c */ /* 0x080fe600000018a0 */
[----:B------:R-:W-:Y:S01]  /*ca80*/  F2FP.F16.F32.PACK_AB R40, R90, R91 ;  /* 0x0000005b5a28723e */ /* 0x000fe200000000ff */
[----:B------:R-:W-:Y:S01]  /*ca90*/  FADD.FTZ R68, R96, R68 ;  /* 0x0000004460447221 */ /* 0x000fe20000010000 */
[----:B------:R-:W-:Y:S01]  /*caa0*/  F2FP.F16.F32.PACK_AB R41, R93, R92 ;  /* 0x0000005c5d29723e */ /* 0x000fe200000000ff */
[----:B------:R-:W-:Y:S01]  /*cab0*/  FADD.FTZ R91, R91, R69 ;  /* 0x000000455b5b7221 */ /* 0x000fe20000010000 */
[----:B------:R-:W-:Y:S01]  /*cac0*/  F2FP.F16.F32.PACK_AB R42, R95, R94 ;  /* 0x0000005e5f2a723e */ /* 0x000fe200000000ff */
[----:B------:R-:W-:Y:S01]  /*cad0*/  HMMA.16816.F32 R28, R36, R58, R28 ;  /* 0x0000003a241c723c */ /* 0x000fe2000000181c */
[----:B------:R-:W2:Y:S03]  /*cae0*/  LDSM.16.MT88.4 R56, [R202+0x2000] ;  /* 0x00200000ca38783b */ /* 0x000ea60000004200 */
[----:B------:R-:W-:Y:S01]  /*caf0*/  F2FP.F16.F32.PACK_AB R36, R75, R74 ;  /* 0x0000004a4b24723e */ /* 0x000fe200000000ff */
        /* <DEDUP_REMOVED lines=8> */
[----:B----4-:R-:W-:Y:S02]  /*cb80*/  FADD.FTZ R68, R197, R68 ;  /* 0x00000044c5447221 */ /* 0x010fe40000010000 */
[----:B------:R-:W-:Y:S02]  /*cb90*/  FADD.FTZ R91, R95, R91 ;  /* 0x0000005b5f5b7221 */ /* 0x000fe40000010000 */
[-C--:B---3--:R-:W-:Y:S03]  /*cba0*/  HMMA.16816.F32 R4, R36, R48.reuse, R4 ;  /* 0x000000302404723c */ /* 0x088fe60000001804 */
[----:B------:R-:W-:Y:S01]  /*cbb0*/  FADD.FTZ R91, R127, R91 ;  /* 0x0000005b7f5b7221 */ /* 0x000fe20000010000 */
[----:B------:R-:W-:Y:S03]  /*cbc0*/  FADD.FTZ R68, R211, R68 ;  /* 0x00000044d3447221 */ /* 0x000fe60000010000 */
        /* <DEDUP_REMOVED lines=9> */
[----:B------:R-:W-:Y:S03]  /*cc60*/  LDSM.16.MT88.4 R48, [R236+0xa800] ;  /* 0x00a80000ec30783b */ /* 0x000fe60000004200 */
[----:B------:R-:W-:Y:S01]  /*cc70*/  FADD.FTZ R68, R208, R68 ;  /* 0x00000044d0447221 */ /* 0x000fe20000010000 */
[----:B------:R-:W-:Y:S03]  /*cc80*/  FADD.FTZ R91, R104, R91 ;  /* 0x0000005b685b7221 */ /* 0x000fe60000010000 */
[-C--:B-1----:R-:W-:Y:S03]  /*cc90*/  HMMA.16816.F32 R132, R36, R44.reuse, R132 ;  /* 0x0000002c2484723c */ /* 0x082fe60000001884 */
        /* <DEDUP_REMOVED lines=8> */
[----:B------:R-:W-:Y:S04]  /*cd20*/  FADD.FTZ R91, R109, R91 ;  /* 0x0000005b6d5b7221 */ /* 0x000fe80000010000 */
[C---:B------:R-:W-:Y:S01]  /*cd30*/  HMMA.16816.F32 R144, R36.reuse, R46, R144 ;  /* 0x0000002e2490723c */ /* 0x040fe20000001890 */
[----:B------:R-:W1:Y:S03]  /*cd40*/  LDSM.16.MT88.4 R44, [R238+0xa800] ;  /* 0x00a80000ee2c783b */ /* 0x000e660000004200 */
[----:B------:R-:W-:Y:S04]  /*cd50*/  FADD.FTZ R91, R120, R91 ;  /* 0x0000005b785b7221 */ /* 0x000fe80000010000 */
[-C--:B------:R-:W-:Y:S03]  /*cd60*/  HMMA.16816.F32 R20, R36, R52.reuse, R20 ;  /* 0x000000342414723c */ /* 0x080fe60000001814 */
[----:B------:R-:W-:Y:S04]  /*cd70*/  FADD.FTZ R91, R121, R91 ;  /* 0x0000005b795b7221 */ /* 0x000fe80000010000 */
[----:B------:R-:W-:Y:S01]  /*cd80*/  FADD.FTZ R91, R124, R91 ;  /* 0x0000005b7c5b7221 */ /* 0x000fe20000010000 */
[C---:B------:R-:W-:Y:S08]  /*cd90*/  HMMA.16816.F32 R148, R40.reuse, R52, R148 ;  /* 0x000000342894723c */ /* 0x040ff00000001894 */
[-C--:B------:R-:W-:Y:S08]  /*cda0*/  HMMA.16816.F32 R32, R40, R54.reuse, R32 ;  /* 0x000000362820723c */ /* 0x080ff00000001820 */
[C---:B------:R-:W-:Y:S01]  /*cdb0*/  HMMA.16816.F32 R152, R36.reuse, R54, R152 ;  /* 0x000000362498723c */ /* 0x040fe20000001898 */
[----:B------:R-:W3:Y:S07]  /*cdc0*/  LDSM.16.MT88.4 R52, [R200+0x2800] ;  /* 0x00280000c834783b */ /* 0x000eee0000004200 */
[-C--:B--2---:R-:W-:Y:S08]  /*cdd0*/  HMMA.16816.F32 R156, R36, R56.reuse, R156 ;  /* 0x00000038249c723c */ /* 0x084ff0000000189c */
[C---:B------:R-:W-:Y:S08]  /*cde0*/  HMMA.16816.F32 R24, R40.reuse, R56, R24 ;  /* 0x000000382818723c */ /* 0x040ff00000001818 */
[-C--:B------:R-:W-:Y:S03]  /*cdf0*/  HMMA.16816.F32 R160, R40, R58.reuse, R160 ;  /* 0x0000003a28a0723c */ /* 0x080fe600000018a0 */
[----:B------:R-:W-:Y:S02]  /*ce00*/  F2FP.F16.F32.PACK_AB R40, R174, R127 ;  /* 0x0000007fae28723e */ /* 0x000fe400000000ff */
[----:B------:R-:W-:Y:S02]  /*ce10*/  F2FP.F16.F32.PACK_AB R41, R197, R175 ;  /* 0x000000afc529723e */ /* 0x000fe400000000ff */
[----:B------:R-:W-:Y:S01]  /*ce20*/  F2FP.F16.F32.PACK_AB R42, R199, R198 ;  /* 0x000000c6c72a723e */ /* 0x000fe200000000ff */
[----:B------:R-:W-:Y:S01]  /*ce30*/  HMMA.16816.F32 R28, R36, R58, R28 ;  /* 0x0000003a241c723c */ /* 0x000fe2000000181c */
[----:B------:R-:W2:Y:S03]  /*ce40*/  LDSM.16.MT88.4 R56, [R202+0x2800] ;  /* 0x00280000ca38783b */ /* 0x000ea60000004200 */
[----:B------:R-:W-:Y:S02]  /*ce50*/  F2FP.F16.F32.PACK_AB R36, R99, R98 ;  /* 0x000000626324723e */ /* 0x000fe400000000ff */
[----:B------:R-:W-:Y:S02]  /*ce60*/  F2FP.F16.F32.PACK_AB R37, R107, R106 ;  /* 0x0000006a6b25723e */ /* 0x000fe400000000ff */
[----:B------:R-:W-:Y:S02]  /*ce70*/  F2FP.F16.F32.PACK_AB R38, R169, R110 ;  /* 0x0000006ea926723e */ /* 0x000fe400000000ff */
[----:B------:R-:W-:Y:S02]  /*ce80*/  F2FP.F16.F32.PACK_AB R39, R170, R171 ;  /* 0x000000abaa27723e */ /* 0x000fe400000000ff */
[----:B------:R-:W-:Y:S02]  /*ce90*/  F2FP.F16.F32.PACK_AB R43, R201, R211 ;  /* 0x000000d3c92b723e */ /* 0x000fe400000000ff */
[----:B------:R-:W-:Y:S02]  /*cea0*/  MOV R197, R0 ;  /* 0x0000000000c57202 */ /* 0x000fe40000000f00 */
[----:B------:R-:W-:Y:S01]  /*ceb0*/  MOV R199, R3 ;  /* 0x0000000300c77202 */ /* 0x000fe20000000f00 */
[-C--:B-1----:R-:W-:Y:S03]  /*cec0*/  HMMA.16816.F32 R4, R36, R44.reuse, R4 ;  /* 0x0000002c2404723c */ /* 0x082fe60000001804 */
[----:B------:R-:W-:Y:S05]  /*ced0*/  MOV R198, R196 ;  /* 0x000000c400c67202 */ /* 0x000fea0000000f00 */
        /* <DEDUP_REMOVED lines=8> */
[----:B------:R-:W4:Y:S07]  /*cf60*/  LDSM.16.MT88.4 R48, [R236+0xb000] ;  /* 0x00b00000ec30783b */ /* 0x000f2e0000004200 */
[-C--:B---3--:R-:W-:Y:S08]  /*cf70*/  HMMA.16816.F32 R20, R36, R52.reuse, R20 ;  /* 0x000000342414723c */ /* 0x088ff00000001814 */
        /* <DEDUP_REMOVED lines=16> */
[----:B------:R-:W-:Y:S05]  /*d080*/  F2FP.F16.F32.PACK_AB R43, R111, R208 ;  /* 0x000000d06f2b723e */ /* 0x000fea00000000ff */
[-C--:B-1----:R-:W-:Y:S08]  /*d090*/  HMMA.16816.F32 R4, R36, R44.reuse, R4 ;  /* 0x0000002c2404723c */ /* 0x082ff00000001804 */
[C---:B------:R-:W-:Y:S08]  /*d0a0*/  HMMA.16816.F32 R8, R40.reuse, R44, R8 ;  /* 0x0000002c2808723c */ /* 0x040ff00000001808 */
[-C--:B------:R-:W-:Y:S08]  /*d0b0*/  HMMA.16816.F32 R12, R40, R46.reuse, R12 ;  /* 0x0000002e280c723c */ /* 0x080ff0000000180c */
[C---:B------:R-:W-:Y:S01]  /*d0c0*/  HMMA.16816.F32 R16, R36.reuse, R46, R16 ;  /* 0x0000002e2410723c */ /* 0x040fe20000001810 */
[----:B------:R-:W1:Y:S07]  /*d0d0*/  LDSM.16.MT88.4 R44, [R236+0xb800] ;  /* 0x00b80000ec2c783b */ /* 0x000e6e0000004200 */
[-C--:B----4-:R-:W-:Y:S08]  /*d0e0*/  HMMA.16816.F32 R132, R36, R48.reuse, R132 ;  /* 0x000000302484723c */ /* 0x090ff00000001884 */
[C---:B------:R-:W-:Y:S08]  /*d0f0*/  HMMA.16816.F32 R136, R40.reuse, R48, R136 ;  /* 0x000000302888723c */ /* 0x040ff00000001888 */
[-C--:B------:R-:W-:Y:S08]  /*d100*/  HMMA.16816.F32 R140, R40, R50.reuse, R140 ;  /* 0x00000032288c723c */ /* 0x080ff0000000188c */
[C---:B------:R-:W-:Y:S08]  /*d110*/  HMMA.16816.F32 R144, R36.reuse, R50, R144 ;  /* 0x000000322490723c */ /* 0x040ff00000001890 */
[-C--:B---3--:R-:W-:Y:S08]  /*d120*/  HMMA.16816.F32 R20, R36, R52.reuse, R20 ;  /* 0x000000342414723c */ /* 0x088ff00000001814 */
[C---:B------:R-:W-:Y:S08]  /*d130*/  HMMA.16816.F32 R148, R40.reuse, R52, R148 ;  /* 0x000000342894723c */ /* 0x040ff00000001894 */
[-C--:B------:R-:W-:Y:S08]  /*d140*/  HMMA.16816.F32 R32, R40, R54.reuse, R32 ;  /* 0x000000362820723c */ /* 0x080ff00000001820 */
[C---:B------:R-:W-:Y:S08]  /*d150*/  HMMA.16816.F32 R152, R36.reuse, R54, R152 ;  /* 0x000000362498723c */ /* 0x040ff00000001898 */
[-C--:B--2---:R-:W-:Y:S08]  /*d160*/  HMMA.16816.F32 R156, R36, R56.reuse, R156 ;  /* 0x00000038249c723c */ /* 0x084ff0000000189c */
[C---:B------:R-:W-:Y:S08]  /*d170*/  HMMA.16816.F32 R24, R40.reuse, R56, R24 ;  /* 0x000000382818723c */ /* 0x040ff00000001818 */
[-C--:B------:R-:W-:Y:S03]  /*d180*/  HMMA.16816.F32 R160, R40, R58.reuse, R160 ;  /* 0x0000003a28a0723c */ /* 0x080fe600000018a0 */
[----:B------:R-:W-:Y:S01]  /*d190*/  FADD.FTZ R41, R192, R205 ;  /* 0x000000cdc0297221 */ /* 0x000fe20000010000 */
[----:B------:R-:W-:Y:S03]  /*d1a0*/  FADD.FTZ R40, R191, R186 ;  /* 0x000000babf287221 */ /* 0x000fe60000010000 */
[----:B------:R-:W-:Y:S01]  /*d1b0*/  FADD.FTZ R41, R194, R41 ;  /* 0x00000029c2297221 */ /* 0x000fe20000010000 */
[----:B------:R-:W-:Y:S04]  /*d1c0*/  HMMA.16816.F32 R28, R36, R58, R28 ;  /* 0x0000003a241c723c */ /* 0x000fe8000000181c */
[----:B------:R-:W-:Y:S01]  /*d1d0*/  FADD.FTZ R40, R190, R40 ;  /* 0x00000028be287221 */ /* 0x000fe20000010000 */
[----:B------:R-:W-:Y:S01]  /*d1e0*/  F2FP.F16.F32.PACK_AB R36, R121, R120 ;  /* 0x000000787924723e */ /* 0x000fe200000000ff */
[----:B------:R-:W-:Y:S01]  /*d1f0*/  FADD.FTZ R41, R177, R41 ;  /* 0x00000029b1297221 */ /* 0x000fe20000010000 */
[----:B------:R-:W-:Y:S01]  /*d200*/  F2FP.F16.F32.PACK_AB R37, R123, R122 ;  /* 0x0000007a7b25723e */ /* 0x000fe200000000ff */
[-C--:B------:R-:W-:Y:S01]  /*d210*/  HMMA.16816.F32 R192, R164, R180.reuse, R4 ;  /* 0x000000b4a4c0723c */ /* 0x080fe20000001804 */
[----:B------:R2:W3:Y:S04]  /*d220*/  LDSM.16.MT88.4 R4, [R200+0x3800] ;  /* 0x00380000c804783b */ /* 0x0004e80000004200 */
[----:B------:R-:W-:Y:S01]  /*d230*/  F2FP.F16.F32.PACK_AB R38, R125, R124 ;  /* 0x0000007c7d26723e */ /* 0x000fe200000000ff */
[----:B------:R-:W-:Y:S01]  /*d240*/  FADD.FTZ R40, R176, R40 ;  /* 0x00000028b0287221 */ /* 0x000fe20000010000 */
[----:B------:R-:W-:Y:S01]  /*d250*/  F2FP.F16.F32.PACK_AB R39, R225, R126 ;  /* 0x0000007ee127723e */ /* 0x000fe200000000ff */
[----:B------:R-:W-:Y:S02]  /*d260*/  FADD.FTZ R41, R61, R41 ;  /* 0x000000293d297221 */ /* 0x000fe40000010000 */
[----:B------:R-:W-:Y:S02]  /*d270*/  FADD.FTZ R40, R70, R40 ;  /* 0x0000002846287221 */ /* 0x000fe40000010000 */
[----:B------:R-:W-:Y:S02]  /*d280*/  FADD.FTZ R41, R71, R41 ;  /* 0x0000002947297221 */ /* 0x000fe40000010000 */
[C---:B------:R-:W-:Y:S01]  /*d290*/  HMMA.16816.F32 R188, R36.reuse, R180, R8 ;  /* 0x000000b424bc723c */ /* 0x040fe20000001808 */
[----:B------:R-:W4:Y:S03]  /*d2a0*/  LDSM.16.MT88.4 R8, [R202+0x3800] ;  /* 0x00380000ca08783b */ /* 0x000f260000004200 */
[----:B------:R-:W-:Y:S01]  /*d2b0*/  FADD.FTZ R40, R60, R40 ;  /* 0x000000283c287221 */ /* 0x000fe20000010000 */
[----:B------:R-:W-:Y:S03]  /*d2c0*/  FADD.FTZ R41, R76, R41 ;  /* 0x000000294c297221 */ /* 0x000fe60000010000 */
[-C--:B------:R-:W-:Y:S03]  /*d2d0*/  HMMA.16816.F32 R184, R36, R182.reuse, R12 ;  /* 0x000000b624b8723c */ /* 0x080fe6000000180c */
[----:B------:R-:W-:Y:S01]  /*d2e0*/  FADD.FTZ R40, R72, R40 ;  /* 0x0000002848287221 */ /* 0x000fe20000010000 */
[----:B------:R-:W-:Y:S01]  /*d2f0*/  FADD.FTZ R41, R77, R41 ;  /* 0x000000294d297221 */ /* 0x000fe20000010000 */
[----:B--2---:R-:W-:Y:S02]  /*d300*/  MOV R200, R2 ;  /* 0x0000000200c87202 */ /* 0x004fe40000000f00 */
[----:B------:R-:W-:Y:S01]  /*d310*/  FADD.FTZ R40, R73, R40 ;  /* 0x0000002849287221 */ /* 0x000fe20000010000 */
[C---:B------:R-:W-:Y:S04]  /*d320*/  HMMA.16816.F32 R180, R164.reuse, R182, R16 ;  /* 0x000000b6a4b4723c */ /* 0x040fe80000001810 */
        /* <DEDUP_REMOVED lines=13> */
[C---:B------:R-:W-:Y:S04]  /*d400*/  HMMA.16816.F32 R144, R164.reuse, R46, R144 ;  /* 0x0000002ea490723c */ /* 0x040fe80000001890 */
[----:B------:R-:W-:Y:S01]  /*d410*/  FADD.FTZ R74, R110, R74 ;  /* 0x0000004a6e4a7221 */ /* 0x000fe20000010000 */
[----:B------:R-:W-:Y:S03]  /*d420*/  FADD.FTZ R78, R106, R78 ;  /* 0x0000004e6a4e7221 */ /* 0x000fe60000010000 */
[-C--:B---3--:R-:W-:Y:S03]  /*d430*/  HMMA.16816.F32 R176, R164, R4.reuse, R20 ;  /* 0x00000004a4b0723c */ /* 0x088fe60000001814 */
[----:B------:R-:W-:Y:S01]  /*d440*/  FADD.FTZ R74, R169, R74 ;  /* 0x0000004aa94a7221 */ /* 0x000fe20000010000 */
[----:B------:R-:W-:Y:S03]  /*d450*/  FADD.FTZ R78, R107, R78 ;  /* 0x0000004e6b4e7221 */ /* 0x000fe60000010000 */
[----:B------:R-:W-:Y:S01]  /*d460*/  FADD.FTZ R74, R100, R74 ;  /* 0x0000004a644a7221 */ /* 0x000fe20000010000 */
[C---:B------:R-:W-:Y:S04]  /*d470*/  HMMA.16816.F32 R148, R36.reuse, R4, R148 ;  /* 0x000000042494723c */ /* 0x040fe80000001894 */
[----:B------:R-:W-:Y:S01]  /*d480*/  FADD.FTZ R74, R101, R74 ;  /* 0x0000004a654a7221 */ /* 0x000fe20000010000 */
[----:B------:R-:W-:Y:S01]  /*d490*/  FADD.FTZ R78, R171, R78 ;  /* 0x0000004eab4e7221 */ /* 0x000fe20000010000 */
[----:B------:R-:W-:Y:S02]  /*d4a0*/  FADD.FTZ R5, R125, R91 ;  /* 0x0000005b7d057221 */ /* 0x000fe40000010000 */
[-C--:B------:R-:W-:Y:S03]  /*d4b0*/  HMMA.16816.F32 R172, R36, R6.reuse, R32 ;  /* 0x0000000624ac723c */ /* 0x080fe60000001820 */
[----:B------:R-:W-:Y:S01]  /*d4c0*/  FADD.FTZ R74, R112, R74 ;  /* 0x0000004a704a7221 */ /* 0x000fe20000010000 */
[----:B------:R-:W-:Y:S03]  /*d4d0*/  FADD.FTZ R78, R170, R78 ;  /* 0x0000004eaa4e7221 */ /* 0x000fe60000010000 */
[----:B------:R-:W-:Y:S01]  /*d4e0*/  FADD.FTZ R74, R113, R74 ;  /* 0x0000004a714a7221 */ /* 0x000fe20000010000 */
[C---:B------:R-:W-:Y:S04]  /*d4f0*/  HMMA.16816.F32 R152, R164.reuse, R6, R152 ;  /* 0x00000006a498723c */ /* 0x040fe80000001898 */
[----:B------:R-:W-:Y:S01]  /*d500*/  FADD.FTZ R74, R116, R74 ;  /* 0x0000004a744a7221 */ /* 0x000fe20000010000 */
[----:B------:R-:W-:Y:S03]  /*d510*/  FADD.FTZ R78, R102, R78 ;  /* 0x0000004e664e7221 */ /* 0x000fe60000010000 */
[-C--:B----4-:R-:W-:Y:S03]  /*d520*/  HMMA.16816.F32 R156, R164, R8.reuse, R156 ;  /* 0x00000008a49c723c */ /* 0x090fe6000000189c */
[----:B------:R-:W-:Y:S01]  /*d530*/  FADD.FTZ R74, R117, R74 ;  /* 0x0000004a754a7221 */ /* 0x000fe20000010000 */
[----:B------:R-:W-:Y:S03]  /*d540*/  FADD.FTZ R78, R103, R78 ;  /* 0x0000004e674e7221 */ /* 0x000fe60000010000 */
[----:B------:R-:W-:Y:S01]  /*d550*/  FADD.FTZ R74, R128, R74 ;  /* 0x0000004a804a7221 */ /* 0x000fe20000010000 */
[C---:B------:R-:W-:Y:S04]  /*d560*/  HMMA.16816.F32 R168, R36.reuse, R8, R24 ;  /* 0x0000000824a8723c */ /* 0x040fe80000001818 */
[----:B------:R-:W-:Y:S01]  /*d570*/  FADD.FTZ R4, R129, R74 ;  /* 0x0000004a81047221 */ /* 0x000fe20000010000 */
[----:B------:R-:W-:Y:S03]  /*d580*/  FADD.FTZ R78, R114, R78 ;  /* 0x0000004e724e7221 */ /* 0x000fe60000010000 */
[-C--:B------:R-:W-:Y:S01]  /*d590*/  HMMA.16816.F32 R160, R36, R10.reuse, R160 ;  /* 0x0000000a24a0723c */ /* 0x080fe200000018a0 */
[----:B------:R1:W-:Y:S02]  /*d5a0*/  STL [R1+0xc], R4 ;  /* 0x00000c0401007387 */ /* 0x0003e40000100800 */
[----:B------:R-:W-:Y:S04]  /*d5b0*/  FADD.FTZ R78, R115, R78 ;  /* 0x0000004e734e7221 */ /* 0x000fe80000010000 */
[----:B------:R-:W-:Y:S01]  /*d5c0*/  FADD.FTZ R78, R118, R78 ;  /* 0x0000004e764e7221 */ /* 0x000fe20000010000 */
[----:B------:R-:W-:Y:S04]  /*d5d0*/  HMMA.16816.F32 R164, R164, R10, R28 ;  /* 0x0000000aa4a4723c */ /* 0x000fe8000000181c */
[----:B------:R-:W-:Y:S04]  /*d5e0*/  FADD.FTZ R78, R119, R78 ;  /* 0x0000004e774e7221 */ /* 0x000fe80000010000 */
[----:B------:R-:W-:Y:S04]  /*d5f0*/  FADD.FTZ R78, R130, R78 ;  /* 0x0000004e824e7221 */ /* 0x000fe80000010000 */
[----:B------:R-:W-:Y:S05]  /*d600*/  FADD.FTZ R6, R131, R78 ;  /* 0x0000004e83067221 */ /* 0x000fea0000010000 */
[----:B------:R2:W-:Y:S01]  /*d610*/  STL [R1+0x8], R6 ;  /* 0x0000080601007387 */ /* 0x0005e20000100800 */
[----:B-1----:R-:W-:Y:S03]  /*d620*/  FADD.FTZ R4, R225, R68 ;  /* 0x00000044e1047221 */ /* 0x002fe60000010000 */
[----:B------:R2:W-:Y:S04]  /*d630*/  STL [R1+0x4], R5 ;  /* 0x0000040501007387 */ /* 0x0005e80000100800 */
[----:B------:R2:W-:Y:S01]  /*d640*/  STL [R1], R4 ;  /* 0x0000000401007387 */ /* 0x0005e20000100800 */
[----:B------:R-:W-:Y:S05]  /*d650*/  @P1 BRA `(.L_x_231) ;  /* 0xffffffb800d01947 */ /* 0x000fea000383ffff */
.L_x_230:
[----:B------:R-:W3:Y:S01]  /*d660*/  LDL.LU R7, [R1+0xc] ;  /* 0x00000c0001077983 */ /* 0x000ee20000300800 */
[----:B------:R-:W1:Y:S03]  /*d670*/  S2UR UR4, SR_CgaCtaId ;  /* 0x00000000000479c3 */ /* 0x000e660000008800 */
[----:B--2---:R-:W2:Y:S04]  /*d680*/  LDL.LU R6, [R1+0x8] ;  /* 0x0000080001067983 */ /* 0x004ea80000300800 */
[----:B------:R-:W4:Y:S01]  /*d690*/  LDL.LU R10, [R1+0x4] ;  /* 0x00000400010a7983 */ /* 0x000f220000300800 */
[----:B------:R-:W-:Y:S01]  /*d6a0*/  UMOV UR5, 0x400 ;  /* 0x0000040000057882 */ /* 0x000fe20000000000 */
[----:B------:R-:W-:Y:S01]  /*d6b0*/  ISETP.NE.AND P6, PT, R249, -0x1, PT ;  /* 0xfffffffff900780c */ /* 0x000fe20003fc5270 */
[----:B------:R-:W5:Y:S01]  /*d6c0*/  LDC R21, c[0x0][0x434] ;  /* 0x00010d00ff157b82 */ /* 0x000f620000000800 */
[----:B------:R-:W5:Y:S01]  /*d6d0*/  LDL.LU R12, [R1] ;  /* 0x00000000010c7983 */ /* 0x000f620000300800 */
[----:B------:R-:W2:Y:S06]  /*d6e0*/  S2R R22, SR_CTAID.X ;  /* 0x0000000000167919 */ /* 0x000eac0000002500 */
[----:B------:R-:W5:Y:S01]  /*d6f0*/  LDC.U8 R19, c[0x0][0x548] ;  /* 0x00015200ff137b82 */ /* 0x000f620000000000 */
[----:B------:R-:W2:Y:S01]  /*d700*/  S2R R23, SR_CTAID.Z ;  /* 0x0000000000177919 */ /* 0x000ea20000002700 */
[----:B-1----:R-:W-:Y:S01]  /*d710*/  ULEA UR4, UR4, UR5, 0x18 ;  /* 0x0000000504047291 */ /* 0x002fe2000f8ec0ff */
[----:B---3--:R-:W1:Y:S04]  /*d720*/  SHFL.BFLY PT, R5, R7, 0x2, 0x1f ;  /* 0x0c401f0007057f89 */ /* 0x008e6800000e0000 */
[----:B--2---:R-:W2:Y:S04]  /*d730*/  SHFL.BFLY PT, R8, R6, 0x2, 0x1f ;  /* 0x0c401f0006087f89 */ /* 0x004ea800000e0000 */
[----:B----4-:R-:W3:Y:S04]  /*d740*/  SHFL.BFLY PT, R11, R10, 0x2, 0x1f ;  /* 0x0c401f000a0b7f89 */ /* 0x010ee800000e0000 */
[----:B-----5:R-:W4:Y:S01]  /*d750*/  SHFL.BFLY PT, R4, R12, 0x2, 0x1f ;  /* 0x0c401f000c047f89 */ /* 0x020f2200000e0000 */
[----:B-1----:R-:W-:Y:S01]  /*d760*/  FADD.FTZ R5, R5, R7 ;  /* 0x0000000705057221 */ /* 0x002fe20000010000 */
[----:B--2---:R-:W-:-:S04]  /*d770*/  FADD.FTZ R8, R8, R6 ;  /* 0x0000000608087221 */ /* 0x004fc80000010000 */
[----:B------:R-:W1:Y:S01]  /*d780*/  SHFL.BFLY PT, R9, R5, 0x1, 0x1f ;  /* 0x0c201f0005097f89 */ /* 0x000e6200000e0000 */
[----:B---3--:R-:W-:Y:S01]  /*d790*/  FADD.FTZ R11, R11, R10 ;  /* 0x0000000a0b0b7221 */ /* 0x008fe20000010000 */
[----:B------:R-:W2:Y:S01]  /*d7a0*/  S2R R6, SR_TID.X ;  /* 0x0000000000067919 */ /* 0x000ea20000002100 */
[----:B----4-:R-:W-:-:S03]  /*d7b0*/  FADD.FTZ R12, R4, R12 ;  /* 0x0000000c040c7221 */ /* 0x010fc60000010000 */
[----:B------:R-:W3:Y:S04]  /*d7c0*/  SHFL.BFLY PT, R10, R11, 0x1, 0x1f ;  /* 0x0c201f000b0a7f89 */ /* 0x000ee800000e0000 */
[----:B------:R-:W4:Y:S04]  /*d7d0*/  SHFL.BFLY PT, R4, R12, 0x1, 0x1f ;  /* 0x0c201f000c047f89 */ /* 0x000f2800000e0000 */
[----:B------:R-:W5:Y:S01]  /*d7e0*/  SHFL.BFLY PT, R7, R8, 0x1, 0x1f ;  /* 0x0c201f0008077f89 */ /* 0x000f6200000e0000 */
[----:B-1----:R-:W-:-:S04]  /*d7f0*/  FADD.FTZ R9, R5, R9 ;  /* 0x0000000905097221 */ /* 0x002fc80000010000 */
[----:B------:R-:W-:Y:S01]  /*d800*/  MUFU.RCP R5, R9 ;  /* 0x0000000900057308 */ /* 0x000fe20000001000 */
[----:B------:R-:W-:Y:S01]  /*d810*/  FSETP.NE.FTZ.AND P5, PT, R9, RZ, PT ;  /* 0x000000ff0900720b */ /* 0x000fe20003fb5000 */
[----:B---3--:R-:W-:Y:S01]  /*d820*/  FADD.FTZ R10, R11, R10 ;  /* 0x0000000a0b0a7221 */ /* 0x008fe20000010000 */
[----:B----4-:R-:W-:Y:S01]  /*d830*/  FADD.FTZ R4, R12, R4 ;  /* 0x000000040c047221 */ /* 0x010fe20000010000 */
[----:B--2---:R-:W-:-:S03]  /*d840*/  SHF.L.U32 R13, R6, 0x4, RZ ;  /* 0x00000004060d7819 */ /* 0x004fc600000006ff */
[----:B------:R-:W-:Y:S01]  /*d850*/  FSETP.NE.FTZ.AND P2, PT, R10, RZ, PT ;  /* 0x000000ff0a00720b */ /* 0x000fe20003f55000 */
[----:B------:R-:W1:Y:S01]  /*d860*/  MUFU.RCP R11, R4 ;  /* 0x00000004000b7308 */ /* 0x000e620000001000 */
[----:B-----5:R-:W-:Y:S01]  /*d870*/  FADD.FTZ R8, R8, R7 ;  /* 0x0000000708087221 */ /* 0x020fe20000010000 */
[----:B------:R-:W-:Y:S02]  /*d880*/  SHF.L.U32 R7, R6, 0x1, RZ ;  /* 0x0000000106077819 */ /* 0x000fe400000006ff */
[----:B------:R-:W-:Y:S02]  /*d890*/  LOP3.LUT R13, R13, 0x1c0, RZ, 0xc0, !PT ;  /* 0x000001c00d0d7812 */ /* 0x000fe400078ec0ff */
[--C-:B------:R-:W-:Y:S02]  /*d8a0*/  LOP3.LUT R240, R240, 0x6, R7.reuse, 0xf8, !PT ;  /* 0x00000006f0f07812 */ /* 0x100fe400078ef807 */
[----:B------:R-:W2:Y:S01]  /*d8b0*/  MUFU.RCP R14, R8 ;  /* 0x00000008000e7308 */ /* 0x000ea20000001000 */
[----:B------:R-:W-:-:S02]  /*d8c0*/  LOP3.LUT R13, R13, 0x38, R7, 0xf8, !PT ;  /* 0x000000380d0d7812 */ /* 0x000fc400078ef807 */
[----:B------:R-:W-:Y:S02]  /*d8d0*/  FSETP.NE.FTZ.AND P1, PT, R4, RZ, PT ;  /* 0x000000ff0400720b */ /* 0x000fe40003f35000 */
[----:B------:R-:W-:Y:S02]  /*d8e0*/  FSETP.NE.FTZ.AND P3, PT, R8, RZ, PT ;  /* 0x000000ff0800720b */ /* 0x000fe40003f75000 */
[----:B------:R-:W-:Y:S01]  /*d8f0*/  MOV R12, 0x10 ;  /* 0x00000010000c7802 */ /* 0x000fe20000000f00 */
[----:B------:R-:W3:Y:S01]  /*d900*/  MUFU.RCP R7, R10 ;  /* 0x0000000a00077308 */ /* 0x000ee20000001000 */
[----:B-1----:R-:W-:Y:S02]  /*d910*/  FSEL R11, R11, 1, P1 ;  /* 0x3f8000000b0b7808 */ /* 0x002fe40000800000 */
[----:B------:R-:W-:Y:S02]  /*d920*/  FSEL R5, R5, 1, P5 ;  /* 0x3f80000005057808 */ /* 0x000fe40002800000 */
[----:B------:R-:W-:Y:S01]  /*d930*/  LOP3.LUT R13, R240, R13, RZ, 0xfc, !PT ;  /* 0x0000000df00d7212 */ /* 0x000fe200078efcff */
        /* <DEDUP_REMOVED lines=17> */
[----:B------:R-:W-:Y:S01]  /*da50*/  FMUL.FTZ R192, R5, R192 ;  /* 0x000000c005c07220 */ /* 0x000fe20000410000 */
[----:B---3--:R-:W-:Y:S01]  /*da60*/  FSEL R7, R7, 1, P2 ;  /* 0x3f80000007077808 */ /* 0x008fe20001000000 */
[----:B------:R-:W-:Y:S01]  /*da70*/  FMUL.FTZ R193, R5, R193 ;  /* 0x000000c105c17220 */ /* 0x000fe20000410000 */
[----:B------:R-:W-:Y:S01]  /*da80*/  SEL R12, R12, 0xfffffff0, !P0 ;  /* 0xfffffff00c0c7807 */ /* 0x000fe20004000000 */
[----:B------:R-:W-:Y:S01]  /*da90*/  FMUL.FTZ R194, R14, R194 ;  /* 0x000000c20ec27220 */ /* 0x000fe20000410000 */
[----:B------:R-:W-:Y:S01]  /*daa0*/  LOP3.LUT P0, RZ, R6, 0x10, RZ, 0xc0, !PT ;  /* 0x0000001006ff7812 */ /* 0x000fe2000780c0ff */
[----:B------:R-:W-:Y:S01]  /*dab0*/  FMUL.FTZ R195, R14, R195 ;  /* 0x000000c30ec37220 */ /* 0x000fe20000410000 */
[----:B------:R-:W-:Y:S01]  /*dac0*/  F2FP.F16.F32.PACK_AB R162, R11, R162 ;  /* 0x000000a20ba2723e */ /* 0x000fe200000000ff */
[C---:B------:R-:W-:Y:S01]  /*dad0*/  FMUL.FTZ R180, R5.reuse, R180 ;  /* 0x000000b405b47220 */ /* 0x040fe20000410000 */
[----:B------:R-:W-:Y:S01]  /*dae0*/  MOV R11, 0x20 ;  /* 0x00000020000b7802 */ /* 0x000fe20000000f00 */
[----:B------:R-:W-:Y:S01]  /*daf0*/  FMUL.FTZ R181, R5, R181 ;  /* 0x000000b505b57220 */ /* 0x000fe20000410000 */
[----:B------:R-:W-:Y:S01]  /*db00*/  LOP3.LUT P4, RZ, R6, 0x8, RZ, 0xc0, !PT ;  /* 0x0000000806ff7812 */ /* 0x000fe2000788c0ff */
[C---:B------:R-:W-:Y:S01]  /*db10*/  FMUL.FTZ R182, R14.reuse, R182 ;  /* 0x000000b60eb67220 */ /* 0x040fe20000410000 */
[C---:B------:R-:W-:Y:S01]  /*db20*/  FMUL.FTZ R183, R14.reuse, R183 ;  /* 0x000000b70eb77220 */ /* 0x040fe20000410000 */
[C---:B------:R-:W-:Y:S01]  /*db30*/  FMUL.FTZ R188, R7.reuse, R188 ;  /* 0x000000bc07bc7220 */ /* 0x040fe20000410000 */
[----:B------:R-:W-:Y:S01]  /*db40*/  FMUL.FTZ R189, R7, R189 ;  /* 0x000000bd07bd7220 */ /* 0x000fe20000410000 */
[----:B------:R-:W-:Y:S01]  /*db50*/  LEA R13, R13, UR4, 0x1 ;  /* 0x000000040d0d7c11 */ /* 0x000fe2000f8e08ff */
[----:B------:R-:W-:Y:S01]  /*db60*/  FMUL.FTZ R184, R7, R184 ;  /* 0x000000b807b87220 */ /* 0x000fe20000410000 */
[----:B------:R-:W-:Y:S01]  /*db70*/  SEL R16, R11, 0xffffffe0, !P4 ;  /* 0xffffffe00b107807 */ /* 0x000fe20006000000 */
[----:B------:R-:W-:Y:S01]  /*db80*/  FMUL.FTZ R185, R7, R185 ;  /* 0x000000b907b97220 */ /* 0x000fe20000410000 */
[----:B------:R-:W-:Y:S01]  /*db90*/  F2FP.F16.F32.PACK_AB R192, R193, R192 ;  /* 0x000000c0c1c0723e */ /* 0x000fe200000000ff */
[----:B------:R-:W-:Y:S01]  /*dba0*/  FMUL.FTZ R132, R5, R132 ;  /* 0x0000008405847220 */ /* 0x000fe20000410000 */
[----:B------:R-:W-:Y:S01]  /*dbb0*/  F2FP.F16.F32.PACK_AB R194, R195, R194 ;  /* 0x000000c2c3c2723e */ /* 0x000fe200000000ff */
[----:B------:R-:W-:Y:S01]  /*dbc0*/  FMUL.FTZ R133, R5, R133 ;  /* 0x0000008505857220 */ /* 0x000fe20000410000 */
        /* <DEDUP_REMOVED lines=10> */
[----:B------:R-:W-:Y:S01]  /*dc70*/  FMUL.FTZ R136, R7, R136 ;  /* 0x0000008807887220 */ /* 0x000fe20000410000 */
[----:B------:R-:W-:Y:S01]  /*dc80*/  F2FP.F16.F32.PACK_AB R190, R191, R190 ;  /* 0x000000bebfbe723e */ /* 0x000fe200000000ff */
[C---:B------:R-:W-:Y:S01]  /*dc90*/  FMUL.FTZ R137, R7.reuse, R137 ;  /* 0x0000008907897220 */ /* 0x040fe20000410000 */
[----:B------:R-:W-:Y:S01]  /*dca0*/  IADD3 R17, PT, PT, R16, R13, RZ ;  /* 0x0000000d10117210 */ /* 0x000fe20007ffe0ff */
[C---:B------:R-:W-:Y:S01]  /*dcb0*/  FMUL.FTZ R140, R7.reuse, R140 ;  /* 0x0000008c078c7220 */ /* 0x040fe20000410000 */
[----:B------:R-:W-:Y:S01]  /*dcc0*/  FMUL.FTZ R141, R7, R141 ;  /* 0x0000008d078d7220 */ /* 0x000fe20000410000 */
[C---:B------:R-:W-:Y:S01]  /*dcd0*/  FMUL.FTZ R176, R5.reuse, R176 ;  /* 0x000000b005b07220 */ /* 0x040fe20000410000 */
[----:B------:R-:W-:Y:S01]  /*dce0*/  FMUL.FTZ R177, R5, R177 ;  /* 0x000000b105b17220 */ /* 0x000fe20000410000 */
[C---:B------:R-:W-:Y:S01]  /*dcf0*/  FMUL.FTZ R178, R14.reuse, R178 ;  /* 0x000000b20eb27220 */ /* 0x040fe20000410000 */
[C---:B------:R-:W-:Y:S01]  /*dd00*/  FMUL.FTZ R179, R14.reuse, R179 ;  /* 0x000000b30eb37220 */ /* 0x040fe20000410000 */
[----:B------:R-:W-:Y:S01]  /*dd10*/  F2FP.F16.F32.PACK_AB R184, R185, R184 ;  /* 0x000000b8b9b8723e */ /* 0x000fe200000000ff */
[----:B------:R-:W-:Y:S01]  /*dd20*/  STS [R13], R192 ;  /* 0x000000c00d007388 */ /* 0x000fe20000000800 */
[----:B------:R-:W-:Y:S01]  /*dd30*/  F2FP.F16.F32.PACK_AB R186, R187, R186 ;  /* 0x000000babbba723e */ /* 0x000fe200000000ff */
[C---:B------:R-:W-:Y:S01]  /*dd40*/  FMUL.FTZ R152, R5.reuse, R152 ;  /* 0x0000009805987220 */ /* 0x040fe20000410000 */
[----:B------:R-:W-:Y:S01]  /*dd50*/  FMUL.FTZ R153, R5, R153 ;  /* 0x0000009905997220 */ /* 0x000fe20000410000 */
[----:B------:R-:W-:Y:S01]  /*dd60*/  STS [R13+0x400], R194 ;  /* 0x000400c20d007388 */ /* 0x000fe20000000800 */
[C---:B------:R-:W-:Y:S01]  /*dd70*/  FMUL.FTZ R154, R14.reuse, R154 ;  /* 0x0000009a0e9a7220 */ /* 0x040fe20000410000 */
[----:B------:R-:W-:Y:S01]  /*dd80*/  FMUL.FTZ R155, R14, R155 ;  /* 0x0000009b0e9b7220 */ /* 0x000fe20000410000 */
[----:B------:R-:W-:Y:S01]  /*dd90*/  F2FP.F16.F32.PACK_AB R132, R133, R132 ;  /* 0x000000848584723e */ /* 0x000fe200000000ff */
[----:B------:R-:W-:Y:S01]  /*dda0*/  STS [R15], R180 ;  /* 0x000000b40f007388 */ /* 0x000fe20000000800 */
[----:B------:R-:W-:Y:S01]  /*ddb0*/  F2FP.F16.F32.PACK_AB R134, R135, R134 ;  /* 0x000000868786723e */ /* 0x000fe200000000ff */
[----:B------:R-:W-:Y:S01]  /*ddc0*/  FMUL.FTZ R148, R7, R148 ;  /* 0x0000009407947220 */ /* 0x000fe20000410000 */
[----:B------:R-:W-:Y:S01]  /*ddd0*/  IADD3 R11, PT, PT, R13, 0x40, RZ ;  /* 0x000000400d0b7810 */ /* 0x000fe20007ffe0ff */
[----:B------:R-:W-:Y:S01]  /*dde0*/  STS [R15+0x400], R182 ;  /* 0x000400b60f007388 */ /* 0x000fe20000000800 */
[----:B------:R-:W-:Y:S01]  /*ddf0*/  FMUL.FTZ R149, R7, R149 ;  /* 0x0000009507957220 */ /* 0x000fe20000410000 */
[----:B------:R-:W-:Y:S01]  /*de00*/  F2FP.F16.F32.PACK_AB R144, R145, R144 ;  /* 0x000000909190723e */ /* 0x000fe200000000ff */
[----:B------:R-:W-:Y:S01]  /*de10*/  FMUL.FTZ R172, R7, R172 ;  /* 0x000000ac07ac7220 */ /* 0x000fe20000410000 */
[----:B------:R-:W-:Y:S01]  /*de20*/  F2FP.F16.F32.PACK_AB R146, R147, R146 ;  /* 0x000000929392723e */ /* 0x000fe200000000ff */
[----:B------:R-:W-:Y:S01]  /*de30*/  STS [R13+0x2000], R188 ;  /* 0x002000bc0d007388 */ /* 0x000fe20000000800 */
[----:B------:R-:W-:Y:S01]  /*de40*/  @P0 IADD3 R11, PT, PT, R13, -0x40, RZ ;  /* 0xffffffc00d0b0810 */ /* 0x000fe20007ffe0ff */
[----:B------:R-:W-:Y:S01]  /*de50*/  FMUL.FTZ R173, R7, R173 ;  /* 0x000000ad07ad7220 */ /* 0x000fe20000410000 */
[----:B------:R-:W-:Y:S01]  /*de60*/  IADD3 R18, PT, PT, R12, R17, RZ ;  /* 0x000000110c127210 */ /* 0x000fe20007ffe0ff */
[----:B------:R1:W-:Y:S01]  /*de70*/  STS [R13+0x2400], R190 ;  /* 0x002400be0d007388 */ /* 0x0003e20000000800 */
        /* <DEDUP_REMOVED lines=12> */
[----:B------:R-:W-:Y:S01]  /*df40*/  F2FP.F16.F32.PACK_AB R152, R153, R152 ;  /* 0x000000989998723e */ /* 0x000fe200000000ff */
[C---:B------:R-:W-:Y:S01]  /*df50*/  FMUL.FTZ R158, R14.reuse, R158 ;  /* 0x0000009e0e9e7220 */ /* 0x040fe20000410000 */
[----:B------:R-:W-:Y:S01]  /*df60*/  F2FP.F16.F32.PACK_AB R154, R155, R154 ;  /* 0x0000009a9b9a723e */ /* 0x000fe200000000ff */
[----:B------:R-:W-:Y:S01]  /*df70*/  STS [R17+0x400], R134 ;  /* 0x0004008611007388 */ /* 0x000fe20000000800 */
[C---:B------:R-:W-:Y:S01]  /*df80*/  FMUL.FTZ R159, R14.reuse, R159 ;  /* 0x0000009f0e9f7220 */ /* 0x040fe20000410000 */
[----:B------:R-:W-:Y:S01]  /*df90*/  F2FP.F16.F32.PACK_AB R148, R149, R148 ;  /* 0x000000949594723e */ /* 0x000fe200000000ff */
[----:B------:R-:W-:Y:S01]  /*dfa0*/  FMUL.FTZ R5, R5, R165 ;  /* 0x000000a505057220 */ /* 0x000fe20000410000 */
[----:B------:R-:W-:Y:S01]  /*dfb0*/  F2FP.F16.F32.PACK_AB R150, R151, R150 ;  /* 0x000000969796723e */ /* 0x000fe200000000ff */
[----:B------:R-:W-:Y:S01]  /*dfc0*/  STS [R18], R144 ;  /* 0x0000009012007388 */ /* 0x000fe20000000800 */
[----:B------:R-:W-:Y:S01]  /*dfd0*/  FMUL.FTZ R166, R14, R166 ;  /* 0x000000a60ea67220 */ /* 0x000fe20000410000 */
[----:B------:R-:W-:Y:S01]  /*dfe0*/  IADD3 R16, PT, PT, R16, R11, RZ ;  /* 0x0000000b10107210 */ /* 0x000fe20007ffe0ff */
[----:B------:R-:W-:Y:S01]  /*dff0*/  FMUL.FTZ R14, R14, R167 ;  /* 0x000000a70e0e7220 */ /* 0x000fe20000410000 */
[----:B-1----:R-:W1:Y:S01]  /*e000*/  LDC.U8 R13, c[0x0][0x549] ;  /* 0x00015240ff0d7b82 */ /* 0x002e620000000000 */
[----:B------:R-:W-:Y:S01]  /*e010*/  STS [R18+0x400], R146 ;  /* 0x0004009212007388 */ /* 0x000fe20000000800 */
[----:B------:R-:W-:Y:S01]  /*e020*/  F2FP.F16.F32.PACK_AB R172, R173, R172 ;  /* 0x000000acadac723e */ /* 0x000fe200000000ff */
[----:B------:R-:W-:Y:S01]  /*e030*/  FMUL.FTZ R168, R7, R168 ;  /* 0x000000a807a87220 */ /* 0x000fe20000410000 */
[----:B------:R-:W-:Y:S01]  /*e040*/  F2FP.F16.F32.PACK_AB R174, R175, R174 ;  /* 0x000000aeafae723e */ /* 0x000fe200000000ff */
[----:B------:R-:W-:Y:S01]  /*e050*/  STS [R17+0x2000], R136 ;  /* 0x0020008811007388 */ /* 0x000fe20000000800 */
[----:B------:R-:W-:Y:S01]  /*e060*/  F2FP.F16.F32.PACK_AB R156, R157, R156 ;  /* 0x0000009c9d9c723e */ /* 0x000fe200000000ff */
[----:B------:R-:W-:Y:S01]  /*e070*/  FMUL.FTZ R169, R7, R169 ;  /* 0x000000a907a97220 */ /* 0x000fe20000410000 */
[----:B--2---:R-:W-:Y:S01]  /*e080*/  IADD3 R15, PT, PT, R12, R11, RZ ;  /* 0x0000000b0c0f7210 */ /* 0x004fe20007ffe0ff */
        /* <DEDUP_REMOVED lines=10> */
[----:B------:R-:W4:Y:S01]  /*e130*/  @P3 LDC R20, c[0x0][0x458] ;  /* 0x00011600ff143b82 */ /* 0x000f220000000800 */
[----:B------:R-:W-:Y:S01]  /*e140*/  F2FP.F16.F32.PACK_AB R7, R7, R160 ;  /* 0x000000a00707723e */ /* 0x000fe200000000ff */
[----:B------:R-:W-:Y:S01]  /*e150*/  STS [R11], R176 ;  /* 0x000000b00b007388 */ /* 0x000fe20000000800 */
[----:B------:R-:W-:Y:S01]  /*e160*/  @P3 MUFU.LG2 R24, R8 ;  /* 0x0000000800183308 */ /* 0x000fe20000000c00 */
[----:B-1----:R-:W-:-:S02]  /*e170*/  ISETP.NE.AND P4, PT, R13, RZ, PT ;  /* 0x000000ff0d00720c */ /* 0x002fc40003f85270 */
[----:B------:R-:W-:Y:S02]  /*e180*/  STS [R11+0x400], R178 ;  /* 0x000400b20b007388 */ /* 0x000fe40000000800 */
[----:B------:R-:W-:Y:S02]  /*e190*/  ISETP.NE.AND P0, PT, R19, RZ, !P4 ;  /* 0x000000ff1300720c */ /* 0x000fe40006705270 */
[----:B------:R-:W-:Y:S01]  /*e1a0*/  STS [R15], R152 ;  /* 0x000000980f007388 */ /* 0x000fe20000000800 */
[----:B------:R1:W-:Y:S03]  /*e1b0*/  @P1 MUFU.LG2 R26, R4 ;  /* 0x00000004001a1308 */ /* 0x0003e60000000c00 */
[----:B------:R-:W-:Y:S04]  /*e1c0*/  STS [R15+0x400], R154 ;  /* 0x0004009a0f007388 */ /* 0x000fe80000000800 */
[----:B------:R-:W-:Y:S01]  /*e1d0*/  STS [R11+0x2000], R148 ;  /* 0x002000940b007388 */ /* 0x000fe20000000800 */
[----:B--2---:R-:W2:Y:S03]  /*e1e0*/  @P4 LDC R17, c[0x0][0x430] ;  /* 0x00010c00ff114b82 */ /* 0x004ea60000000800 */
[----:B------:R5:W-:Y:S04]  /*e1f0*/  STS [R11+0x2400], R150 ;  /* 0x002400960b007388 */ /* 0x000be80000000800 */
[----:B------:R-:W-:Y:S01]  /*e200*/  STS [R15+0x2000], R172 ;  /* 0x002000ac0f007388 */ /* 0x000fe20000000800 */
[----:B---3--:R-:W2:Y:S01]  /*e210*/  LDC R18, c[0x0][0x434] ;  /* 0x00010d00ff127b82 */ /* 0x008ea20000000800 */
[----:B-1----:R-:W-:-:S02]  /*e220*/  MOV R4, 0x7f800000 ;  /* 0x7f80000000047802 */ /* 0x002fc40000000f00 */
[----:B------:R1:W-:Y:S04]  /*e230*/  STS [R15+0x2400], R174 ;  /* 0x002400ae0f007388 */ /* 0x0003e80000000800 */
[----:B------:R-:W-:Y:S04]  /*e240*/  STS [R16], R156 ;  /* 0x0000009c10007388 */ /* 0x000fe80000000800 */
[----:B------:R-:W-:Y:S01]  /*e250*/  STS [R16+0x400], R158 ;  /* 0x0004009e10007388 */ /* 0x000fe20000000800 */
[----:B-----5:R-:W-:Y:S02]  /*e260*/  IADD3 R11, PT, PT, R12, R16, RZ ;  /* 0x000000100c0b7210 */ /* 0x020fe40007ffe0ff */
[----:B------:R-:W3:Y:S01]  /*e270*/  @!P6 LDC.64 R12, c[0x0][0x400] ;  /* 0x00010000ff0ceb82 */ /* 0x000ee20000000a00 */
[----:B--2---:R-:W-:-:S02]  /*e280*/  @P4 IMAD R21, R17, R18, RZ ;  /* 0x0000001211154224 */ /* 0x004fc400078e02ff */
[----:B------:R2:W-:Y:S04]  /*e290*/  STS [R11], R5 ;  /* 0x000000050b007388 */ /* 0x0005e80000000800 */
[----:B------:R5:W-:Y:S01]  /*e2a0*/  STS [R11+0x400], R14 ;  /* 0x0004000e0b007388 */ /* 0x000be20000000800 */
[----:B-1----:R-:W3:Y:S03]  /*e2b0*/  S2R R15, SR_CTAID.Y ;  /* 0x00000000000f7919 */ /* 0x002ee60000002600 */
[----:B------:R-:W-:Y:S04]  /*e2c0*/  STS [R16+0x2000], R168 ;  /* 0x002000a810007388 */ /* 0x000fe80000000800 */
[----:B------:R1:W-:Y:S04]  /*e2d0*/  STS [R16+0x2400], R170 ;  /* 0x002400aa10007388 */ /* 0x0003e80000000800 */
[----:B------:R4:W-:Y:S04]  /*e2e0*/  STS [R11+0x2000], R7 ;  /* 0x002000070b007388 */ /* 0x0009e80000000800 */
[----:B------:R3:W-:Y:S01]  /*e2f0*/  STS [R11+0x2400], R162 ;  /* 0x002400a20b007388 */ /* 0x0007e20000000800 */
[----:B--2---:R-:W2:Y:S01]  /*e300*/  @P5 LDC R5, c[0x0][0x458] ;  /* 0x00011600ff055b82 */ /* 0x004ea20000000800 */
[----:B-----5:R-:W5:Y:S08]  /*e310*/  @P5 MUFU.LG2 R14, R9 ;  /* 0x00000009000e5308 */ /* 0x020f700000000c00 */
[----:B-1----:R1:W1:Y:S01]  /*e320*/  @P2 MUFU.LG2 R16, R10 ;  /* 0x0000000a00102308 */ /* 0x0022620000000c00 */
[----:B----4-:R-:W-:Y:S01]  /*e330*/  MOV R7, 0x7f800000 ;  /* 0x7f80000000077802 */ /* 0x010fe20000000f00 */
[----:B-----5:R-:W-:Y:S01]  /*e340*/  @P5 FMUL.FTZ R14, R14, 0.69314718246459960938 ;  /* 0x3f3172180e0e5820 */ /* 0x020fe20000410000 */
[----:B------:R-:W4:Y:S03]  /*e350*/  @P6 LDC.64 R8, c[0x0][0x408] ;  /* 0x00010200ff086b82 */ /* 0x000f260000000a00 */
[----:B--2---:R-:W-:Y:S01]  /*e360*/  @P5 FFMA.FTZ R7, R196, R5, R14 ;  /* 0x00000005c4075223 */ /* 0x004fe2000001000e */
[----:B------:R-:W-:Y:S01]  /*e370*/  @P3 FMUL.FTZ R5, R24, 0.69314718246459960938 ;  /* 0x3f31721818053820 */ /* 0x000fe20000410000 */
[----:B---3--:R-:W-:Y:S01]  /*e380*/  @!P6 IMAD.WIDE.U32 R24, R15, R12, RZ ;  /* 0x0000000c0f18e225 */ /* 0x008fe200078e00ff */
[----:B------:R-:W-:-:S02]  /*e390*/  ISETP.NE.AND P5, PT, R249, -0x1, PT ;  /* 0xfffffffff900780c */ /* 0x000fc40003fa5270 */
[----:B------:R-:W2:Y:S01]  /*e3a0*/  @P2 LDC R11, c[0x0][0x458] ;  /* 0x00011600ff0b2b82 */ /* 0x000ea20000000800 */
[----:B------:R-:W-:Y:S01]  /*e3b0*/  @P3 FFMA.FTZ R4, R3, R20, R5 ;  /* 0x0000001403043223 */ /* 0x000fe20000010005 */
[----:B------:R-:W-:Y:S01]  /*e3c0*/  @!P6 IMAD R5, R15, R13, R25 ;  /* 0x0000000d0f05e224 */ /* 0x000fe200078e0219 */
[----:B------:R-:W-:-:S05]  /*e3d0*/  @P4 MOV R3, 0x1 ;  /* 0x0000000100034802 */ /* 0x000fca0000000f00 */
[----:B-1----:R-:W1:Y:S08]  /*e3e0*/  @P1 LDC R10, c[0x0][0x458] ;  /* 0x00011600ff0a1b82 */ /* 0x002e700000000800 */
[----:B------:R-:W3:Y:S01]  /*e3f0*/  @P4 LDC R14, c[0x0][0x430] ;  /* 0x00010c00ff0e4b82 */ /* 0x000ee20000000800 */
[----:B----4-:R-:W-:Y:S01]  /*e400*/  @P6 IMAD.WIDE.U32 R28, R249, R8, RZ ;  /* 0x00000008f91c6225 */ /* 0x010fe200078e00ff */
[----:B------:R-:W-:Y:S06]  /*e410*/  @P4 BRA `(.L_x_234) ;  /* 0x0000000000204947 */ /* 0x000fec0003800000 */
[----:B------:R-:W-:Y:S01]  /*e420*/  ISETP.NE.AND P3, PT, R19, RZ, PT ;  /* 0x000000ff1300720c */ /* 0x000fe20003f65270 */
[----:B------:R-:W4:-:S12]  /*e430*/  LDC R8, c[0x0][0x3e0] ;  /* 0x0000f800ff087b82 */ /* 0x000f180000000800 */
[----:B------:R-:W4:Y:S01]  /*e440*/  @P3 LDC R3, c[0x0][0x454] ;  /* 0x00011500ff033b82 */ /* 0x000f220000000800 */
[----:B---3--:R-:W-:Y:S02]  /*e450*/  @P3 MOV R14, 0x1 ;  /* 0x00000001000e3802 */ /* 0x008fe40000000f00 */
[----:B------:R-:W-:-:S05]  /*e460*/  @!P3 MOV R14, 0x1 ;  /* 0x00000001000eb802 */ /* 0x000fca0000000f00 */
[----:B------:R-:W3:Y:S01]  /*e470*/  @P3 LDC R21, c[0x0][0x454] ;  /* 0x00011500ff153b82 */ /* 0x000ee20000000800 */
[-C--:B----4-:R-:W-:Y:S02]  /*e480*/  @P3 IMAD R3, R3, R8.reuse, RZ ;  /* 0x0000000803033224 */ /* 0x090fe400078e02ff */
[----:B------:R-:W-:-:S07]  /*e490*/  @!P3 IMAD R3, R18, R8, RZ ;  /* 0x000000081203b224 */ /* 0x000fce00078e02ff */
.L_x_234:
[----:B---3--:R-:W-:Y:S01]  /*e4a0*/  IMAD R21, R23, R21, RZ ;  /* 0x0000001517157224 */ /* 0x008fe200078e02ff */
[----:B------:R-:W-:Y:S01]  /*e4b0*/  BAR.SYNC.DEFER_BLOCKING 0x0 ;  /* 0x0000000000007b1d */ /* 0x000fe20000010000 */
[C---:B------:R-:W-:Y:S01]  /*e4c0*/  IMAD.SHL.U32 R17, R6.reuse, 0x8, RZ ;  /* 0x0000000806117824 */ /* 0x040fe200078e00ff */
[----:B------:R-:W-:Y:S01]  /*e4d0*/  LOP3.LUT P3, RZ, R6, 0x3, RZ, 0xc0, !PT ;  /* 0x0000000306ff7812 */ /* 0x000fe2000786c0ff */
[----:B------:R-:W-:Y:S02]  /*e4e0*/  @P6 IMAD R5, R249, R9, R29 ;  /* 0x00000009f9056224 */ /* 0x000fe400078e021d */
[----:B------:R-:W-:Y:S01]  /*e4f0*/  @P1 FMUL.FTZ R26, R26, 0.69314718246459960938 ;  /* 0x3f3172181a1a1820 */ /* 0x000fe20000410000 */
[----:B------:R-:W-:Y:S01]  /*e500*/  @!P0 IMAD R21, R15, R3, R21 ;  /* 0x000000030f158224 */ /* 0x000fe200078e0215 */
[----:B------:R-:W-:Y:S01]  /*e510*/  LOP3.LUT R3, R17, 0x1f8, RZ, 0xc0, !PT ;  /* 0x000001f811037812 */ /* 0x000fe200078ec0ff */
[----:B------:R-:W-:Y:S02]  /*e520*/  @!P5 IMAD R249, R15, R18, RZ ;  /* 0x000000120ff9d224 */ /* 0x000fe400078e02ff */
[----:B------:R-:W-:Y:S01]  /*e530*/  @P2 FMUL.FTZ R12, R16, 0.69314718246459960938 ;  /* 0x3f317218100c2820 */ /* 0x000fe20000410000 */
[----:B------:R-:W-:Y:S01]  /*e540*/  IMAD R9, R22, R14, RZ ;  /* 0x0000000e16097224 */ /* 0x000fe200078e02ff */
[----:B------:R-:W-:Y:S01]  /*e550*/  LOP3.LUT R3, R3, 0x38, R6, 0x78, !PT ;  /* 0x0000003803037812 */ /* 0x000fe200078e7806 */
[----:B------:R-:W-:Y:S01]  /*e560*/  BSSY.RECONVERGENT B0, `(.L_x_235) ;  /* 0x0000036000007945 */ /* 0x000fe20003800200 */
[----:B------:R-:W-:Y:S01]  /*e570*/  SHF.R.S32.HI R8, RZ, 0x1f, R249 ;  /* 0x0000001fff087819 */ /* 0x000fe200000114f9 */
[----:B------:R-:W-:Y:S01]  /*e580*/  IMAD.SHL.U32 R9, R9, 0x80, RZ ;  /* 0x0000008009097824 */ /* 0x000fe200078e00ff */
[----:B------:R-:W-:Y:S01]  /*e590*/  SEL R249, R249, RZ, P0 ;  /* 0x000000fff9f97207 */ /* 0x000fe20000000000 */
[----:B------:R-:W-:Y:S01]  /*e5a0*/  IMAD.MOV.U32 R18, RZ, RZ, 0x7f800000 ;  /* 0x7f800000ff127424 */ /* 0x000fe200078e00ff */
[----:B------:R-:W-:Y:S01]  /*e5b0*/  LOP3.LUT R3, R3, 0x1e00, R17, 0xf8, !PT ;  /* 0x00001e0003037812 */ /* 0x000fe200078ef811 */
[----:B--2---:R-:W-:Y:S01]  /*e5c0*/  @P2 FFMA.FTZ R18, R2, R11, R12 ;  /* 0x0000000b02122223 */ /* 0x004fe2000001000c */
[----:B------:R-:W-:-:S02]  /*e5d0*/  SEL R8, R8, RZ, P0 ;  /* 0x000000ff08087207 */ /* 0x000fc40000000000 */
[----:B------:R-:W-:Y:S01]  /*e5e0*/  MOV R15, 0x7f800000 ;  /* 0x7f800000000f7802 */ /* 0x000fe20000000f00 */
[----:B-1----:R-:W-:Y:S01]  /*e5f0*/  @P1 FFMA.FTZ R15, R0, R10, R26 ;  /* 0x0000000a000f1223 */ /* 0x002fe2000001001a */
[--C-:B------:R-:W-:Y:S02]  /*e600*/  IADD3 R16, P4, P0, R9, R249, R21.reuse ;  /* 0x000000f909107210 */ /* 0x100fe4000789e015 */
[----:B------:R-:W-:Y:S02]  /*e610*/  SHF.R.S32.HI R19, RZ, 0x1f, R21 ;  /* 0x0000001fff137819 */ /* 0x000fe40000011415 */
[----:B------:R-:W-:Y:S02]  /*e620*/  SHF.R.S32.HI R9, RZ, 0x1f, R9 ;  /* 0x0000001fff097819 */ /* 0x000fe40000011409 */
[----:B------:R-:W-:Y:S02]  /*e630*/  LEA R0, R3, UR4, 0x1 ;  /* 0x0000000403007c11 */ /* 0x000fe4000f8e08ff */
[----:B------:R-:W-:Y:S01]  /*e640*/  IADD3.X R19, PT, PT, R9, R8, R19, P4, P0 ;  /* 0x0000000809137210 */ /* 0x000fe200027e0413 */
[----:B------:R-:W-:Y:S06]  /*e650*/  @P3 BRA `(.L_x_236) ;  /* 0x0000000000983947 */ /* 0x000fec0003800000 */
[----:B------:R-:W-:Y:S02]  /*e660*/  LOP3.LUT R239, R239, 0x30, RZ, 0xc0, !PT ;  /* 0x00000030efef7812 */ /* 0x000fe400078ec0ff */
[----:B------:R-:W-:-:S04]  /*e670*/  SHF.R.U32.HI R20, RZ, 0x2, R6 ;  /* 0x00000002ff147819 */ /* 0x000fc80000011606 */
[----:B------:R-:W-:-:S04]  /*e680*/  LOP3.LUT R20, R239, 0x7, R20, 0xf8, !PT ;  /* 0x00000007ef147812 */ /* 0x000fc800078ef814 */
[C---:B------:R-:W-:Y:S01]  /*e690*/  ISETP.GE.AND P5, PT, R20.reuse, R244, PT ;  /* 0x000000f41400720c */ /* 0x040fe20003fa6270 */
[C---:B------:R-:W-:Y:S01]  /*e6a0*/  VIADD R30, R20.reuse, 0x8 ;  /* 0x00000008141e7836 */ /* 0x040fe20000000000 */
[C---:B------:R-:W-:Y:S01]  /*e6b0*/  LOP3.LUT R27, R20.reuse, 0x40, RZ, 0xfc, !PT ;  /* 0x00000040141b7812 */ /* 0x040fe200078efcff */
[----:B------:R-:W-:-:S03]  /*e6c0*/  VIADD R26, R20, 0x48 ;  /* 0x00000048141a7836 */ /* 0x000fc60000000000 */
[-C--:B------:R-:W-:Y:S02]  /*e6d0*/  ISETP.GE.AND P4, PT, R30, R244.reuse, PT ;  /* 0x000000f41e00720c */ /* 0x080fe40003f86270 */
[-C--:B------:R-:W-:Y:S02]  /*e6e0*/  ISETP.GE.AND P3, PT, R27, R244.reuse, PT ;  /* 0x000000f41b00720c */ /* 0x080fe40003f66270 */
[----:B------:R-:W-:-:S03]  /*e6f0*/  ISETP.GE.AND P2, PT, R26, R244, PT ;  /* 0x000000f41a00720c */ /* 0x000fc60003f46270 */
[----:B------:R-:W1:Y:S01]  /*e700*/  @!P5 LDC.64 R12, c[0x0][0x420] ;  /* 0x00010800ff0cdb82 */ /* 0x000e620000000a00 */
[----:B------:R-:W-:-:S05]  /*e710*/  @!P5 IMAD R20, R20, R14, RZ ;  /* 0x0000000e1414d224 */ /* 0x000fca00078e02ff */
[----:B------:R-:W-:Y:S01]  /*e720*/  @!P5 IADD3 R21, P0, PT, R20, R16, RZ ;  /* 0x000000101415d210 */ /* 0x000fe20007f1e0ff */
[-C--:B------:R-:W-:Y:S01]  /*e730*/  @!P4 IMAD R30, R30, R14.reuse, RZ ;  /* 0x0000000e1e1ec224 */ /* 0x080fe200078e02ff */
[----:B------:R-:W2:Y:S01]  /*e740*/  @!P4 LDC.64 R10, c[0x0][0x420] ;  /* 0x00010800ff0acb82 */ /* 0x000ea20000000a00 */
[-C--:B------:R-:W-:Y:S01]  /*e750*/  @!P3 IMAD R27, R27, R14.reuse, RZ ;  /* 0x0000000e1b1bb224 */ /* 0x080fe200078e02ff */
[----:B------:R-:W-:Y:S01]  /*e760*/  @!P5 LEA.HI.X.SX32 R20, R20, R19, 0x1, P0 ;  /* 0x000000131414d211 */ /* 0x000fe200000f0eff */
[----:B------:R-:W-:-:S05]  /*e770*/  @!P2 IMAD R14, R26, R14, RZ ;  /* 0x0000000e1a0ea224 */ /* 0x000fca00078e02ff */
[----:B------:R-:W3:Y:S08]  /*e780*/  @!P3 LDC.64 R8, c[0x0][0x420] ;  /* 0x00010800ff08bb82 */ /* 0x000ef00000000a00 */
[----:B------:R-:W4:Y:S01]  /*e790*/  @!P2 LDC.64 R2, c[0x0][0x420] ;  /* 0x00010800ff02ab82 */ /* 0x000f220000000a00 */
[----:B-1----:R-:W-:Y:S02]  /*e7a0*/  @!P5 LEA R32, P1, R21, R12, 0x2 ;  /* 0x0000000c1520d211 */ /* 0x002fe400078210ff */
[----:B------:R-:W-:-:S02]  /*e7b0*/  @!P4 IADD3 R12, P0, PT, R30, R16, RZ ;  /* 0x000000101e0cc210 */ /* 0x000fc40007f1e0ff */
[----:B------:R-:W-:Y:S02]  /*e7c0*/  @!P5 LEA.HI.X R33, R21, R13, R20, 0x2, P1 ;  /* 0x0000000d1521d211 */ /* 0x000fe400008f1414 */
[----:B------:R-:W-:Y:S02]  /*e7d0*/  @!P4 LEA.HI.X.SX32 R30, R30, R19, 0x1, P0 ;  /* 0x000000131e1ec211 */ /* 0x000fe400000f0eff */
[C---:B--2---:R-:W-:Y:S01]  /*e7e0*/  @!P4 LEA R20, P0, R12.reuse, R10, 0x2 ;  /* 0x0000000a0c14c211 */ /* 0x044fe200078010ff */
[----:B------:R1:W-:Y:S01]  /*e7f0*/  @!P5 STG.E desc[UR16][R32.64], R7 ;  /* 0x000000072000d986 */ /* 0x0003e2000c101910 */
[-C--:B------:R-:W-:Y:S02]  /*e800*/  @!P3 IADD3 R10, P1, PT, R27, R16.reuse, RZ ;  /* 0x000000101b0ab210 */ /* 0x080fe40007f3e0ff */
[----:B------:R-:W-:Y:S02]  /*e810*/  @!P4 LEA.HI.X R21, R12, R11, R30, 0x2, P0 ;  /* 0x0000000b0c15c211 */ /* 0x000fe400000f141e */
[----:B------:R-:W-:-:S02]  /*e820*/  @!P2 IADD3 R16, P0, PT, R14, R16, RZ ;  /* 0x000000100e10a210 */ /* 0x000fc40007f1e0ff */
[-C--:B------:R-:W-:Y:S01]  /*e830*/  @!P3 LEA.HI.X.SX32 R27, R27, R19.reuse, 0x1, P1 ;  /* 0x000000131b1bb211 */ /* 0x080fe200008f0eff */
[----:B------:R1:W-:Y:S01]  /*e840*/  @!P4 STG.E desc[UR16][R20.64], R4 ;  /* 0x000000041400c986 */ /* 0x0003e2000c101910 */
[----:B---3--:R-:W-:Y:S02]  /*e850*/  @!P3 LEA R8, P1, R10, R8, 0x2 ;  /* 0x000000080a08b211 */ /* 0x008fe400078210ff */
[----:B------:R-:W-:Y:S02]  /*e860*/  @!P2 LEA.HI.X.SX32 R14, R14, R19, 0x1, P0 ;  /* 0x000000130e0ea211 */ /* 0x000fe400000f0eff */
[----:B------:R-:W-:Y:S02]  /*e870*/  @!P3 LEA.HI.X R9, R10, R9, R27, 0x2, P1 ;  /* 0x000000090a09b211 */ /* 0x000fe400008f141b */
[----:B----4-:R-:W-:-:S03]  /*e880*/  @!P2 LEA R2, P0, R16, R2, 0x2 ;  /* 0x000000021002a211 */ /* 0x010fc600078010ff */
[----:B------:R1:W-:Y:S01]  /*e890*/  @!P3 STG.E desc[UR16][R8.64], R18 ;  /* 0x000000120800b986 */ /* 0x0003e2000c101910 */
[----:B------:R-:W-:-:S05]  /*e8a0*/  @!P2 LEA.HI.X R3, R16, R3, R14, 0x2, P0 ;  /* 0x000000031003a211 */ /* 0x000fca00000f140e */
[----:B------:R1:W-:Y:S04]  /*e8b0*/  @!P2 STG.E desc[UR16][R2.64], R15 ;  /* 0x0000000f0200a986 */ /* 0x0003e8000c101910 */
.L_x_236:
[----:B------:R-:W-:Y:S05]  /*e8c0*/  BSYNC.RECONVERGENT B0 ;  /* 0x0000000000007941 */ /* 0x000fea0003800200 */
.L_x_235:
[----:B------:R-:W2:Y:S01]  /*e8d0*/  LDCU UR6, c[0x0][0x440] ;  /* 0x00008800ff0677ac */ /* 0x000ea20008000800 */
[----:B-1----:R-:W-:Y:S01]  /*e8e0*/  SHF.R.U32.HI R2, RZ, 0x3, R6 ;  /* 0x00000003ff027819 */ /* 0x002fe20000011606 */
[----:B------:R-:W-:Y:S01]  /*e8f0*/  @P6 IMAD.MOV.U32 R24, RZ, RZ, R28 ;  /* 0x000000ffff186224 */ /* 0x000fe200078e001c */
[----:B------:R-:W-:Y:S01]  /*e900*/  LOP3.LUT R17, R17, 0x38, RZ, 0xc0, !PT ;  /* 0x0000003811117812 */ /* 0x000fe200078ec0ff */
[----:B------:R1:W3:Y:S01]  /*e910*/  LDS.128 R8, [R0+0x3800] ;  /* 0x0038000000087984 */ /* 0x0002e20000000c00 */
[C---:B------:R-:W-:Y:S01]  /*e920*/  IADD3 R6, PT, PT, R2.reuse, 0x30, RZ ;  /* 0x0000003002067810 */ /* 0x040fe20007ffe0ff */
[C---:B------:R-:W-:Y:S01]  /*e930*/  VIADD R7, R2.reuse, 0x20 ;  /* 0x0000002002077836 */ /* 0x040fe20000000000 */
[C---:B------:R-:W-:Y:S01]  /*e940*/  IADD3 R14, P1, PT, R17.reuse, R24, RZ ;  /* 0x00000018110e7210 */ /* 0x040fe20007f3e0ff */
[C---:B------:R-:W-:Y:S01]  /*e950*/  VIADD R4, R2.reuse, 0x40 ;  /* 0x0000004002047836 */ /* 0x040fe20000000000 */
[----:B------:R-:W4:Y:S01]  /*e960*/  LDCU.64 UR4, c[0x0][0x410] ;  /* 0x00008200ff0477ac */ /* 0x000f220008000a00 */
[----:B------:R-:W-:Y:S01]  /*e970*/  VIADD R3, R2, 0x10 ;  /* 0x0000001002037836 */ /* 0x000fe20000000000 */
[----:B------:R-:W-:Y:S01]  /*e980*/  IADD3.X R15, PT, PT, RZ, R5, RZ, P1, !PT ;  /* 0x00000005ff0f7210 */ /* 0x000fe20000ffe4ff */
[----:B------:R-:W-:Y:S01]  /*e990*/  BSSY.RECONVERGENT B0, `(.L_x_237) ;  /* 0x000001b000007945 */ /* 0x000fe20003800200 */
[----:B--2---:R-:W-:-:S04]  /*e9a0*/  ISETP.GE.AND P0, PT, R17, UR6, PT ;  /* 0x0000000611007c0c */ /* 0x004fc8000bf06270 */
[-C--:B------:R-:W-:Y:S02]  /*e9b0*/  ISETP.GE.OR P5, PT, R7, R244.reuse, P0 ;  /* 0x000000f40700720c */ /* 0x080fe400007a6670 */
[-C--:B------:R-:W-:Y:S02]  /*e9c0*/  ISETP.GE.OR P4, PT, R6, R244.reuse, P0 ;  /* 0x000000f40600720c */ /* 0x080fe40000786670 */
[-C--:B------:R-:W-:Y:S01]  /*e9d0*/  ISETP.GE.OR P3, PT, R4, R244.reuse, P0 ;  /* 0x000000f40400720c */ /* 0x080fe20000766670 */
[----:B----4-:R-:W-:Y:S01]  /*e9e0*/  IMAD.WIDE.U32 R14, R23, UR4, R14 ;  /* 0x00000004170e7c25 */ /* 0x010fe2000f8e000e */
[----:B------:R1:W2:Y:S01]  /*e9f0*/  LDS.128 R4, [R0] ;  /* 0x0000000000047984 */ /* 0x0002a20000000c00 */
[CC--:B------:R-:W-:Y:S02]  /*ea00*/  ISETP.GE.OR P1, PT, R2.reuse, R244.reuse, P0 ;  /* 0x000000f40200720c */ /* 0x0c0fe40000726670 */
[----:B------:R-:W-:Y:S01]  /*ea10*/  ISETP.GE.OR P6, PT, R3, R244, P0 ;  /* 0x000000f40300720c */ /* 0x000fe200007c6670 */
[----:B------:R-:W-:-:S02]  /*ea20*/  VIADD R3, R2, 0x50 ;  /* 0x0000005002037836 */ /* 0x000fc40000000000 */
[----:B------:R-:W-:-:S03]  /*ea30*/  IMAD R19, R23, UR5, R15 ;  /* 0x0000000517137c24 */ /* 0x000fc6000f8e020f */
[----:B------:R-:W-:Y:S01]  /*ea40*/  ISETP.GE.OR P2, PT, R3, R244, P0 ;  /* 0x000000f40300720c */ /* 0x000fe20000746670 */
[----:B------:R-:W-:Y:S02]  /*ea50*/  IMAD.MOV.U32 R3, RZ, RZ, RZ ;  /* 0x000000ffff037224 */ /* 0x000fe400078e00ff */
[----:B------:R-:W-:-:S04]  /*ea60*/  IMAD.WIDE.U32 R16, R22, 0x80, R2 ;  /* 0x0000008016107825 */ /* 0x000fc800078e0002 */
[C---:B------:R-:W-:Y:S01]  /*ea70*/  VIADD R3, R2.reuse, 0x60 ;  /* 0x0000006002037836 */ /* 0x040fe20000000000 */
[----:B------:R-:W-:Y:S01]  /*ea80*/  IADD3 R2, PT, PT, R2, 0x70, RZ ;  /* 0x0000007002027810 */ /* 0x000fe20007ffe0ff */
[----:B---3--:R-:W-:Y:S06]  /*ea90*/  @P1 BRA `(.L_x_238) ;  /* 0x0000000000281947 */ /* 0x008fec0003800000 */
[----:B------:R-:W3:Y:S01]  /*eaa0*/  LDCU.64 UR6, c[0x0][0x408] ;  /* 0x00008100ff0677ac */ /* 0x000ee20008000a00 */
[----:B------:R-:W-:Y:S01]  /*eab0*/  MOV R18, R14 ;  /* 0x0000000e00127202 */ /* 0x000fe20000000f00 */
[----:B------:R-:W4:Y:S01]  /*eac0*/  LDCU.64 UR4, c[0x0][0x3f0] ;  /* 0x00007e00ff0477ac */ /* 0x000f220008000a00 */
[----:B---3--:R-:W-:-:S03]  /*ead0*/  IMAD R12, R17, UR6, RZ ;  /* 0x00000006110c7c24 */ /* 0x008fc6000f8e02ff */
[----:B------:R-:W-:-:S04]  /*eae0*/  IMAD.WIDE.U32 R20, R16, UR6, R18 ;  /* 0x0000000610147c25 */ /* 0x000fc8000f8e0012 */
[----:B------:R-:W-:Y:S01]  /*eaf0*/  IMAD R12, R16, UR7, R12 ;  /* 0x00000007100c7c24 */ /* 0x000fe2000f8e020c */
[----:B----4-:R-:W-:-:S04]  /*eb00*/  LEA R22, P1, R20, UR4, 0x1 ;  /* 0x0000000414167c11 */ /* 0x010fc8000f8208ff */
[----:B------:R-:W-:-:S04]  /*eb10*/  IADD3 R12, PT, PT, R21, R12, RZ ;  /* 0x0000000c150c7210 */ /* 0x000fc80007ffe0ff */
[----:B------:R-:W-:-:S05]  /*eb20*/  LEA.HI.X R23, R20, UR5, R12, 0x1, P1 ;  /* 0x0000000514177c11 */ /* 0x000fca00088f0c0c */
[----:B--2---:R3:W-:Y:S02]  /*eb30*/  STG.E.128 desc[UR16][R22.64], R4 ;  /* 0x0000000416007986 */ /* 0x0047e4000c101d10 */
.L_x_238:
[----:B------:R-:W-:Y:S05]  /*eb40*/  BSYNC.RECONVERGENT B0 ;  /* 0x0000000000007941 */ /* 0x000fea0003800200 */
.L_x_237:
[----:B--23--:R2:W3:Y:S01]  /*eb50*/  LDS.128 R4, [R0+0x800] ;  /* 0x0008000000047984 */ /* 0x00c4e20000000c00 */
[----:B------:R-:W-:Y:S01]  /*eb60*/  BSSY.RECONVERGENT B0, `(.L_x_239) ;  /* 0x0000011000007945 */ /* 0x000fe20003800200 */
[-C--:B------:R-:W-:Y:S02]  /*eb70*/  ISETP.GE.OR P1, PT, R3, R244.reuse, P0 ;  /* 0x000000f40300720c */ /* 0x080fe40000726670 */
[----:B------:R-:W-:Y:S01]  /*eb80*/  ISETP.GE.OR P0, PT, R2, R244, P0 ;  /* 0x000000f40200720c */ /* 0x000fe20000706670 */
[----:B------:R-:W-:-:S12]  /*eb90*/  @P6 BRA `(.L_x_240) ;  /* 0x0000000000346947 */ /* 0x000fd80003800000 */
[----:B------:R-:W4:Y:S01]  /*eba0*/  LDCU.64 UR6, c[0x0][0x408] ;  /* 0x00008100ff0677ac */ /* 0x000f220008000a00 */
[----:B------:R-:W-:Y:S01]  /*ebb0*/  IADD3 R3, P6, PT, R16, 0x10, RZ ;  /* 0x0000001010037810 */ /* 0x000fe20007fde0ff */
[----:B------:R-:W-:Y:S01]  /*ebc0*/  IMAD.MOV.U32 R12, RZ, RZ, R14 ;  /* 0x000000ffff0c7224 */ /* 0x000fe200078e000e */
[----:B------:R-:W-:Y:S01]  /*ebd0*/  MOV R13, R19 ;  /* 0x00000013000d7202 */ /* 0x000fe20000000f00 */
[----:B------:R-:W5:Y:S02]  /*ebe0*/  LDCU.64 UR4, c[0x0][0x3f0] ;  /* 0x00007e00ff0477ac */ /* 0x000f640008000a00 */
[----:B------:R-:W-:-:S04]  /*ebf0*/  IMAD.X R2, RZ, RZ, R17, P6 ;  /* 0x000000ffff027224 */ /* 0x000fc800030e0611 */
[----:B----4-:R-:W-:Y:S02]  /*ec00*/  IMAD R2, R2, UR6, RZ ;  /* 0x0000000602027c24 */ /* 0x010fe4000f8e02ff */
[----:B------:R-:W-:-:S04]  /*ec10*/  IMAD.WIDE.U32 R12, R3, UR6, R12 ;  /* 0x00000006030c7c25 */ /* 0x000fc8000f8e000c */
[----:B------:R-:W-:Y:S01]  /*ec20*/  IMAD R2, R3, UR7, R2 ;  /* 0x0000000703027c24 */ /* 0x000fe2000f8e0202 */
[----:B-----5:R-:W-:-:S04]  /*ec30*/  LEA R20, P6, R12, UR4, 0x1 ;  /* 0x000000040c147c11 */ /* 0x020fc8000f8c08ff */
[----:B------:R-:W-:-:S04]  /*ec40*/  IADD3 R2, PT, PT, R13, R2, RZ ;  /* 0x000000020d027210 */ /* 0x000fc80007ffe0ff */
[----:B------:R-:W-:-:S05]  /*ec50*/  LEA.HI.X R21, R12, UR5, R2, 0x1, P6 ;  /* 0x000000050c157c11 */ /* 0x000fca000b0f0c02 */
[----:B---3--:R4:W-:Y:S02]  /*ec60*/  STG.E.128 desc[UR16][R20.64], R4 ;  /* 0x0000000414007986 */ /* 0x0089e4000c101d10 */
.L_x_240:
[----:B------:R-:W-:Y:S05]  /*ec70*/  BSYNC.RECONVERGENT B0 ;  /* 0x0000000000007941 */ /* 0x000fea0003800200 */
.L_x_239:
[----:B---34-:R3:W4:Y:S01]  /*ec80*/  LDS.128 R4, [R0+0x1000] ;  /* 0x0010000000047984 */ /* 0x0187220000000c00 */
[----:B------:R-:W-:Y:S04]  /*ec90*/  BSSY.RECONVERGENT B0, `(.L_x_241) ;  /* 0x000000f000007945 */ /* 0x000fe80003800200 */
[----:B------:R-:W-:Y:S05]  /*eca0*/  @P5 BRA `(.L_x_242) ;  /* 0x0000000000345947 */ /* 0x000fea0003800000 */
[----:B------:R-:W5:Y:S01]  /*ecb0*/  LDCU.64 UR6, c[0x0][0x408] ;  /* 0x00008100ff0677ac */ /* 0x000f620008000a00 */
[----:B------:R-:W-:Y:S01]  /*ecc0*/  IADD3 R3, P5, PT, R16, 0x20, RZ ;  /* 0x0000002010037810 */ /* 0x000fe20007fbe0ff */
[----:B------:R-:W-:Y:S01]  /*ecd0*/  IMAD.MOV.U32 R12, RZ, RZ, R14 ;  /* 0x000000ffff0c7224 */ /* 0x000fe200078e000e */
[----:B------:R-:W-:Y:S01]  /*ece0*/  MOV R13, R19 ;  /* 0x00000013000d7202 */ /* 0x000fe20000000f00 */
[----:B------:R-:W1:Y:S02]  /*ecf0*/  LDCU.64 UR4, c[0x0][0x3f0] ;  /* 0x00007e00ff0477ac */ /* 0x000e640008000a00 */
[----:B------:R-:W-:-:S04]  /*ed00*/  IMAD.X R2, RZ, RZ, R17, P5 ;  /* 0x000000ffff027224 */ /* 0x000fc800028e0611 */
[----:B-----5:R-:W-:Y:S02]  /*ed10*/  IMAD R2, R2, UR6, RZ ;  /* 0x0000000602027c24 */ /* 0x020fe4000f8e02ff */
[----:B------:R-:W-:-:S04]  /*ed20*/  IMAD.WIDE.U32 R12, R3, UR6, R12 ;  /* 0x00000006030c7c25 */ /* 0x000fc8000f8e000c */
[----:B------:R-:W-:Y:S01]  /*ed30*/  IMAD R2, R3, UR7, R2 ;  /* 0x0000000703027c24 */ /* 0x000fe2000f8e0202 */
[----:B-1----:R-:W-:-:S04]  /*ed40*/  LEA R20, P5, R12, UR4, 0x1 ;  /* 0x000000040c147c11 */ /* 0x002fc8000f8a08ff */
[----:B------:R-:W-:-:S04]  /*ed50*/  IADD3 R2, PT, PT, R13, R2, RZ ;  /* 0x000000020d027210 */ /* 0x000fc80007ffe0ff */
[----:B------:R-:W-:-:S05]  /*ed60*/  LEA.HI.X R21, R12, UR5, R2, 0x1, P5 ;  /* 0x000000050c157c11 */ /* 0x000fca000a8f0c02 */
[----:B----4-:R1:W-:Y:S02]  /*ed70*/  STG.E.128 desc[UR16][R20.64], R4 ;  /* 0x0000000414007986 */ /* 0x0103e4000c101d10 */
.L_x_242:
[----:B------:R-:W-:Y:S05]  /*ed80*/  BSYNC.RECONVERGENT B0 ;  /* 0x0000000000007941 */ /* 0x000fea0003800200 */
.L_x_241:
[----:B-1--4-:R1:W4:Y:S01]  /*ed90*/  LDS.128 R4, [R0+0x1800] ;  /* 0x0018000000047984 */ /* 0x0123220000000c00 */
[----:B------:R-:W-:Y:S04]  /*eda0*/  BSSY.RECONVERGENT B0, `(.L_x_243) ;  /* 0x000000f000007945 */ /* 0x000fe80003800200 */
[----:B------:R-:W-:Y:S05]  /*edb0*/  @P4 BRA `(.L_x_244) ;  /* 0x0000000000344947 */ /* 0x000fea0003800000 */
[----:B------:R-:W5:Y:S01]  /*edc0*/  LDCU.64 UR6, c[0x0][0x408] ;  /* 0x00008100ff0677ac */ /* 0x000f620008000a00 */
[----:B------:R-:W-:Y:S01]  /*edd0*/  IADD3 R3, P4, PT, R16, 0x30, RZ ;  /* 0x0000003010037810 */ /* 0x000fe20007f9e0ff */
[----:B------:R-:W-:Y:S01]  /*ede0*/  IMAD.MOV.U32 R12, RZ, RZ, R14 ;  /* 0x000000ffff0c7224 */ /* 0x000fe200078e000e */
[----:B------:R-:W-:Y:S01]  /*edf0*/  MOV R13, R19 ;  /* 0x00000013000d7202 */ /* 0x000fe20000000f00 */
[----:B------:R-:W2:Y:S02]  /*ee00*/  LDCU.64 UR4, c[0x0][0x3f0] ;  /* 0x00007e00ff0477ac */ /* 0x000ea40008000a00 */
[----:B------:R-:W-:-:S04]  /*ee10*/  IMAD.X R2, RZ, RZ, R17, P4 ;  /* 0x000000ffff027224 */ /* 0x000fc800020e0611 */
[----:B-----5:R-:W-:Y:S02]  /*ee20*/  IMAD R2, R2, UR6, RZ ;  /* 0x0000000602027c24 */ /* 0x020fe4000f8e02ff */
[----:B------:R-:W-:-:S04]  /*ee30*/  IMAD.WIDE.U32 R12, R3, UR6, R12 ;  /* 0x00000006030c7c25 */ /* 0x000fc8000f8e000c */
[----:B------:R-:W-:Y:S01]  /*ee40*/  IMAD R2, R3, UR7, R2 ;  /* 0x0000000703027c24 */ /* 0x000fe2000f8e0202 */
[----:B--2---:R-:W-:-:S04]  /*ee50*/  LEA R20, P4, R12, UR4, 0x1 ;  /* 0x000000040c147c11 */ /* 0x004fc8000f8808ff */
[----:B------:R-:W-:-:S04]  /*ee60*/  IADD3 R2, PT, PT, R13, R2, RZ ;  /* 0x000000020d027210 */ /* 0x000fc80007ffe0ff */
[----:B------:R-:W-:-:S05]  /*ee70*/  LEA.HI.X R21, R12, UR5, R2, 0x1, P4 ;  /* 0x000000050c157c11 */ /* 0x000fca000a0f0c02 */
[----:B----4-:R2:W-:Y:S02]  /*ee80*/  STG.E.128 desc[UR16][R20.64], R4 ;  /* 0x0000000414007986 */ /* 0x0105e4000c101d10 */
.L_x_244:
[----:B------:R-:W-:Y:S05]  /*ee90*/  BSYNC.RECONVERGENT B0 ;  /* 0x0000000000007941 */ /* 0x000fea0003800200 */
.L_x_243:
[----:B--2-4-:R2:W4:Y:S01]  /*eea0*/  LDS.128 R4, [R0+0x2000] ;  /* 0x0020000000047984 */ /* 0x0145220000000c00 */
[----:B------:R-:W-:Y:S04]  /*eeb0*/  BSSY.RECONVERGENT B0, `(.L_x_245) ;  /* 0x000000f000007945 */ /* 0x000fe80003800200 */
[----:B------:R-:W-:Y:S05]  /*eec0*/  @P3 BRA `(.L_x_246) ;  /* 0x0000000000343947 */ /* 0x000fea0003800000 */
[----:B------:R-:W5:Y:S01]  /*eed0*/  LDCU.64 UR6, c[0x0][0x408] ;  /* 0x00008100ff0677ac */ /* 0x000f620008000a00 */
[----:B------:R-:W-:Y:S01]  /*eee0*/  IADD3 R3, P3, PT, R16, 0x40, RZ ;  /* 0x0000004010037810 */ /* 0x000fe20007f7e0ff */
[----:B------:R-:W-:Y:S01]  /*eef0*/  IMAD.MOV.U32 R12, RZ, RZ, R14 ;  /* 0x000000ffff0c7224 */ /* 0x000fe200078e000e */
[----:B------:R-:W-:Y:S01]  /*ef00*/  MOV R13, R19 ;  /* 0x00000013000d7202 */ /* 0x000fe20000000f00 */
[----:B------:R-:W3:Y:S02]  /*ef10*/  LDCU.64 UR4, c[0x0][0x3f0] ;  /* 0x00007e00ff0477ac */ /* 0x000ee40008000a00 */
[----:B------:R-:W-:-:S04]  /*ef20*/  IMAD.X R2, RZ, RZ, R17, P3 ;  /* 0x000000ffff027224 */ /* 0x000fc800018e0611 */
[----:B-----5:R-:W-:Y:S02]  /*ef30*/  IMAD R2, R2, UR6, RZ ;  /* 0x0000000602027c24 */ /* 0x020fe4000f8e02ff */
[----:B------:R-:W-:-:S04]  /*ef40*/  IMAD.WIDE.U32 R12, R3, UR6, R12 ;  /* 0x00000006030c7c25 */ /* 0x000fc8000f8e000c */
[----:B------:R-:W-:Y:S01]  /*ef50*/  IMAD R2, R3, UR7, R2 ;  /* 0x0000000703027c24 */ /* 0x000fe2000f8e0202 */
[----:B---3--:R-:W-:-:S04]  /*ef60*/  LEA R20, P3, R12, UR4, 0x1 ;  /* 0x000000040c147c11 */ /* 0x008fc8000f8608ff */
[----:B------:R-:W-:-:S04]  /*ef70*/  IADD3 R2, PT, PT, R13, R2, RZ ;  /* 0x000000020d027210 */ /* 0x000fc80007ffe0ff */
[----:B------:R-:W-:-:S05]  /*ef80*/  LEA.HI.X R21, R12, UR5, R2, 0x1, P3 ;  /* 0x000000050c157c11 */ /* 0x000fca00098f0c02 */
[----:B----4-:R3:W-:Y:S02]  /*ef90*/  STG.E.128 desc[UR16][R20.64], R4 ;  /* 0x0000000414007986 */ /* 0x0107e4000c101d10 */
.L_x_246:
[----:B------:R-:W-:Y:S05]  /*efa0*/  BSYNC.RECONVERGENT B0 ;  /* 0x0000000000007941 */ /* 0x000fea0003800200 */
.L_x_245:
        /* <DEDUP_REMOVED lines=16> */
.L_x_248:
[----:B------:R-:W-:Y:S05]  /*f0b0*/  BSYNC.RECONVERGENT B0 ;  /* 0x0000000000007941 */ /* 0x000fea0003800200 */
.L_x_247:
[----:B-1--4-:R1:W4:Y:S01]  /*f0c0*/  LDS.128 R4, [R0+0x3000] ;  /* 0x0030000000047984 */ /* 0x0123220000000c00 */
[----:B------:R-:W-:Y:S04]  /*f0d0*/  BSSY.RECONVERGENT B0, `(.L_x_249) ;  /* 0x000000f000007945 */ /* 0x000fe80003800200 */
[----:B------:R-:W-:Y:S05]  /*f0e0*/  @P1 BRA `(.L_x_250) ;  /* 0x0000000000341947 */ /* 0x000fea0003800000 */
[----:B------:R-:W5:Y:S01]  /*f0f0*/  LDCU.64 UR6, c[0x0][0x408] ;  /* 0x00008100ff0677ac */ /* 0x000f620008000a00 */
[----:B------:R-:W-:Y:S01]  /*f100*/  IADD3 R2, P1, PT, R16, 0x60, RZ ;  /* 0x0000006010027810 */ /* 0x000fe20007f3e0ff */
[----:B------:R-:W-:Y:S01]  /*f110*/  IMAD.MOV.U32 R12, RZ, RZ, R14 ;  /* 0x000000ffff0c7224 */ /* 0x000fe200078e000e */
[----:B------:R-:W-:Y:S01]  /*f120*/  MOV R13, R19 ;  /* 0x00000013000d7202 */ /* 0x000fe20000000f00 */
[----:B------:R-:W5:Y:S02]  /*f130*/  LDCU.64 UR4, c[0x0][0x3f0] ;  /* 0x00007e00ff0477ac */ /* 0x000f640008000a00 */
[----:B-123--:R-:W-:-:S04]  /*f140*/  IMAD.X R0, RZ, RZ, R17, P1 ;  /* 0x000000ffff007224 */ /* 0x00efc800008e0611 */
[----:B-----5:R-:W-:Y:S02]  /*f150*/  IMAD R0, R0, UR6, RZ ;  /* 0x0000000600007c24 */ /* 0x020fe4000f8e02ff */
[----:B------:R-:W-:-:S04]  /*f160*/  IMAD.WIDE.U32 R12, R2, UR6, R12 ;  /* 0x00000006020c7c25 */ /* 0x000fc8000f8e000c */
[----:B------:R-:W-:Y:S01]  /*f170*/  IMAD R0, R2, UR7, R0 ;  /* 0x0000000702007c24 */ /* 0x000fe2000f8e0200 */
[----:B------:R-:W-:-:S04]  /*f180*/  LEA R2, P1, R12, UR4, 0x1 ;  /* 0x000000040c027c11 */ /* 0x000fc8000f8208ff */
[----:B------:R-:W-:-:S04]  /*f190*/  IADD3 R0, PT, PT, R13, R0, RZ ;  /* 0x000000000d007210 */ /* 0x000fc80007ffe0ff */
[----:B------:R-:W-:-:S05]  /*f1a0*/  LEA.HI.X R3, R12, UR5, R0, 0x1, P1 ;  /* 0x000000050c037c11 */ /* 0x000fca00088f0c00 */
[----:B----4-:R1:W-:Y:S02]  /*f1b0*/  STG.E.128 desc[UR16][R2.64], R4 ;  /* 0x0000000402007986 */ /* 0x0103e4000c101d10 */
.L_x_250:
[----:B------:R-:W-:Y:S05]  /*f1c0*/  BSYNC.RECONVERGENT B0 ;  /* 0x0000000000007941 */ /* 0x000fea0003800200 */
.L_x_249:
[----:B------:R-:W-:Y:S05]  /*f1d0*/  @P0 EXIT ;  /* 0x000000000000094d */ /* 0x000fea0003800000 */
[----:B------:R-:W5:Y:S01]  /*f1e0*/  LDCU.64 UR6, c[0x0][0x408] ;  /* 0x00008100ff0677ac */ /* 0x000f620008000a00 */
[----:B-123--:R-:W-:Y:S01]  /*f1f0*/  IADD3 R0, P0, PT, R16, 0x70, RZ ;  /* 0x0000007010007810 */ /* 0x00efe20007f1e0ff */
[----:B----4-:R-:W-:Y:S01]  /*f200*/  IMAD.MOV.U32 R4, RZ, RZ, R14 ;  /* 0x000000ffff047224 */ /* 0x010fe200078e000e */
        /* <DEDUP_REMOVED lines=9> */
[----:B------:R-:W-:Y:S01]  /*f2a0*/  STG.E.128 desc[UR16][R6.64], R8 ;  /* 0x0000000806007986 */ /* 0x000fe2000c101d10 */
[----:B------:R-:W-:Y:S05]  /*f2b0*/  EXIT ;  /* 0x000000000000794d */ /* 0x000fea0003800000 */
.L_x_251:
        /* <DEDUP_REMOVED lines=12> */
.L_x_2690:


//--------------------- .text._ZN5flash16flash_fwd_kernelI23Flash_fwd_kernel_traitsILi64ELi128ELi128ELi4ELb0ELb0EN7cutlass6half_tE19Flash_kernel_traitsILi64ELi128ELi128ELi4ES3_EELb0ELb0ELb0ELb0ELb0ELb0ELb1ELb0EEEvNS_16Flash_fwd_paramsE --------------------------
	.section	.text._ZN5flash16flash_fwd_kernelI23Flash_fwd_kernel_traitsILi64ELi128ELi128ELi4ELb0ELb0EN7cutlass6half_tE19Flash_kernel_traitsILi64ELi128ELi128ELi4ES3_EELb0ELb0ELb0ELb0ELb0ELb0ELb1ELb0EEEvNS_16Flash_fwd_paramsE,"ax",@progbits
	.align	128
        .global         _ZN5flash16flash_fwd_kernelI23Flash_fwd_kernel_traitsILi64ELi128ELi128ELi4ELb0ELb0EN7cutlass6half_tE19Flash_kernel_traitsILi64ELi128ELi128ELi4ES3_EELb0ELb0ELb0ELb0ELb0ELb0ELb1ELb0EEEvNS_16Flash_fwd_paramsE
        .type           _ZN5flash16flash_fwd_kernelI23Flash_fwd_kernel_traitsILi64ELi128ELi128ELi4ELb0ELb0EN7cutlass6half_tE19Flash_kernel_traitsILi64ELi128ELi128ELi4ES3_EELb0ELb0ELb0ELb0ELb0ELb0ELb1ELb0EEEvNS_16Flash_fwd_paramsE,@function
        .size           _ZN5flash16flash_fwd_kernelI23Flash_fwd_kernel_traitsILi64ELi128ELi128ELi4ELb0ELb0EN7cutlass6half_tE19Flash_kernel_traitsILi64ELi128ELi128ELi4ES3_EELb0ELb0ELb0ELb0ELb0ELb0ELb1ELb0EEEvNS_16Flash_fwd_paramsE,(.L_x_2691 - _ZN5flash16flash_fwd_kernelI23Flash_fwd_kernel_traitsILi64ELi128ELi128ELi4ELb0ELb0EN7cutlass6half_tE19Flash_kernel_traitsILi64ELi128ELi128ELi4ES3_EELb0ELb0ELb0ELb0ELb0ELb0ELb1ELb0EEEvNS_16Flash_fwd_paramsE)
        .other          _ZN5flash16flash_fwd_kernelI23Flash_fwd_kernel_traitsILi64ELi128ELi128ELi4ELb0ELb0EN7cutlass6half_tE19Flash_kernel_traitsILi64ELi128ELi128ELi4ES3_EELb0ELb0ELb0ELb0ELb0ELb0ELb1ELb0EEEvNS_16Flash_fwd_paramsE,@"STO_CUDA_ENTRY STV_DEFAULT"
_ZN5flash16flash_fwd_kernelI23Flash_fwd_kernel_traitsILi64ELi128ELi128ELi4ELb0ELb0EN7cutlass6half_tE19Flash_kernel_traitsILi64ELi128ELi128ELi4ES3_EELb0ELb0ELb0ELb0ELb0ELb0ELb1ELb0EEEvNS_16Flash_fwd_paramsE:
.text._ZN5flash16flash_fwd_kernelI23Flash_fwd_kernel_traitsILi64ELi128ELi128ELi4ELb0ELb0EN7cutlass6half_tE19Flash_kernel_traitsILi64ELi128ELi128ELi4ES3_EELb0ELb0ELb0ELb0ELb0ELb0ELb1ELb0EEEvNS_16Flash_fwd_paramsE:
        /* <DEDUP_REMOVED lines=53> */
.L_x_252:
        /* <DEDUP_REMOVED lines=37> */
.L_x_254:
        /* <DEDUP_REMOVED lines=16> */
[----:B--2---:R-:W-:Y:S01]  /*06a0*/  ISETP.GE.AND P2, PT, R4, UR6, PT ;  /* 0x0000000604007c0c */ /* 0x004fe2000bf46270 */
[----:B------:R-:W-:Y:S01]  /*06b0*/  VIADD R7, R234, 0x10 ;  /* 0x00000010ea077836 */ /* 0x000fe20000000000 */
        /* <DEDUP_REMOVED lines=28> */
.L_x_256:
[----:B------:R-:W-:Y:S05]  /*0880*/  BSYNC.RECONVERGENT B0 ;  /* 0x0000000000007941 */ /* 0x000fea0003800200 */
.L_x_255:
        /* <DEDUP_REMOVED lines=17> */
.L_x_258:
[----:B------:R-:W-:Y:S05]  /*09a0*/  BSYNC.RECONVERGENT B0 ;  /* 0x0000000000007941 */ /* 0x000fea0003800200 */
.L_x_257:
        /* <DEDUP_REMOVED lines=17> */
.L_x_260:
[----:B------:R-:W-:Y:S05]  /*0ac0*/  BSYNC.RECONVERGENT B0 ;  /* 0x0000000000007941 */ /* 0x000fea0003800200 */
.L_x_259:
        /* <DEDUP_REMOVED lines=17> */
.L_x_262:
[----:B------:R-:W-:Y:S05]  /*0be0*/  BSYNC.RECONVERGENT B0 ;  /* 0x0000000000007941 */ /* 0x000fea0003800200 */
.L_x_261:
        /* <DEDUP_REMOVED lines=18> */
.L_x_264:
[----:B------:R-:W-:Y:S05]  /*0d10*/  BSYNC.RECONVERGENT B0 ;  /* 0x0000000000007941 */ /* 0x000fea0003800200 */
.L_x_263:
        /* <DEDUP_REMOVED lines=17> */
.L_x_266:
[----:B------:R-:W-:Y:S05]  /*0e30*/  BSYNC.RECONVERGENT B0 ;  /* 0x0000000000007941 */ /* 0x000fea0003800200 */
.L_x_265:
        /* <DEDUP_REMOVED lines=15> */
.L_x_268:
[----:B------:R-:W-:Y:S05]  /*0f30*/  BSYNC.RECONVERGENT B0 ;  /* 0x0000000000007941 */ /* 0x000fea0003800200 */
.L_x_267:
        /* <DEDUP_REMOVED lines=17> */
.L_x_270:
[----:B------:R-:W-:Y:S05]  /*1050*/  BSYNC.RECONVERGENT B0 ;  /* 0x0000000000007941 */ /* 0x000fea0003800200 */
.L_x_269:
        /* <DEDUP_REMOVED lines=11> */
.L_x_272:
[----:B------:R-:W-:Y:S05]  /*1110*/  BSYNC.RECONVERGENT B0 ;  /* 0x0000000000007941 */ /* 0x000fea0003800200 */
.L_x_271:
        /* <DEDUP_REMOVED lines=15> */
.L_x_274:
[----:B------:R-:W-:Y:S05]  /*1210*/  BSYNC.RECONVERGENT B0 ;  /* 0x0000000000007941 */ /* 0x000fea0003800200 */
.L_x_273:
        /* <DEDUP_REMOVED lines=10> */
.L_x_276:
[----:B------:R-:W-:Y:S05]  /*12c0*/  BSYNC.RECONVERGENT B0 ;  /* 0x0000000000007941 */ /* 0x000fea0003800200 */
.L_x_275:
        /* <DEDUP_REMOVED lines=10> */
.L_x_278:
[----:B------:R-:W-:Y:S05]  /*1370*/  BSYNC.RECONVERGENT B0 ;  /* 0x0000000000007941 */ /* 0x000fea0003800200 */
.L_x_277:
        /* <DEDUP_REMOVED lines=10> */
.L_x_280:
[----:B------:R-:W-:Y:S05]  /*1420*/  BSYNC.RECONVERGENT B0 ;  /* 0x0000000000007941 */ /* 0x000fea0003800200 */
.L_x_279:
        /* <DEDUP_REMOVED lines=10> */
.L_x_282:
[----:B------:R-:W-:Y:S05]  /*14d0*/  BSYNC.RECONVERGENT B0 ;  /* 0x0000000000007941 */ /* 0x000fea0003800200 */
.L_x_281:
        /* <DEDUP_REMOVED lines=10> */
.L_x_284:
[----:B------:R-:W-:Y:S05]  /*1580*/  BSYNC.RECONVERGENT B0 ;  /* 0x0000000000007941 */ /* 0x000fea0003800200 */
.L_x_283:
        /* <DEDUP_REMOVED lines=10> */
.L_x_253:
        /* <DEDUP_REMOVED lines=23> */
.L_x_285:
[----:B------:R-:W1:Y:S01]  /*17a0*/  LDC.64 R2, c[0x0][0x3b8] ;  /* 0x0000ee00ff027b82 */ /* 0x000e620000000a00 */
[----:B------:R-:W-:-:S05]  /*17b0*/  IADD3 R14, PT, PT, R11, R12, RZ ;  /* 0x0000000c0b0e7210 */ /* 0x000fca0007ffe0ff */
[C---:B-1----:R-:W-:Y:S02]  /*17c0*/  IMAD R9, R14.reuse, R3, RZ ;  /* 0x000000030e097224 */ /* 0x042fe400078e02ff */
[----:B------:R-:W-:-:S05]  /*17d0*/  IMAD.WIDE.U32 R14, R14, R2, RZ ;  /* 0x000000020e0e7225 */ /* 0x000fca00078e00ff */
[----:B------:R-:W-:-:S07]  /*17e0*/  IADD3 R9, PT, PT, R15, R9, RZ ;  /* 0x000000090f097210 */ /* 0x000fce0007ffe0ff */
.L_x_286:
        /* <DEDUP_REMOVED lines=40> */
.L_x_287:
[----:B------:R-:W1:Y:S01]  /*1a70*/  LDC.64 R4, c[0x0][0x3c0] ;  /* 0x0000f000ff047b82 */ /* 0x000e620000000a00 */
[----:B------:R-:W-:-:S05]  /*1a80*/  IADD3 R12, PT, PT, R11, R12, RZ ;  /* 0x0000000c0b0c7210 */ /* 0x000fca0007ffe0ff */
[C---:B-1----:R-:W-:Y:S02]  /*1a90*/  IMAD R8, R12.reuse, R5, RZ ;  /* 0x000000050c087224 */ /* 0x042fe400078e02ff */
[----:B------:R-:W-:-:S05]  /*1aa0*/  IMAD.WIDE.U32 R12, R12, R4, RZ ;  /* 0x000000040c0c7225 */ /* 0x000fca00078e00ff */
[----:B------:R-:W-:-:S07]  /*1ab0*/  IADD3 R8, PT, PT, R13, R8, RZ ;  /* 0x000000080d087210 */ /* 0x000fce0007ffe0ff */
.L_x_288:
        /* <DEDUP_REMOVED lines=21> */
[C---:B------:R-:W-:Y:S01]  /*1c10*/  IMAD.WIDE.U32 R14, R17.reuse, R2, R14 ;  /* 0x00000002110e7225 */ /* 0x040fe200078e000e */
        /* <DEDUP_REMOVED lines=42> */
.L_x_291:
[----:B------:R1:W-:Y:S02]  /*1ec0*/  STS.128 [R248], RZ ;  /* 0x000000fff8007388 */ /* 0x0003e40000000c00 */
.L_x_290:
[----:B------:R-:W-:Y:S05]  /*1ed0*/  BSYNC.RECONVERGENT B0 ;  /* 0x0000000000007941 */ /* 0x000fea0003800200 */
.L_x_289:
        /* <DEDUP_REMOVED lines=40> */
.L_x_293:
[----:B------:R-:W-:Y:S05]  /*2160*/  BSYNC.RECONVERGENT B0 ;  /* 0x0000000000007941 */ /* 0x000fea0003800200 */
.L_x_292:
        /* <DEDUP_REMOVED lines=27> */
.L_x_295:
[----:B------:R-:W-:Y:S05]  /*2320*/  BSYNC.RECONVERGENT B0 ;  /* 0x0000000000007941 */ /* 0x000fea0003800200 */
.L_x_294:
        /* <DEDUP_REMOVED lines=22> */
.L_x_297:
[----:B------:R-:W-:Y:S05]  /*2490*/  BSYNC.RECONVERGENT B0 ;  /* 0x0000000000007941 */ /* 0x000fea0003800200 */
.L_x_296:
        /* <DEDUP_REMOVED lines=22> */
.L_x_299:
[----:B------:R-:W-:Y:S05]  /*2600*/  BSYNC.RECONVERGENT B0 ;  /* 0x0000000000007941 */ /* 0x000fea0003800200 */
.L_x_298:
        /* <DEDUP_REMOVED lines=22> */
.L_x_301:
[----:B------:R-:W-:Y:S05]  /*2770*/  BSYNC.RECONVERGENT B0 ;  /* 0x0000000000007941 */ /* 0x000fea0003800200 */
.L_x_300:
        /* <DEDUP_REMOVED lines=22> */
.L_x_303:
[----:B------:R-:W-:Y:S05]  /*28e0*/  BSYNC.RECONVERGENT B0 ;  /* 0x0000000000007941 */ /* 0x000fea0003800200 */
.L_x_302:
        /* <DEDUP_REMOVED lines=22> */
.L_x_305:
[----:B------:R-:W-:Y:S05]  /*2a50*/  BSYNC.RECONVERGENT B0 ;  /* 0x0000000000007941 */ /* 0x000fea0003800200 */
.L_x_304:
        /* <DEDUP_REMOVED lines=13> */
.L_x_308:
[----:B------:R3:W-:Y:S02]  /*2b30*/  STS.128 [R248+0x4000], RZ ;  /* 0x004000fff8007388 */ /* 0x0007e40000000c00 */
.L_x_307:
[----:B------:R-:W-:Y:S05]  /*2b40*/  BSYNC.RECONVERGENT B0 ;  /* 0x0000000000007941 */ /* 0x000fea0003800200 */
.L_x_306:
        /* <DEDUP_REMOVED lines=22> */
.L_x_310:
[----:B------:R-:W-:Y:S05]  /*2cb0*/  BSYNC.RECONVERGENT B0 ;  /* 0x0000000000007941 */ /* 0x000fea0003800200 */
.L_x_309:
        /* <DEDUP_REMOVED lines=15> */
.L_x_312:
[----:B------:R-:W-:Y:S05]  /*2db0*/  BSYNC.RECONVERGENT B0 ;  /* 0x0000000000007941 */ /* 0x000fea0003800200 */
.L_x_311:
        /* <DEDUP_REMOVED lines=16> */
.L_x_314:
[----:B------:R-:W-:Y:S05]  /*2ec0*/  BSYNC.RECONVERGENT B0 ;  /* 0x0000000000007941 */ /* 0x000fea0003800200 */
.L_x_313:
        /* <DEDUP_REMOVED lines=14> */
.L_x_316:
[----:B------:R-:W-:Y:S05]  /*2fb0*/  BSYNC.RECONVERGENT B0 ;  /* 0x0000000000007941 */ /* 0x000fea0003800200 */
.L_x_315:
        /* <DEDUP_REMOVED lines=17> */
.L_x_318:
[----:B------:R-:W-:Y:S05]  /*30d0*/  BSYNC.RECONVERGENT B0 ;  /* 0x0000000000007941 */ /* 0x000fea0003800200 */
.L_x_317:
        /* <DEDUP_REMOVED lines=17> */
.L_x_320:
[----:B------:R-:W-:Y:S05]  /*31f0*/  BSYNC.RECONVERGENT B0 ;  /* 0x0000000000007941 */ /* 0x000fea0003800200 */
.L_x_319:
        /* <DEDUP_REMOVED lines=16> */
.L_x_322:
[----:B------:R-:W-:Y:S05]  /*3300*/  BSYNC.RECONVERGENT B0 ;  /* 0x0000000000007941 */ /* 0x000fea0003800200 */
.L_x_321:
        /* <DEDUP_REMOVED lines=21> */
.L_x_325:
[----:B------:R3:W-:Y:S01]  /*3460*/  STS.128 [R248+0x8000], RZ ;  /* 0x008000fff8007388 */ /* 0x0007e20000000c00 */
[----:B------:R-:W-:Y:S05]  /*3470*/  BRA `(.L_x_326) ;  /* 0x0000000000047947 */ /* 0x000fea0003800000 */
.L_x_324:
[----:B------:R3:W-:Y:S02]  /*3480*/  STS.128 [R248+0x8000], RZ ;  /* 0x008000fff8007388 */ /* 0x0007e40000000c00 */
.L_x_326:
[----:B------:R-:W-:Y:S05]  /*3490*/  BSYNC.RECONVERGENT B0 ;  /* 0x0000000000007941 */ /* 0x000fea0003800200 */
.L_x_323:
        /* <DEDUP_REMOVED lines=9> */
[----:B------:R-:W-:Y:S01]  /*3530*/  ISETP.GE.AND P2, PT, R8, R7, PT ;  /* 0x000000070800720c */ /* 0x000fe20003f46270 */
[----:B------:R1:W-:Y:S01]  /*3540*/  @P0 STS.128 [R248+0x8800], RZ ;  /* 0x008800fff8000388 */ /* 0x0003e20000000c00 */
[----:B------:R-:W-:Y:S02]  /*3550*/  LOP3.LUT R113, R30, 0x400, RZ, 0xc0, !PT ;  /* 0x000004001e717812 */ /* 0x000fe400078ec0ff */
[C---:B------:R-:W-:Y:S02]  /*3560*/  LOP3.LUT R6, R29.reuse, 0x8, R234, 0x78, !PT ;  /* 0x000000081d067812 */ /* 0x040fe400078e78ea */
[----:B------:R-:W-:Y:S02]  /*3570*/  LOP3.LUT R85, R29, R85, RZ, 0x3c, !PT ;  /* 0x000000551d557212 */ /* 0x000fe400078e3cff */
[----:B------:R-:W-:Y:S01]  /*3580*/  LOP3.LUT R8, R237, 0x200, R30, 0xf8, !PT ;  /* 0x00000200ed087812 */ /* 0x000fe200078ef81e */
[----:B------:R-:W-:Y:S01]  /*3590*/  IMAD R113, R6, 0x2, R113 ;  /* 0x0000000206717824 */ /* 0x000fe200078e0271 */
        /* <DEDUP_REMOVED lines=10> */
[----:B------:R-:W-:-:S04]  /*3640*/  IMAD.WIDE.U32 R12, R4, 0x10, RZ ;  /* 0x00000010040c7825 */ /* 0x000fc800078e00ff */
        /* <DEDUP_REMOVED lines=9> */
.L_x_328:
[----:B------:R-:W-:Y:S05]  /*36e0*/  BSYNC.RECONVERGENT B0 ;  /* 0x0000000000007941 */ /* 0x000fea0003800200 */
.L_x_327:
        /* <DEDUP_REMOVED lines=10> */
[----:B-1----:R-:W-:-:S04]  /*3790*/  LEA R12, P0, R7, R243, 0x1 ;  /* 0x000000f3070c7211 */ /* 0x002fc800078008ff */
[----:B------:R-:W-:-:S05]  /*37a0*/  LEA.HI.X R13, R7, R242, R6, 0x1, P0 ;  /* 0x000000f2070d7211 */ /* 0x000fca00000f0c06 */
[----:B------:R-:W-:Y:S01]  /*37b0*/  @!PT LDS RZ, [RZ] ;  /* 0x00000000fffff984 */ /* 0x000fe20000000800 */
[----:B------:R-:W-:Y:S01]  /*37c0*/  @!PT LDS RZ, [RZ] ;  /* 0x00000000fffff984 */ /* 0x000fe20000000800 */
[----:B------:R-:W-:Y:S01]  /*37d0*/  @!PT LDS RZ, [RZ] ;  /* 0x00000000fffff984 */ /* 0x000fe20000000800 */
[----:B------:R1:W-:Y:S04]  /*37e0*/  LDGSTS.E.BYPASS.LTC128B.128 [R248+0x9000], desc[UR16][R12.64] ;  /* 0x090000000cf87fae */ /* 0x0003e8000b981a10 */
.L_x_330:
[----:B------:R-:W-:Y:S05]  /*37f0*/  BSYNC.RECONVERGENT B0 ;  /* 0x0000000000007941 */ /* 0x000fea0003800200 */
.L_x_329:
        /* <DEDUP_REMOVED lines=9> */
[----:B-1----:R-:W-:-:S05]  /*3890*/  IMAD.WIDE.U32 R12, R4, 0x30, R10 ;  /* 0x00000030040c7825 */ /* 0x002fca00078e000a */
[----:B------:R-:W-:Y:S02]  /*38a0*/  IADD3 R6, PT, PT, R13, R6, RZ ;  /* 0x000000060d067210 */ /* 0x000fe40007ffe0ff */
[----:B------:R-:W-:-:S04]  /*38b0*/  LEA R14, P0, R12, R243, 0x1 ;  /* 0x000000f30c0e7211 */ /* 0x000fc800078008ff */
[----:B------:R-:W-:-:S05]  /*38c0*/  LEA.HI.X R15, R12, R242, R6, 0x1, P0 ;  /* 0x000000f20c0f7211 */ /* 0x000fca00000f0c06 */
[----:B------:R-:W-:Y:S01]  /*38d0*/  @!PT LDS RZ, [RZ] ;  /* 0x00000000fffff984 */ /* 0x000fe20000000800 */
[----:B------:R-:W-:Y:S01]  /*38e0*/  @!PT LDS RZ, [RZ] ;  /* 0x00000000fffff984 */ /* 0x000fe20000000800 */
[----:B------:R-:W-:Y:S01]  /*38f0*/  @!PT LDS RZ, [RZ] ;  /* 0x00000000fffff984 */ /* 0x000fe20000000800 */
[----:B------:R1:W-:Y:S04]  /*3900*/  LDGSTS.E.BYPASS.LTC128B.128 [R248+0x9800], desc[UR16][R14.64] ;  /* 0x098000000ef87fae */ /* 0x0003e8000b981a10 */
.L_x_332:
[----:B------:R-:W-:Y:S05]  /*3910*/  BSYNC.RECONVERGENT B0 ;  /* 0x0000000000007941 */ /* 0x000fea0003800200 */
.L_x_331:
        /* <DEDUP_REMOVED lines=15> */
.L_x_334:
[----:B------:R-:W-:Y:S05]  /*3a10*/  BSYNC.RECONVERGENT B0 ;  /* 0x0000000000007941 */ /* 0x000fea0003800200 */
.L_x_333:
[----:B------:R1:W-:Y:S01]  /*3a20*/  @P3 STS.128 [R248+0xa800], RZ ;  /* 0x00a800fff8003388 */ /* 0x0003e20000000c00 */
[----:B------:R-:W-:Y:S04]  /*3a30*/  BSSY.RECONVERGENT B0, `(.L_x_335) ;  /* 0x0000011000007945 */ /* 0x000fe80003800200 */
[----:B------:R-:W-:Y:S05]  /*3a40*/  @P3 BRA `(.L_x_336) ;  /* 0x00000000003c3947 */ /* 0x000fea0003800000 */
[----:B------:R-:W5:Y:S02]  /*3a50*/  LDCU UR4, c[0x0][0x440] ;  /* 0x00008800ff0477ac */ /* 0x000f640008000800 */
[----:B-----5:R-:W-:-:S13]  /*3a60*/  ISETP.GE.AND P0, PT, R232, UR4, PT ;  /* 0x00000004e8007c0c */ /* 0x020fda000bf06270 */
[----:B------:R1:W-:Y:S01]  /*3a70*/  @P0 STS.128 [R248+0xa800], RZ ;  /* 0x00a800fff8000388 */ /* 0x0003e20000000c00 */
[----:B------:R-:W-:Y:S05]  /*3a80*/  @P0 BRA `(.L_x_336) ;  /* 0x00000000002c0947 */ /* 0x000fea0003800000 */
[----:B-1----:R-:W-:Y:S01]  /*3a90*/  MOV R12, R18 ;  /* 0x00000012000c7202 */ /* 0x002fe20000000f00 */
        /* <DEDUP_REMOVED lines=10> */
.L_x_336:
[----:B------:R-:W-:Y:S05]  /*3b40*/  BSYNC.RECONVERGENT B0 ;  /* 0x0000000000007941 */ /* 0x000fea0003800200 */
.L_x_335:
        /* <DEDUP_REMOVED lines=18> */
.L_x_338:
[----:B------:R-:W-:Y:S05]  /*3c70*/  BSYNC.RECONVERGENT B0 ;  /* 0x0000000000007941 */ /* 0x000fea0003800200 */
.L_x_337:
        /* <DEDUP_REMOVED lines=17> */
.L_x_340:
[----:B------:R-:W-:Y:S05]  /*3d90*/  BSYNC.RECONVERGENT B0 ;  /* 0x0000000000007941 */ /* 0x000fea0003800200 */
.L_x_339:
[----:B------:R-:W-:Y:S01]  /*3da0*/  LDSM.16.M88.4 R68, [R8] ;  /* 0x000000000844783b */ /* 0x000fe20000000200 */
[----:B------:R-:W-:Y:S01]  /*3db0*/  IMAD.MOV.U32 R91, RZ, RZ, 0x20 ;  /* 0x00000020ff5b7424 */ /* 0x000fe200078e00ff */
[C---:B------:R-:W-:Y:S01]  /*3dc0*/  LOP3.LUT P1, RZ, R234.reuse, 0x2, RZ, 0xc0, !PT ;  /* 0x00000002eaff7812 */ /* 0x040fe2000782c0ff */
[----:B------:R-:W-:Y:S01]  /*3dd0*/  VIADD R86, R113, UR5 ;  /* 0x0000000571567c36 */ /* 0x000fe20008000000 */
[----:B---3--:R-:W3:Y:S01]  /*3de0*/  LDSM.16.M88.4 R20, [R113+UR5+0x4000] ;  /* 0x004000057114783b */ /* 0x008ee20008000200 */
[----:B------:R-:W-:Y:S01]  /*3df0*/  IMAD.MOV.U32 R84, RZ, RZ, 0x40 ;  /* 0x00000040ff547424 */ /* 0x000fe200078e00ff */
[----:B------:R-:W-:Y:S01]  /*3e00*/  SEL R91, R91, 0xffffffe0, !P1 ;  /* 0xffffffe05b5b7807 */ /* 0x000fe20004800000 */
[----:B------:R-:W5:Y:S01]  /*3e10*/  LDCU UR4, c[0x0][0x50c] ;  /* 0x0000a180ff0477ac */ /* 0x000f620008000800 */
[----:B------:R2:W4:Y:S01]  /*3e20*/  LDSM.16.M88.4 R64, [R8+0x2000] ;  /* 0x002000000840783b */ /* 0x0005220000000200 */
[----:B------:R-:W-:Y:S02]  /*3e30*/  LOP3.LUT P0, RZ, R234, 0x4, RZ, 0xc0, !PT ;  /* 0x00000004eaff7812 */ /* 0x000fe4000780c0ff */
[--C-:B------:R-:W-:Y:S01]  /*3e40*/  IMAD.IADD R16, R8, 0x1, R91.reuse ;  /* 0x0000000108107824 */ /* 0x100fe200078e025b */
[----:B------:R-:W-:Y:S01]  /*3e50*/  LDSM.16.M88.4 R48, [R113+UR5+0x4800] ;  /* 0x004800057130783b */ /* 0x000fe20008000200 */
[----:B------:R-:W-:Y:S01]  /*3e60*/  IMAD.IADD R87, R86, 0x1, R91 ;  /* 0x0000000156577824 */ /* 0x000fe200078e025b */
[----:B------:R-:W-:-:S02]  /*3e70*/  SEL R84, R84, 0xffffffc0, !P0 ;  /* 0xffffffc054547807 */ /* 0x000fc40004000000 */
[----:B------:R-:W-:Y:S03]  /*3e80*/  LDSM.16.M88.4 R56, [R16] ;  /* 0x000000001038783b */ /* 0x000fe60000000200 */
[----:B------:R-:W-:Y:S01]  /*3e90*/  IMAD.IADD R86, R86, 0x1, R84 ;  /* 0x0000000156567824 */ /* 0x000fe200078e0254 */
[----:B------:R-:W5:Y:S03]  /*3ea0*/  LDSM.16.M88.4 R32, [R87+0x4000] ;  /* 0x004000005720783b */ /* 0x000f660000000200 */
[----:B------:R-:W-:Y:S01]  /*3eb0*/  IMAD.IADD R31, R91, 0x1, R86 ;  /* 0x000000015b1f7824 */ /* 0x000fe200078e0256 */
[----:B------:R-:W5:Y:S04]  /*3ec0*/  LDSM.16.M88.4 R16, [R16+0x2000] ;  /* 0x002000001010783b */ /* 0x000f680000000200 */
[----:B------:R-:W-:Y:S01]  /*3ed0*/  LDSM.16.M88.4 R76, [R86+0x4000] ;  /* 0x00400000564c783b */ /* 0x000fe20000000200 */
[----:B--2---:R-:W-:-:S03]  /*3ee0*/  IMAD.IADD R8, R8, 0x1, R84 ;  /* 0x0000000108087824 */ /* 0x004fc600078e0254 */
[----:B------:R-:W-:Y:S01]  /*3ef0*/  LDSM.16.M88.4 R60, [R31+0x4000] ;  /* 0x004000001f3c783b */ /* 0x000fe20000000200 */
[----:B-1----:R-:W-:-:S03]  /*3f00*/  IMAD.IADD R4, R91, 0x1, R8 ;  /* 0x000000015b047824 */ /* 0x002fc600078e0208 */
[----:B------:R-:W1:Y:S04]  /*3f10*/  LDSM.16.M88.4 R44, [R8] ;  /* 0x00000000082c783b */ /* 0x000e680000000200 */
[----:B------:R-:W2:Y:S01]  /*3f20*/  LDSM.16.M88.4 R8, [R8+0x2000] ;  /* 0x002000000808783b */ /* 0x000ea20000000200 */
[-C--:B---3--:R-:W-:Y:S03]  /*3f30*/  HMMA.16816.F32 R72, R68, R20.reuse, RZ ;  /* 0x000000144448723c */ /* 0x088fe600000018ff */
[----:B------:R-:W3:Y:S04]  /*3f40*/  LDSM.16.M88.4 R12, [R4] ;  /* 0x00000000040c783b */ /* 0x000ee80000000200 */
[----:B------:R-:W3:Y:S01]  /*3f50*/  LDSM.16.M88.4 R4, [R4+0x2000] ;  /* 0x002000000404783b */ /* 0x000ee20000000200 */
[C---:B----4-:R-:W-:Y:S03]  /*3f60*/  HMMA.16816.F32 R36, R64.reuse, R20, RZ ;  /* 0x000000144024723c */ /* 0x050fe600000018ff */
[----:B------:R-:W4:Y:S04]  /*3f70*/  LDSM.16.M88.4 R52, [R87+0x4800] ;  /* 0x004800005734783b */ /* 0x000f280000000200 */
[----:B------:R-:W0:Y:S01]  /*3f80*/  LDGDEPBAR ;  /* 0x00000000000079af */ /* 0x000e220000000000 */
[----:B------:R-:W-:Y:S08]  /*3f90*/  HMMA.16816.F32 R24, R64, R22, RZ ;  /* 0x000000164018723c */ /* 0x000ff000000018ff */
[----:B-----5:R-:W-:Y:S08]  /*3fa0*/  HMMA.16816.F32 R72, R56, R32, R72 ;  /* 0x000000203848723c */ /* 0x020ff00000001848 */
[----:B------:R-:W-:Y:S08]  /*3fb0*/  HMMA.16816.F32 R20, R68, R22, RZ ;  /* 0x000000164414723c */ /* 0x000ff000000018ff */
[----:B------:R-:W-:Y:S08]  /*3fc0*/  HMMA.16816.F32 R36, R16, R32, R36 ;  /* 0x000000201024723c */ /* 0x000ff00000001824 */
[----:B-1----:R-:W-:Y:S08]  /*3fd0*/  HMMA.16816.F32 R72, R44, R76, R72 ;  /* 0x0000004c2c48723c */ /* 0x002ff00000001848 */
[-C--:B------:R-:W-:Y:S08]  /*3fe0*/  HMMA.16816.F32 R24, R16, R34.reuse, R24 ;  /* 0x000000221018723c */ /* 0x080ff00000001818 */
[----:B------:R-:W-:Y:S08]  /*3ff0*/  HMMA.16816.F32 R20, R56, R34, R20 ;  /* 0x000000223814723c */ /* 0x000ff00000001814 */
[----:B--2---:R-:W-:Y:S08]  /*4000*/  HMMA.16816.F32 R36, R8, R76, R36 ;  /* 0x0000004c0824723c */ /* 0x004ff00000001824 */
[----:B---3--:R-:W-:Y:S08]  /*4010*/  HMMA.16816.F32 R72, R12, R60, R72 ;  /* 0x0000003c0c48723c */ /* 0x008ff00000001848 */
[-C--:B------:R-:W-:Y:S08]  /*4020*/  HMMA.16816.F32 R20, R44, R78.reuse, R20 ;  /* 0x0000004e2c14723c */ /* 0x080ff00000001814 */
[----:B------:R-:W-:Y:S01]  /*4030*/  HMMA.16816.F32 R24, R8, R78, R24 ;  /* 0x0000004e0818723c */ /* 0x000fe20000001818 */
[----:B------:R-:W1:Y:S02]  /*4040*/  LDSM.16.M88.4 R76, [R86+0x4800] ;  /* 0x00480000564c783b */ /* 0x000e640000000200 */
[----:B------:R-:W-:Y:S01]  /*4050*/  FMUL.FTZ R72, R72, UR4 ;  /* 0x0000000448487c20 */ /* 0x000fe20008410000 */
[----:B------:R-:W-:Y:S01]  /*4060*/  FMUL.FTZ R73, R73, UR4 ;  /* 0x0000000449497c20 */ /* 0x000fe20008410000 */
[----:B------:R-:W-:Y:S01]  /*4070*/  FMUL.FTZ R74, R74, UR4 ;  /* 0x000000044a4a7c20 */ /* 0x000fe20008410000 */
[----:B------:R-:W-:Y:S01]  /*4080*/  FMUL.FTZ R75, R75, UR4 ;  /* 0x000000044b4b7c20 */ /* 0x000fe20008410000 */
[----:B------:R-:W-:Y:S01]  /*4090*/  MUFU.TANH R112, R72 ;  /* 0x0000004800707308 */ /* 0x000fe20000002400 */
[----:B------:R-:W-:Y:S07]  /*40a0*/  HMMA.16816.F32 R36, R4, R60, R36 ;  /* 0x0000003c0424723c */ /* 0x000fee0000001824 */
[----:B------:R-:W-:Y:S01]  /*40b0*/  MUFU.TANH R111, R73 ;  /* 0x00000049006f7308 */ /* 0x000fe20000002400 */
[----:B------:R-:W-:Y:S07]  /*40c0*/  HMMA.16816.F32 R32, R64, R48, RZ ;  /* 0x000000304020723c */ /* 0x000fee00000018ff */
[----:B------:R-:W-:Y:S01]  /*40d0*/  MUFU.TANH R110, R74 ;  /* 0x0000004a006e7308 */ /* 0x000fe20000002400 */
[-C--:B------:R-:W-:Y:S03]  /*40e0*/  HMMA.16816.F32 R20, R12, R62.reuse, R20 ;  /* 0x0000003e0c14723c */ /* 0x080fe60000001814 */
[----:B------:R-:W-:Y:S01]  /*40f0*/  FMUL.FTZ R36, R36, UR4 ;  /* 0x0000000424247c20 */ /* 0x000fe20008410000 */
[----:B------:R-:W-:Y:S01]  /*4100*/  FMUL.FTZ R37, R37, UR4 ;  /* 0x0000000425257c20 */ /* 0x000fe20008410000 */
[----:B------:R-:W-:Y:S01]  /*4110*/  FMUL.FTZ R38, R38, UR4 ;  /* 0x0000000426267c20 */ /* 0x000fe20008410000 */
[----:B------:R-:W-:Y:S01]  /*4120*/  FMUL.FTZ R39, R39, UR4 ;  /* 0x0000000427277c20 */ /* 0x000fe20008410000 */
[----:B------:R2:W-:Y:S01]  /*4130*/  MUFU.TANH R109, R75 ;  /* 0x0000004b006d7308 */ /* 0x0005e20000002400 */
[----:B------:R-:W-:Y:S01]  /*4140*/  HMMA.16816.F32 R24, R4, R62, R24 ;  /* 0x0000003e0418723c */ /* 0x000fe20000001818 */
[----:B------:R-:W3:Y:S06]  /*4150*/  LDSM.16.M88.4 R60, [R31+0x4800] ;  /* 0x004800001f3c783b */ /* 0x000eec0000000200 */
[----:B------:R-:W-:Y:S01]  /*4160*/  MUFU.TANH R108, R36 ;  /* 0x00000024006c7308 */ /* 0x000fe20000002400 */
[----:B----4-:R-:W-:Y:S03]  /*4170*/  HMMA.16816.F32 R32, R16, R52, R32 ;  /* 0x000000341020723c */ /* 0x010fe60000001820 */
[----:B------:R-:W-:Y:S01]  /*4180*/  FMUL.FTZ R20, R20, UR4 ;  /* 0x0000000414147c20 */ /* 0x000fe20008410000 */
[----:B------:R-:W-:Y:S01]  /*4190*/  FMUL.FTZ R21, R21, UR4 ;  /* 0x0000000415157c20 */ /* 0x000fe20008410000 */
[----:B------:R-:W-:Y:S01]  /*41a0*/  FMUL.FTZ R22, R22, UR4 ;  /* 0x0000000416167c20 */ /* 0x000fe20008410000 */
[----:B------:R-:W-:Y:S01]  /*41b0*/  FMUL.FTZ R23, R23, UR4 ;  /* 0x0000000417177c20 */ /* 0x000fe20008410000 */
[----:B------:R-:W-:Y:S01]  /*41c0*/  MUFU.TANH R107, R37 ;  /* 0x00000025006b7308 */ /* 0x000fe20000002400 */
[----:B------:R-:W-:Y:S03]  /*41d0*/  HMMA.16816.F32 R40, R68, R48, RZ ;  /* 0x000000304428723c */ /* 0x000fe600000018ff */
[----:B------:R-:W-:Y:S01]  /*41e0*/  FMUL.FTZ R24, R24, UR4 ;  /* 0x0000000418187c20 */ /* 0x000fe20008410000 */
[----:B------:R-:W-:Y:S01]  /*41f0*/  FMUL.FTZ R25, R25, UR4 ;  /* 0x0000000419197c20 */ /* 0x000fe20008410000 */
[----:B------:R-:W-:Y:S01]  /*4200*/  FMUL.FTZ R26, R26, UR4 ;  /* 0x000000041a1a7c20 */ /* 0x000fe20008410000 */
[----:B------:R-:W-:Y:S01]  /*4210*/  FMUL.FTZ R27, R27, UR4 ;  /* 0x000000041b1b7c20 */ /* 0x000fe20008410000 */
[----:B------:R-:W4:Y:S01]  /*4220*/  MUFU.TANH R106, R38 ;  /* 0x00000026006a7308 */ /* 0x000f220000002400 */
[-C--:B--2---:R-:W-:Y:S07]  /*4230*/  HMMA.16816.F32 R72, R64, R50.reuse, RZ ;  /* 0x000000324048723c */ /* 0x084fee00000018ff */
[----:B------:R2:W5:Y:S01]  /*4240*/  MUFU.TANH R105, R39 ;  /* 0x0000002700697308 */ /* 0x0005620000002400 */
[----:B------:R-:W-:Y:S07]  /*4250*/  HMMA.16816.F32 R48, R68, R50, RZ ;  /* 0x000000324430723c */ /* 0x000fee00000018ff */
[----:B------:R-:W5:Y:S01]  /*4260*/  MUFU.TANH R100, R24 ;  /* 0x0000001800647308 */ /* 0x000f620000002400 */
[----:B-1----:R-:W-:Y:S07]  /*4270*/  HMMA.16816.F32 R32, R8, R76, R32 ;  /* 0x0000004c0820723c */ /* 0x002fee0000001820 */
[----:B------:R-:W-:Y:S01]  /*4280*/  MUFU.TANH R99, R25 ;  /* 0x0000001900637308 */ /* 0x000fe20000002400 */
[----:B--2---:R-:W1:Y:S01]  /*4290*/  LDSM.16.M88.4 R36, [R113+UR5+0x5000] ;  /* 0x005000057124783b */ /* 0x004e620008000200 */
[----:B------:R-:W-:Y:S06]  /*42a0*/  HMMA.16816.F32 R40, R56, R52, R40 ;  /* 0x000000343828723c */ /* 0x000fec0000001828 */
[----:B------:R-:W-:Y:S02]  /*42b0*/  MUFU.TANH R98, R26 ;  /* 0x0000001a00627308 */ /* 0x000fe40000002400 */
[-C--:B------:R-:W-:Y:S06]  /*42c0*/  HMMA.16816.F32 R72, R16, R54.reuse, R72 ;  /* 0x000000361048723c */ /* 0x080fec0000001848 */
[----:B------:R1:W-:Y:S02]  /*42d0*/  MUFU.TANH R97, R27 ;  /* 0x0000001b00617308 */ /* 0x0003e40000002400 */
[----:B------:R-:W-:Y:S01]  /*42e0*/  HMMA.16816.F32 R48, R56, R54, R48 ;  /* 0x000000363830723c */ /* 0x000fe20000001830 */
[----:B------:R-:W2:Y:S05]  /*42f0*/  LDSM.16.M88.4 R52, [R87+0x5000] ;  /* 0x005000005734783b */ /* 0x000eaa0000000200 */
[----:B------:R-:W-:Y:S02]  /*4300*/  MUFU.TANH R104, R20 ;  /* 0x0000001400687308 */ /* 0x000fe40000002400 */
[----:B---3--:R-:W-:Y:S06]  /*4310*/  HMMA.16816.F32 R32, R4, R60, R32 ;  /* 0x0000003c0420723c */ /* 0x008fec0000001820 */
[----:B------:R-:W-:Y:S02]  /*4320*/  MUFU.TANH R103, R21 ;  /* 0x0000001500677308 */ /* 0x000fe40000002400 */
[C---:B------:R-:W-:Y:S06]  /*4330*/  HMMA.16816.F32 R40, R44.reuse, R76, R40 ;  /* 0x0000004c2c28723c */ /* 0x040fec0000001828 */
[----:B------:R-:W3:Y:S02]  /*4340*/  MUFU.TANH R102, R22 ;  /* 0x0000001600667308 */ /* 0x000ee40000002400 */
[-C--:B------:R-:W-:Y:S03]  /*4350*/  HMMA.16816.F32 R48, R44, R78.reuse, R48 ;  /* 0x0000004e2c30723c */ /* 0x080fe60000001830 */
[----:B------:R-:W-:Y:S01]  /*4360*/  FMUL.FTZ R32, R32, UR4 ;  /* 0x0000000420207c20 */ /* 0x000fe20008410000 */
[----:B------:R-:W-:Y:S01]  /*4370*/  FMUL.FTZ R33, R33, UR4 ;  /* 0x0000000421217c20 */ /* 0x000fe20008410000 */
[----:B------:R-:W-:Y:S01]  /*4380*/  FMUL.FTZ R34, R34, UR4 ;  /* 0x0000000422227c20 */ /* 0x000fe20008410000 */
[----:B------:R4:W-:Y:S01]  /*4390*/  MUFU.TANH R101, R23 ;  /* 0x0000001700657308 */ /* 0x0009e20000002400 */
[----:B------:R-:W-:Y:S01]  /*43a0*/  FMUL.FTZ R88, R35, UR4 ;  /* 0x0000000423587c20 */ /* 0x000fe20008410000 */
[----:B------:R-:W-:Y:S01]  /*43b0*/  HMMA.16816.F32 R72, R8, R78, R72 ;  /* 0x0000004e0848723c */ /* 0x000fe20000001848 */
[----:B------:R-:W5:Y:S05]  /*43c0*/  LDSM.16.M88.4 R76, [R86+0x5000] ;  /* 0x00500000564c783b */ /* 0x000f6a0000000200 */
[----:B------:R-:W-:Y:S02]  /*43d0*/  MUFU.TANH R92, R32 ;  /* 0x00000020005c7308 */ /* 0x000fe40000002400 */
[----:B-1----:R-:W-:Y:S06]  /*43e0*/  HMMA.16816.F32 R24, R64, R36, RZ ;  /* 0x000000244018723c */ /* 0x002fec00000018ff */
[----:B------:R-:W-:Y:S02]  /*43f0*/  MUFU.TANH R90, R33 ;  /* 0x00000021005a7308 */ /* 0x000fe40000002400 */
[----:B------:R-:W-:Y:S06]  /*4400*/  HMMA.16816.F32 R40, R12, R60, R40 ;  /* 0x0000003c0c28723c */ /* 0x000fec0000001828 */
[----:B------:R1:W-:Y:S02]  /*4410*/  MUFU.TANH R89, R34 ;  /* 0x0000002200597308 */ /* 0x0003e40000002400 */
[----:B----4-:R-:W-:Y:S06]  /*4420*/  HMMA.16816.F32 R20, R68, R36, RZ ;  /* 0x000000244414723c */ /* 0x010fec00000018ff */
[----:B------:R-:W-:Y:S02]  /*4430*/  MUFU.TANH R88, R88 ;  /* 0x0000005800587308 */ /* 0x000fe40000002400 */
[----:B--2---:R-:W-:Y:S03]  /*4440*/  HMMA.16816.F32 R24, R16, R52, R24 ;  /* 0x000000341018723c */ /* 0x004fe60000001818 */
[----:B------:R-:W-:Y:S01]  /*4450*/  FMUL.FTZ R40, R40, UR4 ;  /* 0x0000000428287c20 */ /* 0x000fe20008410000 */
[----:B------:R-:W-:Y:S01]  /*4460*/  FMUL.FTZ R41, R41, UR4 ;  /* 0x0000000429297c20 */ /* 0x000fe20008410000 */
[----:B------:R-:W-:Y:S01]  /*4470*/  FMUL.FTZ R42, R42, UR4 ;  /* 0x000000042a2a7c20 */ /* 0x000fe20008410000 */
[----:B------:R-:W-:Y:S01]  /*4480*/  FMUL.FTZ R43, R43, UR4 ;  /* 0x000000042b2b7c20 */ /* 0x000fe20008410000 */
[----:B-1----:R-:W1:Y:S01]  /*4490*/  LDSM.16.M88.4 R32, [R31+0x5000] ;  /* 0x005000001f20783b */ /* 0x002e620000000200 */
[----:B------:R-:W-:Y:S01]  /*44a0*/  MUFU.TANH R96, R40 ;  /* 0x0000002800607308 */ /* 0x000fe20000002400 */
[----:B------:R-:W-:Y:S07]  /*44b0*/  HMMA.16816.F32 R48, R12, R62, R48 ;  /* 0x0000003e0c30723c */ /* 0x000fee0000001830 */
[----:B------:R-:W-:Y:S01]  /*44c0*/  MUFU.TANH R95, R41 ;  /* 0x00000029005f7308 */ /* 0x000fe20000002400 */
[----:B------:R-:W-:Y:S07]  /*44d0*/  HMMA.16816.F32 R20, R56, R52, R20 ;  /* 0x000000343814723c */ /* 0x000fee0000001814 */
[----:B------:R-:W-:Y:S01]  /*44e0*/  MUFU.TANH R94, R42 ;  /* 0x0000002a005e7308 */ /* 0x000fe20000002400 */
[----:B-----5:R-:W-:Y:S03]  /*44f0*/  HMMA.16816.F32 R24, R8, R76, R24 ;  /* 0x0000004c0818723c */ /* 0x020fe60000001818 */
[----:B------:R-:W-:Y:S01]  /*4500*/  FMUL.FTZ R48, R48, UR4 ;  /* 0x0000000430307c20 */ /* 0x000fe20008410000 */
[----:B------:R-:W-:Y:S01]  /*4510*/  FMUL.FTZ R49, R49, UR4 ;  /* 0x0000000431317c20 */ /* 0x000fe20008410000 */
[----:B------:R-:W-:Y:S01]  /*4520*/  FMUL.FTZ R50, R50, UR4 ;  /* 0x0000000432327c20 */ /* 0x000fe20008410000 */
[----:B------:R-:W-:Y:S01]  /*4530*/  FMUL.FTZ R51, R51, UR4 ;  /* 0x0000000433337c20 */ /* 0x000fe20008410000 */
[----:B------:R2:W-:Y:S01]  /*4540*/  MUFU.TANH R93, R43 ;  /* 0x0000002b005d7308 */ /* 0x0005e20000002400 */
[----:B------:R-:W-:Y:S01]  /*4550*/  HMMA.16816.F32 R72, R4, R62, R72 ;  /* 0x0000003e0448723c */ /* 0x000fe20000001848 */
[----:B------:R-:W4:Y:S06]  /*4560*/  LDSM.16.M88.4 R60, [R113+UR5+0x5800] ;  /* 0x00580005713c783b */ /* 0x000f2c0008000200 */
[----:B------:R-:W-:Y:S01]  /*4570*/  MUFU.TANH R114, R48 ;  /* 0x0000003000727308 */ /* 0x000fe20000002400 */
[----:B------:R-:W-:Y:S07]  /*4580*/  HMMA.16816.F32 R20, R44, R76, R20 ;  /* 0x0000004c2c14723c */ /* 0x000fee0000001814 */
[----:B------:R-:W-:Y:S01]  /*4590*/  MUFU.TANH R115, R49 ;  /* 0x0000003100737308 */ /* 0x000fe20000002400 */
[-C--:B--2---:R-:W-:Y:S03]  /*45a0*/  HMMA.16816.F32 R40, R64, R38.reuse, RZ ;  /* 0x000000264028723c */ /* 0x084fe600000018ff */
[----:B------:R-:W-:Y:S01]  /*45b0*/  FMUL.FTZ R72, R72, UR4 ;  /* 0x0000000448487c20 */ /* 0x000fe20008410000 */
[----:B------:R-:W-:Y:S01]  /*45c0*/  FMUL.FTZ R73, R73, UR4 ;  /* 0x0000000449497c20 */ /* 0x000fe20008410000 */
[----:B------:R-:W-:Y:S01]  /*45d0*/  FMUL.FTZ R74, R74, UR4 ;  /* 0x000000044a4a7c20 */ /* 0x000fe20008410000 */
[----:B------:R-:W-:Y:S01]  /*45e0*/  FMUL.FTZ R75, R75, UR4 ;  /* 0x000000044b4b7c20 */ /* 0x000fe20008410000 */
[----:B------:R-:W-:Y:S01]  /*45f0*/  MUFU.TANH R116, R50 ;  /* 0x0000003200747308 */ /* 0x000fe20000002400 */
[----:B------:R-:W-:Y:S07]  /*4600*/  HMMA.16816.F32 R36, R68, R38, RZ ;  /* 0x000000264424723c */ /* 0x000fee00000018ff */
[----:B------:R4:W-:Y:S01]  /*4610*/  MUFU.TANH R117, R51 ;  /* 0x0000003300757308 */ /* 0x0009e20000002400 */
[----:B-1----:R-:W-:Y:S07]  /*4620*/  HMMA.16816.F32 R24, R4, R32, R24 ;  /* 0x000000200418723c */ /* 0x002fee0000001818 */
[----:B------:R-:W-:Y:S01]  /*4630*/  MUFU.TANH R118, R72 ;  /* 0x0000004800767308 */ /* 0x000fe20000002400 */
[-C--:B------:R-:W-:Y:S07]  /*4640*/  HMMA.16816.F32 R40, R16, R54.reuse, R40 ;  /* 0x000000361028723c */ /* 0x080fee0000001828 */
[----:B------:R-:W-:Y:S01]  /*4650*/  MUFU.TANH R119, R73 ;  /* 0x0000004900777308 */ /* 0x000fe20000002400 */
[----:B------:R-:W-:Y:S01]  /*4660*/  HMMA.16816.F32 R36, R56, R54, R36 ;  /* 0x000000363824723c */ /* 0x000fe20000001824 */
[----:B------:R-:W1:Y:S02]  /*4670*/  LDSM.16.M88.4 R52, [R87+0x5800] ;  /* 0x005800005734783b */ /* 0x000e640000000200 */
[----:B------:R-:W-:Y:S01]  /*4680*/  FMUL.FTZ R24, R24, UR4 ;  /* 0x0000000418187c20 */ /* 0x000fe20008410000 */
[----:B------:R-:W-:Y:S01]  /*4690*/  FMUL.FTZ R25, R25, UR4 ;  /* 0x0000000419197c20 */ /* 0x000fe20008410000 */
[----:B------:R-:W-:Y:S01]  /*46a0*/  FMUL.FTZ R26, R26, UR4 ;  /* 0x000000041a1a7c20 */ /* 0x000fe20008410000 */
[----:B------:R-:W-:Y:S01]  /*46b0*/  FMUL.FTZ R27, R27, UR4 ;  /* 0x000000041b1b7c20 */ /* 0x000fe20008410000 */
[----:B------:R-:W2:Y:S01]  /*46c0*/  MUFU.TANH R120, R74 ;  /* 0x0000004a00787308 */ /* 0x000ea20000002400 */
[----:B------:R-:W-:Y:S07]  /*46d0*/  HMMA.16816.F32 R20, R12, R32, R20 ;  /* 0x000000200c14723c */ /* 0x000fee0000001814 */
[----:B------:R5:W2:Y:S01]  /*46e0*/  MUFU.TANH R121, R75 ;  /* 0x0000004b00797308 */ /* 0x000aa20000002400 */
[-C--:B----4-:R-:W-:Y:S07]  /*46f0*/  HMMA.16816.F32 R48, R68, R60.reuse, RZ ;  /* 0x0000003c4430723c */ /* 0x090fee00000018ff */
[----:B------:R-:W4:Y:S01]  /*4700*/  MUFU.TANH R126, R24 ;  /* 0x00000018007e7308 */ /* 0x000f220000002400 */
[----:B------:R-:W-:Y:S03]  /*4710*/  HMMA.16816.F32 R80, R64, R60, RZ ;  /* 0x0000003c4050723c */ /* 0x000fe600000018ff */
[----:B------:R-:W-:Y:S01]  /*4720*/  FMUL.FTZ R20, R20, UR4 ;  /* 0x0000000414147c20 */ /* 0x000fe20008410000 */
[----:B------:R-:W-:Y:S01]  /*4730*/  FMUL.FTZ R21, R21, UR4 ;  /* 0x0000000415157c20 */ /* 0x000fe20008410000 */
[----:B------:R-:W-:Y:S01]  /*4740*/  FMUL.FTZ R22, R22, UR4 ;  /* 0x0000000416167c20 */ /* 0x000fe20008410000 */
[----:B------:R-:W-:Y:S01]  /*4750*/  FMUL.FTZ R23, R23, UR4 ;  /* 0x0000000417177c20 */ /* 0x000fe20008410000 */
[----:B------:R-:W-:Y:S01]  /*4760*/  MUFU.TANH R127, R25 ;  /* 0x00000019007f7308 */ /* 0x000fe20000002400 */
[----:B-----5:R-:W5:Y:S01]  /*4770*/  LDSM.16.M88.4 R72, [R86+0x5800] ;  /* 0x005800005648783b */ /* 0x020f620000000200 */
[-C--:B------:R-:W-:Y:S06]  /*4780*/  HMMA.16816.F32 R36, R44, R78.reuse, R36 ;  /* 0x0000004e2c24723c */ /* 0x080fec0000001824 */
[----:B------:R-:W-:Y:S02]  /*4790*/  MUFU.TANH R128, R26 ;  /* 0x0000001a00807308 */ /* 0x000fe40000002400 */
[----:B------:R-:W-:Y:S01]  /*47a0*/  HMMA.16816.F32 R40, R8, R78, R40 ;  /* 0x0000004e0828723c */ /* 0x000fe20000001828 */
[----:B------:R-:W-:Y:S05]  /*47b0*/  LDSM.16.M88.4 R76, [R31+0x6800] ;  /* 0x006800001f4c783b */ /* 0x000fea0000000200 */
[----:B------:R3:W-:Y:S02]  /*47c0*/  MUFU.TANH R129, R27 ;  /* 0x0000001b00817308 */ /* 0x0007e40000002400 */
[-C--:B-1----:R-:W-:Y:S06]  /*47d0*/  HMMA.16816.F32 R80, R16, R52.reuse, R80 ;  /* 0x000000341050723c */ /* 0x082fec0000001850 */
[----:B------:R-:W-:Y:S02]  /*47e0*/  MUFU.TANH R122, R20 ;  /* 0x00000014007a7308 */ /* 0x000fe40000002400 */
[----:B------:R-:W-:Y:S06]  /*47f0*/  HMMA.16816.F32 R48, R56, R52, R48 ;  /* 0x000000343830723c */ /* 0x000fec0000001830 */
[----:B------:R-:W-:Y:S02]  /*4800*/  MUFU.TANH R123, R21 ;  /* 0x00000015007b7308 */ /* 0x000fe40000002400 */
[-C--:B---3--:R-:W-:Y:S06]  /*4810*/  HMMA.16816.F32 R24, R64, R62.reuse, RZ ;  /* 0x0000003e4018723c */ /* 0x088fec00000018ff */
[----:B------:R-:W1:Y:S02]  /*4820*/  MUFU.TANH R124, R22 ;  /* 0x00000016007c7308 */ /* 0x000e640000002400 */
[----:B------:R-:W-:Y:S06]  /*4830*/  HMMA.16816.F32 R60, R68, R62, RZ ;  /* 0x0000003e443c723c */ /* 0x000fec00000018ff */
[----:B------:R3:W1:Y:S02]  /*4840*/  MUFU.TANH R125, R23 ;  /* 0x00000017007d7308 */ /* 0x0006640000002400 */
[-C--:B------:R-:W-:Y:S08]  /*4850*/  HMMA.16816.F32 R36, R12, R34.reuse, R36 ;  /* 0x000000220c24723c */ /* 0x080ff00000001824 */
[----:B------:R-:W-:Y:S01]  /*4860*/  HMMA.16816.F32 R40, R4, R34, R40 ;  /* 0x000000220428723c */ /* 0x000fe20000001828 */
[----:B------:R-:W-:Y:S04]  /*4870*/  LDSM.16.M88.4 R32, [R113+UR5+0x6000] ;  /* 0x006000057120783b */ /* 0x000fe80008000200 */
[----:B---3--:R-:W3:Y:S03]  /*4880*/  LDSM.16.M88.4 R20, [R31+0x5800] ;  /* 0x005800001f14783b */ /* 0x008ee60000000200 */
[----:B------:R-:W-:Y:S03]  /*4890*/  HMMA.16816.F32 R60, R56, R54, R60 ;  /* 0x00000036383c723c */ /* 0x000fe6000000183c */
[----:B------:R-:W-:Y:S01]  /*48a0*/  FMUL.FTZ R36, R36, UR4 ;  /* 0x0000000424247c20 */ /* 0x000fe20008410000 */
[----:B------:R-:W-:Y:S01]  /*48b0*/  FMUL.FTZ R37, R37, UR4 ;  /* 0x0000000425257c20 */ /* 0x000fe20008410000 */
[----:B------:R-:W-:Y:S01]  /*48c0*/  FMUL.FTZ R38, R38, UR4 ;  /* 0x0000000426267c20 */ /* 0x000fe20008410000 */
[----:B------:R-:W-:Y:S01]  /*48d0*/  FMUL.FTZ R39, R39, UR4 ;  /* 0x0000000427277c20 */ /* 0x000fe20008410000 */
[----:B------:R-:W1:Y:S01]  /*48e0*/  MUFU.TANH R130, R36 ;  /* 0x0000002400827308 */ /* 0x000e620000002400 */
[----:B-----5:R-:W-:Y:S03]  /*48f0*/  HMMA.16816.F32 R80, R8, R72, R80 ;  /* 0x000000480850723c */ /* 0x020fe60000001850 */
[----:B------:R-:W-:Y:S01]  /*4900*/  FMUL.FTZ R40, R40, UR4 ;  /* 0x0000000428287c20 */ /* 0x000fe20008410000 */
[----:B------:R-:W-:Y:S01]  /*4910*/  FMUL.FTZ R41, R41, UR4 ;  /* 0x0000000429297c20 */ /* 0x000fe20008410000 */
[----:B------:R-:W-:Y:S01]  /*4920*/  FMUL.FTZ R42, R42, UR4 ;  /* 0x000000042a2a7c20 */ /* 0x000fe20008410000 */
[----:B------:R-:W-:Y:S01]  /*4930*/  FMUL.FTZ R43, R43, UR4 ;  /* 0x000000042b2b7c20 */ /* 0x000fe20008410000 */
[----:B------:R-:W-:Y:S01]  /*4940*/  MUFU.TANH R131, R37 ;  /* 0x0000002500837308 */ /* 0x000fe20000002400 */
[----:B------:R-:W-:Y:S01]  /*4950*/  HMMA.16816.F32 R24, R16, R54, R24 ;  /* 0x000000361018723c */ /* 0x000fe20000001818 */
[----:B------:R-:W-:Y:S06]  /*4960*/  LDSM.16.M88.4 R52, [R86+0x6000] ;  /* 0x006000005634783b */ /* 0x000fec0000000200 */
[----:B------:R-:W5:Y:S01]  /*4970*/  MUFU.TANH R132, R38 ;  /* 0x0000002600847308 */ /* 0x000f620000002400 */
[C---:B------:R-:W-:Y:S07]  /*4980*/  HMMA.16816.F32 R60, R44.reuse, R74, R60 ;  /* 0x0000004a2c3c723c */ /* 0x040fee000000183c */
[----:B------:R2:W-:Y:S01]  /*4990*/  MUFU.TANH R133, R39 ;  /* 0x0000002700857308 */ /* 0x0005e20000002400 */
[----:B------:R-:W-:Y:S07]  /*49a0*/  HMMA.16816.F32 R48, R44, R72, R48 ;  /* 0x000000482c30723c */ /* 0x000fee0000001830 */
[----:B------:R-:W-:Y:S01]  /*49b0*/  MUFU.TANH R134, R40 ;  /* 0x0000002800867308 */ /* 0x000fe20000002400 */
[----:B---3--:R-:W-:Y:S07]  /*49c0*/  HMMA.16816.F32 R80, R4, R20, R80 ;  /* 0x000000140450723c */ /* 0x008fee0000001850 */
[----:B------:R-:W-:Y:S01]  /*49d0*/  MUFU.TANH R135, R41 ;  /* 0x0000002900877308 */ /* 0x000fe20000002400 */
[----:B--2---:R-:W2:Y:S01]  /*49e0*/  LDSM.16.M88.4 R36, [R87+0x6000] ;  /* 0x006000005724783b */ /* 0x004ea20000000200 */
[----:B------:R-:W-:Y:S06]  /*49f0*/  HMMA.16816.F32 R24, R8, R74, R24 ;  /* 0x0000004a0818723c */ /* 0x000fec0000001818 */
[----:B------:R-:W-:Y:S02]  /*4a00*/  MUFU.TANH R136, R42 ;  /* 0x0000002a00887308 */ /* 0x000fe40000002400 */
[C---:B------:R-:W-:Y:S02]  /*4a10*/  HMMA.16816.F32 R60, R12.reuse, R22, R60 ;  /* 0x000000160c3c723c */ /* 0x040fe4000000183c */
[----:B------:R-:W-:Y:S01]  /*4a20*/  FMUL.FTZ R82, R82, UR4 ;  /* 0x0000000452527c20 */ /* 0x000fe20008410000 */
[----:B------:R-:W-:Y:S01]  /*4a30*/  FMUL.FTZ R81, R81, UR4 ;  /* 0x0000000451517c20 */ /* 0x000fe20008410000 */
[----:B------:R-:W-:Y:S01]  /*4a40*/  FMUL.FTZ R83, R83, UR4 ;  /* 0x0000000453537c20 */ /* 0x000fe20008410000 */
[----:B------:R-:W-:Y:S01]  /*4a50*/  FMUL.FTZ R80, R80, UR4 ;  /* 0x0000000450507c20 */ /* 0x000fe20008410000 */
[----:B------:R3:W-:Y:S02]  /*4a60*/  MUFU.TANH R139, R43 ;  /* 0x0000002b008b7308 */ /* 0x0007e40000002400 */
[----:B------:R-:W-:Y:S06]  /*4a70*/  HMMA.16816.F32 R48, R12, R20, R48 ;  /* 0x000000140c30723c */ /* 0x000fec0000001830 */
[----:B------:R-:W-:Y:S02]  /*4a80*/  MUFU.TANH R143, R82 ;  /* 0x00000052008f7308 */ /* 0x000fe40000002400 */
[----:B------:R-:W-:Y:S03]  /*4a90*/  HMMA.16816.F32 R24, R4, R22, R24 ;  /* 0x000000160418723c */ /* 0x000fe60000001818 */
[----:B------:R-:W-:Y:S01]  /*4aa0*/  FMUL.FTZ R60, R60, UR4 ;  /* 0x000000043c3c7c20 */ /* 0x000fe20008410000 */
[----:B------:R-:W-:Y:S01]  /*4ab0*/  FMUL.FTZ R61, R61, UR4 ;  /* 0x000000043d3d7c20 */ /* 0x000fe20008410000 */
[----:B------:R-:W-:Y:S01]  /*4ac0*/  FMUL.FTZ R62, R62, UR4 ;  /* 0x000000043e3e7c20 */ /* 0x000fe20008410000 */
[----:B------:R-:W-:Y:S01]  /*4ad0*/  FMUL.FTZ R63, R63, UR4 ;  /* 0x000000043f3f7c20 */ /* 0x000fe20008410000 */
[----:B------:R-:W-:Y:S01]  /*4ae0*/  MUFU.TANH R82, R60 ;  /* 0x0000003c00527308 */ /* 0x000fe20000002400 */
[-C--:B---3--:R-:W-:Y:S03]  /*4af0*/  HMMA.16816.F32 R40, R68, R32.reuse, RZ ;  /* 0x000000204428723c */ /* 0x088fe600000018ff */
[----:B------:R-:W-:Y:S01]  /*4b00*/  FMUL.FTZ R48, R48, UR4 ;  /* 0x0000000430307c20 */ /* 0x000fe20008410000 */
[----:B------:R-:W-:Y:S01]  /*4b10*/  FMUL.FTZ R49, R49, UR4 ;  /* 0x0000000431317c20 */ /* 0x000fe20008410000 */
[----:B------:R-:W-:Y:S01]  /*4b20*/  FMUL.FTZ R50, R50, UR4 ;  /* 0x0000000432327c20 */ /* 0x000fe20008410000 */
[----:B------:R-:W-:Y:S01]  /*4b30*/  FMUL.FTZ R51, R51, UR4 ;  /* 0x0000000433337c20 */ /* 0x000fe20008410000 */
[----:B------:R-:W-:Y:S01]  /*4b40*/  MUFU.TANH R142, R61 ;  /* 0x0000003d008e7308 */ /* 0x000fe20000002400 */
[C---:B------:R-:W-:Y:S03]  /*4b50*/  HMMA.16816.F32 R72, R64.reuse, R32, RZ ;  /* 0x000000204048723c */ /* 0x040fe600000018ff */
[----:B------:R-:W-:Y:S01]  /*4b60*/  FMUL.FTZ R24, R24, UR4 ;  /* 0x0000000418187c20 */ /* 0x000fe20008410000 */
[----:B------:R-:W-:Y:S01]  /*4b70*/  FMUL.FTZ R25, R25, UR4 ;  /* 0x0000000419197c20 */ /* 0x000fe20008410000 */
[----:B------:R-:W-:Y:S01]  /*4b80*/  FMUL.FTZ R26, R26, UR4 ;  /* 0x000000041a1a7c20 */ /* 0x000fe20008410000 */
[----:B------:R-:W-:Y:S01]  /*4b90*/  FMUL.FTZ R27, R27, UR4 ;  /* 0x000000041b1b7c20 */ /* 0x000fe20008410000 */
[----:B------:R-:W-:Y:S01]  /*4ba0*/  MUFU.TANH R145, R62 ;  /* 0x0000003e00917308 */ /* 0x000fe20000002400 */
[-C--:B------:R-:W-:Y:S07]  /*4bb0*/  HMMA.16816.F32 R20, R64, R34.reuse, RZ ;  /* 0x000000224014723c */ /* 0x080fee00000018ff */
[----:B------:R3:W-:Y:S01]  /*4bc0*/  MUFU.TANH R144, R63 ;  /* 0x0000003f00907308 */ /* 0x0007e20000002400 */
[----:B------:R-:W-:Y:S07]  /*4bd0*/  HMMA.16816.F32 R32, R68, R34, RZ ;  /* 0x000000224420723c */ /* 0x000fee00000018ff */
[----:B------:R-:W-:Y:S01]  /*4be0*/  MUFU.TANH R137, R48 ;  /* 0x0000003000897308 */ /* 0x000fe20000002400 */
[-C--:B--2---:R-:W-:Y:S07]  /*4bf0*/  HMMA.16816.F32 R40, R56, R36.reuse, R40 ;  /* 0x000000243828723c */ /* 0x084fee0000001828 */
[----:B------:R-:W-:Y:S01]  /*4c00*/  MUFU.TANH R138, R49 ;  /* 0x00000031008a7308 */ /* 0x000fe20000002400 */
[----:B---3--:R-:W2:Y:S01]  /*4c10*/  LDSM.16.M88.4 R60, [R113+UR5+0x6800] ;  /* 0x00680005713c783b */ /* 0x008ea20008000200 */
[C---:B------:R-:W-:Y:S06]  /*4c20*/  HMMA.16816.F32 R72, R16.reuse, R36, R72 ;  /* 0x000000241048723c */ /* 0x040fec0000001848 */
[----:B------:R-:W-:Y:S02]  /*4c30*/  MUFU.TANH R141, R50 ;  /* 0x00000032008d7308 */ /* 0x000fe40000002400 */
[-C--:B------:R-:W-:Y:S06]  /*4c40*/  HMMA.16816.F32 R20, R16, R38.reuse, R20 ;  /* 0x000000261014723c */ /* 0x080fec0000001814 */
[----:B------:R3:W-:Y:S02]  /*4c50*/  MUFU.TANH R140, R51 ;  /* 0x00000033008c7308 */ /* 0x0007e40000002400 */
[----:B------:R-:W-:Y:S01]  /*4c60*/  HMMA.16816.F32 R32, R56, R38, R32 ;  /* 0x000000263820723c */ /* 0x000fe20000001820 */
[----:B------:R-:W-:Y:S05]  /*4c70*/  LDSM.16.M88.4 R36, [R86+0x6800] ;  /* 0x006800005624783b */ /* 0x000fea0000000200 */
[----:B------:R-:W-:Y:S02]  /*4c80*/  MUFU.TANH R146, R24 ;  /* 0x0000001800927308 */ /* 0x000fe40000002400 */
[-C--:B------:R-:W-:Y:S06]  /*4c90*/  HMMA.16816.F32 R40, R44, R52.reuse, R40 ;  /* 0x000000342c28723c */ /* 0x080fec0000001828 */
[----:B------:R-:W-:Y:S01]  /*4ca0*/  MUFU.TANH R147, R25 ;  /* 0x0000001900937308 */ /* 0x000fe20000002400 */
[----:B---3--:R-:W3:Y:S01]  /*4cb0*/  LDSM.16.M88.4 R48, [R31+0x6000] ;  /* 0x006000001f30783b */ /* 0x008ee20000000200 */
[C---:B------:R-:W-:Y:S06]  /*4cc0*/  HMMA.16816.F32 R72, R8.reuse, R52, R72 ;  /* 0x000000340848723c */ /* 0x040fec0000001848 */
[----:B------:R-:W5:Y:S02]  /*4cd0*/  MUFU.TANH R148, R26 ;  /* 0x0000001a00947308 */ /* 0x000f640000002400 */
[-C--:B------:R-:W-:Y:S06]  /*4ce0*/  HMMA.16816.F32 R20, R8, R54.reuse, R20 ;  /* 0x000000360814723c */ /* 0x080fec0000001814 */
[----:B------:R4:W-:Y:S02]  /*4cf0*/  MUFU.TANH R150, R27 ;  /* 0x0000001b00967308 */ /* 0x0009e40000002400 */
[----:B------:R-:W-:Y:S06]  /*4d00*/  HMMA.16816.F32 R32, R44, R54, R32 ;  /* 0x000000362c20723c */ /* 0x000fec0000001820 */
[----:B------:R-:W-:Y:S02]  /*4d10*/  MUFU.TANH R81, R81 ;  /* 0x0000005100517308 */ /* 0x000fe40000002400 */
[----:B--2---:R-:W-:Y:S06]  /*4d20*/  HMMA.16816.F32 R52, R68, R60, RZ ;  /* 0x0000003c4434723c */ /* 0x004fec00000018ff */
[----:B------:R-:W2:Y:S01]  /*4d30*/  MUFU.TANH R83, R83 ;  /* 0x0000005300537308 */ /* 0x000ea20000002400 */
[----:B----4-:R-:W4:Y:S07]  /*4d40*/  LDSM.16.M88.4 R24, [R87+0x6800] ;  /* 0x006800005718783b */ /* 0x010f2e0000000200 */
[----:B------:R-:W2:Y:S01]  /*4d50*/  MUFU.TANH R80, R80 ;  /* 0x0000005000507308 */ /* 0x000ea20000002400 */
[C---:B---3--:R-:W-:Y:S08]  /*4d60*/  HMMA.16816.F32 R40, R12.reuse, R48, R40 ;  /* 0x000000300c28723c */ /* 0x048ff00000001828 */
[-C--:B------:R-:W-:Y:S08]  /*4d70*/  HMMA.16816.F32 R32, R12, R50.reuse, R32 ;  /* 0x000000320c20723c */ /* 0x080ff00000001820 */
[C---:B------:R-:W-:Y:S03]  /*4d80*/  HMMA.16816.F32 R20, R4.reuse, R50, R20 ;  /* 0x000000320414723c */ /* 0x040fe60000001814 */
[----:B------:R-:W-:Y:S01]  /*4d90*/  FMUL.FTZ R40, R40, UR4 ;  /* 0x0000000428287c20 */ /* 0x000fe20008410000 */
[----:B------:R-:W-:Y:S01]  /*4da0*/  FMUL.FTZ R41, R41, UR4 ;  /* 0x0000000429297c20 */ /* 0x000fe20008410000 */
[----:B------:R-:W-:Y:S01]  /*4db0*/  FMUL.FTZ R42, R42, UR4 ;  /* 0x000000042a2a7c20 */ /* 0x000fe20008410000 */
[----:B------:R-:W-:Y:S01]  /*4dc0*/  FMUL.FTZ R43, R43, UR4 ;  /* 0x000000042b2b7c20 */ /* 0x000fe20008410000 */
[----:B------:R-:W-:Y:S01]  /*4dd0*/  MUFU.TANH R149, R40 ;  /* 0x0000002800957308 */ /* 0x000fe20000002400 */
[----:B------:R-:W-:Y:S03]  /*4de0*/  HMMA.16816.F32 R72, R4, R48, R72 ;  /* 0x000000300448723c */ /* 0x000fe60000001848 */
[----:B------:R-:W-:Y:S01]  /*4df0*/  FMUL.FTZ R32, R32, UR4 ;  /* 0x0000000420207c20 */ /* 0x000fe20008410000 */
[----:B------:R-:W-:Y:S01]  /*4e00*/  FMUL.FTZ R33, R33, UR4 ;  /* 0x0000000421217c20 */ /* 0x000fe20008410000 */
[----:B------:R-:W-:Y:S01]  /*4e10*/  FMUL.FTZ R34, R34, UR4 ;  /* 0x0000000422227c20 */ /* 0x000fe20008410000 */
[----:B------:R-:W-:Y:S01]  /*4e20*/  FMUL.FTZ R35, R35, UR4 ;  /* 0x0000000423237c20 */ /* 0x000fe20008410000 */
        /* <DEDUP_REMOVED lines=12> */
[----:B------:R3:W-:Y:S05]  /*4ef0*/  MUFU.TANH R152, R43 ;  /* 0x0000002b00987308 */ /* 0x0007ea0000002400 */
[----:B------:R-:W-:Y:S03]  /*4f00*/  HMMA.16816.F32 R52, R44, R36, R52 ;  /* 0x000000242c34723c */ /* 0x000fe60000001834 */
[----:B------:R-:W-:Y:S05]  /*4f10*/  MUFU.TANH R153, R32 ;  /* 0x0000002000997308 */ /* 0x000fea0000002400 */
[----:B------:R-:W-:Y:S03]  /*4f20*/  HMMA.16816.F32 R48, R56, R26, R48 ;  /* 0x0000001a3830723c */ /* 0x000fe60000001830 */
[----:B------:R-:W-:Y:S05]  /*4f30*/  MUFU.TANH R154, R33 ;  /* 0x00000021009a7308 */ /* 0x000fea0000002400 */
[----:B---3--:R-:W-:Y:S03]  /*4f40*/  HMMA.16816.F32 R40, R64, R60, RZ ;  /* 0x0000003c4028723c */ /* 0x008fe600000018ff */
[----:B------:R-:W-:Y:S05]  /*4f50*/  MUFU.TANH R156, R34 ;  /* 0x00000022009c7308 */ /* 0x000fea0000002400 */
[----:B------:R-:W-:Y:S03]  /*4f60*/  HMMA.16816.F32 R52, R12, R76, R52 ;  /* 0x0000004c0c34723c */ /* 0x000fe60000001834 */
[----:B------:R3:W-:Y:S05]  /*4f70*/  MUFU.TANH R155, R35 ;  /* 0x00000023009b7308 */ /* 0x0007ea0000002400 */
[----:B------:R-:W-:Y:S03]  /*4f80*/  HMMA.16816.F32 R60, R64, R62, RZ ;  /* 0x0000003e403c723c */ /* 0x000fe600000018ff */
[----:B------:R-:W-:Y:S05]  /*4f90*/  MUFU.TANH R206, R20 ;  /* 0x0000001400ce7308 */ /* 0x000fea0000002400 */
[----:B------:R-:W-:Y:S03]  /*4fa0*/  HMMA.16816.F32 R40, R16, R24, R40 ;  /* 0x000000181028723c */ /* 0x000fe60000001828 */
[----:B------:R-:W-:Y:S01]  /*4fb0*/  MUFU.TANH R208, R21 ;  /* 0x0000001500d07308 */ /* 0x000fe20000002400 */
[----:B---3--:R-:W3:Y:S01]  /*4fc0*/  LDSM.16.M88.4 R32, [R113+UR5+0x7000] ;  /* 0x007000057120783b */ /* 0x008ee20008000200 */
[----:B------:R-:W-:Y:S01]  /*4fd0*/  FMUL.FTZ R52, R52, UR4 ;  /* 0x0000000434347c20 */ /* 0x000fe20008410000 */
[----:B------:R-:W-:Y:S01]  /*4fe0*/  FMUL.FTZ R53, R53, UR4 ;  /* 0x0000000435357c20 */ /* 0x000fe20008410000 */
[----:B------:R-:W-:Y:S01]  /*4ff0*/  FMUL.FTZ R54, R54, UR4 ;  /* 0x0000000436367c20 */ /* 0x000fe20008410000 */
[----:B------:R-:W-:Y:S01]  /*5000*/  FMUL.FTZ R55, R55, UR4 ;  /* 0x0000000437377c20 */ /* 0x000fe20008410000 */
[----:B------:R-:W-:Y:S02]  /*5010*/  HMMA.16816.F32 R48, R44, R38, R48 ;  /* 0x000000262c30723c */ /* 0x000fe40000001830 */
[----:B------:R-:W-:Y:S06]  /*5020*/  MUFU.TANH R214, R22 ;  /* 0x0000001600d67308 */ /* 0x000fec0000002400 */
[----:B------:R-:W-:Y:S02]  /*5030*/  HMMA.16816.F32 R60, R16, R26, R60 ;  /* 0x0000001a103c723c */ /* 0x000fe4000000183c */
[----:B------:R4:W2:Y:S06]  /*5040*/  MUFU.TANH R224, R23 ;  /* 0x0000001700e07308 */ /* 0x0008ac0000002400 */
[----:B------:R-:W-:Y:S02]  /*5050*/  HMMA.16816.F32 R40, R8, R36, R40 ;  /* 0x000000240828723c */ /* 0x000fe40000001828 */
[----:B------:R-:W-:Y:S06]  /*5060*/  MUFU.TANH R221, R52 ;  /* 0x0000003400dd7308 */ /* 0x000fec0000002400 */
[----:B------:R-:W-:Y:S02]  /*5070*/  HMMA.16816.F32 R48, R12, R78, R48 ;  /* 0x0000004e0c30723c */ /* 0x000fe40000001830 */
[----:B------:R-:W-:Y:S01]  /*5080*/  MUFU.TANH R219, R53 ;  /* 0x0000003500db7308 */ /* 0x000fe20000002400 */
[----:B----4-:R-:W4:Y:S05]  /*5090*/  LDSM.16.M88.4 R20, [R87+0x7000] ;  /* 0x007000005714783b */ /* 0x010f2a0000000200 */
[----:B------:R-:W-:Y:S01]  /*50a0*/  HMMA.16816.F32 R60, R8, R38, R60 ;  /* 0x00000026083c723c */ /* 0x000fe2000000183c */
[----:B------:R-:W-:Y:S01]  /*50b0*/  LDSM.16.M88.4 R36, [R31+0x7000] ;  /* 0x007000001f24783b */ /* 0x000fe20000000200 */
[----:B------:R-:W-:Y:S06]  /*50c0*/  MUFU.TANH R222, R54 ;  /* 0x0000003600de7308 */ /* 0x000fec0000002400 */
[----:B---3--:R-:W-:Y:S02]  /*50d0*/  HMMA.16816.F32 R24, R68, R32, RZ ;  /* 0x000000204418723c */ /* 0x008fe400000018ff */
[----:B------:R3:W-:Y:S01]  /*50e0*/  MUFU.TANH R198, R55 ;  /* 0x0000003700c67308 */ /* 0x0007e20000002400 */
[----:B------:R-:W-:Y:S01]  /*50f0*/  FMUL.FTZ R48, R48, UR4 ;  /* 0x0000000430307c20 */ /* 0x000fe20008410000 */
[----:B------:R-:W-:Y:S01]  /*5100*/  FMUL.FTZ R49, R49, UR4 ;  /* 0x0000000431317c20 */ /* 0x000fe20008410000 */
[----:B------:R-:W-:Y:S01]  /*5110*/  FMUL.FTZ R50, R50, UR4 ;  /* 0x0000000432327c20 */ /* 0x000fe20008410000 */
[----:B------:R-:W-:-:S02]  /*5120*/  FMUL.FTZ R51, R51, UR4 ;  /* 0x0000000433337c20 */ /* 0x000fc40008410000 */
[C---:B------:R-:W-:Y:S02]  /*5130*/  HMMA.16816.F32 R40, R4.reuse, R76, R40 ;  /* 0x0000004c0428723c */ /* 0x040fe40000001828 */
[----:B------:R-:W-:Y:S06]  /*5140*/  MUFU.TANH R199, R72 ;  /* 0x0000004800c77308 */ /* 0x000fec0000002400 */
[----:B------:R-:W-:Y:S02]  /*5150*/  HMMA.16816.F32 R60, R4, R78, R60 ;  /* 0x0000004e043c723c */ /* 0x000fe4000000183c */
[----:B------:R-:W-:Y:S01]  /*5160*/  MUFU.TANH R207, R73 ;  /* 0x0000004900cf7308 */ /* 0x000fe20000002400 */
[----:B---3--:R-:W3:Y:S07]  /*5170*/  LDSM.16.M88.4 R52, [R86+0x7000] ;  /* 0x007000005634783b */ /* 0x008eee0000000200 */
[----:B------:R-:W-:Y:S01]  /*5180*/  MUFU.TANH R210, R74 ;  /* 0x0000004a00d27308 */ /* 0x000fe20000002400 */
[----:B----4-:R-:W-:Y:S01]  /*5190*/  HMMA.16816.F32 R24, R56, R20, R24 ;  /* 0x000000143818723c */ /* 0x010fe20000001818 */
[----:B------:R-:W-:Y:S01]  /*51a0*/  FMUL.FTZ R40, R40, UR4 ;  /* 0x0000000428287c20 */ /* 0x000fe20008410000 */
[----:B------:R-:W-:Y:S01]  /*51b0*/  FMUL.FTZ R41, R41, UR4 ;  /* 0x0000000429297c20 */ /* 0x000fe20008410000 */
[----:B------:R-:W-:Y:S01]  /*51c0*/  FMUL.FTZ R42, R42, UR4 ;  /* 0x000000042a2a7c20 */ /* 0x000fe20008410000 */
[----:B------:R-:W-:-:S03]  /*51d0*/  FMUL.FTZ R43, R43, UR4 ;  /* 0x000000042b2b7c20 */ /* 0x000fc60008410000 */
[----:B------:R4:W-:Y:S01]  /*51e0*/  MUFU.TANH R212, R75 ;  /* 0x0000004b00d47308 */ /* 0x0009e20000002400 */
[----:B------:R-:W-:Y:S01]  /*51f0*/  FMUL.FTZ R60, R60, UR4 ;  /* 0x000000043c3c7c20 */ /* 0x000fe20008410000 */
[----:B------:R-:W-:Y:S01]  /*5200*/  FMUL.FTZ R61, R61, UR4 ;  /* 0x000000043d3d7c20 */ /* 0x000fe20008410000 */
[----:B------:R-:W-:Y:S01]  /*5210*/  FMUL.FTZ R62, R62, UR4 ;  /* 0x000000043e3e7c20 */ /* 0x000fe20008410000 */
[----:B------:R-:W-:-:S04]  /*5220*/  FMUL.FTZ R63, R63, UR4 ;  /* 0x000000043f3f7c20 */ /* 0x000fc80008410000 */
[----:B------:R-:W-:Y:S08]  /*5230*/  MUFU.TANH R223, R40 ;  /* 0x0000002800df7308 */ /* 0x000ff00000002400 */
[----:B------:R-:W-:Y:S01]  /*5240*/  MUFU.TANH R220, R41 ;  /* 0x0000002900dc7308 */ /* 0x000fe20000002400 */
[----:B----4-:R-:W-:Y:S07]  /*5250*/  HMMA.16816.F32 R72, R64, R32, RZ ;  /* 0x000000204048723c */ /* 0x010fee00000018ff */
[----:B------:R-:W4:Y:S01]  /*5260*/  MUFU.TANH R213, R42 ;  /* 0x0000002a00d57308 */ /* 0x000f220000002400 */
[----:B---3--:R-:W-:Y:S07]  /*5270*/  HMMA.16816.F32 R24, R44, R52, R24 ;  /* 0x000000342c18723c */ /* 0x008fee0000001818 */
[----:B------:R3:W4:Y:S05]  /*5280*/  MUFU.TANH R211, R43 ;  /* 0x0000002b00d37308 */ /* 0x00072a0000002400 */
[----:B------:R-:W-:Y:S01]  /*5290*/  HMMA.16816.F32 R72, R16, R20, R72 ;  /* 0x000000141048723c */ /* 0x000fe20000001848 */
[----:B------:R-:W-:-:S02]  /*52a0*/  IMAD.SHL.U32 R20, R234, 0x2, RZ ;  /* 0x00000002ea147824 */ /* 0x000fc400078e00ff */
[----:B------:R-:W-:Y:S03]  /*52b0*/  MUFU.TANH R218, R48 ;  /* 0x0000003000da7308 */ /* 0x000fe60000002400 */
[----:B------:R-:W-:Y:S02]  /*52c0*/  LOP3.LUT R20, R20, 0x6, RZ, 0xc0, !PT ;  /* 0x0000000614147812 */ /* 0x000fe400078ec0ff */
[----:B------:R-:W-:Y:S03]  /*52d0*/  HMMA.16816.F32 R24, R12, R36, R24 ;  /* 0x000000240c18723c */ /* 0x000fe60000001818 */
[----:B------:R-:W-:Y:S01]  /*52e0*/  MUFU.TANH R217, R49 ;  /* 0x0000003100d97308 */ /* 0x000fe20000002400 */
[----:B------:R-:W-:-:S04]  /*52f0*/  IMAD R165, R28, 0x80, R20 ;  /* 0x000000801ca57824 */ /* 0x000fc800078e0214 */
[-C--:B---3--:R-:W-:Y:S01]  /*5300*/  HMMA.16816.F32 R40, R64, R34.reuse, RZ ;  /* 0x000000224028723c */ /* 0x088fe200000018ff */
[C---:B------:R-:W-:Y:S02]  /*5310*/  VIADD R21, R165.reuse, 0xffffff80 ;  /* 0xffffff80a5157836 */ /* 0x040fe40000000000 */
[----:B------:R-:W-:Y:S01]  /*5320*/  MUFU.TANH R197, R50 ;  /* 0x0000003200c57308 */ /* 0x000fe20000002400 */
[----:B------:R-:W-:Y:S02]  /*5330*/  VIADD R20, R165, 0xffffff81 ;  /* 0xffffff81a5147836 */ /* 0x000fe40000000000 */
[-C--:B------:R-:W-:Y:S01]  /*5340*/  ISETP.GE.AND P3, PT, R21, R0.reuse, PT ;  /* 0x000000001500720c */ /* 0x080fe20003f66270 */
[C---:B------:R-:W-:Y:S01]  /*5350*/  VIADD R21, R165.reuse, 0xffffff88 ;  /* 0xffffff88a5157836 */ /* 0x040fe20000000000 */
[----:B------:R-:W-:Y:S01]  /*5360*/  HMMA.16816.F32 R32, R68, R34, RZ ;  /* 0x000000224420723c */ /* 0x000fe200000018ff */
[-C--:B------:R-:W-:Y:S02]  /*5370*/  ISETP.GE.AND P6, PT, R20, R0.reuse, PT ;  /* 0x000000001400720c */ /* 0x080fe40003fc6270 */
[----:B------:R3:W-:Y:S01]  /*5380*/  MUFU.TANH R196, R51 ;  /* 0x0000003300c47308 */ /* 0x0007e20000002400 */
[----:B------:R-:W-:Y:S01]  /*5390*/  IADD3 R20, PT, PT, R165, -0x77, RZ ;  /* 0xffffff89a5147810 */ /* 0x000fe20007ffe0ff */
[----:B------:R-:W-:Y:S01]  /*53a0*/  FMUL.FTZ R24, R24, UR4 ;  /* 0x0000000418187c20 */ /* 0x000fe20008410000 */
[-C--:B------:R-:W-:Y:S01]  /*53b0*/  ISETP.GE.AND P2, PT, R21, R0.reuse, PT ;  /* 0x000000001500720c */ /* 0x080fe20003f46270 */
[----:B------:R-:W-:Y:S01]  /*53c0*/  FMUL.FTZ R25, R25, UR4 ;  /* 0x0000000419197c20 */ /* 0x000fe20008410000 */
[----:B------:R-:W-:Y:S01]  /*53d0*/  HMMA.16816.F32 R72, R8, R52, R72 ;  /* 0x000000340848723c */ /* 0x000fe20000001848 */
[----:B------:R-:W-:Y:S01]  /*53e0*/  ISETP.GE.AND P5, PT, R20, R0, PT ;  /* 0x000000001400720c */ /* 0x000fe20003fa6270 */
[----:B------:R-:W-:Y:S01]  /*53f0*/  FMUL.FTZ R26, R26, UR4 ;  /* 0x000000041a1a7c20 */ /* 0x000fe20008410000 */
[----:B------:R1:W-:Y:S01]  /*5400*/  MUFU.TANH R216, R60 ;  /* 0x0000003c00d87308 */ /* 0x0003e20000002400 */
[----:B------:R-:W-:Y:S01]  /*5410*/  FMUL.FTZ R27, R27, UR4 ;  /* 0x000000041b1b7c20 */ /* 0x000fe20008410000 */
[----:B------:R-:W-:-:S02]  /*5420*/  FSEL R76, R106, -INF , !P3 ;  /* 0xff8000006a4c7808 */ /* 0x000fc40005800000 */
[----:B------:R-:W-:Y:S01]  /*5430*/  FSEL R157, R108, -INF , !P3 ;  /* 0xff8000006c9d7808 */ /* 0x000fe20005800000 */
[-C--:B------:R-:W-:Y:S01]  /*5440*/  HMMA.16816.F32 R40, R16, R22.reuse, R40 ;  /* 0x000000161028723c */ /* 0x080fe20000001828 */
[----:B------:R-:W-:Y:S02]  /*5450*/  FSEL R78, R110, -INF , !P3 ;  /* 0xff8000006e4e7808 */ /* 0x000fe40005800000 */
[----:B------:R-:W-:Y:S01]  /*5460*/  FSEL R166, R112, -INF , !P3 ;  /* 0xff80000070a67808 */ /* 0x000fe20005800000 */
[----:B---3--:R3:W5:Y:S01]  /*5470*/  LDSM.16.M88.4 R48, [R113+UR5+0x7800] ;  /* 0x007800057130783b */ /* 0x0087620008000200 */
[----:B------:R-:W-:Y:S01]  /*5480*/  MUFU.TANH R173, R25 ;  /* 0x0000001900ad7308 */ /* 0x000fe20000002400 */
[----:B------:R-:W-:Y:S02]  /*5490*/  FSEL R77, R105, -INF , !P6 ;  /* 0xff800000694d7808 */ /* 0x000fe40007000000 */
[----:B------:R-:W-:Y:S01]  /*54a0*/  HMMA.16816.F32 R32, R56, R22, R32 ;  /* 0x000000163820723c */ /* 0x000fe20000001820 */
[----:B------:R2:W4:Y:S01]  /*54b0*/  LDSM.16.M88.4 R20, [R87+0x7800] ;  /* 0x007800005714783b */ /* 0x0005220000000200 */
[----:B------:R-:W-:Y:S01]  /*54c0*/  FSEL R164, R107, -INF , !P6 ;  /* 0xff8000006ba47808 */ /* 0x000fe20007000000 */
[----:B-1----:R-:W-:-:S02]  /*54d0*/  VIADD R60, R165, 0xffffffa1 ;  /* 0xffffffa1a53c7836 */ /* 0x002fc40000000000 */
[----:B------:R-:W-:Y:S01]  /*54e0*/  MUFU.TANH R178, R26 ;  /* 0x0000001a00b27308 */ /* 0x000fe20000002400 */
[----:B------:R-:W-:Y:S02]  /*54f0*/  FSEL R160, R109, -INF , !P6 ;  /* 0xff8000006da07808 */ /* 0x000fe40007000000 */
[----:B------:R-:W-:Y:S01]  /*5500*/  HMMA.16816.F32 R72, R4, R36, R72 ;  /* 0x000000240448723c */ /* 0x000fe20000001848 */
[----:B------:R-:W-:Y:S01]  /*5510*/  VIADD R36, R165, 0xffffff98 ;  /* 0xffffff98a5247836 */ /* 0x000fe20000000000 */
[----:B------:R-:W-:Y:S02]  /*5520*/  FSEL R171, R111, -INF , !P6 ;  /* 0xff8000006fab7808 */ /* 0x000fe40007000000 */
[----:B------:R-:W-:Y:S01]  /*5530*/  FSEL R167, R100, -INF , !P2 ;  /* 0xff80000064a77808 */ /* 0x000fe20005000000 */
[----:B------:R-:W-:Y:S01]  /*5540*/  MUFU.TANH R180, R27 ;  /* 0x0000001b00b47308 */ /* 0x000fe20000002400 */
[----:B------:R-:W-:Y:S01]  /*5550*/  ISETP.GE.AND P6, PT, R36, R0, PT ;  /* 0x000000002400720c */ /* 0x000fe20003fc6270 */
[----:B------:R-:W-:Y:S01]  /*5560*/  VIADD R36, R165, 0xffffff99 ;  /* 0xffffff99a5247836 */ /* 0x000fe20000000000 */
[----:B------:R-:W-:Y:S01]  /*5570*/  HMMA.16816.F32 R40, R8, R54, R40 ;  /* 0x000000360828723c */ /* 0x000fe20000001828 */
[----:B------:R-:W-:-:S02]  /*5580*/  FSEL R161, R102, -INF , !P2 ;  /* 0xff80000066a17808 */ /* 0x000fc40005000000 */
[----:B------:R-:W-:Y:S02]  /*5590*/  FSEL R174, R104, -INF , !P2 ;  /* 0xff80000068ae7808 */ /* 0x000fe40005000000 */
[----:B---3--:R1:W-:Y:S01]  /*55a0*/  MUFU.TANH R113, R24 ;  /* 0x0000001800717308 */ /* 0x0083e20000002400 */
[----:B------:R-:W-:Y:S02]  /*55b0*/  FSEL R159, R97, -INF , !P5 ;  /* 0xff800000619f7808 */ /* 0x000fe40006800000 */
[----:B------:R-:W-:Y:S01]  /*55c0*/  HMMA.16816.F32 R32, R44, R54, R32 ;  /* 0x000000362c20723c */ /* 0x000fe20000001820 */
[----:B--2---:R-:W-:Y:S02]  /*55d0*/  FSEL R87, R98, -INF , !P2 ;  /* 0xff80000062577808 */ /* 0x004fe40005000000 */
[----:B------:R-:W-:Y:S01]  /*55e0*/  FMUL.FTZ R75, R75, UR4 ;  /* 0x000000044b4b7c20 */ /* 0x000fe20008410000 */
[----:B------:R-:W-:Y:S01]  /*55f0*/  ISETP.GE.AND P2, PT, R36, R0, PT ;  /* 0x000000002400720c */ /* 0x000fe20003f46270 */
[----:B------:R-:W-:Y:S01]  /*5600*/  MUFU.TANH R215, R61 ;  /* 0x0000003d00d77308 */ /* 0x000fe20000002400 */
[----:B------:R-:W-:Y:S01]  /*5610*/  FMUL.FTZ R74, R74, UR4 ;  /* 0x000000044a4a7c20 */ /* 0x000fe20008410000 */
[----:B------:R-:W-:Y:S01]  /*5620*/  VIADD R36, R165, 0xffffffa0 ;  /* 0xffffffa0a5247836 */ /* 0x000fe20000000000 */
[----:B------:R-:W-:Y:S01]  /*5630*/  FSEL R179, R103, -INF , !P5 ;  /* 0xff80000067b37808 */ /* 0x000fe20006800000 */
[----:B------:R-:W-:Y:S01]  /*5640*/  FMUL.FTZ R72, R72, UR4 ;  /* 0x0000000448487c20 */ /* 0x000fe20008410000 */
[----:B------:R-:W-:Y:S01]  /*5650*/  FMUL.FTZ R73, R73, UR4 ;  /* 0x0000000449497c20 */ /* 0x000fe20008410000 */
[----:B------:R-:W-:Y:S01]  /*5660*/  FSEL R168, R120, -INF , !P6 ;  /* 0xff80000078a87808 */ /* 0x000fe20007000000 */
[----:B------:R-:W-:Y:S01]  /*5670*/  HMMA.16816.F32 R40, R4, R38, R40 ;  /* 0x000000260428723c */ /* 0x000fe20000001828 */
[----:B------:R-:W-:Y:S01]  /*5680*/  MUFU.TANH R209, R62 ;  /* 0x0000003e00d17308 */ /* 0x000fe20000002400 */
[----:B-1----:R-:W-:Y:S01]  /*5690*/  VIADD R24, R165, 0xffffff90 ;  /* 0xffffff90a5187836 */ /* 0x002fe20000000000 */
[----:B------:R-:W-:-:S02]  /*56a0*/  FSEL R172, R118, -INF , !P6 ;  /* 0xff80000076ac7808 */ /* 0x000fc40007000000 */
[----:B------:R-:W-:Y:S02]  /*56b0*/  FSEL R163, R116, -INF , !P6 ;  /* 0xff80000074a37808 */ /* 0x000fe40007000000 */
[-C--:B------:R-:W-:Y:S01]  /*56c0*/  ISETP.GE.AND P4, PT, R24, R0.reuse, PT ;  /* 0x000000001800720c */ /* 0x080fe20003f86270 */
[----:B------:R-:W-:Y:S01]  /*56d0*/  VIADD R24, R165, 0xffffff91 ;  /* 0xffffff91a5187836 */ /* 0x000fe20000000000 */
[----:B------:R-:W-:Y:S01]  /*56e0*/  HMMA.16816.F32 R52, R12, R38, R32 ;  /* 0x000000260c34723c */ /* 0x000fe20000001820 */
[----:B------:R1:W2:Y:S01]  /*56f0*/  LDSM.16.M88.4 R32, [R86+0x7800] ;  /* 0x007800005620783b */ /* 0x0002a20000000200 */
[----:B------:R-:W-:Y:S01]  /*5700*/  FSEL R158, R92, -INF , !P4 ;  /* 0xff8000005c9e7808 */ /* 0x000fe20006000000 */
[----:B------:R-:W3:Y:S01]  /*5710*/  MUFU.TANH R205, R63 ;  /* 0x0000003f00cd7308 */ /* 0x000ee20000002400 */
[----:B------:R-:W-:Y:S02]  /*5720*/  ISETP.GE.AND P3, PT, R24, R0, PT ;  /* 0x000000001800720c */ /* 0x000fe40003f66270 */
[----:B------:R-:W-:-:S02]  /*5730*/  FSEL R162, R94, -INF , !P4 ;  /* 0xff8000005ea27808 */ /* 0x000fc40006000000 */
[----:B------:R-:W-:Y:S01]  /*5740*/  FSEL R96, R96, -INF , !P4 ;  /* 0xff80000060607808 */ /* 0x000fe20006000000 */
[C---:B-----5:R-:W-:Y:S01]  /*5750*/  HMMA.16816.F32 R24, R68.reuse, R48, RZ ;  /* 0x000000304418723c */ /* 0x060fe200000018ff */
[----:B------:R-:W-:Y:S01]  /*5760*/  FSEL R169, R88, -INF , !P3 ;  /* 0xff80000058a97808 */ /* 0x000fe20005800000 */
[----:B------:R5:W3:Y:S01]  /*5770*/  MUFU.TANH R98, R74 ;  /* 0x0000004a00627308 */ /* 0x000ae20000002400 */
[----:B------:R-:W-:Y:S01]  /*5780*/  FSEL R170, R90, -INF , !P3 ;  /* 0xff8000005aaa7808 */ /* 0x000fe20005800000 */
[----:B------:R-:W-:Y:S01]  /*5790*/  FMUL.FTZ R42, R42, UR4 ;  /* 0x000000042a2a7c20 */ /* 0x000fe20008410000 */
[----:B------:R-:W-:Y:S01]  /*57a0*/  FSEL R176, R93, -INF , !P3 ;  /* 0xff8000005db07808 */ /* 0x000fe20005800000 */
[----:B------:R-:W-:Y:S01]  /*57b0*/  FMUL.FTZ R111, R43, UR4 ;  /* 0x000000042b6f7c20 */ /* 0x000fe20008410000 */
[----:B------:R-:W-:Y:S01]  /*57c0*/  FSEL R79, R121, -INF , !P2 ;  /* 0xff800000794f7808 */ /* 0x000fe20005000000 */
[----:B------:R-:W-:Y:S01]  /*57d0*/  HMMA.16816.F32 R68, R68, R50, RZ ;  /* 0x000000324444723c */ /* 0x000fe200000018ff */
[----:B------:R-:W-:Y:S01]  /*57e0*/  FSEL R175, R119, -INF , !P2 ;  /* 0xff80000077af7808 */ /* 0x000fe20005000000 */
[----:B------:R3:W2:Y:S01]  /*57f0*/  MUFU.TANH R106, R72 ;  /* 0x00000048006a7308 */ /* 0x0006a20000002400 */
[----:B------:R-:W-:Y:S01]  /*5800*/  FMUL.FTZ R54, R54, UR4 ;  /* 0x0000000436367c20 */ /* 0x000fe20008410000 */
[----:B------:R-:W-:Y:S01]  /*5810*/  FMUL.FTZ R52, R52, UR4 ;  /* 0x0000000434347c20 */ /* 0x000fe20008410000 */
[----:B------:R-:W-:Y:S01]  /*5820*/  FMUL.FTZ R53, R53, UR4 ;  /* 0x0000000435357c20 */ /* 0x000fe20008410000 */
[----:B------:R-:W-:Y:S01]  /*5830*/  FSEL R177, R117, -INF , !P2 ;  /* 0xff80000075b17808 */ /* 0x000fe20005000000 */
[----:B------:R-:W-:Y:S01]  /*5840*/  FMUL.FTZ R55, R55, UR4 ;  /* 0x0000000437377c20 */ /* 0x000fe20008410000 */
[----:B-1----:R-:W-:Y:S01]  /*5850*/  FSEL R86, R99, -INF , !P5 ;  /* 0xff80000063567808 */ /* 0x002fe20006800000 */
[----:B------:R-:W-:Y:S01]  /*5860*/  FMUL.FTZ R41, R41, UR4 ;  /* 0x0000000429297c20 */ /* 0x000fe20008410000 */
[----:B------:R1:W2:Y:S01]  /*5870*/  MUFU.TANH R99, R75 ;  /* 0x0000004b00637308 */ /* 0x0002a20000002400 */
[----:B-----5:R-:W-:-:S02]  /*5880*/  FSEL R74, R101, -INF , !P5 ;  /* 0xff800000654a7808 */ /* 0x020fc40006800000 */
[----:B------:R-:W-:Y:S02]  /*5890*/  ISETP.GE.AND P5, PT, R36, R0, PT ;  /* 0x000000002400720c */ /* 0x000fe40003fa6270 */
[----:B----4-:R-:W-:Y:S01]  /*58a0*/  HMMA.16816.F32 R36, R56, R20, R24 ;  /* 0x000000143824723c */ /* 0x010fe20000001818 */
[----:B------:R4:W5:Y:S01]  /*58b0*/  LDSM.16.M88.4 R24, [R31+0x7800] ;  /* 0x007800001f18783b */ /* 0x0009620000000200 */
[----:B------:R-:W-:Y:S01]  /*58c0*/  FSEL R97, R115, -INF , !P2 ;  /* 0xff80000073617808 */ /* 0x000fe20005000000 */
[----:B------:R2:W5:Y:S01]  /*58d0*/  MUFU.TANH R105, R73 ;  /* 0x0000004900697308 */ /* 0x0005620000002400 */
[----:B---3--:R-:W-:Y:S01]  /*58e0*/  VIADD R72, R165, 0xffffffa8 ;  /* 0xffffffa8a5487836 */ /* 0x008fe20000000000 */
[----:B------:R-:W-:Y:S01]  /*58f0*/  FSEL R240, R126, -INF , !P5 ;  /* 0xff8000007ef07808 */ /* 0x000fe20006800000 */
[----:B------:R-:W-:-:S04]  /*5900*/  DEPBAR.LE SB0, 0x0 ;  /* 0x000080000000791a */ /* 0x000fc80000000000 */
[----:B------:R-:W-:Y:S01]  /*5910*/  HMMA.16816.F32 R68, R56, R22, R68 ;  /* 0x000000163844723c */ /* 0x000fe20000001844 */
[----:B------:R3:W-:Y:S01]  /*5920*/  MUFU.TANH R112, R54 ;  /* 0x0000003600707308 */ /* 0x0007e20000002400 */
[----:B-1----:R-:W-:Y:S02]  /*5930*/  FSEL R75, R89, -INF , !P4 ;  /* 0xff800000594b7808 */ /* 0x002fe40006000000 */
[----:B------:R-:W-:Y:S02]  /*5940*/  ISETP.GE.AND P4, PT, R60, R0, PT ;  /* 0x000000003c00720c */ /* 0x000fe40003f86270 */
[----:B------:R-:W-:Y:S02]  /*5950*/  FSEL R247, R124, -INF , !P5 ;  /* 0xff8000007cf77808 */ /* 0x000fe40006800000 */
[----:B------:R-:W-:Y:S01]  /*5960*/  HMMA.16816.F32 R60, R64, R48, RZ ;  /* 0x00000030403c723c */ /* 0x000fe200000018ff */
[----:B------:R-:W-:Y:S01]  /*5970*/  FSEL R239, R129, -INF , !P4 ;  /* 0xff80000081ef7808 */ /* 0x000fe20006000000 */
[----:B------:R-:W-:Y:S01]  /*5980*/  MUFU.TANH R89, R52 ;  /* 0x0000003400597308 */ /* 0x000fe20000002400 */
[----:B--2---:R-:W-:-:S02]  /*5990*/  FSEL R73, R95, -INF , !P3 ;  /* 0xff8000005f497808 */ /* 0x004fc40005800000 */
[-C--:B------:R-:W-:Y:S01]  /*59a0*/  ISETP.GE.AND P3, PT, R72, R0.reuse, PT ;  /* 0x000000004800720c */ /* 0x080fe20003f66270 */
[----:B----4-:R-:W-:Y:S01]  /*59b0*/  VIADD R31, R165, 0xffffffa9 ;  /* 0xffffffa9a51f7836 */ /* 0x010fe20000000000 */
[----:B------:R-:W-:Y:S01]  /*59c0*/  FSEL R72, R114, -INF , !P6 ;  /* 0xff80000072487808 */ /* 0x000fe20007000000 */
[----:B------:R-:W-:Y:S01]  /*59d0*/  HMMA.16816.F32 R64, R64, R50, RZ ;  /* 0x000000324040723c */ /* 0x000fe200000018ff */
[----:B------:R-:W-:Y:S01]  /*59e0*/  FSEL R250, R127, -INF , !P4 ;  /* 0xff8000007ffa7808 */ /* 0x000fe20006000000 */
[----:B------:R1:W-:Y:S01]  /*59f0*/  MUFU.TANH R88, R53 ;  /* 0x0000003500587308 */ /* 0x0003e20000002400 */
[-C--:B------:R-:W-:Y:S01]  /*5a00*/  ISETP.GE.AND P6, PT, R31, R0.reuse, PT ;  /* 0x000000001f00720c */ /* 0x080fe20003fc6270 */
[----:B------:R-:W-:Y:S01]  /*5a10*/  VIADD R31, R165, 0xffffffb0 ;  /* 0xffffffb0a51f7836 */ /* 0x000fe20000000000 */
[----:B------:R-:W-:Y:S02]  /*5a20*/  FSEL R49, R125, -INF , !P4 ;  /* 0xff8000007d317808 */ /* 0x000fe40006000000 */
[----:B------:R-:W-:Y:S01]  /*5a30*/  FSEL R251, R123, -INF , !P4 ;  /* 0xff8000007bfb7808 */ /* 0x000fe20006000000 */
[----:B------:R-:W-:Y:S01]  /*5a40*/  HMMA.16816.F32 R36, R44, R32, R36 ;  /* 0x000000202c24723c */ /* 0x000fe20000001824 */
[----:B------:R-:W-:Y:S01]  /*5a50*/  ISETP.GE.AND P2, PT, R31, R0, PT ;  /* 0x000000001f00720c */ /* 0x000fe20003f46270 */
[----:B------:R-:W-:Y:S01]  /*5a60*/  VIADD R31, R165, 0xffffffc8 ;  /* 0xffffffc8a51f7836 */ /* 0x000fe20000000000 */
[----:B---3--:R-:W-:Y:S01]  /*5a70*/  FSEL R54, R128, -INF , !P5 ;  /* 0xff80000080367808 */ /* 0x008fe20006800000 */
[----:B------:R-:W-:Y:S01]  /*5a80*/  MUFU.TANH R110, R55 ;  /* 0x00000037006e7308 */ /* 0x000fe20000002400 */
[----:B------:R-:W-:-:S02]  /*5a90*/  FSEL R249, R122, -INF , !P5 ;  /* 0xff8000007af97808 */ /* 0x000fc40006800000 */
[----:B------:R-:W-:Y:S01]  /*5aa0*/  FSEL R252, R130, -INF , !P3 ;  /* 0xff80000082fc7808 */ /* 0x000fe20005800000 */
[C---:B------:R-:W-:Y:S01]  /*5ab0*/  HMMA.16816.F32 R60, R16.reuse, R20, R60 ;  /* 0x00000014103c723c */ /* 0x040fe2000000183c */
[C---:B------:R-:W-:Y:S01]  /*5ac0*/  VIADD R21, R165.reuse, 0xffffffb8 ;  /* 0xffffffb8a5157836 */ /* 0x040fe20000000000 */
[----:B------:R-:W-:Y:S02]  /*5ad0*/  IADD3 R20, PT, PT, R165, -0x4f, RZ ;  /* 0xffffffb1a5147810 */ /* 0x000fe40007ffe0ff */
[----:B-1----:R-:W-:Y:S01]  /*5ae0*/  FSEL R53, R132, -INF , !P3 ;  /* 0xff80000084357808 */ /* 0x002fe20005800000 */
[----:B------:R1:W2:Y:S01]  /*5af0*/  MUFU.TANH R122, R42 ;  /* 0x0000002a007a7308 */ /* 0x0002a20000002400 */
[-C--:B------:R-:W-:Y:S01]  /*5b00*/  ISETP.GE.AND P4, PT, R21, R0.reuse, PT ;  /* 0x000000001500720c */ /* 0x080fe20003f86270 */
[C---:B------:R-:W-:Y:S01]  /*5b10*/  VIADD R21, R165.reuse, 0xffffffb9 ;  /* 0xffffffb9a5157836 */ /* 0x040fe20000000000 */
[----:B------:R-:W-:Y:S01]  /*5b20*/  HMMA.16816.F32 R64, R16, R22, R64 ;  /* 0x000000161040723c */ /* 0x000fe20000001840 */
[----:B------:R-:W-:Y:S01]  /*5b30*/  ISETP.GE.AND P5, PT, R20, R0, PT ;  /* 0x000000001400720c */ /* 0x000fe20003fa6270 */
[----:B------:R-:W-:Y:S01]  /*5b40*/  VIADD R16, R165, 0xffffffd0 ;  /* 0xffffffd0a5107836 */ /* 0x000fe20000000000 */
[----:B------:R-:W-:Y:S01]  /*5b50*/  FSEL R228, R148, -INF , !P4 ;  /* 0xff80000094e47808 */ /* 0x000fe20006000000 */
[----:B------:R-:W-:Y:S01]  /*5b60*/  FMUL.FTZ R20, R40, UR4 ;  /* 0x0000000428147c20 */ /* 0x000fe20008410000 */
[----:B------:R-:W-:Y:S01]  /*5b70*/  FSEL R52, R82, -INF , !P4 ;  /* 0xff80000052347808 */ /* 0x000fe20006000000 */
[----:B------:R3:W-:Y:S01]  /*5b80*/  MUFU.TANH R128, R41 ;  /* 0x0000002900807308 */ /* 0x0007e20000002400 */
[----:B------:R-:W-:Y:S01]  /*5b90*/  FSEL R229, R83, -INF , !P5 ;  /* 0xff80000053e57808 */ /* 0x000fe20006800000 */
[----:B------:R-:W-:Y:S01]  /*5ba0*/  HMMA.16816.F32 R68, R44, R34, R68 ;  /* 0x000000222c44723c */ /* 0x000fe20000001844 */
[----:B------:R-:W-:-:S02]  /*5bb0*/  FSEL R46, R145, -INF , !P4 ;  /* 0xff800000912e7808 */ /* 0x000fc40006000000 */
[----:B------:R-:W-:Y:S02]  /*5bc0*/  FSEL R233, R81, -INF , !P5 ;  /* 0xff80000051e97808 */ /* 0x000fe40006800000 */
[----:B------:R-:W-:Y:S01]  /*5bd0*/  FSEL R47, R140, -INF , !P5 ;  /* 0xff8000008c2f7808 */ /* 0x000fe20006800000 */
[----:B------:R-:W4:Y:S01]  /*5be0*/  MUFU.TANH R20, R20 ;  /* 0x0000001400147308 */ /* 0x000f220000002400 */
[----:B------:R-:W-:Y:S01]  /*5bf0*/  FSEL R48, R138, -INF , !P5 ;  /* 0xff8000008a307808 */ /* 0x000fe20006800000 */
[C---:B------:R-:W-:Y:S01]  /*5c00*/  HMMA.16816.F32 R60, R8.reuse, R32, R60 ;  /* 0x00000020083c723c */ /* 0x040fe2000000183c */
[----:B------:R-:W-:Y:S02]  /*5c10*/  ISETP.GE.AND P5, PT, R31, R0, PT ;  /* 0x000000001f00720c */ /* 0x000fe40003fa6270 */
[----:B------:R-:W-:Y:S02]  /*5c20*/  FSEL R238, R139, -INF , !P6 ;  /* 0xff8000008bee7808 */ /* 0x000fe40007000000 */
[----:B-1----:R-:W-:Y:S01]  /*5c30*/  FSEL R42, R135, -INF , !P6 ;  /* 0xff800000872a7808 */ /* 0x002fe20007000000 */
[----:B------:R-:W1:Y:S01]  /*5c40*/  MUFU.TANH R111, R111 ;  /* 0x0000006f006f7308 */ /* 0x000e620000002400 */
[----:B------:R-:W-:Y:S01]  /*5c50*/  FSEL R55, R133, -INF , !P6 ;  /* 0xff80000085377808 */ /* 0x000fe20007000000 */
[----:B------:R-:W-:Y:S01]  /*5c60*/  HMMA.16816.F32 R64, R8, R34, R64 ;  /* 0x000000220840723c */ /* 0x000fe20000001840 */
[----:B------:R-:W-:Y:S01]  /*5c70*/  VIADD R10, R165, 0xffffffe0 ;  /* 0xffffffe0a50a7836 */ /* 0x000fe20000000000 */
[----:B------:R-:W-:Y:S01]  /*5c80*/  FSEL R43, R131, -INF , !P6 ;  /* 0xff800000832b7808 */ /* 0x000fe20007000000 */
[C---:B------:R-:W-:Y:S01]  /*5c90*/  VIADD R11, R165.reuse, 0xfffffff0 ;  /* 0xfffffff0a50b7836 */ /* 0x040fe20000000000 */
[----:B------:R-:W-:-:S02]  /*5ca0*/  IADD3 R9, PT, PT, R165, -0x27, RZ ;  /* 0xffffffd9a5097810 */ /* 0x000fc40007ffe0ff */
[----:B------:R-:W-:Y:S02]  /*5cb0*/  FSEL R230, R143, -INF , !P2 ;  /* 0xff8000008fe67808 */ /* 0x000fe40005000000 */
[-C--:B-----5:R-:W-:Y:S01]  /*5cc0*/  HMMA.16816.F32 R56, R12, R24.reuse, R36 ;  /* 0x000000180c38723c */ /* 0x0a0fe20000001824 */
[----:B------:R-:W-:Y:S02]  /*5cd0*/  FSEL R38, R146, -INF , !P4 ;  /* 0xff80000092267808 */ /* 0x000fe40006000000 */
[----:B------:R-:W-:Y:S02]  /*5ce0*/  FSEL R36, R136, -INF , !P3 ;  /* 0xff80000088247808 */ /* 0x000fe40005800000 */
[----:B------:R-:W-:Y:S02]  /*5cf0*/  FSEL R37, R134, -INF , !P3 ;  /* 0xff80000086257808 */ /* 0x000fe40005800000 */
[----:B------:R-:W-:Y:S01]  /*5d00*/  ISETP.GE.AND P3, PT, R21, R0, PT ;  /* 0x000000001500720c */ /* 0x000fe20003f66270 */
[----:B------:R-:W-:Y:S01]  /*5d10*/  HMMA.16816.F32 R60, R4, R24, R60 ;  /* 0x00000018043c723c */ /* 0x000fe2000000183c */
[C---:B------:R-:W-:Y:S01]  /*5d20*/  VIADD R25, R165.reuse, 0xffffffc9 ;  /* 0xffffffc9a5197836 */ /* 0x040fe20000000000 */
[----:B------:R-:W-:Y:S01]  /*5d30*/  FSEL R39, R80, -INF , !P2 ;  /* 0xff80000050277808 */ /* 0x000fe20005000000 */
[----:B------:R-:W-:Y:S01]  /*5d40*/  VIADD R21, R165, 0xffffffc0 ;  /* 0xffffffc0a5157836 */ /* 0x000fe20000000000 */
[----:B------:R-:W-:-:S02]  /*5d50*/  FSEL R31, R150, -INF , !P3 ;  /* 0xff800000961f7808 */ /* 0x000fc40005800000 */
[-C--:B------:R-:W-:Y:S02]  /*5d60*/  ISETP.GE.AND P4, PT, R25, R0.reuse, PT ;  /* 0x000000001900720c */ /* 0x080fe40003f86270 */
[-C--:B------:R-:W-:Y:S01]  /*5d70*/  HMMA.16816.F32 R4, R4, R26.reuse, R64 ;  /* 0x0000001a0404723c */ /* 0x080fe20000001840 */
[----:B------:R-:W-:Y:S02]  /*5d80*/  FSEL R231, R147, -INF , !P3 ;  /* 0xff80000093e77808 */ /* 0x000fe40005800000 */
[----:B------:R-:W-:Y:S01]  /*5d90*/  FSEL R224, R224, -INF , !P4 ;  /* 0xff800000e0e07808 */ /* 0x000fe20006000000 */
[----:B------:R-:W-:Y:S01]  /*5da0*/  FMUL.FTZ R57, R57, UR4 ;  /* 0x0000000439397c20 */ /* 0x000fe20008410000 */
[----:B------:R-:W-:Y:S01]  /*5db0*/  FSEL R208, R208, -INF , !P4 ;  /* 0xff800000d0d07808 */ /* 0x000fe20006000000 */
[----:B------:R-:W-:Y:S01]  /*5dc0*/  FMUL.FTZ R58, R58, UR4 ;  /* 0x000000043a3a7c20 */ /* 0x000fe20008410000 */
[----:B------:R-:W-:Y:S01]  /*5dd0*/  FSEL R227, R155, -INF , !P4 ;  /* 0xff8000009be37808 */ /* 0x000fe20006000000 */
[----:B------:R-:W-:Y:S01]  /*5de0*/  HMMA.16816.F32 R68, R12, R26, R68 ;  /* 0x0000001a0c44723c */ /* 0x000fe20000001844 */
[----:B------:R-:W-:Y:S01]  /*5df0*/  FSEL R201, R154, -INF , !P4 ;  /* 0xff8000009ac97808 */ /* 0x000fe20006000000 */
[----:B------:R-:W-:Y:S01]  /*5e00*/  VIADD R12, R165, 0xffffffd8 ;  /* 0xffffffd8a50c7836 */ /* 0x000fe20000000000 */
[----:B------:R-:W-:Y:S01]  /*5e10*/  FSEL R45, R144, -INF , !P3 ;  /* 0xff800000902d7808 */ /* 0x000fe20005800000 */
[----:B------:R-:W-:Y:S01]  /*5e20*/  FMUL.FTZ R59, R59, UR4 ;  /* 0x000000043b3b7c20 */ /* 0x000fe20008410000 */
[----:B------:R-:W-:Y:S01]  /*5e30*/  FSEL R235, R142, -INF , !P3 ;  /* 0xff8000008eeb7808 */ /* 0x000fe20005800000 */
[----:B------:R-:W-:Y:S01]  /*5e40*/  FMUL.FTZ R60, R60, UR4 ;  /* 0x000000043c3c7c20 */ /* 0x000fe20008410000 */
[-C--:B------:R-:W-:Y:S01]  /*5e50*/  ISETP.GE.AND P4, PT, R10, R0.reuse, PT ;  /* 0x000000000a00720c */ /* 0x080fe20003f86270 */
[C---:B------:R-:W-:Y:S01]  /*5e60*/  VIADD R10, R165.reuse, 0xffffffe1 ;  /* 0xffffffe1a50a7836 */ /* 0x040fe20000000000 */
[-C--:B------:R-:W-:Y:S01]  /*5e70*/  ISETP.GE.AND P3, PT, R16, R0.reuse, PT ;  /* 0x000000001000720c */ /* 0x080fe20003f66270 */
[----:B------:R-:W-:Y:S01]  /*5e80*/  VIADD R16, R165, 0xffffffd1 ;  /* 0xffffffd1a5107836 */ /* 0x000fe20000000000 */
[-C--:B------:R-:W-:Y:S01]  /*5e90*/  ISETP.GE.AND P6, PT, R21, R0.reuse, PT ;  /* 0x000000001500720c */ /* 0x080fe20003fc6270 */
[----:B------:R-:W-:Y:S01]  /*5ea0*/  VIADD R21, R165, 0xffffffc1 ;  /* 0xffffffc1a5157836 */ /* 0x000fe20000000000 */
[----:B------:R-:W-:Y:S01]  /*5eb0*/  FSEL R213, R213, -INF , !P3 ;  /* 0xff800000d5d57808 */ /* 0x000fe20005800000 */
[----:B------:R-:W-:Y:S01]  /*5ec0*/  FMUL.FTZ R102, R4, UR4 ;  /* 0x0000000404667c20 */ /* 0x000fe20008410000 */
[----:B------:R-:W-:Y:S01]  /*5ed0*/  FSEL R223, R223, -INF , !P3 ;  /* 0xff800000dfdf7808 */ /* 0x000fe20005800000 */
[----:B------:R-:W-:Y:S01]  /*5ee0*/  VIADD R4, R165, 0xfffffff1 ;  /* 0xfffffff1a5047836 */ /* 0x000fe20000000000 */
[----:B------:R-:W-:Y:S01]  /*5ef0*/  FSEL R222, R222, -INF , !P3 ;  /* 0xff800000dede7808 */ /* 0x000fe20005800000 */
[----:B------:R-:W-:Y:S01]  /*5f00*/  FMUL.FTZ R61, R61, UR4 ;  /* 0x000000043d3d7c20 */ /* 0x000fe20008410000 */
        /* <DEDUP_REMOVED lines=10> */
[-C--:B------:R-:W-:Y:S01]  /*5fb0*/  ISETP.GE.AND P3, PT, R10, R0.reuse, PT ;  /* 0x000000000a00720c */ /* 0x080fe20003f66270 */
[----:B------:R-:W-:Y:S01]  /*5fc0*/  VIADD R10, R165, 0xffffffe8 ;  /* 0xffffffe8a50a7836 */ /* 0x000fe20000000000 */
[----:B------:R-:W-:Y:S01]  /*5fd0*/  FSEL R40, R141, -INF , !P2 ;  /* 0xff8000008d287808 */ /* 0x000fe20005000000 */
[----:B------:R-:W-:Y:S01]  /*5fe0*/  FMUL.FTZ R7, R7, UR4 ;  /* 0x0000000407077c20 */ /* 0x000fe20008410000 */
[----:B---3--:R-:W-:Y:S01]  /*5ff0*/  FSEL R41, R137, -INF , !P2 ;  /* 0xff80000089297808 */ /* 0x008fe20005000000 */
[----:B------:R-:W3:Y:S01]  /*6000*/  MUFU.TANH R24, R57 ;  /* 0x0000003900187308 */ /* 0x000ee20000002400 */
[----:B------:R-:W-:-:S02]  /*6010*/  ISETP.GE.AND P6, PT, R16, R0, PT ;  /* 0x000000001000720c */ /* 0x000fc40003fc6270 */
[-C--:B------:R-:W-:Y:S01]  /*6020*/  ISETP.GE.AND P2, PT, R21, R0.reuse, PT ;  /* 0x000000001500720c */ /* 0x080fe20003f46270 */
[----:B------:R-:W-:Y:S01]  /*6030*/  FMUL.FTZ R21, R56, UR4 ;  /* 0x0000000438157c20 */ /* 0x000fe20008410000 */
[----:B------:R-:W-:Y:S02]  /*6040*/  FSEL R214, R214, -INF , !P5 ;  /* 0xff800000d6d67808 */ /* 0x000fe40006800000 */
[----:B------:R-:W-:Y:S01]  /*6050*/  FSEL R206, R206, -INF , !P5 ;  /* 0xff800000cece7808 */ /* 0x000fe20006800000 */
[----:B------:R-:W-:Y:S01]  /*6060*/  MUFU.TANH R107, R58 ;  /* 0x0000003a006b7308 */ /* 0x000fe20000002400 */
[----:B------:R-:W-:Y:S02]  /*6070*/  FSEL R225, R156, -INF , !P5 ;  /* 0xff8000009ce17808 */ /* 0x000fe40006800000 */
[----:B------:R-:W-:Y:S02]  /*6080*/  FSEL R202, R153, -INF , !P5 ;  /* 0xff80000099ca7808 */ /* 0x000fe40006800000 */
[----:B------:R-:W-:Y:S01]  /*6090*/  ISETP.GE.AND P5, PT, R9, R0, PT ;  /* 0x000000000900720c */ /* 0x000fe20003fa6270 */
[----:B------:R-:W-:Y:S01]  /*60a0*/  FMUL.FTZ R9, R63, UR4 ;  /* 0x000000043f097c20 */ /* 0x000fe20008410000 */
[----:B------:R-:W-:Y:S01]  /*60b0*/  FSEL R211, R211, -INF , !P6 ;  /* 0xff800000d3d37808 */ /* 0x000fe20007000000 */
[----:B------:R-:W-:Y:S01]  /*60c0*/  MUFU.TANH R21, R21 ;  /* 0x0000001500157308 */ /* 0x000fe20000002400 */
[----:B------:R-:W-:-:S02]  /*60d0*/  FSEL R220, R220, -INF , !P6 ;  /* 0xff800000dcdc7808 */ /* 0x000fc40007000000 */
[----:B------:R-:W-:Y:S02]  /*60e0*/  FSEL R198, R198, -INF , !P6 ;  /* 0xff800000c6c67808 */ /* 0x000fe40007000000 */
[----:B------:R-:W-:Y:S02]  /*60f0*/  FSEL R219, R219, -INF , !P6 ;  /* 0xff800000dbdb7808 */ /* 0x000fe40007000000 */
[----:B------:R-:W-:Y:S01]  /*6100*/  FSEL R212, R212, -INF , !P2 ;  /* 0xff800000d4d47808 */ /* 0x000fe20005000000 */
[----:B------:R-:W-:Y:S01]  /*6110*/  MUFU.TANH R104, R59 ;  /* 0x0000003b00687308 */ /* 0x000fe20000002400 */
[----:B------:R-:W-:Y:S02]  /*6120*/  FSEL R207, R207, -INF , !P2 ;  /* 0xff800000cfcf7808 */ /* 0x000fe40005000000 */
[----:B------:R-:W-:Y:S02]  /*6130*/  FSEL R226, R152, -INF , !P2 ;  /* 0xff80000098e27808 */ /* 0x000fe40005000000 */
[----:B------:R-:W-:-:S02]  /*6140*/  FSEL R203, R151, -INF , !P2 ;  /* 0xff80000097cb7808 */ /* 0x000fc40005000000 */
[-C--:B------:R-:W-:Y:S01]  /*6150*/  ISETP.GE.AND P6, PT, R10, R0.reuse, PT ;  /* 0x000000000a00720c */ /* 0x080fe20003fc6270 */
[----:B------:R-:W-:Y:S01]  /*6160*/  VIADD R10, R165, 0xffffffe9 ;  /* 0xffffffe9a50a7836 */ /* 0x000fe20000000000 */
[-C--:B------:R-:W-:Y:S01]  /*6170*/  ISETP.GE.AND P2, PT, R12, R0.reuse, PT ;  /* 0x000000000c00720c */ /* 0x080fe20003f46270 */
[----:B------:R-:W-:Y:S01]  /*6180*/  MUFU.TANH R108, R60 ;  /* 0x0000003c006c7308 */ /* 0x000fe20000002400 */
[----:B------:R-:W-:Y:S02]  /*6190*/  FSEL R205, R205, -INF , !P5 ;  /* 0xff800000cdcd7808 */ /* 0x000fe40006800000 */
[----:B------:R-:W-:Y:S02]  /*61a0*/  FSEL R215, R215, -INF , !P5 ;  /* 0xff800000d7d77808 */ /* 0x000fe40006800000 */
[----:B------:R-:W-:Y:S02]  /*61b0*/  FSEL R196, R196, -INF , !P5 ;  /* 0xff800000c4c47808 */ /* 0x000fe40006800000 */
[----:B------:R-:W-:Y:S01]  /*61c0*/  FSEL R217, R217, -INF , !P5 ;  /* 0xff800000d9d97808 */ /* 0x000fe20006800000 */
[----:B------:R-:W-:Y:S01]  /*61d0*/  MUFU.TANH R8, R61 ;  /* 0x0000003d00087308 */ /* 0x000fe20000002400 */
[----:B------:R-:W-:Y:S01]  /*61e0*/  ISETP.GE.AND P5, PT, R11, R0, PT ;  /* 0x000000000b00720c */ /* 0x000fe20003fa6270 */
[----:B------:R-:W-:Y:S01]  /*61f0*/  FMUL.FTZ R11, R5, UR4 ;  /* 0x00000004050b7c20 */ /* 0x000fe20008410000 */
[----:B------:R-:W-:Y:S01]  /*6200*/  FSEL R209, R209, -INF , !P2 ;  /* 0xff800000d1d17808 */ /* 0x000fe20005000000 */
[C---:B------:R-:W-:Y:S01]  /*6210*/  VIADD R5, R165.reuse, 0xfffffff8 ;  /* 0xfffffff8a5057836 */ /* 0x040fe20000000000 */
[----:B------:R-:W-:Y:S01]  /*6220*/  FSEL R216, R216, -INF , !P2 ;  /* 0xff800000d8d87808 */ /* 0x000fe20005000000 */
[----:B------:R-:W-:Y:S01]  /*6230*/  VIADD R165, R165, 0xfffffff9 ;  /* 0xfffffff9a5a57836 */ /* 0x000fe20000000000 */
[----:B------:R-:W-:Y:S01]  /*6240*/  FSEL R197, R197, -INF , !P2 ;  /* 0xff800000c5c57808 */ /* 0x000fe20005000000 */
[----:B------:R-:W5:Y:S01]  /*6250*/  MUFU.TANH R109, R62 ;  /* 0x0000003e006d7308 */ /* 0x000f620000002400 */
[----:B------:R-:W-:-:S02]  /*6260*/  FSEL R218, R218, -INF , !P2 ;  /* 0xff800000dada7808 */ /* 0x000fc40005000000 */
[----:B------:R-:W-:Y:S02]  /*6270*/  ISETP.GE.AND P2, PT, R10, R0, PT ;  /* 0x000000000a00720c */ /* 0x000fe40003f46270 */
[----:B------:R-:W-:Y:S02]  /*6280*/  FSEL R125, R113, -INF , !P4 ;  /* 0xff800000717d7808 */ /* 0x000fe40006000000 */
[----:B------:R-:W-:Y:S01]  /*6290*/  FSEL R127, R98, -INF , !P4 ;  /* 0xff800000627f7808 */ /* 0x000fe20006000000 */
[----:B------:R-:W5:Y:S01]  /*62a0*/  MUFU.TANH R9, R9 ;  /* 0x0000000900097308 */ /* 0x000f620000002400 */
[----:B------:R-:W-:Y:S02]  /*62b0*/  FSEL R131, R106, -INF , !P4 ;  /* 0xff8000006a837808 */ /* 0x000fe40006000000 */
[----:B------:R-:W-:Y:S02]  /*62c0*/  FSEL R114, R178, -INF , !P4 ;  /* 0xff800000b2727808 */ /* 0x000fe40006000000 */
[----:B------:R-:W-:-:S02]  /*62d0*/  FSEL R124, R99, -INF , !P3 ;  /* 0xff800000637c7808 */ /* 0x000fc40005800000 */
[----:B------:R-:W-:Y:S01]  /*62e0*/  FSEL R130, R105, -INF , !P3 ;  /* 0xff80000069827808 */ /* 0x000fe20005800000 */
[----:B------:R-:W-:Y:S01]  /*62f0*/  MUFU.TANH R25, R25 ;  /* 0x0000001900197308 */ /* 0x000fe20000002400 */
[----:B------:R-:W-:Y:S02]  /*6300*/  FSEL R113, R180, -INF , !P3 ;  /* 0xff800000b4717808 */ /* 0x000fe40005800000 */
[----:B------:R-:W-:Y:S02]  /*6310*/  FSEL R123, R173, -INF , !P3 ;  /* 0xff800000ad7b7808 */ /* 0x000fe40005800000 */
[----:B--2---:R-:W-:Y:S02]  /*6320*/  FSEL R122, R122, -INF , !P6 ;  /* 0xff8000007a7a7808 */ /* 0x004fe40007000000 */
[----:B----4-:R-:W-:Y:S01]  /*6330*/  FSEL R129, R20, -INF , !P6 ;  /* 0xff80000014817808 */ /* 0x010fe20007000000 */
[----:B------:R-:W-:Y:S01]  /*6340*/  MUFU.TANH R101, R70 ;  /* 0x0000004600657308 */ /* 0x000fe20000002400 */
[----:B------:R-:W-:-:S02]  /*6350*/  FSEL R112, R112, -INF , !P6 ;  /* 0xff80000070707808 */ /* 0x000fc40007000000 */
[----:B------:R-:W-:Y:S02]  /*6360*/  FSEL R121, R89, -INF , !P6 ;  /* 0xff80000059797808 */ /* 0x000fe40007000000 */
[----:B-1----:R-:W-:Y:S02]  /*6370*/  FSEL R111, R111, -INF , !P2 ;  /* 0xff8000006f6f7808 */ /* 0x002fe40005000000 */
[----:B------:R-:W-:Y:S01]  /*6380*/  FSEL R128, R128, -INF , !P2 ;  /* 0xff80000080807808 */ /* 0x000fe20005000000 */
[----:B------:R-:W-:Y:S01]  /*6390*/  MUFU.TANH R10, R71 ;  /* 0x00000047000a7308 */ /* 0x000fe20000002400 */
[----:B------:R-:W-:Y:S02]  /*63a0*/  FSEL R110, R110, -INF , !P2 ;  /* 0xff8000006e6e7808 */ /* 0x000fe40005000000 */
[----:B------:R-:W-:Y:S02]  /*63b0*/  FSEL R120, R88, -INF , !P2 ;  /* 0xff80000058787808 */ /* 0x000fe40005000000 */
[----:B------:R-:W-:-:S02]  /*63c0*/  ISETP.GE.AND P4, PT, R4, R0, PT ;  /* 0x000000000400720c */ /* 0x000fc40003f86270 */
[-C--:B------:R-:W-:Y:S01]  /*63d0*/  ISETP.GE.AND P3, PT, R5, R0.reuse, PT ;  /* 0x000000000500720c */ /* 0x080fe20003f66270 */
[----:B------:R-:W1:Y:S01]  /*63e0*/  MUFU.TANH R102, R102 ;  /* 0x0000006600667308 */ /* 0x000e620000002400 */
[----:B------:R-:W-:Y:S02]  /*63f0*/  ISETP.GE.U32.AND P6, PT, R0, 0x81, PT ;  /* 0x000000810000780c */ /* 0x000fe40003fc6070 */
[----:B------:R-:W-:Y:S01]  /*6400*/  ISETP.GE.AND P2, PT, R165, R0, PT ;  /* 0x00000000a500720c */ /* 0x000fe20003f46270 */
[----:B------:R-:W-:Y:S01]  /*6410*/  FMUL.FTZ R0, R69, UR4 ;  /* 0x0000000445007c20 */ /* 0x000fe20008410000 */
[----:B---3--:R-:W-:Y:S02]  /*6420*/  FSEL R26, R24, -INF , !P4 ;  /* 0xff800000181a7808 */ /* 0x008fe40006000000 */
[----:B------:R-:W-:Y:S01]  /*6430*/  LOP3.LUT R5, R30, 0x200, RZ, 0xc0, !PT ;  /* 0x000002001e057812 */ /* 0x000fe200078ec0ff */
[----:B------:R-:W2:Y:S01]  /*6440*/  MUFU.TANH R4, R11 ;  /* 0x0000000b00047308 */ /* 0x000ea20000002400 */
[----:B-----5:R-:W-:-:S02]  /*6450*/  FSEL R109, R109, -INF , !P5 ;  /* 0xff8000006d6d7808 */ /* 0x020fc40006800000 */
[----:B------:R-:W-:Y:S02]  /*6460*/  FSEL R108, R108, -INF , !P5 ;  /* 0xff8000006c6c7808 */ /* 0x000fe40006800000 */
[----:B------:R-:W-:Y:S02]  /*6470*/  FSEL R107, R107, -INF , !P5 ;  /* 0xff8000006b6b7808 */ /* 0x000fe40006800000 */
[----:B------:R-:W-:Y:S01]  /*6480*/  FSEL R27, R21, -INF , !P5 ;  /* 0xff800000151b7808 */ /* 0x000fe20006800000 */
[----:B------:R-:W3:Y:S01]  /*6490*/  MUFU.TANH R103, R6 ;  /* 0x0000000600677308 */ /* 0x000ee20000002400 */
[----:B------:R-:W-:Y:S02]  /*64a0*/  FSEL R106, R9, -INF , !P4 ;  /* 0xff800000096a7808 */ /* 0x000fe40006000000 */
[----:B------:R-:W-:Y:S02]  /*64b0*/  FSEL R105, R8, -INF , !P4 ;  /* 0xff80000008697808 */ /* 0x000fe40006000000 */
[----:B------:R-:W-:-:S02]  /*64c0*/  FSEL R104, R104, -INF , !P4 ;  /* 0xff80000068687808 */ /* 0x000fc40006000000 */
[----:B-1----:R-:W-:Y:S01]  /*64d0*/  FSEL R102, R102, -INF , !P3 ;  /* 0xff80000066667808 */ /* 0x002fe20005800000 */
[----:B------:R-:W1:Y:S01]  /*64e0*/  MUFU.TANH R100, R7 ;  /* 0x0000000700647308 */ /* 0x000e620000002400 */
[----:B------:R-:W-:Y:S02]  /*64f0*/  FSEL R101, R101, -INF , !P3 ;  /* 0xff80000065657808 */ /* 0x000fe40005800000 */
[----:B------:R-:W-:Y:S02]  /*6500*/  FSEL R25, R25, -INF , !P3 ;  /* 0xff80000019197808 */ /* 0x000fe40005800000 */
[----:B--2---:R-:W-:Y:S02]  /*6510*/  FSEL R99, R4, -INF , !P2 ;  /* 0xff80000004637808 */ /* 0x004fe40005000000 */
[----:B------:R-:W-:Y:S01]  /*6520*/  FSEL R98, R10, -INF , !P2 ;  /* 0xff8000000a627808 */ /* 0x000fe20005000000 */
[----:B------:R-:W2:Y:S01]  /*6530*/  MUFU.TANH R0, R0 ;  /* 0x0000000000007308 */ /* 0x000ea20000002400 */
[----:B---3--:R-:W-:-:S02]  /*6540*/  FSEL R103, R103, -INF , !P3 ;  /* 0xff80000067677808 */ /* 0x008fc40005800000 */
[----:B-1----:R-:W-:Y:S02]  /*6550*/  FSEL R100, R100, -INF , !P2 ;  /* 0xff80000064647808 */ /* 0x002fe40005000000 */
[----:B--2---:R-:W-:Y:S01]  /*6560*/  FSEL R24, R0, -INF , !P2 ;  /* 0xff80000000187808 */ /* 0x004fe20005000000 */
        /* <DEDUP_REMOVED lines=17> */
[C---:B------:R-:W-:Y:S01]  /*6680*/  @!P2 LEA R20, P5, R7.reuse, R245, 0x1 ;  /* 0x000000f50714a211 */ /* 0x040fe200078a08ff */
        /* <DEDUP_REMOVED lines=12> */
[----:B------:R-:W-:Y:S01]  /*6750*/  @!P2 LEA.HI.X R15, R8, R244, R6, 0x1, P4 ;  /* 0x000000f4080fa211 */ /* 0x000fe200020f0c06 */
        /* <DEDUP_REMOVED lines=59> */
.L_x_343:
[----:B------:R-:W-:Y:S05]  /*6b10*/  BSYNC.RECONVERGENT B0 ;  /* 0x0000000000007941 */ /* 0x000fea0003800200 */
.L_x_342:
[----:B------:R-:W0:Y:S02]  /*6b20*/  LDGDEPBAR ;  /* 0x00000000000079af */ /* 0x000e240000000000 */
.L_x_341:
[----:B------:R-:W-:Y:S01]  /*6b30*/  FMNMX3.FTZ R0, R157, R164, R167, !PT ;  /* 0x000000a49d007276 */ /* 0x000fe200078100a7 */
[----:B------:R-:W3:Y:S01]  /*6b40*/  LDCU UR4, c[0x0][0x45c] ;  /* 0x00008b80ff0477ac */ /* 0x000ee20008000800 */
[----:B--2---:R-:W-:Y:S02]  /*6b50*/  FMNMX3.FTZ R2, R166, R171, R174, !PT ;  /* 0x000000aba6027276 */ /* 0x004fe400078100ae */
        /* <DEDUP_REMOVED lines=37> */
[----:B------:R-:W-:Y:S02]  /*6db0*/  FMNMX.FTZ R0, R99, R0, !PT ;  /* 0x0000000063007209 */ /* 0x000fe40007810000 */
[----:B------:R-:W-:Y:S02]  /*6dc0*/  FMNMX3.FTZ R4, R4, R224, R213, !PT ;  /* 0x000000e004047276 */ /* 0x000fe400078100d5 */
[----:B------:R-:W-:Y:S01]  /*6dd0*/  FMNMX.FTZ R2, R24, R2, !PT ;  /* 0x0000000218027209 */ /* 0x000fe20007810000 */
[----:B------:R-:W2:Y:S01]  /*6de0*/  SHFL.BFLY PT, R3, R0, 0x2, 0x1f ;  /* 0x0c401f0000037f89 */ /* 0x000ea200000e0000 */
[----:B------:R-:W-:-:S02]  /*6df0*/  FMNMX3.FTZ R4, R4, R211, R209, !PT ;  /* 0x000000d304047276 */ /* 0x000fc400078100d1 */
[----:B------:R-:W-:Y:S01]  /*6e00*/  IADD3 R5, PT, PT, R5, R85, RZ ;  /* 0x0000005505057210 */ /* 0x000fe20007ffe0ff */
[----:B-1----:R-:W1:Y:S01]  /*6e10*/  SHFL.BFLY PT, R6, R2, 0x2, 0x1f ;  /* 0x0c401f0002067f89 */ /* 0x002e6200000e0000 */
[----:B------:R-:W-:-:S04]  /*6e20*/  FMNMX3.FTZ R4, R4, R205, R127, !PT ;  /* 0x000000cd04047276 */ /* 0x000fc8000781007f */
[----:B------:R-:W-:-:S04]  /*6e30*/  FMNMX3.FTZ R4, R4, R124, R122, !PT ;  /* 0x0000007c04047276 */ /* 0x000fc8000781007a */
[----:B------:R-:W-:-:S04]  /*6e40*/  FMNMX3.FTZ R4, R4, R111, R109, !PT ;  /* 0x0000006f04047276 */ /* 0x000fc8000781006d */
[----:B------:R-:W-:-:S04]  /*6e50*/  FMNMX3.FTZ R4, R4, R106, R103, !PT ;  /* 0x0000006a04047276 */ /* 0x000fc80007810067 */
[----:B------:R-:W-:Y:S02]  /*6e60*/  FMNMX.FTZ R4, R100, R4, !PT ;  /* 0x0000000464047209 */ /* 0x000fe40007810000 */
[----:B--2---:R-:W-:-:S03]  /*6e70*/  FMNMX.FTZ R3, R0, R3, !PT ;  /* 0x0000000300037209 */ /* 0x004fc60007810000 */
[----:B------:R-:W2:Y:S01]  /*6e80*/  SHFL.BFLY PT, R0, R4, 0x2, 0x1f ;  /* 0x0c401f0004007f89 */ /* 0x000ea200000e0000 */
[----:B-1----:R-:W-:-:S03]  /*6e90*/  FMNMX.FTZ R6, R2, R6, !PT ;  /* 0x0000000602067209 */ /* 0x002fc60007810000 */
[----:B------:R-:W1:Y:S04]  /*6ea0*/  SHFL.BFLY PT, R2, R3, 0x1, 0x1f ;  /* 0x0c201f0003027f89 */ /* 0x000e6800000e0000 */
[----:B------:R-:W4:Y:S01]  /*6eb0*/  SHFL.BFLY PT, R68, R6, 0x1, 0x1f ;  /* 0x0c201f0006447f89 */ /* 0x000f2200000e0000 */
[----:B--2---:R-:W-:Y:S02]  /*6ec0*/  FMNMX.FTZ R0, R4, R0, !PT ;  /* 0x0000000004007209 */ /* 0x004fe40007810000 */
[----:B------:R-:W-:Y:S02]  /*6ed0*/  FMNMX3.FTZ R4, R78, R160, R161, !PT ;  /* 0x000000a04e047276 */ /* 0x000fe400078100a1 */
[----:B-1----:R-:W-:Y:S02]  /*6ee0*/  FMNMX.FTZ R2, R3, R2, !PT ;  /* 0x0000000203027209 */ /* 0x002fe40007810000 */
[----:B------:R-:W1:Y:S01]  /*6ef0*/  SHFL.BFLY PT, R3, R0, 0x1, 0x1f ;  /* 0x0c201f0000037f89 */ /* 0x000e6200000e0000 */
[----:B------:R-:W-:-:S02]  /*6f00*/  FMNMX3.FTZ R4, R4, R74, R162, !PT ;  /* 0x0000004a04047276 */ /* 0x000fc400078100a2 */
        /* <DEDUP_REMOVED lines=15> */
[--C-:B------:R-:W-:Y:S01]  /*7000*/  FFMA.FTZ R94, R164, UR4, -R116.reuse ;  /* 0x00000004a45e7c23 */ /* 0x100fe20008010874 */
[----:B------:R-:W-:Y:S01]  /*7010*/  LEA R86, R5, UR5, 0x1 ;  /* 0x0000000505567c11 */ /* 0x000fe2000f8e08ff */
[----:B------:R-:W-:Y:S01]  /*7020*/  FMUL.FTZ R115, R0, UR4 ;  /* 0x0000000400737c20 */ /* 0x000fe20008410000 */
[----:B------:R-:W-:Y:S01]  /*7030*/  FMNMX3.FTZ R3, R3, R177, R247, !PT ;  /* 0x000000b103037276 */ /* 0x000fe200078100f7 */
[--C-:B------:R-:W-:Y:S01]  /*7040*/  FFMA.FTZ R90, R167, UR4, -R116.reuse ;  /* 0x00000004a75a7c23 */ /* 0x100fe20008010874 */
[-C--:B------:R-:W-:Y:S01]  /*7050*/  IADD3 R84, PT, PT, R84, R86.reuse, RZ ;  /* 0x0000005654547210 */ /* 0x080fe20007ffe0ff */
[----:B------:R-:W-:Y:S01]  /*7060*/  LDSM.16.MT88.4 R180, [R86+0x8000] ;  /* 0x0080000056b4783b */ /* 0x000fe20000004200 */
[----:B------:R-:W-:Y:S01]  /*7070*/  FMNMX3.FTZ R3, R3, R49, R53, !PT ;  /* 0x0000003103037276 */ /* 0x000fe20007810035 */
[----:B------:R-:W-:Y:S01]  /*7080*/  FFMA.FTZ R95, R157, UR4, -R116 ;  /* 0x000000049d5f7c23 */ /* 0x000fe20008010874 */
[----:B------:R-:W-:Y:S01]  /*7090*/  IADD3 R85, PT, PT, R91, R86, RZ ;  /* 0x000000565b557210 */ /* 0x000fe20007ffe0ff */
[----:B------:R-:W-:Y:S01]  /*70a0*/  LDSM.16.MT88.4 R148, [R84+0x8000] ;  /* 0x008000005494783b */ /* 0x000fe20000004200 */
[----:B------:R-:W-:Y:S01]  /*70b0*/  FMNMX3.FTZ R3, R3, R55, R40, !PT ;  /* 0x0000003703037276 */ /* 0x000fe20007810028 */
[----:B------:R-:W-:Y:S01]  /*70c0*/  MUFU.EX2 R119, R119 ;  /* 0x0000007700777308 */ /* 0x000fe20000000800 */
[----:B------:R-:W-:Y:S01]  /*70d0*/  FSETP.NEU.FTZ.AND P2, PT, R0, -INF , PT ;  /* 0xff8000000000780b */ /* 0x000fe20003f5d000 */
[----:B------:R-:W-:Y:S01]  /*70e0*/  LDSM.16.MT88.4 R164, [R85+0x8000] ;  /* 0x0080000055a4783b */ /* 0x000fe20000004200 */
[----:B------:R-:W-:Y:S01]  /*70f0*/  FMNMX3.FTZ R3, R3, R47, R46, !PT ;  /* 0x0000002f03037276 */ /* 0x000fe2000781002e */
[----:B------:R-:W-:Y:S01]  /*7100*/  FFMA.FTZ R70, R170, UR4, -R116 ;  /* 0x00000004aa467c23 */ /* 0x000fe20008010874 */
[----:B------:R-:W-:Y:S01]  /*7110*/  IADD3 R83, PT, PT, R91, R84, RZ ;  /* 0x000000545b537210 */ /* 0x000fe20007ffe0ff */
[----:B------:R-:W-:Y:S01]  /*7120*/  LDSM.16.MT88.4 R20, [R86+0x8800] ;  /* 0x008800005614783b */ /* 0x000fe20000004200 */
[----:B------:R-:W-:Y:S01]  /*7130*/  FMNMX3.FTZ R3, R3, R45, R200, !PT ;  /* 0x0000002d03037276 */ /* 0x000fe200078100c8 */
[----:B------:R-:W1:Y:S01]  /*7140*/  MUFU.EX2 R118, R118 ;  /* 0x0000007600767308 */ /* 0x000e620000000800 */
[----:B------:R-:W-:Y:S01]  /*7150*/  FSEL R115, R115, RZ, P2 ;  /* 0x000000ff73737208 */ /* 0x000fe20001000000 */
[----:B------:R-:W-:Y:S01]  /*7160*/  LDSM.16.MT88.4 R4, [R83+0x8000] ;  /* 0x008000005304783b */ /* 0x000fe20000004200 */
[----:B------:R-:W-:Y:S01]  /*7170*/  FMNMX3.FTZ R32, R3, R226, R225, !PT ;  /* 0x000000e203207276 */ /* 0x000fe200078100e1 */
[--C-:B------:R-:W-:Y:S01]  /*7180*/  FFMA.FTZ R69, R172, UR4, -R116.reuse ;  /* 0x00000004ac457c23 */ /* 0x100fe20008010874 */
[----:B------:R-:W-:Y:S01]  /*7190*/  FFMA.FTZ R62, R175, UR4, -R116 ;  /* 0x00000004af3e7c23 */ /* 0x000fe20008010874 */
[--C-:B------:R-:W-:Y:S01]  /*71a0*/  FFMA.FTZ R60, R79, UR4, -R115.reuse ;  /* 0x000000044f3c7c23 */ /* 0x100fe20008010873 */
[----:B------:R-:W-:Y:S01]  /*71b0*/  FMNMX3.FTZ R32, R32, R227, R222, !PT ;  /* 0x000000e320207276 */ /* 0x000fe200078100de */
[--C-:B------:R-:W-:Y:S01]  /*71c0*/  FFMA.FTZ R79, R73, UR4, -R126.reuse ;  /* 0x00000004494f7c23 */ /* 0x100fe2000801087e */
[--C-:B------:R-:W-:Y:S01]  /*71d0*/  FFMA.FTZ R73, R72, UR4, -R126.reuse ;  /* 0x0000000448497c23 */ /* 0x100fe2000801087e */
[----:B------:R-:W-:Y:S01]  /*71e0*/  FFMA.FTZ R89, R76, UR4, -R115 ;  /* 0x000000044c597c23 */ /* 0x000fe20008010873 */
[----:B------:R-:W-:Y:S01]  /*71f0*/  FMNMX3.FTZ R32, R32, R198, R197, !PT ;  /* 0x000000c620207276 */ /* 0x000fe200078100c5 */
[----:B------:R-:W-:Y:S01]  /*7200*/  FFMA.FTZ R72, R97, UR4, -R126 ;  /* 0x0000000461487c23 */ /* 0x000fe2000801087e */
[--C-:B------:R-:W-:Y:S01]  /*7210*/  FFMA.FTZ R88, R77, UR4, -R115.reuse ;  /* 0x000000044d587c23 */ /* 0x100fe20008010873 */
[--C-:B------:R-:W-:Y:S01]  /*7220*/  FFMA.FTZ R87, R87, UR4, -R115.reuse ;  /* 0x0000000457577c23 */ /* 0x100fe20008010873 */
[----:B------:R-:W-:Y:S01]  /*7230*/  FMNMX3.FTZ R32, R32, R196, R114, !PT ;  /* 0x000000c420207276 */ /* 0x000fe20007810072 */
[--C-:B------:R-:W-:Y:S01]  /*7240*/  FFMA.FTZ R76, R159, UR4, -R115.reuse ;  /* 0x000000049f4c7c23 */ /* 0x100fe20008010873 */
[----:B------:R-:W-:Y:S01]  /*7250*/  MUFU.EX2 R93, R93 ;  /* 0x0000005d005d7308 */ /* 0x000fe20000000800 */
[----:B------:R-:W-:Y:S01]  /*7260*/  LDSM.16.MT88.4 R16, [R85+0x8800] ;  /* 0x008800005510783b */ /* 0x000fe20000004200 */
[----:B------:R-:W-:Y:S01]  /*7270*/  FMNMX3.FTZ R32, R32, R113, R112, !PT ;  /* 0x0000007120207276 */ /* 0x000fe20007810070 */
[----:B------:R-:W-:Y:S01]  /*7280*/  FFMA.FTZ R77, R158, UR4, -R116 ;  /* 0x000000049e4d7c23 */ /* 0x000fe20008010874 */
[----:B------:R-:W-:Y:S01]  /*7290*/  FFMA.FTZ R75, R75, UR4, -R115 ;  /* 0x000000044b4b7c23 */ /* 0x000fe20008010873 */
[----:B------:R-:W-:Y:S01]  /*72a0*/  LDSM.16.MT88.4 R12, [R84+0x8800] ;  /* 0x00880000540c783b */ /* 0x000fe20000004200 */
[----:B------:R-:W-:Y:S01]  /*72b0*/  FMNMX3.FTZ R32, R32, R110, R107, !PT ;  /* 0x0000006e20207276 */ /* 0x000fe2000781006b */
[----:B------:R-:W-:Y:S01]  /*72c0*/  FFMA.FTZ R67, R169, UR4, -R115 ;  /* 0x00000004a9437c23 */ /* 0x000fe20008010873 */
[----:B------:R-:W2:Y:S01]  /*72d0*/  MUFU.EX2 R92, R92 ;  /* 0x0000005c005c7308 */ /* 0x000ea20000000800 */
[----:B------:R-:W-:Y:S01]  /*72e0*/  LDSM.16.MT88.4 R8, [R83+0x8800] ;  /* 0x008800005308783b */ /* 0x000fe20000004200 */
[----:B------:R-:W-:Y:S01]  /*72f0*/  FMNMX3.FTZ R32, R32, R104, R101, !PT ;  /* 0x0000006820207276 */ /* 0x000fe20007810065 */
[--C-:B------:R-:W-:Y:S01]  /*7300*/  FFMA.FTZ R66, R168, UR4, -R115.reuse ;  /* 0x00000004a8427c23 */ /* 0x100fe20008010873 */
[----:B-1----:R-:W-:Y:S01]  /*7310*/  F2FP.F16.F32.PACK_AB R132, R118, R119 ;  /* 0x000000777684723e */ /* 0x002fe200000000ff */
[----:B------:R-:W-:Y:S01]  /*7320*/  FFMA.FTZ R56, R43, UR4, -R126 ;  /* 0x000000042b387c23 */ /* 0x000fe2000801087e */
[----:B------:R-:W-:Y:S01]  /*7330*/  FMNMX.FTZ R32, R98, R32, !PT ;  /* 0x0000002062207209 */ /* 0x000fe20007810000 */
[--C-:B------:R-:W-:Y:S01]  /*7340*/  FFMA.FTZ R43, R37, UR4, -R116.reuse ;  /* 0x00000004252b7c23 */ /* 0x100fe20008010874 */
[----:B------:R-:W-:Y:S01]  /*7350*/  MUFU.EX2 R95, R95 ;  /* 0x0000005f005f7308 */ /* 0x000fe20000000800 */
[--C-:B------:R-:W-:Y:S01]  /*7360*/  FFMA.FTZ R61, R240, UR4, -R116.reuse ;  /* 0x00000004f03d7c23 */ /* 0x100fe20008010874 */
[--C-:B------:R-:W-:Y:S01]  /*7370*/  FFMA.FTZ R44, R250, UR4, -R116.reuse ;  /* 0x00000004fa2c7c23 */ /* 0x100fe20008010874 */
[----:B------:R-:W1:Y:S01]  /*7380*/  SHFL.BFLY PT, R3, R32, 0x2, 0x1f ;  /* 0x0c401f0020037f89 */ /* 0x000e6200000e0000 */
[----:B------:R-:W-:Y:S01]  /*7390*/  FFMA.FTZ R42, R42, UR4, -R116 ;  /* 0x000000042a2a7c23 */ /* 0x000fe20008010874 */
[--C-:B------:R-:W-:Y:S01]  /*73a0*/  FFMA.FTZ R59, R54, UR4, -R115.reuse ;  /* 0x00000004363b7c23 */ /* 0x100fe20008010873 */
[--C-:B------:R-:W-:Y:S01]  /*73b0*/  FFMA.FTZ R37, R239, UR4, -R115.reuse ;  /* 0x00000004ef257c23 */ /* 0x100fe20008010873 */
[--C-:B------:R-:W-:Y:S01]  /*73c0*/  FFMA.FTZ R36, R36, UR4, -R115.reuse ;  /* 0x0000000424247c23 */ /* 0x100fe20008010873 */
[----:B------:R-:W3:Y:S01]  /*73d0*/  MUFU.EX2 R94, R94 ;  /* 0x0000005e005e7308 */ /* 0x000ee20000000800 */
[----:B--2---:R-:W-:Y:S01]  /*73e0*/  F2FP.F16.F32.PACK_AB R134, R92, R93 ;  /* 0x0000005d5c86723e */ /* 0x004fe200000000ff */
[--C-:B------:R-:W-:Y:S01]  /*73f0*/  FFMA.FTZ R65, R249, UR4, -R126.reuse ;  /* 0x00000004f9417c23 */ /* 0x100fe2000801087e */
[--C-:B------:R-:W-:Y:S01]  /*7400*/  FFMA.FTZ R58, R251, UR4, -R126.reuse ;  /* 0x00000004fb3a7c23 */ /* 0x100fe2000801087e */
[--C-:B------:R-:W-:Y:S01]  /*7410*/  FFMA.FTZ R57, R252, UR4, -R126.reuse ;  /* 0x00000004fc397c23 */ /* 0x100fe2000801087e */
[----:B------:R-:W-:Y:S01]  /*7420*/  FFMA.FTZ R54, R48, UR4, -R126 ;  /* 0x0000000430367c23 */ /* 0x000fe2000801087e */
[--C-:B------:R-:W-:Y:S01]  /*7430*/  FFMA.FTZ R31, R31, UR4, -R115.reuse ;  /* 0x000000041f1f7c23 */ /* 0x100fe20008010873 */
[--C-:B------:R-:W-:Y:S01]  /*7440*/  FFMA.FTZ R199, R199, UR4, -R116.reuse ;  /* 0x00000004c7c77c23 */ /* 0x100fe20008010874 */
[----:B------:R-:W-:Y:S01]  /*7450*/  MUFU.EX2 R90, R90 ;  /* 0x0000005a005a7308 */ /* 0x000fe20000000800 */
[--C-:B------:R-:W-:Y:S01]  /*7460*/  FFMA.FTZ R207, R207, UR4, -R116.reuse ;  /* 0x00000004cfcf7c23 */ /* 0x100fe20008010874 */
[--C-:B------:R-:W-:Y:S01]  /*7470*/  FFMA.FTZ R206, R206, UR4, -R116.reuse ;  /* 0x00000004cece7c23 */ /* 0x100fe20008010874 */
[----:B------:R-:W-:Y:S01]  /*7480*/  FFMA.FTZ R208, R208, UR4, -R116 ;  /* 0x00000004d0d07c23 */ /* 0x000fe20008010874 */
[--C-:B------:R-:W-:Y:S01]  /*7490*/  FFMA.FTZ R210, R210, UR4, -R115.reuse ;  /* 0x00000004d2d27c23 */ /* 0x100fe20008010873 */
[--C-:B------:R-:W-:Y:S01]  /*74a0*/  FFMA.FTZ R212, R212, UR4, -R115.reuse ;  /* 0x00000004d4d47c23 */ /* 0x100fe20008010873 */
[--C-:B------:R-:W-:Y:S01]  /*74b0*/  FFMA.FTZ R214, R214, UR4, -R115.reuse ;  /* 0x00000004d6d67c23 */ /* 0x100fe20008010873 */
[--C-:B------:R-:W-:Y:S01]  /*74c0*/  FFMA.FTZ R224, R224, UR4, -R115.reuse ;  /* 0x00000004e0e07c23 */ /* 0x100fe20008010873 */
[----:B------:R-:W2:Y:S01]  /*74d0*/  MUFU.EX2 R81, R81 ;  /* 0x0000005100517308 */ /* 0x000ea20000000800 */
[----:B---3--:R-:W-:Y:S01]  /*74e0*/  F2FP.F16.F32.PACK_AB R136, R94, R95 ;  /* 0x0000005f5e88723e */ /* 0x008fe200000000ff */
[--C-:B------:R-:W-:Y:S01]  /*74f0*/  FFMA.FTZ R204, R204, UR4, -R126.reuse ;  /* 0x00000004cccc7c23 */ /* 0x100fe2000801087e */
[----:B-1----:R-:W-:Y:S01]  /*7500*/  FMNMX.FTZ R32, R32, R3, !PT ;  /* 0x0000000320207209 */ /* 0x002fe20007810000 */
[--C-:B------:R-:W-:Y:S01]  /*7510*/  FFMA.FTZ R203, R203, UR4, -R126.reuse ;  /* 0x00000004cbcb7c23 */ /* 0x100fe2000801087e */
[--C-:B------:R-:W-:Y:S01]  /*7520*/  FFMA.FTZ R202, R202, UR4, -R126.reuse ;  /* 0x00000004caca7c23 */ /* 0x100fe2000801087e */
[----:B------:R-:W-:Y:S01]  /*7530*/  FFMA.FTZ R201, R201, UR4, -R126 ;  /* 0x00000004c9c97c23 */ /* 0x000fe2000801087e */
[--C-:B------:R-:W-:Y:S01]  /*7540*/  FFMA.FTZ R223, R223, UR4, -R116.reuse ;  /* 0x00000004dfdf7c23 */ /* 0x100fe20008010874 */
[----:B------:R-:W1:Y:S01]  /*7550*/  SHFL.BFLY PT, R3, R32, 0x1, 0x1f ;  /* 0x0c201f0020037f89 */ /* 0x000e6200000e0000 */
        /* <DEDUP_REMOVED lines=14> */
[----:B------:R-:W-:Y:S01]  /*7640*/  FADD.FTZ R118, R119, R118 ;  /* 0x0000007677767221 */ /* 0x000fe20000010000 */
[----:B------:R-:W-:Y:S01]  /*7650*/  FFMA.FTZ R124, R124, UR4, -R115 ;  /* 0x000000047c7c7c23 */ /* 0x000fe20008010873 */
[----:B------:R-:W-:Y:S01]  /*7660*/  MUFU.EX2 R87, R87 ;  /* 0x0000005700577308 */ /* 0x000fe20000000800 */
[----:B------:R-:W-:Y:S01]  /*7670*/  FADD.FTZ R95, R95, R94 ;  /* 0x0000005e5f5f7221 */ /* 0x000fe20000010000 */
[----:B------:R-:W-:Y:S01]  /*7680*/  FADD.FTZ R118, R93, R118 ;  /* 0x000000765d767221 */ /* 0x000fe20000010000 */
[--C-:B------:R-:W-:Y:S01]  /*7690*/  FFMA.FTZ R131, R131, UR4, -R116.reuse ;  /* 0x0000000483837c23 */ /* 0x100fe20008010874 */
[----:B------:R-:W-:Y:S01]  /*76a0*/  FFMA.FTZ R130, R130, UR4, -R116 ;  /* 0x0000000482827c23 */ /* 0x000fe20008010874 */
[----:B------:R-:W-:Y:S01]  /*76b0*/  FADD.FTZ R95, R90, R95 ;  /* 0x0000005f5a5f7221 */ /* 0x000fe20000010000 */
[----:B------:R-:W-:Y:S01]  /*76c0*/  FADD.FTZ R92, R92, R118 ;  /* 0x000000765c5c7221 */ /* 0x000fe20000010000 */
[----:B-1----:R-:W-:Y:S01]  /*76d0*/  FMNMX.FTZ R3, R32, R3, !PT ;  /* 0x0000000320037209 */ /* 0x002fe20007810000 */
[----:B------:R-:W1:Y:S01]  /*76e0*/  MUFU.EX2 R76, R76 ;  /* 0x0000004c004c7308 */ /* 0x000e620000000800 */
[----:B---3--:R-:W-:Y:S01]  /*76f0*/  F2FP.F16.F32.PACK_AB R137, R88, R89 ;  /* 0x000000595889723e */ /* 0x008fe200000000ff */
[----:B------:R-:W-:Y:S01]  /*7700*/  FADD.FTZ R88, R89, R88 ;  /* 0x0000005859587221 */ /* 0x000fe20000010000 */
[C---:B------:R-:W-:Y:S01]  /*7710*/  FSETP.NEU.FTZ.AND P2, PT, R3.reuse, -INF , PT ;  /* 0xff8000000300780b */ /* 0x040fe20003f5d000 */
[----:B------:R-:W-:Y:S01]  /*7720*/  FMUL.FTZ R117, R3, UR4 ;  /* 0x0000000403757c20 */ /* 0x000fe20008410000 */
[--C-:B------:R-:W-:Y:S01]  /*7730*/  FFMA.FTZ R129, R129, UR4, -R116.reuse ;  /* 0x0000000481817c23 */ /* 0x100fe20008010874 */
[--C-:B------:R-:W-:Y:S01]  /*7740*/  FFMA.FTZ R128, R128, UR4, -R116.reuse ;  /* 0x0000000480807c23 */ /* 0x100fe20008010874 */
[--C-:B------:R-:W-:Y:S01]  /*7750*/  FFMA.FTZ R127, R127, UR4, -R115.reuse ;  /* 0x000000047f7f7c23 */ /* 0x100fe20008010873 */
[----:B------:R-:W-:Y:S01]  /*7760*/  MUFU.EX2 R77, R77 ;  /* 0x0000004d004d7308 */ /* 0x000fe20000000800 */
[----:B------:R-:W-:Y:S01]  /*7770*/  FSEL R117, R117, RZ, P2 ;  /* 0x000000ff75757208 */ /* 0x000fe20001000000 */
[----:B------:R-:W-:Y:S01]  /*7780*/  FFMA.FTZ R111, R111, UR4, -R115 ;  /* 0x000000046f6f7c23 */ /* 0x000fe20008010873 */
[----:B------:R-:W-:Y:S01]  /*7790*/  FADD.FTZ R95, R81, R95 ;  /* 0x0000005f515f7221 */ /* 0x000fe20000010000 */
[----:B------:R-:W-:Y:S01]  /*77a0*/  FFMA.FTZ R109, R109, UR4, -R115 ;  /* 0x000000046d6d7c23 */ /* 0x000fe20008010873 */
[----:B------:R-:W-:Y:S01]  /*77b0*/  FFMA.FTZ R251, R99, UR4, -R116 ;  /* 0x0000000463fb7c23 */ /* 0x000fe20008010874 */
        /* <DEDUP_REMOVED lines=8> */
[--C-:B------:R-:W-:Y:S01]  /*7840*/  FFMA.FTZ R64, R177, UR4, -R117.reuse ;  /* 0x00000004b1407c23 */ /* 0x100fe20008010875 */
[----:B-1----:R-:W-:Y:S01]  /*7850*/  F2FP.F16.F32.PACK_AB R139, R76, R87 ;  /* 0x000000574c8b723e */ /* 0x002fe200000000ff */
[--C-:B------:R-:W-:Y:S01]  /*7860*/  FFMA.FTZ R51, R49, UR4, -R117.reuse ;  /* 0x0000000431337c23 */ /* 0x100fe20008010875 */
[--C-:B------:R-:W-:Y:S01]  /*7870*/  FFMA.FTZ R63, R247, UR4, -R117.reuse ;  /* 0x00000004f73f7c23 */ /* 0x100fe20008010875 */
[--C-:B------:R-:W-:Y:S01]  /*7880*/  FFMA.FTZ R50, R53, UR4, -R117.reuse ;  /* 0x0000000435327c23 */ /* 0x100fe20008010875 */
[--C-:B------:R-:W-:Y:S01]  /*7890*/  FFMA.FTZ R49, R55, UR4, -R117.reuse ;  /* 0x0000000437317c23 */ /* 0x100fe20008010875 */
[----:B------:R-:W1:Y:S01]  /*78a0*/  MUFU.EX2 R96, R96 ;  /* 0x0000006000607308 */ /* 0x000e620000000800 */
[----:B------:R-:W-:Y:S01]  /*78b0*/  FFMA.FTZ R55, R41, UR4, -R126 ;  /* 0x0000000429377c23 */ /* 0x000fe2000801087e */
[C---:B------:R-:W-:Y:S01]  /*78c0*/  HMMA.16816.F32 R188, R136.reuse, R180, RZ ;  /* 0x000000b488bc723c */ /* 0x040fe200000018ff */
[--C-:B------:R-:W-:Y:S01]  /*78d0*/  FFMA.FTZ R41, R39, UR4, -R116.reuse ;  /* 0x0000000427297c23 */ /* 0x100fe20008010874 */
[--C-:B------:R-:W-:Y:S01]  /*78e0*/  FFMA.FTZ R48, R40, UR4, -R117.reuse ;  /* 0x0000000428307c23 */ /* 0x100fe20008010875 */
[--C-:B------:R-:W-:Y:S01]  /*78f0*/  FFMA.FTZ R39, R38, UR4, -R116.reuse ;  /* 0x0000000426277c23 */ /* 0x100fe20008010874 */
[--C-:B------:R-:W-:Y:S01]  /*7900*/  FFMA.FTZ R40, R233, UR4, -R116.reuse ;  /* 0x00000004e9287c23 */ /* 0x100fe20008010874 */
[----:B------:R-:W-:Y:S01]  /*7910*/  FFMA.FTZ R38, R231, UR4, -R116 ;  /* 0x00000004e7267c23 */ /* 0x000fe20008010874 */
[----:B------:R-:W-:Y:S01]  /*7920*/  MUFU.EX2 R91, R91 ;  /* 0x0000005b005b7308 */ /* 0x000fe20000000800 */
[--C-:B------:R-:W-:Y:S01]  /*7930*/  FFMA.FTZ R53, R52, UR4, -R126.reuse ;  /* 0x0000000434357c23 */ /* 0x100fe2000801087e */
[C---:B------:R-:W-:Y:S01]  /*7940*/  HMMA.16816.F32 R172, R136.reuse, R164, RZ ;  /* 0x000000a488ac723c */ /* 0x040fe200000018ff */
[----:B------:R-:W-:Y:S01]  /*7950*/  FFMA.FTZ R52, R235, UR4, -R126 ;  /* 0x00000004eb347c23 */ /* 0x000fe2000801087e */
[--C-:B------:R-:W-:Y:S01]  /*7960*/  FFMA.FTZ R47, R47, UR4, -R117.reuse ;  /* 0x000000042f2f7c23 */ /* 0x100fe20008010875 */
[--C-:B------:R-:W-:Y:S01]  /*7970*/  FFMA.FTZ R46, R46, UR4, -R117.reuse ;  /* 0x000000042e2e7c23 */ /* 0x100fe20008010875 */
[--C-:B------:R-:W-:Y:S01]  /*7980*/  FFMA.FTZ R45, R45, UR4, -R117.reuse ;  /* 0x000000042d2d7c23 */ /* 0x100fe20008010875 */
[--C-:B------:R-:W-:Y:S01]  /*7990*/  FFMA.FTZ R200, R200, UR4, -R117.reuse ;  /* 0x00000004c8c87c23 */ /* 0x100fe20008010875 */
[----:B------:R-:W2:Y:S01]  /*79a0*/  MUFU.EX2 R82, R82 ;  /* 0x0000005200527308 */ /* 0x000ea20000000800 */
[----:B-1----:R-:W-:Y:S01]  /*79b0*/  F2FP.F16.F32.PACK_AB R133, R96, R97 ;  /* 0x000000616085723e */ /* 0x002fe200000000ff */
[C---:B------:R-:W-:Y:S01]  /*79c0*/  HMMA.16816.F32 R156, R136.reuse, R148, RZ ;  /* 0x00000094889c723c */ /* 0x040fe200000018ff */
[--C-:B------:R-:W-:Y:S01]  /*79d0*/  FFMA.FTZ R226, R226, UR4, -R117.reuse ;  /* 0x00000004e2e27c23 */ /* 0x100fe20008010875 */
[--C-:B------:R-:W-:Y:S01]  /*79e0*/  FFMA.FTZ R225, R225, UR4, -R117.reuse ;  /* 0x00000004e1e17c23 */ /* 0x100fe20008010875 */
[--C-:B------:R-:W-:Y:S01]  /*79f0*/  FFMA.FTZ R227, R227, UR4, -R117.reuse ;  /* 0x00000004e3e37c23 */ /* 0x100fe20008010875 */
[--C-:B------:R-:W-:Y:S01]  /*7a00*/  FFMA.FTZ R222, R222, UR4, -R117.reuse ;  /* 0x00000004dede7c23 */ /* 0x100fe20008010875 */
[--C-:B------:R-:W-:Y:S01]  /*7a10*/  FFMA.FTZ R198, R198, UR4, -R117.reuse ;  /* 0x00000004c6c67c23 */ /* 0x100fe20008010875 */
[----:B------:R-:W1:Y:S01]  /*7a20*/  MUFU.EX2 R70, R70 ;  /* 0x0000004600467308 */ /* 0x000e620000000800 */
[--C-:B------:R-:W-:Y:S01]  /*7a30*/  FFMA.FTZ R197, R197, UR4, -R117.reuse ;  /* 0x00000004c5c57c23 */ /* 0x100fe20008010875 */
[----:B------:R-:W-:Y:S01]  /*7a40*/  HMMA.16816.F32 R184, R136, R182, RZ ;  /* 0x000000b688b8723c */ /* 0x000fe200000018ff */
[----:B------:R-:W-:Y:S01]  /*7a50*/  FFMA.FTZ R196, R196, UR4, -R117 ;  /* 0x00000004c4c47c23 */ /* 0x000fe20008010875 */
[----:B------:R-:W-:Y:S01]  /*7a60*/  FADD.FTZ R96, R97, R96 ;  /* 0x0000006061607221 */ /* 0x000fe20000010000 */
[----:B------:R-:W-:-:S03]  /*7a70*/  FFMA.FTZ R108, R108, UR4, -R116 ;  /* 0x000000046c6c7c23 */ /* 0x000fc60008010874 */
[----:B------:R-:W-:Y:S01]  /*7a80*/  MUFU.EX2 R69, R69 ;  /* 0x0000004500457308 */ /* 0x000fe20000000800 */
[----:B--2---:R-:W-:Y:S01]  /*7a90*/  F2FP.F16.F32.PACK_AB R135, R82, R91 ;  /* 0x0000005b5287723e */ /* 0x004fe200000000ff */
[----:B------:R-:W-:Y:S01]  /*7aa0*/  HMMA.16816.F32 R168, R136, R166, RZ ;  /* 0x000000a688a8723c */ /* 0x000fe200000018ff */
[----:B------:R-:W-:Y:S01]  /*7ab0*/  FADD.FTZ R93, R91, R96 ;  /* 0x000000605b5d7221 */ /* 0x000fe20000010000 */
[----:B------:R-:W-:-:S03]  /*7ac0*/  FADD.FTZ R91, R87, R88 ;  /* 0x00000058575b7221 */ /* 0x000fc60000010000 */
[----:B------:R-:W-:Y:S01]  /*7ad0*/  FADD.FTZ R93, R82, R93 ;  /* 0x0000005d525d7221 */ /* 0x000fe20000010000 */
[----:B------:R-:W2:Y:S01]  /*7ae0*/  MUFU.EX2 R62, R62 ;  /* 0x0000003e003e7308 */ /* 0x000ea20000000800 */
[----:B-1----:R-:W-:Y:S01]  /*7af0*/  F2FP.F16.F32.PACK_AB R32, R70, R77 ;  /* 0x0000004d4620723e */ /* 0x002fe200000000ff */
[----:B------:R-:W-:Y:S01]  /*7b00*/  HMMA.16816.F32 R152, R136, R150, RZ ;  /* 0x000000968898723c */ /* 0x000fe200000018ff */
[----:B------:R-:W-:Y:S01]  /*7b10*/  FADD.FTZ R91, R76, R91 ;  /* 0x0000005b4c5b7221 */ /* 0x000fe20000010000 */
[----:B------:R-:W-:-:S04]  /*7b20*/  FADD.FTZ R77, R77, R95 ;  /* 0x0000005f4d4d7221 */ /* 0x000fc80000010000 */
[----:B------:R-:W-:Y:S01]  /*7b30*/  MUFU.EX2 R75, R75 ;  /* 0x0000004b004b7308 */ /* 0x000fe20000000800 */
[----:B------:R-:W-:Y:S01]  /*7b40*/  FADD.FTZ R77, R70, R77 ;  /* 0x0000004d464d7221 */ /* 0x000fe20000010000 */
[C---:B------:R-:W-:Y:S06]  /*7b50*/  HMMA.16816.F32 R192, R132.reuse, R180, RZ ;  /* 0x000000b484c0723c */ /* 0x040fec00000018ff */
[----:B------:R-:W1:Y:S01]  /*7b60*/  MUFU.EX2 R67, R67 ;  /* 0x0000004300437308 */ /* 0x000e620000000800 */
[----:B--2---:R-:W-:Y:S01]  /*7b70*/  F2FP.F16.F32.PACK_AB R34, R62, R69 ;  /* 0x000000453e22723e */ /* 0x004fe200000000ff */
[----:B------:R-:W-:Y:S01]  /*7b80*/  HMMA.16816.F32 R176, R132, R164, RZ ;  /* 0x000000a484b0723c */ /* 0x000fe200000018ff */
[----:B------:R-:W-:-:S04]  /*7b90*/  FADD.FTZ R69, R69, R77 ;  /* 0x0000004d45457221 */ /* 0x000fc80000010000 */
[----:B------:R-:W-:Y:S01]  /*7ba0*/  FADD.FTZ R69, R62, R69 ;  /* 0x000000453e457221 */ /* 0x000fe20000010000 */
[----:B------:R-:W-:Y:S02]  /*7bb0*/  MUFU.EX2 R66, R66 ;  /* 0x0000004200427308 */ /* 0x000fe40000000800 */
[----:B------:R-:W-:Y:S06]  /*7bc0*/  HMMA.16816.F32 R160, R132, R148, RZ ;  /* 0x0000009484a0723c */ /* 0x000fec00000018ff */
[----:B------:R-:W2:Y:S01]  /*7bd0*/  MUFU.EX2 R60, R60 ;  /* 0x0000003c003c7308 */ /* 0x000ea20000000800 */
[----:B-1----:R-:W-:Y:S01]  /*7be0*/  F2FP.F16.F32.PACK_AB R33, R67, R75 ;  /* 0x0000004b4321723e */ /* 0x002fe200000000ff */
[----:B------:R-:W-:Y:S01]  /*7bf0*/  HMMA.16816.F32 R140, R136, R4, RZ ;  /* 0x00000004888c723c */ /* 0x000fe200000018ff */
[----:B------:R-:W-:-:S04]  /*7c00*/  FADD.FTZ R75, R75, R91 ;  /* 0x0000005b4b4b7221 */ /* 0x000fc80000010000 */
[----:B------:R-:W-:Y:S01]  /*7c10*/  FADD.FTZ R75, R67, R75 ;  /* 0x0000004b434b7221 */ /* 0x000fe20000010000 */
[----:B------:R-:W1:Y:S02]  /*7c20*/  MUFU.EX2 R80, R80 ;  /* 0x0000005000507308 */ /* 0x000e640000000800 */
[C---:B------:R-:W-:Y:S06]  /*7c30*/  HMMA.16816.F32 R180, R132.reuse, R182, RZ ;  /* 0x000000b684b4723c */ /* 0x040fec00000018ff */
[----:B------:R-:W3:Y:S01]  /*7c40*/  MUFU.EX2 R79, R79 ;  /* 0x0000004f004f7308 */ /* 0x000ee20000000800 */
[----:B--2---:R-:W-:Y:S01]  /*7c50*/  F2FP.F16.F32.PACK_AB R35, R60, R66 ;  /* 0x000000423c23723e */ /* 0x004fe200000000ff */
[----:B------:R-:W-:Y:S01]  /*7c60*/  HMMA.16816.F32 R164, R132, R166, RZ ;  /* 0x000000a684a4723c */ /* 0x000fe200000018ff */
[----:B------:R-:W-:-:S04]  /*7c70*/  FADD.FTZ R66, R66, R75 ;  /* 0x0000004b42427221 */ /* 0x000fc80000010000 */
[----:B------:R-:W-:Y:S01]  /*7c80*/  FADD.FTZ R66, R60, R66 ;  /* 0x000000423c427221 */ /* 0x000fe20000010000 */
[----:B------:R-:W2:Y:S01]  /*7c90*/  MUFU.EX2 R73, R73 ;  /* 0x0000004900497308 */ /* 0x000ea20000000800 */
[----:B-1----:R-:W-:Y:S01]  /*7ca0*/  FADD.FTZ R92, R80, R92 ;  /* 0x0000005c505c7221 */ /* 0x002fe20000010000 */
[C---:B------:R-:W-:Y:S06]  /*7cb0*/  HMMA.16816.F32 R148, R132.reuse, R150, RZ ;  /* 0x000000968494723c */ /* 0x040fec00000018ff */
[----:B------:R-:W1:Y:S02]  /*7cc0*/  MUFU.EX2 R72, R72 ;  /* 0x0000004800487308 */ /* 0x000e640000000800 */
[----:B------:R-:W-:Y:S01]  /*7cd0*/  HMMA.16816.F32 R144, R132, R4, RZ ;  /* 0x000000048490723c */ /* 0x000fe200000018ff */
[C---:B---3--:R-:W-:Y:S01]  /*7ce0*/  F2FP.F16.F32.PACK_AB R4, R79.reuse, R80 ;  /* 0x000000504f04723e */ /* 0x048fe200000000ff */
[----:B------:R-:W-:-:S04]  /*7cf0*/  FADD.FTZ R79, R79, R92 ;  /* 0x0000005c4f4f7221 */ /* 0x000fc80000010000 */
[----:B------:R-:W-:Y:S01]  /*7d00*/  MUFU.EX2 R78, R78 ;  /* 0x0000004e004e7308 */ /* 0x000fe20000000800 */
[----:B--2---:R-:W-:Y:S01]  /*7d10*/  FADD.FTZ R79, R73, R79 ;  /* 0x0000004f494f7221 */ /* 0x004fe20000010000 */
[-C--:B------:R-:W-:Y:S06]  /*7d20*/  HMMA.16816.F32 R136, R136, R6.reuse, RZ ;  /* 0x000000068888723c */ /* 0x080fec00000018ff */
[----:B------:R-:W2:Y:S02]  /*7d30*/  MUFU.EX2 R74, R74 ;  /* 0x0000004a004a7308 */ /* 0x000ea40000000800 */
[----:B------:R-:W-:Y:S01]  /*7d40*/  HMMA.16816.F32 R132, R132, R6, RZ ;  /* 0x000000068484723c */ /* 0x000fe200000018ff */
[C---:B-1----:R-:W-:Y:S01]  /*7d50*/  F2FP.F16.F32.PACK_AB R6, R72.reuse, R73 ;  /* 0x000000494806723e */ /* 0x042fe200000000ff */
[----:B------:R-:W-:-:S04]  /*7d60*/  FADD.FTZ R72, R72, R79 ;  /* 0x0000004f48487221 */ /* 0x000fc80000010000 */
[----:B------:R-:W-:Y:S02]  /*7d70*/  MUFU.EX2 R71, R71 ;  /* 0x0000004700477308 */ /* 0x000fe40000000800 */
[C---:B------:R-:W-:Y:S06]  /*7d80*/  HMMA.16816.F32 R188, R32.reuse, R20, R188 ;  /* 0x0000001420bc723c */ /* 0x040fec00000018bc */
[----:B------:R-:W1:Y:S01]  /*7d90*/  MUFU.EX2 R64, R64 ;  /* 0x0000004000407308 */ /* 0x000e620000000800 */
[----:B--2---:R-:W-:Y:S01]  /*7da0*/  F2FP.F16.F32.PACK_AB R5, R74, R78 ;  /* 0x0000004e4a05723e */ /* 0x004fe200000000ff */
[----:B------:R-:W-:Y:S01]  /*7db0*/  HMMA.16816.F32 R172, R32, R16, R172 ;  /* 0x0000001020ac723c */ /* 0x000fe200000018ac */
[----:B------:R-:W-:-:S04]  /*7dc0*/  FADD.FTZ R78, R78, R93 ;  /* 0x0000005d4e4e7221 */ /* 0x000fc80000010000 */
[----:B------:R-:W-:Y:S01]  /*7dd0*/  FADD.FTZ R78, R74, R78 ;  /* 0x0000004e4a4e7221 */ /* 0x000fe20000010000 */
[----:B------:R-:W2:Y:S02]  /*7de0*/  MUFU.EX2 R61, R61 ;  /* 0x0000003d003d7308 */ /* 0x000ea40000000800 */
[C---:B------:R-:W-:Y:S06]  /*7df0*/  HMMA.16816.F32 R156, R32.reuse, R12, R156 ;  /* 0x0000000c209c723c */ /* 0x040fec000000189c */
[----:B------:R-:W3:Y:S01]  /*7e00*/  MUFU.EX2 R44, R44 ;  /* 0x0000002c002c7308 */ /* 0x000ee20000000800 */
[----:B-1----:R-:W-:Y:S01]  /*7e10*/  F2FP.F16.F32.PACK_AB R7, R64, R71 ;  /* 0x000000474007723e */ /* 0x002fe200000000ff */
[----:B------:R-:W-:Y:S01]  /*7e20*/  HMMA.16816.F32 R140, R32, R8, R140 ;  /* 0x00000008208c723c */ /* 0x000fe2000000188c */
[----:B------:R-:W-:-:S04]  /*7e30*/  FADD.FTZ R71, R71, R78 ;  /* 0x0000004e47477221 */ /* 0x000fc80000010000 */
[----:B------:R-:W-:Y:S01]  /*7e40*/  FADD.FTZ R71, R64, R71 ;  /* 0x0000004740477221 */ /* 0x000fe20000010000 */
[----:B------:R-:W1:Y:S01]  /*7e50*/  MUFU.EX2 R43, R43 ;  /* 0x0000002b002b7308 */ /* 0x000e620000000800 */
[----:B--2---:R-:W-:Y:S01]  /*7e60*/  FADD.FTZ R69, R61, R69 ;  /* 0x000000453d457221 */ /* 0x004fe20000010000 */
[C---:B------:R-:W-:Y:S06]  /*7e70*/  HMMA.16816.F32 R184, R32.reuse, R22, R184 ;  /* 0x0000001620b8723c */ /* 0x040fec00000018b8 */
[----:B------:R-:W2:Y:S01]  /*7e80*/  MUFU.EX2 R42, R42 ;  /* 0x0000002a002a7308 */ /* 0x000ea20000000800 */
[----:B---3--:R-:W-:Y:S01]  /*7e90*/  FADD.FTZ R69, R44, R69 ;  /* 0x000000452c457221 */ /* 0x008fe20000010000 */
[C---:B------:R-:W-:Y:S06]  /*7ea0*/  HMMA.16816.F32 R168, R32.reuse, R18, R168 ;  /* 0x0000001220a8723c */ /* 0x040fec00000018a8 */
[----:B------:R-:W3:Y:S01]  /*7eb0*/  MUFU.EX2 R59, R59 ;  /* 0x0000003b003b7308 */ /* 0x000ee20000000800 */
[----:B-1----:R-:W-:Y:S01]  /*7ec0*/  FADD.FTZ R69, R43, R69 ;  /* 0x000000452b457221 */ /* 0x002fe20000010000 */
[C---:B------:R-:W-:Y:S06]  /*7ed0*/  HMMA.16816.F32 R152, R32.reuse, R14, R152 ;  /* 0x0000000e2098723c */ /* 0x040fec0000001898 */
[----:B------:R-:W1:Y:S01]  /*7ee0*/  MUFU.EX2 R37, R37 ;  /* 0x0000002500257308 */ /* 0x000e620000000800 */
[----:B--2---:R-:W-:Y:S01]  /*7ef0*/  FADD.FTZ R69, R42, R69 ;  /* 0x000000452a457221 */ /* 0x004fe20000010000 */
[----:B------:R-:W-:Y:S01]  /*7f00*/  HMMA.16816.F32 R136, R32, R10, R136 ;  /* 0x0000000a2088723c */ /* 0x000fe20000001888 */
[--C-:B------:R-:W-:Y:S01]  /*7f10*/  FFMA.FTZ R35, R238, UR4, -R115.reuse ;  /* 0x00000004ee237c23 */ /* 0x100fe20008010873 */
[--C-:B------:R-:W-:Y:S01]  /*7f20*/  FFMA.FTZ R34, R230, UR4, -R115.reuse ;  /* 0x00000004e6227c23 */ /* 0x100fe20008010873 */
[--C-:B------:R-:W-:Y:S01]  /*7f30*/  FFMA.FTZ R33, R229, UR4, -R115.reuse ;  /* 0x00000004e5217c23 */ /* 0x100fe20008010873 */
[----:B------:R-:W-:Y:S01]  /*7f40*/  FFMA.FTZ R32, R228, UR4, -R115 ;  /* 0x00000004e4207c23 */ /* 0x000fe20008010873 */
[--C-:B------:R-:W-:Y:S01]  /*7f50*/  FFMA.FTZ R229, R123, UR4, -R126.reuse ;  /* 0x000000047be57c23 */ /* 0x100fe2000801087e */
[----:B------:R-:W2:Y:S01]  /*7f60*/  MUFU.EX2 R36, R36 ;  /* 0x0000002400247308 */ /* 0x000ea20000000800 */
[----:B------:R-:W-:Y:S01]  /*7f70*/  FFMA.FTZ R123, R26, UR4, -R126 ;  /* 0x000000041a7b7c23 */ /* 0x000fe2000801087e */
[C---:B------:R-:W-:Y:S01]  /*7f80*/  HMMA.16816.F32 R192, R4.reuse, R20, R192 ;  /* 0x0000001404c0723c */ /* 0x040fe200000018c0 */
[--C-:B------:R-:W-:Y:S01]  /*7f90*/  FFMA.FTZ R230, R114, UR4, -R117.reuse ;  /* 0x0000000472e67c23 */ /* 0x100fe20008010875 */
[--C-:B------:R-:W-:Y:S01]  /*7fa0*/  FFMA.FTZ R228, R113, UR4, -R117.reuse ;  /* 0x0000000471e47c23 */ /* 0x100fe20008010875 */
[--C-:B------:R-:W-:Y:S01]  /*7fb0*/  FFMA.FTZ R114, R112, UR4, -R117.reuse ;  /* 0x0000000470727c23 */ /* 0x100fe20008010875 */
[--C-:B------:R-:W-:Y:S01]  /*7fc0*/  FFMA.FTZ R113, R110, UR4, -R117.reuse ;  /* 0x000000046e717c23 */ /* 0x100fe20008010875 */
[--C-:B------:R-:W-:Y:S01]  /*7fd0*/  FFMA.FTZ R112, R107, UR4, -R117.reuse ;  /* 0x000000046b707c23 */ /* 0x100fe20008010875 */
[----:B------:R-:W4:Y:S01]  /*7fe0*/  MUFU.EX2 R35, R35 ;  /* 0x0000002300237308 */ /* 0x000f220000000800 */
[--C-:B------:R-:W-:Y:S01]  /*7ff0*/  FFMA.FTZ R110, R104, UR4, -R117.reuse ;  /* 0x00000004686e7c23 */ /* 0x100fe20008010875 */
[----:B------:R-:W-:Y:S01]  /*8000*/  HMMA.16816.F32 R176, R4, R16, R176 ;  /* 0x0000001004b0723c */ /* 0x000fe200000018b0 */
[--C-:B------:R-:W-:Y:S01]  /*8010*/  FFMA.FTZ R107, R101, UR4, -R117.reuse ;  /* 0x00000004656b7c23 */ /* 0x100fe20008010875 */
[----:B------:R-:W-:Y:S01]  /*8020*/  FFMA.FTZ R117, R98, UR4, -R117 ;  /* 0x0000000462757c23 */ /* 0x000fe20008010875 */
[----:B---3--:R-:W-:-:S03]  /*8030*/  FADD.FTZ R66, R59, R66 ;  /* 0x000000423b427221 */ /* 0x008fc60000010000 */
[----:B------:R-:W3:Y:S01]  /*8040*/  MUFU.EX2 R65, R65 ;  /* 0x0000004100417308 */ /* 0x000ee20000000800 */
[----:B-1----:R-:W-:Y:S01]  /*8050*/  FADD.FTZ R66, R37, R66 ;  /* 0x0000004225427221 */ /* 0x002fe20000010000 */
[----:B------:R-:W-:Y:S03]  /*8060*/  HMMA.16816.F32 R160, R4, R12, R160 ;  /* 0x0000000c04a0723c */ /* 0x000fe600000018a0 */
[----:B--2---:R-:W-:-:S03]  /*8070*/  FADD.FTZ R66, R36, R66 ;  /* 0x0000004224427221 */ /* 0x004fc60000010000 */
[----:B------:R-:W1:Y:S01]  /*8080*/  MUFU.EX2 R58, R58 ;  /* 0x0000003a003a7308 */ /* 0x000e620000000800 */
[----:B----4-:R-:W-:Y:S01]  /*8090*/  FADD.FTZ R66, R35, R66 ;  /* 0x0000004223427221 */ /* 0x010fe20000010000 */
[C---:B------:R-:W-:Y:S06]  /*80a0*/  HMMA.16816.F32 R144, R4.reuse, R8, R144 ;  /* 0x000000080490723c */ /* 0x040fec0000001890 */
[----:B------:R-:W2:Y:S01]  /*80b0*/  MUFU.EX2 R57, R57 ;  /* 0x0000003900397308 */ /* 0x000ea20000000800 */
[----:B---3--:R-:W-:Y:S01]  /*80c0*/  FADD.FTZ R72, R65, R72 ;  /* 0x0000004841487221 */ /* 0x008fe20000010000 */
[C---:B------:R-:W-:Y:S01]  /*80d0*/  HMMA.16816.F32 R180, R4.reuse, R22, R180 ;  /* 0x0000001604b4723c */ /* 0x040fe200000018b4 */
[----:B------:R-:W3:Y:S05]  /*80e0*/  LDSM.16.MT88.4 R20, [R86+0x9000] ;  /* 0x009000005614783b */ /* 0x000eea0000004200 */
[----:B------:R-:W4:Y:S01]  /*80f0*/  MUFU.EX2 R56, R56 ;  /* 0x0000003800387308 */ /* 0x000f220000000800 */
[----:B-1----:R-:W-:Y:S01]  /*8100*/  FADD.FTZ R72, R58, R72 ;  /* 0x000000483a487221 */ /* 0x002fe20000010000 */
[C---:B------:R-:W-:Y:S01]  /*8110*/  HMMA.16816.F32 R164, R4.reuse, R18, R164 ;  /* 0x0000001204a4723c */ /* 0x040fe200000018a4 */
[----:B------:R-:W1:Y:S05]  /*8120*/  LDSM.16.MT88.4 R16, [R85+0x9000] ;  /* 0x009000005510783b */ /* 0x000e6a0000004200 */
[----:B------:R-:W5:Y:S01]  /*8130*/  MUFU.EX2 R63, R63 ;  /* 0x0000003f003f7308 */ /* 0x000f620000000800 */
[----:B--2---:R-:W-:Y:S01]  /*8140*/  FADD.FTZ R72, R57, R72 ;  /* 0x0000004839487221 */ /* 0x004fe20000010000 */
[C---:B------:R-:W-:Y:S01]  /*8150*/  HMMA.16816.F32 R148, R4.reuse, R14, R148 ;  /* 0x0000000e0494723c */ /* 0x040fe20000001894 */
[----:B------:R-:W2:Y:S05]  /*8160*/  LDSM.16.MT88.4 R12, [R84+0x9000] ;  /* 0x00900000540c783b */ /* 0x000eaa0000004200 */
[----:B------:R-:W3:Y:S01]  /*8170*/  MUFU.EX2 R51, R51 ;  /* 0x0000003300337308 */ /* 0x000ee20000000800 */
[----:B----4-:R-:W-:Y:S01]  /*8180*/  FADD.FTZ R72, R56, R72 ;  /* 0x0000004838487221 */ /* 0x010fe20000010000 */
[----:B------:R-:W-:Y:S01]  /*8190*/  HMMA.16816.F32 R132, R4, R10, R132 ;  /* 0x0000000a0484723c */ /* 0x000fe20000001884 */
[----:B------:R-:W4:Y:S01]  /*81a0*/  LDSM.16.MT88.4 R8, [R83+0x9000] ;  /* 0x009000005308783b */ /* 0x000f220000004200 */
[----:B------:R-:W-:-:S02]  /*81b0*/  F2FP.F16.F32.PACK_AB R4, R44, R61 ;  /* 0x0000003d2c04723e */ /* 0x000fc400000000ff */
[----:B------:R-:W-:Y:S02]  /*81c0*/  F2FP.F16.F32.PACK_AB R5, R37, R59 ;  /* 0x0000003b2505723e */ /* 0x000fe400000000ff */
[----:B------:R-:W1:Y:S01]  /*81d0*/  MUFU.EX2 R50, R50 ;  /* 0x0000003200327308 */ /* 0x000e620000000800 */
[----:B------:R-:W-:Y:S01]  /*81e0*/  F2FP.F16.F32.PACK_AB R6, R42, R43 ;  /* 0x0000002b2a06723e */ /* 0x000fe200000000ff */
[----:B-----5:R-:W-:Y:S01]  /*81f0*/  FADD.FTZ R71, R63, R71 ;  /* 0x000000473f477221 */ /* 0x020fe20000010000 */
[----:B------:R-:W-:-:S05]  /*8200*/  F2FP.F16.F32.PACK_AB R7, R35, R36 ;  /* 0x000000242307723e */ /* 0x000fca00000000ff */
[----:B------:R-:W5:Y:S01]  /*8210*/  MUFU.EX2 R49, R49 ;  /* 0x0000003100317308 */ /* 0x000f620000000800 */
[----:B---3--:R-:W-:Y:S01]  /*8220*/  FADD.FTZ R71, R51, R71 ;  /* 0x0000004733477221 */ /* 0x008fe20000010000 */
[C---:B------:R-:W-:Y:S06]  /*8230*/  HMMA.16816.F32 R188, R4.reuse, R20, R188 ;  /* 0x0000001404bc723c */ /* 0x040fec00000018bc */
[----:B------:R-:W3:Y:S01]  /*8240*/  MUFU.EX2 R41, R41 ;  /* 0x0000002900297308 */ /* 0x000ee20000000800 */
[----:B-1----:R-:W-:Y:S01]  /*8250*/  FADD.FTZ R71, R50, R71 ;  /* 0x0000004732477221 */ /* 0x002fe20000010000 */
[C---:B------:R-:W-:Y:S06]  /*8260*/  HMMA.16816.F32 R172, R4.reuse, R16, R172 ;  /* 0x0000001004ac723c */ /* 0x040fec00000018ac */
[----:B------:R-:W1:Y:S01]  /*8270*/  MUFU.EX2 R40, R40 ;  /* 0x0000002800287308 */ /* 0x000e620000000800 */
[----:B-----5:R-:W-:Y:S01]  /*8280*/  FADD.FTZ R71, R49, R71 ;  /* 0x0000004731477221 */ /* 0x020fe20000010000 */
[C---:B--2---:R-:W-:Y:S06]  /*8290*/  HMMA.16816.F32 R156, R4.reuse, R12, R156 ;  /* 0x0000000c049c723c */ /* 0x044fec000000189c */
[----:B------:R-:W2:Y:S01]  /*82a0*/  MUFU.EX2 R39, R39 ;  /* 0x0000002700277308 */ /* 0x000ea20000000800 */
[----:B---3--:R-:W-:Y:S01]  /*82b0*/  FADD.FTZ R69, R41, R69 ;  /* 0x0000004529457221 */ /* 0x008fe20000010000 */
[C---:B----4-:R-:W-:Y:S06]  /*82c0*/  HMMA.16816.F32 R140, R4.reuse, R8, R140 ;  /* 0x00000008048c723c */ /* 0x050fec000000188c */
[----:B------:R-:W3:Y:S01]  /*82d0*/  MUFU.EX2 R38, R38 ;  /* 0x0000002600267308 */ /* 0x000ee20000000800 */
[----:B-1----:R-:W-:Y:S01]  /*82e0*/  FADD.FTZ R69, R40, R69 ;  /* 0x0000004528457221 */ /* 0x002fe20000010000 */
[C---:B------:R-:W-:Y:S06]  /*82f0*/  HMMA.16816.F32 R184, R4.reuse, R22, R184 ;  /* 0x0000001604b8723c */ /* 0x040fec00000018b8 */
        /* <DEDUP_REMOVED lines=8> */
[----:B------:R-:W-:Y:S01]  /*8380*/  HMMA.16816.F32 R136, R4, R10, R136 ;  /* 0x0000000a0488723c */ /* 0x000fe20000001888 */
[----:B------:R-:W-:-:S02]  /*8390*/  F2FP.F16.F32.PACK_AB R4, R58, R65 ;  /* 0x000000413a04723e */ /* 0x000fc400000000ff */
[----:B------:R-:W-:Y:S02]  /*83a0*/  F2FP.F16.F32.PACK_AB R5, R51, R63 ;  /* 0x0000003f3305723e */ /* 0x000fe400000000ff */
[----:B------:R-:W-:Y:S01]  /*83b0*/  F2FP.F16.F32.PACK_AB R6, R56, R57 ;  /* 0x000000393806723e */ /* 0x000fe200000000ff */
[----:B------:R-:W1:Y:S01]  /*83c0*/  MUFU.EX2 R31, R31 ;  /* 0x0000001f001f7308 */ /* 0x000e620000000800 */
[----:B------:R-:W-:Y:S01]  /*83d0*/  F2FP.F16.F32.PACK_AB R7, R49, R50 ;  /* 0x000000323107723e */ /* 0x000fe200000000ff */
[----:B--2---:R-:W-:-:S06]  /*83e0*/  FADD.FTZ R66, R33, R66 ;  /* 0x0000004221427221 */ /* 0x004fcc0000010000 */
[----:B------:R-:W-:Y:S01]  /*83f0*/  HMMA.16816.F32 R192, R4, R20, R192 ;  /* 0x0000001404c0723c */ /* 0x000fe200000018c0 */
[----:B------:R-:W2:Y:S01]  /*8400*/  MUFU.EX2 R55, R55 ;  /* 0x0000003700377308 */ /* 0x000ea20000000800 */
[----:B---3--:R-:W-:-:S06]  /*8410*/  FADD.FTZ R66, R32, R66 ;  /* 0x0000004220427221 */ /* 0x008fcc0000010000 */
[----:B------:R-:W-:Y:S01]  /*8420*/  HMMA.16816.F32 R180, R4, R22, R180 ;  /* 0x0000001604b4723c */ /* 0x000fe200000018b4 */
[----:B------:R-:W3:Y:S01]  /*8430*/  LDSM.16.MT88.4 R20, [R86+0x9800] ;  /* 0x009800005614783b */ /* 0x000ee20000004200 */
[----:B------:R-:W4:Y:S01]  /*8440*/  MUFU.EX2 R54, R54 ;  /* 0x0000003600367308 */ /* 0x000f220000000800 */
[----:B-1----:R-:W-:-:S05]  /*8450*/  FADD.FTZ R66, R31, R66 ;  /* 0x000000421f427221 */ /* 0x002fca0000010000 */
[----:B------:R-:W-:Y:S02]  /*8460*/  HMMA.16816.F32 R176, R4, R16, R176 ;  /* 0x0000001004b0723c */ /* 0x000fe400000018b0 */
[----:B------:R-:W1:Y:S01]  /*8470*/  MUFU.EX2 R53, R53 ;  /* 0x0000003500357308 */ /* 0x000e620000000800 */
[----:B--2---:R-:W-:-:S05]  /*8480*/  FADD.FTZ R72, R55, R72 ;  /* 0x0000004837487221 */ /* 0x004fca0000010000 */
[----:B------:R-:W-:Y:S01]  /*8490*/  HMMA.16816.F32 R164, R4, R18, R164 ;  /* 0x0000001204a4723c */ /* 0x000fe200000018a4 */
[----:B------:R-:W2:Y:S01]  /*84a0*/  LDSM.16.MT88.4 R16, [R85+0x9800] ;  /* 0x009800005510783b */ /* 0x000ea20000004200 */
[----:B------:R-:W5:Y:S01]  /*84b0*/  MUFU.EX2 R52, R52 ;  /* 0x0000003400347308 */ /* 0x000f620000000800 */
[----:B----4-:R-:W-:-:S05]  /*84c0*/  FADD.FTZ R72, R54, R72 ;  /* 0x0000004836487221 */ /* 0x010fca0000010000 */
[----:B------:R-:W-:Y:S02]  /*84d0*/  HMMA.16816.F32 R160, R4, R12, R160 ;  /* 0x0000000c04a0723c */ /* 0x000fe400000018a0 */
[----:B------:R-:W4:Y:S01]  /*84e0*/  MUFU.EX2 R48, R48 ;  /* 0x0000003000307308 */ /* 0x000f220000000800 */
[----:B-1----:R-:W-:-:S05]  /*84f0*/  FADD.FTZ R72, R53, R72 ;  /* 0x0000004835487221 */ /* 0x002fca0000010000 */
[----:B------:R-:W-:Y:S01]  /*8500*/  HMMA.16816.F32 R148, R4, R14, R148 ;  /* 0x0000000e0494723c */ /* 0x000fe20000001894 */
[----:B------:R-:W1:Y:S01]  /*8510*/  LDSM.16.MT88.4 R12, [R84+0x9800] ;  /* 0x00980000540c783b */ /* 0x000e620000004200 */
[----:B------:R-:W3:Y:S01]  /*8520*/  MUFU.EX2 R47, R47 ;  /* 0x0000002f002f7308 */ /* 0x000ee20000000800 */
[----:B-----5:R-:W-:-:S05]  /*8530*/  FADD.FTZ R72, R52, R72 ;  /* 0x0000004834487221 */ /* 0x020fca0000010000 */
[----:B------:R-:W-:Y:S02]  /*8540*/  HMMA.16816.F32 R144, R4, R8, R144 ;  /* 0x000000080490723c */ /* 0x000fe40000001890 */
[----:B------:R-:W5:Y:S01]  /*8550*/  MUFU.EX2 R46, R46 ;  /* 0x0000002e002e7308 */ /* 0x000f620000000800 */
[----:B----4-:R-:W-:-:S05]  /*8560*/  FADD.FTZ R71, R48, R71 ;  /* 0x0000004730477221 */ /* 0x010fca0000010000 */
[----:B------:R-:W-:Y:S01]  /*8570*/  HMMA.16816.F32 R132, R4, R10, R132 ;  /* 0x0000000a0484723c */ /* 0x000fe20000001884 */
[----:B------:R-:W4:Y:S01]  /*8580*/  LDSM.16.MT88.4 R8, [R83+0x9800] ;  /* 0x009800005308783b */ /* 0x000f220000004200 */
[----:B------:R-:W2:Y:S01]  /*8590*/  MUFU.EX2 R45, R45 ;  /* 0x0000002d002d7308 */ /* 0x000ea20000000800 */
[----:B------:R-:W-:Y:S01]  /*85a0*/  F2FP.F16.F32.PACK_AB R4, R40, R41 ;  /* 0x000000292804723e */ /* 0x000fe200000000ff */
[----:B---3--:R-:W-:Y:S01]  /*85b0*/  FADD.FTZ R71, R47, R71 ;  /* 0x000000472f477221 */ /* 0x008fe20000010000 */
[----:B------:R-:W-:Y:S02]  /*85c0*/  F2FP.F16.F32.PACK_AB R5, R33, R34 ;  /* 0x000000222105723e */ /* 0x000fe400000000ff */
[----:B------:R-:W-:Y:S02]  /*85d0*/  F2FP.F16.F32.PACK_AB R6, R38, R39 ;  /* 0x000000272606723e */ /* 0x000fe400000000ff */
[----:B------:R-:W-:Y:S01]  /*85e0*/  F2FP.F16.F32.PACK_AB R7, R31, R32 ;  /* 0x000000201f07723e */ /* 0x000fe200000000ff */
[----:B------:R-:W3:Y:S01]  /*85f0*/  MUFU.EX2 R199, R199 ;  /* 0x000000c700c77308 */ /* 0x000ee20000000800 */
[----:B-----5:R-:W-:-:S05]  /*8600*/  FADD.FTZ R71, R46, R71 ;  /* 0x000000472e477221 */ /* 0x020fca0000010000 */
[----:B------:R-:W-:Y:S02]  /*8610*/  HMMA.16816.F32 R188, R4, R20, R188 ;  /* 0x0000001404bc723c */ /* 0x000fe400000018bc */
[----:B------:R-:W5:Y:S01]  /*8620*/  MUFU.EX2 R207, R207 ;  /* 0x000000cf00cf7308 */ /* 0x000f620000000800 */
[----:B--2---:R-:W-:-:S05]  /*8630*/  FADD.FTZ R71, R45, R71 ;  /* 0x000000472d477221 */ /* 0x004fca0000010000 */
[----:B------:R-:W-:Y:S02]  /*8640*/  HMMA.16816.F32 R184, R4, R22, R184 ;  /* 0x0000001604b8723c */ /* 0x000fe400000018b8 */
[----:B------:R-:W2:Y:S01]  /*8650*/  MUFU.EX2 R206, R206 ;  /* 0x000000ce00ce7308 */ /* 0x000ea20000000800 */
[----:B---3--:R-:W-:-:S05]  /*8660*/  FADD.FTZ R69, R199, R69 ;  /* 0x00000045c7457221 */ /* 0x008fca0000010000 */
[----:B------:R-:W-:Y:S02]  /*8670*/  HMMA.16816.F32 R172, R4, R16, R172 ;  /* 0x0000001004ac723c */ /* 0x000fe400000018ac */
[----:B------:R-:W3:Y:S01]  /*8680*/  MUFU.EX2 R208, R208 ;  /* 0x000000d000d07308 */ /* 0x000ee20000000800 */
[----:B-----5:R-:W-:-:S05]  /*8690*/  FADD.FTZ R69, R207, R69 ;  /* 0x00000045cf457221 */ /* 0x020fca0000010000 */
[----:B------:R-:W-:Y:S02]  /*86a0*/  HMMA.16816.F32 R168, R4, R18, R168 ;  /* 0x0000001204a8723c */ /* 0x000fe400000018a8 */
[----:B------:R-:W5:Y:S01]  /*86b0*/  MUFU.EX2 R210, R210 ;  /* 0x000000d200d27308 */ /* 0x000f620000000800 */
[----:B--2---:R-:W-:-:S05]  /*86c0*/  FADD.FTZ R69, R206, R69 ;  /* 0x00000045ce457221 */ /* 0x004fca0000010000 */
[----:B-1----:R-:W-:Y:S02]  /*86d0*/  HMMA.16816.F32 R156, R4, R12, R156 ;  /* 0x0000000c049c723c */ /* 0x002fe4000000189c */
[----:B------:R-:W1:Y:S01]  /*86e0*/  MUFU.EX2 R212, R212 ;  /* 0x000000d400d47308 */ /* 0x000e620000000800 */
[----:B---3--:R-:W-:-:S05]  /*86f0*/  FADD.FTZ R69, R208, R69 ;  /* 0x00000045d0457221 */ /* 0x008fca0000010000 */
[----:B------:R-:W-:Y:S02]  /*8700*/  HMMA.16816.F32 R152, R4, R14, R152 ;  /* 0x0000000e0498723c */ /* 0x000fe40000001898 */
[----:B------:R-:W2:Y:S01]  /*8710*/  MUFU.EX2 R214, R214 ;  /* 0x000000d600d67308 */ /* 0x000ea20000000800 */
[----:B-----5:R-:W-:-:S05]  /*8720*/  FADD.FTZ R66, R210, R66 ;  /* 0x00000042d2427221 */ /* 0x020fca0000010000 */
[----:B----4-:R-:W-:Y:S02]  /*8730*/  HMMA.16816.F32 R140, R4, R8, R140 ;  /* 0x00000008048c723c */ /* 0x010fe4000000188c */
[----:B------:R-:W3:Y:S01]  /*8740*/  MUFU.EX2 R224, R224 ;  /* 0x000000e000e07308 */ /* 0x000ee20000000800 */
[----:B-1----:R-:W-:-:S05]  /*8750*/  FADD.FTZ R66, R212, R66 ;  /* 0x00000042d4427221 */ /* 0x002fca0000010000 */
[----:B------:R-:W-:Y:S01]  /*8760*/  HMMA.16816.F32 R136, R4, R10, R136 ;  /* 0x0000000a0488723c */ /* 0x000fe20000001888 */
[----:B------:R-:W-:Y:S01]  /*8770*/  F2FP.F16.F32.PACK_AB R4, R54, R55 ;  /* 0x000000373604723e */ /* 0x000fe200000000ff */
[----:B------:R-:W1:Y:S01]  /*8780*/  MUFU.EX2 R204, R204 ;  /* 0x000000cc00cc7308 */ /* 0x000e620000000800 */
[----:B------:R-:W-:Y:S01]  /*8790*/  F2FP.F16.F32.PACK_AB R5, R47, R48 ;  /* 0x000000302f05723e */ /* 0x000fe200000000ff */
[----:B--2---:R-:W-:Y:S01]  /*87a0*/  FADD.FTZ R66, R214, R66 ;  /* 0x00000042d6427221 */ /* 0x004fe20000010000 */
[----:B------:R-:W-:Y:S02]  /*87b0*/  F2FP.F16.F32.PACK_AB R6, R52, R53 ;  /* 0x000000353406723e */ /* 0x000fe400000000ff */
[----:B------:R-:W-:-:S03]  /*87c0*/  F2FP.F16.F32.PACK_AB R7, R45, R46 ;  /* 0x0000002e2d07723e */ /* 0x000fc600000000ff */
[----:B------:R-:W2:Y:S01]  /*87d0*/  MUFU.EX2 R203, R203 ;  /* 0x000000cb00cb7308 */ /* 0x000ea20000000800 */
[----:B---3--:R-:W-:-:S03]  /*87e0*/  FADD.FTZ R66, R224, R66 ;  /* 0x00000042e0427221 */ /* 0x008fc60000010000 */
[----:B------:R-:W-:Y:S04]  /*87f0*/  HMMA.16816.F32 R192, R4, R20, R192 ;  /* 0x0000001404c0723c */ /* 0x000fe800000018c0 */
[----:B------:R-:W3:Y:S01]  /*8800*/  MUFU.EX2 R202, R202 ;  /* 0x000000ca00ca7308 */ /* 0x000ee20000000800 */
[----:B-1----:R-:W-:-:S03]  /*8810*/  FADD.FTZ R72, R204, R72 ;  /* 0x00000048cc487221 */ /* 0x002fc60000010000 */
[----:B------:R-:W-:Y:S01]  /*8820*/  HMMA.16816.F32 R180, R4, R22, R180 ;  /* 0x0000001604b4723c */ /* 0x000fe200000018b4 */
[----:B------:R-:W1:Y:S03]  /*8830*/  LDSM.16.MT88.4 R20, [R86+0xa000] ;  /* 0x00a000005614783b */ /* 0x000e660000004200 */
[----:B------:R-:W4:Y:S01]  /*8840*/  MUFU.EX2 R201, R201 ;  /* 0x000000c900c97308 */ /* 0x000f220000000800 */
[----:B--2---:R-:W-:-:S03]  /*8850*/  FADD.FTZ R72, R203, R72 ;  /* 0x00000048cb487221 */ /* 0x004fc60000010000 */
[----:B------:R-:W-:Y:S04]  /*8860*/  HMMA.16816.F32 R176, R4, R16, R176 ;  /* 0x0000001004b0723c */ /* 0x000fe800000018b0 */
[----:B------:R-:W2:Y:S01]  /*8870*/  MUFU.EX2 R200, R200 ;  /* 0x000000c800c87308 */ /* 0x000ea20000000800 */
[----:B---3--:R-:W-:-:S03]  /*8880*/  FADD.FTZ R72, R202, R72 ;  /* 0x00000048ca487221 */ /* 0x008fc60000010000 */
[----:B------:R-:W-:Y:S01]  /*8890*/  HMMA.16816.F32 R164, R4, R18, R164 ;  /* 0x0000001204a4723c */ /* 0x000fe200000018a4 */
[----:B------:R-:W3:Y:S03]  /*88a0*/  LDSM.16.MT88.4 R16, [R85+0xa000] ;  /* 0x00a000005510783b */ /* 0x000ee60000004200 */
[----:B------:R-:W5:Y:S01]  /*88b0*/  MUFU.EX2 R226, R226 ;  /* 0x000000e200e27308 */ /* 0x000f620000000800 */
[----:B----4-:R-:W-:-:S03]  /*88c0*/  FADD.FTZ R72, R201, R72 ;  /* 0x00000048c9487221 */ /* 0x010fc60000010000 */
[----:B------:R-:W-:Y:S04]  /*88d0*/  HMMA.16816.F32 R160, R4, R12, R160 ;  /* 0x0000000c04a0723c */ /* 0x000fe800000018a0 */
[----:B------:R-:W4:Y:S01]  /*88e0*/  MUFU.EX2 R225, R225 ;  /* 0x000000e100e17308 */ /* 0x000f220000000800 */
[----:B--2---:R-:W-:-:S03]  /*88f0*/  FADD.FTZ R71, R200, R71 ;  /* 0x00000047c8477221 */ /* 0x004fc60000010000 */
[----:B------:R-:W-:Y:S01]  /*8900*/  HMMA.16816.F32 R148, R4, R14, R148 ;  /* 0x0000000e0494723c */ /* 0x000fe20000001894 */
[----:B------:R-:W2:Y:S03]  /*8910*/  LDSM.16.MT88.4 R12, [R84+0xa000] ;  /* 0x00a00000540c783b */ /* 0x000ea60000004200 */
[----:B------:R-:W1:Y:S01]  /*8920*/  MUFU.EX2 R227, R227 ;  /* 0x000000e300e37308 */ /* 0x000e620000000800 */
[----:B-----5:R-:W-:-:S03]  /*8930*/  FADD.FTZ R71, R226, R71 ;  /* 0x00000047e2477221 */ /* 0x020fc60000010000 */
[----:B------:R-:W-:Y:S04]  /*8940*/  HMMA.16816.F32 R144, R4, R8, R144 ;  /* 0x000000080490723c */ /* 0x000fe80000001890 */
[----:B------:R-:W5:Y:S01]  /*8950*/  MUFU.EX2 R223, R223 ;  /* 0x000000df00df7308 */ /* 0x000f620000000800 */
[----:B----4-:R-:W-:-:S03]  /*8960*/  FADD.FTZ R71, R225, R71 ;  /* 0x00000047e1477221 */ /* 0x010fc60000010000 */
[----:B------:R-:W-:Y:S01]  /*8970*/  HMMA.16816.F32 R132, R4, R10, R132 ;  /* 0x0000000a0484723c */ /* 0x000fe20000001884 */
[----:B------:R-:W4:Y:S01]  /*8980*/  LDSM.16.MT88.4 R8, [R83+0xa000] ;  /* 0x00a000005308783b */ /* 0x000f220000004200 */
[----:B------:R-:W-:Y:S02]  /*8990*/  F2FP.F16.F32.PACK_AB R4, R207, R199 ;  /* 0x000000c7cf04723e */ /* 0x000fe400000000ff */
[----:B------:R-:W-:Y:S01]  /*89a0*/  F2FP.F16.F32.PACK_AB R5, R212, R210 ;  /* 0x000000d2d405723e */ /* 0x000fe200000000ff */
[----:B------:R-:W3:Y:S01]  /*89b0*/  MUFU.EX2 R220, R220 ;  /* 0x000000dc00dc7308 */ /* 0x000ee20000000800 */
[----:B------:R-:W-:Y:S01]  /*89c0*/  F2FP.F16.F32.PACK_AB R6, R208, R206 ;  /* 0x000000ced006723e */ /* 0x000fe200000000ff */
[----:B-1----:R-:W-:Y:S01]  /*89d0*/  FADD.FTZ R71, R227, R71 ;  /* 0x00000047e3477221 */ /* 0x002fe20000010000 */
[----:B------:R-:W-:-:S05]  /*89e0*/  F2FP.F16.F32.PACK_AB R7, R224, R214 ;  /* 0x000000d6e007723e */ /* 0x000fca00000000ff */
[----:B------:R-:W1:Y:S01]  /*89f0*/  MUFU.EX2 R216, R216 ;  /* 0x000000d800d87308 */ /* 0x000e620000000800 */
[----:B-----5:R-:W-:Y:S01]  /*8a00*/  FADD.FTZ R69, R223, R69 ;  /* 0x00000045df457221 */ /* 0x020fe20000010000 */
[C---:B------:R-:W-:Y:S06]  /*8a10*/  HMMA.16816.F32 R188, R4.reuse, R20, R188 ;  /* 0x0000001404bc723c */ /* 0x040fec00000018bc */
        /* <DEDUP_REMOVED lines=8> */
[C---:B------:R-:W-:Y:S06]  /*8aa0*/  HMMA.16816.F32 R168, R4.reuse, R18, R168 ;  /* 0x0000001204a8723c */ /* 0x040fec00000018a8 */
[----:B------:R-:W5:Y:S01]  /*8ab0*/  MUFU.EX2 R209, R209 ;  /* 0x000000d100d17308 */ /* 0x000f620000000800 */
[----:B---3--:R-:W-:Y:S01]  /*8ac0*/  FADD.FTZ R66, R213, R66 ;  /* 0x00000042d5427221 */ /* 0x008fe20000010000 */
[C---:B--2---:R-:W-:Y:S06]  /*8ad0*/  HMMA.16816.F32 R156, R4.reuse, R12, R156 ;  /* 0x0000000c049c723c */ /* 0x044fec000000189c */
[----:B------:R-:W2:Y:S01]  /*8ae0*/  MUFU.EX2 R205, R205 ;  /* 0x000000cd00cd7308 */ /* 0x000ea20000000800 */
[----:B-1----:R-:W-:Y:S01]  /*8af0*/  FADD.FTZ R66, R211, R66 ;  /* 0x00000042d3427221 */ /* 0x002fe20000010000 */
[C---:B------:R-:W-:Y:S06]  /*8b00*/  HMMA.16816.F32 R152, R4.reuse, R14, R152 ;  /* 0x0000000e0498723c */ /* 0x040fec0000001898 */
[----:B------:R-:W1:Y:S01]  /*8b10*/  MUFU.EX2 R221, R221 ;  /* 0x000000dd00dd7308 */ /* 0x000e620000000800 */
[----:B-----5:R-:W-:Y:S01]  /*8b20*/  FADD.FTZ R66, R209, R66 ;  /* 0x00000042d1427221 */ /* 0x020fe20000010000 */
[C---:B----4-:R-:W-:Y:S06]  /*8b30*/  HMMA.16816.F32 R140, R4.reuse, R8, R140 ;  /* 0x00000008048c723c */ /* 0x050fec000000188c */
[----:B------:R-:W3:Y:S01]  /*8b40*/  MUFU.EX2 R219, R219 ;  /* 0x000000db00db7308 */ /* 0x000ee20000000800 */
[----:B--2---:R-:W-:Y:S01]  /*8b50*/  FADD.FTZ R66, R205, R66 ;  /* 0x00000042cd427221 */ /* 0x004fe20000010000 */
[----:B------:R-:W-:Y:S01]  /*8b60*/  HMMA.16816.F32 R136, R4, R10, R136 ;  /* 0x0000000a0488723c */ /* 0x000fe20000001888 */
[----:B------:R-:W-:-:S02]  /*8b70*/  F2FP.F16.F32.PACK_AB R4, R203, R204 ;  /* 0x000000cccb04723e */ /* 0x000fc400000000ff */
[----:B------:R-:W-:Y:S02]  /*8b80*/  F2FP.F16.F32.PACK_AB R5, R226, R200 ;  /* 0x000000c8e205723e */ /* 0x000fe400000000ff */
[----:B------:R-:W-:Y:S01]  /*8b90*/  F2FP.F16.F32.PACK_AB R6, R201, R202 ;  /* 0x000000cac906723e */ /* 0x000fe200000000ff */
[----:B------:R-:W2:Y:S01]  /*8ba0*/  MUFU.EX2 R218, R218 ;  /* 0x000000da00da7308 */ /* 0x000ea20000000800 */
[----:B------:R-:W-:Y:S01]  /*8bb0*/  F2FP.F16.F32.PACK_AB R7, R227, R225 ;  /* 0x000000e1e307723e */ /* 0x000fe200000000ff */
[----:B-1----:R-:W-:-:S06]  /*8bc0*/  FADD.FTZ R72, R221, R72 ;  /* 0x00000048dd487221 */ /* 0x002fcc0000010000 */
[----:B------:R-:W-:Y:S01]  /*8bd0*/  HMMA.16816.F32 R192, R4, R20, R192 ;  /* 0x0000001404c0723c */ /* 0x000fe200000018c0 */
[----:B------:R-:W1:Y:S01]  /*8be0*/  MUFU.EX2 R217, R217 ;  /* 0x000000d900d97308 */ /* 0x000e620000000800 */
[----:B---3--:R-:W-:-:S06]  /*8bf0*/  FADD.FTZ R72, R219, R72 ;  /* 0x00000048db487221 */ /* 0x008fcc0000010000 */
[----:B------:R-:W-:Y:S01]  /*8c00*/  HMMA.16816.F32 R180, R4, R22, R180 ;  /* 0x0000001604b4723c */ /* 0x000fe200000018b4 */
[----:B------:R-:W3:Y:S01]  /*8c10*/  LDSM.16.MT88.4 R20, [R86+0xa800] ;  /* 0x00a800005614783b */ /* 0x000ee20000004200 */
[----:B------:R-:W4:Y:S01]  /*8c20*/  MUFU.EX2 R222, R222 ;  /* 0x000000de00de7308 */ /* 0x000f220000000800 */
[----:B--2---:R-:W-:-:S05]  /*8c30*/  FADD.FTZ R72, R218, R72 ;  /* 0x00000048da487221 */ /* 0x004fca0000010000 */
[----:B------:R-:W-:Y:S02]  /*8c40*/  HMMA.16816.F32 R176, R4, R16, R176 ;  /* 0x0000001004b0723c */ /* 0x000fe400000018b0 */
[----:B------:R-:W2:Y:S01]  /*8c50*/  MUFU.EX2 R198, R198 ;  /* 0x000000c600c67308 */ /* 0x000ea20000000800 */
[----:B-1----:R-:W-:-:S05]  /*8c60*/  FADD.FTZ R72, R217, R72 ;  /* 0x00000048d9487221 */ /* 0x002fca0000010000 */
[----:B------:R-:W-:Y:S01]  /*8c70*/  HMMA.16816.F32 R164, R4, R18, R164 ;  /* 0x0000001204a4723c */ /* 0x000fe200000018a4 */
[----:B------:R-:W1:Y:S01]  /*8c80*/  LDSM.16.MT88.4 R16, [R85+0xa800] ;  /* 0x00a800005510783b */ /* 0x000e620000004200 */
[----:B------:R-:W5:Y:S01]  /*8c90*/  MUFU.EX2 R197, R197 ;  /* 0x000000c500c57308 */ /* 0x000f620000000800 */
[----:B----4-:R-:W-:-:S05]  /*8ca0*/  FADD.FTZ R71, R222, R71 ;  /* 0x00000047de477221 */ /* 0x010fca0000010000 */
[----:B------:R-:W-:Y:S02]  /*8cb0*/  HMMA.16816.F32 R160, R4, R12, R160 ;  /* 0x0000000c04a0723c */ /* 0x000fe400000018a0 */
[----:B------:R-:W4:Y:S01]  /*8cc0*/  MUFU.EX2 R196, R196 ;  /* 0x000000c400c47308 */ /* 0x000f220000000800 */
[----:B--2---:R-:W-:-:S05]  /*8cd0*/  FADD.FTZ R71, R198, R71 ;  /* 0x00000047c6477221 */ /* 0x004fca0000010000 */
[----:B------:R-:W-:Y:S01]  /*8ce0*/  HMMA.16816.F32 R148, R4, R14, R148 ;  /* 0x0000000e0494723c */ /* 0x000fe20000001894 */
[----:B------:R-:W2:Y:S01]  /*8cf0*/  LDSM.16.MT88.4 R12, [R84+0xa800] ;  /* 0x00a80000540c783b */ /* 0x000ea20000004200 */
[----:B------:R-:W3:Y:S01]  /*8d00*/  MUFU.EX2 R131, R131 ;  /* 0x0000008300837308 */ /* 0x000ee20000000800 */
[----:B-----5:R-:W-:-:S05]  /*8d10*/  FADD.FTZ R71, R197, R71 ;  /* 0x00000047c5477221 */ /* 0x020fca0000010000 */
[----:B------:R-:W-:Y:S02]  /*8d20*/  HMMA.16816.F32 R144, R4, R8, R144 ;  /* 0x000000080490723c */ /* 0x000fe40000001890 */
[----:B------:R-:W5:Y:S01]  /*8d30*/  MUFU.EX2 R130, R130 ;  /* 0x0000008200827308 */ /* 0x000f620000000800 */
[----:B----4-:R-:W-:-:S05]  /*8d40*/  FADD.FTZ R71, R196, R71 ;  /* 0x00000047c4477221 */ /* 0x010fca0000010000 */
[----:B------:R-:W-:Y:S01]  /*8d50*/  HMMA.16816.F32 R132, R4, R10, R132 ;  /* 0x0000000a0484723c */ /* 0x000fe20000001884 */
[----:B------:R-:W4:Y:S01]  /*8d60*/  LDSM.16.MT88.4 R8, [R83+0xa800] ;  /* 0x00a800005308783b */ /* 0x000f220000004200 */
[----:B------:R-:W-:Y:S01]  /*8d70*/  F2FP.F16.F32.PACK_AB R4, R220, R223 ;  /* 0x000000dfdc04723e */ /* 0x000fe200000000ff */
[----:B------:R-:W1:Y:S01]  /*8d80*/  MUFU.EX2 R129, R129 ;  /* 0x0000008100817308 */ /* 0x000e620000000800 */
[----:B------:R-:W-:Y:S01]  /*8d90*/  F2FP.F16.F32.PACK_AB R5, R211, R213 ;  /* 0x000000d5d305723e */ /* 0x000fe200000000ff */
[----:B---3--:R-:W-:Y:S01]  /*8da0*/  FADD.FTZ R69, R131, R69 ;  /* 0x0000004583457221 */ /* 0x008fe20000010000 */
[----:B------:R-:W-:Y:S02]  /*8db0*/  F2FP.F16.F32.PACK_AB R6, R215, R216 ;  /* 0x000000d8d706723e */ /* 0x000fe400000000ff */
[----:B------:R-:W-:-:S03]  /*8dc0*/  F2FP.F16.F32.PACK_AB R7, R205, R209 ;  /* 0x000000d1cd07723e */ /* 0x000fc600000000ff */
[----:B------:R-:W3:Y:S01]  /*8dd0*/  MUFU.EX2 R128, R128 ;  /* 0x0000008000807308 */ /* 0x000ee20000000800 */
[----:B-----5:R-:W-:-:S03]  /*8de0*/  FADD.FTZ R69, R130, R69 ;  /* 0x0000004582457221 */ /* 0x020fc60000010000 */
[----:B------:R-:W-:Y:S04]  /*8df0*/  HMMA.16816.F32 R188, R4, R20, R188 ;  /* 0x0000001404bc723c */ /* 0x000fe800000018bc */
[----:B------:R-:W5:Y:S01]  /*8e00*/  MUFU.EX2 R127, R127 ;  /* 0x0000007f007f7308 */ /* 0x000f620000000800 */
[----:B-1----:R-:W-:-:S03]  /*8e10*/  FADD.FTZ R69, R129, R69 ;  /* 0x0000004581457221 */ /* 0x002fc60000010000 */
[----:B------:R-:W-:Y:S04]  /*8e20*/  HMMA.16816.F32 R184, R4, R22, R184 ;  /* 0x0000001604b8723c */ /* 0x000fe800000018b8 */
[----:B------:R-:W-:Y:S01]  /*8e30*/  MUFU.EX2 R111, R111 ;  /* 0x0000006f006f7308 */ /* 0x000fe20000000800 */
[----:B---3--:R-:W-:-:S03]  /*8e40*/  FADD.FTZ R69, R128, R69 ;  /* 0x0000004580457221 */ /* 0x008fc60000010000 */
[----:B------:R-:W-:Y:S04]  /*8e50*/  HMMA.16816.F32 R172, R4, R16, R172 ;  /* 0x0000001004ac723c */ /* 0x000fe800000018ac */
[----:B------:R-:W-:Y:S01]  /*8e60*/  MUFU.EX2 R99, R229 ;  /* 0x000000e500637308 */ /* 0x000fe20000000800 */
[----:B-----5:R-:W-:-:S03]  /*8e70*/  FADD.FTZ R66, R127, R66 ;  /* 0x000000427f427221 */ /* 0x020fc60000010000 */
[C---:B------:R-:W-:Y:S04]  /*8e80*/  HMMA.16816.F32 R168, R4.reuse, R18, R168 ;  /* 0x0000001204a8723c */ /* 0x040fe800000018a8 */
[----:B------:R-:W-:Y:S04]  /*8e90*/  MUFU.EX2 R104, R114 ;  /* 0x0000007200687308 */ /* 0x000fe80000000800 */
[C---:B--2---:R-:W-:Y:S04]  /*8ea0*/  HMMA.16816.F32 R156, R4.reuse, R12, R156 ;  /* 0x0000000c049c723c */ /* 0x044fe8000000189c */
[----:B------:R-:W1:Y:S04]  /*8eb0*/  MUFU.EX2 R94, R108 ;  /* 0x0000006c005e7308 */ /* 0x000e680000000800 */
[C---:B------:R-:W-:Y:S04]  /*8ec0*/  HMMA.16816.F32 R152, R4.reuse, R14, R152 ;  /* 0x0000000e0498723c */ /* 0x040fe80000001898 */
[----:B------:R-:W-:Y:S04]  /*8ed0*/  MUFU.EX2 R251, R251 ;  /* 0x000000fb00fb7308 */ /* 0x000fe80000000800 */
[----:B----4-:R-:W-:Y:S04]  /*8ee0*/  HMMA.16816.F32 R140, R4, R8, R140 ;  /* 0x00000008048c723c */ /* 0x010fe8000000188c */
[----:B------:R-:W-:Y:S01]  /*8ef0*/  MUFU.EX2 R89, R109 ;  /* 0x0000006d00597308 */ /* 0x000fe20000000800 */
[----:B-1----:R-:W-:-:S03]  /*8f00*/  FADD.FTZ R69, R94, R69 ;  /* 0x000000455e457221 */ /* 0x002fc60000010000 */
[----:B------:R-:W-:Y:S01]  /*8f10*/  HMMA.16816.F32 R136, R4, R10, R136 ;  /* 0x0000000a0488723c */ /* 0x000fe20000001888 */
[----:B------:R-:W-:Y:S02]  /*8f20*/  F2FP.F16.F32.PACK_AB R4, R219, R221 ;  /* 0x000000dddb04723e */ /* 0x000fe400000000ff */
[----:B------:R-:W-:Y:S01]  /*8f30*/  F2FP.F16.F32.PACK_AB R5, R198, R222 ;  /* 0x000000dec605723e */ /* 0x000fe200000000ff */
[----:B------:R-:W-:Y:S01]  /*8f40*/  MUFU.EX2 R123, R123 ;  /* 0x0000007b007b7308 */ /* 0x000fe20000000800 */
[----:B------:R-:W-:Y:S02]  /*8f50*/  F2FP.F16.F32.PACK_AB R6, R217, R218 ;  /* 0x000000dad906723e */ /* 0x000fe400000000ff */
[----:B------:R-:W-:-:S05]  /*8f60*/  F2FP.F16.F32.PACK_AB R7, R196, R197 ;  /* 0x000000c5c407723e */ /* 0x000fca00000000ff */
[----:B------:R-:W-:Y:S02]  /*8f70*/  MUFU.EX2 R112, R112 ;  /* 0x0000007000707308 */ /* 0x000fe40000000800 */
[----:B------:R-:W-:Y:S01]  /*8f80*/  HMMA.16816.F32 R192, R4, R20, R192 ;  /* 0x0000001404c0723c */ /* 0x000fe200000018c0 */
[--C-:B------:R-:W-:Y:S01]  /*8f90*/  FFMA.FTZ R20, R125, UR4, -R126.reuse ;  /* 0x000000047d147c23 */ /* 0x100fe2000801087e */
[----:B------:R-:W-:Y:S01]  /*8fa0*/  FFMA.FTZ R125, R121, UR4, -R126 ;  /* 0x00000004797d7c23 */ /* 0x000fe2000801087e */
[----:B------:R-:W-:-:S03]  /*8fb0*/  FFMA.FTZ R21, R102, UR4, -R116 ;  /* 0x0000000466157c23 */ /* 0x000fc60008010874 */
[----:B------:R1:W2:Y:S02]  /*8fc0*/  MUFU.EX2 R121, R124 ;  /* 0x0000007c00797308 */ /* 0x0002a40000000800 */
[C---:B------:R-:W-:Y:S01]  /*8fd0*/  HMMA.16816.F32 R180, R4.reuse, R22, R180 ;  /* 0x0000001604b4723c */ /* 0x040fe200000018b4 */
[--C-:B------:R-:W-:Y:S01]  /*8fe0*/  FFMA.FTZ R23, R120, UR4, -R126.reuse ;  /* 0x0000000478177c23 */ /* 0x100fe2000801087e */
[----:B------:R-:W-:Y:S01]  /*8ff0*/  FFMA.FTZ R120, R122, UR4, -R115 ;  /* 0x000000047a787c23 */ /* 0x000fe20008010873 */
[----:B------:R-:W-:Y:S01]  /*9000*/  FFMA.FTZ R122, R25, UR4, -R126 ;  /* 0x00000004197a7c23 */ /* 0x000fe2000801087e */
[----:B------:R-:W-:Y:S02]  /*9010*/  FFMA.FTZ R22, R105, UR4, -R116 ;  /* 0x0000000469167c23 */ /* 0x000fe40008010874 */
[----:B------:R3:W4:Y:S02]  /*9020*/  MUFU.EX2 R98, R20 ;  /* 0x0000001400627308 */ /* 0x0007240000000800 */
[C---:B------:R-:W-:Y:S06]  /*9030*/  HMMA.16816.F32 R176, R4.reuse, R16, R176 ;  /* 0x0000001004b0723c */ /* 0x040fec00000018b0 */
[----:B------:R-:W5:Y:S01]  /*9040*/  MUFU.EX2 R120, R120 ;  /* 0x0000007800787308 */ /* 0x000f620000000800 */
[--C-:B-1----:R-:W-:Y:S01]  /*9050*/  FFMA.FTZ R124, R27, UR4, -R126.reuse ;  /* 0x000000041b7c7c23 */ /* 0x102fe2000801087e */
[----:B------:R-:W-:Y:S01]  /*9060*/  HMMA.16816.F32 R164, R4, R18, R164 ;  /* 0x0000001204a4723c */ /* 0x000fe200000018a4 */
[----:B------:R-:W-:Y:S01]  /*9070*/  FFMA.FTZ R126, R24, UR4, -R126 ;  /* 0x00000004187e7c23 */ /* 0x000fe2000801087e */
[----:B------:R-:W1:Y:S01]  /*9080*/  LDSM.16.MT88.4 R16, [R86+0xb000] ;  /* 0x00b000005610783b */ /* 0x000e620000004200 */
[----:B--2---:R-:W-:-:S03]  /*9090*/  FADD.FTZ R66, R121, R66 ;  /* 0x0000004279427221 */ /* 0x004fc60000010000 */
[----:B------:R-:W-:Y:S01]  /*90a0*/  LDSM.16.MT88.4 R24, [R83+0xb000] ;  /* 0x00b000005318783b */ /* 0x000fe20000004200 */
[--C-:B---3--:R-:W-:Y:S01]  /*90b0*/  FFMA.FTZ R20, R106, UR4, -R115.reuse ;  /* 0x000000046a147c23 */ /* 0x108fe20008010873 */
[----:B------:R-:W-:Y:S01]  /*90c0*/  HMMA.16816.F32 R160, R4, R12, R160 ;  /* 0x0000000c04a0723c */ /* 0x000fe200000018a0 */
[--C-:B------:R-:W-:Y:S01]  /*90d0*/  FFMA.FTZ R106, R103, UR4, -R115.reuse ;  /* 0x00000004676a7c23 */ /* 0x100fe20008010873 */
[----:B------:R-:W-:Y:S01]  /*90e0*/  FFMA.FTZ R115, R100, UR4, -R115 ;  /* 0x0000000464737c23 */ /* 0x000fe20008010873 */
[----:B------:R-:W-:Y:S01]  /*90f0*/  MUFU.EX2 R101, R23 ;  /* 0x0000001700657308 */ /* 0x000fe20000000800 */
[----:B----4-:R-:W-:Y:S01]  /*9100*/  FADD.FTZ R72, R98, R72 ;  /* 0x0000004862487221 */ /* 0x010fe20000010000 */
[----:B-----5:R-:W-:-:S03]  /*9110*/  FADD.FTZ R66, R120, R66 ;  /* 0x0000004278427221 */ /* 0x020fc60000010000 */
[----:B------:R-:W-:Y:S01]  /*9120*/  HMMA.16816.F32 R148, R4, R14, R148 ;  /* 0x0000000e0494723c */ /* 0x000fe20000001894 */
[----:B------:R-:W2:Y:S01]  /*9130*/  LDSM.16.MT88.4 R12, [R85+0xb000] ;  /* 0x00b00000550c783b */ /* 0x000ea20000004200 */
[----:B------:R-:W-:Y:S01]  /*9140*/  FADD.FTZ R72, R99, R72 ;  /* 0x0000004863487221 */ /* 0x000fe20000010000 */
[----:B------:R-:W3:Y:S01]  /*9150*/  MUFU.EX2 R100, R125 ;  /* 0x0000007d00647308 */ /* 0x000ee20000000800 */
[----:B------:R-:W-:-:S04]  /*9160*/  FADD.FTZ R66, R111, R66 ;  /* 0x000000426f427221 */ /* 0x000fc80000010000 */
[C---:B------:R-:W-:Y:S01]  /*9170*/  HMMA.16816.F32 R144, R4.reuse, R8, R144 ;  /* 0x000000080490723c */ /* 0x040fe20000001890 */
[----:B------:R-:W-:Y:S02]  /*9180*/  FADD.FTZ R66, R89, R66 ;  /* 0x0000004259427221 */ /* 0x000fe40000010000 */
[----:B------:R-:W4:Y:S05]  /*9190*/  MUFU.EX2 R102, R230 ;  /* 0x000000e600667308 */ /* 0x000f2a0000000800 */
[----:B------:R-:W-:Y:S01]  /*91a0*/  HMMA.16816.F32 R132, R4, R10, R132 ;  /* 0x0000000a0484723c */ /* 0x000fe20000001884 */
[----:B------:R-:W5:Y:S01]  /*91b0*/  LDSM.16.MT88.4 R8, [R84+0xb000] ;  /* 0x00b000005408783b */ /* 0x000f620000004200 */
[----:B------:R-:W-:Y:S01]  /*91c0*/  F2FP.F16.F32.PACK_AB R4, R130, R131 ;  /* 0x000000838204723e */ /* 0x000fe200000000ff */
[----:B------:R-:W1:Y:S01]  /*91d0*/  MUFU.EX2 R103, R228 ;  /* 0x000000e400677308 */ /* 0x000e620000000800 */
[----:B------:R-:W-:Y:S01]  /*91e0*/  F2FP.F16.F32.PACK_AB R5, R121, R127 ;  /* 0x0000007f7905723e */ /* 0x000fe200000000ff */
[----:B---3--:R-:W-:Y:S01]  /*91f0*/  FADD.FTZ R72, R100, R72 ;  /* 0x0000004864487221 */ /* 0x008fe20000010000 */
[----:B------:R-:W-:-:S02]  /*9200*/  F2FP.F16.F32.PACK_AB R6, R128, R129 ;  /* 0x000000818006723e */ /* 0x000fc400000000ff */
[----:B------:R-:W-:Y:S01]  /*9210*/  F2FP.F16.F32.PACK_AB R7, R111, R120 ;  /* 0x000000786f07723e */ /* 0x000fe200000000ff */
[----:B------:R-:W-:Y:S02]  /*9220*/  FADD.FTZ R72, R101, R72 ;  /* 0x0000004865487221 */ /* 0x000fe40000010000 */
[----:B------:R-:W3:Y:S01]  /*9230*/  MUFU.EX2 R105, R113 ;  /* 0x0000007100697308 */ /* 0x000ee20000000800 */
[----:B----4-:R-:W-:-:S03]  /*9240*/  FADD.FTZ R71, R102, R71 ;  /* 0x0000004766477221 */ /* 0x010fc60000010000 */
[----:B-1----:R-:W-:Y:S04]  /*9250*/  HMMA.16816.F32 R188, R4, R16, R188 ;  /* 0x0000001004bc723c */ /* 0x002fe800000018bc */
[----:B------:R-:W1:Y:S01]  /*9260*/  MUFU.EX2 R87, R22 ;  /* 0x0000001600577308 */ /* 0x000e620000000800 */
[----:B------:R-:W-:-:S03]  /*9270*/  FADD.FTZ R71, R103, R71 ;  /* 0x0000004767477221 */ /* 0x000fc60000010000 */
[----:B------:R-:W-:Y:S01]  /*9280*/  HMMA.16816.F32 R184, R4, R18, R184 ;  /* 0x0000001204b8723c */ /* 0x000fe200000018b8 */
[----:B------:R-:W-:-:S03]  /*9290*/  FADD.FTZ R71, R104, R71 ;  /* 0x0000004768477221 */ /* 0x000fc60000010000 */
[----:B------:R-:W4:Y:S01]  /*92a0*/  MUFU.EX2 R88, R21 ;  /* 0x0000001500587308 */ /* 0x000f220000000800 */
[----:B---3--:R-:W-:-:S03]  /*92b0*/  FADD.FTZ R71, R105, R71 ;  /* 0x0000004769477221 */ /* 0x008fc60000010000 */
[----:B--2---:R-:W-:Y:S01]  /*92c0*/  HMMA.16816.F32 R172, R4, R12, R172 ;  /* 0x0000000c04ac723c */ /* 0x004fe200000018ac */
[----:B------:R-:W-:-:S03]  /*92d0*/  FADD.FTZ R71, R112, R71 ;  /* 0x0000004770477221 */ /* 0x000fc60000010000 */
[----:B------:R2:W3:Y:S01]  /*92e0*/  MUFU.EX2 R90, R20 ;  /* 0x00000014005a7308 */ /* 0x0004e20000000800 */
[----:B-1----:R-:W-:-:S03]  /*92f0*/  FADD.FTZ R69, R87, R69 ;  /* 0x0000004557457221 */ /* 0x002fc60000010000 */
[----:B------:R-:W-:Y:S04]  /*9300*/  HMMA.16816.F32 R168, R4, R14, R168 ;  /* 0x0000000e04a8723c */ /* 0x000fe800000018a8 */
[----:B------:R-:W-:Y:S01]  /*9310*/  MUFU.EX2 R115, R115 ;  /* 0x0000007300737308 */ /* 0x000fe20000000800 */
[----:B----4-:R-:W-:-:S03]  /*9320*/  FADD.FTZ R69, R88, R69 ;  /* 0x0000004558457221 */ /* 0x010fc60000010000 */
[C---:B-----5:R-:W-:Y:S04]  /*9330*/  HMMA.16816.F32 R156, R4.reuse, R8, R156 ;  /* 0x00000008049c723c */ /* 0x060fe8000000189c */
[----:B------:R-:W1:Y:S01]  /*9340*/  MUFU.EX2 R124, R124 ;  /* 0x0000007c007c7308 */ /* 0x000e620000000800 */
[----:B--2---:R-:W2:Y:S01]  /*9350*/  LDSM.16.MT88.4 R20, [R86+0xb800] ;  /* 0x00b800005614783b */ /* 0x004ea20000004200 */
[----:B---3--:R-:W-:Y:S02]  /*9360*/  FADD.FTZ R66, R90, R66 ;  /* 0x000000425a427221 */ /* 0x008fe40000010000 */
[C---:B------:R-:W-:Y:S04]  /*9370*/  HMMA.16816.F32 R152, R4.reuse, R10, R152 ;  /* 0x0000000a0498723c */ /* 0x040fe80000001898 */
[----:B------:R-:W3:Y:S04]  /*9380*/  MUFU.EX2 R122, R122 ;  /* 0x0000007a007a7308 */ /* 0x000ee80000000800 */
[----:B------:R-:W-:Y:S04]  /*9390*/  HMMA.16816.F32 R140, R4, R24, R140 ;  /* 0x00000018048c723c */ /* 0x000fe8000000188c */
[----:B------:R-:W-:Y:S01]  /*93a0*/  MUFU.EX2 R126, R126 ;  /* 0x0000007e007e7308 */ /* 0x000fe20000000800 */
[----:B-1----:R-:W-:-:S03]  /*93b0*/  FADD.FTZ R72, R124, R72 ;  /* 0x000000487c487221 */ /* 0x002fc60000010000 */
[----:B------:R-:W-:Y:S01]  /*93c0*/  HMMA.16816.F32 R136, R4, R26, R136 ;  /* 0x0000001a0488723c */ /* 0x000fe20000001888 */
[----:B------:R-:W-:Y:S01]  /*93d0*/  F2FP.F16.F32.PACK_AB R4, R99, R98 ;  /* 0x000000626304723e */ /* 0x000fe200000000ff */
[----:B------:R-:W-:Y:S01]  /*93e0*/  FADD.FTZ R72, R123, R72 ;  /* 0x000000487b487221 */ /* 0x000fe20000010000 */
[----:B------:R-:W-:Y:S01]  /*93f0*/  F2FP.F16.F32.PACK_AB R5, R103, R102 ;  /* 0x000000666705723e */ /* 0x000fe200000000ff */
[----:B------:R-:W1:Y:S01]  /*9400*/  MUFU.EX2 R110, R110 ;  /* 0x0000006e006e7308 */ /* 0x000e620000000800 */
[----:B------:R-:W-:Y:S01]  /*9410*/  F2FP.F16.F32.PACK_AB R6, R101, R100 ;  /* 0x000000646506723e */ /* 0x000fe200000000ff */
[----:B---3--:R-:W-:Y:S01]  /*9420*/  FADD.FTZ R72, R122, R72 ;  /* 0x000000487a487221 */ /* 0x008fe20000010000 */
[----:B------:R-:W-:-:S05]  /*9430*/  F2FP.F16.F32.PACK_AB R7, R105, R104 ;  /* 0x000000686907723e */ /* 0x000fca00000000ff */
[----:B------:R-:W3:Y:S02]  /*9440*/  MUFU.EX2 R107, R107 ;  /* 0x0000006b006b7308 */ /* 0x000ee40000000800 */
[C---:B------:R-:W-:Y:S06]  /*9450*/  HMMA.16816.F32 R192, R4.reuse, R16, R192 ;  /* 0x0000001004c0723c */ /* 0x040fec00000018c0 */
[----:B------:R-:W4:Y:S01]  /*9460*/  MUFU.EX2 R117, R117 ;  /* 0x0000007500757308 */ /* 0x000f220000000800 */
[----:B-1----:R-:W-:Y:S01]  /*9470*/  FADD.FTZ R71, R110, R71 ;  /* 0x000000476e477221 */ /* 0x002fe20000010000 */
[----:B------:R-:W-:Y:S01]  /*9480*/  HMMA.16816.F32 R180, R4, R18, R180 ;  /* 0x0000001204b4723c */ /* 0x000fe200000018b4 */
[----:B------:R1:W5:Y:S02]  /*9490*/  LDSM.16.MT88.4 R16, [R85+0xb800] ;  /* 0x00b800005510783b */ /* 0x0003640000004200 */
[----:B---3--:R-:W-:-:S05]  /*94a0*/  FADD.FTZ R71, R107, R71 ;  /* 0x000000476b477221 */ /* 0x008fca0000010000 */
[----:B------:R-:W-:Y:S01]  /*94b0*/  HMMA.16816.F32 R176, R4, R12, R176 ;  /* 0x0000000c04b0723c */ /* 0x000fe200000018b0 */
[----:B----4-:R-:W-:-:S07]  /*94c0*/  FADD.FTZ R252, R117, R71 ;  /* 0x0000004775fc7221 */ /* 0x010fce0000010000 */
[C---:B------:R-:W-:Y:S01]  /*94d0*/  HMMA.16816.F32 R164, R4.reuse, R14, R164 ;  /* 0x0000000e04a4723c */ /* 0x040fe200000018a4 */
[----:B------:R-:W3:Y:S07]  /*94e0*/  LDSM.16.MT88.4 R12, [R84+0xb800] ;  /* 0x00b80000540c783b */ /* 0x000eee0000004200 */
[C---:B------:R-:W-:Y:S01]  /*94f0*/  HMMA.16816.F32 R160, R4.reuse, R8, R160 ;  /* 0x0000000804a0723c */ /* 0x040fe200000018a0 */
[----:B-1----:R-:W1:Y:S07]  /*9500*/  MUFU.EX2 R85, R106 ;  /* 0x0000006a00557308 */ /* 0x002e6e0000000800 */
[C---:B------:R-:W-:Y:S01]  /*9510*/  HMMA.16816.F32 R148, R4.reuse, R10, R148 ;  /* 0x0000000a0494723c */ /* 0x040fe20000001894 */
[----:B------:R-:W4:Y:S07]  /*9520*/  LDSM.16.MT88.4 R8, [R83+0xb800] ;  /* 0x00b800005308783b */ /* 0x000f2e0000004200 */
[----:B------:R-:W-:Y:S01]  /*9530*/  HMMA.16816.F32 R144, R4, R24, R144 ;  /* 0x000000180490723c */ /* 0x000fe20000001890 */
[----:B-1----:R-:W-:-:S04]  /*9540*/  FADD.FTZ R66, R85, R66 ;  /* 0x0000004255427221 */ /* 0x002fc80000010000 */
[----:B------:R-:W-:-:S03]  /*9550*/  FADD.FTZ R250, R115, R66 ;  /* 0x0000004273fa7221 */ /* 0x000fc60000010000 */
[----:B------:R-:W-:Y:S01]  /*9560*/  HMMA.16816.F32 R132, R4, R26, R132 ;  /* 0x0000001a0484723c */ /* 0x000fe20000001884 */
[----:B------:R-:W-:Y:S02]  /*9570*/  F2FP.F16.F32.PACK_AB R4, R87, R94 ;  /* 0x0000005e5704723e */ /* 0x000fe400000000ff */
[----:B------:R-:W-:Y:S02]  /*9580*/  F2FP.F16.F32.PACK_AB R5, R90, R89 ;  /* 0x000000595a05723e */ /* 0x000fe400000000ff */
[C---:B------:R-:W-:Y:S01]  /*9590*/  F2FP.F16.F32.PACK_AB R6, R251.reuse, R88 ;  /* 0x00000058fb06723e */ /* 0x040fe200000000ff */
[----:B------:R-:W-:Y:S01]  /*95a0*/  FADD.FTZ R251, R251, R69 ;  /* 0x00000045fbfb7221 */ /* 0x000fe20000010000 */
[----:B------:R-:W-:-:S07]  /*95b0*/  F2FP.F16.F32.PACK_AB R7, R115, R85 ;  /* 0x000000557307723e */ /* 0x000fce00000000ff */
[C---:B--2---:R-:W-:Y:S08]  /*95c0*/  HMMA.16816.F32 R188, R4.reuse, R20, R188 ;  /* 0x0000001404bc723c */ /* 0x044ff000000018bc */
        /* <DEDUP_REMOVED lines=19> */
[----:B------:R-:W-:-:S05]  /*9700*/  FADD.FTZ R4, R126, R72 ;  /* 0x000000487e047221 */ /* 0x000fca0000010000 */
[----:B------:R1:W-:Y:S01]  /*9710*/  STL [R1], R4 ;  /* 0x0000000401007387 */ /* 0x0003e20000100800 */
[----:B------:R-:W-:-:S13]  /*9720*/  @!P6 BRA `(.L_x_344) ;  /* 0x0000007000a0e947 */ /* 0x000fda0003800000 */
[----:B------:R-:W2:Y:S01]  /*9730*/  S2UR UR6, SR_CgaCtaId ;  /* 0x00000000000679c3 */ /* 0x000ea20000008800 */
[----:B------:R-:W3:Y:S01]  /*9740*/  LDCU UR10, c[0x0][0x440] ;  /* 0x00008800ff0a77ac */ /* 0x000ee20008000800 */
[----:B-1----:R-:W-:Y:S01]  /*9750*/  SHF.R.U32.HI R4, RZ, 0x1, R234 ;  /* 0x00000001ff047819 */ /* 0x002fe200000116ea */
[----:B------:R-:W-:Y:S01]  /*9760*/  IMAD.MOV.U32 R233, RZ, RZ, 0x20 ;  /* 0x00000020ffe97424 */ /* 0x000fe200078e00ff */
[C---:B------:R-:W-:Y:S01]  /*9770*/  LOP3.LUT P0, RZ, R234.reuse, 0x2, RZ, 0xc0, !PT ;  /* 0x00000002eaff7812 */ /* 0x040fe2000780c0ff */
[----:B------:R-:W-:Y:S01]  /*9780*/  IMAD.MOV.U32 R228, RZ, RZ, 0x20 ;  /* 0x00000020ffe47424 */ /* 0x000fe200078e00ff */
[----:B------:R-:W-:Y:S01]  /*9790*/  LOP3.LUT R4, R29, 0x8, R4, 0x78, !PT ;  /* 0x000000081d047812 */ /* 0x000fe200078e7804 */
[----:B------:R-:W-:Y:S01]  /*97a0*/  IMAD.SHL.U32 R230, R234, 0x40, RZ ;  /* 0x00000040eae67824 */ /* 0x000fe200078e00ff */
[----:B------:R-:W1:Y:S01]  /*97b0*/  LDC.64 R238, c[0x0][0x3c0] ;  /* 0x0000f000ffee7b82 */ /* 0x000e620000000a00 */
        /* <DEDUP_REMOVED lines=18> */
[----:B------:R-:W1:Y:S01]  /*98e0*/  LDCU UR4, c[0x0][0x45c] ;  /* 0x00008b80ff0477ac */ /* 0x000e620008000800 */
[----:B--2---:R-:W-:Y:S01]  /*98f0*/  ULEA UR6, UR6, UR7, 0x18 ;  /* 0x0000000706067291 */ /* 0x004fe2000f8ec0ff */
[----:B------:R-:W-:Y:S11]  /*9900*/  BRA `(.L_x_345) ;  /* 0x0000000800147947 */ /* 0x000ff60003800000 */
.L_x_347:
        /* <DEDUP_REMOVED lines=28> */
[C---:B------:R-:W-:Y:S01]  /*9ad0*/  @!P1 LEA R20, P4, R4.reuse, R20, 0x4 ;  /* 0x0000001404149211 */ /* 0x040fe200078820ff */
        /* <DEDUP_REMOVED lines=10> */
[C---:B------:R-:W-:Y:S04]  /*9b80*/  @!P1 IADD3 R20, PT, PT, R247.reuse, -0x1, RZ ;  /* 0xfffffffff7149810 */ /* 0x040fe80007ffe0ff */
        /* <DEDUP_REMOVED lines=9> */
[C---:B------:R-:W-:Y:S01]  /*9c20*/  @!P1 VIADD R24, R247.reuse, 0xffffffff ;  /* 0xfffffffff7189836 */ /* 0x040fe20000000000 */
        /* <DEDUP_REMOVED lines=17> */
[----:B------:R-:W-:Y:S02]  /*9d40*/  @!P1 LEA R32, P3, R21, R245, 0x1 ;  /* 0x000000f515209211 */ /* 0x000fe400078608ff */
        /* <DEDUP_REMOVED lines=32> */
[----:B------:R-:W-:Y:S03]  /*9f50*/  @!P1 LEA R6, P5, R28, R245, 0x1 ;  /* 0x000000f51c069211 */ /* 0x000fe600078a08ff */
        /* <DEDUP_REMOVED lines=17> */
[-C--:B------:R-:W-:Y:S02]  /*a070*/  @!P1 LEA.HI.X R5, R24, R244.reuse, R5, 0x1, P4 ;  /* 0x000000f418059211 */ /* 0x080fe400020f0c05 */
        /* <DEDUP_REMOVED lines=14> */
.L_x_345:
[----:B---3--:R-:W-:Y:S01]  /*a160*/  ISETP.GE.AND P1, PT, R232, UR9, PT ;  /* 0x00000009e8007c0c */ /* 0x008fe2000bf26270 */
[C---:B-1----:R-:W-:Y:S01]  /*a170*/  IMAD.WIDE.U32 R2, R247.reuse, R238, RZ ;  /* 0x000000eef7027225 */ /* 0x042fe200078e00ff */
[----:B------:R-:W-:Y:S04]  /*a180*/  DEPBAR.LE SB0, 0x0 ;  /* 0x000080000000791a */ /* 0x000fe80000000000 */
[----:B------:R-:W-:Y:S01]  /*a190*/  IMAD R0, R247, R239, R3 ;  /* 0x000000eff7007224 */ /* 0x000fe200078e0203 */
[----:B------:R-:W-:Y:S01]  /*a1a0*/  SHF.L.U32 R12, R2, 0x7, RZ ;  /* 0x00000007020c7819 */ /* 0x000fe200000006ff */
[----:B------:R-:W-:Y:S01]  /*a1b0*/  BAR.SYNC.DEFER_BLOCKING 0x0 ;  /* 0x0000000000007b1d */ /* 0x000fe20000010000 */
[----:B------:R-:W-:Y:S02]  /*a1c0*/  LOP3.LUT R237, R240, 0x7c00, RZ, 0xc0, !PT ;  /* 0x00007c00f0ed7812 */ /* 0x000fe400078ec0ff */
[----:B------:R-:W-:Y:S02]  /*a1d0*/  SHF.L.U64.HI R13, R2, 0x7, R0 ;  /* 0x00000007020d7819 */ /* 0x000fe40000010200 */
[CC--:B------:R-:W-:Y:S02]  /*a1e0*/  @!P1 LEA R9, P0, R238.reuse, R12.reuse, 0x6 ;  /* 0x0000000cee099211 */ /* 0x0c0fe400078030ff */
[C---:B------:R-:W-:Y:S02]  /*a1f0*/  @!P1 LEA R7, P3, R238.reuse, R12, 0x5 ;  /* 0x0000000cee079211 */ /* 0x040fe400078628ff */
[C-C-:B------:R-:W-:Y:S02]  /*a200*/  @!P1 LEA.HI.X R8, R238.reuse, R13, R239.reuse, 0x6, P0 ;  /* 0x0000000dee089211 */ /* 0x140fe400000f34ef */
[----:B------:R-:W-:Y:S02]  /*a210*/  @!P1 LEA R10, P0, R9, R243, 0x1 ;  /* 0x000000f3090a9211 */ /* 0x000fe400078008ff */
[----:B------:R-:W-:Y:S02]  /*a220*/  @!P1 LEA.HI.X R6, R238, R13, R239, 0x5, P3 ;  /* 0x0000000dee069211 */ /* 0x000fe400018f2cef */
[-C--:B------:R-:W-:Y:S02]  /*a230*/  @!P1 LEA R14, P3, R7, R243.reuse, 0x1 ;  /* 0x000000f3070e9211 */ /* 0x080fe400078608ff */
[-C--:B------:R-:W-:Y:S02]  /*a240*/  @!P1 LEA.HI.X R11, R9, R242.reuse, R8, 0x1, P0 ;  /* 0x000000f2090b9211 */ /* 0x080fe400000f0c08 */
[C---:B------:R-:W-:Y:S02]  /*a250*/  @!P2 LEA R20, P0, R12.reuse, R243, 0x1 ;  /* 0x000000f30c14a211 */ /* 0x040fe400078008ff */
[-C--:B------:R-:W-:Y:S01]  /*a260*/  @!P1 LEA.HI.X R15, R7, R242.reuse, R6, 0x1, P3 ;  /* 0x000000f2070f9211 */ /* 0x080fe200018f0c06 */
[----:B------:R-:W-:Y:S01]  /*a270*/  @!P1 IMAD R6, R239, 0x30, RZ ;  /* 0x00000030ef069824 */ /* 0x000fe200078e02ff */
[--C-:B------:R-:W-:Y:S02]  /*a280*/  @!P2 LEA.HI.X R7, R12, R242, R13.reuse, 0x1, P0 ;  /* 0x000000f20c07a211 */ /* 0x100fe400000f0c0d */
[----:B------:R-:W-:Y:S01]  /*a290*/  @!P2 MOV R22, R20 ;  /* 0x000000140016a202 */ /* 0x000fe20000000f00 */
[C---:B------:R-:W-:Y:S01]  /*a2a0*/  @!P1 IMAD.WIDE.U32 R20, R238.reuse, 0x30, R12 ;  /* 0x00000030ee149825 */ /* 0x040fe200078e000c */
[----:B------:R-:W-:Y:S02]  /*a2b0*/  @!P2 MOV R23, R7 ;  /* 0x000000070017a202 */ /* 0x000fe40000000f00 */
[----:B------:R-:W-:Y:S02]  /*a2c0*/  @!P1 LEA R5, P4, R238, R12, 0x4 ;  /* 0x0000000cee059211 */ /* 0x000fe400078820ff */
[----:B------:R-:W-:Y:S01]  /*a2d0*/  @!P1 LEA R28, P5, R20, R243, 0x1 ;  /* 0x000000f3141c9211 */ /* 0x000fe200078a08ff */
[----:B------:R-:W-:Y:S01]  /*a2e0*/  @!PT LDS RZ, [RZ] ;  /* 0x00000000fffff984 */ /* 0x000fe20000000800 */
[----:B------:R-:W-:Y:S01]  /*a2f0*/  @!PT LDS RZ, [RZ] ;  /* 0x00000000fffff984 */ /* 0x000fe20000000800 */
[----:B------:R-:W-:Y:S01]  /*a300*/  @!PT LDS RZ, [RZ] ;  /* 0x00000000fffff984 */ /* 0x000fe20000000800 */
[----:B------:R1:W-:Y:S01]  /*a310*/  @!P2 LDGSTS.E.BYPASS.LTC128B.128 [R248+0x8000], desc[UR16][R22.64] ;  /* 0x0800000016f8afae */ /* 0x0003e2000b981a10 */
[----:B--2---:R-:W-:Y:S02]  /*a320*/  @!P1 LEA.HI.X R4, R238, R13, R239, 0x4, P4 ;  /* 0x0000000dee049211 */ /* 0x004fe400020f24ef */
[C---:B------:R-:W-:Y:S02]  /*a330*/  @!P1 LEA R16, P4, R5.reuse, R243, 0x1 ;  /* 0x000000f305109211 */ /* 0x040fe400078808ff */
[----:B------:R-:W-:Y:S02]  /*a340*/  @!P1 IADD3 R6, PT, PT, R6, R21, RZ ;  /* 0x0000001506069210 */ /* 0x000fe40007ffe0ff */
[-C--:B------:R-:W-:Y:S01]  /*a350*/  @!P1 LEA.HI.X R17, R5, R242.reuse, R4, 0x1, P4 ;  /* 0x000000f205119211 */ /* 0x080fe200020f0c04 */
[----:B------:R-:W-:Y:S01]  /*a360*/  @P2 STS.128 [R248+0x8000], RZ ;  /* 0x008000fff8002388 */ /* 0x000fe20000000c00 */
[----:B------:R-:W-:Y:S01]  /*a370*/  @!P1 LEA.HI.X R29, R20, R242, R6, 0x1, P5 ;  /* 0x000000f2141d9211 */ /* 0x000fe200028f0c06 */
[C---:B------:R-:W-:Y:S01]  /*a380*/  @!P1 IMAD R5, R239.reuse, 0x50, RZ ;  /* 0x00000050ef059824 */ /* 0x040fe200078e02ff */
[-C--:B------:R-:W-:Y:S01]  /*a390*/  @!P1 MOV R18, R12.reuse ;  /* 0x0000000c00129202 */ /* 0x080fe20000000f00 */
[----:B------:R-:W-:Y:S01]  /*a3a0*/  @!P1 IMAD R4, R239, 0x60, RZ ;  /* 0x00000060ef049824 */ /* 0x000fe200078e02ff */
[-C--:B------:R-:W-:Y:S02]  /*a3b0*/  @!P1 MOV R19, R13.reuse ;  /* 0x0000000d00139202 */ /* 0x080fe40000000f00 */
[----:B------:R-:W-:Y:S01]  /*a3c0*/  @!P1 MOV R8, R12 ;  /* 0x0000000c00089202 */ /* 0x000fe20000000f00 */
[----:B------:R-:W-:Y:S01]  /*a3d0*/  @P1 STS.128 [R248+0x8800], RZ ;  /* 0x008800fff8001388 */ /* 0x000fe20000000c00 */
[----:B------:R-:W-:Y:S01]  /*a3e0*/  @!P1 MOV R9, R13 ;  /* 0x0000000d00099202 */ /* 0x000fe20000000f00 */
[----:B------:R-:W-:Y:S01]  /*a3f0*/  @!P1 IMAD.WIDE.U32 R12, R238, 0x50, R12 ;  /* 0x00000050ee0c9825 */ /* 0x000fe200078e000c */
[----:B------:R-:W-:Y:S02]  /*a400*/  SHF.R.U32.HI R236, RZ, 0x1, R234 ;  /* 0x00000001ffec7819 */ /* 0x000fe400000116ea */
[----:B------:R-:W-:Y:S01]  /*a410*/  LOP3.LUT R3, R232, 0x1c0, R230, 0xf8, !PT ;  /* 0x000001c0e8037812 */ /* 0x000fe200078ef8e6 */
[----:B------:R-:W-:Y:S01]  /*a420*/  @!P1 IMAD.WIDE.U32 R18, R238, 0x60, R18 ;  /* 0x00000060ee129825 */ /* 0x000fe200078e0012 */
[----:B------:R-:W-:Y:S01]  /*a430*/  @!P1 LEA R26, P4, R12, R243, 0x1 ;  /* 0x000000f30c1a9211 */ /* 0x000fe200078808ff */
[----:B------:R-:W-:Y:S01]  /*a440*/  @!PT LDS RZ, [RZ] ;  /* 0x00000000fffff984 */ /* 0x000fe20000000800 */
[----:B------:R-:W-:Y:S01]  /*a450*/  @!PT LDS RZ, [RZ] ;  /* 0x00000000fffff984 */ /* 0x000fe20000000800 */
[----:B------:R-:W-:Y:S01]  /*a460*/  @!PT LDS RZ, [RZ] ;  /* 0x00000000fffff984 */ /* 0x000fe20000000800 */
[----:B------:R2:W-:Y:S01]  /*a470*/  @!P1 LDGSTS.E.BYPASS.LTC128B.128 [R248+0x8800], desc[UR16][R16.64] ;  /* 0x0880000010f89fae */ /* 0x0005e2000b981a10 */
[----:B------:R-:W-:Y:S01]  /*a480*/  @!P1 IADD3 R5, PT, PT, R5, R13, RZ ;  /* 0x0000000d05059210 */ /* 0x000fe20007ffe0ff */
[----:B------:R-:W-:Y:S01]  /*a490*/  @!P1 IMAD.WIDE.U32 R8, R238, 0x70, R8 ;  /* 0x00000070ee089825 */ /* 0x000fe200078e0008 */
[----:B------:R-:W-:Y:S02]  /*a4a0*/  @!P1 IADD3 R4, PT, PT, R4, R19, RZ ;  /* 0x0000001304049210 */ /* 0x000fe40007ffe0ff */
[-C--:B------:R-:W-:Y:S02]  /*a4b0*/  @!P1 LEA.HI.X R27, R12, R242.reuse, R5, 0x1, P4 ;  /* 0x000000f20c1b9211 */ /* 0x080fe400020f0c05 */
[CC--:B------:R-:W-:Y:S01]  /*a4c0*/  @!P1 LEA R24, P3, R18.reuse, R243.reuse, 0x1 ;  /* 0x000000f312189211 */ /* 0x0c0fe200078608ff */
[----:B------:R-:W-:Y:S01]  /*a4d0*/  @P1 STS.128 [R248+0x9000], RZ ;  /* 0x009000fff8001388 */ /* 0x000fe20000000c00 */
[----:B------:R-:W-:Y:S02]  /*a4e0*/  LOP3.LUT R2, R237, 0x200, R230, 0xf8, !PT ;  /* 0x00000200ed027812 */ /* 0x000fe400078ef8e6 */
[----:B------:R-:W-:Y:S02]  /*a4f0*/  @!P1 LEA.HI.X R25, R18, R242, R4, 0x1, P3 ;  /* 0x000000f212199211 */ /* 0x000fe400018f0c04 */
[----:B------:R-:W-:Y:S02]  /*a500*/  LOP3.LUT R0, R236, 0x8, RZ, 0xc0, !PT ;  /* 0x00000008ec007812 */ /* 0x000fe400078ec0ff */
[----:B-1----:R-:W-:Y:S01]  /*a510*/  @!P1 LEA R22, P0, R8, R243, 0x1 ;  /* 0x000000f308169211 */ /* 0x002fe200078008ff */
[----:B------:R-:W-:Y:S01]  /*a520*/  @!PT LDS RZ, [RZ] ;  /* 0x00000000fffff984 */ /* 0x000fe20000000800 */
[----:B------:R-:W-:Y:S01]  /*a530*/  @!PT LDS RZ, [RZ] ;  /* 0x00000000fffff984 */ /* 0x000fe20000000800 */
[----:B------:R-:W-:Y:S01]  /*a540*/  @!PT LDS RZ, [RZ] ;  /* 0x00000000fffff984 */ /* 0x000fe20000000800 */
[----:B------:R-:W-:Y:S01]  /*a550*/  @!P1 LDGSTS.E.BYPASS.LTC128B.128 [R248+0x9000], desc[UR16][R14.64] ;  /* 0x090000000ef89fae */ /* 0x000fe2000b981a10 */
[----:B------:R-:W-:Y:S01]  /*a560*/  LOP3.LUT R0, R2, R3, R0, 0xf6, !PT ;  /* 0x0000000302007212 */ /* 0x000fe200078ef600 */
[----:B------:R-:W-:Y:S01]  /*a570*/  @!P1 IMAD R2, R239, 0x70, RZ ;  /* 0x00000070ef029824 */ /* 0x000fe200078e02ff */
[----:B------:R-:W-:Y:S02]  /*a580*/  LOP3.LUT R200, R3, 0x8, R234, 0x78, !PT ;  /* 0x0000000803c87812 */ /* 0x000fe400078e78ea */
[----:B------:R-:W-:Y:S01]  /*a590*/  LEA R0, R0, UR5, 0x1 ;  /* 0x0000000500007c11 */ /* 0x000fe2000f8e08ff */
[----:B------:R-:W-:Y:S01]  /*a5a0*/  @!P1 IMAD.IADD R2, R2, 0x1, R9 ;  /* 0x0000000102029824 */ /* 0x000fe200078e0209 */
[----:B------:R-:W-:Y:S01]  /*a5b0*/  LEA R200, R200, R229, 0x1 ;  /* 0x000000e5c8c87211 */ /* 0x000fe200078e08ff */
[----:B------:R-:W-:Y:S01]  /*a5c0*/  @P1 STS.128 [R248+0x9800], RZ ;  /* 0x009800fff8001388 */ /* 0x000fe20000000c00 */
[----:B------:R-:W-:Y:S02]  /*a5d0*/  IADD3 R212, PT, PT, R0, R228, RZ ;  /* 0x000000e400d47210 */ /* 0x000fe40007ffe0ff */
[----:B------:R-:W-:Y:S02]  /*a5e0*/  @!P1 LEA.HI.X R23, R8, R242, R2, 0x1, P0 ;  /* 0x000000f208179211 */ /* 0x000fe400000f0c02 */
[----:B------:R-:W-:Y:S02]  /*a5f0*/  IADD3 R2, PT, PT, R200, UR5, RZ ;  /* 0x00000005c8027c10 */ /* 0x000fe4000fffe0ff */
[----:B------:R-:W-:Y:S01]  /*a600*/  LOP3.LUT P0, RZ, R234, 0x4, RZ, 0xc0, !PT ;  /* 0x00000004eaff7812 */ /* 0x000fe2000780c0ff */
[----:B------:R-:W-:Y:S01]  /*a610*/  @!PT LDS RZ, [RZ] ;  /* 0x00000000fffff984 */ /* 0x000fe20000000800 */
[----:B------:R-:W-:Y:S01]  /*a620*/  @!PT LDS RZ, [RZ] ;  /* 0x00000000fffff984 */ /* 0x000fe20000000800 */
[----:B------:R-:W-:Y:S01]  /*a630*/  @!PT LDS RZ, [RZ] ;  /* 0x00000000fffff984 */ /* 0x000fe20000000800 */
[----:B------:R-:W-:Y:S01]  /*a640*/  @!P1 LDGSTS.E.BYPASS.LTC128B.128 [R248+0x9800], desc[UR16][R28.64] ;  /* 0x098000001cf89fae */ /* 0x000fe2000b981a10 */
[----:B------:R-:W-:Y:S02]  /*a650*/  IADD3 R3, PT, PT, R2, R228, RZ ;  /* 0x000000e402037210 */ /* 0x000fe40007ffe0ff */
[----:B------:R-:W-:Y:S05]  /*a660*/  ISETP.NE.AND P3, PT, R247, RZ, PT ;  /* 0x000000fff700720c */ /* 0x000fea0003f65270 */
        /* <DEDUP_REMOVED lines=24> */
[----:B------:R-:W5:Y:S08]  /*a7f0*/  LDSM.16.M88.4 R48, [R200+UR5+0x5000] ;  /* 0x00500005c830783b */ /* 0x000f700008000200 */
[----:B------:R-:W4:Y:S08]  /*a800*/  LDSM.16.M88.4 R64, [R200+UR5+0x5800] ;  /* 0x00580005c840783b */ /* 0x000f300008000200 */
[----:B------:R-:W4:Y:S08]  /*a810*/  LDSM.16.M88.4 R80, [R200+UR5+0x6000] ;  /* 0x00600005c850783b */ /* 0x000f300008000200 */
[----:B------:R-:W4:Y:S08]  /*a820*/  LDSM.16.M88.4 R96, [R200+UR5+0x6800] ;  /* 0x00680005c860783b */ /* 0x000f300008000200 */
[----:B------:R-:W4:Y:S08]  /*a830*/  LDSM.16.M88.4 R112, [R200+UR5+0x7000] ;  /* 0x00700005c870783b */ /* 0x000f300008000200 */
[----:B------:R-:W4:Y:S08]  /*a840*/  LDSM.16.M88.4 R200, [R200+UR5+0x7800] ;  /* 0x00780005c8c8783b */ /* 0x000f300008000200 */
[----:B------:R-:W-:Y:S08]  /*a850*/  LDSM.16.M88.4 R204, [R212] ;  /* 0x00000000d4cc783b */ /* 0x000ff00000000200 */
[----:B------:R-:W4:Y:S08]  /*a860*/  LDSM.16.M88.4 R208, [R3+0x4000] ;  /* 0x0040000003d0783b */ /* 0x000f300000000200 */
[----:B------:R-:W4:Y:S08]  /*a870*/  LDSM.16.M88.4 R212, [R212+0x2000] ;  /* 0x00200000d4d4783b */ /* 0x000f300000000200 */
[----:B------:R-:W4:Y:S08]  /*a880*/  LDSM.16.M88.4 R216, [R3+0x4800] ;  /* 0x0048000003d8783b */ /* 0x000f300000000200 */
[----:B------:R-:W4:Y:S08]  /*a890*/  LDSM.16.M88.4 R220, [R3+0x5000] ;  /* 0x0050000003dc783b */ /* 0x000f300000000200 */
[----:B------:R-:W0:Y:S01]  /*a8a0*/  LDGDEPBAR ;  /* 0x00000000000079af */ /* 0x000e220000000000 */
[-C--:B--2---:R-:W-:Y:S08]  /*a8b0*/  HMMA.16816.F32 R4, R128, R16.reuse, RZ ;  /* 0x000000108004723c */ /* 0x084ff000000018ff */
[C---:B-1----:R-:W-:Y:S08]  /*a8c0*/  HMMA.16816.F32 R8, R124.reuse, R16, RZ ;  /* 0x000000107c08723c */ /* 0x042ff000000018ff */
[-C--:B------:R-:W-:Y:S08]  /*a8d0*/  HMMA.16816.F32 R12, R124, R18.reuse, RZ ;  /* 0x000000127c0c723c */ /* 0x080ff000000018ff */
[C---:B------:R-:W-:Y:S08]  /*a8e0*/  HMMA.16816.F32 R16, R128.reuse, R18, RZ ;  /* 0x000000128010723c */ /* 0x040ff000000018ff */
[-C--:B---3--:R-:W-:Y:S08]  /*a8f0*/  HMMA.16816.F32 R20, R128, R32.reuse, RZ ;  /* 0x000000208014723c */ /* 0x088ff000000018ff */
[C---:B------:R-:W-:Y:S08]  /*a900*/  HMMA.16816.F32 R24, R124.reuse, R32, RZ ;  /* 0x000000207c18723c */ /* 0x040ff000000018ff */
[-C--:B------:R-:W-:Y:S08]  /*a910*/  HMMA.16816.F32 R28, R124, R34.reuse, RZ ;  /* 0x000000227c1c723c */ /* 0x080ff000000018ff */
[C---:B------:R-:W-:Y:S08]  /*a920*/  HMMA.16816.F32 R32, R128.reuse, R34, RZ ;  /* 0x000000228020723c */ /* 0x040ff000000018ff */
[-C--:B-----5:R-:W-:Y:S08]  /*a930*/  HMMA.16816.F32 R36, R128, R48.reuse, RZ ;  /* 0x000000308024723c */ /* 0x0a0ff000000018ff */
[C---:B------:R-:W-:Y:S08]  /*a940*/  HMMA.16816.F32 R40, R124.reuse, R48, RZ ;  /* 0x000000307c28723c */ /* 0x040ff000000018ff */
[-C--:B------:R-:W-:Y:S08]  /*a950*/  HMMA.16816.F32 R44, R124, R50.reuse, RZ ;  /* 0x000000327c2c723c */ /* 0x080ff000000018ff */
[C---:B------:R-:W-:Y:S08]  /*a960*/  HMMA.16816.F32 R48, R128.reuse, R50, RZ ;  /* 0x000000328030723c */ /* 0x040ff000000018ff */
[-C--:B----4-:R-:W-:Y:S08]  /*a970*/  HMMA.16816.F32 R52, R128, R64.reuse, RZ ;  /* 0x000000408034723c */ /* 0x090ff000000018ff */
        /* <DEDUP_REMOVED lines=43> */
[----:B-1----:R-:W-:Y:S04]  /*ac30*/  SEL R3, R231, 0xffffffc0, !P0 ;  /* 0xffffffc0e7037807 */ /* 0x002fe80004000000 */
[-C--:B------:R-:W-:Y:S01]  /*ac40*/  IADD3 R0, PT, PT, R0, R3.reuse, RZ ;  /* 0x0000000300007210 */ /* 0x080fe20007ffe0ff */
[C---:B------:R-:W-:Y:S04]  /*ac50*/  HMMA.16816.F32 R80, R204.reuse, R210, R80 ;  /* 0x000000d2cc50723c */ /* 0x040fe80000001850 */
[----:B------:R-:W-:Y:S01]  /*ac60*/  IADD3 R2, PT, PT, R2, R3, RZ ;  /* 0x0000000302027210 */ /* 0x000fe20007ffe0ff */
[----:B------:R-:W-:Y:S01]  /*ac70*/  LDSM.16.M88.4 R208, [R0] ;  /* 0x0000000000d0783b */ /* 0x000fe20000000200 */
[C---:B------:R-:W-:Y:S02]  /*ac80*/  IADD3 R224, PT, PT, R228.reuse, R0, RZ ;  /* 0x00000000e4e07210 */ /* 0x040fe40007ffe0ff */
[-C--:B---3--:R-:W-:Y:S08]  /*ac90*/  HMMA.16816.F32 R84, R204, R216.reuse, R84 ;  /* 0x000000d8cc54723c */ /* 0x088ff00000001854 */
[C---:B------:R-:W-:Y:S08]  /*aca0*/  HMMA.16816.F32 R88, R212.reuse, R216, R88 ;  /* 0x000000d8d458723c */ /* 0x040ff00000001858 */
[-C--:B------:R-:W-:Y:S08]  /*acb0*/  HMMA.16816.F32 R92, R212, R218.reuse, R92 ;  /* 0x000000dad45c723c */ /* 0x080ff0000000185c */
[C---:B------:R-:W-:Y:S01]  /*acc0*/  HMMA.16816.F32 R96, R204.reuse, R218, R96 ;  /* 0x000000dacc60723c */ /* 0x040fe20000001860 */
[----:B------:R-:W1:Y:S07]  /*acd0*/  LDSM.16.M88.4 R216, [R2+0x4000] ;  /* 0x0040000002d8783b */ /* 0x000e6e0000000200 */
[-C--:B----4-:R-:W-:Y:S08]  /*ace0*/  HMMA.16816.F32 R100, R204, R220.reuse, R100 ;  /* 0x000000dccc64723c */ /* 0x090ff00000001864 */
[C---:B------:R-:W-:Y:S08]  /*acf0*/  HMMA.16816.F32 R104, R212.reuse, R220, R104 ;  /* 0x000000dcd468723c */ /* 0x040ff00000001868 */
[-C--:B------:R-:W-:Y:S08]  /*ad00*/  HMMA.16816.F32 R108, R212, R222.reuse, R108 ;  /* 0x000000ded46c723c */ /* 0x080ff0000000186c */
[C---:B------:R-:W-:Y:S01]  /*ad10*/  HMMA.16816.F32 R112, R204.reuse, R222, R112 ;  /* 0x000000decc70723c */ /* 0x040fe20000001870 */
[----:B------:R2:W3:Y:S07]  /*ad20*/  LDSM.16.M88.4 R220, [R0+0x2000] ;  /* 0x0020000000dc783b */ /* 0x0004ee0000000200 */
[-C--:B-----5:R-:W-:Y:S08]  /*ad30*/  HMMA.16816.F32 R116, R204, R200.reuse, R116 ;  /* 0x000000c8cc74723c */ /* 0x0a0ff00000001874 */
[C---:B------:R-:W-:Y:S08]  /*ad40*/  HMMA.16816.F32 R120, R212.reuse, R200, R120 ;  /* 0x000000c8d478723c */ /* 0x040ff00000001878 */
[-C--:B------:R-:W-:Y:S01]  /*ad50*/  HMMA.16816.F32 R124, R212, R202.reuse, R124 ;  /* 0x000000cad47c723c */ /* 0x080fe2000000187c */
[----:B------:R-:W4:Y:S02]  /*ad60*/  LDSM.16.M88.4 R212, [R2+0x4800] ;  /* 0x0048000002d4783b */ /* 0x000f240000000200 */
[----:B--2---:R-:W-:Y:S05]  /*ad70*/  IADD3 R0, PT, PT, R228, R2, RZ ;  /* 0x00000002e4007210 */ /* 0x004fea0007ffe0ff */
[----:B------:R-:W-:Y:S01]  /*ad80*/  HMMA.16816.F32 R128, R204, R202, R128 ;  /* 0x000000cacc80723c */ /* 0x000fe20000001880 */
[----:B------:R-:W2:Y:S07]  /*ad90*/  LDSM.16.M88.4 R200, [R2+0x5000] ;  /* 0x0050000002c8783b */ /* 0x000eae0000000200 */
[-C--:B-1----:R-:W-:Y:S01]  /*ada0*/  HMMA.16816.F32 R4, R208, R216.reuse, R4 ;  /* 0x000000d8d004723c */ /* 0x082fe20000001804 */
[----:B------:R-:W1:Y:S07]  /*adb0*/  LDSM.16.M88.4 R204, [R2+0x5800] ;  /* 0x0058000002cc783b */ /* 0x000e6e0000000200 */
[C---:B---3--:R-:W-:Y:S08]  /*adc0*/  HMMA.16816.F32 R8, R220.reuse, R216, R8 ;  /* 0x000000d8dc08723c */ /* 0x048ff00000001808 */
[-C--:B------:R-:W-:Y:S08]  /*add0*/  HMMA.16816.F32 R12, R220, R218.reuse, R12 ;  /* 0x000000dadc0c723c */ /* 0x080ff0000000180c */
[C---:B------:R-:W-:Y:S01]  /*ade0*/  HMMA.16816.F32 R16, R208.reuse, R218, R16 ;  /* 0x000000dad010723c */ /* 0x040fe20000001810 */
[----:B------:R-:W3:Y:S07]  /*adf0*/  LDSM.16.M88.4 R216, [R2+0x6000] ;  /* 0x0060000002d8783b */ /* 0x000eee0000000200 */
[-C--:B----4-:R-:W-:Y:S08]  /*ae00*/  HMMA.16816.F32 R20, R208, R212.reuse, R20 ;  /* 0x000000d4d014723c */ /* 0x090ff00000001814 */
[C---:B------:R-:W-:Y:S08]  /*ae10*/  HMMA.16816.F32 R24, R220.reuse, R212, R24 ;  /* 0x000000d4dc18723c */ /* 0x040ff00000001818 */
[-C--:B------:R-:W-:Y:S08]  /*ae20*/  HMMA.16816.F32 R28, R220, R214.reuse, R28 ;  /* 0x000000d6dc1c723c */ /* 0x080ff0000000181c */
[C---:B------:R-:W-:Y:S01]  /*ae30*/  HMMA.16816.F32 R32, R208.reuse, R214, R32 ;  /* 0x000000d6d020723c */ /* 0x040fe20000001820 */
[----:B------:R-:W4:Y:S07]  /*ae40*/  LDSM.16.M88.4 R212, [R2+0x6800] ;  /* 0x0068000002d4783b */ /* 0x000f2e0000000200 */
[-C--:B--2---:R-:W-:Y:S08]  /*ae50*/  HMMA.16816.F32 R36, R208, R200.reuse, R36 ;  /* 0x000000c8d024723c */ /* 0x084ff00000001824 */
[C---:B------:R-:W-:Y:S08]  /*ae60*/  HMMA.16816.F32 R40, R220.reuse, R200, R40 ;  /* 0x000000c8dc28723c */ /* 0x040ff00000001828 */
[-C--:B------:R-:W-:Y:S08]  /*ae70*/  HMMA.16816.F32 R44, R220, R202.reuse, R44 ;  /* 0x000000cadc2c723c */ /* 0x080ff0000000182c */
[C---:B------:R-:W-:Y:S01]  /*ae80*/  HMMA.16816.F32 R48, R208.reuse, R202, R48 ;  /* 0x000000cad030723c */ /* 0x040fe20000001830 */
[----:B------:R-:W2:Y:S07]  /*ae90*/  LDSM.16.M88.4 R200, [R2+0x7000] ;  /* 0x0070000002c8783b */ /* 0x000eae0000000200 */
[-C--:B-1----:R-:W-:Y:S08]  /*aea0*/  HMMA.16816.F32 R52, R208, R204.reuse, R52 ;  /* 0x000000ccd034723c */ /* 0x082ff00000001834 */
        /* <DEDUP_REMOVED lines=13> */
[----:B------:R-:W3:Y:S07]  /*af80*/  LDSM.16.M88.4 R212, [R224] ;  /* 0x00000000e0d4783b */ /* 0x000eee0000000200 */
[-C--:B--2---:R-:W-:Y:S01]  /*af90*/  HMMA.16816.F32 R100, R208, R200.reuse, R100 ;  /* 0x000000c8d064723c */ /* 0x084fe20000001864 */
[----:B------:R-:W2:Y:S07]  /*afa0*/  LDSM.16.M88.4 R224, [R224+0x2000] ;  /* 0x00200000e0e0783b */ /* 0x000eae0000000200 */
[C---:B------:R-:W-:Y:S08]  /*afb0*/  HMMA.16816.F32 R104, R220.reuse, R200, R104 ;  /* 0x000000c8dc68723c */ /* 0x040ff00000001868 */
[-C--:B------:R-:W-:Y:S08]  /*afc0*/  HMMA.16816.F32 R108, R220, R202.reuse, R108 ;  /* 0x000000cadc6c723c */ /* 0x080ff0000000186c */
[C---:B------:R-:W-:Y:S08]  /*afd0*/  HMMA.16816.F32 R112, R208.reuse, R202, R112 ;  /* 0x000000cad070723c */ /* 0x040ff00000001870 */
[-C--:B-1----:R-:W-:Y:S08]  /*afe0*/  HMMA.16816.F32 R116, R208, R204.reuse, R116 ;  /* 0x000000ccd074723c */ /* 0x082ff00000001874 */
[C---:B------:R-:W-:Y:S08]  /*aff0*/  HMMA.16816.F32 R120, R220.reuse, R204, R120 ;  /* 0x000000ccdc78723c */ /* 0x040ff00000001878 */
[-C--:B------:R-:W-:Y:S08]  /*b000*/  HMMA.16816.F32 R124, R220, R206.reuse, R124 ;  /* 0x000000cedc7c723c */ /* 0x080ff0000000187c */
[----:B------:R-:W-:Y:S08]  /*b010*/  HMMA.16816.F32 R128, R208, R206, R128 ;  /* 0x000000ced080723c */ /* 0x000ff00000001880 */
[-C--:B---3--:R-:W-:Y:S08]  /*b020*/  HMMA.16816.F32 R4, R212, R216.reuse, R4 ;  /* 0x000000d8d404723c */ /* 0x088ff00000001804 */
[C---:B--2---:R-:W-:Y:S08]  /*b030*/  HMMA.16816.F32 R8, R224.reuse, R216, R8 ;  /* 0x000000d8e008723c */ /* 0x044ff00000001808 */
[-C--:B------:R-:W-:Y:S03]  /*b040*/  HMMA.16816.F32 R12, R224, R218.reuse, R12 ;  /* 0x000000dae00c723c */ /* 0x080fe6000000180c */
[----:B------:R-:W-:Y:S01]  /*b050*/  FMUL.FTZ R4, R4, UR8 ;  /* 0x0000000804047c20 */ /* 0x000fe20008410000 */
[----:B------:R-:W-:Y:S01]  /*b060*/  FMUL.FTZ R5, R5, UR8 ;  /* 0x0000000805057c20 */ /* 0x000fe20008410000 */
[----:B------:R-:W-:Y:S01]  /*b070*/  FMUL.FTZ R6, R6, UR8 ;  /* 0x0000000806067c20 */ /* 0x000fe20008410000 */
[----:B------:R-:W-:Y:S01]  /*b080*/  FMUL.FTZ R7, R7, UR8 ;  /* 0x0000000807077c20 */ /* 0x000fe20008410000 */
[----:B------:R-:W1:Y:S01]  /*b090*/  MUFU.TANH R2, R4 ;  /* 0x0000000400027308 */ /* 0x000e620000002400 */
        /* <DEDUP_REMOVED lines=8> */
[----:B-1----:R1:W-:Y:S06]  /*b120*/  STL [R1+0x2c], R2 ;  /* 0x00002c0201007387 */ /* 0x0023ec0000100800 */
[----:B------:R-:W-:Y:S01]  /*b130*/  FMUL.FTZ R16, R16, UR8 ;  /* 0x0000000810107c20 */ /* 0x000fe20008410000 */
[----:B-1----:R-:W1:Y:S02]  /*b140*/  MUFU.TANH R2, R5 ;  /* 0x0000000500027308 */ /* 0x002e640000002400 */
[----:B-1----:R1:W-:Y:S04]  /*b150*/  STL [R1+0xac], R2 ;  /* 0x0000ac0201007387 */ /* 0x0023e80000100800 */
[----:B------:R2:W-:Y:S04]  /*b160*/  STL [R1+0xa8], R3 ;  /* 0x0000a80301007387 */ /* 0x0005e80000100800 */
[----:B-1----:R-:W1:Y:S10]  /*b170*/  MUFU.TANH R2, R7 ;  /* 0x0000000700027308 */ /* 0x002e740000002400 */
[----:B--2---:R-:W2:Y:S01]  /*b180*/  MUFU.TANH R3, R8 ;  /* 0x0000000800037308 */ /* 0x004ea20000002400 */
[----:B-1----:R1:W-:Y:S04]  /*b190*/  STL [R1+0xa4], R2 ;  /* 0x0000a40201007387 */ /* 0x0023e80000100800 */
[----:B------:R-:W3:Y:S08]  /*b1a0*/  LDSM.16.M88.4 R4, [R0+0x4800] ;  /* 0x004800000004783b */ /* 0x000ef00000000200 */
[----:B--2---:R2:W-:Y:S01]  /*b1b0*/  STL [R1+0x98], R3 ;  /* 0x0000980301007387 */ /* 0x0045e20000100800 */
[----:B-1----:R-:W1:Y:S10]  /*b1c0*/  MUFU.TANH R2, R9 ;  /* 0x0000000900027308 */ /* 0x002e740000002400 */
[----:B--2---:R-:W2:Y:S01]  /*b1d0*/  MUFU.TANH R3, R10 ;  /* 0x0000000a00037308 */ /* 0x004ea20000002400 */
[----:B-1----:R1:W-:Y:S01]  /*b1e0*/  STL [R1+0x94], R2 ;  /* 0x0000940201007387 */ /* 0x0023e20000100800 */
[-C--:B---3--:R-:W-:Y:S08]  /*b1f0*/  HMMA.16816.F32 R20, R212, R4.reuse, R20 ;  /* 0x00000004d414723c */ /* 0x088ff00000001814 */
[C---:B------:R-:W-:Y:S01]  /*b200*/  HMMA.16816.F32 R24, R224.reuse, R4, R24 ;  /* 0x00000004e018723c */ /* 0x040fe20000001818 */
[----:B--2---:R2:W-:Y:S07]  /*b210*/  STL [R1+0x90], R3 ;  /* 0x0000900301007387 */ /* 0x0045ee0000100800 */
[-C--:B------:R-:W-:Y:S03]  /*b220*/  HMMA.16816.F32 R28, R224, R6.reuse, R28 ;  /* 0x00000006e01c723c */ /* 0x080fe6000000181c */
[----:B------:R-:W-:Y:S01]  /*b230*/  FMUL.FTZ R20, R20, UR8 ;  /* 0x0000000814147c20 */ /* 0x000fe20008410000 */
[----:B------:R-:W-:Y:S01]  /*b240*/  FMUL.FTZ R21, R21, UR8 ;  /* 0x0000000815157c20 */ /* 0x000fe20008410000 */
[----:B------:R-:W-:Y:S01]  /*b250*/  FMUL.FTZ R22, R22, UR8 ;  /* 0x0000000816167c20 */ /* 0x000fe20008410000 */
[----:B------:R-:W-:Y:S01]  /*b260*/  FMUL.FTZ R23, R23, UR8 ;  /* 0x0000000817177c20 */ /* 0x000fe20008410000 */
[----:B-1----:R-:W1:Y:S01]  /*b270*/  MUFU.TANH R2, R11 ;  /* 0x0000000b00027308 */ /* 0x002e620000002400 */
        /* <DEDUP_REMOVED lines=10> */
[----:B--2---:R-:W2:Y:S01]  /*b320*/  MUFU.TANH R3, R12 ;  /* 0x0000000c00037308 */ /* 0x004ea20000002400 */
[----:B-1----:R1:W-:Y:S01]  /*b330*/  STL [R1+0x8c], R2 ;  /* 0x00008c0201007387 */ /* 0x0023e20000100800 */
[----:B------:R-:W-:Y:S03]  /*b340*/  FMUL.FTZ R32, R32, UR8 ;  /* 0x0000000820207c20 */ /* 0x000fe60008410000 */
[----:B------:R-:W3:Y:S01]  /*b350*/  LDSM.16.M88.4 R8, [R0+0x5000] ;  /* 0x005000000008783b */ /* 0x000ee20000000200 */
[----:B------:R-:W-:Y:S01]  /*b360*/  FMUL.FTZ R35, R35, UR8 ;  /* 0x0000000823237c20 */ /* 0x000fe20008410000 */
[----:B------:R-:W-:Y:S03]  /*b370*/  FMUL.FTZ R33, R33, UR8 ;  /* 0x0000000821217c20 */ /* 0x000fe60008410000 */
[----:B------:R-:W-:Y:S01]  /*b380*/  MUFU.TANH R20, R31 ;  /* 0x0000001f00147308 */ /* 0x000fe20000002400 */
[----:B------:R-:W-:Y:S09]  /*b390*/  FMUL.FTZ R34, R34, UR8 ;  /* 0x0000000822227c20 */ /* 0x000ff20008410000 */
[----:B------:R-:W-:Y:S01]  /*b3a0*/  MUFU.TANH R240, R24 ;  /* 0x0000001800f07308 */ /* 0x000fe20000002400 */
[----:B--2---:R2:W-:Y:S01]  /*b3b0*/  STL [R1+0xa0], R3 ;  /* 0x0000a00301007387 */ /* 0x0045e20000100800 */
[----:B------:R-:W-:Y:S01]  /*b3c0*/  FMUL.FTZ R12, R15, UR8 ;  /* 0x000000080f0c7c20 */ /* 0x000fe20008410000 */
[----:B------:R-:W-:Y:S07]  /*b3d0*/  FMUL.FTZ R15, R18, UR8 ;  /* 0x00000008120f7c20 */ /* 0x000fee0008410000 */
[----:B------:R-:W-:Y:S10]  /*b3e0*/  MUFU.TANH R4, R34 ;  /* 0x0000002200047308 */ /* 0x000ff40000002400 */
[----:B-1----:R-:W1:Y:S10]  /*b3f0*/  MUFU.TANH R2, R13 ;  /* 0x0000000d00027308 */ /* 0x002e740000002400 */
[----:B------:R-:W-:Y:S01]  /*b400*/  MUFU.TANH R15, R15 ;  /* 0x0000000f000f7308 */ /* 0x000fe20000002400 */
[-C--:B---3--:R-:W-:Y:S09]  /*b410*/  HMMA.16816.F32 R36, R212, R8.reuse, R36 ;  /* 0x00000008d424723c */ /* 0x088ff20000001824 */
[----:B--2---:R-:W-:Y:S01]  /*b420*/  MUFU.TANH R3, R22 ;  /* 0x0000001600037308 */ /* 0x004fe20000002400 */
[----:B-1----:R1:W-:Y:S01]  /*b430*/  STL [R1+0x9c], R2 ;  /* 0x00009c0201007387 */ /* 0x0023e20000100800 */
[----:B------:R-:W-:Y:S01]  /*b440*/  FMUL.FTZ R13, R14, UR8 ;  /* 0x000000080e0d7c20 */ /* 0x000fe20008410000 */
[----:B------:R-:W-:Y:S01]  /*b450*/  FMUL.FTZ R14, R19, UR8 ;  /* 0x00000008130e7c20 */ /* 0x000fe20008410000 */
[C---:B------:R-:W-:Y:S06]  /*b460*/  HMMA.16816.F32 R40, R224.reuse, R8, R40 ;  /* 0x00000008e028723c */ /* 0x040fec0000001828 */
[----:B------:R-:W-:Y:S02]  /*b470*/  MUFU.TANH R19, R26 ;  /* 0x0000001a00137308 */ /* 0x000fe40000002400 */
[-C--:B------:R-:W-:Y:S08]  /*b480*/  HMMA.16816.F32 R44, R224, R10.reuse, R44 ;  /* 0x0000000ae02c723c */ /* 0x080ff0000000182c */
[----:B------:R-:W-:Y:S01]  /*b490*/  MUFU.TANH R14, R14 ;  /* 0x0000000e000e7308 */ /* 0x000fe20000002400 */
[----:B------:R-:W-:Y:S01]  /*b4a0*/  FMUL.FTZ R37, R37, UR8 ;  /* 0x0000000825257c20 */ /* 0x000fe20008410000 */
[----:B------:R-:W-:Y:S01]  /*b4b0*/  FMUL.FTZ R36, R36, UR8 ;  /* 0x0000000824247c20 */ /* 0x000fe20008410000 */
[----:B------:R-:W-:Y:S01]  /*b4c0*/  FMUL.FTZ R39, R39, UR8 ;  /* 0x0000000827277c20 */ /* 0x000fe20008410000 */
[----:B------:R-:W-:Y:S01]  /*b4d0*/  FMUL.FTZ R38, R38, UR8 ;  /* 0x0000000826267c20 */ /* 0x000fe20008410000 */
[C---:B------:R-:W-:Y:S01]  /*b4e0*/  HMMA.16816.F32 R48, R212.reuse, R10, R48 ;  /* 0x0000000ad430723c */ /* 0x040fe20000001830 */
[----:B------:R-:W-:Y:S04]  /*b4f0*/  LDSM.16.M88.4 R8, [R0+0x6000] ;  /* 0x006000000008783b */ /* 0x000fe80000000200 */
[----:B------:R-:W-:Y:S01]  /*b500*/  MUFU.TANH R18, R38 ;  /* 0x0000002600127308 */ /* 0x000fe20000002400 */
[----:B------:R-:W-:Y:S01]  /*b510*/  FMUL.FTZ R40, R40, UR8 ;  /* 0x0000000828287c20 */ /* 0x000fe20008410000 */
[----:B------:R-:W-:Y:S01]  /*b520*/  FMUL.FTZ R43, R43, UR8 ;  /* 0x000000082b2b7c20 */ /* 0x000fe20008410000 */
[----:B------:R-:W-:Y:S01]  /*b530*/  FMUL.FTZ R41, R41, UR8 ;  /* 0x0000000829297c20 */ /* 0x000fe20008410000 */
[----:B------:R-:W-:Y:S06]  /*b540*/  FMUL.FTZ R42, R42, UR8 ;  /* 0x000000082a2a7c20 */ /* 0x000fec0008410000 */
[----:B-1----:R-:W1:Y:S01]  /*b550*/  MUFU.TANH R2, R16 ;  /* 0x0000001000027308 */ /* 0x002e620000002400 */
[----:B------:R-:W-:Y:S01]  /*b560*/  FMUL.FTZ R46, R46, UR8 ;  /* 0x000000082e2e7c20 */ /* 0x000fe20008410000 */
[----:B------:R-:W-:Y:S01]  /*b570*/  FMUL.FTZ R45, R45, UR8 ;  /* 0x000000082d2d7c20 */ /* 0x000fe20008410000 */
[----:B------:R-:W-:Y:S01]  /*b580*/  FMUL.FTZ R47, R47, UR8 ;  /* 0x000000082f2f7c20 */ /* 0x000fe20008410000 */
[----:B------:R-:W-:Y:S06]  /*b590*/  FMUL.FTZ R44, R44, UR8 ;  /* 0x000000082c2c7c20 */ /* 0x000fec0008410000 */
[----:B------:R-:W-:Y:S01]  /*b5a0*/  MUFU.TANH R209, R46 ;  /* 0x0000002e00d17308 */ /* 0x000fe20000002400 */
[----:B------:R-:W-:Y:S01]  /*b5b0*/  FMUL.FTZ R48, R48, UR8 ;  /* 0x0000000830307c20 */ /* 0x000fe20008410000 */
[----:B------:R-:W-:Y:S01]  /*b5c0*/  FMUL.FTZ R51, R51, UR8 ;  /* 0x0000000833337c20 */ /* 0x000fe20008410000 */
[----:B------:R-:W-:Y:S01]  /*b5d0*/  FMUL.FTZ R50, R50, UR8 ;  /* 0x0000000832327c20 */ /* 0x000fe20008410000 */
[----:B------:R-:W-:Y:S06]  /*b5e0*/  FMUL.FTZ R49, R49, UR8 ;  /* 0x0000000831317c20 */ /* 0x000fec0008410000 */
[----:B------:R-:W-:Y:S01]  /*b5f0*/  MUFU.TANH R223, R41 ;  /* 0x0000002900df7308 */ /* 0x000fe20000002400 */
[----:B-1----:R1:W-:Y:S01]  /*b600*/  STL [R1+0xb4], R2 ;  /* 0x0000b40201007387 */ /* 0x0023e20000100800 */
[----:B------:R-:W-:Y:S03]  /*b610*/  FMUL.FTZ R16, R17, UR8 ;  /* 0x0000000811107c20 */ /* 0x000fe60008410000 */
[----:B------:R-:W-:Y:S05]  /*b620*/  STL [R1+0x6c], R230 ;  /* 0x00006ce601007387 */ /* 0x000fea0000100800 */
[----:B------:R-:W2:Y:S10]  /*b630*/  MUFU.TANH R17, R29 ;  /* 0x0000001d00117308 */ /* 0x000eb40000002400 */
[----:B------:R-:W-:Y:S10]  /*b640*/  MUFU.TANH R218, R45 ;  /* 0x0000002d00da7308 */ /* 0x000ff40000002400 */
[----:B------:R-:W-:Y:S01]  /*b650*/  MUFU.TANH R49, R49 ;  /* 0x0000003100317308 */ /* 0x000fe20000002400 */
[----:B--2---:R-:W-:Y:S09]  /*b660*/  MOV R38, R17 ;  /* 0x0000001100267202 */ /* 0x004ff20000000f00 */
[----:B-1----:R-:W1:Y:S10]  /*b670*/  MUFU.TANH R2, R21 ;  /* 0x0000001500027308 */ /* 0x002e740000002400 */
[----:B------:R2:W-:Y:S10]  /*b680*/  MUFU.TANH R21, R39 ;  /* 0x0000002700157308 */ /* 0x0005f40000002400 */
[----:B------:R-:W-:Y:S01]  /*b690*/  MUFU.TANH R217, R43 ;  /* 0x0000002b00d97308 */ /* 0x000fe20000002400 */
[----:B-1----:R1:W-:Y:S04]  /*b6a0*/  STL [R1+0x78], R2 ;  /* 0x0000780201007387 */ /* 0x0023e80000100800 */
[----:B------:R3:W-:Y:S05]  /*b6b0*/  STL [R1+0x68], R3 ;  /* 0x0000680301007387 */ /* 0x0007ea0000100800 */
[----:B------:R-:W-:Y:S01]  /*b6c0*/  MUFU.TANH R222, R40 ;  /* 0x0000002800de7308 */ /* 0x000fe20000002400 */
[----:B--2---:R-:W-:Y:S09]  /*b6d0*/  MOV R39, R18 ;  /* 0x0000001200277202 */ /* 0x004ff20000000f00 */
[----:B------:R-:W-:Y:S10]  /*b6e0*/  MUFU.TANH R208, R47 ;  /* 0x0000002f00d07308 */ /* 0x000ff40000002400 */
[----:B------:R2:W-:Y:S10]  /*b6f0*/  MUFU.TANH R220, R44 ;  /* 0x0000002c00dc7308 */ /* 0x0005f40000002400 */
[----:B-1----:R-:W1:Y:S10]  /*b700*/  MUFU.TANH R2, R23 ;  /* 0x0000001700027308 */ /* 0x002e740000002400 */
[----:B---3--:R-:W-:Y:S01]  /*b710*/  MUFU.TANH R3, R32 ;  /* 0x0000002000037308 */ /* 0x008fe20000002400 */
[----:B--2---:R-:W-:Y:S09]  /*b720*/  MOV R44, R19 ;  /* 0x00000013002c7202 */ /* 0x004ff20000000f00 */
[----:B------:R-:W-:Y:S01]  /*b730*/  MUFU.TANH R16, R16 ;  /* 0x0000001000107308 */ /* 0x000fe20000002400 */
[----:B-1----:R1:W-:Y:S04]  /*b740*/  STL [R1+0x5c], R2 ;  /* 0x00005c0201007387 */ /* 0x0023e80000100800 */
[----:B------:R-:W-:Y:S05]  /*b750*/  STL [R1+0x48], R240 ;  /* 0x000048f001007387 */ /* 0x000fea0000100800 */
[----:B------:R-:W-:Y:S10]  /*b760*/  MUFU.TANH R13, R13 ;  /* 0x0000000d000d7308 */ /* 0x000ff40000002400 */
[----:B------:R-:W-:Y:S10]  /*b770*/  MUFU.TANH R12, R12 ;  /* 0x0000000c000c7308 */ /* 0x000ff40000002400 */
[----:B------:R-:W-:Y:S10]  /*b780*/  MUFU.TANH R216, R42 ;  /* 0x0000002a00d87308 */ /* 0x000ff40000002400 */
[----:B-1----:R-:W1:Y:S02]  /*b790*/  MUFU.TANH R2, R25 ;  /* 0x0000001900027308 */ /* 0x002e640000002400 */
[----:B-1----:R1:W-:Y:S08]  /*b7a0*/  STL [R1+0x40], R2 ;  /* 0x0000400201007387 */ /* 0x0023f00000100800 */
[----:B-1----:R-:W1:Y:S02]  /*b7b0*/  MUFU.TANH R2, R27 ;  /* 0x0000001b00027308 */ /* 0x002e640000002400 */
[----:B-1----:R1:W-:Y:S08]  /*b7c0*/  STL [R1+0x34], R2 ;  /* 0x0000340201007387 */ /* 0x0023f00000100800 */
[----:B-1----:R-:W1:Y:S02]  /*b7d0*/  MUFU.TANH R2, R28 ;  /* 0x0000001c00027308 */ /* 0x002e640000002400 */
[----:B-1----:R1:W-:Y:S04]  /*b7e0*/  STL [R1+0x30], R2 ;  /* 0x0000300201007387 */ /* 0x0023e80000100800 */
[----:B------:R2:W-:Y:S04]  /*b7f0*/  STL [R1+0x7c], R3 ;  /* 0x00007c0301007387 */ /* 0x0005e80000100800 */
[----:B-1----:R-:W-:Y:S10]  /*b800*/  MUFU.TANH R2, R30 ;  /* 0x0000001e00027308 */ /* 0x002ff40000002400 */
[----:B--2---:R-:W1:Y:S02]  /*b810*/  MUFU.TANH R3, R33 ;  /* 0x0000002100037308 */ /* 0x004e640000002400 */
[----:B-1----:R1:W-:Y:S04]  /*b820*/  STL [R1+0x70], R3 ;  /* 0x0000700301007387 */ /* 0x0023e80000100800 */
[----:B------:R-:W-:Y:S04]  /*b830*/  STL [R1+0x60], R4 ;  /* 0x0000600401007387 */ /* 0x000fe80000100800 */
[----:B------:R-:W2:Y:S01]  /*b840*/  LDSM.16.M88.4 R4, [R0+0x5800] ;  /* 0x005800000004783b */ /* 0x000ea20000000200 */
[----:B-1----:R-:W1:Y:S07]  /*b850*/  MUFU.TANH R3, R35 ;  /* 0x0000002300037308 */ /* 0x002e6e0000002400 */
[----:B-1----:R1:W-:Y:S01]  /*b860*/  STL [R1+0x58], R3 ;  /* 0x0000580301007387 */ /* 0x0023e20000100800 */
[----:B------:R-:W-:Y:S02]  /*b870*/  IMAD.MOV.U32 R35, RZ, RZ, R2 ;  /* 0x000000ffff237224 */ /* 0x000fe400078e0002 */
[----:B------:R-:W-:Y:S01]  /*b880*/  MUFU.TANH R2, R36 ;  /* 0x0000002400027308 */ /* 0x000fe20000002400 */
[-C--:B--2---:R-:W-:Y:S08]  /*b890*/  HMMA.16816.F32 R52, R212, R4.reuse, R52 ;  /* 0x00000004d434723c */ /* 0x084ff00000001834 */
[C---:B------:R-:W-:Y:S08]  /*b8a0*/  HMMA.16816.F32 R56, R224.reuse, R4, R56 ;  /* 0x00000004e038723c */ /* 0x040ff00000001838 */
[-C--:B------:R-:W-:Y:S01]  /*b8b0*/  HMMA.16816.F32 R60, R224, R6.reuse, R60 ;  /* 0x00000006e03c723c */ /* 0x080fe2000000183c */
[----:B-1----:R-:W1:Y:S02]  /*b8c0*/  MUFU.TANH R3, R37 ;  /* 0x0000002500037308 */ /* 0x002e640000002400 */
[----:B------:R-:W-:Y:S01]  /*b8d0*/  FMUL.FTZ R55, R55, UR8 ;  /* 0x0000000837377c20 */ /* 0x000fe20008410000 */
[----:B------:R-:W-:Y:S01]  /*b8e0*/  FMUL.FTZ R54, R54, UR8 ;  /* 0x0000000836367c20 */ /* 0x000fe20008410000 */
[----:B------:R-:W-:Y:S01]  /*b8f0*/  FMUL.FTZ R53, R53, UR8 ;  /* 0x0000000835357c20 */ /* 0x000fe20008410000 */
[----:B------:R-:W-:Y:S02]  /*b900*/  FMUL.FTZ R52, R52, UR8 ;  /* 0x0000000834347c20 */ /* 0x000fe40008410000 */
[C---:B------:R-:W-:Y:S01]  /*b910*/  HMMA.16816.F32 R64, R212.reuse, R6, R64 ;  /* 0x00000006d440723c */ /* 0x040fe20000001840 */
[----:B------:R-:W2:Y:S02]  /*b920*/  LDSM.16.M88.4 R4, [R0+0x6800] ;  /* 0x006800000004783b */ /* 0x000ea40000000200 */
[----:B------:R-:W3:Y:S01]  /*b930*/  MUFU.TANH R33, R55 ;  /* 0x0000003700217308 */ /* 0x000ee20000002400 */
[----:B------:R-:W-:Y:S01]  /*b940*/  FMUL.FTZ R56, R56, UR8 ;  /* 0x0000000838387c20 */ /* 0x000fe20008410000 */
[----:B------:R-:W-:Y:S01]  /*b950*/  FMUL.FTZ R57, R57, UR8 ;  /* 0x0000000839397c20 */ /* 0x000fe20008410000 */
[----:B------:R-:W-:Y:S01]  /*b960*/  FMUL.FTZ R58, R58, UR8 ;  /* 0x000000083a3a7c20 */ /* 0x000fe20008410000 */
[----:B------:R-:W-:Y:S01]  /*b970*/  FMUL.FTZ R59, R59, UR8 ;  /* 0x000000083b3b7c20 */ /* 0x000fe20008410000 */
[-C--:B------:R-:W-:Y:S05]  /*b980*/  HMMA.16816.F32 R68, R212, R8.reuse, R68 ;  /* 0x00000008d444723c */ /* 0x080fea0000001844 */
[----:B------:R4:W-:Y:S01]  /*b990*/  MUFU.TANH R37, R48 ;  /* 0x0000003000257308 */ /* 0x0009e20000002400 */
[----:B------:R-:W-:Y:S01]  /*b9a0*/  FMUL.FTZ R63, R63, UR8 ;  /* 0x000000083f3f7c20 */ /* 0x000fe20008410000 */
[----:B------:R-:W-:Y:S01]  /*b9b0*/  FMUL.FTZ R60, R60, UR8 ;  /* 0x000000083c3c7c20 */ /* 0x000fe20008410000 */
[----:B------:R-:W-:Y:S01]  /*b9c0*/  FMUL.FTZ R62, R62, UR8 ;  /* 0x000000083e3e7c20 */ /* 0x000fe20008410000 */
[----:B-1----:R-:W-:Y:S01]  /*b9d0*/  MOV R41, R3 ;  /* 0x0000000300297202 */ /* 0x002fe20000000f00 */
[C---:B------:R-:W-:Y:S05]  /*b9e0*/  HMMA.16816.F32 R72, R224.reuse, R8, R72 ;  /* 0x00000008e048723c */ /* 0x040fea0000001848 */
[----:B------:R1:W5:Y:S01]  /*b9f0*/  MUFU.TANH R27, R60 ;  /* 0x0000003c001b7308 */ /* 0x0003620000002400 */
[----:B---3--:R-:W-:Y:S01]  /*ba00*/  STL [R1+0x8], R33 ;  /* 0x0000082101007387 */ /* 0x008fe20000100800 */
[----:B------:R-:W-:Y:S01]  /*ba10*/  FMUL.FTZ R64, R64, UR8 ;  /* 0x0000000840407c20 */ /* 0x000fe20008410000 */
[----:B------:R-:W-:Y:S01]  /*ba20*/  FMUL.FTZ R65, R65, UR8 ;  /* 0x0000000841417c20 */ /* 0x000fe20008410000 */
[----:B------:R-:W-:Y:S01]  /*ba30*/  FMUL.FTZ R67, R67, UR8 ;  /* 0x0000000843437c20 */ /* 0x000fe20008410000 */
[-C--:B------:R-:W-:Y:S05]  /*ba40*/  HMMA.16816.F32 R76, R224, R10.reuse, R76 ;  /* 0x0000000ae04c723c */ /* 0x080fea000000184c */
[----:B------:R-:W3:Y:S01]  /*ba50*/  MUFU.TANH R31, R64 ;  /* 0x00000040001f7308 */ /* 0x000ee20000002400 */
[----:B------:R-:W-:Y:S01]  /*ba60*/  FMUL.FTZ R68, R68, UR8 ;  /* 0x0000000844447c20 */ /* 0x000fe20008410000 */
[----:B------:R-:W-:Y:S01]  /*ba70*/  FMUL.FTZ R66, R66, UR8 ;  /* 0x0000000842427c20 */ /* 0x000fe20008410000 */
[----:B------:R-:W-:Y:S01]  /*ba80*/  FMUL.FTZ R69, R69, UR8 ;  /* 0x0000000845457c20 */ /* 0x000fe20008410000 */
[----:B----4-:R-:W-:Y:S01]  /*ba90*/  MOV R48, R2 ;  /* 0x0000000200307202 */ /* 0x010fe20000000f00 */
[C---:B------:R-:W-:Y:S01]  /*baa0*/  HMMA.16816.F32 R80, R212.reuse, R10, R80 ;  /* 0x0000000ad450723c */ /* 0x040fe20000001850 */
[----:B------:R-:W4:Y:S04]  /*bab0*/  LDSM.16.M88.4 R8, [R0+0x7000] ;  /* 0x007000000008783b */ /* 0x000f280000000200 */
[----:B------:R-:W3:Y:S01]  /*bac0*/  MUFU.TANH R32, R65 ;  /* 0x0000004100207308 */ /* 0x000ee20000002400 */
[----:B------:R-:W-:Y:S01]  /*bad0*/  FMUL.FTZ R72, R72, UR8 ;  /* 0x0000000848487c20 */ /* 0x000fe20008410000 */
[----:B-1----:R-:W-:Y:S01]  /*bae0*/  MOV R60, R41 ;  /* 0x00000029003c7202 */ /* 0x002fe20000000f00 */
[----:B------:R-:W-:Y:S01]  /*baf0*/  FMUL.FTZ R61, R61, UR8 ;  /* 0x000000083d3d7c20 */ /* 0x000fe20008410000 */
[----:B------:R-:W-:Y:S01]  /*bb00*/  FMUL.FTZ R70, R70, UR8 ;  /* 0x0000000846467c20 */ /* 0x000fe20008410000 */
[----:B------:R-:W-:Y:S01]  /*bb10*/  FMUL.FTZ R71, R71, UR8 ;  /* 0x0000000847477c20 */ /* 0x000fe20008410000 */
[----:B-----5:R-:W-:Y:S01]  /*bb20*/  STL [R1+0x4], R27 ;  /* 0x0000041b01007387 */ /* 0x020fe20000100800 */
[-C--:B--2---:R-:W-:Y:S03]  /*bb30*/  HMMA.16816.F32 R84, R212, R4.reuse, R84 ;  /* 0x00000004d454723c */ /* 0x084fe60000001854 */
[----:B------:R-:W-:Y:S01]  /*bb40*/  MUFU.TANH R28, R68 ;  /* 0x00000044001c7308 */ /* 0x000fe20000002400 */
[----:B---3--:R-:W-:Y:S01]  /*bb50*/  STL [R1+0x1c], R31 ;  /* 0x00001c1f01007387 */ /* 0x008fe20000100800 */
[----:B------:R-:W-:Y:S01]  /*bb60*/  FMUL.FTZ R78, R78, UR8 ;  /* 0x000000084e4e7c20 */ /* 0x000fe20008410000 */
[----:B------:R-:W-:Y:S01]  /*bb70*/  FMUL.FTZ R79, R79, UR8 ;  /* 0x000000084f4f7c20 */ /* 0x000fe20008410000 */
[----:B------:R-:W-:Y:S01]  /*bb80*/  FMUL.FTZ R73, R73, UR8 ;  /* 0x0000000849497c20 */ /* 0x000fe20008410000 */
[----:B------:R-:W-:Y:S01]  /*bb90*/  FMUL.FTZ R77, R77, UR8 ;  /* 0x000000084d4d7c20 */ /* 0x000fe20008410000 */
[C---:B------:R-:W-:Y:S04]  /*bba0*/  HMMA.16816.F32 R88, R224.reuse, R4, R88 ;  /* 0x00000004e058723c */ /* 0x040fe80000001858 */
[----:B------:R-:W1:Y:S01]  /*bbb0*/  MUFU.TANH R2, R51 ;  /* 0x0000003300027308 */ /* 0x000e620000002400 */
[----:B------:R-:W-:Y:S01]  /*bbc0*/  STL [R1+0x20], R32 ;  /* 0x0000202001007387 */ /* 0x000fe20000100800 */
[----:B------:R-:W-:Y:S01]  /*bbd0*/  FMUL.FTZ R82, R82, UR8 ;  /* 0x0000000852527c20 */ /* 0x000fe20008410000 */
[----:B------:R-:W-:Y:S01]  /*bbe0*/  FMUL.FTZ R80, R80, UR8 ;  /* 0x0000000850507c20 */ /* 0x000fe20008410000 */
[----:B------:R-:W-:Y:S01]  /*bbf0*/  FMUL.FTZ R81, R81, UR8 ;  /* 0x0000000851517c20 */ /* 0x000fe20008410000 */
[----:B------:R-:W-:Y:S01]  /*bc00*/  FMUL.FTZ R83, R83, UR8 ;  /* 0x0000000853537c20 */ /* 0x000fe20008410000 */
[-C--:B------:R-:W-:Y:S04]  /*bc10*/  HMMA.16816.F32 R92, R224, R6.reuse, R92 ;  /* 0x00000006e05c723c */ /* 0x080fe8000000185c */
[----:B------:R2:W-:Y:S01]  /*bc20*/  MUFU.TANH R51, R54 ;  /* 0x0000003600337308 */ /* 0x0005e20000002400 */
[----:B------:R-:W-:Y:S01]  /*bc30*/  FMUL.FTZ R84, R84, UR8 ;  /* 0x0000000854547c20 */ /* 0x000fe20008410000 */
[----:B------:R-:W-:Y:S01]  /*bc40*/  FMUL.FTZ R87, R87, UR8 ;  /* 0x0000000857577c20 */ /* 0x000fe20008410000 */
[----:B------:R-:W-:Y:S01]  /*bc50*/  FMUL.FTZ R85, R85, UR8 ;  /* 0x0000000855557c20 */ /* 0x000fe20008410000 */
[----:B------:R-:W-:Y:S01]  /*bc60*/  FMUL.FTZ R86, R86, UR8 ;  /* 0x0000000856567c20 */ /* 0x000fe20008410000 */
[----:B------:R-:W-:Y:S01]  /*bc70*/  FMUL.FTZ R74, R74, UR8 ;  /* 0x000000084a4a7c20 */ /* 0x000fe20008410000 */
[C---:B------:R-:W-:Y:S04]  /*bc80*/  HMMA.16816.F32 R96, R212.reuse, R6, R96 ;  /* 0x00000006d460723c */ /* 0x040fe80000001860 */
[----:B------:R-:W-:Y:S01]  /*bc90*/  MUFU.TANH R24, R72 ;  /* 0x0000004800187308 */ /* 0x000fe20000002400 */
[----:B------:R-:W3:Y:S03]  /*bca0*/  LDSM.16.M88.4 R4, [R0+0x7800] ;  /* 0x007800000004783b */ /* 0x000ee60000000200 */
[----:B------:R-:W-:Y:S04]  /*bcb0*/  DEPBAR.LE SB0, 0x0 ;  /* 0x000080000000791a */ /* 0x000fe80000000000 */
[----:B-1----:R-:W-:Y:S01]  /*bcc0*/  MOV R55, R2 ;  /* 0x0000000200377202 */ /* 0x002fe20000000f00 */
[-C--:B----4-:R-:W-:Y:S01]  /*bcd0*/  HMMA.16816.F32 R100, R212, R8.reuse, R100 ;  /* 0x00000008d464723c */ /* 0x090fe20000001864 */
[----:B------:R1:W-:Y:S01]  /*bce0*/  MUFU.TANH R46, R53 ;  /* 0x00000035002e7308 */ /* 0x0003e20000002400 */
[----:B------:R-:W-:Y:S03]  /*bcf0*/  BAR.SYNC.DEFER_BLOCKING 0x0 ;  /* 0x0000000000007b1d */ /* 0x000fe60000010000 */
[----:B--2---:R-:W-:Y:S01]  /*bd00*/  MOV R54, R21 ;  /* 0x0000001500367202 */ /* 0x004fe20000000f00 */
[----:B------:R-:W-:Y:S01]  /*bd10*/  FMUL.FTZ R94, R94, UR8 ;  /* 0x000000085e5e7c20 */ /* 0x000fe20008410000 */
[----:B------:R-:W-:Y:S01]  /*bd20*/  FMUL.FTZ R92, R92, UR8 ;  /* 0x000000085c5c7c20 */ /* 0x000fe20008410000 */
[C---:B------:R-:W-:Y:S03]  /*bd30*/  HMMA.16816.F32 R104, R224.reuse, R8, R104 ;  /* 0x00000008e068723c */ /* 0x040fe60000001868 */
[----:B------:R-:W2:Y:S01]  /*bd40*/  MUFU.TANH R3, R50 ;  /* 0x0000003200037308 */ /* 0x000ea20000002400 */
[----:B------:R-:W-:Y:S01]  /*bd50*/  FMUL.FTZ R96, R96, UR8 ;  /* 0x0000000860607c20 */ /* 0x000fe20008410000 */
[----:B------:R-:W-:Y:S01]  /*bd60*/  FMUL.FTZ R97, R97, UR8 ;  /* 0x0000000861617c20 */ /* 0x000fe20008410000 */
[----:B------:R-:W-:Y:S01]  /*bd70*/  FMUL.FTZ R93, R93, UR8 ;  /* 0x000000085d5d7c20 */ /* 0x000fe20008410000 */
[----:B------:R-:W-:Y:S01]  /*bd80*/  FMUL.FTZ R91, R91, UR8 ;  /* 0x000000085b5b7c20 */ /* 0x000fe20008410000 */
[-C--:B------:R-:W-:Y:S05]  /*bd90*/  HMMA.16816.F32 R108, R224, R10.reuse, R108 ;  /* 0x0000000ae06c723c */ /* 0x080fea000000186c */
[----:B------:R4:W-:Y:S01]  /*bda0*/  MUFU.TANH R21, R96 ;  /* 0x0000006000157308 */ /* 0x0009e20000002400 */
[----:B-1----:R-:W-:Y:S01]  /*bdb0*/  MOV R53, R20 ;  /* 0x0000001400357202 */ /* 0x002fe20000000f00 */
[----:B------:R-:W-:Y:S01]  /*bdc0*/  FMUL.FTZ R103, R103, UR8 ;  /* 0x0000000867677c20 */ /* 0x000fe20008410000 */
[----:B------:R-:W-:Y:S01]  /*bdd0*/  FMUL.FTZ R100, R100, UR8 ;  /* 0x0000000864647c20 */ /* 0x000fe20008410000 */
[----:B------:R-:W-:Y:S01]  /*bde0*/  FMUL.FTZ R101, R101, UR8 ;  /* 0x0000000865657c20 */ /* 0x000fe20008410000 */
[----:B------:R-:W-:Y:S01]  /*bdf0*/  FMUL.FTZ R102, R102, UR8 ;  /* 0x0000000866667c20 */ /* 0x000fe20008410000 */
[C---:B------:R-:W-:Y:S04]  /*be00*/  HMMA.16816.F32 R112, R212.reuse, R10, R112 ;  /* 0x0000000ad470723c */ /* 0x040fe80000001870 */
[----:B------:R1:W-:Y:S01]  /*be10*/  MUFU.TANH R22, R97 ;  /* 0x0000006100167308 */ /* 0x0003e20000002400 */
[----:B------:R-:W-:Y:S01]  /*be20*/  FMUL.FTZ R107, R107, UR8 ;  /* 0x000000086b6b7c20 */ /* 0x000fe20008410000 */
[----:B------:R-:W-:Y:S01]  /*be30*/  FMUL.FTZ R106, R106, UR8 ;  /* 0x000000086a6a7c20 */ /* 0x000fe20008410000 */
[----:B------:R-:W-:Y:S01]  /*be40*/  FMUL.FTZ R90, R90, UR8 ;  /* 0x000000085a5a7c20 */ /* 0x000fe20008410000 */
[----:B------:R-:W-:Y:S01]  /*be50*/  FMUL.FTZ R98, R98, UR8 ;  /* 0x0000000862627c20 */ /* 0x000fe20008410000 */
[----:B------:R-:W-:Y:S05]  /*be60*/  FMUL.FTZ R95, R95, UR8 ;  /* 0x000000085f5f7c20 */ /* 0x000fea0008410000 */
[----:B------:R2:W-:Y:S01]  /*be70*/  MUFU.TANH R201, R62 ;  /* 0x0000003e00c97308 */ /* 0x0005e20000002400 */
[----:B----4-:R-:W-:Y:S01]  /*be80*/  FMUL.FTZ R96, R105, UR8 ;  /* 0x0000000869607c20 */ /* 0x010fe20008410000 */
[-C--:B---3--:R-:W-:Y:S03]  /*be90*/  HMMA.16816.F32 R116, R212, R4.reuse, R116 ;  /* 0x00000004d474723c */ /* 0x088fe60000001874 */
[----:B------:R-:W-:Y:S01]  /*bea0*/  FMUL.FTZ R110, R110, UR8 ;  /* 0x000000086e6e7c20 */ /* 0x000fe20008410000 */
[----:B------:R-:W-:Y:S01]  /*beb0*/  FMUL.FTZ R109, R109, UR8 ;  /* 0x000000086d6d7c20 */ /* 0x000fe20008410000 */
[----:B------:R-:W-:Y:S03]  /*bec0*/  FMUL.FTZ R75, R75, UR8 ;  /* 0x000000084b4b7c20 */ /* 0x000fe60008410000 */
[----:B------:R-:W-:Y:S01]  /*bed0*/  MUFU.TANH R207, R79 ;  /* 0x0000004f00cf7308 */ /* 0x000fe20000002400 */
[----:B-1----:R-:W-:Y:S01]  /*bee0*/  FMUL.FTZ R97, R104, UR8 ;  /* 0x0000000868617c20 */ /* 0x002fe20008410000 */
[----:B------:R-:W-:Y:S01]  /*bef0*/  MOV R104, R53 ;  /* 0x0000003500687202 */ /* 0x000fe20000000f00 */
[C---:B------:R-:W-:Y:S04]  /*bf00*/  HMMA.16816.F32 R120, R224.reuse, R4, R120 ;  /* 0x00000004e078723c */ /* 0x040fe80000001878 */
[----:B------:R-:W-:Y:S03]  /*bf10*/  FMUL.FTZ R112, R112, UR8 ;  /* 0x0000000870707c20 */ /* 0x000fe60008410000 */
[----:B------:R1:W-:Y:S01]  /*bf20*/  MUFU.TANH R45, R56 ;  /* 0x00000038002d7308 */ /* 0x0003e20000002400 */
[----:B------:R-:W-:Y:S01]  /*bf30*/  FMUL.FTZ R115, R115, UR8 ;  /* 0x0000000873737c20 */ /* 0x000fe20008410000 */
[----:B--2---:R-:W-:Y:S01]  /*bf40*/  MOV R62, R3 ;  /* 0x00000003003e7202 */ /* 0x004fe20000000f00 */
[----:B------:R-:W-:Y:S01]  /*bf50*/  FMUL.FTZ R113, R113, UR8 ;  /* 0x0000000871717c20 */ /* 0x000fe20008410000 */
[-C--:B------:R-:W-:Y:S03]  /*bf60*/  HMMA.16816.F32 R124, R224, R6.reuse, R124 ;  /* 0x00000006e07c723c */ /* 0x080fe6000000187c */
[----:B------:R-:W-:Y:S03]  /*bf70*/  FMUL.FTZ R116, R116, UR8 ;  /* 0x0000000874747c20 */ /* 0x000fe60008410000 */
[----:B------:R-:W-:Y:S01]  /*bf80*/  MUFU.TANH R18, R112 ;  /* 0x0000007000127308 */ /* 0x000fe20000002400 */
[----:B------:R-:W-:Y:S01]  /*bf90*/  FMUL.FTZ R118, R118, UR8 ;  /* 0x0000000876767c20 */ /* 0x000fe20008410000 */
[----:B------:R-:W-:Y:S01]  /*bfa0*/  FMUL.FTZ R117, R117, UR8 ;  /* 0x0000000875757c20 */ /* 0x000fe20008410000 */
[----:B------:R-:W-:Y:S01]  /*bfb0*/  FMUL.FTZ R114, R114, UR8 ;  /* 0x0000000872727c20 */ /* 0x000fe20008410000 */
[----:B------:R-:W-:Y:S06]  /*bfc0*/  HMMA.16816.F32 R128, R212, R6, R128 ;  /* 0x00000006d480723c */ /* 0x000fec0000001880 */
[----:B------:R2:W-:Y:S01]  /*bfd0*/  MUFU.TANH R9, R115 ;  /* 0x0000007300097308 */ /* 0x0005e20000002400 */
[----:B------:R-:W-:Y:S01]  /*bfe0*/  FMUL.FTZ R121, R121, UR8 ;  /* 0x0000000879797c20 */ /* 0x000fe20008410000 */
[----:B-1----:R-:W-:Y:S01]  /*bff0*/  MOV R56, R48 ;  /* 0x0000003000387202 */ /* 0x002fe20000000f00 */
[----:B------:R-:W-:Y:S01]  /*c000*/  FMUL.FTZ R120, R120, UR8 ;  /* 0x0000000878787c20 */ /* 0x000fe20008410000 */
[----:B------:R-:W-:Y:S01]  /*c010*/  FMUL.FTZ R72, R122, UR8 ;  /* 0x000000087a487c20 */ /* 0x000fe20008410000 */
[----:B------:R-:W-:Y:S01]  /*c020*/  MOV R122, R39 ;  /* 0x00000027007a7202 */ /* 0x000fe20000000f00 */
[----:B------:R-:W-:Y:S01]  /*c030*/  FMUL.FTZ R79, R89, UR8 ;  /* 0x00000008594f7c20 */ /* 0x000fe20008410000 */
[----:B------:R-:W-:Y:S03]  /*c040*/  FMUL.FTZ R76, R76, UR8 ;  /* 0x000000084c4c7c20 */ /* 0x000fe60008410000 */
[----:B------:R-:W-:Y:S01]  /*c050*/  MUFU.TANH R3, R116 ;  /* 0x0000007400037308 */ /* 0x000fe20000002400 */
[----:B------:R-:W-:Y:S01]  /*c060*/  FMUL.FTZ R125, R125, UR8 ;  /* 0x000000087d7d7c20 */ /* 0x000fe20008410000 */
[----:B------:R-:W-:Y:S01]  /*c070*/  FMUL.FTZ R111, R111, UR8 ;  /* 0x000000086f6f7c20 */ /* 0x000fe20008410000 */
[----:B------:R-:W-:Y:S01]  /*c080*/  FMUL.FTZ R124, R124, UR8 ;  /* 0x000000087c7c7c20 */ /* 0x000fe20008410000 */
[----:B------:R-:W-:Y:S06]  /*c090*/  FMUL.FTZ R128, R128, UR8 ;  /* 0x0000000880807c20 */ /* 0x000fec0008410000 */
[----:B------:R1:W-:Y:S01]  /*c0a0*/  MUFU.TANH R89, R113 ;  /* 0x0000007100597308 */ /* 0x0003e20000002400 */
[----:B--2---:R-:W-:Y:S01]  /*c0b0*/  MOV R115, R56 ;  /* 0x0000003800737202 */ /* 0x004fe20000000f00 */
[----:B------:R-:W-:Y:S01]  /*c0c0*/  FMUL.FTZ R129, R129, UR8 ;  /* 0x0000000881817c20 */ /* 0x000fe20008410000 */
[----:B------:R-:W-:Y:S07]  /*c0d0*/  MOV R56, R46 ;  /* 0x0000002e00387202 */ /* 0x000fee0000000f00 */
[----:B------:R2:W-:Y:S10]  /*c0e0*/  MUFU.TANH R48, R121 ;  /* 0x0000007900307308 */ /* 0x0005f40000002400 */
[----:B------:R-:W-:Y:S01]  /*c0f0*/  MUFU.TANH R200, R63 ;  /* 0x0000003f00c87308 */ /* 0x000fe20000002400 */
[----:B-1----:R-:W-:Y:S01]  /*c100*/  IMAD.MOV.U32 R113, RZ, RZ, R55 ;  /* 0x000000ffff717224 */ /* 0x002fe200078e0037 */
[----:B------:R-:W-:Y:S04]  /*c110*/  MOV R55, R49 ;  /* 0x0000003100377202 */ /* 0x000fe80000000f00 */
[----:B------:R-:W-:Y:S04]  /*c120*/  MOV R112, R55 ;  /* 0x0000003700707202 */ /* 0x000fe80000000f00 */
[----:B------:R-:W1:Y:S01]  /*c130*/  MUFU.TANH R43, R83 ;  /* 0x00000053002b7308 */ /* 0x000e620000002400 */
[----:B--2---:R-:W-:Y:S09]  /*c140*/  IMAD.MOV.U32 R121, RZ, RZ, R54 ;  /* 0x000000ffff797224 */ /* 0x004ff200078e0036 */
[----:B------:R1:W-:Y:S10]  /*c150*/  MUFU.TANH R2, R93 ;  /* 0x0000005d00027308 */ /* 0x0003f40000002400 */
[----:B------:R2:W-:Y:S10]  /*c160*/  MUFU.TANH R17, R70 ;  /* 0x0000004600117308 */ /* 0x0005f40000002400 */
[----:B------:R-:W-:Y:S01]  /*c170*/  MUFU.TANH R52, R52 ;  /* 0x0000003400347308 */ /* 0x000fe20000002400 */
[----:B-1----:R-:W-:Y:S01]  /*c180*/  IMAD.MOV.U32 R93, RZ, RZ, R43 ;  /* 0x000000ffff5d7224 */ /* 0x002fe200078e002b */
[----:B------:R-:W-:Y:S08]  /*c190*/  MOV R43, R35 ;  /* 0x00000023002b7202 */ /* 0x000ff00000000f00 */
[----:B------:R-:W1:Y:S01]  /*c1a0*/  MUFU.TANH R40, R57 ;  /* 0x0000003900287308 */ /* 0x000e620000002400 */
[----:B--2---:R-:W-:Y:S01]  /*c1b0*/  FMUL.FTZ R70, R126, UR8 ;  /* 0x000000087e467c20 */ /* 0x004fe20008410000 */
[----:B------:R-:W-:Y:S08]  /*c1c0*/  MOV R126, R62 ;  /* 0x0000003e007e7202 */ /* 0x000ff00000000f00 */
[----:B------:R-:W-:Y:S10]  /*c1d0*/  MUFU.TANH R204, R58 ;  /* 0x0000003a00cc7308 */ /* 0x000ff40000002400 */
[----:B------:R2:W-:Y:S01]  /*c1e0*/  MUFU.TANH R47, R67 ;  /* 0x00000043002f7308 */ /* 0x0005e20000002400 */
[----:B-1----:R-:W-:Y:S09]  /*c1f0*/  MOV R62, R40 ;  /* 0x00000028003e7202 */ /* 0x002ff20000000f00 */
[----:B------:R-:W1:Y:S10]  /*c200*/  MUFU.TANH R34, R87 ;  /* 0x0000005700227308 */ /* 0x000e740000002400 */
[----:B------:R1:W-:Y:S01]  /*c210*/  MUFU.TANH R219, R94 ;  /* 0x0000005e00db7308 */ /* 0x0003e20000002400 */
[----:B--2---:R-:W-:Y:S09]  /*c220*/  MOV R67, R52 ;  /* 0x0000003400437202 */ /* 0x004ff20000000f00 */
[----:B------:R-:W-:Y:S10]  /*c230*/  MUFU.TANH R58, R84 ;  /* 0x00000054003a7308 */ /* 0x000ff40000002400 */
[----:B------:R-:W-:Y:S01]  /*c240*/  MUFU.TANH R68, R86 ;  /* 0x0000005600447308 */ /* 0x000fe20000002400 */
[----:B-1----:R-:W-:Y:S09]  /*c250*/  MOV R94, R34 ;  /* 0x00000022005e7202 */ /* 0x002ff20000000f00 */
[----:B------:R-:W-:Y:S10]  /*c260*/  MUFU.TANH R84, R107 ;  /* 0x0000006b00547308 */ /* 0x000ff40000002400 */
[----:B------:R-:W-:Y:S10]  /*c270*/  MUFU.TANH R57, R61 ;  /* 0x0000003d00397308 */ /* 0x000ff40000002400 */
[----:B------:R-:W-:Y:S10]  /*c280*/  MUFU.TANH R211, R91 ;  /* 0x0000005b00d37308 */ /* 0x000ff40000002400 */
[----:B------:R1:W-:Y:S10]  /*c290*/  MUFU.TANH R86, R114 ;  /* 0x0000007200567308 */ /* 0x0003f40000002400 */
[----:B------:R-:W2:Y:S10]  /*c2a0*/  MUFU.TANH R36, R82 ;  /* 0x0000005200247308 */ /* 0x000eb40000002400 */
[----:B------:R2:W-:Y:S01]  /*c2b0*/  MUFU.TANH R91, R92 ;  /* 0x0000005c005b7308 */ /* 0x0005e20000002400 */
[----:B-1----:R-:W-:Y:S02]  /*c2c0*/  MOV R114, R60 ;  /* 0x0000003c00727202 */ /* 0x002fe40000000f00 */
[----:B------:R-:W-:Y:S07]  /*c2d0*/  MOV R60, R45 ;  /* 0x0000002d003c7202 */ /* 0x000fee0000000f00 */
[----:B------:R1:W-:Y:S10]  /*c2e0*/  MUFU.TANH R61, R103 ;  /* 0x00000067003d7308 */ /* 0x0003f40000002400 */
[----:B------:R3:W-:Y:S01]  /*c2f0*/  MUFU.TANH R41, R120 ;  /* 0x0000007800297308 */ /* 0x0007e20000002400 */
[----:B--2---:R-:W-:Y:S09]  /*c300*/  MOV R92, R36 ;  /* 0x00000024005c7202 */ /* 0x004ff20000000f00 */
[----:B------:R2:W-:Y:S01]  /*c310*/  MUFU.TANH R206, R78 ;  /* 0x0000004e00ce7308 */ /* 0x0005e20000002400 */
[----:B-1----:R-:W-:Y:S09]  /*c320*/  MOV R103, R38 ;  /* 0x0000002600677202 */ /* 0x002ff20000000f00 */
[----:B------:R-:W-:Y:S01]  /*c330*/  MUFU.TANH R49, R118 ;  /* 0x0000007600317308 */ /* 0x000fe20000002400 */
[----:B---3--:R-:W-:Y:S09]  /*c340*/  MOV R120, R37 ;  /* 0x0000002500787202 */ /* 0x008ff20000000f00 */
[----:B------:R-:W1:Y:S01]  /*c350*/  MUFU.TANH R30, R66 ;  /* 0x00000042001e7308 */ /* 0x000e620000002400 */
[----:B--2---:R-:W-:Y:S09]  /*c360*/  FMUL.FTZ R78, R88, UR8 ;  /* 0x00000008584e7c20 */ /* 0x004ff20008410000 */
[----:B------:R-:W2:Y:S10]  /*c370*/  MUFU.TANH R29, R69 ;  /* 0x00000045001d7308 */ /* 0x000eb40000002400 */
[----:B------:R-:W3:Y:S01]  /*c380*/  MUFU.TANH R25, R80 ;  /* 0x0000005000197308 */ /* 0x000ee20000002400 */
[----:B-1----:R-:W-:Y:S04]  /*c390*/  STL [R1+0x18], R30 ;  /* 0x0000181e01007387 */ /* 0x002fe80000100800 */
[----:B------:R-:W-:Y:S05]  /*c3a0*/  STL [R1+0x24], R28 ;  /* 0x0000241c01007387 */ /* 0x000fea0000100800 */
[----:B------:R-:W1:Y:S01]  /*c3b0*/  MUFU.TANH R26, R81 ;  /* 0x00000051001a7308 */ /* 0x000e620000002400 */
[----:B--2---:R-:W-:Y:S01]  /*c3c0*/  STL [R1+0x28], R29 ;  /* 0x0000281d01007387 */ /* 0x004fe20000100800 */
[----:B------:R-:W-:Y:S03]  /*c3d0*/  FMUL.FTZ R69, R127, UR8 ;  /* 0x000000087f457c20 */ /* 0x000fe60008410000 */
[----:B------:R-:W-:Y:S05]  /*c3e0*/  STL [R1+0x14], R24 ;  /* 0x0000141801007387 */ /* 0x000fea0000100800 */
[----:B------:R-:W2:Y:S01]  /*c3f0*/  MUFU.TANH R23, R85 ;  /* 0x0000005500177308 */ /* 0x000ea20000002400 */
[----:B---3--:R-:W-:Y:S09]  /*c400*/  STL [R1+0x38], R25 ;  /* 0x0000381901007387 */ /* 0x008ff20000100800 */
[----:B------:R-:W3:Y:S01]  /*c410*/  MUFU.TANH R19, R100 ;  /* 0x0000006400137308 */ /* 0x000ee20000002400 */
[----:B-1----:R-:W-:Y:S09]  /*c420*/  STL [R1+0x3c], R26 ;  /* 0x00003c1a01007387 */ /* 0x002ff20000100800 */
[----:B------:R-:W1:Y:S01]  /*c430*/  MUFU.TANH R20, R101 ;  /* 0x0000006500147308 */ /* 0x000e620000002400 */
[----:B--2---:R-:W-:Y:S01]  /*c440*/  STL [R1+0x44], R23 ;  /* 0x0000441701007387 */ /* 0x004fe20000100800 */
[----:B------:R-:W-:Y:S03]  /*c450*/  MOV R85, R67 ;  /* 0x0000004300557202 */ /* 0x000fe60000000f00 */
[----:B------:R-:W-:Y:S05]  /*c460*/  STL [R1+0x4c], R21 ;  /* 0x00004c1501007387 */ /* 0x000fea0000100800 */
[----:B------:R-:W2:Y:S01]  /*c470*/  MUFU.TANH R0, R106 ;  /* 0x0000006a00007308 */ /* 0x000ea20000002400 */
[----:B------:R-:W-:Y:S04]  /*c480*/  STL [R1+0x50], R22 ;  /* 0x0000501601007387 */ /* 0x000fe80000100800 */
[----:B---3--:R-:W-:Y:S05]  /*c490*/  STL [R1+0x54], R19 ;  /* 0x0000541301007387 */ /* 0x008fea0000100800 */
[----:B------:R3:W-:Y:S01]  /*c4a0*/  MUFU.TANH R8, R117 ;  /* 0x0000007500087308 */ /* 0x0007e20000002400 */
[----:B-1----:R-:W-:Y:S09]  /*c4b0*/  STL [R1+0x64], R20 ;  /* 0x0000641401007387 */ /* 0x002ff20000100800 */
[----:B------:R-:W-:Y:S01]  /*c4c0*/  MUFU.TANH R210, R90 ;  /* 0x0000005a00d27308 */ /* 0x000fe20000002400 */
[----:B--2---:R1:W-:Y:S09]  /*c4d0*/  STL [R1+0xc], R0 ;  /* 0x00000c0001007387 */ /* 0x0043f20000100800 */
[----:B------:R2:W-:Y:S01]  /*c4e0*/  MUFU.TANH R90, R109 ;  /* 0x0000006d005a7308 */ /* 0x0005e20000002400 */
[----:B---3--:R-:W-:Y:S01]  /*c4f0*/  FMUL.FTZ R117, R119, UR8 ;  /* 0x0000000877757c20 */ /* 0x008fe20008410000 */
[----:B------:R-:W-:Y:S08]  /*c500*/  FMUL.FTZ R119, R131, UR8 ;  /* 0x0000000883777c20 */ /* 0x000ff00008410000 */
[----:B------:R3:W-:Y:S10]  /*c510*/  MUFU.TANH R101, R102 ;  /* 0x0000006600657308 */ /* 0x0007f40000002400 */
[----:B------:R4:W-:Y:S01]  /*c520*/  MUFU.TANH R42, R98 ;  /* 0x00000062002a7308 */ /* 0x0009e20000002400 */
[----:B--2---:R-:W-:Y:S09]  /*c530*/  MOV R109, R17 ;  /* 0x00000011006d7202 */ /* 0x004ff20000000f00 */
[----:B-1----:R-:W1:Y:S01]  /*c540*/  MUFU.TANH R0, R110 ;  /* 0x0000006e00007308 */ /* 0x002e620000002400 */
[----:B---3--:R-:W-:Y:S09]  /*c550*/  MOV R102, R2 ;  /* 0x0000000200667202 */ /* 0x008ff20000000f00 */
[----:B------:R-:W2:Y:S01]  /*c560*/  MUFU.TANH R66, R71 ;  /* 0x0000004700427308 */ /* 0x000ea20000002400 */
[----:B----4-:R-:W-:Y:S01]  /*c570*/  FMUL.FTZ R98, R99, UR8 ;  /* 0x0000000863627c20 */ /* 0x010fe20008410000 */
[----:B------:R-:W-:Y:S08]  /*c580*/  FMUL.FTZ R99, R108, UR8 ;  /* 0x000000086c637c20 */ /* 0x000ff00008410000 */
[----:B------:R-:W-:Y:S01]  /*c590*/  MUFU.TANH R202, R59 ;  /* 0x0000003b00ca7308 */ /* 0x000fe20000002400 */
[----:B-1----:R1:W-:Y:S04]  /*c5a0*/  STL [R1+0x10], R0 ;  /* 0x0000100001007387 */ /* 0x0023e80000100800 */
[----:B------:R3:W-:Y:S05]  /*c5b0*/  STL [R1+0x80], R18 ;  /* 0x0000801201007387 */ /* 0x0007ea0000100800 */
[----:B------:R4:W-:Y:S01]  /*c5c0*/  MUFU.TANH R221, R95 ;  /* 0x0000005f00dd7308 */ /* 0x0009e20000002400 */
[----:B------:R3:W-:Y:S01]  /*c5d0*/  STL [R1+0x74], R9 ;  /* 0x0000740901007387 */ /* 0x0007e20000100800 */
[----:B--2---:R-:W-:Y:S01]  /*c5e0*/  MOV R106, R66 ;  /* 0x00000042006a7202 */ /* 0x004fe20000000f00 */
[----:B------:R-:W-:Y:S01]  /*c5f0*/  FMUL.FTZ R71, R123, UR8 ;  /* 0x000000087b477c20 */ /* 0x000fe20008410000 */
[----:B------:R-:W-:Y:S01]  /*c600*/  FMUL.FTZ R123, R130, UR8 ;  /* 0x00000008827b7c20 */ /* 0x000fe20008410000 */
[----:B------:R3:W-:Y:S05]  /*c610*/  STL [R1+0x84], R3 ;  /* 0x0000840301007387 */ /* 0x0007ea0000100800 */
[----:B------:R-:W2:Y:S01]  /*c620*/  MUFU.TANH R2, R128 ;  /* 0x0000008000027308 */ /* 0x000ea20000002400 */
[----:B------:R3:W-:Y:S04]  /*c630*/  STL [R1+0x88], R8 ;  /* 0x0000880801007387 */ /* 0x0007e80000100800 */
[----:B------:R-:W5:Y:S05]  /*c640*/  LDL R65, [R1+0x2c] ;  /* 0x00002c0001417983 */ /* 0x000f6a0000100800 */
[----:B------:R-:W3:Y:S01]  /*c650*/  MUFU.TANH R59, R73 ;  /* 0x00000049003b7308 */ /* 0x000ee20000002400 */
[----:B------:R-:W5:Y:S01]  /*c660*/  LDL R64, [R1+0xac] ;  /* 0x0000ac0001407983 */ /* 0x000f620000100800 */
[----:B----4-:R-:W-:Y:S03]  /*c670*/  MOV R95, R68 ;  /* 0x00000044005f7202 */ /* 0x010fe60000000f00 */
[----:B------:R-:W4:Y:S05]  /*c680*/  LDL R63, [R1+0xa8] ;  /* 0x0000a800013f7983 */ /* 0x000f2a0000100800 */
[----:B------:R-:W-:Y:S01]  /*c690*/  MUFU.TANH R203, R74 ;  /* 0x0000004a00cb7308 */ /* 0x000fe20000002400 */
[----:B------:R-:W4:Y:S04]  /*c6a0*/  LDL R55, [R1+0xa4] ;  /* 0x0000a40001377983 */ /* 0x000f280000100800 */
[----:B------:R-:W3:Y:S05]  /*c6b0*/  LDL R54, [R1+0xb4] ;  /* 0x0000b40001367983 */ /* 0x000eea0000100800 */
[----:B------:R-:W1:Y:S01]  /*c6c0*/  MUFU.TANH R205, R75 ;  /* 0x0000004b00cd7308 */ /* 0x000e620000002400 */
[----:B------:R-:W3:Y:S04]  /*c6d0*/  LDL R35, [R1+0x78] ;  /* 0x0000780001237983 */ /* 0x000ee80000100800 */
[----:B------:R-:W3:Y:S05]  /*c6e0*/  LDL R53, [R1+0x98] ;  /* 0x0000980001357983 */ /* 0x000eea0000100800 */
[----:B------:R-:W-:Y:S01]  /*c6f0*/  MUFU.TANH R50, R76 ;  /* 0x0000004c00327308 */ /* 0x000fe20000002400 */
[----:B------:R-:W3:Y:S04]  /*c700*/  LDL R52, [R1+0x94] ;  /* 0x0000940001347983 */ /* 0x000ee80000100800 */
[----:B------:R-:W3:Y:S05]  /*c710*/  LDL R40, [R1+0x70] ;  /* 0x0000700001287983 */ /* 0x000eea0000100800 */
[----:B------:R-:W1:Y:S01]  /*c720*/  MUFU.TANH R77, R77 ;  /* 0x0000004d004d7308 */ /* 0x000e620000002400 */
[----:B------:R-:W3:Y:S04]  /*c730*/  LDL R34, [R1+0x68] ;  /* 0x0000680001227983 */ /* 0x000ee80000100800 */
[----:B------:R-:W3:Y:S05]  /*c740*/  LDL R105, [R1+0x5c] ;  /* 0x00005c0001697983 */ /* 0x000eea0000100800 */
[----:B------:R-:W1:Y:S01]  /*c750*/  MUFU.TANH R98, R98 ;  /* 0x0000006200627308 */ /* 0x000e620000002400 */
[----:B------:R-:W3:Y:S04]  /*c760*/  LDL R107, [R1+0x7c] ;  /* 0x00007c00016b7983 */ /* 0x000ee80000100800 */
[----:B------:R-:W1:Y:S05]  /*c770*/  LDL R39, [R1+0x90] ;  /* 0x0000900001277983 */ /* 0x000e6a0000100800 */
[----:B------:R-:W-:Y:S01]  /*c780*/  MUFU.TANH R78, R78 ;  /* 0x0000004e004e7308 */ /* 0x000fe20000002400 */
[----:B------:R-:W1:Y:S04]  /*c790*/  LDL R38, [R1+0x8c] ;  /* 0x00008c0001267983 */ /* 0x000e680000100800 */
        /* <DEDUP_REMOVED lines=10> */
[----:B------:R-:W-:Y:S01]  /*c840*/  MUFU.TANH R99, R99 ;  /* 0x0000006300637308 */ /* 0x000fe20000002400 */
[----:B--2---:R2:W-:Y:S09]  /*c850*/  STL [R1+0xb0], R2 ;  /* 0x0000b00201007387 */ /* 0x0045f20000100800 */
[----:B------:R-:W-:Y:S10]  /*c860*/  MUFU.TANH R87, R111 ;  /* 0x0000006f00577308 */ /* 0x000ff40000002400 */
[----:B------:R-:W2:Y:S10]  /*c870*/  MUFU.TANH R117, R117 ;  /* 0x0000007500757308 */ /* 0x000eb40000002400 */
[----:B------:R-:W-:Y:S10]  /*c880*/  MUFU.TANH R72, R72 ;  /* 0x0000004800487308 */ /* 0x000ff40000002400 */
[----:B------:R-:W-:Y:S10]  /*c890*/  MUFU.TANH R71, R71 ;  /* 0x0000004700477308 */ /* 0x000ff40000002400 */
[----:B------:R-:W-:Y:S10]  /*c8a0*/  MUFU.TANH R127, R124 ;  /* 0x0000007c007f7308 */ /* 0x000ff40000002400 */
[----:B------:R-:W-:Y:S10]  /*c8b0*/  MUFU.TANH R125, R125 ;  /* 0x0000007d007d7308 */ /* 0x000ff40000002400 */
[----:B------:R-:W-:Y:S10]  /*c8c0*/  MUFU.TANH R70, R70 ;  /* 0x0000004600467308 */ /* 0x000ff40000002400 */
[----:B------:R-:W-:Y:S10]  /*c8d0*/  MUFU.TANH R69, R69 ;  /* 0x0000004500457308 */ /* 0x000ff40000002400 */
[----:B------:R-:W2:Y:S10]  /*c8e0*/  MUFU.TANH R131, R129 ;  /* 0x0000008100837308 */ /* 0x000eb40000002400 */
[----:B------:R-:W1:Y:S10]  /*c8f0*/  MUFU.TANH R123, R123 ;  /* 0x0000007b007b7308 */ /* 0x000e740000002400 */
[----:B------:R-:W1:Y:S01]  /*c900*/  MUFU.TANH R119, R119 ;  /* 0x0000007700777308 */ /* 0x000e620000002400 */
[----:B-----5:R-:W-:Y:S02]  /*c910*/  FMNMX3.FTZ R10, R197, R65, R64, !PT ;  /* 0x00000041c50a7276 */ /* 0x020fe40007810040 */
[----:B----4-:R-:W-:Y:S02]  /*c920*/  FMNMX3.FTZ R17, R198, R63, R55, !PT ;  /* 0x0000003fc6117276 */ /* 0x010fe40007810037 */
[----:B---3--:R-:W-:Y:S02]  /*c930*/  FMNMX3.FTZ R10, R10, R54, R16, !PT ;  /* 0x000000360a0a7276 */ /* 0x008fe40007810010 */
[----:B------:R-:W-:Y:S02]  /*c940*/  FMNMX3.FTZ R17, R17, R15, R14, !PT ;  /* 0x0000000f11117276 */ /* 0x000fe4000781000e */
[----:B------:R-:W-:Y:S02]  /*c950*/  FMNMX3.FTZ R10, R10, R230, R35, !PT ;  /* 0x000000e60a0a7276 */ /* 0x000fe40007810023 */
[----:B------:R-:W-:Y:S02]  /*c960*/  SHF.L.U32 R230, R234, 0x6, RZ ;  /* 0x00000006eae67819 */ /* 0x000fe400000006ff */
[----:B------:R-:W-:Y:S02]  /*c970*/  FMNMX3.FTZ R11, R199, R53, R52, !PT ;  /* 0x00000035c70b7276 */ /* 0x000fe40007810034 */
[----:B------:R-:W-:Y:S02]  /*c980*/  FMNMX3.FTZ R17, R17, R34, R105, !PT ;  /* 0x0000002211117276 */ /* 0x000fe40007810069 */
[----:B------:R-:W-:Y:S04]  /*c990*/  FMNMX3.FTZ R10, R10, R107, R40, !PT ;  /* 0x0000006b0a0a7276 */ /* 0x000fe80007810028 */
[----:B------:R-:W-:Y:S02]  /*c9a0*/  FMNMX3.FTZ R10, R10, R115, R114, !PT ;  /* 0x000000730a0a7276 */ /* 0x000fe40007810072 */
[----:B-1----:R-:W-:Y:S02]  /*c9b0*/  FMNMX3.FTZ R0, R196, R39, R38, !PT ;  /* 0x00000027c4007276 */ /* 0x002fe40007810026 */
[----:B------:R-:W-:Y:S02]  /*c9c0*/  FMNMX3.FTZ R10, R10, R120, R112, !PT ;  /* 0x000000780a0a7276 */ /* 0x000fe40007810070 */
[----:B------:R-:W-:Y:S02]  /*c9d0*/  FMNMX3.FTZ R0, R0, R13, R12, !PT ;  /* 0x0000000d00007276 */ /* 0x000fe4000781000c */
[----:B------:R-:W-:Y:S02]  /*c9e0*/  FMNMX3.FTZ R10, R10, R85, R56, !PT ;  /* 0x000000550a0a7276 */ /* 0x000fe40007810038 */
[----:B------:R-:W-:Y:S02]  /*c9f0*/  FMNMX3.FTZ R11, R11, R37, R36, !PT ;  /* 0x000000250b0b7276 */ /* 0x000fe40007810024 */
[----:B------:R-:W-:Y:S04]  /*ca00*/  FMNMX3.FTZ R10, R10, R31, R32, !PT ;  /* 0x0000001f0a0a7276 */ /* 0x000fe80007810020 */
        /* <DEDUP_REMOVED lines=37> */
[----:B------:R-:W-:Y:S02]  /*cc60*/  SHF.L.U32 R240, R234, 0x5, RZ ;  /* 0x00000005eaf07819 */ /* 0x000fe400000006ff */
[----:B------:R-:W-:Y:S02]  /*cc70*/  FMNMX3.FTZ R0, R0, R219, R221, !PT ;  /* 0x000000db00007276 */ /* 0x000fe400078100dd */
[----:B------:R-:W-:Y:S02]  /*cc80*/  FMNMX3.FTZ R11, R11, R97, R96, !PT ;  /* 0x000000610b0b7276 */ /* 0x000fe40007810060 */
[----:B--2---:R-:W-:Y:S02]  /*cc90*/  FMNMX3.FTZ R17, R17, R49, R117, !PT ;  /* 0x0000003111117276 */ /* 0x004fe40007810075 */
[----:B------:R-:W-:Y:S01]  /*cca0*/  FMNMX3.FTZ R10, R10, R2, R131, !PT ;  /* 0x000000020a0a7276 */ /* 0x000fe20007810083 */
[----:B------:R-:W-:Y:S06]  /*ccb0*/  @P3 BRA `(.L_x_347) ;  /* 0xffffffcc00143947 */ /* 0x000fec000383ffff */
.L_x_346:
[----:B------:R-:W2:Y:S01]  /*ccc0*/  LDL.LU R230, [R1+0x10] ;  /* 0x0000100001e67983 */ /* 0x000ea20000300800 */
[----:B------:R-:W-:Y:S02]  /*ccd0*/  FMNMX3.FTZ R17, R17, R123, R119, !PT ;  /* 0x0000007b11117276 */ /* 0x000fe40007810077 */
[----:B------:R-:W-:Y:S01]  /*cce0*/  MOV R124, R41 ;  /* 0x00000029007c7202 */ /* 0x000fe20000000f00 */
[----:B------:R-:W3:Y:S01]  /*ccf0*/  LDL.LU R229, [R1+0xc] ;  /* 0x00000c0001e57983 */ /* 0x000ee20000300800 */
[----:B----4-:R-:W-:Y:S02]  /*cd00*/  FMNMX3.FTZ R5, R11, R99, R90, !PT ;  /* 0x000000630b057276 */ /* 0x010fe4000781005a */
[----:B------:R-:W-:Y:S01]  /*cd10*/  IADD3 R100, PT, PT, R235, 0x8040, RZ ;  /* 0x00008040eb647810 */ /* 0x000fe20007ffe0ff */
[----:B------:R-:W1:Y:S01]  /*cd20*/  SHFL.BFLY PT, R3, R10, 0x2, 0x1f ;  /* 0x0c401f000a037f89 */ /* 0x000e6200000e0000 */
[----:B------:R-:W-:Y:S02]  /*cd30*/  FMNMX3.FTZ R5, R5, R124, R48, !PT ;  /* 0x0000007c05057276 */ /* 0x000fe40007810030 */
[----:B------:R-:W-:Y:S05]  /*cd40*/  @P0 IADD3 R100, PT, PT, R249, -0x40, RZ ;  /* 0xffffffc0f9640810 */ /* 0x000fea0007ffe0ff */
[----:B------:R-:W4:Y:S01]  /*cd50*/  SHFL.BFLY PT, R6, R17, 0x2, 0x1f ;  /* 0x0c401f0011067f89 */ /* 0x000f2200000e0000 */
[----:B------:R-:W-:Y:S07]  /*cd60*/  FMNMX3.FTZ R5, R5, R127, R125, !PT ;  /* 0x0000007f05057276 */ /* 0x000fee000781007d */
[----:B------:R-:W5:Y:S04]  /*cd70*/  LDL.LU R28, [R1+0x6c] ;  /* 0x00006c00011c7983 */ /* 0x000f680000300800 */
[----:B------:R-:W4:Y:S08]  /*cd80*/  SHFL.BFLY PT, R2, R5, 0x2, 0x1f ;  /* 0x0c401f0005027f89 */ /* 0x000f3000000e0000 */
[----:B------:R-:W-:Y:S01]  /*cd90*/  LDSM.16.MT88.4 R20, [R235+0x8000] ;  /* 0x00800000eb14783b */ /* 0x000fe20000004200 */
[----:B-1----:R-:W-:Y:S02]  /*cda0*/  FMNMX.FTZ R10, R10, R3, !PT ;  /* 0x000000030a0a7209 */ /* 0x002fe40007810000 */
[----:B----4-:R-:W-:Y:S05]  /*cdb0*/  FMNMX.FTZ R6, R17, R6, !PT ;  /* 0x0000000611067209 */ /* 0x010fea0007810000 */
[----:B------:R-:W1:Y:S08]  /*cdc0*/  SHFL.BFLY PT, R68, R10, 0x1, 0x1f ;  /* 0x0c201f000a447f89 */ /* 0x000e7000000e0000 */
[----:B------:R-:W4:Y:S01]  /*cdd0*/  SHFL.BFLY PT, R3, R6, 0x1, 0x1f ;  /* 0x0c201f0006037f89 */ /* 0x000f2200000e0000 */
[----:B------:R-:W-:Y:S07]  /*cde0*/  FMNMX.FTZ R5, R5, R2, !PT ;  /* 0x0000000205057209 */ /* 0x000fee0007810000 */
[----:B------:R-:W4:Y:S01]  /*cdf0*/  SHFL.BFLY PT, R2, R5, 0x1, 0x1f ;  /* 0x0c201f0005027f89 */ /* 0x000f2200000e0000 */
[----:B-1----:R-:W-:Y:S02]  /*ce00*/  FMNMX.FTZ R68, R10, R68, !PT ;  /* 0x000000440a447209 */ /* 0x002fe40007810000 */
[----:B----4-:R-:W-:Y:S03]  /*ce10*/  FMNMX.FTZ R3, R6, R3, !PT ;  /* 0x0000000306037209 */ /* 0x010fe60007810000 */
[C---:B------:R-:W-:Y:S01]  /*ce20*/  FMUL.FTZ R6, R68.reuse, UR4 ;  /* 0x0000000444067c20 */ /* 0x040fe20008410000 */
[C---:B------:R-:W-:Y:S01]  /*ce30*/  FSETP.NEU.FTZ.AND P1, PT, R68.reuse, -INF , PT ;  /* 0xff8000004400780b */ /* 0x040fe20003f3d000 */
[----:B------:R-:W-:Y:S01]  /*ce40*/  FADD.FTZ R76, -R68, R197 ;  /* 0x000000c5444c7221 */ /* 0x000fe20000010100 */
[C---:B------:R-:W-:Y:S02]  /*ce50*/  FMUL.FTZ R130, R3.reuse, UR4 ;  /* 0x0000000403827c20 */ /* 0x040fe40008410000 */
[----:B------:R-:W-:Y:S01]  /*ce60*/  FSEL R41, R6, RZ, P1 ;  /* 0x000000ff06297208 */ /* 0x000fe20000800000 */
[C---:B------:R-:W-:Y:S01]  /*ce70*/  FADD.FTZ R73, -R3.reuse, R198 ;  /* 0x000000c603497221 */ /* 0x040fe20000010100 */
[----:B------:R-:W-:Y:S01]  /*ce80*/  FSETP.NEU.FTZ.AND P1, PT, R3, -INF , PT ;  /* 0xff8000000300780b */ /* 0x000fe20003f3d000 */
[----:B------:R-:W-:Y:S01]  /*ce90*/  FMUL.FTZ R76, R76, UR4 ;  /* 0x000000044c4c7c20 */ /* 0x000fe20008410000 */
[----:B------:R-:W-:Y:S01]  /*cea0*/  FMNMX.FTZ R2, R5, R2, !PT ;  /* 0x0000000205027209 */ /* 0x000fe20007810000 */
[--C-:B------:R-:W-:Y:S01]  /*ceb0*/  FFMA.FTZ R213, R54, UR4, -R41.reuse ;  /* 0x0000000436d57c23 */ /* 0x100fe20008010829 */
[----:B------:R-:W-:Y:S01]  /*cec0*/  FSEL R130, R130, RZ, P1 ;  /* 0x000000ff82827208 */ /* 0x000fe20000800000 */
[----:B------:R-:W-:Y:S01]  /*ced0*/  FFMA.FTZ R128, R65, UR4, -R41 ;  /* 0x0000000441807c23 */ /* 0x000fe20008010829 */
[C---:B------:R-:W-:Y:S01]  /*cee0*/  FSETP.NEU.FTZ.AND P1, PT, R2.reuse, -INF , PT ;  /* 0xff8000000200780b */ /* 0x040fe20003f3d000 */
[----:B------:R-:W1:Y:S01]  /*cef0*/  MUFU.EX2 R76, R76 ;  /* 0x0000004c004c7308 */ /* 0x000e620000000800 */
[C---:B------:R-:W-:Y:S01]  /*cf00*/  FMUL.FTZ R129, R2.reuse, UR4 ;  /* 0x0000000402817c20 */ /* 0x040fe20008410000 */
[--C-:B------:R-:W-:Y:S01]  /*cf10*/  FFMA.FTZ R212, R15, UR4, -R130.reuse ;  /* 0x000000040fd47c23 */ /* 0x100fe20008010882 */
[----:B------:R-:W-:Y:S01]  /*cf20*/  FADD.FTZ R5, -R2, R199 ;  /* 0x000000c702057221 */ /* 0x000fe20000010100 */
[--C-:B------:R-:W-:Y:S01]  /*cf30*/  FFMA.FTZ R215, R55, UR4, -R130.reuse ;  /* 0x0000000437d77c23 */ /* 0x100fe20008010882 */
[--C-:B------:R-:W-:Y:S01]  /*cf40*/  FFMA.FTZ R111, R14, UR4, -R130.reuse ;  /* 0x000000040e6f7c23 */ /* 0x100fe20008010882 */
[----:B------:R-:W-:Y:S01]  /*cf50*/  FSEL R129, R129, RZ, P1 ;  /* 0x000000ff81817208 */ /* 0x000fe20000800000 */
[----:B------:R-:W-:Y:S03]  /*cf60*/  FMUL.FTZ R73, R73, UR4 ;  /* 0x0000000449497c20 */ /* 0x000fe60008410000 */
[----:B------:R-:W-:Y:S01]  /*cf70*/  MUFU.EX2 R128, R128 ;  /* 0x0000008000807308 */ /* 0x000fe20000000800 */
[----:B------:R-:W-:Y:S01]  /*cf80*/  FFMA.FTZ R224, R64, UR4, -R41 ;  /* 0x0000000440e07c23 */ /* 0x000fe20008010829 */
[----:B------:R-:W-:Y:S01]  /*cf90*/  FMUL.FTZ R5, R5, UR4 ;  /* 0x0000000405057c20 */ /* 0x000fe20008410000 */
[--C-:B------:R-:W-:Y:S01]  /*cfa0*/  FFMA.FTZ R227, R53, UR4, -R129.reuse ;  /* 0x0000000435e37c23 */ /* 0x100fe20008010881 */
[--C-:B------:R-:W-:Y:S01]  /*cfb0*/  FFMA.FTZ R214, R52, UR4, -R129.reuse ;  /* 0x0000000434d67c23 */ /* 0x100fe20008010881 */
[--C-:B------:R-:W-:Y:S01]  /*cfc0*/  FFMA.FTZ R199, R37, UR4, -R129.reuse ;  /* 0x0000000425c77c23 */ /* 0x100fe20008010881 */
[----:B------:R-:W-:Y:S01]  /*cfd0*/  LDSM.16.MT88.4 R52, [R100] ;  /* 0x000000006434783b */ /* 0x000fe20000004200 */
[--C-:B------:R-:W-:Y:S03]  /*cfe0*/  FFMA.FTZ R110, R36, UR4, -R129.reuse ;  /* 0x00000004246e7c23 */ /* 0x100fe60008010881 */
[----:B------:R-:W4:Y:S01]  /*cff0*/  MUFU.EX2 R73, R73 ;  /* 0x0000004900497308 */ /* 0x000f220000000800 */
[C---:B-1----:R-:W-:Y:S01]  /*d000*/  FMUL.FTZ R17, R76.reuse, R181 ;  /* 0x000000b54c117220 */ /* 0x042fe20000410000 */
[C---:B------:R-:W-:Y:S01]  /*d010*/  FMUL.FTZ R32, R76.reuse, R164 ;  /* 0x000000a44c207220 */ /* 0x040fe20000410000 */
[----:B------:R-:W-:Y:S01]  /*d020*/  FMUL.FTZ R33, R76, R165 ;  /* 0x000000a54c217220 */ /* 0x000fe20000410000 */
[--C-:B------:R-:W-:Y:S01]  /*d030*/  FFMA.FTZ R105, R105, UR4, -R130.reuse ;  /* 0x0000000469697c23 */ /* 0x100fe20008010882 */
[--C-:B------:R-:W-:Y:S01]  /*d040*/  FFMA.FTZ R116, R116, UR4, -R129.reuse ;  /* 0x0000000474747c23 */ /* 0x100fe20008010881 */
[----:B------:R-:W-:Y:S01]  /*d050*/  FFMA.FTZ R103, R103, UR4, -R129 ;  /* 0x0000000467677c23 */ /* 0x000fe20008010881 */
[--C-:B------:R-:W-:Y:S03]  /*d060*/  FFMA.FTZ R122, R122, UR4, -R130.reuse ;  /* 0x000000047a7a7c23 */ /* 0x100fe60008010882 */
[----:B------:R1:W1:Y:S01]  /*d070*/  MUFU.EX2 R75, R5 ;  /* 0x00000005004b7308 */ /* 0x0002620000000800 */
[--C-:B------:R-:W-:Y:S01]  /*d080*/  FFMA.FTZ R121, R121, UR4, -R130.reuse ;  /* 0x0000000479797c23 */ /* 0x100fe20008010882 */
[--C-:B------:R-:W-:Y:S01]  /*d090*/  FFMA.FTZ R126, R126, UR4, -R130.reuse ;  /* 0x000000047e7e7c23 */ /* 0x100fe20008010882 */
[--C-:B------:R-:W-:Y:S01]  /*d0a0*/  FFMA.FTZ R113, R113, UR4, -R130.reuse ;  /* 0x0000000471717c23 */ /* 0x100fe20008010882 */
[--C-:B------:R-:W-:Y:S01]  /*d0b0*/  FFMA.FTZ R30, R35, UR4, -R41.reuse ;  /* 0x00000004231e7c23 */ /* 0x100fe20008010829 */
[--C-:B------:R-:W-:Y:S01]  /*d0c0*/  FFMA.FTZ R35, R34, UR4, -R130.reuse ;  /* 0x0000000422237c23 */ /* 0x100fe20008010882 */
[--C-:B------:R-:W-:Y:S04]  /*d0d0*/  FFMA.FTZ R107, R107, UR4, -R41.reuse ;  /* 0x000000046b6b7c23 */ /* 0x100fe80008010829 */
[----:B------:R-:W1:Y:S01]  /*d0e0*/  MUFU.EX2 R224, R224 ;  /* 0x000000e000e07308 */ /* 0x000e620000000800 */
[C---:B----4-:R-:W-:Y:S01]  /*d0f0*/  FMUL.FTZ R7, R73.reuse, R195 ;  /* 0x000000c349077220 */ /* 0x050fe20000410000 */
[C---:B------:R-:W-:Y:S01]  /*d100*/  FMUL.FTZ R6, R73.reuse, R194 ;  /* 0x000000c249067220 */ /* 0x040fe20000410000 */
[C---:B------:R-:W-:Y:S01]  /*d110*/  FMUL.FTZ R18, R73.reuse, R182 ;  /* 0x000000b649127220 */ /* 0x040fe20000410000 */
[C---:B------:R-:W-:Y:S01]  /*d120*/  FMUL.FTZ R19, R73.reuse, R183 ;  /* 0x000000b749137220 */ /* 0x040fe20000410000 */
[----:B------:R-:W-:Y:S01]  /*d130*/  FMUL.FTZ R34, R73, R166 ;  /* 0x000000a649227220 */ /* 0x000fe20000410000 */
[----:B------:R-:W-:Y:S04]  /*d140*/  MOV R183, R44 ;  /* 0x0000002c00b77202 */ /* 0x000fe80000000f00 */
[----:B------:R-:W-:Y:S01]  /*d150*/  MUFU.EX2 R111, R111 ;  /* 0x0000006f006f7308 */ /* 0x000fe20000000800 */
[----:B-1----:R-:W-:Y:S01]  /*d160*/  FMUL.FTZ R5, R76, R193 ;  /* 0x000000c14c057220 */ /* 0x002fe20000410000 */
[C---:B------:R-:W-:Y:S01]  /*d170*/  FMUL.FTZ R8, R75.reuse, R188 ;  /* 0x000000bc4b087220 */ /* 0x040fe20000410000 */
[C---:B------:R-:W-:Y:S01]  /*d180*/  FMUL.FTZ R9, R75.reuse, R189 ;  /* 0x000000bd4b097220 */ /* 0x040fe20000410000 */
[C---:B------:R-:W-:Y:S01]  /*d190*/  FMUL.FTZ R24, R75.reuse, R172 ;  /* 0x000000ac4b187220 */ /* 0x040fe20000410000 */
[C---:B------:R-:W-:Y:S01]  /*d1a0*/  FMUL.FTZ R25, R75.reuse, R173 ;  /* 0x000000ad4b197220 */ /* 0x040fe20000410000 */
[C---:B------:R-:W-:Y:S01]  /*d1b0*/  FMUL.FTZ R29, R75.reuse, R169 ;  /* 0x000000a94b1d7220 */ /* 0x040fe20000410000 */
[----:B------:R-:W-:Y:S03]  /*d1c0*/  MOV R193, R106 ;  /* 0x0000006a00c17202 */ /* 0x000fe60000000f00 */
[----:B------:R-:W-:Y:S01]  /*d1d0*/  MUFU.EX2 R213, R213 ;  /* 0x000000d500d57308 */ /* 0x000fe20000000800 */
[----:B------:R-:W-:Y:S01]  /*d1e0*/  F2FP.F16.F32.PACK_AB R80, R224, R128 ;  /* 0x00000080e050723e */ /* 0x000fe200000000ff */
[----:B------:R-:W-:Y:S01]  /*d1f0*/  FFMA.FTZ R106, R40, UR4, -R41 ;  /* 0x00000004286a7c23 */ /* 0x000fe20008010829 */
[----:B------:R-:W-:Y:S01]  /*d200*/  FMUL.FTZ R40, R75, R156 ;  /* 0x0000009c4b287220 */ /* 0x000fe20000410000 */
[----:B------:R-:W-:Y:S01]  /*d210*/  MOV R189, R102 ;  /* 0x0000006600bd7202 */ /* 0x000fe20000000f00 */
[----:B------:R-:W-:Y:S01]  /*d220*/  FFMA.FTZ R102, R45, UR4, -R130 ;  /* 0x000000042d667c23 */ /* 0x000fe20008010882 */
[----:B------:R-:W-:Y:S01]  /*d230*/  MOV R181, R193 ;  /* 0x000000c100b57202 */ /* 0x000fe20000000f00 */
[C---:B------:R-:W-:Y:S03]  /*d240*/  FMUL.FTZ R44, R75.reuse, R152 ;  /* 0x000000984b2c7220 */ /* 0x040fe60000410000 */
[----:B------:R-:W1:Y:S01]  /*d250*/  MUFU.EX2 R212, R212 ;  /* 0x000000d400d47308 */ /* 0x000e620000000800 */
[----:B------:R-:W-:Y:S01]  /*d260*/  MOV R194, R47 ;  /* 0x0000002f00c27202 */ /* 0x000fe20000000f00 */
[C---:B------:R-:W-:Y:S01]  /*d270*/  FMUL.FTZ R45, R75.reuse, R153 ;  /* 0x000000994b2d7220 */ /* 0x040fe20000410000 */
[----:B------:R-:W-:Y:S02]  /*d280*/  MOV R173, R181 ;  /* 0x000000b500ad7202 */ /* 0x000fe40000000f00 */
[----:B------:R-:W-:Y:S01]  /*d290*/  MOV R181, R56 ;  /* 0x0000003800b57202 */ /* 0x000fe20000000f00 */
[----:B------:R-:W-:Y:S01]  /*d2a0*/  FMUL.FTZ R56, R75, R140 ;  /* 0x0000008c4b387220 */ /* 0x000fe20000410000 */
[----:B------:R-:W-:Y:S03]  /*d2b0*/  MOV R188, R87 ;  /* 0x0000005700bc7202 */ /* 0x000fe60000000f00 */
[----:B------:R-:W-:Y:S01]  /*d2c0*/  MUFU.EX2 R215, R215 ;  /* 0x000000d700d77308 */ /* 0x000fe20000000800 */
[----:B------:R-:W-:Y:S02]  /*d2d0*/  MOV R195, R84 ;  /* 0x0000005400c37202 */ /* 0x000fe40000000f00 */
[----:B------:R-:W-:Y:S01]  /*d2e0*/  MOV R193, R50 ;  /* 0x0000003200c17202 */ /* 0x000fe20000000f00 */
[----:B------:R-:W-:Y:S06]  /*d2f0*/  FMUL.FTZ R50, R73, R150 ;  /* 0x0000009649327220 */ /* 0x000fec0000410000 */
[----:B------:R-:W-:Y:S01]  /*d300*/  MUFU.EX2 R199, R199 ;  /* 0x000000c700c77308 */ /* 0x000fe20000000800 */
[----:B-1----:R-:W-:Y:S09]  /*d310*/  F2FP.F16.F32.PACK_AB R83, R111, R212 ;  /* 0x000000d46f53723e */ /* 0x002ff200000000ff */
[----:B------:R-:W1:Y:S10]  /*d320*/  MUFU.EX2 R110, R110 ;  /* 0x0000006e006e7308 */ /* 0x000e740000000800 */
[----:B------:R-:W-:Y:S10]  /*d330*/  MUFU.EX2 R227, R227 ;  /* 0x000000e300e37308 */ /* 0x000ff40000000800 */
[----:B------:R-:W4:Y:S01]  /*d340*/  MUFU.EX2 R214, R214 ;  /* 0x000000d600d67308 */ /* 0x000f220000000800 */
[----:B-1----:R-:W-:Y:S09]  /*d350*/  F2FP.F16.F32.PACK_AB R66, R110, R199 ;  /* 0x000000c76e42723e */ /* 0x002ff200000000ff */
[----:B------:R1:W-:Y:S10]  /*d360*/  MUFU.EX2 R164, R35 ;  /* 0x0000002300a47308 */ /* 0x0003f40000000800 */
[----:B------:R-:W-:Y:S01]  /*d370*/  MUFU.EX2 R105, R105 ;  /* 0x0000006900697308 */ /* 0x000fe20000000800 */
[----:B----4-:R-:W-:Y:S01]  /*d380*/  F2FP.F16.F32.PACK_AB R64, R214, R227 ;  /* 0x000000e3d640723e */ /* 0x010fe200000000ff */
[----:B------:R-:W-:Y:S08]  /*d390*/  FFMA.FTZ R227, R75, R251, R227 ;  /* 0x000000fb4be37223 */ /* 0x000ff000000100e3 */
[----:B------:R-:W-:Y:S01]  /*d3a0*/  MUFU.EX2 R116, R116 ;  /* 0x0000007400747308 */ /* 0x000fe20000000800 */
[----:B-1----:R-:W-:Y:S09]  /*d3b0*/  FMUL.FTZ R35, R73, R167 ;  /* 0x000000a749237220 */ /* 0x002ff20000410000 */
        /* <DEDUP_REMOVED lines=8> */
[----:B---3--:R-:W-:Y:S04]  /*d440*/  FMNMX3.FTZ R0, R0, R229, R84, !PT ;  /* 0x000000e500007276 */ /* 0x008fe80007810054 */
[----:B--2---:R-:W-:Y:S04]  /*d450*/  FMNMX3.FTZ R0, R0, R230, R87, !PT ;  /* 0x000000e600007276 */ /* 0x004fe80007810057 */
[----:B------:R-:W-:Y:S04]  /*d460*/  FMNMX3.FTZ R0, R0, R72, R71, !PT ;  /* 0x0000004800007276 */ /* 0x000fe80007810047 */
[----:B------:R-:W-:Y:S01]  /*d470*/  FMNMX3.FTZ R0, R0, R70, R69, !PT ;  /* 0x0000004600007276 */ /* 0x000fe20007810045 */
[--C-:B-----5:R-:W-:Y:S01]  /*d480*/  FFMA.FTZ R172, R28, UR4, -R41.reuse ;  /* 0x000000041cac7c23 */ /* 0x120fe20008010829 */
[C---:B------:R-:W-:Y:S02]  /*d490*/  FMUL.FTZ R28, R75.reuse, R168 ;  /* 0x000000a84b1c7220 */ /* 0x040fe40000410000 */
[----:B------:R-:W-:Y:S01]  /*d4a0*/  MUFU.EX2 R168, R30 ;  /* 0x0000001e00a87308 */ /* 0x000fe20000000800 */
[----:B------:R-:W1:Y:S09]  /*d4b0*/  SHFL.BFLY PT, R4, R0, 0x2, 0x1f ;  /* 0x0c401f0000047f89 */ /* 0x000e7200000e0000 */
[----:B------:R-:W-:Y:S01]  /*d4c0*/  MUFU.EX2 R172, R172 ;  /* 0x000000ac00ac7308 */ /* 0x000fe20000000800 */
[----:B-1----:R-:W-:Y:S05]  /*d4d0*/  FMNMX.FTZ R4, R0, R4, !PT ;  /* 0x0000000400047209 */ /* 0x002fea0007810000 */
[----:B------:R-:W1:Y:S02]  /*d4e0*/  SHFL.BFLY PT, R0, R4, 0x1, 0x1f ;  /* 0x0c201f0004007f89 */ /* 0x000e6400000e0000 */
[----:B-1----:R-:W-:Y:S04]  /*d4f0*/  FMNMX.FTZ R0, R4, R0, !PT ;  /* 0x0000000004007209 */ /* 0x002fe80007810000 */
[C---:B------:R-:W-:Y:S01]  /*d500*/  FSETP.NEU.FTZ.AND P1, PT, R0.reuse, -INF , PT ;  /* 0xff8000000000780b */ /* 0x040fe20003f3d000 */
[C---:B------:R-:W-:Y:S01]  /*d510*/  FADD.FTZ R4, -R0.reuse, R196 ;  /* 0x000000c400047221 */ /* 0x040fe20000010100 */
[----:B------:R-:W-:Y:S01]  /*d520*/  FMUL.FTZ R226, R0, UR4 ;  /* 0x0000000400e27c20 */ /* 0x000fe20008410000 */
[----:B------:R-:W-:Y:S01]  /*d530*/  FFMA.FTZ R196, R16, UR4, -R41 ;  /* 0x0000000410c47c23 */ /* 0x000fe20008010829 */
[----:B------:R-:W-:Y:S01]  /*d540*/  FMUL.FTZ R16, R76, R180 ;  /* 0x000000b44c107220 */ /* 0x000fe20000410000 */
[----:B------:R-:W-:Y:S01]  /*d550*/  FMUL.FTZ R4, R4, UR4 ;  /* 0x0000000404047c20 */ /* 0x000fe20008410000 */
[----:B------:R-:W-:Y:S01]  /*d560*/  FMUL.FTZ R41, R75, R157 ;  /* 0x0000009d4b297220 */ /* 0x000fe20000410000 */
[----:B------:R-:W-:Y:S02]  /*d570*/  FSEL R226, R226, RZ, P1 ;  /* 0x000000ffe2e27208 */ /* 0x000fe40000800000 */
[----:B------:R-:W1:Y:S01]  /*d580*/  MUFU.EX2 R74, R4 ;  /* 0x00000004004a7308 */ /* 0x000e620000000800 */
[----:B------:R-:W-:Y:S02]  /*d590*/  FSETP.NEU.FTZ.AND P1, PT, R68, -INF , PT ;  /* 0xff8000004400780b */ /* 0x000fe40003f3d000 */
[--C-:B------:R-:W-:Y:S01]  /*d5a0*/  FFMA.FTZ R225, R39, UR4, -R226.reuse ;  /* 0x0000000427e17c23 */ /* 0x100fe200080108e2 */
[--C-:B------:R-:W-:Y:S01]  /*d5b0*/  FFMA.FTZ R198, R38, UR4, -R226.reuse ;  /* 0x0000000426c67c23 */ /* 0x100fe200080108e2 */
[--C-:B------:R-:W-:Y:S01]  /*d5c0*/  FFMA.FTZ R197, R13, UR4, -R226.reuse ;  /* 0x000000040dc57c23 */ /* 0x100fe200080108e2 */
[--C-:B------:R-:W-:Y:S01]  /*d5d0*/  FFMA.FTZ R108, R12, UR4, -R226.reuse ;  /* 0x000000040c6c7c23 */ /* 0x100fe200080108e2 */
[----:B------:R-:W2:Y:S03]  /*d5e0*/  LDSM.16.MT88.4 R36, [R233+0x8000] ;  /* 0x00800000e924783b */ /* 0x000ea60000004200 */
[----:B------:R-:W3:Y:S01]  /*d5f0*/  MUFU.EX2 R196, R196 ;  /* 0x000000c400c47308 */ /* 0x000ee20000000800 */
[C---:B------:R-:W-:Y:S01]  /*d600*/  FMUL.FTZ R12, R75.reuse, R184 ;  /* 0x000000b84b0c7220 */ /* 0x040fe20000410000 */
[----:B------:R-:W-:Y:S01]  /*d610*/  FMUL.FTZ R13, R75, R185 ;  /* 0x000000b94b0d7220 */ /* 0x000fe20000410000 */
[----:B------:R-:W-:Y:S01]  /*d620*/  MOV R185, R43 ;  /* 0x0000002b00b97202 */ /* 0x000fe20000000f00 */
[--C-:B------:R-:W-:Y:S01]  /*d630*/  FFMA.FTZ R211, R211, UR4, -R226.reuse ;  /* 0x00000004d3d37c23 */ /* 0x100fe200080108e2 */
[----:B------:R-:W-:Y:S01]  /*d640*/  MOV R184, R42 ;  /* 0x0000002a00b87202 */ /* 0x000fe20000000f00 */
[----:B------:R-:W-:Y:S01]  /*d650*/  FFMA.FTZ R118, R118, UR4, -R226 ;  /* 0x0000000476767c23 */ /* 0x000fe200080108e2 */
[----:B------:R-:W-:Y:S03]  /*d660*/  MOV R182, R185 ;  /* 0x000000b900b67202 */ /* 0x000fe60000000f00 */
[----:B------:R-:W-:Y:S01]  /*d670*/  MUFU.EX2 R198, R198 ;  /* 0x000000c600c67308 */ /* 0x000fe20000000800 */
[C---:B-1----:R-:W-:Y:S01]  /*d680*/  FMUL.FTZ R15, R74.reuse, R187 ;  /* 0x000000bb4a0f7220 */ /* 0x042fe20000410000 */
[----:B------:R-:W-:Y:S01]  /*d690*/  FFMA.FTZ R4, R63, UR4, -R130 ;  /* 0x000000043f047c23 */ /* 0x000fe20008010882 */
[----:B------:R-:W4:Y:S01]  /*d6a0*/  LDL.LU R187, [R1+0x48] ;  /* 0x0000480001bb7983 */ /* 0x000f220000300800 */
[C---:B------:R-:W-:Y:S01]  /*d6b0*/  FMUL.FTZ R10, R74.reuse, R190 ;  /* 0x000000be4a0a7220 */ /* 0x040fe20000410000 */
[C---:B------:R-:W-:Y:S01]  /*d6c0*/  FMUL.FTZ R11, R74.reuse, R191 ;  /* 0x000000bf4a0b7220 */ /* 0x040fe20000410000 */
[C---:B------:R-:W-:Y:S01]  /*d6d0*/  FMUL.FTZ R14, R74.reuse, R186 ;  /* 0x000000ba4a0e7220 */ /* 0x040fe20000410000 */
[----:B------:R-:W-:Y:S03]  /*d6e0*/  FMUL.FTZ R26, R74, R174 ;  /* 0x000000ae4a1a7220 */ /* 0x000fe60000410000 */
[----:B------:R1:W5:Y:S01]  /*d6f0*/  MUFU.EX2 R63, R4 ;  /* 0x00000004003f7308 */ /* 0x0003620000000800 */
[----:B---3--:R-:W-:Y:S01]  /*d700*/  F2FP.F16.F32.PACK_AB R82, R196, R213 ;  /* 0x000000d5c452723e */ /* 0x008fe200000000ff */
[C---:B------:R-:W-:Y:S01]  /*d710*/  FMUL.FTZ R27, R74.reuse, R175 ;  /* 0x000000af4a1b7220 */ /* 0x040fe20000410000 */
[C---:B------:R-:W-:Y:S01]  /*d720*/  FMUL.FTZ R30, R74.reuse, R170 ;  /* 0x000000aa4a1e7220 */ /* 0x040fe20000410000 */
[C---:B------:R-:W-:Y:S01]  /*d730*/  FMUL.FTZ R31, R74.reuse, R171 ;  /* 0x000000ab4a1f7220 */ /* 0x040fe20000410000 */
[C---:B------:R-:W-:Y:S01]  /*d740*/  FMUL.FTZ R43, R74.reuse, R159 ;  /* 0x0000009f4a2b7220 */ /* 0x040fe20000410000 */
[C---:B------:R-:W-:Y:S01]  /*d750*/  FMUL.FTZ R42, R74.reuse, R158 ;  /* 0x0000009e4a2a7220 */ /* 0x040fe20000410000 */
[----:B------:R-:W-:Y:S03]  /*d760*/  MOV R191, R101 ;  /* 0x0000006500bf7202 */ /* 0x000fe60000000f00 */
[----:B------:R-:W3:Y:S01]  /*d770*/  MUFU.EX2 R225, R225 ;  /* 0x000000e100e17308 */ /* 0x000ee20000000800 */
[----:B------:R-:W-:Y:S01]  /*d780*/  MOV R185, R189 ;  /* 0x000000bd00b97202 */ /* 0x000fe20000000f00 */
[----:B------:R-:W-:Y:S01]  /*d790*/  FMUL.FTZ R47, R74, R155 ;  /* 0x0000009b4a2f7220 */ /* 0x000fe20000410000 */
[----:B------:R-:W-:Y:S01]  /*d7a0*/  MOV R180, R191 ;  /* 0x000000bf00b47202 */ /* 0x000fe20000000f00 */
[----:B------:R-:W-:Y:S01]  /*d7b0*/  FFMA.FTZ R104, R104, UR4, -R226 ;  /* 0x0000000468687c23 */ /* 0x000fe200080108e2 */
[----:B------:R-:W-:Y:S01]  /*d7c0*/  MOV R189, R49 ;  /* 0x0000003100bd7202 */ /* 0x000fe20000000f00 */
[C---:B------:R-:W-:Y:S01]  /*d7d0*/  FMUL.FTZ R49, R76.reuse, R149 ;  /* 0x000000954c317220 */ /* 0x040fe20000410000 */
[----:B------:R-:W-:Y:S03]  /*d7e0*/  MOV R191, R51 ;  /* 0x0000003300bf7202 */ /* 0x000fe60000000f00 */
[----:B------:R-:W-:Y:S01]  /*d7f0*/  MUFU.EX2 R197, R197 ;  /* 0x000000c500c57308 */ /* 0x000fe20000000800 */
[----:B-1----:R-:W-:Y:S01]  /*d800*/  FMUL.FTZ R4, R76, R192 ;  /* 0x000000c04c047220 */ /* 0x002fe20000410000 */
[----:B-----5:R-:W-:Y:S01]  /*d810*/  F2FP.F16.F32.PACK_AB R81, R215, R63 ;  /* 0x0000003fd751723e */ /* 0x020fe200000000ff */
[----:B------:R-:W-:Y:S01]  /*d820*/  FFMA.FTZ R180, R180, UR4, -R130 ;  /* 0x00000004b4b47c23 */ /* 0x000fe20008010882 */
[----:B------:R-:W-:Y:S01]  /*d830*/  MOV R186, R85 ;  /* 0x0000005500ba7202 */ /* 0x000fe20000000f00 */
[----:B------:R-:W-:Y:S01]  /*d840*/  FFMA.FTZ R149, R183, UR4, -R226 ;  /* 0x00000004b7957c23 */ /* 0x000fe200080108e2 */
[----:B------:R-:W-:Y:S01]  /*d850*/  MOV R183, R90 ;  /* 0x0000005a00b77202 */ /* 0x000fe20000000f00 */
[----:B------:R-:W-:Y:S03]  /*d860*/  FMUL.FTZ R51, R73, R151 ;  /* 0x0000009749337220 */ /* 0x000fe60000410000 */
[----:B------:R-:W1:Y:S01]  /*d870*/  MUFU.EX2 R108, R108 ;  /* 0x0000006c006c7308 */ /* 0x000e620000000800 */
[-C--:B------:R-:W-:Y:S05]  /*d880*/  HMMA.16816.F32 R4, R80, R20.reuse, R4 ;  /* 0x000000145004723c */ /* 0x080fea0000001804 */
[----:B---3--:R-:W-:Y:S01]  /*d890*/  F2FP.F16.F32.PACK_AB R65, R198, R225 ;  /* 0x000000e1c641723e */ /* 0x008fe200000000ff */
[----:B------:R-:W-:Y:S01]  /*d8a0*/  FFMA.FTZ R225, R74, R250, R225 ;  /* 0x000000fa4ae17223 */ /* 0x000fe200000100e1 */
[----:B------:R-:W-:Y:S01]  /*d8b0*/  MOV R192, R109 ;  /* 0x0000006d00c07202 */ /* 0x000fe20000000f00 */
[--C-:B------:R-:W-:Y:S01]  /*d8c0*/  FFMA.FTZ R109, R46, UR4, -R130.reuse ;  /* 0x000000042e6d7c23 */ /* 0x100fe20008010882 */
[----:B------:R-:W-:Y:S01]  /*d8d0*/  MOV R175, R182 ;  /* 0x000000b600af7202 */ /* 0x000fe20000000f00 */
[----:B------:R-:W-:Y:S01]  /*d8e0*/  FMUL.FTZ R46, R74, R154 ;  /* 0x0000009a4a2e7220 */ /* 0x000fe20000410000 */
[----:B------:R-:W-:Y:S01]  /*d8f0*/  MOV R182, R89 ;  /* 0x0000005900b67202 */ /* 0x000fe20000000f00 */
[----:B------:R-:W-:Y:S01]  /*d900*/  MUFU.EX2 R149, R149 ;  /* 0x0000009500957308 */ /* 0x000fe20000000800 */
[----:B------:R-:W-:Y:S01]  /*d910*/  MOV R165, R175 ;  /* 0x000000af00a57202 */ /* 0x000fe20000000f00 */
[----:B------:R-:W-:Y:S01]  /*d920*/  FFMA.FTZ R184, R184, UR4, -R130 ;  /* 0x00000004b8b87c23 */ /* 0x000fe20008010882 */
[----:B------:R-:W-:Y:S01]  /*d930*/  IADD3 R101, PT, PT, R228, R100, RZ ;  /* 0x00000064e4657210 */ /* 0x000fe20007ffe0ff */
[--C-:B------:R-:W-:Y:S01]  /*d940*/  FFMA.FTZ R185, R185, UR4, -R129.reuse ;  /* 0x00000004b9b97c23 */ /* 0x100fe20008010881 */
[----:B-1----:R-:W-:Y:S01]  /*d950*/  F2FP.F16.F32.PACK_AB R67, R108, R197 ;  /* 0x000000c56c43723e */ /* 0x002fe200000000ff */
[--C-:B------:R-:W-:Y:S01]  /*d960*/  FFMA.FTZ R206, R206, UR4, -R226.reuse ;  /* 0x00000004cece7c23 */ /* 0x100fe200080108e2 */
[----:B------:R-:W-:Y:S03]  /*d970*/  MOV R190, R86 ;  /* 0x0000005600be7202 */ /* 0x000fe60000000f00 */
[----:B------:R-:W1:Y:S01]  /*d980*/  MUFU.EX2 R109, R109 ;  /* 0x0000006d006d7308 */ /* 0x000e620000000800 */
[----:B------:R-:W3:Y:S01]  /*d990*/  LDSM.16.MT88.4 R84, [R101] ;  /* 0x000000006554783b */ /* 0x000ee20000004200 */
[----:B------:R-:W-:Y:S01]  /*d9a0*/  MOV R251, R211 ;  /* 0x000000d300fb7202 */ /* 0x000fe20000000f00 */
[--C-:B------:R-:W-:Y:S01]  /*d9b0*/  FFMA.FTZ R207, R207, UR4, -R226.reuse ;  /* 0x00000004cfcf7c23 */ /* 0x100fe200080108e2 */
[C---:B------:R-:W-:Y:S06]  /*d9c0*/  HMMA.16816.F32 R8, R64.reuse, R20, R8 ;  /* 0x000000144008723c */ /* 0x040fec0000001808 */
[----:B------:R-:W-:Y:S01]  /*d9d0*/  MUFU.EX2 R118, R118 ;  /* 0x0000007600767308 */ /* 0x000fe20000000800 */
[----:B------:R-:W-:Y:S01]  /*d9e0*/  FMUL.FTZ R20, R76, R176 ;  /* 0x000000b04c147220 */ /* 0x000fe20000410000 */
[----:B------:R-:W-:Y:S01]  /*d9f0*/  MOV R176, R124 ;  /* 0x0000007c00b07202 */ /* 0x000fe20000000f00 */
[--C-:B------:R-:W-:Y:S01]  /*da00*/  FFMA.FTZ R124, R88, UR4, -R129.reuse ;  /* 0x00000004587c7c23 */ /* 0x100fe20008010881 */
[-C--:B------:R-:W-:Y:S03]  /*da10*/  HMMA.16816.F32 R12, R64, R22.reuse, R12 ;  /* 0x00000016400c723c */ /* 0x080fe6000000180c */
[----:B------:R-:W-:Y:S03]  /*da20*/  FMUL.FTZ R21, R76, R177 ;  /* 0x000000b14c157220 */ /* 0x000fe60000410000 */
[----:B------:R-:W-:Y:S01]  /*da30*/  MUFU.EX2 R104, R104 ;  /* 0x0000006800687308 */ /* 0x000fe20000000800 */
[----:B------:R-:W-:Y:S01]  /*da40*/  MOV R171, R176 ;  /* 0x000000b000ab7202 */ /* 0x000fe20000000f00 */
[--C-:B------:R-:W-:Y:S01]  /*da50*/  FFMA.FTZ R210, R210, UR4, -R226.reuse ;  /* 0x00000004d2d27c23 */ /* 0x100fe200080108e2 */
[----:B------:R-:W-:Y:S01]  /*da60*/  MOV R176, R186 ;  /* 0x000000ba00b07202 */ /* 0x000fe20000000f00 */
[C---:B------:R-:W-:Y:S04]  /*da70*/  HMMA.16816.F32 R16, R80.reuse, R22, R16 ;  /* 0x000000165010723c */ /* 0x040fe80000001810 */
[C---:B------:R-:W-:Y:S01]  /*da80*/  FMUL.FTZ R22, R73.reuse, R178 ;  /* 0x000000b249167220 */ /* 0x040fe20000410000 */
[----:B------:R-:W-:Y:S01]  /*da90*/  FMUL.FTZ R23, R73, R179 ;  /* 0x000000b349177220 */ /* 0x000fe20000410000 */
[----:B------:R-:W-:Y:S01]  /*daa0*/  MOV R186, R62 ;  /* 0x0000003e00ba7202 */ /* 0x000fe20000000f00 */
[----:B------:R-:W-:Y:S01]  /*dab0*/  MUFU.EX2 R124, R124 ;  /* 0x0000007c007c7308 */ /* 0x000fe20000000800 */
[----:B------:R-:W-:Y:S01]  /*dac0*/  MOV R178, R189 ;  /* 0x000000bd00b27202 */ /* 0x000fe20000000f00 */
[----:B------:R-:W-:Y:S01]  /*dad0*/  FMUL.FTZ R62, R74, R138 ;  /* 0x0000008a4a3e7220 */ /* 0x000fe20000410000 */
[----:B------:R-:W-:Y:S01]  /*dae0*/  MOV R189, R57 ;  /* 0x0000003900bd7202 */ /* 0x000fe20000000f00 */
[----:B------:R-:W-:Y:S01]  /*daf0*/  FMUL.FTZ R57, R75, R141 ;  /* 0x0000008d4b397220 */ /* 0x000fe20000410000 */
[-C--:B--2---:R-:W-:Y:S03]  /*db00*/  HMMA.16816.F32 R20, R80, R36.reuse, R20 ;  /* 0x000000245014723c */ /* 0x084fe60000001814 */
[----:B------:R-:W-:Y:S02]  /*db10*/  MOV R179, R191 ;  /* 0x000000bf00b37202 */ /* 0x000fe40000000f00 */
[----:B------:R-:W-:Y:S01]  /*db20*/  MUFU.EX2 R206, R206 ;  /* 0x000000ce00ce7308 */ /* 0x000fe20000000800 */
[----:B------:R-:W-:Y:S01]  /*db30*/  MOV R169, R178 ;  /* 0x000000b200a97202 */ /* 0x000fe20000000f00 */
[--C-:B------:R-:W-:Y:S01]  /*db40*/  FFMA.FTZ R219, R219, UR4, -R226.reuse ;  /* 0x00000004dbdb7c23 */ /* 0x100fe200080108e2 */
[----:B------:R-:W-:Y:S01]  /*db50*/  MOV R178, R182 ;  /* 0x000000b600b27202 */ /* 0x000fe20000000f00 */
[C---:B------:R-:W-:Y:S04]  /*db60*/  HMMA.16816.F32 R24, R64.reuse, R36, R24 ;  /* 0x000000244018723c */ /* 0x040fe80000001818 */
[----:B------:R-:W-:Y:S01]  /*db70*/  MOV R166, R178 ;  /* 0x000000b200a67202 */ /* 0x000fe20000000f00 */
[C---:B------:R-:W-:Y:S01]  /*db80*/  FMUL.FTZ R36, R76.reuse, R160 ;  /* 0x000000a04c247220 */ /* 0x040fe20000410000 */
[----:B------:R-:W-:Y:S01]  /*db90*/  MOV R178, R93 ;  /* 0x0000005d00b27202 */ /* 0x000fe20000000f00 */
[----:B------:R-:W-:Y:S01]  /*dba0*/  FMUL.FTZ R37, R76, R161 ;  /* 0x000000a14c257220 */ /* 0x000fe20000410000 */
[-C--:B------:R-:W-:Y:S01]  /*dbb0*/  HMMA.16816.F32 R28, R64, R38.reuse, R28 ;  /* 0x00000026401c723c */ /* 0x080fe2000000181c */
[----:B------:R-:W-:Y:S02]  /*dbc0*/  MUFU.EX2 R207, R207 ;  /* 0x000000cf00cf7308 */ /* 0x000fe40000000800 */
[----:B------:R-:W-:Y:S02]  /*dbd0*/  MOV R175, R179 ;  /* 0x000000b300af7202 */ /* 0x000fe40000000f00 */
[----:B------:R-:W-:Y:S02]  /*dbe0*/  MOV R179, R183 ;  /* 0x000000b700b37202 */ /* 0x000fe40000000f00 */
[----:B------:R-:W-:Y:S01]  /*dbf0*/  MOV R183, R61 ;  /* 0x0000003d00b77202 */ /* 0x000fe20000000f00 */
[C---:B------:R-:W-:Y:S03]  /*dc00*/  HMMA.16816.F32 R32, R80.reuse, R38, R32 ;  /* 0x000000265020723c */ /* 0x040fe60000001820 */
[----:B------:R-:W-:Y:S01]  /*dc10*/  MUFU.EX2 R219, R219 ;  /* 0x000000db00db7308 */ /* 0x000fe20000000800 */
[C---:B------:R-:W-:Y:S01]  /*dc20*/  FMUL.FTZ R38, R73.reuse, R162 ;  /* 0x000000a249267220 */ /* 0x040fe20000410000 */
[----:B------:R-:W-:Y:S01]  /*dc30*/  FMUL.FTZ R39, R73, R163 ;  /* 0x000000a349277220 */ /* 0x000fe20000410000 */
[----:B------:R-:W-:Y:S01]  /*dc40*/  MOV R182, R60 ;  /* 0x0000003c00b67202 */ /* 0x000fe20000000f00 */
[----:B------:R-:W-:Y:S01]  /*dc50*/  FMUL.FTZ R60, R75, R136 ;  /* 0x000000884b3c7220 */ /* 0x000fe20000410000 */
[----:B------:R-:W-:Y:S01]  /*dc60*/  MOV R160, R176 ;  /* 0x000000b000a07202 */ /* 0x000fe20000000f00 */
[----:B------:R-:W-:Y:S01]  /*dc70*/  FFMA.FTZ R136, R165, UR4, -R226 ;  /* 0x00000004a5887c23 */ /* 0x000fe200080108e2 */
[----:B------:R-:W-:Y:S01]  /*dc80*/  MOV R165, R179 ;  /* 0x000000b300a57202 */ /* 0x000fe20000000f00 */
[----:B------:R-:W-:Y:S01]  /*dc90*/  FMUL.FTZ R61, R75, R137 ;  /* 0x000000894b3d7220 */ /* 0x000fe20000410000 */
[-C--:B------:R-:W-:Y:S03]  /*dca0*/  HMMA.16816.F32 R36, R80, R52.reuse, R36 ;  /* 0x000000345024723c */ /* 0x080fe60000001824 */
[----:B------:R-:W-:Y:S01]  /*dcb0*/  MOV R179, R92 ;  /* 0x0000005c00b37202 */ /* 0x000fe20000000f00 */
[----:B------:R-:W-:Y:S01]  /*dcc0*/  MUFU.EX2 R136, R136 ;  /* 0x0000008800887308 */ /* 0x000fe20000000800 */
[----:B------:R-:W-:Y:S01]  /*dcd0*/  MOV R161, R160 ;  /* 0x000000a000a17202 */ /* 0x000fe20000000f00 */
[--C-:B------:R-:W-:Y:S01]  /*dce0*/  FFMA.FTZ R137, R220, UR4, -R129.reuse ;  /* 0x00000004dc897c23 */ /* 0x100fe20008010881 */
[----:B------:R-:W-:Y:S01]  /*dcf0*/  MOV R176, R183 ;  /* 0x000000b700b07202 */ /* 0x000fe20000000f00 */
[C---:B------:R-:W-:Y:S04]  /*dd00*/  HMMA.16816.F32 R40, R64.reuse, R52, R40 ;  /* 0x000000344028723c */ /* 0x040fe80000001828 */
[----:B------:R-:W-:Y:S01]  /*dd10*/  MOV R191, R59 ;  /* 0x0000003b00bf7202 */ /* 0x000fe20000000f00 */
[----:B------:R-:W-:Y:S01]  /*dd20*/  FMUL.FTZ R59, R74, R143 ;  /* 0x0000008f4a3b7220 */ /* 0x000fe20000410000 */
[C---:B------:R-:W-:Y:S01]  /*dd30*/  FMUL.FTZ R53, R76.reuse, R145 ;  /* 0x000000914c357220 */ /* 0x040fe20000410000 */
[----:B------:R-:W-:Y:S01]  /*dd40*/  MOV R183, R95 ;  /* 0x0000005f00b77202 */ /* 0x000fe20000000f00 */
[-C--:B------:R-:W-:Y:S01]  /*dd50*/  HMMA.16816.F32 R44, R64, R54.reuse, R44 ;  /* 0x00000036402c723c */ /* 0x080fe2000000182c */
[----:B------:R-:W-:Y:S02]  /*dd60*/  MUFU.EX2 R137, R137 ;  /* 0x0000008900897308 */ /* 0x000fe40000000800 */
[----:B------:R-:W-:Y:S08]  /*dd70*/  MOV R250, R210 ;  /* 0x000000d200fa7202 */ /* 0x000ff00000000f00 */
[----:B------:R-:W-:Y:S01]  /*dd80*/  MUFU.EX2 R210, R184 ;  /* 0x000000b800d27308 */ /* 0x000fe20000000800 */
[--C-:B----4-:R-:W-:Y:S01]  /*dd90*/  FFMA.FTZ R52, R187, UR4, -R129.reuse ;  /* 0x00000004bb347c23 */ /* 0x110fe20008010881 */
[----:B------:R-:W-:Y:S02]  /*dda0*/  MOV R187, R192 ;  /* 0x000000c000bb7202 */ /* 0x000fe40000000f00 */
[----:B------:R-:W-:Y:S01]  /*ddb0*/  MOV R192, R48 ;  /* 0x0000003000c07202 */ /* 0x000fe20000000f00 */
[----:B------:R-:W-:Y:S01]  /*ddc0*/  FMUL.FTZ R48, R76, R148 ;  /* 0x000000944c307220 */ /* 0x000fe20000410000 */
[----:B------:R-:W-:Y:S04]  /*ddd0*/  MOV R174, R187 ;  /* 0x000000bb00ae7202 */ /* 0x000fe80000000f00 */
[----:B------:R2:W4:Y:S01]  /*dde0*/  MUFU.EX2 R148, R52 ;  /* 0x0000003400947308 */ /* 0x0005220000000800 */
[----:B------:R-:W-:Y:S02]  /*ddf0*/  MOV R177, R192 ;  /* 0x000000c000b17202 */ /* 0x000fe40000000f00 */
[----:B------:R-:W-:Y:S01]  /*de00*/  MOV R192, R58 ;  /* 0x0000003a00c07202 */ /* 0x000fe20000000f00 */
[C---:B------:R-:W-:Y:S01]  /*de10*/  FMUL.FTZ R58, R74.reuse, R142 ;  /* 0x0000008e4a3a7220 */ /* 0x040fe20000410000 */
[C---:B------:R-:W-:Y:S04]  /*de20*/  HMMA.16816.F32 R48, R80.reuse, R54, R48 ;  /* 0x000000365030723c */ /* 0x040fe80000001830 */
[----:B------:R-:W-:Y:S01]  /*de30*/  MOV R170, R177 ;  /* 0x000000b100aa7202 */ /* 0x000fe20000000f00 */
[C---:B------:R-:W-:Y:S01]  /*de40*/  FMUL.FTZ R54, R73.reuse, R146 ;  /* 0x0000009249367220 */ /* 0x040fe20000410000 */
[----:B------:R-:W-:Y:S01]  /*de50*/  MOV R177, R181 ;  /* 0x000000b500b17202 */ /* 0x000fe20000000f00 */
[C---:B------:R-:W-:Y:S01]  /*de60*/  FMUL.FTZ R55, R73.reuse, R147 ;  /* 0x0000009349377220 */ /* 0x040fe20000410000 */
[----:B------:R-:W-:Y:S01]  /*de70*/  MOV R181, R63 ;  /* 0x0000003f00b57202 */ /* 0x000fe20000000f00 */
[----:B------:R-:W-:Y:S01]  /*de80*/  FMUL.FTZ R63, R74, R139 ;  /* 0x0000008b4a3f7220 */ /* 0x000fe20000410000 */
[----:B------:R-:W-:Y:S01]  /*de90*/  MOV R167, R177 ;  /* 0x000000b100a77202 */ /* 0x000fe20000000f00 */
[----:B--2---:R-:W-:Y:S01]  /*dea0*/  FMUL.FTZ R52, R76, R144 ;  /* 0x000000904c347220 */ /* 0x004fe20000410000 */
[----:B------:R-:W-:Y:S02]  /*deb0*/  FMUL.FTZ R144, R68, UR4 ;  /* 0x0000000444907c20 */ /* 0x000fe40008410000 */
[----:B------:R-:W-:Y:S02]  /*dec0*/  MOV R160, R167 ;  /* 0x000000a700a07202 */ /* 0x000fe40000000f00 */
[----:B------:R-:W-:Y:S02]  /*ded0*/  MOV R167, R166 ;  /* 0x000000a600a77202 */ /* 0x000fe40000000f00 */
[----:B------:R-:W-:Y:S01]  /*dee0*/  MOV R166, R165 ;  /* 0x000000a500a67202 */ /* 0x000fe20000000f00 */
[-C--:B---3--:R-:W-:Y:S03]  /*def0*/  HMMA.16816.F32 R52, R80, R84.reuse, R52 ;  /* 0x000000545034723c */ /* 0x088fe60000001834 */
[----:B------:R-:W-:Y:S02]  /*df00*/  MOV R165, R171 ;  /* 0x000000ab00a57202 */ /* 0x000fe40000000f00 */
[----:B------:R-:W-:Y:S02]  /*df10*/  MOV R171, R170 ;  /* 0x000000aa00ab7202 */ /* 0x000fe40000000f00 */
[----:B------:R-:W-:Y:S01]  /*df20*/  MOV R170, R169 ;  /* 0x000000a900aa7202 */ /* 0x000fe20000000f00 */
[C---:B------:R-:W-:Y:S04]  /*df30*/  HMMA.16816.F32 R56, R64.reuse, R84, R56 ;  /* 0x000000544038723c */ /* 0x040fe80000001838 */
[----:B------:R-:W-:Y:S02]  /*df40*/  MOV R169, R175 ;  /* 0x000000af00a97202 */ /* 0x000fe40000000f00 */
[----:B------:R-:W-:Y:S02]  /*df50*/  MOV R177, R194 ;  /* 0x000000c200b17202 */ /* 0x000fe40000000f00 */
[-C--:B------:R-:W-:Y:S03]  /*df60*/  HMMA.16816.F32 R60, R64, R86.reuse, R60 ;  /* 0x00000056403c723c */ /* 0x080fe6000000183c */
[----:B------:R-:W-:Y:S01]  /*df70*/  MOV R175, R174 ;  /* 0x000000ae00af7202 */ /* 0x000fe20000000f00 */
[----:B------:R-:W-:Y:S01]  /*df80*/  FMUL.FTZ R67, R73, R135 ;  /* 0x0000008749437220 */ /* 0x000fe20000410000 */
[----:B------:R-:W-:Y:S01]  /*df90*/  FSEL R144, R144, RZ, P1 ;  /* 0x000000ff90907208 */ /* 0x000fe20000800000 */
[--C-:B------:R-:W-:Y:S01]  /*dfa0*/  FFMA.FTZ R135, R223, UR4, -R129.reuse ;  /* 0x00000004df877c23 */ /* 0x100fe20008010881 */
[----:B------:R-:W-:Y:S01]  /*dfb0*/  MOV R174, R173 ;  /* 0x000000ad00ae7202 */ /* 0x000fe20000000f00 */
[----:B------:R-:W-:Y:S01]  /*dfc0*/  FMUL.FTZ R64, R76, R132 ;  /* 0x000000844c407220 */ /* 0x000fe20000410000 */
        /* <DEDUP_REMOVED lines=16> */
[----:B------:R-:W2:Y:S01]  /*e0d0*/  LDL.LU R186, [R1+0x4] ;  /* 0x0000040001ba7983 */ /* 0x000ea20000300800 */
[----:B------:R-:W-:Y:S01]  /*e0e0*/  MOV R160, R167 ;  /* 0x000000a700a07202 */ /* 0x000fe20000000f00 */
[----:B------:R-:W-:Y:S01]  /*e0f0*/  FFMA.FTZ R192, R192, UR4, -R144 ;  /* 0x00000004c0c07c23 */ /* 0x000fe20008010890 */
[----:B------:R-:W-:Y:S01]  /*e100*/  MOV R167, R166 ;  /* 0x000000a600a77202 */ /* 0x000fe20000000f00 */
[----:B------:R-:W3:Y:S01]  /*e110*/  LDL.LU R161, [R1+0x1c] ;  /* 0x00001c0001a17983 */ /* 0x000ee20000300800 */
[----:B------:R-:W-:Y:S01]  /*e120*/  MOV R166, R165 ;  /* 0x000000a500a67202 */ /* 0x000fe20000000f00 */
[----:B------:R-:W-:Y:S01]  /*e130*/  FMUL.FTZ R65, R76, R133 ;  /* 0x000000854c417220 */ /* 0x000fe20000410000 */
[----:B------:R-:W-:Y:S01]  /*e140*/  MOV R165, R171 ;  /* 0x000000ab00a57202 */ /* 0x000fe20000000f00 */
[----:B------:R-:W-:Y:S01]  /*e150*/  FMUL.FTZ R66, R73, R134 ;  /* 0x0000008649427220 */ /* 0x000fe20000410000 */
[----:B------:R-:W-:Y:S01]  /*e160*/  MOV R171, R170 ;  /* 0x000000aa00ab7202 */ /* 0x000fe20000000f00 */
[----:B------:R-:W-:Y:S01]  /*e170*/  MUFU.EX2 R115, R115 ;  /* 0x0000007300737308 */ /* 0x000fe20000000800 */
[----:B------:R-:W-:Y:S01]  /*e180*/  MOV R170, R169 ;  /* 0x000000a900aa7202 */ /* 0x000fe20000000f00 */
[--C-:B------:R-:W-:Y:S01]  /*e190*/  FFMA.FTZ R167, R167, UR4, -R129.reuse ;  /* 0x00000004a7a77c23 */ /* 0x100fe20008010881 */
[----:B------:R-:W-:Y:S01]  /*e1a0*/  MOV R169, R175 ;  /* 0x000000af00a97202 */ /* 0x000fe20000000f00 */
[----:B------:R-:W-:Y:S01]  /*e1b0*/  FFMA.FTZ R134, R216, UR4, -R226 ;  /* 0x00000004d8867c23 */ /* 0x000fe200080108e2 */
[----:B------:R-:W-:Y:S05]  /*e1c0*/  HMMA.16816.F32 R64, R80, R86, R64 ;  /* 0x000000565040723c */ /* 0x000fea0000001840 */
[----:B------:R-:W-:Y:S01]  /*e1d0*/  MUFU.EX2 R167, R167 ;  /* 0x000000a700a77308 */ /* 0x000fe20000000800 */
[----:B------:R-:W-:Y:S01]  /*e1e0*/  MOV R175, R174 ;  /* 0x000000ae00af7202 */ /* 0x000fe20000000f00 */
[--C-:B------:R-:W-:Y:S01]  /*e1f0*/  FFMA.FTZ R216, R183, UR4, -R130.reuse ;  /* 0x00000004b7d87c23 */ /* 0x100fe20008010882 */
[----:B------:R-:W-:Y:S01]  /*e200*/  MOV R174, R173 ;  /* 0x000000ad00ae7202 */ /* 0x000fe20000000f00 */
[----:B------:R-:W-:Y:S01]  /*e210*/  FFMA.FTZ R183, R98, UR4, -R130 ;  /* 0x0000000462b77c23 */ /* 0x000fe20008010882 */
[----:B------:R-:W-:Y:S01]  /*e220*/  MOV R173, R179 ;  /* 0x000000b300ad7202 */ /* 0x000fe20000000f00 */
[----:B------:R-:W-:Y:S01]  /*e230*/  FFMA.FTZ R133, R217, UR4, -R226 ;  /* 0x00000004d9857c23 */ /* 0x000fe200080108e2 */
[----:B------:R-:W-:Y:S03]  /*e240*/  MOV R179, R178 ;  /* 0x000000b200b37202 */ /* 0x000fe60000000f00 */
[----:B------:R-:W-:Y:S01]  /*e250*/  MUFU.EX2 R211, R183 ;  /* 0x000000b700d37308 */ /* 0x000fe20000000800 */
[----:B------:R-:W-:Y:S01]  /*e260*/  MOV R178, R177 ;  /* 0x000000b100b27202 */ /* 0x000fe20000000f00 */
[--C-:B------:R-:W-:Y:S01]  /*e270*/  FFMA.FTZ R169, R169, UR4, -R130.reuse ;  /* 0x00000004a9a97c23 */ /* 0x100fe20008010882 */
[----:B------:R-:W-:Y:S01]  /*e280*/  MOV R177, R182 ;  /* 0x000000b600b17202 */ /* 0x000fe20000000f00 */
[--C-:B------:R-:W-:Y:S01]  /*e290*/  FFMA.FTZ R176, R176, UR4, -R129.reuse ;  /* 0x00000004b0b07c23 */ /* 0x100fe20008010881 */
[----:B------:R-:W-:Y:S02]  /*e2a0*/  MOV R182, R181 ;  /* 0x000000b500b67202 */ /* 0x000fe40000000f00 */
[----:B------:R-:W-:Y:S03]  /*e2b0*/  MOV R187, R91 ;  /* 0x0000005b00bb7202 */ /* 0x000fe60000000f00 */
[----:B------:R-:W5:Y:S01]  /*e2c0*/  MUFU.EX2 R114, R114 ;  /* 0x0000007200727308 */ /* 0x000f620000000800 */
[----:B------:R-:W5:Y:S01]  /*e2d0*/  LDSM.16.MT88.4 R88, [R235+0x8800] ;  /* 0x00880000eb58783b */ /* 0x000f620000004200 */
[----:B------:R-:W-:Y:S02]  /*e2e0*/  MOV R194, R94 ;  /* 0x0000005e00c27202 */ /* 0x000fe40000000f00 */
[----:B------:R-:W-:Y:S01]  /*e2f0*/  F2FP.F16.F32.PACK_AB R80, R168, R172 ;  /* 0x000000aca850723e */ /* 0x000fe200000000ff */
[--C-:B------:R-:W-:Y:S01]  /*e300*/  FFMA.FTZ R187, R187, UR4, -R129.reuse ;  /* 0x00000004bbbb7c23 */ /* 0x100fe20008010881 */
[----:B------:R-:W-:Y:S01]  /*e310*/  F2FP.F16.F32.PACK_AB R81, R105, R164 ;  /* 0x000000a46951723e */ /* 0x000fe200000000ff */
[----:B------:R-:W-:Y:S01]  /*e320*/  FFMA.FTZ R194, R194, UR4, -R130 ;  /* 0x00000004c2c27c23 */ /* 0x000fe20008010882 */
[----:B------:R-:W-:Y:S01]  /*e330*/  F2FP.F16.F32.PACK_AB R82, R106, R107 ;  /* 0x0000006b6a52723e */ /* 0x000fe200000000ff */
[----:B------:R-:W5:Y:S01]  /*e340*/  LDSM.16.MT88.4 R92, [R233+0x8800] ;  /* 0x00880000e95c783b */ /* 0x000f620000004200 */
[----:B-1----:R-:W-:Y:S01]  /*e350*/  F2FP.F16.F32.PACK_AB R83, R102, R109 ;  /* 0x0000006d6653723e */ /* 0x002fe200000000ff */
[----:B------:R-:W-:Y:S01]  /*e360*/  MUFU.EX2 R120, R120 ;  /* 0x0000007800787308 */ /* 0x000fe20000000800 */
[----:B----4-:R-:W-:Y:S02]  /*e370*/  F2FP.F16.F32.PACK_AB R84, R116, R148 ;  /* 0x000000947454723e */ /* 0x010fe400000000ff */
[----:B------:R-:W-:Y:S02]  /*e380*/  F2FP.F16.F32.PACK_AB R85, R118, R149 ;  /* 0x000000957655723e */ /* 0x000fe400000000ff */
[----:B------:R-:W-:Y:S02]  /*e390*/  F2FP.F16.F32.PACK_AB R86, R103, R124 ;  /* 0x0000007c6756723e */ /* 0x000fe400000000ff */
[----:B------:R-:W-:Y:S03]  /*e3a0*/  F2FP.F16.F32.PACK_AB R87, R104, R136 ;  /* 0x000000886857723e */ /* 0x000fe600000000ff */
[----:B------:R-:W1:Y:S01]  /*e3b0*/  MUFU.EX2 R112, R112 ;  /* 0x0000007000707308 */ /* 0x000e620000000800 */
[C---:B------:R-:W-:Y:S02]  /*e3c0*/  ISETP.GT.AND P1, PT, R247.reuse, RZ, PT ;  /* 0x000000fff700720c */ /* 0x040fe40003f24270 */
[----:B------:R-:W-:Y:S07]  /*e3d0*/  IADD3 R247, PT, PT, R247, -0x1, RZ ;  /* 0xfffffffff7f77810 */ /* 0x000fee0007ffe0ff */
[----:B------:R-:W-:Y:S10]  /*e3e0*/  MUFU.EX2 R132, R132 ;  /* 0x0000008400847308 */ /* 0x000ff40000000800 */
[----:B------:R-:W-:Y:S01]  /*e3f0*/  MUFU.EX2 R135, R135 ;  /* 0x0000008700877308 */ /* 0x000fe20000000800 */
[-C--:B-----5:R-:W-:Y:S09]  /*e400*/  HMMA.16816.F32 R4, R80, R88.reuse, R4 ;  /* 0x000000585004723c */ /* 0x0a0ff20000001804 */
[----:B------:R-:W-:Y:S01]  /*e410*/  MUFU.EX2 R134, R134 ;  /* 0x0000008600867308 */ /* 0x000fe20000000800 */
[C---:B------:R-:W-:Y:S09]  /*e420*/  HMMA.16816.F32 R8, R84.reuse, R88, R8 ;  /* 0x000000585408723c */ /* 0x040ff20000001808 */
[----:B------:R-:W-:Y:S01]  /*e430*/  MUFU.EX2 R133, R133 ;  /* 0x0000008500857308 */ /* 0x000fe20000000800 */
[-C--:B------:R-:W-:Y:S08]  /*e440*/  HMMA.16816.F32 R12, R84, R90.reuse, R12 ;  /* 0x0000005a540c723c */ /* 0x080ff0000000180c */
[C---:B------:R-:W-:Y:S01]  /*e450*/  HMMA.16816.F32 R16, R80.reuse, R90, R16 ;  /* 0x0000005a5010723c */ /* 0x040fe20000001810 */
[----:B------:R-:W4:Y:S07]  /*e460*/  LDSM.16.MT88.4 R88, [R100+0x800] ;  /* 0x000800006458783b */ /* 0x000f2e0000004200 */
[-C--:B------:R-:W-:Y:S08]  /*e470*/  HMMA.16816.F32 R20, R80, R92.reuse, R20 ;  /* 0x0000005c5014723c */ /* 0x080ff00000001814 */
[C---:B------:R-:W-:Y:S08]  /*e480*/  HMMA.16816.F32 R24, R84.reuse, R92, R24 ;  /* 0x0000005c5418723c */ /* 0x040ff00000001818 */
[-C--:B------:R-:W-:Y:S08]  /*e490*/  HMMA.16816.F32 R28, R84, R94.reuse, R28 ;  /* 0x0000005e541c723c */ /* 0x080ff0000000181c */
[C---:B------:R-:W-:Y:S01]  /*e4a0*/  HMMA.16816.F32 R32, R80.reuse, R94, R32 ;  /* 0x0000005e5020723c */ /* 0x040fe20000001820 */
[----:B------:R-:W5:Y:S07]  /*e4b0*/  LDSM.16.MT88.4 R92, [R101+0x800] ;  /* 0x00080000655c783b */ /* 0x000f6e0000004200 */
[-C--:B----4-:R-:W-:Y:S08]  /*e4c0*/  HMMA.16816.F32 R36, R80, R88.reuse, R36 ;  /* 0x000000585024723c */ /* 0x090ff00000001824 */
[C---:B------:R-:W-:Y:S08]  /*e4d0*/  HMMA.16816.F32 R40, R84.reuse, R88, R40 ;  /* 0x000000585428723c */ /* 0x040ff00000001828 */
[-C--:B------:R-:W-:Y:S08]  /*e4e0*/  HMMA.16816.F32 R44, R84, R90.reuse, R44 ;  /* 0x0000005a542c723c */ /* 0x080ff0000000182c */
[C---:B------:R-:W-:Y:S01]  /*e4f0*/  HMMA.16816.F32 R48, R80.reuse, R90, R48 ;  /* 0x0000005a5030723c */ /* 0x040fe20000001830 */
[----:B------:R-:W-:Y:S07]  /*e500*/  LDSM.16.MT88.4 R88, [R233+0x9000] ;  /* 0x00900000e958783b */ /* 0x000fee0000004200 */
[-C--:B-----5:R-:W-:Y:S08]  /*e510*/  HMMA.16816.F32 R52, R80, R92.reuse, R52 ;  /* 0x0000005c5034723c */ /* 0x0a0ff00000001834 */
[C---:B------:R-:W-:Y:S08]  /*e520*/  HMMA.16816.F32 R56, R84.reuse, R92, R56 ;  /* 0x0000005c5438723c */ /* 0x040ff00000001838 */
[-C--:B------:R-:W-:Y:S01]  /*e530*/  HMMA.16816.F32 R60, R84, R94.reuse, R60 ;  /* 0x0000005e543c723c */ /* 0x080fe2000000183c */
[----:B------:R-:W4:Y:S07]  /*e540*/  LDSM.16.MT88.4 R84, [R235+0x9000] ;  /* 0x00900000eb54783b */ /* 0x000f2e0000004200 */
[----:B------:R-:W-:Y:S01]  /*e550*/  HMMA.16816.F32 R64, R80, R94, R64 ;  /* 0x0000005e5040723c */ /* 0x000fe20000001840 */
[----:B------:R-:W5:Y:S03]  /*e560*/  LDSM.16.MT88.4 R92, [R100+0x1000] ;  /* 0x00100000645c783b */ /* 0x000f660000004200 */
[----:B------:R-:W-:Y:S02]  /*e570*/  F2FP.F16.F32.PACK_AB R80, R114, R115 ;  /* 0x000000737250723e */ /* 0x000fe400000000ff */
[----:B------:R-:W-:Y:S02]  /*e580*/  F2FP.F16.F32.PACK_AB R81, R121, R122 ;  /* 0x0000007a7951723e */ /* 0x000fe400000000ff */
[----:B-1----:R-:W-:Y:S02]  /*e590*/  F2FP.F16.F32.PACK_AB R82, R112, R120 ;  /* 0x000000787052723e */ /* 0x002fe400000000ff */
[----:B------:R-:W-:Y:S07]  /*e5a0*/  F2FP.F16.F32.PACK_AB R83, R113, R126 ;  /* 0x0000007e7153723e */ /* 0x000fee00000000ff */
[-C--:B----4-:R-:W-:Y:S03]  /*e5b0*/  HMMA.16816.F32 R4, R80, R84.reuse, R4 ;  /* 0x000000545004723c */ /* 0x090fe60000001804 */
[----:B--2---:R-:W-:Y:S02]  /*e5c0*/  MOV R181, R186 ;  /* 0x000000ba00b57202 */ /* 0x004fe40000000f00 */
[----:B------:R-:W-:Y:S01]  /*e5d0*/  MOV R186, R190 ;  /* 0x000000be00ba7202 */ /* 0x000fe20000000f00 */
[----:B---3--:R-:W-:Y:S01]  /*e5e0*/  FFMA.FTZ R141, R161, UR4, -R144 ;  /* 0x00000004a18d7c23 */ /* 0x008fe20008010890 */
[----:B------:R-:W-:Y:S01]  /*e5f0*/  MOV R190, R188 ;  /* 0x000000bc00be7202 */ /* 0x000fe20000000f00 */
[----:B------:R-:W2:Y:S01]  /*e600*/  LDL.LU R161, [R1+0x20] ;  /* 0x0000200001a17983 */ /* 0x000ea20000300800 */
[----:B------:R-:W-:Y:S02]  /*e610*/  MOV R188, R230 ;  /* 0x000000e600bc7202 */ /* 0x000fe40000000f00 */
[----:B------:R-:W-:Y:S03]  /*e620*/  SHF.L.U32 R230, R234, 0x6, RZ ;  /* 0x00000006eae67819 */ /* 0x000fe600000006ff */
[----:B------:R-:W-:Y:S04]  /*e630*/  FFMA.FTZ R188, R188, UR4, -R226 ;  /* 0x00000004bcbc7c23 */ /* 0x000fe800080108e2 */
[----:B------:R-:W-:Y:S01]  /*e640*/  MUFU.EX2 R184, R188 ;  /* 0x000000bc00b87308 */ /* 0x000fe20000000800 */
[--C-:B--2---:R-:W-:Y:S02]  /*e650*/  FFMA.FTZ R140, R161, UR4, -R144.reuse ;  /* 0x00000004a18c7c23 */ /* 0x104fe40008010890 */
[----:B------:R-:W2:Y:S02]  /*e660*/  LDL.LU R161, [R1+0x24] ;  /* 0x0000240001a17983 */ /* 0x000ea40000300800 */
[--C-:B--2---:R-:W-:Y:S02]  /*e670*/  FFMA.FTZ R159, R161, UR4, -R144.reuse ;  /* 0x00000004a19f7c23 */ /* 0x104fe40008010890 */
[----:B------:R-:W2:Y:S04]  /*e680*/  LDL.LU R161, [R1+0x28] ;  /* 0x0000280001a17983 */ /* 0x000ea80000300800 */
[----:B------:R-:W-:Y:S01]  /*e690*/  MUFU.EX2 R159, R159 ;  /* 0x0000009f009f7308 */ /* 0x000fe20000000800 */
[--C-:B--2---:R-:W-:Y:S02]  /*e6a0*/  FFMA.FTZ R162, R161, UR4, -R144.reuse ;  /* 0x00000004a1a27c23 */ /* 0x104fe40008010890 */
[----:B------:R-:W2:Y:S02]  /*e6b0*/  LDL.LU R161, [R1+0x38] ;  /* 0x0000380001a17983 */ /* 0x000ea40000300800 */
[--C-:B--2---:R-:W-:Y:S02]  /*e6c0*/  FFMA.FTZ R223, R161, UR4, -R144.reuse ;  /* 0x00000004a1df7c23 */ /* 0x104fe40008010890 */
[----:B------:R-:W2:Y:S02]  /*e6d0*/  LDL.LU R161, [R1+0x3c] ;  /* 0x00003c0001a17983 */ /* 0x000ea40000300800 */
[--C-:B--2---:R-:W-:Y:S01]  /*e6e0*/  FFMA.FTZ R222, R161, UR4, -R144.reuse ;  /* 0x00000004a1de7c23 */ /* 0x104fe20008010890 */
[----:B------:R-:W-:Y:S02]  /*e6f0*/  MOV R161, R160 ;  /* 0x000000a000a17202 */ /* 0x000fe40000000f00 */
[----:B------:R-:W-:Y:S02]  /*e700*/  MOV R160, R166 ;  /* 0x000000a600a07202 */ /* 0x000fe40000000f00 */
[----:B------:R-:W-:Y:S02]  /*e710*/  MOV R166, R165 ;  /* 0x000000a500a67202 */ /* 0x000fe40000000f00 */
[----:B------:R-:W-:Y:S02]  /*e720*/  MOV R165, R171 ;  /* 0x000000ab00a57202 */ /* 0x000fe40000000f00 */
[----:B------:R-:W-:Y:S02]  /*e730*/  MOV R163, R161 ;  /* 0x000000a100a37202 */ /* 0x000fe40000000f00 */
[----:B------:R-:W-:Y:S02]  /*e740*/  MOV R171, R170 ;  /* 0x000000aa00ab7202 */ /* 0x000fe40000000f00 */
[----:B------:R-:W-:Y:S01]  /*e750*/  MOV R170, R175 ;  /* 0x000000af00aa7202 */ /* 0x000fe20000000f00 */
[----:B------:R-:W-:Y:S01]  /*e760*/  FFMA.FTZ R163, R163, UR4, -R144 ;  /* 0x00000004a3a37c23 */ /* 0x000fe20008010890 */
        /* <DEDUP_REMOVED lines=36> */
[----:B------:R-:W-:Y:S01]  /*e9b0*/  MOV R173, R179 ;  /* 0x000000b300ad7202 */ /* 0x000fe20000000f00 */
[----:B------:R-:W2:Y:S01]  /*e9c0*/  LDL.LU R189, [R1+0x44] ;  /* 0x0000440001bd7983 */ /* 0x000ea20000300800 */
[----:B------:R-:W-:Y:S02]  /*e9d0*/  MOV R166, R165 ;  /* 0x000000a500a67202 */ /* 0x000fe40000000f00 */
[----:B------:R-:W-:Y:S02]  /*e9e0*/  MOV R179, R178 ;  /* 0x000000b200b37202 */ /* 0x000fe40000000f00 */
[----:B------:R-:W-:Y:S02]  /*e9f0*/  MOV R165, R171 ;  /* 0x000000ab00a57202 */ /* 0x000fe40000000f00 */
[----:B------:R-:W-:Y:S02]  /*ea00*/  MOV R178, R177 ;  /* 0x000000b100b27202 */ /* 0x000fe40000000f00 */
[----:B------:R-:W-:Y:S02]  /*ea10*/  MOV R171, R170 ;  /* 0x000000aa00ab7202 */ /* 0x000fe40000000f00 */
[----:B------:R-:W-:Y:S02]  /*ea20*/  MOV R177, R182 ;  /* 0x000000b600b17202 */ /* 0x000fe40000000f00 */
[----:B------:R-:W-:Y:S01]  /*ea30*/  MOV R170, R175 ;  /* 0x000000af00aa7202 */ /* 0x000fe20000000f00 */
[----:B------:R-:W3:Y:S01]  /*ea40*/  LDL.LU R182, [R1+0x4c] ;  /* 0x00004c0001b67983 */ /* 0x000ee20000300800 */
        /* <DEDUP_REMOVED lines=10> */
[----:B------:R-:W4:Y:S01]  /*eaf0*/  LDL.LU R181, [R1+0x50] ;  /* 0x0000500001b57983 */ /* 0x000f220000300800 */
        /* <DEDUP_REMOVED lines=8> */
[----:B------:R-:W-:Y:S01]  /*eb80*/  MOV R166, R165 ;  /* 0x000000a500a67202 */ /* 0x000fe20000000f00 */
[----:B------:R-:W5:Y:S01]  /*eb90*/  LDL.LU R178, [R1+0x54] ;  /* 0x0000540001b27983 */ /* 0x000f620000300800 */
[----:B------:R-:W-:Y:S02]  /*eba0*/  MOV R165, R171 ;  /* 0x000000ab00a57202 */ /* 0x000fe40000000f00 */
[----:B------:R-:W-:Y:S02]  /*ebb0*/  MOV R153, R152 ;  /* 0x0000009800997202 */ /* 0x000fe40000000f00 */
[----:B------:R-:W-:Y:S02]  /*ebc0*/  MOV R152, R158 ;  /* 0x0000009e00987202 */ /* 0x000fe40000000f00 */
[----:B------:R-:W-:Y:S02]  /*ebd0*/  MOV R171, R170 ;  /* 0x000000aa00ab7202 */ /* 0x000fe40000000f00 */
[----:B------:R-:W-:Y:S02]  /*ebe0*/  MOV R158, R161 ;  /* 0x000000a1009e7202 */ /* 0x000fe40000000f00 */
[----:B------:R-:W-:Y:S02]  /*ebf0*/  MOV R170, R173 ;  /* 0x000000ad00aa7202 */ /* 0x000fe40000000f00 */
[----:B------:R-:W-:Y:S01]  /*ec00*/  MOV R161, R166 ;  /* 0x000000a600a17202 */ /* 0x000fe20000000f00 */
[----:B------:R-:W5:Y:S01]  /*ec10*/  LDL.LU R173, [R1+0x64] ;  /* 0x0000640001ad7983 */ /* 0x000f620000300800 */
[----:B------:R-:W-:Y:S01]  /*ec20*/  MOV R166, R165 ;  /* 0x000000a500a67202 */ /* 0x000fe20000000f00 */
[--C-:B------:R-:W-:Y:S01]  /*ec30*/  FFMA.FTZ R146, R170, UR4, -R129.reuse ;  /* 0x00000004aa927c23 */ /* 0x100fe20008010881 */
[----:B------:R-:W-:Y:S01]  /*ec40*/  MOV R154, R153 ;  /* 0x00000099009a7202 */ /* 0x000fe20000000f00 */
[----:B------:R-:W5:Y:S01]  /*ec50*/  LDL.LU R165, [R1+0x80] ;  /* 0x0000800001a57983 */ /* 0x000f620000300800 */
[----:B------:R-:W-:Y:S01]  /*ec60*/  MOV R153, R152 ;  /* 0x0000009800997202 */ /* 0x000fe20000000f00 */
[--C-:B------:R-:W-:Y:S01]  /*ec70*/  FFMA.FTZ R170, R99, UR4, -R129.reuse ;  /* 0x0000000463aa7c23 */ /* 0x100fe20008010881 */
[----:B------:R-:W-:Y:S01]  /*ec80*/  MOV R152, R158 ;  /* 0x0000009e00987202 */ /* 0x000fe20000000f00 */
[--C-:B------:R-:W-:Y:S01]  /*ec90*/  FFMA.FTZ R154, R154, UR4, -R130.reuse ;  /* 0x000000049a9a7c23 */ /* 0x100fe20008010882 */
[----:B------:R-:W-:Y:S01]  /*eca0*/  MOV R158, R161 ;  /* 0x000000a1009e7202 */ /* 0x000fe20000000f00 */
[----:B------:R-:W-:Y:S01]  /*ecb0*/  MUFU.EX2 R146, R146 ;  /* 0x0000009200927308 */ /* 0x000fe20000000800 */
        /* <DEDUP_REMOVED lines=14> */
[----:B------:R-:W-:Y:S01]  /*eda0*/  MOV R152, R158 ;  /* 0x0000009e00987202 */ /* 0x000fe20000000f00 */
[--C-:B------:R-:W-:Y:S01]  /*edb0*/  FFMA.FTZ R220, R155, UR4, -R130.reuse ;  /* 0x000000049bdc7c23 */ /* 0x100fe20008010882 */
[----:B------:R-:W5:Y:S01]  /*edc0*/  LDL.LU R158, [R1+0x88] ;  /* 0x00008800019e7983 */ /* 0x000f620000300800 */
[----:B------:R-:W-:Y:S01]  /*edd0*/  MOV R151, R150 ;  /* 0x0000009600977202 */ /* 0x000fe20000000f00 */
[--C-:B------:R-:W-:Y:S01]  /*ede0*/  FFMA.FTZ R217, R153, UR4, -R130.reuse ;  /* 0x0000000499d97c23 */ /* 0x100fe20008010882 */
[----:B------:R-:W-:Y:S01]  /*edf0*/  MOV R155, R157 ;  /* 0x0000009d009b7202 */ /* 0x000fe20000000f00 */
[----:B------:R-:W5:Y:S01]  /*ee00*/  LDL.LU R150, [R1+0xb0] ;  /* 0x0000b00001967983 */ /* 0x000f620000300800 */
[----:B------:R-:W-:Y:S01]  /*ee10*/  FFMA.FTZ R157, R117, UR4, -R130 ;  /* 0x00000004759d7c23 */ /* 0x000fe20008010882 */
[----:B------:R-:W-:Y:S01]  /*ee20*/  FFMA.FTZ R117, R208, UR4, -R226 ;  /* 0x00000004d0757c23 */ /* 0x000fe200080108e2 */
        /* <DEDUP_REMOVED lines=9> */
[--C-:B------:R-:W-:Y:S01]  /*eec0*/  FFMA.FTZ R193, R78, UR4, -R129.reuse ;  /* 0x000000044ec17c23 */ /* 0x100fe20008010881 */
[--C-:B------:R-:W-:Y:S01]  /*eed0*/  FFMA.FTZ R191, R79, UR4, -R129.reuse ;  /* 0x000000044fbf7c23 */ /* 0x100fe20008010881 */
[--C-:B------:R-:W-:Y:S01]  /*eee0*/  FFMA.FTZ R155, R155, UR4, -R129.reuse ;  /* 0x000000049b9b7c23 */ /* 0x100fe20008010881 */
[----:B------:R-:W-:Y:S04]  /*eef0*/  MOV R186, R190 ;  /* 0x000000be00ba7202 */ /* 0x000fe80000000f00 */
[----:B------:R-:W1:Y:S01]  /*ef00*/  MUFU.EX2 R119, R119 ;  /* 0x0000007700777308 */ /* 0x000e620000000800 */
[----:B------:R-:W-:Y:S02]  /*ef10*/  MOV R190, R195 ;  /* 0x000000c300be7202 */ /* 0x000fe40000000f00 */
[----:B------:R-:W-:Y:S01]  /*ef20*/  MOV R195, R229 ;  /* 0x000000e500c37202 */ /* 0x000fe20000000f00 */
[--C-:B------:R-:W-:Y:S01]  /*ef30*/  FFMA.FTZ R186, R186, UR4, -R226.reuse ;  /* 0x00000004baba7c23 */ /* 0x100fe200080108e2 */
[----:B------:R-:W-:Y:S01]  /*ef40*/  LOP3.LUT R229, R230, 0x400, RZ, 0xc0, !PT ;  /* 0x00000400e6e57812 */ /* 0x000fe200078ec0ff */
[--C-:B------:R-:W-:Y:S04]  /*ef50*/  FFMA.FTZ R190, R190, UR4, -R226.reuse ;  /* 0x00000004bebe7c23 */ /* 0x100fe800080108e2 */
[----:B------:R-:W1:Y:S01]  /*ef60*/  MUFU.EX2 R123, R123 ;  /* 0x0000007b007b7308 */ /* 0x000e620000000800 */
[----:B------:R-:W-:Y:S01]  /*ef70*/  FFMA.FTZ R195, R195, UR4, -R226 ;  /* 0x00000004c3c37c23 */ /* 0x000fe200080108e2 */
[----:B-1----:R-:W-:Y:S02]  /*ef80*/  F2FP.F16.F32.PACK_AB R78, R119, R137 ;  /* 0x00000089774e723e */ /* 0x002fe400000000ff */
[----:B------:R-:W-:Y:S01]  /*ef90*/  F2FP.F16.F32.PACK_AB R79, R117, R123 ;  /* 0x0000007b754f723e */ /* 0x000fe200000000ff */
[--C-:B--2---:R-:W-:Y:S01]  /*efa0*/  FFMA.FTZ R189, R189, UR4, -R144.reuse ;  /* 0x00000004bdbd7c23 */ /* 0x104fe20008010890 */
[--C-:B---3--:R-:W-:Y:S01]  /*efb0*/  FFMA.FTZ R182, R182, UR4, -R144.reuse ;  /* 0x00000004b6b67c23 */ /* 0x108fe20008010890 */
[--C-:B----4-:R-:W-:Y:S01]  /*efc0*/  FFMA.FTZ R181, R181, UR4, -R144.reuse ;  /* 0x00000004b5b57c23 */ /* 0x110fe20008010890 */
[--C-:B-----5:R-:W-:Y:S01]  /*efd0*/  FFMA.FTZ R178, R178, UR4, -R144.reuse ;  /* 0x00000004b2b27c23 */ /* 0x120fe20008010890 */
[--C-:B------:R-:W-:Y:S01]  /*efe0*/  FFMA.FTZ R173, R173, UR4, -R144.reuse ;  /* 0x00000004adad7c23 */ /* 0x100fe20008010890 */
[--C-:B------:R-:W-:Y:S01]  /*eff0*/  FFMA.FTZ R165, R165, UR4, -R144.reuse ;  /* 0x00000004a5a57c23 */ /* 0x100fe20008010890 */
[--C-:B------:R-:W-:Y:S01]  /*f000*/  FFMA.FTZ R98, R177, UR4, -R129.reuse ;  /* 0x00000004b1627c23 */ /* 0x100fe20008010881 */
[--C-:B------:R-:W-:Y:S01]  /*f010*/  FFMA.FTZ R177, R96, UR4, -R129.reuse ;  /* 0x0000000460b17c23 */ /* 0x100fe20008010881 */
[--C-:B------:R-:W-:Y:S01]  /*f020*/  FFMA.FTZ R161, R161, UR4, -R144.reuse ;  /* 0x00000004a1a17c23 */ /* 0x100fe20008010890 */
[--C-:B------:R-:W-:Y:S01]  /*f030*/  FFMA.FTZ R158, R158, UR4, -R144.reuse ;  /* 0x000000049e9e7c23 */ /* 0x100fe20008010890 */
[----:B------:R-:W-:Y:S01]  /*f040*/  FFMA.FTZ R150, R150, UR4, -R144 ;  /* 0x0000000496967c23 */ /* 0x000fe20008010890 */
[----:B------:R-:W-:Y:S02]  /*f050*/  MOV R144, R152 ;  /* 0x0000009800907202 */ /* 0x000fe40000000f00 */
[----:B------:R-:W-:Y:S02]  /*f060*/  MOV R152, R166 ;  /* 0x000000a600987202 */ /* 0x000fe40000000f00 */
[----:B------:R-:W2:Y:S01]  /*f070*/  LDL.LU R166, [R1+0x74] ;  /* 0x0000740001a67983 */ /* 0x000ea20000300800 */
[--C-:B------:R-:W-:Y:S01]  /*f080*/  FFMA.FTZ R144, R144, UR4, -R130.reuse ;  /* 0x0000000490907c23 */ /* 0x100fe20008010882 */
[----:B------:R-:W-:Y:S01]  /*f090*/  MOV R138, R152 ;  /* 0x00000098008a7202 */ /* 0x000fe20000000f00 */
[--C-:B------:R-:W-:Y:S01]  /*f0a0*/  FFMA.FTZ R152, R179, UR4, -R129.reuse ;  /* 0x00000004b3987c23 */ /* 0x100fe20008010881 */
[----:B------:R-:W3:Y:S01]  /*f0b0*/  LDL.LU R145, [R1+0x8] ;  /* 0x0000080001917983 */ /* 0x000ee20000300800 */
[--C-:B------:R-:W-:Y:S04]  /*f0c0*/  FFMA.FTZ R179, R97, UR4, -R129.reuse ;  /* 0x0000000461b37c23 */ /* 0x100fe80008010881 */
[----:B------:R-:W-:Y:S01]  /*f0d0*/  MUFU.EX2 R152, R152 ;  /* 0x0000009800987308 */ /* 0x000fe20000000800 */
[--C-:B--2---:R-:W-:Y:S01]  /*f0e0*/  FFMA.FTZ R166, R166, UR4, -R130.reuse ;  /* 0x00000004a6a67c23 */ /* 0x104fe20008010882 */
[--C-:B---3--:R-:W-:Y:S02]  /*f0f0*/  FFMA.FTZ R131, R145, UR4, -R130.reuse ;  /* 0x0000000491837c23 */ /* 0x108fe40008010882 */
[----:B------:R-:W2:Y:S04]  /*f100*/  LDL.LU R145, [R1+0x18] ;  /* 0x0000180001917983 */ /* 0x000ea80000300800 */
[----:B------:R-:W3:Y:S01]  /*f110*/  LDL.LU R77, [R1] ;  /* 0x00000000014d7983 */ /* 0x000ee20000300800 */
[----:B--2---:R-:W-:Y:S01]  /*f120*/  FFMA.FTZ R145, R145, UR4, -R130 ;  /* 0x0000000491917c23 */ /* 0x004fe20008010882 */
[----:B------:R-:W-:Y:S01]  /*f130*/  MOV R130, R139 ;  /* 0x0000008b00827202 */ /* 0x000fe20000000f00 */
[--C-:B------:R-:W-:Y:S01]  /*f140*/  FFMA.FTZ R139, R127, UR4, -R129.reuse ;  /* 0x000000047f8b7c23 */ /* 0x100fe20008010881 */
[----:B------:R-:W-:Y:S01]  /*f150*/  MOV R127, R138 ;  /* 0x0000008a007f7202 */ /* 0x000fe20000000f00 */
[----:B---3--:R-:W-:Y:S01]  /*f160*/  FFMA.FTZ R96, R76, R77, R128 ;  /* 0x0000004d4c607223 */ /* 0x008fe20000010080 */
[----:B------:R-:W-:Y:S01]  /*f170*/  F2FP.F16.F32.PACK_AB R76, R135, R132 ;  /* 0x00000084874c723e */ /* 0x000fe200000000ff */
[----:B------:R-:W-:Y:S01]  /*f180*/  FFMA.FTZ R138, R125, UR4, -R129 ;  /* 0x000000047d8a7c23 */ /* 0x000fe20008010881 */
[----:B------:R-:W-:Y:S01]  /*f190*/  F2FP.F16.F32.PACK_AB R77, R133, R134 ;  /* 0x00000086854d723e */ /* 0x000fe200000000ff */
[----:B------:R-:W-:Y:S01]  /*f1a0*/  MUFU.EX2 R125, R131 ;  /* 0x00000083007d7308 */ /* 0x000fe20000000800 */
[----:B------:R-:W-:Y:S02]  /*f1b0*/  MOV R129, R218 ;  /* 0x000000da00817202 */ /* 0x000fe40000000f00 */
[----:B------:R-:W-:Y:S03]  /*f1c0*/  MOV R218, R130 ;  /* 0x0000008200da7202 */ /* 0x000fe60000000f00 */
[C---:B------:R-:W-:Y:S04]  /*f1d0*/  HMMA.16816.F32 R8, R76.reuse, R84, R8 ;  /* 0x000000544c08723c */ /* 0x040fe80000001808 */
[----:B------:R1:W-:Y:S01]  /*f1e0*/  MUFU.EX2 R130, R143 ;  /* 0x0000008f00827308 */ /* 0x0003e20000000800 */
[----:B------:R-:W-:Y:S02]  /*f1f0*/  MOV R84, R98 ;  /* 0x0000006200547202 */ /* 0x000fe40000000f00 */
[----:B------:R-:W-:Y:S01]  /*f200*/  MOV R85, R96 ;  /* 0x0000006000557202 */ /* 0x000fe20000000f00 */
[-C--:B------:R-:W-:Y:S01]  /*f210*/  HMMA.16816.F32 R12, R76, R86.reuse, R12 ;  /* 0x000000564c0c723c */ /* 0x080fe2000000180c */
[----:B------:R-:W2:Y:S05]  /*f220*/  LDSM.16.MT88.4 R96, [R101+0x1000] ;  /* 0x001000006560783b */ /* 0x000eaa0000004200 */
[----:B------:R-:W-:Y:S02]  /*f230*/  MUFU.EX2 R128, R141 ;  /* 0x0000008d00807308 */ /* 0x000fe40000000800 */
[C---:B------:R-:W-:Y:S08]  /*f240*/  HMMA.16816.F32 R16, R80.reuse, R86, R16 ;  /* 0x000000565010723c */ /* 0x040ff00000001810 */
[----:B------:R-:W3:Y:S01]  /*f250*/  MUFU.EX2 R131, R140 ;  /* 0x0000008c00837308 */ /* 0x000ee20000000800 */
[----:B-1----:R-:W-:Y:S01]  /*f260*/  MOV R143, R129 ;  /* 0x00000081008f7202 */ /* 0x002fe20000000f00 */
[-C--:B------:R-:W-:Y:S08]  /*f270*/  HMMA.16816.F32 R20, R80, R88.reuse, R20 ;  /* 0x000000585014723c */ /* 0x080ff00000001814 */
[----:B------:R1:W-:Y:S01]  /*f280*/  MUFU.EX2 R129, R142 ;  /* 0x0000008e00817308 */ /* 0x0003e20000000800 */
[C---:B------:R-:W-:Y:S09]  /*f290*/  HMMA.16816.F32 R24, R76.reuse, R88, R24 ;  /* 0x000000584c18723c */ /* 0x040ff20000001818 */
[----:B------:R4:W-:Y:S01]  /*f2a0*/  MUFU.EX2 R140, R145 ;  /* 0x00000091008c7308 */ /* 0x0009e20000000800 */
[----:B---3--:R-:W-:Y:S01]  /*f2b0*/  F2FP.F16.F32.PACK_AB R74, R131, R128 ;  /* 0x00000080834a723e */ /* 0x008fe200000000ff */
[-C--:B------:R-:W-:Y:S08]  /*f2c0*/  HMMA.16816.F32 R28, R76, R90.reuse, R28 ;  /* 0x0000005a4c1c723c */ /* 0x080ff0000000181c */
[----:B------:R-:W3:Y:S01]  /*f2d0*/  MUFU.EX2 R141, R144 ;  /* 0x00000090008d7308 */ /* 0x000ee20000000800 */
[----:B-1----:R-:W-:Y:S04]  /*f2e0*/  MOV R142, R127 ;  /* 0x0000007f008e7202 */ /* 0x002fe80000000f00 */
[----:B------:R-:W-:Y:S01]  /*f2f0*/  MOV R89, R142 ;  /* 0x0000008e00597202 */ /* 0x000fe20000000f00 */
[C---:B------:R-:W-:Y:S04]  /*f300*/  HMMA.16816.F32 R32, R80.reuse, R90, R32 ;  /* 0x0000005a5020723c */ /* 0x040fe80000001820 */
[----:B------:R1:W-:Y:S01]  /*f310*/  MUFU.EX2 R142, R176 ;  /* 0x000000b0008e7308 */ /* 0x0003e20000000800 */
[--C-:B----4-:R-:W-:Y:S01]  /*f320*/  FFMA.FTZ R145, R202, UR4, -R226.reuse ;  /* 0x00000004ca917c23 */ /* 0x110fe200080108e2 */
[--C-:B------:R-:W-:Y:S01]  /*f330*/  FFMA.FTZ R202, R203, UR4, -R226.reuse ;  /* 0x00000004cbca7c23 */ /* 0x100fe200080108e2 */
[--C-:B------:R-:W-:Y:S01]  /*f340*/  FFMA.FTZ R203, R205, UR4, -R226.reuse ;  /* 0x00000004cdcb7c23 */ /* 0x100fe200080108e2 */
[-C--:B------:R-:W-:Y:S06]  /*f350*/  HMMA.16816.F32 R36, R80, R92.reuse, R36 ;  /* 0x0000005c5024723c */ /* 0x080fec0000001824 */
[----:B------:R4:W5:Y:S01]  /*f360*/  MUFU.EX2 R127, R154 ;  /* 0x0000009a007f7308 */ /* 0x0009620000000800 */
[----:B---3--:R-:W-:Y:S01]  /*f370*/  F2FP.F16.F32.PACK_AB R75, R141, R140 ;  /* 0x0000008c8d4b723e */ /* 0x008fe200000000ff */
[--C-:B------:R-:W-:Y:S01]  /*f380*/  FFMA.FTZ R144, R204, UR4, -R226.reuse ;  /* 0x00000004cc907c23 */ /* 0x100fe200080108e2 */
[C---:B------:R-:W-:Y:S07]  /*f390*/  HMMA.16816.F32 R40, R76.reuse, R92, R40 ;  /* 0x0000005c4c28723c */ /* 0x040fee0000001828 */
[----:B------:R-:W-:Y:S01]  /*f3a0*/  MUFU.EX2 R144, R144 ;  /* 0x0000009000907308 */ /* 0x000fe20000000800 */
[----:B-1----:R-:W-:Y:S01]  /*f3b0*/  MOV R176, R143 ;  /* 0x0000008f00b07202 */ /* 0x002fe20000000f00 */
[-C--:B------:R-:W-:Y:S08]  /*f3c0*/  HMMA.16816.F32 R44, R76, R94.reuse, R44 ;  /* 0x0000005e4c2c723c */ /* 0x080ff0000000182c */
[----:B------:R1:W3:Y:S01]  /*f3d0*/  MUFU.EX2 R143, R175 ;  /* 0x000000af008f7308 */ /* 0x0002e20000000800 */
[--C-:B----4-:R-:W-:Y:S01]  /*f3e0*/  FFMA.FTZ R154, R201, UR4, -R226.reuse ;  /* 0x00000004c99a7c23 */ /* 0x110fe200080108e2 */
[----:B------:R-:W-:Y:S01]  /*f3f0*/  MOV R204, R176 ;  /* 0x000000b000cc7202 */ /* 0x000fe20000000f00 */
[--C-:B------:R-:W-:Y:S01]  /*f400*/  FFMA.FTZ R176, R72, UR4, -R226.reuse ;  /* 0x0000000448b07c23 */ /* 0x100fe200080108e2 */
[----:B------:R-:W-:Y:S01]  /*f410*/  F2FP.F16.F32.PACK_AB R72, R129, R130 ;  /* 0x000000828148723e */ /* 0x000fe200000000ff */
[C---:B------:R-:W-:Y:S01]  /*f420*/  HMMA.16816.F32 R48, R80.reuse, R94, R48 ;  /* 0x0000005e5030723c */ /* 0x040fe20000001830 */
[----:B------:R-:W-:Y:S04]  /*f430*/  LDSM.16.MT88.4 R92, [R100+0x1800] ;  /* 0x00180000645c783b */ /* 0x000fe80000004200 */
[----:B------:R-:W4:Y:S03]  /*f440*/  MUFU.EX2 R145, R145 ;  /* 0x0000009100917308 */ /* 0x000f260000000800 */
[-C--:B--2---:R-:W-:Y:S07]  /*f450*/  HMMA.16816.F32 R52, R80, R96.reuse, R52 ;  /* 0x000000605034723c */ /* 0x084fee0000001834 */
[----:B------:R-:W-:Y:S01]  /*f460*/  MUFU.EX2 R154, R154 ;  /* 0x0000009a009a7308 */ /* 0x000fe20000000800 */
[----:B-1----:R-:W-:Y:S04]  /*f470*/  MOV R175, R84 ;  /* 0x0000005400af7202 */ /* 0x002fe80000000f00 */
[----:B------:R-:W-:Y:S01]  /*f480*/  MOV R201, R175 ;  /* 0x000000af00c97202 */ /* 0x000fe20000000f00 */
[C---:B------:R-:W-:Y:S04]  /*f490*/  HMMA.16816.F32 R56, R76.reuse, R96, R56 ;  /* 0x000000604c38723c */ /* 0x040fe80000001838 */
[----:B------:R-:W-:Y:S01]  /*f4a0*/  MUFU.EX2 R97, R162 ;  /* 0x000000a200617308 */ /* 0x000fe20000000800 */
[--C-:B------:R-:W-:Y:S01]  /*f4b0*/  FFMA.FTZ R96, R200, UR4, -R226.reuse ;  /* 0x00000004c8607c23 */ /* 0x100fe200080108e2 */
[----:B------:R-:W-:Y:S01]  /*f4c0*/  MOV R200, R85 ;  /* 0x0000005500c87202 */ /* 0x000fe20000000f00 */
[--C-:B------:R-:W-:Y:S01]  /*f4d0*/  FFMA.FTZ R175, R71, UR4, -R226.reuse ;  /* 0x0000000447af7c23 */ /* 0x100fe200080108e2 */
[----:B------:R-:W1:Y:S01]  /*f4e0*/  LDSM.16.MT88.4 R84, [R235+0x9800] ;  /* 0x00980000eb54783b */ /* 0x000e620000004200 */
[-C--:B------:R-:W-:Y:S05]  /*f4f0*/  HMMA.16816.F32 R60, R76, R98.reuse, R60 ;  /* 0x000000624c3c723c */ /* 0x080fea000000183c */
[----:B------:R2:W-:Y:S01]  /*f500*/  MUFU.EX2 R162, R169 ;  /* 0x000000a900a27308 */ /* 0x0005e20000000800 */
[----:B------:R-:W-:Y:S01]  /*f510*/  MOV R79, R218 ;  /* 0x000000da004f7202 */ /* 0x000fe20000000f00 */
[----:B------:R-:W-:Y:S01]  /*f520*/  FFMA.FTZ R218, R221, UR4, -R226 ;  /* 0x00000004ddda7c23 */ /* 0x000fe200080108e2 */
[----:B------:R-:W-:Y:S01]  /*f530*/  MOV R78, R89 ;  /* 0x00000059004e7202 */ /* 0x000fe20000000f00 */
[----:B------:R-:W-:Y:S01]  /*f540*/  FADD.FTZ R224, R224, R200 ;  /* 0x000000c8e0e07221 */ /* 0x000fe20000010000 */
[----:B------:R-:W1:Y:S01]  /*f550*/  LDSM.16.MT88.4 R88, [R233+0x9800] ;  /* 0x00980000e958783b */ /* 0x000e620000004200 */
[----:B------:R-:W-:Y:S04]  /*f560*/  HMMA.16816.F32 R64, R80, R98, R64 ;  /* 0x000000625040723c */ /* 0x000fe80000001840 */
[----:B------:R-:W1:Y:S01]  /*f570*/  MUFU.EX2 R96, R96 ;  /* 0x0000006000607308 */ /* 0x000e620000000800 */
[----:B------:R-:W-:Y:S01]  /*f580*/  FFMA.FTZ R252, R73, R252, R78 ;  /* 0x000000fc49fc7223 */ /* 0x000fe2000001004e */
[----:B-----5:R-:W-:Y:S01]  /*f590*/  F2FP.F16.F32.PACK_AB R73, R125, R127 ;  /* 0x0000007f7d49723e */ /* 0x020fe200000000ff */
[----:B------:R-:W-:Y:S01]  /*f5a0*/  FADD.FTZ R221, R213, R224 ;  /* 0x000000e0d5dd7221 */ /* 0x000fe20000010000 */
[----:B------:R-:W5:Y:S01]  /*f5b0*/  LDSM.16.MT88.4 R80, [R101+0x1800] ;  /* 0x001800006550783b */ /* 0x000f620000004200 */
[----:B---3--:R-:W-:Y:S05]  /*f5c0*/  F2FP.F16.F32.PACK_AB R76, R143, R142 ;  /* 0x0000008e8f4c723e */ /* 0x008fea00000000ff */
[----:B------:R-:W-:Y:S01]  /*f5d0*/  MUFU.EX2 R224, R166 ;  /* 0x000000a600e07308 */ /* 0x000fe20000000800 */
[--C-:B--2---:R-:W-:Y:S01]  /*f5e0*/  FFMA.FTZ R169, R70, UR4, -R226.reuse ;  /* 0x0000000446a97c23 */ /* 0x104fe200080108e2 */
[----:B------:R-:W-:Y:S01]  /*f5f0*/  FFMA.FTZ R226, R69, UR4, -R226 ;  /* 0x0000000445e27c23 */ /* 0x000fe200080108e2 */
[----:B----4-:R-:W-:Y:S01]  /*f600*/  F2FP.F16.F32.PACK_AB R77, R145, R144 ;  /* 0x00000090914d723e */ /* 0x010fe200000000ff */
[----:B------:R-:W-:Y:S01]  /*f610*/  FADD.FTZ R221, R196, R221 ;  /* 0x000000ddc4dd7221 */ /* 0x000fe20000010000 */
[----:B------:R-:W-:Y:S05]  /*f620*/  F2FP.F16.F32.PACK_AB R78, R152, R146 ;  /* 0x00000092984e723e */ /* 0x000fea00000000ff */
[----:B------:R2:W-:Y:S01]  /*f630*/  MUFU.EX2 R69, R79 ;  /* 0x0000004f00457308 */ /* 0x0005e20000000800 */
[----:B------:R-:W-:Y:S04]  /*f640*/  FADD.FTZ R221, R172, R221 ;  /* 0x000000ddacdd7221 */ /* 0x000fe80000010000 */
[----:B------:R-:W-:Y:S05]  /*f650*/  FADD.FTZ R168, R168, R221 ;  /* 0x000000dda8a87221 */ /* 0x000fea0000010000 */
[----:B------:R-:W-:Y:S01]  /*f660*/  MUFU.EX2 R221, R165 ;  /* 0x000000a500dd7308 */ /* 0x000fe20000000800 */
[-C--:B-1----:R-:W-:Y:S09]  /*f670*/  HMMA.16816.F32 R4, R72, R84.reuse, R4 ;  /* 0x000000544804723c */ /* 0x082ff20000001804 */
[----:B------:R-:W-:Y:S01]  /*f680*/  MUFU.EX2 R196, R194 ;  /* 0x000000c200c47308 */ /* 0x000fe20000000800 */
[----:B--2---:R-:W-:Y:S09]  /*f690*/  F2FP.F16.F32.PACK_AB R79, R96, R154 ;  /* 0x0000009a604f723e */ /* 0x004ff200000000ff */
[----:B------:R-:W-:Y:S01]  /*f6a0*/  MUFU.EX2 R70, R223 ;  /* 0x000000df00467308 */ /* 0x000fe20000000800 */
[C---:B------:R-:W-:Y:S09]  /*f6b0*/  HMMA.16816.F32 R8, R76.reuse, R84, R8 ;  /* 0x000000544c08723c */ /* 0x040ff20000001808 */
[----:B------:R-:W-:Y:S01]  /*f6c0*/  MUFU.EX2 R71, R222 ;  /* 0x000000de00477308 */ /* 0x000fe20000000800 */
[-C--:B------:R-:W-:Y:S09]  /*f6d0*/  HMMA.16816.F32 R12, R76, R86.reuse, R12 ;  /* 0x000000564c0c723c */ /* 0x080ff2000000180c */
[----:B------:R1:W-:Y:S01]  /*f6e0*/  MUFU.EX2 R98, R220 ;  /* 0x000000dc00627308 */ /* 0x0003e20000000800 */
[C---:B------:R-:W-:Y:S01]  /*f6f0*/  HMMA.16816.F32 R16, R72.reuse, R86, R16 ;  /* 0x000000564810723c */ /* 0x040fe20000001810 */
[----:B------:R-:W2:Y:S08]  /*f700*/  LDSM.16.MT88.4 R84, [R235+0xa000] ;  /* 0x00a00000eb54783b */ /* 0x000eb00000004200 */
[----:B------:R-:W-:Y:S01]  /*f710*/  MUFU.EX2 R99, R217 ;  /* 0x000000d900637308 */ /* 0x000fe20000000800 */
[-C--:B------:R-:W-:Y:S09]  /*f720*/  HMMA.16816.F32 R20, R72, R88.reuse, R20 ;  /* 0x000000584814723c */ /* 0x080ff20000001814 */
[----:B------:R-:W-:Y:S01]  /*f730*/  MUFU.EX2 R200, R204 ;  /* 0x000000cc00c87308 */ /* 0x000fe20000000800 */
[C---:B------:R-:W-:Y:S04]  /*f740*/  HMMA.16816.F32 R24, R76.reuse, R88, R24 ;  /* 0x000000584c18723c */ /* 0x040fe80000001818 */
[----:B-1----:R-:W-:Y:S05]  /*f750*/  FADD.FTZ R220, R214, R227 ;  /* 0x000000e3d6dc7221 */ /* 0x002fea0000010000 */
[----:B------:R-:W1:Y:S01]  /*f760*/  MUFU.EX2 R201, R201 ;  /* 0x000000c900c97308 */ /* 0x000e620000000800 */
[-C--:B------:R-:W-:Y:S03]  /*f770*/  HMMA.16816.F32 R28, R76, R90.reuse, R28 ;  /* 0x0000005a4c1c723c */ /* 0x080fe6000000181c */
[----:B------:R-:W-:Y:S06]  /*f780*/  FADD.FTZ R220, R199, R220 ;  /* 0x000000dcc7dc7221 */ /* 0x000fec0000010000 */
[----:B------:R-:W-:Y:S01]  /*f790*/  MUFU.EX2 R199, R181 ;  /* 0x000000b500c77308 */ /* 0x000fe20000000800 */
[C---:B------:R-:W-:Y:S01]  /*f7a0*/  HMMA.16816.F32 R32, R72.reuse, R90, R32 ;  /* 0x0000005a4820723c */ /* 0x040fe20000001820 */
[----:B------:R-:W3:Y:S03]  /*f7b0*/  LDSM.16.MT88.4 R88, [R233+0xa000] ;  /* 0x00a00000e958783b */ /* 0x000ee60000004200 */
[----:B------:R-:W-:Y:S05]  /*f7c0*/  FADD.FTZ R220, R110, R220 ;  /* 0x000000dc6edc7221 */ /* 0x000fea0000010000 */
[----:B------:R-:W-:Y:S01]  /*f7d0*/  MUFU.EX2 R202, R202 ;  /* 0x000000ca00ca7308 */ /* 0x000fe20000000800 */
[-C--:B------:R-:W-:Y:S03]  /*f7e0*/  HMMA.16816.F32 R36, R72, R92.reuse, R36 ;  /* 0x0000005c4824723c */ /* 0x080fe60000001824 */
[----:B------:R-:W-:Y:S04]  /*f7f0*/  FADD.FTZ R148, R148, R220 ;  /* 0x000000dc94947221 */ /* 0x000fe80000010000 */
[----:B------:R-:W-:Y:S01]  /*f800*/  FADD.FTZ R148, R116, R148 ;  /* 0x0000009474947221 */ /* 0x000fe20000010000 */
[C---:B------:R-:W-:Y:S01]  /*f810*/  HMMA.16816.F32 R40, R76.reuse, R92, R40 ;  /* 0x0000005c4c28723c */ /* 0x040fe20000001828 */
[----:B------:R-:W4:Y:S03]  /*f820*/  MUFU.EX2 R203, R203 ;  /* 0x000000cb00cb7308 */ /* 0x000f260000000800 */
[----:B------:R-:W-:Y:S01]  /*f830*/  FADD.FTZ R124, R124, R148 ;  /* 0x000000947c7c7221 */ /* 0x000fe20000010000 */
[----:B------:R-:W-:Y:S03]  /*f840*/  FADD.FTZ R116, R107, R168 ;  /* 0x000000a86b747221 */ /* 0x000fe60000010000 */
[-C--:B------:R-:W-:Y:S03]  /*f850*/  HMMA.16816.F32 R44, R76, R94.reuse, R44 ;  /* 0x0000005e4c2c723c */ /* 0x080fe6000000182c */
[----:B------:R-:W-:Y:S01]  /*f860*/  MUFU.EX2 R204, R209 ;  /* 0x000000d100cc7308 */ /* 0x000fe20000000800 */
[----:B------:R-:W-:Y:S01]  /*f870*/  FADD.FTZ R116, R106, R116 ;  /* 0x000000746a747221 */ /* 0x000fe20000010000 */
[----:B------:R-:W-:Y:S03]  /*f880*/  FADD.FTZ R124, R103, R124 ;  /* 0x0000007c677c7221 */ /* 0x000fe60000010000 */
[----:B------:R-:W-:Y:S01]  /*f890*/  FADD.FTZ R116, R115, R116 ;  /* 0x0000007473747221 */ /* 0x000fe20000010000 */
[C---:B------:R-:W-:Y:S01]  /*f8a0*/  HMMA.16816.F32 R48, R72.reuse, R94, R48 ;  /* 0x0000005e4830723c */ /* 0x040fe20000001830 */
[----:B------:R-:W3:Y:S03]  /*f8b0*/  LDSM.16.MT88.4 R92, [R100+0x2000] ;  /* 0x00200000645c783b */ /* 0x000ee60000004200 */
[----:B------:R-:W2:Y:S01]  /*f8c0*/  MUFU.EX2 R205, R208 ;  /* 0x000000d000cd7308 */ /* 0x000ea20000000800 */
[----:B------:R-:W-:Y:S03]  /*f8d0*/  FADD.FTZ R116, R114, R116 ;  /* 0x0000007472747221 */ /* 0x000fe60000010000 */
[-C--:B-----5:R-:W-:Y:S06]  /*f8e0*/  HMMA.16816.F32 R52, R72, R80.reuse, R52 ;  /* 0x000000504834723c */ /* 0x0a0fec0000001834 */
[----:B------:R5:W-:Y:S01]  /*f8f0*/  MUFU.EX2 R209, R189 ;  /* 0x000000bd00d17308 */ /* 0x000be20000000800 */
[----:B------:R-:W-:Y:S04]  /*f900*/  FADD.FTZ R120, R120, R116 ;  /* 0x0000007478787221 */ /* 0x000fe80000010000 */
[----:B------:R-:W-:Y:S01]  /*f910*/  FADD.FTZ R120, R112, R120 ;  /* 0x0000007870787221 */ /* 0x000fe20000010000 */
[C---:B------:R-:W-:Y:S04]  /*f920*/  HMMA.16816.F32 R56, R76.reuse, R80, R56 ;  /* 0x000000504c38723c */ /* 0x040fe80000001838 */
[----:B------:R2:W-:Y:S01]  /*f930*/  MUFU.EX2 R208, R192 ;  /* 0x000000c000d07308 */ /* 0x0005e20000000800 */
[----:B------:R-:W-:Y:S03]  /*f940*/  FADD.FTZ R120, R130, R120 ;  /* 0x0000007882787221 */ /* 0x000fe60000010000 */
[-C--:B------:R-:W-:Y:S06]  /*f950*/  HMMA.16816.F32 R60, R76, R82.reuse, R60 ;  /* 0x000000524c3c723c */ /* 0x080fec000000183c */
[----:B------:R-:W-:Y:S01]  /*f960*/  MUFU.EX2 R213, R191 ;  /* 0x000000bf00d57308 */ /* 0x000fe20000000800 */
[----:B-----5:R-:W-:Y:S01]  /*f970*/  FADD.FTZ R189, R198, R225 ;  /* 0x000000e1c6bd7221 */ /* 0x020fe20000010000 */
[----:B-1----:R-:W-:Y:S01]  /*f980*/  F2FP.F16.F32.PACK_AB R76, R200, R201 ;  /* 0x000000c9c84c723e */ /* 0x002fe200000000ff */
[----:B------:R-:W-:Y:S01]  /*f990*/  FADD.FTZ R120, R129, R120 ;  /* 0x0000007881787221 */ /* 0x000fe20000010000 */
[----:B----4-:R-:W-:Y:S01]  /*f9a0*/  F2FP.F16.F32.PACK_AB R77, R203, R202 ;  /* 0x000000cacb4d723e */ /* 0x010fe200000000ff */
[----:B------:R-:W-:Y:S01]  /*f9b0*/  FADD.FTZ R189, R197, R189 ;  /* 0x000000bdc5bd7221 */ /* 0x000fe20000010000 */
[----:B------:R-:W-:Y:S01]  /*f9c0*/  HMMA.16816.F32 R64, R72, R82, R64 ;  /* 0x000000524840723c */ /* 0x000fe20000001840 */
[----:B------:R-:W1:Y:S03]  /*f9d0*/  LDSM.16.MT88.4 R80, [R101+0x2000] ;  /* 0x002000006550783b */ /* 0x000e660000004200 */
[----:B------:R-:W-:Y:S01]  /*f9e0*/  MUFU.EX2 R198, R182 ;  /* 0x000000b600c67308 */ /* 0x000fe20000000800 */
[----:B------:R-:W-:Y:S01]  /*f9f0*/  F2FP.F16.F32.PACK_AB R72, R97, R159 ;  /* 0x0000009f6148723e */ /* 0x000fe200000000ff */
[----:B------:R-:W-:Y:S01]  /*fa00*/  FADD.FTZ R189, R108, R189 ;  /* 0x000000bd6cbd7221 */ /* 0x000fe20000010000 */
[----:B------:R-:W-:Y:S01]  /*fa10*/  F2FP.F16.F32.PACK_AB R73, R69, R162 ;  /* 0x000000a24549723e */ /* 0x000fe200000000ff */
[----:B--2---:R-:W-:Y:S01]  /*fa20*/  FADD.FTZ R192, R215, R252 ;  /* 0x000000fcd7c07221 */ /* 0x004fe20000010000 */
[----:B------:R-:W-:Y:S01]  /*fa30*/  F2FP.F16.F32.PACK_AB R74, R71, R70 ;  /* 0x00000046474a723e */ /* 0x000fe200000000ff */
[----:B------:R-:W-:Y:S01]  /*fa40*/  FADD.FTZ R149, R149, R189 ;  /* 0x000000bd95957221 */ /* 0x000fe20000010000 */
[----:B------:R-:W-:Y:S03]  /*fa50*/  F2FP.F16.F32.PACK_AB R75, R99, R98 ;  /* 0x00000062634b723e */ /* 0x000fe600000000ff */
[----:B------:R-:W2:Y:S01]  /*fa60*/  MUFU.EX2 R197, R216 ;  /* 0x000000d800c57308 */ /* 0x000ea20000000800 */
[----:B------:R-:W-:Y:S01]  /*fa70*/  F2FP.F16.F32.PACK_AB R78, R205, R204 ;  /* 0x000000cccd4e723e */ /* 0x000fe200000000ff */
[----:B------:R-:W-:Y:S01]  /*fa80*/  FADD.FTZ R149, R118, R149 ;  /* 0x0000009576957221 */ /* 0x000fe20000010000 */
[----:B------:R-:W-:Y:S01]  /*fa90*/  MOV R118, R167 ;  /* 0x000000a700767202 */ /* 0x000fe20000000f00 */
[----:B------:R-:W-:Y:S01]  /*faa0*/  FADD.FTZ R192, R212, R192 ;  /* 0x000000c0d4c07221 */ /* 0x000fe20000010000 */
[----:B------:R-:W-:Y:S01]  /*fab0*/  F2FP.F16.F32.PACK_AB R79, R207, R206 ;  /* 0x000000cecf4f723e */ /* 0x000fe200000000ff */
[-C--:B------:R-:W-:Y:S04]  /*fac0*/  HMMA.16816.F32 R4, R72, R84.reuse, R4 ;  /* 0x000000544804723c */ /* 0x080fe80000001804 */
[----:B------:R-:W4:Y:S01]  /*fad0*/  MUFU.EX2 R212, R193 ;  /* 0x000000c100d47308 */ /* 0x000f220000000800 */
[----:B------:R-:W-:Y:S01]  /*fae0*/  FADD.FTZ R136, R136, R149 ;  /* 0x0000009588887221 */ /* 0x000fe20000010000 */
[----:B------:R-:W-:Y:S01]  /*faf0*/  FADD.FTZ R192, R111, R192 ;  /* 0x000000c06fc07221 */ /* 0x000fe20000010000 */
[----:B------:R-:W-:Y:S02]  /*fb00*/  FADD.FTZ R120, R128, R120 ;  /* 0x0000007880787221 */ /* 0x000fe40000010000 */
[----:B------:R-:W-:Y:S01]  /*fb10*/  FADD.FTZ R136, R104, R136 ;  /* 0x0000008868887221 */ /* 0x000fe20000010000 */
[C---:B------:R-:W-:Y:S04]  /*fb20*/  HMMA.16816.F32 R8, R76.reuse, R84, R8 ;  /* 0x000000544c08723c */ /* 0x040fe80000001808 */
[----:B------:R5:W-:Y:S01]  /*fb30*/  MUFU.EX2 R111, R180 ;  /* 0x000000b4006f7308 */ /* 0x000be20000000800 */
[----:B------:R-:W-:Y:S01]  /*fb40*/  FADD.FTZ R164, R164, R192 ;  /* 0x000000c0a4a47221 */ /* 0x000fe20000010000 */
[----:B------:R-:W-:Y:S02]  /*fb50*/  FADD.FTZ R120, R131, R120 ;  /* 0x0000007883787221 */ /* 0x000fe40000010000 */
[-C--:B------:R-:W-:Y:S06]  /*fb60*/  HMMA.16816.F32 R12, R76, R86.reuse, R12 ;  /* 0x000000564c0c723c */ /* 0x080fec000000180c */
[----:B------:R-:W-:Y:S01]  /*fb70*/  MUFU.EX2 R214, R250 ;  /* 0x000000fa00d67308 */ /* 0x000fe20000000800 */
[----:B------:R-:W-:Y:S01]  /*fb80*/  FADD.FTZ R164, R105, R164 ;  /* 0x000000a469a47221 */ /* 0x000fe20000010000 */
[----:B------:R-:W-:Y:S03]  /*fb90*/  FADD.FTZ R159, R159, R120 ;  /* 0x000000789f9f7221 */ /* 0x000fe60000010000 */
[----:B------:R-:W-:Y:S01]  /*fba0*/  FADD.FTZ R109, R109, R164 ;  /* 0x000000a46d6d7221 */ /* 0x000fe20000010000 */
[C---:B------:R-:W-:Y:S01]  /*fbb0*/  HMMA.16816.F32 R16, R72.reuse, R86, R16 ;  /* 0x000000564810723c */ /* 0x040fe20000001810 */
[----:B------:R-:W4:Y:S03]  /*fbc0*/  LDSM.16.MT88.4 R84, [R235+0xa800] ;  /* 0x00a80000eb54783b */ /* 0x000f260000004200 */
[----:B------:R-:W-:Y:S01]  /*fbd0*/  MUFU.EX2 R250, R195 ;  /* 0x000000c300fa7308 */ /* 0x000fe20000000800 */
[----:B------:R-:W-:Y:S01]  /*fbe0*/  FADD.FTZ R159, R97, R159 ;  /* 0x0000009f619f7221 */ /* 0x000fe20000010000 */
[----:B------:R-:W-:Y:S02]  /*fbf0*/  FADD.FTZ R109, R102, R109 ;  /* 0x0000006d666d7221 */ /* 0x000fe40000010000 */
[-C--:B---3--:R-:W-:Y:S01]  /*fc00*/  HMMA.16816.F32 R20, R72, R88.reuse, R20 ;  /* 0x000000584814723c */ /* 0x088fe20000001814 */
[----:B-----5:R-:W-:Y:S05]  /*fc10*/  LDSM.16.MT88.4 R180, [R235+0xb800] ;  /* 0x00b80000ebb4783b */ /* 0x020fea0000004200 */
[----:B------:R-:W3:Y:S01]  /*fc20*/  MUFU.EX2 R215, R251 ;  /* 0x000000fb00d77308 */ /* 0x000ee20000000800 */
[----:B------:R-:W-:Y:S01]  /*fc30*/  FADD.FTZ R159, R70, R159 ;  /* 0x0000009f469f7221 */ /* 0x000fe20000010000 */
[----:B------:R-:W-:Y:S03]  /*fc40*/  FADD.FTZ R109, R122, R109 ;  /* 0x0000006d7a6d7221 */ /* 0x000fe60000010000 */
[----:B------:R-:W-:Y:S01]  /*fc50*/  FADD.FTZ R159, R71, R159 ;  /* 0x0000009f479f7221 */ /* 0x000fe20000010000 */
[C---:B------:R-:W-:Y:S01]  /*fc60*/  HMMA.16816.F32 R24, R76.reuse, R88, R24 ;  /* 0x000000584c18723c */ /* 0x040fe20000001818 */
[----:B------:R-:W-:Y:S03]  /*fc70*/  LDSM.16.MT88.4 R164, [R233+0xb800] ;  /* 0x00b80000e9a4783b */ /* 0x000fe60000004200 */
[----:B------:R-:W-:Y:S01]  /*fc80*/  MUFU.EX2 R216, R187 ;  /* 0x000000bb00d87308 */ /* 0x000fe20000000800 */
[----:B------:R-:W-:Y:S03]  /*fc90*/  FADD.FTZ R109, R121, R109 ;  /* 0x0000006d796d7221 */ /* 0x000fe60000010000 */
[-C--:B------:R-:W-:Y:S06]  /*fca0*/  HMMA.16816.F32 R28, R76, R90.reuse, R28 ;  /* 0x0000005a4c1c723c */ /* 0x080fec000000181c */
[----:B------:R-:W5:Y:S01]  /*fcb0*/  MUFU.EX2 R217, R185 ;  /* 0x000000b900d97308 */ /* 0x000f620000000800 */
[----:B------:R-:W-:Y:S04]  /*fcc0*/  FADD.FTZ R126, R126, R109 ;  /* 0x0000006d7e7e7221 */ /* 0x000fe80000010000 */
[----:B------:R-:W-:Y:S01]  /*fcd0*/  FADD.FTZ R126, R113, R126 ;  /* 0x0000007e717e7221 */ /* 0x000fe20000010000 */
[C---:B------:R-:W-:Y:S01]  /*fce0*/  HMMA.16816.F32 R32, R72.reuse, R90, R32 ;  /* 0x0000005a4820723c */ /* 0x040fe20000001820 */
[----:B------:R-:W5:Y:S03]  /*fcf0*/  LDSM.16.MT88.4 R88, [R233+0xa800] ;  /* 0x00a80000e958783b */ /* 0x000f660000004200 */
[----:B------:R-:W5:Y:S01]  /*fd00*/  MUFU.EX2 R218, R218 ;  /* 0x000000da00da7308 */ /* 0x000f620000000800 */
[----:B------:R-:W-:Y:S03]  /*fd10*/  FADD.FTZ R126, R127, R126 ;  /* 0x0000007e7f7e7221 */ /* 0x000fe60000010000 */
[-C--:B------:R-:W-:Y:S06]  /*fd20*/  HMMA.16816.F32 R36, R72, R92.reuse, R36 ;  /* 0x0000005c4824723c */ /* 0x080fec0000001824 */
[----:B------:R-:W-:Y:S01]  /*fd30*/  MUFU.EX2 R110, R178 ;  /* 0x000000b2006e7308 */ /* 0x000fe20000000800 */
[----:B------:R-:W-:Y:S04]  /*fd40*/  FADD.FTZ R126, R125, R126 ;  /* 0x0000007e7d7e7221 */ /* 0x000fe80000010000 */
[----:B------:R-:W-:Y:S01]  /*fd50*/  FADD.FTZ R126, R140, R126 ;  /* 0x0000007e8c7e7221 */ /* 0x000fe20000010000 */
[C---:B------:R-:W-:Y:S04]  /*fd60*/  HMMA.16816.F32 R40, R76.reuse, R92, R40 ;  /* 0x0000005c4c28723c */ /* 0x040fe80000001828 */
        /* <DEDUP_REMOVED lines=8> */
[----:B------:R-:W-:Y:S01]  /*fdf0*/  MUFU.EX2 R222, R163 ;  /* 0x000000a300de7308 */ /* 0x000fe20000000800 */
[----:B------:R-:W-:Y:S03]  /*fe00*/  FADD.FTZ R98, R98, R162 ;  /* 0x000000a262627221 */ /* 0x000fe60000010000 */
[-C--:B-1----:R-:W-:Y:S06]  /*fe10*/  HMMA.16816.F32 R52, R72, R80.reuse, R52 ;  /* 0x000000504834723c */ /* 0x082fec0000001834 */
[----:B------:R-:W1:Y:S01]  /*fe20*/  MUFU.EX2 R223, R171 ;  /* 0x000000ab00df7308 */ /* 0x000e620000000800 */
[----:B------:R-:W-:Y:S04]  /*fe30*/  FADD.FTZ R98, R99, R98 ;  /* 0x0000006263627221 */ /* 0x000fe80000010000 */
[----:B--2---:R-:W-:Y:S01]  /*fe40*/  FADD.FTZ R98, R197, R98 ;  /* 0x00000062c5627221 */ /* 0x004fe20000010000 */
[C---:B------:R-:W-:Y:S04]  /*fe50*/  HMMA.16816.F32 R56, R76.reuse, R80, R56 ;  /* 0x000000504c38723c */ /* 0x040fe80000001838 */
[----:B------:R-:W2:Y:S01]  /*fe60*/  MUFU.EX2 R107, R161 ;  /* 0x000000a1006b7308 */ /* 0x000ea20000000800 */
[----:B------:R-:W-:Y:S03]  /*fe70*/  FADD.FTZ R98, R196, R98 ;  /* 0x00000062c4627221 */ /* 0x000fe60000010000 */
[-C--:B------:R-:W-:Y:S06]  /*fe80*/  HMMA.16816.F32 R60, R76, R82.reuse, R60 ;  /* 0x000000524c3c723c */ /* 0x080fec000000183c */
[----:B------:R-:W2:Y:S01]  /*fe90*/  MUFU.EX2 R106, R158 ;  /* 0x0000009e006a7308 */ /* 0x000ea20000000800 */
[----:B----4-:R-:W-:Y:S01]  /*fea0*/  F2FP.F16.F32.PACK_AB R76, R213, R212 ;  /* 0x000000d4d54c723e */ /* 0x010fe200000000ff */
[----:B------:R-:W-:Y:S01]  /*feb0*/  FADD.FTZ R98, R210, R98 ;  /* 0x00000062d2627221 */ /* 0x000fe20000010000 */
[----:B---3--:R-:W-:Y:S02]  /*fec0*/  F2FP.F16.F32.PACK_AB R77, R215, R214 ;  /* 0x000000d6d74d723e */ /* 0x008fe400000000ff */
[----:B-----5:R-:W-:Y:S01]  /*fed0*/  F2FP.F16.F32.PACK_AB R78, R217, R216 ;  /* 0x000000d8d94e723e */ /* 0x020fe200000000ff */
[----:B------:R-:W-:Y:S01]  /*fee0*/  HMMA.16816.F32 R64, R72, R82, R64 ;  /* 0x000000524840723c */ /* 0x000fe20000001840 */
[----:B------:R-:W3:Y:S03]  /*fef0*/  LDSM.16.MT88.4 R80, [R101+0x2800] ;  /* 0x002800006550783b */ /* 0x000ee60000004200 */
        /* <DEDUP_REMOVED lines=8> */
[----:B------:R-:W4:Y:S01]  /*ff80*/  MUFU.EX2 R227, R177 ;  /* 0x000000b100e37308 */ /* 0x000f220000000800 */
[----:B------:R-:W-:Y:S01]  /*ff90*/  F2FP.F16.F32.PACK_AB R79, R218, R219 ;  /* 0x000000dbda4f723e */ /* 0x000fe200000000ff */
[----:B------:R-:W-:Y:S01]  /*ffa0*/  FADD.FTZ R208, R198, R208 ;  /* 0x000000d0c6d07221 */ /* 0x000fe20000010000 */
[----:B------:R-:W-:Y:S01]  /*ffb0*/  MOV R196, R0 ;  /* 0x0000000000c47202 */ /* 0x000fe20000000f00 */
[----:B------:R-:W-:Y:S01]  /*ffc0*/  FADD.FTZ R98, R111, R98 ;  /* 0x000000626f627221 */ /* 0x000fe20000010000 */
[----:B------:R-:W-:Y:S01]  /*ffd0*/  MOV R198, R3 ;  /* 0x0000000300c67202 */ /* 0x000fe20000000f00 */
[-C--:B------:R-:W-:Y:S04]  /*ffe0*/  HMMA.16816.F32 R4, R72, R84.reuse, R4 ;  /* 0x000000544804723c */ /* 0x080fe80000001804 */
[----:B------:R-:W5:Y:S01]  /*fff0*/  MUFU.EX2 R251, R190 ;  /* 0x000000be00fb7308 */ /* 0x000f620000000800 */
[----:B------:R-:W-:Y:S01]  /*10000*/  FADD.FTZ R208, R199, R208 ;  /* 0x000000d0c7d07221 */ /* 0x000fe20000010000 */
[----:B------:R-:W-:Y:S01]  /*10010*/  FADD.FTZ R98, R220, R98 ;  /* 0x00000062dc627221 */ /* 0x000fe20000010000 */
[----:B------:R-:W-:Y:S02]  /*10020*/  MOV R199, R2 ;  /* 0x0000000200c77202 */ /* 0x000fe40000000f00 */
[----:B------:R-:W-:Y:S01]  /*10030*/  FADD.FTZ R208, R110, R208 ;  /* 0x000000d06ed07221 */ /* 0x000fe20000010000 */
[C---:B------:R-:W-:Y:S04]  /*10040*/  HMMA.16816.F32 R8, R76.reuse, R84, R8 ;  /* 0x000000544c08723c */ /* 0x040fe80000001808 */
[----:B------:R-:W5:Y:S01]  /*10050*/  MUFU.EX2 R252, R170 ;  /* 0x000000aa00fc7308 */ /* 0x000f620000000800 */
[----:B------:R-:W-:Y:S01]  /*10060*/  FADD.FTZ R208, R108, R208 ;  /* 0x000000d06cd07221 */ /* 0x000fe20000010000 */
[----:B-1----:R-:W-:Y:S01]  /*10070*/  FADD.FTZ R98, R223, R98 ;  /* 0x00000062df627221 */ /* 0x002fe20000010000 */
[----:B------:R-:W-:Y:S01]  /*10080*/  MOV R197, R68 ;  /* 0x0000004400c57202 */ /* 0x000fe20000000f00 */
[-C--:B------:R-:W-:Y:S06]  /*10090*/  HMMA.16816.F32 R12, R76, R86.reuse, R12 ;  /* 0x000000564c0c723c */ /* 0x080fec000000180c */
[----:B------:R-:W1:Y:S01]  /*100a0*/  MUFU.EX2 R105, R186 ;  /* 0x000000ba00697308 */ /* 0x000e620000000800 */
[----:B------:R-:W-:Y:S01]  /*100b0*/  FADD.FTZ R208, R221, R208 ;  /* 0x000000d0ddd07221 */ /* 0x000fe20000010000 */
[----:B------:R-:W-:Y:S03]  /*100c0*/  FADD.FTZ R98, R224, R98 ;  /* 0x00000062e0627221 */ /* 0x000fe60000010000 */
[----:B------:R-:W-:Y:S01]  /*100d0*/  FADD.FTZ R208, R222, R208 ;  /* 0x000000d0ded07221 */ /* 0x000fe20000010000 */
[C---:B------:R-:W-:Y:S01]  /*100e0*/  HMMA.16816.F32 R16, R72.reuse, R86, R16 ;  /* 0x000000564810723c */ /* 0x040fe20000001810 */
[----:B------:R-:W1:Y:S03]  /*100f0*/  LDSM.16.MT88.4 R84, [R235+0xb000] ;  /* 0x00b00000eb54783b */ /* 0x000e660000004200 */
[----:B------:R-:W-:Y:S01]  /*10100*/  MUFU.EX2 R226, R226 ;  /* 0x000000e200e27308 */ /* 0x000fe20000000800 */
[----:B--2---:R-:W-:Y:S03]  /*10110*/  FADD.FTZ R208, R107, R208 ;  /* 0x000000d06bd07221 */ /* 0x004fe60000010000 */
[-C--:B------:R-:W-:Y:S03]  /*10120*/  HMMA.16816.F32 R20, R72, R88.reuse, R20 ;  /* 0x000000584814723c */ /* 0x080fe60000001814 */
[----:B------:R-:W-:Y:S05]  /*10130*/  FADD.FTZ R208, R106, R208 ;  /* 0x000000d06ad07221 */ /* 0x000fea0000010000 */
        /* <DEDUP_REMOVED lines=8> */
[----:B------:R-:W2:Y:S07]  /*101c0*/  LDSM.16.MT88.4 R92, [R100+0x3000] ;  /* 0x00300000645c783b */ /* 0x000eae0000004200 */
[-C--:B---3--:R-:W-:Y:S08]  /*101d0*/  HMMA.16816.F32 R52, R72, R80.reuse, R52 ;  /* 0x000000504834723c */ /* 0x088ff00000001834 */
[C---:B------:R-:W-:Y:S08]  /*101e0*/  HMMA.16816.F32 R56, R76.reuse, R80, R56 ;  /* 0x000000504c38723c */ /* 0x040ff00000001838 */
[-C--:B------:R-:W-:Y:S03]  /*101f0*/  HMMA.16816.F32 R60, R76, R82.reuse, R60 ;  /* 0x000000524c3c723c */ /* 0x080fe6000000183c */
[----:B----4-:R-:W-:Y:S02]  /*10200*/  F2FP.F16.F32.PACK_AB R76, R227, R225 ;  /* 0x000000e1e34c723e */ /* 0x010fe400000000ff */
[----:B-----5:R-:W-:Y:S02]  /*10210*/  F2FP.F16.F32.PACK_AB R77, R251, R250 ;  /* 0x000000fafb4d723e */ /* 0x020fe400000000ff */
[----:B------:R-:W-:Y:S01]  /*10220*/  F2FP.F16.F32.PACK_AB R78, R118, R252 ;  /* 0x000000fc764e723e */ /* 0x000fe200000000ff */
[----:B------:R-:W-:Y:S01]  /*10230*/  HMMA.16816.F32 R64, R72, R82, R64 ;  /* 0x000000524840723c */ /* 0x000fe20000001840 */
[----:B------:R-:W3:Y:S03]  /*10240*/  LDSM.16.MT88.4 R80, [R101+0x3000] ;  /* 0x003000006550783b */ /* 0x000ee60000004200 */
[----:B------:R-:W-:Y:S02]  /*10250*/  F2FP.F16.F32.PACK_AB R72, R108, R110 ;  /* 0x0000006e6c48723e */ /* 0x000fe400000000ff */
[----:B------:R-:W-:Y:S02]  /*10260*/  F2FP.F16.F32.PACK_AB R73, R220, R111 ;  /* 0x0000006fdc49723e */ /* 0x000fe400000000ff */
[----:B------:R-:W-:Y:S02]  /*10270*/  F2FP.F16.F32.PACK_AB R74, R222, R221 ;  /* 0x000000ddde4a723e */ /* 0x000fe400000000ff */
[----:B------:R-:W-:Y:S02]  /*10280*/  F2FP.F16.F32.PACK_AB R75, R224, R223 ;  /* 0x000000dfe04b723e */ /* 0x000fe400000000ff */
[-C--:B-1----:R-:W-:Y:S05]  /*10290*/  F2FP.F16.F32.PACK_AB R79, R105, R184.reuse ;  /* 0x000000b8694f723e */ /* 0x082fea00000000ff */
[-C--:B------:R-:W-:Y:S08]  /*102a0*/  HMMA.16816.F32 R4, R72, R84.reuse, R4 ;  /* 0x000000544804723c */ /* 0x080ff00000001804 */
[C---:B------:R-:W-:Y:S01]  /*102b0*/  HMMA.16816.F32 R8, R76.reuse, R84, R8 ;  /* 0x000000544c08723c */ /* 0x040fe20000001808 */
[----:B------:R-:W1:Y:S07]  /*102c0*/  MUFU.EX2 R84, R160 ;  /* 0x000000a000547308 */ /* 0x000e6e0000000800 */
[-C--:B------:R-:W-:Y:S03]  /*102d0*/  HMMA.16816.F32 R12, R76, R86.reuse, R12 ;  /* 0x000000564c0c723c */ /* 0x080fe6000000180c */
[----:B------:R-:W4:Y:S05]  /*102e0*/  MUFU.EX2 R85, R157 ;  /* 0x0000009d00557308 */ /* 0x000f2a0000000800 */
[C---:B------:R-:W-:Y:S05]  /*102f0*/  HMMA.16816.F32 R16, R72.reuse, R86, R16 ;  /* 0x000000564810723c */ /* 0x040fea0000001810 */
[----:B------:R-:W5:Y:S01]  /*10300*/  MUFU.EX2 R86, R150 ;  /* 0x0000009600567308 */ /* 0x000f620000000800 */
[----:B-1----:R-:W-:Y:S02]  /*10310*/  FADD.FTZ R98, R84, R98 ;  /* 0x0000006254627221 */ /* 0x002fe40000010000 */
[-C--:B--2---:R-:W-:Y:S07]  /*10320*/  HMMA.16816.F32 R20, R72, R88.reuse, R20 ;  /* 0x000000584814723c */ /* 0x084fee0000001814 */
[----:B------:R-:W-:Y:S01]  /*10330*/  MUFU.EX2 R87, R147 ;  /* 0x0000009300577308 */ /* 0x000fe20000000800 */
[----:B----4-:R-:W-:Y:S01]  /*10340*/  FADD.FTZ R98, R85, R98 ;  /* 0x0000006255627221 */ /* 0x010fe20000010000 */
[C---:B------:R-:W-:Y:S08]  /*10350*/  HMMA.16816.F32 R24, R76.reuse, R88, R24 ;  /* 0x000000584c18723c */ /* 0x040ff00000001818 */
[----:B------:R1:W-:Y:S01]  /*10360*/  MUFU.EX2 R88, R151 ;  /* 0x0000009700587308 */ /* 0x0003e20000000800 */
[----:B-----5:R-:W-:Y:S01]  /*10370*/  FADD.FTZ R208, R86, R208 ;  /* 0x000000d056d07221 */ /* 0x020fe20000010000 */
[-C--:B------:R-:W-:Y:S08]  /*10380*/  HMMA.16816.F32 R28, R76, R90.reuse, R28 ;  /* 0x0000005a4c1c723c */ /* 0x080ff0000000181c */
[----:B------:R-:W2:Y:S01]  /*10390*/  MUFU.EX2 R89, R153 ;  /* 0x0000009900597308 */ /* 0x000ea20000000800 */
[C---:B------:R-:W-:Y:S09]  /*103a0*/  HMMA.16816.F32 R32, R72.reuse, R90, R32 ;  /* 0x0000005a4820723c */ /* 0x040ff20000001820 */
[----:B------:R-:W-:Y:S01]  /*103b0*/  MUFU.EX2 R90, R156 ;  /* 0x0000009c005a7308 */ /* 0x000fe20000000800 */
[----:B-1----:R-:W1:Y:S01]  /*103c0*/  LDSM.16.MT88.4 R148, [R100+0x3800] ;  /* 0x003800006494783b */ /* 0x002e620000004200 */
[-C--:B------:R-:W-:Y:S08]  /*103d0*/  HMMA.16816.F32 R36, R72, R92.reuse, R36 ;  /* 0x0000005c4824723c */ /* 0x080ff00000001824 */
[----:B------:R-:W4:Y:S01]  /*103e0*/  MUFU.EX2 R91, R155 ;  /* 0x0000009b005b7308 */ /* 0x000f220000000800 */
[----:B--2---:R-:W-:Y:S01]  /*103f0*/  FADD.FTZ R98, R89, R98 ;  /* 0x0000006259627221 */ /* 0x004fe20000010000 */
[C---:B------:R-:W-:Y:S08]  /*10400*/  HMMA.16816.F32 R40, R76.reuse, R92, R40 ;  /* 0x0000005c4c28723c */ /* 0x040ff00000001828 */
[----:B------:R-:W-:Y:S01]  /*10410*/  MUFU.EX2 R92, R176 ;  /* 0x000000b0005c7308 */ /* 0x000fe20000000800 */
[-C--:B------:R-:W-:Y:S09]  /*10420*/  HMMA.16816.F32 R44, R76, R94.reuse, R44 ;  /* 0x0000005e4c2c723c */ /* 0x080ff2000000182c */
[----:B------:R-:W2:Y:S01]  /*10430*/  MUFU.EX2 R93, R175 ;  /* 0x000000af005d7308 */ /* 0x000ea20000000800 */
[C---:B------:R-:W-:Y:S09]  /*10440*/  HMMA.16816.F32 R48, R72.reuse, R94, R48 ;  /* 0x0000005e4830723c */ /* 0x040ff20000001830 */
[----:B------:R-:W-:Y:S01]  /*10450*/  MUFU.EX2 R95, R139 ;  /* 0x0000008b005f7308 */ /* 0x000fe20000000800 */
[-C--:B---3--:R-:W-:Y:S09]  /*10460*/  HMMA.16816.F32 R52, R72, R80.reuse, R52 ;  /* 0x000000504834723c */ /* 0x088ff20000001834 */
[----:B------:R-:W3:Y:S01]  /*10470*/  MUFU.EX2 R94, R138 ;  /* 0x0000008a005e7308 */ /* 0x000ee20000000800 */
[C---:B------:R-:W-:Y:S09]  /*10480*/  HMMA.16816.F32 R56, R76.reuse, R80, R56 ;  /* 0x000000504c38723c */ /* 0x040ff20000001838 */
[----:B------:R-:W5:Y:S01]  /*10490*/  MUFU.EX2 R80, R169 ;  /* 0x000000a900507308 */ /* 0x000f620000000800 */
[----:B------:R-:W-:Y:S01]  /*104a0*/  MOV R81, R184 ;  /* 0x000000b800517202 */ /* 0x000fe20000000f00 */
[-C--:B------:R-:W-:Y:S03]  /*104b0*/  HMMA.16816.F32 R60, R76, R82.reuse, R60 ;  /* 0x000000524c3c723c */ /* 0x080fe6000000183c */
[----:B------:R-:W-:Y:S01]  /*104c0*/  FADD.FTZ R77, R132, R124 ;  /* 0x0000007c844d7221 */ /* 0x000fe20000010000 */
[----:B------:R-:W-:Y:S01]  /*104d0*/  FADD.FTZ R76, R134, R136 ;  /* 0x00000088864c7221 */ /* 0x000fe20000010000 */
[----:B------:R-:W-:Y:S02]  /*104e0*/  F2FP.F16.F32.PACK_AB R132, R106, R107 ;  /* 0x0000006b6a84723e */ /* 0x000fe400000000ff */
[----:B------:R-:W-:Y:S01]  /*104f0*/  F2FP.F16.F32.PACK_AB R134, R87, R86 ;  /* 0x000000565786723e */ /* 0x000fe200000000ff */
[----:B------:R-:W-:Y:S04]  /*10500*/  HMMA.16816.F32 R64, R72, R82, R64 ;  /* 0x000000524840723c */ /* 0x000fe80000001840 */
[----:B------:R-:W-:Y:S01]  /*10510*/  FADD.FTZ R77, R135, R77 ;  /* 0x0000004d874d7221 */ /* 0x000fe20000010000 */
[----:B------:R-:W-:Y:S01]  /*10520*/  FADD.FTZ R76, R133, R76 ;  /* 0x0000004c854c7221 */ /* 0x000fe20000010000 */
[----:B------:R-:W-:Y:S02]  /*10530*/  F2FP.F16.F32.PACK_AB R133, R85, R84 ;  /* 0x000000545585723e */ /* 0x000fe400000000ff */
[----:B------:R-:W-:Y:S01]  /*10540*/  F2FP.F16.F32.PACK_AB R135, R88, R89 ;  /* 0x000000595887723e */ /* 0x000fe200000000ff */
[----:B------:R-:W-:Y:S01]  /*10550*/  FADD.FTZ R72, R137, R77 ;  /* 0x0000004d89487221 */ /* 0x000fe20000010000 */
[----:B----4-:R-:W-:Y:S01]  /*10560*/  F2FP.F16.F32.PACK_AB R136, R91, R90 ;  /* 0x0000005a5b88723e */ /* 0x010fe200000000ff */
[----:B------:R-:W-:Y:S01]  /*10570*/  FADD.FTZ R76, R123, R76 ;  /* 0x0000004c7b4c7221 */ /* 0x000fe20000010000 */
[----:B--2---:R-:W-:Y:S01]  /*10580*/  F2FP.F16.F32.PACK_AB R137, R93, R92 ;  /* 0x0000005c5d89723e */ /* 0x004fe200000000ff */
[----:B------:R-:W-:Y:S01]  /*10590*/  FADD.FTZ R72, R119, R72 ;  /* 0x0000004877487221 */ /* 0x000fe20000010000 */
[----:B---3--:R-:W-:Y:S01]  /*105a0*/  F2FP.F16.F32.PACK_AB R138, R94, R95 ;  /* 0x0000005f5e8a723e */ /* 0x008fe200000000ff */
[-C--:B------:R-:W-:Y:S01]  /*105b0*/  HMMA.16816.F32 R192, R132, R180.reuse, R4 ;  /* 0x000000b484c0723c */ /* 0x080fe20000001804 */
[----:B------:R-:W2:Y:S04]  /*105c0*/  LDSM.16.MT88.4 R4, [R101+0x3800] ;  /* 0x003800006504783b */ /* 0x000ea80000004200 */
[----:B-----5:R-:W-:Y:S01]  /*105d0*/  F2FP.F16.F32.PACK_AB R139, R226, R80 ;  /* 0x00000050e28b723e */ /* 0x020fe200000000ff */
[----:B------:R-:W-:Y:S01]  /*105e0*/  FADD.FTZ R72, R142, R72 ;  /* 0x000000488e487221 */ /* 0x000fe20000010000 */
[----:B------:R-:W-:Y:S03]  /*105f0*/  FADD.FTZ R76, R117, R76 ;  /* 0x0000004c754c7221 */ /* 0x000fe60000010000 */
[----:B------:R-:W-:Y:S01]  /*10600*/  FADD.FTZ R72, R143, R72 ;  /* 0x000000488f487221 */ /* 0x000fe20000010000 */
        /* <DEDUP_REMOVED lines=38> */
[----:B------:R-:W-:Y:S01]  /*10870*/  FADD.FTZ R76, R81, R76 ;  /* 0x0000004c514c7221 */ /* 0x000fe20000010000 */
[----:B------:R-:W-:Y:S02]  /*10880*/  FADD.FTZ R252, R88, R98 ;  /* 0x0000006258fc7221 */ /* 0x000fe40000010000 */
[-C--:B--2---:R-:W-:Y:S03]  /*10890*/  HMMA.16816.F32 R144, R132, R4.reuse, R52 ;  /* 0x000000048490723c */ /* 0x084fe60000001834 */
[----:B------:R-:W-:Y:S01]  /*108a0*/  FADD.FTZ R201, R118, R201 ;  /* 0x000000c976c97221 */ /* 0x000fe20000010000 */
[----:B------:R-:W-:Y:S03]  /*108b0*/  FADD.FTZ R76, R105, R76 ;  /* 0x0000004c694c7221 */ /* 0x000fe60000010000 */
[----:B------:R-:W-:Y:S01]  /*108c0*/  FADD.FTZ R201, R90, R201 ;  /* 0x000000c95ac97221 */ /* 0x000fe20000010000 */
[C---:B------:R-:W-:Y:S04]  /*108d0*/  HMMA.16816.F32 R140, R136.reuse, R4, R56 ;  /* 0x00000004888c723c */ /* 0x040fe80000001838 */
[----:B------:R-:W-:Y:S01]  /*108e0*/  FADD.FTZ R4, R87, R208 ;  /* 0x000000d057047221 */ /* 0x000fe20000010000 */
[----:B------:R-:W-:Y:S01]  /*108f0*/  FADD.FTZ R76, R92, R76 ;  /* 0x0000004c5c4c7221 */ /* 0x000fe20000010000 */
[----:B------:R-:W-:Y:S02]  /*10900*/  FADD.FTZ R201, R91, R201 ;  /* 0x000000c95bc97221 */ /* 0x000fe40000010000 */
[-C--:B------:R-:W-:Y:S01]  /*10910*/  HMMA.16816.F32 R136, R136, R6.reuse, R60 ;  /* 0x000000068888723c */ /* 0x080fe2000000183c */
[----:B------:R2:W-:Y:S02]  /*10920*/  STL [R1], R4 ;  /* 0x0000000401007387 */ /* 0x0005e40000100800 */
[----:B------:R-:W-:Y:S01]  /*10930*/  FADD.FTZ R76, R93, R76 ;  /* 0x0000004c5d4c7221 */ /* 0x000fe20000010000 */
[----:B------:R-:W-:Y:S03]  /*10940*/  FADD.FTZ R201, R95, R201 ;  /* 0x000000c95fc97221 */ /* 0x000fe60000010000 */
[----:B------:R-:W-:Y:S01]  /*10950*/  FADD.FTZ R76, R80, R76 ;  /* 0x0000004c504c7221 */ /* 0x000fe20000010000 */
[----:B------:R-:W-:Y:S04]  /*10960*/  HMMA.16816.F32 R132, R132, R6, R64 ;  /* 0x000000068484723c */ /* 0x000fe80000001840 */
[----:B------:R-:W-:Y:S01]  /*10970*/  FADD.FTZ R251, R94, R201 ;  /* 0x000000c95efb7221 */ /* 0x000fe20000010000 */
[----:B------:R-:W-:Y:S03]  /*10980*/  FADD.FTZ R250, R226, R76 ;  /* 0x0000004ce2fa7221 */ /* 0x000fe60000010000 */
[----:B------:R-:W-:Y:S01]  /*10990*/  @!UPT UIADD3 URZ, UPT, UPT, URZ, URZ, URZ ;  /* 0x000000fffffff290 */ /* 0x000fe2000fffe0ff */
[----:B------:R-:W-:Y:S11]  /*109a0*/  @P1 BRA `(.L_x_345) ;  /* 0xffffff9400ec1947 */ /* 0x000ff6000383ffff */
.L_x_344:
[----:B------:R-:W3:Y:S01]  /*109b0*/  LDL.LU R7, [R1] ;  /* 0x0000000001077983 */ /* 0x000ee20000300800 */
[----:B------:R-:W4:Y:S01]  /*109c0*/  S2UR UR4, SR_CgaCtaId ;  /* 0x00000000000479c3 */ /* 0x000f220000008800 */
[----:B------:R-:W-:Y:S01]  /*109d0*/  UMOV UR5, 0x400 ;  /* 0x0000040000057882 */ /* 0x000fe20000000000 */
[----:B------:R-:W-:Y:S01]  /*109e0*/  MOV R13, 0x10 ;  /* 0x00000010000d7802 */ /* 0x000fe20000000f00 */
[----:B------:R-:W5:Y:S01]  /*109f0*/  SHFL.BFLY PT, R6, R252, 0x2, 0x1f ;  /* 0x0c401f00fc067f89 */ /* 0x000f6200000e0000 */
[----:B------:R-:W-:Y:S02]  /*10a00*/  ISETP.NE.AND P6, PT, R246, -0x1, PT ;  /* 0xfffffffff600780c */ /* 0x000fe40003fc5270 */
[----:B------:R-:W-:Y:S01]  /*10a10*/  SEL R13, R13, 0xfffffff0, !P0 ;  /* 0xfffffff00d0d7807 */ /* 0x000fe20004000000 */
[----:B-12---:R-:W1:Y:S01]  /*10a20*/  SHFL.BFLY PT, R4, R250, 0x2, 0x1f ;  /* 0x0c401f00fa047f89 */ /* 0x006e6200000e0000 */
[----:B------:R-:W2:Y:S03]  /*10a30*/  LDC R18, c[0x0][0x434] ;  /* 0x00010d00ff127b82 */ /* 0x000ea60000000800 */
[----:B------:R-:W1:Y:S01]  /*10a40*/  SHFL.BFLY PT, R9, R251, 0x2, 0x1f ;  /* 0x0c401f00fb097f89 */ /* 0x000e6200000e0000 */
[----:B------:R-:W2:Y:S04]  /*10a50*/  S2R R22, SR_CTAID.X ;  /* 0x0000000000167919 */ /* 0x000ea80000002500 */
[----:B------:R-:W2:Y:S01]  /*10a60*/  LDC R21, c[0x0][0x434] ;  /* 0x00010d00ff157b82 */ /* 0x000ea20000000800 */
[----:B------:R-:W2:Y:S01]  /*10a70*/  S2R R23, SR_CTAID.Z ;  /* 0x0000000000177919 */ /* 0x000ea20000002700 */
[----:B----4-:R-:W-:-:S06]  /*10a80*/  ULEA UR4, UR4, UR5, 0x18 ;  /* 0x0000000504047291 */ /* 0x010fcc000f8ec0ff */
[----:B------:R-:W4:Y:S01]  /*10a90*/  LDC.U8 R19, c[0x0][0x548] ;  /* 0x00015200ff137b82 */ /* 0x000f220000000000 */
[----:B-----5:R-:W-:Y:S02]  /*10aa0*/  FADD.FTZ R252, R6, R252 ;  /* 0x000000fc06fc7221 */ /* 0x020fe40000010000 */
[----:B------:R-:W5:Y:S01]  /*10ab0*/  S2R R6, SR_TID.X ;  /* 0x0000000000067919 */ /* 0x000f620000002100 */
[----:B-1----:R-:W-:Y:S01]  /*10ac0*/  FADD.FTZ R250, R4, R250 ;  /* 0x000000fa04fa7221 */ /* 0x002fe20000010000 */
[----:B------:R-:W-:-:S04]  /*10ad0*/  FADD.FTZ R251, R9, R251 ;  /* 0x000000fb09fb7221 */ /* 0x000fc80000010000 */
[----:B------:R-:W1:Y:S04]  /*10ae0*/  SHFL.BFLY PT, R4, R250, 0x1, 0x1f ;  /* 0x0c201f00fa047f89 */ /* 0x000e6800000e0000 */
[----:B------:R-:W2:Y:S01]  /*10af0*/  SHFL.BFLY PT, R9, R251, 0x1, 0x1f ;  /* 0x0c201f00fb097f89 */ /* 0x000ea200000e0000 */
[----:B-1----:R-:W-:Y:S01]  /*10b00*/  FADD.FTZ R4, R250, R4 ;  /* 0x00000004fa047221 */ /* 0x002fe20000010000 */
[C---:B-----5:R-:W-:Y:S02]  /*10b10*/  SHF.L.U32 R10, R6.reuse, 0x4, RZ ;  /* 0x00000004060a7819 */ /* 0x060fe400000006ff */
[----:B------:R-:W-:Y:S01]  /*10b20*/  LOP3.LUT P0, RZ, R6, 0x10, RZ, 0xc0, !PT ;  /* 0x0000001006ff7812 */ /* 0x000fe2000780c0ff */
[----:B------:R-:W1:Y:S01]  /*10b30*/  MUFU.RCP R12, R4 ;  /* 0x00000004000c7308 */ /* 0x000e620000001000 */
[----:B------:R-:W-:Y:S01]  /*10b40*/  LOP3.LUT R10, R10, 0x1c0, RZ, 0xc0, !PT ;  /* 0x000001c00a0a7812 */ /* 0x000fe200078ec0ff */
[----:B--2---:R-:W-:Y:S01]  /*10b50*/  FADD.FTZ R9, R251, R9 ;  /* 0x00000009fb097221 */ /* 0x004fe20000010000 */
[----:B------:R-:W-:-:S02]  /*10b60*/  FSETP.NE.FTZ.AND P1, PT, R4, RZ, PT ;  /* 0x000000ff0400720b */ /* 0x000fc40003f35000 */
[----:B------:R-:W-:Y:S02]  /*10b70*/  LOP3.LUT P4, RZ, R6, 0x8, RZ, 0xc0, !PT ;  /* 0x0000000806ff7812 */ /* 0x000fe4000788c0ff */
[----:B------:R-:W-:Y:S02]  /*10b80*/  FSETP.NE.FTZ.AND P2, PT, R9, RZ, PT ;  /* 0x000000ff0900720b */ /* 0x000fe40003f55000 */
[----:B-1----:R-:W-:-:S11]  /*10b90*/  FSEL R12, R12, 1, P1 ;  /* 0x3f8000000c0c7808 */ /* 0x002fd60000800000 */
[----:B------:R-:W-:Y:S01]  /*10ba0*/  @P2 MUFU.LG2 R25, R9 ;  /* 0x0000000900192308 */ /* 0x000fe20000000c00 */
[----:B------:R-:W1:Y:S01]  /*10bb0*/  @P2 LDC R24, c[0x0][0x458] ;  /* 0x00011600ff182b82 */ /* 0x000e620000000800 */
        /* <DEDUP_REMOVED lines=16> */
[----:B------:R-:W-:-:S02]  /*10cc0*/  F2FP.F16.F32.PACK_AB R190, R191, R190 ;  /* 0x000000bebfbe723e */ /* 0x000fc400000000ff */
[----:B------:R-:W-:Y:S02]  /*10cd0*/  F2FP.F16.F32.PACK_AB R186, R187, R186 ;  /* 0x000000babbba723e */ /* 0x000fe400000000ff */
[----:B------:R-:W-:Y:S02]  /*10ce0*/  F2FP.F16.F32.PACK_AB R138, R12, R138 ;  /* 0x0000008a0c8a723e */ /* 0x000fe400000000ff */
[----:B------:R-:W-:Y:S02]  /*10cf0*/  MOV R12, 0x20 ;  /* 0x00000020000c7802 */ /* 0x000fe40000000f00 */
[----:B------:R-:W-:Y:S02]  /*10d00*/  F2FP.F16.F32.PACK_AB R174, R175, R174 ;  /* 0x000000aeafae723e */ /* 0x000fe400000000ff */
[----:B------:R-:W-:Y:S02]  /*10d10*/  SEL R15, R12, 0xffffffe0, !P4 ;  /* 0xffffffe00c0f7807 */ /* 0x000fe40006000000 */
[----:B------:R-:W-:-:S02]  /*10d20*/  F2FP.F16.F32.PACK_AB R170, R171, R170 ;  /* 0x000000aaabaa723e */ /* 0x000fc400000000ff */
[----:B------:R-:W-:Y:S02]  /*10d30*/  F2FP.F16.F32.PACK_AB R158, R159, R158 ;  /* 0x0000009e9f9e723e */ /* 0x000fe400000000ff */
[----:B------:R-:W-:Y:S02]  /*10d40*/  F2FP.F16.F32.PACK_AB R154, R155, R154 ;  /* 0x0000009a9b9a723e */ /* 0x000fe400000000ff */
[----:B------:R-:W-:Y:S01]  /*10d50*/  F2FP.F16.F32.PACK_AB R142, R143, R142 ;  /* 0x0000008e8f8e723e */ /* 0x000fe200000000ff */
[----:B---3--:R-:W2:Y:S02]  /*10d60*/  SHFL.BFLY PT, R5, R7, 0x2, 0x1f ;  /* 0x0c401f0007057f89 */ /* 0x008ea400000e0000 */
[----:B--2---:R-:W-:Y:S02]  /*10d70*/  FADD.FTZ R5, R5, R7 ;  /* 0x0000000705057221 */ /* 0x004fe40000010000 */
[----:B------:R-:W2:Y:S04]  /*10d80*/  SHFL.BFLY PT, R7, R252, 0x1, 0x1f ;  /* 0x0c201f00fc077f89 */ /* 0x000ea800000e0000 */
[----:B------:R-:W3:Y:S01]  /*10d90*/  SHFL.BFLY PT, R8, R5, 0x1, 0x1f ;  /* 0x0c201f0005087f89 */ /* 0x000ee200000e0000 */
[----:B--2---:R-:W-:Y:S01]  /*10da0*/  FADD.FTZ R252, R252, R7 ;  /* 0x00000007fcfc7221 */ /* 0x004fe20000010000 */
[----:B------:R-:W-:Y:S01]  /*10db0*/  SHF.L.U32 R7, R6, 0x1, RZ ;  /* 0x0000000106077819 */ /* 0x000fe200000006ff */
[----:B---3--:R-:W-:-:S02]  /*10dc0*/  FADD.FTZ R8, R5, R8 ;  /* 0x0000000805087221 */ /* 0x008fc40000010000 */
[----:B------:R-:W2:Y:S01]  /*10dd0*/  MUFU.RCP R11, R252 ;  /* 0x000000fc000b7308 */ /* 0x000ea20000001000 */
[--C-:B------:R-:W-:Y:S02]  /*10de0*/  LOP3.LUT R237, R237, 0x6, R7.reuse, 0xf8, !PT ;  /* 0x00000006eded7812 */ /* 0x100fe400078ef807 */
[----:B------:R-:W-:Y:S02]  /*10df0*/  LOP3.LUT R10, R10, 0x38, R7, 0xf8, !PT ;  /* 0x000000380a0a7812 */ /* 0x000fe400078ef807 */
[----:B------:R-:W-:Y:S02]  /*10e00*/  FSETP.NE.FTZ.AND P5, PT, R8, RZ, PT ;  /* 0x000000ff0800720b */ /* 0x000fe40003fb5000 */
[----:B------:R-:W-:Y:S01]  /*10e10*/  FSETP.NE.FTZ.AND P3, PT, R252, RZ, PT ;  /* 0x000000fffc00720b */ /* 0x000fe20003f75000 */
[----:B------:R-:W3:Y:S01]  /*10e20*/  MUFU.RCP R5, R8 ;  /* 0x0000000800057308 */ /* 0x000ee20000001000 */
[----:B------:R-:W-:-:S04]  /*10e30*/  LOP3.LUT R10, R237, R10, RZ, 0xfc, !PT ;  /* 0x0000000aed0a7212 */ /* 0x000fc800078efcff */
[----:B------:R-:W-:-:S03]  /*10e40*/  LEA R10, R10, UR4, 0x1 ;  /* 0x000000040a0a7c11 */ /* 0x000fc6000f8e08ff */
[----:B------:R-:W5:Y:S01]  /*10e50*/  MUFU.RCP R7, R9 ;  /* 0x0000000900077308 */ /* 0x000f620000001000 */
[----:B--2---:R-:W-:Y:S02]  /*10e60*/  FSEL R11, R11, 1, P3 ;  /* 0x3f8000000b0b7808 */ /* 0x004fe40001800000 */
[----:B------:R-:W-:Y:S01]  /*10e70*/  IADD3 R14, PT, PT, R13, R10, RZ ;  /* 0x0000000a0d0e7210 */ /* 0x000fe20007ffe0ff */
[----:B------:R-:W2:Y:S01]  /*10e80*/  @P3 LDC R20, c[0x0][0x458] ;  /* 0x00011600ff143b82 */ /* 0x000ea20000000800 */
[C---:B------:R-:W-:Y:S01]  /*10e90*/  IADD3 R12, PT, PT, R10.reuse, 0x40, RZ ;  /* 0x000000400a0c7810 */ /* 0x040fe20007ffe0ff */
[C---:B------:R-:W-:Y:S01]  /*10ea0*/  FMUL.FTZ R194, R11.reuse, R194 ;  /* 0x000000c20bc27220 */ /* 0x040fe20000410000 */
[C---:B------:R-:W-:Y:S01]  /*10eb0*/  FMUL.FTZ R195, R11.reuse, R195 ;  /* 0x000000c30bc37220 */ /* 0x040fe20000410000 */
[----:B------:R-:W-:Y:S01]  /*10ec0*/  FMUL.FTZ R182, R11, R182 ;  /* 0x000000b60bb67220 */ /* 0x000fe20000410000 */
[----:B---3--:R-:W-:Y:S01]  /*10ed0*/  FSEL R5, R5, 1, P5 ;  /* 0x3f80000005057808 */ /* 0x008fe20002800000 */
[----:B------:R-:W-:Y:S01]  /*10ee0*/  FMUL.FTZ R183, R11, R183 ;  /* 0x000000b70bb77220 */ /* 0x000fe20000410000 */
[----:B------:R-:W-:Y:S01]  /*10ef0*/  IADD3 R16, PT, PT, R15, R10, RZ ;  /* 0x0000000a0f107210 */ /* 0x000fe20007ffe0ff */
[----:B------:R-:W-:Y:S01]  /*10f00*/  FMUL.FTZ R178, R11, R178 ;  /* 0x000000b20bb27220 */ /* 0x000fe20000410000 */
[----:B------:R-:W-:Y:S01]  /*10f10*/  F2FP.F16.F32.PACK_AB R194, R195, R194 ;  /* 0x000000c2c3c2723e */ /* 0x000fe200000000ff */
[C---:B------:R-:W-:Y:S01]  /*10f20*/  FMUL.FTZ R192, R5.reuse, R192 ;  /* 0x000000c005c07220 */ /* 0x040fe20000410000 */
[C---:B------:R-:W-:Y:S01]  /*10f30*/  FMUL.FTZ R193, R5.reuse, R193 ;  /* 0x000000c105c17220 */ /* 0x040fe20000410000 */
[----:B------:R-:W-:Y:S01]  /*10f40*/  FMUL.FTZ R180, R5, R180 ;  /* 0x000000b405b47220 */ /* 0x000fe20000410000 */
[----:B-----5:R-:W-:Y:S01]  /*10f50*/  FSEL R7, R7, 1, P2 ;  /* 0x3f80000007077808 */ /* 0x020fe20001000000 */
[----:B------:R-:W-:Y:S01]  /*10f60*/  FMUL.FTZ R181, R5, R181 ;  /* 0x000000b505b57220 */ /* 0x000fe20000410000 */
[----:B------:R-:W-:Y:S01]  /*10f70*/  F2FP.F16.F32.PACK_AB R182, R183, R182 ;  /* 0x000000b6b7b6723e */ /* 0x000fe200000000ff */
[----:B------:R-:W-:Y:S01]  /*10f80*/  STS [R10+0x400], R194 ;  /* 0x000400c20a007388 */ /* 0x000fe20000000800 */
[----:B------:R-:W-:Y:S01]  /*10f90*/  F2FP.F16.F32.PACK_AB R192, R193, R192 ;  /* 0x000000c0c1c0723e */ /* 0x000fe200000000ff */
[C---:B------:R-:W-:Y:S01]  /*10fa0*/  FMUL.FTZ R188, R7.reuse, R188 ;  /* 0x000000bc07bc7220 */ /* 0x040fe20000410000 */
[----:B------:R-:W-:Y:S01]  /*10fb0*/  FMUL.FTZ R189, R7, R189 ;  /* 0x000000bd07bd7220 */ /* 0x000fe20000410000 */
[----:B------:R-:W-:Y:S01]  /*10fc0*/  F2FP.F16.F32.PACK_AB R180, R181, R180 ;  /* 0x000000b4b5b4723e */ /* 0x000fe200000000ff */
[C---:B------:R-:W-:Y:S01]  /*10fd0*/  FMUL.FTZ R184, R7.reuse, R184 ;  /* 0x000000b807b87220 */ /* 0x040fe20000410000 */
[----:B------:R-:W-:Y:S01]  /*10fe0*/  STS [R10], R192 ;  /* 0x000000c00a007388 */ /* 0x000fe20000000800 */
[----:B------:R-:W-:Y:S01]  /*10ff0*/  @P0 IADD3 R12, PT, PT, R10, -0x40, RZ ;  /* 0xffffffc00a0c0810 */ /* 0x000fe20007ffe0ff */
[----:B------:R-:W-:Y:S01]  /*11000*/  FMUL.FTZ R185, R7, R185 ;  /* 0x000000b907b97220 */ /* 0x000fe20000410000 */
[----:B------:R-:W-:Y:S01]  /*11010*/  F2FP.F16.F32.PACK_AB R188, R189, R188 ;  /* 0x000000bcbdbc723e */ /* 0x000fe200000000ff */
[----:B------:R-:W-:Y:S01]  /*11020*/  STS [R14], R180 ;  /* 0x000000b40e007388 */ /* 0x000fe20000000800 */
[C---:B------:R-:W-:Y:S01]  /*11030*/  FMUL.FTZ R176, R5.reuse, R176 ;  /* 0x000000b005b07220 */ /* 0x040fe20000410000 */
[----:B------:R-:W-:Y:S01]  /*11040*/  FMUL.FTZ R177, R5, R177 ;  /* 0x000000b105b17220 */ /* 0x000fe20000410000 */
[----:B------:R-:W-:Y:S01]  /*11050*/  FMUL.FTZ R179, R11, R179 ;  /* 0x000000b30bb37220 */ /* 0x000fe20000410000 */
[----:B------:R-:W-:Y:S01]  /*11060*/  STS [R14+0x400], R182 ;  /* 0x000400b60e007388 */ /* 0x000fe20000000800 */
[C---:B------:R-:W-:Y:S01]  /*11070*/  FMUL.FTZ R164, R5.reuse, R164 ;  /* 0x000000a405a47220 */ /* 0x040fe20000410000 */
[----:B------:R-:W-:Y:S01]  /*11080*/  FMUL.FTZ R165, R5, R165 ;  /* 0x000000a505a57220 */ /* 0x000fe20000410000 */
[C---:B------:R-:W-:Y:S01]  /*11090*/  FMUL.FTZ R166, R11.reuse, R166 ;  /* 0x000000a60ba67220 */ /* 0x040fe20000410000 */
[----:B------:R-:W-:Y:S01]  /*110a0*/  STS [R10+0x2000], R188 ;  /* 0x002000bc0a007388 */ /* 0x000fe20000000800 */
[----:B------:R-:W-:Y:S01]  /*110b0*/  FMUL.FTZ R167, R11, R167 ;  /* 0x000000a70ba77220 */ /* 0x000fe20000410000 */
[C---:B------:R-:W-:Y:S01]  /*110c0*/  FMUL.FTZ R172, R7.reuse, R172 ;  /* 0x000000ac07ac7220 */ /* 0x040fe20000410000 */
[C---:B------:R-:W-:Y:S01]  /*110d0*/  FMUL.FTZ R173, R7.reuse, R173 ;  /* 0x000000ad07ad7220 */ /* 0x040fe20000410000 */
[----:B------:R3:W-:Y:S01]  /*110e0*/  STS [R10+0x2400], R190 ;  /* 0x002400be0a007388 */ /* 0x0007e20000000800 */
[C---:B------:R-:W-:Y:S01]  /*110f0*/  FMUL.FTZ R168, R7.reuse, R168 ;  /* 0x000000a807a87220 */ /* 0x040fe20000410000 */
        /* <DEDUP_REMOVED lines=11> */
[----:B------:R-:W-:Y:S01]  /*111b0*/  IADD3 R17, PT, PT, R13, R16, RZ ;  /* 0x000000100d117210 */ /* 0x000fe20007ffe0ff */
[----:B------:R-:W-:Y:S01]  /*111c0*/  FMUL.FTZ R162, R11, R162 ;  /* 0x000000a20ba27220 */ /* 0x000fe20000410000 */
[----:B------:R-:W-:Y:S01]  /*111d0*/  F2FP.F16.F32.PACK_AB R172, R173, R172 ;  /* 0x000000acadac723e */ /* 0x000fe200000000ff */
[----:B------:R-:W-:Y:S01]  /*111e0*/  STS [R16+0x400], R178 ;  /* 0x000400b210007388 */ /* 0x000fe20000000800 */
[----:B------:R-:W-:Y:S01]  /*111f0*/  F2FP.F16.F32.PACK_AB R168, R169, R168 ;  /* 0x000000a8a9a8723e */ /* 0x000fe200000000ff */
[----:B------:R-:W-:Y:S01]  /*11200*/  FMUL.FTZ R163, R11, R163 ;  /* 0x000000a30ba37220 */ /* 0x000fe20000410000 */
[C---:B------:R-:W-:Y:S01]  /*11210*/  FMUL.FTZ R148, R5.reuse, R148 ;  /* 0x0000009405947220 */ /* 0x040fe20000410000 */
[----:B------:R-:W-:Y:S01]  /*11220*/  STS [R17], R164 ;  /* 0x000000a411007388 */ /* 0x000fe20000000800 */
[----:B------:R-:W-:Y:S01]  /*11230*/  FMUL.FTZ R149, R5, R149 ;  /* 0x0000009505957220 */ /* 0x000fe20000410000 */
[C---:B------:R-:W-:Y:S01]  /*11240*/  FMUL.FTZ R150, R11.reuse, R150 ;  /* 0x000000960b967220 */ /* 0x040fe20000410000 */
[----:B------:R-:W-:Y:S01]  /*11250*/  FMUL.FTZ R151, R11, R151 ;  /* 0x000000970b977220 */ /* 0x000fe20000410000 */
[----:B------:R-:W-:Y:S01]  /*11260*/  STS [R17+0x400], R166 ;  /* 0x000400a611007388 */ /* 0x000fe20000000800 */
[----:B---3--:R-:W3:Y:S01]  /*11270*/  LDC.U8 R10, c[0x0][0x549] ;  /* 0x00015240ff0a7b82 */ /* 0x008ee20000000000 */
[C---:B------:R-:W-:Y:S01]  /*11280*/  FMUL.FTZ R156, R7.reuse, R156 ;  /* 0x0000009c079c7220 */ /* 0x040fe20000410000 */
[C---:B------:R-:W-:Y:S01]  /*11290*/  FMUL.FTZ R157, R7.reuse, R157 ;  /* 0x0000009d079d7220 */ /* 0x040fe20000410000 */
[----:B------:R-:W-:Y:S01]  /*112a0*/  STS [R16+0x2000], R172 ;  /* 0x002000ac10007388 */ /* 0x000fe20000000800 */
[C---:B------:R-:W-:Y:S01]  /*112b0*/  FMUL.FTZ R152, R7.reuse, R152 ;  /* 0x0000009807987220 */ /* 0x040fe20000410000 */
[----:B------:R-:W-:Y:S01]  /*112c0*/  FMUL.FTZ R153, R7, R153 ;  /* 0x0000009907997220 */ /* 0x000fe20000410000 */
[----:B------:R-:W-:Y:S01]  /*112d0*/  F2FP.F16.F32.PACK_AB R160, R161, R160 ;  /* 0x000000a0a1a0723e */ /* 0x000fe200000000ff */
[----:B------:R-:W-:Y:S01]  /*112e0*/  STS [R16+0x2400], R174 ;  /* 0x002400ae10007388 */ /* 0x000fe20000000800 */
[----:B------:R-:W-:Y:S01]  /*112f0*/  F2FP.F16.F32.PACK_AB R162, R163, R162 ;  /* 0x000000a2a3a2723e */ /* 0x000fe200000000ff */
[----:B------:R-:W-:Y:S01]  /*11300*/  FMUL.FTZ R144, R5, R144 ;  /* 0x0000009005907220 */ /* 0x000fe20000410000 */
[----:B------:R-:W-:Y:S01]  /*11310*/  F2FP.F16.F32.PACK_AB R148, R149, R148 ;  /* 0x000000949594723e */ /* 0x000fe200000000ff */
[----:B------:R-:W-:Y:S01]  /*11320*/  STS [R17+0x2000], R168 ;  /* 0x002000a811007388 */ /* 0x000fe20000000800 */
[----:B------:R-:W-:Y:S01]  /*11330*/  F2FP.F16.F32.PACK_AB R150, R151, R150 ;  /* 0x000000969796723e */ /* 0x000fe200000000ff */
[----:B------:R-:W-:Y:S01]  /*11340*/  FMUL.FTZ R145, R5, R145 ;  /* 0x0000009105917220 */ /* 0x000fe20000410000 */
[----:B-----5:R-:W-:Y:S01]  /*11350*/  IADD3 R14, PT, PT, R13, R12, RZ ;  /* 0x0000000c0d0e7210 */ /* 0x020fe20007ffe0ff */
[----:B------:R5:W-:Y:S01]  /*11360*/  STS [R17+0x2400], R170 ;  /* 0x002400aa11007388 */ /* 0x000be20000000800 */
[----:B------:R-:W-:Y:S01]  /*11370*/  F2FP.F16.F32.PACK_AB R156, R157, R156 ;  /* 0x0000009c9d9c723e */ /* 0x000fe200000000ff */
[----:B------:R-:W-:Y:S01]  /*11380*/  FMUL.FTZ R132, R5, R132 ;  /* 0x0000008405847220 */ /* 0x000fe20000410000 */
[C---:B------:R-:W-:Y:S01]  /*11390*/  FMUL.FTZ R146, R11.reuse, R146 ;  /* 0x000000920b927220 */ /* 0x040fe20000410000 */
[C---:B------:R-:W-:Y:S01]  /*113a0*/  FMUL.FTZ R147, R11.reuse, R147 ;  /* 0x000000930b937220 */ /* 0x040fe20000410000 */
[----:B------:R-:W-:Y:S01]  /*113b0*/  FMUL.FTZ R134, R11, R134 ;  /* 0x000000860b867220 */ /* 0x000fe20000410000 */
[----:B------:R-:W-:Y:S01]  /*113c0*/  F2FP.F16.F32.PACK_AB R152, R153, R152 ;  /* 0x000000989998723e */ /* 0x000fe200000000ff */
[----:B------:R-:W-:Y:S01]  /*113d0*/  FMUL.FTZ R5, R5, R133 ;  /* 0x0000008505057220 */ /* 0x000fe20000410000 */
[----:B------:R-:W-:Y:S01]  /*113e0*/  FMUL.FTZ R11, R11, R135 ;  /* 0x000000870b0b7220 */ /* 0x000fe20000410000 */
[----:B---3--:R-:W-:Y:S01]  /*113f0*/  ISETP.NE.AND P4, PT, R10, RZ, PT ;  /* 0x000000ff0a00720c */ /* 0x008fe20003f85270 */
[----:B------:R-:W-:Y:S01]  /*11400*/  STS [R12], R160 ;  /* 0x000000a00c007388 */ /* 0x000fe20000000800 */
[----:B------:R-:W-:Y:S01]  /*11410*/  IADD3 R15, PT, PT, R15, R12, RZ ;  /* 0x0000000c0f0f7210 */ /* 0x000fe20007ffe0ff */
[----:B------:R-:W3:Y:S01]  /*11420*/  @P5 MUFU.LG2 R8, R8 ;  /* 0x0000000800085308 */ /* 0x000ee20000000c00 */
[----:B------:R-:W-:Y:S01]  /*11430*/  F2FP.F16.F32.PACK_AB R144, R145, R144 ;  /* 0x000000909190723e */ /* 0x000fe200000000ff */
[----:B------:R-:W-:Y:S01]  /*11440*/  STS [R12+0x400], R162 ;  /* 0x000400a20c007388 */ /* 0x000fe20000000800 */
[----:B------:R-:W-:Y:S01]  /*11450*/  F2FP.F16.F32.PACK_AB R146, R147, R146 ;  /* 0x000000929392723e */ /* 0x000fe200000000ff */
[----:B------:R-:W1:Y:S01]  /*11460*/  @P1 LDC R9, c[0x0][0x458] ;  /* 0x00011600ff091b82 */ /* 0x000e620000000800 */
[----:B------:R-:W-:Y:S01]  /*11470*/  F2FP.F16.F32.PACK_AB R5, R5, R132 ;  /* 0x000000840505723e */ /* 0x000fe200000000ff */
[----:B------:R-:W-:Y:S01]  /*11480*/  STS [R14], R148 ;  /* 0x000000940e007388 */ /* 0x000fe20000000800 */
[----:B------:R-:W-:Y:S01]  /*11490*/  F2FP.F16.F32.PACK_AB R11, R11, R134 ;  /* 0x000000860b0b723e */ /* 0x000fe200000000ff */
[----:B------:R-:W2:Y:S01]  /*114a0*/  @P3 MUFU.LG2 R252, R252 ;  /* 0x000000fc00fc3308 */ /* 0x000ea20000000c00 */
[C---:B------:R-:W-:Y:S01]  /*114b0*/  FMUL.FTZ R140, R7.reuse, R140 ;  /* 0x0000008c078c7220 */ /* 0x040fe20000410000 */
[----:B------:R-:W-:Y:S01]  /*114c0*/  STS [R14+0x400], R150 ;  /* 0x000400960e007388 */ /* 0x000fe20000000800 */
[C---:B------:R-:W-:Y:S01]  /*114d0*/  FMUL.FTZ R141, R7.reuse, R141 ;  /* 0x0000008d078d7220 */ /* 0x040fe20000410000 */
[C---:B------:R-:W-:Y:S01]  /*114e0*/  FMUL.FTZ R136, R7.reuse, R136 ;  /* 0x0000008807887220 */ /* 0x040fe20000410000 */
[----:B-----5:R-:W5:Y:S01]  /*114f0*/  @P4 LDC R17, c[0x0][0x430] ;  /* 0x00010c00ff114b82 */ /* 0x020f620000000800 */
[----:B------:R-:W-:Y:S01]  /*11500*/  STS [R12+0x2000], R156 ;  /* 0x0020009c0c007388 */ /* 0x000fe20000000800 */
[----:B------:R-:W-:Y:S01]  /*11510*/  FMUL.FTZ R7, R7, R137 ;  /* 0x0000008907077220 */ /* 0x000fe20000410000 */
[----:B------:R-:W-:Y:S01]  /*11520*/  F2FP.F16.F32.PACK_AB R140, R141, R140 ;  /* 0x0000008c8d8c723e */ /* 0x000fe200000000ff */
[----:B---3--:R-:W-:Y:S01]  /*11530*/  @P5 FMUL.FTZ R8, R8, 0.69314718246459960938 ;  /* 0x3f31721808085820 */ /* 0x008fe20000410000 */
[----:B------:R-:W-:Y:S01]  /*11540*/  STS [R12+0x2400], R158 ;  /* 0x0024009e0c007388 */ /* 0x000fe20000000800 */
[----:B----4-:R-:W-:-:S02]  /*11550*/  ISETP.NE.AND P0, PT, R19, RZ, !P4 ;  /* 0x000000ff1300720c */ /* 0x010fc40006705270 */
[----:B------:R-:W-:Y:S01]  /*11560*/  F2FP.F16.F32.PACK_AB R7, R7, R136 ;  /* 0x000000880707723e */ /* 0x000fe200000000ff */
[----:B------:R-:W3:Y:S01]  /*11570*/  S2R R16, SR_CTAID.Y ;  /* 0x0000000000107919 */ /* 0x000ee20000002600 */
[----:B--2---:R-:W-:Y:S01]  /*11580*/  @P3 FMUL.FTZ R252, R252, 0.69314718246459960938 ;  /* 0x3f317218fcfc3820 */ /* 0x004fe20000410000 */
[----:B------:R-:W-:Y:S04]  /*11590*/  STS [R14+0x2000], R152 ;  /* 0x002000980e007388 */ /* 0x000fe80000000800 */
[----:B------:R2:W-:Y:S04]  /*115a0*/  STS [R14+0x2400], R154 ;  /* 0x0024009a0e007388 */ /* 0x0005e80000000800 */
[----:B------:R-:W-:Y:S01]  /*115b0*/  STS [R15], R144 ;  /* 0x000000900f007388 */ /* 0x000fe20000000800 */
[----:B-----5:R-:W-:-:S03]  /*115c0*/  @P4 IMAD R21, R17, R18, RZ ;  /* 0x0000001211154224 */ /* 0x020fc600078e02ff */
[----:B------:R-:W-:Y:S01]  /*115d0*/  STS [R15+0x400], R146 ;  /* 0x000400920f007388 */ /* 0x000fe20000000800 */
[----:B------:R-:W4:Y:S01]  /*115e0*/  @P4 LDC R17, c[0x0][0x430] ;  /* 0x00010c00ff114b82 */ /* 0x000f220000000800 */
[----:B--2---:R-:W-:-:S07]  /*115f0*/  IADD3 R14, PT, PT, R13, R15, RZ ;  /* 0x0000000f0d0e7210 */ /* 0x004fce0007ffe0ff */
[----:B------:R-:W2:Y:S01]  /*11600*/  @P6 LDC.64 R12, c[0x0][0x408] ;  /* 0x00010200ff0c6b82 */ /* 0x000ea20000000a00 */
[----:B------:R5:W-:Y:S04]  /*11610*/  STS [R14], R5 ;  /* 0x000000050e007388 */ /* 0x000be80000000800 */
[----:B------:R1:W-:Y:S04]  /*11620*/  STS [R14+0x400], R11 ;  /* 0x0004000b0e007388 */ /* 0x0003e80000000800 */
[----:B------:R-:W-:Y:S04]  /*11630*/  STS [R15+0x2000], R140 ;  /* 0x0020008c0f007388 */ /* 0x000fe80000000800 */
[----:B------:R-:W-:Y:S04]  /*11640*/  STS [R15+0x2400], R142 ;  /* 0x0024008e0f007388 */ /* 0x000fe80000000800 */
[----:B------:R3:W-:Y:S04]  /*11650*/  STS [R14+0x2000], R7 ;  /* 0x002000070e007388 */ /* 0x0007e80000000800 */
[----:B------:R4:W-:Y:S01]  /*11660*/  STS [R14+0x2400], R138 ;  /* 0x0024008a0e007388 */ /* 0x0009e20000000800 */
[----:B--2---:R-:W-:Y:S01]  /*11670*/  @P6 IMAD.WIDE.U32 R26, R246, R12, RZ ;  /* 0x0000000cf61a6225 */ /* 0x004fe200078e00ff */
[----:B-----5:R-:W2:Y:S08]  /*11680*/  @P5 LDC R5, c[0x0][0x458] ;  /* 0x00011600ff055b82 */ /* 0x020eb00000000800 */
[----:B-1----:R-:W4:Y:S01]  /*11690*/  @!P6 LDC.64 R10, c[0x0][0x400] ;  /* 0x00010000ff0aeb82 */ /* 0x002f220000000a00 */
[----:B---3--:R-:W-:Y:S01]  /*116a0*/  MOV R7, 0x7f800000 ;  /* 0x7f80000000077802 */ /* 0x008fe20000000f00 */
[----:B--2---:R-:W-:Y:S01]  /*116b0*/  @P5 FFMA.FTZ R7, R68, R5, R8 ;  /* 0x0000000544075223 */ /* 0x004fe20000010008 */
[----:B------:R-:W-:Y:S01]  /*116c0*/  ISETP.NE.AND P5, PT, R246, -0x1, PT ;  /* 0xfffffffff600780c */ /* 0x000fe20003fa5270 */
[----:B------:R1:W2:Y:S01]  /*116d0*/  @P1 MUFU.LG2 R8, R4 ;  /* 0x0000000400081308 */ /* 0x0002a20000000c00 */
[----:B----4-:R-:W-:-:S04]  /*116e0*/  @!P6 IMAD.WIDE.U32 R14, R16, R10, RZ ;  /* 0x0000000a100ee225 */ /* 0x010fc800078e00ff */
[----:B------:R-:W-:Y:S01]  /*116f0*/  @!P6 IMAD R5, R16, R11, R15 ;  /* 0x0000000b1005e224 */ /* 0x000fe200078e020f */
[----:B-1----:R-:W-:Y:S01]  /*11700*/  MOV R4, 0x7f800000 ;  /* 0x7f80000000047802 */ /* 0x002fe20000000f00 */
[----:B------:R-:W-:Y:S01]  /*11710*/  @P3 FFMA.FTZ R4, R3, R20, R252 ;  /* 0x0000001403043223 */ /* 0x000fe200000100fc */
[----:B------:R-:W-:Y:S01]  /*11720*/  @P4 MOV R3, 0x1 ;  /* 0x0000000100034802 */ /* 0x000fe20000000f00 */
[----:B--2---:R-:W-:Y:S06]  /*11730*/  @P4 BRA `(.L_x_348) ;  /* 0x0000000000204947 */ /* 0x004fec0003800000 */
[----:B------:R-:W-:Y:S01]  /*11740*/  ISETP.NE.AND P3, PT, R19, RZ, PT ;  /* 0x000000ff1300720c */ /* 0x000fe20003f65270 */
[----:B------:R-:W1:-:S12]  /*11750*/  LDC R10, c[0x0][0x3e0] ;  /* 0x0000f800ff0a7b82 */ /* 0x000e580000000800 */
[----:B------:R-:W1:Y:S01]  /*11760*/  @P3 LDC R3, c[0x0][0x454] ;  /* 0x00011500ff033b82 */ /* 0x000e620000000800 */
[----:B------:R-:W-:Y:S02]  /*11770*/  @P3 MOV R17, 0x1 ;  /* 0x0000000100113802 */ /* 0x000fe40000000f00 */
[----:B------:R-:W-:-:S05]  /*11780*/  @!P3 MOV R17, 0x1 ;  /* 0x000000010011b802 */ /* 0x000fca0000000f00 */
[----:B------:R-:W2:Y:S01]  /*11790*/  @P3 LDC R21, c[0x0][0x454] ;  /* 0x00011500ff153b82 */ /* 0x000ea20000000800 */
[-C--:B-1----:R-:W-:Y:S02]  /*117a0*/  @P3 IMAD R3, R3, R10.reuse, RZ ;  /* 0x0000000a03033224 */ /* 0x082fe400078e02ff */
[----:B------:R-:W-:-:S07]  /*117b0*/  @!P3 IMAD R3, R18, R10, RZ ;  /* 0x0000000a1203b224 */ /* 0x000fce00078e02ff */
.L_x_348:
[----:B--2---:R-:W-:Y:S01]  /*117c0*/  IMAD R21, R23, R21, RZ ;  /* 0x0000001517157224 */ /* 0x004fe200078e02ff */
[C---:B------:R-:W-:Y:S01]  /*117d0*/  LOP3.LUT P3, RZ, R6.reuse, 0x3, RZ, 0xc0, !PT ;  /* 0x0000000306ff7812 */ /* 0x040fe2000786c0ff */
[----:B------:R-:W-:Y:S02]  /*117e0*/  IMAD.SHL.U32 R19, R6, 0x8, RZ ;  /* 0x0000000806137824 */ /* 0x000fe400078e00ff */
[----:B------:R-:W-:Y:S01]  /*117f0*/  @P1 FMUL.FTZ R8, R8, 0.69314718246459960938 ;  /* 0x3f31721808081820 */ /* 0x000fe20000410000 */
[----:B------:R-:W-:Y:S02]  /*11800*/  @P6 IMAD R5, R246, R13, R27 ;  /* 0x0000000df6056224 */ /* 0x000fe400078e021b */
[----:B------:R-:W-:Y:S01]  /*11810*/  @P2 FMUL.FTZ R25, R25, 0.69314718246459960938 ;  /* 0x3f31721819192820 */ /* 0x000fe20000410000 */
[C---:B------:R-:W-:Y:S01]  /*11820*/  @!P0 IMAD R21, R16.reuse, R3, R21 ;  /* 0x0000000310158224 */ /* 0x040fe200078e0215 */
[----:B------:R-:W-:Y:S01]  /*11830*/  LOP3.LUT R3, R19, 0x1f8, RZ, 0xc0, !PT ;  /* 0x000001f813037812 */ /* 0x000fe200078ec0ff */
[----:B------:R-:W-:Y:S01]  /*11840*/  @!P5 IMAD R246, R16, R18, RZ ;  /* 0x0000001210f6d224 */ /* 0x000fe200078e02ff */
[----:B------:R-:W-:Y:S01]  /*11850*/  MOV R16, 0x7f800000 ;  /* 0x7f80000000107802 */ /* 0x000fe20000000f00 */
[----:B------:R-:W-:Y:S01]  /*11860*/  IMAD R11, R22, R17, RZ ;  /* 0x00000011160b7224 */ /* 0x000fe200078e02ff */
[----:B------:R-:W-:Y:S01]  /*11870*/  LOP3.LUT R3, R3, 0x38, R6, 0x78, !PT ;  /* 0x0000003803037812 */ /* 0x000fe200078e7806 */
[----:B------:R-:W-:Y:S01]  /*11880*/  @P1 FFMA.FTZ R16, R0, R9, R8 ;  /* 0x0000000900101223 */ /* 0x000fe20000010008 */
[----:B------:R-:W-:Y:S01]  /*11890*/  SHF.R.S32.HI R10, RZ, 0x1f, R246 ;  /* 0x0000001fff0a7819 */ /* 0x000fe200000114f6 */
[----:B------:R-:W-:Y:S01]  /*118a0*/  IMAD.SHL.U32 R11, R11, 0x80, RZ ;  /* 0x000000800b0b7824 */ /* 0x000fe200078e00ff */
[----:B------:R-:W-:Y:S01]  /*118b0*/  SEL R20, R246, RZ, P0 ;  /* 0x000000fff6147207 */ /* 0x000fe20000000000 */
[----:B------:R-:W-:Y:S01]  /*118c0*/  BAR.SYNC.DEFER_BLOCKING 0x0 ;  /* 0x0000000000007b1d */ /* 0x000fe20000010000 */
[----:B------:R-:W-:Y:S01]  /*118d0*/  LOP3.LUT R3, R3, 0x1e00, R19, 0xf8, !PT ;  /* 0x00001e0003037812 */ /* 0x000fe200078ef813 */
[----:B------:R-:W-:Y:S01]  /*118e0*/  IMAD.MOV.U32 R18, RZ, RZ, 0x7f800000 ;  /* 0x7f800000ff127424 */ /* 0x000fe200078e00ff */
[----:B------:R-:W-:Y:S01]  /*118f0*/  SEL R10, R10, RZ, P0 ;  /* 0x000000ff0a0a7207 */ /* 0x000fe20000000000 */
[----:B------:R-:W-:Y:S01]  /*11900*/  @P2 FFMA.FTZ R18, R2, R24, R25 ;  /* 0x0000001802122223 */ /* 0x000fe20000010019 */
[--C-:B------:R-:W-:Y:S01]  /*11910*/  IADD3 R20, P4, P0, R11, R20, R21.reuse ;  /* 0x000000140b147210 */ /* 0x100fe2000789e015 */
[----:B------:R-:W-:Y:S01]  /*11920*/  BSSY.RECONVERGENT B0, `(.L_x_349) ;  /* 0x000002c000007945 */ /* 0x000fe20003800200 */
[----:B------:R-:W-:-:S02]  /*11930*/  SHF.R.S32.HI R21, RZ, 0x1f, R21 ;  /* 0x0000001fff157819 */ /* 0x000fc40000011415 */
        /* <DEDUP_REMOVED lines=19> */
[----:B------:R-:W-:Y:S01]  /*11a70*/  @!P3 IMAD R29, R29, R17, RZ ;  /* 0x000000111d1db224 */ /* 0x000fe200078e02ff */
        /* <DEDUP_REMOVED lines=15> */
[C---:B---3--:R-:W-:Y:S02]  /*11b70*/  @!P3 LEA R8, P1, R10.reuse, R8, 0x2 ;  /* 0x000000080a08b211 */ /* 0x048fe400078210ff */
[----:B------:R-:W-:Y:S02]  /*11b80*/  @!P2 LEA.HI.X.SX32 R17, R17, R21, 0x1, P0 ;  /* 0x000000151111a211 */ /* 0x000fe400000f0eff */
[----:B------:R-:W-:Y:S02]  /*11b90*/  @!P3 LEA.HI.X R9, R10, R9, R29, 0x2, P1 ;  /* 0x000000090a09b211 */ /* 0x000fe400008f141d */
[----:B----4-:R-:W-:-:S03]  /*11ba0*/  @!P2 LEA R2, P0, R20, R2, 0x2 ;  /* 0x000000021402a211 */ /* 0x010fc600078010ff */
[----:B------:R1:W-:Y:S01]  /*11bb0*/  @!P3 STG.E desc[UR16][R8.64], R18 ;  /* 0x000000120800b986 */ /* 0x0003e2000c101910 */
[----:B------:R-:W-:-:S05]  /*11bc0*/  @!P2 LEA.HI.X R3, R20, R3, R17, 0x2, P0 ;  /* 0x000000031403a211 */ /* 0x000fca00000f1411 */
[----:B------:R1:W-:Y:S04]  /*11bd0*/  @!P2 STG.E desc[UR16][R2.64], R16 ;  /* 0x000000100200a986 */ /* 0x0003e8000c101910 */
.L_x_350:
[----:B------:R-:W-:Y:S05]  /*11be0*/  BSYNC.RECONVERGENT B0 ;  /* 0x0000000000007941 */ /* 0x000fea0003800200 */
.L_x_349:
        /* <DEDUP_REMOVED lines=39> */
.L_x_352:
[----:B------:R-:W-:Y:S05]  /*11e60*/  BSYNC.RECONVERGENT B0 ;  /* 0x0000000000007941 */ /* 0x000fea0003800200 */
.L_x_351:
        /* <DEDUP_REMOVED lines=18> */
.L_x_354:
[----:B------:R-:W-:Y:S05]  /*11f90*/  BSYNC.RECONVERGENT B0 ;  /* 0x0000000000007941 */ /* 0x000fea0003800200 */
.L_x_353:
        /* <DEDUP_REMOVED lines=16> */
.L_x_356:
[----:B------:R-:W-:Y:S05]  /*120a0*/  BSYNC.RECONVERGENT B0 ;  /* 0x0000000000007941 */ /* 0x000fea0003800200 */
.L_x_355:
        /* <DEDUP_REMOVED lines=16> */
.L_x_358:
[----:B------:R-:W-:Y:S05]  /*121b0*/  BSYNC.RECONVERGENT B0 ;  /* 0x0000000000007941 */ /* 0x000fea0003800200 */
.L_x_357:
        /* <DEDUP_REMOVED lines=16> */
.L_x_360:
[----:B------:R-:W-:Y:S05]  /*122c0*/  BSYNC.RECONVERGENT B0 ;  /* 0x0000000000007941 */ /* 0x000fea0003800200 */
.L_x_359:
        /* <DEDUP_REMOVED lines=16> */
.L_x_362:
[----:B------:R-:W-:Y:S05]  /*123d0*/  BSYNC.RECONVERGENT B0 ;  /* 0x0000000000007941 */ /* 0x000fea0003800200 */
.L_x_361:
        /* <DEDUP_REMOVED lines=16> */
.L_x_364:
[----:B------:R-:W-:Y:S05]  /*124e0*/  BSYNC.RECONVERGENT B0 ;  /* 0x0000000000007941 */ /* 0x000fea0003800200 */
.L_x_363:
        /* <DEDUP_REMOVED lines=15> */
.L_x_365:
        /* <DEDUP_REMOVED lines=10> */
.L_x_2691:


//--------------------- .text._ZN5flash16flash_fwd_kernelI23Flash_fwd_kernel_traitsILi64ELi128ELi128ELi4ELb0ELb0EN7cutlass6half_tE19Flash_kernel_traitsILi64ELi128ELi128ELi4ES3_EELb0ELb0ELb0ELb1ELb0ELb0ELb0ELb0EEEvNS_16Flash_fwd_paramsE --------------------------
	.section	.text._ZN5flash16flash_fwd_kernelI23Flash_fwd_kernel_traitsILi64ELi128ELi128ELi4ELb0ELb0EN7cutlass6half_tE19Flash_kernel_traitsILi64ELi128ELi128ELi4ES3_EELb0ELb0ELb0ELb1ELb0ELb0ELb0ELb0EEEvNS_16Flash_fwd_paramsE,"ax",@progbits
	.align	128
        .global         _ZN5flash16flash_fwd_kernelI23Flash_fwd_kernel_traitsILi64ELi128ELi128ELi4ELb0ELb0EN7cutlass6half_tE19Flash_kernel_traitsILi64ELi128ELi128ELi4ES3_EELb0ELb0ELb0ELb1ELb0ELb0ELb0ELb0EEEvNS_16Flash_fwd_paramsE
        .type           _ZN5flash16flash_fwd_kernelI23Flash_fwd_kernel_traitsILi64ELi128ELi128ELi4ELb0ELb0EN7cutlass6half_tE19Flash_kernel_traitsILi64ELi128ELi128ELi4ES3_EELb0ELb0ELb0ELb1ELb0ELb0ELb0ELb0EEEvNS_16Flash_fwd_paramsE,@function
        .size           _ZN5flash16flash_fwd_kernelI23Flash_fwd_kernel_traitsILi64ELi128ELi128ELi4ELb0ELb0EN7cutlass6half_tE19Flash_kernel_traitsILi64ELi128ELi128ELi4ES3_EELb0ELb0ELb0ELb1ELb0ELb0ELb0ELb0EEEvNS_16Flash_fwd_paramsE,(.L_x_2692 - _ZN5flash16flash_fwd_kernelI23Flash_fwd_kernel_traitsILi64ELi128ELi128ELi4ELb0ELb0EN7cutlass6half_tE19Flash_kernel_traitsILi64ELi128ELi128ELi4ES3_EELb0ELb0ELb0ELb1ELb0ELb0ELb0ELb0EEEvNS_16Flash_fwd_paramsE)
        .other          _ZN5flash16flash_fwd_kernelI23Flash_fwd_kernel_traitsILi64ELi128ELi128ELi4ELb0ELb0EN7cutlass6half_tE19Flash_kernel_traitsILi64ELi128ELi128ELi4ES3_EELb0ELb0ELb0ELb1ELb0ELb0ELb0ELb0EEEvNS_16Flash_fwd_paramsE,@"STO_CUDA_ENTRY STV_DEFAULT"
_ZN5flash16flash_fwd_kernelI23Flash_fwd_kernel_traitsILi64ELi128ELi128ELi4ELb0ELb0EN7cutlass6half_tE19Flash_kernel_traitsILi64ELi128ELi128ELi4ES3_EELb0ELb0ELb0ELb1ELb0ELb0ELb0ELb0EEEvNS_16Flash_fwd_paramsE:
.text._ZN5flash16flash_fwd_kernelI23Flash_fwd_kernel_traitsILi64ELi128ELi128ELi4ELb0ELb0EN7cutlass6half_tE19Flash_kernel_traitsILi64ELi128ELi128ELi4ES3_EELb0ELb0ELb0ELb1ELb0ELb0ELb0ELb0EEEvNS_16Flash_fwd_paramsE:
        /* <DEDUP_REMOVED lines=15> */
[C---:B--2---:R-:W-:Y:S01]  /*00f0*/  IMAD.WIDE.U32 R2, R24.reuse, 0x4, R2 ;  /* 0x0000000418027825 */ /* 0x044fe200078e0002 */
[----:B------:R-:W-:Y:S02]  /*0100*/  SHF.R.U32.HI R7, RZ, 0x1e, R24 ;  /* 0x0000001eff077819 */ /* 0x000fe40000011618 */
[----:B----4-:R-:W-:Y:S02]  /*0110*/  ISETP.NE.U32.AND P2, PT, RZ, UR4, PT ;  /* 0x00000004ff007c0c */ /* 0x010fe4000bf45070 */
[----:B------:R-:W2:Y:S01]  /*0120*/  @P0 LDG.E R28, desc[UR14][R2.64] ;  /* 0x0000000e021c0981 */ /* 0x000ea2000c1e1900 */
[----:B------:R-:W-:Y:S01]  /*0130*/  IMAD.SHL.U32 R6, R24, 0x4, RZ ;  /* 0x0000000418067824 */ /* 0x000fe200078e00ff */
[----:B------:R-:W-:Y:S02]  /*0140*/  ISETP.NE.AND.EX P2, PT, RZ, UR5, PT, P2 ;  /* 0x00000005ff007c0c */ /* 0x000fe4000bf45320 */
[----:B------:R-:W3:Y:S03]  /*0150*/  @P4 LDG.E R0, desc[UR14][R2.64+0x4] ;  /* 0x0000040e02004981 */ /* 0x000ee6000c1e1900 */
[----:B------:R-:W-:Y:S01]  /*0160*/  @P3 IADD3 R4, P1, PT, R6, UR6, RZ ;  /* 0x0000000606043c10 */ /* 0x000fe2000ff3e0ff */
[----:B------:R-:W-:-:S03]  /*0170*/  IMAD.MOV.U32 R10, RZ, RZ, RZ ;  /* 0x000000ffff0a7224 */ /* 0x000fc600078e00ff */
[----:B------:R-:W-:Y:S01]  /*0180*/  @P3 IADD3.X R5, PT, PT, R7, UR7, RZ, P1, !PT ;  /* 0x0000000707053c10 */ /* 0x000fe20008ffe4ff */
[----:B------:R-:W1:Y:S01]  /*0190*/  S2R R164, SR_CTAID.X ;  /* 0x0000000000a47919 */ /* 0x000e620000002500 */
[----:B------:R-:W4:Y:S03]  /*01a0*/  @!P4 LDC R241, c[0x0][0x434] ;  /* 0x00010d00fff1cb82 */ /* 0x000f260000000800 */
[----:B------:R1:W5:Y:S05]  /*01b0*/  @P3 LDG.E R10, desc[UR14][R4.64] ;  /* 0x0000000e040a3981 */ /* 0x00036a000c1e1900 */
[----:B------:R-:W2:Y:S08]  /*01c0*/  @!P2 LDC R9, c[0x0][0x43c] ;  /* 0x00010f00ff09ab82 */ /* 0x000eb00000000800 */
[----:B-1----:R-:W1:Y:S01]  /*01d0*/  LDC.64 R4, c[0x0][0x468] ;  /* 0x00011a00ff047b82 */ /* 0x002e620000000a00 */
[----:B------:R-:W-:-:S04]  /*01e0*/  @P2 IADD3 R2, P0, PT, R6, UR4, RZ ;  /* 0x0000000406022c10 */ /* 0x000fc8000ff1e0ff */
[----:B------:R-:W-:-:S05]  /*01f0*/  @P2 IADD3.X R3, PT, PT, R7, UR5, RZ, P0, !PT ;  /* 0x0000000507032c10 */ /* 0x000fca00087fe4ff */
[----:B------:R1:W5:Y:S01]  /*0200*/  @P2 LDG.E R8, desc[UR14][R2.64] ;  /* 0x0000000e02082981 */ /* 0x000362000c1e1900 */
[----:B------:R-:W4:Y:S01]  /*0210*/  LDCU.U8 UR4, c[0x0][0x532] ;  /* 0x0000a640ff0477ac */ /* 0x000f220008000000 */
[----:B-1----:R-:W-:-:S05]  /*0220*/  IADD3 R2, P0, PT, R6, R4, RZ ;  /* 0x0000000406027210 */ /* 0x002fca0007f1e0ff */
[----:B------:R-:W-:Y:S01]  /*0230*/  IMAD.X R3, R7, 0x1, R5, P0 ;  /* 0x0000000107037824 */ /* 0x000fe200000e0605 */
[C---:B------:R-:W-:Y:S01]  /*0240*/  ISETP.NE.U32.AND P0, PT, R4.reuse, RZ, PT ;  /* 0x000000ff0400720c */ /* 0x040fe20003f05070 */
[----:B------:R-:W1:Y:S03]  /*0250*/  @!P2 LDC.64 R6, c[0x0][0x488] ;  /* 0x00012200ff06ab82 */ /* 0x000e660000000a00 */
[----:B------:R-:W-:Y:S02]  /*0260*/  ISETP.NE.AND.EX P0, PT, R5, RZ, PT, P0 ;  /* 0x000000ff0500720c */ /* 0x000fe40003f05300 */
[----:B------:R-:W-:Y:S02]  /*0270*/  ISETP.EQ.U32.AND P3, PT, R4, RZ, PT ;  /* 0x000000ff0400720c */ /* 0x000fe40003f62070 */
[----:B----4-:R-:W-:-:S09]  /*0280*/  ISETP.NE.AND P1, PT, RZ, UR4, PT ;  /* 0x00000004ff007c0c */ /* 0x010fd2000bf25270 */
[----:B------:R-:W4:Y:S01]  /*0290*/  @!P0 LDC R4, c[0x0][0x438] ;  /* 0x00010e00ff048b82 */ /* 0x000f220000000800 */
[----:B------:R-:W-:Y:S01]  /*02a0*/  ISETP.EQ.OR.EX P3, PT, R5, RZ, !P1, P3 ;  /* 0x000000ff0500720c */ /* 0x000fe20004f62730 */
[----:B------:R-:W-:Y:S02]  /*02b0*/  IMAD.MOV.U32 R11, RZ, RZ, -0x1 ;  /* 0xffffffffff0b7424 */ /* 0x000fe400078e00ff */
[----:B------:R-:W-:-:S10]  /*02c0*/  IMAD.SHL.U32 R27, R164, 0x80, RZ ;  /* 0x00000080a41b7824 */ /* 0x000fd400078e00ff */
[----:B------:R1:W5:Y:S04]  /*02d0*/  @!P3 LDG.E R11, desc[UR14][R2.64] ;  /* 0x0000000e020bb981 */ /* 0x000368000c1e1900 */
[----:B--2---:R2:W-:Y:S01]  /*02e0*/  STL [R1+0x1c], R28 ;  /* 0x00001c1c01007387 */ /* 0x0045e20000100800 */
[----:B---3--:R-:W-:-:S05]  /*02f0*/  @P4 IMAD.IADD R241, R0, 0x1, -R28 ;  /* 0x0000000100f14824 */ /* 0x008fca00078e0a1c */
[----:B------:R-:W-:Y:S01]  /*0300*/  ISETP.GT.AND P3, PT, R241, R27, PT ;  /* 0x0000001bf100720c */ /* 0x000fe20003f64270 */
[----:B-1--4-:R-:W-:-:S12]  /*0310*/  @!P0 BRA `(.L_x_366) ;  /* 0x00000000000c8947 */ /* 0x012fd80003800000 */
[----:B------:R-:W3:Y:S02]  /*0320*/  @P1 LDG.E R4, desc[UR14][R2.64+0x4] ;  /* 0x0000040e02041981 */ /* 0x000ee4000c1e1900 */
[----:B---3-5:R-:W-:-:S06]  /*0330*/  @P1 IADD3 R4, PT, PT, R4, -R11, RZ ;  /* 0x8000000b04041210 */ /* 0x028fcc0007ffe0ff */
[----:B------:R1:W5:Y:S02]  /*0340*/  @!P1 LDG.E R4, desc[UR14][R2.64] ;  /* 0x0000000e02049981 */ /* 0x000364000c1e1900 */
.L_x_366:
[----:B------:R-:W3:Y:S01]  /*0350*/  S2R R18, SR_CTAID.Z ;  /* 0x0000000000127919 */ /* 0x000ee20000002700 */
[----:B------:R-:W-:Y:S05]  /*0360*/  @!P3 EXIT ;  /* 0x000000000000b94d */ /* 0x000fea0003800000 */
[----:B------:R-:W-:Y:S01]  /*0370*/  @!P2 ISETP.NE.U32.AND P0, PT, R6, RZ, PT ;  /* 0x000000ff0600a20c */ /* 0x000fe20003f05070 */
[----:B------:R-:W4:Y:S01]  /*0380*/  S2R R233, SR_TID.X ;  /* 0x0000000000e97919 */ /* 0x000f220000002100 */
[----:B-----5:R-:W-:Y:S02]  /*0390*/  @P2 IMAD.IADD R80, R8, 0x1, -R10 ;  /* 0x0000000108502824 */ /* 0x020fe400078e0a0a */
[----:B------:R-:W-:-:S04]  /*03a0*/  @!P2 ISETP.NE.AND.EX P0, PT, R7, RZ, PT, P0 ;  /* 0x000000ff0700a20c */ /* 0x000fc80003f05300 */
[----:B------:R-:W-:-:S04]  /*03b0*/  @!P2 SEL R0, R9, RZ, P0 ;  /* 0x000000ff0900a207 */ /* 0x000fc80000000000 */
[----:B------:R-:W-:-:S04]  /*03c0*/  @!P2 IADD3 R80, PT, PT, R0, R4, -R10 ;  /* 0x000000040050a210 */ /* 0x000fc80007ffe80a */
[----:B------:R-:W-:-:S13]  /*03d0*/  ISETP.GT.AND P0, PT, R80, RZ, PT ;  /* 0x000000ff5000720c */ /* 0x000fda0003f04270 */
[----:B------:R-:W-:Y:S05]  /*03e0*/  @P0 BRA `(.L_x_367) ;  /* 0x0000001000880947 */ /* 0x000fea0003800000 */
[----:B------:R-:W5:Y:S01]  /*03f0*/  LDC.U8 R0, c[0x0][0x549] ;  /* 0x00015240ff007b82 */ /* 0x000f620000000000 */
[----:B------:R-:W-:-:S07]  /*0400*/  ISETP.NE.AND P1, PT, R28, -0x1, PT ;  /* 0xffffffff1c00780c */ /* 0x000fce0003f25270 */
[----:B------:R-:W1:Y:S08]  /*0410*/  LDC.U8 R4, c[0x0][0x548] ;  /* 0x00015200ff047b82 */ /* 0x000e700000000000 */
[----:B------:R-:W2:Y:S01]  /*0420*/  LDC R7, c[0x0][0x434] ;  /* 0x00010d00ff077b82 */ /* 0x000ea20000000800 */
[----:B-----5:R-:W-:-:S07]  /*0430*/  ISETP.NE.AND P0, PT, R0, RZ, PT ;  /* 0x000000ff0000720c */ /* 0x020fce0003f05270 */
[----:B------:R-:W2:Y:S01]  /*0440*/  @!P1 LDC.64 R8, c[0x0][0x400] ;  /* 0x00010000ff089b82 */ /* 0x000ea20000000a00 */
[----:B-1----:R-:W-:-:S07]  /*0450*/  ISETP.NE.AND P4, PT, R4, RZ, !P0 ;  /* 0x000000ff0400720c */ /* 0x002fce0004785270 */
[----:B------:R-:W1:Y:S01]  /*0460*/  @P1 LDC.64 R10, c[0x0][0x408] ;  /* 0x00010200ff0a1b82 */ /* 0x000e620000000a00 */
[----:B------:R-:W-:-:S07]  /*0470*/  @P0 IMAD.MOV.U32 R0, RZ, RZ, 0x1 ;  /* 0x00000001ff000424 */ /* 0x000fce00078e00ff */
[----:B------:R-:W5:Y:S08]  /*0480*/  @P0 LDC.64 R2, c[0x0][0x430] ;  /* 0x00010c00ff020b82 */ /* 0x000f700000000a00 */
[----:B------:R-:W1:Y:S01]  /*0490*/  @P0 LDC R13, c[0x0][0x430] ;  /* 0x00010c00ff0d0b82 */ /* 0x000e620000000800 */
[----:B-----5:R-:W-:Y:S01]  /*04a0*/  @P0 IMAD R6, R2, R3, RZ ;  /* 0x0000000302060224 */ /* 0x020fe200078e02ff */
[----:B--2---:R-:W-:Y:S06]  /*04b0*/  @P0 BRA `(.L_x_368) ;  /* 0x0000000000280947 */ /* 0x004fec0003800000 */
[----:B------:R-:W-:Y:S01]  /*04c0*/  ISETP.NE.AND P0, PT, R4, RZ, PT ;  /* 0x000000ff0400720c */ /* 0x000fe20003f05270 */
[----:B------:R-:W2:-:S12]  /*04d0*/  LDC R3, c[0x0][0x3e0] ;  /* 0x0000f800ff037b82 */ /* 0x000e980000000800 */
[----:B------:R-:W2:Y:S01]  /*04e0*/  @P0 LDC R6, c[0x0][0x454] ;  /* 0x00011500ff060b82 */ /* 0x000ea20000000800 */
[----:B-1----:R-:W-:Y:S02]  /*04f0*/  @P0 MOV R13, 0x1 ;  /* 0x00000001000d0802 */ /* 0x002fe40000000f00 */
[----:B------:R-:W-:-:S05]  /*0500*/  @!P0 MOV R13, 0x1 ;  /* 0x00000001000d8802 */ /* 0x000fca0000000f00 */
[----:B------:R-:W2:Y:S08]  /*0510*/  @P0 LDC R0, c[0x0][0x454] ;  /* 0x00011500ff000b82 */ /* 0x000eb00000000800 */
[----:B------:R-:W1:Y:S08]  /*0520*/  @!P0 LDC R2, c[0x0][0x434] ;  /* 0x00010d00ff028b82 */ /* 0x000e700000000800 */
[----:B------:R-:W3:Y:S01]  /*0530*/  @!P0 LDC R6, c[0x0][0x434] ;  /* 0x00010d00ff068b82 */ /* 0x000ee20000000800 */
[----:B--2---:R-:W-:-:S02]  /*0540*/  @P0 IMAD R0, R0, R3, RZ ;  /* 0x0000000300000224 */ /* 0x004fc400078e02ff */
[----:B-1----:R-:W-:-:S07]  /*0550*/  @!P0 IMAD R0, R2, R3, RZ ;  /* 0x0000000302008224 */ /* 0x002fce00078e02ff */
.L_x_368:
[----:B------:R-:W2:Y:S01]  /*0560*/  LDCU UR6, c[0x0][0x440] ;  /* 0x00008800ff0677ac */ /* 0x000ea20008000800 */
[----:B------:R-:W-:Y:S01]  /*0570*/  @!P1 IMAD.WIDE.U32 R4, R24, R8, RZ ;  /* 0x0000000818049225 */ /* 0x000fe200078e00ff */
[----:B------:R-:W-:Y:S01]  /*0580*/  ISETP.NE.AND P0, PT, R28, -0x1, PT ;  /* 0xffffffff1c00780c */ /* 0x000fe20003f05270 */
[----:B------:R-:W-:Y:S01]  /*0590*/  BSSY.RECONVERGENT B0, `(.L_x_369) ;  /* 0x000002b000007945 */ /* 0x000fe20003800200 */
[----:B------:R-:W5:Y:S01]  /*05a0*/  LDCU.64 UR4, c[0x0][0x410] ;  /* 0x00008200ff0477ac */ /* 0x000f620008000a00 */
[----:B---3--:R-:W-:Y:S01]  /*05b0*/  IMAD R12, R18, R6, RZ ;  /* 0x00000006120c7224 */ /* 0x008fe200078e02ff */
[----:B----4-:R-:W-:Y:S01]  /*05c0*/  SHF.R.U32.HI R17, RZ, 0x3, R233 ;  /* 0x00000003ff117819 */ /* 0x010fe200000116e9 */
[----:B------:R-:W-:Y:S02]  /*05d0*/  @!P1 IMAD R9, R24, R9, R5 ;  /* 0x0000000918099224 */ /* 0x000fe400078e0205 */
[----:B-1----:R-:W-:-:S04]  /*05e0*/  @P1 IMAD.WIDE.U32 R2, R28, R10, RZ ;  /* 0x0000000a1c021225 */ /* 0x002fc800078e00ff */
[----:B------:R-:W-:Y:S02]  /*05f0*/  IMAD.SHL.U32 R5, R233, 0x8, RZ ;  /* 0x00000008e9057824 */ /* 0x000fe400078e00ff */
[C---:B------:R-:W-:Y:S02]  /*0600*/  @!P4 IMAD R12, R24.reuse, R0, R12 ;  /* 0x00000000180cc224 */ /* 0x040fe400078e020c */
[----:B------:R-:W-:Y:S02]  /*0610*/  IMAD R0, R24, R7, RZ ;  /* 0x0000000718007224 */ /* 0x000fe400078e02ff */
[----:B------:R-:W-:Y:S01]  /*0620*/  @P1 IMAD R9, R28, R11, R3 ;  /* 0x0000000b1c091224 */ /* 0x000fe200078e0203 */
[----:B------:R-:W-:Y:S01]  /*0630*/  LOP3.LUT R3, R5, 0x38, RZ, 0xc0, !PT ;  /* 0x0000003805037812 */ /* 0x000fe200078ec0ff */
[----:B------:R-:W-:Y:S01]  /*0640*/  @P1 IMAD.MOV.U32 R4, RZ, RZ, R2 ;  /* 0x000000ffff041224 */ /* 0x000fe200078e0002 */
[----:B------:R-:W-:Y:S01]  /*0650*/  SEL R0, R0, R28, !P0 ;  /* 0x0000001c00007207 */ /* 0x000fe20004000000 */
[----:B------:R-:W-:Y:S01]  /*0660*/  IMAD.IADD R10, R241, 0x1, -R27 ;  /* 0x00000001f10a7824 */ /* 0x000fe200078e0a1b */
[----:B--2---:R-:W-:Y:S01]  /*0670*/  ISETP.GE.AND P2, PT, R3, UR6, PT ;  /* 0x0000000603007c0c */ /* 0x004fe2000bf46270 */
[----:B------:R-:W-:Y:S01]  /*0680*/  VIADD R25, R17, 0x10 ;  /* 0x0000001011197836 */ /* 0x000fe20000000000 */
[----:B------:R-:W-:Y:S01]  /*0690*/  IADD3 R2, P3, PT, R3, R4, RZ ;  /* 0x0000000403027210 */ /* 0x000fe20007f7e0ff */
[----:B------:R-:W-:Y:S01]  /*06a0*/  IMAD.WIDE.U32 R14, R164, 0x80, RZ ;  /* 0x00000080a40e7825 */ /* 0x000fe200078e00ff */
[----:B------:R-:W-:-:S02]  /*06b0*/  SHF.R.S32.HI R4, RZ, 0x1f, R0 ;  /* 0x0000001fff047819 */ /* 0x000fc40000011400 */
[----:B------:R-:W-:Y:S01]  /*06c0*/  SEL R16, R0, RZ, P4 ;  /* 0x000000ff00107207 */ /* 0x000fe20002000000 */
[C---:B------:R-:W-:Y:S01]  /*06d0*/  VIADD R26, R17.reuse, 0x20 ;  /* 0x00000020111a7836 */ /* 0x040fe20000000000 */
[----:B------:R-:W-:Y:S02]  /*06e0*/  SEL R19, R4, RZ, P4 ;  /* 0x000000ff04137207 */ /* 0x000fe40002000000 */
[-C--:B------:R-:W-:Y:S02]  /*06f0*/  ISETP.GE.OR P4, PT, R17, R10.reuse, P2 ;  /* 0x0000000a1100720c */ /* 0x080fe40001786670 */
[----:B------:R-:W-:Y:S01]  /*0700*/  ISETP.NE.AND P1, PT, R3, RZ, PT ;  /* 0x000000ff0300720c */ /* 0x000fe20003f25270 */
[----:B------:R-:W-:Y:S01]  /*0710*/  IMAD.X R3, RZ, RZ, R9, P3 ;  /* 0x000000ffff037224 */ /* 0x000fe200018e0609 */
[-C--:B------:R-:W-:Y:S02]  /*0720*/  ISETP.GE.OR P3, PT, R25, R10.reuse, P2 ;  /* 0x0000000a1900720c */ /* 0x080fe40001766670 */
[-C--:B------:R-:W-:Y:S01]  /*0730*/  ISETP.GE.OR P5, PT, R17, R10.reuse, P1 ;  /* 0x0000000a1100720c */ /* 0x080fe20000fa6670 */
[----:B-----5:R-:W-:Y:S01]  /*0740*/  IMAD.WIDE.U32 R8, R18, UR4, R2 ;  /* 0x0000000412087c25 */ /* 0x020fe2000f8e0002 */
[----:B------:R-:W-:-:S02]  /*0750*/  ISETP.GE.OR P0, PT, R25, R10, P1 ;  /* 0x0000000a1900720c */ /* 0x000fc40000f06670 */
[----:B------:R-:W-:Y:S01]  /*0760*/  ISETP.GE.OR P6, PT, R26, R10, P1 ;  /* 0x0000000a1a00720c */ /* 0x000fe20000fc6670 */
[----:B------:R-:W-:Y:S01]  /*0770*/  IMAD R7, R18, UR5, R9 ;  /* 0x0000000512077c24 */ /* 0x000fe2000f8e0209 */
[----:B------:R-:W-:Y:S01]  /*0780*/  LOP3.LUT R18, R14, R17, RZ, 0xfc, !PT ;  /* 0x000000110e127212 */ /* 0x000fe200078efcff */
[----:B------:R-:W-:Y:S10]  /*0790*/  @P4 BRA `(.L_x_370) ;  /* 0x0000000000284947 */ /* 0x000ff40003800000 */
[----:B------:R-:W1:Y:S01]  /*07a0*/  LDCU.64 UR4, c[0x0][0x408] ;  /* 0x00008100ff0477ac */ /* 0x000e620008000a00 */
[----:B------:R-:W-:Y:S01]  /*07b0*/  MOV R6, R8 ;  /* 0x0000000800067202 */ /* 0x000fe20000000f00 */
[----:B------:R-:W2:Y:S01]  /*07c0*/  LDCU.64 UR6, c[0x0][0x3f0] ;  /* 0x00007e00ff0677ac */ /* 0x000ea20008000a00 */
[----:B-1----:R-:W-:-:S03]  /*07d0*/  IMAD R0, R15, UR4, RZ ;  /* 0x000000040f007c24 */ /* 0x002fc6000f8e02ff */
[----:B------:R-:W-:-:S04]  /*07e0*/  IMAD.WIDE.U32 R2, R18, UR4, R6 ;  /* 0x0000000412027c25 */ /* 0x000fc8000f8e0006 */
[----:B------:R-:W-:Y:S01]  /*07f0*/  IMAD R0, R18, UR5, R0 ;  /* 0x0000000512007c24 */ /* 0x000fe2000f8e0200 */
[----:B--2---:R-:W-:-:S04]  /*0800*/  LEA R4, P4, R2, UR6, 0x1 ;  /* 0x0000000602047c11 */ /* 0x004fc8000f8808ff */
[----:B------:R-:W-:-:S04]  /*0810*/  IADD3 R0, PT, PT, R3, R0, RZ ;  /* 0x0000000003007210 */ /* 0x000fc80007ffe0ff */
[----:B------:R-:W-:-:S05]  /*0820*/  LEA.HI.X R5, R2, UR7, R0, 0x1, P4 ;  /* 0x0000000702057c11 */ /* 0x000fca000a0f0c00 */
[----:B------:R1:W-:Y:S02]  /*0830*/  STG.E.128 desc[UR14][R4.64], RZ ;  /* 0x000000ff04007986 */ /* 0x0003e4000c101d0e */
.L_x_370:
[----:B------:R-:W-:Y:S05]  /*0840*/  BSYNC.RECONVERGENT B0 ;  /* 0x0000000000007941 */ /* 0x000fea0003800200 */
.L_x_369:
        /* <DEDUP_REMOVED lines=9> */
[----:B------:R-:W-:-:S04]  /*08e0*/  IMAD.X R0, RZ, RZ, R15, P3 ;  /* 0x000000ffff007224 */ /* 0x000fc800018e060f */
[----:B--2---:R-:W-:Y:S02]  /*08f0*/  IMAD R0, R0, UR6, RZ ;  /* 0x0000000600007c24 */ /* 0x004fe4000f8e02ff */
[----:B------:R-:W-:-:S04]  /*0900*/  IMAD.WIDE.U32 R2, R4, UR6, R2 ;  /* 0x0000000604027c25 */ /* 0x000fc8000f8e0002 */
[----:B------:R-:W-:Y:S01]  /*0910*/  IMAD R0, R4, UR7, R0 ;  /* 0x0000000704007c24 */ /* 0x000fe2000f8e0200 */
[----:B-1----:R-:W-:-:S04]  /*0920*/  LEA R4, P3, R2, UR4, 0x1 ;  /* 0x0000000402047c11 */ /* 0x002fc8000f8608ff */
[----:B------:R-:W-:-:S04]  /*0930*/  IADD3 R0, PT, PT, R3, R0, RZ ;  /* 0x0000000003007210 */ /* 0x000fc80007ffe0ff */
[----:B------:R-:W-:-:S05]  /*0940*/  LEA.HI.X R5, R2, UR5, R0, 0x1, P3 ;  /* 0x0000000502057c11 */ /* 0x000fca00098f0c00 */
[----:B------:R2:W-:Y:S02]  /*0950*/  STG.E.128 desc[UR14][R4.64], RZ ;  /* 0x000000ff04007986 */ /* 0x0005e4000c101d0e */
.L_x_372:
[----:B------:R-:W-:Y:S05]  /*0960*/  BSYNC.RECONVERGENT B0 ;  /* 0x0000000000007941 */ /* 0x000fea0003800200 */
.L_x_371:
[----:B------:R-:W-:Y:S01]  /*0970*/  BSSY.RECONVERGENT B0, `(.L_x_373) ;  /* 0x0000011000007945 */ /* 0x000fe20003800200 */
[----:B------:R-:W-:Y:S02]  /*0980*/  ISETP.GE.OR P3, PT, R24, R10, P2 ;  /* 0x0000000a1800720c */ /* 0x000fe40001766670 */
[----:B------:R-:W-:Y:S01]  /*0990*/  IADD3 R23, PT, PT, R17, 0x40, RZ ;  /* 0x0000004011177810 */ /* 0x000fe20007ffe0ff */
[----:B------:R-:W-:Y:S05]  /*09a0*/  @P4 BRA `(.L_x_374) ;  /* 0x0000000000344947 */ /* 0x000fea0003800000 */
[----:B------:R-:W3:Y:S01]  /*09b0*/  LDCU.64 UR6, c[0x0][0x408] ;  /* 0x00008100ff0677ac */ /* 0x000ee20008000a00 */
[----:B-12---:R-:W-:Y:S01]  /*09c0*/  IADD3 R4, P4, PT, R18, 0x20, RZ ;  /* 0x0000002012047810 */ /* 0x006fe20007f9e0ff */
[----:B------:R-:W-:Y:S01]  /*09d0*/  IMAD.MOV.U32 R2, RZ, RZ, R8 ;  /* 0x000000ffff027224 */ /* 0x000fe200078e0008 */
[----:B------:R-:W-:Y:S01]  /*09e0*/  MOV R3, R7 ;  /* 0x0000000700037202 */ /* 0x000fe20000000f00 */
[----:B------:R-:W1:Y:S02]  /*09f0*/  LDCU.64 UR4, c[0x0][0x3f0] ;  /* 0x00007e00ff0477ac */ /* 0x000e640008000a00 */
[----:B------:R-:W-:-:S04]  /*0a00*/  IMAD.X R0, RZ, RZ, R15, P4 ;  /* 0x000000ffff007224 */ /* 0x000fc800020e060f */
[----:B---3--:R-:W-:Y:S02]  /*0a10*/  IMAD R0, R0, UR6, RZ ;  /* 0x0000000600007c24 */ /* 0x008fe4000f8e02ff */
[----:B------:R-:W-:-:S04]  /*0a20*/  IMAD.WIDE.U32 R2, R4, UR6, R2 ;  /* 0x0000000604027c25 */ /* 0x000fc8000f8e0002 */
[----:B------:R-:W-:Y:S01]  /*0a30*/  IMAD R0, R4, UR7, R0 ;  /* 0x0000000704007c24 */ /* 0x000fe2000f8e0200 */
[----:B-1----:R-:W-:-:S04]  /*0a40*/  LEA R4, P4, R2, UR4, 0x1 ;  /* 0x0000000402047c11 */ /* 0x002fc8000f8808ff */
[----:B------:R-:W-:-:S04]  /*0a50*/  IADD3 R0, PT, PT, R3, R0, RZ ;  /* 0x0000000003007210 */ /* 0x000fc80007ffe0ff */
[----:B------:R-:W-:-:S05]  /*0a60*/  LEA.HI.X R5, R2, UR5, R0, 0x1, P4 ;  /* 0x0000000502057c11 */ /* 0x000fca000a0f0c00 */
[----:B------:R3:W-:Y:S02]  /*0a70*/  STG.E.128 desc[UR14][R4.64], RZ ;  /* 0x000000ff04007986 */ /* 0x0007e4000c101d0e */
.L_x_374:
[----:B------:R-:W-:Y:S05]  /*0a80*/  BSYNC.RECONVERGENT B0 ;  /* 0x0000000000007941 */ /* 0x000fea0003800200 */
.L_x_373:
[----:B------:R-:W-:Y:S01]  /*0a90*/  BSSY.RECONVERGENT B0, `(.L_x_375) ;  /* 0x0000011000007945 */ /* 0x000fe20003800200 */
[----:B------:R-:W-:Y:S02]  /*0aa0*/  ISETP.GE.OR P4, PT, R23, R10, P2 ;  /* 0x0000000a1700720c */ /* 0x000fe40001786670 */
[----:B------:R-:W-:Y:S01]  /*0ab0*/  IADD3 R21, PT, PT, R17, 0x50, RZ ;  /* 0x0000005011157810 */ /* 0x000fe20007ffe0ff */
[----:B------:R-:W-:Y:S05]  /*0ac0*/  @P3 BRA `(.L_x_376) ;  /* 0x0000000000343947 */ /* 0x000fea0003800000 */
[----:B------:R-:W4:Y:S01]  /*0ad0*/  LDCU.64 UR6, c[0x0][0x408] ;  /* 0x00008100ff0677ac */ /* 0x000f220008000a00 */
[----:B-123--:R-:W-:Y:S01]  /*0ae0*/  IADD3 R4, P3, PT, R18, 0x30, RZ ;  /* 0x0000003012047810 */ /* 0x00efe20007f7e0ff */
[----:B------:R-:W-:Y:S01]  /*0af0*/  IMAD.MOV.U32 R2, RZ, RZ, R8 ;  /* 0x000000ffff027224 */ /* 0x000fe200078e0008 */
[----:B------:R-:W-:Y:S01]  /*0b00*/  MOV R3, R7 ;  /* 0x0000000700037202 */ /* 0x000fe20000000f00 */
[----:B------:R-:W1:Y:S02]  /*0b10*/  LDCU.64 UR4, c[0x0][0x3f0] ;  /* 0x00007e00ff0477ac */ /* 0x000e640008000a00 */
[----:B------:R-:W-:-:S04]  /*0b20*/  IMAD.X R0, RZ, RZ, R15, P3 ;  /* 0x000000ffff007224 */ /* 0x000fc800018e060f */
[----:B----4-:R-:W-:Y:S02]  /*0b30*/  IMAD R0, R0, UR6, RZ ;  /* 0x0000000600007c24 */ /* 0x010fe4000f8e02ff */
[----:B------:R-:W-:-:S04]  /*0b40*/  IMAD.WIDE.U32 R2, R4, UR6, R2 ;  /* 0x0000000604027c25 */ /* 0x000fc8000f8e0002 */
[----:B------:R-:W-:Y:S01]  /*0b50*/  IMAD R0, R4, UR7, R0 ;  /* 0x0000000704007c24 */ /* 0x000fe2000f8e0200 */
[----:B-1----:R-:W-:-:S04]  /*0b60*/  LEA R4, P3, R2, UR4, 0x1 ;  /* 0x0000000402047c11 */ /* 0x002fc8000f8608ff */
[----:B------:R-:W-:-:S04]  /*0b70*/  IADD3 R0, PT, PT, R3, R0, RZ ;  /* 0x0000000003007210 */ /* 0x000fc80007ffe0ff */
[----:B------:R-:W-:-:S05]  /*0b80*/  LEA.HI.X R5, R2, UR5, R0, 0x1, P3 ;  /* 0x0000000502057c11 */ /* 0x000fca00098f0c00 */
[----:B------:R4:W-:Y:S02]  /*0b90*/  STG.E.128 desc[UR14][R4.64], RZ ;  /* 0x000000ff04007986 */ /* 0x0009e4000c101d0e */
.L_x_376:
[----:B------:R-:W-:Y:S05]  /*0ba0*/  BSYNC.RECONVERGENT B0 ;  /* 0x0000000000007941 */ /* 0x000fea0003800200 */
.L_x_375:
[----:B------:R-:W-:Y:S01]  /*0bb0*/  BSSY.RECONVERGENT B0, `(.L_x_377) ;  /* 0x0000012000007945 */ /* 0x000fe20003800200 */
[----:B------:R-:W-:Y:S01]  /*0bc0*/  ISETP.GE.OR P3, PT, R21, R10, P2 ;  /* 0x0000000a1500720c */ /* 0x000fe20001766670 */
[C---:B------:R-:W-:Y:S01]  /*0bd0*/  VIADD R20, R17.reuse, 0x60 ;  /* 0x0000006011147836 */ /* 0x040fe20000000000 */
[----:B------:R-:W-:Y:S01]  /*0be0*/  IADD3 R22, PT, PT, R17, 0x70, RZ ;  /* 0x0000007011167810 */ /* 0x000fe20007ffe0ff */
[----:B------:R-:W-:Y:S05]  /*0bf0*/  @P4 BRA `(.L_x_378) ;  /* 0x0000000000344947 */ /* 0x000fea0003800000 */
[----:B------:R-:W5:Y:S01]  /*0c00*/  LDCU.64 UR6, c[0x0][0x408] ;  /* 0x00008100ff0677ac */ /* 0x000f620008000a00 */
[----:B-1234-:R-:W-:Y:S01]  /*0c10*/  IADD3 R4, P4, PT, R18, 0x40, RZ ;  /* 0x0000004012047810 */ /* 0x01efe20007f9e0ff */
        /* <DEDUP_REMOVED lines=10> */
[----:B------:R1:W-:Y:S02]  /*0cc0*/  STG.E.128 desc[UR14][R4.64], RZ ;  /* 0x000000ff04007986 */ /* 0x0003e4000c101d0e */
.L_x_378:
[----:B------:R-:W-:Y:S05]  /*0cd0*/  BSYNC.RECONVERGENT B0 ;  /* 0x0000000000007941 */ /* 0x000fea0003800200 */
.L_x_377:
[----:B------:R-:W-:Y:S01]  /*0ce0*/  BSSY.RECONVERGENT B0, `(.L_x_379) ;  /* 0x0000012000007945 */ /* 0x000fe20003800200 */
[-C--:B------:R-:W-:Y:S01]  /*0cf0*/  ISETP.GE.OR P4, PT, R20, R10.reuse, P2 ;  /* 0x0000000a1400720c */ /* 0x080fe20001786670 */
[----:B------:R-:W-:Y:S01]  /*0d00*/  IMAD R11, R27, R13, RZ ;  /* 0x0000000d1b0b7224 */ /* 0x000fe200078e02ff */
[----:B------:R-:W-:Y:S01]  /*0d10*/  ISETP.GE.OR P2, PT, R22, R10, P2 ;  /* 0x0000000a1600720c */ /* 0x000fe20001746670 */
[----:B------:R-:W-:-:S12]  /*0d20*/  @P3 BRA `(.L_x_380) ;  /* 0x0000000000343947 */ /* 0x000fd80003800000 */
        /* <DEDUP_REMOVED lines=13> */
.L_x_380:
[----:B------:R-:W-:Y:S05]  /*0e00*/  BSYNC.RECONVERGENT B0 ;  /* 0x0000000000007941 */ /* 0x000fea0003800200 */
.L_x_379:
[----:B------:R-:W-:Y:S04]  /*0e10*/  BSSY.RECONVERGENT B0, `(.L_x_381) ;  /* 0x000000f000007945 */ /* 0x000fe80003800200 */
        /* <DEDUP_REMOVED lines=14> */
.L_x_382:
[----:B------:R-:W-:Y:S05]  /*0f00*/  BSYNC.RECONVERGENT B0 ;  /* 0x0000000000007941 */ /* 0x000fea0003800200 */
.L_x_381:
[----:B------:R-:W-:Y:S01]  /*0f10*/  BSSY.RECONVERGENT B0, `(.L_x_383) ;  /* 0x0000012000007945 */ /* 0x000fe20003800200 */
[--C-:B-1234-:R-:W-:Y:S02]  /*0f20*/  IADD3 R5, P4, P3, R11, R16, R12.reuse ;  /* 0x000000100b057210 */ /* 0x11efe40007b9e00c */
[----:B------:R-:W-:Y:S02]  /*0f30*/  SHF.R.S32.HI R11, RZ, 0x1f, R11 ;  /* 0x0000001fff0b7819 */ /* 0x000fe4000001140b */
[----:B------:R-:W-:Y:S01]  /*0f40*/  SHF.R.S32.HI R12, RZ, 0x1f, R12 ;  /* 0x0000001fff0c7819 */ /* 0x000fe2000001140c */
[----:B------:R-:W-:Y:S05]  /*0f50*/  @P2 BRA `(.L_x_384) ;  /* 0x0000000000342947 */ /* 0x000fea0003800000 */
[----:B------:R-:W1:Y:S01]  /*0f60*/  LDCU.64 UR6, c[0x0][0x408] ;  /* 0x00008100ff0677ac */ /* 0x000e620008000a00 */
[----:B------:R-:W-:Y:S01]  /*0f70*/  IADD3 R4, P2, PT, R18, 0x70, RZ ;  /* 0x0000007012047810 */ /* 0x000fe20007f5e0ff */
[----:B------:R-:W-:Y:S01]  /*0f80*/  IMAD.MOV.U32 R2, RZ, RZ, R8 ;  /* 0x000000ffff027224 */ /* 0x000fe200078e0008 */
[----:B------:R-:W-:Y:S01]  /*0f90*/  MOV R3, R7 ;  /* 0x0000000700037202 */ /* 0x000fe20000000f00 */
[----:B------:R-:W2:Y:S02]  /*0fa0*/  LDCU.64 UR4, c[0x0][0x3f0] ;  /* 0x00007e00ff0477ac */ /* 0x000ea40008000a00 */
[----:B------:R-:W-:-:S04]  /*0fb0*/  IMAD.X R0, RZ, RZ, R15, P2 ;  /* 0x000000ffff007224 */ /* 0x000fc800010e060f */
[----:B-1----:R-:W-:Y:S02]  /*0fc0*/  IMAD R0, R0, UR6, RZ ;  /* 0x0000000600007c24 */ /* 0x002fe4000f8e02ff */
[----:B------:R-:W-:-:S04]  /*0fd0*/  IMAD.WIDE.U32 R6, R4, UR6, R2 ;  /* 0x0000000604067c25 */ /* 0x000fc8000f8e0002 */
[----:B------:R-:W-:Y:S01]  /*0fe0*/  IMAD R4, R4, UR7, R0 ;  /* 0x0000000704047c24 */ /* 0x000fe2000f8e0200 */
[----:B--2---:R-:W-:-:S04]  /*0ff0*/  LEA R2, P2, R6, UR4, 0x1 ;  /* 0x0000000406027c11 */ /* 0x004fc8000f8408ff */
[----:B------:R-:W-:-:S04]  /*1000*/  IADD3 R4, PT, PT, R7, R4, RZ ;  /* 0x0000000407047210 */ /* 0x000fc80007ffe0ff */
[----:B------:R-:W-:-:S05]  /*1010*/  LEA.HI.X R3, R6, UR5, R4, 0x1, P2 ;  /* 0x0000000506037c11 */ /* 0x000fca00090f0c04 */
[----:B------:R1:W-:Y:S02]  /*1020*/  STG.E.128 desc[UR14][R2.64], RZ ;  /* 0x000000ff02007986 */ /* 0x0003e4000c101d0e */
.L_x_384:
[----:B------:R-:W-:Y:S05]  /*1030*/  BSYNC.RECONVERGENT B0 ;  /* 0x0000000000007941 */ /* 0x000fea0003800200 */
.L_x_383:
[----:B------:R-:W-:Y:S01]  /*1040*/  BSSY.RECONVERGENT B0, `(.L_x_385) ;  /* 0x000000b000007945 */ /* 0x000fe20003800200 */
[----:B------:R-:W-:-:S03]  /*1050*/  IADD3.X R4, PT, PT, R11, R19, R12, P4, P3 ;  /* 0x000000130b047210 */ /* 0x000fc600027e640c */
[----:B------:R-:W-:Y:S05]  /*1060*/  @P5 BRA `(.L_x_386) ;  /* 0x0000000000205947 */ /* 0x000fea0003800000 */
[----:B------:R-:W2:Y:S01]  /*1070*/  LDCU.64 UR4, c[0x0][0x420] ;  /* 0x00008400ff0477ac */ /* 0x000ea20008000a00 */
[----:B------:R-:W-:-:S05]  /*1080*/  IMAD R0, R17, R13, RZ ;  /* 0x0000000d11007224 */ /* 0x000fca00078e02ff */
[----:B-1----:R-:W-:-:S04]  /*1090*/  IADD3 R3, P2, PT, R0, R5, RZ ;  /* 0x0000000500037210 */ /* 0x002fc80007f5e0ff */
[----:B------:R-:W-:Y:S02]  /*10a0*/  LEA.HI.X.SX32 R0, R0, R4, 0x1, P2 ;  /* 0x0000000400007211 */ /* 0x000fe400010f0eff */
[----:B--2---:R-:W-:-:S04]  /*10b0*/  LEA R2, P2, R3, UR4, 0x2 ;  /* 0x0000000403027c11 */ /* 0x004fc8000f8410ff */
[----:B------:R-:W-:Y:S01]  /*10c0*/  LEA.HI.X R3, R3, UR5, R0, 0x2, P2 ;  /* 0x0000000503037c11 */ /* 0x000fe200090f1400 */
[----:B------:R-:W-:-:S05]  /*10d0*/  IMAD.MOV.U32 R0, RZ, RZ, 0x7f800000 ;  /* 0x7f800000ff007424 */ /* 0x000fca00078e00ff */
[----:B------:R2:W-:Y:S03]  /*10e0*/  STG.E desc[UR14][R2.64], R0 ;  /* 0x0000000002007986 */ /* 0x0005e6000c10190e */
.L_x_386:
[----:B------:R-:W-:Y:S05]  /*10f0*/  BSYNC.RECONVERGENT B0 ;  /* 0x0000000000007941 */ /* 0x000fea0003800200 */
.L_x_385:
[----:B------:R-:W-:Y:S01]  /*1100*/  BSSY.RECONVERGENT B0, `(.L_x_387) ;  /* 0x000000f000007945 */ /* 0x000fe20003800200 */
[-C--:B------:R-:W-:Y:S02]  /*1110*/  ISETP.GE.OR P5, PT, R24, R10.reuse, P1 ;  /* 0x0000000a1800720c */ /* 0x080fe40000fa6670 */
[-C--:B------:R-:W-:Y:S02]  /*1120*/  ISETP.GE.OR P4, PT, R23, R10.reuse, P1 ;  /* 0x0000000a1700720c */ /* 0x080fe40000f86670 */
[-C--:B------:R-:W-:Y:S02]  /*1130*/  ISETP.GE.OR P3, PT, R21, R10.reuse, P1 ;  /* 0x0000000a1500720c */ /* 0x080fe40000f66670 */
[-C--:B------:R-:W-:Y:S02]  /*1140*/  ISETP.GE.OR P2, PT, R20, R10.reuse, P1 ;  /* 0x0000000a1400720c */ /* 0x080fe40000f46670 */
[----:B------:R-:W-:Y:S01]  /*1150*/  ISETP.GE.OR P1, PT, R22, R10, P1 ;  /* 0x0000000a1600720c */ /* 0x000fe20000f26670 */
[----:B------:R-:W-:-:S12]  /*1160*/  @P0 BRA `(.L_x_388) ;  /* 0x0000000000200947 */ /* 0x000fd80003800000 */
[----:B------:R-:W3:Y:S01]  /*1170*/  LDCU.64 UR4, c[0x0][0x420] ;  /* 0x00008400ff0477ac */ /* 0x000ee20008000a00 */
[----:B--2---:R-:W-:-:S05]  /*1180*/  IMAD R0, R25, R13, RZ ;  /* 0x0000000d19007224 */ /* 0x004fca00078e02ff */
[----:B-1----:R-:W-:-:S04]  /*1190*/  IADD3 R3, P0, PT, R0, R5, RZ ;  /* 0x0000000500037210 */ /* 0x002fc80007f1e0ff */
[----:B------:R-:W-:Y:S02]  /*11a0*/  LEA.HI.X.SX32 R0, R0, R4, 0x1, P0 ;  /* 0x0000000400007211 */ /* 0x000fe400000f0eff */
[----:B---3--:R-:W-:-:S04]  /*11b0*/  LEA R2, P0, R3, UR4, 0x2 ;  /* 0x0000000403027c11 */ /* 0x008fc8000f8010ff */
[----:B------:R-:W-:Y:S01]  /*11c0*/  LEA.HI.X R3, R3, UR5, R0, 0x2, P0 ;  /* 0x0000000503037c11 */ /* 0x000fe200080f1400 */
[----:B------:R-:W-:-:S05]  /*11d0*/  IMAD.MOV.U32 R0, RZ, RZ, 0x7f800000 ;  /* 0x7f800000ff007424 */ /* 0x000fca00078e00ff */
[----:B------:R3:W-:Y:S03]  /*11e0*/  STG.E desc[UR14][R2.64], R0 ;  /* 0x0000000002007986 */ /* 0x0007e6000c10190e */
.L_x_388:
[----:B------:R-:W-:Y:S05]  /*11f0*/  BSYNC.RECONVERGENT B0 ;  /* 0x0000000000007941 */ /* 0x000fea0003800200 */
.L_x_387:
[----:B------:R-:W-:Y:S04]  /*1200*/  BSSY.RECONVERGENT B0, `(.L_x_389) ;  /* 0x000000a000007945 */ /* 0x000fe80003800200 */
[----:B------:R-:W-:Y:S05]  /*1210*/  @P6 BRA `(.L_x_390) ;  /* 0x0000000000206947 */ /* 0x000fea0003800000 */
[----:B------:R-:W4:Y:S01]  /*1220*/  LDCU.64 UR4, c[0x0][0x420] ;  /* 0x00008400ff0477ac */ /* 0x000f220008000a00 */
[----:B--23--:R-:W-:-:S05]  /*1230*/  IMAD R0, R26, R13, RZ ;  /* 0x0000000d1a007224 */ /* 0x00cfca00078e02ff */
[----:B-1----:R-:W-:-:S04]  /*1240*/  IADD3 R3, P0, PT, R0, R5, RZ ;  /* 0x0000000500037210 */ /* 0x002fc80007f1e0ff */
[----:B------:R-:W-:Y:S02]  /*1250*/  LEA.HI.X.SX32 R0, R0, R4, 0x1, P0 ;  /* 0x0000000400007211 */ /* 0x000fe400000f0eff */
[----:B----4-:R-:W-:-:S04]  /*1260*/  LEA R2, P0, R3, UR4, 0x2 ;  /* 0x0000000403027c11 */ /* 0x010fc8000f8010ff */
[----:B------:R-:W-:Y:S01]  /*1270*/  LEA.HI.X R3, R3, UR5, R0, 0x2, P0 ;  /* 0x0000000503037c11 */ /* 0x000fe200080f1400 */
[----:B------:R-:W-:-:S05]  /*1280*/  IMAD.MOV.U32 R0, RZ, RZ, 0x7f800000 ;  /* 0x7f800000ff007424 */ /* 0x000fca00078e00ff */
[----:B------:R4:W-:Y:S03]  /*1290*/  STG.E desc[UR14][R2.64], R0 ;  /* 0x0000000002007986 */ /* 0x0009e6000c10190e */
.L_x_390:
[----:B------:R-:W-:Y:S05]  /*12a0*/  BSYNC.RECONVERGENT B0 ;  /* 0x0000000000007941 */ /* 0x000fea0003800200 */
.L_x_389:
[----:B------:R-:W-:Y:S04]  /*12b0*/  BSSY.RECONVERGENT B0, `(.L_x_391) ;  /* 0x000000a000007945 */ /* 0x000fe80003800200 */
[----:B------:R-:W-:Y:S05]  /*12c0*/  @P5 BRA `(.L_x_392) ;  /* 0x0000000000205947 */ /* 0x000fea0003800000 */
[----:B------:R-:W5:Y:S01]  /*12d0*/  LDCU.64 UR4, c[0x0][0x420] ;  /* 0x00008400ff0477ac */ /* 0x000f620008000a00 */
[----:B--234-:R-:W-:-:S05]  /*12e0*/  IMAD R0, R24, R13, RZ ;  /* 0x0000000d18007224 */ /* 0x01cfca00078e02ff */
[----:B-1----:R-:W-:-:S04]  /*12f0*/  IADD3 R3, P0, PT, R0, R5, RZ ;  /* 0x0000000500037210 */ /* 0x002fc80007f1e0ff */
[----:B------:R-:W-:Y:S02]  /*1300*/  LEA.HI.X.SX32 R0, R0, R4, 0x1, P0 ;  /* 0x0000000400007211 */ /* 0x000fe400000f0eff */
[----:B-----5:R-:W-:-:S04]  /*1310*/  LEA R2, P0, R3, UR4, 0x2 ;  /* 0x0000000403027c11 */ /* 0x020fc8000f8010ff */
[----:B------:R-:W-:Y:S01]  /*1320*/  LEA.HI.X R3, R3, UR5, R0, 0x2, P0 ;  /* 0x0000000503037c11 */ /* 0x000fe200080f1400 */
[----:B------:R-:W-:-:S05]  /*1330*/  IMAD.MOV.U32 R0, RZ, RZ, 0x7f800000 ;  /* 0x7f800000ff007424 */ /* 0x000fca00078e00ff */
[----:B------:R1:W-:Y:S03]  /*1340*/  STG.E desc[UR14][R2.64], R0 ;  /* 0x0000000002007986 */ /* 0x0003e6000c10190e */
.L_x_392:
[----:B------:R-:W-:Y:S05]  /*1350*/  BSYNC.RECONVERGENT B0 ;  /* 0x0000000000007941 */ /* 0x000fea0003800200 */
.L_x_391:
[----:B------:R-:W-:Y:S04]  /*1360*/  BSSY.RECONVERGENT B0, `(.L_x_393) ;  /* 0x000000a000007945 */ /* 0x000fe80003800200 */
[----:B------:R-:W-:Y:S05]  /*1370*/  @P4 BRA `(.L_x_394) ;  /* 0x0000000000204947 */ /* 0x000fea0003800000 */
[----:B------:R-:W5:Y:S01]  /*1380*/  LDCU.64 UR4, c[0x0][0x420] ;  /* 0x00008400ff0477ac */ /* 0x000f620008000a00 */
[----:B-1234-:R-:W-:-:S05]  /*1390*/  IMAD R0, R23, R13, RZ ;  /* 0x0000000d17007224 */ /* 0x01efca00078e02ff */
[----:B------:R-:W-:-:S04]  /*13a0*/  IADD3 R3, P0, PT, R0, R5, RZ ;  /* 0x0000000500037210 */ /* 0x000fc80007f1e0ff */
[----:B------:R-:W-:Y:S02]  /*13b0*/  LEA.HI.X.SX32 R0, R0, R4, 0x1, P0 ;  /* 0x0000000400007211 */ /* 0x000fe400000f0eff */
[----:B-----5:R-:W-:-:S04]  /*13c0*/  LEA R2, P0, R3, UR4, 0x2 ;  /* 0x0000000403027c11 */ /* 0x020fc8000f8010ff */
[----:B------:R-:W-:Y:S01]  /*13d0*/  LEA.HI.X R3, R3, UR5, R0, 0x2, P0 ;  /* 0x0000000503037c11 */ /* 0x000fe200080f1400 */
[----:B------:R-:W-:-:S05]  /*13e0*/  IMAD.MOV.U32 R0, RZ, RZ, 0x7f800000 ;  /* 0x7f800000ff007424 */ /* 0x000fca00078e00ff */
[----:B------:R1:W-:Y:S03]  /*13f0*/  STG.E desc[UR14][R2.64], R0 ;  /* 0x0000000002007986 */ /* 0x0003e6000c10190e */
.L_x_394:
[----:B------:R-:W-:Y:S05]  /*1400*/  BSYNC.RECONVERGENT B0 ;  /* 0x0000000000007941 */ /* 0x000fea0003800200 */
.L_x_393:
        /* <DEDUP_REMOVED lines=10> */
.L_x_396:
[----:B------:R-:W-:Y:S05]  /*14b0*/  BSYNC.RECONVERGENT B0 ;  /* 0x0000000000007941 */ /* 0x000fea0003800200 */
.L_x_395:
        /* <DEDUP_REMOVED lines=10> */
.L_x_398:
[----:B------:R-:W-:Y:S05]  /*1560*/  BSYNC.RECONVERGENT B0 ;  /* 0x0000000000007941 */ /* 0x000fea0003800200 */
.L_x_397:
[----:B------:R-:W-:Y:S05]  /*1570*/  @P1 EXIT ;  /* 0x000000000000194d */ /* 0x000fea0003800000 */
[----:B------:R-:W5:Y:S01]  /*1580*/  LDCU.64 UR4, c[0x0][0x420] ;  /* 0x00008400ff0477ac */ /* 0x000f620008000a00 */
[----:B-1234-:R-:W-:-:S05]  /*1590*/  IMAD R0, R22, R13, RZ ;  /* 0x0000000d16007224 */ /* 0x01efca00078e02ff */
[----:B------:R-:W-:-:S04]  /*15a0*/  IADD3 R3, P0, PT, R0, R5, RZ ;  /* 0x0000000500037210 */ /* 0x000fc80007f1e0ff */
[----:B------:R-:W-:Y:S02]  /*15b0*/  LEA.HI.X.SX32 R0, R0, R4, 0x1, P0 ;  /* 0x0000000400007211 */ /* 0x000fe400000f0eff */
[----:B-----5:R-:W-:-:S04]  /*15c0*/  LEA R2, P0, R3, UR4, 0x2 ;  /* 0x0000000403027c11 */ /* 0x020fc8000f8010ff */
[----:B------:R-:W-:Y:S01]  /*15d0*/  LEA.HI.X R3, R3, UR5, R0, 0x2, P0 ;  /* 0x0000000503037c11 */ /* 0x000fe200080f1400 */
[----:B------:R-:W-:-:S05]  /*15e0*/  IMAD.MOV.U32 R0, RZ, RZ, 0x7f800000 ;  /* 0x7f800000ff007424 */ /* 0x000fca00078e00ff */
[----:B------:R-:W-:Y:S01]  /*15f0*/  STG.E desc[UR14][R2.64], R0 ;  /* 0x0000000002007986 */ /* 0x000fe2000c10190e */
[----:B------:R-:W-:Y:S05]  /*1600*/  EXIT ;  /* 0x000000000000794d */ /* 0x000fea0003800000 */
.L_x_367:
[----:B------:R-:W-:Y:S02]  /*1610*/  ISETP.NE.AND P0, PT, R28, -0x1, PT ;  /* 0xffffffff1c00780c */ /* 0x000fe40003f05270 */
[----:B------:R-:W-:-:S11]  /*1620*/  ISETP.NE.AND P2, PT, R11, -0x1, PT ;  /* 0xffffffff0b00780c */ /* 0x000fd60003f45270 */
[----:B------:R-:W5:Y:S08]  /*1630*/  @!P0 LDC.64 R6, c[0x0][0x398] ;  /* 0x0000e600ff068b82 */ /* 0x000f700000000a00 */
[----:B------:R-:W1:Y:S01]  /*1640*/  @P0 LDC.64 R8, c[0x0][0x3b0] ;  /* 0x0000ec00ff080b82 */ /* 0x000e620000000a00 */
[----:B-----5:R-:W-:-:S04]  /*1650*/  @!P0 IMAD.WIDE.U32 R4, R24, R6, RZ ;  /* 0x0000000618048225 */ /* 0x020fc800078e00ff */
        /* <DEDUP_REMOVED lines=8> */
[----:B------:R-:W5:Y:S01]  /*16e0*/  LDCU.64 UR6, c[0x0][0x3a0] ;  /* 0x00007400ff0677ac */ /* 0x000f620008000a00 */
[----:B-1----:R-:W-:Y:S02]  /*16f0*/  MOV R82, UR4 ;  /* 0x0000000400527c02 */ /* 0x002fe40008000f00 */
[----:B------:R-:W-:-:S03]  /*1700*/  MOV R83, UR5 ;  /* 0x0000000500537c02 */ /* 0x000fc60008000f00 */
[-C--:B------:R-:W-:Y:S02]  /*1710*/  IMAD R0, R0, R82.reuse, RZ ;  /* 0x0000005200007224 */ /* 0x080fe400078e02ff */
[----:B------:R-:W-:-:S04]  /*1720*/  IMAD.WIDE.U32 R2, R10, R82, RZ ;  /* 0x000000520a027225 */ /* 0x000fc800078e00ff */
[----:B------:R-:W-:-:S05]  /*1730*/  IMAD R0, R10, R83, R0 ;  /* 0x000000530a007224 */ /* 0x000fca00078e0200 */
[----:B------:R-:W-:-:S03]  /*1740*/  IADD3 R3, PT, PT, R3, R0, RZ ;  /* 0x0000000003037210 */ /* 0x000fc60007ffe0ff */
[----:B-----5:R-:W-:-:S04]  /*1750*/  IMAD.WIDE.U32 R2, R24, UR6, R2 ;  /* 0x0000000618027c25 */ /* 0x020fc8000f8e0002 */
[----:B------:R-:W-:Y:S01]  /*1760*/  IMAD R6, R24, UR7, R3 ;  /* 0x0000000718067c24 */ /* 0x000fe2000f8e0203 */
[----:B------:R-:W-:Y:S01]  /*1770*/  MOV R5, R2 ;  /* 0x0000000200057202 */ /* 0x000fe20000000f00 */
[----:B------:R-:W-:Y:S06]  /*1780*/  BRA `(.L_x_400) ;  /* 0x0000000000187947 */ /* 0x000fec0003800000 */
.L_x_399:
[----:B------:R-:W1:Y:S01]  /*1790*/  LDC.64 R82, c[0x0][0x3b8] ;  /* 0x0000ee00ff527b82 */ /* 0x000e620000000a00 */
[----:B------:R-:W-:-:S05]  /*17a0*/  IADD3 R2, PT, PT, R10, R11, RZ ;  /* 0x0000000b0a027210 */ /* 0x000fca0007ffe0ff */
[C---:B-1----:R-:W-:Y:S02]  /*17b0*/  IMAD R0, R2.reuse, R83, RZ ;  /* 0x0000005302007224 */ /* 0x042fe400078e02ff */
[----:B------:R-:W-:-:S05]  /*17c0*/  IMAD.WIDE.U32 R2, R2, R82, RZ ;  /* 0x0000005202027225 */ /* 0x000fca00078e00ff */
[----:B------:R-:W-:Y:S02]  /*17d0*/  IADD3 R6, PT, PT, R3, R0, RZ ;  /* 0x0000000003067210 */ /* 0x000fe40007ffe0ff */
[----:B------:R-:W-:-:S07]  /*17e0*/  MOV R5, R2 ;  /* 0x0000000200057202 */ /* 0x000fce0000000f00 */
.L_x_400:
[----:B------:R-:W1:Y:S01]  /*17f0*/  LDC R9, c[0x0][0x3e8] ;  /* 0x0000fa00ff097b82 */ /* 0x000e620000000800 */
[----:B---3--:R-:W-:Y:S02]  /*1800*/  IABS R4, R18 ;  /* 0x0000001200047213 */ /* 0x008fe40000000000 */
[----:B-1----:R-:W-:-:S04]  /*1810*/  IABS R7, R9 ;  /* 0x0000000900077213 */ /* 0x002fc80000000000 */
[----:B------:R-:W1:Y:S08]  /*1820*/  I2F.RP R2, R7 ;  /* 0x0000000700027306 */ /* 0x000e700000209400 */
[----:B-1----:R-:W1:Y:S02]  /*1830*/  MUFU.RCP R2, R2 ;  /* 0x0000000200027308 */ /* 0x002e640000001000 */
[----:B-1----:R-:W-:-:S06]  /*1840*/  VIADD R2, R2, 0xffffffe ;  /* 0x0ffffffe02027836 */ /* 0x002fcc0000000000 */
[----:B------:R-:W1:Y:S02]  /*1850*/  F2I.FTZ.U32.TRUNC.NTZ R3, R2 ;  /* 0x0000000200037305 */ /* 0x000e64000021f000 */
[----:B-1----:R-:W-:Y:S01]  /*1860*/  IMAD.MOV R0, RZ, RZ, -R3 ;  /* 0x000000ffff007224 */ /* 0x002fe200078e0a03 */
        /* <DEDUP_REMOVED lines=21> */
[----:B------:R-:W3:Y:S01]  /*19c0*/  LDCU.64 UR6, c[0x0][0x3a8] ;  /* 0x00007500ff0677ac */ /* 0x000ee20008000a00 */
[----:B-1----:R-:W-:Y:S02]  /*19d0*/  MOV R16, UR4 ;  /* 0x0000000400107c02 */ /* 0x002fe40008000f00 */
[----:B------:R-:W-:-:S03]  /*19e0*/  MOV R17, UR5 ;  /* 0x0000000500117c02 */ /* 0x000fc60008000f00 */
[-C--:B------:R-:W-:Y:S02]  /*19f0*/  IMAD R0, R0, R16.reuse, RZ ;  /* 0x0000001000007224 */ /* 0x080fe400078e02ff */
[----:B------:R-:W-:-:S04]  /*1a00*/  IMAD.WIDE.U32 R2, R10, R16, RZ ;  /* 0x000000100a027225 */ /* 0x000fc800078e00ff */
[----:B------:R-:W-:-:S05]  /*1a10*/  IMAD R0, R10, R17, R0 ;  /* 0x000000110a007224 */ /* 0x000fca00078e0200 */
[----:B------:R-:W-:-:S03]  /*1a20*/  IADD3 R3, PT, PT, R3, R0, RZ ;  /* 0x0000000003037210 */ /* 0x000fc60007ffe0ff */
[----:B---3--:R-:W-:-:S04]  /*1a30*/  IMAD.WIDE.U32 R2, R24, UR6, R2 ;  /* 0x0000000618027c25 */ /* 0x008fc8000f8e0002 */
[----:B------:R-:W-:Y:S01]  /*1a40*/  IMAD R0, R24, UR7, R3 ;  /* 0x0000000718007c24 */ /* 0x000fe2000f8e0203 */
[----:B------:R-:W-:Y:S06]  /*1a50*/  BRA `(.L_x_402) ;  /* 0x0000000000147947 */ /* 0x000fec0003800000 */
.L_x_401:
[----:B------:R-:W1:Y:S01]  /*1a60*/  LDC.64 R16, c[0x0][0x3c0] ;  /* 0x0000f000ff107b82 */ /* 0x000e620000000a00 */
[----:B------:R-:W-:-:S05]  /*1a70*/  IADD3 R0, PT, PT, R10, R11, RZ ;  /* 0x0000000b0a007210 */ /* 0x000fca0007ffe0ff */
[C---:B-1----:R-:W-:Y:S02]  /*1a80*/  IMAD R4, R0.reuse, R17, RZ ;  /* 0x0000001100047224 */ /* 0x042fe400078e02ff */
[----:B------:R-:W-:-:S05]  /*1a90*/  IMAD.WIDE.U32 R2, R0, R16, RZ ;  /* 0x0000001000027225 */ /* 0x000fca00078e00ff */
[----:B------:R-:W-:-:S07]  /*1aa0*/  IADD3 R0, PT, PT, R3, R4, RZ ;  /* 0x0000000403007210 */ /* 0x000fce0007ffe0ff */
.L_x_402:
[----:B----4-:R-:W-:Y:S01]  /*1ab0*/  IMAD.SHL.U32 R32, R233, 0x8, RZ ;  /* 0x00000008e9207824 */ /* 0x010fe200078e00ff */
[----:B------:R-:W1:Y:S01]  /*1ac0*/  LDCU.128 UR8, c[0x0][0x3d0] ;  /* 0x00007a00ff0877ac */ /* 0x000e620008000c00 */
[----:B------:R-:W-:Y:S01]  /*1ad0*/  SHF.R.U32.HI R21, RZ, 0x3, R233 ;  /* 0x00000003ff157819 */ /* 0x000fe200000116e9 */
[----:B------:R-:W3:Y:S01]  /*1ae0*/  S2UR UR5, SR_CgaCtaId ;  /* 0x00000000000579c3 */ /* 0x000ee20000008800 */
[----:B------:R-:W-:Y:S01]  /*1af0*/  IMAD.IADD R22, R241, 0x1, -R27 ;  /* 0x00000001f1167824 */ /* 0x000fe200078e0a1b */
[----:B------:R-:W-:Y:S01]  /*1b00*/  LOP3.LUT R166, R32, 0x38, RZ, 0xc0, !PT ;  /* 0x0000003820a67812 */ /* 0x000fe200078ec0ff */
[----:B------:R-:W4:Y:S01]  /*1b10*/  LDCU.64 UR12, c[0x0][0x388] ;  /* 0x00007100ff0c77ac */ /* 0x000f220008000a00 */
[----:B------:R-:W-:Y:S01]  /*1b20*/  SHF.L.U32 R15, R164, 0x7, RZ ;  /* 0x00000007a40f7819 */ /* 0x000fe200000006ff */
[----:B------:R-:W-:Y:S01]  /*1b30*/  BSSY.RECONVERGENT B0, `(.L_x_403) ;  /* 0x0000039000007945 */ /* 0x000fe20003800200 */
[C---:B------:R-:W-:Y:S01]  /*1b40*/  IADD3 R4, P1, PT, R166.reuse, R5, RZ ;  /* 0x00000005a6047210 */ /* 0x040fe20007f3e0ff */
[----:B------:R-:W5:Y:S01]  /*1b50*/  LDCU.64 UR6, c[0x0][0x390] ;  /* 0x00007200ff0677ac */ /* 0x000f620008000a00 */
[----:B------:R-:W-:Y:S01]  /*1b60*/  IADD3 R2, P0, PT, R166, R2, RZ ;  /* 0x00000002a6027210 */ /* 0x000fe20007f1e0ff */
[----:B------:R2:W-:Y:S01]  /*1b70*/  STL [R1+0x18], R22 ;  /* 0x0000181601007387 */ /* 0x0005e20000100800 */
[----:B------:R-:W-:Y:S01]  /*1b80*/  SHF.R.U32.HI R23, RZ, 0x19, R164 ;  /* 0x00000019ff177819 */ /* 0x000fe200000116a4 */
[----:B------:R-:W-:Y:S01]  /*1b90*/  IMAD.X R5, RZ, RZ, R6, P1 ;  /* 0x000000ffff057224 */ /* 0x000fe200008e0606 */
[----:B------:R-:W-:Y:S01]  /*1ba0*/  IADD3.X R3, PT, PT, RZ, R0, RZ, P0, !PT ;  /* 0x00000000ff037210 */ /* 0x000fe200007fe4ff */
[----:B------:R-:W-:Y:S01]  /*1bb0*/  UMOV UR4, 0x400 ;  /* 0x0000040000047882 */ /* 0x000fe20000000000 */
[----:B------:R-:W-:Y:S01]  /*1bc0*/  SHF.R.S32.HI R0, RZ, 0x1f, R8 ;  /* 0x0000001fff007819 */ /* 0x000fe20000011408 */
[----:B------:R-:W-:Y:S01]  /*1bd0*/  IMAD.WIDE.U32 R4, R21, R82, R4 ;  /* 0x0000005215047225 */ /* 0x000fe200078e0004 */
[----:B------:R-:W-:-:S03]  /*1be0*/  LOP3.LUT R15, R15, R21, RZ, 0xfc, !PT ;  /* 0x000000150f0f7212 */ /* 0x000fc600078efcff */
[C---:B------:R-:W-:Y:S02]  /*1bf0*/  IMAD R5, R21.reuse, R83, R5 ;  /* 0x0000005315057224 */ /* 0x040fe400078e0205 */
[----:B-1----:R-:W-:Y:S02]  /*1c00*/  IMAD R10, R0, UR8, RZ ;  /* 0x00000008000a7c24 */ /* 0x002fe4000f8e02ff */
[----:B------:R-:W-:Y:S01]  /*1c10*/  IMAD.WIDE.U32 R6, R8, UR8, R4 ;  /* 0x0000000808067c25 */ /* 0x000fe2000f8e0004 */
[----:B------:R-:W-:Y:S01]  /*1c20*/  IADD3 R4, P0, PT, R166, R12, RZ ;  /* 0x0000000ca6047210 */ /* 0x000fe20007f1e0ff */
[----:B---3--:R-:W-:Y:S02]  /*1c30*/  ULEA UR5, UR5, UR4, 0x18 ;  /* 0x0000000405057291 */ /* 0x008fe4000f8ec0ff */
[----:B------:R-:W-:Y:S01]  /*1c40*/  IMAD R10, R8, UR9, R10 ;  /* 0x00000009080a7c24 */ /* 0x000fe2000f8e020a */
[----:B------:R-:W1:Y:S01]  /*1c50*/  LDCU.64 UR8, c[0x0][0x3c8] ;  /* 0x00007900ff0877ac */ /* 0x000e620008000a00 */
[----:B------:R-:W-:Y:S01]  /*1c60*/  IMAD R0, R0, UR10, RZ ;  /* 0x0000000a00007c24 */ /* 0x000fe2000f8e02ff */
[----:B----4-:R-:W-:Y:S01]  /*1c70*/  LEA R246, P2, R6, UR12, 0x1 ;  /* 0x0000000c06f67c11 */ /* 0x010fe2000f8408ff */
[----:B------:R-:W-:Y:S01]  /*1c80*/  IMAD.WIDE.U32 R2, R21, R16, R2 ;  /* 0x0000001015027225 */ /* 0x000fe200078e0002 */
[----:B------:R-:W-:-:S02]  /*1c90*/  IADD3.X R5, PT, PT, RZ, R13, RZ, P0, !PT ;  /* 0x0000000dff057210 */ /* 0x000fc400007fe4ff */
[----:B------:R-:W-:Y:S01]  /*1ca0*/  ISETP.GE.AND P0, PT, R21, R22, PT ;  /* 0x000000161500720c */ /* 0x000fe20003f06270 */
[----:B------:R-:W-:Y:S02]  /*1cb0*/  IMAD R9, R8, UR11, R0 ;  /* 0x0000000b08097c24 */ /* 0x000fe4000f8e0200 */
[----:B------:R-:W-:Y:S02]  /*1cc0*/  IMAD.IADD R0, R7, 0x1, R10 ;  /* 0x0000000107007824 */ /* 0x000fe400078e020a */
[----:B------:R-:W-:-:S03]  /*1cd0*/  IMAD R3, R21, R17, R3 ;  /* 0x0000001115037224 */ /* 0x000fc600078e0203 */
[----:B------:R-:W-:Y:S01]  /*1ce0*/  LEA.HI.X R243, R6, UR13, R0, 0x1, P2 ;  /* 0x0000000d06f37c11 */ /* 0x000fe200090f0c00 */
[----:B------:R-:W-:Y:S01]  /*1cf0*/  IMAD.WIDE.U32 R2, R8, UR10, R2 ;  /* 0x0000000a08027c25 */ /* 0x000fe2000f8e0002 */
[----:B------:R-:W-:-:S03]  /*1d00*/  LOP3.LUT R0, R32, 0x1f8, RZ, 0xc0, !PT ;  /* 0x000001f820007812 */ /* 0x000fc600078ec0ff */
[----:B------:R-:W-:Y:S01]  /*1d10*/  IMAD.IADD R3, R3, 0x1, R9 ;  /* 0x0000000103037824 */ /* 0x000fe200078e0209 */
[----:B------:R-:W-:Y:S01]  /*1d20*/  LOP3.LUT R0, R0, 0x38, R233, 0x78, !PT ;  /* 0x0000003800007812 */ /* 0x000fe200078e78e9 */
[----:B-1----:R-:W-:Y:S01]  /*1d30*/  IMAD.WIDE.U32 R10, R18, UR8, R4 ;  /* 0x00000008120a7c25 */ /* 0x002fe2000f8e0004 */
[----:B-----5:R-:W-:Y:S02]  /*1d40*/  LEA R248, P1, R2, UR6, 0x1 ;  /* 0x0000000602f87c11 */ /* 0x020fe4000f8208ff */
[----:B------:R-:W-:Y:S01]  /*1d50*/  LOP3.LUT R0, R0, 0x1e00, R32, 0xf8, !PT ;  /* 0x00001e0000007812 */ /* 0x000fe200078ef820 */
[----:B------:R-:W-:Y:S01]  /*1d60*/  IMAD R9, R18, UR9, R11 ;  /* 0x0000000912097c24 */ /* 0x000fe2000f8e020b */
[----:B------:R-:W-:Y:S02]  /*1d70*/  LEA.HI.X R247, R2, UR7, R3, 0x1, P1 ;  /* 0x0000000702f77c11 */ /* 0x000fe400088f0c03 */
[----:B------:R-:W-:Y:S01]  /*1d80*/  LEA R240, R0, UR5, 0x1 ;  /* 0x0000000500f07c11 */ /* 0x000fe2000f8e08ff */
[----:B--2---:R-:W-:Y:S06]  /*1d90*/  @P0 BRA `(.L_x_404) ;  /* 0x0000000000480947 */ /* 0x004fec0003800000 */
[----:B------:R-:W1:Y:S02]  /*1da0*/  LDCU UR4, c[0x0][0x440] ;  /* 0x00008800ff0477ac */ /* 0x000e640008000800 */
[----:B-1----:R-:W-:-:S13]  /*1db0*/  ISETP.GE.AND P0, PT, R166, UR4, PT ;  /* 0x00000004a6007c0c */ /* 0x002fda000bf06270 */
[----:B------:R-:W-:Y:S05]  /*1dc0*/  @P0 BRA `(.L_x_405) ;  /* 0x0000000000380947 */ /* 0x000fea0003800000 */
        /* <DEDUP_REMOVED lines=14> */
.L_x_405:
[----:B------:R1:W-:Y:S02]  /*1eb0*/  STS.128 [R240], RZ ;  /* 0x000000fff0007388 */ /* 0x0003e40000000c00 */
.L_x_404:
[----:B------:R-:W-:Y:S05]  /*1ec0*/  BSYNC.RECONVERGENT B0 ;  /* 0x0000000000007941 */ /* 0x000fea0003800200 */
.L_x_403:
[----:B------:R-:W-:Y:S01]  /*1ed0*/  VIADD R0, R80, 0x7f ;  /* 0x0000007f50007836 */ /* 0x000fe20000000000 */
[----:B------:R-:W-:Y:S01]  /*1ee0*/  BSSY.RECONVERGENT B0, `(.L_x_406) ;  /* 0x000002b000007945 */ /* 0x000fe20003800200 */
[C---:B------:R-:W-:Y:S01]  /*1ef0*/  VIADD R31, R21.reuse, 0x10 ;  /* 0x00000010151f7836 */ /* 0x040fe20000000000 */
[----:B------:R-:W-:Y:S01]  /*1f00*/  SHF.L.U64.HI R7, R82, 0x7, R83 ;  /* 0x0000000752077819 */ /* 0x000fe20000010253 */
[C---:B------:R-:W-:Y:S01]  /*1f10*/  VIADD R30, R21.reuse, 0x20 ;  /* 0x00000020151e7836 */ /* 0x040fe20000000000 */
[----:B------:R-:W-:Y:S01]  /*1f20*/  SHF.R.S32.HI R2, RZ, 0x1f, R0 ;  /* 0x0000001fff027819 */ /* 0x000fe20000011400 */
[----:B------:R-:W-:Y:S01]  /*1f30*/  VIADD R29, R21, 0x30 ;  /* 0x00000030151d7836 */ /* 0x000fe20000000000 */
[----:B------:R-:W-:Y:S01]  /*1f40*/  ISETP.GE.AND P1, PT, R31, R22, PT ;  /* 0x000000161f00720c */ /* 0x000fe20003f26270 */
[C---:B------:R-:W-:Y:S01]  /*1f50*/  VIADD R28, R21.reuse, 0x40 ;  /* 0x00000040151c7836 */ /* 0x040fe20000000000 */
[----:B------:R-:W-:Y:S01]  /*1f60*/  LEA.HI R0, R2, R0, RZ, 0x7 ;  /* 0x0000000002007211 */ /* 0x000fe200078f38ff */
[C---:B------:R-:W-:Y:S01]  /*1f70*/  VIADD R27, R21.reuse, 0x50 ;  /* 0x00000050151b7836 */ /* 0x040fe20000000000 */
[-C--:B------:R-:W-:Y:S01]  /*1f80*/  ISETP.GE.AND P0, PT, R30, R22.reuse, PT ;  /* 0x000000161e00720c */ /* 0x080fe20003f06270 */
[C---:B------:R-:W-:Y:S01]  /*1f90*/  VIADD R26, R21.reuse, 0x60 ;  /* 0x00000060151a7836 */ /* 0x040fe20000000000 */
[----:B------:R-:W-:Y:S01]  /*1fa0*/  SHF.R.S32.HI R244, RZ, 0x7, R0 ;  /* 0x00000007fff47819 */ /* 0x000fe20000011400 */
[----:B------:R-:W-:Y:S01]  /*1fb0*/  VIADD R25, R21, 0x70 ;  /* 0x0000007015197836 */ /* 0x000fe20000000000 */
[-C--:B------:R-:W-:Y:S01]  /*1fc0*/  ISETP.GE.AND P5, PT, R29, R22.reuse, PT ;  /* 0x000000161d00720c */ /* 0x080fe20003fa6270 */
[----:B------:R-:W-:Y:S01]  /*1fd0*/  IMAD.SHL.U32 R6, R82, 0x80, RZ ;  /* 0x0000008052067824 */ /* 0x000fe200078e00ff */
[-C--:B------:R-:W-:Y:S01]  /*1fe0*/  ISETP.GE.AND P4, PT, R28, R22.reuse, PT ;  /* 0x000000161c00720c */ /* 0x080fe20003f86270 */
[----:B------:R-:W-:Y:S01]  /*1ff0*/  VIADD R20, R244, 0xffffffff ;  /* 0xfffffffff4147836 */ /* 0x000fe20000000000 */
[----:B------:R-:W-:-:S02]  /*2000*/  ISETP.GE.AND P3, PT, R27, R22, PT ;  /* 0x000000161b00720c */ /* 0x000fc40003f66270 */
[----:B------:R-:W-:Y:S01]  /*2010*/  ISETP.GE.AND P2, PT, R26, R22, PT ;  /* 0x000000161a00720c */ /* 0x000fe20003f46270 */
[----:B------:R-:W-:-:S05]  /*2020*/  IMAD R14, R20, -0x80, R80 ;  /* 0xffffff80140e7824 */ /* 0x000fca00078e0250 */
[----:B------:R-:W-:Y:S01]  /*2030*/  ISETP.GE.AND P6, PT, R21, R14, PT ;  /* 0x0000000e1500720c */ /* 0x000fe20003fc6270 */
[----:B------:R-:W-:-:S12]  /*2040*/  @P1 BRA `(.L_x_407) ;  /* 0x0000000000501947 */ /* 0x000fd80003800000 */
[----:B------:R-:W3:Y:S02]  /*2050*/  LDCU UR4, c[0x0][0x440] ;  /* 0x00008800ff0477ac */ /* 0x000ee40008000800 */
[----:B---3--:R-:W-:-:S13]  /*2060*/  ISETP.GE.AND P1, PT, R166, UR4, PT ;  /* 0x00000004a6007c0c */ /* 0x008fda000bf26270 */
[----:B------:R3:W-:Y:S01]  /*2070*/  @P1 STS.128 [R240+0x800], RZ ;  /* 0x000800fff0001388 */ /* 0x0007e20000000c00 */
[----:B------:R-:W-:Y:S05]  /*2080*/  @P1 BRA `(.L_x_407) ;  /* 0x0000000000401947 */ /* 0x000fea0003800000 */
[----:B------:R-:W4:Y:S01]  /*2090*/  LDCU.64 UR8, c[0x0][0x3b0] ;  /* 0x00007600ff0877ac */ /* 0x000f220008000a00 */
[----:B--2---:R-:W-:Y:S01]  /*20a0*/  IADD3 R4, P1, PT, R15, 0x10, RZ ;  /* 0x000000100f047810 */ /* 0x004fe20007f3e0ff */
[----:B------:R-:W-:Y:S01]  /*20b0*/  IMAD.MOV.U32 R2, RZ, RZ, R10 ;  /* 0x000000ffff027224 */ /* 0x000fe200078e000a */
[----:B------:R-:W-:Y:S01]  /*20c0*/  MOV R3, R9 ;  /* 0x0000000900037202 */ /* 0x000fe20000000f00 */
[----:B------:R-:W2:Y:S02]  /*20d0*/  LDCU.64 UR6, c[0x0][0x380] ;  /* 0x00007000ff0677ac */ /* 0x000ea40008000a00 */
[----:B------:R-:W-:-:S04]  /*20e0*/  IMAD.X R0, RZ, RZ, R23, P1 ;  /* 0x000000ffff007224 */ /* 0x000fc800008e0617 */
[----:B----4-:R-:W-:Y:S02]  /*20f0*/  IMAD R0, R0, UR8, RZ ;  /* 0x0000000800007c24 */ /* 0x010fe4000f8e02ff */
        /* <DEDUP_REMOVED lines=8> */
[----:B------:R4:W-:Y:S02]  /*2180*/  LDGSTS.E.BYPASS.LTC128B.128 [R240+0x800], desc[UR14][R4.64] ;  /* 0x0080000004f07fae */ /* 0x0009e4000b981a0e */
.L_x_407:
[----:B------:R-:W-:Y:S05]  /*2190*/  BSYNC.RECONVERGENT B0 ;  /* 0x0000000000007941 */ /* 0x000fea0003800200 */
.L_x_406:
[----:B------:R-:W-:Y:S01]  /*21a0*/  ISETP.GE.AND P1, PT, R25, R22, PT ;  /* 0x000000161900720c */ /* 0x000fe20003f26270 */
[-C--:B------:R-:W-:Y:S01]  /*21b0*/  IMAD R0, R7, R20.reuse, RZ ;  /* 0x0000001407007224 */ /* 0x080fe200078e02ff */
[----:B------:R-:W-:Y:S01]  /*21c0*/  SHF.R.S32.HI R22, RZ, 0x1f, R20 ;  /* 0x0000001fff167819 */ /* 0x000fe20000011414 */
[----:B------:R-:W-:Y:S01]  /*21d0*/  BSSY.RECONVERGENT B0, `(.L_x_408) ;  /* 0x0000018000007945 */ /* 0x000fe20003800200 */
[----:B------:R-:W-:-:S04]  /*21e0*/  IMAD.WIDE.U32 R12, R6, R20, RZ ;  /* 0x00000014060c7225 */ /* 0x000fc800078e00ff */
[----:B------:R-:W-:Y:S01]  /*21f0*/  IMAD R21, R22, R6, R0 ;  /* 0x0000000616157224 */ /* 0x000fe200078e0200 */
[----:B------:R-:W-:Y:S05]  /*2200*/  @P0 BRA `(.L_x_409) ;  /* 0x0000000000500947 */ /* 0x000fea0003800000 */
[----:B------:R-:W5:Y:S02]  /*2210*/  LDCU UR4, c[0x0][0x440] ;  /* 0x00008800ff0477ac */ /* 0x000f640008000800 */
[----:B-----5:R-:W-:-:S13]  /*2220*/  ISETP.GE.AND P0, PT, R166, UR4, PT ;  /* 0x00000004a6007c0c */ /* 0x020fda000bf06270 */
[----:B------:R1:W-:Y:S01]  /*2230*/  @P0 STS.128 [R240+0x1000], RZ ;  /* 0x001000fff0000388 */ /* 0x0003e20000000c00 */
[----:B------:R-:W-:Y:S05]  /*2240*/  @P0 BRA `(.L_x_409) ;  /* 0x0000000000400947 */ /* 0x000fea0003800000 */
[----:B------:R-:W5:Y:S01]  /*2250*/  LDCU.64 UR8, c[0x0][0x3b0] ;  /* 0x00007600ff0877ac */ /* 0x000f620008000a00 */
[----:B--2-4-:R-:W-:Y:S01]  /*2260*/  IADD3 R4, P0, PT, R15, 0x20, RZ ;  /* 0x000000200f047810 */ /* 0x014fe20007f1e0ff */
        /* <DEDUP_REMOVED lines=14> */
.L_x_409:
[----:B------:R-:W-:Y:S05]  /*2350*/  BSYNC.RECONVERGENT B0 ;  /* 0x0000000000007941 */ /* 0x000fea0003800200 */
.L_x_408:
[----:B------:R-:W-:Y:S04]  /*2360*/  BSSY.RECONVERGENT B0, `(.L_x_410) ;  /* 0x0000016000007945 */ /* 0x000fe80003800200 */
        /* <DEDUP_REMOVED lines=21> */
.L_x_411:
[----:B------:R-:W-:Y:S05]  /*24c0*/  BSYNC.RECONVERGENT B0 ;  /* 0x0000000000007941 */ /* 0x000fea0003800200 */
.L_x_410:
        /* <DEDUP_REMOVED lines=22> */
.L_x_413:
[----:B------:R-:W-:Y:S05]  /*2630*/  BSYNC.RECONVERGENT B0 ;  /* 0x0000000000007941 */ /* 0x000fea0003800200 */
.L_x_412:
        /* <DEDUP_REMOVED lines=22> */
.L_x_415:
[----:B------:R-:W-:Y:S05]  /*27a0*/  BSYNC.RECONVERGENT B0 ;  /* 0x0000000000007941 */ /* 0x000fea0003800200 */
.L_x_414:
        /* <DEDUP_REMOVED lines=22> */
.L_x_417:
[----:B------:R-:W-:Y:S05]  /*2910*/  BSYNC.RECONVERGENT B0 ;  /* 0x0000000000007941 */ /* 0x000fea0003800200 */
.L_x_416:
        /* <DEDUP_REMOVED lines=22> */
.L_x_419:
[----:B------:R-:W-:Y:S05]  /*2a80*/  BSYNC.RECONVERGENT B0 ;  /* 0x0000000000007941 */ /* 0x000fea0003800200 */
.L_x_418:
[----:B------:R-:W-:Y:S01]  /*2a90*/  BSSY.RECONVERGENT B0, `(.L_x_420) ;  /* 0x000000e000007945 */ /* 0x000fe20003800200 */
[----:B------:R-:W-:-:S03]  /*2aa0*/  IADD3 R7, PT, PT, R13, R21, RZ ;  /* 0x000000150d077210 */ /* 0x000fc60007ffe0ff */
[----:B------:R-:W-:Y:S05]  /*2ab0*/  @P6 BRA `(.L_x_421) ;  /* 0x00000000002c6947 */ /* 0x000fea0003800000 */
[----:B------:R-:W5:Y:S02]  /*2ac0*/  LDCU UR4, c[0x0][0x440] ;  /* 0x00008800ff0477ac */ /* 0x000f640008000800 */
[----:B-----5:R-:W-:-:S13]  /*2ad0*/  ISETP.GE.AND P0, PT, R166, UR4, PT ;  /* 0x00000004a6007c0c */ /* 0x020fda000bf06270 */
[----:B------:R-:W-:Y:S05]  /*2ae0*/  @P0 BRA `(.L_x_422) ;  /* 0x00000000001c0947 */ /* 0x000fea0003800000 */
[----:B--2---:R-:W-:-:S04]  /*2af0*/  LEA R2, P0, R12, R246, 0x1 ;  /* 0x000000f60c027211 */ /* 0x004fc800078008ff */
[----:B------:R-:W-:-:S05]  /*2b00*/  LEA.HI.X R3, R12, R243, R7, 0x1, P0 ;  /* 0x000000f30c037211 */ /* 0x000fca00000f0c07 */
[----:B------:R-:W-:Y:S01]  /*2b10*/  @!PT LDS RZ, [RZ] ;  /* 0x00000000fffff984 */ /* 0x000fe20000000800 */
[----:B------:R-:W-:Y:S01]  /*2b20*/  @!PT LDS RZ, [RZ] ;  /* 0x00000000fffff984 */ /* 0x000fe20000000800 */
[----:B------:R-:W-:Y:S01]  /*2b30*/  @!PT LDS RZ, [RZ] ;  /* 0x00000000fffff984 */ /* 0x000fe20000000800 */
[----:B------:R2:W-:Y:S01]  /*2b40*/  LDGSTS.E.BYPASS.LTC128B.128 [R240+0x4000], desc[UR14][R2.64] ;  /* 0x0400000002f07fae */ /* 0x0005e2000b981a0e */
[----:B------:R-:W-:Y:S05]  /*2b50*/  BRA `(.L_x_421) ;  /* 0x0000000000047947 */ /* 0x000fea0003800000 */
.L_x_422:
[----:B------:R1:W-:Y:S02]  /*2b60*/  STS.128 [R240+0x4000], RZ ;  /* 0x004000fff0007388 */ /* 0x0003e40000000c00 */
.L_x_421:
[----:B------:R-:W-:Y:S05]  /*2b70*/  BSYNC.RECONVERGENT B0 ;  /* 0x0000000000007941 */ /* 0x000fea0003800200 */
.L_x_420:
        /* <DEDUP_REMOVED lines=12> */
[----:B--2---:R-:W-:-:S04]  /*2c40*/  IMAD.WIDE.U32 R2, R82, 0x10, RZ ;  /* 0x0000001052027825 */ /* 0x004fc800078e00ff */
[----:B------:R-:W-:Y:S01]  /*2c50*/  IMAD.SHL.U32 R0, R83, 0x10, RZ ;  /* 0x0000001053007824 */ /* 0x000fe200078e00ff */
[----:B----4-:R-:W-:-:S04]  /*2c60*/  IADD3 R4, P1, PT, R12, R2, RZ ;  /* 0x000000020c047210 */ /* 0x010fc80007f3e0ff */
[----:B------:R-:W-:Y:S02]  /*2c70*/  IADD3.X R0, PT, PT, R7, R3, R0, P1, !PT ;  /* 0x0000000307007210 */ /* 0x000fe40000ffe400 */
[----:B------:R-:W-:-:S04]  /*2c80*/  LEA R2, P1, R4, R246, 0x1 ;  /* 0x000000f604027211 */ /* 0x000fc800078208ff */
[----:B------:R-:W-:-:S05]  /*2c90*/  LEA.HI.X R3, R4, R243, R0, 0x1, P1 ;  /* 0x000000f304037211 */ /* 0x000fca00008f0c00 */
[----:B------:R-:W-:Y:S01]  /*2ca0*/  @!PT LDS RZ, [RZ] ;  /* 0x00000000fffff984 */ /* 0x000fe20000000800 */
[----:B------:R-:W-:Y:S01]  /*2cb0*/  @!PT LDS RZ, [RZ] ;  /* 0x00000000fffff984 */ /* 0x000fe20000000800 */
[----:B------:R-:W-:Y:S01]  /*2cc0*/  @!PT LDS RZ, [RZ] ;  /* 0x00000000fffff984 */ /* 0x000fe20000000800 */
[----:B------:R2:W-:Y:S04]  /*2cd0*/  LDGSTS.E.BYPASS.LTC128B.128 [R240+0x4800], desc[UR14][R2.64] ;  /* 0x0480000002f07fae */ /* 0x0005e8000b981a0e */
.L_x_424:
[----:B------:R-:W-:Y:S05]  /*2ce0*/  BSYNC.RECONVERGENT B0 ;  /* 0x0000000000007941 */ /* 0x000fea0003800200 */
.L_x_423:
[----:B------:R-:W-:Y:S01]  /*2cf0*/  BSSY.RECONVERGENT B0, `(.L_x_425) ;  /* 0x000000f000007945 */ /* 0x000fe20003800200 */
[----:B------:R-:W-:-:S03]  /*2d00*/  ISETP.GE.AND P1, PT, R25, R14, PT ;  /* 0x0000000e1900720c */ /* 0x000fc60003f26270 */
[----:B------:R-:W-:Y:S10]  /*2d10*/  @P0 BRA `(.L_x_426) ;  /* 0x0000000000300947 */ /* 0x000ff40003800000 */
[----:B------:R-:W5:Y:S02]  /*2d20*/  LDCU UR4, c[0x0][0x440] ;  /* 0x00008800ff0477ac */ /* 0x000f640008000800 */
[----:B-----5:R-:W-:-:S13]  /*2d30*/  ISETP.GE.AND P0, PT, R166, UR4, PT ;  /* 0x00000004a6007c0c */ /* 0x020fda000bf06270 */
[----:B------:R1:W-:Y:S01]  /*2d40*/  @P0 STS.128 [R240+0x5000], RZ ;  /* 0x005000fff0000388 */ /* 0x0003e20000000c00 */
[----:B------:R-:W-:Y:S05]  /*2d50*/  @P0 BRA `(.L_x_426) ;  /* 0x0000000000200947 */ /* 0x000fea0003800000 */
[----:B------:R-:W-:-:S04]  /*2d60*/  LEA R0, P0, R82, R12, 0x5 ;  /* 0x0000000c52007211 */ /* 0x000fc800078028ff */
[----:B--2---:R-:W-:Y:S02]  /*2d70*/  LEA.HI.X R3, R82, R7, R83, 0x5, P0 ;  /* 0x0000000752037211 */ /* 0x004fe400000f2c53 */
[----:B------:R-:W-:-:S04]  /*2d80*/  LEA R2, P0, R0, R246, 0x1 ;  /* 0x000000f600027211 */ /* 0x000fc800078008ff */
[----:B------:R-:W-:-:S05]  /*2d90*/  LEA.HI.X R3, R0, R243, R3, 0x1, P0 ;  /* 0x000000f300037211 */ /* 0x000fca00000f0c03 */
[----:B------:R-:W-:Y:S01]  /*2da0*/  @!PT LDS RZ, [RZ] ;  /* 0x00000000fffff984 */ /* 0x000fe20000000800 */
[----:B------:R-:W-:Y:S01]  /*2db0*/  @!PT LDS RZ, [RZ] ;  /* 0x00000000fffff984 */ /* 0x000fe20000000800 */
[----:B------:R-:W-:Y:S01]  /*2dc0*/  @!PT LDS RZ, [RZ] ;  /* 0x00000000fffff984 */ /* 0x000fe20000000800 */
[----:B------:R2:W-:Y:S04]  /*2dd0*/  LDGSTS.E.BYPASS.LTC128B.128 [R240+0x5000], desc[UR14][R2.64] ;  /* 0x0500000002f07fae */ /* 0x0005e8000b981a0e */
.L_x_426:
[----:B------:R-:W-:Y:S05]  /*2de0*/  BSYNC.RECONVERGENT B0 ;  /* 0x0000000000007941 */ /* 0x000fea0003800200 */
.L_x_425:
        /* <DEDUP_REMOVED lines=8> */
[----:B--2---:R-:W-:-:S05]  /*2e70*/  IMAD.WIDE.U32 R2, R82, 0x30, R6 ;  /* 0x0000003052027825 */ /* 0x004fca00078e0006 */
[----:B------:R-:W-:Y:S02]  /*2e80*/  IADD3 R0, PT, PT, R3, R0, RZ ;  /* 0x0000000003007210 */ /* 0x000fe40007ffe0ff */
[----:B----4-:R-:W-:-:S04]  /*2e90*/  LEA R4, P0, R2, R246, 0x1 ;  /* 0x000000f602047211 */ /* 0x010fc800078008ff */
[----:B------:R-:W-:-:S05]  /*2ea0*/  LEA.HI.X R5, R2, R243, R0, 0x1, P0 ;  /* 0x000000f302057211 */ /* 0x000fca00000f0c00 */
[----:B------:R-:W-:Y:S01]  /*2eb0*/  @!PT LDS RZ, [RZ] ;  /* 0x00000000fffff984 */ /* 0x000fe20000000800 */
[----:B------:R-:W-:Y:S01]  /*2ec0*/  @!PT LDS RZ, [RZ] ;  /* 0x00000000fffff984 */ /* 0x000fe20000000800 */
[----:B------:R-:W-:Y:S01]  /*2ed0*/  @!PT LDS RZ, [RZ] ;  /* 0x00000000fffff984 */ /* 0x000fe20000000800 */
[----:B------:R2:W-:Y:S04]  /*2ee0*/  LDGSTS.E.BYPASS.LTC128B.128 [R240+0x5800], desc[UR14][R4.64] ;  /* 0x0580000004f07fae */ /* 0x0005e8000b981a0e */
.L_x_428:
[----:B------:R-:W-:Y:S05]  /*2ef0*/  BSYNC.RECONVERGENT B0 ;  /* 0x0000000000007941 */ /* 0x000fea0003800200 */
.L_x_427:
[----:B------:R-:W-:Y:S04]  /*2f00*/  BSSY.RECONVERGENT B0, `(.L_x_429) ;  /* 0x000000e000007945 */ /* 0x000fe80003800200 */
[----:B------:R-:W-:Y:S05]  /*2f10*/  @P4 BRA `(.L_x_430) ;  /* 0x0000000000304947 */ /* 0x000fea0003800000 */
        /* <DEDUP_REMOVED lines=12> */
.L_x_430:
[----:B------:R-:W-:Y:S05]  /*2fe0*/  BSYNC.RECONVERGENT B0 ;  /* 0x0000000000007941 */ /* 0x000fea0003800200 */
.L_x_429:
[----:B------:R-:W-:Y:S04]  /*2ff0*/  BSSY.RECONVERGENT B0, `(.L_x_431) ;  /* 0x0000011000007945 */ /* 0x000fe80003800200 */
[----:B------:R-:W-:Y:S05]  /*3000*/  @P3 BRA `(.L_x_432) ;  /* 0x00000000003c3947 */ /* 0x000fea0003800000 */
[----:B------:R-:W5:Y:S02]  /*3010*/  LDCU UR4, c[0x0][0x440] ;  /* 0x00008800ff0477ac */ /* 0x000f640008000800 */
[----:B-----5:R-:W-:-:S13]  /*3020*/  ISETP.GE.AND P0, PT, R166, UR4, PT ;  /* 0x00000004a6007c0c */ /* 0x020fda000bf06270 */
[----:B------:R1:W-:Y:S01]  /*3030*/  @P0 STS.128 [R240+0x6800], RZ ;  /* 0x006800fff0000388 */ /* 0x0003e20000000c00 */
[----:B------:R-:W-:Y:S05]  /*3040*/  @P0 BRA `(.L_x_432) ;  /* 0x00000000002c0947 */ /* 0x000fea0003800000 */
[----:B--2---:R-:W-:Y:S01]  /*3050*/  MOV R2, R12 ;  /* 0x0000000c00027202 */ /* 0x004fe20000000f00 */
[----:B------:R-:W-:Y:S01]  /*3060*/  IMAD R0, R83, 0x50, RZ ;  /* 0x0000005053007824 */ /* 0x000fe200078e02ff */
[----:B------:R-:W-:-:S03]  /*3070*/  MOV R3, R7 ;  /* 0x0000000700037202 */ /* 0x000fc60000000f00 */
[----:B------:R-:W-:-:S05]  /*3080*/  IMAD.WIDE.U32 R2, R82, 0x50, R2 ;  /* 0x0000005052027825 */ /* 0x000fca00078e0002 */
[----:B------:R-:W-:Y:S02]  /*3090*/  IADD3 R0, PT, PT, R3, R0, RZ ;  /* 0x0000000003007210 */ /* 0x000fe40007ffe0ff */
[----:B----4-:R-:W-:-:S04]  /*30a0*/  LEA R4, P0, R2, R246, 0x1 ;  /* 0x000000f602047211 */ /* 0x010fc800078008ff */
[----:B------:R-:W-:-:S05]  /*30b0*/  LEA.HI.X R5, R2, R243, R0, 0x1, P0 ;  /* 0x000000f302057211 */ /* 0x000fca00000f0c00 */
[----:B------:R-:W-:Y:S01]  /*30c0*/  @!PT LDS RZ, [RZ] ;  /* 0x00000000fffff984 */ /* 0x000fe20000000800 */
[----:B------:R-:W-:Y:S01]  /*30d0*/  @!PT LDS RZ, [RZ] ;  /* 0x00000000fffff984 */ /* 0x000fe20000000800 */
[----:B------:R-:W-:Y:S01]  /*30e0*/  @!PT LDS RZ, [RZ] ;  /* 0x00000000fffff984 */ /* 0x000fe20000000800 */
[----:B------:R2:W-:Y:S04]  /*30f0*/  LDGSTS.E.BYPASS.LTC128B.128 [R240+0x6800], desc[UR14][R4.64] ;  /* 0x0680000004f07fae */ /* 0x0005e8000b981a0e */
.L_x_432:
[----:B------:R-:W-:Y:S05]  /*3100*/  BSYNC.RECONVERGENT B0 ;  /* 0x0000000000007941 */ /* 0x000fea0003800200 */
.L_x_431:
        /* <DEDUP_REMOVED lines=17> */
.L_x_434:
[----:B------:R-:W-:Y:S05]  /*3220*/  BSYNC.RECONVERGENT B0 ;  /* 0x0000000000007941 */ /* 0x000fea0003800200 */
.L_x_433:
        /* <DEDUP_REMOVED lines=9> */
[----:B----4-:R-:W-:-:S05]  /*32c0*/  IMAD.WIDE.U32 R4, R82, 0x70, R2 ;  /* 0x0000007052047825 */ /* 0x010fca00078e0002 */
[----:B------:R-:W-:Y:S02]  /*32d0*/  IADD3 R0, PT, PT, R5, R0, RZ ;  /* 0x0000000005007210 */ /* 0x000fe40007ffe0ff */
[----:B------:R-:W-:-:S04]  /*32e0*/  LEA R2, P0, R4, R246, 0x1 ;  /* 0x000000f604027211 */ /* 0x000fc800078008ff */
[----:B------:R-:W-:-:S05]  /*32f0*/  LEA.HI.X R3, R4, R243, R0, 0x1, P0 ;  /* 0x000000f304037211 */ /* 0x000fca00000f0c00 */
[----:B------:R-:W-:Y:S01]  /*3300*/  @!PT LDS RZ, [RZ] ;  /* 0x00000000fffff984 */ /* 0x000fe20000000800 */
[----:B------:R-:W-:Y:S01]  /*3310*/  @!PT LDS RZ, [RZ] ;  /* 0x00000000fffff984 */ /* 0x000fe20000000800 */
[----:B------:R-:W-:Y:S01]  /*3320*/  @!PT LDS RZ, [RZ] ;  /* 0x00000000fffff984 */ /* 0x000fe20000000800 */
[----:B------:R2:W-:Y:S04]  /*3330*/  LDGSTS.E.BYPASS.LTC128B.128 [R240+0x7800], desc[UR14][R2.64] ;  /* 0x0780000002f07fae */ /* 0x0005e8000b981a0e */
.L_x_436:
[----:B------:R-:W-:Y:S05]  /*3340*/  BSYNC.RECONVERGENT B0 ;  /* 0x0000000000007941 */ /* 0x000fea0003800200 */
.L_x_435:
[----:B------:R-:W5:Y:S01]  /*3350*/  LDCU.64 UR6, c[0x0][0x538] ;  /* 0x0000a700ff0677ac */ /* 0x000f620008000a00 */
[----:B------:R-:W0:Y:S01]  /*3360*/  LDGDEPBAR ;  /* 0x00000000000079af */ /* 0x000e220000000000 */
[----:B-----5:R-:W-:-:S04]  /*3370*/  ISETP.NE.U32.AND P1, PT, RZ, UR6, PT ;  /* 0x00000006ff007c0c */ /* 0x020fc8000bf25070 */
[----:B------:R-:W-:Y:S01]  /*3380*/  ISETP.NE.AND.EX P1, PT, RZ, UR7, PT, P1 ;  /* 0x00000007ff007c0c */ /* 0x000fe2000bf25310 */
[----:B------:R-:W-:Y:S01]  /*3390*/  BSSY.RECONVERGENT B0, `(.L_x_437) ;  /* 0x0000022000007945 */ /* 0x000fe20003800200 */
[----:B------:R-:W-:-:S11]  /*33a0*/  DEPBAR.LE SB0, 0x0 ;  /* 0x000080000000791a */ /* 0x000fd60000000000 */
[----:B--2-4-:R-:W2:Y:S01]  /*33b0*/  @P1 LDC.64 R4, c[0x0][0x540] ;  /* 0x00015000ff041b82 */ /* 0x014ea20000000a00 */
[----:B------:R-:W-:-:S07]  /*33c0*/  @P1 MOV R19, RZ ;  /* 0x000000ff00131202 */ /* 0x000fce0000000f00 */
[----:B------:R-:W4:Y:S01]  /*33d0*/  @P1 LDC R0, c[0x0][0x458] ;  /* 0x00011600ff001b82 */ /* 0x000f220000000800 */
[----:B--2---:R-:W-:-:S04]  /*33e0*/  @P1 IMAD.WIDE.U32 R2, R24, R4, R18 ;  /* 0x0000000418021225 */ /* 0x004fc800078e0012 */
[----:B------:R-:W-:Y:S01]  /*33f0*/  @P1 IMAD R5, R24, R5, R3 ;  /* 0x0000000518051224 */ /* 0x000fe200078e0203 */
[----:B------:R-:W-:-:S04]  /*3400*/  @P1 LEA R4, P0, R2, UR6, 0x2 ;  /* 0x0000000602041c11 */ /* 0x000fc8000f8010ff */
[----:B------:R-:W-:-:S05]  /*3410*/  @P1 LEA.HI.X R5, R2, UR7, R5, 0x2, P0 ;  /* 0x0000000702051c11 */ /* 0x000fca00080f1405 */
[----:B------:R2:W5:Y:S01]  /*3420*/  @P1 LDG.E R6, desc[UR14][R4.64] ;  /* 0x0000000e04061981 */ /* 0x000562000c1e1900 */
[----:B----4-:R4:W5:Y:S01]  /*3430*/  @P1 MUFU.RCP R2, R0 ;  /* 0x0000000000021308 */ /* 0x0109620000001000 */
[----:B------:R-:W-:Y:S02]  /*3440*/  MOV R165, RZ ;  /* 0x000000ff00a57202 */ /* 0x000fe40000000f00 */
[----:B----4-:R-:W-:-:S05]  /*3450*/  SHF.L.U64.HI R0, R16, 0x7, R17 ;  /* 0x0000000710007819 */ /* 0x010fca0000010211 */
[----:B------:R-:W-:Y:S01]  /*3460*/  IMAD R0, R0, R20, RZ ;  /* 0x0000001400007224 */ /* 0x000fe200078e02ff */
[----:B--2---:R-:W-:-:S05]  /*3470*/  SHF.L.U32 R4, R16, 0x7, RZ ;  /* 0x0000000710047819 */ /* 0x004fca00000006ff */
[----:B------:R-:W-:Y:S02]  /*3480*/  IMAD R0, R22, R4, R0 ;  /* 0x0000000416007224 */ /* 0x000fe400078e0200 */
[----:B------:R-:W-:-:S05]  /*3490*/  IMAD.WIDE.U32 R4, R4, R20, RZ ;  /* 0x0000001404047225 */ /* 0x000fca00078e00ff */
[----:B------:R-:W-:Y:S01]  /*34a0*/  IADD3 R3, PT, PT, R5, R0, RZ ;  /* 0x0000000005037210 */ /* 0x000fe20007ffe0ff */
[----:B------:R-:W-:Y:S01]  /*34b0*/  BAR.SYNC.DEFER_BLOCKING 0x0 ;  /* 0x0000000000007b1d */ /* 0x000fe20000010000 */
[----:B-----5:R-:W-:-:S05]  /*34c0*/  @P1 FMUL.FTZ R165, R6, R2 ;  /* 0x0000000206a51220 */ /* 0x020fca0000410000 */
[----:B------:R-:W-:Y:S05]  /*34d0*/  @P6 BRA `(.L_x_438) ;  /* 0x0000000000306947 */ /* 0x000fea0003800000 */
[----:B------:R-:W2:Y:S02]  /*34e0*/  LDCU UR4, c[0x0][0x440] ;  /* 0x00008800ff0477ac */ /* 0x000ea40008000800 */
[----:B--2---:R-:W-:-:S13]  /*34f0*/  ISETP.GE.AND P0, PT, R166, UR4, PT ;  /* 0x00000004a6007c0c */ /* 0x004fda000bf06270 */
        /* <DEDUP_REMOVED lines=8> */
.L_x_439:
[----:B------:R4:W-:Y:S01]  /*3580*/  STS.128 [R240+0x8000], RZ ;  /* 0x008000fff0007388 */ /* 0x0009e20000000c00 */
[----:B------:R-:W-:Y:S05]  /*3590*/  BRA `(.L_x_440) ;  /* 0x0000000000047947 */ /* 0x000fea0003800000 */
.L_x_438:
[----:B------:R2:W-:Y:S02]  /*35a0*/  STS.128 [R240+0x8000], RZ ;  /* 0x008000fff0007388 */ /* 0x0005e40000000c00 */
.L_x_440:
[----:B------:R-:W-:Y:S05]  /*35b0*/  BSYNC.RECONVERGENT B0 ;  /* 0x0000000000007941 */ /* 0x000fea0003800200 */
.L_x_437:
[-C--:B------:R-:W-:Y:S01]  /*35c0*/  ISETP.GE.AND P0, PT, R31, R14.reuse, PT ;  /* 0x0000000e1f00720c */ /* 0x080fe20003f06270 */
[C---:B--2---:R-:W-:Y:S01]  /*35d0*/  IMAD.SHL.U32 R6, R233.reuse, 0x40, RZ ;  /* 0x00000040e9067824 */ /* 0x044fe200078e00ff */
[----:B------:R-:W-:Y:S01]  /*35e0*/  SHF.R.U32.HI R81, RZ, 0x1, R233 ;  /* 0x00000001ff517819 */ /* 0x000fe200000116e9 */
[----:B------:R-:W-:Y:S01]  /*35f0*/  IMAD.SHL.U32 R7, R233, 0x20, RZ ;  /* 0x00000020e9077824 */ /* 0x000fe200078e00ff */
[----:B------:R-:W-:Y:S01]  /*3600*/  BSSY.RECONVERGENT B0, `(.L_x_441) ;  /* 0x0000020000007945 */ /* 0x000fe20003800200 */
[----:B------:R-:W-:Y:S02]  /*3610*/  ISETP.GE.AND P6, PT, R30, R14, PT ;  /* 0x0000000e1e00720c */ /* 0x000fe40003fc6270 */
[C---:B------:R-:W-:Y:S02]  /*3620*/  LOP3.LUT R0, R6.reuse, 0x1c0, RZ, 0xc0, !PT ;  /* 0x000001c006007812 */ /* 0x040fe400078ec0ff */
[----:B------:R-:W-:Y:S02]  /*3630*/  LOP3.LUT R249, R6, 0x200, RZ, 0xc0, !PT ;  /* 0x0000020006f97812 */ /* 0x000fe400078ec0ff */
[----:B------:R-:W-:-:S02]  /*3640*/  LOP3.LUT R0, R0, 0x38, R32, 0xf8, !PT ;  /* 0x0000003800007812 */ /* 0x000fc400078ef820 */
[----:B------:R2:W-:Y:S01]  /*3650*/  @P0 STS.128 [R240+0x8800], RZ ;  /* 0x008800fff0000388 */ /* 0x0005e20000000c00 */
[----:B------:R-:W-:Y:S02]  /*3660*/  LOP3.LUT R20, R6, 0x400, RZ, 0xc0, !PT ;  /* 0x0000040006147812 */ /* 0x000fe400078ec0ff */
[C---:B------:R-:W-:Y:S02]  /*3670*/  LOP3.LUT R6, R0.reuse, 0x8, R233, 0x78, !PT ;  /* 0x0000000800067812 */ /* 0x040fe400078e78e9 */
[----:B------:R-:W-:Y:S02]  /*3680*/  LOP3.LUT R7, R249, 0x7c00, R7, 0xf8, !PT ;  /* 0x00007c00f9077812 */ /* 0x000fe400078ef807 */
        /* <DEDUP_REMOVED lines=23> */
.L_x_442:
[----:B------:R-:W-:Y:S05]  /*3800*/  BSYNC.RECONVERGENT B0 ;  /* 0x0000000000007941 */ /* 0x000fea0003800200 */
.L_x_441:
        /* <DEDUP_REMOVED lines=9> */
[----:B-1----:R-:W-:Y:S02]  /*38a0*/  LEA.HI.X R7, R16, R3, R17, 0x5, P0 ;  /* 0x0000000310077211 */ /* 0x002fe400000f2c11 */
[----:B------:R-:W-:-:S04]  /*38b0*/  LEA R6, P0, R0, R248, 0x1 ;  /* 0x000000f800067211 */ /* 0x000fc800078008ff */
[----:B------:R-:W-:-:S05]  /*38c0*/  LEA.HI.X R7, R0, R247, R7, 0x1, P0 ;  /* 0x000000f700077211 */ /* 0x000fca00000f0c07 */
[----:B------:R-:W-:Y:S01]  /*38d0*/  @!PT LDS RZ, [RZ] ;  /* 0x00000000fffff984 */ /* 0x000fe20000000800 */
[----:B------:R-:W-:Y:S01]  /*38e0*/  @!PT LDS RZ, [RZ] ;  /* 0x00000000fffff984 */ /* 0x000fe20000000800 */
[----:B------:R-:W-:Y:S01]  /*38f0*/  @!PT LDS RZ, [RZ] ;  /* 0x00000000fffff984 */ /* 0x000fe20000000800 */
[----:B------:R1:W-:Y:S04]  /*3900*/  LDGSTS.E.BYPASS.LTC128B.128 [R240+0x9000], desc[UR14][R6.64] ;  /* 0x0900000006f07fae */ /* 0x0003e8000b981a0e */
.L_x_444:
[----:B------:R-:W-:Y:S05]  /*3910*/  BSYNC.RECONVERGENT B0 ;  /* 0x0000000000007941 */ /* 0x000fea0003800200 */
.L_x_443:
        /* <DEDUP_REMOVED lines=17> */
.L_x_446:
[----:B------:R-:W-:Y:S05]  /*3a30*/  BSYNC.RECONVERGENT B0 ;  /* 0x0000000000007941 */ /* 0x000fea0003800200 */
.L_x_445:
        /* <DEDUP_REMOVED lines=15> */
.L_x_448:
[----:B------:R-:W-:Y:S05]  /*3b30*/  BSYNC.RECONVERGENT B0 ;  /* 0x0000000000007941 */ /* 0x000fea0003800200 */
.L_x_447:
        /* <DEDUP_REMOVED lines=18> */
.L_x_450:
[----:B------:R-:W-:Y:S05]  /*3c60*/  BSYNC.RECONVERGENT B0 ;  /* 0x0000000000007941 */ /* 0x000fea0003800200 */
.L_x_449:
        /* <DEDUP_REMOVED lines=18> */
.L_x_452:
[----:B------:R-:W-:Y:S05]  /*3d90*/  BSYNC.RECONVERGENT B0 ;  /* 0x0000000000007941 */ /* 0x000fea0003800200 */
.L_x_451:
        /* <DEDUP_REMOVED lines=17> */
.L_x_454:
[----:B------:R-:W-:Y:S05]  /*3eb0*/  BSYNC.RECONVERGENT B0 ;  /* 0x0000000000007941 */ /* 0x000fea0003800200 */
.L_x_453:
[----:B-1----:R-:W-:Y:S01]  /*3ec0*/  LDSM.16.M88.4 R8, [R235] ;  /* 0x00000000eb08783b */ /* 0x002fe20000000200 */
[----:B------:R-:W-:Y:S01]  /*3ed0*/  IMAD.MOV.U32 R232, RZ, RZ, 0x20 ;  /* 0x00000020ffe87424 */ /* 0x000fe200078e00ff */
[C---:B------:R-:W-:Y:S01]  /*3ee0*/  LOP3.LUT P2, RZ, R233.reuse, 0x2, RZ, 0xc0, !PT ;  /* 0x00000002e9ff7812 */ /* 0x040fe2000784c0ff */
[----:B------:R-:W-:Y:S01]  /*3ef0*/  VIADD R3, R20, UR5 ;  /* 0x0000000514037c36 */ /* 0x000fe20008000000 */
[----:B------:R-:W1:Y:S01]  /*3f00*/  LDSM.16.M88.4 R32, [R20+UR5+0x4000] ;  /* 0x004000051420783b */ /* 0x000e620008000200 */
[----:B------:R-:W-:Y:S01]  /*3f10*/  IMAD.MOV.U32 R242, RZ, RZ, 0x40 ;  /* 0x00000040fff27424 */ /* 0x000fe200078e00ff */
[----:B------:R-:W-:Y:S02]  /*3f20*/  SEL R232, R232, 0xffffffe0, !P2 ;  /* 0xffffffe0e8e87807 */ /* 0x000fe40005000000 */
[----:B------:R-:W-:Y:S01]  /*3f30*/  LDSM.16.M88.4 R4, [R235+0x2000] ;  /* 0x00200000eb04783b */ /* 0x000fe20000000200 */
[----:B------:R-:W-:Y:S02]  /*3f40*/  LOP3.LUT P0, RZ, R233, 0x4, RZ, 0xc0, !PT ;  /* 0x00000004e9ff7812 */ /* 0x000fe4000780c0ff */
[--C-:B------:R-:W-:Y:S01]  /*3f50*/  IMAD.IADD R0, R3, 0x1, R232.reuse ;  /* 0x0000000103007824 */ /* 0x100fe200078e02e8 */
[----:B------:R-:W5:Y:S01]  /*3f60*/  LDSM.16.M88.4 R28, [R20+UR5+0x4800] ;  /* 0x00480005141c783b */ /* 0x000f620008000200 */
[----:B------:R-:W-:Y:S01]  /*3f70*/  IMAD.IADD R2, R235, 0x1, R232 ;  /* 0x00000001eb027824 */ /* 0x000fe200078e02e8 */
[----:B------:R-:W-:-:S02]  /*3f80*/  SEL R242, R242, 0xffffffc0, !P0 ;  /* 0xffffffc0f2f27807 */ /* 0x000fc40004000000 */
[----:B------:R-:W2:Y:S04]  /*3f90*/  LDSM.16.M88.4 R24, [R20+UR5+0x5000] ;  /* 0x005000051418783b */ /* 0x000ea80008000200 */
[----:B------:R-:W3:Y:S04]  /*3fa0*/  LDSM.16.M88.4 R16, [R20+UR5+0x5800] ;  /* 0x005800051410783b */ /* 0x000ee80008000200 */
[----:B------:R-:W4:Y:S04]  /*3fb0*/  LDSM.16.M88.4 R12, [R20+UR5+0x6000] ;  /* 0x00600005140c783b */ /* 0x000f280008000200 */
[----:B------:R-:W4:Y:S04]  /*3fc0*/  LDSM.16.M88.4 R36, [R20+UR5+0x6800] ;  /* 0x006800051424783b */ /* 0x000f280008000200 */
[----:B------:R-:W4:Y:S04]  /*3fd0*/  LDSM.16.M88.4 R40, [R20+UR5+0x7000] ;  /* 0x007000051428783b */ /* 0x000f280008000200 */
[----:B------:R-:W4:Y:S04]  /*3fe0*/  LDSM.16.M88.4 R52, [R20+UR5+0x7800] ;  /* 0x007800051434783b */ /* 0x000f280008000200 */
[----:B------:R-:W-:Y:S01]  /*3ff0*/  LDSM.16.M88.4 R44, [R0+0x4800] ;  /* 0x00480000002c783b */ /* 0x000fe20000000200 */
[C---:B-1----:R-:W-:Y:S03]  /*4000*/  HMMA.16816.F32 R224, R8.reuse, R32, RZ ;  /* 0x0000002008e0723c */ /* 0x042fe600000018ff */
[----:B------:R-:W-:Y:S04]  /*4010*/  LDSM.16.M88.4 R20, [R0+0x7000] ;  /* 0x007000000014783b */ /* 0x000fe80000000200 */
[----:B------:R-:W-:Y:S01]  /*4020*/  LDSM.16.M88.4 R48, [R0+0x4000] ;  /* 0x004000000030783b */ /* 0x000fe20000000200 */
[----:B------:R-:W-:Y:S03]  /*4030*/  HMMA.16816.F32 R220, R8, R34, RZ ;  /* 0x0000002208dc723c */ /* 0x000fe600000018ff */
[----:B------:R-:W0:Y:S05]  /*4040*/  LDGDEPBAR ;  /* 0x00000000000079af */ /* 0x000e2a0000000000 */
[C---:B-----5:R-:W-:Y:S08]  /*4050*/  HMMA.16816.F32 R64, R4.reuse, R28, RZ ;  /* 0x0000001c0440723c */ /* 0x060ff000000018ff */
[----:B------:R-:W-:Y:S08]  /*4060*/  HMMA.16816.F32 R104, R4, R30, RZ ;  /* 0x0000001e0468723c */ /* 0x000ff000000018ff */
[C---:B------:R-:W-:Y:S08]  /*4070*/  HMMA.16816.F32 R192, R8.reuse, R28, RZ ;  /* 0x0000001c08c0723c */ /* 0x040ff000000018ff */
[C---:B------:R-:W-:Y:S01]  /*4080*/  HMMA.16816.F32 R212, R8.reuse, R30, RZ ;  /* 0x0000001e08d4723c */ /* 0x040fe200000018ff */
[----:B------:R-:W-:Y:S07]  /*4090*/  LDSM.16.M88.4 R28, [R0+0x6000] ;  /* 0x00600000001c783b */ /* 0x000fee0000000200 */
[C---:B--2---:R-:W-:Y:S08]  /*40a0*/  HMMA.16816.F32 R184, R8.reuse, R24, RZ ;  /* 0x0000001808b8723c */ /* 0x044ff000000018ff */
[C---:B------:R-:W-:Y:S08]  /*40b0*/  HMMA.16816.F32 R208, R8.reuse, R26, RZ ;  /* 0x0000001a08d0723c */ /* 0x040ff000000018ff */
[C---:B---3--:R-:W-:Y:S08]  /*40c0*/  HMMA.16816.F32 R172, R8.reuse, R16, RZ ;  /* 0x0000001008ac723c */ /* 0x048ff000000018ff */
[C---:B------:R-:W-:Y:S08]  /*40d0*/  HMMA.16816.F32 R204, R8.reuse, R18, RZ ;  /* 0x0000001208cc723c */ /* 0x040ff000000018ff */
[C---:B----4-:R-:W-:Y:S08]  /*40e0*/  HMMA.16816.F32 R168, R8.reuse, R12, RZ ;  /* 0x0000000c08a8723c */ /* 0x050ff000000018ff */
[C---:B------:R-:W-:Y:S08]  /*40f0*/  HMMA.16816.F32 R176, R8.reuse, R14, RZ ;  /* 0x0000000e08b0723c */ /* 0x040ff000000018ff */
[C---:B------:R-:W-:Y:S08]  /*4100*/  HMMA.16816.F32 R160, R8.reuse, R36, RZ ;  /* 0x0000002408a0723c */ /* 0x040ff000000018ff */
[C---:B------:R-:W-:Y:S08]  /*4110*/  HMMA.16816.F32 R156, R8.reuse, R38, RZ ;  /* 0x00000026089c723c */ /* 0x040ff000000018ff */
[C---:B------:R-:W-:Y:S08]  /*4120*/  HMMA.16816.F32 R152, R8.reuse, R40, RZ ;  /* 0x000000280898723c */ /* 0x040ff000000018ff */
[C---:B------:R-:W-:Y:S08]  /*4130*/  HMMA.16816.F32 R148, R8.reuse, R42, RZ ;  /* 0x0000002a0894723c */ /* 0x040ff000000018ff */
[C---:B------:R-:W-:Y:S08]  /*4140*/  HMMA.16816.F32 R140, R8.reuse, R52, RZ ;  /* 0x00000034088c723c */ /* 0x040ff000000018ff */
[----:B------:R-:W-:Y:S01]  /*4150*/  HMMA.16816.F32 R132, R8, R54, RZ ;  /* 0x000000360884723c */ /* 0x000fe200000018ff */
[----:B------:R-:W1:Y:S07]  /*4160*/  LDSM.16.M88.4 R8, [R2] ;  /* 0x000000000208783b */ /* 0x000e6e0000000200 */
[C---:B------:R-:W-:Y:S08]  /*4170*/  HMMA.16816.F32 R56, R4.reuse, R32, RZ ;  /* 0x000000200438723c */ /* 0x040ff000000018ff */
[C---:B------:R-:W-:Y:S01]  /*4180*/  HMMA.16816.F32 R96, R4.reuse, R34, RZ ;  /* 0x000000220460723c */ /* 0x040fe200000018ff */
[----:B------:R-:W2:Y:S07]  /*4190*/  LDSM.16.M88.4 R32, [R0+0x5800] ;  /* 0x005800000020783b */ /* 0x000eae0000000200 */
[C---:B------:R-:W-:Y:S08]  /*41a0*/  HMMA.16816.F32 R60, R4.reuse, R24, RZ ;  /* 0x00000018043c723c */ /* 0x040ff000000018ff */
[C---:B------:R-:W-:Y:S08]  /*41b0*/  HMMA.16816.F32 R92, R4.reuse, R16, RZ ;  /* 0x00000010045c723c */ /* 0x040ff000000018ff */
[C---:B------:R-:W-:Y:S08]  /*41c0*/  HMMA.16816.F32 R68, R4.reuse, R12, RZ ;  /* 0x0000000c0444723c */ /* 0x040ff000000018ff */
[C---:B------:R-:W-:Y:S08]  /*41d0*/  HMMA.16816.F32 R76, R4.reuse, R36, RZ ;  /* 0x00000024044c723c */ /* 0x040ff000000018ff */
[C---:B------:R-:W-:Y:S08]  /*41e0*/  HMMA.16816.F32 R84, R4.reuse, R40, RZ ;  /* 0x000000280454723c */ /* 0x040ff000000018ff */
[C---:B------:R-:W-:Y:S08]  /*41f0*/  HMMA.16816.F32 R88, R4.reuse, R52, RZ ;  /* 0x000000340458723c */ /* 0x040ff000000018ff */
[C---:B------:R-:W-:Y:S01]  /*4200*/  HMMA.16816.F32 R108, R4.reuse, R26, RZ ;  /* 0x0000001a046c723c */ /* 0x040fe200000018ff */
[----:B------:R-:W-:Y:S07]  /*4210*/  LDSM.16.M88.4 R24, [R0+0x6800] ;  /* 0x006800000018783b */ /* 0x000fee0000000200 */
[C---:B------:R-:W-:Y:S01]  /*4220*/  HMMA.16816.F32 R180, R4.reuse, R18, RZ ;  /* 0x0000001204b4723c */ /* 0x040fe200000018ff */
[----:B------:R-:W3:Y:S07]  /*4230*/  LDSM.16.M88.4 R16, [R0+0x7800] ;  /* 0x007800000010783b */ /* 0x000eee0000000200 */
[C---:B------:R-:W-:Y:S08]  /*4240*/  HMMA.16816.F32 R188, R4.reuse, R14, RZ ;  /* 0x0000000e04bc723c */ /* 0x040ff000000018ff */
[C---:B------:R-:W-:Y:S01]  /*4250*/  HMMA.16816.F32 R200, R4.reuse, R38, RZ ;  /* 0x0000002604c8723c */ /* 0x040fe200000018ff */
[----:B------:R4:W-:Y:S07]  /*4260*/  LDSM.16.M88.4 R36, [R0+0x5000] ;  /* 0x005000000024783b */ /* 0x0009ee0000000200 */
[C---:B------:R-:W-:Y:S08]  /*4270*/  HMMA.16816.F32 R216, R4.reuse, R42, RZ ;  /* 0x0000002a04d8723c */ /* 0x040ff000000018ff */
[----:B------:R-:W-:Y:S01]  /*4280*/  HMMA.16816.F32 R196, R4, R54, RZ ;  /* 0x0000003604c4723c */ /* 0x000fe200000018ff */
[----:B------:R5:W3:Y:S07]  /*4290*/  LDSM.16.M88.4 R4, [R2+0x2000] ;  /* 0x002000000204783b */ /* 0x000aee0000000200 */
[----:B-1----:R-:W-:Y:S01]  /*42a0*/  HMMA.16816.F32 R168, R8, R28, R168 ;  /* 0x0000001c08a8723c */ /* 0x002fe200000018a8 */
[----:B----4-:R-:W-:-:S05]  /*42b0*/  IMAD.IADD R0, R3, 0x1, R242 ;  /* 0x0000000103007824 */ /* 0x010fca00078e02f2 */
[----:B------:R-:W-:Y:S02]  /*42c0*/  LDSM.16.M88.4 R72, [R0+0x4000] ;  /* 0x004000000048783b */ /* 0x000fe40000000200 */
[C---:B------:R-:W-:Y:S02]  /*42d0*/  HMMA.16816.F32 R192, R8.reuse, R44, R192 ;  /* 0x0000002c08c0723c */ /* 0x040fe400000018c0 */
[----:B------:R-:W-:Y:S04]  /*42e0*/  LDSM.16.M88.4 R136, [R0+0x7000] ;  /* 0x007000000088783b */ /* 0x000fe80000000200 */
[----:B------:R-:W-:Y:S01]  /*42f0*/  LDSM.16.M88.4 R116, [R0+0x6000] ;  /* 0x006000000074783b */ /* 0x000fe20000000200 */
[----:B-----5:R-:W-:Y:S01]  /*4300*/  IMAD.IADD R2, R235, 0x1, R242 ;  /* 0x00000001eb027824 */ /* 0x020fe200078e02f2 */
[C---:B--2---:R-:W-:Y:S02]  /*4310*/  HMMA.16816.F32 R172, R8.reuse, R32, R172 ;  /* 0x0000002008ac723c */ /* 0x044fe400000018ac */
[----:B------:R-:W-:Y:S04]  /*4320*/  LDSM.16.M88.4 R100, [R0+0x5800] ;  /* 0x005800000064783b */ /* 0x000fe80000000200 */
[----:B------:R-:W1:Y:S02]  /*4330*/  LDSM.16.M88.4 R12, [R2+0x2000] ;  /* 0x00200000020c783b */ /* 0x000e640000000200 */
[----:B---3--:R-:W-:Y:S02]  /*4340*/  HMMA.16816.F32 R140, R8, R16, R140 ;  /* 0x00000010088c723c */ /* 0x008fe4000000188c */
[----:B------:R-:W-:Y:S01]  /*4350*/  LDSM.16.M88.4 R144, [R0+0x7800] ;  /* 0x007800000090783b */ /* 0x000fe20000000200 */
[----:B------:R-:W-:Y:S01]  /*4360*/  MOV R252, R194 ;  /* 0x000000c200fc7202 */ /* 0x000fe20000000f00 */
[----:B------:R-:W-:-:S02]  /*4370*/  IMAD.MOV.U32 R251, RZ, RZ, R195 ;  /* 0x000000fffffb7224 */ /* 0x000fc400078e00c3 */
[----:B------:R-:W-:Y:S02]  /*4380*/  LDSM.16.M88.4 R128, [R0+0x6800] ;  /* 0x006800000080783b */ /* 0x000fe40000000200 */
[C---:B------:R-:W-:Y:S03]  /*4390*/  HMMA.16816.F32 R112, R4.reuse, R36, R60 ;  /* 0x000000240470723c */ /* 0x040fe6000000183c */
[----:B------:R-:W-:Y:S02]  /*43a0*/  IMAD.MOV.U32 R250, RZ, RZ, R172 ;  /* 0x000000fffffa7224 */ /* 0x000fe400078e00ac */
[----:B------:R-:W-:Y:S02]  /*43b0*/  IMAD.MOV.U32 R234, RZ, RZ, R173 ;  /* 0x000000ffffea7224 */ /* 0x000fe400078e00ad */
[----:B------:R-:W-:Y:S01]  /*43c0*/  IMAD.MOV.U32 R167, RZ, RZ, R174 ;  /* 0x000000ffffa77224 */ /* 0x000fe200078e00ae */
[----:B------:R-:W-:Y:S01]  /*43d0*/  HMMA.16816.F32 R60, R4, R28, R68 ;  /* 0x0000001c043c723c */ /* 0x000fe20000001844 */
[----:B------:R-:W2:Y:S01]  /*43e0*/  LDSM.16.M88.4 R68, [R0+0x4800] ;  /* 0x004800000044783b */ /* 0x000ea20000000200 */
[----:B------:R-:W-:-:S02]  /*43f0*/  IMAD.MOV.U32 R29, RZ, RZ, R170 ;  /* 0x000000ffff1d7224 */ /* 0x000fc400078e00aa */
[----:B------:R-:W-:Y:S02]  /*4400*/  IMAD.MOV.U32 R28, RZ, RZ, R171 ;  /* 0x000000ffff1c7224 */ /* 0x000fe400078e00ab */
[----:B------:R-:W-:Y:S02]  /*4410*/  IMAD.MOV.U32 R3, RZ, RZ, R175 ;  /* 0x000000ffff037224 */ /* 0x000fe400078e00af */
[----:B------:R-:W-:Y:S01]  /*4420*/  HMMA.16816.F32 R92, R4, R32, R92 ;  /* 0x00000020045c723c */ /* 0x000fe2000000185c */
[----:B------:R-:W-:Y:S01]  /*4430*/  MOV R33, R168 ;  /* 0x000000a800217202 */ /* 0x000fe20000000f00 */
[----:B------:R-:W-:-:S06]  /*4440*/  IMAD.MOV.U32 R32, RZ, RZ, R169 ;  /* 0x000000ffff207224 */ /* 0x000fcc00078e00a9 */
[----:B------:R-:W-:Y:S08]  /*4450*/  HMMA.16816.F32 R168, R8, R24, R160 ;  /* 0x0000001808a8723c */ /* 0x000ff000000018a0 */
[C---:B------:R-:W-:Y:S08]  /*4460*/  HMMA.16816.F32 R52, R4.reuse, R20, R84 ;  /* 0x000000140434723c */ /* 0x040ff00000001854 */
[----:B------:R-:W-:Y:S03]  /*4470*/  HMMA.16816.F32 R84, R4, R46, R104 ;  /* 0x0000002e0454723c */ /* 0x000fe60000001868 */
[----:B------:R-:W-:-:S02]  /*4480*/  IMAD.MOV.U32 R161, RZ, RZ, R168 ;  /* 0x000000ffffa17224 */ /* 0x000fc400078e00a8 */
[----:B------:R-:W-:-:S03]  /*4490*/  IMAD.MOV.U32 R160, RZ, RZ, R169 ;  /* 0x000000ffffa07224 */ /* 0x000fc600078e00a9 */
[----:B------:R-:W-:Y:S08]  /*44a0*/  HMMA.16816.F32 R104, R4, R34, R180 ;  /* 0x000000220468723c */ /* 0x000ff000000018b4 */
[----:B------:R-:W-:Y:S08]  /*44b0*/  HMMA.16816.F32 R180, R8, R36, R184 ;  /* 0x0000002408b4723c */ /* 0x000ff000000018b8 */
[----:B------:R-:W-:Y:S01]  /*44c0*/  HMMA.16816.F32 R40, R4, R16, R88 ;  /* 0x000000100428723c */ /* 0x000fe20000001858 */
[----:B------:R-:W-:-:S02]  /*44d0*/  IMAD.MOV.U32 R17, RZ, RZ, R142 ;  /* 0x000000ffff117224 */ /* 0x000fc400078e008e */
[----:B------:R-:W-:-:S05]  /*44e0*/  IMAD.MOV.U32 R16, RZ, RZ, R143 ;  /* 0x000000ffff107224 */ /* 0x000fca00078e008f */
[----:B------:R-:W-:Y:S08]  /*44f0*/  HMMA.16816.F32 R88, R4, R50, R96 ;  /* 0x000000320458723c */ /* 0x000ff00000001860 */
[----:B------:R-:W-:Y:S08]  /*4500*/  HMMA.16816.F32 R152, R8, R20, R152 ;  /* 0x000000140898723c */ /* 0x000ff00000001898 */
[----:B------:R-:W-:Y:S01]  /*4510*/  HMMA.16816.F32 R120, R4, R44, R64 ;  /* 0x0000002c0478723c */ /* 0x000fe20000001840 */
[----:B------:R-:W-:Y:S01]  /*4520*/  IMAD.MOV.U32 R45, RZ, RZ, R193 ;  /* 0x000000ffff2d7224 */ /* 0x000fe200078e00c1 */
[----:B------:R3:W4:Y:S01]  /*4530*/  LDSM.16.M88.4 R64, [R0+0x5000] ;  /* 0x005000000040783b */ /* 0x0007220000000200 */
[----:B------:R-:W-:-:S02]  /*4540*/  IMAD.MOV.U32 R44, RZ, RZ, R192 ;  /* 0x000000ffff2c7224 */ /* 0x000fc400078e00c0 */
[----:B------:R-:W-:Y:S02]  /*4550*/  IMAD.MOV.U32 R37, RZ, RZ, R45 ;  /* 0x000000ffff257224 */ /* 0x000fe400078e002d */
[----:B------:R-:W-:Y:S01]  /*4560*/  IMAD.MOV.U32 R36, RZ, RZ, R44 ;  /* 0x000000ffff247224 */ /* 0x000fe200078e002c */
[-C--:B------:R-:W-:Y:S01]  /*4570*/  HMMA.16816.F32 R124, R4, R48.reuse, R56 ;  /* 0x00000030047c723c */ /* 0x080fe20000001838 */
[----:B------:R-:W-:Y:S01]  /*4580*/  IMAD.MOV.U32 R45, RZ, RZ, R140 ;  /* 0x000000ffff2d7224 */ /* 0x000fe200078e008c */
[----:B------:R-:W-:Y:S01]  /*4590*/  MOV R140, R161 ;  /* 0x000000a1008c7202 */ /* 0x000fe20000000f00 */
        /* <DEDUP_REMOVED lines=9> */
[----:B---3--:R-:W-:Y:S01]  /*4630*/  IADD3 R0, PT, PT, R232, R0, RZ ;  /* 0x00000000e8007210 */ /* 0x008fe20007ffe0ff */
[----:B------:R-:W-:Y:S01]  /*4640*/  IMAD.MOV.U32 R25, RZ, RZ, R152 ;  /* 0x000000ffff197224 */ /* 0x000fe200078e0098 */
[----:B------:R-:W-:Y:S01]  /*4650*/  MOV R24, R153 ;  /* 0x0000009900187202 */ /* 0x000fe20000000f00 */
[----:B------:R-:W-:-:S04]  /*4660*/  IMAD.MOV.U32 R141, RZ, RZ, R160 ;  /* 0x000000ffff8d7224 */ /* 0x000fc800078e00a0 */
[----:B------:R-:W-:Y:S08]  /*4670*/  HMMA.16816.F32 R76, R4, R38, R108 ;  /* 0x00000026044c723c */ /* 0x000ff0000000186c */
[----:B------:R-:W-:Y:S01]  /*4680*/  HMMA.16816.F32 R48, R8, R50, R220 ;  /* 0x000000320830723c */ /* 0x000fe200000018dc */
[----:B------:R-:W-:Y:S02]  /*4690*/  IMAD.MOV.U32 R222, RZ, RZ, R45 ;  /* 0x000000ffffde7224 */ /* 0x000fe400078e002d */
[----:B------:R-:W-:-:S05]  /*46a0*/  IMAD.MOV.U32 R223, RZ, RZ, R44 ;  /* 0x000000ffffdf7224 */ /* 0x000fca00078e002c */
[C---:B------:R-:W-:Y:S08]  /*46b0*/  HMMA.16816.F32 R96, R4.reuse, R30, R188 ;  /* 0x0000001e0460723c */ /* 0x040ff000000018bc */
[C---:B------:R-:W-:Y:S08]  /*46c0*/  HMMA.16816.F32 R108, R4.reuse, R26, R200 ;  /* 0x0000001a046c723c */ /* 0x040ff000000018c8 */
[----:B------:R-:W-:Y:S08]  /*46d0*/  HMMA.16816.F32 R228, R4, R22, R216 ;  /* 0x0000001604e4723c */ /* 0x000ff000000018d8 */
[C---:B------:R-:W-:Y:S08]  /*46e0*/  HMMA.16816.F32 R44, R8.reuse, R46, R212 ;  /* 0x0000002e082c723c */ /* 0x040ff000000018d4 */
[C---:B------:R-:W-:Y:S08]  /*46f0*/  HMMA.16816.F32 R188, R8.reuse, R38, R208 ;  /* 0x0000002608bc723c */ /* 0x040ff000000018d0 */
[----:B------:R-:W-:Y:S08]  /*4700*/  HMMA.16816.F32 R200, R8, R34, R204 ;  /* 0x0000002208c8723c */ /* 0x000ff000000018cc */
        /* <DEDUP_REMOVED lines=8> */
[----:B------:R-:W-:Y:S01]  /*4790*/  HMMA.16816.F32 R208, R8, R18, R132 ;  /* 0x0000001208d0723c */ /* 0x000fe20000001884 */
[----:B------:R3:W5:Y:S07]  /*47a0*/  LDSM.16.M88.4 R8, [R2] ;  /* 0x000000000208783b */ /* 0x00076e0000000200 */
[----:B-1----:R-:W-:Y:S01]  /*47b0*/  HMMA.16816.F32 R156, R12, R74, R88 ;  /* 0x0000004a0c9c723c */ /* 0x002fe20000001858 */
[----:B------:R-:W-:-:S02]  /*47c0*/  IMAD.MOV.U32 R88, RZ, RZ, R7 ;  /* 0x000000ffff587224 */ /* 0x000fc400078e0007 */
[----:B------:R-:W-:Y:S02]  /*47d0*/  IMAD.MOV.U32 R89, RZ, RZ, R6 ;  /* 0x000000ffff597224 */ /* 0x000fe400078e0006 */
[----:B------:R-:W-:Y:S02]  /*47e0*/  IMAD.MOV.U32 R90, RZ, RZ, R5 ;  /* 0x000000ffff5a7224 */ /* 0x000fe400078e0005 */
[----:B------:R-:W-:Y:S01]  /*47f0*/  IMAD.MOV.U32 R91, RZ, RZ, R4 ;  /* 0x000000ffff5b7224 */ /* 0x000fe200078e0004 */
[----:B--2---:R-:W-:Y:S01]  /*4800*/  HMMA.16816.F32 R152, R12, R70, R84 ;  /* 0x000000460c98723c */ /* 0x004fe20000001854 */
[----:B------:R-:W-:Y:S01]  /*4810*/  IMAD.MOV.U32 R86, RZ, RZ, R17 ;  /* 0x000000ffff567224 */ /* 0x000fe200078e0011 */
[----:B------:R-:W-:Y:S01]  /*4820*/  MOV R87, R16 ;  /* 0x0000001000577202 */ /* 0x000fe20000000f00 */
[----:B------:R-:W-:Y:S01]  /*4830*/  IMAD.MOV.U32 R84, RZ, RZ, R222 ;  /* 0x000000ffff547224 */ /* 0x000fe200078e00de */
[----:B------:R-:W-:Y:S01]  /*4840*/  LDSM.16.M88.4 R16, [R0+0x7000] ;  /* 0x007000000010783b */ /* 0x000fe20000000200 */
[----:B------:R-:W-:-:S02]  /*4850*/  IMAD.MOV.U32 R85, RZ, RZ, R223 ;  /* 0x000000ffff557224 */ /* 0x000fc400078e00df */
[----:B---3--:R-:W-:Y:S01]  /*4860*/  IMAD.IADD R2, R232, 0x1, R2 ;  /* 0x00000001e8027824 */ /* 0x008fe200078e0202 */
[C---:B------:R-:W-:Y:S01]  /*4870*/  HMMA.16816.F32 R192, R12.reuse, R68, R120 ;  /* 0x000000440cc0723c */ /* 0x040fe20000001878 */
[----:B------:R-:W-:Y:S04]  /*4880*/  LDSM.16.M88.4 R220, [R0+0x7800] ;  /* 0x0078000000dc783b */ /* 0x000fe80000000200 */
[----:B------:R-:W1:Y:S03]  /*4890*/  LDSM.16.M88.4 R4, [R2+0x2000] ;  /* 0x002000000204783b */ /* 0x000e660000000200 */
[----:B------:R-:W-:Y:S01]  /*48a0*/  HMMA.16816.F32 R120, R12, R138, R228 ;  /* 0x0000008a0c78723c */ /* 0x000fe200000018e4 */
[----:B------:R-:W-:-:S02]  /*48b0*/  IMAD.MOV.U32 R228, RZ, RZ, R25 ;  /* 0x000000ffffe47224 */ /* 0x000fc400078e0019 */
[----:B------:R-:W-:Y:S02]  /*48c0*/  IMAD.MOV.U32 R229, RZ, RZ, R24 ;  /* 0x000000ffffe57224 */ /* 0x000fe400078e0018 */
[----:B------:R-:W2:Y:S01]  /*48d0*/  LDSM.16.M88.4 R24, [R0+0x6000] ;  /* 0x006000000018783b */ /* 0x000ea20000000200 */
[----:B------:R-:W-:Y:S02]  /*48e0*/  IMAD.MOV.U32 R230, RZ, RZ, R21 ;  /* 0x000000ffffe67224 */ /* 0x000fe400078e0015 */
[C---:B------:R-:W-:Y:S01]  /*48f0*/  HMMA.16816.F32 R176, R12.reuse, R116, R60 ;  /* 0x000000740cb0723c */ /* 0x040fe2000000183c */
[----:B------:R-:W-:Y:S02]  /*4900*/  IMAD.MOV.U32 R62, RZ, RZ, R29 ;  /* 0x000000ffff3e7224 */ /* 0x000fe400078e001d */
[----:B------:R-:W-:Y:S02]  /*4910*/  IMAD.MOV.U32 R63, RZ, RZ, R28 ;  /* 0x000000ffff3f7224 */ /* 0x000fe400078e001c */
[----:B------:R-:W-:Y:S01]  /*4920*/  IMAD.MOV.U32 R60, RZ, RZ, R33 ;  /* 0x000000ffff3c7224 */ /* 0x000fe200078e0021 */
[----:B------:R-:W3:Y:S01]  /*4930*/  LDSM.16.M88.4 R28, [R0+0x5800] ;  /* 0x00580000001c783b */ /* 0x000ee20000000200 */
[----:B------:R-:W-:Y:S01]  /*4940*/  IMAD.MOV.U32 R61, RZ, RZ, R32 ;  /* 0x000000ffff3d7224 */ /* 0x000fe200078e0020 */
[----:B------:R-:W-:Y:S01]  /*4950*/  HMMA.16816.F32 R180, R12, R100, R92 ;  /* 0x000000640cb4723c */ /* 0x000fe2000000185c */
[----:B------:R-:W-:Y:S01]  /*4960*/  MOV R92, R36 ;  /* 0x00000024005c7202 */ /* 0x000fe20000000f00 */
[----:B------:R-:W-:Y:S01]  /*4970*/  IMAD.MOV.U32 R93, RZ, RZ, R37 ;  /* 0x000000ffff5d7224 */ /* 0x000fe200078e0025 */
[----:B------:R-:W-:Y:S01]  /*4980*/  LDSM.16.M88.4 R32, [R0+0x5000] ;  /* 0x005000000020783b */ /* 0x000fe20000000200 */
[----:B------:R-:W-:-:S02]  /*4990*/  IMAD.MOV.U32 R231, RZ, RZ, R20 ;  /* 0x000000ffffe77224 */ /* 0x000fc400078e0014 */
[----:B------:R-:W-:Y:S01]  /*49a0*/  IMAD.MOV.U32 R94, RZ, RZ, R252 ;  /* 0x000000ffff5e7224 */ /* 0x000fe200078e00fc */
[----:B------:R-:W-:Y:S01]  /*49b0*/  LDSM.16.M88.4 R36, [R0+0x4800] ;  /* 0x004800000024783b */ /* 0x000fe20000000200 */
[C---:B------:R-:W-:Y:S01]  /*49c0*/  HMMA.16816.F32 R160, R12.reuse, R144, R40 ;  /* 0x000000900ca0723c */ /* 0x040fe20000001828 */
[----:B------:R-:W-:Y:S02]  /*49d0*/  IMAD.MOV.U32 R95, RZ, RZ, R251 ;  /* 0x000000ffff5f7224 */ /* 0x000fe400078e00fb */
[----:B------:R-:W3:Y:S04]  /*49e0*/  LDSM.16.M88.4 R40, [R0+0x4000] ;  /* 0x004000000028783b */ /* 0x000ee80000000200 */
[----:B------:R5:W3:Y:S01]  /*49f0*/  LDSM.16.M88.4 R20, [R0+0x6800] ;  /* 0x006800000014783b */ /* 0x000ae20000000200 */
[C---:B----4-:R-:W-:Y:S08]  /*4a00*/  HMMA.16816.F32 R184, R12.reuse, R64, R112 ;  /* 0x000000400cb8723c */ /* 0x050ff00000001870 */
[----:B------:R-:W-:Y:S01]  /*4a10*/  HMMA.16816.F32 R112, R12, R146, R236 ;  /* 0x000000920c70723c */ /* 0x000fe200000018ec */
[----:B------:R-:W-:-:S02]  /*4a20*/  IMAD.MOV.U32 R236, RZ, RZ, R250 ;  /* 0x000000ffffec7224 */ /* 0x000fc400078e00fa */
[----:B------:R-:W-:Y:S02]  /*4a30*/  IMAD.MOV.U32 R237, RZ, RZ, R234 ;  /* 0x000000ffffed7224 */ /* 0x000fe400078e00ea */
[----:B------:R-:W-:Y:S02]  /*4a40*/  IMAD.MOV.U32 R238, RZ, RZ, R167 ;  /* 0x000000ffffee7224 */ /* 0x000fe400078e00a7 */
[----:B------:R-:W-:Y:S01]  /*4a50*/  IMAD.MOV.U32 R239, RZ, RZ, R3 ;  /* 0x000000ffffef7224 */ /* 0x000fe200078e0003 */
[C---:B------:R-:W-:Y:S01]  /*4a60*/  HMMA.16816.F32 R172, R12.reuse, R128, R56 ;  /* 0x000000800cac723c */ /* 0x040fe20000001838 */
[----:B------:R-:W-:Y:S01]  /*4a70*/  IMAD.MOV.U32 R56, RZ, RZ, R140 ;  /* 0x000000ffff387224 */ /* 0x000fe200078e008c */
[----:B------:R-:W-:Y:S01]  /*4a80*/  SHF.R.U32.HI R3, RZ, 0x2, R233 ;  /* 0x00000002ff037819 */ /* 0x000fe200000116e9 */
[----:B------:R-:W-:Y:S02]  /*4a90*/  IMAD.MOV.U32 R57, RZ, RZ, R141 ;  /* 0x000000ffff397224 */ /* 0x000fe400078e008d */
[----:B------:R-:W-:Y:S01]  /*4aa0*/  IMAD.MOV.U32 R58, RZ, RZ, R142 ;  /* 0x000000ffff3a7224 */ /* 0x000fe200078e008e */
[----:B-----5:R-:W-:Y:S01]  /*4ab0*/  LOP3.LUT R0, R81, 0x1f0, RZ, 0xc0, !PT ;  /* 0x000001f051007812 */ /* 0x020fe200078ec0ff */
[----:B------:R-:W-:Y:S01]  /*4ac0*/  IMAD.MOV.U32 R59, RZ, RZ, R143 ;  /* 0x000000ffff3b7224 */ /* 0x000fe200078e008f */
[----:B------:R-:W-:Y:S03]  /*4ad0*/  HMMA.16816.F32 R196, R12, R72, R124 ;  /* 0x000000480cc4723c */ /* 0x000fe6000000187c */
[----:B------:R-:W-:-:S05]  /*4ae0*/  IMAD R0, R164, 0x80, R0 ;  /* 0x00000080a4007824 */ /* 0x000fca00078e0200 */
[C---:B------:R-:W-:Y:S08]  /*4af0*/  HMMA.16816.F32 R132, R12.reuse, R118, R96 ;  /* 0x000000760c84723c */ /* 0x040ff00000001860 */
[C---:B------:R-:W-:Y:S08]  /*4b00*/  HMMA.16816.F32 R148, R12.reuse, R66, R76 ;  /* 0x000000420c94723c */ /* 0x040ff0000000184c */
[C---:B------:R-:W-:Y:S08]  /*4b10*/  HMMA.16816.F32 R140, R12.reuse, R102, R104 ;  /* 0x000000660c8c723c */ /* 0x040ff00000001868 */
[----:B------:R-:W-:Y:S08]  /*4b20*/  HMMA.16816.F32 R124, R12, R130, R108 ;  /* 0x000000820c7c723c */ /* 0x000ff0000000186c */
[C---:B------:R-:W-:Y:S08]  /*4b30*/  HMMA.16816.F32 R96, R8.reuse, R68, R92 ;  /* 0x000000440860723c */ /* 0x040ff0000000185c */
[C---:B------:R-:W-:Y:S08]  /*4b40*/  HMMA.16816.F32 R108, R8.reuse, R72, R224 ;  /* 0x00000048086c723c */ /* 0x040ff000000018e0 */
[C---:B------:R-:W-:Y:S08]  /*4b50*/  HMMA.16816.F32 R104, R8.reuse, R74, R48 ;  /* 0x0000004a0868723c */ /* 0x040ff00000001830 */
[C---:B------:R-:W-:Y:S08]  /*4b60*/  HMMA.16816.F32 R92, R8.reuse, R70, R44 ;  /* 0x00000046085c723c */ /* 0x040ff0000000182c */
[C---:B------:R-:W-:Y:S08]  /*4b70*/  HMMA.16816.F32 R88, R8.reuse, R64, R88 ;  /* 0x000000400858723c */ /* 0x040ff00000001858 */
[----:B------:R-:W-:Y:S08]  /*4b80*/  HMMA.16816.F32 R76, R8, R66, R188 ;  /* 0x00000042084c723c */ /* 0x000ff000000018bc */
[----:B------:R-:W-:Y:S01]  /*4b90*/  HMMA.16816.F32 R168, R12, R136, R52 ;  /* 0x000000880ca8723c */ /* 0x000fe20000001834 */
[----:B------:R4:W5:Y:S01]  /*4ba0*/  LDSM.16.M88.4 R52, [R2] ;  /* 0x000000000234783b */ /* 0x0009620000000200 */
[----:B------:R-:W-:-:S06]  /*4bb0*/  DEPBAR.LE SB0, 0x0 ;  /* 0x000080000000791a */ /* 0x000fcc0000000000 */
[C---:B------:R-:W-:Y:S08]  /*4bc0*/  HMMA.16816.F32 R72, R8.reuse, R100, R236 ;  /* 0x000000640848723c */ /* 0x040ff000000018ec */
[C---:B------:R-:W-:Y:S08]  /*4bd0*/  HMMA.16816.F32 R68, R8.reuse, R102, R200 ;  /* 0x000000660844723c */ /* 0x040ff000000018c8 */
[----:B------:R-:W-:Y:S01]  /*4be0*/  HMMA.16816.F32 R64, R8, R116, R60 ;  /* 0x000000740840723c */ /* 0x000fe2000000183c */
[----:B----4-:R-:W-:-:S07]  /*4bf0*/  IMAD.SHL.U32 R2, R233, 0x2, RZ ;  /* 0x00000002e9027824 */ /* 0x010fce00078e00ff */
[C---:B------:R-:W-:Y:S08]  /*4c00*/  HMMA.16816.F32 R60, R8.reuse, R118, R204 ;  /* 0x00000076083c723c */ /* 0x040ff000000018cc */
[C---:B------:R-:W-:Y:S08]  /*4c10*/  HMMA.16816.F32 R56, R8.reuse, R128, R56 ;  /* 0x000000800838723c */ /* 0x040ff00000001838 */
[C---:B------:R-:W-:Y:S08]  /*4c20*/  HMMA.16816.F32 R48, R8.reuse, R130, R212 ;  /* 0x000000820830723c */ /* 0x040ff000000018d4 */
[C---:B------:R-:W-:Y:S08]  /*4c30*/  HMMA.16816.F32 R44, R8.reuse, R136, R228 ;  /* 0x00000088082c723c */ /* 0x040ff000000018e4 */
[C---:B------:R-:W-:Y:S08]  /*4c40*/  HMMA.16816.F32 R12, R8.reuse, R138, R216 ;  /* 0x0000008a080c723c */ /* 0x040ff000000018d8 */
[C---:B------:R-:W-:Y:S08]  /*4c50*/  HMMA.16816.F32 R84, R8.reuse, R144, R84 ;  /* 0x000000900854723c */ /* 0x040ff00000001854 */
[----:B------:R-:W-:Y:S08]  /*4c60*/  HMMA.16816.F32 R100, R8, R146, R208 ;  /* 0x000000920864723c */ /* 0x000ff000000018d0 */
[C---:B-1----:R-:W-:Y:S08]  /*4c70*/  HMMA.16816.F32 R8, R4.reuse, R18, R120 ;  /* 0x000000120408723c */ /* 0x042ff00000001878 */
[----:B--2---:R-:W-:Y:S03]  /*4c80*/  HMMA.16816.F32 R188, R4, R26, R132 ;  /* 0x0000001a04bc723c */ /* 0x004fe60000001884 */
[----:B------:R-:W-:Y:S01]  /*4c90*/  MOV R219, R100 ;  /* 0x0000006400db7202 */ /* 0x000fe20000000f00 */
[----:B------:R-:W-:-:S02]  /*4ca0*/  IMAD.MOV.U32 R218, RZ, RZ, R101 ;  /* 0x000000ffffda7224 */ /* 0x000fc400078e0065 */
[----:B------:R-:W-:Y:S02]  /*4cb0*/  IMAD.MOV.U32 R217, RZ, RZ, R102 ;  /* 0x000000ffffd97224 */ /* 0x000fe400078e0066 */
[C---:B---3--:R-:W-:Y:S01]  /*4cc0*/  HMMA.16816.F32 R128, R4.reuse, R28, R180 ;  /* 0x0000001c0480723c */ /* 0x048fe200000018b4 */
[----:B------:R-:W-:Y:S02]  /*4cd0*/  IMAD.MOV.U32 R216, RZ, RZ, R103 ;  /* 0x000000ffffd87224 */ /* 0x000fe400078e0067 */
[----:B------:R-:W-:Y:S02]  /*4ce0*/  IMAD.MOV.U32 R132, RZ, RZ, R9 ;  /* 0x000000ffff847224 */ /* 0x000fe400078e0009 */
[----:B------:R-:W-:Y:S02]  /*4cf0*/  IMAD.MOV.U32 R230, RZ, RZ, R8 ;  /* 0x000000ffffe67224 */ /* 0x000fe400078e0008 */
[----:B------:R-:W-:Y:S01]  /*4d00*/  IMAD.MOV.U32 R225, RZ, RZ, R10 ;  /* 0x000000ffffe17224 */ /* 0x000fe200078e000a */
[----:B------:R-:W-:Y:S01]  /*4d10*/  HMMA.16816.F32 R196, R4, R40, R196 ;  /* 0x0000002804c4723c */ /* 0x000fe200000018c4 */
[----:B------:R-:W-:-:S07]  /*4d20*/  IMAD.MOV.U32 R224, RZ, RZ, R11 ;  /* 0x000000ffffe07224 */ /* 0x000fce00078e000b */
        /* <DEDUP_REMOVED lines=11> */
[----:B------:R-:W-:Y:S08]  /*4de0*/  HMMA.16816.F32 R4, R4, R222, R112 ;  /* 0x000000de0404723c */ /* 0x000ff00000001870 */
[----:B-----5:R-:W-:Y:S03]  /*4df0*/  HMMA.16816.F32 R72, R52, R28, R72 ;  /* 0x0000001c3448723c */ /* 0x020fe60000001848 */
[----:B------:R-:W-:Y:S01]  /*4e00*/  IMAD.MOV.U32 R251, RZ, RZ, R8 ;  /* 0x000000fffffb7224 */ /* 0x000fe200078e0008 */
[----:B------:R-:W-:Y:S01]  /*4e10*/  MOV R250, R10 ;  /* 0x0000000a00fa7202 */ /* 0x000fe20000000f00 */
[----:B------:R-:W-:-:S02]  /*4e20*/  IMAD.MOV.U32 R239, RZ, RZ, R9 ;  /* 0x000000ffffef7224 */ /* 0x000fc400078e0009 */
[----:B------:R-:W-:Y:S01]  /*4e30*/  IMAD.MOV.U32 R238, RZ, RZ, R11 ;  /* 0x000000ffffee7224 */ /* 0x000fe200078e000b */
[C---:B------:R-:W-:Y:S03]  /*4e40*/  HMMA.16816.F32 R168, R52.reuse, R18, R12 ;  /* 0x0000001234a8723c */ /* 0x040fe6000000180c */
[----:B------:R-:W-:Y:S01]  /*4e50*/  IMAD.MOV.U32 R175, RZ, RZ, R4 ;  /* 0x000000ffffaf7224 */ /* 0x000fe200078e0004 */
[----:B------:R-:W-:Y:S01]  /*4e60*/  LOP3.LUT R4, R2, 0x6, RZ, 0xc0, !PT ;  /* 0x0000000602047812 */ /* 0x000fe200078ec0ff */
[----:B------:R-:W-:Y:S01]  /*4e70*/  IMAD.MOV.U32 R173, RZ, RZ, R5 ;  /* 0x000000ffffad7224 */ /* 0x000fe200078e0005 */
[----:B------:R-:W-:Y:S01]  /*4e80*/  LOP3.LUT R2, R3, 0x7, RZ, 0xc0, !PT ;  /* 0x0000000703027812 */ /* 0x000fe200078ec0ff */
[----:B------:R-:W-:Y:S01]  /*4e90*/  IMAD.MOV.U32 R172, RZ, RZ, R6 ;  /* 0x000000ffffac7224 */ /* 0x000fe200078e0006 */
[----:B------:R-:W-:Y:S01]  /*4ea0*/  LEA R28, R244, R4, 0x7 ;  /* 0x00000004f41c7211 */ /* 0x000fe200078e38ff */
[----:B------:R-:W-:Y:S01]  /*4eb0*/  IMAD.MOV.U32 R167, RZ, RZ, R7 ;  /* 0x000000ffffa77224 */ /* 0x000fe200078e0007 */
[C---:B------:R-:W-:Y:S01]  /*4ec0*/  HMMA.16816.F32 R120, R52.reuse, R16, R44 ;  /* 0x000000103478723c */ /* 0x040fe2000000182c */
[----:B------:R-:W-:Y:S01]  /*4ed0*/  IMAD.IADD R0, R2, 0x1, R0 ;  /* 0x0000000102007824 */ /* 0x000fe200078e0200 */
[C---:B------:R-:W-:Y:S01]  /*4ee0*/  IADD3 R19, PT, PT, R28.reuse, -0x77, RZ ;  /* 0xffffff891c137810 */ /* 0x040fe20007ffe0ff */
[C---:B------:R-:W-:Y:S01]  /*4ef0*/  VIADD R8, R28.reuse, 0xffffff80 ;  /* 0xffffff801c087836 */ /* 0x040fe20000000000 */
[C---:B------:R-:W-:Y:S01]  /*4f00*/  IADD3 R45, PT, PT, R28.reuse, -0x2f, RZ ;  /* 0xffffffd11c2d7810 */ /* 0x040fe20007ffe0ff */
[----:B------:R-:W-:Y:S01]  /*4f10*/  VIADD R9, R28, 0xffffff81 ;  /* 0xffffff811c097836 */ /* 0x000fe20000000000 */
[----:B------:R-:W-:Y:S01]  /*4f20*/  IADD3 R14, PT, PT, R80, R0, -R241 ;  /* 0x00000000500e7210 */ /* 0x000fe20007ffe8f1 */
[C---:B------:R-:W-:Y:S01]  /*4f30*/  VIADD R16, R28.reuse, 0xffffff88 ;  /* 0xffffff881c107836 */ /* 0x040fe20000000000 */
[C---:B------:R-:W-:Y:S01]  /*4f40*/  HMMA.16816.F32 R4, R52.reuse, R220, R84 ;  /* 0x000000dc3404723c */ /* 0x040fe20000001854 */
[----:B------:R1:W-:Y:S01]  /*4f50*/  STL [R1+0x28], R0 ;  /* 0x0000280001007387 */ /* 0x0003e20000100800 */
[----:B------:R-:W-:Y:S01]  /*4f60*/  VIADD R46, R28, 0xffffffc0 ;  /* 0xffffffc01c2e7836 */ /* 0x000fe20000000000 */
[C---:B------:R-:W-:Y:S01]  /*4f70*/  IADD3 R12, PT, PT, R14.reuse, 0x40, RZ ;  /* 0x000000400e0c7810 */ /* 0x040fe20007ffe0ff */
[----:B------:R-:W-:Y:S01]  /*4f80*/  IMAD.IADD R3, R14, 0x1, -R8 ;  /* 0x000000010e037824 */ /* 0x000fe200078e0a08 */
[-C--:B------:R-:W-:Y:S01]  /*4f90*/  ISETP.GE.AND P3, PT, R8, R80.reuse, PT ;  /* 0x000000500800720c */ /* 0x080fe20003f66270 */
[----:B------:R-:W-:Y:S01]  /*4fa0*/  IMAD.IADD R2, R14, 0x1, -R9 ;  /* 0x000000010e027824 */ /* 0x000fe200078e0a09 */
[-C--:B------:R-:W-:Y:S01]  /*4fb0*/  ISETP.GE.AND P1, PT, R9, R80.reuse, PT ;  /* 0x000000500900720c */ /* 0x080fe20003f26270 */
[C---:B------:R-:W-:Y:S01]  /*4fc0*/  HMMA.16816.F32 R112, R52.reuse, R20, R56 ;  /* 0x000000143470723c */ /* 0x040fe20000001838 */
[----:B------:R-:W-:Y:S01]  /*4fd0*/  VIADD R21, R28, 0xffffff90 ;  /* 0xffffff901c157836 */ /* 0x000fe20000000000 */
[-C--:B------:R-:W-:Y:S01]  /*4fe0*/  ISETP.GE.AND P6, PT, R16, R80.reuse, PT ;  /* 0x000000501000720c */ /* 0x080fe20003fc6270 */
[C---:B------:R-:W-:Y:S01]  /*4ff0*/  VIADD R20, R28.reuse, 0xffffff91 ;  /* 0xffffff911c147836 */ /* 0x040fe20000000000 */
[-C--:B------:R-:W-:Y:S01]  /*5000*/  ISETP.GE.AND P5, PT, R19, R80.reuse, PT ;  /* 0x000000501300720c */ /* 0x080fe20003fa6270 */
[C---:B------:R-:W-:Y:S01]  /*5010*/  VIADD R44, R28.reuse, 0xffffffd0 ;  /* 0xffffffd01c2c7836 */ /* 0x040fe20000000000 */
[----:B------:R-:W-:Y:S01]  /*5020*/  ISETP.GE.AND P4, PT, R21, R80, PT ;  /* 0x000000501500720c */ /* 0x000fe20003f86270 */
[C---:B------:R-:W-:Y:S01]  /*5030*/  VIADD R56, R28.reuse, 0xffffffe0 ;  /* 0xffffffe01c387836 */ /* 0x040fe20000000000 */
[----:B------:R-:W-:Y:S01]  /*5040*/  HMMA.16816.F32 R108, R52, R40, R108 ;  /* 0x00000028346c723c */ /* 0x000fe2000000186c */
[----:B------:R-:W-:-:S02]  /*5050*/  VIADD R57, R28, 0xffffffe1 ;  /* 0xffffffe11c397836 */ /* 0x000fc40000000000 */
[----:B------:R-:W-:Y:S02]  /*5060*/  IMAD.MOV.U32 R10, RZ, RZ, R5 ;  /* 0x000000ffff0a7224 */ /* 0x000fe400078e0005 */
[----:B------:R-:W-:Y:S02]  /*5070*/  IMAD.MOV.U32 R164, RZ, RZ, R7 ;  /* 0x000000ffffa47224 */ /* 0x000fe400078e0007 */
[C---:B------:R-:W-:Y:S01]  /*5080*/  IMAD.IADD R5, R14.reuse, 0x1, -R19 ;  /* 0x000000010e057824 */ /* 0x040fe200078e0a13 */
[C---:B------:R-:W-:Y:S01]  /*5090*/  HMMA.16816.F32 R104, R52.reuse, R42, R104 ;  /* 0x0000002a3468723c */ /* 0x040fe20000001868 */
[C---:B------:R-:W-:Y:S02]  /*50a0*/  IMAD.IADD R7, R14.reuse, 0x1, -R21 ;  /* 0x000000010e077824 */ /* 0x040fe400078e0a15 */
[----:B-1----:R-:W-:Y:S02]  /*50b0*/  IMAD.IADD R0, R14, 0x1, -R16 ;  /* 0x000000010e007824 */ /* 0x002fe400078e0a10 */
[----:B------:R-:W-:Y:S01]  /*50c0*/  IMAD.MOV.U32 R17, RZ, RZ, R4 ;  /* 0x000000ffff117224 */ /* 0x000fe200078e0004 */
[----:B------:R-:W-:Y:S01]  /*50d0*/  IABS R4, R2 ;  /* 0x0000000200047213 */ /* 0x000fe20000000000 */
[----:B------:R-:W-:Y:S01]  /*50e0*/  IMAD.MOV.U32 R252, RZ, RZ, R6 ;  /* 0x000000fffffc7224 */ /* 0x000fe200078e0006 */
[C---:B------:R-:W-:Y:S01]  /*50f0*/  HMMA.16816.F32 R96, R52.reuse, R36, R96 ;  /* 0x000000243460723c */ /* 0x040fe20000001860 */
[----:B------:R-:W-:Y:S01]  /*5100*/  IABS R6, R3 ;  /* 0x0000000300067213 */ /* 0x000fe20000000000 */
[C---:B------:R-:W-:Y:S01]  /*5110*/  VIADD R36, R28.reuse, 0xffffffb1 ;  /* 0xffffffb11c247836 */ /* 0x040fe20000000000 */
[----:B------:R-:W-:Y:S01]  /*5120*/  IABS R3, R0 ;  /* 0x0000000000037213 */ /* 0x000fe20000000000 */
[C---:B------:R-:W-:Y:S01]  /*5130*/  VIADD R37, R28.reuse, 0xffffffb9 ;  /* 0xffffffb91c257836 */ /* 0x040fe20000000000 */
[----:B------:R-:W-:Y:S01]  /*5140*/  IABS R2, R5 ;  /* 0x0000000500027213 */ /* 0x000fe20000000000 */
[----:B------:R-:W-:Y:S01]  /*5150*/  IMAD.MOV.U32 R5, RZ, RZ, R4 ;  /* 0x000000ffff057224 */ /* 0x000fe200078e0004 */
[----:B------:R-:W-:Y:S01]  /*5160*/  IABS R0, R7 ;  /* 0x0000000700007213 */ /* 0x000fe20000000000 */
[----:B------:R-:W-:Y:S01]  /*5170*/  IMAD.MOV.U32 R4, RZ, RZ, R3 ;  /* 0x000000ffff047224 */ /* 0x000fe200078e0003 */
[----:B------:R-:W-:Y:S01]  /*5180*/  MOV R3, R2 ;  /* 0x0000000200037202 */ /* 0x000fe20000000f00 */
[C---:B------:R-:W-:Y:S01]  /*5190*/  HMMA.16816.F32 R64, R52.reuse, R24, R64 ;  /* 0x000000183440723c */ /* 0x040fe20000001840 */
[----:B------:R-:W-:Y:S01]  /*51a0*/  I2FP.F32.S32 R5, R5 ;  /* 0x0000000500057245 */ /* 0x000fe20000201400 */
[----:B------:R-:W-:Y:S01]  /*51b0*/  IMAD.MOV.U32 R2, RZ, RZ, R0 ;  /* 0x000000ffff027224 */ /* 0x000fe200078e0000 */
[----:B------:R-:W-:Y:S01]  /*51c0*/  I2FP.F32.S32 R0, R6 ;  /* 0x0000000600007245 */ /* 0x000fe20000201400 */
[C---:B------:R-:W-:Y:S01]  /*51d0*/  VIADD R25, R28.reuse, 0xffffff98 ;  /* 0xffffff981c197836 */ /* 0x040fe20000000000 */
[----:B------:R-:W-:Y:S01]  /*51e0*/  I2FP.F32.S32 R4, R4 ;  /* 0x0000000400047245 */ /* 0x000fe20000201400 */
[----:B------:R-:W-:Y:S01]  /*51f0*/  FFMA.FTZ R41, R5, -R165, R109 ;  /* 0x800000a505297223 */ /* 0x000fe2000001006d */
[----:B------:R-:W-:Y:S01]  /*5200*/  I2FP.F32.S32 R2, R2 ;  /* 0x0000000200027245 */ /* 0x000fe20000201400 */
[----:B------:R-:W-:Y:S01]  /*5210*/  HMMA.16816.F32 R68, R52, R30, R68 ;  /* 0x0000001e3444723c */ /* 0x000fe20000001844 */
[C---:B------:R-:W-:Y:S01]  /*5220*/  VIADD R30, R28.reuse, 0xffffff99 ;  /* 0xffffff991c1e7836 */ /* 0x040fe20000000000 */
[----:B------:R-:W-:Y:S01]  /*5230*/  I2FP.F32.S32 R3, R3 ;  /* 0x0000000300037245 */ /* 0x000fe20000201400 */
[----:B------:R-:W-:-:S02]  /*5240*/  VIADD R31, R28, 0xffffffa0 ;  /* 0xffffffa01c1f7836 */ /* 0x000fc40000000000 */
[CC--:B------:R-:W-:Y:S01]  /*5250*/  FFMA.FTZ R42, R0.reuse, -R165.reuse, R106 ;  /* 0x800000a5002a7223 */ /* 0x0c0fe2000001006a */
[CC--:B------:R-:W-:Y:S01]  /*5260*/  FFMA.FTZ R124, R0.reuse, -R165.reuse, R180 ;  /* 0x800000a5007c7223 */ /* 0x0c0fe200000100b4 */
[-C--:B------:R-:W-:Y:S01]  /*5270*/  FFMA.FTZ R127, R0, -R165.reuse, R190 ;  /* 0x800000a5007f7223 */ /* 0x080fe200000100be */
[-C--:B------:R-:W-:Y:S01]  /*5280*/  FFMA.FTZ R59, R2, -R165.reuse, R96 ;  /* 0x800000a5023b7223 */ /* 0x080fe20000010060 */
[----:B------:R-:W-:Y:S01]  /*5290*/  HMMA.16816.F32 R88, R52, R32, R88 ;  /* 0x000000203458723c */ /* 0x000fe20000001858 */
[----:B------:R-:W-:Y:S02]  /*52a0*/  VIADD R33, R28, 0xffffffa1 ;  /* 0xffffffa11c217836 */ /* 0x000fe40000000000 */
[----:B------:R-:W-:Y:S01]  /*52b0*/  FFMA.FTZ R40, R4, -R165, R104 ;  /* 0x800000a504287223 */ /* 0x000fe20000010068 */
[C---:B------:R-:W-:Y:S01]  /*52c0*/  IMAD.IADD R2, R14.reuse, 0x1, -R20 ;  /* 0x000000010e027824 */ /* 0x040fe200078e0a14 */
[C---:B------:R-:W-:Y:S01]  /*52d0*/  IADD3 R4, PT, PT, R14.reuse, -R30, RZ ;  /* 0x8000001e0e047210 */ /* 0x040fe20007ffe0ff */
[----:B------:R-:W-:-:S02]  /*52e0*/  IMAD.IADD R5, R14, 0x1, -R31 ;  /* 0x000000010e057824 */ /* 0x000fc400078e0a1f */
[-C--:B------:R-:W-:Y:S01]  /*52f0*/  FFMA.FTZ R47, R3, -R165.reuse, R105 ;  /* 0x800000a5032f7223 */ /* 0x080fe20000010069 */
[----:B------:R-:W-:Y:S01]  /*5300*/  IMAD.IADD R7, R14, 0x1, -R33 ;  /* 0x000000010e077824 */ /* 0x000fe200078e0a21 */
[C---:B------:R-:W-:Y:S01]  /*5310*/  HMMA.16816.F32 R100, R52.reuse, R26, R60 ;  /* 0x0000001a3464723c */ /* 0x040fe2000000183c */
[----:B------:R-:W-:Y:S01]  /*5320*/  FFMA.FTZ R27, R0, -R165, R108 ;  /* 0x800000a5001b7223 */ /* 0x000fe2000001006c */
[----:B------:R-:W-:Y:S01]  /*5330*/  IMAD.IADD R0, R14, 0x1, -R25 ;  /* 0x000000010e007824 */ /* 0x000fe200078e0a19 */
[----:B------:R-:W-:Y:S01]  /*5340*/  IABS R6, R2 ;  /* 0x0000000200067213 */ /* 0x000fe20000000000 */
[C---:B------:R-:W-:Y:S01]  /*5350*/  VIADD R32, R28.reuse, 0xffffffa8 ;  /* 0xffffffa81c207836 */ /* 0x040fe20000000000 */
[----:B------:R-:W-:Y:S01]  /*5360*/  IABS R2, R4 ;  /* 0x0000000400027213 */ /* 0x000fe20000000000 */
[C---:B------:R-:W-:Y:S01]  /*5370*/  VIADD R43, R28.reuse, 0xffffffc9 ;  /* 0xffffffc91c2b7836 */ /* 0x040fe20000000000 */
[----:B------:R-:W-:Y:S01]  /*5380*/  IABS R3, R0 ;  /* 0x0000000000037213 */ /* 0x000fe20000000000 */
[C---:B------:R-:W-:Y:S01]  /*5390*/  HMMA.16816.F32 R92, R52.reuse, R38, R92 ;  /* 0x00000026345c723c */ /* 0x040fe2000000185c */
[----:B------:R-:W-:Y:S01]  /*53a0*/  IABS R0, R5 ;  /* 0x0000000500007213 */ /* 0x000fe20000000000 */
[----:B------:R-:W-:Y:S01]  /*53b0*/  VIADD R38, R28, 0xffffffb8 ;  /* 0xffffffb81c267836 */ /* 0x000fe20000000000 */
[----:B------:R-:W-:Y:S01]  /*53c0*/  IABS R4, R7 ;  /* 0x0000000700047213 */ /* 0x000fe20000000000 */
[----:B------:R-:W-:Y:S01]  /*53d0*/  IMAD.MOV.U32 R5, RZ, RZ, R3 ;  /* 0x000000ffff057224 */ /* 0x000fe200078e0003 */
[----:B------:R-:W-:Y:S01]  /*53e0*/  I2FP.F32.S32 R6, R6 ;  /* 0x0000000600067245 */ /* 0x000fe20000201400 */
[----:B------:R-:W-:Y:S01]  /*53f0*/  IMAD.MOV.U32 R3, RZ, RZ, R2 ;  /* 0x000000ffff037224 */ /* 0x000fe200078e0002 */
[----:B------:R-:W-:Y:S01]  /*5400*/  FSEL R106, R42, -INF , !P6 ;  /* 0xff8000002a6a7808 */ /* 0x000fe20007000000 */
[----:B------:R-:W-:Y:S01]  /*5410*/  IMAD.MOV.U32 R2, RZ, RZ, R0 ;  /* 0x000000ffff027224 */ /* 0x000fe200078e0000 */
[----:B------:R-:W-:Y:S01]  /*5420*/  HMMA.16816.F32 R76, R52, R34, R76 ;  /* 0x00000022344c723c */ /* 0x000fe2000000184c */
[----:B------:R-:W-:Y:S01]  /*5430*/  IMAD.MOV.U32 R0, RZ, RZ, R4 ;  /* 0x000000ffff007224 */ /* 0x000fe200078e0004 */
[----:B------:R-:W-:Y:S01]  /*5440*/  I2FP.F32.S32 R5, R5 ;  /* 0x0000000500057245 */ /* 0x000fe20000201400 */
[----:B------:R-:W-:Y:S01]  /*5450*/  VIADD R34, R28, 0xffffffa9 ;  /* 0xffffffa91c227836 */ /* 0x000fe20000000000 */
[----:B------:R-:W-:Y:S01]  /*5460*/  I2FP.F32.S32 R2, R2 ;  /* 0x0000000200027245 */ /* 0x000fe20000201400 */
[----:B------:R-:W-:Y:S01]  /*5470*/  IMAD.IADD R7, R14, 0x1, -R38 ;  /* 0x000000010e077824 */ /* 0x000fe200078e0a26 */
[----:B------:R-:W-:Y:S01]  /*5480*/  I2FP.F32.S32 R0, R0 ;  /* 0x0000000000007245 */ /* 0x000fe20000201400 */
[C---:B------:R-:W-:Y:S01]  /*5490*/  VIADD R39, R28.reuse, 0xffffffc1 ;  /* 0xffffffc11c277836 */ /* 0x040fe20000000000 */
[----:B------:R-:W-:Y:S01]  /*54a0*/  IADD3 R35, PT, PT, R28, -0x50, RZ ;  /* 0xffffffb01c237810 */ /* 0x000fe20007ffe0ff */
[----:B------:R-:W-:Y:S01]  /*54b0*/  FFMA.FTZ R62, R2, -R165, R88 ;  /* 0x800000a5023e7223 */ /* 0x000fe20000010058 */
[----:B------:R-:W-:Y:S01]  /*54c0*/  I2FP.F32.S32 R3, R3 ;  /* 0x0000000300037245 */ /* 0x000fe20000201400 */
[----:B------:R-:W-:Y:S01]  /*54d0*/  FFMA.FTZ R81, R0, -R165, R89 ;  /* 0x800000a500517223 */ /* 0x000fe20000010059 */
[----:B------:R-:W-:-:S02]  /*54e0*/  IMAD.IADD R0, R14, 0x1, -R34 ;  /* 0x000000010e007824 */ /* 0x000fc400078e0a22 */
[-C--:B------:R-:W-:Y:S01]  /*54f0*/  FFMA.FTZ R61, R5, -R165.reuse, R92 ;  /* 0x800000a5053d7223 */ /* 0x080fe2000001005c */
[C---:B------:R-:W-:Y:S01]  /*5500*/  IMAD.IADD R2, R14.reuse, 0x1, -R32 ;  /* 0x000000010e027824 */ /* 0x040fe200078e0a20 */
[----:B------:R-:W-:Y:S01]  /*5510*/  HMMA.16816.F32 R116, R52, R22, R48 ;  /* 0x000000163474723c */ /* 0x000fe20000001830 */
[C---:B------:R-:W-:Y:S02]  /*5520*/  IMAD.IADD R4, R14.reuse, 0x1, -R35 ;  /* 0x000000010e047824 */ /* 0x040fe400078e0a23 */
[-C--:B------:R-:W-:Y:S01]  /*5530*/  FFMA.FTZ R60, R3, -R165.reuse, R93 ;  /* 0x800000a5033c7223 */ /* 0x080fe2000001005d */
[----:B------:R-:W-:Y:S02]  /*5540*/  IMAD.IADD R5, R14, 0x1, -R36 ;  /* 0x000000010e057824 */ /* 0x000fe400078e0a24 */
[----:B------:R-:W-:Y:S01]  /*5550*/  FFMA.FTZ R49, R6, -R165, R97 ;  /* 0x800000a506317223 */ /* 0x000fe20000010061 */
[----:B------:R-:W-:Y:S01]  /*5560*/  IABS R3, R0 ;  /* 0x0000000000037213 */ /* 0x000fe20000000000 */
[C---:B------:R-:W-:Y:S01]  /*5570*/  VIADD R51, R28.reuse, 0xffffffc8 ;  /* 0xffffffc81c337836 */ /* 0x040fe20000000000 */
[----:B------:R-:W-:Y:S01]  /*5580*/  IABS R6, R2 ;  /* 0x0000000200067213 */ /* 0x000fe20000000000 */
[C---:B------:R-:W-:Y:S01]  /*5590*/  VIADD R48, R28.reuse, 0xffffffd8 ;  /* 0xffffffd81c307836 */ /* 0x040fe20000000000 */
[----:B------:R-:W-:Y:S01]  /*55a0*/  IABS R2, R4 ;  /* 0x0000000400027213 */ /* 0x000fe20000000000 */
[----:B------:R-:W-:Y:S01]  /*55b0*/  VIADD R50, R28, 0xffffffd9 ;  /* 0xffffffd91c327836 */ /* 0x000fe20000000000 */
[----:B------:R-:W-:Y:S01]  /*55c0*/  IABS R0, R5 ;  /* 0x0000000500007213 */ /* 0x000fe20000000000 */
[----:B------:R-:W-:Y:S01]  /*55d0*/  IMAD.MOV.U32 R5, RZ, RZ, R3 ;  /* 0x000000ffff057224 */ /* 0x000fe200078e0003 */
[----:B------:R-:W-:Y:S01]  /*55e0*/  IABS R4, R7 ;  /* 0x0000000700047213 */ /* 0x000fe20000000000 */
[C---:B------:R-:W-:Y:S01]  /*55f0*/  IMAD.IADD R7, R14.reuse, 0x1, -R43 ;  /* 0x000000010e077824 */ /* 0x040fe200078e0a2b */
[----:B------:R-:W-:Y:S01]  /*5600*/  MOV R3, R2 ;  /* 0x0000000200037202 */ /* 0x000fe20000000f00 */
[----:B------:R-:W-:Y:S01]  /*5610*/  IMAD.MOV.U32 R2, RZ, RZ, R0 ;  /* 0x000000ffff027224 */ /* 0x000fe200078e0000 */
[----:B------:R-:W-:Y:S01]  /*5620*/  I2FP.F32.S32 R5, R5 ;  /* 0x0000000500057245 */ /* 0x000fe20000201400 */
[----:B------:R-:W-:Y:S01]  /*5630*/  IMAD.MOV.U32 R0, RZ, RZ, R4 ;  /* 0x000000ffff007224 */ /* 0x000fe200078e0004 */
[----:B------:R-:W-:Y:S01]  /*5640*/  I2FP.F32.S32 R6, R6 ;  /* 0x0000000600067245 */ /* 0x000fe20000201400 */
[C---:B------:R-:W-:Y:S01]  /*5650*/  IMAD.IADD R4, R14.reuse, 0x1, -R39 ;  /* 0x000000010e047824 */ /* 0x040fe200078e0a27 */
[----:B------:R-:W-:Y:S01]  /*5660*/  I2FP.F32.S32 R2, R2 ;  /* 0x0000000200027245 */ /* 0x000fe20000201400 */
[----:B------:R-:W-:Y:S01]  /*5670*/  FFMA.FTZ R77, R5, -R165, R77 ;  /* 0x800000a5054d7223 */ /* 0x000fe2000001004d */
[----:B------:R-:W-:Y:S01]  /*5680*/  I2FP.F32.S32 R0, R0 ;  /* 0x0000000000007245 */ /* 0x000fe20000201400 */
[----:B------:R-:W-:Y:S01]  /*5690*/  IMAD.IADD R5, R14, 0x1, -R51 ;  /* 0x000000010e057824 */ /* 0x000fe200078e0a33 */
[----:B------:R-:W-:Y:S01]  /*56a0*/  I2FP.F32.S32 R3, R3 ;  /* 0x0000000300037245 */ /* 0x000fe20000201400 */
[----:B------:R-:W-:Y:S01]  /*56b0*/  FFMA.FTZ R96, R2, -R165, R73 ;  /* 0x800000a502607223 */ /* 0x000fe20000010049 */
[----:B------:R-:W-:-:S02]  /*56c0*/  IMAD.IADD R2, R14, 0x1, -R37 ;  /* 0x000000010e027824 */ /* 0x000fc400078e0a25 */
[-C--:B------:R-:W-:Y:S01]  /*56d0*/  FFMA.FTZ R93, R0, -R165.reuse, R68 ;  /* 0x800000a5005d7223 */ /* 0x080fe20000010044 */
[----:B------:R-:W-:Y:S01]  /*56e0*/  IADD3 R0, PT, PT, R14, -R46, RZ ;  /* 0x8000002e0e007210 */ /* 0x000fe20007ffe0ff */
[-C--:B------:R-:W-:Y:S01]  /*56f0*/  FFMA.FTZ R63, R6, -R165.reuse, R76 ;  /* 0x800000a5063f7223 */ /* 0x080fe2000001004c */
[----:B------:R-:W-:Y:S01]  /*5700*/  FFMA.FTZ R72, R3, -R165, R72 ;  /* 0x800000a503487223 */ /* 0x000fe20000010048 */
[----:B------:R-:W-:Y:S01]  /*5710*/  IABS R6, R2 ;  /* 0x0000000200067213 */ /* 0x000fe20000000000 */
[----:B------:R-:W-:Y:S01]  /*5720*/  VIADD R58, R28, 0xffffffe8 ;  /* 0xffffffe81c3a7836 */ /* 0x000fe20000000000 */
[----:B------:R-:W-:Y:S01]  /*5730*/  IABS R3, R0 ;  /* 0x0000000000037213 */ /* 0x000fe20000000000 */
[C---:B------:R-:W-:Y:S01]  /*5740*/  VIADD R13, R14.reuse, 0x8 ;  /* 0x000000080e0d7836 */ /* 0x040fe20000000000 */
[----:B------:R-:W-:Y:S01]  /*5750*/  IABS R2, R4 ;  /* 0x0000000400027213 */ /* 0x000fe20000000000 */
[----:B------:R-:W-:Y:S01]  /*5760*/  VIADD R11, R14, 0x48 ;  /* 0x000000480e0b7836 */ /* 0x000fe20000000000 */
[----:B------:R-:W-:Y:S01]  /*5770*/  IABS R0, R5 ;  /* 0x0000000500007213 */ /* 0x000fe20000000000 */
[----:B------:R-:W-:Y:S01]  /*5780*/  IMAD.MOV.U32 R5, RZ, RZ, R3 ;  /* 0x000000ffff057224 */ /* 0x000fe200078e0003 */
[----:B------:R-:W-:Y:S01]  /*5790*/  IABS R4, R7 ;  /* 0x0000000700047213 */ /* 0x000fe20000000000 */
[----:B------:R-:W-:Y:S01]  /*57a0*/  IMAD.MOV.U32 R3, RZ, RZ, R2 ;  /* 0x000000ffff037224 */ /* 0x000fe200078e0002 */
[----:B------:R-:W-:Y:S01]  /*57b0*/  I2FP.F32.S32 R6, R6 ;  /* 0x0000000600067245 */ /* 0x000fe20000201400 */
[----:B------:R-:W-:Y:S01]  /*57c0*/  IMAD.MOV.U32 R2, RZ, RZ, R0 ;  /* 0x000000ffff027224 */ /* 0x000fe200078e0000 */
[----:B------:R-:W-:Y:S01]  /*57d0*/  I2FP.F32.S32 R5, R5 ;  /* 0x0000000500057245 */ /* 0x000fe20000201400 */
[----:B------:R-:W-:Y:S01]  /*57e0*/  IMAD.MOV.U32 R0, RZ, RZ, R4 ;  /* 0x000000ffff007224 */ /* 0x000fe200078e0004 */
[----:B------:R-:W-:Y:S01]  /*57f0*/  I2FP.F32.S32 R3, R3 ;  /* 0x0000000300037245 */ /* 0x000fe20000201400 */
[----:B------:R-:W-:Y:S01]  /*5800*/  FFMA.FTZ R104, R6, -R165, R69 ;  /* 0x800000a506687223 */ /* 0x000fe20000010045 */
[----:B------:R-:W-:Y:S01]  /*5810*/  I2FP.F32.S32 R2, R2 ;  /* 0x0000000200027245 */ /* 0x000fe20000201400 */
[C---:B------:R-:W-:Y:S01]  /*5820*/  IMAD.IADD R4, R14.reuse, 0x1, -R48 ;  /* 0x000000010e047824 */ /* 0x040fe200078e0a30 */
[----:B------:R-:W-:Y:S01]  /*5830*/  I2FP.F32.S32 R0, R0 ;  /* 0x0000000000007245 */ /* 0x000fe20000201400 */
[----:B------:R-:W-:-:S02]  /*5840*/  IMAD.IADD R6, R14, 0x1, -R50 ;  /* 0x000000010e067824 */ /* 0x000fc400078e0a32 */
[-C--:B------:R-:W-:Y:S01]  /*5850*/  FFMA.FTZ R97, R5, -R165.reuse, R64 ;  /* 0x800000a505617223 */ /* 0x080fe20000010040 */
[-C--:B------:R-:W-:Y:S01]  /*5860*/  FFMA.FTZ R109, R2, -R165.reuse, R100 ;  /* 0x800000a5026d7223 */ /* 0x080fe20000010064 */
[----:B------:R-:W-:Y:S02]  /*5870*/  IMAD.IADD R2, R14, 0x1, -R44 ;  /* 0x000000010e027824 */ /* 0x000fe400078e0a2c */
[-C--:B------:R-:W-:Y:S01]  /*5880*/  FFMA.FTZ R108, R0, -R165.reuse, R101 ;  /* 0x800000a5006c7223 */ /* 0x080fe20000010065 */
[C---:B------:R-:W-:Y:S02]  /*5890*/  IMAD.IADD R0, R14.reuse, 0x1, -R45 ;  /* 0x000000010e007824 */ /* 0x040fe400078e0a2d */
[----:B------:R-:W-:Y:S01]  /*58a0*/  FFMA.FTZ R105, R3, -R165, R65 ;  /* 0x800000a503697223 */ /* 0x000fe20000010041 */
[----:B------:R-:W-:Y:S01]  /*58b0*/  IMAD.IADD R7, R14, 0x1, -R56 ;  /* 0x000000010e077824 */ /* 0x000fe200078e0a38 */
[----:B------:R-:W-:Y:S02]  /*58c0*/  IABS R5, R2 ;  /* 0x0000000200057213 */ /* 0x000fe40000000000 */
[----:B------:R-:W-:-:S02]  /*58d0*/  IABS R3, R0 ;  /* 0x0000000000037213 */ /* 0x000fc40000000000 */
[----:B------:R-:W-:Y:S02]  /*58e0*/  IABS R2, R4 ;  /* 0x0000000400027213 */ /* 0x000fe40000000000 */
[----:B------:R-:W-:Y:S01]  /*58f0*/  IABS R0, R6 ;  /* 0x0000000600007213 */ /* 0x000fe20000000000 */
[----:B------:R-:W-:Y:S01]  /*5900*/  IMAD.IADD R6, R11, 0x1, -R8 ;  /* 0x000000010b067824 */ /* 0x000fe200078e0a08 */
[----:B------:R-:W-:Y:S02]  /*5910*/  IABS R7, R7 ;  /* 0x0000000700077213 */ /* 0x000fe40000000000 */
[----:B------:R-:W-:Y:S01]  /*5920*/  MOV R4, R3 ;  /* 0x0000000300047202 */ /* 0x000fe20000000f00 */
[----:B------:R-:W-:Y:S01]  /*5930*/  IMAD.MOV.U32 R3, RZ, RZ, R2 ;  /* 0x000000ffff037224 */ /* 0x000fe200078e0002 */
[----:B------:R-:W-:Y:S01]  /*5940*/  I2FP.F32.S32 R5, R5 ;  /* 0x0000000500057245 */ /* 0x000fe20000201400 */
[----:B------:R-:W-:Y:S01]  /*5950*/  IMAD.MOV.U32 R2, RZ, RZ, R0 ;  /* 0x000000ffff027224 */ /* 0x000fe200078e0000 */
[----:B------:R-:W-:Y:S01]  /*5960*/  I2FP.F32.S32 R4, R4 ;  /* 0x0000000400047245 */ /* 0x000fe20000201400 */
[----:B------:R-:W-:Y:S01]  /*5970*/  IMAD.MOV.U32 R0, RZ, RZ, R7 ;  /* 0x000000ffff007224 */ /* 0x000fe200078e0007 */
[----:B------:R-:W-:Y:S01]  /*5980*/  I2FP.F32.S32 R3, R3 ;  /* 0x0000000300037245 */ /* 0x000fe20000201400 */
[-C--:B------:R-:W-:Y:S01]  /*5990*/  FFMA.FTZ R112, R5, -R165.reuse, R112 ;  /* 0x800000a505707223 */ /* 0x080fe20000010070 */
[----:B------:R-:W-:Y:S01]  /*59a0*/  I2FP.F32.S32 R2, R2 ;  /* 0x0000000200027245 */ /* 0x000fe20000201400 */
[-C--:B------:R-:W-:Y:S01]  /*59b0*/  FFMA.FTZ R113, R4, -R165.reuse, R113 ;  /* 0x800000a504717223 */ /* 0x080fe20000010071 */
[----:B------:R-:W-:Y:S01]  /*59c0*/  I2FP.F32.S32 R0, R0 ;  /* 0x0000000000007245 */ /* 0x000fe20000201400 */
[----:B------:R-:W-:Y:S01]  /*59d0*/  FFMA.FTZ R126, R3, -R165, R116 ;  /* 0x800000a5037e7223 */ /* 0x000fe20000010074 */
[----:B------:R-:W-:-:S02]  /*59e0*/  IMAD.IADD R4, R12, 0x1, -R8 ;  /* 0x000000010c047824 */ /* 0x000fc400078e0a08 */
[-C--:B------:R-:W-:Y:S01]  /*59f0*/  FFMA.FTZ R125, R2, -R165.reuse, R117 ;  /* 0x800000a5027d7223 */ /* 0x080fe20000010075 */
[----:B------:R-:W-:Y:S02]  /*5a00*/  IMAD.IADD R2, R14, 0x1, -R57 ;  /* 0x000000010e027824 */ /* 0x000fe400078e0a39 */
[----:B------:R-:W-:Y:S01]  /*5a10*/  FFMA.FTZ R120, R0, -R165, R120 ;  /* 0x800000a500787223 */ /* 0x000fe20000010078 */
[----:B------:R-:W-:Y:S01]  /*5a20*/  IMAD.IADD R0, R14, 0x1, -R58 ;  /* 0x000000010e007824 */ /* 0x000fe200078e0a3a */
[----:B------:R-:W-:Y:S02]  /*5a30*/  FSEL R88, R27, -INF , !P3 ;  /* 0xff8000001b587808 */ /* 0x000fe40005800000 */
[----:B------:R-:W-:Y:S01]  /*5a40*/  IABS R3, R2 ;  /* 0x0000000200037213 */ /* 0x000fe20000000000 */
[----:B------:R-:W-:Y:S01]  /*5a50*/  IMAD.IADD R2, R13, 0x1, -R8 ;  /* 0x000000010d027824 */ /* 0x000fe200078e0a08 */
[----:B------:R-:W-:Y:S02]  /*5a60*/  IABS R0, R0 ;  /* 0x0000000000007213 */ /* 0x000fe40000000000 */
[----:B------:R-:W-:Y:S01]  /*5a70*/  FSEL R65, R41, -INF , !P1 ;  /* 0xff80000029417808 */ /* 0x000fe20004800000 */
[----:B------:R-:W-:Y:S01]  /*5a80*/  IMAD.MOV.U32 R5, RZ, RZ, R3 ;  /* 0x000000ffff057224 */ /* 0x000fe200078e0003 */
[----:B------:R-:W-:Y:S01]  /*5a90*/  IABS R2, R2 ;  /* 0x0000000200027213 */ /* 0x000fe20000000000 */
[----:B------:R-:W-:Y:S01]  /*5aa0*/  IMAD.MOV.U32 R7, RZ, RZ, R0 ;  /* 0x000000ffff077224 */ /* 0x000fe200078e0000 */
[----:B------:R-:W-:-:S02]  /*5ab0*/  IABS R0, R4 ;  /* 0x0000000400007213 */ /* 0x000fc40000000000 */
[----:B------:R-:W-:Y:S01]  /*5ac0*/  IABS R3, R6 ;  /* 0x0000000600037213 */ /* 0x000fe20000000000 */
[----:B------:R-:W-:Y:S01]  /*5ad0*/  IMAD.MOV.U32 R4, RZ, RZ, R2 ;  /* 0x000000ffff047224 */ /* 0x000fe200078e0002 */
[----:B------:R-:W-:Y:S01]  /*5ae0*/  I2FP.F32.S32 R6, R5 ;  /* 0x0000000500067245 */ /* 0x000fe20000201400 */
[----:B------:R-:W-:Y:S01]  /*5af0*/  IMAD.MOV.U32 R2, RZ, RZ, R0 ;  /* 0x000000ffff027224 */ /* 0x000fe200078e0000 */
[----:B------:R-:W-:Y:S02]  /*5b00*/  MOV R0, R3 ;  /* 0x0000000300007202 */ /* 0x000fe40000000f00 */
[----:B------:R-:W-:Y:S01]  /*5b10*/  I2FP.F32.S32 R3, R4 ;  /* 0x0000000400037245 */ /* 0x000fe20000201400 */
[----:B------:R-:W-:Y:S01]  /*5b20*/  IMAD.IADD R4, R11, 0x1, -R9 ;  /* 0x000000010b047824 */ /* 0x000fe200078e0a09 */
[----:B------:R-:W-:Y:S01]  /*5b30*/  I2FP.F32.S32 R0, R0 ;  /* 0x0000000000007245 */ /* 0x000fe20000201400 */
[-C--:B------:R-:W-:Y:S01]  /*5b40*/  FFMA.FTZ R117, R6, -R165.reuse, R121 ;  /* 0x800000a506757223 */ /* 0x080fe20000010079 */
[----:B------:R-:W-:Y:S01]  /*5b50*/  I2FP.F32.S32 R2, R2 ;  /* 0x0000000200027245 */ /* 0x000fe20000201400 */
[----:B------:R-:W-:Y:S01]  /*5b60*/  FFMA.FTZ R15, R3, -R165, R110 ;  /* 0x800000a5030f7223 */ /* 0x000fe2000001006e */
[----:B------:R-:W-:Y:S01]  /*5b70*/  I2FP.F32.S32 R5, R7 ;  /* 0x0000000700057245 */ /* 0x000fe20000201400 */
[----:B------:R-:W-:Y:S01]  /*5b80*/  FFMA.FTZ R8, R0, -R165, R198 ;  /* 0x800000a500087223 */ /* 0x000fe200000100c6 */
[----:B------:R-:W-:-:S02]  /*5b90*/  IMAD.IADD R0, R12, 0x1, -R9 ;  /* 0x000000010c007824 */ /* 0x000fc400078e0a09 */
[----:B------:R-:W-:Y:S02]  /*5ba0*/  IMAD.MOV.U32 R110, RZ, RZ, R10 ;  /* 0x000000ffff6e7224 */ /* 0x000fe400078e000a */
[-C--:B------:R-:W-:Y:S01]  /*5bb0*/  FFMA.FTZ R10, R2, -R165.reuse, R196 ;  /* 0x800000a5020a7223 */ /* 0x080fe200000100c4 */
[----:B------:R-:W-:Y:S02]  /*5bc0*/  IMAD.IADD R7, R11, 0x1, -R16 ;  /* 0x000000010b077824 */ /* 0x000fe400078e0a10 */
[----:B------:R-:W-:Y:S01]  /*5bd0*/  FFMA.FTZ R116, R5, -R165, R168 ;  /* 0x800000a505747223 */ /* 0x000fe200000100a8 */
[----:B------:R-:W-:Y:S01]  /*5be0*/  IMAD.IADD R2, R13, 0x1, -R9 ;  /* 0x000000010d027824 */ /* 0x000fe200078e0a09 */
[----:B------:R-:W-:Y:S01]  /*5bf0*/  IABS R3, R0 ;  /* 0x0000000000037213 */ /* 0x000fe20000000000 */
[----:B------:R-:W-:Y:S01]  /*5c00*/  IMAD.IADD R5, R12, 0x1, -R16 ;  /* 0x000000010c057824 */ /* 0x000fe200078e0a10 */
[----:B------:R-:W-:Y:S01]  /*5c10*/  IABS R0, R4 ;  /* 0x0000000400007213 */ /* 0x000fe20000000000 */
[----:B------:R-:W-:Y:S01]  /*5c20*/  IMAD.MOV.U32 R196, RZ, RZ, R17 ;  /* 0x000000ffffc47224 */ /* 0x000fe200078e0011 */
[----:B------:R-:W-:Y:S01]  /*5c30*/  IABS R4, R7 ;  /* 0x0000000700047213 */ /* 0x000fe20000000000 */
[----:B------:R-:W-:Y:S01]  /*5c40*/  IMAD.MOV.U32 R168, RZ, RZ, R132 ;  /* 0x000000ffffa87224 */ /* 0x000fe200078e0084 */
[----:B------:R-:W-:Y:S01]  /*5c50*/  IABS R6, R2 ;  /* 0x0000000200067213 */ /* 0x000fe20000000000 */
[----:B------:R-:W-:Y:S01]  /*5c60*/  IMAD.MOV.U32 R121, RZ, RZ, R224 ;  /* 0x000000ffff797224 */ /* 0x000fe200078e00e0 */
[----:B------:R-:W-:-:S02]  /*5c70*/  IABS R2, R5 ;  /* 0x0000000500027213 */ /* 0x000fc40000000000 */
        /* <DEDUP_REMOVED lines=14> */
[----:B------:R-:W-:Y:S02]  /*5d60*/  IMAD.IADD R0, R12, 0x1, -R19 ;  /* 0x000000010c007824 */ /* 0x000fe400078e0a13 */
[-C--:B------:R-:W-:Y:S01]  /*5d70*/  FFMA.FTZ R18, R6, -R165.reuse, R111 ;  /* 0x800000a506127223 */ /* 0x080fe2000001006f */
[----:B------:R-:W-:Y:S01]  /*5d80*/  FFMA.FTZ R17, R5, -R165, R197 ;  /* 0x800000a505117223 */ /* 0x000fe200000100c5 */
[----:B------:R-:W-:Y:S01]  /*5d90*/  IMAD.IADD R6, R12, 0x1, -R21 ;  /* 0x000000010c067824 */ /* 0x000fe200078e0a15 */
[----:B------:R-:W-:Y:S02]  /*5da0*/  IABS R5, R2 ;  /* 0x0000000200057213 */ /* 0x000fe40000000000 */
[----:B------:R-:W-:Y:S02]  /*5db0*/  IABS R2, R0 ;  /* 0x0000000000027213 */ /* 0x000fe40000000000 */
[----:B------:R-:W-:-:S02]  /*5dc0*/  IABS R0, R3 ;  /* 0x0000000300007213 */ /* 0x000fc40000000000 */
[----:B------:R-:W-:Y:S02]  /*5dd0*/  IABS R3, R4 ;  /* 0x0000000400037213 */ /* 0x000fe40000000000 */
[----:B------:R-:W-:Y:S01]  /*5de0*/  IABS R4, R6 ;  /* 0x0000000600047213 */ /* 0x000fe20000000000 */
[----:B------:R-:W-:Y:S01]  /*5df0*/  IMAD.MOV.U32 R6, RZ, RZ, R5 ;  /* 0x000000ffff067224 */ /* 0x000fe200078e0005 */
[----:B------:R-:W-:Y:S01]  /*5e00*/  MOV R5, R2 ;  /* 0x0000000200057202 */ /* 0x000fe20000000f00 */
[----:B------:R-:W-:Y:S01]  /*5e10*/  IMAD.MOV.U32 R2, RZ, RZ, R3 ;  /* 0x000000ffff027224 */ /* 0x000fe200078e0003 */
[----:B------:R-:W-:Y:S01]  /*5e20*/  FSEL R89, R10, -INF , !P3 ;  /* 0xff8000000a597808 */ /* 0x000fe20005800000 */
[----:B------:R-:W-:Y:S01]  /*5e30*/  IMAD.MOV.U32 R3, RZ, RZ, R4 ;  /* 0x000000ffff037224 */ /* 0x000fe200078e0004 */
[----:B------:R-:W-:Y:S02]  /*5e40*/  I2FP.F32.S32 R4, R0 ;  /* 0x0000000000047245 */ /* 0x000fe40000201400 */
[----:B------:R-:W-:-:S02]  /*5e50*/  I2FP.F32.S32 R2, R2 ;  /* 0x0000000200027245 */ /* 0x000fc40000201400 */
[----:B------:R-:W-:Y:S01]  /*5e60*/  I2FP.F32.S32 R0, R3 ;  /* 0x0000000300007245 */ /* 0x000fe20000201400 */
[----:B------:R-:W-:Y:S01]  /*5e70*/  IMAD.IADD R3, R12, 0x1, -R20 ;  /* 0x000000010c037824 */ /* 0x000fe200078e0a14 */
[----:B------:R-:W-:Y:S01]  /*5e80*/  I2FP.F32.S32 R5, R5 ;  /* 0x0000000500057245 */ /* 0x000fe20000201400 */
[-C--:B------:R-:W-:Y:S01]  /*5e90*/  FFMA.FTZ R29, R2, -R165.reuse, R98 ;  /* 0x800000a5021d7223 */ /* 0x080fe20000010062 */
[----:B------:R-:W-:Y:S01]  /*5ea0*/  I2FP.F32.S32 R6, R6 ;  /* 0x0000000600067245 */ /* 0x000fe20000201400 */
[-C--:B------:R-:W-:Y:S01]  /*5eb0*/  FFMA.FTZ R26, R0, -R165.reuse, R192 ;  /* 0x800000a5001a7223 */ /* 0x080fe200000100c0 */
[----:B------:R-:W-:Y:S02]  /*5ec0*/  IMAD.IADD R0, R11, 0x1, -R21 ;  /* 0x000000010b007824 */ /* 0x000fe400078e0a15 */
[-C--:B------:R-:W-:Y:S01]  /*5ed0*/  FFMA.FTZ R23, R5, -R165.reuse, R157 ;  /* 0x800000a505177223 */ /* 0x080fe2000001009d */
[--C-:B------:R-:W-:Y:S02]  /*5ee0*/  IMAD.IADD R2, R13, 0x1, -R20.reuse ;  /* 0x000000010d027824 */ /* 0x100fe400078e0a14 */
[----:B------:R-:W-:Y:S01]  /*5ef0*/  FFMA.FTZ R24, R6, -R165, R107 ;  /* 0x800000a506187223 */ /* 0x000fe2000001006b */
[----:B------:R-:W-:-:S02]  /*5f00*/  IMAD.IADD R5, R11, 0x1, -R20 ;  /* 0x000000010b057824 */ /* 0x000fc400078e0a14 */
[----:B------:R-:W-:Y:S01]  /*5f10*/  FFMA.FTZ R22, R4, -R165, R159 ;  /* 0x800000a504167223 */ /* 0x000fe2000001009f */
[----:B------:R-:W-:Y:S01]  /*5f20*/  IMAD.IADD R6, R13, 0x1, -R25 ;  /* 0x000000010d067824 */ /* 0x000fe200078e0a19 */
[----:B------:R-:W-:Y:S02]  /*5f30*/  IABS R4, R0 ;  /* 0x0000000000047213 */ /* 0x000fe40000000000 */
[----:B------:R-:W-:Y:S02]  /*5f40*/  IABS R2, R2 ;  /* 0x0000000200027213 */ /* 0x000fe40000000000 */
[----:B------:R-:W-:Y:S02]  /*5f50*/  IABS R0, R3 ;  /* 0x0000000300007213 */ /* 0x000fe40000000000 */
[----:B------:R-:W-:Y:S02]  /*5f60*/  IABS R3, R5 ;  /* 0x0000000500037213 */ /* 0x000fe40000000000 */
[----:B------:R-:W-:Y:S01]  /*5f70*/  IABS R5, R6 ;  /* 0x0000000600057213 */ /* 0x000fe20000000000 */
[----:B------:R-:W-:Y:S01]  /*5f80*/  IMAD.MOV.U32 R6, RZ, RZ, R4 ;  /* 0x000000ffff067224 */ /* 0x000fe200078e0004 */
[----:B------:R-:W-:Y:S01]  /*5f90*/  MOV R4, R2 ;  /* 0x0000000200047202 */ /* 0x000fe20000000f00 */
[----:B------:R-:W-:Y:S01]  /*5fa0*/  IMAD.MOV.U32 R2, RZ, RZ, R0 ;  /* 0x000000ffff027224 */ /* 0x000fe200078e0000 */
[----:B------:R-:W-:Y:S01]  /*5fb0*/  FSEL R107, R15, -INF , !P3 ;  /* 0xff8000000f6b7808 */ /* 0x000fe20005800000 */
[----:B------:R-:W-:Y:S01]  /*5fc0*/  IMAD.MOV.U32 R0, RZ, RZ, R3 ;  /* 0x000000ffff007224 */ /* 0x000fe200078e0003 */
[----:B------:R-:W-:Y:S01]  /*5fd0*/  I2FP.F32.S32 R6, R6 ;  /* 0x0000000600067245 */ /* 0x000fe20000201400 */
[----:B------:R-:W-:Y:S01]  /*5fe0*/  IMAD.MOV.U32 R3, RZ, RZ, R5 ;  /* 0x000000ffff037224 */ /* 0x000fe200078e0005 */
[----:B------:R-:W-:-:S02]  /*5ff0*/  I2FP.F32.S32 R5, R4 ;  /* 0x0000000400057245 */ /* 0x000fc40000201400 */
[----:B------:R-:W-:Y:S01]  /*6000*/  I2FP.F32.S32 R4, R2 ;  /* 0x0000000200047245 */ /* 0x000fe20000201400 */
[----:B------:R-:W-:Y:S01]  /*6010*/  FFMA.FTZ R21, R6, -R165, R194 ;  /* 0x800000a506157223 */ /* 0x000fe200000100c2 */
[----:B------:R-:W-:Y:S01]  /*6020*/  I2FP.F32.S32 R2, R3 ;  /* 0x0000000300027245 */ /* 0x000fe20000201400 */
[C-C-:B------:R-:W-:Y:S01]  /*6030*/  IMAD.IADD R6, R11.reuse, 0x1, -R30.reuse ;  /* 0x000000010b067824 */ /* 0x140fe200078e0a1e */
[----:B------:R-:W-:Y:S01]  /*6040*/  I2FP.F32.S32 R0, R0 ;  /* 0x0000000000007245 */ /* 0x000fe20000201400 */
[-C--:B------:R-:W-:Y:S01]  /*6050*/  FFMA.FTZ R19, R4, -R165.reuse, R193 ;  /* 0x800000a504137223 */ /* 0x080fe200000100c1 */
[----:B------:R-:W-:Y:S02]  /*6060*/  IMAD.IADD R4, R12, 0x1, -R30 ;  /* 0x000000010c047824 */ /* 0x000fe400078e0a1e */
[-C--:B------:R-:W-:Y:S01]  /*6070*/  FFMA.FTZ R27, R2, -R165.reuse, R94 ;  /* 0x800000a5021b7223 */ /* 0x080fe2000001005e */
[----:B------:R-:W-:Y:S02]  /*6080*/  IMAD.IADD R2, R12, 0x1, -R25 ;  /* 0x000000010c027824 */ /* 0x000fe400078e0a19 */
[-C--:B------:R-:W-:Y:S01]  /*6090*/  FFMA.FTZ R15, R0, -R165.reuse, R195 ;  /* 0x800000a5000f7223 */ /* 0x080fe200000100c3 */
[----:B------:R-:W-:Y:S01]  /*60a0*/  IMAD.IADD R0, R11, 0x1, -R25 ;  /* 0x000000010b007824 */ /* 0x000fe200078e0a19 */
[----:B------:R-:W-:Y:S01]  /*60b0*/  FSEL R92, R8, -INF , !P3 ;  /* 0xff800000085c7808 */ /* 0x000fe20005800000 */
[----:B------:R-:W-:Y:S01]  /*60c0*/  IMAD.IADD R3, R13, 0x1, -R30 ;  /* 0x000000010d037824 */ /* 0x000fe200078e0a1e */
[----:B------:R-:W-:Y:S01]  /*60d0*/  ISETP.GE.AND P3, PT, R20, R80, PT ;  /* 0x000000501400720c */ /* 0x000fe20003f66270 */
[----:B------:R-:W-:Y:S01]  /*60e0*/  FFMA.FTZ R20, R5, -R165, R99 ;  /* 0x800000a505147223 */ /* 0x000fe20000010063 */
[----:B------:R-:W-:-:S02]  /*60f0*/  IABS R5, R2 ;  /* 0x0000000200057213 */ /* 0x000fc40000000000 */
[----:B------:R-:W-:Y:S02]  /*6100*/  IABS R0, R0 ;  /* 0x0000000000007213 */ /* 0x000fe40000000000 */
[----:B------:R-:W-:Y:S02]  /*6110*/  IABS R2, R4 ;  /* 0x0000000400027213 */ /* 0x000fe40000000000 */
[----:B------:R-:W-:Y:S02]  /*6120*/  IABS R4, R6 ;  /* 0x0000000600047213 */ /* 0x000fe40000000000 */
[----:B------:R-:W-:Y:S01]  /*6130*/  MOV R6, R5 ;  /* 0x0000000500067202 */ /* 0x000fe20000000f00 */
[----:B------:R-:W-:Y:S01]  /*6140*/  IMAD.MOV.U32 R5, RZ, RZ, R0 ;  /* 0x000000ffff057224 */ /* 0x000fe200078e0000 */
[----:B------:R-:W-:Y:S01]  /*6150*/  IABS R3, R3 ;  /* 0x0000000300037213 */ /* 0x000fe20000000000 */
[----:B------:R-:W-:Y:S01]  /*6160*/  IMAD.MOV.U32 R0, RZ, RZ, R4 ;  /* 0x000000ffff007224 */ /* 0x000fe200078e0004 */
[----:B------:R-:W-:Y:S01]  /*6170*/  I2FP.F32.S32 R2, R2 ;  /* 0x0000000200027245 */ /* 0x000fe20000201400 */
[----:B------:R-:W-:Y:S01]  /*6180*/  IMAD.IADD R4, R13, 0x1, -R33 ;  /* 0x000000010d047824 */ /* 0x000fe200078e0a21 */
[----:B------:R-:W-:-:S02]  /*6190*/  I2FP.F32.S32 R3, R3 ;  /* 0x0000000300037245 */ /* 0x000fc40000201400 */
[----:B------:R-:W-:Y:S01]  /*61a0*/  I2FP.F32.S32 R0, R0 ;  /* 0x0000000000007245 */ /* 0x000fe20000201400 */
[-C--:B------:R-:W-:Y:S01]  /*61b0*/  FFMA.FTZ R8, R2, -R165.reuse, R153 ;  /* 0x800000a502087223 */ /* 0x080fe20000010099 */
[----:B------:R-:W-:Y:S01]  /*61c0*/  I2FP.F32.S32 R6, R6 ;  /* 0x0000000600067245 */ /* 0x000fe20000201400 */
[----:B------:R-:W-:Y:S01]  /*61d0*/  IMAD.IADD R2, R13, 0x1, -R31 ;  /* 0x000000010d027824 */ /* 0x000fe200078e0a1f */
[----:B------:R-:W-:Y:S01]  /*61e0*/  FSEL R86, R7, -INF , !P6 ;  /* 0xff80000007567808 */ /* 0x000fe20007000000 */
[----:B------:R-:W-:Y:S01]  /*61f0*/  FFMA.FTZ R7, R0, -R165, R155 ;  /* 0x800000a500077223 */ /* 0x000fe2000001009b */
[----:B------:R-:W-:Y:S01]  /*6200*/  I2FP.F32.S32 R5, R5 ;  /* 0x0000000500057245 */ /* 0x000fe20000201400 */
[----:B------:R-:W-:Y:S01]  /*6210*/  IMAD.IADD R0, R12, 0x1, -R31 ;  /* 0x000000010c007824 */ /* 0x000fe200078e0a1f */
[----:B------:R-:W-:Y:S01]  /*6220*/  FSEL R41, R9, -INF , !P6 ;  /* 0xff80000009297808 */ /* 0x000fe20007000000 */
[----:B------:R-:W-:Y:S01]  /*6230*/  FFMA.FTZ R9, R3, -R165, R95 ;  /* 0x800000a503097223 */ /* 0x000fe2000001005f */
[----:B------:R-:W-:Y:S01]  /*6240*/  FSEL R76, R16, -INF , !P1 ;  /* 0xff800000104c7808 */ /* 0x000fe20004800000 */
[----:B------:R-:W-:-:S02]  /*6250*/  IMAD.IADD R3, R11, 0x1, -R31 ;  /* 0x000000010b037824 */ /* 0x000fc400078e0a1f */
[-C--:B------:R-:W-:Y:S01]  /*6260*/  FFMA.FTZ R16, R6, -R165.reuse, R152 ;  /* 0x800000a506107223 */ /* 0x080fe20000010098 */
        /* <DEDUP_REMOVED lines=12> */
[----:B------:R-:W-:-:S02]  /*6330*/  I2FP.F32.S32 R4, R0 ;  /* 0x0000000000047245 */ /* 0x000fc40000201400 */
[----:B------:R-:W-:Y:S02]  /*6340*/  I2FP.F32.S32 R2, R2 ;  /* 0x0000000200027245 */ /* 0x000fe40000201400 */
[----:B------:R-:W-:Y:S01]  /*6350*/  I2FP.F32.S32 R0, R3 ;  /* 0x0000000300007245 */ /* 0x000fe20000201400 */
[----:B------:R-:W-:Y:S01]  /*6360*/  IMAD.IADD R3, R12, 0x1, -R32 ;  /* 0x000000010c037824 */ /* 0x000fe200078e0a20 */
[----:B------:R-:W-:Y:S02]  /*6370*/  I2FP.F32.S32 R5, R5 ;  /* 0x0000000500057245 */ /* 0x000fe40000201400 */
[----:B------:R-:W-:Y:S01]  /*6380*/  ISETP.GE.AND P6, PT, R30, R80, PT ;  /* 0x000000501e00720c */ /* 0x000fe20003fc6270 */
[----:B------:R-:W-:Y:S01]  /*6390*/  FFMA.FTZ R30, R0, -R165, R185 ;  /* 0x800000a5001e7223 */ /* 0x000fe200000100b9 */
[----:B------:R-:W-:Y:S01]  /*63a0*/  I2FP.F32.S32 R6, R6 ;  /* 0x0000000600067245 */ /* 0x000fe20000201400 */
[----:B------:R-:W-:Y:S01]  /*63b0*/  IMAD.IADD R0, R11, 0x1, -R33 ;  /* 0x000000010b007824 */ /* 0x000fe200078e0a21 */
[----:B------:R-:W-:-:S02]  /*63c0*/  FSEL R98, R47, -INF , !P5 ;  /* 0xff8000002f627808 */ /* 0x000fc40006800000 */
[----:B------:R-:W-:Y:S02]  /*63d0*/  FSEL R100, R24, -INF , !P5 ;  /* 0xff80000018647808 */ /* 0x000fe40006800000 */
[----:B------:R-:W-:Y:S02]  /*63e0*/  FSEL R40, R23, -INF , !P5 ;  /* 0xff80000017287808 */ /* 0x000fe40006800000 */
[----:B------:R-:W-:Y:S02]  /*63f0*/  FSEL R69, R22, -INF , !P5 ;  /* 0xff80000016457808 */ /* 0x000fe40006800000 */
[-C--:B------:R-:W-:Y:S01]  /*6400*/  ISETP.GE.AND P5, PT, R31, R80.reuse, PT ;  /* 0x000000501f00720c */ /* 0x080fe20003fa6270 */
[-C--:B------:R-:W-:Y:S01]  /*6410*/  FFMA.FTZ R31, R2, -R165.reuse, R91 ;  /* 0x800000a5021f7223 */ /* 0x080fe2000001005b */
[----:B------:R-:W-:Y:S01]  /*6420*/  FSEL R101, R18, -INF , !P1 ;  /* 0xff80000012657808 */ /* 0x000fe20004800000 */
[-C--:B------:R-:W-:Y:S01]  /*6430*/  FFMA.FTZ R18, R5, -R165.reuse, R184 ;  /* 0x800000a505127223 */ /* 0x080fe200000100b8 */
[----:B------:R-:W-:Y:S01]  /*6440*/  FSEL R64, R17, -INF , !P1 ;  /* 0xff80000011407808 */ /* 0x000fe20004800000 */
[----:B------:R-:W-:Y:S01]  /*6450*/  IMAD.IADD R2, R13, 0x1, -R32 ;  /* 0x000000010d027824 */ /* 0x000fe200078e0a20 */
[----:B------:R-:W-:Y:S01]  /*6460*/  ISETP.GE.AND P1, PT, R25, R80, PT ;  /* 0x000000501900720c */ /* 0x000fe20003f26270 */
        /* <DEDUP_REMOVED lines=20> */
[----:B------:R-:W-:Y:S01]  /*65b0*/  IMAD.IADD R6, R11, 0x1, -R35 ;  /* 0x000000010b067824 */ /* 0x000fe200078e0a23 */
[----:B------:R-:W-:Y:S01]  /*65c0*/  I2FP.F32.S32 R0, R0 ;  /* 0x0000000000007245 */ /* 0x000fe20000201400 */
[-C--:B------:R-:W-:Y:S01]  /*65d0*/  FFMA.FTZ R22, R4, -R165.reuse, R148 ;  /* 0x800000a504167223 */ /* 0x080fe20000010094 */
[----:B------:R-:W-:Y:S01]  /*65e0*/  FSEL R85, R21, -INF , !P4 ;  /* 0xff80000015557808 */ /* 0x000fe20006000000 */
[-C--:B------:R-:W-:Y:S01]  /*65f0*/  FFMA.FTZ R29, R2, -R165.reuse, R79 ;  /* 0x800000a5021d7223 */ /* 0x080fe2000001004f */
[----:B------:R-:W-:Y:S02]  /*6600*/  IMAD.IADD R2, R12, 0x1, -R34 ;  /* 0x000000010c027824 */ /* 0x000fe400078e0a22 */
[----:B------:R-:W-:Y:S01]  /*6610*/  FFMA.FTZ R21, R0, -R165, R150 ;  /* 0x800000a500157223 */ /* 0x000fe20000010096 */
[----:B------:R-:W-:-:S02]  /*6620*/  IMAD.IADD R0, R11, 0x1, -R34 ;  /* 0x000000010b007824 */ /* 0x000fc400078e0a22 */
[----:B------:R-:W-:Y:S01]  /*6630*/  FFMA.FTZ R23, R5, -R165, R78 ;  /* 0x800000a505177223 */ /* 0x000fe2000001004e */
[--C-:B------:R-:W-:Y:S01]  /*6640*/  IMAD.IADD R4, R12, 0x1, -R35.reuse ;  /* 0x000000010c047824 */ /* 0x100fe200078e0a23 */
[----:B------:R-:W-:Y:S01]  /*6650*/  IABS R5, R2 ;  /* 0x0000000200057213 */ /* 0x000fe20000000000 */
[C---:B------:R-:W-:Y:S01]  /*6660*/  IMAD.IADD R3, R13.reuse, 0x1, -R35 ;  /* 0x000000010d037824 */ /* 0x040fe200078e0a23 */
        /* <DEDUP_REMOVED lines=10> */
[----:B------:R-:W-:Y:S02]  /*6710*/  I2FP.F32.S32 R0, R0 ;  /* 0x0000000000007245 */ /* 0x000fe40000201400 */
[----:B------:R-:W-:Y:S01]  /*6720*/  FSEL R73, R10, -INF , !P1 ;  /* 0xff8000000a497808 */ /* 0x000fe20004800000 */
        /* <DEDUP_REMOVED lines=8> */
[-C--:B------:R-:W-:Y:S01]  /*67b0*/  FFMA.FTZ R15, R3, -R165.reuse, R74 ;  /* 0x800000a5030f7223 */ /* 0x080fe2000001004a */
[----:B------:R-:W-:Y:S01]  /*67c0*/  FSEL R146, R20, -INF , !P3 ;  /* 0xff80000014927808 */ /* 0x000fe20005800000 */
[----:B------:R-:W-:Y:S01]  /*67d0*/  IMAD.IADD R3, R11, 0x1, -R36 ;  /* 0x000000010b037824 */ /* 0x000fe200078e0a24 */
[----:B------:R-:W-:Y:S01]  /*67e0*/  FSEL R42, R16, -INF , !P1 ;  /* 0xff800000102a7808 */ /* 0x000fe20004800000 */
[-C--:B------:R-:W-:Y:S01]  /*67f0*/  FFMA.FTZ R20, R6, -R165.reuse, R149 ;  /* 0x800000a506147223 */ /* 0x080fe20000010095 */
[----:B------:R-:W-:Y:S01]  /*6800*/  FFMA.FTZ R16, R5, -R165, R151 ;  /* 0x800000a505107223 */ /* 0x000fe20000010097 */
[----:B------:R-:W-:Y:S01]  /*6810*/  IMAD.IADD R6, R12, 0x1, -R38 ;  /* 0x000000010c067824 */ /* 0x000fe200078e0a26 */
[----:B------:R-:W-:-:S02]  /*6820*/  IABS R5, R2 ;  /* 0x0000000200057213 */ /* 0x000fc40000000000 */
        /* <DEDUP_REMOVED lines=14> */
[----:B------:R-:W-:Y:S01]  /*6910*/  I2FP.F32.S32 R6, R6 ;  /* 0x0000000600067245 */ /* 0x000fe20000201400 */
[-C--:B------:R-:W-:Y:S01]  /*6920*/  FFMA.FTZ R9, R0, -R165.reuse, R200 ;  /* 0x800000a500097223 */ /* 0x080fe200000100c8 */
[----:B------:R-:W-:Y:S01]  /*6930*/  FSEL R148, R17, -INF , !P5 ;  /* 0xff80000011947808 */ /* 0x000fe20006800000 */
[----:B------:R-:W-:Y:S01]  /*6940*/  IMAD.IADD R0, R11, 0x1, -R38 ;  /* 0x000000010b007824 */ /* 0x000fe200078e0a26 */
[----:B------:R-:W-:Y:S01]  /*6950*/  FSEL R47, R19, -INF , !P3 ;  /* 0xff800000132f7808 */ /* 0x000fe20005800000 */
[-C--:B------:R-:W-:Y:S01]  /*6960*/  FFMA.FTZ R17, R2, -R165.reuse, R70 ;  /* 0x800000a502117223 */ /* 0x080fe20000010046 */
[----:B------:R-:W-:Y:S01]  /*6970*/  FSEL R135, R27, -INF , !P1 ;  /* 0xff8000001b877808 */ /* 0x000fe20004800000 */
[-C--:B------:R-:W-:Y:S01]  /*6980*/  FFMA.FTZ R19, R5, -R165.reuse, R129 ;  /* 0x800000a505137223 */ /* 0x080fe20000010081 */
[----:B------:R-:W-:Y:S01]  /*6990*/  IMAD.IADD R2, R13, 0x1, -R37 ;  /* 0x000000010d027824 */ /* 0x000fe200078e0a25 */
[----:B------:R-:W-:Y:S01]  /*69a0*/  FSEL R143, R18, -INF , !P5 ;  /* 0xff800000128f7808 */ /* 0x000fe20006800000 */
        /* <DEDUP_REMOVED lines=14> */
[----:B------:R-:W-:Y:S01]  /*6a90*/  ISETP.GE.AND P3, PT, R32, R80, PT ;  /* 0x000000502000720c */ /* 0x000fe20003f66270 */
[----:B------:R-:W-:Y:S01]  /*6aa0*/  IMAD.MOV.U32 R3, RZ, RZ, R5 ;  /* 0x000000ffff037224 */ /* 0x000fe200078e0005 */
[----:B------:R-:W-:-:S02]  /*6ab0*/  I2FP.F32.S32 R5, R4 ;  /* 0x0000000400057245 */ /* 0x000fc40000201400 */
[----:B------:R-:W-:Y:S02]  /*6ac0*/  I2FP.F32.S32 R4, R2 ;  /* 0x0000000200047245 */ /* 0x000fe40000201400 */
[----:B------:R-:W-:Y:S02]  /*6ad0*/  I2FP.F32.S32 R0, R0 ;  /* 0x0000000000007245 */ /* 0x000fe40000201400 */
[----:B------:R-:W-:Y:S01]  /*6ae0*/  I2FP.F32.S32 R2, R3 ;  /* 0x0000000300027245 */ /* 0x000fe20000201400 */
[----:B------:R-:W-:Y:S01]  /*6af0*/  IMAD.IADD R3, R12, 0x1, -R39 ;  /* 0x000000010c037824 */ /* 0x000fe200078e0a27 */
[----:B------:R-:W-:Y:S02]  /*6b00*/  I2FP.F32.S32 R6, R6 ;  /* 0x0000000600067245 */ /* 0x000fe40000201400 */
[----:B------:R-:W-:Y:S01]  /*6b10*/  FSEL R132, R22, -INF , !P3 ;  /* 0xff80000016847808 */ /* 0x000fe20005800000 */
[-C--:B------:R-:W-:Y:S01]  /*6b20*/  FFMA.FTZ R22, R0, -R165.reuse, R203 ;  /* 0x800000a500167223 */ /* 0x080fe200000100cb */
[----:B------:R-:W-:Y:S01]  /*6b30*/  FSEL R140, R21, -INF , !P3 ;  /* 0xff800000158c7808 */ /* 0x000fe20005800000 */
[-C--:B------:R-:W-:Y:S01]  /*6b40*/  FFMA.FTZ R21, R2, -R165.reuse, R66 ;  /* 0x800000a502157223 */ /* 0x080fe20000010042 */
[----:B------:R-:W-:Y:S01]  /*6b50*/  FSEL R68, R26, -INF , !P4 ;  /* 0xff8000001a447808 */ /* 0x000fe20006000000 */
[----:B------:R-:W-:Y:S01]  /*6b60*/  IMAD.IADD R0, R11, 0x1, -R46 ;  /* 0x000000010b007824 */ /* 0x000fe200078e0a2e */
[----:B------:R-:W-:Y:S01]  /*6b70*/  FSEL R91, R60, -INF , !P6 ;  /* 0xff8000003c5b7808 */ /* 0x000fe20007000000 */
[----:B------:R-:W-:Y:S01]  /*6b80*/  IMAD.IADD R2, R13, 0x1, -R39 ;  /* 0x000000010d027824 */ /* 0x000fe200078e0a27 */
[----:B------:R-:W-:Y:S01]  /*6b90*/  FSEL R60, R8, -INF , !P6 ;  /* 0xff800000083c7808 */ /* 0x000fe20007000000 */
[-C--:B------:R-:W-:Y:S01]  /*6ba0*/  FFMA.FTZ R26, R5, -R165.reuse, R71 ;  /* 0x800000a5051a7223 */ /* 0x080fe20000010047 */
[----:B------:R-:W-:Y:S01]  /*6bb0*/  FFMA.FTZ R8, R6, -R165, R202 ;  /* 0x800000a506087223 */ /* 0x000fe200000100ca */
[----:B------:R-:W-:Y:S01]  /*6bc0*/  IMAD.IADD R5, R11, 0x1, -R39 ;  /* 0x000000010b057824 */ /* 0x000fe200078e0a27 */
[----:B------:R-:W-:Y:S01]  /*6bd0*/  FSEL R151, R23, -INF , !P3 ;  /* 0xff80000017977808 */ /* 0x000fe20005800000 */
[----:B------:R-:W-:-:S02]  /*6be0*/  IMAD.IADD R6, R13, 0x1, -R51 ;  /* 0x000000010d067824 */ /* 0x000fc400078e0a33 */
[----:B------:R-:W-:Y:S01]  /*6bf0*/  FFMA.FTZ R23, R4, -R165, R201 ;  /* 0x800000a504177223 */ /* 0x000fe200000100c9 */
[----:B------:R-:W-:Y:S02]  /*6c00*/  IABS R4, R0 ;  /* 0x0000000000047213 */ /* 0x000fe40000000000 */
[----:B------:R-:W-:Y:S02]  /*6c10*/  IABS R2, R2 ;  /* 0x0000000200027213 */ /* 0x000fe40000000000 */
[----:B------:R-:W-:Y:S02]  /*6c20*/  IABS R0, R3 ;  /* 0x0000000300007213 */ /* 0x000fe40000000000 */
[----:B------:R-:W-:Y:S02]  /*6c30*/  IABS R3, R5 ;  /* 0x0000000500037213 */ /* 0x000fe40000000000 */
[----:B------:R-:W-:Y:S02]  /*6c40*/  IABS R5, R6 ;  /* 0x0000000600057213 */ /* 0x000fe40000000000 */
[----:B------:R-:W-:Y:S01]  /*6c50*/  MOV R6, R4 ;  /* 0x0000000400067202 */ /* 0x000fe20000000f00 */
[----:B------:R-:W-:Y:S01]  /*6c60*/  IMAD.MOV.U32 R4, RZ, RZ, R2 ;  /* 0x000000ffff047224 */ /* 0x000fe200078e0002 */
[----:B------:R-:W-:Y:S01]  /*6c70*/  FSEL R94, R59, -INF , !P4 ;  /* 0xff8000003b5e7808 */ /* 0x000fe20006000000 */
[----:B------:R-:W-:Y:S01]  /*6c80*/  IMAD.MOV.U32 R2, RZ, RZ, R0 ;  /* 0x000000ffff027224 */ /* 0x000fe200078e0000 */
[-C--:B------:R-:W-:Y:S01]  /*6c90*/  ISETP.GE.AND P6, PT, R35, R80.reuse, PT ;  /* 0x000000502300720c */ /* 0x080fe20003fc6270 */
        /* <DEDUP_REMOVED lines=8> */
[----:B------:R-:W-:Y:S01]  /*6d20*/  FSEL R163, R10, -INF , !P6 ;  /* 0xff8000000aa37808 */ /* 0x000fe20007000000 */
[-C--:B------:R-:W-:Y:S01]  /*6d30*/  FFMA.FTZ R10, R0, -R165.reuse, R183 ;  /* 0x800000a5000a7223 */ /* 0x080fe200000100b7 */
[----:B------:R-:W-:Y:S01]  /*6d40*/  FSEL R154, R31, -INF , !P4 ;  /* 0xff8000001f9a7808 */ /* 0x000fe20006000000 */
[----:B------:R-:W-:Y:S01]  /*6d50*/  FFMA.FTZ R31, R2, -R165, R102 ;  /* 0x800000a5021f7223 */ /* 0x000fe20000010066 */
[----:B------:R-:W-:Y:S01]  /*6d60*/  I2FP.F32.S32 R6, R6 ;  /* 0x0000000600067245 */ /* 0x000fe20000201400 */
[----:B------:R-:W-:Y:S01]  /*6d70*/  IMAD.IADD R0, R12, 0x1, -R51 ;  /* 0x000000010c007824 */ /* 0x000fe200078e0a33 */
[----:B------:R-:W-:Y:S01]  /*6d80*/  FSEL R144, R25, -INF , !P5 ;  /* 0xff80000019907808 */ /* 0x000fe20006800000 */
[----:B------:R-:W-:-:S02]  /*6d90*/  IMAD.IADD R2, R13, 0x1, -R43 ;  /* 0x000000010d027824 */ /* 0x000fc400078e0a2b */
[-C--:B------:R-:W-:Y:S01]  /*6da0*/  FFMA.FTZ R25, R5, -R165.reuse, R67 ;  /* 0x800000a505197223 */ /* 0x080fe20000010043 */
[----:B------:R-:W-:Y:S01]  /*6db0*/  FSEL R139, R24, -INF , !P4 ;  /* 0xff800000188b7808 */ /* 0x000fe20006000000 */
[----:B------:R-:W-:Y:S01]  /*6dc0*/  IMAD.IADD R5, R11, 0x1, -R43 ;  /* 0x000000010b057824 */ /* 0x000fe200078e0a2b */
[----:B------:R-:W-:Y:S01]  /*6dd0*/  FSEL R177, R7, -INF , !P6 ;  /* 0xff80000007b17808 */ /* 0x000fe20007000000 */
[-C--:B------:R-:W-:Y:S01]  /*6de0*/  FFMA.FTZ R7, R6, -R165.reuse, R182 ;  /* 0x800000a506077223 */ /* 0x080fe200000100b6 */
[----:B------:R-:W-:Y:S01]  /*6df0*/  FFMA.FTZ R24, R4, -R165, R181 ;  /* 0x800000a504187223 */ /* 0x000fe200000100b5 */
[----:B------:R-:W-:Y:S02]  /*6e00*/  IADD3 R6, PT, PT, -R44, R13, RZ ;  /* 0x0000000d2c067210 */ /* 0x000fe40007ffe1ff */
[----:B------:R-:W-:Y:S02]  /*6e10*/  IABS R4, R0 ;  /* 0x0000000000047213 */ /* 0x000fe40000000000 */
[----:B------:R-:W-:-:S02]  /*6e20*/  IABS R2, R2 ;  /* 0x0000000200027213 */ /* 0x000fc40000000000 */
[----:B------:R-:W-:Y:S02]  /*6e30*/  IABS R0, R3 ;  /* 0x0000000300007213 */ /* 0x000fe40000000000 */
[----:B------:R-:W-:Y:S02]  /*6e40*/  IABS R3, R5 ;  /* 0x0000000500037213 */ /* 0x000fe40000000000 */
[----:B------:R-:W-:Y:S01]  /*6e50*/  IABS R5, R6 ;  /* 0x0000000600057213 */ /* 0x000fe20000000000 */
[----:B------:R-:W-:Y:S01]  /*6e60*/  IMAD.MOV.U32 R6, RZ, RZ, R4 ;  /* 0x000000ffff067224 */ /* 0x000fe200078e0004 */
[----:B------:R-:W-:Y:S01]  /*6e70*/  FSEL R133, R81, -INF , !P4 ;  /* 0xff80000051857808 */ /* 0x000fe20006000000 */
[----:B------:R-:W-:Y:S01]  /*6e80*/  IMAD.MOV.U32 R4, RZ, RZ, R2 ;  /* 0x000000ffff047224 */ /* 0x000fe200078e0002 */
[----:B------:R-:W-:Y:S01]  /*6e90*/  FSEL R134, R30, -INF , !P4 ;  /* 0xff8000001e867808 */ /* 0x000fe20006000000 */
[----:B------:R-:W-:Y:S01]  /*6ea0*/  IMAD.MOV.U32 R2, RZ, RZ, R0 ;  /* 0x000000ffff027224 */ /* 0x000fe200078e0000 */
[----:B------:R-:W-:Y:S01]  /*6eb0*/  FSEL R90, R61, -INF , !P1 ;  /* 0xff8000003d5a7808 */ /* 0x000fe20004800000 */
[----:B------:R-:W-:Y:S01]  /*6ec0*/  IMAD.MOV.U32 R0, RZ, RZ, R3 ;  /* 0x000000ffff007224 */ /* 0x000fe200078e0003 */
[----:B------:R-:W-:Y:S01]  /*6ed0*/  ISETP.GE.AND P4, PT, R38, R80, PT ;  /* 0x000000502600720c */ /* 0x000fe20003f86270 */
[----:B------:R-:W-:Y:S01]  /*6ee0*/  IMAD.MOV.U32 R3, RZ, RZ, R5 ;  /* 0x000000ffff037224 */ /* 0x000fe200078e0005 */
[----:B------:R-:W-:Y:S01]  /*6ef0*/  I2FP.F32.S32 R5, R4 ;  /* 0x0000000400057245 */ /* 0x000fe20000201400 */
[----:B------:R-:W-:Y:S01]  /*6f00*/  IMAD.MOV.U32 R38, RZ, RZ, R217 ;  /* 0x000000ffff267224 */ /* 0x000fe200078e00d9 */
[----:B------:R-:W-:-:S02]  /*6f10*/  I2FP.F32.S32 R4, R2 ;  /* 0x0000000200047245 */ /* 0x000fc40000201400 */
[----:B------:R-:W-:Y:S01]  /*6f20*/  I2FP.F32.S32 R2, R3 ;  /* 0x0000000300027245 */ /* 0x000fe20000201400 */
[----:B------:R-:W-:Y:S01]  /*6f30*/  IMAD.IADD R3, R13, 0x1, -R45 ;  /* 0x000000010d037824 */ /* 0x000fe200078e0a2d */
[----:B------:R-:W-:Y:S02]  /*6f40*/  I2FP.F32.S32 R0, R0 ;  /* 0x0000000000007245 */ /* 0x000fe40000201400 */
[----:B------:R-:W-:Y:S01]  /*6f50*/  ISETP.GE.AND P1, PT, R34, R80, PT ;  /* 0x000000502200720c */ /* 0x000fe20003f26270 */
[-C--:B------:R-:W-:Y:S01]  /*6f60*/  FFMA.FTZ R30, R2, -R165.reuse, R114 ;  /* 0x800000a5021e7223 */ /* 0x080fe20000010072 */
[----:B------:R-:W-:Y:S01]  /*6f70*/  I2FP.F32.S32 R6, R6 ;  /* 0x0000000600067245 */ /* 0x000fe20000201400 */
[----:B------:R-:W-:Y:S01]  /*6f80*/  IMAD.IADD R2, R12, 0x1, -R44 ;  /* 0x000000010c027824 */ /* 0x000fe200078e0a2c */
[----:B------:R-:W-:Y:S01]  /*6f90*/  FSEL R159, R8, -INF , !P4 ;  /* 0xff800000089f7808 */ /* 0x000fe20006000000 */
[-C--:B------:R-:W-:Y:S01]  /*6fa0*/  FFMA.FTZ R8, R0, -R165.reuse, R191 ;  /* 0x800000a500087223 */ /* 0x080fe200000100bf */
[----:B------:R-:W-:Y:S01]  /*6fb0*/  FSEL R130, R16, -INF , !P1 ;  /* 0xff80000010827808 */ /* 0x000fe20004800000 */
[-C--:B------:R-:W-:Y:S01]  /*6fc0*/  FFMA.FTZ R16, R6, -R165.reuse, R188 ;  /* 0x800000a506107223 */ /* 0x080fe200000100bc */
[----:B------:R-:W-:Y:S01]  /*6fd0*/  FSEL R150, R9, -INF , !P4 ;  /* 0xff80000009967808 */ /* 0x000fe20006000000 */
[-C--:B------:R-:W-:Y:S01]  /*6fe0*/  FFMA.FTZ R9, R4, -R165.reuse, R189 ;  /* 0x800000a504097223 */ /* 0x080fe200000100bd */
[----:B------:R-:W-:Y:S01]  /*6ff0*/  IMAD.IADD R0, R11, 0x1, -R44 ;  /* 0x000000010b007824 */ /* 0x000fe200078e0a2c */
[----:B------:R-:W-:Y:S01]  /*7000*/  IADD3 R4, PT, PT, -R45, R12, RZ ;  /* 0x0000000c2d047210 */ /* 0x000fe20007ffe1ff */
[----:B------:R-:W-:Y:S01]  /*7010*/  IMAD.IADD R6, R11, 0x1, -R45 ;  /* 0x000000010b067824 */ /* 0x000fe200078e0a2d */
[----:B------:R-:W-:Y:S01]  /*7020*/  FSEL R174, R15, -INF , !P6 ;  /* 0xff8000000fae7808 */ /* 0x000fe20007000000 */
[----:B------:R-:W-:Y:S01]  /*7030*/  FFMA.FTZ R15, R5, -R165, R103 ;  /* 0x800000a5050f7223 */ /* 0x000fe20000010067 */
[----:B------:R-:W-:-:S02]  /*7040*/  IABS R5, R2 ;  /* 0x0000000200057213 */ /* 0x000fc40000000000 */
[----:B------:R-:W-:Y:S02]  /*7050*/  IABS R0, R0 ;  /* 0x0000000000007213 */ /* 0x000fe40000000000 */
[----:B------:R-:W-:Y:S02]  /*7060*/  IABS R2, R4 ;  /* 0x0000000400027213 */ /* 0x000fe40000000000 */
[----:B------:R-:W-:Y:S01]  /*7070*/  IABS R4, R6 ;  /* 0x0000000600047213 */ /* 0x000fe20000000000 */
[----:B------:R-:W-:Y:S01]  /*7080*/  IMAD.MOV.U32 R6, RZ, RZ, R5 ;  /* 0x000000ffff067224 */ /* 0x000fe200078e0005 */
[----:B------:R-:W-:Y:S01]  /*7090*/  IABS R3, R3 ;  /* 0x0000000300037213 */ /* 0x000fe20000000000 */
[----:B------:R-:W-:Y:S01]  /*70a0*/  IMAD.MOV.U32 R5, RZ, RZ, R0 ;  /* 0x000000ffff057224 */ /* 0x000fe200078e0000 */
[----:B------:R-:W-:Y:S01]  /*70b0*/  FSEL R128, R77, -INF , !P1 ;  /* 0xff8000004d807808 */ /* 0x000fe20004800000 */
[----:B------:R-:W-:Y:S01]  /*70c0*/  IMAD.MOV.U32 R0, RZ, RZ, R4 ;  /* 0x000000ffff007224 */ /* 0x000fe200078e0004 */
[----:B------:R-:W-:Y:S01]  /*70d0*/  FSEL R141, R29, -INF , !P1 ;  /* 0xff8000001d8d7808 */ /* 0x000fe20004800000 */
[----:B------:R-:W-:Y:S01]  /*70e0*/  IMAD.IADD R4, R13, 0x1, -R50 ;  /* 0x000000010d047824 */ /* 0x000fe200078e0a32 */
[----:B------:R-:W-:-:S02]  /*70f0*/  FSEL R129, R20, -INF , !P1 ;  /* 0xff80000014817808 */ /* 0x000fc40004800000 */
[----:B------:R-:W-:Y:S02]  /*7100*/  I2FP.F32.S32 R2, R2 ;  /* 0x0000000200027245 */ /* 0x000fe40000201400 */
[----:B------:R-:W-:Y:S02]  /*7110*/  ISETP.GE.AND P1, PT, R46, R80, PT ;  /* 0x000000502e00720c */ /* 0x000fe40003f26270 */
[----:B------:R-:W-:Y:S01]  /*7120*/  I2FP.F32.S32 R0, R0 ;  /* 0x0000000000007245 */ /* 0x000fe20000201400 */
[----:B------:R-:W-:Y:S01]  /*7130*/  FFMA.FTZ R20, R2, -R165, R205 ;  /* 0x800000a502147223 */ /* 0x000fe200000100cd */
[----:B------:R-:W-:Y:S01]  /*7140*/  I2FP.F32.S32 R3, R3 ;  /* 0x0000000300037245 */ /* 0x000fe20000201400 */
[----:B------:R-:W-:Y:S01]  /*7150*/  IMAD.IADD R2, R13, 0x1, -R48 ;  /* 0x000000010d027824 */ /* 0x000fe200078e0a30 */
[----:B------:R-:W-:Y:S02]  /*7160*/  FSEL R131, R63, -INF , !P3 ;  /* 0xff8000003f837808 */ /* 0x000fe40005800000 */
[----:B------:R-:W-:Y:S01]  /*7170*/  ISETP.GE.AND P3, PT, R37, R80, PT ;  /* 0x000000502500720c */ /* 0x000fe20003f66270 */
[----:B------:R-:W-:Y:S01]  /*7180*/  IMAD.MOV.U32 R37, RZ, RZ, R218 ;  /* 0x000000ffff257224 */ /* 0x000fe200078e00da */
[----:B------:R-:W-:Y:S01]  /*7190*/  FSEL R195, R7, -INF , !P1 ;  /* 0xff80000007c37808 */ /* 0x000fe20004800000 */
[----:B------:R-:W-:Y:S01]  /*71a0*/  FFMA.FTZ R7, R0, -R165, R207 ;  /* 0x800000a500077223 */ /* 0x000fe200000100cf */
[----:B------:R-:W-:Y:S01]  /*71b0*/  I2FP.F32.S32 R6, R6 ;  /* 0x0000000600067245 */ /* 0x000fe20000201400 */
[----:B------:R-:W-:Y:S01]  /*71c0*/  IMAD.IADD R0, R12, 0x1, -R48 ;  /* 0x000000010c007824 */ /* 0x000fe200078e0a30 */
[----:B------:R-:W-:-:S02]  /*71d0*/  I2FP.F32.S32 R5, R5 ;  /* 0x0000000500057245 */ /* 0x000fc40000201400 */
[----:B------:R-:W-:Y:S01]  /*71e0*/  FSEL R192, R21, -INF , !P1 ;  /* 0xff80000015c07808 */ /* 0x000fe20004800000 */
[-C--:B------:R-:W-:Y:S01]  /*71f0*/  FFMA.FTZ R21, R3, -R165.reuse, R115 ;  /* 0x800000a503157223 */ /* 0x080fe20000010073 */
[----:B------:R-:W-:Y:S01]  /*7200*/  IMAD.IADD R3, R11, 0x1, -R48 ;  /* 0x000000010b037824 */ /* 0x000fe200078e0a30 */
[----:B------:R-:W-:Y:S01]  /*7210*/  FSEL R138, R23, -INF , !P3 ;  /* 0xff800000178a7808 */ /* 0x000fe20005800000 */
[-C--:B------:R-:W-:Y:S01]  /*7220*/  FFMA.FTZ R23, R6, -R165.reuse, R204 ;  /* 0x800000a506177223 */ /* 0x080fe200000100cc */
[----:B------:R-:W-:Y:S01]  /*7230*/  FSEL R147, R22, -INF , !P3 ;  /* 0xff80000016937808 */ /* 0x000fe20005800000 */
        /* <DEDUP_REMOVED lines=10> */
[----:B------:R-:W-:Y:S01]  /*72e0*/  ISETP.GE.AND P6, PT, R39, R80, PT ;  /* 0x000000502700720c */ /* 0x000fe20003fc6270 */
[----:B------:R-:W-:Y:S01]  /*72f0*/  IMAD.MOV.U32 R2, RZ, RZ, R3 ;  /* 0x000000ffff027224 */ /* 0x000fe200078e0003 */
[----:B------:R-:W-:Y:S01]  /*7300*/  FSEL R142, R62, -INF , !P5 ;  /* 0xff8000003e8e7808 */ /* 0x000fe20006800000 */
[----:B------:R-:W-:Y:S01]  /*7310*/  IMAD.MOV.U32 R3, RZ, RZ, R4 ;  /* 0x000000ffff037224 */ /* 0x000fe200078e0004 */
[----:B------:R-:W-:-:S02]  /*7320*/  I2FP.F32.S32 R4, R0 ;  /* 0x0000000000047245 */ /* 0x000fc40000201400 */
[----:B------:R-:W-:Y:S02]  /*7330*/  I2FP.F32.S32 R2, R2 ;  /* 0x0000000200027245 */ /* 0x000fe40000201400 */
[----:B------:R-:W-:Y:S01]  /*7340*/  I2FP.F32.S32 R0, R3 ;  /* 0x0000000300007245 */ /* 0x000fe20000201400 */
[----:B------:R-:W-:Y:S01]  /*7350*/  IMAD.IADD R3, R12, 0x1, -R56 ;  /* 0x000000010c037824 */ /* 0x000fe200078e0a38 */
[----:B------:R-:W-:Y:S01]  /*7360*/  ISETP.GE.AND P5, PT, R36, R80, PT ;  /* 0x000000502400720c */ /* 0x000fe20003fa6270 */
[----:B------:R-:W-:Y:S01]  /*7370*/  IMAD.MOV.U32 R36, RZ, RZ, R219 ;  /* 0x000000ffff247224 */ /* 0x000fe200078e00db */
[----:B------:R-:W-:Y:S02]  /*7380*/  I2FP.F32.S32 R5, R5 ;  /* 0x0000000500057245 */ /* 0x000fe40000201400 */
        /* <DEDUP_REMOVED lines=10> */
[----:B------:R-:W-:Y:S02]  /*7430*/  IMAD.IADD R5, R11, 0x1, -R56 ;  /* 0x000000010b057824 */ /* 0x000fe400078e0a38 */
        /* <DEDUP_REMOVED lines=15> */
[----:B------:R-:W-:Y:S01]  /*7530*/  FSEL R153, R19, -INF , !P5 ;  /* 0xff80000013997808 */ /* 0x000fe20006800000 */
[----:B------:R-:W-:Y:S01]  /*7540*/  IMAD.MOV.U32 R3, RZ, RZ, R5 ;  /* 0x000000ffff037224 */ /* 0x000fe200078e0005 */
[----:B------:R-:W-:-:S02]  /*7550*/  I2FP.F32.S32 R5, R4 ;  /* 0x0000000400057245 */ /* 0x000fc40000201400 */
[----:B------:R-:W-:Y:S02]  /*7560*/  I2FP.F32.S32 R4, R2 ;  /* 0x0000000200047245 */ /* 0x000fe40000201400 */
[----:B------:R-:W-:Y:S01]  /*7570*/  FSEL R155, R18, -INF , !P5 ;  /* 0xff800000129b7808 */ /* 0x000fe20006800000 */
[-C--:B------:R-:W-:Y:S01]  /*7580*/  FFMA.FTZ R18, R5, -R165.reuse, R122 ;  /* 0x800000a505127223 */ /* 0x080fe2000001007a */
[-C--:B------:R-:W-:Y:S01]  /*7590*/  ISETP.GE.AND P4, PT, R43, R80.reuse, PT ;  /* 0x000000502b00720c */ /* 0x080fe20003f86270 */
[----:B------:R-:W-:Y:S01]  /*75a0*/  FFMA.FTZ R17, R4, -R165, R212 ;  /* 0x800000a504117223 */ /* 0x000fe200000100d4 */
[----:B------:R-:W-:Y:S01]  /*75b0*/  I2FP.F32.S32 R2, R3 ;  /* 0x0000000300027245 */ /* 0x000fe20000201400 */
[----:B------:R-:W-:Y:S01]  /*75c0*/  IMAD.IADD R3, R13, 0x1, -R58 ;  /* 0x000000010d037824 */ /* 0x000fe200078e0a3a */
[----:B------:R-:W-:Y:S02]  /*75d0*/  ISETP.GE.AND P5, PT, R51, R80, PT ;  /* 0x000000503300720c */ /* 0x000fe40003fa6270 */
[----:B------:R-:W-:-:S02]  /*75e0*/  I2FP.F32.S32 R0, R0 ;  /* 0x0000000000007245 */ /* 0x000fc40000201400 */
[----:B------:R-:W-:Y:S02]  /*75f0*/  I2FP.F32.S32 R6, R6 ;  /* 0x0000000600067245 */ /* 0x000fe40000201400 */
[----:B------:R-:W-:Y:S01]  /*7600*/  FSEL R188, R15, -INF , !P4 ;  /* 0xff8000000fbc7808 */ /* 0x000fe20006000000 */
[-C--:B------:R-:W-:Y:S01]  /*7610*/  FFMA.FTZ R15, R2, -R165.reuse, R123 ;  /* 0x800000a5020f7223 */ /* 0x080fe2000001007b */
[----:B------:R-:W-:Y:S01]  /*7620*/  FSEL R161, R16, -INF , !P5 ;  /* 0xff80000010a17808 */ /* 0x000fe20006800000 */
[-C--:B------:R-:W-:Y:S01]  /*7630*/  FFMA.FTZ R16, R0, -R165.reuse, R214 ;  /* 0x800000a500107223 */ /* 0x080fe200000100d6 */
[----:B------:R-:W-:Y:S02]  /*7640*/  IMAD.IADD R2, R12, 0x1, -R57 ;  /* 0x000000010c027824 */ /* 0x000fe400078e0a39 */
[----:B------:R-:W-:Y:S01]  /*7650*/  FFMA.FTZ R19, R6, -R165, R211 ;  /* 0x800000a506137223 */ /* 0x000fe200000100d3 */
[C---:B------:R-:W-:Y:S01]  /*7660*/  IMAD.IADD R0, R11.reuse, 0x1, -R57 ;  /* 0x000000010b007824 */ /* 0x040fe200078e0a39 */
[----:B------:R-:W-:Y:S01]  /*7670*/  IADD3 R4, PT, PT, -R58, R12, RZ ;  /* 0x0000000c3a047210 */ /* 0x000fe20007ffe1ff */
[----:B------:R-:W-:Y:S01]  /*7680*/  IMAD.IADD R6, R11, 0x1, -R58 ;  /* 0x000000010b067824 */ /* 0x000fe200078e0a3a */
        /* <DEDUP_REMOVED lines=10> */
[----:B------:R-:W-:Y:S01]  /*7730*/  VIADD R4, R28, 0xfffffff0 ;  /* 0xfffffff01c047836 */ /* 0x000fe20000000000 */
[----:B------:R-:W-:-:S02]  /*7740*/  ISETP.GE.AND P1, PT, R45, R80, PT ;  /* 0x000000502d00720c */ /* 0x000fc40003f26270 */
[----:B------:R-:W-:Y:S02]  /*7750*/  I2FP.F32.S32 R3, R3 ;  /* 0x0000000300037245 */ /* 0x000fe40000201400 */
[----:B------:R-:W-:Y:S02]  /*7760*/  I2FP.F32.S32 R2, R2 ;  /* 0x0000000200027245 */ /* 0x000fe40000201400 */
[----:B------:R-:W-:Y:S02]  /*7770*/  I2FP.F32.S32 R6, R6 ;  /* 0x0000000600067245 */ /* 0x000fe40000201400 */
[----:B------:R-:W-:Y:S02]  /*7780*/  FSEL R136, R104, -INF , !P3 ;  /* 0xff80000068887808 */ /* 0x000fe40005800000 */
[----:B------:R-:W-:Y:S02]  /*7790*/  I2FP.F32.S32 R5, R5 ;  /* 0x0000000500057245 */ /* 0x000fe40000201400 */
[----:B------:R-:W-:-:S02]  /*77a0*/  I2FP.F32.S32 R0, R0 ;  /* 0x0000000000007245 */ /* 0x000fc40000201400 */
[-C--:B------:R-:W-:Y:S02]  /*77b0*/  ISETP.GE.AND P3, PT, R44, R80.reuse, PT ;  /* 0x000000502c00720c */ /* 0x080fe40003f66270 */
[----:B------:R-:W-:Y:S01]  /*77c0*/  FSEL R179, R8, -INF , !P4 ;  /* 0xff80000008b37808 */ /* 0x000fe20006000000 */
[-C--:B------:R-:W-:Y:S01]  /*77d0*/  FFMA.FTZ R8, R3, -R165.reuse, R170 ;  /* 0x800000a503087223 */ /* 0x080fe200000100aa */
[----:B------:R-:W-:Y:S01]  /*77e0*/  FSEL R209, R7, -INF , !P1 ;  /* 0xff80000007d17808 */ /* 0x000fe20004800000 */
[-C--:B------:R-:W-:Y:S01]  /*77f0*/  FFMA.FTZ R7, R2, -R165.reuse, R230 ;  /* 0x800000a502077223 */ /* 0x080fe200000100e6 */
[----:B------:R-:W-:Y:S01]  /*7800*/  FSEL R184, R10, -INF , !P6 ;  /* 0xff8000000ab87808 */ /* 0x000fe20007000000 */
[-C--:B------:R-:W-:Y:S01]  /*7810*/  FFMA.FTZ R10, R6, -R165.reuse, R213 ;  /* 0x800000a5060a7223 */ /* 0x080fe200000100d5 */
[----:B------:R-:W-:Y:S01]  /*7820*/  FSEL R226, R113, -INF , !P1 ;  /* 0xff80000071e27808 */ /* 0x000fe20004800000 */
[-C--:B------:R-:W-:Y:S01]  /*7830*/  FFMA.FTZ R6, R0, -R165.reuse, R225 ;  /* 0x800000a500067223 */ /* 0x080fe200000100e1 */
[----:B------:R-:W-:Y:S01]  /*7840*/  FSEL R227, R21, -INF , !P1 ;  /* 0xff80000015e37808 */ /* 0x000fe20004800000 */
[----:B------:R-:W-:Y:S01]  /*7850*/  VIADD R3, R28, 0xfffffff1 ;  /* 0xfffffff11c037836 */ /* 0x000fe20000000000 */
[----:B------:R-:W-:Y:S01]  /*7860*/  FSEL R201, R20, -INF , !P1 ;  /* 0xff80000014c97808 */ /* 0x000fe20004800000 */
[----:B------:R-:W-:Y:S01]  /*7870*/  VIADD R2, R28, 0xfffffff8 ;  /* 0xfffffff81c027836 */ /* 0x000fe20000000000 */
[----:B------:R-:W-:Y:S01]  /*7880*/  FSEL R160, R9, -INF , !P4 ;  /* 0xff80000009a07808 */ /* 0x000fe20006000000 */
[----:B------:R-:W-:Y:S01]  /*7890*/  FFMA.FTZ R9, R5, -R165, R215 ;  /* 0x800000a505097223 */ /* 0x000fe200000100d7 */
[----:B------:R-:W-:Y:S01]  /*78a0*/  ISETP.GE.AND P1, PT, R58, R80, PT ;  /* 0x000000503a00720c */ /* 0x000fe20003f26270 */
[C---:B------:R-:W-:Y:S01]  /*78b0*/  VIADD R5, R28.reuse, 0xffffffe9 ;  /* 0xffffffe91c057836 */ /* 0x040fe20000000000 */
[----:B------:R-:W-:Y:S01]  /*78c0*/  MOV R39, R216 ;  /* 0x000000d800277202 */ /* 0x000fe20000000f00 */
[----:B------:R-:W-:Y:S01]  /*78d0*/  VIADD R0, R28, 0xfffffff9 ;  /* 0xfffffff91c007836 */ /* 0x000fe20000000000 */
[----:B------:R-:W-:Y:S01]  /*78e0*/  FSEL R228, R112, -INF , !P3 ;  /* 0xff80000070e47808 */ /* 0x000fe20005800000 */
[----:B------:R-:W-:Y:S01]  /*78f0*/  IMAD.IADD R35, R12, 0x1, -R2 ;  /* 0x000000010c237824 */ /* 0x000fe200078e0a02 */
[----:B------:R-:W-:Y:S01]  /*7900*/  FSEL R229, R30, -INF , !P3 ;  /* 0xff8000001ee57808 */ /* 0x000fe20005800000 */
[--C-:B------:R-:W-:Y:S01]  /*7910*/  IMAD.IADD R32, R13, 0x1, -R0.reuse ;  /* 0x000000010d207824 */ /* 0x100fe200078e0a00 */
[----:B------:R-:W-:Y:S01]  /*7920*/  FSEL R204, R23, -INF , !P3 ;  /* 0xff80000017cc7808 */ /* 0x000fe20005800000 */
[----:B------:R-:W-:Y:S01]  /*7930*/  IMAD.IADD R34, R12, 0x1, -R0 ;  /* 0x000000010c227824 */ /* 0x000fe200078e0a00 */
[----:B------:R-:W-:Y:S01]  /*7940*/  FSEL R207, R22, -INF , !P3 ;  /* 0xff80000016cf7808 */ /* 0x000fe20005800000 */
[----:B------:R-:W-:Y:S01]  /*7950*/  IMAD.IADD R33, R11, 0x1, -R2 ;  /* 0x000000010b217824 */ /* 0x000fe200078e0a02 */
[----:B------:R-:W-:Y:S01]  /*7960*/  ISETP.GE.AND P3, PT, R57, R80, PT ;  /* 0x000000503900720c */ /* 0x000fe20003f66270 */
[----:B------:R-:W-:Y:S01]  /*7970*/  HMMA.16816.F32 R20, R52, R222, R36 ;  /* 0x000000de3414723c */ /* 0x000fe20000001824 */
[----:B------:R-:W-:-:S02]  /*7980*/  FSEL R181, R105, -INF , !P6 ;  /* 0xff80000069b57808 */ /* 0x000fc40007000000 */
[-C--:B------:R-:W-:Y:S02]  /*7990*/  ISETP.GE.AND P6, PT, R48, R80.reuse, PT ;  /* 0x000000503000720c */ /* 0x080fe40003fc6270 */
[----:B------:R-:W-:Y:S02]  /*79a0*/  FSEL R158, R109, -INF , !P5 ;  /* 0xff8000006d9e7808 */ /* 0x000fe40006800000 */
[----:B------:R-:W-:Y:S01]  /*79b0*/  FSEL R186, R31, -INF , !P5 ;  /* 0xff8000001fba7808 */ /* 0x000fe20006800000 */
[----:B------:R-:W-:Y:S01]  /*79c0*/  IMAD.IADD R31, R11, 0x1, -R0 ;  /* 0x000000010b1f7824 */ /* 0x000fe200078e0a00 */
[----:B------:R-:W-:Y:S02]  /*79d0*/  FSEL R178, R127, -INF , !P5 ;  /* 0xff8000007fb27808 */ /* 0x000fe40006800000 */
[----:B------:R-:W-:Y:S02]  /*79e0*/  FSEL R156, R108, -INF , !P4 ;  /* 0xff8000006c9c7808 */ /* 0x000fe40006000000 */
[----:B------:R-:W-:Y:S01]  /*79f0*/  FSEL R234, R8, -INF , !P1 ;  /* 0xff80000008ea7808 */ /* 0x000fe20004800000 */
[C---:B------:R-:W-:Y:S01]  /*7a00*/  IMAD.IADD R8, R14.reuse, 0x1, -R3 ;  /* 0x000000010e087824 */ /* 0x040fe200078e0a03 */
[----:B------:R-:W-:Y:S01]  /*7a10*/  FSEL R224, R7, -INF , !P1 ;  /* 0xff80000007e07808 */ /* 0x000fe20004800000 */
[----:B------:R-:W-:Y:S01]  /*7a20*/  IMAD.IADD R7, R14, 0x1, -R4 ;  /* 0x000000010e077824 */ /* 0x000fe200078e0a04 */
[----:B------:R-:W-:-:S02]  /*7a30*/  ISETP.GE.AND P5, PT, R50, R80, PT ;  /* 0x000000503200720c */ /* 0x000fc40003fa6270 */
[----:B------:R-:W-:Y:S02]  /*7a40*/  ISETP.GE.AND P4, PT, R56, R80, PT ;  /* 0x000000503800720c */ /* 0x000fe40003f86270 */
[----:B------:R-:W-:Y:S02]  /*7a50*/  FSEL R231, R9, -INF , !P3 ;  /* 0xff80000009e77808 */ /* 0x000fe40005800000 */
[----:B------:R-:W-:Y:S01]  /*7a60*/  FSEL R233, R6, -INF , !P1 ;  /* 0xff80000006e97808 */ /* 0x000fe20004800000 */
[--C-:B------:R-:W-:Y:S01]  /*7a70*/  IMAD.IADD R6, R14, 0x1, -R5.reuse ;  /* 0x000000010e067824 */ /* 0x100fe200078e0a05 */
[----:B------:R-:W-:Y:S01]  /*7a80*/  FSEL R221, R10, -INF , !P3 ;  /* 0xff8000000add7808 */ /* 0x000fe20005800000 */
[C---:B------:R-:W-:Y:S01]  /*7a90*/  IMAD.IADD R10, R14.reuse, 0x1, -R0 ;  /* 0x000000010e0a7824 */ /* 0x040fe200078e0a00 */
[----:B------:R-:W-:Y:S01]  /*7aa0*/  IADD3 R9, PT, PT, R14, -R2, RZ ;  /* 0x800000020e097210 */ /* 0x000fe20007ffe0ff */
[----:B------:R-:W-:Y:S01]  /*7ab0*/  IMAD.IADD R14, R13, 0x1, -R5 ;  /* 0x000000010d0e7824 */ /* 0x000fe200078e0a05 */
[----:B------:R-:W-:Y:S01]  /*7ac0*/  FSEL R185, R27, -INF , !P6 ;  /* 0xff8000001bb97808 */ /* 0x000fe20007000000 */
[----:B------:R-:W-:Y:S01]  /*7ad0*/  IMAD.IADD R27, R13, 0x1, -R2 ;  /* 0x000000010d1b7824 */ /* 0x000fe200078e0a02 */
[----:B------:R-:W-:-:S02]  /*7ae0*/  FSEL R215, R117, -INF , !P3 ;  /* 0xff80000075d77808 */ /* 0x000fc40005800000 */
[----:B------:R-:W-:Y:S01]  /*7af0*/  FSEL R236, R15, -INF , !P3 ;  /* 0xff8000000fec7808 */ /* 0x000fe20005800000 */
[----:B------:R-:W-:Y:S01]  /*7b00*/  IMAD.IADD R15, R11, 0x1, -R5 ;  /* 0x000000010b0f7824 */ /* 0x000fe200078e0a05 */
[----:B------:R-:W-:Y:S02]  /*7b10*/  FSEL R214, R116, -INF , !P1 ;  /* 0xff80000074d67808 */ /* 0x000fe40004800000 */
[----:B------:R-:W-:Y:S02]  /*7b20*/  FSEL R216, R125, -INF , !P5 ;  /* 0xff8000007dd87808 */ /* 0x000fe40006800000 */
[----:B------:R-:W-:Y:S01]  /*7b30*/  FSEL R218, R25, -INF , !P5 ;  /* 0xff80000019da7808 */ /* 0x000fe20006800000 */
[--C-:B------:R-:W-:Y:S01]  /*7b40*/  IMAD.IADD R25, R11, 0x1, -R3.reuse ;  /* 0x000000010b197824 */ /* 0x100fe200078e0a03 */
[----:B------:R-:W-:Y:S01]  /*7b50*/  FSEL R183, R24, -INF , !P5 ;  /* 0xff80000018b77808 */ /* 0x000fe20006800000 */
[----:B------:R-:W-:Y:S01]  /*7b60*/  IMAD.IADD R24, R13, 0x1, -R3 ;  /* 0x000000010d187824 */ /* 0x000fe200078e0a03 */
[----:B------:R-:W-:Y:S01]  /*7b70*/  FSEL R190, R19, -INF , !P5 ;  /* 0xff80000013be7808 */ /* 0x000fe20006800000 */
[--C-:B------:R-:W-:Y:S01]  /*7b80*/  IMAD.IADD R19, R11, 0x1, -R4.reuse ;  /* 0x000000010b137824 */ /* 0x100fe200078e0a04 */
[----:B------:R-:W-:Y:S01]  /*7b90*/  FSEL R237, R18, -INF , !P4 ;  /* 0xff80000012ed7808 */ /* 0x000fe20006000000 */
[--C-:B------:R-:W-:Y:S01]  /*7ba0*/  IMAD.IADD R18, R12, 0x1, -R4.reuse ;  /* 0x000000010c127824 */ /* 0x100fe200078e0a04 */
[----:B------:R-:W-:Y:S01]  /*7bb0*/  FSEL R225, R17, -INF , !P4 ;  /* 0xff80000011e17808 */ /* 0x000fe20006000000 */
[----:B------:R-:W-:Y:S01]  /*7bc0*/  IMAD.IADD R17, R13, 0x1, -R4 ;  /* 0x000000010d117824 */ /* 0x000fe200078e0a04 */
[----:B------:R-:W-:-:S02]  /*7bd0*/  ISETP.GE.AND P3, PT, R2, R80, PT ;  /* 0x000000500200720c */ /* 0x000fc40003f66270 */
[-C--:B------:R-:W-:Y:S02]  /*7be0*/  ISETP.GE.AND P1, PT, R0, R80.reuse, PT ;  /* 0x000000500000720c */ /* 0x080fe40003f26270 */
[----:B------:R-:W-:Y:S02]  /*7bf0*/  FSEL R189, R26, -INF , !P6 ;  /* 0xff8000001abd7808 */ /* 0x000fe40007000000 */
[----:B------:R-:W-:Y:S02]  /*7c00*/  ISETP.GE.AND P5, PT, R4, R80, PT ;  /* 0x000000500400720c */ /* 0x000fe40003fa6270 */
[----:B------:R-:W-:Y:S02]  /*7c10*/  FSEL R217, R120, -INF , !P4 ;  /* 0xff80000078d97808 */ /* 0x000fe40006000000 */
[----:B------:R-:W-:Y:S01]  /*7c20*/  FSEL R230, R16, -INF , !P4 ;  /* 0xff80000010e67808 */ /* 0x000fe20006000000 */
[----:B------:R-:W-:Y:S01]  /*7c30*/  IMAD.IADD R16, R12, 0x1, -R5 ;  /* 0x000000010c107824 */ /* 0x000fe200078e0a05 */
[----:B------:R-:W-:-:S02]  /*7c40*/  IABS R2, R7 ;  /* 0x0000000700027213 */ /* 0x000fc40000000000 */
[----:B------:R-:W-:Y:S01]  /*7c50*/  IABS R0, R8 ;  /* 0x0000000800007213 */ /* 0x000fe20000000000 */
[----:B------:R-:W-:Y:S01]  /*7c60*/  BAR.SYNC.DEFER_BLOCKING 0x0 ;  /* 0x0000000000007b1d */ /* 0x000fe20000010000 */
[C---:B------:R-:W-:Y:S02]  /*7c70*/  ISETP.GE.AND P4, PT, R3.reuse, R80, PT ;  /* 0x000000500300720c */ /* 0x040fe40003f86270 */
[----:B------:R-:W-:Y:S02]  /*7c80*/  IADD3 R26, PT, PT, -R3, R12, RZ ;  /* 0x0000000c031a7210 */ /* 0x000fe40007ffe1ff */
[----:B------:R-:W-:Y:S02]  /*7c90*/  IABS R4, R9 ;  /* 0x0000000900047213 */ /* 0x000fe40000000000 */
[----:B------:R-:W-:Y:S02]  /*7ca0*/  FSEL R219, R126, -INF , !P6 ;  /* 0xff8000007edb7808 */ /* 0x000fe40007000000 */
[----:B------:R-:W-:-:S02]  /*7cb0*/  FSEL R220, R29, -INF , !P6 ;  /* 0xff8000001ddc7808 */ /* 0x000fc40007000000 */
[----:B------:R-:W-:Y:S02]  /*7cc0*/  IABS R3, R6 ;  /* 0x0000000600037213 */ /* 0x000fe40000000000 */
[----:B------:R-:W-:Y:S02]  /*7cd0*/  ISETP.GE.AND P6, PT, R5, R80, PT ;  /* 0x000000500500720c */ /* 0x000fe40003fc6270 */
[----:B------:R-:W-:Y:S01]  /*7ce0*/  IABS R6, R10 ;  /* 0x0000000a00067213 */ /* 0x000fe20000000000 */
[----:B------:R-:W-:Y:S01]  /*7cf0*/  IMAD.MOV.U32 R7, RZ, RZ, R3 ;  /* 0x000000ffff077224 */ /* 0x000fe200078e0003 */
[----:B------:R-:W-:Y:S01]  /*7d00*/  MOV R5, R2 ;  /* 0x0000000200057202 */ /* 0x000fe20000000f00 */
[----:B------:R-:W-:Y:S02]  /*7d10*/  IMAD.MOV.U32 R2, RZ, RZ, R0 ;  /* 0x000000ffff027224 */ /* 0x000fe400078e0000 */
[----:B------:R-:W-:Y:S01]  /*7d20*/  IMAD.MOV.U32 R0, RZ, RZ, R4 ;  /* 0x000000ffff007224 */ /* 0x000fe200078e0004 */
[----:B------:R-:W-:Y:S01]  /*7d30*/  I2FP.F32.S32 R7, R7 ;  /* 0x0000000700077245 */ /* 0x000fe20000201400 */
[----:B------:R-:W-:Y:S01]  /*7d40*/  IMAD.MOV.U32 R3, RZ, RZ, R6 ;  /* 0x000000ffff037224 */ /* 0x000fe200078e0006 */
[----:B------:R-:W-:-:S02]  /*7d50*/  I2FP.F32.S32 R4, R2 ;  /* 0x0000000200047245 */ /* 0x000fc40000201400 */
[----:B------:R-:W-:Y:S01]  /*7d60*/  I2FP.F32.S32 R2, R0 ;  /* 0x0000000000027245 */ /* 0x000fe20000201400 */
[----:B------:R-:W-:Y:S01]  /*7d70*/  FFMA.FTZ R30, R7, -R165, R169 ;  /* 0x800000a5071e7223 */ /* 0x000fe200000100a9 */
[----:B------:R-:W-:Y:S01]  /*7d80*/  I2FP.F32.S32 R0, R3 ;  /* 0x0000000300007245 */ /* 0x000fe20000201400 */
[-C--:B------:R-:W-:Y:S01]  /*7d90*/  FFMA.FTZ R28, R4, -R165.reuse, R110 ;  /* 0x800000a5041c7223 */ /* 0x080fe2000001006e */
[----:B------:R-:W-:Y:S01]  /*7da0*/  IABS R3, R14 ;  /* 0x0000000e00037213 */ /* 0x000fe20000000000 */
[-C--:B------:R-:W-:Y:S01]  /*7db0*/  FFMA.FTZ R20, R2, -R165.reuse, R20 ;  /* 0x800000a502147223 */ /* 0x080fe20000010014 */
[----:B------:R-:W-:Y:S01]  /*7dc0*/  IABS R6, R18 ;  /* 0x0000001200067213 */ /* 0x000fe20000000000 */
[----:B------:R-:W-:Y:S01]  /*7dd0*/  FFMA.FTZ R21, R0, -R165, R21 ;  /* 0x800000a500157223 */ /* 0x000fe20000010015 */
[----:B------:R-:W-:Y:S01]  /*7de0*/  I2FP.F32.S32 R5, R5 ;  /* 0x0000000500057245 */ /* 0x000fe20000201400 */
[----:B------:R-:W-:Y:S01]  /*7df0*/  IMAD.MOV.U32 R7, RZ, RZ, R3 ;  /* 0x000000ffff077224 */ /* 0x000fe200078e0003 */
[----:B------:R-:W-:Y:S01]  /*7e00*/  IABS R2, R16 ;  /* 0x0000001000027213 */ /* 0x000fe20000000000 */
[----:B------:R-:W-:Y:S01]  /*7e10*/  IMAD.MOV.U32 R3, RZ, RZ, R6 ;  /* 0x000000ffff037224 */ /* 0x000fe200078e0006 */
[----:B------:R-:W-:Y:S01]  /*7e20*/  IABS R4, R17 ;  /* 0x0000001100047213 */ /* 0x000fe20000000000 */
[----:B------:R-:W-:Y:S01]  /*7e30*/  FFMA.FTZ R29, R5, -R165, R196 ;  /* 0x800000a5051d7223 */ /* 0x000fe200000100c4 */
[----:B------:R-:W-:Y:S01]  /*7e40*/  IABS R0, R15 ;  /* 0x0000000f00007213 */ /* 0x000fe20000000000 */
[----:B------:R-:W-:Y:S01]  /*7e50*/  IMAD.MOV.U32 R5, RZ, RZ, R2 ;  /* 0x000000ffff057224 */ /* 0x000fe200078e0002 */
[----:B------:R-:W-:Y:S01]  /*7e60*/  IABS R6, R27 ;  /* 0x0000001b00067213 */ /* 0x000fe20000000000 */
[----:B------:R-:W-:Y:S01]  /*7e70*/  IMAD.MOV.U32 R2, RZ, RZ, R4 ;  /* 0x000000ffff027224 */ /* 0x000fe200078e0004 */
[----:B------:R-:W-:-:S02]  /*7e80*/  I2FP.F32.S32 R4, R0 ;  /* 0x0000000000047245 */ /* 0x000fc40000201400 */
[----:B------:R-:W-:Y:S02]  /*7e90*/  I2FP.F32.S32 R0, R3 ;  /* 0x0000000300007245 */ /* 0x000fe40000201400 */
[----:B------:R-:W-:Y:S01]  /*7ea0*/  I2FP.F32.S32 R5, R5 ;  /* 0x0000000500057245 */ /* 0x000fe20000201400 */
[-C--:B------:R-:W-:Y:S01]  /*7eb0*/  FFMA.FTZ R15, R4, -R165.reuse, R121 ;  /* 0x800000a5040f7223 */ /* 0x080fe20000010079 */
[----:B------:R-:W-:Y:S01]  /*7ec0*/  I2FP.F32.S32 R2, R2 ;  /* 0x0000000200027245 */ /* 0x000fe20000201400 */
[-C--:B------:R-:W-:Y:S01]  /*7ed0*/  FFMA.FTZ R13, R0, -R165.reuse, R251 ;  /* 0x800000a5000d7223 */ /* 0x080fe200000100fb */
[----:B------:R-:W-:Y:S01]  /*7ee0*/  IABS R3, R24 ;  /* 0x0000001800037213 */ /* 0x000fe20000000000 */
[----:B------:R-:W-:Y:S01]  /*7ef0*/  FFMA.FTZ R16, R5, -R165, R168 ;  /* 0x800000a505107223 */ /* 0x000fe200000100a8 */
[----:B------:R-:W-:Y:S01]  /*7f00*/  I2FP.F32.S32 R7, R7 ;  /* 0x0000000700077245 */ /* 0x000fe20000201400 */
[----:B------:R-:W-:Y:S01]  /*7f10*/  FFMA.FTZ R14, R2, -R165, R252 ;  /* 0x800000a5020e7223 */ /* 0x000fe200000100fc */
[----:B------:R-:W-:-:S02]  /*7f20*/  IABS R0, R19 ;  /* 0x0000001300007213 */ /* 0x000fc40000000000 */
[----:B------:R-:W-:Y:S01]  /*7f30*/  IABS R4, R25 ;  /* 0x0000001900047213 */ /* 0x000fe20000000000 */
[----:B------:R-:W-:Y:S01]  /*7f40*/  FFMA.FTZ R17, R7, -R165, R171 ;  /* 0x800000a507117223 */ /* 0x000fe200000100ab */
[----:B------:R-:W-:Y:S01]  /*7f50*/  MOV R5, R3 ;  /* 0x0000000300057202 */ /* 0x000fe20000000f00 */
[----:B------:R-:W-:Y:S01]  /*7f60*/  IMAD.MOV.U32 R3, RZ, RZ, R6 ;  /* 0x000000ffff037224 */ /* 0x000fe200078e0006 */
[----:B------:R-:W-:Y:S01]  /*7f70*/  IABS R2, R26 ;  /* 0x0000001a00027213 */ /* 0x000fe20000000000 */
[----:B------:R-:W-:Y:S01]  /*7f80*/  IMAD.MOV.U32 R7, RZ, RZ, R0 ;  /* 0x000000ffff077224 */ /* 0x000fe200078e0000 */
[----:B------:R-:W-:Y:S01]  /*7f90*/  I2FP.F32.S32 R5, R5 ;  /* 0x0000000500057245 */ /* 0x000fe20000201400 */
[----:B------:R-:W-:Y:S01]  /*7fa0*/  IMAD.MOV.U32 R0, RZ, RZ, R4 ;  /* 0x000000ffff007224 */ /* 0x000fe200078e0004 */
[----:B------:R-:W-:Y:S02]  /*7fb0*/  I2FP.F32.S32 R4, R2 ;  /* 0x0000000200047245 */ /* 0x000fe40000201400 */
[----:B------:R-:W-:Y:S01]  /*7fc0*/  I2FP.F32.S32 R2, R3 ;  /* 0x0000000300027245 */ /* 0x000fe20000201400 */
[-C--:B------:R-:W-:Y:S01]  /*7fd0*/  FFMA.FTZ R11, R5, -R165.reuse, R164 ;  /* 0x800000a5050b7223 */ /* 0x080fe200000100a4 */
[----:B------:R-:W-:Y:S01]  /*7fe0*/  I2FP.F32.S32 R0, R0 ;  /* 0x0000000000007245 */ /* 0x000fe20000201400 */
[----:B------:R-:W-:Y:S01]  /*7ff0*/  FFMA.FTZ R10, R4, -R165, R239 ;  /* 0x800000a5040a7223 */ /* 0x000fe200000100ef */
[----:B------:R-:W-:Y:S01]  /*8000*/  I2FP.F32.S32 R7, R7 ;  /* 0x0000000700077245 */ /* 0x000fe20000201400 */
[----:B------:R-:W-:Y:S01]  /*8010*/  FFMA.FTZ R8, R2, -R165, R22 ;  /* 0x800000a502087223 */ /* 0x000fe20000010016 */
[----:B------:R-:W-:Y:S01]  /*8020*/  IABS R2, R35 ;  /* 0x0000002300027213 */ /* 0x000fe20000000000 */
[-C--:B------:R-:W-:Y:S01]  /*8030*/  FFMA.FTZ R9, R0, -R165.reuse, R238 ;  /* 0x800000a500097223 */ /* 0x080fe200000100ee */
[----:B------:R-:W-:Y:S01]  /*8040*/  IABS R0, R34 ;  /* 0x0000002200007213 */ /* 0x000fe20000000000 */
[----:B------:R-:W-:Y:S01]  /*8050*/  FFMA.FTZ R12, R7, -R165, R250 ;  /* 0x800000a5070c7223 */ /* 0x000fe200000100fa */
[----:B------:R-:W-:Y:S01]  /*8060*/  IABS R3, R32 ;  /* 0x0000002000037213 */ /* 0x000fe20000000000 */
[----:B------:R-:W-:Y:S01]  /*8070*/  IMAD.MOV.U32 R5, RZ, RZ, R2 ;  /* 0x000000ffff057224 */ /* 0x000fe200078e0002 */
[----:B------:R-:W-:Y:S01]  /*8080*/  IABS R4, R33 ;  /* 0x0000002100047213 */ /* 0x000fe20000000000 */
[----:B------:R-:W-:Y:S01]  /*8090*/  IMAD.MOV.U32 R2, RZ, RZ, R0 ;  /* 0x000000ffff027224 */ /* 0x000fe200078e0000 */
[----:B------:R-:W-:Y:S01]  /*80a0*/  IABS R6, R31 ;  /* 0x0000001f00067213 */ /* 0x000fe20000000000 */
[----:B------:R-:W-:Y:S01]  /*80b0*/  IMAD.MOV.U32 R7, RZ, RZ, R3 ;  /* 0x000000ffff077224 */ /* 0x000fe200078e0003 */
[----:B------:R-:W-:Y:S01]  /*80c0*/  I2FP.F32.S32 R5, R5 ;  /* 0x0000000500057245 */ /* 0x000fe20000201400 */
[----:B------:R-:W-:Y:S01]  /*80d0*/  IMAD.MOV.U32 R0, RZ, RZ, R4 ;  /* 0x000000ffff007224 */ /* 0x000fe200078e0004 */
[----:B------:R-:W-:Y:S01]  /*80e0*/  FSEL R203, R17, -INF , !P6 ;  /* 0xff80000011cb7808 */ /* 0x000fe20007000000 */
[----:B------:R-:W-:Y:S01]  /*80f0*/  IMAD.MOV.U32 R3, RZ, RZ, R6 ;  /* 0x000000ffff037224 */ /* 0x000fe200078e0006 */
[----:B------:R-:W-:Y:S01]  /*8100*/  FSEL R187, R16, -INF , !P6 ;  /* 0xff80000010bb7808 */ /* 0x000fe20007000000 */
[----:B------:R-:W-:Y:S01]  /*8110*/  FFMA.FTZ R5, R5, -R165, R175 ;  /* 0x800000a505057223 */ /* 0x000fe200000100af */
[----:B------:R-:W-:-:S02]  /*8120*/  FSEL R175, R30, -INF , !P6 ;  /* 0xff8000001eaf7808 */ /* 0x000fc40007000000 */
[----:B------:R-:W-:Y:S02]  /*8130*/  FSEL R211, R15, -INF , !P6 ;  /* 0xff8000000fd37808 */ /* 0x000fe40007000000 */
[----:B------:R-:W-:Y:S02]  /*8140*/  ISETP.GE.U32.AND P6, PT, R80, 0x81, PT ;  /* 0x000000815000780c */ /* 0x000fe40003fc6070 */
[----:B------:R-:W-:Y:S02]  /*8150*/  I2FP.F32.S32 R4, R2 ;  /* 0x0000000200047245 */ /* 0x000fe40000201400 */
[----:B------:R-:W-:Y:S02]  /*8160*/  I2FP.F32.S32 R2, R0 ;  /* 0x0000000000027245 */ /* 0x000fe40000201400 */
[----:B------:R-:W-:Y:S02]  /*8170*/  I2FP.F32.S32 R6, R7 ;  /* 0x0000000700067245 */ /* 0x000fe40000201400 */
[----:B------:R-:W-:Y:S01]  /*8180*/  I2FP.F32.S32 R0, R3 ;  /* 0x0000000300007245 */ /* 0x000fe20000201400 */
[-C--:B------:R-:W-:Y:S01]  /*8190*/  FFMA.FTZ R3, R4, -R165.reuse, R173 ;  /* 0x800000a504037223 */ /* 0x080fe200000100ad */
[-C--:B------:R-:W-:Y:S01]  /*81a0*/  FFMA.FTZ R2, R2, -R165.reuse, R172 ;  /* 0x800000a502027223 */ /* 0x080fe200000100ac */
[-C--:B------:R-:W-:Y:S01]  /*81b0*/  FFMA.FTZ R6, R6, -R165.reuse, R23 ;  /* 0x800000a506067223 */ /* 0x080fe20000010017 */
[----:B------:R-:W-:Y:S01]  /*81c0*/  FSEL R173, R29, -INF , !P5 ;  /* 0xff8000001dad7808 */ /* 0x000fe20006800000 */
[----:B------:R-:W-:Y:S01]  /*81d0*/  FFMA.FTZ R0, R0, -R165, R167 ;  /* 0x800000a500007223 */ /* 0x000fe200000100a7 */
        /* <DEDUP_REMOVED lines=14> */
[----:B------:R-:W-:Y:S01]  /*82c0*/  FSEL R206, R0, -INF , !P1 ;  /* 0xff80000000ce7808 */ /* 0x000fe20004800000 */
[----:B------:R-:W-:Y:S06]  /*82d0*/  @!P6 BRA `(.L_x_455) ;  /* 0x000000040070e947 */ /* 0x000fec0003800000 */
        /* <DEDUP_REMOVED lines=9> */
[C---:B------:R-:W-:Y:S01]  /*8370*/  @!P1 IMAD R8, R83.reuse, 0x30, RZ ;  /* 0x0000003053089824 */ /* 0x040fe200078e02ff */
[C---:B------:R-:W-:Y:S01]  /*8380*/  @!P1 LEA R6, P4, R82.reuse, R2, 0x5 ;  /* 0x0000000252069211 */ /* 0x040fe200078828ff */
[C---:B------:R-:W-:Y:S01]  /*8390*/  @!P1 IMAD.WIDE.U32 R4, R82.reuse, 0x30, R2 ;  /* 0x0000003052049825 */ /* 0x040fe200078e0002 */
[----:B------:R-:W-:Y:S02]  /*83a0*/  @!P1 LEA.HI.X R7, R82, R3, R83, 0x4, P3 ;  /* 0x0000000352079211 */ /* 0x000fe400018f2453 */
[----:B------:R-:W-:Y:S01]  /*83b0*/  ISETP.GE.AND P3, PT, R166, UR4, PT ;  /* 0x00000004a6007c0c */ /* 0x000fe2000bf66270 */
[----:B------:R-:W-:Y:S01]  /*83c0*/  @!P1 IMAD.IADD R8, R8, 0x1, R5 ;  /* 0x0000000108089824 */ /* 0x000fe200078e0205 */
[C---:B------:R-:W-:Y:S01]  /*83d0*/  @!P1 LEA R20, P5, R0.reuse, R246, 0x1 ;  /* 0x000000f600149211 */ /* 0x040fe200078a08ff */
[----:B------:R-:W-:Y:S02]  /*83e0*/  @!P1 IMAD.MOV.U32 R5, RZ, RZ, R3 ;  /* 0x000000ffff059224 */ /* 0x000fe400078e0003 */
[----:B------:R-:W-:Y:S01]  /*83f0*/  @!P1 IMAD R10, R83, 0x60, RZ ;  /* 0x00000060530a9824 */ /* 0x000fe200078e02ff */
[----:B------:R-:W-:Y:S01]  /*8400*/  @!P1 LEA.HI.X R21, R0, R243, R7, 0x1, P5 ;  /* 0x000000f300159211 */ /* 0x000fe200028f0c07 */
[----:B------:R-:W-:Y:S01]  /*8410*/  @!P1 IMAD.MOV.U32 R7, RZ, RZ, R3 ;  /* 0x000000ffff079224 */ /* 0x000fe200078e0003 */
[----:B------:R-:W-:-:S02]  /*8420*/  @!P1 LEA.HI.X R0, R82, R3, R83, 0x5, P4 ;  /* 0x0000000352009211 */ /* 0x000fc400020f2c53 */
[-C--:B------:R-:W-:Y:S02]  /*8430*/  @!P1 LEA R18, P5, R6, R246.reuse, 0x1 ;  /* 0x000000f606129211 */ /* 0x080fe400078a08ff */
[----:B------:R-:W-:Y:S02]  /*8440*/  @!P1 LEA R16, P4, R4, R246, 0x1 ;  /* 0x000000f604109211 */ /* 0x000fe400078808ff */
[-C--:B------:R-:W-:Y:S01]  /*8450*/  @!P1 LEA.HI.X R19, R6, R243.reuse, R0, 0x1, P5 ;  /* 0x000000f306139211 */ /* 0x080fe200028f0c00 */
[----:B------:R-:W-:Y:S01]  /*8460*/  @!P1 IMAD.MOV.U32 R6, RZ, RZ, R2 ;  /* 0x000000ffff069224 */ /* 0x000fe200078e0002 */
[----:B------:R-:W-:Y:S01]  /*8470*/  @!P1 LEA.HI.X R17, R4, R243, R8, 0x1, P4 ;  /* 0x000000f304119211 */ /* 0x000fe200020f0c08 */
[----:B------:R-:W-:Y:S01]  /*8480*/  @!P1 IMAD.MOV.U32 R4, RZ, RZ, R2 ;  /* 0x000000ffff049224 */ /* 0x000fe200078e0002 */
[----:B------:R-:W-:Y:S01]  /*8490*/  @!P1 LEA R0, P4, R82, R2, 0x6 ;  /* 0x0000000252009211 */ /* 0x000fe200078830ff */
[----:B------:R-:W-:Y:S01]  /*84a0*/  @!P1 IMAD R8, R83, 0x50, RZ ;  /* 0x0000005053089824 */ /* 0x000fe200078e02ff */
[----:B------:R-:W-:Y:S01]  /*84b0*/  @!P3 LEA R14, P5, R2, R246, 0x1 ;  /* 0x000000f6020eb211 */ /* 0x000fe200078a08ff */
[C---:B------:R-:W-:Y:S01]  /*84c0*/  @!P1 IMAD.WIDE.U32 R6, R82.reuse, 0x50, R6 ;  /* 0x0000005052069825 */ /* 0x040fe200078e0006 */
[----:B------:R-:W-:-:S02]  /*84d0*/  @!P1 LEA.HI.X R9, R82, R3, R83, 0x6, P4 ;  /* 0x0000000352099211 */ /* 0x000fc400020f3453 */
[-C--:B------:R-:W-:Y:S01]  /*84e0*/  @!P1 LEA R12, P4, R0, R246.reuse, 0x1 ;  /* 0x000000f6000c9211 */ /* 0x080fe200078808ff */
[----:B------:R-:W-:Y:S01]  /*84f0*/  @!P1 IMAD.WIDE.U32 R4, R82, 0x60, R4 ;  /* 0x0000006052049825 */ /* 0x000fe200078e0004 */
[-C--:B------:R-:W-:Y:S02]  /*8500*/  @!P3 LEA.HI.X R15, R2, R243.reuse, R3, 0x1, P5 ;  /* 0x000000f3020fb211 */ /* 0x080fe400028f0c03 */
[----:B------:R-:W-:Y:S01]  /*8510*/  @!P1 LEA.HI.X R13, R0, R243, R9, 0x1, P4 ;  /* 0x000000f3000d9211 */ /* 0x000fe200020f0c09 */
[----:B------:R-:W-:Y:S01]  /*8520*/  @!P1 IMAD.IADD R0, R8, 0x1, R7 ;  /* 0x0000000108009824 */ /* 0x000fe200078e0207 */
[-C--:B------:R-:W-:Y:S01]  /*8530*/  @!P1 LEA R8, P4, R4, R246.reuse, 0x1 ;  /* 0x000000f604089211 */ /* 0x080fe200078808ff */
[----:B------:R-:W-:Y:S01]  /*8540*/  @!P1 IMAD.IADD R5, R10, 0x1, R5 ;  /* 0x000000010a059824 */ /* 0x000fe200078e0205 */
[----:B------:R-:W-:Y:S01]  /*8550*/  @!PT LDS RZ, [RZ] ;  /* 0x00000000fffff984 */ /* 0x000fe20000000800 */
[----:B------:R-:W-:Y:S01]  /*8560*/  @!PT LDS RZ, [RZ] ;  /* 0x00000000fffff984 */ /* 0x000fe20000000800 */
[----:B------:R-:W-:Y:S01]  /*8570*/  @!PT LDS RZ, [RZ] ;  /* 0x00000000fffff984 */ /* 0x000fe20000000800 */
[----:B------:R1:W-:Y:S01]  /*8580*/  @!P3 LDGSTS.E.BYPASS.LTC128B.128 [R240+0x4000], desc[UR14][R14.64] ;  /* 0x040000000ef0bfae */ /* 0x0003e2000b981a0e */
[----:B------:R-:W-:-:S03]  /*8590*/  @!P1 LEA R10, P5, R6, R246, 0x1 ;  /* 0x000000f6060a9211 */ /* 0x000fc600078a08ff */
[----:B------:R1:W-:Y:S01]  /*85a0*/  @P3 STS.128 [R240+0x4000], RZ ;  /* 0x004000fff0003388 */ /* 0x0003e20000000c00 */
[-C--:B------:R-:W-:Y:S02]  /*85b0*/  @!P1 LEA.HI.X R11, R6, R243.reuse, R0, 0x1, P5 ;  /* 0x000000f3060b9211 */ /* 0x080fe400028f0c00 */
[----:B------:R-:W-:Y:S01]  /*85c0*/  @!P1 LEA.HI.X R9, R4, R243, R5, 0x1, P4 ;  /* 0x000000f304099211 */ /* 0x000fe200020f0c05 */
        /* <DEDUP_REMOVED lines=32> */
[----:B------:R-:W-:Y:S01]  /*87d0*/  MOV R4, R2 ;  /* 0x0000000200047202 */ /* 0x000fe20000000f00 */
        /* <DEDUP_REMOVED lines=10> */
.L_x_457:
[----:B------:R-:W-:Y:S05]  /*8880*/  BSYNC.RECONVERGENT B0 ;  /* 0x0000000000007941 */ /* 0x000fea0003800200 */
.L_x_456:
[----:B------:R-:W0:Y:S02]  /*8890*/  LDGDEPBAR ;  /* 0x00000000000079af */ /* 0x000e240000000000 */
.L_x_455:
[----:B------:R-:W-:Y:S01]  /*88a0*/  FMNMX3.FTZ R0, R88, R65, R99, !PT ;  /* 0x0000004158007276 */ /* 0x000fe20007810063 */
[----:B------:R-:W3:Y:S01]  /*88b0*/  LDCU UR4, c[0x0][0x45c] ;  /* 0x00008b80ff0477ac */ /* 0x000ee20008000800 */
[----:B------:R-:W-:Y:S02]  /*88c0*/  STL [R1+0x60], R248 ;  /* 0x000060f801007387 */ /* 0x000fe40000100800 */
[----:B--2---:R-:W-:Y:S02]  /*88d0*/  FMNMX3.FTZ R2, R0, R98, R94, !PT ;  /* 0x0000006200027276 */ /* 0x004fe4000781005e */
[----:B------:R-:W-:Y:S01]  /*88e0*/  FMNMX3.FTZ R0, R89, R64, R41, !PT ;  /* 0x0000004059007276 */ /* 0x000fe20007810029 */
[----:B------:R-:W-:Y:S01]  /*88f0*/  STL [R1+0x5c], R247 ;  /* 0x00005cf701007387 */ /* 0x000fe20000100800 */
[----:B------:R-:W-:Y:S02]  /*8900*/  FMNMX3.FTZ R2, R2, R95, R90, !PT ;  /* 0x0000005f02027276 */ /* 0x000fe4000781005a */
[----:B------:R-:W-:Y:S01]  /*8910*/  FMNMX3.FTZ R0, R0, R40, R68, !PT ;  /* 0x0000002800007276 */ /* 0x000fe20007810044 */
[----:B------:R-:W-:Y:S01]  /*8920*/  STL [R1+0x58], R246 ;  /* 0x000058f601007387 */ /* 0x000fe20000100800 */
[----:B------:R-:W-:-:S02]  /*8930*/  FMNMX3.FTZ R3, R2, R91, R142, !PT ;  /* 0x0000005b02037276 */ /* 0x000fc4000781008e */
[----:B------:R-:W-:Y:S01]  /*8940*/  FMNMX3.FTZ R0, R0, R47, R42, !PT ;  /* 0x0000002f00007276 */ /* 0x000fe2000781002a */
[----:B------:R-:W-:Y:S01]  /*8950*/  STL [R1+0x54], R244 ;  /* 0x000054f401007387 */ /* 0x000fe20000100800 */
[----:B------:R-:W-:Y:S02]  /*8960*/  FMNMX3.FTZ R3, R3, R133, R131, !PT ;  /* 0x0000008503037276 */ /* 0x000fe40007810083 */
        /* <DEDUP_REMOVED lines=33> */
[----:B------:R-:W-:Y:S01]  /*8b80*/  FMNMX3.FTZ R0, R0, R130, R177, !PT ;  /* 0x0000008200007276 */ /* 0x000fe200078100b1 */
[----:B------:R-:W2:Y:S01]  /*8b90*/  SHFL.BFLY PT, R169, R3, 0x2, 0x1f ;  /* 0x0c401f0003a97f89 */ /* 0x000ea200000e0000 */
[----:B------:R-:W-:-:S02]  /*8ba0*/  FMNMX3.FTZ R2, R2, R205, R200, !PT ;  /* 0x000000cd02027276 */ /* 0x000fc400078100c8 */
[----:B------:R-:W-:Y:S02]  /*8bb0*/  FMNMX3.FTZ R0, R0, R155, R159, !PT ;  /* 0x0000009b00007276 */ /* 0x000fe4000781009f */
[----:B------:R-:W-:Y:S02]  /*8bc0*/  FMNMX.FTZ R2, R199, R2, !PT ;  /* 0x00000002c7027209 */ /* 0x000fe40007810000 */
[----:B------:R-:W-:-:S03]  /*8bd0*/  FMNMX3.FTZ R0, R0, R147, R195, !PT ;  /* 0x0000009300007276 */ /* 0x000fc600078100c3 */
[----:B------:R-:W4:Y:S01]  /*8be0*/  SHFL.BFLY PT, R167, R2, 0x2, 0x1f ;  /* 0x0c401f0002a77f89 */ /* 0x000f2200000e0000 */
[----:B------:R-:W-:-:S04]  /*8bf0*/  FMNMX3.FTZ R0, R0, R184, R178, !PT ;  /* 0x000000b800007276 */ /* 0x000fc800078100b2 */
[----:B------:R-:W-:-:S04]  /*8c00*/  FMNMX3.FTZ R0, R0, R179, R207, !PT ;  /* 0x000000b300007276 */ /* 0x000fc800078100cf */
[----:B------:R-:W-:-:S04]  /*8c10*/  FMNMX3.FTZ R0, R0, R209, R189, !PT ;  /* 0x000000d100007276 */ /* 0x000fc800078100bd */
[----:B------:R-:W-:Y:S02]  /*8c20*/  FMNMX3.FTZ R0, R0, R190, R230, !PT ;  /* 0x000000be00007276 */ /* 0x000fe400078100e6 */
[----:B--2---:R-:W-:Y:S02]  /*8c30*/  FMNMX.FTZ R169, R3, R169, !PT ;  /* 0x000000a903a97209 */ /* 0x004fe40007810000 */
[----:B------:R-:W-:-:S03]  /*8c40*/  FMNMX3.FTZ R0, R0, R231, R233, !PT ;  /* 0x000000e700007276 */ /* 0x000fc600078100e9 */
[----:B------:R-:W2:Y:S01]  /*8c50*/  SHFL.BFLY PT, R4, R169, 0x1, 0x1f ;  /* 0x0c201f00a9047f89 */ /* 0x000ea200000e0000 */
[----:B------:R-:W-:Y:S02]  /*8c60*/  FMNMX3.FTZ R0, R0, R211, R213, !PT ;  /* 0x000000d300007276 */ /* 0x000fe400078100d5 */
[----:B----4-:R-:W-:Y:S02]  /*8c70*/  FMNMX.FTZ R167, R2, R167, !PT ;  /* 0x000000a702a77209 */ /* 0x010fe40007810000 */
[----:B------:R-:W-:-:S03]  /*8c80*/  FMNMX3.FTZ R0, R0, R212, R208, !PT ;  /* 0x000000d400007276 */ /* 0x000fc600078100d0 */
[----:B------:R-:W4:Y:S01]  /*8c90*/  SHFL.BFLY PT, R5, R167, 0x1, 0x1f ;  /* 0x0c201f00a7057f89 */ /* 0x000f2200000e0000 */
[----:B------:R-:W-:-:S05]  /*8ca0*/  FMNMX.FTZ R0, R206, R0, !PT ;  /* 0x00000000ce007209 */ /* 0x000fca0007810000 */
[----:B------:R-:W1:Y:S01]  /*8cb0*/  SHFL.BFLY PT, R3, R0, 0x2, 0x1f ;  /* 0x0c401f0000037f89 */ /* 0x000e6200000e0000 */
[----:B--2---:R-:W-:-:S04]  /*8cc0*/  FMNMX.FTZ R169, R169, R4, !PT ;  /* 0x00000004a9a97209 */ /* 0x004fc80007810000 */
[C---:B------:R-:W-:Y:S01]  /*8cd0*/  FSETP.NEU.FTZ.AND P1, PT, R169.reuse, -INF , PT ;  /* 0xff800000a900780b */ /* 0x040fe20003f3d000 */
[----:B---3--:R-:W-:Y:S01]  /*8ce0*/  FMUL.FTZ R2, R169, UR4 ;  /* 0x00000004a9027c20 */ /* 0x008fe20008410000 */
[----:B------:R-:W-:Y:S01]  /*8cf0*/  STL [R1+0x64], R169 ;  /* 0x000064a901007387 */ /* 0x000fe20000100800 */
[----:B----4-:R-:W-:-:S03]  /*8d00*/  FMNMX.FTZ R167, R167, R5, !PT ;  /* 0x00000005a7a77209 */ /* 0x010fc60007810000 */
[----:B------:R-:W-:Y:S02]  /*8d10*/  FSEL R2, R2, RZ, P1 ;  /* 0x000000ff02027208 */ /* 0x000fe40000800000 */
[C---:B------:R-:W-:Y:S01]  /*8d20*/  FSETP.NEU.FTZ.AND P1, PT, R167.reuse, -INF , PT ;  /* 0xff800000a700780b */ /* 0x040fe20003f3d000 */
[----:B-1----:R-:W-:Y:S01]  /*8d30*/  FMUL.FTZ R12, R167, UR4 ;  /* 0x00000004a70c7c20 */ /* 0x002fe20008410000 */
[----:B------:R-:W-:Y:S01]  /*8d40*/  FMNMX.FTZ R164, R0, R3, !PT ;  /* 0x0000000300a47209 */ /* 0x000fe20007810000 */
[----:B------:R-:W-:Y:S01]  /*8d50*/  FFMA.FTZ R0, R88, UR4, -R2 ;  /* 0x0000000458007c23 */ /* 0x000fe20008010802 */
[----:B------:R-:W-:Y:S01]  /*8d60*/  FMNMX3.FTZ R3, R107, R101, R106, !PT ;  /* 0x000000656b037276 */ /* 0x000fe2000781006a */
[----:B------:R-:W-:Y:S01]  /*8d70*/  STL [R1+0x68], R167 ;  /* 0x000068a701007387 */ /* 0x000fe20000100800 */
[----:B------:R-:W-:Y:S01]  /*8d80*/  FSEL R12, R12, RZ, P1 ;  /* 0x000000ff0c0c7208 */ /* 0x000fe20000800000 */
[----:B------:R1:W-:Y:S01]  /*8d90*/  MUFU.EX2 R15, R0 ;  /* 0x00000000000f7308 */ /* 0x0003e20000000800 */
[----:B------:R-:W-:Y:S01]  /*8da0*/  IADD3 R5, PT, PT, R249, R245, RZ ;  /* 0x000000f5f9057210 */ /* 0x000fe20007ffe0ff */
[----:B------:R-:W2:Y:S01]  /*8db0*/  SHFL.BFLY PT, R4, R164, 0x1, 0x1f ;  /* 0x0c201f00a4047f89 */ /* 0x000ea200000e0000 */
[----:B-1----:R-:W-:-:S05]  /*8dc0*/  FFMA.FTZ R0, R65, UR4, -R2 ;  /* 0x0000000441007c23 */ /* 0x002fca0008010802 */
[----:B------:R1:W-:Y:S01]  /*8dd0*/  MUFU.EX2 R14, R0 ;  /* 0x00000000000e7308 */ /* 0x0003e20000000800 */
[----:B--2---:R-:W-:Y:S01]  /*8de0*/  FMNMX.FTZ R164, R164, R4, !PT ;  /* 0x00000004a4a47209 */ /* 0x004fe20007810000 */
[----:B------:R-:W-:Y:S01]  /*8df0*/  FFMA.FTZ R4, R40, UR4, -R12 ;  /* 0x0000000428047c23 */ /* 0x000fe2000801080c */
[----:B------:R-:W-:Y:S02]  /*8e00*/  LEA R40, R5, UR5, 0x1 ;  /* 0x0000000505287c11 */ /* 0x000fe4000f8e08ff */
[----:B------:R-:W-:-:S03]  /*8e10*/  FSETP.NEU.FTZ.AND P1, PT, R164, -INF , PT ;  /* 0xff800000a400780b */ /* 0x000fc60003f3d000 */
[----:B------:R-:W-:Y:S01]  /*8e20*/  MUFU.EX2 R167, R4 ;  /* 0x0000000400a77308 */ /* 0x000fe20000000800 */
[----:B------:R-:W-:Y:S01]  /*8e30*/  IADD3 R43, PT, PT, R232, R40, RZ ;  /* 0x00000028e82b7210 */ /* 0x000fe20007ffe0ff */
[----:B------:R-:W-:Y:S04]  /*8e40*/  LDSM.16.MT88.4 R32, [R40+0x8000] ;  /* 0x008000002820783b */ /* 0x000fe80000004200 */
[----:B------:R-:W-:Y:S01]  /*8e50*/  LDSM.16.MT88.4 R48, [R43+0x8000] ;  /* 0x008000002b30783b */ /* 0x000fe20000004200 */
[----:B-1----:R-:W-:-:S04]  /*8e60*/  FFMA.FTZ R0, R89, UR4, -R12 ;  /* 0x0000000459007c23 */ /* 0x002fc8000801080c */
[----:B------:R1:W2:Y:S02]  /*8e70*/  MUFU.EX2 R8, R0 ;  /* 0x0000000000087308 */ /* 0x0002a40000000800 */
[--C-:B-1----:R-:W-:Y:S01]  /*8e80*/  FFMA.FTZ R0, R64, UR4, -R12.reuse ;  /* 0x0000000440007c23 */ /* 0x102fe2000801080c */
[----:B--2---:R1:W-:Y:S05]  /*8e90*/  STL [R1+0x30], R8 ;  /* 0x0000300801007387 */ /* 0x0043ea0000100800 */
[----:B------:R2:W3:Y:S02]  /*8ea0*/  MUFU.EX2 R10, R0 ;  /* 0x00000000000a7308 */ /* 0x0004e40000000800 */
[----:B--2---:R-:W-:Y:S01]  /*8eb0*/  FMNMX3.FTZ R0, R3, R100, R145, !PT ;  /* 0x0000006403007276 */ /* 0x004fe20007810091 */
[----:B------:R-:W-:Y:S01]  /*8ec0*/  FFMA.FTZ R3, R41, UR4, -R12 ;  /* 0x0000000429037c23 */ /* 0x000fe2000801080c */
[----:B------:R-:W-:Y:S01]  /*8ed0*/  IADD3 R41, PT, PT, R242, R40, RZ ;  /* 0x00000028f2297210 */ /* 0x000fe20007ffe0ff */
[----:B---3--:R2:W-:Y:S01]  /*8ee0*/  STL [R1+0x2c], R10 ;  /* 0x00002c0a01007387 */ /* 0x0085e20000100800 */
[----:B------:R-:W-:-:S02]  /*8ef0*/  FMNMX3.FTZ R0, R0, R146, R135, !PT ;  /* 0x0000009200007276 */ /* 0x000fc40007810087 */
[----:B------:R3:W4:Y:S01]  /*8f00*/  MUFU.EX2 R9, R3 ;  /* 0x0000000300097308 */ /* 0x0007220000000800 */
[----:B-1----:R-:W-:Y:S01]  /*8f10*/  F2FP.F16.F32.PACK_AB R8, R10, R8 ;  /* 0x000000080a08723e */ /* 0x002fe200000000ff */
[----:B------:R-:W-:Y:S01]  /*8f20*/  IMAD.IADD R81, R232, 0x1, R41 ;  /* 0x00000001e8517824 */ /* 0x000fe200078e0229 */
[----:B------:R-:W-:Y:S01]  /*8f30*/  FMNMX3.FTZ R0, R0, R137, R144, !PT ;  /* 0x0000008900007276 */ /* 0x000fe20007810090 */
[----:B------:R-:W-:Y:S03]  /*8f40*/  LDSM.16.MT88.4 R56, [R41+0x8000] ;  /* 0x008000002938783b */ /* 0x000fe60000004200 */
[----:B------:R-:W-:Y:S01]  /*8f50*/  FMNMX3.FTZ R0, R0, R154, R151, !PT ;  /* 0x0000009a00007276 */ /* 0x000fe20007810097 */
[----:B------:R-:W-:Y:S03]  /*8f60*/  LDSM.16.MT88.4 R64, [R81+0x8000] ;  /* 0x008000005140783b */ /* 0x000fe60000004200 */
[----:B------:R-:W-:-:S04]  /*8f70*/  FMNMX3.FTZ R0, R0, R141, R174, !PT ;  /* 0x0000008d00007276 */ /* 0x000fc800078100ae */
[----:B------:R-:W-:Y:S01]  /*8f80*/  FMNMX3.FTZ R0, R0, R176, R180, !PT ;  /* 0x000000b000007276 */ /* 0x000fe200078100b4 */
[----:B---3--:R-:W-:Y:S01]  /*8f90*/  FMUL.FTZ R3, R164, UR4 ;  /* 0x00000004a4037c20 */ /* 0x008fe20008410000 */
[----:B----4-:R1:W-:Y:S02]  /*8fa0*/  STL [R1+0x34], R9 ;  /* 0x0000340901007387 */ /* 0x0103e40000100800 */
[----:B------:R-:W-:Y:S02]  /*8fb0*/  FMNMX3.FTZ R0, R0, R157, R192, !PT ;  /* 0x0000009d00007276 */ /* 0x000fe400078100c0 */
[----:B------:R-:W-:Y:S01]  /*8fc0*/  FSEL R3, R3, RZ, P1 ;  /* 0x000000ff03037208 */ /* 0x000fe20000800000 */
[----:B------:R-:W-:Y:S01]  /*8fd0*/  STL [R1+0x6c], R164 ;  /* 0x00006ca401007387 */ /* 0x000fe20000100800 */
[----:B------:R-:W-:Y:S02]  /*8fe0*/  FMNMX3.FTZ R0, R0, R194, R186, !PT ;  /* 0x000000c200007276 */ /* 0x000fe400078100ba */
[----:B--2---:R-:W-:Y:S01]  /*8ff0*/  F2FP.F16.F32.PACK_AB R10, R167, R9 ;  /* 0x00000009a70a723e */ /* 0x004fe200000000ff */
[----:B------:R-:W-:Y:S01]  /*9000*/  FFMA.FTZ R4, R92, UR4, -R3 ;  /* 0x000000045c047c23 */ /* 0x000fe20008010803 */
[----:B------:R-:W-:-:S03]  /*9010*/  FMNMX3.FTZ R0, R0, R188, R229, !PT ;  /* 0x000000bc00007276 */ /* 0x000fc600078100e5 */
[----:B------:R2:W3:Y:S01]  /*9020*/  MUFU.EX2 R6, R4 ;  /* 0x0000000400067308 */ /* 0x0004e20000000800 */
[----:B------:R-:W-:-:S04]  /*9030*/  FMNMX3.FTZ R0, R0, R227, R220, !PT ;  /* 0x000000e300007276 */ /* 0x000fc800078100dc */
[----:B------:R-:W-:-:S04]  /*9040*/  FMNMX3.FTZ R0, R0, R218, R237, !PT ;  /* 0x000000da00007276 */ /* 0x000fc800078100ed */
[----:B------:R-:W-:-:S04]  /*9050*/  FMNMX3.FTZ R0, R0, R236, R234, !PT ;  /* 0x000000ec00007276 */ /* 0x000fc800078100ea */
[----:B------:R-:W-:-:S04]  /*9060*/  FMNMX3.FTZ R0, R0, R203, R202, !PT ;  /* 0x000000cb00007276 */ /* 0x000fc800078100ca */
[----:B------:R-:W-:Y:S01]  /*9070*/  FMNMX3.FTZ R0, R0, R198, R197, !PT ;  /* 0x000000c600007276 */ /* 0x000fe200078100c5 */
[--C-:B--2---:R-:W-:Y:S01]  /*9080*/  FFMA.FTZ R4, R76, UR4, -R3.reuse ;  /* 0x000000044c047c23 */ /* 0x104fe20008010803 */
[----:B---3--:R-:W-:Y:S02]  /*9090*/  STL [R1+0x24], R6 ;  /* 0x0000240601007387 */ /* 0x008fe40000100800 */
[----:B------:R-:W-:Y:S01]  /*90a0*/  FMNMX.FTZ R0, R196, R0, !PT ;  /* 0x00000000c4007209 */ /* 0x000fe20007810000 */
[----:B------:R2:W1:Y:S01]  /*90b0*/  MUFU.EX2 R7, R4 ;  /* 0x0000000400077308 */ /* 0x0004620000000800 */
[----:B------:R-:W-:Y:S04]  /*90c0*/  LDSM.16.MT88.4 R76, [R41+0x8800] ;  /* 0x00880000294c783b */ /* 0x000fe80000004200 */
[----:B------:R-:W3:Y:S01]  /*90d0*/  SHFL.BFLY PT, R5, R0, 0x2, 0x1f ;  /* 0x0c401f0000057f89 */ /* 0x000ee200000e0000 */
[----:B--2---:R-:W-:Y:S01]  /*90e0*/  FFMA.FTZ R4, R86, UR4, -R3 ;  /* 0x0000000456047c23 */ /* 0x004fe20008010803 */
[----:B-1----:R-:W-:-:S02]  /*90f0*/  F2FP.F16.F32.PACK_AB R9, R7, R6 ;  /* 0x000000060709723e */ /* 0x002fc400000000ff */
[----:B------:R-:W-:Y:S01]  /*9100*/  STL [R1+0x20], R7 ;  /* 0x0000200701007387 */ /* 0x000fe20000100800 */
[----:B------:R1:W-:Y:S03]  /*9110*/  MUFU.EX2 R251, R4 ;  /* 0x0000000400fb7308 */ /* 0x0003e60000000800 */
[----:B------:R-:W-:Y:S01]  /*9120*/  STL [R1+0x70], R167 ;  /* 0x000070a701007387 */ /* 0x000fe20000100800 */
[----:B---3--:R-:W-:-:S05]  /*9130*/  FMNMX.FTZ R0, R0, R5, !PT ;  /* 0x0000000500007209 */ /* 0x008fca0007810000 */
[----:B------:R-:W2:Y:S01]  /*9140*/  SHFL.BFLY PT, R5, R0, 0x1, 0x1f ;  /* 0x0c201f0000057f89 */ /* 0x000ea200000e0000 */
[----:B-1----:R-:W-:-:S04]  /*9150*/  FFMA.FTZ R4, R69, UR4, -R3 ;  /* 0x0000000445047c23 */ /* 0x002fc80008010803 */
[----:B------:R1:W3:Y:S01]  /*9160*/  MUFU.EX2 R93, R4 ;  /* 0x00000004005d7308 */ /* 0x0002e20000000800 */
[----:B--2---:R-:W-:Y:S01]  /*9170*/  FMNMX.FTZ R168, R0, R5, !PT ;  /* 0x0000000500a87209 */ /* 0x004fe20007810000 */
[----:B-1----:R-:W-:Y:S01]  /*9180*/  FFMA.FTZ R4, R68, UR4, -R12 ;  /* 0x0000000444047c23 */ /* 0x002fe2000801080c */
[----:B---3--:R-:W-:Y:S01]  /*9190*/  F2FP.F16.F32.PACK_AB R11, R93, R251 ;  /* 0x000000fb5d0b723e */ /* 0x008fe200000000ff */
[----:B------:R-:W1:Y:S01]  /*91a0*/  LDSM.16.MT88.4 R68, [R40+0x8800] ;  /* 0x008800002844783b */ /* 0x000e620000004200 */
[----:B------:R-:W-:-:S03]  /*91b0*/  FSETP.NEU.FTZ.AND P1, PT, R168, -INF , PT ;  /* 0xff800000a800780b */ /* 0x000fc60003f3d000 */
[----:B------:R2:W-:Y:S01]  /*91c0*/  MUFU.EX2 R169, R4 ;  /* 0x0000000400a97308 */ /* 0x0005e20000000800 */
[----:B------:R-:W-:Y:S01]  /*91d0*/  FMUL.FTZ R0, R168, UR4 ;  /* 0x00000004a8007c20 */ /* 0x000fe20008410000 */
[----:B------:R-:W-:Y:S04]  /*91e0*/  HMMA.16816.F32 R52, R8, R56, RZ ;  /* 0x000000380834723c */ /* 0x000fe800000018ff */
[----:B------:R-:W-:-:S04]  /*91f0*/  FSEL R0, R0, RZ, P1 ;  /* 0x000000ff00007208 */ /* 0x000fc80000800000 */
[----:B------:R-:W-:Y:S01]  /*9200*/  HMMA.16816.F32 R20, R8, R64, RZ ;  /* 0x000000400814723c */ /* 0x000fe200000018ff */
[----:B--2---:R-:W-:-:S07]  /*9210*/  FFMA.FTZ R4, R47, UR4, -R12 ;  /* 0x000000042f047c23 */ /* 0x004fce000801080c */
[C---:B------:R-:W-:Y:S01]  /*9220*/  HMMA.16816.F32 R44, R8.reuse, R32, RZ ;  /* 0x00000020082c723c */ /* 0x040fe200000018ff */
[----:B------:R2:W-:Y:S07]  /*9230*/  MUFU.EX2 R244, R4 ;  /* 0x0000000400f47308 */ /* 0x0005ee0000000800 */
[C---:B------:R-:W-:Y:S08]  /*9240*/  HMMA.16816.F32 R36, R8.reuse, R34, RZ ;  /* 0x000000220824723c */ /* 0x040ff000000018ff */
[----:B------:R-:W-:Y:S01]  /*9250*/  HMMA.16816.F32 R28, R8, R50, RZ ;  /* 0x00000032081c723c */ /* 0x000fe200000018ff */
[----:B--2---:R-:W-:-:S04]  /*9260*/  FFMA.FTZ R4, R42, UR4, -R12 ;  /* 0x000000042a047c23 */ /* 0x004fc8000801080c */
[----:B------:R2:W-:Y:S03]  /*9270*/  MUFU.EX2 R83, R4 ;  /* 0x0000000400537308 */ /* 0x0005e60000000800 */
[C---:B------:R-:W-:Y:S08]  /*9280*/  HMMA.16816.F32 R24, R8.reuse, R58, RZ ;  /* 0x0000003a0818723c */ /* 0x040ff000000018ff */
[----:B------:R-:W-:Y:S01]  /*9290*/  HMMA.16816.F32 R16, R8, R66, RZ ;  /* 0x000000420810723c */ /* 0x000fe200000018ff */
[----:B--2---:R-:W-:-:S07]  /*92a0*/  FFMA.FTZ R4, R60, UR4, -R12 ;  /* 0x000000043c047c23 */ /* 0x004fce000801080c */
[----:B------:R-:W-:Y:S01]  /*92b0*/  HMMA.16816.F32 R60, R8, R48, RZ ;  /* 0x00000030083c723c */ /* 0x000fe200000018ff */
[----:B------:R-:W-:Y:S01]  /*92c0*/  FFMA.FTZ R8, R94, UR4, -R2 ;  /* 0x000000045e087c23 */ /* 0x000fe20008010802 */
[----:B------:R2:W-:Y:S08]  /*92d0*/  MUFU.EX2 R248, R4 ;  /* 0x0000000400f87308 */ /* 0x0005f00000000800 */
[----:B------:R3:W-:Y:S01]  /*92e0*/  MUFU.EX2 R13, R8 ;  /* 0x00000008000d7308 */ /* 0x0007e20000000800 */
[----:B--2---:R-:W-:-:S07]  /*92f0*/  FFMA.FTZ R4, R85, UR4, -R3 ;  /* 0x0000000455047c23 */ /* 0x004fce0008010803 */
[----:B------:R2:W4:Y:S01]  /*9300*/  MUFU.EX2 R6, R4 ;  /* 0x0000000400067308 */ /* 0x0005220000000800 */
[----:B---3--:R-:W-:-:S07]  /*9310*/  FFMA.FTZ R8, R95, UR4, -R2 ;  /* 0x000000045f087c23 */ /* 0x008fce0008010802 */
[----:B------:R3:W-:Y:S01]  /*9320*/  MUFU.EX2 R247, R8 ;  /* 0x0000000800f77308 */ /* 0x0007e20000000800 */
[----:B--2---:R-:W-:Y:S01]  /*9330*/  FFMA.FTZ R4, R87, UR4, -R3 ;  /* 0x0000000457047c23 */ /* 0x004fe20008010803 */
[----:B----4-:R2:W-:Y:S06]  /*9340*/  STL [R1+0x38], R6 ;  /* 0x0000380601007387 */ /* 0x0105ec0000100800 */
[----:B------:R4:W1:Y:S01]  /*9350*/  MUFU.EX2 R250, R4 ;  /* 0x0000000400fa7308 */ /* 0x0008620000000800 */
[----:B------:R-:W-:Y:S01]  /*9360*/  STL [R1+0x78], R169 ;  /* 0x000078a901007387 */ /* 0x000fe20000100800 */
[----:B---3--:R-:W-:-:S03]  /*9370*/  FFMA.FTZ R8, R107, UR4, -R0 ;  /* 0x000000046b087c23 */ /* 0x008fc60008010800 */
[----:B------:R3:W-:Y:S01]  /*9380*/  STL [R1+0x74], R244 ;  /* 0x000074f401007387 */ /* 0x0007e20000100800 */
[--C-:B----4-:R-:W-:Y:S01]  /*9390*/  FFMA.FTZ R4, R73, UR4, -R3.reuse ;  /* 0x0000000449047c23 */ /* 0x110fe20008010803 */
[----:B-1----:R-:W-:Y:S02]  /*93a0*/  F2FP.F16.F32.PACK_AB R5, R250, R6 ;  /* 0x00000006fa05723e */ /* 0x002fe400000000ff */
[----:B------:R-:W1:Y:S01]  /*93b0*/  LDSM.16.MT88.4 R72, [R43+0x8800] ;  /* 0x008800002b48783b */ /* 0x000e620000004200 */
[----:B------:R4:W-:Y:S01]  /*93c0*/  MUFU.EX2 R82, R4 ;  /* 0x0000000400527308 */ /* 0x0009e20000000800 */
[----:B--2---:R-:W-:Y:S01]  /*93d0*/  F2FP.F16.F32.PACK_AB R6, R248, R83 ;  /* 0x00000053f806723e */ /* 0x004fe200000000ff */
[----:B----4-:R-:W-:Y:S02]  /*93e0*/  FFMA.FTZ R4, R84, UR4, -R3 ;  /* 0x0000000454047c23 */ /* 0x010fe40008010803 */
[----:B------:R-:W2:Y:S04]  /*93f0*/  LDSM.16.MT88.4 R84, [R81+0x8800] ;  /* 0x008800005154783b */ /* 0x000ea80000004200 */
[----:B------:R4:W3:Y:S02]  /*9400*/  MUFU.EX2 R252, R4 ;  /* 0x0000000400fc7308 */ /* 0x0008e40000000800 */
[----:B----4-:R-:W-:Y:S01]  /*9410*/  FFMA.FTZ R4, R99, UR4, -R2 ;  /* 0x0000000463047c23 */ /* 0x010fe20008010802 */
[----:B---3--:R-:W-:-:S05]  /*9420*/  F2FP.F16.F32.PACK_AB R7, R252, R82 ;  /* 0x00000052fc07723e */ /* 0x008fca00000000ff */
[----:B------:R3:W-:Y:S02]  /*9430*/  MUFU.EX2 R42, R4 ;  /* 0x00000004002a7308 */ /* 0x0007e40000000800 */
[----:B---3--:R-:W-:-:S06]  /*9440*/  FFMA.FTZ R4, R98, UR4, -R2 ;  /* 0x0000000462047c23 */ /* 0x008fcc0008010802 */
[----:B------:R3:W4:Y:S02]  /*9450*/  MUFU.EX2 R167, R4 ;  /* 0x0000000400a77308 */ /* 0x0007240000000800 */
[----:B---3--:R-:W-:-:S06]  /*9460*/  F2FP.F16.F32.PACK_AB R4, R244, R169 ;  /* 0x000000a9f404723e */ /* 0x008fcc00000000ff */
[----:B------:R3:W-:Y:S01]  /*9470*/  MUFU.EX2 R244, R8 ;  /* 0x0000000800f47308 */ /* 0x0007e20000000800 */
[C---:B------:R-:W-:Y:S08]  /*9480*/  HMMA.16816.F32 R120, R4.reuse, R68, R44 ;  /* 0x000000440478723c */ /* 0x040ff0000000182c */
[----:B-1----:R-:W-:Y:S01]  /*9490*/  HMMA.16816.F32 R116, R4, R72, R60 ;  /* 0x000000480474723c */ /* 0x002fe2000000183c */
[----:B---3--:R-:W-:-:S04]  /*94a0*/  FFMA.FTZ R8, R101, UR4, -R0 ;  /* 0x0000000465087c23 */ /* 0x008fc80008010800 */
[----:B------:R1:W3:Y:S03]  /*94b0*/  MUFU.EX2 R169, R8 ;  /* 0x0000000800a97308 */ /* 0x0002e60000000800 */
[C---:B------:R-:W-:Y:S08]  /*94c0*/  HMMA.16816.F32 R112, R4.reuse, R76, R52 ;  /* 0x0000004c0470723c */ /* 0x040ff00000001834 */
[----:B--2---:R-:W-:Y:S01]  /*94d0*/  HMMA.16816.F32 R124, R4, R84, R20 ;  /* 0x00000054047c723c */ /* 0x004fe20000001814 */
[----:B-1----:R-:W-:-:S07]  /*94e0*/  FFMA.FTZ R8, R106, UR4, -R0 ;  /* 0x000000046a087c23 */ /* 0x002fce0008010800 */
[C---:B------:R-:W-:Y:S01]  /*94f0*/  HMMA.16816.F32 R96, R4.reuse, R74, R28 ;  /* 0x0000004a0460723c */ /* 0x040fe2000000181c */
[----:B------:R1:W-:Y:S07]  /*9500*/  MUFU.EX2 R245, R8 ;  /* 0x0000000800f57308 */ /* 0x0003ee0000000800 */
[C---:B------:R-:W-:Y:S08]  /*9510*/  HMMA.16816.F32 R104, R4.reuse, R70, R36 ;  /* 0x000000460468723c */ /* 0x040ff00000001824 */
[----:B------:R-:W-:Y:S01]  /*9520*/  HMMA.16816.F32 R108, R4, R78, R24 ;  /* 0x0000004e046c723c */ /* 0x000fe20000001818 */
[----:B-1----:R-:W-:-:S04]  /*9530*/  FFMA.FTZ R8, R100, UR4, -R0 ;  /* 0x0000000464087c23 */ /* 0x002fc80008010800 */
[----:B------:R1:W2:Y:S03]  /*9540*/  MUFU.EX2 R164, R8 ;  /* 0x0000000800a47308 */ /* 0x0002a60000000800 */
[----:B------:R-:W-:Y:S01]  /*9550*/  HMMA.16816.F32 R100, R4, R86, R16 ;  /* 0x000000560464723c */ /* 0x000fe20000001810 */
[----:B------:R-:W-:Y:S02]  /*9560*/  F2FP.F16.F32.PACK_AB R4, R14, R15 ;  /* 0x0000000f0e04723e */ /* 0x000fe400000000ff */
[----:B----4-:R-:W-:Y:S02]  /*9570*/  F2FP.F16.F32.PACK_AB R6, R167, R42 ;  /* 0x0000002aa706723e */ /* 0x010fe400000000ff */
[----:B---3--:R-:W-:Y:S01]  /*9580*/  F2FP.F16.F32.PACK_AB R5, R169, R244 ;  /* 0x000000f4a905723e */ /* 0x008fe200000000ff */
[----:B-1----:R-:W-:Y:S01]  /*9590*/  FFMA.FTZ R8, R90, UR4, -R2 ;  /* 0x000000045a087c23 */ /* 0x002fe20008010802 */
[----:B--2---:R-:W-:-:S03]  /*95a0*/  F2FP.F16.F32.PACK_AB R7, R164, R245 ;  /* 0x000000f5a407723e */ /* 0x004fc600000000ff */
[----:B------:R1:W-:Y:S04]  /*95b0*/  MUFU.EX2 R249, R8 ;  /* 0x0000000800f97308 */ /* 0x0003e80000000800 */
[----:B------:R-:W-:Y:S01]  /*95c0*/  HMMA.16816.F32 R16, R4, R56, RZ ;  /* 0x000000380410723c */ /* 0x000fe200000018ff */
[----:B------:R-:W-:Y:S01]  /*95d0*/  MOV R57, R13 ;  /* 0x0000000d00397202 */ /* 0x000fe20000000f00 */
[----:B------:R-:W-:-:S06]  /*95e0*/  FFMA.FTZ R13, R130, UR4, -R3 ;  /* 0x00000004820d7c23 */ /* 0x000fcc0008010803 */
[----:B------:R-:W-:Y:S01]  /*95f0*/  HMMA.16816.F32 R24, R4, R32, RZ ;  /* 0x000000200418723c */ /* 0x000fe200000018ff */
[----:B-1----:R-:W-:-:S07]  /*9600*/  FFMA.FTZ R8, R91, UR4, -R2 ;  /* 0x000000045b087c23 */ /* 0x002fce0008010802 */
[C---:B------:R-:W-:Y:S01]  /*9610*/  HMMA.16816.F32 R20, R4.reuse, R48, RZ ;  /* 0x000000300414723c */ /* 0x040fe200000018ff */
[----:B------:R1:W-:Y:S07]  /*9620*/  MUFU.EX2 R222, R8 ;  /* 0x0000000800de7308 */ /* 0x0003ee0000000800 */
[C---:B------:R-:W-:Y:S08]  /*9630*/  HMMA.16816.F32 R28, R4.reuse, R50, RZ ;  /* 0x00000032041c723c */ /* 0x040ff000000018ff */
[----:B------:R-:W-:Y:S01]  /*9640*/  HMMA.16816.F32 R32, R4, R34, RZ ;  /* 0x000000220420723c */ /* 0x000fe200000018ff */
[----:B-1----:R-:W-:-:S04]  /*9650*/  FFMA.FTZ R8, R145, UR4, -R0 ;  /* 0x0000000491087c23 */ /* 0x002fc80008010800 */
[----:B------:R1:W-:Y:S03]  /*9660*/  MUFU.EX2 R232, R8 ;  /* 0x0000000800e87308 */ /* 0x0003e60000000800 */
[C---:B------:R-:W-:Y:S08]  /*9670*/  HMMA.16816.F32 R36, R4.reuse, R58, RZ ;  /* 0x0000003a0424723c */ /* 0x040ff000000018ff */
[----:B------:R-:W-:Y:S01]  /*9680*/  HMMA.16816.F32 R48, R4, R66, RZ ;  /* 0x000000420430723c */ /* 0x000fe200000018ff */
[----:B-1----:R-:W-:-:S04]  /*9690*/  FFMA.FTZ R8, R146, UR4, -R0 ;  /* 0x0000000492087c23 */ /* 0x002fc80008010800 */
[----:B------:R1:W2:Y:S02]  /*96a0*/  MUFU.EX2 R246, R8 ;  /* 0x0000000800f67308 */ /* 0x0002a40000000800 */
[----:B-1----:R-:W-:-:S06]  /*96b0*/  FFMA.FTZ R8, R135, UR4, -R0 ;  /* 0x0000000487087c23 */ /* 0x002fcc0008010800 */
[----:B------:R1:W-:Y:S02]  /*96c0*/  MUFU.EX2 R238, R8 ;  /* 0x0000000800ee7308 */ /* 0x0003e40000000800 */
[----:B-1----:R-:W-:Y:S01]  /*96d0*/  FFMA.FTZ R8, R137, UR4, -R0 ;  /* 0x0000000489087c23 */ /* 0x002fe20008010800 */
[----:B------:R-:W-:-:S05]  /*96e0*/  MOV R137, R93 ;  /* 0x0000005d00897202 */ /* 0x000fca0000000f00 */
[----:B------:R1:W3:Y:S02]  /*96f0*/  MUFU.EX2 R240, R8 ;  /* 0x0000000800f07308 */ /* 0x0002e40000000800 */
[----:B-1----:R-:W-:Y:S01]  /*9700*/  HMMA.16816.F32 R8, R4, R64, RZ ;  /* 0x000000400408723c */ /* 0x002fe200000018ff */
[----:B------:R-:W-:Y:S02]  /*9710*/  F2FP.F16.F32.PACK_AB R4, R247, R57 ;  /* 0x00000039f704723e */ /* 0x000fe400000000ff */
[----:B--2---:R-:W-:Y:S02]  /*9720*/  F2FP.F16.F32.PACK_AB R5, R246, R232 ;  /* 0x000000e8f605723e */ /* 0x004fe400000000ff */
[----:B------:R-:W-:Y:S02]  /*9730*/  F2FP.F16.F32.PACK_AB R6, R222, R249 ;  /* 0x000000f9de06723e */ /* 0x000fe400000000ff */
[----:B---3--:R-:W-:-:S07]  /*9740*/  F2FP.F16.F32.PACK_AB R7, R240, R238 ;  /* 0x000000eef007723e */ /* 0x008fce00000000ff */
[C---:B------:R-:W-:Y:S01]  /*9750*/  HMMA.16816.F32 R60, R4.reuse, R68, R24 ;  /* 0x00000044043c723c */ /* 0x040fe20000001818 */
[----:B------:R-:W-:Y:S07]  /*9760*/  LDSM.16.MT88.4 R24, [R81+0x9000] ;  /* 0x009000005118783b */ /* 0x000fee0000004200 */
[----:B------:R-:W-:Y:S01]  /*9770*/  HMMA.16816.F32 R92, R4, R84, R8 ;  /* 0x00000054045c723c */ /* 0x000fe20000001808 */
[----:B------:R-:W-:Y:S01]  /*9780*/  FFMA.FTZ R8, R142, UR4, -R2 ;  /* 0x000000048e087c23 */ /* 0x000fe20008010802 */
[----:B------:R-:W-:-:S03]  /*9790*/  IMAD.MOV.U32 R142, RZ, RZ, R57 ;  /* 0x000000ffff8e7224 */ /* 0x000fc600078e0039 */
[----:B------:R1:W-:Y:S03]  /*97a0*/  MUFU.EX2 R135, R8 ;  /* 0x0000000800877308 */ /* 0x0003e60000000800 */
[C---:B------:R-:W-:Y:S01]  /*97b0*/  HMMA.16816.F32 R52, R4.reuse, R72, R20 ;  /* 0x000000480434723c */ /* 0x040fe20000001814 */
[----:B------:R-:W-:Y:S07]  /*97c0*/  LDSM.16.MT88.4 R20, [R41+0x9000] ;  /* 0x009000002914783b */ /* 0x000fee0000004200 */
[----:B------:R-:W-:Y:S01]  /*97d0*/  HMMA.16816.F32 R88, R4, R76, R16 ;  /* 0x0000004c0458723c */ /* 0x000fe20000001810 */
[----:B------:R-:W2:Y:S01]  /*97e0*/  LDSM.16.MT88.4 R16, [R40+0x9000] ;  /* 0x009000002810783b */ /* 0x000ea20000004200 */
[----:B-1----:R-:W-:Y:S01]  /*97f0*/  FFMA.FTZ R8, R133, UR4, -R2 ;  /* 0x0000000485087c23 */ /* 0x002fe20008010802 */
[----:B------:R-:W-:-:S05]  /*9800*/  MOV R133, R137 ;  /* 0x0000008900857202 */ /* 0x000fca0000000f00 */
[C---:B------:R-:W-:Y:S01]  /*9810*/  HMMA.16816.F32 R44, R4.reuse, R70, R32 ;  /* 0x00000046042c723c */ /* 0x040fe20000001820 */
[----:B------:R1:W-:Y:S07]  /*9820*/  MUFU.EX2 R239, R8 ;  /* 0x0000000800ef7308 */ /* 0x0003ee0000000800 */
[C---:B------:R-:W-:Y:S08]  /*9830*/  HMMA.16816.F32 R28, R4.reuse, R74, R28 ;  /* 0x0000004a041c723c */ /* 0x040ff0000000181c */
[----:B------:R-:W-:Y:S01]  /*9840*/  HMMA.16816.F32 R32, R4, R78, R36 ;  /* 0x0000004e0420723c */ /* 0x000fe20000001824 */
[----:B-1----:R-:W-:-:S04]  /*9850*/  FFMA.FTZ R8, R131, UR4, -R2 ;  /* 0x0000000483087c23 */ /* 0x002fc80008010802 */
[----:B------:R1:W-:Y:S03]  /*9860*/  MUFU.EX2 R166, R8 ;  /* 0x0000000800a67308 */ /* 0x0003e60000000800 */
[----:B------:R-:W-:Y:S01]  /*9870*/  HMMA.16816.F32 R48, R4, R86, R48 ;  /* 0x000000560430723c */ /* 0x000fe20000001830 */
[----:B------:R-:W-:-:S04]  /*9880*/  FFMA.FTZ R4, R154, UR4, -R0 ;  /* 0x000000049a047c23 */ /* 0x000fc80008010800 */
[----:B------:R3:W-:Y:S01]  /*9890*/  MUFU.EX2 R235, R4 ;  /* 0x0000000400eb7308 */ /* 0x0007e20000000800 */
[----:B-1----:R-:W-:-:S07]  /*98a0*/  FFMA.FTZ R8, R128, UR4, -R2 ;  /* 0x0000000480087c23 */ /* 0x002fce0008010802 */
[----:B------:R1:W-:Y:S01]  /*98b0*/  MUFU.EX2 R242, R8 ;  /* 0x0000000800f27308 */ /* 0x0003e20000000800 */
[--C-:B---3--:R-:W-:Y:S01]  /*98c0*/  FFMA.FTZ R4, R151, UR4, -R0.reuse ;  /* 0x0000000497047c23 */ /* 0x108fe20008010800 */
[----:B-1----:R-:W-:-:S06]  /*98d0*/  FFMA.FTZ R8, R144, UR4, -R0 ;  /* 0x0000000490087c23 */ /* 0x002fcc0008010800 */
[----:B------:R-:W-:Y:S08]  /*98e0*/  MUFU.EX2 R144, R4 ;  /* 0x0000000400907308 */ /* 0x000ff00000000800 */
[----:B------:R1:W-:Y:S02]  /*98f0*/  MUFU.EX2 R223, R8 ;  /* 0x0000000800df7308 */ /* 0x0003e40000000800 */
[----:B-1----:R-:W-:-:S06]  /*9900*/  FFMA.FTZ R8, R143, UR4, -R12 ;  /* 0x000000048f087c23 */ /* 0x002fcc000801080c */
[----:B------:R1:W-:Y:S02]  /*9910*/  MUFU.EX2 R243, R8 ;  /* 0x0000000800f37308 */ /* 0x0003e40000000800 */
[----:B-1----:R-:W-:-:S06]  /*9920*/  FFMA.FTZ R8, R134, UR4, -R12 ;  /* 0x0000000486087c23 */ /* 0x002fcc000801080c */
[----:B------:R1:W3:Y:S02]  /*9930*/  MUFU.EX2 R165, R8 ;  /* 0x0000000800a57308 */ /* 0x0002e40000000800 */
[----:B-1----:R-:W-:Y:S01]  /*9940*/  FFMA.FTZ R8, R132, UR4, -R12 ;  /* 0x0000000484087c23 */ /* 0x002fe2000801080c */
[----:B---3--:R-:W-:-:S05]  /*9950*/  F2FP.F16.F32.PACK_AB R4, R165, R243 ;  /* 0x000000f3a504723e */ /* 0x008fca00000000ff */
[----:B------:R1:W-:Y:S02]  /*9960*/  MUFU.EX2 R145, R8 ;  /* 0x0000000800917308 */ /* 0x0003e40000000800 */
[----:B-1----:R-:W-:-:S06]  /*9970*/  FFMA.FTZ R8, R129, UR4, -R12 ;  /* 0x0000000481087c23 */ /* 0x002fcc000801080c */
[----:B------:R1:W3:Y:S02]  /*9980*/  MUFU.EX2 R56, R8 ;  /* 0x0000000800387308 */ /* 0x0002e40000000800 */
[----:B-1----:R-:W-:Y:S01]  /*9990*/  FFMA.FTZ R8, R148, UR4, -R3 ;  /* 0x0000000494087c23 */ /* 0x002fe20008010803 */
[----:B---3--:R-:W-:-:S05]  /*99a0*/  MOV R151, R56 ;  /* 0x0000003800977202 */ /* 0x008fca0000000f00 */
[----:B------:R1:W-:Y:S01]  /*99b0*/  MUFU.EX2 R148, R13 ;  /* 0x0000000d00947308 */ /* 0x0003e20000000800 */
[----:B------:R-:W-:-:S07]  /*99c0*/  F2FP.F16.F32.PACK_AB R6, R151, R145 ;  /* 0x000000919706723e */ /* 0x000fce00000000ff */
[----:B------:R3:W-:Y:S01]  /*99d0*/  MUFU.EX2 R241, R8 ;  /* 0x0000000800f17308 */ /* 0x0007e20000000800 */
[----:B-1----:R-:W-:Y:S01]  /*99e0*/  FFMA.FTZ R13, R141, UR4, -R0 ;  /* 0x000000048d0d7c23 */ /* 0x002fe20008010800 */
[----:B------:R-:W-:-:S06]  /*99f0*/  MOV R141, R240 ;  /* 0x000000f0008d7202 */ /* 0x000fcc0000000f00 */
[----:B------:R1:W-:Y:S01]  /*9a00*/  MUFU.EX2 R137, R13 ;  /* 0x0000000d00897308 */ /* 0x0003e20000000800 */
[----:B---3--:R-:W-:-:S07]  /*9a10*/  FFMA.FTZ R8, R139, UR4, -R3 ;  /* 0x000000048b087c23 */ /* 0x008fce0008010803 */
[----:B------:R3:W4:Y:S01]  /*9a20*/  MUFU.EX2 R80, R8 ;  /* 0x0000000800507308 */ /* 0x0007220000000800 */
[----:B-1----:R-:W-:-:S07]  /*9a30*/  FFMA.FTZ R13, R157, UR4, -R0 ;  /* 0x000000049d0d7c23 */ /* 0x002fce0008010800 */
[----:B------:R1:W-:Y:S01]  /*9a40*/  MUFU.EX2 R143, R13 ;  /* 0x0000000d008f7308 */ /* 0x0003e20000000800 */
[----:B---3--:R-:W-:Y:S01]  /*9a50*/  FFMA.FTZ R8, R140, UR4, -R3 ;  /* 0x000000048c087c23 */ /* 0x008fe20008010803 */
[----:B----4-:R-:W-:Y:S01]  /*9a60*/  F2FP.F16.F32.PACK_AB R5, R80, R241 ;  /* 0x000000f15005723e */ /* 0x010fe200000000ff */
[----:B------:R-:W-:-:S05]  /*9a70*/  IMAD.MOV.U32 R140, RZ, RZ, R222 ;  /* 0x000000ffff8c7224 */ /* 0x000fca00078e00de */
[----:B------:R3:W4:Y:S01]  /*9a80*/  MUFU.EX2 R146, R8 ;  /* 0x0000000800927308 */ /* 0x0007220000000800 */
[----:B-1----:R-:W-:Y:S01]  /*9a90*/  FFMA.FTZ R13, R188, UR4, -R0 ;  /* 0x00000004bc0d7c23 */ /* 0x002fe20008010800 */
[----:B---3--:R-:W1:Y:S01]  /*9aa0*/  LDSM.16.MT88.4 R8, [R43+0x9000] ;  /* 0x009000002b08783b */ /* 0x008e620000004200 */
[----:B----4-:R-:W-:-:S07]  /*9ab0*/  F2FP.F16.F32.PACK_AB R7, R148, R146 ;  /* 0x000000929407723e */ /* 0x010fce00000000ff */
[----:B--2---:R-:W-:Y:S01]  /*9ac0*/  HMMA.16816.F32 R64, R4, R16, R120 ;  /* 0x000000100440723c */ /* 0x004fe20000001878 */
[----:B------:R-:W-:Y:S01]  /*9ad0*/  MOV R123, R133 ;  /* 0x00000085007b7202 */ /* 0x000fe20000000f00 */
[----:B------:R-:W-:Y:S01]  /*9ae0*/  IMAD.MOV.U32 R122, RZ, RZ, R142 ;  /* 0x000000ffff7a7224 */ /* 0x000fe200078e008e */
[----:B------:R-:W-:Y:S02]  /*9af0*/  MOV R120, R248 ;  /* 0x000000f800787202 */ /* 0x000fe40000000f00 */
[----:B------:R-:W-:-:S03]  /*9b00*/  MOV R121, R252 ;  /* 0x000000fc00797202 */ /* 0x000fc60000000f00 */
[C---:B------:R-:W-:Y:S08]  /*9b10*/  HMMA.16816.F32 R84, R4.reuse, R20, R112 ;  /* 0x000000140454723c */ /* 0x040ff00000001870 */
[C---:B------:R-:W-:Y:S08]  /*9b20*/  HMMA.16816.F32 R124, R4.reuse, R24, R124 ;  /* 0x00000018047c723c */ /* 0x040ff0000000187c */
[C---:B------:R-:W-:Y:S08]  /*9b30*/  HMMA.16816.F32 R56, R4.reuse, R18, R104 ;  /* 0x000000120438723c */ /* 0x040ff00000001868 */
[C---:B-1----:R-:W-:Y:S08]  /*9b40*/  HMMA.16816.F32 R68, R4.reuse, R8, R116 ;  /* 0x000000080444723c */ /* 0x042ff00000001874 */
        /* <DEDUP_REMOVED lines=8> */
[----:B------:R-:W-:-:S04]  /*9bd0*/  FFMA.FTZ R8, R162, UR4, -R2 ;  /* 0x00000004a2087c23 */ /* 0x000fc80008010802 */
[----:B------:R1:W-:Y:S03]  /*9be0*/  MUFU.EX2 R132, R8 ;  /* 0x0000000800847308 */ /* 0x0003e60000000800 */
[C---:B------:R-:W-:Y:S08]  /*9bf0*/  HMMA.16816.F32 R104, R4.reuse, R16, R60 ;  /* 0x000000100468723c */ /* 0x040ff0000000183c */
[----:B------:R-:W-:Y:S01]  /*9c00*/  HMMA.16816.F32 R96, R4, R18, R44 ;  /* 0x000000120460723c */ /* 0x000fe2000000182c */
[----:B------:R-:W2:Y:S01]  /*9c10*/  LDSM.16.MT88.4 R16, [R40+0x9800] ;  /* 0x009800002810783b */ /* 0x000ea20000004200 */
[----:B-1----:R-:W-:-:S06]  /*9c20*/  FFMA.FTZ R8, R152, UR4, -R2 ;  /* 0x0000000498087c23 */ /* 0x002fcc0008010802 */
[C---:B------:R-:W-:Y:S01]  /*9c30*/  HMMA.16816.F32 R60, R4.reuse, R10, R28 ;  /* 0x0000000a043c723c */ /* 0x040fe2000000181c */
[----:B------:R1:W-:Y:S07]  /*9c40*/  MUFU.EX2 R154, R8 ;  /* 0x00000008009a7308 */ /* 0x0003ee0000000800 */
[C---:B------:R-:W-:Y:S08]  /*9c50*/  HMMA.16816.F32 R44, R4.reuse, R20, R88 ;  /* 0x00000014042c723c */ /* 0x040ff00000001858 */
[----:B------:R-:W-:Y:S01]  /*9c60*/  HMMA.16816.F32 R28, R4, R26, R48 ;  /* 0x0000001a041c723c */ /* 0x000fe20000001830 */
[----:B-1----:R-:W-:-:S04]  /*9c70*/  FFMA.FTZ R8, R149, UR4, -R2 ;  /* 0x0000000495087c23 */ /* 0x002fc80008010802 */
[----:B------:R1:W3:Y:S02]  /*9c80*/  MUFU.EX2 R36, R8 ;  /* 0x0000000800247308 */ /* 0x0002e40000000800 */
[----:B-1----:R-:W-:-:S06]  /*9c90*/  FFMA.FTZ R8, R136, UR4, -R2 ;  /* 0x0000000488087c23 */ /* 0x002fcc0008010802 */
[----:B------:R1:W-:Y:S02]  /*9ca0*/  MUFU.EX2 R139, R8 ;  /* 0x00000008008b7308 */ /* 0x0003e40000000800 */
[----:B-1----:R-:W-:-:S06]  /*9cb0*/  FFMA.FTZ R8, R174, UR4, -R0 ;  /* 0x00000004ae087c23 */ /* 0x002fcc0008010800 */
[----:B------:R1:W-:Y:S02]  /*9cc0*/  MUFU.EX2 R134, R8 ;  /* 0x0000000800867308 */ /* 0x0003e40000000800 */
[----:B-1----:R-:W-:Y:S01]  /*9cd0*/  FFMA.FTZ R8, R163, UR4, -R12 ;  /* 0x00000004a3087c23 */ /* 0x002fe2000801080c */
[----:B---3--:R-:W-:Y:S02]  /*9ce0*/  MOV R163, R36 ;  /* 0x0000002400a37202 */ /* 0x008fe40000000f00 */
[C---:B------:R-:W-:Y:S03]  /*9cf0*/  HMMA.16816.F32 R36, R4.reuse, R22, R32 ;  /* 0x000000160424723c */ /* 0x040fe60000001820 */
[----:B------:R1:W-:Y:S01]  /*9d00*/  MUFU.EX2 R133, R8 ;  /* 0x0000000800857308 */ /* 0x0003e20000000800 */
[----:B------:R-:W-:Y:S04]  /*9d10*/  LDSM.16.MT88.4 R20, [R41+0x9800] ;  /* 0x009800002914783b */ /* 0x000fe80000004200 */
[----:B------:R-:W-:Y:S01]  /*9d20*/  HMMA.16816.F32 R32, R4, R24, R92 ;  /* 0x000000180420723c */ /* 0x000fe2000000185c */
[----:B------:R-:W3:Y:S01]  /*9d30*/  LDSM.16.MT88.4 R24, [R81+0x9800] ;  /* 0x009800005118783b */ /* 0x000ee20000004200 */
[----:B------:R-:W-:Y:S01]  /*9d40*/  FFMA.FTZ R4, R147, UR4, -R3 ;  /* 0x0000000493047c23 */ /* 0x000fe20008010803 */
[----:B------:R-:W-:Y:S01]  /*9d50*/  FFMA.FTZ R5, R176, UR4, -R0 ;  /* 0x00000004b0057c23 */ /* 0x000fe20008010800 */
[----:B------:R-:W-:Y:S01]  /*9d60*/  MOV R176, R251 ;  /* 0x000000fb00b07202 */ /* 0x000fe20000000f00 */
[----:B------:R-:W-:Y:S01]  /*9d70*/  IMAD.MOV.U32 R147, RZ, RZ, R249 ;  /* 0x000000ffff937224 */ /* 0x000fe200078e00f9 */
[----:B------:R4:W-:Y:S01]  /*9d80*/  MUFU.EX2 R248, R4 ;  /* 0x0000000400f87308 */ /* 0x0009e20000000800 */
[----:B-1----:R-:W-:-:S07]  /*9d90*/  FFMA.FTZ R8, R153, UR4, -R12 ;  /* 0x0000000499087c23 */ /* 0x002fce000801080c */
[----:B------:R1:W2:Y:S08]  /*9da0*/  MUFU.EX2 R129, R8 ;  /* 0x0000000800817308 */ /* 0x0002b00000000800 */
[----:B------:R-:W-:Y:S01]  /*9db0*/  MUFU.EX2 R130, R5 ;  /* 0x0000000500827308 */ /* 0x000fe20000000800 */
[----:B----4-:R-:W-:Y:S01]  /*9dc0*/  FFMA.FTZ R4, R180, UR4, -R0 ;  /* 0x00000004b4047c23 */ /* 0x010fe20008010800 */
[----:B------:R-:W-:-:S06]  /*9dd0*/  MOV R180, R242 ;  /* 0x000000f200b47202 */ /* 0x000fcc0000000f00 */
[----:B------:R2:W-:Y:S01]  /*9de0*/  MUFU.EX2 R131, R4 ;  /* 0x0000000400837308 */ /* 0x0005e20000000800 */
[----:B-1----:R-:W-:Y:S01]  /*9df0*/  FFMA.FTZ R8, R150, UR4, -R12 ;  /* 0x0000000496087c23 */ /* 0x002fe2000801080c */
[----:B------:R-:W-:-:S06]  /*9e00*/  MOV R150, R121 ;  /* 0x0000007900967202 */ /* 0x000fcc0000000f00 */
[----:B------:R1:W-:Y:S01]  /*9e10*/  MUFU.EX2 R152, R8 ;  /* 0x0000000800987308 */ /* 0x0003e20000000800 */
[----:B--2---:R-:W-:Y:S01]  /*9e20*/  F2FP.F16.F32.PACK_AB R4, R129, R133 ;  /* 0x000000858104723e */ /* 0x004fe200000000ff */
[----:B-1----:R-:W-:Y:S01]  /*9e30*/  FFMA.FTZ R8, R138, UR4, -R12 ;  /* 0x000000048a087c23 */ /* 0x002fe2000801080c */
[----:B------:R-:W-:-:S05]  /*9e40*/  IMAD.MOV.U32 R138, RZ, RZ, R122 ;  /* 0x000000ffff8a7224 */ /* 0x000fca00078e007a */
        /* <DEDUP_REMOVED lines=10> */
[----:B-1----:R-:W1:Y:S01]  /*9ef0*/  LDSM.16.MT88.4 R8, [R43+0x9800] ;  /* 0x009800002b08783b */ /* 0x002e620000004200 */
[----:B--2---:R-:W-:-:S07]  /*9f00*/  F2FP.F16.F32.PACK_AB R7, R248, R162 ;  /* 0x000000a2f807723e */ /* 0x004fce00000000ff */
[C---:B------:R-:W-:Y:S08]  /*9f10*/  HMMA.16816.F32 R64, R4.reuse, R16, R64 ;  /* 0x000000100440723c */ /* 0x040ff00000001840 */
[C---:B------:R-:W-:Y:S08]  /*9f20*/  HMMA.16816.F32 R56, R4.reuse, R18, R56 ;  /* 0x000000120438723c */ /* 0x040ff00000001838 */
[C---:B---3--:R-:W-:Y:S08]  /*9f30*/  HMMA.16816.F32 R124, R4.reuse, R24, R124 ;  /* 0x00000018047c723c */ /* 0x048ff0000000187c */
[C---:B-1----:R-:W-:Y:S08]  /*9f40*/  HMMA.16816.F32 R52, R4.reuse, R8, R68 ;  /* 0x000000080434723c */ /* 0x042ff00000001844 */
        /* <DEDUP_REMOVED lines=9> */
[----:B------:R-:W-:Y:S01]  /*9fe0*/  FFMA.FTZ R8, R191, UR4, -R2 ;  /* 0x00000004bf087c23 */ /* 0x000fe20008010802 */
[----:B------:R-:W-:-:S03]  /*9ff0*/  MOV R191, R250 ;  /* 0x000000fa00bf7202 */ /* 0x000fc60000000f00 */
        /* <DEDUP_REMOVED lines=9> */
[----:B------:R-:W3:Y:S01]  /*a090*/  LDSM.16.MT88.4 R20, [R41+0xa000] ;  /* 0x00a000002914783b */ /* 0x000ee20000004200 */
[----:B-1----:R-:W-:-:S04]  /*a0a0*/  FFMA.FTZ R8, R158, UR4, -R2 ;  /* 0x000000049e087c23 */ /* 0x002fc80008010802 */
[----:B------:R1:W-:Y:S02]  /*a0b0*/  MUFU.EX2 R157, R8 ;  /* 0x00000008009d7308 */ /* 0x0003e40000000800 */
[----:B------:R-:W-:Y:S01]  /*a0c0*/  HMMA.16816.F32 R96, R4, R26, R28 ;  /* 0x0000001a0460723c */ /* 0x000fe2000000181c */
[----:B------:R-:W-:Y:S01]  /*a0d0*/  LDSM.16.MT88.4 R28, [R81+0xa800] ;  /* 0x00a80000511c783b */ /* 0x000fe20000004200 */
[----:B-1----:R-:W-:-:S04]  /*a0e0*/  FFMA.FTZ R8, R156, UR4, -R2 ;  /* 0x000000049c087c23 */ /* 0x002fc80008010802 */
[----:B------:R1:W-:Y:S02]  /*a0f0*/  MUFU.EX2 R149, R8 ;  /* 0x0000000800957308 */ /* 0x0003e40000000800 */
[----:B-1----:R-:W-:-:S06]  /*a100*/  FFMA.FTZ R8, R192, UR4, -R0 ;  /* 0x00000004c0087c23 */ /* 0x002fcc0008010800 */
[----:B------:R1:W4:Y:S02]  /*a110*/  MUFU.EX2 R174, R8 ;  /* 0x0000000800ae7308 */ /* 0x0003240000000800 */
[----:B-1----:R-:W-:Y:S01]  /*a120*/  FFMA.FTZ R8, R193, UR4, -R12 ;  /* 0x00000004c1087c23 */ /* 0x002fe2000801080c */
[----:B----4-:R-:W-:-:S05]  /*a130*/  IMAD.MOV.U32 R188, RZ, RZ, R174 ;  /* 0x000000ffffbc7224 */ /* 0x010fca00078e00ae */
[----:B------:R1:W-:Y:S02]  /*a140*/  MUFU.EX2 R252, R8 ;  /* 0x0000000800fc7308 */ /* 0x0003e40000000800 */
[----:B-1----:R-:W-:Y:S01]  /*a150*/  FFMA.FTZ R8, R182, UR4, -R12 ;  /* 0x00000004b6087c23 */ /* 0x002fe2000801080c */
[----:B------:R-:W-:Y:S02]  /*a160*/  MOV R182, R136 ;  /* 0x0000008800b67202 */ /* 0x000fe40000000f00 */
[----:B------:R-:W-:-:S03]  /*a170*/  MOV R136, R120 ;  /* 0x0000007800887202 */ /* 0x000fc60000000f00 */
[----:B------:R1:W4:Y:S01]  /*a180*/  MUFU.EX2 R158, R8 ;  /* 0x00000008009e7308 */ /* 0x0003220000000800 */
[----:B------:R-:W-:Y:S01]  /*a190*/  HMMA.16816.F32 R120, R4, R24, R32 ;  /* 0x000000180478723c */ /* 0x000fe20000001820 */
[----:B------:R-:W-:Y:S01]  /*a1a0*/  LDSM.16.MT88.4 R32, [R81+0xa000] ;  /* 0x00a000005120783b */ /* 0x000fe20000004200 */
[----:B------:R-:W-:Y:S01]  /*a1b0*/  FFMA.FTZ R4, R179, UR4, -R3 ;  /* 0x00000004b3047c23 */ /* 0x000fe20008010803 */
[----:B------:R-:W-:Y:S01]  /*a1c0*/  FFMA.FTZ R5, R194, UR4, -R0 ;  /* 0x00000004c2057c23 */ /* 0x000fe20008010800 */
[----:B------:R-:W-:Y:S01]  /*a1d0*/  IMAD.MOV.U32 R179, RZ, RZ, R162 ;  /* 0x000000ffffb37224 */ /* 0x000fe200078e00a2 */
[----:B------:R-:W-:Y:S01]  /*a1e0*/  MOV R162, R239 ;  /* 0x000000ef00a27202 */ /* 0x000fe20000000f00 */
[----:B------:R-:W-:Y:S01]  /*a1f0*/  LDSM.16.MT88.4 R24, [R41+0xa800] ;  /* 0x00a800002918783b */ /* 0x000fe20000004200 */
[----:B------:R2:W-:Y:S03]  /*a200*/  MUFU.EX2 R242, R4 ;  /* 0x0000000400f27308 */ /* 0x0005e60000000800 */
[----:B------:R-:W-:-:S02]  /*a210*/  IMAD.MOV.U32 R156, RZ, RZ, R162 ;  /* 0x000000ffff9c7224 */ /* 0x000fc400078e00a2 */
[----:B-1----:R-:W-:-:S04]  /*a220*/  FFMA.FTZ R8, R161, UR4, -R12 ;  /* 0x00000004a1087c23 */ /* 0x002fc8000801080c */
[----:B------:R1:W-:Y:S01]  /*a230*/  MUFU.EX2 R159, R8 ;  /* 0x00000008009f7308 */ /* 0x0003e20000000800 */
[----:B--2---:R-:W-:Y:S01]  /*a240*/  FFMA.FTZ R4, R186, UR4, -R0 ;  /* 0x00000004ba047c23 */ /* 0x004fe20008010800 */
[----:B------:R-:W-:Y:S02]  /*a250*/  MOV R186, R152 ;  /* 0x0000009800ba7202 */ /* 0x000fe40000000f00 */
[----:B------:R-:W-:-:S04]  /*a260*/  MOV R152, R232 ;  /* 0x000000e800987202 */ /* 0x000fc80000000f00 */
[----:B------:R4:W-:Y:S01]  /*a270*/  MUFU.EX2 R239, R4 ;  /* 0x0000000400ef7308 */ /* 0x0009e20000000800 */
[----:B------:R-:W-:-:S07]  /*a280*/  MOV R181, R152 ;  /* 0x0000009800b57202 */ /* 0x000fce0000000f00 */
[----:B------:R2:W-:Y:S01]  /*a290*/  MUFU.EX2 R232, R13 ;  /* 0x0000000d00e87308 */ /* 0x0005e20000000800 */
[----:B-1----:R-:W-:-:S07]  /*a2a0*/  FFMA.FTZ R8, R160, UR4, -R12 ;  /* 0x00000004a0087c23 */ /* 0x002fce000801080c */
[----:B------:R1:W3:Y:S01]  /*a2b0*/  MUFU.EX2 R251, R8 ;  /* 0x0000000800fb7308 */ /* 0x0002e20000000800 */
[----:B----4-:R-:W-:Y:S02]  /*a2c0*/  F2FP.F16.F32.PACK_AB R4, R158, R252 ;  /* 0x000000fc9e04723e */ /* 0x010fe400000000ff */
[----:B--2---:R-:W-:Y:S01]  /*a2d0*/  MOV R13, R223 ;  /* 0x000000df000d7202 */ /* 0x004fe20000000f00 */
[----:B-1----:R-:W-:Y:S01]  /*a2e0*/  FFMA.FTZ R8, R195, UR4, -R3 ;  /* 0x00000004c3087c23 */ /* 0x002fe20008010803 */
[----:B---3--:R-:W-:-:S03]  /*a2f0*/  F2FP.F16.F32.PACK_AB R6, R251, R159 ;  /* 0x0000009ffb06723e */ /* 0x008fc600000000ff */
[----:B------:R1:W-:Y:S02]  /*a300*/  MUFU.EX2 R250, R8 ;  /* 0x0000000800fa7308 */ /* 0x0003e40000000800 */
[----:B-1----:R-:W-:Y:S01]  /*a310*/  FFMA.FTZ R8, R184, UR4, -R3 ;  /* 0x00000004b8087c23 */ /* 0x002fe20008010803 */
[----:B------:R-:W-:-:S05]  /*a320*/  MOV R184, R245 ;  /* 0x000000f500b87202 */ /* 0x000fca0000000f00 */
[----:B------:R1:W2:Y:S02]  /*a330*/  MUFU.EX2 R249, R8 ;  /* 0x0000000800f97308 */ /* 0x0002a40000000800 */
[----:B-1----:R-:W-:Y:S01]  /*a340*/  FFMA.FTZ R8, R178, UR4, -R3 ;  /* 0x00000004b2087c23 */ /* 0x002fe20008010803 */
[----:B------:R-:W-:-:S05]  /*a350*/  MOV R178, R238 ;  /* 0x000000ee00b27202 */ /* 0x000fca0000000f00 */
[----:B------:R2:W-:Y:S08]  /*a360*/  MUFU.EX2 R238, R5 ;  /* 0x0000000500ee7308 */ /* 0x0005f00000000800 */
[----:B------:R1:W3:Y:S01]  /*a370*/  MUFU.EX2 R245, R8 ;  /* 0x0000000800f57308 */ /* 0x0002e20000000800 */
[----:B--2---:R-:W-:Y:S01]  /*a380*/  F2FP.F16.F32.PACK_AB R5, R249, R250 ;  /* 0x000000faf905723e */ /* 0x004fe200000000ff */
[----:B-1----:R-:W1:Y:S01]  /*a390*/  LDSM.16.MT88.4 R8, [R43+0xa000] ;  /* 0x00a000002b08783b */ /* 0x002e620000004200 */
[----:B---3--:R-:W-:-:S07]  /*a3a0*/  F2FP.F16.F32.PACK_AB R7, R242, R245 ;  /* 0x000000f5f207723e */ /* 0x008fce00000000ff */
[C---:B------:R-:W-:Y:S08]  /*a3b0*/  HMMA.16816.F32 R104, R4.reuse, R16, R64 ;  /* 0x000000100468723c */ /* 0x040ff00000001840 */
[C---:B------:R-:W-:Y:S08]  /*a3c0*/  HMMA.16816.F32 R92, R4.reuse, R18, R56 ;  /* 0x00000012045c723c */ /* 0x040ff00000001838 */
[C---:B------:R-:W-:Y:S08]  /*a3d0*/  HMMA.16816.F32 R60, R4.reuse, R20, R68 ;  /* 0x00000014043c723c */ /* 0x040ff00000001844 */
[C---:B------:R-:W-:Y:S08]  /*a3e0*/  HMMA.16816.F32 R56, R4.reuse, R22, R72 ;  /* 0x000000160438723c */ /* 0x040ff00000001848 */
[C---:B-1----:R-:W-:Y:S08]  /*a3f0*/  HMMA.16816.F32 R88, R4.reuse, R8, R52 ;  /* 0x000000080458723c */ /* 0x042ff00000001834 */
[C---:B------:R-:W-:Y:S08]  /*a400*/  HMMA.16816.F32 R64, R4.reuse, R10, R48 ;  /* 0x0000000a0440723c */ /* 0x040ff00000001830 */
[----:B------:R-:W-:Y:S01]  /*a410*/  HMMA.16816.F32 R52, R4, R32, R124 ;  /* 0x000000200434723c */ /* 0x000fe2000000187c */
[----:B------:R-:W-:Y:S01]  /*a420*/  MOV R126, R222 ;  /* 0x000000de007e7202 */ /* 0x000fe20000000f00 */
[----:B------:R-:W-:Y:S01]  /*a430*/  IMAD.MOV.U32 R124, RZ, RZ, R130 ;  /* 0x000000ffff7c7224 */ /* 0x000fe200078e0082 */
[----:B------:R-:W-:-:S05]  /*a440*/  MOV R125, R154 ;  /* 0x0000009a007d7202 */ /* 0x000fca0000000f00 */
[----:B------:R-:W-:Y:S01]  /*a450*/  HMMA.16816.F32 R48, R4, R34, R84 ;  /* 0x000000220430723c */ /* 0x000fe20000001854 */
[----:B------:R-:W-:Y:S02]  /*a460*/  F2FP.F16.F32.PACK_AB R4, R182, R240 ;  /* 0x000000f0b604723e */ /* 0x000fe400000000ff */
[----:B------:R-:W-:Y:S02]  /*a470*/  F2FP.F16.F32.PACK_AB R5, R238, R188 ;  /* 0x000000bcee05723e */ /* 0x000fe400000000ff */
[----:B------:R-:W-:Y:S02]  /*a480*/  F2FP.F16.F32.PACK_AB R6, R149, R157 ;  /* 0x0000009d9506723e */ /* 0x000fe400000000ff */
[----:B------:R-:W-:-:S07]  /*a490*/  F2FP.F16.F32.PACK_AB R7, R232, R239 ;  /* 0x000000efe807723e */ /* 0x000fce00000000ff */
[C---:B------:R-:W-:Y:S01]  /*a4a0*/  HMMA.16816.F32 R72, R4.reuse, R8, R108 ;  /* 0x000000080448723c */ /* 0x040fe2000000186c */
[----:B------:R-:W-:Y:S01]  /*a4b0*/  FFMA.FTZ R8, R204, UR4, -R12 ;  /* 0x00000004cc087c23 */ /* 0x000fe2000801080c */
[----:B------:R-:W-:Y:S01]  /*a4c0*/  MOV R110, R131 ;  /* 0x00000083006e7202 */ /* 0x000fe20000000f00 */
[----:B------:R-:W-:Y:S01]  /*a4d0*/  FFMA.FTZ R9, R189, UR4, -R3 ;  /* 0x00000004bd097c23 */ /* 0x000fe20008010803 */
[----:B------:R-:W-:Y:S01]  /*a4e0*/  MOV R189, R124 ;  /* 0x0000007c00bd7202 */ /* 0x000fe20000000f00 */
[----:B------:R1:W-:Y:S01]  /*a4f0*/  MUFU.EX2 R131, R8 ;  /* 0x0000000800837308 */ /* 0x0003e20000000800 */
[----:B------:R-:W-:Y:S01]  /*a500*/  FFMA.FTZ R108, R170, UR4, -R2 ;  /* 0x00000004aa6c7c23 */ /* 0x000fe20008010802 */
[----:B------:R-:W-:Y:S01]  /*a510*/  MOV R204, R156 ;  /* 0x0000009c00cc7202 */ /* 0x000fe20000000f00 */
[----:B------:R-:W-:Y:S01]  /*a520*/  HMMA.16816.F32 R84, R4, R16, R116 ;  /* 0x000000100454723c */ /* 0x000fe20000001874 */
[----:B------:R-:W-:Y:S01]  /*a530*/  MOV R119, R129 ;  /* 0x0000008100777202 */ /* 0x000fe20000000f00 */
[----:B------:R-:W-:Y:S01]  /*a540*/  IMAD.MOV.U32 R156, RZ, RZ, R143 ;  /* 0x000000ffff9c7224 */ /* 0x000fe200078e008f */
[----:B------:R-:W-:-:S02]  /*a550*/  MOV R118, R128 ;  /* 0x0000008000767202 */ /* 0x000fc40000000f00 */
[----:B------:R-:W-:Y:S01]  /*a560*/  MUFU.EX2 R127, R9 ;  /* 0x00000009007f7308 */ /* 0x000fe20000000800 */
[----:B------:R-:W-:Y:S01]  /*a570*/  MOV R143, R82 ;  /* 0x00000052008f7202 */ /* 0x000fe20000000f00 */
[----:B------:R-:W-:Y:S01]  /*a580*/  FFMA.FTZ R82, R198, UR4, -R0 ;  /* 0x00000004c6527c23 */ /* 0x000fe20008010800 */
[----:B------:R-:W-:Y:S01]  /*a590*/  HMMA.16816.F32 R76, R4, R18, R112 ;  /* 0x00000012044c723c */ /* 0x000fe20000001870 */
[----:B------:R-:W-:Y:S01]  /*a5a0*/  LDSM.16.MT88.4 R16, [R43+0xa800] ;  /* 0x00a800002b10783b */ /* 0x000fe20000004200 */
[----:B-1----:R-:W-:Y:S01]  /*a5b0*/  FFMA.FTZ R8, R201, UR4, -R12 ;  /* 0x00000004c9087c23 */ /* 0x002fe2000801080c */
[----:B------:R-:W-:-:S05]  /*a5c0*/  MOV R201, R188 ;  /* 0x000000bc00c97202 */ /* 0x000fca0000000f00 */
[C---:B------:R-:W-:Y:S01]  /*a5d0*/  HMMA.16816.F32 R44, R4.reuse, R20, R44 ;  /* 0x00000014042c723c */ /* 0x040fe2000000182c */
[----:B------:R-:W-:Y:S01]  /*a5e0*/  MOV R188, R181 ;  /* 0x000000b500bc7202 */ /* 0x000fe20000000f00 */
[----:B------:R1:W2:Y:S01]  /*a5f0*/  MUFU.EX2 R174, R8 ;  /* 0x0000000800ae7308 */ /* 0x0002a20000000800 */
[----:B------:R-:W-:Y:S02]  /*a600*/  MOV R181, R142 ;  /* 0x0000008e00b57202 */ /* 0x000fe40000000f00 */
[----:B------:R-:W-:Y:S01]  /*a610*/  MOV R142, R83 ;  /* 0x00000053008e7202 */ /* 0x000fe20000000f00 */
[----:B------:R-:W-:Y:S02]  /*a620*/  FFMA.FTZ R83, R197, UR4, -R0 ;  /* 0x00000004c5537c23 */ /* 0x000fe40008010800 */
[C---:B------:R-:W-:Y:S01]  /*a630*/  HMMA.16816.F32 R36, R4.reuse, R22, R36 ;  /* 0x000000160424723c */ /* 0x040fe20000001824 */
[----:B------:R-:W3:Y:S07]  /*a640*/  LDSM.16.MT88.4 R20, [R40+0xa800] ;  /* 0x00a800002814783b */ /* 0x000eee0000004200 */
[----:B------:R-:W-:Y:S01]  /*a650*/  HMMA.16816.F32 R68, R4, R10, R100 ;  /* 0x0000000a0444723c */ /* 0x000fe20000001864 */
[--C-:B------:R-:W-:Y:S01]  /*a660*/  FFMA.FTZ R101, R173, UR4, -R2.reuse ;  /* 0x00000004ad657c23 */ /* 0x100fe20008010802 */
[----:B------:R-:W-:Y:S01]  /*a670*/  FFMA.FTZ R102, R172, UR4, -R2 ;  /* 0x00000004ac667c23 */ /* 0x000fe20008010802 */
[----:B-1----:R-:W-:Y:S01]  /*a680*/  FFMA.FTZ R8, R185, UR4, -R12 ;  /* 0x00000004b9087c23 */ /* 0x002fe2000801080c */
[----:B------:R-:W-:Y:S01]  /*a690*/  MOV R185, R163 ;  /* 0x000000a300b97202 */ /* 0x000fe20000000f00 */
[----:B------:R-:W-:Y:S01]  /*a6a0*/  FFMA.FTZ R103, R171, UR4, -R2 ;  /* 0x00000004ab677c23 */ /* 0x000fe20008010802 */
[----:B------:R-:W-:Y:S01]  /*a6b0*/  FFMA.FTZ R100, R196, UR4, -R0 ;  /* 0x00000004c4647c23 */ /* 0x000fe20008010800 */
[----:B------:R1:W-:Y:S02]  /*a6c0*/  MUFU.EX2 R222, R8 ;  /* 0x0000000800de7308 */ /* 0x0003e40000000800 */
[----:B-1----:R-:W-:Y:S01]  /*a6d0*/  FFMA.FTZ R8, R183, UR4, -R12 ;  /* 0x00000004b7087c23 */ /* 0x002fe2000801080c */
[----:B------:R-:W-:-:S02]  /*a6e0*/  IMAD.MOV.U32 R183, RZ, RZ, R13 ;  /* 0x000000ffffb77224 */ /* 0x000fc400078e000d */
[----:B------:R-:W-:-:S03]  /*a6f0*/  FFMA.FTZ R13, R210, UR4, -R12 ;  /* 0x00000004d20d7c23 */ /* 0x000fc6000801080c */
[----:B------:R1:W-:Y:S02]  /*a700*/  MUFU.EX2 R223, R8 ;  /* 0x0000000800df7308 */ /* 0x0003e40000000800 */
[----:B-1----:R-:W-:Y:S01]  /*a710*/  FFMA.FTZ R8, R207, UR4, -R3 ;  /* 0x00000004cf087c23 */ /* 0x002fe20008010803 */
[----:B------:R-:W-:-:S05]  /*a720*/  MOV R207, R126 ;  /* 0x0000007e00cf7202 */ /* 0x000fca0000000f00 */
[----:B------:R1:W-:Y:S02]  /*a730*/  MUFU.EX2 R130, R8 ;  /* 0x0000000800827308 */ /* 0x0003e40000000800 */
[----:B-1----:R-:W-:Y:S01]  /*a740*/  FFMA.FTZ R8, R209, UR4, -R3 ;  /* 0x00000004d1087c23 */ /* 0x002fe20008010803 */
[----:B------:R-:W-:-:S05]  /*a750*/  MOV R209, R125 ;  /* 0x0000007d00d17202 */ /* 0x000fca0000000f00 */
[----:B------:R1:W4:Y:S02]  /*a760*/  MUFU.EX2 R129, R8 ;  /* 0x0000000800817308 */ /* 0x0003240000000800 */
[----:B-1----:R-:W-:Y:S01]  /*a770*/  FFMA.FTZ R8, R190, UR4, -R3 ;  /* 0x00000004be087c23 */ /* 0x002fe20008010803 */
[----:B------:R-:W-:-:S05]  /*a780*/  IMAD.MOV.U32 R190, RZ, RZ, R119 ;  /* 0x000000ffffbe7224 */ /* 0x000fca00078e0077 */
[----:B------:R1:W3:Y:S02]  /*a790*/  MUFU.EX2 R128, R8 ;  /* 0x0000000800807308 */ /* 0x0002e40000000800 */
[C---:B-1----:R-:W-:Y:S08]  /*a7a0*/  HMMA.16816.F32 R8, R4.reuse, R32, R120 ;  /* 0x000000200408723c */ /* 0x042ff00000001878 */
[----:B------:R-:W-:Y:S01]  /*a7b0*/  HMMA.16816.F32 R32, R4, R34, R96 ;  /* 0x000000220420723c */ /* 0x000fe20000001860 */
[----:B--2---:R-:W-:-:S02]  /*a7c0*/  F2FP.F16.F32.PACK_AB R4, R174, R131 ;  /* 0x00000083ae04723e */ /* 0x004fc400000000ff */
[----:B----4-:R-:W-:Y:S02]  /*a7d0*/  F2FP.F16.F32.PACK_AB R5, R129, R130 ;  /* 0x000000828105723e */ /* 0x010fe400000000ff */
[----:B------:R-:W-:Y:S02]  /*a7e0*/  F2FP.F16.F32.PACK_AB R6, R223, R222 ;  /* 0x000000dedf06723e */ /* 0x000fe400000000ff */
[----:B---3--:R-:W-:-:S07]  /*a7f0*/  F2FP.F16.F32.PACK_AB R7, R128, R127 ;  /* 0x0000007f8007723e */ /* 0x008fce00000000ff */
[C---:B------:R-:W-:Y:S08]  /*a800*/  HMMA.16816.F32 R104, R4.reuse, R20, R104 ;  /* 0x000000140468723c */ /* 0x040ff00000001868 */
[C---:B------:R-:W-:Y:S08]  /*a810*/  HMMA.16816.F32 R92, R4.reuse, R22, R92 ;  /* 0x00000016045c723c */ /* 0x040ff0000000185c */
[C---:B------:R-:W-:Y:S08]  /*a820*/  HMMA.16816.F32 R88, R4.reuse, R16, R88 ;  /* 0x000000100458723c */ /* 0x040ff00000001858 */
[C---:B------:R-:W-:Y:S08]  /*a830*/  HMMA.16816.F32 R64, R4.reuse, R18, R64 ;  /* 0x000000120440723c */ /* 0x040ff00000001840 */
[----:B------:R-:W-:Y:S01]  /*a840*/  HMMA.16816.F32 R192, R4, R24, R60 ;  /* 0x0000001804c0723c */ /* 0x000fe2000000183c */
[--C-:B------:R-:W-:Y:S01]  /*a850*/  FFMA.FTZ R60, R215, UR4, -R2.reuse ;  /* 0x00000004d73c7c23 */ /* 0x100fe20008010802 */
[--C-:B------:R-:W-:Y:S01]  /*a860*/  FFMA.FTZ R61, R214, UR4, -R2.reuse ;  /* 0x00000004d63d7c23 */ /* 0x100fe20008010802 */
[----:B------:R-:W-:Y:S01]  /*a870*/  FFMA.FTZ R62, R175, UR4, -R2 ;  /* 0x00000004af3e7c23 */ /* 0x000fe20008010802 */
[----:B------:R-:W-:-:S04]  /*a880*/  FFMA.FTZ R63, R202, UR4, -R0 ;  /* 0x00000004ca3f7c23 */ /* 0x000fc80008010800 */
[C---:B------:R-:W-:Y:S08]  /*a890*/  HMMA.16816.F32 R152, R4.reuse, R26, R56 ;  /* 0x0000001a0498723c */ /* 0x040ff00000001838 */
[C---:B------:R-:W-:Y:S08]  /*a8a0*/  HMMA.16816.F32 R160, R4.reuse, R28, R52 ;  /* 0x0000001c04a0723c */ /* 0x040ff00000001834 */
[----:B------:R-:W-:Y:S01]  /*a8b0*/  HMMA.16816.F32 R96, R4, R30, R48 ;  /* 0x0000001e0460723c */ /* 0x000fe20000001830 */
[----:B------:R-:W-:Y:S01]  /*a8c0*/  FFMA.FTZ R4, R228, UR4, -R2 ;  /* 0x00000004e4047c23 */ /* 0x000fe20008010802 */
[----:B------:R-:W-:-:S03]  /*a8d0*/  MOV R228, R118 ;  /* 0x0000007600e47202 */ /* 0x000fc60000000f00 */
[----:B------:R1:W-:Y:S02]  /*a8e0*/  MUFU.EX2 R123, R4 ;  /* 0x00000004007b7308 */ /* 0x0003e40000000800 */
[--C-:B-1----:R-:W-:Y:S01]  /*a8f0*/  FFMA.FTZ R4, R226, UR4, -R2.reuse ;  /* 0x00000004e2047c23 */ /* 0x102fe20008010802 */
[----:B------:R-:W-:Y:S01]  /*a900*/  MOV R226, R42 ;  /* 0x0000002a00e27202 */ /* 0x000fe20000000f00 */
[----:B------:R-:W-:-:S04]  /*a910*/  FFMA.FTZ R42, R217, UR4, -R2 ;  /* 0x00000004d92a7c23 */ /* 0x000fc80008010802 */
[----:B------:R1:W-:Y:S01]  /*a920*/  MUFU.EX2 R124, R4 ;  /* 0x00000004007c7308 */ /* 0x0003e20000000800 */
[----:B------:R-:W-:Y:S01]  /*a930*/  MOV R170, R176 ;  /* 0x000000b000aa7202 */ /* 0x000fe20000000f00 */
[----:B------:R-:W-:Y:S01]  /*a940*/  IMAD.MOV.U32 R172, RZ, RZ, R138 ;  /* 0x000000ffffac7224 */ /* 0x000fe200078e008a */
[----:B------:R-:W-:Y:S01]  /*a950*/  MOV R171, R177 ;  /* 0x000000b100ab7202 */ /* 0x000fe20000000f00 */
[----:B------:R-:W-:Y:S01]  /*a960*/  IMAD.MOV.U32 R214, RZ, RZ, R143 ;  /* 0x000000ffffd67224 */ /* 0x000fe200078e008f */
[----:B------:R-:W-:-:S03]  /*a970*/  MOV R173, R141 ;  /* 0x0000008d00ad7202 */ /* 0x000fc60000000f00 */
[----:B------:R-:W-:Y:S01]  /*a980*/  MUFU.EX2 R109, R42 ;  /* 0x0000002a006d7308 */ /* 0x000fe20000000800 */
[----:B-1----:R-:W-:Y:S01]  /*a990*/  FFMA.FTZ R4, R219, UR4, -R2 ;  /* 0x00000004db047c23 */ /* 0x002fe20008010802 */
[----:B------:R-:W-:Y:S02]  /*a9a0*/  IMAD.MOV.U32 R219, RZ, RZ, R15 ;  /* 0x000000ffffdb7224 */ /* 0x000fe400078e000f */
[----:B------:R-:W-:-:S04]  /*a9b0*/  FFMA.FTZ R15, R234, UR4, -R0 ;  /* 0x00000004ea0f7c23 */ /* 0x000fc80008010800 */
[----:B------:R1:W-:Y:S02]  /*a9c0*/  MUFU.EX2 R125, R4 ;  /* 0x00000004007d7308 */ /* 0x0003e40000000800 */
[----:B-1----:R-:W-:Y:S01]  /*a9d0*/  FFMA.FTZ R4, R216, UR4, -R2 ;  /* 0x00000004d8047c23 */ /* 0x002fe20008010802 */
[----:B------:R-:W-:Y:S01]  /*a9e0*/  FFMA.FTZ R2, R225, UR4, -R12 ;  /* 0x00000004e1027c23 */ /* 0x000fe2000801080c */
[----:B------:R-:W-:Y:S01]  /*a9f0*/  MOV R216, R14 ;  /* 0x0000000e00d87202 */ /* 0x000fe20000000f00 */
[----:B------:R-:W-:-:S03]  /*aa00*/  FFMA.FTZ R14, R203, UR4, -R0 ;  /* 0x00000004cb0e7c23 */ /* 0x000fc60008010800 */
[----:B------:R1:W2:Y:S08]  /*aa10*/  MUFU.EX2 R126, R4 ;  /* 0x00000004007e7308 */ /* 0x0002b00000000800 */
[----:B------:R3:W-:Y:S01]  /*aa20*/  MUFU.EX2 R117, R2 ;  /* 0x0000000200757308 */ /* 0x0007e20000000800 */
[----:B-1----:R-:W-:Y:S01]  /*aa30*/  FFMA.FTZ R4, R229, UR4, -R0 ;  /* 0x00000004e5047c23 */ /* 0x002fe20008010800 */
[----:B--2---:R-:W-:-:S06]  /*aa40*/  F2FP.F16.F32.PACK_AB R6, R126, R125 ;  /* 0x0000007d7e06723e */ /* 0x004fcc00000000ff */
[----:B------:R1:W-:Y:S01]  /*aa50*/  MUFU.EX2 R119, R4 ;  /* 0x0000000400777308 */ /* 0x0003e20000000800 */
[----:B---3--:R-:W-:-:S07]  /*aa60*/  FFMA.FTZ R2, R221, UR4, -R12 ;  /* 0x00000004dd027c23 */ /* 0x008fce000801080c */
[----:B------:R2:W-:Y:S01]  /*aa70*/  MUFU.EX2 R118, R2 ;  /* 0x0000000200767308 */ /* 0x0005e20000000800 */
[----:B-1----:R-:W-:-:S07]  /*aa80*/  FFMA.FTZ R4, R227, UR4, -R0 ;  /* 0x00000004e3047c23 */ /* 0x002fce0008010800 */
[----:B------:R1:W3:Y:S01]  /*aa90*/  MUFU.EX2 R120, R4 ;  /* 0x0000000400787308 */ /* 0x0002e20000000800 */
[----:B--2---:R-:W-:-:S07]  /*aaa0*/  FFMA.FTZ R2, R224, UR4, -R12 ;  /* 0x00000004e0027c23 */ /* 0x004fce000801080c */
[----:B------:R2:W-:Y:S01]  /*aab0*/  MUFU.EX2 R116, R2 ;  /* 0x0000000200747308 */ /* 0x0005e20000000800 */
[----:B-1----:R-:W-:Y:S01]  /*aac0*/  FFMA.FTZ R4, R220, UR4, -R0 ;  /* 0x00000004dc047c23 */ /* 0x002fe20008010800 */
[----:B---3--:R-:W-:-:S06]  /*aad0*/  F2FP.F16.F32.PACK_AB R5, R120, R119 ;  /* 0x000000777805723e */ /* 0x008fcc00000000ff */
[----:B------:R1:W-:Y:S01]  /*aae0*/  MUFU.EX2 R121, R4 ;  /* 0x0000000400797308 */ /* 0x0003e20000000800 */
[----:B--2---:R-:W-:-:S07]  /*aaf0*/  FFMA.FTZ R2, R187, UR4, -R12 ;  /* 0x00000004bb027c23 */ /* 0x004fce000801080c */
[----:B------:R2:W-:Y:S01]  /*ab00*/  MUFU.EX2 R115, R2 ;  /* 0x0000000200737308 */ /* 0x0005e20000000800 */
[----:B-1----:R-:W-:-:S07]  /*ab10*/  FFMA.FTZ R4, R218, UR4, -R0 ;  /* 0x00000004da047c23 */ /* 0x002fce0008010800 */
[----:B------:R1:W3:Y:S01]  /*ab20*/  MUFU.EX2 R122, R4 ;  /* 0x00000004007a7308 */ /* 0x0002e20000000800 */
[----:B--2---:R-:W-:-:S07]  /*ab30*/  FFMA.FTZ R2, R230, UR4, -R3 ;  /* 0x00000004e6027c23 */ /* 0x004fce0008010803 */
[----:B------:R2:W-:Y:S01]  /*ab40*/  MUFU.EX2 R114, R2 ;  /* 0x0000000200727308 */ /* 0x0005e20000000800 */
[----:B-1----:R-:W-:Y:S02]  /*ab50*/  F2FP.F16.F32.PACK_AB R4, R124, R123 ;  /* 0x0000007b7c04723e */ /* 0x002fe400000000ff */
[----:B---3--:R-:W-:Y:S01]  /*ab60*/  F2FP.F16.F32.PACK_AB R7, R122, R121 ;  /* 0x000000797a07723e */ /* 0x008fe200000000ff */
[----:B--2---:R-:W-:-:S06]  /*ab70*/  FFMA.FTZ R2, R231, UR4, -R3 ;  /* 0x00000004e7027c23 */ /* 0x004fcc0008010803 */
[C---:B------:R-:W-:Y:S01]  /*ab80*/  HMMA.16816.F32 R48, R4.reuse, R28, R8 ;  /* 0x0000001c0430723c */ /* 0x040fe20000001808 */
[--C-:B------:R-:W-:Y:S01]  /*ab90*/  FFMA.FTZ R29, R237, UR4, -R0.reuse ;  /* 0x00000004ed1d7c23 */ /* 0x100fe20008010800 */
[----:B------:R-:W-:Y:S01]  /*aba0*/  FFMA.FTZ R28, R236, UR4, -R0 ;  /* 0x00000004ec1c7c23 */ /* 0x000fe20008010800 */
[----:B------:R1:W2:Y:S01]  /*abb0*/  MUFU.EX2 R113, R2 ;  /* 0x0000000200717308 */ /* 0x0002a20000000800 */
[----:B------:R-:W-:Y:S01]  /*abc0*/  FFMA.FTZ R0, R211, UR4, -R3 ;  /* 0x00000004d3007c23 */ /* 0x000fe20008010803 */
[----:B------:R-:W-:Y:S02]  /*abd0*/  MOV R225, R184 ;  /* 0x000000b800e17202 */ /* 0x000fe40000000f00 */
[----:B------:R-:W-:Y:S01]  /*abe0*/  MOV R175, R140 ;  /* 0x0000008c00af7202 */ /* 0x000fe20000000f00 */
[C---:B------:R-:W-:Y:S03]  /*abf0*/  HMMA.16816.F32 R56, R4.reuse, R24, R44 ;  /* 0x000000180438723c */ /* 0x040fe6000000182c */
[----:B------:R-:W-:Y:S01]  /*ac00*/  MUFU.EX2 R42, R14 ;  /* 0x0000000e002a7308 */ /* 0x000fe20000000800 */
[----:B------:R-:W-:Y:S01]  /*ac10*/  MOV R215, R142 ;  /* 0x0000008e00d77202 */ /* 0x000fe20000000f00 */
[----:B------:R-:W-:Y:S01]  /*ac20*/  IMAD.MOV.U32 R229, RZ, RZ, R179 ;  /* 0x000000ffffe57224 */ /* 0x000fe200078e00b3 */
[----:B------:R-:W-:Y:S01]  /*ac30*/  MOV R220, R178 ;  /* 0x000000b200dc7202 */ /* 0x000fe20000000f00 */
[----:B------:R-:W-:Y:S01]  /*ac40*/  LDSM.16.MT88.4 R8, [R81+0xb000] ;  /* 0x00b000005108783b */ /* 0x000fe20000004200 */
[C---:B------:R-:W-:Y:S01]  /*ac50*/  HMMA.16816.F32 R44, R4.reuse, R30, R32 ;  /* 0x0000001e042c723c */ /* 0x040fe20000001820 */
[--C-:B------:R-:W-:Y:S01]  /*ac60*/  FFMA.FTZ R32, R200, UR4, -R12.reuse ;  /* 0x00000004c8207c23 */ /* 0x100fe2000801080c */
[----:B------:R-:W-:Y:S01]  /*ac70*/  FFMA.FTZ R31, R199, UR4, -R12 ;  /* 0x00000004c71f7c23 */ /* 0x000fe2000801080c */
[--C-:B------:R-:W-:Y:S01]  /*ac80*/  FFMA.FTZ R30, R213, UR4, -R3.reuse ;  /* 0x00000004d51e7c23 */ /* 0x100fe20008010803 */
[--C-:B-1----:R-:W-:Y:S01]  /*ac90*/  FFMA.FTZ R2, R233, UR4, -R3.reuse ;  /* 0x00000004e9027c23 */ /* 0x102fe20008010803 */
[--C-:B------:R-:W-:Y:S01]  /*aca0*/  FFMA.FTZ R34, R208, UR4, -R3.reuse ;  /* 0x00000004d0227c23 */ /* 0x100fe20008010803 */
[--C-:B------:R-:W-:Y:S01]  /*acb0*/  FFMA.FTZ R33, R206, UR4, -R3.reuse ;  /* 0x00000004ce217c23 */ /* 0x100fe20008010803 */
[----:B------:R1:W-:Y:S01]  /*acc0*/  MUFU.EX2 R111, R0 ;  /* 0x00000000006f7308 */ /* 0x0003e20000000800 */
[C---:B------:R-:W-:Y:S01]  /*acd0*/  HMMA.16816.F32 R52, R4.reuse, R26, R36 ;  /* 0x0000001a0434723c */ /* 0x040fe20000001824 */
[----:B------:R-:W3:Y:S07]  /*ace0*/  LDSM.16.MT88.4 R24, [R40+0xb000] ;  /* 0x00b000002818783b */ /* 0x000eee0000004200 */
[C---:B------:R-:W-:Y:S01]  /*acf0*/  HMMA.16816.F32 R84, R4.reuse, R20, R84 ;  /* 0x000000140454723c */ /* 0x040fe20000001854 */
[----:B------:R4:W3:Y:S07]  /*ad00*/  MUFU.EX2 R112, R2 ;  /* 0x0000000200707308 */ /* 0x0008ee0000000800 */
[C---:B------:R-:W-:Y:S01]  /*ad10*/  HMMA.16816.F32 R76, R4.reuse, R22, R76 ;  /* 0x00000016044c723c */ /* 0x040fe2000000184c */
[----:B-1----:R-:W-:Y:S01]  /*ad20*/  FADD.FTZ R0, R219, R216 ;  /* 0x000000d8db007221 */ /* 0x002fe20000010000 */
[----:B------:R-:W1:Y:S06]  /*ad30*/  LDSM.16.MT88.4 R20, [R43+0xb000] ;  /* 0x00b000002b14783b */ /* 0x000e6c0000004200 */
[C---:B------:R-:W-:Y:S08]  /*ad40*/  HMMA.16816.F32 R72, R4.reuse, R16, R72 ;  /* 0x000000100448723c */ /* 0x040ff00000001848 */
[----:B------:R-:W-:Y:S01]  /*ad50*/  HMMA.16816.F32 R68, R4, R18, R68 ;  /* 0x000000120444723c */ /* 0x000fe20000001844 */
[----:B----4-:R-:W-:Y:S01]  /*ad60*/  FFMA.FTZ R2, R205, UR4, -R12 ;  /* 0x00000004cd027c23 */ /* 0x010fe2000801080c */
[----:B------:R-:W-:Y:S01]  /*ad70*/  FFMA.FTZ R12, R212, UR4, -R3 ;  /* 0x00000004d40c7c23 */ /* 0x000fe20008010803 */
[----:B------:R-:W-:Y:S01]  /*ad80*/  FADD.FTZ R3, R244, R169 ;  /* 0x000000a9f4037221 */ /* 0x000fe20000010000 */
[----:B------:R-:W-:Y:S01]  /*ad90*/  FADD.FTZ R0, R226, R0 ;  /* 0x00000000e2007221 */ /* 0x000fe20000010000 */
[----:B------:R-:W4:Y:S04]  /*ada0*/  LDL.LU R169, [R1+0x78] ;  /* 0x0000780001a97983 */ /* 0x000f280000300800 */
[----:B------:R-:W4:Y:S04]  /*adb0*/  LDL.LU R244, [R1+0x74] ;  /* 0x0000740001f47983 */ /* 0x000f280000300800 */
[----:B------:R-:W2:Y:S04]  /*adc0*/  LDL.LU R216, [R1+0x2c] ;  /* 0x00002c0001d87983 */ /* 0x000ea80000300800 */
[----:B------:R-:W2:Y:S04]  /*add0*/  LDL.LU R219, [R1+0x30] ;  /* 0x0000300001db7983 */ /* 0x000ea80000300800 */
[----:B------:R-:W1:Y:S01]  /*ade0*/  LDSM.16.MT88.4 R16, [R41+0xb000] ;  /* 0x00b000002910783b */ /* 0x000e620000004200 */
[----:B------:R-:W-:-:S02]  /*adf0*/  MOV R227, R150 ;  /* 0x0000009600e37202 */ /* 0x000fc40000000f00 */
[----:B------:R-:W-:Y:S02]  /*ae00*/  MOV R218, R136 ;  /* 0x0000008800da7202 */ /* 0x000fe40000000f00 */
[----:B------:R-:W-:Y:S02]  /*ae10*/  MOV R217, R139 ;  /* 0x0000008b00d97202 */ /* 0x000fe40000000f00 */
[----:B------:R-:W-:Y:S02]  /*ae20*/  MOV R230, R191 ;  /* 0x000000bf00e67202 */ /* 0x000fe40000000f00 */
[----:B------:R-:W-:Y:S02]  /*ae30*/  MOV R224, R147 ;  /* 0x0000009300e07202 */ /* 0x000fe40000000f00 */
[----:B------:R-:W-:Y:S01]  /*ae40*/  MOV R236, R151 ;  /* 0x0000009700ec7202 */ /* 0x000fe20000000f00 */
[----:B------:R-:W-:Y:S01]  /*ae50*/  MUFU.EX2 R101, R101 ;  /* 0x0000006500657308 */ /* 0x000fe20000000800 */
[----:B------:R-:W-:Y:S01]  /*ae60*/  LDSM.16.MT88.4 R196, [R41+0xb800] ;  /* 0x00b8000029c4783b */ /* 0x000fe20000004200 */
[----:B--2---:R-:W-:-:S03]  /*ae70*/  FADD.FTZ R35, R219, R216 ;  /* 0x000000d8db237221 */ /* 0x004fc60000010000 */
[----:B------:R-:W2:Y:S04]  /*ae80*/  LDL.LU R216, [R1+0x20] ;  /* 0x0000200001d87983 */ /* 0x000ea80000300800 */
[----:B------:R-:W2:Y:S02]  /*ae90*/  LDL.LU R219, [R1+0x24] ;  /* 0x0000240001db7983 */ /* 0x000ea40000300800 */
[----:B--2---:R-:W-:Y:S01]  /*aea0*/  FADD.FTZ R36, R219, R216 ;  /* 0x000000d8db247221 */ /* 0x004fe20000010000 */
[----:B------:R-:W-:Y:S02]  /*aeb0*/  MOV R219, R110 ;  /* 0x0000006e00db7202 */ /* 0x000fe40000000f00 */
[----:B------:R-:W2:Y:S08]  /*aec0*/  MUFU.EX2 R110, R60 ;  /* 0x0000003c006e7308 */ /* 0x000eb00000000800 */
[----:B------:R3:W-:Y:S02]  /*aed0*/  MUFU.EX2 R60, R15 ;  /* 0x0000000f003c7308 */ /* 0x0007e40000000800 */
[----:B---3--:R-:W-:-:S02]  /*aee0*/  FADD.FTZ R15, R225, R3 ;  /* 0x00000003e10f7221 */ /* 0x008fc40000010000 */
[----:B------:R-:W3:Y:S01]  /*aef0*/  LDL.LU R225, [R1+0x34] ;  /* 0x0000340001e17983 */ /* 0x000ee20000300800 */
[----:B------:R-:W-:Y:S02]  /*af00*/  MOV R216, R186 ;  /* 0x000000ba00d87202 */ /* 0x000fe40000000f00 */
[----:B------:R-:W-:Y:S01]  /*af10*/  MOV R226, R185 ;  /* 0x000000b900e27202 */ /* 0x000fe20000000f00 */
[----:B------:R-:W-:Y:S01]  /*af20*/  FADD.FTZ R0, R167, R0 ;  /* 0x00000000a7007221 */ /* 0x000fe20000010000 */
[----:B------:R-:W-:Y:S02]  /*af30*/  F2FP.F16.F32.PACK_AB R4, R118, R117 ;  /* 0x000000757604723e */ /* 0x000fe400000000ff */
[----:B------:R-:W-:Y:S01]  /*af40*/  F2FP.F16.F32.PACK_AB R5, R113, R114 ;  /* 0x000000727105723e */ /* 0x000fe200000000ff */
[----:B---3--:R-:W-:Y:S01]  /*af50*/  FADD.FTZ R14, R225, R35 ;  /* 0x00000023e10e7221 */ /* 0x008fe20000010000 */
[----:B------:R-:W-:Y:S01]  /*af60*/  MOV R225, R170 ;  /* 0x000000aa00e17202 */ /* 0x000fe20000000f00 */
[----:B------:R-:W-:Y:S01]  /*af70*/  IMAD.MOV.U32 R170, RZ, RZ, R171 ;  /* 0x000000ffffaa7224 */ /* 0x000fe200078e00ab */
[----:B------:R-:W-:-:S02]  /*af80*/  MOV R171, R172 ;  /* 0x000000ac00ab7202 */ /* 0x000fc40000000f00 */
[----:B------:R-:W-:Y:S02]  /*af90*/  MOV R172, R173 ;  /* 0x000000ad00ac7202 */ /* 0x000fe40000000f00 */
[----:B------:R-:W-:Y:S02]  /*afa0*/  MOV R173, R175 ;  /* 0x000000af00ad7202 */ /* 0x000fe40000000f00 */
[----:B------:R-:W-:Y:S01]  /*afb0*/  MOV R175, R214 ;  /* 0x000000d600af7202 */ /* 0x000fe20000000f00 */
[----:B------:R-:W-:Y:S01]  /*afc0*/  IMAD.MOV.U32 R214, RZ, RZ, R215 ;  /* 0x000000ffffd67224 */ /* 0x000fe200078e00d7 */
[----:B------:R-:W-:Y:S02]  /*afd0*/  MOV R215, R220 ;  /* 0x000000dc00d77202 */ /* 0x000fe40000000f00 */
[----:B------:R-:W-:Y:S02]  /*afe0*/  MOV R220, R229 ;  /* 0x000000e500dc7202 */ /* 0x000fe40000000f00 */
[----:B------:R-:W-:-:S02]  /*aff0*/  MOV R229, R216 ;  /* 0x000000d800e57202 */ /* 0x000fc40000000f00 */
[----:B------:R-:W-:Y:S01]  /*b000*/  MOV R216, R219 ;  /* 0x000000db00d87202 */ /* 0x000fe20000000f00 */
[----:B------:R-:W-:Y:S01]  /*b010*/  IMAD.MOV.U32 R219, RZ, RZ, R226 ;  /* 0x000000ffffdb7224 */ /* 0x000fe200078e00e2 */
[----:B------:R-:W-:Y:S02]  /*b020*/  MOV R226, R228 ;  /* 0x000000e400e27202 */ /* 0x000fe40000000f00 */
[----:B------:R-:W-:Y:S02]  /*b030*/  MOV R228, R190 ;  /* 0x000000be00e47202 */ /* 0x000fe40000000f00 */
[----:B------:R-:W-:Y:S02]  /*b040*/  MOV R190, R189 ;  /* 0x000000bd00be7202 */ /* 0x000fe40000000f00 */
        /* <DEDUP_REMOVED lines=8> */
[----:B------:R-:W3:Y:S04]  /*b0d0*/  LDL.LU R181, [R1+0x38] ;  /* 0x0000380001b57983 */ /* 0x000ee80000300800 */
[----:B------:R-:W4:Y:S01]  /*b0e0*/  LDL.LU R167, [R1+0x70] ;  /* 0x0000700001a77983 */ /* 0x000f220000300800 */
[----:B------:R-:W-:-:S02]  /*b0f0*/  F2FP.F16.F32.PACK_AB R6, R115, R116 ;  /* 0x000000747306723e */ /* 0x000fc400000000ff */
[----:B------:R-:W-:-:S07]  /*b100*/  F2FP.F16.F32.PACK_AB R7, R111, R112 ;  /* 0x000000706f07723e */ /* 0x000fce00000000ff */
[C---:B------:R-:W-:Y:S01]  /*b110*/  HMMA.16816.F32 R176, R4.reuse, R24, R104 ;  /* 0x0000001804b0723c */ /* 0x040fe20000001868 */
[----:B------:R-:W-:Y:S07]  /*b120*/  MUFU.EX2 R104, R61 ;  /* 0x0000003d00687308 */ /* 0x000fee0000000800 */
[C---:B------:R-:W-:Y:S01]  /*b130*/  HMMA.16816.F32 R184, R4.reuse, R26, R92 ;  /* 0x0000001a04b8723c */ /* 0x040fe2000000185c */
[----:B------:R-:W-:Y:S08]  /*b140*/  MUFU.EX2 R92, R62 ;  /* 0x0000003e005c7308 */ /* 0x000ff00000000800 */
[----:B------:R-:W-:Y:S08]  /*b150*/  MUFU.EX2 R62, R29 ;  /* 0x0000001d003e7308 */ /* 0x000ff00000000800 */
[----:B------:R-:W2:Y:S01]  /*b160*/  MUFU.EX2 R61, R28 ;  /* 0x0000001c003d7308 */ /* 0x000ea20000000800 */
[----:B------:R-:W-:Y:S01]  /*b170*/  MOV R150, R137 ;  /* 0x0000008900967202 */ /* 0x000fe20000000f00 */
[----:B------:R-:W-:Y:S01]  /*b180*/  FADD.FTZ R3, R225, R36 ;  /* 0x00000024e1037221 */ /* 0x000fe20000010000 */
[----:B-1----:R-:W-:Y:S01]  /*b190*/  HMMA.16816.F32 R136, R4, R20, R88 ;  /* 0x000000140488723c */ /* 0x002fe20000001858 */
[----:B------:R-:W-:Y:S01]  /*b1a0*/  MOV R237, R204 ;  /* 0x000000cc00ed7202 */ /* 0x000fe20000000f00 */
[----:B------:R-:W-:-:S06]  /*b1b0*/  FADD.FTZ R15, R164, R15 ;  /* 0x0000000fa40f7221 */ /* 0x000fcc0000010000 */
[C---:B------:R-:W-:Y:S08]  /*b1c0*/  HMMA.16816.F32 R140, R4.reuse, R22, R64 ;  /* 0x00000016048c723c */ /* 0x040ff00000001840 */
[C---:B------:R-:W-:Y:S08]  /*b1d0*/  HMMA.16816.F32 R192, R4.reuse, R16, R192 ;  /* 0x0000001004c0723c */ /* 0x040ff000000018c0 */
[C---:B------:R-:W-:Y:S08]  /*b1e0*/  HMMA.16816.F32 R152, R4.reuse, R18, R152 ;  /* 0x000000120498723c */ /* 0x040ff00000001898 */
[C---:B------:R-:W-:Y:S08]  /*b1f0*/  HMMA.16816.F32 R160, R4.reuse, R8, R160 ;  /* 0x0000000804a0723c */ /* 0x040ff000000018a0 */
[----:B------:R-:W-:Y:S01]  /*b200*/  HMMA.16816.F32 R36, R4, R10, R96 ;  /* 0x0000000a0424723c */ /* 0x000fe20000001860 */
[----:B--2---:R-:W-:Y:S01]  /*b210*/  F2FP.F16.F32.PACK_AB R4, R110, R109 ;  /* 0x0000006d6e04723e */ /* 0x004fe200000000ff */
[----:B------:R1:W-:Y:S01]  /*b220*/  MUFU.EX2 R29, R13 ;  /* 0x0000000d001d7308 */ /* 0x0003e20000000800 */
[----:B------:R-:W-:Y:S01]  /*b230*/  F2FP.F16.F32.PACK_AB R5, R61, R62 ;  /* 0x0000003e3d05723e */ /* 0x000fe200000000ff */
[----:B------:R-:W-:Y:S01]  /*b240*/  FADD.FTZ R0, R171, R0 ;  /* 0x00000000ab007221 */ /* 0x000fe20000010000 */
[----:B------:R-:W-:Y:S01]  /*b250*/  F2FP.F16.F32.PACK_AB R6, R92, R104 ;  /* 0x000000685c06723e */ /* 0x000fe200000000ff */
[----:B------:R-:W-:Y:S01]  /*b260*/  IMAD.MOV.U32 R221, RZ, RZ, R215 ;  /* 0x000000ffffdd7224 */ /* 0x000fe200078e00d7 */
[----:B------:R-:W-:-:S02]  /*b270*/  F2FP.F16.F32.PACK_AB R7, R42, R60 ;  /* 0x0000003c2a07723e */ /* 0x000fc400000000ff */
[----:B------:R-:W-:Y:S01]  /*b280*/  MOV R225, R214 ;  /* 0x000000d600e17202 */ /* 0x000fe20000000f00 */
[----:B------:R-:W-:Y:S01]  /*b290*/  MUFU.EX2 R28, R2 ;  /* 0x00000002001c7308 */ /* 0x000fe20000000800 */
[----:B------:R-:W-:Y:S01]  /*b2a0*/  MOV R204, R144 ;  /* 0x0000009000cc7202 */ /* 0x000fe20000000f00 */
[----:B------:R-:W-:Y:S01]  /*b2b0*/  IMAD.MOV.U32 R233, RZ, RZ, R180 ;  /* 0x000000ffffe97224 */ /* 0x000fe200078e00b4 */
[----:B------:R-:W-:Y:S01]  /*b2c0*/  MOV R234, R150 ;  /* 0x0000009600ea7202 */ /* 0x000fe20000000f00 */
[C---:B------:R-:W-:Y:S01]  /*b2d0*/  HMMA.16816.F32 R72, R4.reuse, R20, R72 ;  /* 0x000000140448723c */ /* 0x040fe20000001848 */
[----:B------:R2:W5:Y:S03]  /*b2e0*/  LDL.LU R164, [R1+0x6c] ;  /* 0x00006c0001a47983 */ /* 0x0005660000300800 */
[----:B------:R2:W-:Y:S01]  /*b2f0*/  MUFU.EX2 R20, R12 ;  /* 0x0000000c00147308 */ /* 0x0005e20000000800 */
[----:B-1----:R-:W-:Y:S01]  /*b300*/  FADD.FTZ R13, R170, R3 ;  /* 0x00000003aa0d7221 */ /* 0x002fe20000010000 */
[----:B------:R-:W-:Y:S01]  /*b310*/  MOV R170, R175 ;  /* 0x000000af00aa7202 */ /* 0x000fe20000000f00 */
[----:B------:R-:W-:Y:S01]  /*b320*/  FADD.FTZ R0, R247, R0 ;  /* 0x00000000f7007221 */ /* 0x000fe20000010000 */
[----:B------:R-:W-:Y:S01]  /*b330*/  MOV R171, R173 ;  /* 0x000000ad00ab7202 */ /* 0x000fe20000000f00 */
[----:B------:R-:W-:Y:S01]  /*b340*/  HMMA.16816.F32 R48, R4, R8, R48 ;  /* 0x000000080430723c */ /* 0x000fe20000001830 */
[----:B------:R-:W-:Y:S01]  /*b350*/  MOV R175, R216 ;  /* 0x000000d800af7202 */ /* 0x000fe20000000f00 */
[----:B--2---:R-:W-:Y:S01]  /*b360*/  FADD.FTZ R12, R237, R15 ;  /* 0x0000000fed0c7221 */ /* 0x004fe20000010000 */
[----:B------:R-:W-:-:S02]  /*b370*/  MOV R216, R228 ;  /* 0x000000e400d87202 */ /* 0x000fc40000000f00 */
[----:B------:R-:W-:Y:S01]  /*b380*/  MOV R228, R209 ;  /* 0x000000d100e47202 */ /* 0x000fe20000000f00 */
[----:B------:R-:W-:Y:S01]  /*b390*/  FADD.FTZ R8, R246, R12 ;  /* 0x0000000cf6087221 */ /* 0x000fe20000010000 */
[----:B------:R-:W-:Y:S01]  /*b3a0*/  IMAD.MOV.U32 R209, RZ, RZ, R207 ;  /* 0x000000ffffd17224 */ /* 0x000fe200078e00cf */
[----:B------:R-:W-:Y:S02]  /*b3b0*/  MOV R207, R183 ;  /* 0x000000b700cf7202 */ /* 0x000fe40000000f00 */
[----:B------:R-:W-:Y:S01]  /*b3c0*/  MOV R183, R201 ;  /* 0x000000c900b77202 */ /* 0x000fe20000000f00 */
[----:B------:R-:W-:Y:S01]  /*b3d0*/  HMMA.16816.F32 R84, R4, R24, R84 ;  /* 0x000000180454723c */ /* 0x000fe20000001854 */
[----:B------:R-:W-:Y:S02]  /*b3e0*/  MOV R208, R209 ;  /* 0x000000d100d07202 */ /* 0x000fe40000000f00 */
[----:B------:R-:W-:Y:S01]  /*b3f0*/  MOV R215, R220 ;  /* 0x000000dc00d77202 */ /* 0x000fe20000000f00 */
[----:B------:R-:W-:Y:S01]  /*b400*/  IMAD.MOV.U32 R220, RZ, RZ, R156 ;  /* 0x000000ffffdc7224 */ /* 0x000fe200078e009c */
[----:B------:R-:W-:-:S03]  /*b410*/  MOV R212, R183 ;  /* 0x000000b700d47202 */ /* 0x000fc60000000f00 */
[----:B------:R-:W-:Y:S01]  /*b420*/  HMMA.16816.F32 R76, R4, R26, R76 ;  /* 0x0000001a044c723c */ /* 0x000fe2000000184c */
[----:B------:R-:W-:Y:S01]  /*b430*/  IMAD.MOV.U32 R156, RZ, RZ, R145 ;  /* 0x000000ffff9c7224 */ /* 0x000fe200078e0091 */
[----:B------:R-:W-:-:S06]  /*b440*/  MOV R213, R204 ;  /* 0x000000cc00d57202 */ /* 0x000fcc0000000f00 */
[C---:B------:R-:W-:Y:S08]  /*b450*/  HMMA.16816.F32 R68, R4.reuse, R22, R68 ;  /* 0x000000160444723c */ /* 0x040ff00000001844 */
[C---:B------:R-:W-:Y:S08]  /*b460*/  HMMA.16816.F32 R56, R4.reuse, R16, R56 ;  /* 0x000000100438723c */ /* 0x040ff00000001838 */
[C---:B------:R-:W-:Y:S08]  /*b470*/  HMMA.16816.F32 R52, R4.reuse, R18, R52 ;  /* 0x000000120434723c */ /* 0x040ff00000001834 */
[----:B------:R-:W-:Y:S01]  /*b480*/  HMMA.16816.F32 R44, R4, R10, R44 ;  /* 0x0000000a042c723c */ /* 0x000fe2000000182c */
[----:B------:R-:W-:Y:S01]  /*b490*/  MOV R211, R156 ;  /* 0x0000009c00d37202 */ /* 0x000fe20000000f00 */
[----:B------:R-:W1:Y:S01]  /*b4a0*/  MUFU.EX2 R63, R63 ;  /* 0x0000003f003f7308 */ /* 0x000e620000000800 */
[----:B------:R-:W-:Y:S01]  /*b4b0*/  MOV R214, R229 ;  /* 0x000000e500d67202 */ /* 0x000fe20000000f00 */
[----:B------:R-:W-:Y:S01]  /*b4c0*/  IMAD.MOV.U32 R229, RZ, RZ, R226 ;  /* 0x000000ffffe57224 */ /* 0x000fe200078e00e2 */
[----:B------:R-:W-:Y:S01]  /*b4d0*/  MOV R173, R219 ;  /* 0x000000db00ad7202 */ /* 0x000fe20000000f00 */
[----:B------:R-:W-:Y:S01]  /*b4e0*/  LDSM.16.MT88.4 R16, [R81+0xb800] ;  /* 0x00b800005110783b */ /* 0x000fe20000004200 */
[----:B------:R-:W-:-:S02]  /*b4f0*/  MOV R226, R189 ;  /* 0x000000bd00e27202 */ /* 0x000fc40000000f00 */
[----:B------:R-:W-:Y:S02]  /*b500*/  MOV R219, R190 ;  /* 0x000000be00db7202 */ /* 0x000fe40000000f00 */
[----:B------:R-:W-:Y:S02]  /*b510*/  MOV R201, R188 ;  /* 0x000000bc00c97202 */ /* 0x000fe40000000f00 */
[----:B------:R-:W-:Y:S01]  /*b520*/  MOV R209, R149 ;  /* 0x0000009500d17202 */ /* 0x000fe20000000f00 */
[----:B------:R-:W2:Y:S01]  /*b530*/  MUFU.EX2 R30, R30 ;  /* 0x0000001e001e7308 */ /* 0x000ea20000000800 */
[----:B------:R-:W2:Y:S07]  /*b540*/  LDSM.16.MT88.4 R188, [R40+0xb800] ;  /* 0x00b8000028bc783b */ /* 0x000eae0000004200 */
[----:B------:R-:W2:Y:S08]  /*b550*/  MUFU.EX2 R102, R102 ;  /* 0x0000006600667308 */ /* 0x000eb00000000800 */
[----:B------:R-:W2:Y:S01]  /*b560*/  MUFU.EX2 R82, R82 ;  /* 0x0000005200527308 */ /* 0x000ea20000000800 */
[----:B---3--:R-:W-:-:S04]  /*b570*/  MOV R231, R181 ;  /* 0x000000b500e77202 */ /* 0x008fc80000000f00 */
[----:B------:R-:W-:Y:S02]  /*b580*/  MOV R237, R231 ;  /* 0x000000e700ed7202 */ /* 0x000fe40000000f00 */
[----:B------:R-:W-:Y:S02]  /*b590*/  MOV R231, R230 ;  /* 0x000000e600e77202 */ /* 0x000fe40000000f00 */
[----:B------:R-:W-:Y:S01]  /*b5a0*/  MOV R230, R224 ;  /* 0x000000e000e67202 */ /* 0x000fe20000000f00 */
[----:B------:R-:W-:Y:S02]  /*b5b0*/  IMAD.MOV.U32 R224, RZ, RZ, R221 ;  /* 0x000000ffffe07224 */ /* 0x000fe400078e00dd */
[----:B----4-:R-:W-:Y:S01]  /*b5c0*/  FADD.FTZ R14, R167, R14 ;  /* 0x0000000ea70e7221 */ /* 0x010fe20000010000 */
[----:B------:R-:W-:Y:S01]  /*b5d0*/  MOV R221, R225 ;  /* 0x000000e100dd7202 */ /* 0x000fe20000000f00 */
[----:B------:R-:W-:Y:S01]  /*b5e0*/  FADD.FTZ R2, R237, R13 ;  /* 0x0000000ded027221 */ /* 0x000fe20000010000 */
[----:B------:R-:W-:Y:S01]  /*b5f0*/  MOV R225, R170 ;  /* 0x000000aa00e17202 */ /* 0x000fe20000000f00 */
[----:B------:R-:W-:Y:S01]  /*b600*/  FADD.FTZ R13, R230, R0 ;  /* 0x00000000e60d7221 */ /* 0x000fe20000010000 */
[----:B------:R-:W-:Y:S01]  /*b610*/  MOV R170, R171 ;  /* 0x000000ab00aa7202 */ /* 0x000fe20000000f00 */
[----:B------:R-:W-:Y:S01]  /*b620*/  FADD.FTZ R3, R169, R14 ;  /* 0x0000000ea9037221 */ /* 0x000fe20000010000 */
[----:B------:R-:W-:Y:S01]  /*b630*/  MOV R171, R172 ;  /* 0x000000ac00ab7202 */ /* 0x000fe20000000f00 */
[----:B------:R-:W3:Y:S01]  /*b640*/  MUFU.EX2 R103, R103 ;  /* 0x0000006700677308 */ /* 0x000ee20000000800 */
        /* <DEDUP_REMOVED lines=25> */
[----:B------:R-:W-:-:S02]  /*b7e0*/  IMAD.MOV.U32 R212, RZ, RZ, R213 ;  /* 0x000000ffffd47224 */ /* 0x000fc400078e00d5 */
        /* <DEDUP_REMOVED lines=27> */
[----:B------:R-:W4:Y:S01]  /*b9a0*/  MUFU.EX2 R83, R83 ;  /* 0x0000005300537308 */ /* 0x000f220000000800 */
        /* <DEDUP_REMOVED lines=36> */
[----:B------:R-:W-:-:S02]  /*bbf0*/  IMAD.MOV.U32 R216, RZ, RZ, R182 ;  /* 0x000000ffffd87224 */ /* 0x000fc400078e00b6 */
        /* <DEDUP_REMOVED lines=47> */
[----:B------:R-:W4:Y:S01]  /*bef0*/  LDSM.16.MT88.4 R144, [R43+0xb800] ;  /* 0x00b800002b90783b */ /* 0x000f220000004200 */
[----:B------:R-:W-:Y:S01]  /*bf00*/  FADD.FTZ R2, R116, R2 ;  /* 0x0000000274027221 */ /* 0x000fe20000010000 */
[----:B------:R-:W-:-:S03]  /*bf10*/  FADD.FTZ R4, R92, R4 ;  /* 0x000000045c047221 */ /* 0x000fc60000010000 */
[----:B------:R-:W4:Y:S01]  /*bf20*/  MUFU.EX2 R32, R32 ;  /* 0x0000002000207308 */ /* 0x000f220000000800 */
[----:B------:R-:W-:Y:S01]  /*bf30*/  FADD.FTZ R3, R42, R3 ;  /* 0x000000032a037221 */ /* 0x000fe20000010000 */
[----:B------:R-:W-:Y:S01]  /*bf40*/  FADD.FTZ R0, R111, R0 ;  /* 0x000000006f007221 */ /* 0x000fe20000010000 */
[----:B------:R-:W-:-:S05]  /*bf50*/  FADD.FTZ R2, R115, R2 ;  /* 0x0000000273027221 */ /* 0x000fca0000010000 */
[----:B------:R-:W4:Y:S01]  /*bf60*/  MUFU.EX2 R108, R108 ;  /* 0x0000006c006c7308 */ /* 0x000f220000000800 */
[----:B------:R-:W-:Y:S01]  /*bf70*/  FADD.FTZ R4, R101, R4 ;  /* 0x0000000465047221 */ /* 0x000fe20000010000 */
[----:B-1----:R-:W-:-:S06]  /*bf80*/  FADD.FTZ R3, R63, R3 ;  /* 0x000000033f037221 */ /* 0x002fcc0000010000 */
[----:B------:R-:W1:Y:S01]  /*bf90*/  MUFU.EX2 R100, R100 ;  /* 0x0000006400647308 */ /* 0x000e620000000800 */
[----:B--2---:R-:W-:Y:S01]  /*bfa0*/  FADD.FTZ R0, R30, R0 ;  /* 0x000000001e007221 */ /* 0x004fe20000010000 */
[----:B------:R-:W-:-:S06]  /*bfb0*/  FADD.FTZ R2, R29, R2 ;  /* 0x000000021d027221 */ /* 0x000fcc0000010000 */
[----:B------:R-:W2:Y:S01]  /*bfc0*/  MUFU.EX2 R33, R33 ;  /* 0x0000002100217308 */ /* 0x000ea20000000800 */
[----:B------:R-:W2:Y:S01]  /*bfd0*/  S2R R166, SR_TID.X ;  /* 0x0000000000a67919 */ /* 0x000ea20000002100 */
[----:B------:R-:W-:-:S06]  /*bfe0*/  FADD.FTZ R4, R102, R4 ;  /* 0x0000000466047221 */ /* 0x000fcc0000010000 */
[----:B------:R-:W2:Y:S01]  /*bff0*/  MUFU.EX2 R31, R31 ;  /* 0x0000001f001f7308 */ /* 0x000ea20000000800 */
[----:B------:R2:W5:Y:S01]  /*c000*/  LDL.LU R167, [R1+0x68] ;  /* 0x0000680001a77983 */ /* 0x0005620000300800 */
[----:B------:R-:W-:Y:S01]  /*c010*/  FADD.FTZ R3, R82, R3 ;  /* 0x0000000352037221 */ /* 0x000fe20000010000 */
[----:B------:R-:W-:Y:S01]  /*c020*/  FADD.FTZ R0, R20, R0 ;  /* 0x0000000014007221 */ /* 0x000fe20000010000 */
[----:B------:R-:W-:Y:S01]  /*c030*/  FADD.FTZ R2, R28, R2 ;  /* 0x000000021c027221 */ /* 0x000fe20000010000 */
[----:B------:R2:W5:Y:S01]  /*c040*/  LDL.LU R169, [R1+0x64] ;  /* 0x0000640001a97983 */ /* 0x0005620000300800 */
[----:B---3--:R-:W-:Y:S01]  /*c050*/  FADD.FTZ R4, R103, R4 ;  /* 0x0000000467047221 */ /* 0x008fe20000010000 */
[----:B----4-:R-:W-:Y:S02]  /*c060*/  FADD.FTZ R3, R83, R3 ;  /* 0x0000000353037221 */ /* 0x010fe40000010000 */
[----:B------:R3:W5:Y:S01]  /*c070*/  LDL.LU R248, [R1+0x60] ;  /* 0x0000600001f87983 */ /* 0x0007620000300800 */
[----:B------:R-:W-:-:S03]  /*c080*/  FADD.FTZ R0, R34, R0 ;  /* 0x0000000022007221 */ /* 0x000fc60000010000 */
[----:B------:R3:W5:Y:S01]  /*c090*/  LDL.LU R247, [R1+0x5c] ;  /* 0x00005c0001f77983 */ /* 0x0007620000300800 */
[----:B------:R-:W-:-:S03]  /*c0a0*/  FADD.FTZ R2, R32, R2 ;  /* 0x0000000220027221 */ /* 0x000fc60000010000 */
        /* <DEDUP_REMOVED lines=25> */
[----:B------:R-:W-:-:S07]  /*c240*/  SHF.L.U32 R166, R166, 0x3, RZ ;  /* 0x00000003a6a67819 */ /* 0x000fce00000006ff */
[----:B------:R-:W-:Y:S01]  /*c250*/  HMMA.16816.F32 R184, R200, R190, R184 ;  /* 0x000000bec8b8723c */ /* 0x000fe200000018b8 */
[----:B------:R-:W-:-:S07]  /*c260*/  LOP3.LUT R166, R166, 0x38, RZ, 0xc0, !PT ;  /* 0x00000038a6a67812 */ /* 0x000fce00078ec0ff */
        /* <DEDUP_REMOVED lines=15> */
[----:B---3--:R-:W-:-:S15]  /*c360*/  @!P6 BRA `(.L_x_458) ;  /* 0x0000005c00fce947 */ /* 0x008fde0003800000 */
[----:B------:R-:W2:Y:S01]  /*c370*/  LDL.LU R209, [R1+0x28] ;  /* 0x0000280001d17983 */ /* 0x000ea20000300800 */
[----:B-----5:R-:W-:Y:S01]  /*c380*/  VIADD R242, R244, 0xfffffffe ;  /* 0xfffffffef4f27836 */ /* 0x020fe20000000000 */
[----:B------:R-:W1:Y:S01]  /*c390*/  LDCU UR4, c[0x0][0x440] ;  /* 0x00008800ff0477ac */ /* 0x000e620008000800 */
[----:B------:R-:W3:Y:S01]  /*c3a0*/  LDC.64 R244, c[0x0][0x3c0] ;  /* 0x0000f000fff47b82 */ /* 0x000ee20000000a00 */
[----:B------:R-:W4:Y:S01]  /*c3b0*/  S2R R219, SR_TID.X ;  /* 0x0000000000db7919 */ /* 0x000f220000002100 */
[----:B------:R-:W-:Y:S01]  /*c3c0*/  IMAD.MOV.U32 R234, RZ, RZ, 0x20 ;  /* 0x00000020ffea7424 */ /* 0x000fe200078e00ff */
[----:B------:R-:W-:Y:S01]  /*c3d0*/  MOV R170, R168 ;  /* 0x000000a800aa7202 */ /* 0x000fe20000000f00 */
[----:B------:R-:W-:Y:S01]  /*c3e0*/  IMAD.MOV.U32 R236, RZ, RZ, 0x20 ;  /* 0x00000020ffec7424 */ /* 0x000fe200078e00ff */
[----:B------:R-:W-:Y:S01]  /*c3f0*/  MOV R239, 0x40 ;  /* 0x0000004000ef7802 */ /* 0x000fe20000000f00 */
[----:B------:R-:W-:Y:S01]  /*c400*/  IMAD.MOV.U32 R238, RZ, RZ, 0x20 ;  /* 0x00000020ffee7424 */ /* 0x000fe200078e00ff */
[----:B------:R-:W-:Y:S01]  /*c410*/  SEL R234, R234, 0xffffffe0, !P2 ;  /* 0xffffffe0eaea7807 */ /* 0x000fe20005000000 */
[----:B------:R-:W-:Y:S01]  /*c420*/  IMAD.MOV.U32 R172, RZ, RZ, R164 ;  /* 0x000000ffffac7224 */ /* 0x000fe200078e00a4 */
[----:B------:R-:W2:Y:S01]  /*c430*/  LDCU UR6, c[0x0][0x440] ;  /* 0x00008800ff0677ac */ /* 0x000ea20008000800 */
[----:B------:R-:W-:Y:S01]  /*c440*/  IMAD.MOV.U32 R171, RZ, RZ, R167 ;  /* 0x000000ffffab7224 */ /* 0x000fe200078e00a7 */
[----:B-1----:R-:W-:Y:S01]  /*c450*/  ISETP.GE.AND P3, PT, R166, UR4, PT ;  /* 0x00000004a6007c0c */ /* 0x002fe2000bf66270 */
[----:B------:R-:W-:Y:S01]  /*c460*/  IMAD.MOV.U32 R166, RZ, RZ, R169 ;  /* 0x000000ffffa67224 */ /* 0x000fe200078e00a9 */
[----:B------:R-:W1:Y:S01]  /*c470*/  LDCU UR4, c[0x0][0x45c] ;  /* 0x00008b80ff0477ac */ /* 0x000e620008000800 */
[----:B----4-:R-:W-:-:S02]  /*c480*/  IMAD.SHL.U32 R228, R219, 0x40, RZ ;  /* 0x00000040dbe47824 */ /* 0x010fc400078e00ff */
[C---:B------:R-:W-:Y:S02]  /*c490*/  IMAD.SHL.U32 R216, R219.reuse, 0x8, RZ ;  /* 0x00000008dbd87824 */ /* 0x040fe400078e00ff */
[----:B------:R-:W-:Y:S01]  /*c4a0*/  IMAD.SHL.U32 R219, R219, 0x2, RZ ;  /* 0x00000002dbdb7824 */ /* 0x000fe200078e00ff */
[----:B------:R-:W-:-:S04]  /*c4b0*/  LOP3.LUT R0, R228, 0x1c0, RZ, 0xc0, !PT ;  /* 0x000001c0e4007812 */ /* 0x000fc800078ec0ff */
[----:B------:R-:W-:Y:S02]  /*c4c0*/  LOP3.LUT R219, R219, 0x6, RZ, 0xc0, !PT ;  /* 0x00000006dbdb7812 */ /* 0x000fe400078ec0ff */
[----:B------:R-:W-:-:S03]  /*c4d0*/  LOP3.LUT R0, R0, 0x38, R216, 0xf8, !PT ;  /* 0x0000003800007812 */ /* 0x000fc600078ef8d8 */
[----:B------:R-:W-:-:S05]  /*c4e0*/  IMAD.IADD R4, R219, 0x1, R241 ;  /* 0x00000001db047824 */ /* 0x000fca00078e02f1 */
[----:B------:R4:W-:Y:S01]  /*c4f0*/  STL [R1+0x14], R4 ;  /* 0x0000140401007387 */ /* 0x0009e20000100800 */
[----:B--2---:R-:W-:Y:S02]  /*c500*/  IMAD.MOV.U32 R226, RZ, RZ, R209 ;  /* 0x000000ffffe27224 */ /* 0x004fe400078e00d1 */
[----:B------:R-:W2:Y:S02]  /*c510*/  S2R R209, SR_TID.X ;  /* 0x0000000000d17919 */ /* 0x000ea40000002100 */
[C---:B--2---:R-:W-:Y:S01]  /*c520*/  IMAD.SHL.U32 R2, R209.reuse, 0x40, RZ ;  /* 0x00000040d1027824 */ /* 0x044fe200078e00ff */
[----:B------:R-:W-:Y:S01]  /*c530*/  SHF.R.U32.HI R232, RZ, 0x1, R209 ;  /* 0x00000001ffe87819 */ /* 0x000fe200000116d1 */
[C---:B------:R-:W-:Y:S01]  /*c540*/  IMAD.SHL.U32 R3, R209.reuse, 0x8, RZ ;  /* 0x00000008d1037824 */ /* 0x040fe200078e00ff */
[----:B------:R-:W-:Y:S02]  /*c550*/  LOP3.LUT P1, RZ, R209, 0x2, RZ, 0xc0, !PT ;  /* 0x00000002d1ff7812 */ /* 0x000fe4000782c0ff */
[----:B------:R-:W-:-:S02]  /*c560*/  LOP3.LUT R232, R0, 0x8, R232, 0x78, !PT ;  /* 0x0000000800e87812 */ /* 0x000fc400078e78e8 */
[C---:B------:R-:W-:Y:S02]  /*c570*/  LOP3.LUT R233, R2.reuse, 0x1c0, RZ, 0xc0, !PT ;  /* 0x000001c002e97812 */ /* 0x040fe400078ec0ff */
[----:B------:R-:W-:Y:S02]  /*c580*/  LOP3.LUT R0, R2, 0x400, RZ, 0xc0, !PT ;  /* 0x0000040002007812 */ /* 0x000fe400078ec0ff */
[----:B------:R-:W-:Y:S02]  /*c590*/  IADD3 R2, PT, PT, R226, R80, RZ ;  /* 0x00000050e2027210 */ /* 0x000fe40007ffe0ff */
[----:B------:R-:W-:Y:S02]  /*c5a0*/  LOP3.LUT R233, R233, 0x38, R3, 0xf8, !PT ;  /* 0x00000038e9e97812 */ /* 0x000fe400078ef803 */
[----:B------:R-:W-:Y:S01]  /*c5b0*/  LOP3.LUT R232, R232, 0x200, R228, 0xf8, !PT ;  /* 0x00000200e8e87812 */ /* 0x000fe200078ef8e4 */
[----:B------:R4:W-:Y:S01]  /*c5c0*/  STL [R1+0x10], R2 ;  /* 0x0000100201007387 */ /* 0x0009e20000100800 */
[----:B------:R-:W-:-:S02]  /*c5d0*/  LOP3.LUT R233, R233, 0x8, R209, 0x78, !PT ;  /* 0x00000008e9e97812 */ /* 0x000fc400078e78d1 */
[----:B------:R-:W-:Y:S02]  /*c5e0*/  SEL R236, R236, 0xffffffe0, !P1 ;  /* 0xffffffe0ecec7807 */ /* 0x000fe40004800000 */
[----:B------:R-:W-:Y:S01]  /*c5f0*/  LEA R232, R232, UR5, 0x1 ;  /* 0x00000005e8e87c11 */ /* 0x000fe2000f8e08ff */
[----:B------:R-:W-:Y:S01]  /*c600*/  IMAD R233, R233, 0x2, R0 ;  /* 0x00000002e9e97824 */ /* 0x000fe200078e0200 */
[----:B------:R-:W-:Y:S01]  /*c610*/  LOP3.LUT P0, RZ, R209, 0x2, RZ, 0xc0, !PT ;  /* 0x00000002d1ff7812 */ /* 0x000fe2000780c0ff */
[----:B------:R-:W-:Y:S01]  /*c620*/  IMAD.IADD R237, R235, 0x1, R236 ;  /* 0x00000001ebed7824 */ /* 0x000fe200078e02ec */
[----:B------:R-:W-:Y:S01]  /*c630*/  LOP3.LUT R241, R3, 0x38, RZ, 0xc0, !PT ;  /* 0x0000003803f17812 */ /* 0x000fe200078ec0ff */
[----:B------:R-:W-:Y:S01]  /*c640*/  IMAD.IADD R234, R234, 0x1, R232 ;  /* 0x00000001eaea7824 */ /* 0x000fe200078e02e8 */
[----:B------:R-:W-:Y:S01]  /*c650*/  SEL R238, R238, 0xffffffe0, !P0 ;  /* 0xffffffe0eeee7807 */ /* 0x000fe20004000000 */
[----:B------:R-:W-:Y:S01]  /*c660*/  VIADD R0, R232, 0x8000 ;  /* 0x00008000e8007836 */ /* 0x000fe20000000000 */
[----:B-1-3--:R-:W-:Y:S07]  /*c670*/  BRA `(.L_x_459) ;  /* 0x0000000400f07947 */ /* 0x00afee0003800000 */
.L_x_461:
[----:B------:R-:W-:Y:S01]  /*c680*/  IMAD.SHL.U32 R0, R249, 0x8, RZ ;  /* 0x00000008f9007824 */ /* 0x000fe200078e00ff */
[----:B------:R-:W1:Y:S04]  /*c690*/  @!P1 LDC.64 R174, c[0x0][0x3b8] ;  /* 0x0000ee00ffae9b82 */ /* 0x000e680000000a00 */
[----:B------:R-:W-:Y:S04]  /*c6a0*/  LOP3.LUT R0, R0, 0x38, RZ, 0xc0, !PT ;  /* 0x0000003800007812 */ /* 0x000fe800078ec0ff */
[----:B------:R-:W-:Y:S01]  /*c6b0*/  ISETP.GE.AND P3, PT, R0, UR6, PT ;  /* 0x0000000600007c0c */ /* 0x000fe2000bf66270 */
[C---:B------:R-:W-:Y:S01]  /*c6c0*/  @!P1 VIADD R0, R242.reuse, 0xffffffff ;  /* 0xfffffffff2009836 */ /* 0x040fe20000000000 */
[----:B------:R-:W2:Y:S08]  /*c6d0*/  @!P1 LDC.64 R210, c[0x0][0x3b8] ;  /* 0x0000ee00ffd29b82 */ /* 0x000eb00000000a00 */
[----:B------:R-:W3:Y:S03]  /*c6e0*/  @!P1 LDC.64 R214, c[0x0][0x3b8] ;  /* 0x0000ee00ffd69b82 */ /* 0x000ee60000000a00 */
[----:B------:R-:W-:Y:S02]  /*c6f0*/  @!P3 VIADD R167, R242, 0xffffffff ;  /* 0xfffffffff2a7b836 */ /* 0x000fe40000000000 */
[C---:B-1----:R-:W-:Y:S03]  /*c700*/  @!P1 IMAD.WIDE.U32 R168, R0.reuse, R174, RZ ;  /* 0x000000ae00a89225 */ /* 0x042fe600078e00ff */
[----:B------:R-:W1:Y:S01]  /*c710*/  @!P3 LDC.64 R208, c[0x0][0x3b8] ;  /* 0x0000ee00ffd0bb82 */ /* 0x000e620000000a00 */
[----:B------:R-:W-:Y:S01]  /*c720*/  @!P1 IMAD R169, R0, R175, R169 ;  /* 0x000000af00a99224 */ /* 0x000fe200078e02a9 */
[C---:B------:R-:W-:Y:S04]  /*c730*/  @!P1 SHF.L.U32 R164, R168.reuse, 0x7, RZ ;  /* 0x00000007a8a49819 */ /* 0x040fe800000006ff */
[----:B------:R-:W-:Y:S02]  /*c740*/  @!P1 SHF.L.U64.HI R173, R168, 0x7, R169 ;  /* 0x00000007a8ad9819 */ /* 0x000fe400000102a9 */
[----:B------:R-:W4:Y:S01]  /*c750*/  @!P1 LDC.64 R220, c[0x0][0x3b8] ;  /* 0x0000ee00ffdc9b82 */ /* 0x000f220000000a00 */
[C---:B------:R-:W-:Y:S04]  /*c760*/  @!P1 LEA R164, P2, R174.reuse, R164, 0x4 ;  /* 0x000000a4aea49211 */ /* 0x040fe800078420ff */
[----:B------:R-:W-:Y:S01]  /*c770*/  @!P1 LEA.HI.X R173, R174, R173, R175, 0x4, P2 ;  /* 0x000000adaead9211 */ /* 0x000fe200010f24af */
[----:B--2---:R-:W-:Y:S01]  /*c780*/  @!P1 IMAD.WIDE.U32 R174, R0, R210, RZ ;  /* 0x000000d200ae9225 */ /* 0x004fe200078e00ff */
[----:B------:R-:W-:Y:S01]  /*c790*/  @!P1 LEA R212, P2, R164, R246, 0x1 ;  /* 0x000000f6a4d49211 */ /* 0x000fe200078408ff */
[----:B------:R-:W2:Y:S02]  /*c7a0*/  @!P1 LDC.64 R222, c[0x0][0x3b8] ;  /* 0x0000ee00ffde9b82 */ /* 0x000ea40000000a00 */
[----:B------:R-:W-:Y:S01]  /*c7b0*/  @!P1 IMAD R175, R0, R211, R175 ;  /* 0x000000d300af9224 */ /* 0x000fe200078e02af */
[----:B------:R-:W-:Y:S01]  /*c7c0*/  @!P1 LEA.HI.X R213, R164, R243, R173, 0x1, P2 ;  /* 0x000000f3a4d59211 */ /* 0x000fe200010f0cad */
[----:B------:R-:W-:Y:S01]  /*c7d0*/  @!P1 VIADD R164, R242, 0xffffffff ;  /* 0xfffffffff2a49836 */ /* 0x000fe20000000000 */
[----:B------:R-:W-:Y:S01]  /*c7e0*/  @!P1 SHF.L.U32 R0, R174, 0x7, RZ ;  /* 0x00000007ae009819 */ /* 0x000fe200000006ff */
[C---:B-1----:R-:W-:Y:S03]  /*c7f0*/  @!P3 IMAD.WIDE.U32 R168, R167.reuse, R208, RZ ;  /* 0x000000d0a7a8b225 */ /* 0x042fe600078e00ff */
[----:B------:R-:W-:Y:S01]  /*c800*/  @!P1 LEA R0, P2, R210, R0, 0x5 ;  /* 0x00000000d2009211 */ /* 0x000fe200078428ff */
[----:B------:R-:W-:Y:S01]  /*c810*/  @!P3 IMAD R169, R167, R209, R169 ;  /* 0x000000d1a7a9b224 */ /* 0x000fe200078e02a9 */
[----:B------:R-:W-:Y:S01]  /*c820*/  @!P3 LEA R216, P4, R168, R246, 0x8 ;  /* 0x000000f6a8d8b211 */ /* 0x000fe200078840ff */
[----:B------:R-:W1:Y:S01]  /*c830*/  @!P1 LDC.64 R208, c[0x0][0x3b8] ;  /* 0x0000ee00ffd09b82 */ /* 0x000e620000000a00 */
[----:B------:R-:W-:Y:S02]  /*c840*/  @!P1 SHF.L.U64.HI R167, R174, 0x7, R175 ;  /* 0x00000007aea79819 */ /* 0x000fe400000102af */
[----:B------:R-:W-:Y:S01]  /*c850*/  @!P3 LEA.HI.X R173, R168, R243, R169, 0x8, P4 ;  /* 0x000000f3a8adb211 */ /* 0x000fe200020f44a9 */
[----:B------:R-:W-:Y:S01]  /*c860*/  @!P3 IMAD.MOV.U32 R174, RZ, RZ, R216 ;  /* 0x000000ffffaeb224 */ /* 0x000fe200078e00d8 */
[----:B------:R-:W-:Y:S01]  /*c870*/  @!P1 LEA.HI.X R167, R210, R167, R211, 0x5, P2 ;  /* 0x000000a7d2a79211 */ /* 0x000fe200010f2cd3 */
[----:B---3--:R-:W-:Y:S01]  /*c880*/  @!P1 IMAD.WIDE.U32 R168, R164, R214, RZ ;  /* 0x000000d6a4a89225 */ /* 0x008fe200078e00ff */
[C---:B------:R-:W-:Y:S03]  /*c890*/  @!P1 LEA R210, P2, R0.reuse, R246, 0x1 ;  /* 0x000000f600d29211 */ /* 0x040fe600078408ff */
[----:B------:R-:W-:Y:S01]  /*c8a0*/  @!P3 IMAD.MOV.U32 R175, RZ, RZ, R173 ;  /* 0x000000ffffafb224 */ /* 0x000fe200078e00ad */
[----:B------:R-:W-:Y:S01]  /*c8b0*/  @!P1 LEA.HI.X R211, R0, R243, R167, 0x1, P2 ;  /* 0x000000f300d39211 */ /* 0x000fe200010f0ca7 */
[----:B------:R-:W-:Y:S02]  /*c8c0*/  @!P1 IMAD R169, R164, R215, R169 ;  /* 0x000000d7a4a99224 */ /* 0x000fe400078e02a9 */
[----:B------:R-:W-:Y:S01]  /*c8d0*/  @!P1 IMAD R173, R215, 0x30, RZ ;  /* 0x00000030d7ad9824 */ /* 0x000fe200078e02ff */
[----:B------:R-:W-:Y:S01]  /*c8e0*/  @!PT LDS RZ, [RZ] ;  /* 0x00000000fffff984 */ /* 0x000fe20000000800 */
[----:B------:R-:W-:Y:S01]  /*c8f0*/  @!PT LDS RZ, [RZ] ;  /* 0x00000000fffff984 */ /* 0x000fe20000000800 */
[----:B------:R-:W-:Y:S01]  /*c900*/  @!PT LDS RZ, [RZ] ;  /* 0x00000000fffff984 */ /* 0x000fe20000000800 */
[----:B------:R3:W-:Y:S01]  /*c910*/  @!P3 LDGSTS.E.BYPASS.LTC128B.128 [R240+0x4000], desc[UR14][R174.64] ;  /* 0x04000000aef0bfae */ /* 0x0007e2000b981a0e */
[C---:B------:R-:W-:Y:S02]  /*c920*/  @!P1 VIADD R0, R242.reuse, 0xffffffff ;  /* 0xfffffffff2009836 */ /* 0x040fe40000000000 */
[----:B------:R-:W-:Y:S02]  /*c930*/  @!P1 VIADD R167, R242, 0xffffffff ;  /* 0xfffffffff2a79836 */ /* 0x000fe40000000000 */
[----:B------:R1:W-:Y:S05]  /*c940*/  @P3 STS.128 [R240+0x4000], RZ ;  /* 0x004000fff0003388 */ /* 0x0003ea0000000c00 */
[----:B------:R1:W-:Y:S05]  /*c950*/  @P1 STS.128 [R240+0x4800], RZ ;  /* 0x004800fff0001388 */ /* 0x0003ea0000000c00 */
[----:B------:R-:W-:Y:S01]  /*c960*/  @!PT LDS RZ, [RZ] ;  /* 0x00000000fffff984 */ /* 0x000fe20000000800 */
[----:B------:R-:W-:Y:S01]  /*c970*/  @!PT LDS RZ, [RZ] ;  /* 0x00000000fffff984 */ /* 0x000fe20000000800 */
[----:B------:R-:W-:Y:S01]  /*c980*/  @!PT LDS RZ, [RZ] ;  /* 0x00000000fffff984 */ /* 0x000fe20000000800 */
[----:B------:R5:W-:Y:S05]  /*c990*/  @!P1 LDGSTS.E.BYPASS.LTC128B.128 [R240+0x4800], desc[UR14][R212.64] ;  /* 0x04800000d4f09fae */ /* 0x000bea000b981a0e */
[----:B------:R2:W-:Y:S05]  /*c9a0*/  @P1 STS.128 [R240+0x5000], RZ ;  /* 0x005000fff0001388 */ /* 0x0005ea0000000c00 */
[----:B------:R-:W-:Y:S01]  /*c9b0*/  @!PT LDS RZ, [RZ] ;  /* 0x00000000fffff984 */ /* 0x000fe20000000800 */
[----:B------:R-:W-:Y:S01]  /*c9c0*/  @!PT LDS RZ, [RZ] ;  /* 0x00000000fffff984 */ /* 0x000fe20000000800 */
[----:B------:R-:W-:Y:S01]  /*c9d0*/  @!PT LDS RZ, [RZ] ;  /* 0x00000000fffff984 */ /* 0x000fe20000000800 */
[----:B------:R2:W-:Y:S05]  /*c9e0*/  @!P1 LDGSTS.E.BYPASS.LTC128B.128 [R240+0x5000], desc[UR14][R210.64] ;  /* 0x05000000d2f09fae */ /* 0x0005ea000b981a0e */
[----:B------:R2:W-:Y:S01]  /*c9f0*/  @P1 STS.128 [R240+0x5800], RZ ;  /* 0x005800fff0001388 */ /* 0x0005e20000000c00 */
[C---:B---3--:R-:W-:Y:S02]  /*ca00*/  @!P1 SHF.L.U32 R174, R168.reuse, 0x7, RZ ;  /* 0x00000007a8ae9819 */ /* 0x048fe400000006ff */
[----:B------:R-:W-:Y:S01]  /*ca10*/  @!P1 SHF.L.U64.HI R175, R168, 0x7, R169 ;  /* 0x00000007a8af9819 */ /* 0x000fe200000102a9 */
[----:B-1----:R-:W-:Y:S04]  /*ca20*/  @!P1 IMAD.WIDE.U32 R168, R0, R208, RZ ;  /* 0x000000d000a89225 */ /* 0x002fe800078e00ff */
[----:B------:R-:W-:Y:S01]  /*ca30*/  @!P1 IMAD.WIDE.U32 R174, R214, 0x30, R174 ;  /* 0x00000030d6ae9825 */ /* 0x000fe200078e00ae */
[----:B------:R-:W-:Y:S03]  /*ca40*/  @!P1 SHF.L.U32 R164, R168, 0x7, RZ ;  /* 0x00000007a8a49819 */ /* 0x000fe600000006ff */
[----:B------:R-:W-:Y:S01]  /*ca50*/  @!P1 IMAD R169, R0, R209, R169 ;  /* 0x000000d100a99224 */ /* 0x000fe200078e02a9 */
[----:B-----5:R-:W1:Y:S01]  /*ca60*/  @!P1 LDC.64 R212, c[0x0][0x3b8] ;  /* 0x0000ee00ffd49b82 */ /* 0x020e620000000a00 */
[----:B------:R-:W-:Y:S01]  /*ca70*/  @!P1 IMAD.IADD R173, R173, 0x1, R175 ;  /* 0x00000001adad9824 */ /* 0x000fe200078e02af */
[----:B------:R-:W-:Y:S02]  /*ca80*/  @!P1 LEA R218, P4, R174, R246, 0x1 ;  /* 0x000000f6aeda9211 */ /* 0x000fe400078808ff */
[----:B------:R-:W-:Y:S02]  /*ca90*/  @!P1 LEA R164, P2, R208, R164, 0x6 ;  /* 0x000000a4d0a49211 */ /* 0x000fe400078430ff */
[----:B------:R-:W-:Y:S02]  /*caa0*/  @!P1 SHF.L.U64.HI R169, R168, 0x7, R169 ;  /* 0x00000007a8a99819 */ /* 0x000fe400000102a9 */
[----:B------:R-:W-:Y:S01]  /*cab0*/  @!P1 LEA.HI.X R219, R174, R243, R173, 0x1, P4 ;  /* 0x000000f3aedb9211 */ /* 0x000fe200020f0cad */
[C---:B----4-:R-:W-:Y:S01]  /*cac0*/  @!P1 IMAD.WIDE.U32 R174, R167.reuse, R220, RZ ;  /* 0x000000dca7ae9225 */ /* 0x050fe200078e00ff */
[----:B------:R-:W-:Y:S02]  /*cad0*/  @!P1 LEA.HI.X R208, R208, R169, R209, 0x6, P2 ;  /* 0x000000a9d0d09211 */ /* 0x000fe400010f34d1 */
[----:B------:R-:W-:Y:S01]  /*cae0*/  @!P1 LEA R216, P2, R164, R246, 0x1 ;  /* 0x000000f6a4d89211 */ /* 0x000fe200078408ff */
[----:B------:R-:W-:Y:S01]  /*caf0*/  @!PT LDS RZ, [RZ] ;  /* 0x00000000fffff984 */ /* 0x000fe20000000800 */
[----:B------:R-:W-:Y:S01]  /*cb00*/  @!PT LDS RZ, [RZ] ;  /* 0x00000000fffff984 */ /* 0x000fe20000000800 */
[----:B------:R-:W-:Y:S01]  /*cb10*/  @!PT LDS RZ, [RZ] ;  /* 0x00000000fffff984 */ /* 0x000fe20000000800 */
[----:B------:R3:W-:Y:S01]  /*cb20*/  @!P1 LDGSTS.E.BYPASS.LTC128B.128 [R240+0x5800], desc[UR14][R218.64] ;  /* 0x05800000daf09fae */ /* 0x0007e2000b981a0e */
[----:B--2---:R-:W-:Y:S04]  /*cb30*/  @!P1 IMAD.WIDE.U32 R168, R0, R222, RZ ;  /* 0x000000de00a89225 */ /* 0x004fe800078e00ff */
[----:B------:R3:W-:Y:S01]  /*cb40*/  @P1 STS.128 [R240+0x6000], RZ ;  /* 0x006000fff0001388 */ /* 0x0007e20000000c00 */
[----:B------:R-:W-:Y:S01]  /*cb50*/  @!P1 IMAD R175, R167, R221, R175 ;  /* 0x000000dda7af9224 */ /* 0x000fe200078e02af */
[----:B------:R-:W-:Y:S01]  /*cb60*/  @!P1 LEA.HI.X R217, R164, R243, R208, 0x1, P2 ;  /* 0x000000f3a4d99211 */ /* 0x000fe200010f0cd0 */
[----:B------:R-:W-:Y:S02]  /*cb70*/  @!P1 IMAD R169, R0, R223, R169 ;  /* 0x000000df00a99224 */ /* 0x000fe400078e02a9 */
[C---:B------:R-:W-:Y:S01]  /*cb80*/  @!P1 IMAD.SHL.U32 R208, R174.reuse, 0x80, RZ ;  /* 0x00000080aed09824 */ /* 0x040fe200078e00ff */
[----:B------:R-:W-:Y:S01]  /*cb90*/  @!P1 SHF.L.U64.HI R209, R174, 0x7, R175 ;  /* 0x00000007aed19819 */ /* 0x000fe200000102af */
[----:B------:R-:W-:Y:S01]  /*cba0*/  @!PT LDS RZ, [RZ] ;  /* 0x00000000fffff984 */ /* 0x000fe20000000800 */
[----:B------:R-:W-:Y:S01]  /*cbb0*/  @!PT LDS RZ, [RZ] ;  /* 0x00000000fffff984 */ /* 0x000fe20000000800 */
[----:B------:R-:W-:Y:S01]  /*cbc0*/  @!PT LDS RZ, [RZ] ;  /* 0x00000000fffff984 */ /* 0x000fe20000000800 */
[----:B------:R3:W-:Y:S01]  /*cbd0*/  @!P1 LDGSTS.E.BYPASS.LTC128B.128 [R240+0x6000], desc[UR14][R216.64] ;  /* 0x06000000d8f09fae */ /* 0x0007e2000b981a0e */
[C---:B------:R-:W-:Y:S01]  /*cbe0*/  @!P1 SHF.L.U32 R174, R168.reuse, 0x7, RZ ;  /* 0x00000007a8ae9819 */ /* 0x040fe200000006ff */
[----:B------:R-:W-:Y:S01]  /*cbf0*/  @!P1 IMAD R164, R221, 0x50, RZ ;  /* 0x00000050dda49824 */ /* 0x000fe200078e02ff */
[----:B------:R-:W-:Y:S02]  /*cc00*/  @!P1 SHF.L.U64.HI R175, R168, 0x7, R169 ;  /* 0x00000007a8af9819 */ /* 0x000fe400000102a9 */
[----:B------:R3:W-:Y:S01]  /*cc10*/  @P1 STS.128 [R240+0x6800], RZ ;  /* 0x006800fff0001388 */ /* 0x0007e20000000c00 */
[----:B-1----:R-:W-:Y:S04]  /*cc20*/  @!P1 IMAD.WIDE.U32 R168, R0, R212, RZ ;  /* 0x000000d400a89225 */ /* 0x002fe800078e00ff */
[----:B------:R-:W-:Y:S04]  /*cc30*/  @!P1 IMAD.WIDE.U32 R208, R220, 0x50, R208 ;  /* 0x00000050dcd09825 */ /* 0x000fe800078e00d0 */
[----:B------:R-:W-:Y:S01]  /*cc40*/  @!P1 IMAD R169, R0, R213, R169 ;  /* 0x000000d500a99224 */ /* 0x000fe200078e02a9 */
[-C--:B------:R-:W-:Y:S01]  /*cc50*/  @!P1 LEA R214, P5, R208, R246.reuse, 0x1 ;  /* 0x000000f6d0d69211 */ /* 0x080fe200078a08ff */
[----:B------:R-:W-:Y:S01]  /*cc60*/  @!P1 IMAD.SHL.U32 R210, R168, 0x80, RZ ;  /* 0x00000080a8d29824 */ /* 0x000fe200078e00ff */
[----:B------:R-:W-:Y:S01]  /*cc70*/  @!P1 IADD3 R164, PT, PT, R164, R209, RZ ;  /* 0x000000d1a4a49210 */ /* 0x000fe20007ffe0ff */
[----:B------:R-:W-:Y:S01]  /*cc80*/  @!P1 IMAD.WIDE.U32 R174, R222, 0x60, R174 ;  /* 0x00000060deae9825 */ /* 0x000fe200078e00ae */
[----:B------:R-:W-:Y:S02]  /*cc90*/  @!P1 SHF.L.U64.HI R211, R168, 0x7, R169 ;  /* 0x00000007a8d39819 */ /* 0x000fe400000102a9 */
[-C--:B------:R-:W-:Y:S01]  /*cca0*/  @!P1 LEA.HI.X R215, R208, R243.reuse, R164, 0x1, P5 ;  /* 0x000000f3d0d79211 */ /* 0x080fe200028f0ca4 */
[----:B------:R-:W-:Y:S02]  /*ccb0*/  @!P1 IMAD R167, R223, 0x60, RZ ;  /* 0x00000060dfa79824 */ /* 0x000fe400078e02ff */
[----:B------:R-:W-:Y:S01]  /*ccc0*/  @!P1 IMAD.WIDE.U32 R168, R212, 0x70, R210 ;  /* 0x00000070d4a89825 */ /* 0x000fe200078e00d2 */
[-C--:B------:R-:W-:Y:S01]  /*ccd0*/  @!P1 LEA R212, P4, R174, R246.reuse, 0x1 ;  /* 0x000000f6aed49211 */ /* 0x080fe200078808ff */
[----:B------:R-:W-:Y:S01]  /*cce0*/  @!PT LDS RZ, [RZ] ;  /* 0x00000000fffff984 */ /* 0x000fe20000000800 */
[----:B------:R-:W-:Y:S01]  /*ccf0*/  @!PT LDS RZ, [RZ] ;  /* 0x00000000fffff984 */ /* 0x000fe20000000800 */
[----:B------:R-:W-:Y:S01]  /*cd00*/  @!PT LDS RZ, [RZ] ;  /* 0x00000000fffff984 */ /* 0x000fe20000000800 */
[----:B------:R3:W-:Y:S02]  /*cd10*/  @!P1 LDGSTS.E.BYPASS.LTC128B.128 [R240+0x6800], desc[UR14][R214.64] ;  /* 0x06800000d6f09fae */ /* 0x0007e4000b981a0e */
[----:B------:R-:W-:Y:S01]  /*cd20*/  @!P1 IMAD.IADD R167, R167, 0x1, R175 ;  /* 0x00000001a7a79824 */ /* 0x000fe200078e02af */
[----:B------:R-:W-:Y:S02]  /*cd30*/  @!P1 LEA R210, P2, R168, R246, 0x1 ;  /* 0x000000f6a8d29211 */ /* 0x000fe400078408ff */
[----:B------:R3:W-:Y:S01]  /*cd40*/  @P1 STS.128 [R240+0x7000], RZ ;  /* 0x007000fff0001388 */ /* 0x0007e20000000c00 */
[----:B------:R-:W-:Y:S01]  /*cd50*/  @!P1 IMAD R0, R213, 0x70, RZ ;  /* 0x00000070d5009824 */ /* 0x000fe200078e02ff */
[----:B------:R-:W-:Y:S04]  /*cd60*/  @!P1 LEA.HI.X R213, R174, R243, R167, 0x1, P4 ;  /* 0x000000f3aed59211 */ /* 0x000fe800020f0ca7 */
        /* <DEDUP_REMOVED lines=13> */
.L_x_459:
[----:B------:R-:W-:Y:S01]  /*ce40*/  ISETP.GE.AND P1, PT, R241, UR6, PT ;  /* 0x00000006f1007c0c */ /* 0x000fe2000bf26270 */
[C---:B-1--4-:R-:W-:Y:S01]  /*ce50*/  IMAD.WIDE.U32 R4, R242.reuse, R244, RZ ;  /* 0x000000f4f2047225 */ /* 0x052fe200078e00ff */
[----:B------:R-:W-:Y:S04]  /*ce60*/  DEPBAR.LE SB0, 0x0 ;  /* 0x000080000000791a */ /* 0x000fe80000000000 */
[----:B------:R-:W-:Y:S01]  /*ce70*/  IMAD R5, R242, R245, R5 ;  /* 0x000000f5f2057224 */ /* 0x000fe200078e0205 */
[----:B------:R-:W-:Y:S01]  /*ce80*/  BAR.SYNC.DEFER_BLOCKING 0x0 ;  /* 0x0000000000007b1d */ /* 0x000fe20000010000 */
[C---:B------:R-:W-:Y:S03]  /*ce90*/  IMAD.SHL.U32 R2, R4.reuse, 0x80, RZ ;  /* 0x0000008004027824 */ /* 0x040fe600078e00ff */
[----:B------:R-:W-:Y:S02]  /*cea0*/  SHF.L.U64.HI R3, R4, 0x7, R5 ;  /* 0x0000000704037819 */ /* 0x000fe40000010205 */
[CC--:B------:R-:W-:Y:S01]  /*ceb0*/  @!P1 LEA R0, P4, R244.reuse, R2.reuse, 0x4 ;  /* 0x00000002f4009211 */ /* 0x0c0fe200078820ff */
[--C-:B------:R-:W-:Y:S01]  /*cec0*/  @!P1 IMAD.MOV.U32 R20, RZ, RZ, R2.reuse ;  /* 0x000000ffff149224 */ /* 0x100fe200078e0002 */
[CC--:B------:R-:W-:Y:S01]  /*ced0*/  @!P1 LEA R5, P0, R244.reuse, R2.reuse, 0x6 ;  /* 0x00000002f4059211 */ /* 0x0c0fe200078030ff */
[----:B------:R-:W-:Y:S01]  /*cee0*/  @!P1 IMAD.MOV.U32 R21, RZ, RZ, R3 ;  /* 0x000000ffff159224 */ /* 0x000fe200078e0003 */
[C---:B------:R-:W-:Y:S01]  /*cef0*/  @!P1 LEA R4, P2, R244.reuse, R2, 0x5 ;  /* 0x00000002f4049211 */ /* 0x040fe200078428ff */
[----:B------:R-:W-:Y:S01]  /*cf00*/  @!P1 IMAD.MOV.U32 R22, RZ, RZ, R2 ;  /* 0x000000ffff169224 */ /* 0x000fe200078e0002 */
[CC--:B------:R-:W-:Y:S01]  /*cf10*/  @!P1 LEA.HI.X R6, R244.reuse, R3.reuse, R245, 0x4, P4 ;  /* 0x00000003f4069211 */ /* 0x0c0fe200020f24f5 */
[----:B------:R-:W-:Y:S01]  /*cf20*/  @!P1 IMAD.MOV.U32 R23, RZ, RZ, R3 ;  /* 0x000000ffff179224 */ /* 0x000fe200078e0003 */
[-C--:B------:R-:W-:Y:S01]  /*cf30*/  @!P1 LEA.HI.X R8, R244, R3.reuse, R245, 0x6, P0 ;  /* 0x00000003f4089211 */ /* 0x080fe200000f34f5 */
[----:B------:R-:W-:Y:S01]  /*cf40*/  @!P1 IMAD R10, R245, 0x70, RZ ;  /* 0x00000070f50a9824 */ /* 0x000fe200078e02ff */
[-C--:B------:R-:W-:Y:S01]  /*cf50*/  @!P1 LEA R18, P4, R0, R248.reuse, 0x1 ;  /* 0x000000f800129211 */ /* 0x080fe200078808ff */
[C---:B------:R-:W-:Y:S01]  /*cf60*/  @!P1 IMAD.WIDE.U32 R20, R244.reuse, 0x70, R20 ;  /* 0x00000070f4149825 */ /* 0x040fe200078e0014 */
[-C--:B------:R-:W-:Y:S02]  /*cf70*/  @!P1 LEA R14, P0, R5, R248.reuse, 0x1 ;  /* 0x000000f8050e9211 */ /* 0x080fe400078008ff */
[----:B------:R-:W-:Y:S01]  /*cf80*/  @!P1 LEA.HI.X R7, R244, R3, R245, 0x5, P2 ;  /* 0x00000003f4079211 */ /* 0x000fe200010f2cf5 */
[----:B------:R-:W-:Y:S01]  /*cf90*/  @!P1 IMAD R9, R245, 0x60, RZ ;  /* 0x00000060f5099824 */ /* 0x000fe200078e02ff */
[-C--:B------:R-:W-:Y:S01]  /*cfa0*/  @!P1 LEA R16, P2, R4, R248.reuse, 0x1 ;  /* 0x000000f804109211 */ /* 0x080fe200078408ff */
[----:B------:R-:W-:Y:S01]  /*cfb0*/  @!P1 IMAD.WIDE.U32 R22, R244, 0x60, R22 ;  /* 0x00000060f4169825 */ /* 0x000fe200078e0016 */
[-C--:B------:R-:W-:Y:S01]  /*cfc0*/  @!P1 LEA.HI.X R19, R0, R247.reuse, R6, 0x1, P4 ;  /* 0x000000f700139211 */ /* 0x080fe200020f0c06 */
[----:B------:R-:W2:Y:S01]  /*cfd0*/  LDL R164, [R1+0x14] ;  /* 0x0000140001a47983 */ /* 0x000ea20000100800 */
[-C--:B------:R-:W-:Y:S01]  /*cfe0*/  @!P1 LEA.HI.X R15, R5, R247.reuse, R8, 0x1, P0 ;  /* 0x000000f7050f9211 */ /* 0x080fe200000f0c08 */
[C---:B------:R-:W-:Y:S01]  /*cff0*/  @!P1 IMAD R0, R245.reuse, 0x30, RZ ;  /* 0x00000030f5009824 */ /* 0x040fe200078e02ff */
[-C--:B------:R-:W-:Y:S01]  /*d000*/  @!P3 LEA R6, P0, R2, R248.reuse, 0x1 ;  /* 0x000000f80206b211 */ /* 0x080fe200078008ff */
[----:B------:R-:W-:Y:S01]  /*d010*/  @!P1 IMAD R8, R245, 0x50, RZ ;  /* 0x00000050f5089824 */ /* 0x000fe200078e02ff */
[-C--:B------:R-:W-:Y:S01]  /*d020*/  @!P1 LEA.HI.X R17, R4, R247.reuse, R7, 0x1, P2 ;  /* 0x000000f704119211 */ /* 0x080fe200010f0c07 */
[--C-:B------:R-:W-:Y:S01]  /*d030*/  @!P1 IMAD.WIDE.U32 R4, R244, 0x30, R2.reuse ;  /* 0x00000030f4049825 */ /* 0x100fe200078e0002 */
[-C--:B------:R-:W-:Y:S01]  /*d040*/  @!P3 LEA.HI.X R7, R2, R247.reuse, R3, 0x1, P0 ;  /* 0x000000f70207b211 */ /* 0x080fe200000f0c03 */
[----:B------:R-:W3:Y:S02]  /*d050*/  LDL R167, [R1+0x10] ;  /* 0x0000100001a77983 */ /* 0x000ee40000100800 */
[----:B------:R-:W-:Y:S01]  /*d060*/  @!P1 IMAD.IADD R0, R0, 0x1, R5 ;  /* 0x0000000100009824 */ /* 0x000fe200078e0205 */
[-C--:B------:R-:W-:Y:S01]  /*d070*/  @!P1 LEA R12, P5, R4, R248.reuse, 0x1 ;  /* 0x000000f8040c9211 */ /* 0x080fe200078a08ff */
[----:B------:R-:W-:Y:S01]  /*d080*/  @!PT LDS RZ, [RZ] ;  /* 0x00000000fffff984 */ /* 0x000fe20000000800 */
[----:B------:R-:W-:Y:S01]  /*d090*/  @!PT LDS RZ, [RZ] ;  /* 0x00000000fffff984 */ /* 0x000fe20000000800 */
[----:B------:R-:W-:Y:S01]  /*d0a0*/  @!PT LDS RZ, [RZ] ;  /* 0x00000000fffff984 */ /* 0x000fe20000000800 */
[----:B------:R1:W-:Y:S01]  /*d0b0*/  @!P3 LDGSTS.E.BYPASS.LTC128B.128 [R240+0x8000], desc[UR14][R6.64] ;  /* 0x0800000006f0bfae */ /* 0x0003e2000b981a0e */
[----:B------:R-:W-:Y:S03]  /*d0c0*/  @!P1 IMAD.WIDE.U32 R2, R244, 0x50, R2 ;  /* 0x00000050f4029825 */ /* 0x000fe600078e0002 */
[----:B------:R-:W-:Y:S01]  /*d0d0*/  @!P1 LEA.HI.X R13, R4, R247, R0, 0x1, P5 ;  /* 0x000000f7040d9211 */ /* 0x000fe200028f0c00 */
[----:B------:R-:W-:Y:S01]  /*d0e0*/  @!P1 IMAD.IADD R5, R9, 0x1, R23 ;  /* 0x0000000109059824 */ /* 0x000fe200078e0217 */
[----:B------:R-:W-:Y:S02]  /*d0f0*/  @!P1 IADD3 R3, PT, PT, R8, R3, RZ ;  /* 0x0000000308039210 */ /* 0x000fe40007ffe0ff */
[----:B------:R-:W-:Y:S01]  /*d100*/  @P3 STS.128 [R240+0x8000], RZ ;  /* 0x008000fff0003388 */ /* 0x000fe20000000c00 */
[CC--:B------:R-:W-:Y:S04]  /*d110*/  @!P1 LEA R8, P2, R22.reuse, R248.reuse, 0x1 ;  /* 0x000000f816089211 */ /* 0x0c0fe800078408ff */
[-C--:B------:R-:W-:Y:S02]  /*d120*/  @!P1 LEA.HI.X R9, R22, R247.reuse, R5, 0x1, P2 ;  /* 0x000000f716099211 */ /* 0x080fe400010f0c05 */
[----:B------:R-:W-:Y:S01]  /*d130*/  ISETP.NE.AND P2, PT, R242, RZ, PT ;  /* 0x000000fff200720c */ /* 0x000fe20003f45270 */
[----:B------:R-:W-:Y:S08]  /*d140*/  @P1 STS.128 [R240+0x8800], RZ ;  /* 0x008800fff0001388 */ /* 0x000ff00000000c00 */
[----:B------:R-:W-:Y:S01]  /*d150*/  @!PT LDS RZ, [RZ] ;  /* 0x00000000fffff984 */ /* 0x000fe20000000800 */
[----:B------:R-:W-:Y:S01]  /*d160*/  @!PT LDS RZ, [RZ] ;  /* 0x00000000fffff984 */ /* 0x000fe20000000800 */
[----:B------:R-:W-:Y:S01]  /*d170*/  @!PT LDS RZ, [RZ] ;  /* 0x00000000fffff984 */ /* 0x000fe20000000800 */
[----:B------:R-:W-:Y:S01]  /*d180*/  @!P1 LDGSTS.E.BYPASS.LTC128B.128 [R240+0x8800], desc[UR14][R18.64] ;  /* 0x0880000012f09fae */ /* 0x000fe2000b981a0e */
[----:B-1----:R-:W-:Y:S01]  /*d190*/  @!P1 IMAD.IADD R7, R10, 0x1, R21 ;  /* 0x000000010a079824 */ /* 0x002fe200078e0215 */
[-C--:B------:R-:W-:Y:S02]  /*d1a0*/  @!P1 LEA R10, P4, R2, R248.reuse, 0x1 ;  /* 0x000000f8020a9211 */ /* 0x080fe400078808ff */
[----:B------:R-:W-:Y:S04]  /*d1b0*/  @!P1 LEA R6, P0, R20, R248, 0x1 ;  /* 0x000000f814069211 */ /* 0x000fe800078008ff */
[----:B------:R-:W-:Y:S01]  /*d1c0*/  @P1 STS.128 [R240+0x9000], RZ ;  /* 0x009000fff0001388 */ /* 0x000fe20000000c00 */
[-C--:B------:R-:W-:Y:S01]  /*d1d0*/  @!P1 LEA.HI.X R11, R2, R247.reuse, R3, 0x1, P4 ;  /* 0x000000f7020b9211 */ /* 0x080fe200020f0c03 */
[----:B------:R-:W-:Y:S01]  /*d1e0*/  VIADD R3, R233, UR5 ;  /* 0x00000005e9037c36 */ /* 0x000fe20008000000 */
[----:B------:R-:W-:Y:S03]  /*d1f0*/  @!P1 LEA.HI.X R7, R20, R247, R7, 0x1, P0 ;  /* 0x000000f714079211 */ /* 0x000fe600000f0c07 */
[----:B------:R-:W-:Y:S02]  /*d200*/  IMAD.IADD R0, R3, 0x1, R236 ;  /* 0x0000000103007824 */ /* 0x000fe400078e02ec */
        /* <DEDUP_REMOVED lines=30> */
[----:B-1----:R-:W4:Y:S08]  /*d3f0*/  LDSM.16.M88.4 R16, [R233+UR5+0x4000] ;  /* 0x00400005e910783b */ /* 0x002f300008000200 */
[----:B------:R-:W1:Y:S08]  /*d400*/  LDSM.16.M88.4 R124, [R235+0x2000] ;  /* 0x00200000eb7c783b */ /* 0x000e700000000200 */
[----:B------:R-:W5:Y:S08]  /*d410*/  LDSM.16.M88.4 R32, [R233+UR5+0x4800] ;  /* 0x00480005e920783b */ /* 0x000f700008000200 */
[----:B------:R-:W0:Y:S08]  /*d420*/  LDGDEPBAR ;  /* 0x00000000000079af */ /* 0x000e300000000000 */
[----:B------:R-:W5:Y:S08]  /*d430*/  LDSM.16.M88.4 R48, [R233+UR5+0x5000] ;  /* 0x00500005e930783b */ /* 0x000f700008000200 */
[----:B------:R-:W5:Y:S01]  /*d440*/  LDSM.16.M88.4 R64, [R233+UR5+0x5800] ;  /* 0x00580005e940783b */ /* 0x000f620008000200 */
[-C--:B----4-:R-:W-:Y:S07]  /*d450*/  HMMA.16816.F32 R4, R128, R16.reuse, RZ ;  /* 0x000000108004723c */ /* 0x090fee00000018ff */
[----:B------:R-:W4:Y:S01]  /*d460*/  LDSM.16.M88.4 R80, [R233+UR5+0x6000] ;  /* 0x00600005e950783b */ /* 0x000f220008000200 */
[C---:B-1----:R-:W-:Y:S07]  /*d470*/  HMMA.16816.F32 R8, R124.reuse, R16, RZ ;  /* 0x000000107c08723c */ /* 0x042fee00000018ff */
[----:B------:R-:W1:Y:S01]  /*d480*/  LDSM.16.M88.4 R96, [R233+UR5+0x6800] ;  /* 0x00680005e960783b */ /* 0x000e620008000200 */
[-C--:B------:R-:W-:Y:S07]  /*d490*/  HMMA.16816.F32 R12, R124, R18.reuse, RZ ;  /* 0x000000127c0c723c */ /* 0x080fee00000018ff */
[----:B------:R-:W1:Y:S01]  /*d4a0*/  LDSM.16.M88.4 R112, [R233+UR5+0x7000] ;  /* 0x00700005e970783b */ /* 0x000e620008000200 */
[C---:B------:R-:W-:Y:S07]  /*d4b0*/  HMMA.16816.F32 R16, R128.reuse, R18, RZ ;  /* 0x000000128010723c */ /* 0x040fee00000018ff */
[----:B------:R-:W1:Y:S01]  /*d4c0*/  LDSM.16.M88.4 R208, [R233+UR5+0x7800] ;  /* 0x00780005e9d0783b */ /* 0x000e620008000200 */
[-C--:B-----5:R-:W-:Y:S07]  /*d4d0*/  HMMA.16816.F32 R20, R128, R32.reuse, RZ ;  /* 0x000000208014723c */ /* 0x0a0fee00000018ff */
[----:B------:R-:W-:Y:S01]  /*d4e0*/  LDSM.16.M88.4 R212, [R237] ;  /* 0x00000000edd4783b */ /* 0x000fe20000000200 */
[C---:B------:R-:W-:Y:S07]  /*d4f0*/  HMMA.16816.F32 R24, R124.reuse, R32, RZ ;  /* 0x000000207c18723c */ /* 0x040fee00000018ff */
[----:B------:R-:W5:Y:S01]  /*d500*/  LDSM.16.M88.4 R216, [R0+0x4000] ;  /* 0x0040000000d8783b */ /* 0x000f620000000200 */
[-C--:B------:R-:W-:Y:S07]  /*d510*/  HMMA.16816.F32 R28, R124, R34.reuse, RZ ;  /* 0x000000227c1c723c */ /* 0x080fee00000018ff */
[----:B------:R-:W5:Y:S01]  /*d520*/  LDSM.16.M88.4 R220, [R237+0x2000] ;  /* 0x00200000eddc783b */ /* 0x000f620000000200 */
[C---:B------:R-:W-:Y:S07]  /*d530*/  HMMA.16816.F32 R32, R128.reuse, R34, RZ ;  /* 0x000000228020723c */ /* 0x040fee00000018ff */
[----:B------:R-:W-:Y:S01]  /*d540*/  LDSM.16.M88.4 R224, [R0+0x5000] ;  /* 0x0050000000e0783b */ /* 0x000fe20000000200 */
[-C--:B------:R-:W-:Y:S07]  /*d550*/  HMMA.16816.F32 R36, R128, R48.reuse, RZ ;  /* 0x000000308024723c */ /* 0x080fee00000018ff */
[----:B------:R-:W-:Y:S01]  /*d560*/  LDSM.16.M88.4 R228, [R0+0x5800] ;  /* 0x0058000000e4783b */ /* 0x000fe20000000200 */
[C---:B------:R-:W-:Y:S01]  /*d570*/  HMMA.16816.F32 R40, R124.reuse, R48, RZ ;  /* 0x000000307c28723c */ /* 0x040fe200000018ff */
[----:B------:R-:W4:Y:S07]  /*d580*/  S2R R249, SR_TID.X ;  /* 0x0000000000f97919 */ /* 0x000f2e0000002100 */
[-C--:B------:R-:W-:Y:S08]  /*d590*/  HMMA.16816.F32 R44, R124, R50.reuse, RZ ;  /* 0x000000327c2c723c */ /* 0x080ff000000018ff */
[C---:B------:R-:W-:Y:S08]  /*d5a0*/  HMMA.16816.F32 R48, R128.reuse, R50, RZ ;  /* 0x000000328030723c */ /* 0x040ff000000018ff */
[-C--:B------:R-:W-:Y:S08]  /*d5b0*/  HMMA.16816.F32 R52, R128, R64.reuse, RZ ;  /* 0x000000408034723c */ /* 0x080ff000000018ff */
[C---:B------:R-:W-:Y:S02]  /*d5c0*/  HMMA.16816.F32 R56, R124.reuse, R64, RZ ;  /* 0x000000407c38723c */ /* 0x040fe400000018ff */
[----:B----4-:R-:W-:Y:S06]  /*d5d0*/  LOP3.LUT P0, RZ, R249, 0x4, RZ, 0xc0, !PT ;  /* 0x00000004f9ff7812 */ /* 0x010fec000780c0ff */
[-C--:B------:R-:W-:Y:S01]  /*d5e0*/  HMMA.16816.F32 R60, R124, R66.reuse, RZ ;  /* 0x000000427c3c723c */ /* 0x080fe200000018ff */
[----:B--2---:R-:W-:Y:S07]  /*d5f0*/  IMAD R164, R242, 0x80, R164 ;  /* 0x00000080f2a47824 */ /* 0x004fee00078e02a4 */
[C---:B------:R-:W-:Y:S02]  /*d600*/  HMMA.16816.F32 R64, R128.reuse, R66, RZ ;  /* 0x000000428040723c */ /* 0x040fe400000018ff */
[----:B---3--:R-:W-:Y:S04]  /*d610*/  IMAD.IADD R164, R167, 0x1, -R164 ;  /* 0x00000001a7a47824 */ /* 0x008fe800078e0aa4 */
[C---:B------:R-:W-:Y:S01]  /*d620*/  VIADD R168, R164.reuse, 0x37 ;  /* 0x00000037a4a87836 */ /* 0x040fe20000000000 */
[----:B------:R-:W-:Y:S01]  /*d630*/  IABS R174, R164 ;  /* 0x000000a400ae7213 */ /* 0x000fe20000000000 */
[-C--:B------:R-:W-:Y:S01]  /*d640*/  HMMA.16816.F32 R68, R128, R80.reuse, RZ ;  /* 0x000000508044723c */ /* 0x080fe200000018ff */
[C---:B------:R-:W-:Y:S01]  /*d650*/  IADD3 R173, PT, PT, R164.reuse, 0x2f, RZ ;  /* 0x0000002fa4ad7810 */ /* 0x040fe20007ffe0ff */
[C---:B------:R-:W-:Y:S01]  /*d660*/  VIADD R169, R164.reuse, 0x38 ;  /* 0x00000038a4a97836 */ /* 0x040fe20000000000 */
[----:B------:R-:W-:Y:S01]  /*d670*/  I2FP.F32.S32 R174, R174 ;  /* 0x000000ae00ae7245 */ /* 0x000fe20000201400 */
[C---:B------:R-:W-:Y:S01]  /*d680*/  VIADD R175, R164.reuse, 0x7 ;  /* 0x00000007a4af7836 */ /* 0x040fe20000000000 */
[----:B------:R-:W-:Y:S02]  /*d690*/  IABS R168, R168 ;  /* 0x000000a800a87213 */ /* 0x000fe40000000000 */
[----:B------:R-:W-:Y:S01]  /*d6a0*/  IABS R173, R173 ;  /* 0x000000ad00ad7213 */ /* 0x000fe20000000000 */
[C---:B------:R-:W-:Y:S02]  /*d6b0*/  HMMA.16816.F32 R72, R124.reuse, R80, RZ ;  /* 0x000000507c48723c */ /* 0x040fe400000018ff */
[----:B------:R-:W-:Y:S02]  /*d6c0*/  I2FP.F32.S32 R168, R168 ;  /* 0x000000a800a87245 */ /* 0x000fe40000201400 */
[C---:B------:R-:W-:Y:S02]  /*d6d0*/  IADD3 R167, PT, PT, R164.reuse, 0x48, RZ ;  /* 0x00000048a4a77810 */ /* 0x040fe40007ffe0ff */
[----:B------:R-:W-:Y:S02]  /*d6e0*/  IABS R169, R169 ;  /* 0x000000a900a97213 */ /* 0x000fe40000000000 */
[-C--:B------:R-:W-:Y:S01]  /*d6f0*/  HMMA.16816.F32 R76, R124, R82.reuse, RZ ;  /* 0x000000527c4c723c */ /* 0x080fe200000018ff */
[----:B------:R-:W-:Y:S02]  /*d700*/  IABS R167, R167 ;  /* 0x000000a700a77213 */ /* 0x000fe40000000000 */
[----:B------:R-:W-:Y:S02]  /*d710*/  I2FP.F32.S32 R169, R169 ;  /* 0x000000a900a97245 */ /* 0x000fe40000201400 */
[----:B------:R-:W-:Y:S02]  /*d720*/  I2FP.F32.S32 R167, R167 ;  /* 0x000000a700a77245 */ /* 0x000fe40000201400 */
[----:B------:R-:W-:Y:S01]  /*d730*/  IABS R175, R175 ;  /* 0x000000af00af7213 */ /* 0x000fe20000000000 */
[C---:B------:R-:W-:Y:S03]  /*d740*/  HMMA.16816.F32 R80, R128.reuse, R82, RZ ;  /* 0x000000528050723c */ /* 0x040fe600000018ff */
[----:B------:R-:W-:Y:S05]  /*d750*/  I2FP.F32.S32 R175, R175 ;  /* 0x000000af00af7245 */ /* 0x000fea0000201400 */
        /* <DEDUP_REMOVED lines=32> */
[----:B------:R3:W4:Y:S07]  /*d960*/  LDSM.16.M88.4 R228, [R0+0x7800] ;  /* 0x0078000000e4783b */ /* 0x00072e0000000200 */
[-C--:B-1----:R-:W-:Y:S08]  /*d970*/  HMMA.16816.F32 R68, R212, R208.reuse, R68 ;  /* 0x000000d0d444723c */ /* 0x082ff00000001844 */
[C---:B------:R-:W-:Y:S08]  /*d980*/  HMMA.16816.F32 R72, R220.reuse, R208, R72 ;  /* 0x000000d0dc48723c */ /* 0x040ff00000001848 */
[-C--:B------:R-:W-:Y:S03]  /*d990*/  HMMA.16816.F32 R76, R220, R210.reuse, R76 ;  /* 0x000000d2dc4c723c */ /* 0x080fe6000000184c */
[----:B---3--:R-:W-:Y:S05]  /*d9a0*/  SEL R0, R239, 0xffffffc0, !P0 ;  /* 0xffffffc0ef007807 */ /* 0x008fea0004000000 */
[C---:B------:R-:W-:Y:S04]  /*d9b0*/  HMMA.16816.F32 R80, R212.reuse, R210, R80 ;  /* 0x000000d2d450723c */ /* 0x040fe80000001850 */
[--C-:B------:R-:W-:Y:S02]  /*d9c0*/  IMAD.IADD R2, R235, 0x1, R0.reuse ;  /* 0x00000001eb027824 */ /* 0x100fe400078e0200 */
[----:B------:R-:W-:Y:S02]  /*d9d0*/  IMAD.IADD R0, R3, 0x1, R0 ;  /* 0x0000000103007824 */ /* 0x000fe400078e0200 */
[-C--:B------:R-:W-:Y:S01]  /*d9e0*/  HMMA.16816.F32 R84, R212, R216.reuse, R84 ;  /* 0x000000d8d454723c */ /* 0x080fe20000001854 */
[----:B------:R-:W-:Y:S02]  /*d9f0*/  LDSM.16.M88.4 R208, [R2] ;  /* 0x0000000002d0783b */ /* 0x000fe40000000200 */
[----:B------:R-:W-:Y:S05]  /*da00*/  VIADD R3, R164, 0x40 ;  /* 0x00000040a4037836 */ /* 0x000fea0000000000 */
[C---:B------:R-:W-:Y:S04]  /*da10*/  HMMA.16816.F32 R88, R220.reuse, R216, R88 ;  /* 0x000000d8dc58723c */ /* 0x040fe80000001858 */
[----:B------:R-:W-:Y:S04]  /*da20*/  IABS R3, R3 ;  /* 0x0000000300037213 */ /* 0x000fe80000000000 */
[-C--:B------:R-:W-:Y:S03]  /*da30*/  HMMA.16816.F32 R92, R220, R218.reuse, R92 ;  /* 0x000000dadc5c723c */ /* 0x080fe6000000185c */
[----:B------:R-:W-:Y:S05]  /*da40*/  I2FP.F32.S32 R3, R3 ;  /* 0x0000000300037245 */ /* 0x000fea0000201400 */
[C---:B------:R-:W-:Y:S01]  /*da50*/  HMMA.16816.F32 R96, R212.reuse, R218, R96 ;  /* 0x000000dad460723c */ /* 0x040fe20000001860 */
[----:B------:R-:W1:Y:S07]  /*da60*/  LDSM.16.M88.4 R216, [R0+0x4000] ;  /* 0x0040000000d8783b */ /* 0x000e6e0000000200 */
[-C--:B--2---:R-:W-:Y:S08]  /*da70*/  HMMA.16816.F32 R100, R212, R224.reuse, R100 ;  /* 0x000000e0d464723c */ /* 0x084ff00000001864 */
[C---:B------:R-:W-:Y:S08]  /*da80*/  HMMA.16816.F32 R104, R220.reuse, R224, R104 ;  /* 0x000000e0dc68723c */ /* 0x040ff00000001868 */
[-C--:B------:R-:W-:Y:S08]  /*da90*/  HMMA.16816.F32 R108, R220, R226.reuse, R108 ;  /* 0x000000e2dc6c723c */ /* 0x080ff0000000186c */
[C---:B------:R-:W-:Y:S01]  /*daa0*/  HMMA.16816.F32 R112, R212.reuse, R226, R112 ;  /* 0x000000e2d470723c */ /* 0x040fe20000001870 */
[----:B------:R-:W2:Y:S07]  /*dab0*/  LDSM.16.M88.4 R224, [R2+0x2000] ;  /* 0x0020000002e0783b */ /* 0x000eae0000000200 */
[-C--:B----4-:R-:W-:Y:S08]  /*dac0*/  HMMA.16816.F32 R116, R212, R228.reuse, R116 ;  /* 0x000000e4d474723c */ /* 0x090ff00000001874 */
[C---:B------:R-:W-:Y:S08]  /*dad0*/  HMMA.16816.F32 R120, R220.reuse, R228, R120 ;  /* 0x000000e4dc78723c */ /* 0x040ff00000001878 */
[-C--:B------:R-:W-:Y:S01]  /*dae0*/  HMMA.16816.F32 R124, R220, R230.reuse, R124 ;  /* 0x000000e6dc7c723c */ /* 0x080fe2000000187c */
[----:B------:R-:W3:Y:S07]  /*daf0*/  LDSM.16.M88.4 R220, [R0+0x4800] ;  /* 0x0048000000dc783b */ /* 0x000eee0000000200 */
[----:B------:R-:W-:Y:S01]  /*db00*/  HMMA.16816.F32 R128, R212, R230, R128 ;  /* 0x000000e6d480723c */ /* 0x000fe20000001880 */
[----:B------:R-:W4:Y:S07]  /*db10*/  LDSM.16.M88.4 R212, [R0+0x5000] ;  /* 0x0050000000d4783b */ /* 0x000f2e0000000200 */
[-C--:B-1----:R-:W-:Y:S01]  /*db20*/  HMMA.16816.F32 R4, R208, R216.reuse, R4 ;  /* 0x000000d8d004723c */ /* 0x082fe20000001804 */
[----:B------:R-:W-:Y:S07]  /*db30*/  LDSM.16.M88.4 R228, [R0+0x6000] ;  /* 0x0060000000e4783b */ /* 0x000fee0000000200 */
[C---:B--2---:R-:W-:Y:S08]  /*db40*/  HMMA.16816.F32 R8, R224.reuse, R216, R8 ;  /* 0x000000d8e008723c */ /* 0x044ff00000001808 */
        /* <DEDUP_REMOVED lines=17> */
[----:B------:R1:W3:Y:S07]  /*dc60*/  LDSM.16.M88.4 R216, [R0+0x7000] ;  /* 0x0070000000d8783b */ /* 0x0002ee0000000200 */
[-C--:B------:R-:W-:Y:S08]  /*dc70*/  HMMA.16816.F32 R68, R208, R228.reuse, R68 ;  /* 0x000000e4d044723c */ /* 0x080ff00000001844 */
[C---:B------:R-:W-:Y:S04]  /*dc80*/  HMMA.16816.F32 R72, R224.reuse, R228, R72 ;  /* 0x000000e4e048723c */ /* 0x040fe80000001848 */
[----:B------:R-:W-:Y:S01]  /*dc90*/  IADD3 R228, PT, PT, R236, R2, RZ ;  /* 0x00000002ece47210 */ /* 0x000fe20007ffe0ff */
[----:B------:R-:W-:Y:S03]  /*dca0*/  VIADD R2, R164, 0xffffffff ;  /* 0xffffffffa4027836 */ /* 0x000fe60000000000 */
[-C--:B------:R-:W-:Y:S03]  /*dcb0*/  HMMA.16816.F32 R76, R224, R230.reuse, R76 ;  /* 0x000000e6e04c723c */ /* 0x080fe6000000184c */
[----:B-1----:R-:W-:Y:S01]  /*dcc0*/  IMAD.IADD R0, R236, 0x1, R0 ;  /* 0x00000001ec007824 */ /* 0x002fe200078e0200 */
[----:B------:R-:W-:Y:S04]  /*dcd0*/  IABS R2, R2 ;  /* 0x0000000200027213 */ /* 0x000fe80000000000 */
[C---:B------:R-:W-:Y:S04]  /*dce0*/  HMMA.16816.F32 R80, R208.reuse, R230, R80 ;  /* 0x000000e6d050723c */ /* 0x040fe80000001850 */
[----:B------:R-:W-:Y:S04]  /*dcf0*/  I2FP.F32.S32 R2, R2 ;  /* 0x0000000200027245 */ /* 0x000fe80000201400 */
[-C--:B--2---:R-:W-:Y:S08]  /*dd00*/  HMMA.16816.F32 R84, R208, R212.reuse, R84 ;  /* 0x000000d4d054723c */ /* 0x084ff00000001854 */
[C---:B------:R-:W-:Y:S08]  /*dd10*/  HMMA.16816.F32 R88, R224.reuse, R212, R88 ;  /* 0x000000d4e058723c */ /* 0x040ff00000001858 */
[-C--:B------:R-:W-:Y:S08]  /*dd20*/  HMMA.16816.F32 R92, R224, R214.reuse, R92 ;  /* 0x000000d6e05c723c */ /* 0x080ff0000000185c */
[C---:B------:R-:W-:Y:S01]  /*dd30*/  HMMA.16816.F32 R96, R208.reuse, R214, R96 ;  /* 0x000000d6d060723c */ /* 0x040fe20000001860 */
[----:B------:R-:W-:Y:S07]  /*dd40*/  LDSM.16.M88.4 R212, [R228] ;  /* 0x00000000e4d4783b */ /* 0x000fee0000000200 */
[-C--:B---3--:R-:W-:Y:S01]  /*dd50*/  HMMA.16816.F32 R100, R208, R216.reuse, R100 ;  /* 0x000000d8d064723c */ /* 0x088fe20000001864 */
[----:B------:R-:W-:Y:S07]  /*dd60*/  LDSM.16.M88.4 R228, [R228+0x2000] ;  /* 0x00200000e4e4783b */ /* 0x000fee0000000200 */
[C---:B------:R-:W-:Y:S08]  /*dd70*/  HMMA.16816.F32 R104, R224.reuse, R216, R104 ;  /* 0x000000d8e068723c */ /* 0x040ff00000001868 */
[-C--:B------:R-:W-:Y:S08]  /*dd80*/  HMMA.16816.F32 R108, R224, R218.reuse, R108 ;  /* 0x000000dae06c723c */ /* 0x080ff0000000186c */
[C---:B------:R-:W-:Y:S01]  /*dd90*/  HMMA.16816.F32 R112, R208.reuse, R218, R112 ;  /* 0x000000dad070723c */ /* 0x040fe20000001870 */
[----:B------:R-:W1:Y:S07]  /*dda0*/  LDSM.16.M88.4 R216, [R0+0x4000] ;  /* 0x0040000000d8783b */ /* 0x000e6e0000000200 */
[-C--:B------:R-:W-:Y:S08]  /*ddb0*/  HMMA.16816.F32 R116, R208, R220.reuse, R116 ;  /* 0x000000dcd074723c */ /* 0x080ff00000001874 */
[C---:B------:R-:W-:Y:S04]  /*ddc0*/  HMMA.16816.F32 R120, R224.reuse, R220, R120 ;  /* 0x000000dce078723c */ /* 0x040fe80000001878 */
[----:B------:R-:W-:Y:S04]  /*ddd0*/  VIADD R220, R164, 0x8 ;  /* 0x00000008a4dc7836 */ /* 0x000fe80000000000 */
[-C--:B------:R-:W-:Y:S01]  /*dde0*/  HMMA.16816.F32 R124, R224, R222.reuse, R124 ;  /* 0x000000dee07c723c */ /* 0x080fe2000000187c */
[----:B------:R-:W2:Y:S02]  /*ddf0*/  LDSM.16.M88.4 R224, [R0+0x4800] ;  /* 0x0048000000e0783b */ /* 0x000ea40000000200 */
[----:B------:R-:W-:Y:S04]  /*de00*/  IABS R220, R220 ;  /* 0x000000dc00dc7213 */ /* 0x000fe80000000000 */
[----:B------:R-:W-:Y:S01]  /*de10*/  I2FP.F32.S32 R220, R220 ;  /* 0x000000dc00dc7245 */ /* 0x000fe20000201400 */
[----:B------:R-:W-:Y:S01]  /*de20*/  HMMA.16816.F32 R128, R208, R222, R128 ;  /* 0x000000ded080723c */ /* 0x000fe20000001880 */
[----:B------:R-:W3:Y:S07]  /*de30*/  LDSM.16.M88.4 R208, [R0+0x5000] ;  /* 0x0050000000d0783b */ /* 0x000eee0000000200 */
[-C--:B-1----:R-:W-:Y:S08]  /*de40*/  HMMA.16816.F32 R4, R212, R216.reuse, R4 ;  /* 0x000000d8d404723c */ /* 0x082ff00000001804 */
[C---:B------:R-:W-:Y:S08]  /*de50*/  HMMA.16816.F32 R8, R228.reuse, R216, R8 ;  /* 0x000000d8e408723c */ /* 0x040ff00000001808 */
[-C--:B------:R-:W-:Y:S03]  /*de60*/  HMMA.16816.F32 R12, R228, R218.reuse, R12 ;  /* 0x000000dae40c723c */ /* 0x080fe6000000180c */
[-C--:B------:R-:W-:Y:S01]  /*de70*/  FFMA.FTZ R4, R174, -R165.reuse, R4 ;  /* 0x800000a5ae047223 */ /* 0x080fe20000010004 */
[-C--:B------:R-:W-:Y:S01]  /*de80*/  FFMA.FTZ R5, R2, -R165.reuse, R5 ;  /* 0x800000a502057223 */ /* 0x080fe20000010005 */
[-C--:B------:R-:W-:Y:S01]  /*de90*/  FFMA.FTZ R7, R175, -R165.reuse, R7 ;  /* 0x800000a5af077223 */ /* 0x080fe20000010007 */
[-C--:B------:R-:W-:Y:S02]  /*dea0*/  FFMA.FTZ R6, R220, -R165.reuse, R6 ;  /* 0x800000a5dc067223 */ /* 0x080fe40000010006 */
[C---:B------:R-:W-:Y:S01]  /*deb0*/  HMMA.16816.F32 R16, R212.reuse, R218, R16 ;  /* 0x000000dad410723c */ /* 0x040fe20000001810 */
[----:B------:R-:W1:Y:S03]  /*dec0*/  LDSM.16.M88.4 R216, [R0+0x5800] ;  /* 0x0058000000d8783b */ /* 0x000e660000000200 */
[-C--:B------:R-:W-:Y:S01]  /*ded0*/  FFMA.FTZ R8, R3, -R165.reuse, R8 ;  /* 0x800000a503087223 */ /* 0x080fe20000010008 */
[----:B------:R-:W-:Y:S01]  /*dee0*/  FFMA.FTZ R10, R167, -R165, R10 ;  /* 0x800000a5a70a7223 */ /* 0x000fe2000001000a */
[----:B------:R-:W-:Y:S02]  /*def0*/  VIADD R167, R164, 0x30 ;  /* 0x00000030a4a77836 */ /* 0x000fe40000000000 */
[-C--:B--2---:R-:W-:Y:S03]  /*df00*/  HMMA.16816.F32 R20, R212, R224.reuse, R20 ;  /* 0x000000e0d414723c */ /* 0x084fe60000001814 */
[----:B------:R-:W-:Y:S01]  /*df10*/  IABS R167, R167 ;  /* 0x000000a700a77213 */ /* 0x000fe20000000000 */
[-C--:B------:R-:W-:Y:S01]  /*df20*/  FFMA.FTZ R13, R168, -R165.reuse, R13 ;  /* 0x800000a5a80d7223 */ /* 0x080fe2000001000d */
[----:B------:R-:W-:Y:S01]  /*df30*/  FFMA.FTZ R14, R3, -R165, R14 ;  /* 0x800000a5030e7223 */ /* 0x000fe2000001000e */
[----:B------:R-:W-:Y:S01]  /*df40*/  VIADD R3, R164, 0x3f ;  /* 0x0000003fa4037836 */ /* 0x000fe20000000000 */
[----:B------:R-:W-:Y:S01]  /*df50*/  I2FP.F32.S32 R167, R167 ;  /* 0x000000a700a77245 */ /* 0x000fe20000201400 */
[C---:B------:R-:W-:Y:S04]  /*df60*/  HMMA.16816.F32 R24, R228.reuse, R224, R24 ;  /* 0x000000e0e418723c */ /* 0x040fe80000001818 */
[----:B------:R-:W-:Y:S01]  /*df70*/  IABS R3, R3 ;  /* 0x0000000300037213 */ /* 0x000fe20000000000 */
[-C--:B------:R-:W-:Y:S01]  /*df80*/  FFMA.FTZ R18, R174, -R165.reuse, R18 ;  /* 0x800000a5ae127223 */ /* 0x080fe20000010012 */
[-C--:B------:R-:W-:Y:S01]  /*df90*/  FFMA.FTZ R19, R2, -R165.reuse, R19 ;  /* 0x800000a502137223 */ /* 0x080fe20000010013 */
[----:B------:R-:W-:Y:S01]  /*dfa0*/  FFMA.FTZ R12, R169, -R165, R12 ;  /* 0x800000a5a90c7223 */ /* 0x000fe2000001000c */
[----:B------:R-:W-:Y:S01]  /*dfb0*/  I2FP.F32.S32 R3, R3 ;  /* 0x0000000300037245 */ /* 0x000fe20000201400 */
[-C--:B------:R-:W-:Y:S03]  /*dfc0*/  HMMA.16816.F32 R28, R228, R226.reuse, R28 ;  /* 0x000000e2e41c723c */ /* 0x080fe6000000181c */
[C---:B------:R-:W-:Y:S02]  /*dfd0*/  VIADD R225, R164.reuse, 0xffffffd7 ;  /* 0xffffffd7a4e17836 */ /* 0x040fe40000000000 */
[CC--:B------:R-:W-:Y:S01]  /*dfe0*/  FFMA.FTZ R9, R3.reuse, -R165.reuse, R9 ;  /* 0x800000a503097223 */ /* 0x0c0fe20000010009 */
[----:B------:R-:W-:Y:S01]  /*dff0*/  FFMA.FTZ R15, R3, -R165, R15 ;  /* 0x800000a5030f7223 */ /* 0x000fe2000001000f */
[----:B------:R-:W-:Y:S01]  /*e000*/  I2FP.F32.S32 R3, R173 ;  /* 0x000000ad00037245 */ /* 0x000fe20000201400 */
[----:B------:R-:W-:Y:S01]  /*e010*/  VIADD R173, R164, 0x1f ;  /* 0x0000001fa4ad7836 */ /* 0x000fe20000000000 */
[----:B------:R-:W-:Y:S01]  /*e020*/  IABS R225, R225 ;  /* 0x000000e100e17213 */ /* 0x000fe20000000000 */
[C---:B------:R-:W-:Y:S04]  /*e030*/  HMMA.16816.F32 R32, R212.reuse, R226, R32 ;  /* 0x000000e2d420723c */ /* 0x040fe80000001820 */
[----:B------:R-:W-:Y:S01]  /*e040*/  IABS R173, R173 ;  /* 0x000000ad00ad7213 */ /* 0x000fe20000000000 */
[----:B------:R-:W-:Y:S01]  /*e050*/  FFMA.FTZ R27, R168, -R165, R27 ;  /* 0x800000a5a81b7223 */ /* 0x000fe2000001001b */
[----:B------:R-:W-:Y:S01]  /*e060*/  I2FP.F32.S32 R225, R225 ;  /* 0x000000e100e17245 */ /* 0x000fe20000201400 */
[C---:B------:R-:W-:Y:S01]  /*e070*/  VIADD R168, R164.reuse, 0x28 ;  /* 0x00000028a4a87836 */ /* 0x040fe20000000000 */
[----:B------:R-:W-:Y:S01]  /*e080*/  I2FP.F32.S32 R173, R173 ;  /* 0x000000ad00ad7245 */ /* 0x000fe20000201400 */
[-C--:B---3--:R-:W-:Y:S03]  /*e090*/  HMMA.16816.F32 R36, R212, R208.reuse, R36 ;  /* 0x000000d0d424723c */ /* 0x088fe60000001824 */
[----:B------:R-:W-:Y:S01]  /*e0a0*/  IABS R168, R168 ;  /* 0x000000a800a87213 */ /* 0x000fe20000000000 */
[CC--:B------:R-:W-:Y:S01]  /*e0b0*/  FFMA.FTZ R25, R3.reuse, -R165.reuse, R25 ;  /* 0x800000a503197223 */ /* 0x0c0fe20000010019 */
[----:B------:R-:W-:Y:S01]  /*e0c0*/  FFMA.FTZ R31, R3, -R165, R31 ;  /* 0x800000a5031f7223 */ /* 0x000fe2000001001f */
[----:B------:R-:W-:Y:S01]  /*e0d0*/  VIADD R3, R164, 0x20 ;  /* 0x00000020a4037836 */ /* 0x000fe20000000000 */
[----:B------:R-:W-:Y:S01]  /*e0e0*/  I2FP.F32.S32 R168, R168 ;  /* 0x000000a800a87245 */ /* 0x000fe20000201400 */
[C---:B------:R-:W-:Y:S04]  /*e0f0*/  HMMA.16816.F32 R40, R228.reuse, R208, R40 ;  /* 0x000000d0e428723c */ /* 0x040fe80000001828 */
[----:B------:R-:W-:Y:S01]  /*e100*/  IABS R3, R3 ;  /* 0x0000000300037213 */ /* 0x000fe20000000000 */
[-C--:B------:R-:W-:Y:S01]  /*e110*/  FFMA.FTZ R28, R168, -R165.reuse, R28 ;  /* 0x800000a5a81c7223 */ /* 0x080fe2000001001c */
[C---:B------:R-:W-:Y:S01]  /*e120*/  FFMA.FTZ R24, R167.reuse, -R165, R24 ;  /* 0x800000a5a7187223 */ /* 0x040fe20000010018 */
[C---:B------:R-:W-:Y:S01]  /*e130*/  VIADD R226, R164.reuse, 0xffffffc7 ;  /* 0xffffffc7a4e27836 */ /* 0x040fe20000000000 */
[----:B------:R-:W-:Y:S01]  /*e140*/  I2FP.F32.S32 R3, R3 ;  /* 0x0000000300037245 */ /* 0x000fe20000201400 */
[-C--:B------:R-:W-:Y:S03]  /*e150*/  HMMA.16816.F32 R44, R228, R210.reuse, R44 ;  /* 0x000000d2e42c723c */ /* 0x080fe6000000182c */
[----:B------:R-:W-:Y:S01]  /*e160*/  IABS R226, R226 ;  /* 0x000000e200e27213 */ /* 0x000fe20000000000 */
[-C--:B------:R-:W-:Y:S01]  /*e170*/  FFMA.FTZ R30, R167, -R165.reuse, R30 ;  /* 0x800000a5a71e7223 */ /* 0x080fe2000001001e */
[----:B------:R-:W-:Y:S02]  /*e180*/  VIADD R167, R164, 0x27 ;  /* 0x00000027a4a77836 */ /* 0x000fe40000000000 */
[----:B------:R-:W-:Y:S01]  /*e190*/  FFMA.FTZ R26, R169, -R165, R26 ;  /* 0x800000a5a91a7223 */ /* 0x000fe2000001001a */
[----:B------:R-:W-:Y:S01]  /*e1a0*/  I2FP.F32.S32 R226, R226 ;  /* 0x000000e200e27245 */ /* 0x000fe20000201400 */
[C---:B------:R-:W-:Y:S01]  /*e1b0*/  HMMA.16816.F32 R48, R212.reuse, R210, R48 ;  /* 0x000000d2d430723c */ /* 0x040fe20000001830 */
[----:B------:R-:W2:Y:S03]  /*e1c0*/  LDSM.16.M88.4 R208, [R0+0x6000] ;  /* 0x0060000000d0783b */ /* 0x000ea60000000200 */
[----:B------:R-:W-:Y:S01]  /*e1d0*/  IABS R167, R167 ;  /* 0x000000a700a77213 */ /* 0x000fe20000000000 */
[-C--:B------:R-:W-:Y:S01]  /*e1e0*/  FFMA.FTZ R42, R168, -R165.reuse, R42 ;  /* 0x800000a5a82a7223 */ /* 0x080fe2000001002a */
[C---:B------:R-:W-:Y:S01]  /*e1f0*/  IADD3 R168, PT, PT, R164.reuse, 0x17, RZ ;  /* 0x00000017a4a87810 */ /* 0x040fe20007ffe0ff */
[C---:B------:R-:W-:Y:S01]  /*e200*/  FFMA.FTZ R40, R3.reuse, -R165, R40 ;  /* 0x800000a503287223 */ /* 0x040fe20000010028 */
[----:B------:R-:W-:Y:S01]  /*e210*/  I2FP.F32.S32 R167, R167 ;  /* 0x000000a700a77245 */ /* 0x000fe20000201400 */
[-C--:B-1----:R-:W-:Y:S03]  /*e220*/  HMMA.16816.F32 R52, R212, R216.reuse, R52 ;  /* 0x000000d8d434723c */ /* 0x082fe60000001834 */
[----:B------:R-:W-:Y:S01]  /*e230*/  IABS R168, R168 ;  /* 0x000000a800a87213 */ /* 0x000fe20000000000 */
[-C--:B------:R-:W-:Y:S01]  /*e240*/  FFMA.FTZ R46, R3, -R165.reuse, R46 ;  /* 0x800000a5032e7223 */ /* 0x080fe2000001002e */
[----:B------:R-:W-:Y:S02]  /*e250*/  VIADD R3, R164, 0xf ;  /* 0x0000000fa4037836 */ /* 0x000fe40000000000 */
[C---:B------:R-:W-:Y:S01]  /*e260*/  FFMA.FTZ R29, R167.reuse, -R165, R29 ;  /* 0x800000a5a71d7223 */ /* 0x040fe2000001001d */
[----:B------:R-:W-:Y:S01]  /*e270*/  I2FP.F32.S32 R168, R168 ;  /* 0x000000a800a87245 */ /* 0x000fe20000201400 */
[C---:B------:R-:W-:Y:S04]  /*e280*/  HMMA.16816.F32 R56, R228.reuse, R216, R56 ;  /* 0x000000d8e438723c */ /* 0x040fe80000001838 */
[----:B------:R-:W-:Y:S01]  /*e290*/  IABS R3, R3 ;  /* 0x0000000300037213 */ /* 0x000fe20000000000 */
[-C--:B------:R-:W-:Y:S01]  /*e2a0*/  FFMA.FTZ R45, R168, -R165.reuse, R45 ;  /* 0x800000a5a82d7223 */ /* 0x080fe2000001002d */
[----:B------:R-:W-:Y:S01]  /*e2b0*/  FFMA.FTZ R43, R167, -R165, R43 ;  /* 0x800000a5a72b7223 */ /* 0x000fe2000001002b */
[C---:B------:R-:W-:Y:S01]  /*e2c0*/  VIADD R167, R164.reuse, 0x10 ;  /* 0x00000010a4a77836 */ /* 0x040fe20000000000 */
[----:B------:R-:W-:Y:S01]  /*e2d0*/  I2FP.F32.S32 R3, R3 ;  /* 0x0000000300037245 */ /* 0x000fe20000201400 */
[-C--:B------:R-:W-:Y:S03]  /*e2e0*/  HMMA.16816.F32 R60, R228, R218.reuse, R60 ;  /* 0x000000dae43c723c */ /* 0x080fe6000000183c */
[----:B------:R-:W-:Y:S01]  /*e2f0*/  IABS R167, R167 ;  /* 0x000000a700a77213 */ /* 0x000fe20000000000 */
[----:B------:R-:W-:Y:S02]  /*e300*/  VIADD R169, R164, 0x18 ;  /* 0x00000018a4a97836 */ /* 0x000fe40000000000 */
[CC--:B------:R-:W-:Y:S01]  /*e310*/  FFMA.FTZ R41, R173.reuse, -R165.reuse, R41 ;  /* 0x800000a5ad297223 */ /* 0x0c0fe20000010029 */
[----:B------:R-:W-:Y:S01]  /*e320*/  FFMA.FTZ R47, R173, -R165, R47 ;  /* 0x800000a5ad2f7223 */ /* 0x000fe2000001002f */
[----:B------:R-:W-:Y:S01]  /*e330*/  I2FP.F32.S32 R167, R167 ;  /* 0x000000a700a77245 */ /* 0x000fe20000201400 */
[C---:B------:R-:W-:Y:S01]  /*e340*/  HMMA.16816.F32 R64, R212.reuse, R218, R64 ;  /* 0x000000dad440723c */ /* 0x040fe20000001840 */
[----:B------:R-:W1:Y:S03]  /*e350*/  LDSM.16.M88.4 R216, [R0+0x6800] ;  /* 0x0068000000d8783b */ /* 0x000e660000000200 */
[----:B------:R-:W-:Y:S01]  /*e360*/  IABS R169, R169 ;  /* 0x000000a900a97213 */ /* 0x000fe20000000000 */
[-C--:B------:R-:W-:Y:S01]  /*e370*/  FFMA.FTZ R59, R168, -R165.reuse, R59 ;  /* 0x800000a5a83b7223 */ /* 0x080fe2000001003b */
[C---:B------:R-:W-:Y:S01]  /*e380*/  IADD3 R168, PT, PT, R164.reuse, -0x10, RZ ;  /* 0xfffffff0a4a87810 */ /* 0x040fe20007ffe0ff */
[C---:B------:R-:W-:Y:S01]  /*e390*/  FFMA.FTZ R57, R3.reuse, -R165, R57 ;  /* 0x800000a503397223 */ /* 0x040fe20000010039 */
[----:B------:R-:W-:Y:S01]  /*e3a0*/  I2FP.F32.S32 R169, R169 ;  /* 0x000000a900a97245 */ /* 0x000fe20000201400 */
[-C--:B--2---:R-:W-:Y:S03]  /*e3b0*/  HMMA.16816.F32 R68, R212, R208.reuse, R68 ;  /* 0x000000d0d444723c */ /* 0x084fe60000001844 */
[----:B------:R-:W-:Y:S01]  /*e3c0*/  IABS R168, R168 ;  /* 0x000000a800a87213 */ /* 0x000fe20000000000 */
[-C--:B------:R-:W-:Y:S01]  /*e3d0*/  FFMA.FTZ R63, R3, -R165.reuse, R63 ;  /* 0x800000a5033f7223 */ /* 0x080fe2000001003f */
[C---:B------:R-:W-:Y:S02]  /*e3e0*/  VIADD R3, R164.reuse, 0x47 ;  /* 0x00000047a4037836 */ /* 0x040fe40000000000 */
[----:B------:R-:W-:Y:S01]  /*e3f0*/  FFMA.FTZ R61, R175, -R165, R61 ;  /* 0x800000a5af3d7223 */ /* 0x000fe2000001003d */
[C---:B------:R-:W-:Y:S01]  /*e400*/  VIADD R173, R164.reuse, 0xfffffff8 ;  /* 0xfffffff8a4ad7836 */ /* 0x040fe20000000000 */
[C---:B------:R-:W-:Y:S04]  /*e410*/  HMMA.16816.F32 R72, R228.reuse, R208, R72 ;  /* 0x000000d0e448723c */ /* 0x040fe80000001848 */
[----:B------:R-:W-:Y:S01]  /*e420*/  IABS R3, R3 ;  /* 0x0000000300037213 */ /* 0x000fe20000000000 */
[C---:B------:R-:W-:Y:S01]  /*e430*/  VIADD R208, R164.reuse, 0xffffffb8 ;  /* 0xffffffb8a4d07836 */ /* 0x040fe20000000000 */
[----:B------:R-:W-:Y:S01]  /*e440*/  IABS R173, R173 ;  /* 0x000000ad00ad7213 */ /* 0x000fe20000000000 */
[----:B------:R-:W-:Y:S01]  /*e450*/  FFMA.FTZ R56, R167, -R165, R56 ;  /* 0x800000a5a7387223 */ /* 0x000fe20000010038 */
[----:B------:R-:W-:Y:S01]  /*e460*/  I2FP.F32.S32 R3, R3 ;  /* 0x0000000300037245 */ /* 0x000fe20000201400 */
[-C--:B------:R-:W-:Y:S03]  /*e470*/  HMMA.16816.F32 R76, R228, R210.reuse, R76 ;  /* 0x000000d2e44c723c */ /* 0x080fe6000000184c */
[----:B------:R-:W-:Y:S01]  /*e480*/  I2FP.F32.S32 R173, R173 ;  /* 0x000000ad00ad7245 */ /* 0x000fe20000201400 */
[-C--:B------:R-:W-:Y:S01]  /*e490*/  FFMA.FTZ R11, R3, -R165.reuse, R11 ;  /* 0x800000a5030b7223 */ /* 0x080fe2000001000b */
[----:B------:R-:W-:Y:S01]  /*e4a0*/  I2FP.F32.S32 R3, R168 ;  /* 0x000000a800037245 */ /* 0x000fe20000201400 */
[----:B------:R-:W-:Y:S02]  /*e4b0*/  VIADD R168, R164, 0xffffffc0 ;  /* 0xffffffc0a4a87836 */ /* 0x000fe40000000000 */
[-C--:B------:R-:W-:Y:S01]  /*e4c0*/  FFMA.FTZ R62, R167, -R165.reuse, R62 ;  /* 0x800000a5a73e7223 */ /* 0x080fe2000001003e */
[C---:B------:R-:W-:Y:S04]  /*e4d0*/  HMMA.16816.F32 R80, R212.reuse, R210, R80 ;  /* 0x000000d2d450723c */ /* 0x040fe80000001850 */
[-C--:B------:R-:W-:Y:S01]  /*e4e0*/  FFMA.FTZ R72, R174, -R165.reuse, R72 ;  /* 0x800000a5ae487223 */ /* 0x080fe20000010048 */
[-C--:B------:R-:W-:Y:S01]  /*e4f0*/  FFMA.FTZ R73, R2, -R165.reuse, R73 ;  /* 0x800000a502497223 */ /* 0x080fe20000010049 */
[-C--:B------:R-:W-:Y:S01]  /*e500*/  FFMA.FTZ R75, R175, -R165.reuse, R75 ;  /* 0x800000a5af4b7223 */ /* 0x080fe2000001004b */
[----:B------:R-:W-:Y:S01]  /*e510*/  VIADD R175, R164, 0xffffffb7 ;  /* 0xffffffb7a4af7836 */ /* 0x000fe20000000000 */
[-C--:B-1----:R-:W-:Y:S03]  /*e520*/  HMMA.16816.F32 R84, R212, R216.reuse, R84 ;  /* 0x000000d8d454723c */ /* 0x082fe60000001854 */
[----:B------:R-:W-:Y:S01]  /*e530*/  FFMA.FTZ R78, R174, -R165, R78 ;  /* 0x800000a5ae4e7223 */ /* 0x000fe2000001004e */
[----:B------:R-:W-:Y:S01]  /*e540*/  IABS R175, R175 ;  /* 0x000000af00af7213 */ /* 0x000fe20000000000 */
[----:B------:R-:W-:Y:S02]  /*e550*/  VIADD R174, R164, 0xffffffbf ;  /* 0xffffffbfa4ae7836 */ /* 0x000fe40000000000 */
[-C--:B------:R-:W-:Y:S01]  /*e560*/  FFMA.FTZ R79, R2, -R165.reuse, R79 ;  /* 0x800000a5024f7223 */ /* 0x080fe2000001004f */
[----:B------:R-:W-:Y:S01]  /*e570*/  IABS R2, R168 ;  /* 0x000000a800027213 */ /* 0x000fe20000000000 */
[C---:B------:R-:W-:Y:S04]  /*e580*/  HMMA.16816.F32 R88, R228.reuse, R216, R88 ;  /* 0x000000d8e458723c */ /* 0x040fe80000001858 */
[----:B------:R-:W-:Y:S01]  /*e590*/  IABS R168, R174 ;  /* 0x000000ae00a87213 */ /* 0x000fe20000000000 */
[C---:B------:R-:W-:Y:S01]  /*e5a0*/  FFMA.FTZ R44, R169.reuse, -R165, R44 ;  /* 0x800000a5a92c7223 */ /* 0x040fe2000001002c */
[----:B------:R-:W-:Y:S01]  /*e5b0*/  IABS R174, R208 ;  /* 0x000000d000ae7213 */ /* 0x000fe20000000000 */
[C---:B------:R-:W-:Y:S01]  /*e5c0*/  VIADD R167, R164.reuse, 0xffffffef ;  /* 0xffffffefa4a77836 */ /* 0x040fe20000000000 */
[----:B------:R-:W-:Y:S01]  /*e5d0*/  I2FP.F32.S32 R2, R2 ;  /* 0x0000000200027245 */ /* 0x000fe20000201400 */
[----:B------:R-:W1:Y:S01]  /*e5e0*/  LDSM.16.M88.4 R208, [R0+0x7000] ;  /* 0x0070000000d0783b */ /* 0x000e620000000200 */
[----:B------:R-:W-:Y:S01]  /*e5f0*/  I2FP.F32.S32 R168, R168 ;  /* 0x000000a800a87245 */ /* 0x000fe20000201400 */
[-C--:B------:R-:W-:Y:S03]  /*e600*/  HMMA.16816.F32 R92, R228, R218.reuse, R92 ;  /* 0x000000dae45c723c */ /* 0x080fe6000000185c */
[----:B------:R-:W-:Y:S01]  /*e610*/  IABS R167, R167 ;  /* 0x000000a700a77213 */ /* 0x000fe20000000000 */
[-C--:B------:R-:W-:Y:S01]  /*e620*/  FFMA.FTZ R58, R169, -R165.reuse, R58 ;  /* 0x800000a5a93a7223 */ /* 0x080fe2000001003a */
[----:B------:R-:W-:Y:S02]  /*e630*/  VIADD R169, R164, 0xfffffff7 ;  /* 0xfffffff7a4a97836 */ /* 0x000fe40000000000 */
[C---:B------:R-:W-:Y:S01]  /*e640*/  FFMA.FTZ R68, R2.reuse, -R165, R68 ;  /* 0x800000a502447223 */ /* 0x040fe20000010044 */
[----:B------:R-:W-:Y:S01]  /*e650*/  I2FP.F32.S32 R167, R167 ;  /* 0x000000a700a77245 */ /* 0x000fe20000201400 */
[C---:B------:R-:W-:Y:S01]  /*e660*/  HMMA.16816.F32 R96, R212.reuse, R218, R96 ;  /* 0x000000dad460723c */ /* 0x040fe20000001860 */
[----:B------:R2:W3:Y:S01]  /*e670*/  LDSM.16.M88.4 R216, [R0+0x7800] ;  /* 0x0078000000d8783b */ /* 0x0004e20000000200 */
[----:B------:R-:W-:Y:S04]  /*e680*/  DEPBAR.LE SB0, 0x0 ;  /* 0x000080000000791a */ /* 0x000fe80000000000 */
[----:B------:R-:W-:Y:S01]  /*e690*/  IABS R169, R169 ;  /* 0x000000a900a97213 */ /* 0x000fe20000000000 */
[----:B------:R-:W-:Y:S01]  /*e6a0*/  FFMA.FTZ R82, R2, -R165, R82 ;  /* 0x800000a502527223 */ /* 0x000fe20000010052 */
[----:B------:R-:W-:Y:S01]  /*e6b0*/  I2FP.F32.S32 R2, R174 ;  /* 0x000000ae00027245 */ /* 0x000fe20000201400 */
[----:B------:R-:W-:Y:S01]  /*e6c0*/  BAR.SYNC.DEFER_BLOCKING 0x0 ;  /* 0x0000000000007b1d */ /* 0x000fe20000010000 */
[----:B------:R-:W-:Y:S01]  /*e6d0*/  I2FP.F32.S32 R174, R175 ;  /* 0x000000af00ae7245 */ /* 0x000fe20000201400 */
[C---:B------:R-:W-:Y:S01]  /*e6e0*/  FFMA.FTZ R16, R173.reuse, -R165, R16 ;  /* 0x800000a5ad107223 */ /* 0x040fe20000010010 */
[----:B------:R-:W-:Y:S01]  /*e6f0*/  I2FP.F32.S32 R169, R169 ;  /* 0x000000a900a97245 */ /* 0x000fe20000201400 */
[CC--:B------:R-:W-:Y:S01]  /*e700*/  FFMA.FTZ R22, R173.reuse, -R165.reuse, R22 ;  /* 0x800000a5ad167223 */ /* 0x0c0fe20000010016 */
[CC--:B------:R-:W-:Y:S01]  /*e710*/  FFMA.FTZ R76, R173.reuse, -R165.reuse, R76 ;  /* 0x800000a5ad4c7223 */ /* 0x0c0fe2000001004c */
[-C--:B------:R-:W-:Y:S01]  /*e720*/  FFMA.FTZ R90, R173, -R165.reuse, R90 ;  /* 0x800000a5ad5a7223 */ /* 0x080fe2000001005a */
[----:B------:R-:W-:Y:S02]  /*e730*/  VIADD R173, R164, 0xffffffaf ;  /* 0xffffffafa4ad7836 */ /* 0x000fe40000000000 */
[-C--:B------:R-:W-:Y:S01]  /*e740*/  FFMA.FTZ R81, R174, -R165.reuse, R81 ;  /* 0x800000a5ae517223 */ /* 0x080fe20000010051 */
[----:B------:R-:W-:Y:S02]  /*e750*/  VIADD R175, R164, 0xffffffe7 ;  /* 0xffffffe7a4af7836 */ /* 0x000fe40000000000 */
[----:B------:R-:W-:Y:S01]  /*e760*/  FFMA.FTZ R87, R174, -R165, R87 ;  /* 0x800000a5ae577223 */ /* 0x000fe20000010057 */
[C---:B------:R-:W-:Y:S01]  /*e770*/  VIADD R174, R164.reuse, 0xffffffe0 ;  /* 0xffffffe0a4ae7836 */ /* 0x040fe20000000000 */
[----:B------:R-:W-:Y:S01]  /*e780*/  IABS R173, R173 ;  /* 0x000000ad00ad7213 */ /* 0x000fe20000000000 */
[C---:B------:R-:W-:Y:S01]  /*e790*/  FFMA.FTZ R21, R167.reuse, -R165, R21 ;  /* 0x800000a5a7157223 */ /* 0x040fe20000010015 */
[----:B------:R-:W-:Y:S01]  /*e7a0*/  IABS R175, R175 ;  /* 0x000000af00af7213 */ /* 0x000fe20000000000 */
[CC--:B------:R-:W-:Y:S01]  /*e7b0*/  FFMA.FTZ R35, R167.reuse, -R165.reuse, R35 ;  /* 0x800000a5a7237223 */ /* 0x0c0fe20000010023 */
[----:B------:R-:W-:Y:S01]  /*e7c0*/  IABS R174, R174 ;  /* 0x000000ae00ae7213 */ /* 0x000fe20000000000 */
[C---:B------:R-:W-:Y:S01]  /*e7d0*/  FFMA.FTZ R89, R167.reuse, -R165, R89 ;  /* 0x800000a5a7597223 */ /* 0x040fe20000010059 */
[----:B------:R-:W-:Y:S01]  /*e7e0*/  I2FP.F32.S32 R175, R175 ;  /* 0x000000af00af7245 */ /* 0x000fe20000201400 */
[----:B------:R-:W-:Y:S01]  /*e7f0*/  FFMA.FTZ R95, R167, -R165, R95 ;  /* 0x800000a5a75f7223 */ /* 0x000fe2000001005f */
[----:B------:R-:W-:Y:S01]  /*e800*/  I2FP.F32.S32 R167, R173 ;  /* 0x000000ad00a77245 */ /* 0x000fe20000201400 */
[-C--:B-1----:R-:W-:Y:S05]  /*e810*/  HMMA.16816.F32 R100, R212, R208.reuse, R100 ;  /* 0x000000d0d464723c */ /* 0x082fea0000001864 */
[----:B------:R-:W-:Y:S01]  /*e820*/  I2FP.F32.S32 R174, R174 ;  /* 0x000000ae00ae7245 */ /* 0x000fe20000201400 */
[CC--:B------:R-:W-:Y:S01]  /*e830*/  FFMA.FTZ R17, R169.reuse, -R165.reuse, R17 ;  /* 0x800000a5a9117223 */ /* 0x0c0fe20000010011 */
[CC--:B------:R-:W-:Y:S01]  /*e840*/  FFMA.FTZ R23, R169.reuse, -R165.reuse, R23 ;  /* 0x800000a5a9177223 */ /* 0x0c0fe20000010017 */
[C---:B------:R-:W-:Y:S04]  /*e850*/  HMMA.16816.F32 R104, R228.reuse, R208, R104 ;  /* 0x000000d0e468723c */ /* 0x040fe80000001868 */
[----:B------:R-:W-:Y:S02]  /*e860*/  VIADD R208, R164, 0xffffffa7 ;  /* 0xffffffa7a4d07836 */ /* 0x000fe40000000000 */
[CC--:B------:R-:W-:Y:S01]  /*e870*/  FFMA.FTZ R69, R168.reuse, -R165.reuse, R69 ;  /* 0x800000a5a8457223 */ /* 0x0c0fe20000010045 */
[-C--:B------:R-:W-:Y:S01]  /*e880*/  FFMA.FTZ R83, R168, -R165.reuse, R83 ;  /* 0x800000a5a8537223 */ /* 0x080fe20000010053 */
[CC--:B------:R-:W-:Y:S01]  /*e890*/  FFMA.FTZ R77, R169.reuse, -R165.reuse, R77 ;  /* 0x800000a5a94d7223 */ /* 0x0c0fe2000001004d */
[-C--:B------:R-:W-:Y:S03]  /*e8a0*/  HMMA.16816.F32 R108, R228, R210.reuse, R108 ;  /* 0x000000d2e46c723c */ /* 0x080fe6000000186c */
[----:B------:R-:W-:Y:S01]  /*e8b0*/  IABS R208, R208 ;  /* 0x000000d000d07213 */ /* 0x000fe20000000000 */
[-C--:B------:R-:W-:Y:S01]  /*e8c0*/  FFMA.FTZ R91, R169, -R165.reuse, R91 ;  /* 0x800000a5a95b7223 */ /* 0x080fe2000001005b */
[C---:B------:R-:W-:Y:S01]  /*e8d0*/  IADD3 R169, PT, PT, R164.reuse, -0x50, RZ ;  /* 0xffffffb0a4a97810 */ /* 0x040fe20007ffe0ff */
[----:B------:R-:W-:Y:S01]  /*e8e0*/  VIADD R168, R164, 0xffffffdf ;  /* 0xffffffdfa4a87836 */ /* 0x000fe20000000000 */
[----:B--2---:R-:W-:Y:S01]  /*e8f0*/  I2FP.F32.S32 R0, R208 ;  /* 0x000000d000007245 */ /* 0x004fe20000201400 */
[C---:B------:R-:W-:Y:S04]  /*e900*/  HMMA.16816.F32 R112, R212.reuse, R210, R112 ;  /* 0x000000d2d470723c */ /* 0x040fe80000001870 */
[----:B------:R-:W-:Y:S01]  /*e910*/  IABS R168, R168 ;  /* 0x000000a800a87213 */ /* 0x000fe20000000000 */
[CC--:B------:R-:W-:Y:S01]  /*e920*/  FFMA.FTZ R97, R0.reuse, -R165.reuse, R97 ;  /* 0x800000a500617223 */ /* 0x0c0fe20000010061 */
[----:B------:R-:W-:Y:S01]  /*e930*/  FFMA.FTZ R103, R0, -R165, R103 ;  /* 0x800000a500677223 */ /* 0x000fe20000010067 */
[C---:B------:R-:W-:Y:S01]  /*e940*/  VIADD R173, R164.reuse, 0xffffffa0 ;  /* 0xffffffa0a4ad7836 */ /* 0x040fe20000000000 */
[----:B------:R-:W-:Y:S01]  /*e950*/  I2FP.F32.S32 R168, R168 ;  /* 0x000000a800a87245 */ /* 0x000fe20000201400 */
[-C--:B---3--:R-:W-:Y:S03]  /*e960*/  HMMA.16816.F32 R116, R212, R216.reuse, R116 ;  /* 0x000000d8d474723c */ /* 0x088fe60000001874 */
[----:B------:R-:W-:Y:S01]  /*e970*/  IABS R173, R173 ;  /* 0x000000ad00ad7213 */ /* 0x000fe20000000000 */
[C---:B------:R-:W-:Y:S02]  /*e980*/  VIADD R208, R164.reuse, 0xffffff97 ;  /* 0xffffff97a4d07836 */ /* 0x040fe40000000000 */
[CC--:B------:R-:W-:Y:S01]  /*e990*/  FFMA.FTZ R20, R3.reuse, -R165.reuse, R20 ;  /* 0x800000a503147223 */ /* 0x0c0fe20000010014 */
[C---:B------:R-:W-:Y:S01]  /*e9a0*/  FFMA.FTZ R34, R3.reuse, -R165, R34 ;  /* 0x800000a503227223 */ /* 0x040fe20000010022 */
[----:B------:R-:W-:Y:S01]  /*e9b0*/  I2FP.F32.S32 R173, R173 ;  /* 0x000000ad00ad7245 */ /* 0x000fe20000201400 */
[C---:B------:R-:W-:Y:S04]  /*e9c0*/  HMMA.16816.F32 R120, R228.reuse, R216, R120 ;  /* 0x000000d8e478723c */ /* 0x040fe80000001878 */
[CC--:B------:R-:W-:Y:S01]  /*e9d0*/  FFMA.FTZ R88, R3.reuse, -R165.reuse, R88 ;  /* 0x800000a503587223 */ /* 0x0c0fe20000010058 */
[----:B------:R-:W-:Y:S01]  /*e9e0*/  FFMA.FTZ R94, R3, -R165, R94 ;  /* 0x800000a5035e7223 */ /* 0x000fe2000001005e */
[----:B------:R-:W-:Y:S01]  /*e9f0*/  IABS R3, R169 ;  /* 0x000000a900037213 */ /* 0x000fe20000000000 */
[----:B------:R-:W-:Y:S02]  /*ea00*/  VIADD R0, R164, 0xffffff98 ;  /* 0xffffff98a4007836 */ /* 0x000fe40000000000 */
[CC--:B------:R-:W-:Y:S01]  /*ea10*/  FFMA.FTZ R85, R167.reuse, -R165.reuse, R85 ;  /* 0x800000a5a7557223 */ /* 0x0c0fe20000010055 */
[----:B------:R-:W-:Y:S01]  /*ea20*/  FFMA.FTZ R99, R167, -R165, R99 ;  /* 0x800000a5a7637223 */ /* 0x000fe20000010063 */
[----:B------:R-:W-:Y:S01]  /*ea30*/  I2FP.F32.S32 R3, R3 ;  /* 0x0000000300037245 */ /* 0x000fe20000201400 */
[-C--:B------:R-:W-:Y:S03]  /*ea40*/  HMMA.16816.F32 R124, R228, R218.reuse, R124 ;  /* 0x000000dae47c723c */ /* 0x080fe6000000187c */
[----:B------:R-:W-:Y:S01]  /*ea50*/  IABS R0, R0 ;  /* 0x0000000000007213 */ /* 0x000fe20000000000 */
[CC--:B------:R-:W-:Y:S01]  /*ea60*/  FFMA.FTZ R80, R2.reuse, -R165.reuse, R80 ;  /* 0x800000a502507223 */ /* 0x0c0fe20000010050 */
[-C--:B------:R-:W-:Y:S01]  /*ea70*/  FFMA.FTZ R86, R2, -R165.reuse, R86 ;  /* 0x800000a502567223 */ /* 0x080fe20000010056 */
[C---:B------:R-:W-:Y:S01]  /*ea80*/  IADD3 R2, PT, PT, R164.reuse, -0x18, RZ ;  /* 0xffffffe8a4027810 */ /* 0x040fe20007ffe0ff */
[C---:B------:R-:W-:Y:S01]  /*ea90*/  VIADD R169, R164.reuse, 0xffffffa8 ;  /* 0xffffffa8a4a97836 */ /* 0x040fe20000000000 */
[----:B------:R-:W-:Y:S01]  /*eaa0*/  I2FP.F32.S32 R0, R0 ;  /* 0x0000000000007245 */ /* 0x000fe20000201400 */
[----:B------:R-:W-:Y:S01]  /*eab0*/  VIADD R167, R164, 0xffffff9f ;  /* 0xffffff9fa4a77836 */ /* 0x000fe20000000000 */
[----:B------:R-:W-:Y:S01]  /*eac0*/  IABS R2, R2 ;  /* 0x0000000200027213 */ /* 0x000fe20000000000 */
[C---:B------:R-:W-:Y:S01]  /*ead0*/  FFMA.FTZ R33, R175.reuse, -R165, R33 ;  /* 0x800000a5af217223 */ /* 0x040fe20000010021 */
[----:B------:R-:W-:Y:S01]  /*eae0*/  IABS R169, R169 ;  /* 0x000000a900a97213 */ /* 0x000fe20000000000 */
[C---:B------:R-:W-:Y:S01]  /*eaf0*/  FFMA.FTZ R39, R175.reuse, -R165, R39 ;  /* 0x800000a5af277223 */ /* 0x040fe20000010027 */
[----:B------:R-:W-:Y:S01]  /*eb00*/  IABS R167, R167 ;  /* 0x000000a700a77213 */ /* 0x000fe20000000000 */
[CC--:B------:R-:W-:Y:S01]  /*eb10*/  FFMA.FTZ R93, R175.reuse, -R165.reuse, R93 ;  /* 0x800000a5af5d7223 */ /* 0x0c0fe2000001005d */
[----:B------:R-:W-:Y:S01]  /*eb20*/  I2FP.F32.S32 R2, R2 ;  /* 0x0000000200027245 */ /* 0x000fe20000201400 */
[-C--:B------:R-:W-:Y:S01]  /*eb30*/  FFMA.FTZ R107, R175, -R165.reuse, R107 ;  /* 0x800000a5af6b7223 */ /* 0x080fe2000001006b */
[----:B------:R-:W-:Y:S01]  /*eb40*/  IABS R175, R208 ;  /* 0x000000d000af7213 */ /* 0x000fe20000000000 */
[C---:B------:R-:W-:Y:S01]  /*eb50*/  FFMA.FTZ R36, R174.reuse, -R165, R36 ;  /* 0x800000a5ae247223 */ /* 0x040fe20000010024 */
[----:B------:R-:W-:Y:S01]  /*eb60*/  I2FP.F32.S32 R167, R167 ;  /* 0x000000a700a77245 */ /* 0x000fe20000201400 */
[CC--:B------:R-:W-:Y:S01]  /*eb70*/  FFMA.FTZ R50, R174.reuse, -R165.reuse, R50 ;  /* 0x800000a5ae327223 */ /* 0x0c0fe20000010032 */
[CC--:B------:R-:W-:Y:S01]  /*eb80*/  FFMA.FTZ R104, R174.reuse, -R165.reuse, R104 ;  /* 0x800000a5ae687223 */ /* 0x0c0fe20000010068 */
[----:B------:R-:W-:Y:S01]  /*eb90*/  FFMA.FTZ R110, R174, -R165, R110 ;  /* 0x800000a5ae6e7223 */ /* 0x000fe2000001006e */
[----:B------:R-:W-:Y:S01]  /*eba0*/  MOV R174, R175 ;  /* 0x000000af00ae7202 */ /* 0x000fe20000000f00 */
[----:B------:R-:W-:Y:S04]  /*ebb0*/  HMMA.16816.F32 R128, R212, R218, R128 ;  /* 0x000000dad480723c */ /* 0x000fe80000001880 */
[CC--:B------:R-:W-:Y:S01]  /*ebc0*/  FFMA.FTZ R84, R3.reuse, -R165.reuse, R84 ;  /* 0x800000a503547223 */ /* 0x0c0fe20000010054 */
[----:B------:R-:W-:Y:S01]  /*ebd0*/  FFMA.FTZ R98, R3, -R165, R98 ;  /* 0x800000a503627223 */ /* 0x000fe20000010062 */
[----:B------:R-:W-:Y:S01]  /*ebe0*/  I2FP.F32.S32 R3, R169 ;  /* 0x000000a900037245 */ /* 0x000fe20000201400 */
[-C--:B------:R-:W-:Y:S01]  /*ebf0*/  FFMA.FTZ R37, R168, -R165.reuse, R37 ;  /* 0x800000a5a8257223 */ /* 0x080fe20000010025 */
[----:B------:R-:W-:Y:S01]  /*ec00*/  IADD3 R169, PT, PT, R164, -0x38, RZ ;  /* 0xffffffc8a4a97810 */ /* 0x000fe20007ffe0ff */
[CC--:B------:R-:W-:Y:S01]  /*ec10*/  FFMA.FTZ R51, R168.reuse, -R165.reuse, R51 ;  /* 0x800000a5a8337223 */ /* 0x0c0fe20000010033 */
[CC--:B------:R-:W-:Y:S01]  /*ec20*/  FFMA.FTZ R105, R168.reuse, -R165.reuse, R105 ;  /* 0x800000a5a8697223 */ /* 0x0c0fe20000010069 */
[-C--:B------:R-:W-:Y:S01]  /*ec30*/  FFMA.FTZ R111, R168, -R165.reuse, R111 ;  /* 0x800000a5a86f7223 */ /* 0x080fe2000001006f */
[----:B------:R-:W-:Y:S01]  /*ec40*/  I2FP.F32.S32 R168, R174 ;  /* 0x000000ae00a87245 */ /* 0x000fe20000201400 */
[C---:B------:R-:W-:Y:S01]  /*ec50*/  FFMA.FTZ R100, R173.reuse, -R165, R100 ;  /* 0x800000a5ad647223 */ /* 0x040fe20000010064 */
[----:B------:R-:W-:Y:S01]  /*ec60*/  IABS R169, R169 ;  /* 0x000000a900a97213 */ /* 0x000fe20000000000 */
[-C--:B------:R-:W-:Y:S01]  /*ec70*/  FFMA.FTZ R114, R173, -R165.reuse, R114 ;  /* 0x800000a5ad727223 */ /* 0x080fe20000010072 */
[----:B------:R-:W-:Y:S02]  /*ec80*/  VIADD R174, R164, 0xffffff88 ;  /* 0xffffff88a4ae7836 */ /* 0x000fe40000000000 */
[C---:B------:R-:W-:Y:S01]  /*ec90*/  FFMA.FTZ R112, R0.reuse, -R165, R112 ;  /* 0x800000a500707223 */ /* 0x040fe20000010070 */
[----:B------:R-:W-:Y:S01]  /*eca0*/  I2FP.F32.S32 R169, R169 ;  /* 0x000000a900a97245 */ /* 0x000fe20000201400 */
[-C--:B------:R-:W-:Y:S01]  /*ecb0*/  FFMA.FTZ R118, R0, -R165.reuse, R118 ;  /* 0x800000a500767223 */ /* 0x080fe20000010076 */
[----:B------:R-:W-:Y:S02]  /*ecc0*/  VIADD R173, R164, 0xffffff87 ;  /* 0xffffff87a4ad7836 */ /* 0x000fe40000000000 */
[-C--:B------:R-:W-:Y:S01]  /*ecd0*/  FFMA.FTZ R60, R220, -R165.reuse, R60 ;  /* 0x800000a5dc3c7223 */ /* 0x080fe2000001003c */
[----:B------:R-:W-:Y:S02]  /*ece0*/  VIADD R0, R164, 0xffffff90 ;  /* 0xffffff90a4007836 */ /* 0x000fe40000000000 */
[-C--:B------:R-:W-:Y:S01]  /*ecf0*/  FFMA.FTZ R74, R220, -R165.reuse, R74 ;  /* 0x800000a5dc4a7223 */ /* 0x080fe2000001004a */
[C---:B------:R-:W-:Y:S01]  /*ed00*/  FFMA.FTZ R32, R2.reuse, -R165, R32 ;  /* 0x800000a502207223 */ /* 0x040fe20000010020 */
[----:B------:R-:W-:Y:S01]  /*ed10*/  IABS R173, R173 ;  /* 0x000000ad00ad7213 */ /* 0x000fe20000000000 */
[CC--:B------:R-:W-:Y:S01]  /*ed20*/  FFMA.FTZ R38, R2.reuse, -R165.reuse, R38 ;  /* 0x800000a502267223 */ /* 0x0c0fe20000010026 */
[----:B------:R-:W-:Y:S01]  /*ed30*/  IABS R0, R0 ;  /* 0x0000000000007213 */ /* 0x000fe20000000000 */
[CC--:B------:R-:W-:Y:S01]  /*ed40*/  FFMA.FTZ R96, R3.reuse, -R165.reuse, R96 ;  /* 0x800000a503607223 */ /* 0x0c0fe20000010060 */
[-C--:B------:R-:W-:Y:S01]  /*ed50*/  FFMA.FTZ R102, R3, -R165.reuse, R102 ;  /* 0x800000a503667223 */ /* 0x080fe20000010066 */
[CC--:B------:R-:W-:Y:S01]  /*ed60*/  FFMA.FTZ R92, R2.reuse, -R165.reuse, R92 ;  /* 0x800000a5025c7223 */ /* 0x0c0fe2000001005c */
[----:B------:R-:W-:Y:S01]  /*ed70*/  I2FP.F32.S32 R0, R0 ;  /* 0x0000000000007245 */ /* 0x000fe20000201400 */
[-C--:B------:R-:W-:Y:S01]  /*ed80*/  FFMA.FTZ R106, R2, -R165.reuse, R106 ;  /* 0x800000a5026a7223 */ /* 0x080fe2000001006a */
[CC--:B------:R-:W-:Y:S01]  /*ed90*/  FFMA.FTZ R101, R167.reuse, -R165.reuse, R101 ;  /* 0x800000a5a7657223 */ /* 0x0c0fe20000010065 */
[-C--:B------:R-:W-:Y:S01]  /*eda0*/  FFMA.FTZ R115, R167, -R165.reuse, R115 ;  /* 0x800000a5a7737223 */ /* 0x080fe20000010073 */
[----:B------:R-:W-:Y:S02]  /*edb0*/  VIADD R220, R164, 0xffffffd8 ;  /* 0xffffffd8a4dc7836 */ /* 0x000fe40000000000 */
[-C--:B------:R-:W-:Y:S01]  /*edc0*/  FFMA.FTZ R113, R168, -R165.reuse, R113 ;  /* 0x800000a5a8717223 */ /* 0x080fe20000010071 */
[----:B------:R-:W-:Y:S02]  /*edd0*/  VIADD R3, R164, 0xffffffd0 ;  /* 0xffffffd0a4037836 */ /* 0x000fe40000000000 */
[-C--:B------:R-:W-:Y:S01]  /*ede0*/  FFMA.FTZ R119, R168, -R165.reuse, R119 ;  /* 0x800000a5a8777223 */ /* 0x080fe20000010077 */
[C---:B------:R-:W-:Y:S01]  /*edf0*/  VIADD R2, R164.reuse, 0xffffffcf ;  /* 0xffffffcfa4027836 */ /* 0x040fe20000000000 */
[----:B------:R-:W-:Y:S01]  /*ee00*/  IABS R220, R220 ;  /* 0x000000dc00dc7213 */ /* 0x000fe20000000000 */
[----:B------:R-:W-:Y:S01]  /*ee10*/  VIADD R167, R164, 0xffffff8f ;  /* 0xffffff8fa4a77836 */ /* 0x000fe20000000000 */
[----:B------:R-:W-:Y:S01]  /*ee20*/  IABS R164, R174 ;  /* 0x000000ae00a47213 */ /* 0x000fe20000000000 */
[CC--:B------:R-:W-:Y:S01]  /*ee30*/  FFMA.FTZ R116, R0.reuse, -R165.reuse, R116 ;  /* 0x800000a500747223 */ /* 0x0c0fe20000010074 */
[----:B------:R-:W-:Y:S01]  /*ee40*/  I2FP.F32.S32 R220, R220 ;  /* 0x000000dc00dc7245 */ /* 0x000fe20000201400 */
[-C--:B------:R-:W-:Y:S01]  /*ee50*/  FFMA.FTZ R130, R0, -R165.reuse, R130 ;  /* 0x800000a500827223 */ /* 0x080fe20000010082 */
[----:B------:R-:W-:Y:S01]  /*ee60*/  I2FP.F32.S32 R168, R164 ;  /* 0x000000a400a87245 */ /* 0x000fe20000201400 */
[C---:B------:R-:W-:Y:S01]  /*ee70*/  FFMA.FTZ R64, R169.reuse, -R165, R64 ;  /* 0x800000a5a9407223 */ /* 0x040fe20000010040 */
[----:B------:R-:W-:Y:S01]  /*ee80*/  I2FP.F32.S32 R164, R173 ;  /* 0x000000ad00a47245 */ /* 0x000fe20000201400 */
[C---:B------:R-:W-:Y:S01]  /*ee90*/  FFMA.FTZ R70, R169.reuse, -R165, R70 ;  /* 0x800000a5a9467223 */ /* 0x040fe20000010046 */
[----:B------:R-:W-:Y:S01]  /*eea0*/  IABS R167, R167 ;  /* 0x000000a700a77213 */ /* 0x000fe20000000000 */
[-C--:B------:R-:W-:Y:S01]  /*eeb0*/  FFMA.FTZ R128, R168, -R165.reuse, R128 ;  /* 0x800000a5a8807223 */ /* 0x080fe20000010080 */
[----:B------:R-:W-:Y:S01]  /*eec0*/  FMNMX3.FTZ R0, R170, R6, R7, !PT ;  /* 0x00000006aa007276 */ /* 0x000fe20007810007 */
[-C--:B------:R-:W-:Y:S01]  /*eed0*/  FFMA.FTZ R129, R164, -R165.reuse, R129 ;  /* 0x800000a5a4817223 */ /* 0x080fe20000010081 */
[----:B------:R-:W-:Y:S01]  /*eee0*/  FMNMX3.FTZ R164, R166, R4, R5, !PT ;  /* 0x00000004a6a47276 */ /* 0x000fe20007810005 */
[----:B------:R-:W-:Y:S01]  /*eef0*/  FFMA.FTZ R124, R169, -R165, R124 ;  /* 0x800000a5a97c7223 */ /* 0x000fe2000001007c */
[----:B------:R-:W-:Y:S01]  /*ef00*/  I2FP.F32.S32 R167, R167 ;  /* 0x000000a700a77245 */ /* 0x000fe20000201400 */
[-C--:B------:R-:W-:Y:S01]  /*ef10*/  FFMA.FTZ R48, R220, -R165.reuse, R48 ;  /* 0x800000a5dc307223 */ /* 0x080fe20000010030 */
[----:B------:R-:W-:Y:S01]  /*ef20*/  FMNMX3.FTZ R164, R164, R16, R17, !PT ;  /* 0x00000010a4a47276 */ /* 0x000fe20007810011 */
[-C--:B------:R-:W-:Y:S01]  /*ef30*/  FFMA.FTZ R49, R225, -R165.reuse, R49 ;  /* 0x800000a5e1317223 */ /* 0x080fe20000010031 */
[----:B------:R-:W-:Y:S01]  /*ef40*/  FMNMX3.FTZ R0, R0, R18, R19, !PT ;  /* 0x0000001200007276 */ /* 0x000fe20007810013 */
[CC--:B------:R-:W-:Y:S01]  /*ef50*/  FFMA.FTZ R117, R167.reuse, -R165.reuse, R117 ;  /* 0x800000a5a7757223 */ /* 0x0c0fe20000010075 */
[----:B------:R-:W-:Y:S01]  /*ef60*/  FMNMX3.FTZ R168, R164, R20, R21, !PT ;  /* 0x00000014a4a87276 */ /* 0x000fe20007810015 */
[-C--:B------:R-:W-:Y:S01]  /*ef70*/  FFMA.FTZ R131, R167, -R165.reuse, R131 ;  /* 0x800000a5a7837223 */ /* 0x080fe20000010083 */
[----:B------:R-:W-:Y:S01]  /*ef80*/  FMNMX3.FTZ R167, R171, R8, R9, !PT ;  /* 0x00000008aba77276 */ /* 0x000fe20007810009 */
[-C--:B------:R-:W-:Y:S01]  /*ef90*/  FFMA.FTZ R54, R220, -R165.reuse, R54 ;  /* 0x800000a5dc367223 */ /* 0x080fe20000010036 */
[----:B------:R-:W-:Y:S01]  /*efa0*/  FMNMX3.FTZ R164, R0, R22, R23, !PT ;  /* 0x0000001600a47276 */ /* 0x000fe20007810017 */
[----:B------:R-:W-:Y:S01]  /*efb0*/  FFMA.FTZ R55, R225, -R165, R55 ;  /* 0x800000a5e1377223 */ /* 0x000fe20000010037 */
[----:B------:R-:W-:Y:S01]  /*efc0*/  IABS R3, R3 ;  /* 0x0000000300037213 */ /* 0x000fe20000000000 */
[CC--:B------:R-:W-:Y:S01]  /*efd0*/  FFMA.FTZ R65, R226.reuse, -R165.reuse, R65 ;  /* 0x800000a5e2417223 */ /* 0x0c0fe20000010041 */
[----:B------:R-:W-:Y:S01]  /*efe0*/  IABS R2, R2 ;  /* 0x0000000200027213 */ /* 0x000fe20000000000 */
[-C--:B------:R-:W-:Y:S01]  /*eff0*/  FFMA.FTZ R71, R226, -R165.reuse, R71 ;  /* 0x800000a5e2477223 */ /* 0x080fe20000010047 */
[----:B------:R-:W-:Y:S01]  /*f000*/  FMNMX3.FTZ R0, R172, R10, R11, !PT ;  /* 0x0000000aac007276 */ /* 0x000fe2000781000b */
[-C--:B------:R-:W-:Y:S01]  /*f010*/  FFMA.FTZ R108, R220, -R165.reuse, R108 ;  /* 0x800000a5dc6c7223 */ /* 0x080fe2000001006c */
[----:B------:R-:W-:Y:S01]  /*f020*/  FMNMX3.FTZ R167, R167, R12, R13, !PT ;  /* 0x0000000ca7a77276 */ /* 0x000fe2000781000d */
[-C--:B------:R-:W-:Y:S01]  /*f030*/  FFMA.FTZ R109, R225, -R165.reuse, R109 ;  /* 0x800000a5e16d7223 */ /* 0x080fe2000001006d */
[----:B------:R-:W-:Y:S01]  /*f040*/  FMNMX3.FTZ R169, R168, R32, R33, !PT ;  /* 0x00000020a8a97276 */ /* 0x000fe20007810021 */
[----:B------:R-:W-:Y:S01]  /*f050*/  FFMA.FTZ R122, R220, -R165, R122 ;  /* 0x800000a5dc7a7223 */ /* 0x000fe2000001007a */
[----:B------:R-:W-:Y:S02]  /*f060*/  FMNMX3.FTZ R168, R164, R34, R35, !PT ;  /* 0x00000022a4a87276 */ /* 0x000fe40007810023 */
[----:B------:R-:W-:Y:S02]  /*f070*/  I2FP.F32.S32 R3, R3 ;  /* 0x0000000300037245 */ /* 0x000fe40000201400 */
[----:B------:R-:W-:Y:S02]  /*f080*/  I2FP.F32.S32 R2, R2 ;  /* 0x0000000200027245 */ /* 0x000fe40000201400 */
[----:B------:R-:W-:Y:S01]  /*f090*/  FMNMX3.FTZ R0, R0, R14, R15, !PT ;  /* 0x0000000e00007276 */ /* 0x000fe2000781000f */
        /* <DEDUP_REMOVED lines=49> */
[----:B------:R-:W-:Y:S01]  /*f3b0*/  FMNMX3.FTZ R224, R0, R128, R129, !PT ;  /* 0x0000008000e07276 */ /* 0x000fe20007810081 */
[----:B------:R-:W-:Y:S06]  /*f3c0*/  @P2 BRA `(.L_x_461) ;  /* 0xffffffd000ac2947 */ /* 0x000fec000383ffff */
.L_x_460:
[----:B------:R-:W1:Y:S01]  /*f3d0*/  SHFL.BFLY PT, R169, R224, 0x2, 0x1f ;  /* 0x0c401f00e0a97f89 */ /* 0x000e6200000e0000 */
[----:B------:R-:W-:Y:S01]  /*f3e0*/  FMNMX3.FTZ R164, R228, R108, R109, !PT ;  /* 0x0000006ce4a47276 */ /* 0x000fe2000781006d */
[-C--:B------:R-:W-:Y:S01]  /*f3f0*/  FFMA.FTZ R125, R226, -R165.reuse, R125 ;  /* 0x800000a5e27d7223 */ /* 0x080fe2000001007d */
[----:B------:R-:W-:Y:S01]  /*f400*/  FMNMX3.FTZ R0, R229, R106, R107, !PT ;  /* 0x0000006ae5007276 */ /* 0x000fe2000781006b */
[-C--:B------:R-:W-:Y:S01]  /*f410*/  FFMA.FTZ R123, R225, -R165.reuse, R123 ;  /* 0x800000a5e17b7223 */ /* 0x080fe2000001007b */
[----:B------:R-:W-:Y:S01]  /*f420*/  FMNMX3.FTZ R167, R227, R130, R131, !PT ;  /* 0x00000082e3a77276 */ /* 0x000fe20007810083 */
[-C--:B------:R-:W-:Y:S01]  /*f430*/  FFMA.FTZ R127, R2, -R165.reuse, R127 ;  /* 0x800000a5027f7223 */ /* 0x080fe2000001007f */
[----:B------:R-:W-:Y:S01]  /*f440*/  FMNMX3.FTZ R164, R164, R120, R121, !PT ;  /* 0x00000078a4a47276 */ /* 0x000fe20007810079 */
[----:B------:R-:W-:Y:S01]  /*f450*/  FFMA.FTZ R126, R3, -R165, R126 ;  /* 0x800000a5037e7223 */ /* 0x000fe2000001007e */
[----:B------:R-:W-:Y:S01]  /*f460*/  FMNMX3.FTZ R0, R0, R110, R111, !PT ;  /* 0x0000006e00007276 */ /* 0x000fe2000781006f */
[----:B------:R-:W2:Y:S01]  /*f470*/  SHFL.BFLY PT, R173, R167, 0x2, 0x1f ;  /* 0x0c401f00a7ad7f89 */ /* 0x000ea200000e0000 */
[----:B------:R-:W-:Y:S02]  /*f480*/  FMNMX3.FTZ R164, R164, R124, R125, !PT ;  /* 0x0000007ca4a47276 */ /* 0x000fe4000781007d */
[----:B------:R-:W-:Y:S05]  /*f490*/  FMNMX3.FTZ R0, R0, R122, R123, !PT ;  /* 0x0000007a00007276 */ /* 0x000fea000781007b */
[----:B---3--:R-:W-:Y:S01]  /*f4a0*/  LDSM.16.MT88.4 R208, [R232+0x8000] ;  /* 0x00800000e8d0783b */ /* 0x008fe20000004200 */
[----:B------:R-:W-:Y:S02]  /*f4b0*/  IADD3 R231, PT, PT, R232, 0x8000, RZ ;  /* 0x00008000e8e77810 */ /* 0x000fe40007ffe0ff */
[----:B------:R-:W-:Y:S05]  /*f4c0*/  FMNMX3.FTZ R0, R0, R126, R127, !PT ;  /* 0x0000007e00007276 */ /* 0x000fea000781007f */
[----:B------:R-:W3:Y:S08]  /*f4d0*/  SHFL.BFLY PT, R3, R164, 0x2, 0x1f ;  /* 0x0c401f00a4037f89 */ /* 0x000ef000000e0000 */
[----:B------:R-:W4:Y:S08]  /*f4e0*/  SHFL.BFLY PT, R2, R0, 0x2, 0x1f ;  /* 0x0c401f0000027f89 */ /* 0x000f3000000e0000 */
[----:B------:R-:W-:Y:S01]  /*f4f0*/  LDSM.16.MT88.4 R212, [R234+0x8000] ;  /* 0x00800000ead4783b */ /* 0x000fe20000004200 */
[----:B-1----:R-:W-:Y:S02]  /*f500*/  FMNMX.FTZ R169, R224, R169, !PT ;  /* 0x000000a9e0a97209 */ /* 0x002fe40007810000 */
[----:B--2---:R-:W-:Y:S05]  /*f510*/  FMNMX.FTZ R175, R167, R173, !PT ;  /* 0x000000ada7af7209 */ /* 0x004fea0007810000 */
[----:B------:R-:W1:Y:S08]  /*f520*/  SHFL.BFLY PT, R168, R169, 0x1, 0x1f ;  /* 0x0c201f00a9a87f89 */ /* 0x000e7000000e0000 */
[----:B------:R-:W2:Y:S01]  /*f530*/  SHFL.BFLY PT, R173, R175, 0x1, 0x1f ;  /* 0x0c201f00afad7f89 */ /* 0x000ea200000e0000 */
[----:B---3--:R-:W-:Y:S02]  /*f540*/  FMNMX.FTZ R167, R164, R3, !PT ;  /* 0x00000003a4a77209 */ /* 0x008fe40007810000 */
[----:B----4-:R-:W-:Y:S05]  /*f550*/  FMNMX.FTZ R2, R0, R2, !PT ;  /* 0x0000000200027209 */ /* 0x010fea0007810000 */
[----:B------:R-:W3:Y:S08]  /*f560*/  SHFL.BFLY PT, R174, R167, 0x1, 0x1f ;  /* 0x0c201f00a7ae7f89 */ /* 0x000ef000000e0000 */
[----:B------:R-:W4:Y:S01]  /*f570*/  SHFL.BFLY PT, R164, R2, 0x1, 0x1f ;  /* 0x0c201f0002a47f89 */ /* 0x000f2200000e0000 */
[----:B-1----:R-:W-:Y:S02]  /*f580*/  FMNMX.FTZ R169, R169, R168, !PT ;  /* 0x000000a8a9a97209 */ /* 0x002fe40007810000 */
[----:B--2---:R-:W-:Y:S03]  /*f590*/  FMNMX.FTZ R168, R175, R173, !PT ;  /* 0x000000adafa87209 */ /* 0x004fe60007810000 */
[C---:B------:R-:W-:Y:S01]  /*f5a0*/  FADD.FTZ R0, -R169.reuse, R166 ;  /* 0x000000a6a9007221 */ /* 0x040fe20000010100 */
[C---:B------:R-:W-:Y:S01]  /*f5b0*/  FMUL.FTZ R216, R169.reuse, UR4 ;  /* 0x00000004a9d87c20 */ /* 0x040fe20008410000 */
[----:B------:R-:W-:Y:S02]  /*f5c0*/  FSETP.NEU.FTZ.AND P1, PT, R169, -INF , PT ;  /* 0xff800000a900780b */ /* 0x000fe40003f3d000 */
[----:B------:R-:W-:Y:S01]  /*f5d0*/  FMUL.FTZ R3, R0, UR4 ;  /* 0x0000000400037c20 */ /* 0x000fe20008410000 */
[----:B------:R-:W-:Y:S01]  /*f5e0*/  FMUL.FTZ R217, R168, UR4 ;  /* 0x00000004a8d97c20 */ /* 0x000fe20008410000 */
[----:B------:R-:W-:Y:S01]  /*f5f0*/  FSEL R216, R216, RZ, P1 ;  /* 0x000000ffd8d87208 */ /* 0x000fe20000800000 */
[C---:B------:R-:W-:Y:S01]  /*f600*/  FADD.FTZ R0, -R168.reuse, R170 ;  /* 0x000000aaa8007221 */ /* 0x040fe20000010100 */
[----:B------:R1:W2:Y:S01]  /*f610*/  MUFU.EX2 R166, R3 ;  /* 0x0000000300a67308 */ /* 0x0002a20000000800 */
[----:B---3--:R-:W-:Y:S02]  /*f620*/  FMNMX.FTZ R167, R167, R174, !PT ;  /* 0x000000aea7a77209 */ /* 0x008fe40007810000 */
[----:B------:R-:W-:Y:S01]  /*f630*/  FSETP.NEU.FTZ.AND P1, PT, R168, -INF , PT ;  /* 0xff800000a800780b */ /* 0x000fe20003f3d000 */
[--C-:B------:R-:W-:Y:S01]  /*f640*/  FFMA.FTZ R4, R4, UR4, -R216.reuse ;  /* 0x0000000404047c23 */ /* 0x100fe200080108d8 */
[----:B----4-:R-:W-:Y:S01]  /*f650*/  FMNMX.FTZ R164, R2, R164, !PT ;  /* 0x000000a402a47209 */ /* 0x010fe20007810000 */
[----:B------:R-:W-:Y:S01]  /*f660*/  FMUL.FTZ R218, R167, UR4 ;  /* 0x00000004a7da7c20 */ /* 0x000fe20008410000 */
[----:B------:R-:W-:Y:S03]  /*f670*/  FSEL R217, R217, RZ, P1 ;  /* 0x000000ffd9d97208 */ /* 0x000fe60000800000 */
[----:B------:R2:W-:Y:S01]  /*f680*/  MUFU.EX2 R220, R4 ;  /* 0x0000000400dc7308 */ /* 0x0005e20000000800 */
[----:B------:R-:W-:Y:S01]  /*f690*/  FSETP.NEU.FTZ.AND P1, PT, R167, -INF , PT ;  /* 0xff800000a700780b */ /* 0x000fe20003f3d000 */
[----:B------:R-:W-:Y:S01]  /*f6a0*/  FMUL.FTZ R219, R164, UR4 ;  /* 0x00000004a4db7c20 */ /* 0x000fe20008410000 */
[--C-:B------:R-:W-:Y:S01]  /*f6b0*/  FFMA.FTZ R5, R5, UR4, -R216.reuse ;  /* 0x0000000405057c23 */ /* 0x100fe200080108d8 */
[--C-:B------:R-:W-:Y:S01]  /*f6c0*/  FFMA.FTZ R6, R6, UR4, -R217.reuse ;  /* 0x0000000406067c23 */ /* 0x100fe200080108d9 */
[----:B------:R-:W-:Y:S01]  /*f6d0*/  FSEL R218, R218, RZ, P1 ;  /* 0x000000ffdada7208 */ /* 0x000fe20000800000 */
[----:B------:R-:W-:Y:S01]  /*f6e0*/  FFMA.FTZ R7, R7, UR4, -R217 ;  /* 0x0000000407077c23 */ /* 0x000fe200080108d9 */
[----:B------:R-:W-:Y:S03]  /*f6f0*/  FSETP.NEU.FTZ.AND P1, PT, R164, -INF , PT ;  /* 0xff800000a400780b */ /* 0x000fe60003f3d000 */
[----:B------:R3:W4:Y:S01]  /*f700*/  MUFU.EX2 R224, R5 ;  /* 0x0000000500e07308 */ /* 0x0007220000000800 */
[----:B-1----:R-:W-:Y:S01]  /*f710*/  FMUL.FTZ R3, R0, UR4 ;  /* 0x0000000400037c20 */ /* 0x002fe20008410000 */
[----:B------:R-:W-:Y:S01]  /*f720*/  FADD.FTZ R0, -R167, R171 ;  /* 0x000000aba7007221 */ /* 0x000fe20000010100 */
[--C-:B------:R-:W-:Y:S01]  /*f730*/  FFMA.FTZ R16, R16, UR4, -R216.reuse ;  /* 0x0000000410107c23 */ /* 0x100fe200080108d8 */
[----:B------:R-:W-:Y:S01]  /*f740*/  FFMA.FTZ R17, R17, UR4, -R216 ;  /* 0x0000000411117c23 */ /* 0x000fe200080108d8 */
[--C-:B------:R-:W-:Y:S01]  /*f750*/  FFMA.FTZ R18, R18, UR4, -R217.reuse ;  /* 0x0000000412127c23 */ /* 0x100fe200080108d9 */
[----:B------:R-:W-:Y:S01]  /*f760*/  FMUL.FTZ R2, R0, UR4 ;  /* 0x0000000400027c20 */ /* 0x000fe20008410000 */
[--C-:B------:R-:W-:Y:S03]  /*f770*/  FFMA.FTZ R19, R19, UR4, -R217.reuse ;  /* 0x0000000413137c23 */ /* 0x100fe600080108d9 */
[----:B------:R-:W1:Y:S01]  /*f780*/  MUFU.EX2 R3, R3 ;  /* 0x0000000300037308 */ /* 0x000e620000000800 */
[----:B------:R-:W-:Y:S01]  /*f790*/  FADD.FTZ R0, -R164, R172 ;  /* 0x000000aca4007221 */ /* 0x000fe20000010100 */
[----:B------:R-:W-:Y:S01]  /*f7a0*/  FSEL R219, R219, RZ, P1 ;  /* 0x000000ffdbdb7208 */ /* 0x000fe20000800000 */
[----:B--2---:R-:W-:Y:S01]  /*f7b0*/  FMUL.FTZ R4, R166, R180 ;  /* 0x000000b4a6047220 */ /* 0x004fe20000410000 */
[----:B------:R-:W-:Y:S01]  /*f7c0*/  FFMA.FTZ R56, R56, UR4, -R218 ;  /* 0x0000000438387c23 */ /* 0x000fe200080108da */
[--C-:B------:R-:W-:Y:S01]  /*f7d0*/  FFMA.FTZ R48, R48, UR4, -R216.reuse ;  /* 0x0000000430307c23 */ /* 0x100fe200080108d8 */
[----:B------:R-:W-:Y:S01]  /*f7e0*/  FFMA.FTZ R49, R49, UR4, -R216 ;  /* 0x0000000431317c23 */ /* 0x000fe200080108d8 */
[----:B------:R-:W-:Y:S03]  /*f7f0*/  FFMA.FTZ R50, R50, UR4, -R217 ;  /* 0x0000000432327c23 */ /* 0x000fe600080108d9 */
[----:B------:R2:W-:Y:S01]  /*f800*/  MUFU.EX2 R222, R6 ;  /* 0x0000000600de7308 */ /* 0x0005e20000000800 */
[----:B------:R-:W-:Y:S01]  /*f810*/  FMUL.FTZ R0, R0, UR4 ;  /* 0x0000000400007c20 */ /* 0x000fe20008410000 */
[--C-:B------:R-:W-:Y:S01]  /*f820*/  FFMA.FTZ R8, R8, UR4, -R218.reuse ;  /* 0x0000000408087c23 */ /* 0x100fe200080108da */
[--C-:B------:R-:W-:Y:S01]  /*f830*/  FFMA.FTZ R9, R9, UR4, -R218.reuse ;  /* 0x0000000409097c23 */ /* 0x100fe200080108da */
[--C-:B------:R-:W-:Y:S01]  /*f840*/  FFMA.FTZ R10, R10, UR4, -R219.reuse ;  /* 0x000000040a0a7c23 */ /* 0x100fe200080108db */
[--C-:B------:R-:W-:Y:S01]  /*f850*/  FFMA.FTZ R11, R11, UR4, -R219.reuse ;  /* 0x000000040b0b7c23 */ /* 0x100fe200080108db */
[--C-:B------:R-:W-:Y:S01]  /*f860*/  FFMA.FTZ R14, R14, UR4, -R219.reuse ;  /* 0x000000040e0e7c23 */ /* 0x100fe200080108db */
[----:B------:R-:W-:Y:S03]  /*f870*/  FFMA.FTZ R15, R15, UR4, -R219 ;  /* 0x000000040f0f7c23 */ /* 0x000fe600080108db */
[----:B------:R5:W5:Y:S01]  /*f880*/  MUFU.EX2 R223, R7 ;  /* 0x0000000700df7308 */ /* 0x000b620000000800 */
[--C-:B------:R-:W-:Y:S01]  /*f890*/  FFMA.FTZ R12, R12, UR4, -R218.reuse ;  /* 0x000000040c0c7c23 */ /* 0x100fe200080108da */
[----:B------:R-:W-:Y:S01]  /*f8a0*/  FFMA.FTZ R13, R13, UR4, -R218 ;  /* 0x000000040d0d7c23 */ /* 0x000fe200080108da */
[----:B---3--:R-:W-:Y:S01]  /*f8b0*/  FMUL.FTZ R5, R166, R181 ;  /* 0x000000b5a6057220 */ /* 0x008fe20000410000 */
[----:B----4-:R-:W-:Y:S01]  /*f8c0*/  F2FP.F16.F32.PACK_AB R172, R224, R220 ;  /* 0x000000dce0ac723e */ /* 0x010fe200000000ff */
[C---:B------:R-:W-:Y:S01]  /*f8d0*/  FMUL.FTZ R132, R166.reuse, R132 ;  /* 0x00000084a6847220 */ /* 0x040fe20000410000 */
[----:B------:R-:W-:Y:S01]  /*f8e0*/  FMUL.FTZ R133, R166, R133 ;  /* 0x00000085a6857220 */ /* 0x000fe20000410000 */
[C---:B-1----:R-:W-:Y:S03]  /*f8f0*/  FMUL.FTZ R134, R3.reuse, R134 ;  /* 0x0000008603867220 */ /* 0x042fe60000410000 */
[----:B------:R1:W-:Y:S01]  /*f900*/  MUFU.EX2 R250, R16 ;  /* 0x0000001000fa7308 */ /* 0x0003e20000000800 */
[C---:B--2---:R-:W-:Y:S01]  /*f910*/  FMUL.FTZ R6, R3.reuse, R182 ;  /* 0x000000b603067220 */ /* 0x044fe20000410000 */
[----:B------:R-:W-:Y:S01]  /*f920*/  FMUL.FTZ R135, R3, R135 ;  /* 0x0000008703877220 */ /* 0x000fe20000410000 */
[----:B------:R-:W-:Y:S01]  /*f930*/  IADD3 R170, PT, PT, R232, 0x8040, RZ ;  /* 0x00008040e8aa7810 */ /* 0x000fe20007ffe0ff */
[--C-:B------:R-:W-:Y:S01]  /*f940*/  FFMA.FTZ R20, R20, UR4, -R216.reuse ;  /* 0x0000000414147c23 */ /* 0x100fe200080108d8 */
[----:B------:R-:W-:Y:S01]  /*f950*/  @P0 IADD3 R170, PT, PT, R231, -0x40, RZ ;  /* 0xffffffc0e7aa0810 */ /* 0x000fe20007ffe0ff */
[--C-:B------:R-:W-:Y:S01]  /*f960*/  FFMA.FTZ R21, R21, UR4, -R216.reuse ;  /* 0x0000000415157c23 */ /* 0x100fe200080108d8 */
[C---:B------:R-:W-:Y:S03]  /*f970*/  FMUL.FTZ R144, R166.reuse, R144 ;  /* 0x00000090a6907220 */ /* 0x040fe60000410000 */
[----:B------:R-:W2:Y:S01]  /*f980*/  MUFU.EX2 R251, R17 ;  /* 0x0000001100fb7308 */ /* 0x000ea20000000800 */
[----:B-----5:R-:W-:Y:S01]  /*f990*/  FMUL.FTZ R7, R3, R183 ;  /* 0x000000b703077220 */ /* 0x020fe20000410000 */
[----:B------:R-:W-:Y:S01]  /*f9a0*/  F2FP.F16.F32.PACK_AB R173, R223, R222 ;  /* 0x000000dedfad723e */ /* 0x000fe200000000ff */
[----:B------:R-:W3:Y:S01]  /*f9b0*/  LDSM.16.MT88.4 R180, [R170] ;  /* 0x00000000aab4783b */ /* 0x000ee20000004200 */
[----:B------:R-:W-:Y:S01]  /*f9c0*/  FMUL.FTZ R145, R166, R145 ;  /* 0x00000091a6917220 */ /* 0x000fe20000410000 */
[C---:B------:R-:W-:Y:S01]  /*f9d0*/  FMUL.FTZ R146, R3.reuse, R146 ;  /* 0x0000009203927220 */ /* 0x040fe20000410000 */
[----:B------:R-:W-:Y:S01]  /*f9e0*/  FMUL.FTZ R147, R3, R147 ;  /* 0x0000009303937220 */ /* 0x000fe20000410000 */
[--C-:B------:R-:W-:Y:S03]  /*f9f0*/  FFMA.FTZ R22, R22, UR4, -R217.reuse ;  /* 0x0000000416167c23 */ /* 0x100fe600080108d9 */
[----:B------:R4:W-:Y:S01]  /*fa00*/  MUFU.EX2 R230, R18 ;  /* 0x0000001200e67308 */ /* 0x0009e20000000800 */
[C---:B-1----:R-:W-:Y:S01]  /*fa10*/  FMUL.FTZ R16, R166.reuse, R188 ;  /* 0x000000bca6107220 */ /* 0x042fe20000410000 */
[--C-:B------:R-:W-:Y:S01]  /*fa20*/  FFMA.FTZ R23, R23, UR4, -R217.reuse ;  /* 0x0000000417177c23 */ /* 0x100fe200080108d9 */
[C---:B------:R-:W-:Y:S01]  /*fa30*/  FMUL.FTZ R148, R166.reuse, R148 ;  /* 0x00000094a6947220 */ /* 0x040fe20000410000 */
[----:B------:R-:W-:Y:S01]  /*fa40*/  FMUL.FTZ R149, R166, R149 ;  /* 0x00000095a6957220 */ /* 0x000fe20000410000 */
[C---:B------:R-:W-:Y:S01]  /*fa50*/  FMUL.FTZ R150, R3.reuse, R150 ;  /* 0x0000009603967220 */ /* 0x040fe20000410000 */
[----:B------:R-:W-:Y:S01]  /*fa60*/  FMUL.FTZ R151, R3, R151 ;  /* 0x0000009703977220 */ /* 0x000fe20000410000 */
[--C-:B------:R-:W-:Y:S03]  /*fa70*/  FFMA.FTZ R32, R32, UR4, -R216.reuse ;  /* 0x0000000420207c23 */ /* 0x100fe600080108d8 */
[----:B------:R-:W1:Y:S01]  /*fa80*/  MUFU.EX2 R249, R19 ;  /* 0x0000001300f97308 */ /* 0x000e620000000800 */
[----:B--2---:R-:W-:Y:S01]  /*fa90*/  F2FP.F16.F32.PACK_AB R174, R251, R250 ;  /* 0x000000fafbae723e */ /* 0x004fe200000000ff */
[----:B------:R-:W-:Y:S01]  /*faa0*/  FMUL.FTZ R17, R166, R189 ;  /* 0x000000bda6117220 */ /* 0x000fe20000410000 */
[----:B------:R-:W-:Y:S01]  /*fab0*/  FFMA.FTZ R33, R33, UR4, -R216 ;  /* 0x0000000421217c23 */ /* 0x000fe200080108d8 */
[--C-:B------:R-:W-:Y:S01]  /*fac0*/  FFMA.FTZ R34, R34, UR4, -R217.reuse ;  /* 0x0000000422227c23 */ /* 0x100fe200080108d9 */
[----:B------:R-:W-:Y:S01]  /*fad0*/  FFMA.FTZ R35, R35, UR4, -R217 ;  /* 0x0000000423237c23 */ /* 0x000fe200080108d9 */
[--C-:B------:R-:W-:Y:S01]  /*fae0*/  FFMA.FTZ R25, R25, UR4, -R218.reuse ;  /* 0x0000000419197c23 */ /* 0x100fe200080108da */
[--C-:B------:R-:W-:Y:S03]  /*faf0*/  FFMA.FTZ R26, R26, UR4, -R219.reuse ;  /* 0x000000041a1a7c23 */ /* 0x100fe600080108db */
[----:B------:R-:W2:Y:S01]  /*fb00*/  MUFU.EX2 R2, R2 ;  /* 0x0000000200027308 */ /* 0x000ea20000000800 */
[----:B----4-:R-:W-:Y:S01]  /*fb10*/  FMUL.FTZ R18, R3, R190 ;  /* 0x000000be03127220 */ /* 0x010fe20000410000 */
[----:B------:R-:W-:Y:S01]  /*fb20*/  FFMA.FTZ R27, R27, UR4, -R219 ;  /* 0x000000041b1b7c23 */ /* 0x000fe200080108db */
[--C-:B------:R-:W-:Y:S01]  /*fb30*/  FFMA.FTZ R24, R24, UR4, -R218.reuse ;  /* 0x0000000418187c23 */ /* 0x100fe200080108da */
[C---:B------:R-:W-:Y:S01]  /*fb40*/  FMUL.FTZ R156, R166.reuse, R156 ;  /* 0x0000009ca69c7220 */ /* 0x040fe20000410000 */
[----:B------:R-:W-:Y:S01]  /*fb50*/  FMUL.FTZ R157, R166, R157 ;  /* 0x0000009da69d7220 */ /* 0x000fe20000410000 */
[C---:B------:R-:W-:Y:S01]  /*fb60*/  FMUL.FTZ R158, R3.reuse, R158 ;  /* 0x0000009e039e7220 */ /* 0x040fe20000410000 */
[----:B------:R-:W-:Y:S03]  /*fb70*/  FMUL.FTZ R159, R3, R159 ;  /* 0x0000009f039f7220 */ /* 0x000fe60000410000 */
[----:B------:R-:W4:Y:S01]  /*fb80*/  MUFU.EX2 R0, R0 ;  /* 0x0000000000007308 */ /* 0x000f220000000800 */
[----:B-1----:R-:W-:Y:S01]  /*fb90*/  F2FP.F16.F32.PACK_AB R175, R249, R230 ;  /* 0x000000e6f9af723e */ /* 0x002fe200000000ff */
[----:B------:R-:W-:Y:S01]  /*fba0*/  FFMA.FTZ R51, R51, UR4, -R217 ;  /* 0x0000000433337c23 */ /* 0x000fe200080108d9 */
[--C-:B------:R-:W-:Y:S01]  /*fbb0*/  FFMA.FTZ R44, R44, UR4, -R218.reuse ;  /* 0x000000042c2c7c23 */ /* 0x100fe200080108da */
[--C-:B------:R-:W-:Y:S01]  /*fbc0*/  FFMA.FTZ R45, R45, UR4, -R218.reuse ;  /* 0x000000042d2d7c23 */ /* 0x100fe200080108da */
[--C-:B------:R-:W-:Y:S01]  /*fbd0*/  FFMA.FTZ R46, R46, UR4, -R219.reuse ;  /* 0x000000042e2e7c23 */ /* 0x100fe200080108db */
[--C-:B------:R-:W-:Y:S01]  /*fbe0*/  FFMA.FTZ R47, R47, UR4, -R219.reuse ;  /* 0x000000042f2f7c23 */ /* 0x100fe200080108db */
[--C-:B------:R-:W-:Y:S01]  /*fbf0*/  FFMA.FTZ R57, R57, UR4, -R218.reuse ;  /* 0x0000000439397c23 */ /* 0x100fe200080108da */
[-C--:B------:R-:W-:Y:S02]  /*fc00*/  HMMA.16816.F32 R4, R172, R208.reuse, R4 ;  /* 0x000000d0ac04723c */ /* 0x080fe40000001804 */
[----:B------:R1:W-:Y:S03]  /*fc10*/  MUFU.EX2 R221, R8 ;  /* 0x0000000800dd7308 */ /* 0x0003e60000000800 */
[----:B------:R-:W-:Y:S01]  /*fc20*/  FMUL.FTZ R19, R3, R191 ;  /* 0x000000bf03137220 */ /* 0x000fe20000410000 */
[C---:B--2---:R-:W-:Y:S01]  /*fc30*/  FMUL.FTZ R136, R2.reuse, R136 ;  /* 0x0000008802887220 */ /* 0x044fe20000410000 */
[C---:B------:R-:W-:Y:S01]  /*fc40*/  FMUL.FTZ R137, R2.reuse, R137 ;  /* 0x0000008902897220 */ /* 0x040fe20000410000 */
[----:B------:R-:W-:Y:S04]  /*fc50*/  FMUL.FTZ R140, R2, R140 ;  /* 0x0000008c028c7220 */ /* 0x000fe80000410000 */
[----:B------:R2:W5:Y:S01]  /*fc60*/  MUFU.EX2 R227, R9 ;  /* 0x0000000900e37308 */ /* 0x0005620000000800 */
[C---:B----4-:R-:W-:Y:S01]  /*fc70*/  FMUL.FTZ R138, R0.reuse, R138 ;  /* 0x0000008a008a7220 */ /* 0x050fe20000410000 */
[----:B------:R-:W-:Y:S01]  /*fc80*/  FMUL.FTZ R139, R0, R139 ;  /* 0x0000008b008b7220 */ /* 0x000fe20000410000 */
[----:B------:R-:W-:Y:S01]  /*fc90*/  FMUL.FTZ R141, R2, R141 ;  /* 0x0000008d028d7220 */ /* 0x000fe20000410000 */
[C---:B------:R-:W-:Y:S01]  /*fca0*/  FMUL.FTZ R142, R0.reuse, R142 ;  /* 0x0000008e008e7220 */ /* 0x040fe20000410000 */
[----:B------:R-:W-:Y:S01]  /*fcb0*/  FMUL.FTZ R143, R0, R143 ;  /* 0x0000008f008f7220 */ /* 0x000fe20000410000 */
[C---:B------:R-:W-:Y:S01]  /*fcc0*/  FMUL.FTZ R152, R2.reuse, R152 ;  /* 0x0000009802987220 */ /* 0x040fe20000410000 */
[C---:B------:R-:W-:Y:S03]  /*fcd0*/  FMUL.FTZ R153, R2.reuse, R153 ;  /* 0x0000009902997220 */ /* 0x040fe60000410000 */
[----:B------:R4:W-:Y:S01]  /*fce0*/  MUFU.EX2 R226, R10 ;  /* 0x0000000a00e27308 */ /* 0x0009e20000000800 */
[----:B-1----:R-:W-:Y:S01]  /*fcf0*/  FMUL.FTZ R8, R2, R176 ;  /* 0x000000b002087220 */ /* 0x002fe20000410000 */
[C---:B------:R-:W-:Y:S01]  /*fd00*/  FMUL.FTZ R154, R0.reuse, R154 ;  /* 0x0000009a009a7220 */ /* 0x040fe20000410000 */
[----:B------:R-:W-:Y:S01]  /*fd10*/  FMUL.FTZ R155, R0, R155 ;  /* 0x0000009b009b7220 */ /* 0x000fe20000410000 */
[--C-:B------:R-:W-:Y:S01]  /*fd20*/  FFMA.FTZ R29, R29, UR4, -R218.reuse ;  /* 0x000000041d1d7c23 */ /* 0x100fe200080108da */
[----:B------:R-:W-:Y:S01]  /*fd30*/  FFMA.FTZ R28, R28, UR4, -R218 ;  /* 0x000000041c1c7c23 */ /* 0x000fe200080108da */
[----:B------:R-:W-:Y:S01]  /*fd40*/  FFMA.FTZ R30, R30, UR4, -R219 ;  /* 0x000000041e1e7c23 */ /* 0x000fe200080108db */
[C---:B------:R-:W-:Y:S03]  /*fd50*/  FMUL.FTZ R160, R2.reuse, R160 ;  /* 0x000000a002a07220 */ /* 0x040fe60000410000 */
[----:B------:R1:W3:Y:S01]  /*fd60*/  MUFU.EX2 R225, R11 ;  /* 0x0000000b00e17308 */ /* 0x0002e20000000800 */
[C---:B--2---:R-:W-:Y:S01]  /*fd70*/  FMUL.FTZ R9, R2.reuse, R177 ;  /* 0x000000b102097220 */ /* 0x044fe20000410000 */
[----:B-----5:R-:W-:Y:S01]  /*fd80*/  F2FP.F16.F32.PACK_AB R176, R227, R221 ;  /* 0x000000dde3b0723e */ /* 0x020fe200000000ff */
[----:B------:R-:W-:Y:S01]  /*fd90*/  FMUL.FTZ R161, R2, R161 ;  /* 0x000000a102a17220 */ /* 0x000fe20000410000 */
[C---:B------:R-:W-:Y:S01]  /*fda0*/  FMUL.FTZ R162, R0.reuse, R162 ;  /* 0x000000a200a27220 */ /* 0x040fe20000410000 */
[----:B------:R-:W-:Y:S01]  /*fdb0*/  FMUL.FTZ R163, R0, R163 ;  /* 0x000000a300a37220 */ /* 0x000fe20000410000 */
[--C-:B------:R-:W-:Y:S01]  /*fdc0*/  FFMA.FTZ R52, R52, UR4, -R216.reuse ;  /* 0x0000000434347c23 */ /* 0x100fe200080108d8 */
[----:B------:R-:W-:Y:S03]  /*fdd0*/  FFMA.FTZ R53, R53, UR4, -R216 ;  /* 0x0000000435357c23 */ /* 0x000fe600080108d8 */
[----:B------:R2:W-:Y:S01]  /*fde0*/  MUFU.EX2 R229, R12 ;  /* 0x0000000c00e57308 */ /* 0x0005e20000000800 */
[----:B----4-:R-:W-:Y:S01]  /*fdf0*/  FMUL.FTZ R10, R0, R178 ;  /* 0x000000b2000a7220 */ /* 0x010fe20000410000 */
[--C-:B------:R-:W-:Y:S01]  /*fe00*/  FFMA.FTZ R54, R54, UR4, -R217.reuse ;  /* 0x0000000436367c23 */ /* 0x100fe200080108d9 */
[----:B------:R-:W-:Y:S01]  /*fe10*/  FFMA.FTZ R55, R55, UR4, -R217 ;  /* 0x0000000437377c23 */ /* 0x000fe200080108d9 */
[----:B------:R-:W-:Y:S01]  /*fe20*/  FFMA.FTZ R60, R60, UR4, -R218 ;  /* 0x000000043c3c7c23 */ /* 0x000fe200080108da */
[--C-:B------:R-:W-:Y:S01]  /*fe30*/  FFMA.FTZ R58, R58, UR4, -R219.reuse ;  /* 0x000000043a3a7c23 */ /* 0x100fe200080108db */
[----:B------:R-:W-:Y:S01]  /*fe40*/  FFMA.FTZ R59, R59, UR4, -R219 ;  /* 0x000000043b3b7c23 */ /* 0x000fe200080108db */
[----:B------:R-:W-:Y:S03]  /*fe50*/  FFMA.FTZ R37, R37, UR4, -R216 ;  /* 0x0000000425257c23 */ /* 0x000fe600080108d8 */
[----:B------:R-:W4:Y:S01]  /*fe60*/  MUFU.EX2 R171, R13 ;  /* 0x0000000d00ab7308 */ /* 0x000f220000000800 */
[----:B-1----:R-:W-:Y:S01]  /*fe70*/  FMUL.FTZ R11, R0, R179 ;  /* 0x000000b3000b7220 */ /* 0x002fe20000410000 */
[----:B---3--:R-:W-:Y:S01]  /*fe80*/  F2FP.F16.F32.PACK_AB R177, R225, R226 ;  /* 0x000000e2e1b1723e */ /* 0x008fe200000000ff */
[----:B------:R-:W-:Y:S01]  /*fe90*/  FFMA.FTZ R38, R38, UR4, -R217 ;  /* 0x0000000426267c23 */ /* 0x000fe200080108d9 */
[--C-:B------:R-:W-:Y:S01]  /*fea0*/  FFMA.FTZ R40, R40, UR4, -R218.reuse ;  /* 0x0000000428287c23 */ /* 0x100fe200080108da */
[----:B------:R-:W-:Y:S01]  /*feb0*/  FFMA.FTZ R41, R41, UR4, -R218 ;  /* 0x0000000429297c23 */ /* 0x000fe200080108da */
[--C-:B------:R-:W-:Y:S01]  /*fec0*/  FFMA.FTZ R42, R42, UR4, -R219.reuse ;  /* 0x000000042a2a7c23 */ /* 0x100fe200080108db */
[----:B------:R-:W-:Y:S03]  /*fed0*/  FFMA.FTZ R43, R43, UR4, -R219 ;  /* 0x000000042b2b7c23 */ /* 0x000fe600080108db */
[----:B------:R1:W-:Y:S01]  /*fee0*/  MUFU.EX2 R228, R14 ;  /* 0x0000000e00e47308 */ /* 0x0003e20000000800 */
[----:B--2---:R-:W-:Y:S01]  /*fef0*/  FMUL.FTZ R12, R2, R184 ;  /* 0x000000b8020c7220 */ /* 0x004fe20000410000 */
[--C-:B------:R-:W-:Y:S01]  /*ff00*/  FFMA.FTZ R66, R66, UR4, -R217.reuse ;  /* 0x0000000442427c23 */ /* 0x100fe200080108d9 */
[----:B------:R-:W-:Y:S01]  /*ff10*/  FFMA.FTZ R67, R67, UR4, -R217 ;  /* 0x0000000443437c23 */ /* 0x000fe200080108d9 */
[----:B------:R-:W-:Y:S01]  /*ff20*/  FFMA.FTZ R62, R62, UR4, -R219 ;  /* 0x000000043e3e7c23 */ /* 0x000fe200080108db */
[--C-:B------:R-:W-:Y:S01]  /*ff30*/  FFMA.FTZ R36, R36, UR4, -R216.reuse ;  /* 0x0000000424247c23 */ /* 0x100fe200080108d8 */
[----:B------:R-:W-:Y:S01]  /*ff40*/  FFMA.FTZ R39, R39, UR4, -R217 ;  /* 0x0000000427277c23 */ /* 0x000fe200080108d9 */
[--C-:B------:R-:W-:Y:S03]  /*ff50*/  FFMA.FTZ R64, R64, UR4, -R216.reuse ;  /* 0x0000000440407c23 */ /* 0x100fe600080108d8 */
[----:B------:R-:W2:Y:S01]  /*ff60*/  MUFU.EX2 R252, R15 ;  /* 0x0000000f00fc7308 */ /* 0x000ea20000000800 */
[----:B----4-:R-:W-:Y:S01]  /*ff70*/  F2FP.F16.F32.PACK_AB R178, R171, R229 ;  /* 0x000000e5abb2723e */ /* 0x010fe200000000ff */
[----:B------:R-:W-:Y:S01]  /*ff80*/  FMUL.FTZ R13, R2, R185 ;  /* 0x000000b9020d7220 */ /* 0x000fe20000410000 */
[----:B------:R-:W-:Y:S01]  /*ff90*/  FFMA.FTZ R65, R65, UR4, -R216 ;  /* 0x0000000441417c23 */ /* 0x000fe200080108d8 */
[----:B------:R-:W-:Y:S01]  /*ffa0*/  FFMA.FTZ R61, R61, UR4, -R218 ;  /* 0x000000043d3d7c23 */ /* 0x000fe200080108da */
[----:B------:R-:W-:Y:S01]  /*ffb0*/  FFMA.FTZ R63, R63, UR4, -R219 ;  /* 0x000000043f3f7c23 */ /* 0x000fe200080108db */
[--C-:B------:R-:W-:Y:S01]  /*ffc0*/  FFMA.FTZ R68, R68, UR4, -R216.reuse ;  /* 0x0000000444447c23 */ /* 0x100fe200080108d8 */
[--C-:B------:R-:W-:Y:S03]  /*ffd0*/  FFMA.FTZ R69, R69, UR4, -R216.reuse ;  /* 0x0000000445457c23 */ /* 0x100fe600080108d8 */
[----:B------:R3:W-:Y:S01]  /*ffe0*/  MUFU.EX2 R184, R20 ;  /* 0x0000001400b87308 */ /* 0x0007e20000000800 */
[----:B-1----:R-:W-:Y:S01]  /*fff0*/  FMUL.FTZ R14, R0, R186 ;  /* 0x000000ba000e7220 */ /* 0x002fe20000410000 */
[--C-:B------:R-:W-:Y:S01]  /*10000*/  FFMA.FTZ R80, R80, UR4, -R216.reuse ;  /* 0x0000000450507c23 */ /* 0x100fe200080108d8 */
[----:B------:R-:W-:Y:S01]  /*10010*/  FFMA.FTZ R81, R81, UR4, -R216 ;  /* 0x0000000451517c23 */ /* 0x000fe200080108d8 */
[--C-:B------:R-:W-:Y:S01]  /*10020*/  FFMA.FTZ R70, R70, UR4, -R217.reuse ;  /* 0x0000000446467c23 */ /* 0x100fe200080108d9 */
[--C-:B------:R-:W-:Y:S01]  /*10030*/  FFMA.FTZ R71, R71, UR4, -R217.reuse ;  /* 0x0000000447477c23 */ /* 0x100fe200080108d9 */
[--C-:B------:R-:W-:Y:S01]  /*10040*/  FFMA.FTZ R82, R82, UR4, -R217.reuse ;  /* 0x0000000452527c23 */ /* 0x100fe200080108d9 */
[----:B------:R-:W-:Y:S03]  /*10050*/  FFMA.FTZ R83, R83, UR4, -R217 ;  /* 0x0000000453537c23 */ /* 0x000fe600080108d9 */
[----:B------:R-:W1:Y:S01]  /*10060*/  MUFU.EX2 R185, R21 ;  /* 0x0000001500b97308 */ /* 0x000e620000000800 */
[----:B--2---:R-:W-:Y:S01]  /*10070*/  F2FP.F16.F32.PACK_AB R179, R252, R228 ;  /* 0x000000e4fcb3723e */ /* 0x004fe200000000ff */
[----:B------:R-:W-:Y:S01]  /*10080*/  FMUL.FTZ R15, R0, R187 ;  /* 0x000000bb000f7220 */ /* 0x000fe20000410000 */
[--C-:B------:R-:W-:Y:S01]  /*10090*/  FFMA.FTZ R72, R72, UR4, -R218.reuse ;  /* 0x0000000448487c23 */ /* 0x100fe200080108da */
[--C-:B------:R-:W-:Y:S01]  /*100a0*/  FFMA.FTZ R73, R73, UR4, -R218.reuse ;  /* 0x0000000449497c23 */ /* 0x100fe200080108da */
[--C-:B------:R-:W-:Y:S01]  /*100b0*/  FFMA.FTZ R76, R76, UR4, -R218.reuse ;  /* 0x000000044c4c7c23 */ /* 0x100fe200080108da */
[----:B------:R-:W-:Y:S01]  /*100c0*/  FFMA.FTZ R77, R77, UR4, -R218 ;  /* 0x000000044d4d7c23 */ /* 0x000fe200080108da */
[--C-:B------:R-:W-:Y:S01]  /*100d0*/  FFMA.FTZ R74, R74, UR4, -R219.reuse ;  /* 0x000000044a4a7c23 */ /* 0x100fe200080108db */
[C---:B------:R-:W-:Y:S02]  /*100e0*/  HMMA.16816.F32 R8, R176.reuse, R208, R8 ;  /* 0x000000d0b008723c */ /* 0x040fe40000001808 */
[----:B------:R2:W-:Y:S02]  /*100f0*/  MUFU.EX2 R191, R25 ;  /* 0x0000001900bf7308 */ /* 0x0005e40000000800 */
[----:B---3--:R-:W-:Y:S01]  /*10100*/  FMUL.FTZ R20, R2, R192 ;  /* 0x000000c002147220 */ /* 0x008fe20000410000 */
[----:B------:R-:W-:Y:S01]  /*10110*/  MOV R209, R249 ;  /* 0x000000f900d17202 */ /* 0x000fe20000000f00 */
[--C-:B------:R-:W-:Y:S01]  /*10120*/  FFMA.FTZ R75, R75, UR4, -R219.reuse ;  /* 0x000000044b4b7c23 */ /* 0x100fe200080108db */
[--C-:B------:R-:W-:Y:S01]  /*10130*/  FFMA.FTZ R78, R78, UR4, -R219.reuse ;  /* 0x000000044e4e7c23 */ /* 0x100fe200080108db */
[-C--:B------:R-:W-:Y:S04]  /*10140*/  HMMA.16816.F32 R12, R176, R210.reuse, R12 ;  /* 0x000000d2b00c723c */ /* 0x080fe8000000180c */
[----:B------:R3:W-:Y:S01]  /*10150*/  MUFU.EX2 R188, R26 ;  /* 0x0000001a00bc7308 */ /* 0x0007e20000000800 */
[----:B-1----:R-:W-:Y:S01]  /*10160*/  MOV R192, R185 ;  /* 0x000000b900c07202 */ /* 0x002fe20000000f00 */
[----:B------:R-:W-:Y:S01]  /*10170*/  FMUL.FTZ R21, R2, R193 ;  /* 0x000000c102157220 */ /* 0x000fe20000410000 */
[----:B------:R-:W-:Y:S01]  /*10180*/  MOV R193, R184 ;  /* 0x000000b800c17202 */ /* 0x000fe20000000f00 */
[----:B------:R-:W-:Y:S01]  /*10190*/  FFMA.FTZ R79, R79, UR4, -R219 ;  /* 0x000000044f4f7c23 */ /* 0x000fe200080108db */
[--C-:B------:R-:W-:Y:S01]  /*101a0*/  FFMA.FTZ R84, R84, UR4, -R216.reuse ;  /* 0x0000000454547c23 */ /* 0x100fe200080108d8 */
[C---:B------:R-:W-:Y:S04]  /*101b0*/  HMMA.16816.F32 R16, R172.reuse, R210, R16 ;  /* 0x000000d2ac10723c */ /* 0x040fe80000001810 */
[----:B------:R1:W4:Y:S01]  /*101c0*/  MUFU.EX2 R190, R27 ;  /* 0x0000001b00be7308 */ /* 0x0003220000000800 */
[----:B--2---:R-:W-:Y:S01]  /*101d0*/  FMUL.FTZ R25, R2, R201 ;  /* 0x000000c902197220 */ /* 0x004fe20000410000 */
[--C-:B------:R-:W-:Y:S01]  /*101e0*/  FFMA.FTZ R85, R85, UR4, -R216.reuse ;  /* 0x0000000455557c23 */ /* 0x100fe200080108d8 */
[--C-:B------:R-:W-:Y:S01]  /*101f0*/  FFMA.FTZ R96, R96, UR4, -R216.reuse ;  /* 0x0000000460607c23 */ /* 0x100fe200080108d8 */
[----:B------:R-:W-:Y:S01]  /*10200*/  FFMA.FTZ R97, R97, UR4, -R216 ;  /* 0x0000000461617c23 */ /* 0x000fe200080108d8 */
[-C--:B------:R-:W-:Y:S05]  /*10210*/  HMMA.16816.F32 R132, R172, R212.reuse, R132 ;  /* 0x000000d4ac84723c */ /* 0x080fea0000001884 */
[----:B------:R2:W-:Y:S01]  /*10220*/  MUFU.EX2 R189, R30 ;  /* 0x0000001e00bd7308 */ /* 0x0005e20000000800 */
[----:B---3--:R-:W-:Y:S01]  /*10230*/  FMUL.FTZ R26, R0, R202 ;  /* 0x000000ca001a7220 */ /* 0x008fe20000410000 */
[--C-:B------:R-:W-:Y:S01]  /*10240*/  FFMA.FTZ R86, R86, UR4, -R217.reuse ;  /* 0x0000000456567c23 */ /* 0x100fe200080108d9 */
[--C-:B------:R-:W-:Y:S01]  /*10250*/  FFMA.FTZ R87, R87, UR4, -R217.reuse ;  /* 0x0000000457577c23 */ /* 0x100fe200080108d9 */
[--C-:B------:R-:W-:Y:S01]  /*10260*/  FFMA.FTZ R98, R98, UR4, -R217.reuse ;  /* 0x0000000462627c23 */ /* 0x100fe200080108d9 */
[----:B------:R-:W-:Y:S01]  /*10270*/  FFMA.FTZ R99, R99, UR4, -R217 ;  /* 0x0000000463637c23 */ /* 0x000fe200080108d9 */
[C---:B------:R-:W-:Y:S04]  /*10280*/  HMMA.16816.F32 R136, R176.reuse, R212, R136 ;  /* 0x000000d4b088723c */ /* 0x040fe80000001888 */
[----:B------:R-:W-:Y:S01]  /*10290*/  MUFU.EX2 R202, R48 ;  /* 0x0000003000ca7308 */ /* 0x000fe20000000800 */
[----:B------:R-:W-:Y:S01]  /*102a0*/  MOV R212, R171 ;  /* 0x000000ab00d47202 */ /* 0x000fe20000000f00 */
[----:B-1----:R-:W-:Y:S01]  /*102b0*/  FMUL.FTZ R27, R0, R203 ;  /* 0x000000cb001b7220 */ /* 0x002fe20000410000 */
[----:B------:R-:W-:Y:S01]  /*102c0*/  IADD3 R171, PT, PT, R238, R170, RZ ;  /* 0x000000aaeeab7210 */ /* 0x000fe20007ffe0ff */
[--C-:B------:R-:W-:Y:S01]  /*102d0*/  FFMA.FTZ R88, R88, UR4, -R218.reuse ;  /* 0x0000000458587c23 */ /* 0x100fe200080108da */
[-C--:B------:R-:W-:Y:S05]  /*102e0*/  HMMA.16816.F32 R140, R176, R214.reuse, R140 ;  /* 0x000000d6b08c723c */ /* 0x080fea000000188c */
[----:B------:R1:W-:Y:S01]  /*102f0*/  MUFU.EX2 R210, R32 ;  /* 0x0000002000d27308 */ /* 0x0003e20000000800 */
[----:B------:R-:W3:Y:S01]  /*10300*/  LDSM.16.MT88.4 R184, [R171] ;  /* 0x00000000abb8783b */ /* 0x000ee20000004200 */
[----:B--2---:R-:W-:Y:S01]  /*10310*/  FMUL.FTZ R30, R3, R206 ;  /* 0x000000ce031e7220 */ /* 0x004fe20000410000 */
[--C-:B------:R-:W-:Y:S01]  /*10320*/  FFMA.FTZ R89, R89, UR4, -R218.reuse ;  /* 0x0000000459597c23 */ /* 0x100fe200080108da */
[--C-:B------:R-:W-:Y:S01]  /*10330*/  FFMA.FTZ R92, R92, UR4, -R218.reuse ;  /* 0x000000045c5c7c23 */ /* 0x100fe200080108da */
[----:B------:R-:W-:Y:S01]  /*10340*/  FFMA.FTZ R93, R93, UR4, -R218 ;  /* 0x000000045d5d7c23 */ /* 0x000fe200080108da */
[C---:B------:R-:W-:Y:S04]  /*10350*/  HMMA.16816.F32 R144, R172.reuse, R214, R144 ;  /* 0x000000d6ac90723c */ /* 0x040fe80000001890 */
[----:B------:R2:W-:Y:S01]  /*10360*/  MUFU.EX2 R231, R22 ;  /* 0x0000001600e77308 */ /* 0x0005e20000000800 */
[----:B------:R-:W-:Y:S01]  /*10370*/  MOV R215, R252 ;  /* 0x000000fc00d77202 */ /* 0x000fe20000000f00 */
[--C-:B------:R-:W-:Y:S01]  /*10380*/  FFMA.FTZ R90, R90, UR4, -R219.reuse ;  /* 0x000000045a5a7c23 */ /* 0x100fe200080108db */
[--C-:B------:R-:W-:Y:S01]  /*10390*/  FFMA.FTZ R91, R91, UR4, -R219.reuse ;  /* 0x000000045b5b7c23 */ /* 0x100fe200080108db */
[--C-:B------:R-:W-:Y:S01]  /*103a0*/  FFMA.FTZ R94, R94, UR4, -R219.reuse ;  /* 0x000000045e5e7c23 */ /* 0x100fe200080108db */
[-C--:B------:R-:W-:Y:S05]  /*103b0*/  HMMA.16816.F32 R148, R172, R180.reuse, R148 ;  /* 0x000000b4ac94723c */ /* 0x080fea0000001894 */
[----:B------:R5:W-:Y:S01]  /*103c0*/  MUFU.EX2 R252, R23 ;  /* 0x0000001700fc7308 */ /* 0x000be20000000800 */
[----:B-1----:R-:W-:Y:S01]  /*103d0*/  FMUL.FTZ R32, R166, R196 ;  /* 0x000000c4a6207220 */ /* 0x002fe20000410000 */
[----:B------:R-:W-:Y:S01]  /*103e0*/  FFMA.FTZ R95, R95, UR4, -R219 ;  /* 0x000000045f5f7c23 */ /* 0x000fe200080108db */
[--C-:B------:R-:W-:Y:S01]  /*103f0*/  FFMA.FTZ R100, R100, UR4, -R216.reuse ;  /* 0x0000000464647c23 */ /* 0x100fe200080108d8 */
[--C-:B------:R-:W-:Y:S01]  /*10400*/  FFMA.FTZ R101, R101, UR4, -R216.reuse ;  /* 0x0000000465657c23 */ /* 0x100fe200080108d8 */
[--C-:B------:R-:W-:Y:S01]  /*10410*/  FFMA.FTZ R112, R112, UR4, -R216.reuse ;  /* 0x0000000470707c23 */ /* 0x100fe200080108d8 */
[----:B------:R-:W-:Y:S04]  /*10420*/  FFMA.FTZ R113, R113, UR4, -R216 ;  /* 0x0000000471717c23 */ /* 0x000fe800080108d8 */
[----:B------:R1:W-:Y:S01]  /*10430*/  MUFU.EX2 R211, R33 ;  /* 0x0000002100d37308 */ /* 0x0003e20000000800 */
[----:B--2---:R-:W-:Y:S01]  /*10440*/  FMUL.FTZ R22, R0, R194 ;  /* 0x000000c200167220 */ /* 0x004fe20000410000 */
[----:B------:R-:W-:Y:S01]  /*10450*/  MOV R194, R215 ;  /* 0x000000d700c27202 */ /* 0x000fe20000000f00 */
[--C-:B------:R-:W-:Y:S01]  /*10460*/  FFMA.FTZ R102, R102, UR4, -R217.reuse ;  /* 0x0000000466667c23 */ /* 0x100fe200080108d9 */
[--C-:B------:R-:W-:Y:S01]  /*10470*/  FFMA.FTZ R103, R103, UR4, -R217.reuse ;  /* 0x0000000467677c23 */ /* 0x100fe200080108d9 */
[--C-:B------:R-:W-:Y:S01]  /*10480*/  FFMA.FTZ R114, R114, UR4, -R217.reuse ;  /* 0x0000000472727c23 */ /* 0x100fe200080108d9 */
[----:B------:R-:W-:Y:S01]  /*10490*/  FFMA.FTZ R115, R115, UR4, -R217 ;  /* 0x0000000473737c23 */ /* 0x000fe200080108d9 */
[--C-:B------:R-:W-:Y:S03]  /*104a0*/  FFMA.FTZ R104, R104, UR4, -R218.reuse ;  /* 0x0000000468687c23 */ /* 0x100fe600080108da */
[----:B------:R2:W-:Y:S01]  /*104b0*/  MUFU.EX2 R249, R34 ;  /* 0x0000002200f97308 */ /* 0x0005e20000000800 */
[----:B-----5:R-:W-:Y:S01]  /*104c0*/  FMUL.FTZ R23, R0, R195 ;  /* 0x000000c300177220 */ /* 0x020fe20000410000 */
[----:B------:R-:W-:Y:S01]  /*104d0*/  MOV R195, R212 ;  /* 0x000000d400c37202 */ /* 0x000fe20000000f00 */
[--C-:B------:R-:W-:Y:S01]  /*104e0*/  FFMA.FTZ R105, R105, UR4, -R218.reuse ;  /* 0x0000000469697c23 */ /* 0x100fe200080108da */
[--C-:B------:R-:W-:Y:S01]  /*104f0*/  FFMA.FTZ R108, R108, UR4, -R218.reuse ;  /* 0x000000046c6c7c23 */ /* 0x100fe200080108da */
[----:B------:R-:W-:Y:S01]  /*10500*/  FFMA.FTZ R109, R109, UR4, -R218 ;  /* 0x000000046d6d7c23 */ /* 0x000fe200080108da */
[--C-:B------:R-:W-:Y:S01]  /*10510*/  FFMA.FTZ R106, R106, UR4, -R219.reuse ;  /* 0x000000046a6a7c23 */ /* 0x100fe200080108db */
[--C-:B------:R-:W-:Y:S01]  /*10520*/  FFMA.FTZ R107, R107, UR4, -R219.reuse ;  /* 0x000000046b6b7c23 */ /* 0x100fe200080108db */
[C---:B------:R-:W-:Y:S02]  /*10530*/  HMMA.16816.F32 R20, R176.reuse, R180, R20 ;  /* 0x000000b4b014723c */ /* 0x040fe40000001814 */
[----:B------:R5:W-:Y:S02]  /*10540*/  MUFU.EX2 R208, R35 ;  /* 0x0000002300d07308 */ /* 0x000be40000000800 */
[----:B-1----:R-:W-:Y:S01]  /*10550*/  FMUL.FTZ R33, R166, R197 ;  /* 0x000000c5a6217220 */ /* 0x002fe20000410000 */
[--C-:B------:R-:W-:Y:S01]  /*10560*/  FFMA.FTZ R110, R110, UR4, -R219.reuse ;  /* 0x000000046e6e7c23 */ /* 0x100fe200080108db */
[----:B------:R-:W-:Y:S01]  /*10570*/  FFMA.FTZ R111, R111, UR4, -R219 ;  /* 0x000000046f6f7c23 */ /* 0x000fe200080108db */
[--C-:B------:R-:W-:Y:S01]  /*10580*/  FFMA.FTZ R116, R116, UR4, -R216.reuse ;  /* 0x0000000474747c23 */ /* 0x100fe200080108d8 */
[-C--:B------:R-:W-:Y:S04]  /*10590*/  HMMA.16816.F32 R152, R176, R182.reuse, R152 ;  /* 0x000000b6b098723c */ /* 0x080fe80000001898 */
[----:B------:R1:W-:Y:S01]  /*105a0*/  MUFU.EX2 R213, R24 ;  /* 0x0000001800d57308 */ /* 0x0003e20000000800 */
[----:B--2---:R-:W-:Y:S01]  /*105b0*/  FMUL.FTZ R34, R3, R198 ;  /* 0x000000c603227220 */ /* 0x004fe20000410000 */
[--C-:B------:R-:W-:Y:S01]  /*105c0*/  FFMA.FTZ R117, R117, UR4, -R216.reuse ;  /* 0x0000000475757c23 */ /* 0x100fe200080108d8 */
[--C-:B------:R-:W-:Y:S01]  /*105d0*/  FFMA.FTZ R128, R128, UR4, -R216.reuse ;  /* 0x0000000480807c23 */ /* 0x100fe200080108d8 */
[----:B------:R-:W-:Y:S01]  /*105e0*/  FFMA.FTZ R216, R129, UR4, -R216 ;  /* 0x0000000481d87c23 */ /* 0x000fe200080108d8 */
[--C-:B------:R-:W-:Y:S01]  /*105f0*/  FFMA.FTZ R118, R118, UR4, -R217.reuse ;  /* 0x0000000476767c23 */ /* 0x100fe200080108d9 */
[--C-:B------:R-:W-:Y:S04]  /*10600*/  FFMA.FTZ R119, R119, UR4, -R217.reuse ;  /* 0x0000000477777c23 */ /* 0x100fe800080108d9 */
[----:B------:R2:W4:Y:S01]  /*10610*/  MUFU.EX2 R214, R29 ;  /* 0x0000001d00d67308 */ /* 0x0005220000000800 */
[----:B-----5:R-:W-:Y:S01]  /*10620*/  FMUL.FTZ R35, R3, R199 ;  /* 0x000000c703237220 */ /* 0x020fe20000410000 */
[--C-:B------:R-:W-:Y:S01]  /*10630*/  FFMA.FTZ R130, R130, UR4, -R217.reuse ;  /* 0x0000000482827c23 */ /* 0x100fe200080108d9 */
[----:B------:R-:W-:Y:S01]  /*10640*/  FFMA.FTZ R217, R131, UR4, -R217 ;  /* 0x0000000483d97c23 */ /* 0x000fe200080108d9 */
[--C-:B------:R-:W-:Y:S01]  /*10650*/  FFMA.FTZ R120, R120, UR4, -R218.reuse ;  /* 0x0000000478787c23 */ /* 0x100fe200080108da */
[--C-:B------:R-:W-:Y:S01]  /*10660*/  FFMA.FTZ R124, R124, UR4, -R218.reuse ;  /* 0x000000047c7c7c23 */ /* 0x100fe200080108da */
[--C-:B------:R-:W-:Y:S01]  /*10670*/  FFMA.FTZ R122, R122, UR4, -R219.reuse ;  /* 0x000000047a7a7c23 */ /* 0x100fe200080108db */
[--C-:B------:R-:W-:Y:S01]  /*10680*/  FFMA.FTZ R123, R123, UR4, -R219.reuse ;  /* 0x000000047b7b7c23 */ /* 0x100fe200080108db */
[C---:B------:R-:W-:Y:S01]  /*10690*/  HMMA.16816.F32 R32, R172.reuse, R182, R32 ;  /* 0x000000b6ac20723c */ /* 0x040fe20000001820 */
[----:B------:R-:W5:Y:S01]  /*106a0*/  LDSM.16.MT88.4 R180, [R232+0x8800] ;  /* 0x00880000e8b4783b */ /* 0x000f620000004200 */
[----:B------:R4:W5:Y:S02]  /*106b0*/  MUFU.EX2 R199, R28 ;  /* 0x0000001c00c77308 */ /* 0x0009640000000800 */
[----:B-1----:R-:W-:Y:S01]  /*106c0*/  FMUL.FTZ R24, R2, R200 ;  /* 0x000000c802187220 */ /* 0x002fe20000410000 */
[--C-:B------:R-:W-:Y:S01]  /*106d0*/  FFMA.FTZ R126, R126, UR4, -R219.reuse ;  /* 0x000000047e7e7c23 */ /* 0x100fe200080108db */
[----:B------:R-:W-:Y:S02]  /*106e0*/  ISETP.GT.AND P1, PT, R242, RZ, PT ;  /* 0x000000fff200720c */ /* 0x000fe40003f24270 */
[-C--:B---3--:R-:W-:Y:S04]  /*106f0*/  HMMA.16816.F32 R156, R172, R184.reuse, R156 ;  /* 0x000000b8ac9c723c */ /* 0x088fe8000000189c */
[----:B------:R-:W-:Y:S01]  /*10700*/  MUFU.EX2 R215, R49 ;  /* 0x0000003100d77308 */ /* 0x000fe20000000800 */
[C---:B--2---:R-:W-:Y:S03]  /*10710*/  FMUL.FTZ R29, R166.reuse, R205 ;  /* 0x000000cda61d7220 */ /* 0x044fe60000410000 */
[C---:B------:R-:W-:Y:S06]  /*10720*/  HMMA.16816.F32 R160, R176.reuse, R184, R160 ;  /* 0x000000b8b0a0723c */ /* 0x040fec00000018a0 */
[----:B------:R-:W-:Y:S01]  /*10730*/  MUFU.EX2 R200, R50 ;  /* 0x0000003200c87308 */ /* 0x000fe20000000800 */
[----:B----4-:R-:W-:Y:S01]  /*10740*/  FMUL.FTZ R28, R166, R204 ;  /* 0x000000cca61c7220 */ /* 0x010fe20000410000 */
[-C--:B------:R-:W-:Y:S08]  /*10750*/  HMMA.16816.F32 R24, R176, R186.reuse, R24 ;  /* 0x000000bab018723c */ /* 0x080ff00000001818 */
[----:B------:R1:W2:Y:S01]  /*10760*/  MUFU.EX2 R206, R51 ;  /* 0x0000003300ce7308 */ /* 0x0002a20000000800 */
[--C-:B------:R-:W-:Y:S01]  /*10770*/  FFMA.FTZ R176, R31, UR4, -R219.reuse ;  /* 0x000000041fb07c23 */ /* 0x100fe200080108db */
[----:B------:R-:W-:Y:S01]  /*10780*/  FMUL.FTZ R31, R3, R207 ;  /* 0x000000cf031f7220 */ /* 0x000fe20000410000 */
[----:B------:R-:W-:Y:S01]  /*10790*/  F2FP.F16.F32.PACK_AB R177, R190, R188 ;  /* 0x000000bcbeb1723e */ /* 0x000fe200000000ff */
[----:B------:R-:W-:Y:S01]  /*107a0*/  FFMA.FTZ R219, R127, UR4, -R219 ;  /* 0x000000047fdb7c23 */ /* 0x000fe200080108db */
[----:B------:R-:W-:Y:S05]  /*107b0*/  MOV R207, R214 ;  /* 0x000000d600cf7202 */ /* 0x000fea0000000f00 */
[----:B------:R3:W4:Y:S01]  /*107c0*/  MUFU.EX2 R205, R176 ;  /* 0x000000b000cd7308 */ /* 0x0007220000000800 */
[----:B------:R-:W-:Y:S01]  /*107d0*/  HMMA.16816.F32 R28, R172, R186, R28 ;  /* 0x000000baac1c723c */ /* 0x000fe2000000181c */
[----:B------:R-:W4:Y:S03]  /*107e0*/  LDSM.16.MT88.4 R184, [R234+0x8800] ;  /* 0x00880000eab8783b */ /* 0x000f260000004200 */
[----:B------:R-:W-:Y:S02]  /*107f0*/  F2FP.F16.F32.PACK_AB R172, R192, R193 ;  /* 0x000000c1c0ac723e */ /* 0x000fe400000000ff */
[----:B------:R-:W-:Y:S03]  /*10800*/  F2FP.F16.F32.PACK_AB R173, R252, R231 ;  /* 0x000000e7fcad723e */ /* 0x000fe600000000ff */
[----:B------:R-:W-:Y:S01]  /*10810*/  MUFU.EX2 R197, R44 ;  /* 0x0000002c00c57308 */ /* 0x000fe20000000800 */
[----:B------:R-:W-:Y:S01]  /*10820*/  F2FP.F16.F32.PACK_AB R174, R211, R210 ;  /* 0x000000d2d3ae723e */ /* 0x000fe200000000ff */
[----:B-1----:R-:W-:Y:S01]  /*10830*/  LDSM.16.MT88.4 R48, [R232+0x9000] ;  /* 0x00900000e830783b */ /* 0x002fe20000004200 */
[----:B------:R-:W-:Y:S02]  /*10840*/  F2FP.F16.F32.PACK_AB R175, R208, R249 ;  /* 0x000000f9d0af723e */ /* 0x000fe400000000ff */
[----:B-----5:R-:W-:Y:S02]  /*10850*/  F2FP.F16.F32.PACK_AB R178, R207, R199 ;  /* 0x000000c7cfb2723e */ /* 0x020fe400000000ff */
[----:B--2---:R-:W-:Y:S03]  /*10860*/  MOV R129, R206 ;  /* 0x000000ce00817202 */ /* 0x004fe60000000f00 */
[----:B------:R-:W-:Y:S01]  /*10870*/  MUFU.EX2 R214, R45 ;  /* 0x0000002d00d67308 */ /* 0x000fe20000000800 */
[----:B---3--:R-:W-:Y:S01]  /*10880*/  F2FP.F16.F32.PACK_AB R176, R191, R213 ;  /* 0x000000d5bfb0723e */ /* 0x008fe200000000ff */
[-C--:B------:R-:W-:Y:S03]  /*10890*/  HMMA.16816.F32 R4, R172, R180.reuse, R4 ;  /* 0x000000b4ac04723c */ /* 0x080fe60000001804 */
[----:B----4-:R-:W-:Y:S05]  /*108a0*/  F2FP.F16.F32.PACK_AB R179, R205, R189 ;  /* 0x000000bdcdb3723e */ /* 0x010fea00000000ff */
[----:B------:R-:W-:Y:S02]  /*108b0*/  MUFU.EX2 R212, R47 ;  /* 0x0000002f00d47308 */ /* 0x000fe40000000800 */
[C---:B------:R-:W-:Y:S08]  /*108c0*/  HMMA.16816.F32 R8, R176.reuse, R180, R8 ;  /* 0x000000b4b008723c */ /* 0x040ff00000001808 */
[----:B------:R1:W-:Y:S01]  /*108d0*/  MUFU.EX2 R198, R38 ;  /* 0x0000002600c67308 */ /* 0x0003e20000000800 */
[-C--:B------:R-:W-:Y:S09]  /*108e0*/  HMMA.16816.F32 R12, R176, R182.reuse, R12 ;  /* 0x000000b6b00c723c */ /* 0x080ff2000000180c */
[----:B------:R-:W-:Y:S01]  /*108f0*/  MUFU.EX2 R196, R40 ;  /* 0x0000002800c47308 */ /* 0x000fe20000000800 */
[C---:B------:R-:W-:Y:S01]  /*10900*/  HMMA.16816.F32 R16, R172.reuse, R182, R16 ;  /* 0x000000b6ac10723c */ /* 0x040fe20000001810 */
[----:B------:R-:W2:Y:S08]  /*10910*/  LDSM.16.MT88.4 R180, [R170+0x800] ;  /* 0x00080000aab4783b */ /* 0x000eb00000004200 */
[----:B------:R-:W-:Y:S01]  /*10920*/  MUFU.EX2 R204, R37 ;  /* 0x0000002500cc7308 */ /* 0x000fe20000000800 */
[----:B-1----:R-:W-:Y:S01]  /*10930*/  F2FP.F16.F32.PACK_AB R38, R215, R202 ;  /* 0x000000cad726723e */ /* 0x002fe200000000ff */
[-C--:B------:R-:W-:Y:S08]  /*10940*/  HMMA.16816.F32 R132, R172, R184.reuse, R132 ;  /* 0x000000b8ac84723c */ /* 0x080ff00000001884 */
[----:B------:R-:W1:Y:S01]  /*10950*/  MUFU.EX2 R201, R39 ;  /* 0x0000002700c97308 */ /* 0x000e620000000800 */
[C---:B------:R-:W-:Y:S09]  /*10960*/  HMMA.16816.F32 R136, R176.reuse, R184, R136 ;  /* 0x000000b8b088723c */ /* 0x040ff20000001888 */
[----:B------:R-:W-:Y:S01]  /*10970*/  MUFU.EX2 R216, R216 ;  /* 0x000000d800d87308 */ /* 0x000fe20000000800 */
[-C--:B------:R-:W-:Y:S09]  /*10980*/  HMMA.16816.F32 R140, R176, R186.reuse, R140 ;  /* 0x000000bab08c723c */ /* 0x080ff2000000188c */
[----:B------:R-:W-:Y:S01]  /*10990*/  MUFU.EX2 R217, R217 ;  /* 0x000000d900d97308 */ /* 0x000fe20000000800 */
[----:B-1----:R-:W-:Y:S02]  /*109a0*/  F2FP.F16.F32.PACK_AB R37, R201, R198 ;  /* 0x000000c6c925723e */ /* 0x002fe400000000ff */
[----:B------:R-:W-:Y:S01]  /*109b0*/  F2FP.F16.F32.PACK_AB R39, R206, R200 ;  /* 0x000000c8ce27723e */ /* 0x000fe200000000ff */
[C---:B------:R-:W-:Y:S01]  /*109c0*/  HMMA.16816.F32 R144, R172.reuse, R186, R144 ;  /* 0x000000baac90723c */ /* 0x040fe20000001890 */
[----:B------:R-:W1:Y:S05]  /*109d0*/  LDSM.16.MT88.4 R184, [R171+0x800] ;  /* 0x00080000abb8783b */ /* 0x000e6a0000004200 */
[----:B------:R-:W-:Y:S02]  /*109e0*/  MUFU.EX2 R219, R219 ;  /* 0x000000db00db7308 */ /* 0x000fe40000000800 */
[-C--:B--2---:R-:W-:Y:S08]  /*109f0*/  HMMA.16816.F32 R148, R172, R180.reuse, R148 ;  /* 0x000000b4ac94723c */ /* 0x084ff00000001894 */
[----:B------:R-:W2:Y:S01]  /*10a00*/  MUFU.EX2 R203, R36 ;  /* 0x0000002400cb7308 */ /* 0x000ea20000000800 */
[C---:B------:R-:W-:Y:S09]  /*10a10*/  HMMA.16816.F32 R20, R176.reuse, R180, R20 ;  /* 0x000000b4b014723c */ /* 0x040ff20000001814 */
[----:B------:R3:W-:Y:S01]  /*10a20*/  MUFU.EX2 R180, R42 ;  /* 0x0000002a00b47308 */ /* 0x0007e20000000800 */
[-C--:B------:R-:W-:Y:S09]  /*10a30*/  HMMA.16816.F32 R152, R176, R182.reuse, R152 ;  /* 0x000000b6b098723c */ /* 0x080ff20000001898 */
[----:B------:R-:W-:Y:S01]  /*10a40*/  MUFU.EX2 R181, R43 ;  /* 0x0000002b00b57308 */ /* 0x000fe20000000800 */
[----:B--2---:R-:W-:Y:S01]  /*10a50*/  F2FP.F16.F32.PACK_AB R36, R204, R203 ;  /* 0x000000cbcc24723e */ /* 0x004fe200000000ff */
[C---:B------:R-:W-:Y:S08]  /*10a60*/  HMMA.16816.F32 R32, R172.reuse, R182, R32 ;  /* 0x000000b6ac20723c */ /* 0x040ff00000001820 */
[----:B------:R2:W4:Y:S01]  /*10a70*/  MUFU.EX2 R182, R46 ;  /* 0x0000002e00b67308 */ /* 0x0005220000000800 */
[----:B---3--:R-:W-:Y:S01]  /*10a80*/  F2FP.F16.F32.PACK_AB R42, R214, R197 ;  /* 0x000000c5d62a723e */ /* 0x008fe200000000ff */
[-C--:B-1----:R-:W-:Y:S08]  /*10a90*/  HMMA.16816.F32 R156, R172, R184.reuse, R156 ;  /* 0x000000b8ac9c723c */ /* 0x082ff0000000189c */
[----:B------:R-:W1:Y:S01]  /*10aa0*/  MUFU.EX2 R183, R41 ;  /* 0x0000002900b77308 */ /* 0x000e620000000800 */
[C---:B------:R-:W-:Y:S09]  /*10ab0*/  HMMA.16816.F32 R160, R176.reuse, R184, R160 ;  /* 0x000000b8b0a0723c */ /* 0x040ff200000018a0 */
[----:B------:R-:W-:Y:S01]  /*10ac0*/  MUFU.EX2 R68, R68 ;  /* 0x0000004400447308 */ /* 0x000fe20000000800 */
[----:B--2---:R-:W2:Y:S01]  /*10ad0*/  LDSM.16.MT88.4 R44, [R234+0x9000] ;  /* 0x00900000ea2c783b */ /* 0x004ea20000004200 */
[----:B----4-:R-:W-:Y:S02]  /*10ae0*/  F2FP.F16.F32.PACK_AB R43, R212, R182 ;  /* 0x000000b6d42b723e */ /* 0x010fe400000000ff */
[----:B------:R-:W-:Y:S01]  /*10af0*/  MOV R184, R211 ;  /* 0x000000d300b87202 */ /* 0x000fe20000000f00 */
[-C--:B------:R-:W-:Y:S05]  /*10b00*/  HMMA.16816.F32 R24, R176, R186.reuse, R24 ;  /* 0x000000bab018723c */ /* 0x080fea0000001818 */
[----:B------:R-:W-:Y:S01]  /*10b10*/  MUFU.EX2 R211, R52 ;  /* 0x0000003400d37308 */ /* 0x000fe20000000800 */
[----:B-1----:R-:W-:Y:S02]  /*10b20*/  F2FP.F16.F32.PACK_AB R40, R183, R196 ;  /* 0x000000c4b728723e */ /* 0x002fe400000000ff */
[----:B------:R-:W-:Y:S01]  /*10b30*/  F2FP.F16.F32.PACK_AB R41, R181, R180 ;  /* 0x000000b4b529723e */ /* 0x000fe200000000ff */
[----:B------:R-:W-:Y:S06]  /*10b40*/  HMMA.16816.F32 R28, R172, R186, R28 ;  /* 0x000000baac1c723c */ /* 0x000fec000000181c */
[----:B------:R1:W-:Y:S01]  /*10b50*/  MUFU.EX2 R174, R56 ;  /* 0x0000003800ae7308 */ /* 0x0003e20000000800 */
[----:B------:R-:W-:Y:S02]  /*10b60*/  MOV R176, R194 ;  /* 0x000000c200b07202 */ /* 0x000fe40000000f00 */
[----:B------:R-:W-:Y:S01]  /*10b70*/  MOV R177, R193 ;  /* 0x000000c100b17202 */ /* 0x000fe20000000f00 */
[-C--:B------:R-:W-:Y:S06]  /*10b80*/  HMMA.16816.F32 R4, R36, R48.reuse, R4 ;  /* 0x000000302404723c */ /* 0x080fec0000001804 */
[----:B------:R3:W4:Y:S01]  /*10b90*/  MUFU.EX2 R175, R57 ;  /* 0x0000003900af7308 */ /* 0x0007220000000800 */
[----:B------:R-:W-:Y:S02]  /*10ba0*/  MOV R178, R192 ;  /* 0x000000c000b27202 */ /* 0x000fe40000000f00 */
[----:B------:R-:W-:Y:S01]  /*10bb0*/  MOV R179, R210 ;  /* 0x000000d200b37202 */ /* 0x000fe20000000f00 */
[C---:B------:R-:W-:Y:S06]  /*10bc0*/  HMMA.16816.F32 R8, R40.reuse, R48, R8 ;  /* 0x000000302808723c */ /* 0x040fec0000001808 */
[----:B------:R-:W-:Y:S01]  /*10bd0*/  MUFU.EX2 R210, R53 ;  /* 0x0000003500d27308 */ /* 0x000fe20000000800 */
[----:B-1----:R-:W5:Y:S01]  /*10be0*/  LDL.LU R56, [R1] ;  /* 0x0000000001387983 */ /* 0x002f620000300800 */
[----:B------:R-:W-:Y:S02]  /*10bf0*/  MOV R187, R195 ;  /* 0x000000c300bb7202 */ /* 0x000fe40000000f00 */
[----:B------:R-:W-:Y:S01]  /*10c00*/  MOV R185, R208 ;  /* 0x000000d000b97202 */ /* 0x000fe20000000f00 */
[-C--:B------:R-:W-:Y:S05]  /*10c10*/  HMMA.16816.F32 R12, R40, R50.reuse, R12 ;  /* 0x00000032280c723c */ /* 0x080fea000000180c */
[----:B------:R-:W-:Y:S01]  /*10c20*/  MUFU.EX2 R194, R54 ;  /* 0x0000003600c27308 */ /* 0x000fe20000000800 */
[----:B---3--:R-:W3:Y:S01]  /*10c30*/  LDL.LU R57, [R1+0x4] ;  /* 0x0000040001397983 */ /* 0x008ee20000300800 */
[----:B------:R-:W-:Y:S01]  /*10c40*/  MOV R186, R209 ;  /* 0x000000d100ba7202 */ /* 0x000fe20000000f00 */
[C---:B------:R-:W-:Y:S02]  /*10c50*/  HMMA.16816.F32 R16, R36.reuse, R50, R16 ;  /* 0x000000322410723c */ /* 0x040fe40000001810 */
[----:B------:R-:W1:Y:S05]  /*10c60*/  LDSM.16.MT88.4 R48, [R170+0x1000] ;  /* 0x00100000aa30783b */ /* 0x000e6a0000004200 */
[----:B------:R4:W-:Y:S01]  /*10c70*/  MUFU.EX2 R193, R55 ;  /* 0x0000003700c17308 */ /* 0x0009e20000000800 */
[-C--:B--2---:R-:W-:Y:S09]  /*10c80*/  HMMA.16816.F32 R132, R36, R44.reuse, R132 ;  /* 0x0000002c2484723c */ /* 0x084ff20000001884 */
[----:B------:R-:W-:Y:S01]  /*10c90*/  MUFU.EX2 R172, R60 ;  /* 0x0000003c00ac7308 */ /* 0x000fe20000000800 */
[C---:B------:R-:W-:Y:S09]  /*10ca0*/  HMMA.16816.F32 R136, R40.reuse, R44, R136 ;  /* 0x0000002c2888723c */ /* 0x040ff20000001888 */
[----:B------:R-:W-:Y:S01]  /*10cb0*/  MUFU.EX2 R195, R64 ;  /* 0x0000004000c37308 */ /* 0x000fe20000000800 */
[----:B----4-:R-:W-:Y:S01]  /*10cc0*/  LDSM.16.MT88.4 R52, [R170+0x1800] ;  /* 0x00180000aa34783b */ /* 0x010fe20000004200 */
[-C--:B------:R-:W-:Y:S08]  /*10cd0*/  HMMA.16816.F32 R140, R40, R46.reuse, R140 ;  /* 0x0000002e288c723c */ /* 0x080ff0000000188c */
[----:B------:R-:W-:Y:S01]  /*10ce0*/  MUFU.EX2 R209, R65 ;  /* 0x0000004100d17308 */ /* 0x000fe20000000800 */
[C---:B------:R-:W-:Y:S01]  /*10cf0*/  HMMA.16816.F32 R144, R36.reuse, R46, R144 ;  /* 0x0000002e2490723c */ /* 0x040fe20000001890 */
[----:B------:R-:W2:Y:S08]  /*10d00*/  LDSM.16.MT88.4 R44, [R171+0x1000] ;  /* 0x00100000ab2c783b */ /* 0x000eb00000004200 */
[----:B------:R-:W-:Y:S01]  /*10d10*/  MUFU.EX2 R192, R66 ;  /* 0x0000004200c07308 */ /* 0x000fe20000000800 */
[-C--:B-1----:R-:W-:Y:S09]  /*10d20*/  HMMA.16816.F32 R148, R36, R48.reuse, R148 ;  /* 0x000000302494723c */ /* 0x082ff20000001894 */
[----:B------:R-:W-:Y:S01]  /*10d30*/  MUFU.EX2 R66, R59 ;  /* 0x0000003b00427308 */ /* 0x000fe20000000800 */
[C---:B------:R-:W-:Y:S09]  /*10d40*/  HMMA.16816.F32 R20, R40.reuse, R48, R20 ;  /* 0x000000302814723c */ /* 0x040ff20000001814 */
[----:B------:R-:W-:Y:S01]  /*10d50*/  MUFU.EX2 R208, R67 ;  /* 0x0000004300d07308 */ /* 0x000fe20000000800 */
[-C--:B------:R-:W-:Y:S09]  /*10d60*/  HMMA.16816.F32 R152, R40, R50.reuse, R152 ;  /* 0x000000322898723c */ /* 0x080ff20000001898 */
[----:B------:R-:W1:Y:S01]  /*10d70*/  MUFU.EX2 R67, R58 ;  /* 0x0000003a00437308 */ /* 0x000e620000000800 */
[C---:B------:R-:W-:Y:S01]  /*10d80*/  HMMA.16816.F32 R32, R36.reuse, R50, R32 ;  /* 0x000000322420723c */ /* 0x040fe20000001820 */
[----:B------:R-:W-:Y:S08]  /*10d90*/  LDSM.16.MT88.4 R48, [R234+0x9800] ;  /* 0x00980000ea30783b */ /* 0x000ff00000004200 */
[----:B------:R-:W4:Y:S01]  /*10da0*/  MUFU.EX2 R173, R61 ;  /* 0x0000003d00ad7308 */ /* 0x000f220000000800 */
[-C--:B--2---:R-:W-:Y:S09]  /*10db0*/  HMMA.16816.F32 R156, R36, R44.reuse, R156 ;  /* 0x0000002c249c723c */ /* 0x084ff2000000189c */
[----:B------:R-:W-:Y:S01]  /*10dc0*/  MUFU.EX2 R64, R62 ;  /* 0x0000003e00407308 */ /* 0x000fe20000000800 */
[C---:B------:R-:W-:Y:S09]  /*10dd0*/  HMMA.16816.F32 R160, R40.reuse, R44, R160 ;  /* 0x0000002c28a0723c */ /* 0x040ff200000018a0 */
[----:B------:R2:W4:Y:S01]  /*10de0*/  MUFU.EX2 R65, R63 ;  /* 0x0000003f00417308 */ /* 0x0005220000000800 */
[----:B------:R-:W-:Y:S02]  /*10df0*/  F2FP.F16.F32.PACK_AB R44, R175, R174 ;  /* 0x000000aeaf2c723e */ /* 0x000fe400000000ff */
[----:B-1----:R-:W-:Y:S01]  /*10e00*/  F2FP.F16.F32.PACK_AB R45, R66, R67 ;  /* 0x00000043422d723e */ /* 0x002fe200000000ff */
[-C--:B------:R-:W-:Y:S01]  /*10e10*/  HMMA.16816.F32 R24, R40, R46.reuse, R24 ;  /* 0x0000002e2818723c */ /* 0x080fe20000001818 */
[----:B------:R-:W1:Y:S05]  /*10e20*/  LDSM.16.MT88.4 R40, [R232+0x9800] ;  /* 0x00980000e828783b */ /* 0x000e6a0000004200 */
[----:B------:R-:W-:Y:S02]  /*10e30*/  MUFU.EX2 R69, R69 ;  /* 0x0000004500457308 */ /* 0x000fe40000000800 */
[----:B------:R-:W-:Y:S08]  /*10e40*/  HMMA.16816.F32 R28, R36, R46, R28 ;  /* 0x0000002e241c723c */ /* 0x000ff0000000181c */
[----:B------:R-:W-:Y:S01]  /*10e50*/  MUFU.EX2 R70, R70 ;  /* 0x0000004600467308 */ /* 0x000fe20000000800 */
[----:B------:R-:W-:Y:S01]  /*10e60*/  F2FP.F16.F32.PACK_AB R36, R210, R211 ;  /* 0x000000d3d224723e */ /* 0x000fe200000000ff */
[--C-:B--2---:R-:W-:Y:S01]  /*10e70*/  FFMA.FTZ R63, R121, UR4, -R218.reuse ;  /* 0x00000004793f7c23 */ /* 0x104fe200080108da */
[----:B------:R-:W-:Y:S01]  /*10e80*/  F2FP.F16.F32.PACK_AB R37, R193, R194 ;  /* 0x000000c2c125723e */ /* 0x000fe200000000ff */
[----:B------:R-:W-:Y:S01]  /*10e90*/  FFMA.FTZ R218, R125, UR4, -R218 ;  /* 0x000000047dda7c23 */ /* 0x000fe200080108da */
[----:B------:R-:W-:Y:S02]  /*10ea0*/  F2FP.F16.F32.PACK_AB R38, R209, R195 ;  /* 0x000000c3d126723e */ /* 0x000fe400000000ff */
[----:B------:R-:W-:Y:S03]  /*10eb0*/  F2FP.F16.F32.PACK_AB R39, R208, R192 ;  /* 0x000000c0d027723e */ /* 0x000fe600000000ff */
[----:B------:R-:W-:Y:S01]  /*10ec0*/  MUFU.EX2 R71, R71 ;  /* 0x0000004700477308 */ /* 0x000fe20000000800 */
[----:B----4-:R-:W-:Y:S02]  /*10ed0*/  F2FP.F16.F32.PACK_AB R46, R173, R172 ;  /* 0x000000acad2e723e */ /* 0x010fe400000000ff */
[----:B------:R-:W-:Y:S07]  /*10ee0*/  F2FP.F16.F32.PACK_AB R47, R65, R64 ;  /* 0x00000040412f723e */ /* 0x000fee00000000ff */
[----:B------:R-:W-:Y:S10]  /*10ef0*/  MUFU.EX2 R218, R218 ;  /* 0x000000da00da7308 */ /* 0x000ff40000000800 */
[----:B------:R-:W-:Y:S01]  /*10f00*/  MUFU.EX2 R80, R80 ;  /* 0x0000005000507308 */ /* 0x000fe20000000800 */
[-C--:B-1----:R-:W-:Y:S09]  /*10f10*/  HMMA.16816.F32 R4, R36, R40.reuse, R4 ;  /* 0x000000282404723c */ /* 0x082ff20000001804 */
[----:B------:R-:W-:Y:S01]  /*10f20*/  MUFU.EX2 R81, R81 ;  /* 0x0000005100517308 */ /* 0x000fe20000000800 */
[C---:B------:R-:W-:Y:S09]  /*10f30*/  HMMA.16816.F32 R8, R44.reuse, R40, R8 ;  /* 0x000000282c08723c */ /* 0x040ff20000001808 */
[----:B------:R-:W-:Y:S01]  /*10f40*/  MUFU.EX2 R82, R82 ;  /* 0x0000005200527308 */ /* 0x000fe20000000800 */
[-C--:B------:R-:W-:Y:S09]  /*10f50*/  HMMA.16816.F32 R12, R44, R42.reuse, R12 ;  /* 0x0000002a2c0c723c */ /* 0x080ff2000000180c */
[----:B------:R-:W-:Y:S01]  /*10f60*/  MUFU.EX2 R83, R83 ;  /* 0x0000005300537308 */ /* 0x000fe20000000800 */
[C---:B------:R-:W-:Y:S01]  /*10f70*/  HMMA.16816.F32 R16, R36.reuse, R42, R16 ;  /* 0x0000002a2410723c */ /* 0x040fe20000001810 */
[----:B------:R-:W1:Y:S08]  /*10f80*/  LDSM.16.MT88.4 R40, [R171+0x1800] ;  /* 0x00180000ab28783b */ /* 0x000e700000004200 */
[----:B------:R-:W-:Y:S01]  /*10f90*/  MUFU.EX2 R72, R72 ;  /* 0x0000004800487308 */ /* 0x000fe20000000800 */
[-C--:B------:R-:W-:Y:S09]  /*10fa0*/  HMMA.16816.F32 R132, R36, R48.reuse, R132 ;  /* 0x000000302484723c */ /* 0x080ff20000001884 */
[----:B------:R-:W2:Y:S01]  /*10fb0*/  MUFU.EX2 R73, R73 ;  /* 0x0000004900497308 */ /* 0x000ea20000000800 */
[C---:B------:R-:W-:Y:S09]  /*10fc0*/  HMMA.16816.F32 R136, R44.reuse, R48, R136 ;  /* 0x000000302c88723c */ /* 0x040ff20000001888 */
[----:B------:R-:W-:Y:S01]  /*10fd0*/  MUFU.EX2 R76, R76 ;  /* 0x0000004c004c7308 */ /* 0x000fe20000000800 */
[-C--:B------:R-:W-:Y:S09]  /*10fe0*/  HMMA.16816.F32 R140, R44, R50.reuse, R140 ;  /* 0x000000322c8c723c */ /* 0x080ff2000000188c */
[----:B------:R-:W-:Y:S01]  /*10ff0*/  MUFU.EX2 R77, R77 ;  /* 0x0000004d004d7308 */ /* 0x000fe20000000800 */
[C---:B------:R-:W-:Y:S01]  /*11000*/  HMMA.16816.F32 R144, R36.reuse, R50, R144 ;  /* 0x000000322490723c */ /* 0x040fe20000001890 */
[----:B------:R-:W4:Y:S08]  /*11010*/  LDSM.16.MT88.4 R48, [R232+0xa000] ;  /* 0x00a00000e830783b */ /* 0x000f300000004200 */
[----:B------:R-:W-:Y:S01]  /*11020*/  MUFU.EX2 R74, R74 ;  /* 0x0000004a004a7308 */ /* 0x000fe20000000800 */
[-C--:B------:R-:W-:Y:S09]  /*11030*/  HMMA.16816.F32 R148, R36, R52.reuse, R148 ;  /* 0x000000342494723c */ /* 0x080ff20000001894 */
[----:B------:R-:W2:Y:S01]  /*11040*/  MUFU.EX2 R75, R75 ;  /* 0x0000004b004b7308 */ /* 0x000ea20000000800 */
[C---:B------:R-:W-:Y:S09]  /*11050*/  HMMA.16816.F32 R20, R44.reuse, R52, R20 ;  /* 0x000000342c14723c */ /* 0x040ff20000001814 */
[----:B------:R-:W-:Y:S01]  /*11060*/  MUFU.EX2 R78, R78 ;  /* 0x0000004e004e7308 */ /* 0x000fe20000000800 */
[-C--:B------:R-:W-:Y:S09]  /*11070*/  HMMA.16816.F32 R152, R44, R54.reuse, R152 ;  /* 0x000000362c98723c */ /* 0x080ff20000001898 */
[----:B------:R-:W4:Y:S01]  /*11080*/  MUFU.EX2 R79, R79 ;  /* 0x0000004f004f7308 */ /* 0x000f220000000800 */
[C---:B------:R-:W-:Y:S01]  /*11090*/  HMMA.16816.F32 R32, R36.reuse, R54, R32 ;  /* 0x000000362420723c */ /* 0x040fe20000001820 */
[----:B------:R-:W3:Y:S08]  /*110a0*/  LDSM.16.MT88.4 R52, [R234+0xa000] ;  /* 0x00a00000ea34783b */ /* 0x000ef00000004200 */
[----:B------:R-:W-:Y:S01]  /*110b0*/  MUFU.EX2 R84, R84 ;  /* 0x0000005400547308 */ /* 0x000fe20000000800 */
[-C--:B-1----:R-:W-:Y:S09]  /*110c0*/  HMMA.16816.F32 R156, R36, R40.reuse, R156 ;  /* 0x00000028249c723c */ /* 0x082ff2000000189c */
[----:B------:R-:W-:Y:S01]  /*110d0*/  MUFU.EX2 R85, R85 ;  /* 0x0000005500557308 */ /* 0x000fe20000000800 */
[C---:B------:R-:W-:Y:S09]  /*110e0*/  HMMA.16816.F32 R160, R44.reuse, R40, R160 ;  /* 0x000000282ca0723c */ /* 0x040ff200000018a0 */
[----:B------:R-:W-:Y:S01]  /*110f0*/  MUFU.EX2 R86, R86 ;  /* 0x0000005600567308 */ /* 0x000fe20000000800 */
[----:B--2---:R-:W-:Y:S02]  /*11100*/  F2FP.F16.F32.PACK_AB R40, R73, R72 ;  /* 0x000000484928723e */ /* 0x004fe400000000ff */
[----:B------:R-:W-:Y:S01]  /*11110*/  F2FP.F16.F32.PACK_AB R41, R75, R74 ;  /* 0x0000004a4b29723e */ /* 0x000fe200000000ff */
[-C--:B------:R-:W-:Y:S01]  /*11120*/  HMMA.16816.F32 R24, R44, R42.reuse, R24 ;  /* 0x0000002a2c18723c */ /* 0x080fe20000001818 */
[----:B------:R-:W1:Y:S05]  /*11130*/  LDSM.16.MT88.4 R44, [R170+0x2000] ;  /* 0x00200000aa2c783b */ /* 0x000e6a0000004200 */
[----:B------:R-:W-:Y:S02]  /*11140*/  MUFU.EX2 R87, R87 ;  /* 0x0000005700577308 */ /* 0x000fe40000000800 */
[----:B------:R-:W-:Y:S08]  /*11150*/  HMMA.16816.F32 R28, R36, R42, R28 ;  /* 0x0000002a241c723c */ /* 0x000ff0000000181c */
[----:B------:R-:W-:Y:S01]  /*11160*/  MUFU.EX2 R96, R96 ;  /* 0x0000006000607308 */ /* 0x000fe20000000800 */
[----:B------:R-:W-:Y:S02]  /*11170*/  F2FP.F16.F32.PACK_AB R36, R69, R68 ;  /* 0x000000444524723e */ /* 0x000fe400000000ff */
[----:B------:R-:W-:Y:S02]  /*11180*/  F2FP.F16.F32.PACK_AB R37, R71, R70 ;  /* 0x000000464725723e */ /* 0x000fe400000000ff */
[----:B------:R-:W-:Y:S02]  /*11190*/  F2FP.F16.F32.PACK_AB R38, R81, R80 ;  /* 0x000000505126723e */ /* 0x000fe400000000ff */
[----:B------:R-:W-:Y:S03]  /*111a0*/  F2FP.F16.F32.PACK_AB R39, R83, R82 ;  /* 0x000000525327723e */ /* 0x000fe600000000ff */
[----:B------:R-:W-:Y:S01]  /*111b0*/  MUFU.EX2 R97, R97 ;  /* 0x0000006100617308 */ /* 0x000fe20000000800 */
[----:B------:R-:W-:Y:S02]  /*111c0*/  F2FP.F16.F32.PACK_AB R42, R77, R76 ;  /* 0x0000004c4d2a723e */ /* 0x000fe400000000ff */
[----:B----4-:R-:W-:Y:S01]  /*111d0*/  F2FP.F16.F32.PACK_AB R43, R79, R78 ;  /* 0x0000004e4f2b723e */ /* 0x010fe200000000ff */
[-C--:B------:R-:W-:Y:S06]  /*111e0*/  HMMA.16816.F32 R4, R36, R48.reuse, R4 ;  /* 0x000000302404723c */ /* 0x080fec0000001804 */
[----:B------:R-:W-:Y:S02]  /*111f0*/  MUFU.EX2 R98, R98 ;  /* 0x0000006200627308 */ /* 0x000fe40000000800 */
[C---:B------:R-:W-:Y:S08]  /*11200*/  HMMA.16816.F32 R8, R40.reuse, R48, R8 ;  /* 0x000000302808723c */ /* 0x040ff00000001808 */
[----:B------:R-:W-:Y:S01]  /*11210*/  MUFU.EX2 R99, R99 ;  /* 0x0000006300637308 */ /* 0x000fe20000000800 */
[-C--:B------:R-:W-:Y:S09]  /*11220*/  HMMA.16816.F32 R12, R40, R50.reuse, R12 ;  /* 0x00000032280c723c */ /* 0x080ff2000000180c */
[----:B------:R-:W-:Y:S01]  /*11230*/  MUFU.EX2 R88, R88 ;  /* 0x0000005800587308 */ /* 0x000fe20000000800 */
[----:B-----5:R-:W-:Y:S02]  /*11240*/  FFMA.FTZ R166, R166, R56, R220 ;  /* 0x00000038a6a67223 */ /* 0x020fe400000100dc */
[----:B------:R-:W2:Y:S01]  /*11250*/  LDL.LU R56, [R1+0x8] ;  /* 0x0000080001387983 */ /* 0x000ea20000300800 */
[C---:B------:R-:W-:Y:S06]  /*11260*/  HMMA.16816.F32 R16, R36.reuse, R50, R16 ;  /* 0x000000322410723c */ /* 0x040fec0000001810 */
[----:B------:R-:W-:Y:S01]  /*11270*/  MUFU.EX2 R89, R89 ;  /* 0x0000005900597308 */ /* 0x000fe20000000800 */
[----:B------:R-:W4:Y:S01]  /*11280*/  LDL.LU R60, [R1+0xc] ;  /* 0x00000c00013c7983 */ /* 0x000f220000300800 */
[----:B------:R-:W-:Y:S01]  /*11290*/  FADD.FTZ R166, R224, R166 ;  /* 0x000000a6e0a67221 */ /* 0x000fe20000010000 */
[----:B---3--:R-:W-:Y:S02]  /*112a0*/  FFMA.FTZ R3, R3, R57, R222 ;  /* 0x0000003903037223 */ /* 0x008fe400000100de */
[----:B------:R-:W-:Y:S01]  /*112b0*/  LDSM.16.MT88.4 R48, [R234+0xa800] ;  /* 0x00a80000ea30783b */ /* 0x000fe20000004200 */
[-C--:B------:R-:W-:Y:S04]  /*112c0*/  HMMA.16816.F32 R132, R36, R52.reuse, R132 ;  /* 0x000000342484723c */ /* 0x080fe80000001884 */
[----:B------:R-:W-:Y:S01]  /*112d0*/  MUFU.EX2 R92, R92 ;  /* 0x0000005c005c7308 */ /* 0x000fe20000000800 */
[----:B------:R-:W-:Y:S04]  /*112e0*/  FADD.FTZ R3, R223, R3 ;  /* 0x00000003df037221 */ /* 0x000fe80000010000 */
[----:B------:R-:W-:Y:S01]  /*112f0*/  FADD.FTZ R3, R230, R3 ;  /* 0x00000003e6037221 */ /* 0x000fe20000010000 */
[C---:B------:R-:W-:Y:S04]  /*11300*/  HMMA.16816.F32 R136, R40.reuse, R52, R136 ;  /* 0x000000342888723c */ /* 0x040fe80000001888 */
[----:B------:R-:W-:Y:S01]  /*11310*/  MUFU.EX2 R93, R93 ;  /* 0x0000005d005d7308 */ /* 0x000fe20000000800 */
[----:B------:R-:W-:Y:S03]  /*11320*/  FADD.FTZ R3, R186, R3 ;  /* 0x00000003ba037221 */ /* 0x000fe60000010000 */
[-C--:B------:R-:W-:Y:S06]  /*11330*/  HMMA.16816.F32 R140, R40, R54.reuse, R140 ;  /* 0x00000036288c723c */ /* 0x080fec000000188c */
[----:B------:R-:W-:Y:S01]  /*11340*/  MUFU.EX2 R90, R90 ;  /* 0x0000005a005a7308 */ /* 0x000fe20000000800 */
[----:B------:R-:W-:Y:S01]  /*11350*/  FADD.FTZ R3, R231, R3 ;  /* 0x00000003e7037221 */ /* 0x000fe20000010000 */
[C---:B------:R-:W-:Y:S01]  /*11360*/  HMMA.16816.F32 R144, R36.reuse, R54, R144 ;  /* 0x000000362490723c */ /* 0x040fe20000001890 */
[----:B------:R-:W-:Y:S07]  /*11370*/  LDSM.16.MT88.4 R52, [R170+0x2800] ;  /* 0x00280000aa34783b */ /* 0x000fee0000004200 */
        /* <DEDUP_REMOVED lines=24> */
[----:B------:R-:W1:Y:S10]  /*11500*/  MUFU.EX2 R128, R128 ;  /* 0x0000008000807308 */ /* 0x000e740000000800 */
[----:B------:R-:W-:Y:S10]  /*11510*/  MUFU.EX2 R130, R130 ;  /* 0x0000008200827308 */ /* 0x000ff40000000800 */
[----:B------:R-:W-:Y:S01]  /*11520*/  MUFU.EX2 R116, R116 ;  /* 0x0000007400747308 */ /* 0x000fe20000000800 */
[----:B-1----:R-:W-:Y:S09]  /*11530*/  F2FP.F16.F32.PACK_AB R206, R216, R128 ;  /* 0x00000080d8ce723e */ /* 0x002ff200000000ff */
[----:B------:R-:W-:Y:S10]  /*11540*/  MUFU.EX2 R117, R117 ;  /* 0x0000007500757308 */ /* 0x000ff40000000800 */
[----:B------:R-:W-:Y:S10]  /*11550*/  MUFU.EX2 R118, R118 ;  /* 0x0000007600767308 */ /* 0x000ff40000000800 */
[----:B------:R-:W1:Y:S10]  /*11560*/  MUFU.EX2 R119, R119 ;  /* 0x0000007700777308 */ /* 0x000e740000000800 */
[----:B------:R-:W-:Y:S10]  /*11570*/  MUFU.EX2 R63, R63 ;  /* 0x0000003f003f7308 */ /* 0x000ff40000000800 */
[----:B------:R-:W-:Y:S01]  /*11580*/  MUFU.EX2 R122, R122 ;  /* 0x0000007a007a7308 */ /* 0x000fe20000000800 */
[----:B--2---:R-:W-:Y:S02]  /*11590*/  FFMA.FTZ R2, R2, R56, R221 ;  /* 0x0000003802027223 */ /* 0x004fe400000100dd */
[----:B------:R-:W2:Y:S01]  /*115a0*/  LDSM.16.MT88.4 R56, [R171+0x2000] ;  /* 0x00200000ab38783b */ /* 0x000ea20000004200 */
[----:B----4-:R-:W-:Y:S04]  /*115b0*/  FFMA.FTZ R0, R0, R60, R226 ;  /* 0x0000003c00007223 */ /* 0x010fe800000100e2 */
[----:B------:R-:W-:Y:S04]  /*115c0*/  FADD.FTZ R0, R225, R0 ;  /* 0x00000000e1007221 */ /* 0x000fe80000010000 */
[----:B------:R-:W-:Y:S01]  /*115d0*/  FADD.FTZ R60, R228, R0 ;  /* 0x00000000e43c7221 */ /* 0x000fe20000010000 */
[-C--:B--2---:R-:W-:Y:S08]  /*115e0*/  HMMA.16816.F32 R156, R36, R56.reuse, R156 ;  /* 0x00000038249c723c */ /* 0x084ff0000000189c */
[C---:B------:R-:W-:Y:S04]  /*115f0*/  HMMA.16816.F32 R160, R40.reuse, R56, R160 ;  /* 0x0000003828a0723c */ /* 0x040fe800000018a0 */
[----:B------:R-:W-:Y:S01]  /*11600*/  FADD.FTZ R56, R227, R2 ;  /* 0x00000002e3387221 */ /* 0x000fe20000010000 */
[----:B------:R-:W-:Y:S01]  /*11610*/  FADD.FTZ R2, R250, R166 ;  /* 0x000000a6fa027221 */ /* 0x000fe20000010000 */
[----:B------:R-:W-:Y:S02]  /*11620*/  MOV R166, R169 ;  /* 0x000000a900a67202 */ /* 0x000fe40000000f00 */
[-C--:B------:R-:W-:Y:S03]  /*11630*/  HMMA.16816.F32 R24, R40, R58.reuse, R24 ;  /* 0x0000003a2818723c */ /* 0x080fe60000001818 */
[----:B------:R-:W-:Y:S01]  /*11640*/  FADD.FTZ R62, R229, R56 ;  /* 0x00000038e53e7221 */ /* 0x000fe20000010000 */
[----:B------:R-:W-:Y:S01]  /*11650*/  F2FP.F16.F32.PACK_AB R40, R89, R88 ;  /* 0x000000585928723e */ /* 0x000fe200000000ff */
[----:B------:R-:W-:Y:S01]  /*11660*/  FADD.FTZ R61, R251, R2 ;  /* 0x00000002fb3d7221 */ /* 0x000fe20000010000 */
[----:B------:R-:W-:Y:S01]  /*11670*/  F2FP.F16.F32.PACK_AB R42, R93, R92 ;  /* 0x0000005c5d2a723e */ /* 0x000fe200000000ff */
[----:B------:R-:W-:Y:S01]  /*11680*/  FADD.FTZ R2, R176, R60 ;  /* 0x0000003cb0027221 */ /* 0x000fe20000010000 */
[----:B------:R-:W-:Y:S01]  /*11690*/  HMMA.16816.F32 R28, R36, R58, R28 ;  /* 0x0000003a241c723c */ /* 0x000fe2000000181c */
[----:B------:R-:W2:Y:S03]  /*116a0*/  LDSM.16.MT88.4 R56, [R171+0x2800] ;  /* 0x00280000ab38783b */ /* 0x000ea60000004200 */
[----:B------:R-:W-:Y:S01]  /*116b0*/  F2FP.F16.F32.PACK_AB R36, R85, R84 ;  /* 0x000000545524723e */ /* 0x000fe200000000ff */
[----:B------:R-:W-:Y:S01]  /*116c0*/  FADD.FTZ R0, R187, R62 ;  /* 0x0000003ebb007221 */ /* 0x000fe20000010000 */
[----:B------:R-:W-:Y:S01]  /*116d0*/  F2FP.F16.F32.PACK_AB R37, R87, R86 ;  /* 0x000000565725723e */ /* 0x000fe200000000ff */
[----:B------:R-:W-:Y:S01]  /*116e0*/  MUFU.EX2 R62, R120 ;  /* 0x00000078003e7308 */ /* 0x000fe20000000800 */
[----:B------:R-:W-:Y:S01]  /*116f0*/  F2FP.F16.F32.PACK_AB R38, R97, R96 ;  /* 0x000000606126723e */ /* 0x000fe200000000ff */
[----:B------:R-:W-:Y:S01]  /*11700*/  FADD.FTZ R0, R213, R0 ;  /* 0x00000000d5007221 */ /* 0x000fe20000010000 */
[----:B------:R-:W-:Y:S02]  /*11710*/  F2FP.F16.F32.PACK_AB R39, R99, R98 ;  /* 0x000000626327723e */ /* 0x000fe400000000ff */
[----:B------:R-:W-:Y:S02]  /*11720*/  F2FP.F16.F32.PACK_AB R41, R91, R90 ;  /* 0x0000005a5b29723e */ /* 0x000fe400000000ff */
[----:B------:R-:W-:Y:S03]  /*11730*/  F2FP.F16.F32.PACK_AB R43, R95, R94 ;  /* 0x0000005e5f2b723e */ /* 0x000fe600000000ff */
[-C--:B------:R-:W-:Y:S08]  /*11740*/  HMMA.16816.F32 R4, R36, R44.reuse, R4 ;  /* 0x0000002c2404723c */ /* 0x080ff00000001804 */
[C---:B------:R-:W-:Y:S08]  /*11750*/  HMMA.16816.F32 R8, R40.reuse, R44, R8 ;  /* 0x0000002c2808723c */ /* 0x040ff00000001808 */
[-C--:B------:R-:W-:Y:S08]  /*11760*/  HMMA.16816.F32 R12, R40, R46.reuse, R12 ;  /* 0x0000002e280c723c */ /* 0x080ff0000000180c */
[C---:B------:R-:W-:Y:S01]  /*11770*/  HMMA.16816.F32 R16, R36.reuse, R46, R16 ;  /* 0x0000002e2410723c */ /* 0x040fe20000001810 */
[----:B------:R-:W3:Y:S07]  /*11780*/  LDSM.16.MT88.4 R44, [R232+0xb000] ;  /* 0x00b00000e82c783b */ /* 0x000eee0000004200 */
[-C--:B------:R-:W-:Y:S08]  /*11790*/  HMMA.16816.F32 R132, R36, R48.reuse, R132 ;  /* 0x000000302484723c */ /* 0x080ff00000001884 */
[C---:B------:R-:W-:Y:S08]  /*117a0*/  HMMA.16816.F32 R136, R40.reuse, R48, R136 ;  /* 0x000000302888723c */ /* 0x040ff00000001888 */
[-C--:B------:R-:W-:Y:S08]  /*117b0*/  HMMA.16816.F32 R140, R40, R50.reuse, R140 ;  /* 0x00000032288c723c */ /* 0x080ff0000000188c */
[C---:B------:R-:W-:Y:S01]  /*117c0*/  HMMA.16816.F32 R144, R36.reuse, R50, R144 ;  /* 0x000000322490723c */ /* 0x040fe20000001890 */
[----:B------:R-:W4:Y:S07]  /*117d0*/  LDSM.16.MT88.4 R48, [R234+0xb000] ;  /* 0x00b00000ea30783b */ /* 0x000f2e0000004200 */
[-C--:B------:R-:W-:Y:S08]  /*117e0*/  HMMA.16816.F32 R148, R36, R52.reuse, R148 ;  /* 0x000000342494723c */ /* 0x080ff00000001894 */
[C---:B------:R-:W-:Y:S04]  /*117f0*/  HMMA.16816.F32 R20, R40.reuse, R52, R20 ;  /* 0x000000342814723c */ /* 0x040fe80000001814 */
[----:B------:R-:W-:Y:S04]  /*11800*/  FADD.FTZ R52, R177, R61 ;  /* 0x0000003db1347221 */ /* 0x000fe80000010000 */
[-C--:B------:R-:W-:Y:S03]  /*11810*/  HMMA.16816.F32 R152, R40, R54.reuse, R152 ;  /* 0x000000362898723c */ /* 0x080fe60000001898 */
[----:B------:R-:W-:Y:S05]  /*11820*/  FADD.FTZ R60, R178, R52 ;  /* 0x00000034b23c7221 */ /* 0x000fea0000010000 */
[C---:B------:R-:W-:Y:S01]  /*11830*/  HMMA.16816.F32 R32, R36.reuse, R54, R32 ;  /* 0x000000362420723c */ /* 0x040fe20000001820 */
[----:B------:R-:W5:Y:S07]  /*11840*/  LDSM.16.MT88.4 R52, [R170+0x3000] ;  /* 0x00300000aa34783b */ /* 0x000f6e0000004200 */
[-C--:B--2---:R-:W-:Y:S08]  /*11850*/  HMMA.16816.F32 R156, R36, R56.reuse, R156 ;  /* 0x00000038249c723c */ /* 0x084ff0000000189c */
        /* <DEDUP_REMOVED lines=16> */
[----:B------:R-:W-:Y:S01]  /*11960*/  FADD.FTZ R3, R184, R3 ;  /* 0x00000003b8037221 */ /* 0x000fe20000010000 */
[----:B------:R-:W-:Y:S01]  /*11970*/  F2FP.F16.F32.PACK_AB R38, R113, R112 ;  /* 0x000000707126723e */ /* 0x000fe200000000ff */
[----:B------:R-:W2:Y:S01]  /*11980*/  LDSM.16.MT88.4 R188, [R232+0xb800] ;  /* 0x00b80000e8bc783b */ /* 0x000ea20000004200 */
[----:B------:R-:W-:Y:S01]  /*11990*/  F2FP.F16.F32.PACK_AB R39, R115, R114 ;  /* 0x000000727327723e */ /* 0x000fe200000000ff */
[----:B------:R-:W-:Y:S01]  /*119a0*/  FADD.FTZ R0, R205, R0 ;  /* 0x00000000cd007221 */ /* 0x000fe20000010000 */
[----:B------:R-:W-:Y:S02]  /*119b0*/  F2FP.F16.F32.PACK_AB R42, R109, R108 ;  /* 0x0000006c6d2a723e */ /* 0x000fe400000000ff */
[----:B------:R-:W-:Y:S02]  /*119c0*/  F2FP.F16.F32.PACK_AB R41, R107, R106 ;  /* 0x0000006a6b29723e */ /* 0x000fe400000000ff */
[----:B------:R-:W-:Y:S01]  /*119d0*/  F2FP.F16.F32.PACK_AB R43, R111, R110 ;  /* 0x0000006e6f2b723e */ /* 0x000fe200000000ff */
[-C--:B---3--:R-:W-:Y:S03]  /*119e0*/  HMMA.16816.F32 R4, R36, R44.reuse, R4 ;  /* 0x0000002c2404723c */ /* 0x088fe60000001804 */
[----:B-1----:R-:W-:Y:S05]  /*119f0*/  F2FP.F16.F32.PACK_AB R205, R119, R118 ;  /* 0x0000007677cd723e */ /* 0x002fea00000000ff */
[C---:B------:R-:W-:Y:S08]  /*11a00*/  HMMA.16816.F32 R8, R40.reuse, R44, R8 ;  /* 0x0000002c2808723c */ /* 0x040ff00000001808 */
[-C--:B------:R-:W-:Y:S08]  /*11a10*/  HMMA.16816.F32 R12, R40, R46.reuse, R12 ;  /* 0x0000002e280c723c */ /* 0x080ff0000000180c */
[C---:B------:R-:W-:Y:S01]  /*11a20*/  HMMA.16816.F32 R16, R36.reuse, R46, R16 ;  /* 0x0000002e2410723c */ /* 0x040fe20000001810 */
[----:B------:R-:W1:Y:S07]  /*11a30*/  LDSM.16.MT88.4 R44, [R234+0xb800] ;  /* 0x00b80000ea2c783b */ /* 0x000e6e0000004200 */
[-C--:B----4-:R-:W-:Y:S08]  /*11a40*/  HMMA.16816.F32 R132, R36, R48.reuse, R132 ;  /* 0x000000302484723c */ /* 0x090ff00000001884 */
[C---:B------:R-:W-:Y:S04]  /*11a50*/  HMMA.16816.F32 R136, R40.reuse, R48, R136 ;  /* 0x000000302888723c */ /* 0x040fe80000001888 */
[----:B------:R-:W-:Y:S01]  /*11a60*/  FADD.FTZ R49, R198, R2 ;  /* 0x00000002c6317221 */ /* 0x000fe20000010000 */
[----:B------:R-:W-:Y:S01]  /*11a70*/  FADD.FTZ R48, R207, R60 ;  /* 0x0000003ccf307221 */ /* 0x000fe20000010000 */
[----:B------:R-:W-:Y:S02]  /*11a80*/  F2FP.F16.F32.PACK_AB R207, R217, R130 ;  /* 0x00000082d9cf723e */ /* 0x000fe400000000ff */
[-C--:B------:R-:W-:Y:S03]  /*11a90*/  HMMA.16816.F32 R140, R40, R50.reuse, R140 ;  /* 0x00000032288c723c */ /* 0x080fe6000000188c */
[----:B------:R-:W-:Y:S04]  /*11aa0*/  FADD.FTZ R48, R196, R48 ;  /* 0x00000030c4307221 */ /* 0x000fe80000010000 */
[----:B------:R-:W-:Y:S01]  /*11ab0*/  FADD.FTZ R48, R183, R48 ;  /* 0x00000030b7307221 */ /* 0x000fe20000010000 */
[C---:B------:R-:W-:Y:S01]  /*11ac0*/  HMMA.16816.F32 R144, R36.reuse, R50, R144 ;  /* 0x000000322490723c */ /* 0x040fe20000001890 */
[----:B------:R-:W3:Y:S03]  /*11ad0*/  MUFU.EX2 R51, R126 ;  /* 0x0000007e00337308 */ /* 0x000ee60000000800 */
[----:B------:R-:W-:Y:S01]  /*11ae0*/  FADD.FTZ R48, R197, R48 ;  /* 0x00000030c5307221 */ /* 0x000fe20000010000 */
[----:B------:R-:W-:Y:S01]  /*11af0*/  FADD.FTZ R50, R203, R3 ;  /* 0x00000003cb327221 */ /* 0x000fe20000010000 */
[----:B------:R4:W1:Y:S01]  /*11b00*/  LDSM.16.MT88.4 R196, [R170+0x3800] ;  /* 0x00380000aac4783b */ /* 0x0008620000004200 */
[----:B------:R-:W-:Y:S01]  /*11b10*/  FADD.FTZ R3, R180, R0 ;  /* 0x00000000b4037221 */ /* 0x000fe20000010000 */
[-C--:B-----5:R-:W-:Y:S03]  /*11b20*/  HMMA.16816.F32 R148, R36, R52.reuse, R148 ;  /* 0x000000342494723c */ /* 0x0a0fe60000001894 */
[----:B------:R-:W-:Y:S01]  /*11b30*/  FADD.FTZ R3, R181, R3 ;  /* 0x00000003b5037221 */ /* 0x000fe20000010000 */
[----:B------:R-:W-:Y:S01]  /*11b40*/  FADD.FTZ R2, R204, R50 ;  /* 0x00000032cc027221 */ /* 0x000fe20000010000 */
[----:B------:R-:W-:Y:S01]  /*11b50*/  F2FP.F16.F32.PACK_AB R204, R117, R116 ;  /* 0x0000007475cc723e */ /* 0x000fe200000000ff */
[----:B------:R-:W-:Y:S02]  /*11b60*/  FADD.FTZ R0, R201, R49 ;  /* 0x00000031c9007221 */ /* 0x000fe40000010000 */
[C---:B------:R-:W-:Y:S01]  /*11b70*/  HMMA.16816.F32 R20, R40.reuse, R52, R20 ;  /* 0x000000342814723c */ /* 0x040fe20000001814 */
[----:B------:R-:W5:Y:S03]  /*11b80*/  MUFU.EX2 R53, R124 ;  /* 0x0000007c00357308 */ /* 0x000f660000000800 */
[----:B---3--:R-:W-:Y:S01]  /*11b90*/  F2FP.F16.F32.PACK_AB R203, R219, R51 ;  /* 0x00000033dbcb723e */ /* 0x008fe200000000ff */
[----:B------:R-:W-:Y:S03]  /*11ba0*/  FADD.FTZ R2, R202, R2 ;  /* 0x00000002ca027221 */ /* 0x000fe60000010000 */
[-C--:B------:R-:W-:Y:S03]  /*11bb0*/  HMMA.16816.F32 R152, R40, R54.reuse, R152 ;  /* 0x000000362898723c */ /* 0x080fe60000001898 */
[----:B------:R-:W3:Y:S01]  /*11bc0*/  MUFU.EX2 R52, R123 ;  /* 0x0000007b00347308 */ /* 0x000ee20000000800 */
[----:B----4-:R-:W-:Y:S04]  /*11bd0*/  MOV R170, R168 ;  /* 0x000000a800aa7202 */ /* 0x010fe80000000f00 */
[C---:B------:R-:W-:Y:S04]  /*11be0*/  HMMA.16816.F32 R32, R36.reuse, R54, R32 ;  /* 0x000000362420723c */ /* 0x040fe80000001820 */
[----:B-----5:R-:W-:Y:S04]  /*11bf0*/  F2FP.F16.F32.PACK_AB R202, R218, R53 ;  /* 0x00000035daca723e */ /* 0x020fe800000000ff */
[-C--:B--2---:R-:W-:Y:S03]  /*11c00*/  HMMA.16816.F32 R156, R36, R56.reuse, R156 ;  /* 0x00000038249c723c */ /* 0x084fe6000000189c */
[----:B---3--:R-:W-:Y:S05]  /*11c10*/  F2FP.F16.F32.PACK_AB R201, R52, R122 ;  /* 0x0000007a34c9723e */ /* 0x008fea00000000ff */
[C---:B------:R-:W-:Y:S08]  /*11c20*/  HMMA.16816.F32 R160, R40.reuse, R56, R160 ;  /* 0x0000003828a0723c */ /* 0x040ff000000018a0 */
[-C--:B------:R-:W-:Y:S03]  /*11c30*/  HMMA.16816.F32 R24, R40, R58.reuse, R24 ;  /* 0x0000003a2818723c */ /* 0x080fe60000001818 */
[----:B------:R-:W-:Y:S01]  /*11c40*/  FADD.FTZ R40, R200, R0 ;  /* 0x00000000c8287221 */ /* 0x000fe20000010000 */
[----:B------:R-:W-:Y:S01]  /*11c50*/  FADD.FTZ R0, R182, R3 ;  /* 0x00000003b6007221 */ /* 0x000fe20000010000 */
[----:B------:R-:W-:Y:S01]  /*11c60*/  F2FP.F16.F32.PACK_AB R200, R63, R62 ;  /* 0x0000003e3fc8723e */ /* 0x000fe200000000ff */
[----:B------:R-:W-:Y:S01]  /*11c70*/  FADD.FTZ R3, R215, R2 ;  /* 0x00000002d7037221 */ /* 0x000fe20000010000 */
[----:B------:R-:W-:Y:S01]  /*11c80*/  FADD.FTZ R2, R214, R48 ;  /* 0x00000030d6027221 */ /* 0x000fe20000010000 */
[----:B------:R-:W-:Y:S04]  /*11c90*/  HMMA.16816.F32 R28, R36, R58, R28 ;  /* 0x0000003a241c723c */ /* 0x000fe8000000181c */
[----:B------:R-:W-:Y:S01]  /*11ca0*/  FADD.FTZ R3, R211, R3 ;  /* 0x00000003d3037221 */ /* 0x000fe20000010000 */
[----:B------:R-:W-:Y:S01]  /*11cb0*/  FADD.FTZ R2, R174, R2 ;  /* 0x00000002ae027221 */ /* 0x000fe20000010000 */
[----:B------:R-:W-:Y:S02]  /*11cc0*/  FADD.FTZ R0, R212, R0 ;  /* 0x00000000d4007221 */ /* 0x000fe40000010000 */
        /* <DEDUP_REMOVED lines=12> */
[----:B------:R-:W-:Y:S02]  /*11d90*/  MOV R172, R164 ;  /* 0x000000a400ac7202 */ /* 0x000fe40000000f00 */
        /* <DEDUP_REMOVED lines=9> */
[----:B------:R1:W2:Y:S01]  /*11e30*/  LDSM.16.MT88.4 R4, [R171+0x3800] ;  /* 0x00380000ab04783b */ /* 0x0002a20000004200 */
        /* <DEDUP_REMOVED lines=17> */
[----:B-1----:R-:W-:Y:S01]  /*11f50*/  MOV R171, R167 ;  /* 0x000000a700ab7202 */ /* 0x002fe20000000f00 */
        /* <DEDUP_REMOVED lines=24> */
[----:B------:R-:W-:Y:S02]  /*120e0*/  FADD.FTZ R0, R106, R0 ;  /* 0x000000006a007221 */ /* 0x000fe40000010000 */
        /* <DEDUP_REMOVED lines=28> */
[----:B------:R-:W-:Y:S03]  /*122b0*/  HMMA.16816.F32 R204, R204, R6, R28 ;  /* 0x00000006cccc723c */ /* 0x000fe6000000181c */
[----:B------:R1:W-:Y:S01]  /*122c0*/  STL [R1], R4 ;  /* 0x0000000401007387 */ /* 0x0003e20000100800 */
[----:B------:R-:W-:Y:S01]  /*122d0*/  FADD.FTZ R3, R218, R3 ;  /* 0x00000003da037221 */ /* 0x000fe20000010000 */
[----:B------:R-:W-:Y:S01]  /*122e0*/  FADD.FTZ R2, R219, R2 ;  /* 0x00000002db027221 */ /* 0x000fe20000010000 */
[----:B------:R-:W-:Y:S04]  /*122f0*/  IADD3 R0, PT, PT, R242, -0x1, RZ ;  /* 0xfffffffff2007810 */ /* 0x000fe80007ffe0ff */
[----:B------:R-:W-:Y:S01]  /*12300*/  MOV R242, R0 ;  /* 0x0000000000f27202 */ /* 0x000fe20000000f00 */
[----:B-1----:R-:W-:Y:S05]  /*12310*/  FADD.FTZ R4, R217, R5 ;  /* 0x00000005d9047221 */ /* 0x002fea0000010000 */
[----:B------:R1:W-:Y:S04]  /*12320*/  STL [R1+0x4], R4 ;  /* 0x0000040401007387 */ /* 0x0003e80000100800 */
[----:B------:R1:W-:Y:S04]  /*12330*/  STL [R1+0x8], R3 ;  /* 0x0000080301007387 */ /* 0x0003e80000100800 */
[----:B------:R1:W-:Y:S01]  /*12340*/  STL [R1+0xc], R2 ;  /* 0x00000c0201007387 */ /* 0x0003e20000100800 */
[----:B------:R-:W-:Y:S05]  /*12350*/  @P1 BRA `(.L_x_459) ;  /* 0xffffffa800b81947 */ /* 0x000fea000383ffff */
.L_x_458:
[----:B------:R-:W1:Y:S04]  /*12360*/  LDL.LU R6, [R1] ;  /* 0x0000000001067983 */ /* 0x000e680000300800 */
[----:B------:R-:W2:Y:S04]  /*12370*/  LDL.LU R5, [R1+0x4] ;  /* 0x0000040001057983 */ /* 0x000ea80000300800 */
[----:B------:R-:W3:Y:S04]  /*12380*/  LDL.LU R7, [R1+0x8] ;  /* 0x0000080001077983 */ /* 0x000ee80000300800 */
[----:B------:R-:W4:Y:S04]  /*12390*/  LDL.LU R8, [R1+0xc] ;  /* 0x00000c0001087983 */ /* 0x000f280000300800 */
[----:B------:R-:W4:Y:S01]  /*123a0*/  LDL R42, [R1+0x1c] ;  /* 0x00001c00012a7983 */ /* 0x000f220000100800 */
[----:B------:R-:W1:Y:S01]  /*123b0*/  S2R R41, SR_TID.X ;  /* 0x0000000000297919 */ /* 0x000e620000002100 */
[----:B------:R-:W1:Y:S01]  /*123c0*/  S2UR UR4, SR_CgaCtaId ;  /* 0x00000000000479c3 */ /* 0x000e620000008800 */
[----:B------:R-:W-:Y:S01]  /*123d0*/  UMOV UR5, 0x400 ;  /* 0x0000040000057882 */ /* 0x000fe20000000000 */
[----:B------:R-:W-:-:S04]  /*123e0*/  MOV R32, 0x10 ;  /* 0x0000001000207802 */ /* 0x000fc80000000f00 */
[----:B------:R-:W-:Y:S02]  /*123f0*/  SEL R32, R32, 0xfffffff0, !P0 ;  /* 0xfffffff020207807 */ /* 0x000fe40004000000 */
[C---:B-1----:R-:W-:Y:S01]  /*12400*/  SHF.L.U32 R9, R41.reuse, 0x5, RZ ;  /* 0x0000000529097819 */ /* 0x042fe200000006ff */
[----:B------:R-:W-:Y:S01]  /*12410*/  ULEA UR4, UR4, UR5, 0x18 ;  /* 0x0000000504047291 */ /* 0x000fe2000f8ec0ff */
[C---:B------:R-:W-:Y:S02]  /*12420*/  LOP3.LUT P0, RZ, R41.reuse, 0x10, RZ, 0xc0, !PT ;  /* 0x0000001029ff7812 */ /* 0x040fe4000780c0ff */
[----:B------:R-:W-:Y:S01]  /*12430*/  LOP3.LUT P4, RZ, R41, 0x8, RZ, 0xc0, !PT ;  /* 0x0000000829ff7812 */ /* 0x000fe2000788c0ff */
[----:B------:R-:W1:Y:S04]  /*12440*/  SHFL.BFLY PT, R3, R6, 0x2, 0x1f ;  /* 0x0c401f0006037f89 */ /* 0x000e6800000e0000 */
[----:B--2---:R-:W2:Y:S04]  /*12450*/  SHFL.BFLY PT, R2, R5, 0x2, 0x1f ;  /* 0x0c401f0005027f89 */ /* 0x004ea800000e0000 */
[----:B---3--:R-:W3:Y:S04]  /*12460*/  SHFL.BFLY PT, R0, R7, 0x2, 0x1f ;  /* 0x0c401f0007007f89 */ /* 0x008ee800000e0000 */
[----:B----4-:R-:W4:Y:S01]  /*12470*/  SHFL.BFLY PT, R4, R8, 0x2, 0x1f ;  /* 0x0c401f0008047f89 */ /* 0x010f2200000e0000 */
[----:B-1----:R-:W-:Y:S01]  /*12480*/  FADD.FTZ R3, R3, R6 ;  /* 0x0000000603037221 */ /* 0x002fe20000010000 */
[----:B--2---:R-:W-:-:S04]  /*12490*/  FADD.FTZ R2, R2, R5 ;  /* 0x0000000502027221 */ /* 0x004fc80000010000 */
[----:B------:R-:W1:Y:S01]  /*124a0*/  SHFL.BFLY PT, R5, R3, 0x1, 0x1f ;  /* 0x0c201f0003057f89 */ /* 0x000e6200000e0000 */
[----:B---3--:R-:W-:-:S03]  /*124b0*/  FADD.FTZ R0, R0, R7 ;  /* 0x0000000700007221 */ /* 0x008fc60000010000 */
[----:B------:R-:W2:Y:S01]  /*124c0*/  SHFL.BFLY PT, R6, R2, 0x1, 0x1f ;  /* 0x0c201f0002067f89 */ /* 0x000ea200000e0000 */
[----:B----4-:R-:W-:-:S03]  /*124d0*/  FADD.FTZ R4, R4, R8 ;  /* 0x0000000804047221 */ /* 0x010fc60000010000 */
[----:B------:R-:W3:Y:S04]  /*124e0*/  SHFL.BFLY PT, R7, R0, 0x1, 0x1f ;  /* 0x0c201f0000077f89 */ /* 0x000ee800000e0000 */
[----:B------:R-:W4:Y:S01]  /*124f0*/  SHFL.BFLY PT, R40, R4, 0x1, 0x1f ;  /* 0x0c201f0004287f89 */ /* 0x000f2200000e0000 */
[----:B-1----:R-:W-:-:S04]  /*12500*/  FADD.FTZ R37, R3, R5 ;  /* 0x0000000503257221 */ /* 0x002fc80000010000 */
[----:B------:R-:W1:Y:S01]  /*12510*/  MUFU.RCP R5, R37 ;  /* 0x0000002500057308 */ /* 0x000e620000001000 */
[----:B------:R-:W-:Y:S01]  /*12520*/  FSETP.NE.FTZ.AND P5, PT, R37, RZ, PT ;  /* 0x000000ff2500720b */ /* 0x000fe20003fb5000 */
[----:B--2---:R-:W-:Y:S01]  /*12530*/  FADD.FTZ R38, R2, R6 ;  /* 0x0000000602267221 */ /* 0x004fe20000010000 */
[----:B---3--:R-:W-:Y:S01]  /*12540*/  FADD.FTZ R39, R0, R7 ;  /* 0x0000000700277221 */ /* 0x008fe20000010000 */
[----:B----4-:R-:W-:-:S04]  /*12550*/  FADD.FTZ R40, R4, R40 ;  /* 0x0000002804287221 */ /* 0x010fc80000010000 */
[----:B------:R-:W2:Y:S01]  /*12560*/  MUFU.RCP R6, R38 ;  /* 0x0000002600067308 */ /* 0x000ea20000001000 */
[----:B------:R-:W-:Y:S02]  /*12570*/  SHF.L.U32 R8, R41, 0x4, RZ ;  /* 0x0000000429087819 */ /* 0x000fe400000006ff */
[----:B-1----:R-:W-:Y:S02]  /*12580*/  FSEL R0, R5, 1, P5 ;  /* 0x3f80000005007808 */ /* 0x002fe40002800000 */
[----:B------:R-:W-:-:S03]  /*12590*/  SHF.L.U32 R2, R41, 0x1, RZ ;  /* 0x0000000129027819 */ /* 0x000fc600000006ff */
        /* <DEDUP_REMOVED lines=15> */
[----:B------:R-:W-:-:S02]  /*12690*/  FMUL.FTZ R29, R0, R205 ;  /* 0x000000cd001d7220 */ /* 0x000fc40000410000 */
[----:B------:R-:W1:Y:S01]  /*126a0*/  MUFU.RCP R0, R40 ;  /* 0x0000002800007308 */ /* 0x000e620000001000 */
[----:B------:R-:W-:Y:S02]  /*126b0*/  LOP3.LUT R8, R8, 0x1c0, RZ, 0xc0, !PT ;  /* 0x000001c008087812 */ /* 0x000fe400078ec0ff */
[----:B------:R-:W-:Y:S02]  /*126c0*/  LOP3.LUT R3, R2, 0x6, RZ, 0xc0, !PT ;  /* 0x0000000602037812 */ /* 0x000fe400078ec0ff */
[----:B------:R-:W-:Y:S02]  /*126d0*/  LOP3.LUT R2, R8, 0x38, R2, 0xf8, !PT ;  /* 0x0000003808027812 */ /* 0x000fe400078ef802 */
[----:B------:R-:W-:Y:S02]  /*126e0*/  LOP3.LUT R3, R3, 0x7c00, R9, 0xf8, !PT ;  /* 0x00007c0003037812 */ /* 0x000fe400078ef809 */
[----:B------:R-:W-:Y:S02]  /*126f0*/  FSETP.NE.FTZ.AND P3, PT, R38, RZ, PT ;  /* 0x000000ff2600720b */ /* 0x000fe40003f75000 */
[----:B------:R-:W-:-:S02]  /*12700*/  FSETP.NE.FTZ.AND P1, PT, R40, RZ, PT ;  /* 0x000000ff2800720b */ /* 0x000fc40003f35000 */
[----:B------:R-:W-:Y:S02]  /*12710*/  LOP3.LUT R5, R3, R2, RZ, 0xfc, !PT ;  /* 0x0000000203057212 */ /* 0x000fe400078efcff */
[----:B------:R-:W3:Y:S01]  /*12720*/  MUFU.RCP R2, R39 ;  /* 0x0000002700027308 */ /* 0x000ee20000001000 */
[----:B--2---:R-:W-:Y:S02]  /*12730*/  FSEL R3, R6, 1, P3 ;  /* 0x3f80000006037808 */ /* 0x004fe40001800000 */
[----:B-1----:R-:W-:-:S03]  /*12740*/  FSEL R0, R0, 1, P1 ;  /* 0x3f80000000007808 */ /* 0x002fc60000800000 */
[C---:B------:R-:W-:Y:S01]  /*12750*/  FMUL.FTZ R182, R3.reuse, R182 ;  /* 0x000000b603b67220 */ /* 0x040fe20000410000 */
[C---:B------:R-:W-:Y:S01]  /*12760*/  FMUL.FTZ R183, R3.reuse, R183 ;  /* 0x000000b703b77220 */ /* 0x040fe20000410000 */
[C---:B------:R-:W-:Y:S01]  /*12770*/  FMUL.FTZ R190, R3.reuse, R190 ;  /* 0x000000be03be7220 */ /* 0x040fe20000410000 */
[----:B------:R-:W-:Y:S01]  /*12780*/  FMUL.FTZ R7, R3, R191 ;  /* 0x000000bf03077220 */ /* 0x000fe20000410000 */
        /* <DEDUP_REMOVED lines=32> */
[----:B------:R-:W-:Y:S02]  /*12990*/  IADD3 R5, PT, PT, R32, R0, RZ ;  /* 0x0000000020057210 */ /* 0x000fe40007ffe0ff */
[----:B------:R-:W-:Y:S01]  /*129a0*/  FSETP.NE.FTZ.AND P2, PT, R39, RZ, PT ;  /* 0x000000ff2700720b */ /* 0x000fe20003f55000 */
[----:B------:R-:W-:Y:S01]  /*129b0*/  STS [R0], R4 ;  /* 0x0000000400007388 */ /* 0x000fe20000000800 */
[----:B------:R-:W-:Y:S02]  /*129c0*/  MOV R6, 0x20 ;  /* 0x0000002000067802 */ /* 0x000fe40000000f00 */
[----:B---3--:R-:W-:Y:S01]  /*129d0*/  FSEL R2, R2, 1, P2 ;  /* 0x3f80000002027808 */ /* 0x008fe20001000000 */
[----:B------:R-:W-:Y:S04]  /*129e0*/  STS [R0+0x400], R3 ;  /* 0x0004000300007388 */ /* 0x000fe80000000800 */
[----:B------:R1:W-:Y:S01]  /*129f0*/  STS [R5+0x400], R7 ;  /* 0x0004000705007388 */ /* 0x0003e20000000800 */
        /* <DEDUP_REMOVED lines=16> */
[----:B------:R-:W-:-:S02]  /*12b00*/  SEL R6, R6, 0xffffffe0, !P4 ;  /* 0xffffffe006067807 */ /* 0x000fc40006000000 */
[----:B------:R-:W-:Y:S01]  /*12b10*/  F2FP.F16.F32.PACK_AB R2, R189, R188 ;  /* 0x000000bcbd02723e */ /* 0x000fe200000000ff */
[----:B-1----:R-:W1:Y:S01]  /*12b20*/  LDC.U8 R7, c[0x0][0x549] ;  /* 0x00015240ff077b82 */ /* 0x002e620000000000 */
[----:B------:R-:W-:-:S03]  /*12b30*/  IADD3 R3, PT, PT, R6, R0, RZ ;  /* 0x0000000006037210 */ /* 0x000fc60007ffe0ff */
[----:B------:R2:W-:Y:S01]  /*12b40*/  STS [R5], R2 ;  /* 0x0000000205007388 */ /* 0x0005e20000000800 */
[----:B------:R-:W-:Y:S02]  /*12b50*/  F2FP.F16.F32.PACK_AB R8, R8, R176 ;  /* 0x000000b00808723e */ /* 0x000fe400000000ff */
[----:B------:R-:W-:Y:S02]  /*12b60*/  F2FP.F16.F32.PACK_AB R9, R9, R178 ;  /* 0x000000b20909723e */ /* 0x000fe400000000ff */
[----:B------:R-:W-:Y:S02]  /*12b70*/  F2FP.F16.F32.PACK_AB R17, R17, R184 ;  /* 0x000000b81111723e */ /* 0x000fe400000000ff */
[----:B------:R-:W-:Y:S02]  /*12b80*/  F2FP.F16.F32.PACK_AB R16, R16, R186 ;  /* 0x000000ba1010723e */ /* 0x000fe400000000ff */
[----:B------:R-:W-:Y:S02]  /*12b90*/  F2FP.F16.F32.PACK_AB R15, R15, R132 ;  /* 0x000000840f0f723e */ /* 0x000fe400000000ff */
[----:B------:R-:W-:-:S02]  /*12ba0*/  F2FP.F16.F32.PACK_AB R14, R14, R134 ;  /* 0x000000860e0e723e */ /* 0x000fc400000000ff */
[----:B------:R-:W-:Y:S02]  /*12bb0*/  F2FP.F16.F32.PACK_AB R11, R11, R144 ;  /* 0x000000900b0b723e */ /* 0x000fe400000000ff */
[----:B------:R-:W-:Y:S02]  /*12bc0*/  F2FP.F16.F32.PACK_AB R10, R10, R146 ;  /* 0x000000920a0a723e */ /* 0x000fe400000000ff */
[----:B------:R-:W-:Y:S01]  /*12bd0*/  IADD3 R4, PT, PT, R32, R3, RZ ;  /* 0x0000000320047210 */ /* 0x000fe20007ffe0ff */
[----:B------:R-:W-:Y:S01]  /*12be0*/  STS [R0+0x2000], R8 ;  /* 0x0020000800007388 */ /* 0x000fe20000000800 */
[----:B------:R-:W-:Y:S02]  /*12bf0*/  F2FP.F16.F32.PACK_AB R13, R13, R136 ;  /* 0x000000880d0d723e */ /* 0x000fe400000000ff */
[----:B------:R-:W-:Y:S01]  /*12c00*/  F2FP.F16.F32.PACK_AB R12, R12, R138 ;  /* 0x0000008a0c0c723e */ /* 0x000fe200000000ff */
[----:B------:R3:W-:Y:S01]  /*12c10*/  STS [R0+0x2400], R9 ;  /* 0x0024000900007388 */ /* 0x0007e20000000800 */
[----:B--2---:R-:W-:-:S02]  /*12c20*/  IADD3 R2, PT, PT, R0, 0x40, RZ ;  /* 0x0000004000027810 */ /* 0x004fc40007ffe0ff */
[----:B------:R-:W-:Y:S01]  /*12c30*/  @P0 IADD3 R2, PT, PT, R0, -0x40, RZ ;  /* 0xffffffc000020810 */ /* 0x000fe20007ffe0ff */
[----:B------:R-:W-:Y:S01]  /*12c40*/  STS [R5+0x2000], R17 ;  /* 0x0020001105007388 */ /* 0x000fe20000000800 */
[----:B------:R-:W-:Y:S02]  /*12c50*/  F2FP.F16.F32.PACK_AB R24, R24, R140 ;  /* 0x0000008c1818723e */ /* 0x000fe400000000ff */
[----:B------:R-:W-:Y:S01]  /*12c60*/  F2FP.F16.F32.PACK_AB R23, R23, R142 ;  /* 0x0000008e1717723e */ /* 0x000fe200000000ff */
[----:B------:R2:W-:Y:S01]  /*12c70*/  STS [R5+0x2400], R16 ;  /* 0x0024001005007388 */ /* 0x0005e20000000800 */
[----:B------:R-:W-:Y:S02]  /*12c80*/  F2FP.F16.F32.PACK_AB R22, R22, R148 ;  /* 0x000000941616723e */ /* 0x000fe400000000ff */
[----:B------:R-:W-:Y:S01]  /*12c90*/  F2FP.F16.F32.PACK_AB R21, R21, R150 ;  /* 0x000000961515723e */ /* 0x000fe200000000ff */
[----:B------:R-:W-:Y:S01]  /*12ca0*/  STS [R3], R15 ;  /* 0x0000000f03007388 */ /* 0x000fe20000000800 */
[----:B------:R-:W-:-:S02]  /*12cb0*/  F2FP.F16.F32.PACK_AB R19, R19, R196 ;  /* 0x000000c41313723e */ /* 0x000fc400000000ff */
[----:B------:R-:W-:Y:S01]  /*12cc0*/  F2FP.F16.F32.PACK_AB R18, R18, R198 ;  /* 0x000000c61212723e */ /* 0x000fe200000000ff */
[----:B------:R-:W-:Y:S01]  /*12cd0*/  STS [R3+0x400], R14 ;  /* 0x0004000e03007388 */ /* 0x000fe20000000800 */
[----:B------:R-:W-:Y:S02]  /*12ce0*/  F2FP.F16.F32.PACK_AB R20, R20, R192 ;  /* 0x000000c01414723e */ /* 0x000fe400000000ff */
[----:B------:R-:W-:Y:S01]  /*12cf0*/  F2FP.F16.F32.PACK_AB R27, R27, R194 ;  /* 0x000000c21b1b723e */ /* 0x000fe200000000ff */
[----:B------:R-:W-:Y:S01]  /*12d00*/  STS [R4], R11 ;  /* 0x0000000b04007388 */ /* 0x000fe20000000800 */
[----:B---3--:R-:W-:-:S03]  /*12d10*/  IADD3 R0, PT, PT, R32, R2, RZ ;  /* 0x0000000220007210 */ /* 0x008fc60007ffe0ff */
[----:B------:R-:W-:Y:S01]  /*12d20*/  STS [R4+0x400], R10 ;  /* 0x0004000a04007388 */ /* 0x000fe20000000800 */
[----:B------:R-:W-:-:S03]  /*12d30*/  ISETP.NE.AND P6, PT, R42, -0x1, PT ;  /* 0xffffffff2a00780c */ /* 0x000fc60003fc5270 */
[----:B------:R-:W-:Y:S04]  /*12d40*/  STS [R3+0x2000], R13 ;  /* 0x0020000d03007388 */ /* 0x000fe80000000800 */
[----:B------:R3:W-:Y:S01]  /*12d50*/  STS [R3+0x2400], R12 ;  /* 0x0024000c03007388 */ /* 0x0007e20000000800 */
[----:B-1----:R-:W-:Y:S01]  /*12d60*/  ISETP.NE.AND P4, PT, R7, RZ, PT ;  /* 0x000000ff0700720c */ /* 0x002fe20003f85270 */
[----:B--2---:R-:W1:Y:S02]  /*12d70*/  @P5 LDC R5, c[0x0][0x458] ;  /* 0x00011600ff055b82 */ /* 0x004e640000000800 */
[----:B------:R-:W-:Y:S04]  /*12d80*/  STS [R4+0x2000], R24 ;  /* 0x0020001804007388 */ /* 0x000fe80000000800 */
[----:B------:R-:W-:Y:S01]  /*12d90*/  STS [R4+0x2400], R23 ;  /* 0x0024001704007388 */ /* 0x000fe20000000800 */
[----:B------:R-:W-:Y:S01]  /*12da0*/  F2FP.F16.F32.PACK_AB R26, R26, R152 ;  /* 0x000000981a1a723e */ /* 0x000fe200000000ff */
[----:B------:R-:W2:Y:S02]  /*12db0*/  @!P6 LDC.64 R8, c[0x0][0x400] ;  /* 0x00010000ff08eb82 */ /* 0x000ea40000000a00 */
[----:B------:R-:W-:Y:S04]  /*12dc0*/  STS [R2], R22 ;  /* 0x0000001602007388 */ /* 0x000fe80000000800 */
[----:B------:R-:W-:Y:S01]  /*12dd0*/  STS [R2+0x400], R21 ;  /* 0x0004001502007388 */ /* 0x000fe20000000800 */
[----:B------:R-:W-:Y:S01]  /*12de0*/  F2FP.F16.F32.PACK_AB R25, R25, R154 ;  /* 0x0000009a1919723e */ /* 0x000fe200000000ff */
[----:B------:R-:W4:Y:S02]  /*12df0*/  @P4 LDC R16, c[0x0][0x430] ;  /* 0x00010c00ff104b82 */ /* 0x000f240000000800 */
[----:B------:R-:W-:Y:S04]  /*12e00*/  STS [R0], R19 ;  /* 0x0000001300007388 */ /* 0x000fe80000000800 */
[----:B------:R1:W-:Y:S01]  /*12e10*/  STS [R0+0x400], R18 ;  /* 0x0004001200007388 */ /* 0x0003e20000000800 */
[----:B---3--:R-:W-:Y:S01]  /*12e20*/  IADD3 R3, PT, PT, R6, R2, RZ ;  /* 0x0000000206037210 */ /* 0x008fe20007ffe0ff */
[----:B------:R-:W3:Y:S02]  /*12e30*/  @P3 LDC R7, c[0x0][0x458] ;  /* 0x00011600ff073b82 */ /* 0x000ee40000000800 */
[----:B------:R-:W-:Y:S04]  /*12e40*/  STS [R2+0x2000], R20 ;  /* 0x0020001402007388 */ /* 0x000fe80000000800 */
[----:B------:R2:W-:Y:S01]  /*12e50*/  STS [R2+0x2400], R27 ;  /* 0x0024001b02007388 */ /* 0x0005e20000000800 */
[----:B------:R-:W-:Y:S01]  /*12e60*/  F2FP.F16.F32.PACK_AB R31, R31, R156 ;  /* 0x0000009c1f1f723e */ /* 0x000fe200000000ff */
[----:B------:R-:W4:Y:S01]  /*12e70*/  @P6 LDC.64 R10, c[0x0][0x408] ;  /* 0x00010200ff0a6b82 */ /* 0x000f220000000a00 */
[----:B------:R-:W3:Y:S01]  /*12e80*/  S2R R17, SR_CTAID.Y ;  /* 0x0000000000117919 */ /* 0x000ee20000002600 */
[----:B------:R-:W-:-:S02]  /*12e90*/  F2FP.F16.F32.PACK_AB R30, R30, R158 ;  /* 0x0000009e1e1e723e */ /* 0x000fc400000000ff */
[----:B------:R-:W-:Y:S01]  /*12ea0*/  F2FP.F16.F32.PACK_AB R29, R29, R204 ;  /* 0x000000cc1d1d723e */ /* 0x000fe200000000ff */
[----:B------:R-:W-:Y:S01]  /*12eb0*/  STS [R0+0x2000], R26 ;  /* 0x0020001a00007388 */ /* 0x000fe20000000800 */
[----:B------:R-:W-:Y:S02]  /*12ec0*/  F2FP.F16.F32.PACK_AB R28, R28, R206 ;  /* 0x000000ce1c1c723e */ /* 0x000fe400000000ff */
[----:B------:R-:W3:Y:S01]  /*12ed0*/  @P2 LDC R15, c[0x0][0x458] ;  /* 0x00011600ff0f2b82 */ /* 0x000ee20000000800 */
[----:B------:R4:W-:Y:S01]  /*12ee0*/  STS [R0+0x2400], R25 ;  /* 0x0024001900007388 */ /* 0x0009e20000000800 */
[----:B------:R-:W-:Y:S02]  /*12ef0*/  F2FP.F16.F32.PACK_AB R33, R33, R160 ;  /* 0x000000a02121723e */ /* 0x000fe400000000ff */
[----:B------:R-:W-:Y:S02]  /*12f00*/  F2FP.F16.F32.PACK_AB R36, R36, R162 ;  /* 0x000000a22424723e */ /* 0x000fe400000000ff */
[----:B------:R-:W-:-:S02]  /*12f10*/  F2FP.F16.F32.PACK_AB R35, R35, R200 ;  /* 0x000000c82323723e */ /* 0x000fc400000000ff */
[----:B-1----:R-:W1:Y:S01]  /*12f20*/  LDC R18, c[0x0][0x434] ;  /* 0x00010d00ff127b82 */ /* 0x002e620000000800 */
[----:B--2---:R2:W3:Y:S01]  /*12f30*/  @P5 MUFU.LG2 R2, R37 ;  /* 0x0000002500025308 */ /* 0x0044e20000000c00 */
[----:B------:R-:W-:Y:S01]  /*12f40*/  F2FP.F16.F32.PACK_AB R34, R34, R202 ;  /* 0x000000ca2222723e */ /* 0x000fe200000000ff */
[----:B------:R-:W-:Y:S05]  /*12f50*/  STS [R3], R31 ;  /* 0x0000001f03007388 */ /* 0x000fea0000000800 */
[----:B------:R-:W1:Y:S01]  /*12f60*/  LDC R4, c[0x0][0x434] ;  /* 0x00010d00ff047b82 */ /* 0x000e620000000800 */
[----:B------:R-:W-:Y:S07]  /*12f70*/  STS [R3+0x400], R30 ;  /* 0x0004001e03007388 */ /* 0x000fee0000000800 */
[----:B------:R-:W1:Y:S01]  /*12f80*/  LDC.U8 R19, c[0x0][0x548] ;  /* 0x00015200ff137b82 */ /* 0x000e620000000000 */
[----:B----4-:R-:W-:Y:S01]  /*12f90*/  IADD3 R0, PT, PT, R32, R3, RZ ;  /* 0x0000000320007210 */ /* 0x010fe20007ffe0ff */
[----:B------:R-:W4:Y:S04]  /*12fa0*/  @P3 MUFU.LG2 R6, R38 ;  /* 0x0000002600063308 */ /* 0x000f280000000c00 */
[----:B------:R-:W-:Y:S02]  /*12fb0*/  STS [R0], R29 ;  /* 0x0000001d00007388 */ /* 0x000fe40000000800 */
[----:B------:R-:W1:Y:S02]  /*12fc0*/  @P1 LDC R14, c[0x0][0x458] ;  /* 0x00011600ff0e1b82 */ /* 0x000e640000000800 */
[----:B------:R-:W-:Y:S04]  /*12fd0*/  STS [R0+0x400], R28 ;  /* 0x0004001c00007388 */ /* 0x000fe80000000800 */
[----:B------:R3:W-:Y:S04]  /*12fe0*/  STS [R3+0x2000], R33 ;  /* 0x0020002103007388 */ /* 0x0007e80000000800 */
[----:B------:R-:W-:Y:S04]  /*12ff0*/  STS [R3+0x2400], R36 ;  /* 0x0024002403007388 */ /* 0x000fe80000000800 */
[----:B------:R-:W-:Y:S04]  /*13000*/  STS [R0+0x2000], R35 ;  /* 0x0020002300007388 */ /* 0x000fe80000000800 */
[----:B------:R4:W-:Y:S01]  /*13010*/  STS [R0+0x2400], R34 ;  /* 0x0024002200007388 */ /* 0x0009e20000000800 */
[----:B--2---:R-:W2:Y:S01]  /*13020*/  S2R R37, SR_CTAID.X ;  /* 0x0000000000257919 */ /* 0x004ea20000002500 */
[----:B------:R1:W1:Y:S01]  /*13030*/  @P2 MUFU.LG2 R13, R39 ;  /* 0x00000027000d2308 */ /* 0x0002620000000c00 */
[----:B---3--:R-:W3:Y:S07]  /*13040*/  S2R R33, SR_CTAID.Z ;  /* 0x0000000000217919 */ /* 0x008eee0000002700 */
[----:B------:R2:W2:Y:S01]  /*13050*/  @P1 MUFU.LG2 R12, R40 ;  /* 0x00000028000c1308 */ /* 0x0004a20000000c00 */
[----:B----4-:R-:W-:-:S02]  /*13060*/  @P5 FMUL.FTZ R0, R2, 0.69314718246459960938 ;  /* 0x3f31721802005820 */ /* 0x010fc40000410000 */
[----:B------:R-:W4:Y:S01]  /*13070*/  @P4 LDC R2, c[0x0][0x430] ;  /* 0x00010c00ff024b82 */ /* 0x000f220000000800 */
[----:B------:R-:W-:Y:S01]  /*13080*/  MOV R27, 0x7f800000 ;  /* 0x7f800000001b7802 */ /* 0x000fe20000000f00 */
[----:B-----5:R-:W-:Y:S01]  /*13090*/  @P5 FFMA.FTZ R27, R169, R5, R0 ;  /* 0x00000005a91b5223 */ /* 0x020fe20000010000 */
[----:B------:R-:W-:Y:S01]  /*130a0*/  @P3 FMUL.FTZ R0, R6, 0.69314718246459960938 ;  /* 0x3f31721806003820 */ /* 0x000fe20000410000 */
[----:B------:R-:W-:Y:S01]  /*130b0*/  @!P6 IMAD.WIDE.U32 R24, R17, R8, RZ ;  /* 0x000000081118e225 */ /* 0x000fe200078e00ff */
[----:B------:R-:W-:Y:S02]  /*130c0*/  MOV R21, 0x7f800000 ;  /* 0x7f80000000157802 */ /* 0x000fe40000000f00 */
[----:B------:R-:W-:Y:S01]  /*130d0*/  ISETP.NE.AND P5, PT, R42, -0x1, PT ;  /* 0xffffffff2a00780c */ /* 0x000fe20003fa5270 */
[----:B------:R-:W-:Y:S01]  /*130e0*/  @P3 FFMA.FTZ R21, R168, R7, R0 ;  /* 0x00000007a8153223 */ /* 0x000fe20000010000 */
[----:B-1----:R-:W-:Y:S01]  /*130f0*/  ISETP.NE.AND P0, PT, R19, RZ, !P4 ;  /* 0x000000ff1300720c */ /* 0x002fe20006705270 */
[----:B------:R-:W-:Y:S01]  /*13100*/  @P4 IMAD R4, R16, R18, RZ ;  /* 0x0000001210044224 */ /* 0x000fe200078e02ff */
[----:B------:R-:W-:Y:S01]  /*13110*/  @P4 MOV R3, 0x1 ;  /* 0x0000000100034802 */ /* 0x000fe20000000f00 */
[----:B------:R-:W-:-:S02]  /*13120*/  @!P6 IMAD R26, R17, R9, R25 ;  /* 0x00000009111ae224 */ /* 0x000fc400078e0219 */
[----:B------:R-:W-:Y:S01]  /*13130*/  @P6 IMAD.WIDE.U32 R22, R42, R10, RZ ;  /* 0x0000000a2a166225 */ /* 0x000fe200078e00ff */
[----:B--2---:R-:W-:Y:S07]  /*13140*/  @P4 BRA `(.L_x_462) ;  /* 0x0000000000204947 */ /* 0x004fee0003800000 */
[----:B------:R-:W-:Y:S01]  /*13150*/  ISETP.NE.AND P3, PT, R19, RZ, PT ;  /* 0x000000ff1300720c */ /* 0x000fe20003f65270 */
[----:B------:R-:W1:-:S12]  /*13160*/  LDC R0, c[0x0][0x3e0] ;  /* 0x0000f800ff007b82 */ /* 0x000e580000000800 */
[----:B------:R-:W1:Y:S01]  /*13170*/  @P3 LDC R3, c[0x0][0x454] ;  /* 0x00011500ff033b82 */ /* 0x000e620000000800 */
[----:B----4-:R-:W-:Y:S02]  /*13180*/  @P3 MOV R2, 0x1 ;  /* 0x0000000100023802 */ /* 0x010fe40000000f00 */
[----:B------:R-:W-:-:S05]  /*13190*/  @!P3 MOV R2, 0x1 ;  /* 0x000000010002b802 */ /* 0x000fca0000000f00 */
[----:B------:R-:W2:Y:S01]  /*131a0*/  @P3 LDC R4, c[0x0][0x454] ;  /* 0x00011500ff043b82 */ /* 0x000ea20000000800 */
[-C--:B-1----:R-:W-:Y:S02]  /*131b0*/  @P3 IMAD R3, R3, R0.reuse, RZ ;  /* 0x0000000003033224 */ /* 0x082fe400078e02ff */
[----:B------:R-:W-:-:S07]  /*131c0*/  @!P3 IMAD R3, R18, R0, RZ ;  /* 0x000000001203b224 */ /* 0x000fce00078e02ff */
.L_x_462:
[----:B------:R-:W-:Y:S01]  /*131d0*/  @P6 IMAD R26, R42, R11, R23 ;  /* 0x0000000b2a1a6224 */ /* 0x000fe200078e0217 */
[----:B------:R1:W5:Y:S01]  /*131e0*/  LDL R34, [R1+0x18] ;  /* 0x0000180001227983 */ /* 0x0003620000100800 */
[----:B------:R-:W-:Y:S01]  /*131f0*/  @!P5 IMAD R42, R17, R18, RZ ;  /* 0x00000012112ad224 */ /* 0x000fe200078e02ff */
[----:B------:R-:W-:Y:S01]  /*13200*/  LOP3.LUT P3, RZ, R41, 0x3, RZ, 0xc0, !PT ;  /* 0x0000000329ff7812 */ /* 0x000fe2000786c0ff */
[----:B--23--:R-:W-:Y:S02]  /*13210*/  IMAD R0, R33, R4, RZ ;  /* 0x0000000421007224 */ /* 0x00cfe400078e02ff */
[----:B------:R-:W-:Y:S01]  /*13220*/  @P2 FMUL.FTZ R8, R13, 0.69314718246459960938 ;  /* 0x3f3172180d082820 */ /* 0x000fe20000410000 */
[----:B------:R-:W-:Y:S01]  /*13230*/  IMAD.SHL.U32 R32, R41, 0x8, RZ ;  /* 0x0000000829207824 */ /* 0x000fe200078e00ff */
[----:B------:R1:W-:Y:S01]  /*13240*/  @!P5 STL [R1+0x1c], R42 ;  /* 0x00001c2a0100d387 */ /* 0x0003e20000100800 */
[----:B------:R-:W-:Y:S01]  /*13250*/  @!P0 IMAD R0, R17, R3, R0 ;  /* 0x0000000311008224 */ /* 0x000fe200078e0200 */
[----:B------:R-:W-:Y:S01]  /*13260*/  SHF.R.S32.HI R4, RZ, 0x1f, R42 ;  /* 0x0000001fff047819 */ /* 0x000fe2000001142a */
[----:B----4-:R-:W-:Y:S01]  /*13270*/  IMAD R3, R37, R2, RZ ;  /* 0x0000000225037224 */ /* 0x010fe200078e02ff */
[----:B------:R-:W-:Y:S01]  /*13280*/  LOP3.LUT R6, R32, 0x1f8, RZ, 0xc0, !PT ;  /* 0x000001f820067812 */ /* 0x000fe200078ec0ff */
[----:B------:R-:W-:Y:S01]  /*13290*/  @P1 FMUL.FTZ R7, R12, 0.69314718246459960938 ;  /* 0x3f3172180c071820 */ /* 0x000fe20000410000 */
[----:B------:R-:W-:Y:S01]  /*132a0*/  SEL R5, R42, RZ, P0 ;  /* 0x000000ff2a057207 */ /* 0x000fe20000000000 */
[----:B------:R-:W-:Y:S01]  /*132b0*/  IMAD.SHL.U32 R3, R3, 0x80, RZ ;  /* 0x0000008003037824 */ /* 0x000fe200078e00ff */
[----:B------:R-:W-:Y:S01]  /*132c0*/  LOP3.LUT R6, R6, 0x38, R41, 0x78, !PT ;  /* 0x0000003806067812 */ /* 0x000fe200078e7829 */
[----:B------:R-:W-:Y:S01]  /*132d0*/  BSSY.RECONVERGENT B0, `(.L_x_463) ;  /* 0x0000035000007945 */ /* 0x000fe20003800200 */
[----:B------:R-:W-:Y:S01]  /*132e0*/  SEL R10, R4, RZ, P0 ;  /* 0x000000ff040a7207 */ /* 0x000fe20000000000 */
[----:B------:R-:W-:Y:S01]  /*132f0*/  IMAD.MOV.U32 R20, RZ, RZ, 0x7f800000 ;  /* 0x7f800000ff147424 */ /* 0x000fe200078e00ff */
[----:B------:R-:W-:Y:S01]  /*13300*/  BAR.SYNC.DEFER_BLOCKING 0x0 ;  /* 0x0000000000007b1d */ /* 0x000fe20000010000 */
[----:B------:R-:W-:Y:S01]  /*13310*/  IADD3 R9, P4, P0, R3, R5, R0 ;  /* 0x0000000503097210 */ /* 0x000fe2000789e000 */
[----:B------:R-:W-:Y:S01]  /*13320*/  @P2 FFMA.FTZ R20, R167, R15, R8 ;  /* 0x0000000fa7142223 */ /* 0x000fe20000010008 */
[----:B------:R-:W-:-:S02]  /*13330*/  SHF.R.S32.HI R4, RZ, 0x1f, R0 ;  /* 0x0000001fff047819 */ /* 0x000fc40000011400 */
[----:B------:R-:W-:Y:S02]  /*13340*/  LOP3.LUT R0, R6, 0x1e00, R32, 0xf8, !PT ;  /* 0x00001e0006007812 */ /* 0x000fe400078ef820 */
[----:B------:R-:W-:Y:S02]  /*13350*/  SHF.R.S32.HI R3, RZ, 0x1f, R3 ;  /* 0x0000001fff037819 */ /* 0x000fe40000011403 */
[----:B------:R-:W-:Y:S02]  /*13360*/  LEA R18, R0, UR4, 0x1 ;  /* 0x0000000400127c11 */ /* 0x000fe4000f8e08ff */
[----:B------:R-:W-:Y:S01]  /*13370*/  MOV R19, 0x7f800000 ;  /* 0x7f80000000137802 */ /* 0x000fe20000000f00 */
[----:B------:R-:W-:Y:S01]  /*13380*/  @P1 FFMA.FTZ R19, R164, R14, R7 ;  /* 0x0000000ea4131223 */ /* 0x000fe20000010007 */
[----:B------:R-:W-:Y:S01]  /*13390*/  IADD3.X R8, PT, PT, R3, R10, R4, P4, P0 ;  /* 0x0000000a03087210 */ /* 0x000fe200027e0404 */
[----:B-1----:R-:W-:Y:S06]  /*133a0*/  @P3 BRA `(.L_x_464) ;  /* 0x00000000009c3947 */ /* 0x002fec0003800000 */
[--C-:B------:R-:W-:Y:S02]  /*133b0*/  SHF.R.U32.HI R0, RZ, 0x1, R41.reuse ;  /* 0x00000001ff007819 */ /* 0x100fe40000011629 */
[----:B------:R-:W-:Y:S02]  /*133c0*/  SHF.R.U32.HI R3, RZ, 0x2, R41 ;  /* 0x00000002ff037819 */ /* 0x000fe40000011629 */
[----:B------:R-:W-:-:S04]  /*133d0*/  LOP3.LUT R0, R0, 0x30, RZ, 0xc0, !PT ;  /* 0x0000003000007812 */ /* 0x000fc800078ec0ff */
[----:B------:R-:W-:-:S04]  /*133e0*/  LOP3.LUT R0, R0, 0x7, R3, 0xf8, !PT ;  /* 0x0000000700007812 */ /* 0x000fc800078ef803 */
[C---:B-----5:R-:W-:Y:S01]  /*133f0*/  ISETP.GE.AND P5, PT, R0.reuse, R34, PT ;  /* 0x000000220000720c */ /* 0x060fe20003fa6270 */
        /* <DEDUP_REMOVED lines=8> */
[-C--:B------:R-:W-:Y:S01]  /*13480*/  @!P5 IADD3 R0, P0, PT, R4, R9.reuse, RZ ;  /* 0x000000090400d210 */ /* 0x080fe20007f1e0ff */
[-C--:B------:R-:W-:Y:S01]  /*13490*/  @!P4 IMAD R3, R3, R2.reuse, RZ ;  /* 0x000000020303c224 */ /* 0x080fe200078e02ff */
[----:B------:R-:W2:Y:S01]  /*134a0*/  @!P4 LDC.64 R6, c[0x0][0x420] ;  /* 0x00010800ff06cb82 */ /* 0x000ea20000000a00 */
[----:B------:R-:W-:Y:S01]  /*134b0*/  @!P3 IMAD R10, R10, R2, RZ ;  /* 0x000000020a0ab224 */ /* 0x000fe200078e02ff */
[----:B------:R-:W-:Y:S01]  /*134c0*/  @!P5 LEA.HI.X.SX32 R4, R4, R8, 0x1, P0 ;  /* 0x000000080404d211 */ /* 0x000fe200000f0eff */
[----:B------:R-:W-:Y:S01]  /*134d0*/  @!P2 IMAD R11, R11, R2, RZ ;  /* 0x000000020b0ba224 */ /* 0x000fe200078e02ff */
[----:B------:R-:W-:-:S04]  /*134e0*/  @!P4 IADD3 R5, P0, PT, R3, R9, RZ ;  /* 0x000000090305c210 */ /* 0x000fc80007f1e0ff */
[----:B------:R-:W3:Y:S01]  /*134f0*/  @!P3 LDC.64 R14, c[0x0][0x420] ;  /* 0x00010800ff0ebb82 */ /* 0x000ee20000000a00 */
[----:B------:R-:W-:-:S07]  /*13500*/  @!P4 LEA.HI.X.SX32 R3, R3, R8, 0x1, P0 ;  /* 0x000000080303c211 */ /* 0x000fce00000f0eff */
[----:B------:R-:W4:Y:S01]  /*13510*/  @!P2 LDC.64 R16, c[0x0][0x420] ;  /* 0x00010800ff10ab82 */ /* 0x000f220000000a00 */
[----:B-1----:R-:W-:-:S04]  /*13520*/  @!P5 LEA R12, P1, R0, R12, 0x2 ;  /* 0x0000000c000cd211 */ /* 0x002fc800078210ff */
[----:B------:R-:W-:Y:S02]  /*13530*/  @!P5 LEA.HI.X R13, R0, R13, R4, 0x2, P1 ;  /* 0x0000000d000dd211 */ /* 0x000fe400008f1404 */
[C---:B------:R-:W-:Y:S02]  /*13540*/  @!P3 IADD3 R0, P1, PT, R10.reuse, R9, RZ ;  /* 0x000000090a00b210 */ /* 0x040fe40007f3e0ff */
[C---:B--2---:R-:W-:Y:S01]  /*13550*/  @!P4 LEA R6, P0, R5.reuse, R6, 0x2 ;  /* 0x000000060506c211 */ /* 0x044fe200078010ff */
[----:B------:R1:W-:Y:S01]  /*13560*/  @!P5 STG.E desc[UR14][R12.64], R27 ;  /* 0x0000001b0c00d986 */ /* 0x0003e2000c10190e */
[----:B------:R-:W-:Y:S02]  /*13570*/  @!P3 LEA.HI.X.SX32 R2, R10, R8, 0x1, P1 ;  /* 0x000000080a02b211 */ /* 0x000fe400008f0eff */
[----:B------:R-:W-:Y:S02]  /*13580*/  @!P4 LEA.HI.X R7, R5, R7, R3, 0x2, P0 ;  /* 0x000000070507c211 */ /* 0x000fe400000f1403 */
[----:B------:R-:W-:-:S02]  /*13590*/  @!P2 IADD3 R3, P0, PT, R11, R9, RZ ;  /* 0x000000090b03a210 */ /* 0x000fc40007f1e0ff */
[C---:B---3--:R-:W-:Y:S01]  /*135a0*/  @!P3 LEA R4, P1, R0.reuse, R14, 0x2 ;  /* 0x0000000e0004b211 */ /* 0x048fe200078210ff */
[----:B------:R1:W-:Y:S01]  /*135b0*/  @!P4 STG.E desc[UR14][R6.64], R21 ;  /* 0x000000150600c986 */ /* 0x0003e2000c10190e */
[----:B------:R-:W-:Y:S02]  /*135c0*/  @!P2 LEA.HI.X.SX32 R8, R11, R8, 0x1, P0 ;  /* 0x000000080b08a211 */ /* 0x000fe400000f0eff */
[----:B------:R-:W-:Y:S02]  /*135d0*/  @!P3 LEA.HI.X R5, R0, R15, R2, 0x2, P1 ;  /* 0x0000000f0005b211 */ /* 0x000fe400008f1402 */
[----:B----4-:R-:W-:-:S03]  /*135e0*/  @!P2 LEA R2, P0, R3, R16, 0x2 ;  /* 0x000000100302a211 */ /* 0x010fc600078010ff */
[----:B------:R1:W-:Y:S01]  /*135f0*/  @!P3 STG.E desc[UR14][R4.64], R20 ;  /* 0x000000140400b986 */ /* 0x0003e2000c10190e */
[----:B------:R-:W-:-:S05]  /*13600*/  @!P2 LEA.HI.X R3, R3, R17, R8, 0x2, P0 ;  /* 0x000000110303a211 */ /* 0x000fca00000f1408 */
[----:B------:R1:W-:Y:S04]  /*13610*/  @!P2 STG.E desc[UR14][R2.64], R19 ;  /* 0x000000130200a986 */ /* 0x0003e8000c10190e */
.L_x_464:
[----:B------:R-:W-:Y:S05]  /*13620*/  BSYNC.RECONVERGENT B0 ;  /* 0x0000000000007941 */ /* 0x000fea0003800200 */
.L_x_463:
[----:B------:R-:W2:Y:S01]  /*13630*/  LDCU UR6, c[0x0][0x440] ;  /* 0x00008800ff0677ac */ /* 0x000ea20008000800 */
[----:B------:R3:W4:Y:S01]  /*13640*/  LDS.128 R28, [R18+0x3800] ;  /* 0x00380000121c7984 */ /* 0x0007220000000c00 */
[----:B------:R-:W-:Y:S01]  /*13650*/  @!P6 IMAD.MOV.U32 R0, RZ, RZ, R24 ;  /* 0x000000ffff00e224 */ /* 0x000fe200078e0018 */
[----:B-1----:R-:W-:Y:S01]  /*13660*/  LOP3.LUT R4, R32, 0x38, RZ, 0xc0, !PT ;  /* 0x0000003820047812 */ /* 0x002fe200078ec0ff */
[----:B------:R-:W-:Y:S01]  /*13670*/  @P6 IMAD.MOV.U32 R0, RZ, RZ, R22 ;  /* 0x000000ffff006224 */ /* 0x000fe200078e0016 */
[----:B------:R3:W1:Y:S01]  /*13680*/  LDS.128 R12, [R18] ;  /* 0x00000000120c7984 */ /* 0x0006620000000c00 */
[----:B------:R-:W3:Y:S01]  /*13690*/  LDCU.64 UR4, c[0x0][0x410] ;  /* 0x00008200ff0477ac */ /* 0x000ee20008000a00 */
[----:B------:R-:W-:Y:S01]  /*136a0*/  SHF.R.U32.HI R2, RZ, 0x3, R41 ;  /* 0x00000003ff027819 */ /* 0x000fe20000011629 */
[----:B------:R-:W-:Y:S03]  /*136b0*/  BSSY.RECONVERGENT B0, `(.L_x_465) ;  /* 0x0000020000007945 */ /* 0x000fe60003800200 */
[C---:B------:R-:W-:Y:S01]  /*136c0*/  IADD3 R7, PT, PT, R2.reuse, 0x20, RZ ;  /* 0x0000002002077810 */ /* 0x040fe20007ffe0ff */
[C---:B------:R-:W-:Y:S01]  /*136d0*/  VIADD R3, R2.reuse, 0x10 ;  /* 0x0000001002037836 */ /* 0x040fe20000000000 */
[C---:B------:R-:W-:Y:S01]  /*136e0*/  IADD3 R17, PT, PT, R2.reuse, 0x60, RZ ;  /* 0x0000006002117810 */ /* 0x040fe20007ffe0ff */
[----:B------:R-:W-:-:S02]  /*136f0*/  VIADD R6, R2, 0x30 ;  /* 0x0000003002067836 */ /* 0x000fc40000000000 */
[----:B------:R-:W-:Y:S01]  /*13700*/  VIADD R16, R2, 0x70 ;  /* 0x0000007002107836 */ /* 0x000fe20000000000 */
[C---:B--2---:R-:W-:Y:S02]  /*13710*/  ISETP.GE.AND P0, PT, R4.reuse, UR6, PT ;  /* 0x0000000604007c0c */ /* 0x044fe4000bf06270 */
[----:B------:R-:W-:Y:S02]  /*13720*/  IADD3 R4, P1, PT, R4, R0, RZ ;  /* 0x0000000004047210 */ /* 0x000fe40007f3e0ff */
[-C--:B-----5:R-:W-:Y:S01]  /*13730*/  ISETP.GE.OR P6, PT, R3, R34.reuse, P0 ;  /* 0x000000220300720c */ /* 0x0a0fe200007c6670 */
[C---:B------:R-:W-:Y:S01]  /*13740*/  VIADD R3, R2.reuse, 0x40 ;  /* 0x0000004002037836 */ /* 0x040fe20000000000 */
[C---:B------:R-:W-:Y:S01]  /*13750*/  IADD3 R0, PT, PT, R2.reuse, 0x50, RZ ;  /* 0x0000005002007810 */ /* 0x040fe20007ffe0ff */
[----:B------:R-:W-:Y:S01]  /*13760*/  IMAD.X R5, RZ, RZ, R26, P1 ;  /* 0x000000ffff057224 */ /* 0x000fe200008e061a */
[-C--:B------:R-:W-:Y:S02]  /*13770*/  ISETP.GE.OR P1, PT, R2, R34.reuse, P0 ;  /* 0x000000220200720c */ /* 0x080fe40000726670 */
[-C--:B------:R-:W-:Y:S01]  /*13780*/  ISETP.GE.OR P3, PT, R3, R34.reuse, P0 ;  /* 0x000000220300720c */ /* 0x080fe20000766670 */
[----:B---3--:R-:W-:Y:S01]  /*13790*/  IMAD.WIDE.U32 R10, R33, UR4, R4 ;  /* 0x00000004210a7c25 */ /* 0x008fe2000f8e0004 */
[----:B------:R-:W-:-:S02]  /*137a0*/  ISETP.GE.OR P5, PT, R7, R34, P0 ;  /* 0x000000220700720c */ /* 0x000fc400007a6670 */
[-C--:B------:R-:W-:Y:S01]  /*137b0*/  ISETP.GE.OR P4, PT, R6, R34.reuse, P0 ;  /* 0x000000220600720c */ /* 0x080fe20000786670 */
[----:B------:R-:W-:Y:S01]  /*137c0*/  IMAD.MOV.U32 R3, RZ, RZ, RZ ;  /* 0x000000ffff037224 */ /* 0x000fe200078e00ff */
[----:B------:R-:W-:Y:S01]  /*137d0*/  ISETP.GE.OR P2, PT, R0, R34, P0 ;  /* 0x000000220000720c */ /* 0x000fe20000746670 */
[----:B------:R-:W-:Y:S02]  /*137e0*/  IMAD R9, R33, UR5, R11 ;  /* 0x0000000521097c24 */ /* 0x000fe4000f8e020b */
[----:B------:R-:W-:Y:S02]  /*137f0*/  IMAD.WIDE.U32 R6, R37, 0x80, R2 ;  /* 0x0000008025067825 */ /* 0x000fe400078e0002 */
[----:B------:R-:W-:Y:S08]  /*13800*/  @P1 BRA `(.L_x_466) ;  /* 0x0000000000281947 */ /* 0x000ff00003800000 */
[----:B------:R-:W2:Y:S01]  /*13810*/  LDCU.64 UR6, c[0x0][0x408] ;  /* 0x00008100ff0677ac */ /* 0x000ea20008000a00 */
[----:B------:R-:W-:Y:S01]  /*13820*/  MOV R8, R10 ;  /* 0x0000000a00087202 */ /* 0x000fe20000000f00 */
[----:B------:R-:W3:Y:S01]  /*13830*/  LDCU.64 UR4, c[0x0][0x3f0] ;  /* 0x00007e00ff0477ac */ /* 0x000ee20008000a00 */
[----:B--2---:R-:W-:-:S03]  /*13840*/  IMAD R0, R7, UR6, RZ ;  /* 0x0000000607007c24 */ /* 0x004fc6000f8e02ff */
[----:B------:R-:W-:-:S04]  /*13850*/  IMAD.WIDE.U32 R2, R6, UR6, R8 ;  /* 0x0000000606027c25 */ /* 0x000fc8000f8e0008 */
[----:B------:R-:W-:Y:S01]  /*13860*/  IMAD R0, R6, UR7, R0 ;  /* 0x0000000706007c24 */ /* 0x000fe2000f8e0200 */
[----:B---3--:R-:W-:-:S04]  /*13870*/  LEA R4, P1, R2, UR4, 0x1 ;  /* 0x0000000402047c11 */ /* 0x008fc8000f8208ff */
[----:B------:R-:W-:-:S04]  /*13880*/  IADD3 R0, PT, PT, R3, R0, RZ ;  /* 0x0000000003007210 */ /* 0x000fc80007ffe0ff */
[----:B------:R-:W-:-:S05]  /*13890*/  LEA.HI.X R5, R2, UR5, R0, 0x1, P1 ;  /* 0x0000000502057c11 */ /* 0x000fca00088f0c00 */
[----:B-1----:R2:W-:Y:S02]  /*138a0*/  STG.E.128 desc[UR14][R4.64], R12 ;  /* 0x0000000c04007986 */ /* 0x0025e4000c101d0e */
.L_x_466:
[----:B------:R-:W-:Y:S05]  /*138b0*/  BSYNC.RECONVERGENT B0 ;  /* 0x0000000000007941 */ /* 0x000fea0003800200 */
.L_x_465:
[----:B-12---:R1:W2:Y:S01]  /*138c0*/  LDS.128 R12, [R18+0x800] ;  /* 0x00080000120c7984 */ /* 0x0062a20000000c00 */
[----:B------:R-:W-:Y:S01]  /*138d0*/  BSSY.RECONVERGENT B0, `(.L_x_467) ;  /* 0x0000011000007945 */ /* 0x000fe20003800200 */
[-C--:B------:R-:W-:Y:S02]  /*138e0*/  ISETP.GE.OR P1, PT, R17, R34.reuse, P0 ;  /* 0x000000221100720c */ /* 0x080fe40000726670 */
[----:B------:R-:W-:Y:S01]  /*138f0*/  ISETP.GE.OR P0, PT, R16, R34, P0 ;  /* 0x000000221000720c */ /* 0x000fe20000706670 */
[----:B------:R-:W-:-:S12]  /*13900*/  @P6 BRA `(.L_x_468) ;  /* 0x0000000000346947 */ /* 0x000fd80003800000 */
[----:B------:R-:W3:Y:S01]  /*13910*/  LDCU.64 UR6, c[0x0][0x408] ;  /* 0x00008100ff0677ac */ /* 0x000ee20008000a00 */
[----:B------:R-:W-:Y:S02]  /*13920*/  IADD3 R0, P6, PT, R6, 0x10, RZ ;  /* 0x0000001006007810 */ /* 0x000fe40007fde0ff */
[----:B------:R-:W-:Y:S01]  /*13930*/  MOV R3, R9 ;  /* 0x0000000900037202 */ /* 0x000fe20000000f00 */
[----:B------:R-:W5:Y:S02]  /*13940*/  LDCU.64 UR4, c[0x0][0x3f0] ;  /* 0x00007e00ff0477ac */ /* 0x000f640008000a00 */
[----:B------:R-:W-:-:S04]  /*13950*/  IMAD.X R2, RZ, RZ, R7, P6 ;  /* 0x000000ffff027224 */ /* 0x000fc800030e0607 */
[----:B---3--:R-:W-:Y:S02]  /*13960*/  IMAD R4, R2, UR6, RZ ;  /* 0x0000000602047c24 */ /* 0x008fe4000f8e02ff */
[----:B------:R-:W-:-:S04]  /*13970*/  IMAD.MOV.U32 R2, RZ, RZ, R10 ;  /* 0x000000ffff027224 */ /* 0x000fc800078e000a */
[----:B------:R-:W-:-:S04]  /*13980*/  IMAD.WIDE.U32 R2, R0, UR6, R2 ;  /* 0x0000000600027c25 */ /* 0x000fc8000f8e0002 */
[----:B------:R-:W-:Y:S01]  /*13990*/  IMAD R0, R0, UR7, R4 ;  /* 0x0000000700007c24 */ /* 0x000fe2000f8e0204 */
[----:B-----5:R-:W-:-:S04]  /*139a0*/  LEA R4, P6, R2, UR4, 0x1 ;  /* 0x0000000402047c11 */ /* 0x020fc8000f8c08ff */
[----:B------:R-:W-:-:S04]  /*139b0*/  IADD3 R0, PT, PT, R3, R0, RZ ;  /* 0x0000000003007210 */ /* 0x000fc80007ffe0ff */
[----:B------:R-:W-:-:S05]  /*139c0*/  LEA.HI.X R5, R2, UR5, R0, 0x1, P6 ;  /* 0x0000000502057c11 */ /* 0x000fca000b0f0c00 */
[----:B--2---:R3:W-:Y:S02]  /*139d0*/  STG.E.128 desc[UR14][R4.64], R12 ;  /* 0x0000000c04007986 */ /* 0x0047e4000c101d0e */
.L_x_468:
[----:B------:R-:W-:Y:S05]  /*139e0*/  BSYNC.RECONVERGENT B0 ;  /* 0x0000000000007941 */ /* 0x000fea0003800200 */
.L_x_467:
[----:B--23--:R2:W3:Y:S01]  /*139f0*/  LDS.128 R12, [R18+0x1000] ;  /* 0x00100000120c7984 */ /* 0x00c4e20000000c00 */
[----:B------:R-:W-:Y:S04]  /*13a00*/  BSSY.RECONVERGENT B0, `(.L_x_469) ;  /* 0x000000f000007945 */ /* 0x000fe80003800200 */
[----:B------:R-:W-:Y:S05]  /*13a10*/  @P5 BRA `(.L_x_470) ;  /* 0x0000000000345947 */ /* 0x000fea0003800000 */
[----:B------:R-:W5:Y:S01]  /*13a20*/  LDCU.64 UR6, c[0x0][0x408] ;  /* 0x00008100ff0677ac */ /* 0x000f620008000a00 */
[----:B------:R-:W-:Y:S02]  /*13a30*/  IADD3 R0, P5, PT, R6, 0x20, RZ ;  /* 0x0000002006007810 */ /* 0x000fe40007fbe0ff */
[----:B------:R-:W-:Y:S01]  /*13a40*/  MOV R3, R9 ;  /* 0x0000000900037202 */ /* 0x000fe20000000f00 */
[----:B------:R-:W1:Y:S02]  /*13a50*/  LDCU.64 UR4, c[0x0][0x3f0] ;  /* 0x00007e00ff0477ac */ /* 0x000e640008000a00 */
[----:B------:R-:W-:-:S04]  /*13a60*/  IMAD.X R2, RZ, RZ, R7, P5 ;  /* 0x000000ffff027224 */ /* 0x000fc800028e0607 */
[----:B-----5:R-:W-:Y:S02]  /*13a70*/  IMAD R4, R2, UR6, RZ ;  /* 0x0000000602047c24 */ /* 0x020fe4000f8e02ff */
[----:B------:R-:W-:-:S04]  /*13a80*/  IMAD.MOV.U32 R2, RZ, RZ, R10 ;  /* 0x000000ffff027224 */ /* 0x000fc800078e000a */
[----:B------:R-:W-:-:S04]  /*13a90*/  IMAD.WIDE.U32 R2, R0, UR6, R2 ;  /* 0x0000000600027c25 */ /* 0x000fc8000f8e0002 */
[----:B------:R-:W-:Y:S01]  /*13aa0*/  IMAD R0, R0, UR7, R4 ;  /* 0x0000000700007c24 */ /* 0x000fe2000f8e0204 */
[----:B-1----:R-:W-:-:S04]  /*13ab0*/  LEA R4, P5, R2, UR4, 0x1 ;  /* 0x0000000402047c11 */ /* 0x002fc8000f8a08ff */
[----:B------:R-:W-:-:S04]  /*13ac0*/  IADD3 R0, PT, PT, R3, R0, RZ ;  /* 0x0000000003007210 */ /* 0x000fc80007ffe0ff */
[----:B------:R-:W-:-:S05]  /*13ad0*/  LEA.HI.X R5, R2, UR5, R0, 0x1, P5 ;  /* 0x0000000502057c11 */ /* 0x000fca000a8f0c00 */
[----:B---3--:R1:W-:Y:S02]  /*13ae0*/  STG.E.128 desc[UR14][R4.64], R12 ;  /* 0x0000000c04007986 */ /* 0x0083e4000c101d0e */
.L_x_470:
[----:B------:R-:W-:Y:S05]  /*13af0*/  BSYNC.RECONVERGENT B0 ;  /* 0x0000000000007941 */ /* 0x000fea0003800200 */
.L_x_469:
[----:B-1-3--:R1:W3:Y:S01]  /*13b00*/  LDS.128 R12, [R18+0x1800] ;  /* 0x00180000120c7984 */ /* 0x00a2e20000000c00 */
[----:B------:R-:W-:Y:S04]  /*13b10*/  BSSY.RECONVERGENT B0, `(.L_x_471) ;  /* 0x000000f000007945 */ /* 0x000fe80003800200 */
[----:B------:R-:W-:Y:S05]  /*13b20*/  @P4 BRA `(.L_x_472) ;  /* 0x0000000000344947 */ /* 0x000fea0003800000 */
[----:B------:R-:W5:Y:S01]  /*13b30*/  LDCU.64 UR6, c[0x0][0x408] ;  /* 0x00008100ff0677ac */ /* 0x000f620008000a00 */
[----:B------:R-:W-:Y:S02]  /*13b40*/  IADD3 R0, P4, PT, R6, 0x30, RZ ;  /* 0x0000003006007810 */ /* 0x000fe40007f9e0ff */
[----:B------:R-:W-:Y:S01]  /*13b50*/  MOV R3, R9 ;  /* 0x0000000900037202 */ /* 0x000fe20000000f00 */
[----:B------:R-:W2:Y:S02]  /*13b60*/  LDCU.64 UR4, c[0x0][0x3f0] ;  /* 0x00007e00ff0477ac */ /* 0x000ea40008000a00 */
[----:B------:R-:W-:-:S04]  /*13b70*/  IMAD.X R2, RZ, RZ, R7, P4 ;  /* 0x000000ffff027224 */ /* 0x000fc800020e0607 */
[----:B-----5:R-:W-:Y:S02]  /*13b80*/  IMAD R4, R2, UR6, RZ ;  /* 0x0000000602047c24 */ /* 0x020fe4000f8e02ff */
[----:B------:R-:W-:-:S04]  /*13b90*/  IMAD.MOV.U32 R2, RZ, RZ, R10 ;  /* 0x000000ffff027224 */ /* 0x000fc800078e000a */
[----:B------:R-:W-:-:S04]  /*13ba0*/  IMAD.WIDE.U32 R2, R0, UR6, R2 ;  /* 0x0000000600027c25 */ /* 0x000fc8000f8e0002 */
[----:B------:R-:W-:Y:S01]  /*13bb0*/  IMAD R0, R0, UR7, R4 ;  /* 0x0000000700007c24 */ /* 0x000fe2000f8e0204 */
[----:B--2---:R-:W-:-:S04]  /*13bc0*/  LEA R4, P4, R2, UR4, 0x1 ;  /* 0x0000000402047c11 */ /* 0x004fc8000f8808ff */
[----:B------:R-:W-:-:S04]  /*13bd0*/  IADD3 R0, PT, PT, R3, R0, RZ ;  /* 0x0000000003007210 */ /* 0x000fc80007ffe0ff */
[----:B------:R-:W-:-:S05]  /*13be0*/  LEA.HI.X R5, R2, UR5, R0, 0x1, P4 ;  /* 0x0000000502057c11 */ /* 0x000fca000a0f0c00 */
[----:B---3--:R2:W-:Y:S02]  /*13bf0*/  STG.E.128 desc[UR14][R4.64], R12 ;  /* 0x0000000c04007986 */ /* 0x0085e4000c101d0e */
.L_x_472:
[----:B------:R-:W-:Y:S05]  /*13c00*/  BSYNC.RECONVERGENT B0 ;  /* 0x0000000000007941 */ /* 0x000fea0003800200 */
.L_x_471:
[----:B--23--:R2:W3:Y:S01]  /*13c10*/  LDS.128 R12, [R18+0x2000] ;  /* 0x00200000120c7984 */ /* 0x00c4e20000000c00 */
[----:B------:R-:W-:Y:S04]  /*13c20*/  BSSY.RECONVERGENT B0, `(.L_x_473) ;  /* 0x000000f000007945 */ /* 0x000fe80003800200 */
[----:B------:R-:W-:Y:S05]  /*13c30*/  @P3 BRA `(.L_x_474) ;  /* 0x0000000000343947 */ /* 0x000fea0003800000 */
[----:B------:R-:W5:Y:S01]  /*13c40*/  LDCU.64 UR6, c[0x0][0x408] ;  /* 0x00008100ff0677ac */ /* 0x000f620008000a00 */
[----:B------:R-:W-:Y:S02]  /*13c50*/  IADD3 R0, P3, PT, R6, 0x40, RZ ;  /* 0x0000004006007810 */ /* 0x000fe40007f7e0ff */
[----:B------:R-:W-:Y:S01]  /*13c60*/  MOV R3, R9 ;  /* 0x0000000900037202 */ /* 0x000fe20000000f00 */
[----:B------:R-:W4:Y:S02]  /*13c70*/  LDCU.64 UR4, c[0x0][0x3f0] ;  /* 0x00007e00ff0477ac */ /* 0x000f240008000a00 */
[----:B------:R-:W-:-:S04]  /*13c80*/  IMAD.X R2, RZ, RZ, R7, P3 ;  /* 0x000000ffff027224 */ /* 0x000fc800018e0607 */
[----:B-----5:R-:W-:Y:S02]  /*13c90*/  IMAD R4, R2, UR6, RZ ;  /* 0x0000000602047c24 */ /* 0x020fe4000f8e02ff */
[----:B------:R-:W-:-:S04]  /*13ca0*/  IMAD.MOV.U32 R2, RZ, RZ, R10 ;  /* 0x000000ffff027224 */ /* 0x000fc800078e000a */
[----:B------:R-:W-:-:S04]  /*13cb0*/  IMAD.WIDE.U32 R2, R0, UR6, R2 ;  /* 0x0000000600027c25 */ /* 0x000fc8000f8e0002 */
[----:B------:R-:W-:Y:S01]  /*13cc0*/  IMAD R0, R0, UR7, R4 ;  /* 0x0000000700007c24 */ /* 0x000fe2000f8e0204 */
[----:B----4-:R-:W-:-:S04]  /*13cd0*/  LEA R4, P3, R2, UR4, 0x1 ;  /* 0x0000000402047c11 */ /* 0x010fc8000f8608ff */
[----:B------:R-:W-:-:S04]  /*13ce0*/  IADD3 R0, PT, PT, R3, R0, RZ ;  /* 0x0000000003007210 */ /* 0x000fc80007ffe0ff */
[----:B------:R-:W-:-:S05]  /*13cf0*/  LEA.HI.X R5, R2, UR5, R0, 0x1, P3 ;  /* 0x0000000502057c11 */ /* 0x000fca00098f0c00 */
[----:B---3--:R3:W-:Y:S02]  /*13d00*/  STG.E.128 desc[UR14][R4.64], R12 ;  /* 0x0000000c04007986 */ /* 0x0087e4000c101d0e */
.L_x_474:
[----:B------:R-:W-:Y:S05]  /*13d10*/  BSYNC.RECONVERGENT B0 ;  /* 0x0000000000007941 */ /* 0x000fea0003800200 */
.L_x_473:
[----:B---3--:R3:W1:Y:S01]  /*13d20*/  LDS.128 R12, [R18+0x2800] ;  /* 0x00280000120c7984 */ /* 0x0086620000000c00 */
        /* <DEDUP_REMOVED lines=14> */
[----:B-1----:R1:W-:Y:S02]  /*13e10*/  STG.E.128 desc[UR14][R4.64], R12 ;  /* 0x0000000c04007986 */ /* 0x0023e4000c101d0e */
.L_x_476:
[----:B------:R-:W-:Y:S05]  /*13e20*/  BSYNC.RECONVERGENT B0 ;  /* 0x0000000000007941 */ /* 0x000fea0003800200 */
.L_x_475:
[----:B-1----:R1:W1:Y:S01]  /*13e30*/  LDS.128 R12, [R18+0x3000] ;  /* 0x00300000120c7984 */ /* 0x0022620000000c00 */
        /* <DEDUP_REMOVED lines=14> */
[----:B-1----:R1:W-:Y:S02]  /*13f20*/  STG.E.128 desc[UR14][R4.64], R12 ;  /* 0x0000000c04007986 */ /* 0x0023e4000c101d0e */
.L_x_478:
[----:B------:R-:W-:Y:S05]  /*13f30*/  BSYNC.RECONVERGENT B0 ;  /* 0x0000000000007941 */ /* 0x000fea0003800200 */
.L_x_477:
[----:B------:R-:W-:Y:S05]  /*13f40*/  @P0 EXIT ;  /* 0x000000000000094d */ /* 0x000fea0003800000 */
[----:B------:R-:W5:Y:S01]  /*13f50*/  LDCU.64 UR6, c[0x0][0x408] ;  /* 0x00008100ff0677ac */ /* 0x000f620008000a00 */
[----:B------:R-:W-:Y:S01]  /*13f60*/  IADD3 R6, P0, PT, R6, 0x70, RZ ;  /* 0x0000007006067810 */ /* 0x000fe20007f1e0ff */
[----:B------:R-:W-:Y:S01]  /*13f70*/  IMAD.MOV.U32 R2, RZ, RZ, R10 ;  /* 0x000000ffff027224 */ /* 0x000fe200078e000a */
[----:B------:R-:W-:Y:S01]  /*13f80*/  MOV R3, R9 ;  /* 0x0000000900037202 */ /* 0x000fe20000000f00 */
[----:B------:R-:W2:Y:S02]  /*13f90*/  LDCU.64 UR4, c[0x0][0x3f0] ;  /* 0x00007e00ff0477ac */ /* 0x000ea40008000a00 */
[----:B------:R-:W-:-:S04]  /*13fa0*/  IMAD.X R0, RZ, RZ, R7, P0 ;  /* 0x000000ffff007224 */ /* 0x000fc800000e0607 */
[----:B-----5:R-:W-:Y:S02]  /*13fb0*/  IMAD R0, R0, UR6, RZ ;  /* 0x0000000600007c24 */ /* 0x020fe4000f8e02ff */
[----:B-1----:R-:W-:-:S04]  /*13fc0*/  IMAD.WIDE.U32 R4, R6, UR6, R2 ;  /* 0x0000000606047c25 */ /* 0x002fc8000f8e0002 */
[----:B------:R-:W-:Y:S01]  /*13fd0*/  IMAD R0, R6, UR7, R0 ;  /* 0x0000000706007c24 */ /* 0x000fe2000f8e0200 */
[----:B--2---:R-:W-:-:S04]  /*13fe0*/  LEA R2, P0, R4, UR4, 0x1 ;  /* 0x0000000404027c11 */ /* 0x004fc8000f8008ff */
[----:B------:R-:W-:-:S04]  /*13ff0*/  IADD3 R0, PT, PT, R5, R0, RZ ;  /* 0x0000000005007210 */ /* 0x000fc80007ffe0ff */
[----:B------:R-:W-:-:S05]  /*14000*/  LEA.HI.X R3, R4, UR5, R0, 0x1, P0 ;  /* 0x0000000504037c11 */ /* 0x000fca00080f0c00 */
[----:B----4-:R-:W-:Y:S01]  /*14010*/  STG.E.128 desc[UR14][R2.64], R28 ;  /* 0x0000001c02007986 */ /* 0x010fe2000c101d0e */
[----:B------:R-:W-:Y:S05]  /*14020*/  EXIT ;  /* 0x000000000000794d */ /* 0x000fea0003800000 */
.L_x_479:
        /* <DEDUP_REMOVED lines=13> */
.L_x_2692:


//--------------------- .text._ZN5flash16flash_fwd_kernelI23Flash_fwd_kernel_traitsILi64ELi128ELi128ELi4ELb0ELb0EN7cutlass6half_tE19Flash_kernel_traitsILi64ELi128ELi128ELi4ES3_EELb0ELb0ELb0ELb1ELb0ELb0ELb1ELb0EEEvNS_16Flash_fwd_paramsE --------------------------
	.section	.text._ZN5flash16flash_fwd_kernelI23Flash_fwd_kernel_traitsILi64ELi128ELi128ELi4ELb0ELb0EN7cutlass6half_tE19Flash_kernel_traitsILi64ELi128ELi128ELi4ES3_EELb0ELb0ELb0ELb1ELb0ELb0ELb1ELb0EEEvNS_16Flash_fwd_paramsE,"ax",@progbits
	.align	128
        .global         _ZN5flash16flash_fwd_kernelI23Flash_fwd_kernel_traitsILi64ELi128ELi128ELi4ELb0ELb0EN7cutlass6half_tE19Flash_kernel_traitsILi64ELi128ELi128ELi4ES3_EELb0ELb0ELb0ELb1ELb0ELb0ELb1ELb0EEEvNS_16Flash_fwd_paramsE
        .type           _ZN5flash16flash_fwd_kernelI23Flash_fwd_kernel_traitsILi64ELi128ELi128ELi4ELb0ELb0EN7cutlass6half_tE19Flash_kernel_traitsILi64ELi128ELi128ELi4ES3_EELb0ELb0ELb0ELb1ELb0ELb0ELb1ELb0EEEvNS_16Flash_fwd_paramsE,@function
        .size           _ZN5flash16flash_fwd_kernelI23Flash_fwd_kernel_traitsILi64ELi128ELi128ELi4ELb0ELb0EN7cutlass6half_tE19Flash_kernel_traitsILi64ELi128ELi128ELi4ES3_EELb0ELb0ELb0ELb1ELb0ELb0ELb1ELb0EEEvNS_16Flash_fwd_paramsE,(.L_x_2693 - _ZN5flash16flash_fwd_kernelI23Flash_fwd_kernel_traitsILi64ELi128ELi128ELi4ELb0ELb0EN7cutlass6half_tE19Flash_kernel_traitsILi64ELi128ELi128ELi4ES3_EELb0ELb0ELb0ELb1ELb0ELb0ELb1ELb0EEEvNS_16Flash_fwd_paramsE)
        .other          _ZN5flash16flash_fwd_kernelI23Flash_fwd_kernel_traitsILi64ELi128ELi128ELi4ELb0ELb0EN7cutlass6half_tE19Flash_kernel_traitsILi64ELi128ELi128ELi4ES3_EELb0ELb0ELb0ELb1ELb0ELb0ELb1ELb0EEEvNS_16Flash_fwd_paramsE,@"STO_CUDA_ENTRY STV_DEFAULT"
_ZN5flash16flash_fwd_kernelI23Flash_fwd_kernel_traitsILi64ELi128ELi128ELi4ELb0ELb0EN7cutlass6half_tE19Flash_kernel_traitsILi64ELi128ELi128ELi4ES3_EELb0ELb0ELb0ELb1ELb0ELb0ELb1ELb0EEEvNS_16Flash_fwd_paramsE:
.text._ZN5flash16flash_fwd_kernelI23Flash_fwd_kernel_traitsILi64ELi128ELi128ELi4ELb0ELb0EN7cutlass6half_tE19Flash_kernel_traitsILi64ELi128ELi128ELi4ES3_EELb0ELb0ELb0ELb1ELb0ELb0ELb1ELb0EEEvNS_16Flash_fwd_paramsE:
        /* <DEDUP_REMOVED lines=53> */
.L_x_480:
        /* <DEDUP_REMOVED lines=33> */
.L_x_482:
        /* <DEDUP_REMOVED lines=46> */
.L_x_484:
[----:B------:R-:W-:Y:S05]  /*0840*/  BSYNC.RECONVERGENT B0 ;  /* 0x0000000000007941 */ /* 0x000fea0003800200 */
.L_x_483:
        /* <DEDUP_REMOVED lines=17> */
.L_x_486:
[----:B------:R-:W-:Y:S05]  /*0960*/  BSYNC.RECONVERGENT B0 ;  /* 0x0000000000007941 */ /* 0x000fea0003800200 */
.L_x_485:
        /* <DEDUP_REMOVED lines=17> */
.L_x_488:
[----:B------:R-:W-:Y:S05]  /*0a80*/  BSYNC.RECONVERGENT B0 ;  /* 0x0000000000007941 */ /* 0x000fea0003800200 */
.L_x_487:
        /* <DEDUP_REMOVED lines=17> */
.L_x_490:
[----:B------:R-:W-:Y:S05]  /*0ba0*/  BSYNC.RECONVERGENT B0 ;  /* 0x0000000000007941 */ /* 0x000fea0003800200 */
.L_x_489:
        /* <DEDUP_REMOVED lines=18> */
.L_x_492:
[----:B------:R-:W-:Y:S05]  /*0cd0*/  BSYNC.RECONVERGENT B0 ;  /* 0x0000000000007941 */ /* 0x000fea0003800200 */
.L_x_491:
        /* <DEDUP_REMOVED lines=18> */
.L_x_494:
[----:B------:R-:W-:Y:S05]  /*0e00*/  BSYNC.RECONVERGENT B0 ;  /* 0x0000000000007941 */ /* 0x000fea0003800200 */
.L_x_493:
        /* <DEDUP_REMOVED lines=15> */
.L_x_496:
[----:B------:R-:W-:Y:S05]  /*0f00*/  BSYNC.RECONVERGENT B0 ;  /* 0x0000000000007941 */ /* 0x000fea0003800200 */
.L_x_495:
        /* <DEDUP_REMOVED lines=18> */
.L_x_498:
[----:B------:R-:W-:Y:S05]  /*1030*/  BSYNC.RECONVERGENT B0 ;  /* 0x0000000000007941 */ /* 0x000fea0003800200 */
.L_x_497:
        /* <DEDUP_REMOVED lines=11> */
.L_x_500:
[----:B------:R-:W-:Y:S05]  /*10f0*/  BSYNC.RECONVERGENT B0 ;  /* 0x0000000000007941 */ /* 0x000fea0003800200 */
.L_x_499:
        /* <DEDUP_REMOVED lines=15> */
.L_x_502:
[----:B------:R-:W-:Y:S05]  /*11f0*/  BSYNC.RECONVERGENT B0 ;  /* 0x0000000000007941 */ /* 0x000fea0003800200 */
.L_x_501:
        /* <DEDUP_REMOVED lines=10> */
.L_x_504:
[----:B------:R-:W-:Y:S05]  /*12a0*/  BSYNC.RECONVERGENT B0 ;  /* 0x0000000000007941 */ /* 0x000fea0003800200 */
.L_x_503:
        /* <DEDUP_REMOVED lines=10> */
.L_x_506:
[----:B------:R-:W-:Y:S05]  /*1350*/  BSYNC.RECONVERGENT B0 ;  /* 0x0000000000007941 */ /* 0x000fea0003800200 */
.L_x_505:
        /* <DEDUP_REMOVED lines=10> */
.L_x_508:
[----:B------:R-:W-:Y:S05]  /*1400*/  BSYNC.RECONVERGENT B0 ;  /* 0x0000000000007941 */ /* 0x000fea0003800200 */
.L_x_507:
        /* <DEDUP_REMOVED lines=10> */
.L_x_510:
[----:B------:R-:W-:Y:S05]  /*14b0*/  BSYNC.RECONVERGENT B0 ;  /* 0x0000000000007941 */ /* 0x000fea0003800200 */
.L_x_509:
        /* <DEDUP_REMOVED lines=10> */
.L_x_512:
[----:B------:R-:W-:Y:S05]  /*1560*/  BSYNC.RECONVERGENT B0 ;  /* 0x0000000000007941 */ /* 0x000fea0003800200 */
.L_x_511:
        /* <DEDUP_REMOVED lines=10> */
.L_x_481:
        /* <DEDUP_REMOVED lines=24> */
.L_x_513:
[----:B------:R-:W1:Y:S01]  /*1790*/  LDC.64 R86, c[0x0][0x3b8] ;  /* 0x0000ee00ff567b82 */ /* 0x000e620000000a00 */
[----:B------:R-:W-:-:S05]  /*17a0*/  IADD3 R2, PT, PT, R10, R11, RZ ;  /* 0x0000000b0a027210 */ /* 0x000fca0007ffe0ff */
[C---:B-1----:R-:W-:Y:S02]  /*17b0*/  IMAD R0, R2.reuse, R87, RZ ;  /* 0x0000005702007224 */ /* 0x042fe400078e02ff */
[----:B------:R-:W-:-:S05]  /*17c0*/  IMAD.WIDE.U32 R2, R2, R86, RZ ;  /* 0x0000005602027225 */ /* 0x000fca00078e00ff */
[----:B------:R-:W-:Y:S02]  /*17d0*/  IADD3 R6, PT, PT, R3, R0, RZ ;  /* 0x0000000003067210 */ /* 0x000fe40007ffe0ff */
[----:B------:R-:W-:-:S07]  /*17e0*/  MOV R5, R2 ;  /* 0x0000000200057202 */ /* 0x000fce0000000f00 */
.L_x_514:
        /* <DEDUP_REMOVED lines=39> */
.L_x_515:
[----:B------:R-:W1:Y:S01]  /*1a60*/  LDC.64 R16, c[0x0][0x3c0] ;  /* 0x0000f000ff107b82 */ /* 0x000e620000000a00 */
[----:B------:R-:W-:-:S05]  /*1a70*/  IADD3 R0, PT, PT, R10, R11, RZ ;  /* 0x0000000b0a007210 */ /* 0x000fca0007ffe0ff */
[C---:B-1----:R-:W-:Y:S02]  /*1a80*/  IMAD R4, R0.reuse, R17, RZ ;  /* 0x0000001100047224 */ /* 0x042fe400078e02ff */
[----:B------:R-:W-:-:S05]  /*1a90*/  IMAD.WIDE.U32 R2, R0, R16, RZ ;  /* 0x0000001000027225 */ /* 0x000fca00078e00ff */
[----:B------:R-:W-:-:S07]  /*1aa0*/  IADD3 R0, PT, PT, R3, R4, RZ ;  /* 0x0000000403007210 */ /* 0x000fce0007ffe0ff */
.L_x_516:
        /* <DEDUP_REMOVED lines=11> */
[----:B------:R-:W-:-:S02]  /*1b60*/  IADD3 R2, P0, PT, R133, R2, RZ ;  /* 0x0000000285027210 */ /* 0x000fc40007f1e0ff */
[----:B------:R-:W-:Y:S01]  /*1b70*/  SHF.R.U32.HI R23, RZ, 0x19, R134 ;  /* 0x00000019ff177819 */ /* 0x000fe20000011686 */
[----:B------:R-:W-:Y:S01]  /*1b80*/  IMAD.X R5, RZ, RZ, R6, P1 ;  /* 0x000000ffff057224 */ /* 0x000fe200008e0606 */
[----:B------:R-:W-:Y:S01]  /*1b90*/  IADD3.X R3, PT, PT, RZ, R0, RZ, P0, !PT ;  /* 0x00000000ff037210 */ /* 0x000fe200007fe4ff */
[----:B------:R-:W-:Y:S01]  /*1ba0*/  UMOV UR4, 0x400 ;  /* 0x0000040000047882 */ /* 0x000fe20000000000 */
[----:B------:R-:W-:Y:S01]  /*1bb0*/  SHF.R.S32.HI R0, RZ, 0x1f, R8 ;  /* 0x0000001fff007819 */ /* 0x000fe20000011408 */
[----:B------:R-:W-:Y:S01]  /*1bc0*/  IMAD.WIDE.U32 R4, R21, R86, R4 ;  /* 0x0000005615047225 */ /* 0x000fe200078e0004 */
[----:B------:R-:W-:-:S03]  /*1bd0*/  LOP3.LUT R15, R15, R21, RZ, 0xfc, !PT ;  /* 0x000000150f0f7212 */ /* 0x000fc600078efcff */
[----:B------:R-:W-:-:S04]  /*1be0*/  IMAD.WIDE.U32 R2, R21, R16, R2 ;  /* 0x0000001015027225 */ /* 0x000fc800078e0002 */
[C---:B------:R-:W-:Y:S01]  /*1bf0*/  IMAD R5, R21.reuse, R87, R5 ;  /* 0x0000005715057224 */ /* 0x040fe200078e0205 */
[----:B---3--:R-:W-:Y:S01]  /*1c00*/  ULEA UR5, UR5, UR4, 0x18 ;  /* 0x0000000405057291 */ /* 0x008fe2000f8ec0ff */
[C---:B-1----:R-:W-:Y:S02]  /*1c10*/  IMAD R10, R0.reuse, UR8, RZ ;  /* 0x00000008000a7c24 */ /* 0x042fe4000f8e02ff */
[----:B------:R-:W-:Y:S02]  /*1c20*/  IMAD R3, R21, R17, R3 ;  /* 0x0000001115037224 */ /* 0x000fe400078e0203 */
[----:B------:R-:W-:Y:S02]  /*1c30*/  IMAD R0, R0, UR10, RZ ;  /* 0x0000000a00007c24 */ /* 0x000fe4000f8e02ff */
[C---:B------:R-:W-:Y:S02]  /*1c40*/  IMAD R10, R8.reuse, UR9, R10 ;  /* 0x00000009080a7c24 */ /* 0x040fe4000f8e020a */
[----:B------:R-:W-:Y:S01]  /*1c50*/  IMAD.WIDE.U32 R6, R8, UR8, R4 ;  /* 0x0000000808067c25 */ /* 0x000fe2000f8e0004 */
[----:B------:R-:W1:Y:S01]  /*1c60*/  LDCU.64 UR8, c[0x0][0x3c8] ;  /* 0x00007900ff0877ac */ /* 0x000e620008000a00 */
[----:B------:R-:W-:-:S02]  /*1c70*/  IADD3 R4, P0, PT, R133, R12, RZ ;  /* 0x0000000c85047210 */ /* 0x000fc40007f1e0ff */
[----:B------:R-:W-:Y:S01]  /*1c80*/  IMAD R9, R8, UR11, R0 ;  /* 0x0000000b08097c24 */ /* 0x000fe2000f8e0200 */
[----:B----4-:R-:W-:Y:S01]  /*1c90*/  LEA R36, P2, R6, UR12, 0x1 ;  /* 0x0000000c06247c11 */ /* 0x010fe2000f8408ff */
[----:B------:R-:W-:Y:S01]  /*1ca0*/  IMAD.WIDE.U32 R2, R8, UR10, R2 ;  /* 0x0000000a08027c25 */ /* 0x000fe2000f8e0002 */
[----:B------:R-:W-:Y:S02]  /*1cb0*/  IADD3.X R5, PT, PT, RZ, R13, RZ, P0, !PT ;  /* 0x0000000dff057210 */ /* 0x000fe400007fe4ff */
[----:B------:R-:W-:Y:S01]  /*1cc0*/  ISETP.GE.AND P0, PT, R21, R22, PT ;  /* 0x000000161500720c */ /* 0x000fe20003f06270 */
[----:B------:R-:W-:Y:S01]  /*1cd0*/  IMAD.IADD R0, R7, 0x1, R10 ;  /* 0x0000000107007824 */ /* 0x000fe200078e020a */
[----:B-----5:R-:W-:Y:S01]  /*1ce0*/  LEA R33, P1, R2, UR6, 0x1 ;  /* 0x0000000602217c11 */ /* 0x020fe2000f8208ff */
[----:B------:R-:W-:Y:S01]  /*1cf0*/  IMAD.IADD R3, R3, 0x1, R9 ;  /* 0x0000000103037824 */ /* 0x000fe200078e0209 */
[----:B------:R3:W-:Y:S02]  /*1d00*/  STL [R1+0x20], R36 ;  /* 0x0000202401007387 */ /* 0x0007e40000100800 */
[----:B------:R-:W-:-:S02]  /*1d10*/  LEA.HI.X R35, R6, UR13, R0, 0x1, P2 ;  /* 0x0000000d06237c11 */ /* 0x000fc400090f0c00 */
[----:B------:R-:W-:Y:S01]  /*1d20*/  LEA.HI.X R32, R2, UR7, R3, 0x1, P1 ;  /* 0x0000000702207c11 */ /* 0x000fe200088f0c03 */
[----:B------:R3:W-:Y:S01]  /*1d30*/  STL [R1+0x28], R33 ;  /* 0x0000282101007387 */ /* 0x0007e20000100800 */
[----:B------:R-:W-:Y:S01]  /*1d40*/  LOP3.LUT R0, R34, 0x1f8, RZ, 0xc0, !PT ;  /* 0x000001f822007812 */ /* 0x000fe200078ec0ff */
[----:B-1----:R-:W-:Y:S02]  /*1d50*/  IMAD.WIDE.U32 R10, R18, UR8, R4 ;  /* 0x00000008120a7c25 */ /* 0x002fe4000f8e0004 */
[----:B------:R3:W-:Y:S01]  /*1d60*/  STL [R1+0x1c], R35 ;  /* 0x00001c2301007387 */ /* 0x0007e20000100800 */
[----:B------:R-:W-:Y:S01]  /*1d70*/  LOP3.LUT R0, R0, 0x38, R96, 0x78, !PT ;  /* 0x0000003800007812 */ /* 0x000fe200078e7860 */
[----:B------:R-:W-:Y:S02]  /*1d80*/  IMAD R9, R18, UR9, R11 ;  /* 0x0000000912097c24 */ /* 0x000fe4000f8e020b */
[----:B------:R3:W-:Y:S01]  /*1d90*/  STL [R1+0x24], R32 ;  /* 0x0000242001007387 */ /* 0x0007e20000100800 */
[----:B------:R-:W-:-:S03]  /*1da0*/  LOP3.LUT R0, R0, 0x1e00, R34, 0xf8, !PT ;  /* 0x00001e0000007812 */ /* 0x000fc600078ef822 */
[----:B------:R3:W-:Y:S01]  /*1db0*/  STL [R1+0x50], R22 ;  /* 0x0000501601007387 */ /* 0x0007e20000100800 */
[----:B------:R-:W-:Y:S01]  /*1dc0*/  LEA R233, R0, UR5, 0x1 ;  /* 0x0000000500e97c11 */ /* 0x000fe2000f8e08ff */
[----:B------:R-:W-:Y:S06]  /*1dd0*/  @P0 BRA `(.L_x_518) ;  /* 0x0000000000480947 */ /* 0x000fec0003800000 */
[----:B------:R-:W1:Y:S02]  /*1de0*/  LDCU UR4, c[0x0][0x440] ;  /* 0x00008800ff0477ac */ /* 0x000e640008000800 */
[----:B-1----:R-:W-:-:S13]  /*1df0*/  ISETP.GE.AND P0, PT, R133, UR4, PT ;  /* 0x0000000485007c0c */ /* 0x002fda000bf06270 */
[----:B------:R-:W-:Y:S05]  /*1e00*/  @P0 BRA `(.L_x_519) ;  /* 0x0000000000380947 */ /* 0x000fea0003800000 */
[----:B------:R-:W1:Y:S01]  /*1e10*/  LDCU.64 UR6, c[0x0][0x3b0] ;  /* 0x00007600ff0677ac */ /* 0x000e620008000a00 */
[----:B------:R-:W-:Y:S01]  /*1e20*/  MOV R8, R10 ;  /* 0x0000000a00087202 */ /* 0x000fe20000000f00 */
[----:B------:R-:W4:Y:S01]  /*1e30*/  LDCU.64 UR8, c[0x0][0x380] ;  /* 0x00007000ff0877ac */ /* 0x000f220008000a00 */
[----:B-1----:R-:W-:-:S03]  /*1e40*/  IMAD R0, R23, UR6, RZ ;  /* 0x0000000617007c24 */ /* 0x002fc6000f8e02ff */
        /* <DEDUP_REMOVED lines=8> */
[----:B------:R4:W-:Y:S01]  /*1ed0*/  LDGSTS.E.BYPASS.LTC128B.128 [R233], desc[UR14][R4.64] ;  /* 0x0000000004e97fae */ /* 0x0009e2000b981a0e */
[----:B------:R-:W-:Y:S05]  /*1ee0*/  BRA `(.L_x_518) ;  /* 0x0000000000047947 */ /* 0x000fea0003800000 */
.L_x_519:
[----:B------:R1:W-:Y:S02]  /*1ef0*/  STS.128 [R233], RZ ;  /* 0x000000ffe9007388 */ /* 0x0003e40000000c00 */
.L_x_518:
[----:B------:R-:W-:Y:S05]  /*1f00*/  BSYNC.RECONVERGENT B0 ;  /* 0x0000000000007941 */ /* 0x000fea0003800200 */
.L_x_517:
        /* <DEDUP_REMOVED lines=8> */
[C---:B--2---:R-:W-:Y:S01]  /*1f90*/  VIADD R28, R21.reuse, 0x40 ;  /* 0x00000040151c7836 */ /* 0x044fe20000000000 */
        /* <DEDUP_REMOVED lines=9> */
[----:B------:R2:W-:Y:S01]  /*2030*/  STL [R1+0x8], R135 ;  /* 0x0000088701007387 */ /* 0x0005e20000100800 */
[----:B------:R-:W-:Y:S01]  /*2040*/  VIADD R20, R135, 0xffffffff ;  /* 0xffffffff87147836 */ /* 0x000fe20000000000 */
[----:B------:R-:W-:-:S02]  /*2050*/  ISETP.GE.AND P3, PT, R27, R22, PT ;  /* 0x000000161b00720c */ /* 0x000fc40003f66270 */
[----:B------:R-:W-:Y:S01]  /*2060*/  ISETP.GE.AND P2, PT, R26, R22, PT ;  /* 0x000000161a00720c */ /* 0x000fe20003f46270 */
[----:B------:R-:W-:-:S05]  /*2070*/  IMAD R14, R20, -0x80, R84 ;  /* 0xffffff80140e7824 */ /* 0x000fca00078e0254 */
[----:B------:R-:W-:Y:S01]  /*2080*/  ISETP.GE.AND P6, PT, R21, R14, PT ;  /* 0x0000000e1500720c */ /* 0x000fe20003fc6270 */
[----:B------:R-:W-:-:S12]  /*2090*/  @P1 BRA `(.L_x_521) ;  /* 0x0000000000501947 */ /* 0x000fd80003800000 */
[----:B------:R-:W5:Y:S02]  /*20a0*/  LDCU UR4, c[0x0][0x440] ;  /* 0x00008800ff0477ac */ /* 0x000f640008000800 */
[----:B-----5:R-:W-:-:S13]  /*20b0*/  ISETP.GE.AND P1, PT, R133, UR4, PT ;  /* 0x0000000485007c0c */ /* 0x020fda000bf26270 */
[----:B------:R1:W-:Y:S01]  /*20c0*/  @P1 STS.128 [R233+0x800], RZ ;  /* 0x000800ffe9001388 */ /* 0x0003e20000000c00 */
[----:B------:R-:W-:Y:S05]  /*20d0*/  @P1 BRA `(.L_x_521) ;  /* 0x0000000000401947 */ /* 0x000fea0003800000 */
[----:B------:R-:W5:Y:S01]  /*20e0*/  LDCU.64 UR8, c[0x0][0x3b0] ;  /* 0x00007600ff0877ac */ /* 0x000f620008000a00 */
[----:B----4-:R-:W-:Y:S01]  /*20f0*/  IADD3 R4, P1, PT, R15, 0x10, RZ ;  /* 0x000000100f047810 */ /* 0x010fe20007f3e0ff */
[----:B------:R-:W-:Y:S01]  /*2100*/  IMAD.MOV.U32 R2, RZ, RZ, R10 ;  /* 0x000000ffff027224 */ /* 0x000fe200078e000a */
[----:B------:R-:W-:Y:S01]  /*2110*/  MOV R3, R9 ;  /* 0x0000000900037202 */ /* 0x000fe20000000f00 */
[----:B------:R-:W4:Y:S02]  /*2120*/  LDCU.64 UR6, c[0x0][0x380] ;  /* 0x00007000ff0677ac */ /* 0x000f240008000a00 */
[----:B------:R-:W-:-:S04]  /*2130*/  IMAD.X R0, RZ, RZ, R23, P1 ;  /* 0x000000ffff007224 */ /* 0x000fc800008e0617 */
[----:B-----5:R-:W-:Y:S02]  /*2140*/  IMAD R0, R0, UR8, RZ ;  /* 0x0000000800007c24 */ /* 0x020fe4000f8e02ff */
        /* <DEDUP_REMOVED lines=9> */
.L_x_521:
[----:B------:R-:W-:Y:S05]  /*21e0*/  BSYNC.RECONVERGENT B0 ;  /* 0x0000000000007941 */ /* 0x000fea0003800200 */
.L_x_520:
[----:B------:R-:W-:Y:S01]  /*21f0*/  ISETP.GE.AND P1, PT, R25, R22, PT ;  /* 0x000000161900720c */ /* 0x000fe20003f26270 */
[-C--:B------:R-:W-:Y:S01]  /*2200*/  IMAD R0, R7, R20.reuse, RZ ;  /* 0x0000001407007224 */ /* 0x080fe200078e02ff */
[----:B---3--:R-:W-:Y:S01]  /*2210*/  SHF.R.S32.HI R22, RZ, 0x1f, R20 ;  /* 0x0000001fff167819 */ /* 0x008fe20000011414 */
[----:B------:R-:W-:Y:S01]  /*2220*/  BSSY.RECONVERGENT B0, `(.L_x_522) ;  /* 0x0000018000007945 */ /* 0x000fe20003800200 */
[----:B------:R-:W-:-:S04]  /*2230*/  IMAD.WIDE.U32 R12, R6, R20, RZ ;  /* 0x00000014060c7225 */ /* 0x000fc800078e00ff */
[----:B------:R-:W-:Y:S01]  /*2240*/  IMAD R21, R22, R6, R0 ;  /* 0x0000000616157224 */ /* 0x000fe200078e0200 */
[----:B------:R-:W-:Y:S05]  /*2250*/  @P0 BRA `(.L_x_523) ;  /* 0x0000000000500947 */ /* 0x000fea0003800000 */
[----:B------:R-:W3:Y:S02]  /*2260*/  LDCU UR4, c[0x0][0x440] ;  /* 0x00008800ff0477ac */ /* 0x000ee40008000800 */
[----:B---3--:R-:W-:-:S13]  /*2270*/  ISETP.GE.AND P0, PT, R133, UR4, PT ;  /* 0x0000000485007c0c */ /* 0x008fda000bf06270 */
        /* <DEDUP_REMOVED lines=18> */
.L_x_523:
[----:B------:R-:W-:Y:S05]  /*23a0*/  BSYNC.RECONVERGENT B0 ;  /* 0x0000000000007941 */ /* 0x000fea0003800200 */
.L_x_522:
[----:B------:R-:W-:Y:S04]  /*23b0*/  BSSY.RECONVERGENT B0, `(.L_x_524) ;  /* 0x0000016000007945 */ /* 0x000fe80003800200 */
[----:B------:R-:W-:Y:S05]  /*23c0*/  @P5 BRA `(.L_x_525) ;  /* 0x0000000000505947 */ /* 0x000fea0003800000 */
        /* <DEDUP_REMOVED lines=20> */
.L_x_525:
[----:B------:R-:W-:Y:S05]  /*2510*/  BSYNC.RECONVERGENT B0 ;  /* 0x0000000000007941 */ /* 0x000fea0003800200 */
.L_x_524:
        /* <DEDUP_REMOVED lines=22> */
.L_x_527:
[----:B------:R-:W-:Y:S05]  /*2680*/  BSYNC.RECONVERGENT B0 ;  /* 0x0000000000007941 */ /* 0x000fea0003800200 */
.L_x_526:
        /* <DEDUP_REMOVED lines=22> */
.L_x_529:
[----:B------:R-:W-:Y:S05]  /*27f0*/  BSYNC.RECONVERGENT B0 ;  /* 0x0000000000007941 */ /* 0x000fea0003800200 */
.L_x_528:
        /* <DEDUP_REMOVED lines=22> */
.L_x_531:
[----:B------:R-:W-:Y:S05]  /*2960*/  BSYNC.RECONVERGENT B0 ;  /* 0x0000000000007941 */ /* 0x000fea0003800200 */
.L_x_530:
        /* <DEDUP_REMOVED lines=22> */
.L_x_533:
[----:B------:R-:W-:Y:S05]  /*2ad0*/  BSYNC.RECONVERGENT B0 ;  /* 0x0000000000007941 */ /* 0x000fea0003800200 */
.L_x_532:
[----:B------:R-:W-:Y:S01]  /*2ae0*/  BSSY.RECONVERGENT B0, `(.L_x_534) ;  /* 0x000000e000007945 */ /* 0x000fe20003800200 */
[----:B------:R-:W-:-:S03]  /*2af0*/  IADD3 R7, PT, PT, R13, R21, RZ ;  /* 0x000000150d077210 */ /* 0x000fc60007ffe0ff */
[----:B------:R-:W-:Y:S05]  /*2b00*/  @P6 BRA `(.L_x_535) ;  /* 0x00000000002c6947 */ /* 0x000fea0003800000 */
[----:B------:R-:W5:Y:S02]  /*2b10*/  LDCU UR4, c[0x0][0x440] ;  /* 0x00008800ff0477ac */ /* 0x000f640008000800 */
[----:B-----5:R-:W-:-:S13]  /*2b20*/  ISETP.GE.AND P0, PT, R133, UR4, PT ;  /* 0x0000000485007c0c */ /* 0x020fda000bf06270 */
[----:B------:R-:W-:Y:S05]  /*2b30*/  @P0 BRA `(.L_x_536) ;  /* 0x00000000001c0947 */ /* 0x000fea0003800000 */
[----:B----4-:R-:W-:-:S04]  /*2b40*/  LEA R2, P0, R12, R36, 0x1 ;  /* 0x000000240c027211 */ /* 0x010fc800078008ff */
[----:B------:R-:W-:-:S05]  /*2b50*/  LEA.HI.X R3, R12, R35, R7, 0x1, P0 ;  /* 0x000000230c037211 */ /* 0x000fca00000f0c07 */
[----:B------:R-:W-:Y:S01]  /*2b60*/  @!PT LDS RZ, [RZ] ;  /* 0x00000000fffff984 */ /* 0x000fe20000000800 */
[----:B------:R-:W-:Y:S01]  /*2b70*/  @!PT LDS RZ, [RZ] ;  /* 0x00000000fffff984 */ /* 0x000fe20000000800 */
[----:B------:R-:W-:Y:S01]  /*2b80*/  @!PT LDS RZ, [RZ] ;  /* 0x00000000fffff984 */ /* 0x000fe20000000800 */
[----:B------:R4:W-:Y:S01]  /*2b90*/  LDGSTS.E.BYPASS.LTC128B.128 [R233+0x4000], desc[UR14][R2.64] ;  /* 0x0400000002e97fae */ /* 0x0009e2000b981a0e */
[----:B------:R-:W-:Y:S05]  /*2ba0*/  BRA `(.L_x_535) ;  /* 0x0000000000047947 */ /* 0x000fea0003800000 */
.L_x_536:
[----:B------:R1:W-:Y:S02]  /*2bb0*/  STS.128 [R233+0x4000], RZ ;  /* 0x004000ffe9007388 */ /* 0x0003e40000000c00 */
.L_x_535:
[----:B------:R-:W-:Y:S05]  /*2bc0*/  BSYNC.RECONVERGENT B0 ;  /* 0x0000000000007941 */ /* 0x000fea0003800200 */
.L_x_534:
        /* <DEDUP_REMOVED lines=12> */
[----:B----4-:R-:W-:-:S04]  /*2c90*/  IMAD.WIDE.U32 R2, R86, 0x10, RZ ;  /* 0x0000001056027825 */ /* 0x010fc800078e00ff */
        /* <DEDUP_REMOVED lines=9> */
.L_x_538:
[----:B------:R-:W-:Y:S05]  /*2d30*/  BSYNC.RECONVERGENT B0 ;  /* 0x0000000000007941 */ /* 0x000fea0003800200 */
.L_x_537:
        /* <DEDUP_REMOVED lines=8> */
[----:B----4-:R-:W-:Y:S02]  /*2dc0*/  LEA.HI.X R3, R86, R7, R87, 0x5, P0 ;  /* 0x0000000756037211 */ /* 0x010fe400000f2c57 */
[----:B------:R-:W-:-:S04]  /*2dd0*/  LEA R2, P0, R0, R36, 0x1 ;  /* 0x0000002400027211 */ /* 0x000fc800078008ff */
[----:B------:R-:W-:-:S05]  /*2de0*/  LEA.HI.X R3, R0, R35, R3, 0x1, P0 ;  /* 0x0000002300037211 */ /* 0x000fca00000f0c03 */
[----:B------:R-:W-:Y:S01]  /*2df0*/  @!PT LDS RZ, [RZ] ;  /* 0x00000000fffff984 */ /* 0x000fe20000000800 */
[----:B------:R-:W-:Y:S01]  /*2e00*/  @!PT LDS RZ, [RZ] ;  /* 0x00000000fffff984 */ /* 0x000fe20000000800 */
[----:B------:R-:W-:Y:S01]  /*2e10*/  @!PT LDS RZ, [RZ] ;  /* 0x00000000fffff984 */ /* 0x000fe20000000800 */
[----:B------:R4:W-:Y:S04]  /*2e20*/  LDGSTS.E.BYPASS.LTC128B.128 [R233+0x5000], desc[UR14][R2.64] ;  /* 0x0500000002e97fae */ /* 0x0009e8000b981a0e */
.L_x_540:
[----:B------:R-:W-:Y:S05]  /*2e30*/  BSYNC.RECONVERGENT B0 ;  /* 0x0000000000007941 */ /* 0x000fea0003800200 */
.L_x_539:
        /* <DEDUP_REMOVED lines=16> */
.L_x_542:
[----:B------:R-:W-:Y:S05]  /*2f40*/  BSYNC.RECONVERGENT B0 ;  /* 0x0000000000007941 */ /* 0x000fea0003800200 */
.L_x_541:
[----:B------:R-:W-:Y:S04]  /*2f50*/  BSSY.RECONVERGENT B0, `(.L_x_543) ;  /* 0x000000e000007945 */ /* 0x000fe80003800200 */
[----:B------:R-:W-:Y:S05]  /*2f60*/  @P4 BRA `(.L_x_544) ;  /* 0x0000000000304947 */ /* 0x000fea0003800000 */
        /* <DEDUP_REMOVED lines=12> */
.L_x_544:
[----:B------:R-:W-:Y:S05]  /*3030*/  BSYNC.RECONVERGENT B0 ;  /* 0x0000000000007941 */ /* 0x000fea0003800200 */
.L_x_543:
[----:B------:R-:W-:Y:S04]  /*3040*/  BSSY.RECONVERGENT B0, `(.L_x_545) ;  /* 0x0000011000007945 */ /* 0x000fe80003800200 */
[----:B------:R-:W-:Y:S05]  /*3050*/  @P3 BRA `(.L_x_546) ;  /* 0x00000000003c3947 */ /* 0x000fea0003800000 */
[----:B------:R-:W5:Y:S02]  /*3060*/  LDCU UR4, c[0x0][0x440] ;  /* 0x00008800ff0477ac */ /* 0x000f640008000800 */
[----:B-----5:R-:W-:-:S13]  /*3070*/  ISETP.GE.AND P0, PT, R133, UR4, PT ;  /* 0x0000000485007c0c */ /* 0x020fda000bf06270 */
[----:B------:R1:W-:Y:S01]  /*3080*/  @P0 STS.128 [R233+0x6800], RZ ;  /* 0x006800ffe9000388 */ /* 0x0003e20000000c00 */
[----:B------:R-:W-:Y:S05]  /*3090*/  @P0 BRA `(.L_x_546) ;  /* 0x00000000002c0947 */ /* 0x000fea0003800000 */
[----:B----4-:R-:W-:Y:S01]  /*30a0*/  MOV R2, R12 ;  /* 0x0000000c00027202 */ /* 0x010fe20000000f00 */
        /* <DEDUP_REMOVED lines=10> */
.L_x_546:
[----:B------:R-:W-:Y:S05]  /*3150*/  BSYNC.RECONVERGENT B0 ;  /* 0x0000000000007941 */ /* 0x000fea0003800200 */
.L_x_545:
        /* <DEDUP_REMOVED lines=17> */
.L_x_548:
[----:B------:R-:W-:Y:S05]  /*3270*/  BSYNC.RECONVERGENT B0 ;  /* 0x0000000000007941 */ /* 0x000fea0003800200 */
.L_x_547:
        /* <DEDUP_REMOVED lines=17> */
.L_x_550:
[----:B------:R-:W-:Y:S05]  /*3390*/  BSYNC.RECONVERGENT B0 ;  /* 0x0000000000007941 */ /* 0x000fea0003800200 */
.L_x_549:
[----:B------:R-:W5:Y:S01]  /*33a0*/  LDCU.64 UR6, c[0x0][0x538] ;  /* 0x0000a700ff0677ac */ /* 0x000f620008000a00 */
[----:B------:R-:W0:Y:S01]  /*33b0*/  LDGDEPBAR ;  /* 0x00000000000079af */ /* 0x000e220000000000 */
[----:B-----5:R-:W-:-:S04]  /*33c0*/  ISETP.NE.U32.AND P1, PT, RZ, UR6, PT ;  /* 0x00000006ff007c0c */ /* 0x020fc8000bf25070 */
[----:B------:R-:W-:Y:S01]  /*33d0*/  ISETP.NE.AND.EX P1, PT, RZ, UR7, PT, P1 ;  /* 0x00000007ff007c0c */ /* 0x000fe2000bf25310 */
[----:B------:R-:W-:Y:S01]  /*33e0*/  BSSY.RECONVERGENT B0, `(.L_x_551) ;  /* 0x0000022000007945 */ /* 0x000fe20003800200 */
[----:B------:R-:W-:-:S11]  /*33f0*/  DEPBAR.LE SB0, 0x0 ;  /* 0x000080000000791a */ /* 0x000fd60000000000 */
[----:B----4-:R-:W4:Y:S01]  /*3400*/  @P1 LDC.64 R4, c[0x0][0x540] ;  /* 0x00015000ff041b82 */ /* 0x010f220000000a00 */
[----:B------:R-:W-:-:S07]  /*3410*/  @P1 MOV R19, RZ ;  /* 0x000000ff00131202 */ /* 0x000fce0000000f00 */
[----:B------:R-:W5:Y:S01]  /*3420*/  @P1 LDC R0, c[0x0][0x458] ;  /* 0x00011600ff001b82 */ /* 0x000f620000000800 */
[----:B----4-:R-:W-:-:S04]  /*3430*/  @P1 IMAD.WIDE.U32 R2, R24, R4, R18 ;  /* 0x0000000418021225 */ /* 0x010fc800078e0012 */
[----:B------:R-:W-:Y:S01]  /*3440*/  @P1 IMAD R5, R24, R5, R3 ;  /* 0x0000000518051224 */ /* 0x000fe200078e0203 */
[----:B------:R-:W-:-:S04]  /*3450*/  @P1 LEA R4, P0, R2, UR6, 0x2 ;  /* 0x0000000602041c11 */ /* 0x000fc8000f8010ff */
[----:B------:R-:W-:-:S05]  /*3460*/  @P1 LEA.HI.X R5, R2, UR7, R5, 0x2, P0 ;  /* 0x0000000702051c11 */ /* 0x000fca00080f1405 */
[----:B------:R4:W2:Y:S01]  /*3470*/  @P1 LDG.E R6, desc[UR14][R4.64] ;  /* 0x0000000e04061981 */ /* 0x0008a2000c1e1900 */
[----:B-----5:R5:W2:Y:S01]  /*3480*/  @P1 MUFU.RCP R2, R0 ;  /* 0x0000000000021308 */ /* 0x020aa20000001000 */
[----:B------:R-:W-:Y:S02]  /*3490*/  MOV R132, RZ ;  /* 0x000000ff00847202 */ /* 0x000fe40000000f00 */
[----:B-----5:R-:W-:-:S05]  /*34a0*/  SHF.L.U64.HI R0, R16, 0x7, R17 ;  /* 0x0000000710007819 */ /* 0x020fca0000010211 */
[----:B------:R-:W-:Y:S01]  /*34b0*/  IMAD R0, R0, R20, RZ ;  /* 0x0000001400007224 */ /* 0x000fe200078e02ff */
[----:B----4-:R-:W-:-:S05]  /*34c0*/  SHF.L.U32 R4, R16, 0x7, RZ ;  /* 0x0000000710047819 */ /* 0x010fca00000006ff */
[----:B------:R-:W-:Y:S02]  /*34d0*/  IMAD R0, R22, R4, R0 ;  /* 0x0000000416007224 */ /* 0x000fe400078e0200 */
[----:B------:R-:W-:-:S05]  /*34e0*/  IMAD.WIDE.U32 R4, R4, R20, RZ ;  /* 0x0000001404047225 */ /* 0x000fca00078e00ff */
[----:B------:R-:W-:Y:S01]  /*34f0*/  IADD3 R3, PT, PT, R5, R0, RZ ;  /* 0x0000000005037210 */ /* 0x000fe20007ffe0ff */
[----:B------:R-:W-:Y:S01]  /*3500*/  BAR.SYNC.DEFER_BLOCKING 0x0 ;  /* 0x0000000000007b1d */ /* 0x000fe20000010000 */
[----:B--2---:R-:W-:-:S05]  /*3510*/  @P1 FMUL.FTZ R132, R6, R2 ;  /* 0x0000000206841220 */ /* 0x004fca0000410000 */
        /* <DEDUP_REMOVED lines=11> */
.L_x_553:
[----:B------:R4:W-:Y:S01]  /*35d0*/  STS.128 [R233+0x8000], RZ ;  /* 0x008000ffe9007388 */ /* 0x0009e20000000c00 */
[----:B------:R-:W-:Y:S05]  /*35e0*/  BRA `(.L_x_554) ;  /* 0x0000000000047947 */ /* 0x000fea0003800000 */
.L_x_552:
[----:B------:R2:W-:Y:S02]  /*35f0*/  STS.128 [R233+0x8000], RZ ;  /* 0x008000ffe9007388 */ /* 0x0005e40000000c00 */
.L_x_554:
[----:B------:R-:W-:Y:S05]  /*3600*/  BSYNC.RECONVERGENT B0 ;  /* 0x0000000000007941 */ /* 0x000fea0003800200 */
.L_x_551:
[-C--:B------:R-:W-:Y:S01]  /*3610*/  ISETP.GE.AND P0, PT, R31, R14.reuse, PT ;  /* 0x0000000e1f00720c */ /* 0x080fe20003f06270 */
[C---:B------:R-:W-:Y:S01]  /*3620*/  IMAD.SHL.U32 R8, R96.reuse, 0x40, RZ ;  /* 0x0000004060087824 */ /* 0x040fe200078e00ff */
[----:B------:R-:W-:Y:S01]  /*3630*/  SHF.R.U32.HI R85, RZ, 0x1, R96 ;  /* 0x00000001ff557819 */ /* 0x000fe20000011660 */
[----:B--2---:R-:W-:Y:S01]  /*3640*/  IMAD.SHL.U32 R7, R96, 0x20, RZ ;  /* 0x0000002060077824 */ /* 0x004fe200078e00ff */
[----:B------:R-:W-:Y:S01]  /*3650*/  BSSY.RECONVERGENT B0, `(.L_x_555) ;  /* 0x0000020000007945 */ /* 0x000fe20003800200 */
[----:B------:R-:W-:Y:S02]  /*3660*/  ISETP.GE.AND P6, PT, R30, R14, PT ;  /* 0x0000000e1e00720c */ /* 0x000fe40003fc6270 */
[C---:B------:R-:W-:Y:S02]  /*3670*/  LOP3.LUT R0, R8.reuse, 0x1c0, RZ, 0xc0, !PT ;  /* 0x000001c008007812 */ /* 0x040fe400078ec0ff */
[----:B------:R-:W-:Y:S02]  /*3680*/  LOP3.LUT R6, R8, 0x200, RZ, 0xc0, !PT ;  /* 0x0000020008067812 */ /* 0x000fe400078ec0ff */
[----:B------:R-:W-:-:S02]  /*3690*/  LOP3.LUT R0, R0, 0x38, R34, 0xf8, !PT ;  /* 0x0000003800007812 */ /* 0x000fc400078ef822 */
[----:B------:R2:W-:Y:S01]  /*36a0*/  @P0 STS.128 [R233+0x8800], RZ ;  /* 0x008800ffe9000388 */ /* 0x0005e20000000c00 */
[----:B------:R-:W-:Y:S02]  /*36b0*/  LOP3.LUT R7, R6, 0x7c00, R7, 0xf8, !PT ;  /* 0x00007c0006077812 */ /* 0x000fe400078ef807 */
[----:B------:R-:W-:Y:S02]  /*36c0*/  LOP3.LUT R20, R8, 0x400, RZ, 0xc0, !PT ;  /* 0x0000040008147812 */ /* 0x000fe400078ec0ff */
[C---:B------:R-:W-:Y:S02]  /*36d0*/  LOP3.LUT R6, R0.reuse, 0x8, R96, 0x78, !PT ;  /* 0x0000000800067812 */ /* 0x040fe400078e7860 */
[----:B------:R-:W-:Y:S02]  /*36e0*/  LOP3.LUT R8, R0, 0x8, R85, 0x78, !PT ;  /* 0x0000000800087812 */ /* 0x000fe400078e7855 */
[-C--:B------:R-:W-:Y:S01]  /*36f0*/  ISETP.GE.AND P5, PT, R29, R14.reuse, PT ;  /* 0x0000000e1d00720c */ /* 0x080fe20003fa6270 */
        /* <DEDUP_REMOVED lines=21> */
.L_x_556:
[----:B------:R-:W-:Y:S05]  /*3850*/  BSYNC.RECONVERGENT B0 ;  /* 0x0000000000007941 */ /* 0x000fea0003800200 */
.L_x_555:
        /* <DEDUP_REMOVED lines=16> */
.L_x_558:
[----:B------:R-:W-:Y:S05]  /*3960*/  BSYNC.RECONVERGENT B0 ;  /* 0x0000000000007941 */ /* 0x000fea0003800200 */
.L_x_557:
        /* <DEDUP_REMOVED lines=17> */
.L_x_560:
[----:B------:R-:W-:Y:S05]  /*3a80*/  BSYNC.RECONVERGENT B0 ;  /* 0x0000000000007941 */ /* 0x000fea0003800200 */
.L_x_559:
        /* <DEDUP_REMOVED lines=15> */
.L_x_562:
[----:B------:R-:W-:Y:S05]  /*3b80*/  BSYNC.RECONVERGENT B0 ;  /* 0x0000000000007941 */ /* 0x000fea0003800200 */
.L_x_561:
        /* <DEDUP_REMOVED lines=18> */
.L_x_564:
[----:B------:R-:W-:Y:S05]  /*3cb0*/  BSYNC.RECONVERGENT B0 ;  /* 0x0000000000007941 */ /* 0x000fea0003800200 */
.L_x_563:
        /* <DEDUP_REMOVED lines=18> */
.L_x_566:
[----:B------:R-:W-:Y:S05]  /*3de0*/  BSYNC.RECONVERGENT B0 ;  /* 0x0000000000007941 */ /* 0x000fea0003800200 */
.L_x_565:
        /* <DEDUP_REMOVED lines=17> */
.L_x_568:
[----:B------:R-:W-:Y:S05]  /*3f00*/  BSYNC.RECONVERGENT B0 ;  /* 0x0000000000007941 */ /* 0x000fea0003800200 */
.L_x_567:
[----:B-1----:R-:W-:Y:S01]  /*3f10*/  LDSM.16.M88.4 R8, [R228] ;  /* 0x00000000e408783b */ /* 0x002fe20000000200 */
[----:B------:R-:W-:Y:S01]  /*3f20*/  IMAD.MOV.U32 R229, RZ, RZ, 0x20 ;  /* 0x00000020ffe57424 */ /* 0x000fe200078e00ff */
[----:B------:R-:W-:Y:S01]  /*3f30*/  LOP3.LUT P2, RZ, R96, 0x2, RZ, 0xc0, !PT ;  /* 0x0000000260ff7812 */ /* 0x000fe2000784c0ff */
[----:B------:R-:W-:Y:S01]  /*3f40*/  VIADD R3, R20, UR5 ;  /* 0x0000000514037c36 */ /* 0x000fe20008000000 */
[----:B------:R-:W1:Y:S01]  /*3f50*/  LDSM.16.M88.4 R32, [R20+UR5+0x4000] ;  /* 0x004000051420783b */ /* 0x000e620008000200 */
[----:B------:R-:W-:Y:S01]  /*3f60*/  LOP3.LUT P0, RZ, R96, 0x4, RZ, 0xc0, !PT ;  /* 0x0000000460ff7812 */ /* 0x000fe2000780c0ff */
[----:B------:R-:W5:Y:S01]  /*3f70*/  LDCU UR4, c[0x0][0x50c] ;  /* 0x0000a180ff0477ac */ /* 0x000f620008000800 */
[----:B------:R-:W-:Y:S01]  /*3f80*/  SEL R229, R229, 0xffffffe0, !P2 ;  /* 0xffffffe0e5e57807 */ /* 0x000fe20005000000 */
[----:B------:R-:W-:Y:S04]  /*3f90*/  LDSM.16.M88.4 R4, [R228+0x2000] ;  /* 0x00200000e404783b */ /* 0x000fe80000000200 */
[----:B------:R-:W2:Y:S01]  /*3fa0*/  LDSM.16.M88.4 R28, [R20+UR5+0x4800] ;  /* 0x00480005141c783b */ /* 0x000ea20008000200 */
[----:B------:R-:W-:-:S02]  /*3fb0*/  IMAD.IADD R0, R3, 0x1, R229 ;  /* 0x0000000103007824 */ /* 0x000fc400078e02e5 */
[----:B------:R-:W-:Y:S01]  /*3fc0*/  IMAD.IADD R2, R228, 0x1, R229 ;  /* 0x00000001e4027824 */ /* 0x000fe200078e02e5 */
[----:B------:R-:W-:Y:S04]  /*3fd0*/  LDSM.16.M88.4 R24, [R20+UR5+0x5000] ;  /* 0x005000051418783b */ /* 0x000fe80008000200 */
[----:B------:R-:W-:Y:S04]  /*3fe0*/  LDSM.16.M88.4 R16, [R20+UR5+0x5800] ;  /* 0x005800051410783b */ /* 0x000fe80008000200 */
[----:B------:R-:W3:Y:S04]  /*3ff0*/  LDSM.16.M88.4 R12, [R20+UR5+0x6000] ;  /* 0x00600005140c783b */ /* 0x000ee80008000200 */
[----:B------:R-:W4:Y:S04]  /*4000*/  LDSM.16.M88.4 R36, [R20+UR5+0x6800] ;  /* 0x006800051424783b */ /* 0x000f280008000200 */
[----:B------:R-:W5:Y:S04]  /*4010*/  LDSM.16.M88.4 R40, [R20+UR5+0x7000] ;  /* 0x007000051428783b */ /* 0x000f680008000200 */
[----:B------:R-:W5:Y:S04]  /*4020*/  LDSM.16.M88.4 R52, [R20+UR5+0x7800] ;  /* 0x007800051434783b */ /* 0x000f680008000200 */
[----:B------:R-:W-:Y:S01]  /*4030*/  LDSM.16.M88.4 R48, [R0+0x4000] ;  /* 0x004000000030783b */ /* 0x000fe20000000200 */
[C---:B-1----:R-:W-:Y:S03]  /*4040*/  HMMA.16816.F32 R236, R8.reuse, R32, RZ ;  /* 0x0000002008ec723c */ /* 0x042fe600000018ff */
[----:B------:R-:W-:Y:S04]  /*4050*/  LDSM.16.M88.4 R44, [R0+0x4800] ;  /* 0x00480000002c783b */ /* 0x000fe80000000200 */
[----:B------:R-:W-:Y:S01]  /*4060*/  LDSM.16.M88.4 R20, [R0+0x7000] ;  /* 0x007000000014783b */ /* 0x000fe20000000200 */
[C---:B------:R-:W-:Y:S03]  /*4070*/  HMMA.16816.F32 R224, R8.reuse, R34, RZ ;  /* 0x0000002208e0723c */ /* 0x040fe600000018ff */
[----:B------:R-:W0:Y:S05]  /*4080*/  LDGDEPBAR ;  /* 0x00000000000079af */ /* 0x000e2a0000000000 */
[----:B--2---:R-:W-:Y:S08]  /*4090*/  HMMA.16816.F32 R188, R8, R28, RZ ;  /* 0x0000001c08bc723c */ /* 0x004ff000000018ff */
[C---:B---3--:R-:W-:Y:S08]  /*40a0*/  HMMA.16816.F32 R64, R4.reuse, R12, RZ ;  /* 0x0000000c0440723c */ /* 0x048ff000000018ff */
[----:B------:R-:W-:Y:S08]  /*40b0*/  HMMA.16816.F32 R184, R4, R14, RZ ;  /* 0x0000000e04b8723c */ /* 0x000ff000000018ff */
        /* <DEDUP_REMOVED lines=8> */
[C---:B----4-:R-:W-:Y:S08]  /*4140*/  HMMA.16816.F32 R160, R8.reuse, R36, RZ ;  /* 0x0000002408a0723c */ /* 0x050ff000000018ff */
[C---:B------:R-:W-:Y:S08]  /*4150*/  HMMA.16816.F32 R192, R8.reuse, R38, RZ ;  /* 0x0000002608c0723c */ /* 0x040ff000000018ff */
[C---:B-----5:R-:W-:Y:S08]  /*4160*/  HMMA.16816.F32 R156, R8.reuse, R40, RZ ;  /* 0x00000028089c723c */ /* 0x060ff000000018ff */
        /* <DEDUP_REMOVED lines=8> */
[C---:B------:R-:W-:Y:S01]  /*41f0*/  HMMA.16816.F32 R92, R4.reuse, R34, RZ ;  /* 0x00000022045c723c */ /* 0x040fe200000018ff */
[----:B------:R-:W-:Y:S07]  /*4200*/  LDSM.16.M88.4 R32, [R0+0x5800] ;  /* 0x005800000020783b */ /* 0x000fee0000000200 */
[C---:B------:R-:W-:Y:S08]  /*4210*/  HMMA.16816.F32 R60, R4.reuse, R28, RZ ;  /* 0x0000001c043c723c */ /* 0x040ff000000018ff */
[C---:B------:R-:W-:Y:S08]  /*4220*/  HMMA.16816.F32 R76, R4.reuse, R16, RZ ;  /* 0x00000010044c723c */ /* 0x040ff000000018ff */
[C---:B------:R-:W-:Y:S08]  /*4230*/  HMMA.16816.F32 R68, R4.reuse, R36, RZ ;  /* 0x000000240444723c */ /* 0x040ff000000018ff */
[C---:B------:R-:W-:Y:S08]  /*4240*/  HMMA.16816.F32 R72, R4.reuse, R40, RZ ;  /* 0x000000280448723c */ /* 0x040ff000000018ff */
[C---:B------:R-:W-:Y:S08]  /*4250*/  HMMA.16816.F32 R88, R4.reuse, R52, RZ ;  /* 0x000000340458723c */ /* 0x040ff000000018ff */
[C---:B------:R-:W-:Y:S01]  /*4260*/  HMMA.16816.F32 R112, R4.reuse, R30, RZ ;  /* 0x0000001e0470723c */ /* 0x040fe200000018ff */
[----:B------:R-:W-:Y:S07]  /*4270*/  LDSM.16.M88.4 R28, [R0+0x6000] ;  /* 0x00600000001c783b */ /* 0x000fee0000000200 */
[C---:B------:R-:W-:Y:S08]  /*4280*/  HMMA.16816.F32 R176, R4.reuse, R18, RZ ;  /* 0x0000001204b0723c */ /* 0x040ff000000018ff */
[C---:B------:R-:W-:Y:S01]  /*4290*/  HMMA.16816.F32 R204, R4.reuse, R38, RZ ;  /* 0x0000002604cc723c */ /* 0x040fe200000018ff */
[----:B------:R3:W4:Y:S07]  /*42a0*/  LDSM.16.M88.4 R36, [R0+0x5000] ;  /* 0x005000000024783b */ /* 0x00072e0000000200 */
[C---:B------:R-:W-:Y:S08]  /*42b0*/  HMMA.16816.F32 R220, R4.reuse, R42, RZ ;  /* 0x0000002a04dc723c */ /* 0x040ff000000018ff */
[----:B------:R-:W-:Y:S01]  /*42c0*/  HMMA.16816.F32 R200, R4, R54, RZ ;  /* 0x0000003604c8723c */ /* 0x000fe200000018ff */
[----:B------:R5:W4:Y:S01]  /*42d0*/  LDSM.16.M88.4 R4, [R2+0x2000] ;  /* 0x002000000204783b */ /* 0x000b220000000200 */
[----:B---3--:R-:W-:-:S06]  /*42e0*/  MOV R0, 0x40 ;  /* 0x0000004000007802 */ /* 0x008fcc0000000f00 */
[----:B-1----:R-:W-:Y:S01]  /*42f0*/  HMMA.16816.F32 R148, R8, R12, R148 ;  /* 0x0000000c0894723c */ /* 0x002fe20000001894 */
[----:B------:R-:W-:-:S05]  /*4300*/  SEL R16, R0, 0xffffffc0, !P0 ;  /* 0xffffffc000107807 */ /* 0x000fca0004000000 */
[--C-:B------:R-:W-:Y:S02]  /*4310*/  IMAD.IADD R0, R3, 0x1, R16.reuse ;  /* 0x0000000103007824 */ /* 0x100fe400078e0210 */
[C---:B--2---:R-:W-:Y:S01]  /*4320*/  HMMA.16816.F32 R160, R8.reuse, R24, R160 ;  /* 0x0000001808a0723c */ /* 0x044fe200000018a0 */
[----:B------:R-:W-:Y:S04]  /*4330*/  STL [R1+0x4], R16 ;  /* 0x0000041001007387 */ /* 0x000fe80000100800 */
[----:B------:R-:W-:Y:S01]  /*4340*/  LDSM.16.M88.4 R104, [R0+0x4800] ;  /* 0x004800000068783b */ /* 0x000fe20000000200 */
[----:B-----5:R-:W-:Y:S02]  /*4350*/  IMAD.IADD R2, R228, 0x1, R16 ;  /* 0x00000001e4027824 */ /* 0x020fe400078e0210 */
[C---:B----4-:R-:W-:Y:S01]  /*4360*/  HMMA.16816.F32 R248, R8.reuse, R36, R180 ;  /* 0x0000002408f8723c */ /* 0x050fe200000018b4 */
[----:B------:R-:W-:Y:S04]  /*4370*/  LDSM.16.M88.4 R116, [R0+0x5800] ;  /* 0x005800000074783b */ /* 0x000fe80000000200 */
[----:B------:R-:W1:Y:S03]  /*4380*/  LDSM.16.M88.4 R16, [R2+0x2000] ;  /* 0x002000000210783b */ /* 0x000e660000000200 */
[----:B------:R-:W-:Y:S01]  /*4390*/  HMMA.16816.F32 R172, R8, R32, R172 ;  /* 0x0000002008ac723c */ /* 0x000fe200000018ac */
[----:B------:R-:W2:Y:S04]  /*43a0*/  LDSM.16.M88.4 R96, [R0+0x4000] ;  /* 0x004000000060783b */ /* 0x000ea80000000200 */
[----:B------:R-:W3:Y:S03]  /*43b0*/  LDSM.16.M88.4 R108, [R0+0x5000] ;  /* 0x00500000006c783b */ /* 0x000ee60000000200 */
[----:B------:R-:W-:Y:S01]  /*43c0*/  HMMA.16816.F32 R40, R4, R12, R88 ;  /* 0x0000000c0428723c */ /* 0x000fe20000001858 */
[----:B------:R-:W-:Y:S01]  /*43d0*/  IMAD.MOV.U32 R13, RZ, RZ, R150 ;  /* 0x000000ffff0d7224 */ /* 0x000fe200078e0096 */
[----:B------:R-:W4:Y:S01]  /*43e0*/  LDSM.16.M88.4 R124, [R0+0x6000] ;  /* 0x00600000007c783b */ /* 0x000f220000000200 */
[----:B------:R-:W-:-:S03]  /*43f0*/  IMAD.MOV.U32 R12, RZ, RZ, R151 ;  /* 0x000000ffff0c7224 */ /* 0x000fc600078e0097 */
[----:B------:R-:W5:Y:S02]  /*4400*/  LDSM.16.M88.4 R136, [R0+0x6800] ;  /* 0x006800000088783b */ /* 0x000f640000000200 */
[----:B------:R-:W-:Y:S02]  /*4410*/  HMMA.16816.F32 R120, R4, R48, R56 ;  /* 0x000000300478723c */ /* 0x000fe40000001838 */
[----:B------:R-:W5:Y:S01]  /*4420*/  LDSM.16.M88.4 R144, [R0+0x7000] ;  /* 0x007000000090783b */ /* 0x000f620000000200 */
[----:B------:R-:W-:-:S03]  /*4430*/  IMAD.MOV.U32 R3, RZ, RZ, R175 ;  /* 0x000000ffff037224 */ /* 0x000fc600078e00af */
[----:B------:R1:W5:Y:S02]  /*4440*/  LDSM.16.M88.4 R140, [R0+0x7800] ;  /* 0x00780000008c783b */ /* 0x0003640000000200 */
[----:B------:R-:W-:Y:S01]  /*4450*/  HMMA.16816.F32 R80, R4, R36, R80 ;  /* 0x000000240450723c */ /* 0x000fe20000001850 */
[----:B------:R-:W-:-:S07]  /*4460*/  IMAD.MOV.U32 R36, RZ, RZ, R160 ;  /* 0x000000ffff247224 */ /* 0x000fce00078e00a0 */
[----:B------:R-:W-:Y:S01]  /*4470*/  HMMA.16816.F32 R76, R4, R32, R76 ;  /* 0x00000020044c723c */ /* 0x000fe2000000184c */
[----:B------:R-:W-:-:S07]  /*4480*/  IMAD.MOV.U32 R33, RZ, RZ, R161 ;  /* 0x000000ffff217224 */ /* 0x000fce00078e00a1 */
[----:B------:R-:W-:Y:S01]  /*4490*/  HMMA.16816.F32 R56, R4, R24, R68 ;  /* 0x000000180438723c */ /* 0x000fe20000001844 */
[----:B------:R-:W-:Y:S02]  /*44a0*/  IMAD.MOV.U32 R25, RZ, RZ, R162 ;  /* 0x000000ffff197224 */ /* 0x000fe400078e00a2 */
[----:B------:R-:W-:Y:S02]  /*44b0*/  IMAD.MOV.U32 R24, RZ, RZ, R163 ;  /* 0x000000ffff187224 */ /* 0x000fe400078e00a3 */
[----:B-1----:R-:W-:-:S03]  /*44c0*/  IMAD.IADD R0, R229, 0x1, R0 ;  /* 0x00000001e5007824 */ /* 0x002fc600078e0200 */
[C---:B------:R-:W-:Y:S08]  /*44d0*/  HMMA.16816.F32 R100, R4.reuse, R44, R60 ;  /* 0x0000002c0464723c */ /* 0x040ff0000000183c */
[C---:B------:R-:W-:Y:S08]  /*44e0*/  HMMA.16816.F32 R52, R4.reuse, R20, R72 ;  /* 0x000000140434723c */ /* 0x040ff00000001848 */
[C---:B------:R-:W-:Y:S08]  /*44f0*/  HMMA.16816.F32 R60, R4.reuse, R28, R64 ;  /* 0x0000001c043c723c */ /* 0x040ff00000001840 */
[----:B------:R-:W-:Y:S08]  /*4500*/  HMMA.16816.F32 R72, R4, R50, R92 ;  /* 0x000000320448723c */ /* 0x000ff0000000185c */
[C---:B------:R-:W-:Y:S08]  /*4510*/  HMMA.16816.F32 R236, R8.reuse, R48, R236 ;  /* 0x0000003008ec723c */ /* 0x040ff000000018ec */
[----:B------:R-:W-:Y:S08]  /*4520*/  HMMA.16816.F32 R160, R8, R20, R156 ;  /* 0x0000001408a0723c */ /* 0x000ff0000000189c */
[----:B------:R-:W-:Y:S08]  /*4530*/  HMMA.16816.F32 R64, R4, R38, R168 ;  /* 0x000000260440723c */ /* 0x000ff000000018a8 */
[----:B------:R-:W-:Y:S01]  /*4540*/  HMMA.16816.F32 R48, R8, R50, R224 ;  /* 0x000000320830723c */ /* 0x000fe200000018e0 */
[----:B------:R-:W-:Y:S01]  /*4550*/  MOV R226, R13 ;  /* 0x0000000d00e27202 */ /* 0x000fe20000000f00 */
[----:B------:R-:W-:Y:S01]  /*4560*/  IMAD.MOV.U32 R227, RZ, RZ, R12 ;  /* 0x000000ffffe37224 */ /* 0x000fe200078e000c */
[----:B------:R-:W-:Y:S01]  /*4570*/  MOV R156, R160 ;  /* 0x000000a0009c7202 */ /* 0x000fe20000000f00 */
[----:B------:R-:W-:-:S02]  /*4580*/  IMAD.MOV.U32 R37, RZ, RZ, R161 ;  /* 0x000000ffff257224 */ /* 0x000fc400078e00a1 */
[----:B------:R-:W-:Y:S02]  /*4590*/  IMAD.MOV.U32 R21, RZ, RZ, R162 ;  /* 0x000000ffff157224 */ /* 0x000fe400078e00a2 */
[----:B------:R-:W-:Y:S01]  /*45a0*/  HMMA.16816.F32 R240, R4, R14, R200 ;  /* 0x0000000e04f0723c */ /* 0x000fe200000018c8 */
[----:B------:R-:W-:-:S07]  /*45b0*/  IMAD.MOV.U32 R20, RZ, RZ, R163 ;  /* 0x000000ffff147224 */ /* 0x000fce00078e00a3 */
[C---:B------:R-:W-:Y:S08]  /*45c0*/  HMMA.16816.F32 R164, R8.reuse, R28, R164 ;  /* 0x0000001c08a4723c */ /* 0x040ff000000018a4 */
[----:B------:R-:W-:Y:S01]  /*45d0*/  HMMA.16816.F32 R168, R8, R14, R128 ;  /* 0x0000000e08a8723c */ /* 0x000fe20000001880 */
[----:B------:R1:W5:Y:S07]  /*45e0*/  LDSM.16.M88.4 R12, [R2] ;  /* 0x00000000020c783b */ /* 0x00036e0000000200 */
[----:B------:R-:W-:Y:S03]  /*45f0*/  HMMA.16816.F32 R92, R4, R34, R176 ;  /* 0x00000022045c723c */ /* 0x000fe600000018b0 */
[----:B------:R-:W-:-:S02]  /*4600*/  IMAD.MOV.U32 R32, RZ, RZ, R164 ;  /* 0x000000ffff207224 */ /* 0x000fc400078e00a4 */
[----:B------:R-:W-:Y:S02]  /*4610*/  IMAD.MOV.U32 R29, RZ, RZ, R165 ;  /* 0x000000ffff1d7224 */ /* 0x000fe400078e00a5 */
[----:B------:R-:W-:Y:S01]  /*4620*/  IMAD.MOV.U32 R28, RZ, RZ, R166 ;  /* 0x000000ffff1c7224 */ /* 0x000fe200078e00a6 */
[----:B------:R-:W-:Y:S01]  /*4630*/  HMMA.16816.F32 R244, R8, R44, R188 ;  /* 0x0000002c08f4723c */ /* 0x000fe200000018bc */
[----:B------:R-:W-:Y:S01]  /*4640*/  MOV R44, R149 ;  /* 0x00000095002c7202 */ /* 0x000fe20000000f00 */
[----:B------:R-:W-:-:S04]  /*4650*/  IMAD.MOV.U32 R45, RZ, RZ, R148 ;  /* 0x000000ffff2d7224 */ /* 0x000fc800078e0094 */
[----:B------:R-:W-:Y:S02]  /*4660*/  IMAD.MOV.U32 R224, RZ, RZ, R45 ;  /* 0x000000ffffe07224 */ /* 0x000fe400078e002d */
[----:B------:R-:W-:Y:S01]  /*4670*/  HMMA.16816.F32 R68, R4, R46, R112 ;  /* 0x0000002e0444723c */ /* 0x000fe20000001870 */
[----:B------:R-:W-:Y:S02]  /*4680*/  IMAD.MOV.U32 R225, RZ, RZ, R44 ;  /* 0x000000ffffe17224 */ /* 0x000fe400078e002c */
[----:B-1----:R-:W-:-:S05]  /*4690*/  IMAD.IADD R2, R229, 0x1, R2 ;  /* 0x00000001e5027824 */ /* 0x002fca00078e0202 */
[C---:B------:R-:W-:Y:S08]  /*46a0*/  HMMA.16816.F32 R88, R4.reuse, R30, R184 ;  /* 0x0000001e0458723c */ /* 0x040ff000000018b8 */
[C---:B------:R-:W-:Y:S08]  /*46b0*/  HMMA.16816.F32 R112, R4.reuse, R26, R204 ;  /* 0x0000001a0470723c */ /* 0x040ff000000018cc */
[----:B------:R-:W-:Y:S01]  /*46c0*/  HMMA.16816.F32 R220, R4, R22, R220 ;  /* 0x0000001604dc723c */ /* 0x000fe200000018dc */
[----:B------:R-:W-:Y:S01]  /*46d0*/  IMAD.MOV.U32 R6, RZ, RZ, R172 ;  /* 0x000000ffff067224 */ /* 0x000fe200078e00ac */
[----:B------:R-:W-:Y:S01]  /*46e0*/  MOV R4, R174 ;  /* 0x000000ae00047202 */ /* 0x000fe20000000f00 */
[----:B------:R-:W-:Y:S01]  /*46f0*/  IMAD.MOV.U32 R5, RZ, RZ, R173 ;  /* 0x000000ffff057224 */ /* 0x000fe200078e00ad */
[----:B------:R-:W-:-:S04]  /*4700*/  MOV R7, R167 ;  /* 0x000000a700077202 */ /* 0x000fc80000000f00 */
[----:B------:R-:W-:Y:S01]  /*4710*/  HMMA.16816.F32 R44, R8, R46, R216 ;  /* 0x0000002e082c723c */ /* 0x000fe200000018d8 */
[----:B------:R-:W-:Y:S01]  /*4720*/  IMAD.MOV.U32 R216, RZ, RZ, R156 ;  /* 0x000000ffffd87224 */ /* 0x000fe200078e009c */
[----:B------:R-:W-:Y:S01]  /*4730*/  MOV R219, R20 ;  /* 0x0000001400db7202 */ /* 0x000fe20000000f00 */
[----:B------:R-:W-:Y:S02]  /*4740*/  IMAD.MOV.U32 R217, RZ, RZ, R37 ;  /* 0x000000ffffd97224 */ /* 0x000fe400078e0025 */
[----:B------:R-:W-:-:S03]  /*4750*/  IMAD.MOV.U32 R218, RZ, RZ, R21 ;  /* 0x000000ffffda7224 */ /* 0x000fc600078e0015 */
[----:B------:R-:W-:Y:S08]  /*4760*/  HMMA.16816.F32 R176, R16, R104, R100 ;  /* 0x0000006810b0723c */ /* 0x000ff00000001864 */
[----:B------:R-:W-:Y:S01]  /*4770*/  HMMA.16816.F32 R148, R8, R38, R212 ;  /* 0x000000260894723c */ /* 0x000fe200000018d4 */
[----:B------:R-:W-:Y:S02]  /*4780*/  IMAD.MOV.U32 R212, RZ, RZ, R36 ;  /* 0x000000ffffd47224 */ /* 0x000fe400078e0024 */
[----:B------:R-:W-:Y:S01]  /*4790*/  LDSM.16.M88.4 R36, [R0+0x4000] ;  /* 0x004000000024783b */ /* 0x000fe20000000200 */
[----:B------:R-:W-:-:S02]  /*47a0*/  IMAD.MOV.U32 R213, RZ, RZ, R33 ;  /* 0x000000ffffd57224 */ /* 0x000fc400078e0021 */
[----:B------:R-:W-:Y:S02]  /*47b0*/  IMAD.MOV.U32 R214, RZ, RZ, R25 ;  /* 0x000000ffffd67224 */ /* 0x000fe400078e0019 */
[----:B------:R-:W-:Y:S01]  /*47c0*/  HMMA.16816.F32 R156, R8, R34, R208 ;  /* 0x00000022089c723c */ /* 0x000fe200000018d0 */
[----:B------:R-:W-:Y:S01]  /*47d0*/  IMAD.MOV.U32 R211, RZ, RZ, R7 ;  /* 0x000000ffffd37224 */ /* 0x000fe200078e0007 */
[----:B------:R-:W-:Y:S01]  /*47e0*/  MOV R208, R32 ;  /* 0x0000002000d07202 */ /* 0x000fe20000000f00 */
[----:B------:R-:W-:Y:S01]  /*47f0*/  IMAD.MOV.U32 R209, RZ, RZ, R29 ;  /* 0x000000ffffd17224 */ /* 0x000fe200078e001d */
[----:B------:R-:W-:Y:S01]  /*4800*/  LDSM.16.M88.4 R32, [R0+0x4800] ;  /* 0x004800000020783b */ /* 0x000fe20000000200 */
[----:B------:R-:W-:Y:S02]  /*4810*/  IMAD.MOV.U32 R210, RZ, RZ, R28 ;  /* 0x000000ffffd27224 */ /* 0x000fe400078e001c */
[----:B------:R-:W-:Y:S01]  /*4820*/  IMAD.MOV.U32 R215, RZ, RZ, R24 ;  /* 0x000000ffffd77224 */ /* 0x000fe200078e0018 */
[----:B------:R-:W-:Y:S01]  /*4830*/  HMMA.16816.F32 R100, R16, R118, R92 ;  /* 0x000000761064723c */ /* 0x000fe2000000185c */
[----:B------:R-:W-:Y:S01]  /*4840*/  IMAD.MOV.U32 R92, RZ, RZ, R6 ;  /* 0x000000ffff5c7224 */ /* 0x000fe200078e0006 */
[----:B------:R-:W-:Y:S01]  /*4850*/  MOV R93, R5 ;  /* 0x00000005005d7202 */ /* 0x000fe20000000f00 */
[----:B------:R-:W-:-:S02]  /*4860*/  IMAD.MOV.U32 R94, RZ, RZ, R4 ;  /* 0x000000ffff5e7224 */ /* 0x000fc400078e0004 */
[----:B------:R-:W1:Y:S01]  /*4870*/  LDSM.16.M88.4 R4, [R2+0x2000] ;  /* 0x002000000204783b */ /* 0x000e620000000200 */
[----:B------:R-:W-:Y:S02]  /*4880*/  IMAD.MOV.U32 R95, RZ, RZ, R3 ;  /* 0x000000ffff5f7224 */ /* 0x000fe400078e0003 */
[C---:B--2---:R-:W-:Y:S08]  /*4890*/  HMMA.16816.F32 R164, R16.reuse, R96, R120 ;  /* 0x0000006010a4723c */ /* 0x044ff00000001878 */
[----:B---3--:R-:W-:Y:S01]  /*48a0*/  HMMA.16816.F32 R120, R16, R110, R64 ;  /* 0x0000006e1078723c */ /* 0x008fe20000001840 */
[----:B------:R-:W2:Y:S07]  /*48b0*/  LDSM.16.M88.4 R64, [R0+0x7000] ;  /* 0x007000000040783b */ /* 0x000eae0000000200 */
[C---:B------:R-:W-:Y:S01]  /*48c0*/  HMMA.16816.F32 R160, R8.reuse, R30, R196 ;  /* 0x0000001e08a0723c */ /* 0x040fe200000018c4 */
[----:B------:R-:W-:Y:S07]  /*48d0*/  LDSM.16.M88.4 R28, [R0+0x5000] ;  /* 0x00500000001c783b */ /* 0x000fee0000000200 */
[C---:B------:R-:W-:Y:S01]  /*48e0*/  HMMA.16816.F32 R192, R8.reuse, R26, R192 ;  /* 0x0000001a08c0723c */ /* 0x040fe200000018c0 */
[----:B------:R-:W-:Y:S07]  /*48f0*/  LDSM.16.M88.4 R24, [R0+0x5800] ;  /* 0x005800000018783b */ /* 0x000fee0000000200 */
[----:B------:R-:W-:Y:S01]  /*4900*/  HMMA.16816.F32 R172, R8, R22, R152 ;  /* 0x0000001608ac723c */ /* 0x000fe20000001898 */
[----:B------:R-:W-:Y:S04]  /*4910*/  LDSM.16.M88.4 R8, [R2] ;  /* 0x000000000208783b */ /* 0x000fe80000000200 */
[----:B------:R-:W-:Y:S03]  /*4920*/  LDSM.16.M88.4 R20, [R0+0x6000] ;  /* 0x006000000014783b */ /* 0x000fe60000000200 */
[C---:B------:R-:W-:Y:S01]  /*4930*/  HMMA.16816.F32 R184, R16.reuse, R116, R76 ;  /* 0x0000007410b8723c */ /* 0x040fe2000000184c */
[----:B------:R-:W3:Y:S07]  /*4940*/  LDSM.16.M88.4 R76, [R0+0x7800] ;  /* 0x00780000004c783b */ /* 0x000eee0000000200 */
[C---:B------:R-:W-:Y:S08]  /*4950*/  HMMA.16816.F32 R180, R16.reuse, R108, R80 ;  /* 0x0000006c10b4723c */ /* 0x040ff00000001850 */
[C---:B----4-:R-:W-:Y:S08]  /*4960*/  HMMA.16816.F32 R188, R16.reuse, R124, R60 ;  /* 0x0000007c10bc723c */ /* 0x050ff0000000183c */
[C---:B------:R-:W-:Y:S08]  /*4970*/  HMMA.16816.F32 R152, R16.reuse, R98, R72 ;  /* 0x000000621098723c */ /* 0x040ff00000001848 */
[C---:B------:R-:W-:Y:S08]  /*4980*/  HMMA.16816.F32 R128, R16.reuse, R106, R68 ;  /* 0x0000006a1080723c */ /* 0x040ff00000001844 */
[C---:B-----5:R-:W-:Y:S08]  /*4990*/  HMMA.16816.F32 R196, R16.reuse, R136, R56 ;  /* 0x0000008810c4723c */ /* 0x060ff00000001838 */
[C---:B------:R-:W-:Y:S08]  /*49a0*/  HMMA.16816.F32 R200, R16.reuse, R144, R52 ;  /* 0x0000009010c8723c */ /* 0x040ff00000001834 */
[----:B------:R-:W-:Y:S01]  /*49b0*/  HMMA.16816.F32 R204, R16, R140, R40 ;  /* 0x0000008c10cc723c */ /* 0x000fe20000001828 */
[----:B------:R4:W5:Y:S01]  /*49c0*/  LDSM.16.M88.4 R40, [R0+0x6800] ;  /* 0x006800000028783b */ /* 0x0009620000000200 */
[----:B------:R-:W-:-:S06]  /*49d0*/  DEPBAR.LE SB0, 0x0 ;  /* 0x000080000000791a */ /* 0x000fcc0000000000 */
[C---:B------:R-:W-:Y:S08]  /*49e0*/  HMMA.16816.F32 R80, R16.reuse, R126, R88 ;  /* 0x0000007e1050723c */ /* 0x040ff00000001858 */
[C---:B------:R-:W-:Y:S08]  /*49f0*/  HMMA.16816.F32 R72, R16.reuse, R138, R112 ;  /* 0x0000008a1048723c */ /* 0x040ff00000001870 */
[----:B------:R-:W-:Y:S01]  /*4a00*/  HMMA.16816.F32 R68, R16, R146, R220 ;  /* 0x000000921044723c */ /* 0x000fe200000018dc */
[----:B----4-:R-:W-:-:S05]  /*4a10*/  LOP3.LUT R0, R85, 0x1f0, RZ, 0xc0, !PT ;  /* 0x000001f055007812 */ /* 0x010fca00078ec0ff */
[----:B------:R-:W-:Y:S02]  /*4a20*/  IMAD R0, R134, 0x80, R0 ;  /* 0x0000008086007824 */ /* 0x000fe400078e0200 */
[----:B------:R-:W-:Y:S08]  /*4a30*/  HMMA.16816.F32 R60, R16, R142, R240 ;  /* 0x0000008e103c723c */ /* 0x000ff000000018f0 */
[----:B------:R-:W-:Y:S01]  /*4a40*/  HMMA.16816.F32 R16, R12, R108, R248 ;  /* 0x0000006c0c10723c */ /* 0x000fe200000018f8 */
[----:B------:R-:W4:Y:S01]  /*4a50*/  S2R R251, SR_TID.X ;  /* 0x0000000000fb7919 */ /* 0x000f220000002100 */
[----:B------:R-:W-:-:S06]  /*4a60*/  MOV R248, R135 ;  /* 0x0000008700f87202 */ /* 0x000fcc0000000f00 */
[C---:B------:R-:W-:Y:S08]  /*4a70*/  HMMA.16816.F32 R52, R12.reuse, R98, R48 ;  /* 0x000000620c34723c */ /* 0x040ff00000001830 */
[C---:B------:R-:W-:Y:S08]  /*4a80*/  HMMA.16816.F32 R48, R12.reuse, R104, R244 ;  /* 0x000000680c30723c */ /* 0x040ff000000018f4 */
[C---:B------:R-:W-:Y:S08]  /*4a90*/  HMMA.16816.F32 R44, R12.reuse, R106, R44 ;  /* 0x0000006a0c2c723c */ /* 0x040ff0000000182c */
[----:B------:R-:W-:Y:S01]  /*4aa0*/  HMMA.16816.F32 R56, R12, R96, R236 ;  /* 0x000000600c38723c */ /* 0x000fe200000018ec */
[----:B----4-:R-:W-:-:S04]  /*4ab0*/  SHF.R.U32.HI R2, RZ, 0x2, R251 ;  /* 0x00000002ff027819 */ /* 0x010fc800000116fb */
[----:B------:R-:W-:-:S03]  /*4ac0*/  LOP3.LUT R2, R2, 0x7, RZ, 0xc0, !PT ;  /* 0x0000000702027812 */ /* 0x000fc600078ec0ff */
[C---:B------:R-:W-:Y:S08]  /*4ad0*/  HMMA.16816.F32 R88, R12.reuse, R110, R148 ;  /* 0x0000006e0c58723c */ /* 0x040ff00000001894 */
[C---:B------:R-:W-:Y:S08]  /*4ae0*/  HMMA.16816.F32 R96, R12.reuse, R118, R156 ;  /* 0x000000760c60723c */ /* 0x040ff0000000189c */
[C---:B------:R-:W-:Y:S08]  /*4af0*/  HMMA.16816.F32 R92, R12.reuse, R116, R92 ;  /* 0x000000740c5c723c */ /* 0x040ff0000000185c */
[C---:B------:R-:W-:Y:S08]  /*4b00*/  HMMA.16816.F32 R104, R12.reuse, R124, R208 ;  /* 0x0000007c0c68723c */ /* 0x040ff000000018d0 */
[C---:B------:R-:W-:Y:S08]  /*4b10*/  HMMA.16816.F32 R112, R12.reuse, R136, R212 ;  /* 0x000000880c70723c */ /* 0x040ff000000018d4 */
[----:B------:R-:W-:Y:S01]  /*4b20*/  HMMA.16816.F32 R116, R12, R138, R192 ;  /* 0x0000008a0c74723c */ /* 0x000fe200000018c0 */
[----:B------:R-:W-:-:S05]  /*4b30*/  IMAD.IADD R192, R2, 0x1, R0 ;  /* 0x0000000102c07824 */ /* 0x000fca00078e0200 */
[----:B------:R4:W-:Y:S02]  /*4b40*/  STL [R1+0x44], R192 ;  /* 0x000044c001007387 */ /* 0x0009e40000100800 */
[----:B-1----:R-:W-:Y:S08]  /*4b50*/  HMMA.16816.F32 R148, R4, R36, R164 ;  /* 0x000000240494723c */ /* 0x002ff000000018a4 */
[C---:B------:R-:W-:Y:S08]  /*4b60*/  HMMA.16816.F32 R108, R12.reuse, R126, R160 ;  /* 0x0000007e0c6c723c */ /* 0x040ff000000018a0 */
[----:B------:R-:W-:Y:S03]  /*4b70*/  HMMA.16816.F32 R136, R12, R140, R224 ;  /* 0x0000008c0c88723c */ /* 0x000fe600000018e0 */
[----:B------:R-:W-:Y:S01]  /*4b80*/  FMUL.FTZ R2, R150, UR4 ;  /* 0x0000000496027c20 */ /* 0x000fe20008410000 */
[----:B------:R-:W-:Y:S01]  /*4b90*/  FMUL.FTZ R0, R151, UR4 ;  /* 0x0000000497007c20 */ /* 0x000fe20008410000 */
[----:B------:R-:W-:-:S03]  /*4ba0*/  FMUL.FTZ R3, R149, UR4 ;  /* 0x0000000495037c20 */ /* 0x000fc60008410000 */
[----:B------:R-:W-:Y:S08]  /*4bb0*/  HMMA.16816.F32 R124, R12, R144, R216 ;  /* 0x000000900c7c723c */ /* 0x000ff000000018d8 */
[C---:B--2---:R-:W-:Y:S08]  /*4bc0*/  HMMA.16816.F32 R156, R4.reuse, R66, R68 ;  /* 0x00000042049c723c */ /* 0x044ff00000001844 */
[----:B---3--:R-:W-:Y:S08]  /*4bd0*/  HMMA.16816.F32 R240, R4, R78, R60 ;  /* 0x0000004e04f0723c */ /* 0x008ff0000000183c */
[----:B------:R-:W-:Y:S03]  /*4be0*/  HMMA.16816.F32 R68, R8, R38, R52 ;  /* 0x000000260844723c */ /* 0x000fe60000001834 */
[----:B------:R-:W-:Y:S01]  /*4bf0*/  FMUL.FTZ R215, R157, UR4 ;  /* 0x000000049dd77c20 */ /* 0x000fe20008410000 */
[----:B------:R-:W-:-:S04]  /*4c00*/  FMUL.FTZ R217, R159, UR4 ;  /* 0x000000049fd97c20 */ /* 0x000fc80008410000 */
[C---:B------:R-:W-:Y:S08]  /*4c10*/  HMMA.16816.F32 R60, R8.reuse, R32, R48 ;  /* 0x00000020083c723c */ /* 0x040ff00000001830 */
[----:B------:R-:W-:Y:S08]  /*4c20*/  HMMA.16816.F32 R52, R8, R34, R44 ;  /* 0x000000220834723c */ /* 0x000ff0000000182c */
[----:B------:R-:W-:Y:S03]  /*4c30*/  HMMA.16816.F32 R152, R4, R38, R152 ;  /* 0x000000260498723c */ /* 0x000fe60000001898 */
[----:B------:R-:W-:Y:S01]  /*4c40*/  FMUL.FTZ R60, R60, UR4 ;  /* 0x000000043c3c7c20 */ /* 0x000fe20008410000 */
[----:B------:R-:W-:-:S04]  /*4c50*/  FMUL.FTZ R61, R61, UR4 ;  /* 0x000000043d3d7c20 */ /* 0x000fc80008410000 */
[----:B------:R-:W-:Y:S03]  /*4c60*/  HMMA.16816.F32 R180, R4, R28, R180 ;  /* 0x0000001c04b4723c */ /* 0x000fe600000018b4 */
[----:B------:R-:W-:Y:S01]  /*4c70*/  FMUL.FTZ R53, R53, UR4 ;  /* 0x0000000435357c20 */ /* 0x000fe20008410000 */
[----:B------:R-:W-:-:S04]  /*4c80*/  FMUL.FTZ R52, R52, UR4 ;  /* 0x0000000434347c20 */ /* 0x000fc80008410000 */
[----:B------:R-:W-:Y:S08]  /*4c90*/  HMMA.16816.F32 R160, R4, R30, R120 ;  /* 0x0000001e04a0723c */ /* 0x000ff00000001878 */
[----:B------:R-:W-:Y:S03]  /*4ca0*/  HMMA.16816.F32 R48, R8, R28, R16 ;  /* 0x0000001c0830723c */ /* 0x000fe60000001810 */
[----:B------:R-:W-:-:S05]  /*4cb0*/  FMUL.FTZ R135, R180, UR4 ;  /* 0x00000004b4877c20 */ /* 0x000fca0008410000 */
[C---:B------:R-:W-:Y:S01]  /*4cc0*/  HMMA.16816.F32 R44, R8.reuse, R30, R88 ;  /* 0x0000001e082c723c */ /* 0x040fe20000001858 */
[----:B------:R1:W-:Y:S07]  /*4cd0*/  MUFU.TANH R88, R0 ;  /* 0x0000000000587308 */ /* 0x0003ee0000002400 */
[----:B------:R-:W-:Y:S01]  /*4ce0*/  HMMA.16816.F32 R28, R8, R26, R96 ;  /* 0x0000001a081c723c */ /* 0x000fe20000001860 */
[----:B------:R-:W-:Y:S01]  /*4cf0*/  MUFU.TANH R90, R3 ;  /* 0x00000003005a7308 */ /* 0x000fe20000002400 */
[----:B------:R-:W-:Y:S01]  /*4d00*/  FMUL.FTZ R98, R62, UR4 ;  /* 0x000000043e627c20 */ /* 0x000fe20008410000 */
[----:B------:R-:W-:Y:S01]  /*4d10*/  FMUL.FTZ R134, R51, UR4 ;  /* 0x0000000433867c20 */ /* 0x000fe20008410000 */
[----:B------:R-:W-:Y:S01]  /*4d20*/  FMUL.FTZ R49, R49, UR4 ;  /* 0x0000000431317c20 */ /* 0x000fe20008410000 */
[----:B------:R-:W-:Y:S01]  /*4d30*/  FMUL.FTZ R48, R48, UR4 ;  /* 0x0000000430307c20 */ /* 0x000fe20008410000 */
[----:B------:R-:W-:Y:S01]  /*4d40*/  FMUL.FTZ R97, R154, UR4 ;  /* 0x000000049a617c20 */ /* 0x000fe20008410000 */
[----:B------:R-:W-:Y:S01]  /*4d50*/  FMUL.FTZ R99, R155, UR4 ;  /* 0x000000049b637c20 */ /* 0x000fe20008410000 */
[----:B------:R-:W-:Y:S03]  /*4d60*/  HMMA.16816.F32 R144, R12, R146, R172 ;  /* 0x000000920c90723c */ /* 0x000fe600000018ac */
[----:B------:R-:W-:Y:S01]  /*4d70*/  FMUL.FTZ R44, R44, UR4 ;  /* 0x000000042c2c7c20 */ /* 0x000fe20008410000 */
[----:B------:R-:W-:-:S04]  /*4d80*/  FMUL.FTZ R45, R45, UR4 ;  /* 0x000000042d2d7c20 */ /* 0x000fc80008410000 */
[----:B------:R-:W-:Y:S03]  /*4d90*/  HMMA.16816.F32 R56, R8, R36, R56 ;  /* 0x000000240838723c */ /* 0x000fe60000001838 */
[----:B------:R-:W-:Y:S01]  /*4da0*/  FMUL.FTZ R150, R30, UR4 ;  /* 0x000000041e967c20 */ /* 0x000fe20008410000 */
[----:B------:R-:W-:Y:S01]  /*4db0*/  FMUL.FTZ R28, R28, UR4 ;  /* 0x000000041c1c7c20 */ /* 0x000fe20008410000 */
[----:B------:R-:W-:-:S03]  /*4dc0*/  FMUL.FTZ R29, R29, UR4 ;  /* 0x000000041d1d7c20 */ /* 0x000fc60008410000 */
[----:B------:R-:W-:Y:S08]  /*4dd0*/  HMMA.16816.F32 R140, R12, R142, R168 ;  /* 0x0000008e0c8c723c */ /* 0x000ff000000018a8 */
[----:B------:R-:W-:Y:S03]  /*4de0*/  HMMA.16816.F32 R164, R4, R34, R128 ;  /* 0x0000002204a4723c */ /* 0x000fe60000001880 */
[----:B------:R-:W-:-:S05]  /*4df0*/  FMUL.FTZ R56, R56, UR4 ;  /* 0x0000000438387c20 */ /* 0x000fca0008410000 */
[C---:B------:R-:W-:Y:S08]  /*4e00*/  HMMA.16816.F32 R172, R4.reuse, R24, R184 ;  /* 0x0000001804ac723c */ /* 0x040ff000000018b8 */
[----:B------:R-:W-:Y:S08]  /*4e10*/  HMMA.16816.F32 R100, R4, R26, R100 ;  /* 0x0000001a0464723c */ /* 0x000ff00000001864 */
[----:B------:R-:W-:Y:S01]  /*4e20*/  HMMA.16816.F32 R36, R8, R24, R92 ;  /* 0x000000180824723c */ /* 0x000fe2000000185c */
[----:B------:R-:W-:-:S02]  /*4e30*/  FMUL.FTZ R93, R153, UR4 ;  /* 0x00000004995d7c20 */ /* 0x000fc40008410000 */
[----:B------:R-:W-:Y:S01]  /*4e40*/  FMUL.FTZ R151, R175, UR4 ;  /* 0x00000004af977c20 */ /* 0x000fe20008410000 */
[----:B------:R-:W-:-:S04]  /*4e50*/  FMUL.FTZ R149, R174, UR4 ;  /* 0x00000004ae957c20 */ /* 0x000fc80008410000 */
[----:B------:R-:W-:Y:S03]  /*4e60*/  HMMA.16816.F32 R176, R4, R32, R176 ;  /* 0x0000002004b0723c */ /* 0x000fe600000018b0 */
[----:B------:R-:W-:Y:S01]  /*4e70*/  FMUL.FTZ R153, R100, UR4 ;  /* 0x0000000464997c20 */ /* 0x000fe20008410000 */
[----:B------:R-:W-:-:S04]  /*4e80*/  FMUL.FTZ R154, R101, UR4 ;  /* 0x00000004659a7c20 */ /* 0x000fc80008410000 */
[----:B------:R-:W-:Y:S01]  /*4e90*/  HMMA.16816.F32 R24, R8, R20, R104 ;  /* 0x000000140818723c */ /* 0x000fe20000001868 */
[----:B------:R-:W-:Y:S02]  /*4ea0*/  FMUL.FTZ R104, R63, UR4 ;  /* 0x000000043f687c20 */ /* 0x000fe40008410000 */
[----:B------:R-:W-:-:S05]  /*4eb0*/  FMUL.FTZ R36, R36, UR4 ;  /* 0x0000000424247c20 */ /* 0x000fca0008410000 */
[----:B-----5:R-:W-:Y:S01]  /*4ec0*/  HMMA.16816.F32 R16, R8, R40, R112 ;  /* 0x000000280810723c */ /* 0x020fe20000001870 */
[----:B------:R-:W-:Y:S02]  /*4ed0*/  FMUL.FTZ R115, R54, UR4 ;  /* 0x0000000436737c20 */ /* 0x000fe40008410000 */
[----:B------:R-:W-:Y:S01]  /*4ee0*/  FMUL.FTZ R105, R176, UR4 ;  /* 0x00000004b0697c20 */ /* 0x000fe20008410000 */
[----:B------:R-:W-:-:S04]  /*4ef0*/  FMUL.FTZ R106, R177, UR4 ;  /* 0x00000004b16a7c20 */ /* 0x000fc80008410000 */
[----:B------:R-:W-:Y:S01]  /*4f00*/  HMMA.16816.F32 R12, R8, R42, R116 ;  /* 0x0000002a080c723c */ /* 0x000fe20000001874 */
[----:B------:R-:W-:Y:S01]  /*4f10*/  FMUL.FTZ R119, R164, UR4 ;  /* 0x00000004a4777c20 */ /* 0x000fe20008410000 */
[----:B------:R-:W-:Y:S01]  /*4f20*/  FMUL.FTZ R117, R55, UR4 ;  /* 0x0000000437757c20 */ /* 0x000fe20008410000 */
[----:B------:R-:W-:Y:S01]  /*4f30*/  FMUL.FTZ R164, R27, UR4 ;  /* 0x000000041ba47c20 */ /* 0x000fe20008410000 */
[----:B------:R-:W-:Y:S01]  /*4f40*/  FMUL.FTZ R30, R24, UR4 ;  /* 0x00000004181e7c20 */ /* 0x000fe20008410000 */
[----:B------:R-:W-:-:S03]  /*4f50*/  FMUL.FTZ R116, R179, UR4 ;  /* 0x00000004b3747c20 */ /* 0x000fc60008410000 */
[----:B------:R-:W-:Y:S03]  /*4f60*/  HMMA.16816.F32 R128, R4, R20, R188 ;  /* 0x000000140480723c */ /* 0x000fe600000018bc */
[----:B------:R-:W-:Y:S01]  /*4f70*/  FMUL.FTZ R27, R17, UR4 ;  /* 0x00000004111b7c20 */ /* 0x000fe20008410000 */
[----:B------:R-:W-:-:S04]  /*4f80*/  FMUL.FTZ R175, R19, UR4 ;  /* 0x0000000413af7c20 */ /* 0x000fc80008410000 */
[C---:B------:R-:W-:Y:S03]  /*4f90*/  HMMA.16816.F32 R120, R4.reuse, R40, R196 ;  /* 0x000000280478723c */ /* 0x040fe600000018c4 */
[----:B------:R-:W-:Y:S01]  /*4fa0*/  FMUL.FTZ R176, R14, UR4 ;  /* 0x000000040eb07c20 */ /* 0x000fe20008410000 */
[----:B------:R-:W-:Y:S01]  /*4fb0*/  IADD3 R14, PT, PT, R84, R192, -R252 ;  /* 0x000000c0540e7210 */ /* 0x000fe20007ffe8fc */
[----:B------:R-:W-:Y:S02]  /*4fc0*/  FMUL.FTZ R19, R12, UR4 ;  /* 0x000000040c137c20 */ /* 0x000fe40008410000 */
[----:B------:R-:W-:Y:S01]  /*4fd0*/  MUFU.TANH R12, R36 ;  /* 0x00000024000c7308 */ /* 0x000fe20000002400 */
[C---:B------:R-:W-:Y:S03]  /*4fe0*/  HMMA.16816.F32 R72, R4.reuse, R42, R72 ;  /* 0x0000002a0448723c */ /* 0x040fe60000001848 */
[----:B-1----:R-:W-:Y:S01]  /*4ff0*/  FMUL.FTZ R0, R128, UR4 ;  /* 0x0000000480007c20 */ /* 0x002fe20008410000 */
        /* <DEDUP_REMOVED lines=8> */
[----:B------:R-:W-:-:S02]  /*5080*/  FMUL.FTZ R120, R120, UR4 ;  /* 0x0000000478787c20 */ /* 0x000fc40008410000 */
[----:B------:R-:W-:Y:S01]  /*5090*/  HMMA.16816.F32 R168, R4, R64, R200 ;  /* 0x0000004004a8723c */ /* 0x000fe200000018c8 */
[----:B------:R-:W-:Y:S02]  /*50a0*/  FMUL.FTZ R203, R156, UR4 ;  /* 0x000000049ccb7c20 */ /* 0x000fe40008410000 */
[----:B------:R-:W-:Y:S01]  /*50b0*/  FMUL.FTZ R184, R74, UR4 ;  /* 0x000000044ab87c20 */ /* 0x000fe20008410000 */
[----:B------:R-:W-:-:S04]  /*50c0*/  FMUL.FTZ R188, R75, UR4 ;  /* 0x000000044bbc7c20 */ /* 0x000fc80008410000 */
[----:B------:R-:W-:Y:S01]  /*50d0*/  HMMA.16816.F32 R244, R4, R76, R204 ;  /* 0x0000004c04f4723c */ /* 0x000fe200000018cc */
[----:B------:R-:W-:Y:S02]  /*50e0*/  FMUL.FTZ R204, R158, UR4 ;  /* 0x000000049ecc7c20 */ /* 0x000fe40008410000 */
[----:B------:R-:W-:-:S05]  /*50f0*/  FMUL.FTZ R174, R83, UR4 ;  /* 0x0000000453ae7c20 */ /* 0x000fca0008410000 */
[C---:B------:R-:W-:Y:S01]  /*5100*/  HMMA.16816.F32 R40, R8.reuse, R76, R136 ;  /* 0x0000004c0828723c */ /* 0x040fe20000001888 */
[----:B------:R1:W-:Y:S01]  /*5110*/  MUFU.TANH R77, R2 ;  /* 0x00000002004d7308 */ /* 0x0003e20000002400 */
[----:B------:R-:W-:Y:S01]  /*5120*/  FMUL.FTZ R138, R46, UR4 ;  /* 0x000000042e8a7c20 */ /* 0x000fe20008410000 */
[----:B------:R-:W-:Y:S01]  /*5130*/  FMUL.FTZ R46, R37, UR4 ;  /* 0x00000004252e7c20 */ /* 0x000fe20008410000 */
[----:B------:R-:W-:Y:S01]  /*5140*/  FMUL.FTZ R136, R181, UR4 ;  /* 0x00000004b5887c20 */ /* 0x000fe20008410000 */
[----:B------:R-:W-:Y:S01]  /*5150*/  FMUL.FTZ R181, R15, UR4 ;  /* 0x000000040fb57c20 */ /* 0x000fe20008410000 */
[----:B------:R-:W-:Y:S01]  /*5160*/  FMUL.FTZ R137, R182, UR4 ;  /* 0x00000004b6897c20 */ /* 0x000fe20008410000 */
[----:B------:R-:W-:Y:S01]  /*5170*/  FMUL.FTZ R182, R72, UR4 ;  /* 0x0000000448b67c20 */ /* 0x000fe20008410000 */
[C---:B------:R-:W-:Y:S01]  /*5180*/  HMMA.16816.F32 R4, R8.reuse, R64, R124 ;  /* 0x000000400804723c */ /* 0x040fe2000000187c */
[----:B------:R-:W-:Y:S01]  /*5190*/  FMUL.FTZ R64, R152, UR4 ;  /* 0x0000000498407c20 */ /* 0x000fe20008410000 */
[----:B------:R-:W-:Y:S01]  /*51a0*/  FMUL.FTZ R152, R31, UR4 ;  /* 0x000000041f987c20 */ /* 0x000fe20008410000 */
[----:B------:R-:W2:Y:S01]  /*51b0*/  MUFU.TANH R65, R56 ;  /* 0x0000003800417308 */ /* 0x000ea20000002400 */
[----:B------:R-:W-:Y:S01]  /*51c0*/  FMUL.FTZ R124, R165, UR4 ;  /* 0x00000004a57c7c20 */ /* 0x000fe20008410000 */
[----:B------:R-:W-:Y:S01]  /*51d0*/  FMUL.FTZ R126, R50, UR4 ;  /* 0x00000004327e7c20 */ /* 0x000fe20008410000 */
[----:B------:R-:W-:Y:S01]  /*51e0*/  FMUL.FTZ R139, R183, UR4 ;  /* 0x00000004b78b7c20 */ /* 0x000fe20008410000 */
[----:B------:R-:W-:Y:S01]  /*51f0*/  FMUL.FTZ R183, R73, UR4 ;  /* 0x0000000449b77c20 */ /* 0x000fe20008410000 */
[----:B------:R-:W-:Y:S01]  /*5200*/  HMMA.16816.F32 R20, R8, R22, R108 ;  /* 0x000000160814723c */ /* 0x000fe2000000186c */
[----:B------:R-:W-:Y:S01]  /*5210*/  FMUL.FTZ R108, R178, UR4 ;  /* 0x00000004b26c7c20 */ /* 0x000fe20008410000 */
[----:B-1----:R-:W-:-:S02]  /*5220*/  IMAD.SHL.U32 R2, R251, 0x2, RZ ;  /* 0x00000002fb027824 */ /* 0x002fc400078e00ff */
[----:B------:R-:W-:Y:S01]  /*5230*/  FMUL.FTZ R216, R40, UR4 ;  /* 0x0000000428d87c20 */ /* 0x000fe20008410000 */
[----:B------:R-:W-:Y:S01]  /*5240*/  FMUL.FTZ R223, R41, UR4 ;  /* 0x0000000429df7c20 */ /* 0x000fe20008410000 */
[----:B------:R-:W-:Y:S01]  /*5250*/  MUFU.TANH R74, R64 ;  /* 0x00000040004a7308 */ /* 0x000fe20000002400 */
[----:B------:R-:W-:Y:S01]  /*5260*/  FMUL.FTZ R238, R42, UR4 ;  /* 0x000000042aee7c20 */ /* 0x000fe20008410000 */
[----:B------:R-:W-:Y:S01]  /*5270*/  LOP3.LUT R193, R2, 0x6, RZ, 0xc0, !PT ;  /* 0x0000000602c17812 */ /* 0x000fe200078ec0ff */
[C---:B------:R-:W-:Y:S01]  /*5280*/  HMMA.16816.F32 R32, R8.reuse, R66, R144 ;  /* 0x000000420820723c */ /* 0x040fe20000001890 */
[----:B------:R-:W-:Y:S01]  /*5290*/  FMUL.FTZ R146, R39, UR4 ;  /* 0x0000000427927c20 */ /* 0x000fe20008410000 */
[----:B------:R-:W-:Y:S01]  /*52a0*/  FMUL.FTZ R39, R25, UR4 ;  /* 0x0000000419277c20 */ /* 0x000fe20008410000 */
[----:B------:R-:W-:Y:S01]  /*52b0*/  FMUL.FTZ R63, R4, UR4 ;  /* 0x00000004043f7c20 */ /* 0x000fe20008410000 */
[----:B------:R-:W-:Y:S02]  /*52c0*/  IMAD R31, R248, 0x80, R193 ;  /* 0x00000080f81f7824 */ /* 0x000fe400078e02c1 */
[----:B------:R-:W-:Y:S01]  /*52d0*/  FMUL.FTZ R189, R7, UR4 ;  /* 0x0000000407bd7c20 */ /* 0x000fe20008410000 */
[----:B------:R-:W-:Y:S01]  /*52e0*/  FMUL.FTZ R186, R6, UR4 ;  /* 0x0000000406ba7c20 */ /* 0x000fe20008410000 */
[----:B------:R-:W-:Y:S01]  /*52f0*/  MUFU.TANH R7, R60 ;  /* 0x0000003c00077308 */ /* 0x000fe20000002400 */
[----:B------:R-:W-:Y:S01]  /*5300*/  HMMA.16816.F32 R196, R8, R78, R140 ;  /* 0x0000004e08c4723c */ /* 0x000fe2000000188c */
[----:B------:R-:W-:Y:S01]  /*5310*/  FMUL.FTZ R8, R148, UR4 ;  /* 0x0000000494087c20 */ /* 0x000fe20008410000 */
[----:B------:R-:W-:Y:S01]  /*5320*/  FMUL.FTZ R148, R173, UR4 ;  /* 0x00000004ad947c20 */ /* 0x000fe20008410000 */
[----:B------:R-:W-:Y:S01]  /*5330*/  IADD3 R17, PT, PT, R31, -0x80, RZ ;  /* 0xffffff801f117810 */ /* 0x000fe20007ffe0ff */
[----:B------:R-:W-:Y:S01]  /*5340*/  FMUL.FTZ R11, R57, UR4 ;  /* 0x00000004390b7c20 */ /* 0x000fe20008410000 */
[----:B------:R-:W-:Y:S01]  /*5350*/  FMUL.FTZ R9, R59, UR4 ;  /* 0x000000043b097c20 */ /* 0x000fe20008410000 */
[----:B------:R-:W-:Y:S01]  /*5360*/  FMUL.FTZ R173, R18, UR4 ;  /* 0x0000000412ad7c20 */ /* 0x000fe20008410000 */
[----:B------:R-:W-:Y:S01]  /*5370*/  FMUL.FTZ R57, R68, UR4 ;  /* 0x0000000444397c20 */ /* 0x000fe20008410000 */
[----:B------:R-:W-:-:S02]  /*5380*/  VIADD R18, R31, 0xffffff81 ;  /* 0xffffff811f127836 */ /* 0x000fc40000000000 */
[----:B------:R-:W-:Y:S01]  /*5390*/  FMUL.FTZ R68, R5, UR4 ;  /* 0x0000000405447c20 */ /* 0x000fe20008410000 */
[----:B------:R1:W-:Y:S01]  /*53a0*/  MUFU.TANH R96, R9 ;  /* 0x0000000900607308 */ /* 0x0003e20000002400 */
[----:B------:R-:W-:Y:S01]  /*53b0*/  FMUL.FTZ R59, R70, UR4 ;  /* 0x00000004463b7c20 */ /* 0x000fe20008410000 */
[----:B------:R-:W-:Y:S02]  /*53c0*/  IMAD.IADD R3, R14, 0x1, -R18 ;  /* 0x000000010e037824 */ /* 0x000fe400078e0a12 */
[----:B------:R-:W-:Y:S01]  /*53d0*/  FMUL.FTZ R142, R161, UR4 ;  /* 0x00000004a18e7c20 */ /* 0x000fe20008410000 */
[----:B------:R-:W-:Y:S01]  /*53e0*/  FMUL.FTZ R161, R26, UR4 ;  /* 0x000000041aa17c20 */ /* 0x000fe20008410000 */
[----:B------:R-:W-:Y:S01]  /*53f0*/  FMUL.FTZ R25, R20, UR4 ;  /* 0x0000000414197c20 */ /* 0x000fe20008410000 */
[----:B------:R-:W-:Y:S01]  /*5400*/  FMUL.FTZ R26, R21, UR4 ;  /* 0x00000004151a7c20 */ /* 0x000fe20008410000 */
[C---:B------:R-:W-:Y:S01]  /*5410*/  VIADD R20, R31.reuse, 0xffffff88 ;  /* 0xffffff881f147836 */ /* 0x040fe20000000000 */
[----:B------:R3:W5:Y:S01]  /*5420*/  MUFU.TANH R5, R0 ;  /* 0x0000000000057308 */ /* 0x0007620000002400 */
[----:B------:R-:W-:-:S02]  /*5430*/  VIADD R21, R31, 0xffffff89 ;  /* 0xffffff891f157836 */ /* 0x000fc40000000000 */
[----:B------:R-:W-:Y:S01]  /*5440*/  FMUL.FTZ R67, R32, UR4 ;  /* 0x0000000420437c20 */ /* 0x000fe20008410000 */
[----:B------:R-:W-:Y:S01]  /*5450*/  FMUL.FTZ R205, R35, UR4 ;  /* 0x0000000423cd7c20 */ /* 0x000fe20008410000 */
[----:B------:R-:W-:Y:S01]  /*5460*/  FMUL.FTZ R193, R33, UR4 ;  /* 0x0000000421c17c20 */ /* 0x000fe20008410000 */
[C---:B------:R-:W-:Y:S01]  /*5470*/  IADD3 R32, PT, PT, R31.reuse, -0x70, RZ ;  /* 0xffffff901f207810 */ /* 0x040fe20007ffe0ff */
[----:B------:R-:W-:Y:S02]  /*5480*/  VIADD R35, R31, 0xffffff91 ;  /* 0xffffff911f237836 */ /* 0x000fe40000000000 */
[----:B------:R-:W-:Y:S01]  /*5490*/  FMUL.FTZ R10, R58, UR4 ;  /* 0x000000043a0a7c20 */ /* 0x000fe20008410000 */
[----:B------:R-:W4:Y:S01]  /*54a0*/  MUFU.TANH R11, R11 ;  /* 0x0000000b000b7308 */ /* 0x000f220000002400 */
[----:B-1----:R-:W-:Y:S01]  /*54b0*/  FMUL.FTZ R9, R82, UR4 ;  /* 0x0000000452097c20 */ /* 0x002fe20008410000 */
[----:B------:R-:W-:Y:S01]  /*54c0*/  FMUL.FTZ R58, R69, UR4 ;  /* 0x00000004453a7c20 */ /* 0x000fe20008410000 */
[----:B------:R-:W-:Y:S01]  /*54d0*/  FMUL.FTZ R144, R38, UR4 ;  /* 0x0000000426907c20 */ /* 0x000fe20008410000 */
[C---:B------:R-:W-:Y:S01]  /*54e0*/  VIADD R37, R31.reuse, 0xffffff98 ;  /* 0xffffff981f257836 */ /* 0x040fe20000000000 */
[C---:B------:R-:W-:Y:S01]  /*54f0*/  IADD3 R40, PT, PT, R31.reuse, -0x60, RZ ;  /* 0xffffffa01f287810 */ /* 0x040fe20007ffe0ff */
[----:B------:R-:W-:-:S02]  /*5500*/  VIADD R38, R31, 0xffffff99 ;  /* 0xffffff991f267836 */ /* 0x000fc40000000000 */
[----:B------:R-:W-:Y:S01]  /*5510*/  FMUL.FTZ R165, R23, UR4 ;  /* 0x0000000417a57c20 */ /* 0x000fe20008410000 */
[----:B------:R-:W-:Y:S01]  /*5520*/  MUFU.TANH R79, R8 ;  /* 0x00000008004f7308 */ /* 0x000fe20000002400 */
[----:B---3--:R-:W-:Y:S02]  /*5530*/  IMAD.IADD R0, R14, 0x1, -R17 ;  /* 0x000000010e007824 */ /* 0x008fe400078e0a11 */
[----:B------:R-:W-:Y:S01]  /*5540*/  FMUL.FTZ R23, R13, UR4 ;  /* 0x000000040d177c20 */ /* 0x000fe20008410000 */
[C---:B------:R-:W-:Y:S02]  /*5550*/  VIADD R41, R31.reuse, 0xffffffa1 ;  /* 0xffffffa11f297836 */ /* 0x040fe40000000000 */
[----:B------:R-:W-:Y:S01]  /*5560*/  FMUL.FTZ R128, R22, UR4 ;  /* 0x0000000416807c20 */ /* 0x000fe20008410000 */
[----:B------:R-:W-:Y:S01]  /*5570*/  VIADD R42, R31, 0xffffffa8 ;  /* 0xffffffa81f2a7836 */ /* 0x000fe20000000000 */
[----:B------:R-:W-:Y:S01]  /*5580*/  IABS R2, R0 ;  /* 0x0000000000027213 */ /* 0x000fe20000000000 */
[----:B------:R-:W-:Y:S01]  /*5590*/  FMUL.FTZ R239, R43, UR4 ;  /* 0x000000042bef7c20 */ /* 0x000fe20008410000 */
[----:B------:R-:W1:Y:S01]  /*55a0*/  MUFU.TANH R8, R59 ;  /* 0x0000003b00087308 */ /* 0x000e620000002400 */
[----:B------:R-:W-:Y:S01]  /*55b0*/  IABS R0, R3 ;  /* 0x0000000300007213 */ /* 0x000fe20000000000 */
[----:B------:R-:W-:Y:S01]  /*55c0*/  FMUL.FTZ R22, R16, UR4 ;  /* 0x0000000410167c20 */ /* 0x000fe20008410000 */
[----:B------:R-:W-:Y:S01]  /*55d0*/  MOV R3, R2 ;  /* 0x0000000200037202 */ /* 0x000fe20000000f00 */
[----:B------:R-:W-:Y:S01]  /*55e0*/  FMUL.FTZ R140, R47, UR4 ;  /* 0x000000042f8c7c20 */ /* 0x000fe20008410000 */
[----:B------:R-:W-:Y:S01]  /*55f0*/  IADD3 R43, PT, PT, R31, -0x57, RZ ;  /* 0xffffffa91f2b7810 */ /* 0x000fe20007ffe0ff */
[----:B------:R-:W-:Y:S01]  /*5600*/  IMAD.MOV.U32 R2, RZ, RZ, R0 ;  /* 0x000000ffff027224 */ /* 0x000fe200078e0000 */
[----:B------:R-:W-:Y:S01]  /*5610*/  I2FP.F32.S32 R0, R3 ;  /* 0x0000000300007245 */ /* 0x000fe20000201400 */
[----:B------:R-:W3:Y:S01]  /*5620*/  MUFU.TANH R4, R9 ;  /* 0x0000000900047308 */ /* 0x000ee20000002400 */
[----:B------:R-:W-:Y:S01]  /*5630*/  IADD3 R3, PT, PT, R14, -R32, RZ ;  /* 0x800000200e037210 */ /* 0x000fe20007ffe0ff */
[----:B------:R-:W-:Y:S01]  /*5640*/  FMUL.FTZ R56, R71, UR4 ;  /* 0x0000000447387c20 */ /* 0x000fe20008410000 */
[----:B------:R-:W-:Y:S01]  /*5650*/  I2FP.F32.S32 R2, R2 ;  /* 0x0000000200027245 */ /* 0x000fe20000201400 */
[CC--:B--2---:R-:W-:Y:S01]  /*5660*/  FFMA.FTZ R33, R0.reuse, -R132.reuse, R65 ;  /* 0x8000008400217223 */ /* 0x0c4fe20000010041 */
[-C--:B-----5:R-:W-:Y:S01]  /*5670*/  FFMA.FTZ R111, R0, -R132.reuse, R5 ;  /* 0x80000084006f7223 */ /* 0x0a0fe20000010005 */
[----:B------:R-:W-:Y:S01]  /*5680*/  IMAD.IADD R5, R14, 0x1, -R35 ;  /* 0x000000010e057824 */ /* 0x000fe200078e0a23 */
[C---:B------:R-:W-:Y:S01]  /*5690*/  IADD3 R47, PT, PT, R31.reuse, -0x47, RZ ;  /* 0xffffffb91f2f7810 */ /* 0x040fe20007ffe0ff */
[-C--:B----4-:R-:W-:Y:S01]  /*56a0*/  FFMA.FTZ R51, R2, -R132.reuse, R11 ;  /* 0x8000008402337223 */ /* 0x090fe2000001000b */
[----:B-1----:R-:W-:Y:S01]  /*56b0*/  FFMA.FTZ R54, R0, -R132, R8 ;  /* 0x8000008400367223 */ /* 0x002fe20000010008 */
[----:B------:R-:W-:Y:S01]  /*56c0*/  IMAD.IADD R2, R14, 0x1, -R20 ;  /* 0x000000010e027824 */ /* 0x000fe200078e0a14 */
[----:B------:R1:W-:Y:S01]  /*56d0*/  MUFU.TANH R24, R57 ;  /* 0x0000003900187308 */ /* 0x0003e20000002400 */
[----:B------:R-:W-:Y:S01]  /*56e0*/  VIADD R50, R31, 0xffffffc9 ;  /* 0xffffffc91f327836 */ /* 0x000fe20000000000 */
[-C--:B------:R-:W-:Y:S01]  /*56f0*/  ISETP.GE.AND P3, PT, R17, R84.reuse, PT ;  /* 0x000000541100720c */ /* 0x080fe20003f66270 */
[C---:B------:R-:W-:Y:S01]  /*5700*/  VIADD R59, R31.reuse, 0xffffffd9 ;  /* 0xffffffd91f3b7836 */ /* 0x040fe20000000000 */
[----:B------:R-:W-:Y:S01]  /*5710*/  ISETP.GE.AND P6, PT, R20, R84, PT ;  /* 0x000000541400720c */ /* 0x000fe20003fc6270 */
[----:B------:R-:W-:-:S02]  /*5720*/  VIADD R60, R31, 0xffffffe0 ;  /* 0xffffffe01f3c7836 */ /* 0x000fc40000000000 */
[----:B---3--:R-:W-:Y:S01]  /*5730*/  FFMA.FTZ R118, R0, -R132, R4 ;  /* 0x8000008400767223 */ /* 0x008fe20000010004 */
[----:B------:R-:W-:Y:S01]  /*5740*/  IMAD.IADD R0, R14, 0x1, -R21 ;  /* 0x000000010e007824 */ /* 0x000fe200078e0a15 */
[----:B------:R-:W-:Y:S01]  /*5750*/  IABS R4, R2 ;  /* 0x0000000200047213 */ /* 0x000fe20000000000 */
[----:B------:R-:W2:Y:S01]  /*5760*/  MUFU.TANH R6, R61 ;  /* 0x0000003d00067308 */ /* 0x000ea20000002400 */
[----:B------:R-:W-:Y:S01]  /*5770*/  ISETP.GE.AND P1, PT, R18, R84, PT ;  /* 0x000000541200720c */ /* 0x000fe20003f26270 */
[----:B------:R-:W-:Y:S01]  /*5780*/  FMUL.FTZ R125, R166, UR4 ;  /* 0x00000004a67d7c20 */ /* 0x000fe20008410000 */
[----:B------:R-:W-:Y:S01]  /*5790*/  IABS R2, R0 ;  /* 0x0000000000027213 */ /* 0x000fe20000000000 */
[----:B------:R-:W-:Y:S01]  /*57a0*/  FMUL.FTZ R127, R167, UR4 ;  /* 0x00000004a77f7c20 */ /* 0x000fe20008410000 */
[----:B------:R-:W-:Y:S01]  /*57b0*/  IABS R0, R3 ;  /* 0x0000000300007213 */ /* 0x000fe20000000000 */
[----:B------:R-:W-:Y:S01]  /*57c0*/  FMUL.FTZ R201, R34, UR4 ;  /* 0x0000000422c97c20 */ /* 0x000fe20008410000 */
[----:B------:R-:W-:Y:S01]  /*57d0*/  IABS R3, R5 ;  /* 0x0000000500037213 */ /* 0x000fe20000000000 */
[----:B------:R-:W-:Y:S01]  /*57e0*/  MUFU.TANH R89, R10 ;  /* 0x0000000a00597308 */ /* 0x000fe20000002400 */
[----:B------:R-:W-:Y:S01]  /*57f0*/  IMAD.MOV.U32 R5, RZ, RZ, R4 ;  /* 0x000000ffff057224 */ /* 0x000fe200078e0004 */
[----:B-1----:R-:W-:Y:S01]  /*5800*/  IADD3 R57, PT, PT, R31, -0x28, RZ ;  /* 0xffffffd81f397810 */ /* 0x002fe20007ffe0ff */
[----:B------:R-:W-:Y:S01]  /*5810*/  IMAD.MOV.U32 R4, RZ, RZ, R2 ;  /* 0x000000ffff047224 */ /* 0x000fe200078e0002 */
[----:B------:R-:W-:Y:S01]  /*5820*/  MOV R2, R0 ;  /* 0x0000000000027202 */ /* 0x000fe20000000f00 */
[----:B------:R-:W-:Y:S01]  /*5830*/  IMAD.MOV.U32 R0, RZ, RZ, R3 ;  /* 0x000000ffff007224 */ /* 0x000fe200078e0003 */
[----:B------:R-:W-:Y:S01]  /*5840*/  I2FP.F32.S32 R5, R5 ;  /* 0x0000000500057245 */ /* 0x000fe20000201400 */
[----:B------:R-:W-:Y:S01]  /*5850*/  FMUL.FTZ R145, R163, UR4 ;  /* 0x00000004a3917c20 */ /* 0x000fe20008410000 */
[----:B------:R-:W1:Y:S01]  /*5860*/  MUFU.TANH R10, R58 ;  /* 0x0000003a000a7308 */ /* 0x000e620000002400 */
[----:B------:R-:W-:Y:S01]  /*5870*/  I2FP.F32.S32 R2, R2 ;  /* 0x0000000200027245 */ /* 0x000fe20000201400 */
[----:B------:R-:W-:Y:S01]  /*5880*/  FMUL.FTZ R141, R160, UR4 ;  /* 0x00000004a08d7c20 */ /* 0x000fe20008410000 */
[----:B------:R-:W-:Y:S01]  /*5890*/  I2FP.F32.S32 R0, R0 ;  /* 0x0000000000007245 */ /* 0x000fe20000201400 */
[----:B------:R-:W-:Y:S01]  /*58a0*/  FMUL.FTZ R163, R103, UR4 ;  /* 0x0000000467a37c20 */ /* 0x000fe20008410000 */
[----:B------:R-:W-:Y:S01]  /*58b0*/  I2FP.F32.S32 R3, R4 ;  /* 0x0000000400037245 */ /* 0x000fe20000201400 */
[-C--:B------:R-:W-:Y:S01]  /*58c0*/  FFMA.FTZ R64, R2, -R132.reuse, R7 ;  /* 0x8000008402407223 */ /* 0x080fe20000010007 */
[----:B------:R-:W-:Y:S01]  /*58d0*/  IMAD.IADD R2, R14, 0x1, -R37 ;  /* 0x000000010e027824 */ /* 0x000fe200078e0a25 */
[----:B------:R3:W-:Y:S01]  /*58e0*/  MUFU.TANH R9, R49 ;  /* 0x0000003100097308 */ /* 0x0007e20000002400 */
[----:B--2---:R-:W-:Y:S01]  /*58f0*/  FFMA.FTZ R62, R0, -R132, R6 ;  /* 0x80000084003e7223 */ /* 0x004fe20000010006 */
[C---:B------:R-:W-:Y:S01]  /*5900*/  IMAD.IADD R4, R14.reuse, 0x1, -R40 ;  /* 0x000000010e047824 */ /* 0x040fe200078e0a28 */
[C---:B------:R-:W-:Y:S01]  /*5910*/  IADD3 R0, PT, PT, R14.reuse, -R38, RZ ;  /* 0x800000260e007210 */ /* 0x040fe20007ffe0ff */
[----:B------:R-:W-:Y:S01]  /*5920*/  IMAD.IADD R7, R14, 0x1, -R42 ;  /* 0x000000010e077824 */ /* 0x000fe200078e0a2a */
[----:B------:R-:W-:Y:S01]  /*5930*/  IABS R6, R2 ;  /* 0x0000000200067213 */ /* 0x000fe20000000000 */
[----:B------:R-:W-:Y:S01]  /*5940*/  FMUL.FTZ R143, R162, UR4 ;  /* 0x00000004a28f7c20 */ /* 0x000fe20008410000 */
[----:B------:R-:W-:Y:S01]  /*5950*/  IABS R2, R4 ;  /* 0x0000000400027213 */ /* 0x000fe20000000000 */
[----:B------:R2:W-:Y:S01]  /*5960*/  MUFU.TANH R8, R44 ;  /* 0x0000002c00087308 */ /* 0x0005e20000002400 */
[----:B-1----:R-:W-:Y:S01]  /*5970*/  FFMA.FTZ R55, R3, -R132, R10 ;  /* 0x8000008403377223 */ /* 0x002fe2000001000a */
[----:B------:R-:W-:Y:S01]  /*5980*/  IABS R3, R0 ;  /* 0x0000000000037213 */ /* 0x000fe20000000000 */
[----:B------:R-:W-:Y:S01]  /*5990*/  FMUL.FTZ R167, R80, UR4 ;  /* 0x0000000450a77c20 */ /* 0x000fe20008410000 */
[----:B------:R-:W-:Y:S01]  /*59a0*/  IABS R4, R7 ;  /* 0x0000000700047213 */ /* 0x000fe20000000000 */
[----:B------:R-:W-:Y:S01]  /*59b0*/  IMAD.IADD R7, R14, 0x1, -R47 ;  /* 0x000000010e077824 */ /* 0x000fe200078e0a2f */
[----:B------:R-:W-:Y:S01]  /*59c0*/  I2FP.F32.S32 R6, R6 ;  /* 0x0000000600067245 */ /* 0x000fe20000201400 */
[----:B------:R-:W-:Y:S01]  /*59d0*/  FMUL.FTZ R147, R172, UR4 ;  /* 0x00000004ac937c20 */ /* 0x000fe20008410000 */
[----:B------:R-:W1:Y:S01]  /*59e0*/  MUFU.TANH R13, R53 ;  /* 0x00000035000d7308 */ /* 0x000e620000002400 */
[----:B---3--:R-:W-:Y:S01]  /*59f0*/  FFMA.FTZ R49, R5, -R132, R24 ;  /* 0x8000008405317223 */ /* 0x008fe20000010018 */
[----:B------:R-:W-:Y:S01]  /*5a00*/  IMAD.IADD R5, R14, 0x1, -R41 ;  /* 0x000000010e057824 */ /* 0x000fe200078e0a29 */
[----:B------:R-:W-:Y:S01]  /*5a10*/  IADD3 R58, PT, PT, R31, -0x38, RZ ;  /* 0xffffffc81f3a7810 */ /* 0x000fe20007ffe0ff */
[----:B------:R-:W-:Y:S01]  /*5a20*/  FMUL.FTZ R172, R81, UR4 ;  /* 0x0000000451ac7c20 */ /* 0x000fe20008410000 */
[----:B------:R-:W-:Y:S01]  /*5a30*/  IADD3 R61, PT, PT, R31, -0x1f, RZ ;  /* 0xffffffe11f3d7810 */ /* 0x000fe20007ffe0ff */
[----:B------:R-:W-:Y:S01]  /*5a40*/  FMUL.FTZ R191, R169, UR4 ;  /* 0x00000004a9bf7c20 */ /* 0x000fe20008410000 */
[----:B------:R-:W-:Y:S01]  /*5a50*/  IABS R0, R5 ;  /* 0x0000000500007213 */ /* 0x000fe20000000000 */
[----:B------:R-:W3:Y:S01]  /*5a60*/  MUFU.TANH R15, R52 ;  /* 0x00000034000f7308 */ /* 0x000ee20000002400 */
[----:B------:R-:W-:Y:S01]  /*5a70*/  MOV R5, R3 ;  /* 0x0000000300057202 */ /* 0x000fe20000000f00 */
[----:B------:R-:W-:Y:S01]  /*5a80*/  IMAD.MOV.U32 R3, RZ, RZ, R2 ;  /* 0x000000ffff037224 */ /* 0x000fe200078e0002 */
[----:B------:R-:W-:Y:S01]  /*5a90*/  ISETP.GE.AND P5, PT, R21, R84, PT ;  /* 0x000000541500720c */ /* 0x000fe20003fa6270 */
[----:B------:R-:W-:Y:S01]  /*5aa0*/  IMAD.MOV.U32 R2, RZ, RZ, R0 ;  /* 0x000000ffff027224 */ /* 0x000fe200078e0000 */
[----:B------:R-:W-:Y:S01]  /*5ab0*/  I2FP.F32.S32 R5, R5 ;  /* 0x0000000500057245 */ /* 0x000fe20000201400 */
[----:B------:R-:W-:Y:S01]  /*5ac0*/  IMAD.MOV.U32 R0, RZ, RZ, R4 ;  /* 0x000000ffff007224 */ /* 0x000fe200078e0004 */
[----:B------:R-:W-:Y:S01]  /*5ad0*/  I2FP.F32.S32 R3, R3 ;  /* 0x0000000300037245 */ /* 0x000fe20000201400 */
[----:B------:R-:W4:Y:S01]  /*5ae0*/  MUFU.TANH R11, R48 ;  /* 0x00000030000b7308 */ /* 0x000f220000002400 */
[----:B------:R-:W-:Y:S01]  /*5af0*/  I2FP.F32.S32 R2, R2 ;  /* 0x0000000200027245 */ /* 0x000fe20000201400 */
[----:B--2---:R-:W-:Y:S01]  /*5b00*/  VIADD R44, R31, 0xffffffb0 ;  /* 0xffffffb01f2c7836 */ /* 0x004fe20000000000 */
[----:B------:R-:W-:Y:S01]  /*5b10*/  I2FP.F32.S32 R0, R0 ;  /* 0x0000000000007245 */ /* 0x000fe20000201400 */
[----:B-1----:R-:W-:Y:S01]  /*5b20*/  FFMA.FTZ R65, R5, -R132, R13 ;  /* 0x8000008405417223 */ /* 0x002fe2000001000d */
[----:B------:R-:W-:-:S02]  /*5b30*/  VIADD R53, R31, 0xffffffd1 ;  /* 0xffffffd11f357836 */ /* 0x000fc40000000000 */
[-C--:B------:R-:W-:Y:S01]  /*5b40*/  FFMA.FTZ R71, R2, -R132.reuse, R9 ;  /* 0x8000008402477223 */ /* 0x080fe20000010009 */
[----:B------:R-:W-:Y:S01]  /*5b50*/  IMAD.IADD R2, R14, 0x1, -R43 ;  /* 0x000000010e027824 */ /* 0x000fe200078e0a2b */
[----:B------:R1:W-:Y:S01]  /*5b60*/  MUFU.TANH R16, R45 ;  /* 0x0000002d00107308 */ /* 0x0003e20000002400 */
[-C--:B------:R-:W-:Y:S01]  /*5b70*/  FFMA.FTZ R70, R0, -R132.reuse, R8 ;  /* 0x8000008400467223 */ /* 0x080fe20000010008 */
[----:B------:R-:W-:Y:S02]  /*5b80*/  IMAD.IADD R0, R14, 0x1, -R44 ;  /* 0x000000010e007824 */ /* 0x000fe400078e0a2c */
[----:B---3--:R-:W-:Y:S01]  /*5b90*/  FFMA.FTZ R66, R6, -R132, R15 ;  /* 0x8000008406427223 */ /* 0x008fe2000001000f */
[----:B------:R-:W-:Y:S01]  /*5ba0*/  IABS R6, R2 ;  /* 0x0000000200067213 */ /* 0x000fe20000000000 */
[----:B------:R-:W-:Y:S01]  /*5bb0*/  VIADD R52, R31, 0xffffffd0 ;  /* 0xffffffd01f347836 */ /* 0x000fe20000000000 */
[----:B------:R-:W-:Y:S01]  /*5bc0*/  ISETP.GE.AND P4, PT, R32, R84, PT ;  /* 0x000000542000720c */ /* 0x000fe20003f86270 */
[----:B------:R-:W-:Y:S01]  /*5bd0*/  FMUL.FTZ R160, R102, UR4 ;  /* 0x0000000466a07c20 */ /* 0x000fe20008410000 */
[----:B------:R2:W-:Y:S01]  /*5be0*/  MUFU.TANH R10, R46 ;  /* 0x0000002e000a7308 */ /* 0x0005e20000002400 */
[----:B----4-:R-:W-:Y:S01]  /*5bf0*/  FFMA.FTZ R69, R3, -R132, R11 ;  /* 0x8000008403457223 */ /* 0x010fe2000001000b */
[----:B------:R-:W-:Y:S01]  /*5c00*/  IABS R3, R0 ;  /* 0x0000000000037213 */ /* 0x000fe20000000000 */
[----:B------:R-:W-:Y:S01]  /*5c10*/  VIADD R48, R31, 0xffffffc1 ;  /* 0xffffffc11f307836 */ /* 0x000fe20000000000 */
[----:B------:R-:W-:Y:S01]  /*5c20*/  FSEL R103, R49, -INF , !P6 ;  /* 0xff80000031677808 */ /* 0x000fe20007000000 */
[----:B------:R-:W-:Y:S01]  /*5c30*/  FMUL.FTZ R190, R168, UR4 ;  /* 0x00000004a8be7c20 */ /* 0x000fe20008410000 */
[----:B------:R-:W-:Y:S01]  /*5c40*/  FSEL R100, R55, -INF , !P5 ;  /* 0xff80000037647808 */ /* 0x000fe20006800000 */
[----:B------:R-:W-:Y:S01]  /*5c50*/  FMUL.FTZ R200, R171, UR4 ;  /* 0x00000004abc87c20 */ /* 0x000fe20008410000 */
[----:B------:R-:W3:Y:S01]  /*5c60*/  MUFU.TANH R8, R28 ;  /* 0x0000001c00087308 */ /* 0x000ee20000002400 */
[----:B-1----:R-:W-:-:S02]  /*5c70*/  VIADD R45, R31, 0xffffffb1 ;  /* 0xffffffb11f2d7836 */ /* 0x002fc40000000000 */
[----:B------:R-:W-:Y:S02]  /*5c80*/  FMUL.FTZ R192, R170, UR4 ;  /* 0x00000004aac07c20 */ /* 0x000fe40008410000 */
[----:B------:R-:W-:-:S03]  /*5c90*/  IMAD.IADD R4, R14, 0x1, -R45 ;  /* 0x000000010e047824 */ /* 0x000fc600078e0a2d */
[----:B------:R-:W1:Y:S01]  /*5ca0*/  MUFU.TANH R9, R29 ;  /* 0x0000001d00097308 */ /* 0x000e620000002400 */
[----:B--2---:R-:W-:Y:S01]  /*5cb0*/  VIADD R46, R31, 0xffffffb8 ;  /* 0xffffffb81f2e7836 */ /* 0x004fe20000000000 */
[----:B------:R-:W-:Y:S02]  /*5cc0*/  IABS R2, R4 ;  /* 0x0000000400027213 */ /* 0x000fe40000000000 */
[----:B------:R-:W-:Y:S02]  /*5cd0*/  IABS R4, R7 ;  /* 0x0000000700047213 */ /* 0x000fe40000000000 */
[----:B------:R-:W-:Y:S02]  /*5ce0*/  IADD3 R5, PT, PT, R14, -R46, RZ ;  /* 0x8000002e0e057210 */ /* 0x000fe40007ffe0ff */
[----:B------:R2:W-:Y:S02]  /*5cf0*/  MUFU.TANH R78, R56 ;  /* 0x00000038004e7308 */ /* 0x0005e40000002400 */
[----:B------:R-:W-:Y:S01]  /*5d00*/  IABS R0, R5 ;  /* 0x0000000500007213 */ /* 0x000fe20000000000 */
[----:B------:R-:W-:-:S02]  /*5d10*/  IMAD.MOV.U32 R5, RZ, RZ, R3 ;  /* 0x000000ffff057224 */ /* 0x000fc400078e0003 */
[----:B------:R-:W-:Y:S01]  /*5d20*/  IMAD.MOV.U32 R3, RZ, RZ, R2 ;  /* 0x000000ffff037224 */ /* 0x000fe200078e0002 */
[----:B------:R-:W-:Y:S01]  /*5d30*/  MOV R2, R0 ;  /* 0x0000000000027202 */ /* 0x000fe20000000f00 */
[----:B------:R-:W-:Y:S01]  /*5d40*/  IMAD.MOV.U32 R0, RZ, RZ, R4 ;  /* 0x000000ffff007224 */ /* 0x000fe200078e0004 */
[----:B------:R-:W-:Y:S01]  /*5d50*/  I2FP.F32.S32 R5, R5 ;  /* 0x0000000500057245 */ /* 0x000fe20000201400 */
[----:B------:R-:W4:Y:S01]  /*5d60*/  MUFU.TANH R7, R25 ;  /* 0x0000001900077308 */ /* 0x000f220000002400 */
[----:B------:R-:W-:Y:S02]  /*5d70*/  I2FP.F32.S32 R2, R2 ;  /* 0x0000000200027245 */ /* 0x000fe40000201400 */
[----:B------:R-:W-:Y:S01]  /*5d80*/  I2FP.F32.S32 R0, R0 ;  /* 0x0000000000007245 */ /* 0x000fe20000201400 */
[-C--:B------:R-:W-:Y:S01]  /*5d90*/  FFMA.FTZ R72, R5, -R132.reuse, R12 ;  /* 0x8000008405487223 */ /* 0x080fe2000001000c */
[----:B------:R-:W-:Y:S01]  /*5da0*/  I2FP.F32.S32 R3, R3 ;  /* 0x0000000300037245 */ /* 0x000fe20000201400 */
[----:B---3--:R-:W-:Y:S01]  /*5db0*/  FFMA.FTZ R75, R2, -R132, R8 ;  /* 0x80000084024b7223 */ /* 0x008fe20000010008 */
[----:B------:R-:W-:Y:S01]  /*5dc0*/  I2FP.F32.S32 R4, R6 ;  /* 0x0000000600047245 */ /* 0x000fe20000201400 */
[----:B--2---:R-:W-:-:S02]  /*5dd0*/  VIADD R56, R31, 0xffffffc0 ;  /* 0xffffffc01f387836 */ /* 0x004fc40000000000 */
[-C--:B-1----:R-:W-:Y:S01]  /*5de0*/  FFMA.FTZ R91, R0, -R132.reuse, R9 ;  /* 0x80000084005b7223 */ /* 0x082fe20000010009 */
[C---:B------:R-:W-:Y:S02]  /*5df0*/  IMAD.IADD R0, R14.reuse, 0x1, -R48 ;  /* 0x000000010e007824 */ /* 0x040fe400078e0a30 */
[----:B------:R-:W-:Y:S01]  /*5e00*/  FFMA.FTZ R76, R3, -R132, R10 ;  /* 0x80000084034c7223 */ /* 0x000fe2000001000a */
[C---:B------:R-:W-:Y:S01]  /*5e10*/  IMAD.IADD R2, R14.reuse, 0x1, -R56 ;  /* 0x000000010e027824 */ /* 0x040fe200078e0a38 */
[C---:B------:R-:W-:Y:S01]  /*5e20*/  IADD3 R3, PT, PT, R14.reuse, -R58, RZ ;  /* 0x8000003a0e037210 */ /* 0x040fe20007ffe0ff */
[----:B------:R-:W-:Y:S02]  /*5e30*/  IMAD.IADD R5, R14, 0x1, -R50 ;  /* 0x000000010e057824 */ /* 0x000fe400078e0a32 */
[----:B------:R-:W-:Y:S01]  /*5e40*/  FFMA.FTZ R73, R4, -R132, R16 ;  /* 0x8000008404497223 */ /* 0x000fe20000010010 */
[----:B------:R-:W1:Y:S01]  /*5e50*/  MUFU.TANH R11, R39 ;  /* 0x00000027000b7308 */ /* 0x000e620000002400 */
[----:B------:R-:W-:-:S02]  /*5e60*/  IABS R4, R2 ;  /* 0x0000000200047213 */ /* 0x000fc40000000000 */
[----:B------:R-:W-:Y:S02]  /*5e70*/  IABS R2, R0 ;  /* 0x0000000000027213 */ /* 0x000fe40000000000 */
[----:B------:R-:W-:Y:S02]  /*5e80*/  IABS R0, R3 ;  /* 0x0000000300007213 */ /* 0x000fe40000000000 */
[----:B------:R-:W-:Y:S01]  /*5e90*/  IABS R3, R5 ;  /* 0x0000000500037213 */ /* 0x000fe20000000000 */
[----:B------:R-:W2:Y:S01]  /*5ea0*/  MUFU.TANH R6, R26 ;  /* 0x0000001a00067308 */ /* 0x000ea20000002400 */
[----:B------:R-:W-:Y:S02]  /*5eb0*/  IMAD.MOV.U32 R5, RZ, RZ, R4 ;  /* 0x000000ffff057224 */ /* 0x000fe400078e0004 */
[----:B------:R-:W-:Y:S01]  /*5ec0*/  IMAD.MOV.U32 R4, RZ, RZ, R2 ;  /* 0x000000ffff047224 */ /* 0x000fe200078e0002 */
[----:B------:R-:W-:Y:S01]  /*5ed0*/  MOV R2, R0 ;  /* 0x0000000000027202 */ /* 0x000fe20000000f00 */
[----:B------:R-:W-:Y:S01]  /*5ee0*/  IMAD.MOV.U32 R0, RZ, RZ, R3 ;  /* 0x000000ffff007224 */ /* 0x000fe200078e0003 */
[----:B------:R-:W-:-:S02]  /*5ef0*/  I2FP.F32.S32 R5, R5 ;  /* 0x0000000500057245 */ /* 0x000fc40000201400 */
[----:B------:R-:W3:Y:S01]  /*5f00*/  MUFU.TANH R13, R30 ;  /* 0x0000001e000d7308 */ /* 0x000ee20000002400 */
[----:B------:R-:W-:Y:S02]  /*5f10*/  I2FP.F32.S32 R2, R2 ;  /* 0x0000000200027245 */ /* 0x000fe40000201400 */
[----:B------:R-:W-:Y:S01]  /*5f20*/  I2FP.F32.S32 R3, R4 ;  /* 0x0000000400037245 */ /* 0x000fe20000201400 */
[----:B------:R-:W-:Y:S01]  /*5f30*/  IMAD.IADD R4, R14, 0x1, -R59 ;  /* 0x000000010e047824 */ /* 0x000fe200078e0a3b */
[----:B------:R-:W-:Y:S01]  /*5f40*/  I2FP.F32.S32 R0, R0 ;  /* 0x0000000000007245 */ /* 0x000fe20000201400 */
[-C--:B----4-:R-:W-:Y:S01]  /*5f50*/  FFMA.FTZ R94, R2, -R132.reuse, R7 ;  /* 0x80000084025e7223 */ /* 0x090fe20000010007 */
[C---:B------:R-:W-:Y:S02]  /*5f60*/  IMAD.IADD R2, R14.reuse, 0x1, -R52 ;  /* 0x000000010e027824 */ /* 0x040fe400078e0a34 */
[----:B-1----:R-:W-:Y:S01]  /*5f70*/  FFMA.FTZ R92, R3, -R132, R11 ;  /* 0x80000084035c7223 */ /* 0x002fe2000001000b */
[----:B------:R-:W-:-:S02]  /*5f80*/  IMAD.IADD R3, R14, 0x1, -R57 ;  /* 0x000000010e037824 */ /* 0x000fc400078e0a39 */
[-C--:B--2---:R-:W-:Y:S01]  /*5f90*/  FFMA.FTZ R95, R0, -R132.reuse, R6 ;  /* 0x80000084005f7223 */ /* 0x084fe20000010006 */
[C---:B------:R-:W-:Y:S01]  /*5fa0*/  IADD3 R0, PT, PT, R14.reuse, -R53, RZ ;  /* 0x800000350e007210 */ /* 0x040fe20007ffe0ff */
[C---:B------:R-:W-:Y:S01]  /*5fb0*/  IMAD.IADD R6, R14.reuse, 0x1, -R60 ;  /* 0x000000010e067824 */ /* 0x040fe200078e0a3c */
[----:B------:R1:W-:Y:S01]  /*5fc0*/  MUFU.TANH R7, R63 ;  /* 0x0000003f00077308 */ /* 0x0003e20000002400 */
[----:B------:R-:W-:Y:S02]  /*5fd0*/  VIADD R11, R14, 0x48 ;  /* 0x000000480e0b7836 */ /* 0x000fe40000000000 */
[----:B---3--:R-:W-:Y:S01]  /*5fe0*/  FFMA.FTZ R85, R5, -R132, R13 ;  /* 0x8000008405557223 */ /* 0x008fe2000001000d */
[----:B------:R-:W-:Y:S02]  /*5ff0*/  IABS R5, R2 ;  /* 0x0000000200057213 */ /* 0x000fe40000000000 */
[----:B------:R-:W-:Y:S02]  /*6000*/  IABS R2, R0 ;  /* 0x0000000000027213 */ /* 0x000fe40000000000 */
[----:B------:R-:W2:Y:S01]  /*6010*/  MUFU.TANH R8, R19 ;  /* 0x0000001300087308 */ /* 0x000ea20000002400 */
[----:B------:R-:W-:-:S02]  /*6020*/  IABS R0, R3 ;  /* 0x0000000300007213 */ /* 0x000fc40000000000 */
[----:B------:R-:W-:Y:S02]  /*6030*/  IABS R3, R4 ;  /* 0x0000000400037213 */ /* 0x000fe40000000000 */
[----:B------:R-:W-:Y:S02]  /*6040*/  IABS R4, R6 ;  /* 0x0000000600047213 */ /* 0x000fe40000000000 */
[----:B------:R-:W-:Y:S01]  /*6050*/  MOV R6, R5 ;  /* 0x0000000500067202 */ /* 0x000fe20000000f00 */
[----:B------:R-:W3:Y:S01]  /*6060*/  MUFU.TANH R12, R22 ;  /* 0x00000016000c7308 */ /* 0x000ee20000002400 */
[----:B------:R-:W-:Y:S01]  /*6070*/  IMAD.MOV.U32 R5, RZ, RZ, R2 ;  /* 0x000000ffff057224 */ /* 0x000fe200078e0002 */
[----:B------:R-:W-:Y:S01]  /*6080*/  IADD3 R13, PT, PT, R14, 0x8, RZ ;  /* 0x000000080e0d7810 */ /* 0x000fe20007ffe0ff */
[----:B------:R-:W-:Y:S01]  /*6090*/  IMAD.MOV.U32 R2, RZ, RZ, R0 ;  /* 0x000000ffff027224 */ /* 0x000fe200078e0000 */
[----:B------:R-:W-:Y:S01]  /*60a0*/  I2FP.F32.S32 R6, R6 ;  /* 0x0000000600067245 */ /* 0x000fe20000201400 */
[----:B------:R-:W-:Y:S01]  /*60b0*/  IMAD.MOV.U32 R0, RZ, RZ, R3 ;  /* 0x000000ffff007224 */ /* 0x000fe200078e0003 */
[----:B------:R-:W-:Y:S01]  /*60c0*/  I2FP.F32.S32 R5, R5 ;  /* 0x0000000500057245 */ /* 0x000fe20000201400 */
[----:B-1----:R-:W-:Y:S01]  /*60d0*/  VIADD R63, R31, 0xffffffe8 ;  /* 0xffffffe81f3f7836 */ /* 0x002fe20000000000 */
[----:B------:R-:W1:Y:S01]  /*60e0*/  MUFU.TANH R9, R23 ;  /* 0x0000001700097308 */ /* 0x000e620000002400 */
[----:B------:R-:W-:-:S02]  /*60f0*/  I2FP.F32.S32 R3, R2 ;  /* 0x0000000200037245 */ /* 0x000fc40000201400 */
[----:B------:R-:W-:Y:S02]  /*6100*/  I2FP.F32.S32 R2, R0 ;  /* 0x0000000000027245 */ /* 0x000fe40000201400 */
[----:B------:R-:W-:Y:S01]  /*6110*/  I2FP.F32.S32 R0, R4 ;  /* 0x0000000400007245 */ /* 0x000fe20000201400 */
[-C--:B--2---:R-:W-:Y:S01]  /*6120*/  FFMA.FTZ R114, R3, -R132.reuse, R8 ;  /* 0x8000008403727223 */ /* 0x084fe20000010008 */
[----:B------:R-:W-:Y:S01]  /*6130*/  IMAD.IADD R3, R14, 0x1, -R63 ;  /* 0x000000010e037824 */ /* 0x000fe200078e0a3f */
[----:B------:R-:W2:Y:S01]  /*6140*/  MUFU.TANH R10, R27 ;  /* 0x0000001b000a7308 */ /* 0x000ea20000002400 */
[-C--:B---3--:R-:W-:Y:S01]  /*6150*/  FFMA.FTZ R107, R6, -R132.reuse, R12 ;  /* 0x80000084066b7223 */ /* 0x088fe2000001000c */
[----:B------:R-:W-:Y:S01]  /*6160*/  FFMA.FTZ R112, R0, -R132, R7 ;  /* 0x8000008400707223 */ /* 0x000fe20000010007 */
[C---:B------:R-:W-:Y:S02]  /*6170*/  IMAD.IADD R0, R14.reuse, 0x1, -R61 ;  /* 0x000000010e007824 */ /* 0x040fe400078e0a3d */
[----:B------:R-:W-:-:S02]  /*6180*/  VIADD R12, R14, 0x40 ;  /* 0x000000400e0c7836 */ /* 0x000fc40000000000 */
[----:B------:R-:W-:Y:S01]  /*6190*/  IMAD.IADD R4, R13, 0x1, -R17 ;  /* 0x000000010d047824 */ /* 0x000fe200078e0a11 */
[----:B------:R2:W-:Y:S01]  /*61a0*/  MUFU.TANH R23, R93 ;  /* 0x0000005d00177308 */ /* 0x0005e20000002400 */
[----:B-1----:R-:W-:Y:S01]  /*61b0*/  FFMA.FTZ R113, R2, -R132, R9 ;  /* 0x8000008402717223 */ /* 0x002fe20000010009 */
[----:B------:R-:W-:Y:S01]  /*61c0*/  IABS R2, R0 ;  /* 0x0000000000027213 */ /* 0x000fe20000000000 */
[----:B------:R-:W-:Y:S01]  /*61d0*/  IMAD.IADD R7, R11, 0x1, -R17 ;  /* 0x000000010b077824 */ /* 0x000fe200078e0a11 */
[----:B------:R-:W-:-:S03]  /*61e0*/  IABS R0, R3 ;  /* 0x0000000300007213 */ /* 0x000fc60000000000 */
[----:B------:R-:W-:Y:S01]  /*61f0*/  IMAD.MOV.U32 R6, RZ, RZ, R2 ;  /* 0x000000ffff067224 */ /* 0x000fe200078e0002 */
[----:B------:R-:W1:Y:S01]  /*6200*/  MUFU.TANH R9, R68 ;  /* 0x0000004400097308 */ /* 0x000e620000002400 */
[----:B------:R-:W-:Y:S01]  /*6210*/  IMAD.MOV.U32 R3, RZ, RZ, R0 ;  /* 0x000000ffff037224 */ /* 0x000fe200078e0000 */
[----:B------:R-:W-:Y:S02]  /*6220*/  IABS R2, R4 ;  /* 0x0000000400027213 */ /* 0x000fe40000000000 */
[----:B------:R-:W-:Y:S01]  /*6230*/  IABS R4, R7 ;  /* 0x0000000700047213 */ /* 0x000fe20000000000 */
[----:B------:R-:W-:Y:S01]  /*6240*/  IMAD.IADD R7, R11, 0x1, -R20 ;  /* 0x000000010b077824 */ /* 0x000fe200078e0a14 */
[----:B------:R-:W-:Y:S02]  /*6250*/  I2FP.F32.S32 R6, R6 ;  /* 0x0000000600067245 */ /* 0x000fe40000201400 */
[----:B------:R-:W3:Y:S01]  /*6260*/  MUFU.TANH R8, R67 ;  /* 0x0000004300087308 */ /* 0x000ee20000002400 */
[----:B--2---:R-:W-:Y:S01]  /*6270*/  FFMA.FTZ R93, R5, -R132, R10 ;  /* 0x80000084055d7223 */ /* 0x004fe2000001000a */
[----:B------:R-:W-:-:S04]  /*6280*/  IADD3 R5, PT, PT, -R17, R12, RZ ;  /* 0x0000000c11057210 */ /* 0x000fc80007ffe1ff */
[----:B------:R-:W-:Y:S02]  /*6290*/  IABS R0, R5 ;  /* 0x0000000500007213 */ /* 0x000fe40000000000 */
[----:B------:R-:W-:Y:S01]  /*62a0*/  I2FP.F32.S32 R5, R3 ;  /* 0x0000000300057245 */ /* 0x000fe20000201400 */
[----:B-1----:R-:W-:Y:S01]  /*62b0*/  FFMA.FTZ R110, R6, -R132, R9 ;  /* 0x80000084066e7223 */ /* 0x002fe20000010009 */
[----:B------:R-:W-:Y:S01]  /*62c0*/  MOV R3, R2 ;  /* 0x0000000200037202 */ /* 0x000fe20000000f00 */
[----:B------:R-:W-:Y:S01]  /*62d0*/  IMAD.MOV.U32 R2, RZ, RZ, R0 ;  /* 0x000000ffff027224 */ /* 0x000fe200078e0000 */
[----:B------:R-:W1:Y:S01]  /*62e0*/  MUFU.TANH R19, R97 ;  /* 0x0000006100137308 */ /* 0x000e620000002400 */
[----:B------:R-:W-:Y:S01]  /*62f0*/  IMAD.MOV.U32 R0, RZ, RZ, R4 ;  /* 0x000000ffff007224 */ /* 0x000fe200078e0004 */
[----:B------:R-:W-:Y:S01]  /*6300*/  I2FP.F32.S32 R3, R3 ;  /* 0x0000000300037245 */ /* 0x000fe20000201400 */
[----:B------:R-:W-:Y:S01]  /*6310*/  IMAD.IADD R4, R11, 0x1, -R18 ;  /* 0x000000010b047824 */ /* 0x000fe200078e0a12 */
[----:B------:R-:W-:Y:S01]  /*6320*/  I2FP.F32.S32 R2, R2 ;  /* 0x0000000200027245 */ /* 0x000fe20000201400 */
[----:B---3--:R-:W-:Y:S01]  /*6330*/  FFMA.FTZ R109, R5, -R132, R8 ;  /* 0x80000084056d7223 */ /* 0x008fe20000010008 */
[----:B------:R-:W-:Y:S01]  /*6340*/  I2FP.F32.S32 R0, R0 ;  /* 0x0000000000007245 */ /* 0x000fe20000201400 */
[----:B------:R-:W-:Y:S01]  /*6350*/  FFMA.FTZ R17, R3, -R132, R89 ;  /* 0x8000008403117223 */ /* 0x000fe20000010059 */
[----:B------:R-:W-:-:S02]  /*6360*/  IMAD.IADD R5, R12, 0x1, -R20 ;  /* 0x000000010c057824 */ /* 0x000fc400078e0a14 */
[-C--:B------:R-:W-:Y:S01]  /*6370*/  FFMA.FTZ R15, R2, -R132.reuse, R79 ;  /* 0x80000084020f7223 */ /* 0x080fe2000001004f */
[----:B------:R-:W-:Y:S02]  /*6380*/  IMAD.IADD R2, R13, 0x1, -R18 ;  /* 0x000000010d027824 */ /* 0x000fe400078e0a12 */
[----:B------:R-:W-:Y:S01]  /*6390*/  FFMA.FTZ R9, R0, -R132, R77 ;  /* 0x8000008400097223 */ /* 0x000fe2000001004d */
[----:B------:R-:W-:Y:S01]  /*63a0*/  IADD3 R0, PT, PT, -R18, R12, RZ ;  /* 0x0000000c12007210 */ /* 0x000fe20007ffe1ff */
[----:B------:R-:W-:Y:S01]  /*63b0*/  MUFU.TANH R22, R98 ;  /* 0x0000006200167308 */ /* 0x000fe20000002400 */
[----:B------:R-:W-:Y:S02]  /*63c0*/  FSEL R68, R51, -INF , !P1 ;  /* 0xff80000033447808 */ /* 0x000fe40004800000 */
[----:B------:R-:W-:Y:S02]  /*63d0*/  IABS R3, R0 ;  /* 0x0000000000037213 */ /* 0x000fe40000000000 */
[----:B------:R-:W-:-:S02]  /*63e0*/  IABS R0, R4 ;  /* 0x0000000400007213 */ /* 0x000fc40000000000 */
[----:B------:R-:W-:Y:S01]  /*63f0*/  IABS R4, R7 ;  /* 0x0000000700047213 */ /* 0x000fe20000000000 */
[----:B------:R-:W2:Y:S01]  /*6400*/  MUFU.TANH R24, R99 ;  /* 0x0000006300187308 */ /* 0x000ea20000002400 */
[----:B------:R-:W-:Y:S02]  /*6410*/  IABS R6, R2 ;  /* 0x0000000200067213 */ /* 0x000fe40000000000 */
[----:B------:R-:W-:Y:S02]  /*6420*/  IABS R2, R5 ;  /* 0x0000000500027213 */ /* 0x000fe40000000000 */
[----:B------:R-:W-:Y:S01]  /*6430*/  MOV R5, R3 ;  /* 0x0000000300057202 */ /* 0x000fe20000000f00 */
[----:B------:R-:W-:Y:S01]  /*6440*/  IMAD.MOV.U32 R3, RZ, RZ, R0 ;  /* 0x000000ffff037224 */ /* 0x000fe200078e0000 */
[----:B------:R-:W-:Y:S01]  /*6450*/  I2FP.F32.S32 R2, R2 ;  /* 0x0000000200027245 */ /* 0x000fe20000201400 */
[----:B------:R-:W-:Y:S01]  /*6460*/  IMAD.MOV.U32 R0, RZ, RZ, R4 ;  /* 0x000000ffff007224 */ /* 0x000fe200078e0004 */
[----:B------:R-:W-:Y:S01]  /*6470*/  I2FP.F32.S32 R4, R6 ;  /* 0x0000000600047245 */ /* 0x000fe20000201400 */
[----:B------:R-:W-:Y:S01]  /*6480*/  IMAD.IADD R6, R12, 0x1, -R32 ;  /* 0x000000010c067824 */ /* 0x000fe200078e0a20 */
[----:B------:R-:W-:Y:S01]  /*6490*/  I2FP.F32.S32 R3, R3 ;  /* 0x0000000300037245 */ /* 0x000fe20000201400 */
[----:B------:R-:W-:Y:S01]  /*64a0*/  FFMA.FTZ R10, R2, -R132, R74 ;  /* 0x80000084020a7223 */ /* 0x000fe2000001004a */
[----:B------:R-:W-:Y:S01]  /*64b0*/  I2FP.F32.S32 R0, R0 ;  /* 0x0000000000007245 */ /* 0x000fe20000201400 */
[----:B------:R-:W-:Y:S01]  /*64c0*/  IMAD.IADD R2, R13, 0x1, -R21 ;  /* 0x000000010d027824 */ /* 0x000fe200078e0a15 */
[----:B------:R-:W-:Y:S01]  /*64d0*/  I2FP.F32.S32 R5, R5 ;  /* 0x0000000500057245 */ /* 0x000fe20000201400 */
[-C--:B------:R-:W-:Y:S01]  /*64e0*/  FFMA.FTZ R16, R3, -R132.reuse, R88 ;  /* 0x8000008403107223 */ /* 0x080fe20000010058 */
[-C--:B------:R-:W-:Y:S01]  /*64f0*/  FFMA.FTZ R20, R4, -R132.reuse, R96 ;  /* 0x8000008404147223 */ /* 0x080fe20000010060 */
[----:B-1----:R-:W-:Y:S01]  /*6500*/  FFMA.FTZ R8, R0, -R132, R19 ;  /* 0x8000008400087223 */ /* 0x002fe20000010013 */
[----:B------:R-:W-:Y:S01]  /*6510*/  IADD3 R0, PT, PT, -R21, R12, RZ ;  /* 0x0000000c15007210 */ /* 0x000fe20007ffe1ff */
[----:B------:R-:W-:-:S02]  /*6520*/  IMAD.IADD R3, R11, 0x1, -R21 ;  /* 0x000000010b037824 */ /* 0x000fc400078e0a15 */
[----:B------:R-:W-:Y:S01]  /*6530*/  FFMA.FTZ R18, R5, -R132, R90 ;  /* 0x8000008405127223 */ /* 0x000fe2000001005a */
[----:B------:R-:W-:Y:S01]  /*6540*/  IMAD.IADD R4, R13, 0x1, -R32 ;  /* 0x000000010d047824 */ /* 0x000fe200078e0a20 */
[----:B------:R-:W-:Y:S01]  /*6550*/  IABS R5, R2 ;  /* 0x0000000200057213 */ /* 0x000fe20000000000 */
[----:B------:R-:W1:Y:S01]  /*6560*/  MUFU.TANH R7, R105 ;  /* 0x0000006900077308 */ /* 0x000e620000002400 */
[----:B------:R-:W-:Y:S02]  /*6570*/  IABS R2, R0 ;  /* 0x0000000000027213 */ /* 0x000fe40000000000 */
[----:B------:R-:W-:Y:S02]  /*6580*/  IABS R0, R3 ;  /* 0x0000000300007213 */ /* 0x000fe40000000000 */
[----:B------:R-:W-:Y:S02]  /*6590*/  IABS R3, R4 ;  /* 0x0000000400037213 */ /* 0x000fe40000000000 */
[----:B------:R-:W-:Y:S01]  /*65a0*/  IABS R4, R6 ;  /* 0x0000000600047213 */ /* 0x000fe20000000000 */
[----:B------:R-:W3:Y:S01]  /*65b0*/  MUFU.TANH R26, R108 ;  /* 0x0000006c001a7308 */ /* 0x000ee20000002400 */
[----:B------:R-:W-:Y:S01]  /*65c0*/  MOV R6, R5 ;  /* 0x0000000500067202 */ /* 0x000fe20000000f00 */
[----:B------:R-:W-:Y:S01]  /*65d0*/  IMAD.MOV.U32 R5, RZ, RZ, R2 ;  /* 0x000000ffff057224 */ /* 0x000fe200078e0002 */
[----:B------:R-:W-:Y:S01]  /*65e0*/  FSEL R88, R33, -INF , !P3 ;  /* 0xff80000021587808 */ /* 0x000fe20005800000 */
[----:B------:R-:W-:Y:S01]  /*65f0*/  IMAD.MOV.U32 R2, RZ, RZ, R3 ;  /* 0x000000ffff027224 */ /* 0x000fe200078e0003 */
[----:B------:R-:W-:Y:S01]  /*6600*/  I2FP.F32.S32 R6, R6 ;  /* 0x0000000600067245 */ /* 0x000fe20000201400 */
[----:B------:R-:W-:Y:S01]  /*6610*/  IMAD.MOV.U32 R3, RZ, RZ, R4 ;  /* 0x000000ffff037224 */ /* 0x000fe200078e0004 */
[----:B------:R-:W-:Y:S01]  /*6620*/  I2FP.F32.S32 R4, R0 ;  /* 0x0000000000047245 */ /* 0x000fe20000201400 */
[----:B------:R-:W-:Y:S01]  /*6630*/  MUFU.TANH R30, R106 ;  /* 0x0000006a001e7308 */ /* 0x000fe20000002400 */
[----:B------:R-:W-:Y:S01]  /*6640*/  I2FP.F32.S32 R2, R2 ;  /* 0x0000000200027245 */ /* 0x000fe20000201400 */
[-C--:B------:R-:W-:Y:S01]  /*6650*/  FFMA.FTZ R25, R6, -R132.reuse, R78 ;  /* 0x8000008406197223 */ /* 0x080fe2000001004e */
[----:B------:R-:W-:Y:S01]  /*6660*/  I2FP.F32.S32 R0, R3 ;  /* 0x0000000300007245 */ /* 0x000fe20000201400 */
[-C--:B--2---:R-:W-:Y:S01]  /*6670*/  FFMA.FTZ R21, R4, -R132.reuse, R24 ;  /* 0x8000008404157223 */ /* 0x084fe20000010018 */
[----:B------:R-:W-:Y:S01]  /*6680*/  I2FP.F32.S32 R5, R5 ;  /* 0x0000000500057245 */ /* 0x000fe20000201400 */
[----:B------:R-:W-:Y:S01]  /*6690*/  FFMA.FTZ R29, R2, -R132, R22 ;  /* 0x80000084021d7223 */ /* 0x000fe20000010016 */
[----:B------:R-:W-:-:S02]  /*66a0*/  IMAD.IADD R3, R13, 0x1, -R35 ;  /* 0x000000010d037824 */ /* 0x000fc400078e0a23 */
[-C--:B-1----:R-:W-:Y:S01]  /*66b0*/  FFMA.FTZ R28, R0, -R132.reuse, R7 ;  /* 0x80000084001c7223 */ /* 0x082fe20000010007 */
[----:B------:R-:W-:Y:S01]  /*66c0*/  IADD3 R0, PT, PT, -R32, R11, RZ ;  /* 0x0000000b20007210 */ /* 0x000fe20007ffe1ff */
[----:B------:R-:W-:Y:S01]  /*66d0*/  IMAD.IADD R2, R12, 0x1, -R35 ;  /* 0x000000010c027824 */ /* 0x000fe200078e0a23 */
[----:B------:R-:W-:Y:S01]  /*66e0*/  IADD3 R7, PT, PT, -R37, R13, RZ ;  /* 0x0000000d25077210 */ /* 0x000fe20007ffe1ff */
[----:B------:R-:W-:Y:S01]  /*66f0*/  FFMA.FTZ R23, R5, -R132, R23 ;  /* 0x8000008405177223 */ /* 0x000fe20000010017 */
[----:B------:R-:W-:Y:S01]  /*6700*/  IABS R4, R0 ;  /* 0x0000000000047213 */ /* 0x000fe20000000000 */
[----:B------:R-:W1:Y:S01]  /*6710*/  MUFU.TANH R19, R116 ;  /* 0x0000007400137308 */ /* 0x000e620000002400 */
[----:B------:R-:W-:Y:S01]  /*6720*/  IABS R5, R3 ;  /* 0x0000000300057213 */ /* 0x000fe20000000000 */
[----:B------:R-:W-:Y:S01]  /*6730*/  IMAD.IADD R6, R11, 0x1, -R35 ;  /* 0x000000010b067824 */ /* 0x000fe200078e0a23 */
[----:B------:R-:W-:Y:S01]  /*6740*/  IABS R2, R2 ;  /* 0x0000000200027213 */ /* 0x000fe20000000000 */
[----:B------:R-:W-:Y:S01]  /*6750*/  IMAD.MOV.U32 R3, RZ, RZ, R4 ;  /* 0x000000ffff037224 */ /* 0x000fe200078e0004 */
[----:B------:R-:W-:-:S02]  /*6760*/  IABS R7, R7 ;  /* 0x0000000700077213 */ /* 0x000fc40000000000 */
[----:B------:R-:W-:Y:S01]  /*6770*/  IABS R0, R6 ;  /* 0x0000000600007213 */ /* 0x000fe20000000000 */
[----:B------:R-:W2:Y:S01]  /*6780*/  MUFU.TANH R27, R115 ;  /* 0x00000073001b7308 */ /* 0x000ea20000002400 */
[----:B------:R-:W-:Y:S01]  /*6790*/  IMAD.MOV.U32 R4, RZ, RZ, R2 ;  /* 0x000000ffff047224 */ /* 0x000fe200078e0002 */
[----:B------:R-:W-:Y:S01]  /*67a0*/  I2FP.F32.S32 R2, R3 ;  /* 0x0000000300027245 */ /* 0x000fe20000201400 */
[----:B------:R-:W-:Y:S01]  /*67b0*/  IMAD.MOV.U32 R3, RZ, RZ, R7 ;  /* 0x000000ffff037224 */ /* 0x000fe200078e0007 */
[----:B------:R-:W-:Y:S02]  /*67c0*/  I2FP.F32.S32 R0, R0 ;  /* 0x0000000000007245 */ /* 0x000fe40000201400 */
[----:B------:R-:W-:Y:S01]  /*67d0*/  I2FP.F32.S32 R4, R4 ;  /* 0x0000000400047245 */ /* 0x000fe20000201400 */
[-C--:B---3--:R-:W-:Y:S01]  /*67e0*/  FFMA.FTZ R26, R2, -R132.reuse, R26 ;  /* 0x80000084021a7223 */ /* 0x088fe2000001001a */
[----:B------:R-:W-:Y:S01]  /*67f0*/  I2FP.F32.S32 R2, R3 ;  /* 0x0000000300027245 */ /* 0x000fe20000201400 */
[-C--:B-1----:R-:W-:Y:S01]  /*6800*/  FFMA.FTZ R19, R0, -R132.reuse, R19 ;  /* 0x8000008400137223 */ /* 0x082fe20000010013 */
[----:B------:R-:W-:Y:S01]  /*6810*/  I2FP.F32.S32 R5, R5 ;  /* 0x0000000500057245 */ /* 0x000fe20000201400 */
[-C--:B------:R-:W-:Y:S01]  /*6820*/  FFMA.FTZ R22, R4, -R132.reuse, R30 ;  /* 0x8000008404167223 */ /* 0x080fe2000001001e */
[----:B------:R-:W-:Y:S01]  /*6830*/  IMAD.IADD R0, R11, 0x1, -R37 ;  /* 0x000000010b007824 */ /* 0x000fe200078e0a25 */
[----:B------:R-:W-:Y:S01]  /*6840*/  FSEL R90, R9, -INF , !P3 ;  /* 0xff800000095a7808 */ /* 0x000fe20005800000 */
[----:B------:R-:W-:Y:S01]  /*6850*/  IMAD.IADD R4, R12, 0x1, -R38 ;  /* 0x000000010c047824 */ /* 0x000fe200078e0a26 */
[----:B------:R-:W-:Y:S01]  /*6860*/  IADD3 R6, PT, PT, -R38, R11, RZ ;  /* 0x0000000b26067210 */ /* 0x000fe20007ffe1ff */
[----:B------:R-:W-:Y:S01]  /*6870*/  MUFU.TANH R33, R124 ;  /* 0x0000007c00217308 */ /* 0x000fe20000002400 */
[----:B--2---:R-:W-:Y:S01]  /*6880*/  FFMA.FTZ R30, R2, -R132, R27 ;  /* 0x80000084021e7223 */ /* 0x004fe2000001001b */
[----:B------:R-:W-:Y:S01]  /*6890*/  IADD3 R2, PT, PT, -R37, R12, RZ ;  /* 0x0000000c25027210 */ /* 0x000fe20007ffe1ff */
[----:B------:R-:W-:Y:S01]  /*68a0*/  FFMA.FTZ R24, R5, -R132, R36 ;  /* 0x8000008405187223 */ /* 0x000fe20000010024 */
[----:B------:R-:W-:Y:S01]  /*68b0*/  IABS R0, R0 ;  /* 0x0000000000007213 */ /* 0x000fe20000000000 */
[----:B------:R-:W-:Y:S01]  /*68c0*/  IMAD.IADD R3, R13, 0x1, -R38 ;  /* 0x000000010d037824 */ /* 0x000fe200078e0a26 */
[----:B------:R-:W-:-:S02]  /*68d0*/  IABS R5, R2 ;  /* 0x0000000200057213 */ /* 0x000fc40000000000 */
[----:B------:R-:W1:Y:S01]  /*68e0*/  MUFU.TANH R9, R125 ;  /* 0x0000007d00097308 */ /* 0x000e620000002400 */
[----:B------:R-:W-:Y:S02]  /*68f0*/  IABS R2, R4 ;  /* 0x0000000400027213 */ /* 0x000fe40000000000 */
[----:B------:R-:W-:Y:S01]  /*6900*/  IABS R4, R6 ;  /* 0x0000000600047213 */ /* 0x000fe20000000000 */
[----:B------:R-:W-:Y:S01]  /*6910*/  IMAD.MOV.U32 R6, RZ, RZ, R5 ;  /* 0x000000ffff067224 */ /* 0x000fe200078e0005 */
[----:B------:R-:W-:Y:S01]  /*6920*/  IABS R3, R3 ;  /* 0x0000000300037213 */ /* 0x000fe20000000000 */
[----:B------:R-:W-:Y:S01]  /*6930*/  IMAD.MOV.U32 R5, RZ, RZ, R0 ;  /* 0x000000ffff057224 */ /* 0x000fe200078e0000 */
[----:B------:R-:W-:Y:S01]  /*6940*/  I2FP.F32.S32 R2, R2 ;  /* 0x0000000200027245 */ /* 0x000fe20000201400 */
[----:B------:R-:W2:Y:S01]  /*6950*/  MUFU.TANH R7, R127 ;  /* 0x0000007f00077308 */ /* 0x000ea20000002400 */
[----:B------:R-:W-:Y:S01]  /*6960*/  IMAD.MOV.U32 R0, RZ, RZ, R4 ;  /* 0x000000ffff007224 */ /* 0x000fe200078e0004 */
[----:B------:R-:W-:-:S02]  /*6970*/  I2FP.F32.S32 R3, R3 ;  /* 0x0000000300037245 */ /* 0x000fc40000201400 */
[----:B------:R-:W-:Y:S02]  /*6980*/  I2FP.F32.S32 R5, R5 ;  /* 0x0000000500057245 */ /* 0x000fe40000201400 */
[----:B------:R-:W-:Y:S02]  /*6990*/  I2FP.F32.S32 R0, R0 ;  /* 0x0000000000007245 */ /* 0x000fe40000201400 */
[----:B------:R-:W3:Y:S01]  /*69a0*/  MUFU.TANH R39, R117 ;  /* 0x0000007500277308 */ /* 0x000ee20000002400 */
[----:B------:R-:W-:Y:S01]  /*69b0*/  FSEL R82, R16, -INF , !P1 ;  /* 0xff80000010527808 */ /* 0x000fe20004800000 */
[-C--:B-1----:R-:W-:Y:S01]  /*69c0*/  FFMA.FTZ R16, R5, -R132.reuse, R9 ;  /* 0x8000008405107223 */ /* 0x082fe20000010009 */
[----:B------:R-:W-:Y:S01]  /*69d0*/  FSEL R51, R10, -INF , !P6 ;  /* 0xff8000000a337808 */ /* 0x000fe20007000000 */
[-C--:B------:R-:W-:Y:S01]  /*69e0*/  FFMA.FTZ R10, R2, -R132.reuse, R33 ;  /* 0x80000084020a7223 */ /* 0x080fe20000010021 */
[----:B------:R-:W-:Y:S01]  /*69f0*/  FSEL R89, R15, -INF , !P3 ;  /* 0xff8000000f597808 */ /* 0x000fe20005800000 */
[----:B------:R-:W-:Y:S01]  /*6a00*/  IMAD.IADD R5, R13, 0x1, -R41 ;  /* 0x000000010d057824 */ /* 0x000fe200078e0a29 */
[----:B------:R-:W-:Y:S01]  /*6a10*/  IADD3 R2, PT, PT, -R40, R13, RZ ;  /* 0x0000000d28027210 */ /* 0x000fe20007ffe1ff */
[----:B------:R-:W1:Y:S01]  /*6a20*/  MUFU.TANH R34, R119 ;  /* 0x0000007700227308 */ /* 0x000e620000002400 */
[----:B--2---:R-:W-:Y:S01]  /*6a30*/  FFMA.FTZ R9, R0, -R132, R7 ;  /* 0x8000008400097223 */ /* 0x004fe20000010007 */
[----:B------:R-:W-:Y:S01]  /*6a40*/  I2FP.F32.S32 R6, R6 ;  /* 0x0000000600067245 */ /* 0x000fe20000201400 */
[----:B------:R-:W-:Y:S01]  /*6a50*/  IMAD.IADD R0, R12, 0x1, -R40 ;  /* 0x000000010c007824 */ /* 0x000fe200078e0a28 */
[----:B------:R-:W-:-:S02]  /*6a60*/  IABS R4, R2 ;  /* 0x0000000200047213 */ /* 0x000fc40000000000 */
[----:B------:R-:W-:Y:S02]  /*6a70*/  FSEL R108, R17, -INF , !P3 ;  /* 0xff800000116c7808 */ /* 0x000fe40005800000 */
[----:B------:R-:W2:Y:S01]  /*6a80*/  MUFU.TANH R36, R126 ;  /* 0x0000007e00247308 */ /* 0x000ea20000002400 */
[----:B---3--:R-:W-:Y:S01]  /*6a90*/  FFMA.FTZ R15, R3, -R132, R39 ;  /* 0x80000084030f7223 */ /* 0x008fe20000010027 */
[----:B------:R-:W-:Y:S01]  /*6aa0*/  IMAD.IADD R3, R11, 0x1, -R40 ;  /* 0x000000010b037824 */ /* 0x000fe200078e0a28 */
[----:B------:R-:W-:Y:S02]  /*6ab0*/  IABS R2, R0 ;  /* 0x0000000000027213 */ /* 0x000fe40000000000 */
[----:B------:R-:W-:Y:S02]  /*6ac0*/  FSEL R67, R18, -INF , !P1 ;  /* 0xff80000012437808 */ /* 0x000fe40004800000 */
[----:B------:R-:W-:Y:S01]  /*6ad0*/  IABS R0, R3 ;  /* 0x0000000300007213 */ /* 0x000fe20000000000 */
[----:B------:R-:W3:Y:S01]  /*6ae0*/  MUFU.TANH R32, R136 ;  /* 0x0000008800207308 */ /* 0x000ee20000002400 */
[----:B-1----:R-:W-:Y:S01]  /*6af0*/  FFMA.FTZ R17, R6, -R132, R34 ;  /* 0x8000008406117223 */ /* 0x002fe20000010022 */
[----:B------:R-:W-:-:S02]  /*6b00*/  IADD3 R6, PT, PT, -R41, R12, RZ ;  /* 0x0000000c29067210 */ /* 0x000fc40007ffe1ff */
[----:B------:R-:W-:Y:S01]  /*6b10*/  IABS R3, R5 ;  /* 0x0000000500037213 */ /* 0x000fe20000000000 */
[----:B------:R-:W-:Y:S01]  /*6b20*/  IMAD.MOV.U32 R5, RZ, RZ, R4 ;  /* 0x000000ffff057224 */ /* 0x000fe200078e0004 */
[----:B------:R-:W-:Y:S01]  /*6b30*/  IABS R7, R6 ;  /* 0x0000000600077213 */ /* 0x000fe20000000000 */
[----:B------:R-:W-:Y:S01]  /*6b40*/  IMAD.MOV.U32 R6, RZ, RZ, R2 ;  /* 0x000000ffff067224 */ /* 0x000fe200078e0002 */
[----:B------:R-:W-:Y:S01]  /*6b50*/  FSEL R83, R8, -INF , !P6 ;  /* 0xff80000008537808 */ /* 0x000fe20007000000 */
[----:B------:R-:W1:Y:S01]  /*6b60*/  MUFU.TANH R18, R135 ;  /* 0x0000008700127308 */ /* 0x000e620000002400 */
[----:B------:R-:W-:Y:S01]  /*6b70*/  ISETP.GE.AND P3, PT, R35, R84, PT ;  /* 0x000000542300720c */ /* 0x000fe20003f66270 */
[----:B------:R-:W-:Y:S01]  /*6b80*/  IMAD.MOV.U32 R4, RZ, RZ, R0 ;  /* 0x000000ffff047224 */ /* 0x000fe200078e0000 */
[----:B------:R-:W-:Y:S02]  /*6b90*/  I2FP.F32.S32 R2, R5 ;  /* 0x0000000500027245 */ /* 0x000fe40000201400 */
[----:B------:R-:W-:Y:S01]  /*6ba0*/  MOV R0, R3 ;  /* 0x0000000300007202 */ /* 0x000fe20000000f00 */
[----:B------:R-:W-:Y:S01]  /*6bb0*/  IMAD.MOV.U32 R3, RZ, RZ, R7 ;  /* 0x000000ffff037224 */ /* 0x000fe200078e0007 */
[----:B------:R-:W-:Y:S01]  /*6bc0*/  I2FP.F32.S32 R6, R6 ;  /* 0x0000000600067245 */ /* 0x000fe20000201400 */
[----:B------:R-:W4:Y:S01]  /*6bd0*/  MUFU.TANH R8, R137 ;  /* 0x0000008900087308 */ /* 0x000f220000002400 */
[----:B--2---:R-:W-:Y:S01]  /*6be0*/  FFMA.FTZ R27, R2, -R132, R36 ;  /* 0x80000084021b7223 */ /* 0x004fe20000010024 */
[----:B------:R-:W-:Y:S01]  /*6bf0*/  I2FP.F32.S32 R2, R0 ;  /* 0x0000000000027245 */ /* 0x000fe20000201400 */
[C---:B------:R-:W-:Y:S01]  /*6c00*/  IMAD.IADD R7, R13.reuse, 0x1, -R43 ;  /* 0x000000010d077824 */ /* 0x040fe200078e0a2b */
[----:B------:R-:W-:Y:S01]  /*6c10*/  I2FP.F32.S32 R0, R3 ;  /* 0x0000000300007245 */ /* 0x000fe20000201400 */
[----:B------:R-:W-:Y:S01]  /*6c20*/  IMAD.IADD R3, R13, 0x1, -R42 ;  /* 0x000000010d037824 */ /* 0x000fe200078e0a2a */
[----:B------:R-:W-:-:S02]  /*6c30*/  I2FP.F32.S32 R4, R4 ;  /* 0x0000000400047245 */ /* 0x000fc40000201400 */
[----:B------:R-:W2:Y:S01]  /*6c40*/  MUFU.TANH R35, R134 ;  /* 0x0000008600237308 */ /* 0x000ea20000002400 */
[-C--:B---3--:R-:W-:Y:S01]  /*6c50*/  FFMA.FTZ R32, R0, -R132.reuse, R32 ;  /* 0x8000008400207223 */ /* 0x088fe20000010020 */
[----:B------:R-:W-:Y:S01]  /*6c60*/  IMAD.IADD R0, R11, 0x1, -R41 ;  /* 0x000000010b007824 */ /* 0x000fe200078e0a29 */
[----:B------:R-:W-:Y:S01]  /*6c70*/  FSEL R105, R20, -INF , !P1 ;  /* 0xff80000014697808 */ /* 0x000fe20004800000 */
[-C--:B-1----:R-:W-:Y:S01]  /*6c80*/  FFMA.FTZ R20, R6, -R132.reuse, R18 ;  /* 0x8000008406147223 */ /* 0x082fe20000010012 */
[----:B------:R-:W-:Y:S01]  /*6c90*/  FSEL R49, R23, -INF , !P5 ;  /* 0xff80000017317808 */ /* 0x000fe20006800000 */
[----:B------:R-:W-:Y:S01]  /*6ca0*/  IMAD.IADD R6, R11, 0x1, -R42 ;  /* 0x000000010b067824 */ /* 0x000fe200078e0a2a */
[----:B------:R-:W-:Y:S01]  /*6cb0*/  FSEL R80, R21, -INF , !P5 ;  /* 0xff80000015507808 */ /* 0x000fe20006800000 */
[----:B------:R-:W1:Y:S01]  /*6cc0*/  MUFU.TANH R33, R139 ;  /* 0x0000008b00217308 */ /* 0x000e620000002400 */
[----:B----4-:R-:W-:Y:S01]  /*6cd0*/  FFMA.FTZ R18, R4, -R132, R8 ;  /* 0x8000008404127223 */ /* 0x010fe20000010008 */
[----:B------:R-:W-:-:S02]  /*6ce0*/  IABS R4, R0 ;  /* 0x0000000000047213 */ /* 0x000fc40000000000 */
[----:B------:R-:W-:Y:S02]  /*6cf0*/  IABS R5, R3 ;  /* 0x0000000300057213 */ /* 0x000fe40000000000 */
[----:B------:R-:W-:Y:S01]  /*6d00*/  IABS R7, R7 ;  /* 0x0000000700077213 */ /* 0x000fe20000000000 */
[----:B------:R-:W-:Y:S01]  /*6d10*/  IMAD.MOV.U32 R3, RZ, RZ, R4 ;  /* 0x000000ffff037224 */ /* 0x000fe200078e0004 */
[----:B------:R-:W3:Y:S01]  /*6d20*/  MUFU.TANH R23, R140 ;  /* 0x0000008c00177308 */ /* 0x000ee20000002400 */
[----:B--2---:R-:W-:Y:S01]  /*6d30*/  FFMA.FTZ R34, R2, -R132, R35 ;  /* 0x8000008402227223 */ /* 0x004fe20000010023 */
[----:B------:R-:W-:Y:S02]  /*6d40*/  IADD3 R2, PT, PT, -R42, R12, RZ ;  /* 0x0000000c2a027210 */ /* 0x000fe40007ffe1ff */
[----:B------:R-:W-:Y:S02]  /*6d50*/  FSEL R104, R25, -INF , !P5 ;  /* 0xff80000019687808 */ /* 0x000fe40006800000 */
[----:B------:R-:W-:-:S02]  /*6d60*/  IABS R2, R2 ;  /* 0x0000000200027213 */ /* 0x000fc40000000000 */
[----:B------:R-:W2:Y:S01]  /*6d70*/  MUFU.TANH R21, R141 ;  /* 0x0000008d00157308 */ /* 0x000ea20000002400 */
[----:B------:R-:W-:Y:S02]  /*6d80*/  FSEL R74, R28, -INF , !P4 ;  /* 0xff8000001c4a7808 */ /* 0x000fe40006000000 */
[----:B------:R-:W-:Y:S02]  /*6d90*/  MOV R4, R2 ;  /* 0x0000000200047202 */ /* 0x000fe40000000f00 */
[----:B------:R-:W-:Y:S01]  /*6da0*/  I2FP.F32.S32 R2, R3 ;  /* 0x0000000300027245 */ /* 0x000fe20000201400 */
[----:B------:R-:W-:Y:S01]  /*6db0*/  IMAD.MOV.U32 R3, RZ, RZ, R7 ;  /* 0x000000ffff037224 */ /* 0x000fe200078e0007 */
[----:B------:R-:W-:Y:S01]  /*6dc0*/  IABS R0, R6 ;  /* 0x0000000600007213 */ /* 0x000fe20000000000 */
[----:B------:R-:W4:Y:S01]  /*6dd0*/  MUFU.TANH R8, R143 ;  /* 0x0000008f00087308 */ /* 0x000f220000002400 */
[----:B------:R-:W-:Y:S01]  /*6de0*/  I2FP.F32.S32 R4, R4 ;  /* 0x0000000400047245 */ /* 0x000fe20000201400 */
[----:B-1----:R-:W-:Y:S01]  /*6df0*/  FFMA.FTZ R28, R2, -R132, R33 ;  /* 0x80000084021c7223 */ /* 0x002fe20000010021 */
[----:B------:R-:W-:Y:S01]  /*6e00*/  I2FP.F32.S32 R2, R3 ;  /* 0x0000000300027245 */ /* 0x000fe20000201400 */
[----:B------:R-:W-:Y:S01]  /*6e10*/  IMAD.IADD R6, R11, 0x1, -R44 ;  /* 0x000000010b067824 */ /* 0x000fe200078e0a2c */
[----:B------:R-:W-:-:S02]  /*6e20*/  I2FP.F32.S32 R0, R0 ;  /* 0x0000000000007245 */ /* 0x000fc40000201400 */
[----:B------:R-:W-:Y:S01]  /*6e30*/  FSEL R99, R62, -INF , !P3 ;  /* 0xff8000003e637808 */ /* 0x000fe20005800000 */
[----:B------:R-:W1:Y:S01]  /*6e40*/  MUFU.TANH R25, R138 ;  /* 0x0000008a00197308 */ /* 0x000e620000002400 */
[----:B------:R-:W-:Y:S01]  /*6e50*/  FSEL R62, R22, -INF , !P3 ;  /* 0xff800000163e7808 */ /* 0x000fe20005800000 */
[-C--:B---3--:R-:W-:Y:S01]  /*6e60*/  FFMA.FTZ R33, R2, -R132.reuse, R23 ;  /* 0x8000008402217223 */ /* 0x088fe20000010017 */
[----:B------:R-:W-:Y:S01]  /*6e70*/  I2FP.F32.S32 R5, R5 ;  /* 0x0000000500057245 */ /* 0x000fe20000201400 */
[-C--:B--2---:R-:W-:Y:S01]  /*6e80*/  FFMA.FTZ R22, R4, -R132.reuse, R21 ;  /* 0x8000008404167223 */ /* 0x084fe20000010015 */
[C-C-:B------:R-:W-:Y:S01]  /*6e90*/  IMAD.IADD R2, R12.reuse, 0x1, -R43.reuse ;  /* 0x000000010c027824 */ /* 0x140fe200078e0a2b */
[----:B------:R-:W-:Y:S01]  /*6ea0*/  FSEL R81, R19, -INF , !P3 ;  /* 0xff80000013517808 */ /* 0x000fe20005800000 */
[----:B------:R-:W-:Y:S01]  /*6eb0*/  IMAD.IADD R4, R12, 0x1, -R44 ;  /* 0x000000010c047824 */ /* 0x000fe200078e0a2c */
[----:B------:R-:W-:Y:S01]  /*6ec0*/  FSEL R79, R26, -INF , !P4 ;  /* 0xff8000001a4f7808 */ /* 0x000fe20006000000 */
[----:B----4-:R-:W-:Y:S01]  /*6ed0*/  FFMA.FTZ R21, R0, -R132, R8 ;  /* 0x8000008400157223 */ /* 0x010fe20000010008 */
[----:B------:R-:W-:Y:S01]  /*6ee0*/  IMAD.IADD R0, R11, 0x1, -R43 ;  /* 0x000000010b007824 */ /* 0x000fe200078e0a2b */
[----:B------:R-:W2:Y:S01]  /*6ef0*/  MUFU.TANH R19, R147 ;  /* 0x0000009300137308 */ /* 0x000ea20000002400 */
[----:B------:R-:W-:-:S02]  /*6f00*/  FSEL R166, R29, -INF , !P4 ;  /* 0xff8000001da67808 */ /* 0x000fc40006000000 */
[----:B------:R-:W-:Y:S02]  /*6f10*/  FSEL R169, R24, -INF , !P3 ;  /* 0xff80000018a97808 */ /* 0x000fe40005800000 */
[----:B------:R-:W-:Y:S01]  /*6f20*/  IABS R0, R0 ;  /* 0x0000000000007213 */ /* 0x000fe20000000000 */
[----:B-1----:R-:W-:Y:S01]  /*6f30*/  FFMA.FTZ R26, R5, -R132, R25 ;  /* 0x80000084051a7223 */ /* 0x002fe20000010019 */
[----:B------:R-:W-:Y:S01]  /*6f40*/  IABS R5, R2 ;  /* 0x0000000200057213 */ /* 0x000fe20000000000 */
[----:B------:R-:W1:Y:S01]  /*6f50*/  MUFU.TANH R7, R149 ;  /* 0x0000009500077308 */ /* 0x000e620000002400 */
[----:B------:R-:W-:Y:S02]  /*6f60*/  IABS R2, R4 ;  /* 0x0000000400027213 */ /* 0x000fe40000000000 */
[----:B------:R-:W-:Y:S01]  /*6f70*/  IABS R4, R6 ;  /* 0x0000000600047213 */ /* 0x000fe20000000000 */
[----:B------:R-:W-:Y:S01]  /*6f80*/  IMAD.MOV.U32 R6, RZ, RZ, R5 ;  /* 0x000000ffff067224 */ /* 0x000fe200078e0005 */
[----:B------:R-:W-:-:S02]  /*6f90*/  IADD3 R3, PT, PT, -R44, R13, RZ ;  /* 0x0000000d2c037210 */ /* 0x000fc40007ffe1ff */
[----:B------:R-:W-:Y:S01]  /*6fa0*/  MOV R5, R0 ;  /* 0x0000000000057202 */ /* 0x000fe20000000f00 */
[----:B------:R-:W3:Y:S01]  /*6fb0*/  MUFU.TANH R29, R145 ;  /* 0x00000091001d7308 */ /* 0x000ee20000002400 */
[----:B------:R-:W-:Y:S01]  /*6fc0*/  IMAD.MOV.U32 R0, RZ, RZ, R4 ;  /* 0x000000ffff007224 */ /* 0x000fe200078e0004 */
[----:B------:R-:W-:Y:S02]  /*6fd0*/  ISETP.GE.AND P1, PT, R37, R84, PT ;  /* 0x000000542500720c */ /* 0x000fe40003f26270 */
[----:B------:R-:W-:Y:S02]  /*6fe0*/  IABS R3, R3 ;  /* 0x0000000300037213 */ /* 0x000fe40000000000 */
[----:B------:R-:W-:Y:S02]  /*6ff0*/  I2FP.F32.S32 R2, R2 ;  /* 0x0000000200027245 */ /* 0x000fe40000201400 */
[----:B------:R-:W4:Y:S01]  /*7000*/  MUFU.TANH R24, R144 ;  /* 0x0000009000187308 */ /* 0x000f220000002400 */
[----:B------:R-:W-:-:S02]  /*7010*/  FSEL R106, R54, -INF , !P6 ;  /* 0xff800000366a7808 */ /* 0x000fc40007000000 */
[----:B------:R-:W-:Y:S01]  /*7020*/  ISETP.GE.AND P6, PT, R38, R84, PT ;  /* 0x000000542600720c */ /* 0x000fe20003fc6270 */
[----:B------:R-:W-:Y:S01]  /*7030*/  FMUL.FTZ R38, R240, UR4 ;  /* 0x00000004f0267c20 */ /* 0x000fe20008410000 */
[----:B------:R-:W-:Y:S02]  /*7040*/  I2FP.F32.S32 R0, R0 ;  /* 0x0000000000007245 */ /* 0x000fe40000201400 */
[----:B------:R-:W-:Y:S01]  /*7050*/  FSEL R54, R17, -INF , !P1 ;  /* 0xff80000011367808 */ /* 0x000fe20004800000 */
[----:B------:R-:W5:Y:S01]  /*7060*/  MUFU.TANH R36, R142 ;  /* 0x0000008e00247308 */ /* 0x000f620000002400 */
[----:B------:R-:W-:Y:S01]  /*7070*/  I2FP.F32.S32 R5, R5 ;  /* 0x0000000500057245 */ /* 0x000fe20000201400 */
[-C--:B--2---:R-:W-:Y:S01]  /*7080*/  FFMA.FTZ R17, R2, -R132.reuse, R19 ;  /* 0x8000008402117223 */ /* 0x084fe20000010013 */
[----:B------:R-:W-:Y:S01]  /*7090*/  I2FP.F32.S32 R3, R3 ;  /* 0x0000000300037245 */ /* 0x000fe20000201400 */
[----:B------:R-:W-:Y:S01]  /*70a0*/  IMAD.IADD R2, R13, 0x1, -R45 ;  /* 0x000000010d027824 */ /* 0x000fe200078e0a2d */
[----:B------:R-:W-:Y:S01]  /*70b0*/  FSEL R102, R15, -INF , !P6 ;  /* 0xff8000000f667808 */ /* 0x000fe20007000000 */
[----:B-1----:R-:W-:Y:S01]  /*70c0*/  FFMA.FTZ R15, R0, -R132, R7 ;  /* 0x80000084000f7223 */ /* 0x002fe20000010007 */
[----:B------:R-:W-:Y:S01]  /*70d0*/  I2FP.F32.S32 R6, R6 ;  /* 0x0000000600067245 */ /* 0x000fe20000201400 */
[----:B------:R-:W-:Y:S01]  /*70e0*/  IMAD.IADD R0, R12, 0x1, -R45 ;  /* 0x000000010c007824 */ /* 0x000fe200078e0a2d */
[----:B------:R-:W1:Y:S01]  /*70f0*/  MUFU.TANH R37, R146 ;  /* 0x0000009200257308 */ /* 0x000e620000002400 */
[-C--:B---3--:R-:W-:Y:S01]  /*7100*/  FFMA.FTZ R23, R5, -R132.reuse, R29 ;  /* 0x8000008405177223 */ /* 0x088fe2000001001d */
[----:B----4-:R-:W-:Y:S01]  /*7110*/  FFMA.FTZ R24, R3, -R132, R24 ;  /* 0x8000008403187223 */ /* 0x010fe20000010018 */
[----:B------:R-:W-:Y:S01]  /*7120*/  IADD3 R3, PT, PT, -R45, R11, RZ ;  /* 0x0000000b2d037210 */ /* 0x000fe20007ffe1ff */
[----:B------:R-:W-:Y:S01]  /*7130*/  IMAD.IADD R5, R13, 0x1, -R46 ;  /* 0x000000010d057824 */ /* 0x000fe200078e0a2e */
[----:B------:R-:W-:-:S02]  /*7140*/  IABS R4, R2 ;  /* 0x0000000200047213 */ /* 0x000fc40000000000 */
[----:B------:R-:W-:Y:S01]  /*7150*/  IABS R2, R0 ;  /* 0x0000000000027213 */ /* 0x000fe20000000000 */
[----:B-----5:R-:W-:Y:S01]  /*7160*/  FFMA.FTZ R25, R6, -R132, R36 ;  /* 0x8000008406197223 */ /* 0x020fe20000010024 */
[----:B------:R-:W-:Y:S01]  /*7170*/  IMAD.IADD R6, R12, 0x1, -R46 ;  /* 0x000000010c067824 */ /* 0x000fe200078e0a2e */
[----:B------:R-:W-:Y:S01]  /*7180*/  FSEL R77, R16, -INF , !P1 ;  /* 0xff800000104d7808 */ /* 0x000fe20004800000 */
[----:B------:R-:W-:Y:S01]  /*7190*/  MUFU.TANH R8, R153 ;  /* 0x0000009900087308 */ /* 0x000fe20000002400 */
[----:B------:R-:W-:Y:S02]  /*71a0*/  IABS R0, R3 ;  /* 0x0000000300007213 */ /* 0x000fe40000000000 */
[----:B------:R-:W-:Y:S01]  /*71b0*/  IABS R3, R5 ;  /* 0x0000000500037213 */ /* 0x000fe20000000000 */
[----:B------:R-:W-:Y:S01]  /*71c0*/  IMAD.MOV.U32 R5, RZ, RZ, R4 ;  /* 0x000000ffff057224 */ /* 0x000fe200078e0004 */
[----:B------:R-:W-:Y:S01]  /*71d0*/  IABS R7, R6 ;  /* 0x0000000600077213 */ /* 0x000fe20000000000 */
[----:B------:R-:W-:Y:S01]  /*71e0*/  IMAD.MOV.U32 R4, RZ, RZ, R0 ;  /* 0x000000ffff047224 */ /* 0x000fe200078e0000 */
[----:B------:R-:W-:Y:S01]  /*71f0*/  FSEL R55, R10, -INF , !P6 ;  /* 0xff8000000a377808 */ /* 0x000fe20007000000 */
[----:B------:R-:W2:Y:S01]  /*7200*/  MUFU.TANH R16, R150 ;  /* 0x0000009600107308 */ /* 0x000ea20000002400 */
[----:B------:R-:W-:Y:S01]  /*7210*/  MOV R6, R2 ;  /* 0x0000000200067202 */ /* 0x000fe20000000f00 */
[----:B------:R-:W-:Y:S01]  /*7220*/  IMAD.MOV.U32 R0, RZ, RZ, R3 ;  /* 0x000000ffff007224 */ /* 0x000fe200078e0003 */
[----:B------:R-:W-:Y:S01]  /*7230*/  I2FP.F32.S32 R2, R5 ;  /* 0x0000000500027245 */ /* 0x000fe20000201400 */
[----:B------:R-:W-:Y:S01]  /*7240*/  IMAD.MOV.U32 R3, RZ, RZ, R7 ;  /* 0x000000ffff037224 */ /* 0x000fe200078e0007 */
[----:B------:R-:W-:Y:S01]  /*7250*/  ISETP.GE.AND P5, PT, R40, R84, PT ;  /* 0x000000542800720c */ /* 0x000fe20003fa6270 */
[----:B------:R-:W-:Y:S01]  /*7260*/  FMUL.FTZ R40, R241, UR4 ;  /* 0x00000004f1287c20 */ /* 0x000fe20008410000 */
[----:B------:R-:W-:Y:S01]  /*7270*/  I2FP.F32.S32 R4, R4 ;  /* 0x0000000400047245 */ /* 0x000fe20000201400 */
[----:B------:R-:W3:Y:S01]  /*7280*/  MUFU.TANH R10, R151 ;  /* 0x00000097000a7308 */ /* 0x000ee20000002400 */
[----:B-1----:R-:W-:Y:S01]  /*7290*/  FFMA.FTZ R29, R2, -R132, R37 ;  /* 0x80000084021d7223 */ /* 0x002fe20000010025 */
[----:B------:R-:W-:-:S02]  /*72a0*/  I2FP.F32.S32 R2, R0 ;  /* 0x0000000000027245 */ /* 0x000fc40000201400 */
[----:B------:R-:W-:Y:S01]  /*72b0*/  I2FP.F32.S32 R0, R3 ;  /* 0x0000000300007245 */ /* 0x000fe20000201400 */
[--C-:B------:R-:W-:Y:S01]  /*72c0*/  IMAD.IADD R3, R13, 0x1, -R47.reuse ;  /* 0x000000010d037824 */ /* 0x100fe200078e0a2f */
[----:B------:R-:W-:Y:S02]  /*72d0*/  FSEL R78, R9, -INF , !P6 ;  /* 0xff800000094e7808 */ /* 0x000fe40007000000 */
[----:B------:R-:W1:Y:S01]  /*72e0*/  MUFU.TANH R35, R148 ;  /* 0x0000009400237308 */ /* 0x000e620000002400 */
[-C--:B--2---:R-:W-:Y:S01]  /*72f0*/  FFMA.FTZ R19, R2, -R132.reuse, R16 ;  /* 0x8000008402137223 */ /* 0x084fe20000010010 */
[----:B------:R-:W-:Y:S01]  /*7300*/  FFMA.FTZ R16, R0, -R132, R8 ;  /* 0x8000008400107223 */ /* 0x000fe20000010008 */
[----:B------:R-:W-:Y:S01]  /*7310*/  IADD3 R0, PT, PT, -R46, R11, RZ ;  /* 0x0000000b2e007210 */ /* 0x000fe20007ffe1ff */
[----:B------:R-:W-:Y:S01]  /*7320*/  IMAD.IADD R2, R12, 0x1, -R47 ;  /* 0x000000010c027824 */ /* 0x000fe200078e0a2f */
[----:B------:R-:W-:Y:S02]  /*7330*/  FSEL R162, R18, -INF , !P5 ;  /* 0xff80000012a27808 */ /* 0x000fe40006800000 */
[----:B------:R-:W-:Y:S01]  /*7340*/  I2FP.F32.S32 R6, R6 ;  /* 0x0000000600067245 */ /* 0x000fe20000201400 */
[----:B------:R-:W2:Y:S01]  /*7350*/  MUFU.TANH R9, R160 ;  /* 0x000000a000097308 */ /* 0x000ea20000002400 */
[----:B---3--:R-:W-:Y:S01]  /*7360*/  FFMA.FTZ R18, R4, -R132, R10 ;  /* 0x8000008404127223 */ /* 0x008fe2000001000a */
[----:B------:R-:W-:-:S02]  /*7370*/  IABS R4, R0 ;  /* 0x0000000000047213 */ /* 0x000fc40000000000 */
[----:B------:R-:W-:Y:S02]  /*7380*/  FSEL R157, R20, -INF , !P5 ;  /* 0xff800000149d7808 */ /* 0x000fe40006800000 */
[----:B------:R-:W-:Y:S02]  /*7390*/  IADD3 R7, PT, PT, -R56, R13, RZ ;  /* 0x0000000d38077210 */ /* 0x000fe40007ffe1ff */
[----:B------:R-:W3:Y:S01]  /*73a0*/  MUFU.TANH R10, R163 ;  /* 0x000000a3000a7308 */ /* 0x000ee20000002400 */
[----:B-1----:R-:W-:Y:S01]  /*73b0*/  FFMA.FTZ R20, R6, -R132, R35 ;  /* 0x8000008406147223 */ /* 0x002fe20000010023 */
[----:B------:R-:W-:Y:S01]  /*73c0*/  FSEL R101, R30, -INF , !P1 ;  /* 0xff8000001e657808 */ /* 0x000fe20004800000 */
[----:B------:R-:W-:Y:S01]  /*73d0*/  IMAD.IADD R6, R11, 0x1, -R47 ;  /* 0x000000010b067824 */ /* 0x000fe200078e0a2f */
[----:B------:R-:W-:Y:S01]  /*73e0*/  IABS R5, R3 ;  /* 0x0000000300057213 */ /* 0x000fe20000000000 */
[----:B------:R-:W-:Y:S01]  /*73f0*/  IMAD.MOV.U32 R3, RZ, RZ, R4 ;  /* 0x000000ffff037224 */ /* 0x000fe200078e0004 */
[----:B------:R-:W-:-:S02]  /*7400*/  IABS R2, R2 ;  /* 0x0000000200027213 */ /* 0x000fc40000000000 */
[----:B------:R-:W1:Y:S01]  /*7410*/  MUFU.TANH R8, R161 ;  /* 0x000000a100087308 */ /* 0x000e620000002400 */
[----:B------:R-:W-:Y:S02]  /*7420*/  IABS R7, R7 ;  /* 0x0000000700077213 */ /* 0x000fe40000000000 */
[----:B------:R-:W-:Y:S01]  /*7430*/  IABS R0, R6 ;  /* 0x0000000600007213 */ /* 0x000fe20000000000 */
[----:B------:R-:W-:Y:S01]  /*7440*/  IMAD.MOV.U32 R4, RZ, RZ, R2 ;  /* 0x000000ffff047224 */ /* 0x000fe200078e0002 */
[----:B------:R-:W-:Y:S01]  /*7450*/  I2FP.F32.S32 R2, R3 ;  /* 0x0000000300027245 */ /* 0x000fe20000201400 */
[----:B------:R-:W-:Y:S01]  /*7460*/  IMAD.MOV.U32 R3, RZ, RZ, R7 ;  /* 0x000000ffff037224 */ /* 0x000fe200078e0007 */
[----:B------:R-:W-:Y:S01]  /*7470*/  ISETP.GE.AND P3, PT, R42, R84, PT ;  /* 0x000000542a00720c */ /* 0x000fe20003f66270 */
[----:B------:R-:W4:Y:S01]  /*7480*/  MUFU.TANH R30, R154 ;  /* 0x0000009a001e7308 */ /* 0x000f220000002400 */
[----:B------:R-:W-:Y:S01]  /*7490*/  I2FP.F32.S32 R0, R0 ;  /* 0x0000000000007245 */ /* 0x000fe20000201400 */
[-C--:B--2---:R-:W-:Y:S01]  /*74a0*/  FFMA.FTZ R9, R2, -R132.reuse, R9 ;  /* 0x8000008402097223 */ /* 0x084fe20000010009 */
[----:B------:R-:W-:Y:S01]  /*74b0*/  I2FP.F32.S32 R2, R3 ;  /* 0x0000000300027245 */ /* 0x000fe20000201400 */
[----:B------:R-:W-:Y:S01]  /*74c0*/  IMAD.IADD R3, R13, 0x1, -R48 ;  /* 0x000000010d037824 */ /* 0x000fe200078e0a30 */
[----:B------:R-:W-:Y:S01]  /*74d0*/  FSEL R142, R22, -INF , !P3 ;  /* 0xff800000168e7808 */ /* 0x000fe20005800000 */
[----:B---3--:R-:W-:Y:S01]  /*74e0*/  FFMA.FTZ R22, R0, -R132, R10 ;  /* 0x8000008400167223 */ /* 0x008fe2000001000a */
[----:B------:R-:W-:Y:S01]  /*74f0*/  I2FP.F32.S32 R4, R4 ;  /* 0x0000000400047245 */ /* 0x000fe20000201400 */
[----:B------:R-:W2:Y:S01]  /*7500*/  MUFU.TANH R36, R152 ;  /* 0x0000009800247308 */ /* 0x000ea20000002400 */
[----:B------:R-:W-:Y:S01]  /*7510*/  IADD3 R0, PT, PT, -R56, R11, RZ ;  /* 0x0000000b38007210 */ /* 0x000fe20007ffe1ff */
[----:B------:R-:W-:Y:S01]  /*7520*/  IMAD.IADD R6, R11, 0x1, -R48 ;  /* 0x000000010b067824 */ /* 0x000fe200078e0a30 */
[----:B------:R-:W-:-:S02]  /*7530*/  FSEL R98, R64, -INF , !P4 ;  /* 0xff80000040627808 */ /* 0x000fc40006000000 */
[----:B------:R-:W-:Y:S02]  /*7540*/  FSEL R158, R27, -INF , !P5 ;  /* 0xff8000001b9e7808 */ /* 0x000fe40006800000 */
[----:B------:R-:W-:Y:S01]  /*7550*/  FSEL R149, R21, -INF , !P3 ;  /* 0xff80000015957808 */ /* 0x000fe20005800000 */
[----:B------:R-:W3:Y:S01]  /*7560*/  MUFU.TANH R27, R130 ;  /* 0x00000082001b7308 */ /* 0x000ee20000002400 */
[----:B------:R-:W-:Y:S01]  /*7570*/  ISETP.GE.AND P4, PT, R41, R84, PT ;  /* 0x000000542900720c */ /* 0x000fe20003f86270 */
[-C--:B-1----:R-:W-:Y:S01]  /*7580*/  FFMA.FTZ R21, R2, -R132.reuse, R8 ;  /* 0x8000008402157223 */ /* 0x082fe20000010008 */
[----:B------:R-:W-:Y:S01]  /*7590*/  FSEL R163, R26, -INF , !P3 ;  /* 0xff8000001aa37808 */ /* 0x000fe20005800000 */
[----:B----4-:R-:W-:Y:S01]  /*75a0*/  FFMA.FTZ R26, R4, -R132, R30 ;  /* 0x80000084041a7223 */ /* 0x010fe2000001001e */
[----:B------:R-:W-:Y:S01]  /*75b0*/  I2FP.F32.S32 R5, R5 ;  /* 0x0000000500057245 */ /* 0x000fe20000201400 */
[----:B------:R-:W-:Y:S01]  /*75c0*/  IMAD.IADD R2, R12, 0x1, -R48 ;  /* 0x000000010c027824 */ /* 0x000fe200078e0a30 */
[----:B------:R-:W-:Y:S01]  /*75d0*/  IABS R4, R0 ;  /* 0x0000000000047213 */ /* 0x000fe20000000000 */
[----:B------:R-:W-:Y:S01]  /*75e0*/  MUFU.TANH R10, R128 ;  /* 0x00000080000a7308 */ /* 0x000fe20000002400 */
[----:B------:R-:W-:-:S02]  /*75f0*/  FSEL R168, R34, -INF , !P4 ;  /* 0xff80000022a87808 */ /* 0x000fc40006000000 */
[----:B------:R-:W-:Y:S01]  /*7600*/  FSEL R147, R28, -INF , !P4 ;  /* 0xff8000001c937808 */ /* 0x000fe20006000000 */
[----:B--2---:R-:W-:Y:S01]  /*7610*/  FFMA.FTZ R28, R5, -R132, R36 ;  /* 0x80000084051c7223 */ /* 0x004fe20000010024 */
[----:B------:R-:W-:Y:S01]  /*7620*/  IADD3 R7, PT, PT, -R58, R13, RZ ;  /* 0x0000000d3a077210 */ /* 0x000fe20007ffe1ff */
[----:B------:R-:W-:Y:S01]  /*7630*/  FMUL.FTZ R36, R199, UR4 ;  /* 0x00000004c7247c20 */ /* 0x000fe20008410000 */
[----:B------:R-:W-:Y:S01]  /*7640*/  FSEL R145, R32, -INF , !P4 ;  /* 0xff80000020917808 */ /* 0x000fe20006000000 */
[----:B------:R-:W1:Y:S01]  /*7650*/  MUFU.TANH R34, R164 ;  /* 0x000000a400227308 */ /* 0x000e620000002400 */
[----:B------:R-:W-:Y:S01]  /*7660*/  IABS R5, R3 ;  /* 0x0000000300057213 */ /* 0x000fe20000000000 */
[----:B------:R-:W-:Y:S01]  /*7670*/  IMAD.MOV.U32 R3, RZ, RZ, R4 ;  /* 0x000000ffff037224 */ /* 0x000fe200078e0004 */
[----:B------:R-:W-:Y:S02]  /*7680*/  IABS R2, R2 ;  /* 0x0000000200027213 */ /* 0x000fe40000000000 */
[----:B------:R-:W-:-:S02]  /*7690*/  IABS R7, R7 ;  /* 0x0000000700077213 */ /* 0x000fc40000000000 */
[----:B------:R-:W-:Y:S01]  /*76a0*/  I2FP.F32.S32 R5, R5 ;  /* 0x0000000500057245 */ /* 0x000fe20000201400 */
[----:B------:R-:W2:Y:S01]  /*76b0*/  MUFU.TANH R32, R129 ;  /* 0x0000008100207308 */ /* 0x000ea20000002400 */
[----:B------:R-:W-:Y:S01]  /*76c0*/  IMAD.MOV.U32 R4, RZ, RZ, R2 ;  /* 0x000000ffff047224 */ /* 0x000fe200078e0002 */
[----:B------:R-:W-:Y:S01]  /*76d0*/  I2FP.F32.S32 R2, R3 ;  /* 0x0000000300027245 */ /* 0x000fe20000201400 */
[----:B------:R-:W-:Y:S01]  /*76e0*/  IMAD.MOV.U32 R3, RZ, RZ, R7 ;  /* 0x000000ffff037224 */ /* 0x000fe200078e0007 */
[----:B------:R-:W-:Y:S02]  /*76f0*/  FSEL R96, R66, -INF , !P1 ;  /* 0xff80000042607808 */ /* 0x000fe40004800000 */
[----:B------:R-:W-:Y:S01]  /*7700*/  FSEL R97, R65, -INF , !P6 ;  /* 0xff80000041617808 */ /* 0x000fe20007000000 */
[----:B---3--:R-:W-:Y:S01]  /*7710*/  FFMA.FTZ R8, R2, -R132, R27 ;  /* 0x8000008402087223 */ /* 0x008fe2000001001b */
[----:B------:R-:W3:Y:S01]  /*7720*/  MUFU.TANH R30, R131 ;  /* 0x00000083001e7308 */ /* 0x000ee20000002400 */
[----:B------:R-:W-:Y:S01]  /*7730*/  IABS R0, R6 ;  /* 0x0000000600007213 */ /* 0x000fe20000000000 */
[----:B-1----:R-:W-:Y:S01]  /*7740*/  FFMA.FTZ R27, R5, -R132, R34 ;  /* 0x80000084051b7223 */ /* 0x002fe20000010022 */
[----:B------:R-:W-:Y:S01]  /*7750*/  I2FP.F32.S32 R2, R3 ;  /* 0x0000000300027245 */ /* 0x000fe20000201400 */
[----:B------:R-:W-:Y:S01]  /*7760*/  IMAD.IADD R6, R11, 0x1, -R50 ;  /* 0x000000010b067824 */ /* 0x000fe200078e0a32 */
[----:B------:R-:W-:-:S02]  /*7770*/  ISETP.GE.AND P1, PT, R43, R84, PT ;  /* 0x000000542b00720c */ /* 0x000fc40003f26270 */
[----:B------:R-:W-:Y:S01]  /*7780*/  ISETP.GE.AND P6, PT, R44, R84, PT ;  /* 0x000000542c00720c */ /* 0x000fe20003fc6270 */
[----:B------:R-:W-:Y:S01]  /*7790*/  FFMA.FTZ R34, R2, -R132, R10 ;  /* 0x8000008402227223 */ /* 0x000fe2000001000a */
[----:B------:R-:W-:Y:S01]  /*77a0*/  I2FP.F32.S32 R4, R4 ;  /* 0x0000000400047245 */ /* 0x000fe20000201400 */
[----:B------:R-:W-:Y:S01]  /*77b0*/  IMAD.IADD R2, R13, 0x1, -R50 ;  /* 0x000000010d027824 */ /* 0x000fe200078e0a32 */
[----:B------:R-:W-:Y:S01]  /*77c0*/  I2FP.F32.S32 R0, R0 ;  /* 0x0000000000007245 */ /* 0x000fe20000201400 */
[----:B------:R-:W-:Y:S01]  /*77d0*/  MUFU.TANH R10, R173 ;  /* 0x000000ad000a7308 */ /* 0x000fe20000002400 */
[----:B------:R-:W-:Y:S01]  /*77e0*/  FSEL R135, R25, -INF , !P1 ;  /* 0xff80000019877808 */ /* 0x000fe20004800000 */
[-C--:B--2---:R-:W-:Y:S01]  /*77f0*/  FFMA.FTZ R25, R4, -R132.reuse, R32 ;  /* 0x8000008404197223 */ /* 0x084fe20000010020 */
[----:B------:R-:W-:Y:S01]  /*7800*/  FSEL R178, R17, -INF , !P6 ;  /* 0xff80000011b27808 */ /* 0x000fe20007000000 */
[----:B------:R-:W-:Y:S01]  /*7810*/  IMAD.IADD R4, R12, 0x1, -R50 ;  /* 0x000000010c047824 */ /* 0x000fe200078e0a32 */
[----:B------:R-:W-:Y:S01]  /*7820*/  FSEL R140, R23, -INF , !P1 ;  /* 0xff800000178c7808 */ /* 0x000fe20004800000 */
[----:B---3--:R-:W-:Y:S01]  /*7830*/  FFMA.FTZ R23, R0, -R132, R30 ;  /* 0x8000008400177223 */ /* 0x008fe2000001001e */
[----:B------:R-:W-:Y:S01]  /*7840*/  FSEL R148, R33, -INF , !P1 ;  /* 0xff80000021947808 */ /* 0x000fe20004800000 */
[----:B------:R-:W1:Y:S01]  /*7850*/  MUFU.TANH R17, R167 ;  /* 0x000000a700117308 */ /* 0x000e620000002400 */
[----:B------:R-:W-:Y:S01]  /*7860*/  IADD3 R0, PT, PT, -R58, R12, RZ ;  /* 0x0000000c3a007210 */ /* 0x000fe20007ffe1ff */
[----:B------:R-:W-:Y:S01]  /*7870*/  FMUL.FTZ R44, R242, UR4 ;  /* 0x00000004f22c7c20 */ /* 0x000fe20008410000 */
[----:B------:R-:W-:-:S02]  /*7880*/  IABS R3, R2 ;  /* 0x0000000200037213 */ /* 0x000fc40000000000 */
[----:B------:R-:W-:Y:S02]  /*7890*/  IABS R2, R4 ;  /* 0x0000000400027213 */ /* 0x000fe40000000000 */
[----:B------:R-:W-:Y:S01]  /*78a0*/  FSEL R185, R15, -INF , !P6 ;  /* 0xff8000000fb97808 */ /* 0x000fe20007000000 */
[----:B------:R-:W2:Y:S01]  /*78b0*/  MUFU.TANH R33, R165 ;  /* 0x000000a500217308 */ /* 0x000ea20000002400 */
[----:B------:R-:W-:Y:S02]  /*78c0*/  IABS R5, R0 ;  /* 0x0000000000057213 */ /* 0x000fe40000000000 */
[----:B------:R-:W-:Y:S01]  /*78d0*/  IABS R0, R6 ;  /* 0x0000000600007213 */ /* 0x000fe20000000000 */
[----:B------:R-:W-:Y:S01]  /*78e0*/  IMAD.MOV.U32 R6, RZ, RZ, R3 ;  /* 0x000000ffff067224 */ /* 0x000fe200078e0003 */
[----:B------:R-:W-:Y:S01]  /*78f0*/  IADD3 R7, PT, PT, -R52, R13, RZ ;  /* 0x0000000d34077210 */ /* 0x000fe20007ffe1ff */
[----:B------:R-:W-:Y:S01]  /*7900*/  IMAD.MOV.U32 R3, RZ, RZ, R2 ;  /* 0x000000ffff037224 */ /* 0x000fe200078e0002 */
[----:B------:R-:W-:Y:S01]  /*7910*/  FSEL R155, R69, -INF , !P5 ;  /* 0xff800000459b7808 */ /* 0x000fe20006800000 */
[----:B------:R-:W3:Y:S01]  /*7920*/  MUFU.TANH R15, R174 ;  /* 0x000000ae000f7308 */ /* 0x000ee20000002400 */
[----:B------:R-:W-:-:S02]  /*7930*/  ISETP.GE.AND P5, PT, R45, R84, PT ;  /* 0x000000542d00720c */ /* 0x000fc40003fa6270 */
[----:B------:R-:W-:Y:S02]  /*7940*/  I2FP.F32.S32 R2, R5 ;  /* 0x0000000500027245 */ /* 0x000fe40000201400 */
[----:B------:R-:W-:Y:S02]  /*7950*/  FSEL R179, R24, -INF , !P6 ;  /* 0xff80000018b37808 */ /* 0x000fe40007000000 */
[----:B------:R-:W-:Y:S01]  /*7960*/  IABS R4, R7 ;  /* 0x0000000700047213 */ /* 0x000fe20000000000 */
[----:B------:R-:W4:Y:S01]  /*7970*/  MUFU.TANH R24, R172 ;  /* 0x000000ac00187308 */ /* 0x000f220000002400 */
[----:B------:R-:W-:Y:S01]  /*7980*/  FSEL R171, R18, -INF , !P5 ;  /* 0xff80000012ab7808 */ /* 0x000fe20006800000 */
[----:B-1----:R-:W-:Y:S01]  /*7990*/  FFMA.FTZ R18, R2, -R132, R17 ;  /* 0x8000008402127223 */ /* 0x002fe20000010011 */
[----:B------:R-:W-:Y:S02]  /*79a0*/  I2FP.F32.S32 R6, R6 ;  /* 0x0000000600067245 */ /* 0x000fe40000201400 */
[----:B------:R-:W-:Y:S01]  /*79b0*/  I2FP.F32.S32 R2, R4 ;  /* 0x0000000400027245 */ /* 0x000fe20000201400 */
[----:B------:R-:W-:Y:S01]  /*79c0*/  IMAD.IADD R4, R12, 0x1, -R53 ;  /* 0x000000010c047824 */ /* 0x000fe200078e0a35 */
[----:B------:R-:W-:Y:S01]  /*79d0*/  I2FP.F32.S32 R0, R0 ;  /* 0x0000000000007245 */ /* 0x000fe20000201400 */
[-C--:B--2---:R-:W-:Y:S01]  /*79e0*/  FFMA.FTZ R17, R6, -R132.reuse, R33 ;  /* 0x8000008406117223 */ /* 0x084fe20000010021 */
[----:B------:R-:W-:Y:S01]  /*79f0*/  FSEL R143, R71, -INF , !P4 ;  /* 0xff800000478f7808 */ /* 0x000fe20006000000 */
[----:B------:R-:W-:Y:S01]  /*7a00*/  FFMA.FTZ R33, R2, -R132, R10 ;  /* 0x8000008402217223 */ /* 0x000fe2000001000a */
[----:B------:R-:W-:Y:S01]  /*7a10*/  IMAD.IADD R2, R12, 0x1, -R52 ;  /* 0x000000010c027824 */ /* 0x000fe200078e0a34 */
[----:B------:R-:W-:Y:S01]  /*7a20*/  ISETP.GE.AND P4, PT, R46, R84, PT ;  /* 0x000000542e00720c */ /* 0x000fe20003f86270 */
[----:B---3--:R-:W-:Y:S01]  /*7a30*/  FFMA.FTZ R15, R0, -R132, R15 ;  /* 0x80000084000f7223 */ /* 0x008fe2000001000f */
[----:B------:R-:W-:Y:S01]  /*7a40*/  FSEL R161, R20, -INF , !P5 ;  /* 0xff80000014a17808 */ /* 0x000fe20006800000 */
[----:B------:R-:W-:Y:S01]  /*7a50*/  IMAD.IADD R6, R11, 0x1, -R53 ;  /* 0x000000010b067824 */ /* 0x000fe200078e0a35 */
[----:B------:R-:W-:Y:S01]  /*7a60*/  I2FP.F32.S32 R3, R3 ;  /* 0x0000000300037245 */ /* 0x000fe20000201400 */
[----:B------:R-:W1:Y:S01]  /*7a70*/  MUFU.TANH R20, R121 ;  /* 0x0000007900147308 */ /* 0x000e620000002400 */
[----:B------:R-:W-:-:S02]  /*7a80*/  IADD3 R0, PT, PT, -R52, R11, RZ ;  /* 0x0000000b34007210 */ /* 0x000fc40007ffe1ff */
[----:B------:R-:W-:Y:S02]  /*7a90*/  FSEL R173, R9, -INF , !P4 ;  /* 0xff80000009ad7808 */ /* 0x000fe40006000000 */
[----:B------:R-:W-:Y:S02]  /*7aa0*/  IABS R5, R2 ;  /* 0x0000000200057213 */ /* 0x000fe40000000000 */
[----:B------:R-:W-:Y:S01]  /*7ab0*/  FSEL R159, R16, -INF , !P4 ;  /* 0xff800000109f7808 */ /* 0x000fe20006000000 */
[----:B------:R-:W-:Y:S01]  /*7ac0*/  MUFU.TANH R30, R175 ;  /* 0x000000af001e7308 */ /* 0x000fe20000002400 */
[----:B------:R-:W-:Y:S01]  /*7ad0*/  IABS R0, R0 ;  /* 0x0000000000007213 */ /* 0x000fe20000000000 */
[----:B----4-:R-:W-:Y:S01]  /*7ae0*/  FFMA.FTZ R16, R3, -R132, R24 ;  /* 0x8000008403107223 */ /* 0x010fe20000010018 */
[----:B------:R-:W-:Y:S01]  /*7af0*/  IABS R2, R4 ;  /* 0x0000000400027213 */ /* 0x000fe20000000000 */
[----:B------:R-:W-:Y:S01]  /*7b00*/  IMAD.IADD R3, R13, 0x1, -R53 ;  /* 0x000000010d037824 */ /* 0x000fe200078e0a35 */
[----:B------:R-:W-:-:S02]  /*7b10*/  IABS R4, R6 ;  /* 0x0000000600047213 */ /* 0x000fc40000000000 */
[----:B------:R-:W-:Y:S01]  /*7b20*/  FSEL R180, R29, -INF , !P5 ;  /* 0xff8000001db47808 */ /* 0x000fe20006800000 */
[----:B------:R-:W2:Y:S01]  /*7b30*/  MUFU.TANH R7, R123 ;  /* 0x0000007b00077308 */ /* 0x000ea20000002400 */
[----:B------:R-:W-:Y:S01]  /*7b40*/  MOV R6, R5 ;  /* 0x0000000500067202 */ /* 0x000fe20000000f00 */
[----:B------:R-:W-:Y:S01]  /*7b50*/  IMAD.MOV.U32 R5, RZ, RZ, R0 ;  /* 0x000000ffff057224 */ /* 0x000fe200078e0000 */
[----:B------:R-:W-:Y:S01]  /*7b60*/  IABS R3, R3 ;  /* 0x0000000300037213 */ /* 0x000fe20000000000 */
[----:B------:R-:W-:Y:S01]  /*7b70*/  IMAD.MOV.U32 R0, RZ, RZ, R4 ;  /* 0x000000ffff007224 */ /* 0x000fe200078e0004 */
[----:B------:R-:W-:Y:S02]  /*7b80*/  I2FP.F32.S32 R2, R2 ;  /* 0x0000000200027245 */ /* 0x000fe40000201400 */
[----:B------:R-:W-:Y:S01]  /*7b90*/  FSEL R141, R70, -INF , !P3 ;  /* 0xff800000468d7808 */ /* 0x000fe20005800000 */
[----:B------:R-:W3:Y:S01]  /*7ba0*/  MUFU.TANH R9, R122 ;  /* 0x0000007a00097308 */ /* 0x000ee20000002400 */
[----:B------:R-:W-:Y:S01]  /*7bb0*/  ISETP.GE.AND P3, PT, R47, R84, PT ;  /* 0x000000542f00720c */ /* 0x000fe20003f66270 */
[----:B-1----:R-:W-:Y:S01]  /*7bc0*/  FFMA.FTZ R20, R2, -R132, R20 ;  /* 0x8000008402147223 */ /* 0x002fe20000010014 */
[----:B------:R-:W-:Y:S01]  /*7bd0*/  FSEL R134, R73, -INF , !P1 ;  /* 0xff80000049867808 */ /* 0x000fe20004800000 */
[----:B------:R-:W-:Y:S01]  /*7be0*/  IMAD.IADD R2, R13, 0x1, -R57 ;  /* 0x000000010d027824 */ /* 0x000fe200078e0a39 */
[----:B------:R-:W-:Y:S01]  /*7bf0*/  I2FP.F32.S32 R3, R3 ;  /* 0x0000000300037245 */ /* 0x000fe20000201400 */
[----:B------:R-:W-:Y:S01]  /*7c00*/  FMUL.FTZ R47, R243, UR4 ;  /* 0x00000004f32f7c20 */ /* 0x000fe20008410000 */
[----:B------:R-:W-:Y:S01]  /*7c10*/  I2FP.F32.S32 R0, R0 ;  /* 0x0000000000007245 */ /* 0x000fe20000201400 */
[----:B------:R-:W1:Y:S01]  /*7c20*/  MUFU.TANH R29, R120 ;  /* 0x00000078001d7308 */ /* 0x000e620000002400 */
[----:B------:R-:W-:-:S02]  /*7c30*/  ISETP.GE.AND P1, PT, R56, R84, PT ;  /* 0x000000543800720c */ /* 0x000fc40003f26270 */
[----:B------:R-:W-:Y:S01]  /*7c40*/  I2FP.F32.S32 R5, R5 ;  /* 0x0000000500057245 */ /* 0x000fe20000201400 */
[----:B--2---:R-:W-:Y:S01]  /*7c50*/  FFMA.FTZ R10, R0, -R132, R7 ;  /* 0x80000084000a7223 */ /* 0x004fe20000010007 */
[----:B------:R-:W-:Y:S02]  /*7c60*/  FSEL R172, R28, -INF , !P3 ;  /* 0xff8000001cac7808 */ /* 0x000fe40005800000 */
[----:B------:R-:W-:Y:S01]  /*7c70*/  FSEL R153, R22, -INF , !P3 ;  /* 0xff80000016997808 */ /* 0x000fe20005800000 */
[----:B------:R-:W2:Y:S01]  /*7c80*/  MUFU.TANH R28, R176 ;  /* 0x000000b0001c7308 */ /* 0x000ea20000002400 */
[----:B------:R-:W-:Y:S01]  /*7c90*/  I2FP.F32.S32 R6, R6 ;  /* 0x0000000600067245 */ /* 0x000fe20000201400 */
[-C--:B------:R-:W-:Y:S01]  /*7ca0*/  FFMA.FTZ R22, R3, -R132.reuse, R30 ;  /* 0x8000008403167223 */ /* 0x080fe2000001001e */
[----:B------:R-:W-:Y:S01]  /*7cb0*/  FSEL R207, R21, -INF , !P1 ;  /* 0xff80000015cf7808 */ /* 0x000fe20004800000 */
[----:B---3--:R-:W-:Y:S01]  /*7cc0*/  FFMA.FTZ R21, R5, -R132, R9 ;  /* 0x8000008405157223 */ /* 0x008fe20000010009 */
[----:B------:R-:W-:Y:S01]  /*7cd0*/  IADD3 R0, PT, PT, -R57, R12, RZ ;  /* 0x0000000c39007210 */ /* 0x000fe20007ffe1ff */
[----:B------:R-:W-:Y:S01]  /*7ce0*/  IMAD.IADD R3, R11, 0x1, -R57 ;  /* 0x000000010b037824 */ /* 0x000fe200078e0a39 */
[----:B------:R-:W-:Y:S01]  /*7cf0*/  IABS R4, R2 ;  /* 0x0000000200047213 */ /* 0x000fe20000000000 */
[----:B------:R-:W-:-:S02]  /*7d00*/  IMAD.IADD R5, R13, 0x1, -R59 ;  /* 0x000000010d057824 */ /* 0x000fc400078e0a3b */
[----:B-1----:R-:W-:Y:S01]  /*7d10*/  FFMA.FTZ R24, R6, -R132, R29 ;  /* 0x8000008406187223 */ /* 0x002fe2000001001d */
[----:B------:R-:W-:Y:S01]  /*7d20*/  IMAD.IADD R6, R12, 0x1, -R59 ;  /* 0x000000010c067824 */ /* 0x000fe200078e0a3b */
[----:B------:R-:W-:Y:S01]  /*7d30*/  IABS R2, R0 ;  /* 0x0000000000027213 */ /* 0x000fe20000000000 */
[----:B------:R-:W1:Y:S01]  /*7d40*/  MUFU.TANH R9, R183 ;  /* 0x000000b700097308 */ /* 0x000e620000002400 */
[----:B------:R-:W-:Y:S02]  /*7d50*/  IABS R0, R3 ;  /* 0x0000000300007213 */ /* 0x000fe40000000000 */
[----:B------:R-:W-:Y:S02]  /*7d60*/  IABS R3, R5 ;  /* 0x0000000500037213 */ /* 0x000fe40000000000 */
[----:B------:R-:W-:Y:S02]  /*7d70*/  FSEL R187, R19, -INF , !P4 ;  /* 0xff80000013bb7808 */ /* 0x000fe40006000000 */
[----:B------:R-:W-:Y:S01]  /*7d80*/  MOV R5, R4 ;  /* 0x0000000400057202 */ /* 0x000fe20000000f00 */
[----:B------:R3:W4:Y:S01]  /*7d90*/  MUFU.TANH R19, R182 ;  /* 0x000000b600137308 */ /* 0x0007220000002400 */
[----:B------:R-:W-:Y:S01]  /*7da0*/  FSEL R146, R26, -INF , !P3 ;  /* 0xff8000001a927808 */ /* 0x000fe20005800000 */
[----:B------:R-:W-:Y:S01]  /*7db0*/  IMAD.MOV.U32 R4, RZ, RZ, R0 ;  /* 0x000000ffff047224 */ /* 0x000fe200078e0000 */
[----:B------:R-:W-:Y:S01]  /*7dc0*/  IABS R7, R6 ;  /* 0x0000000600077213 */ /* 0x000fe20000000000 */
[----:B------:R-:W-:Y:S01]  /*7dd0*/  IMAD.MOV.U32 R6, RZ, RZ, R2 ;  /* 0x000000ffff067224 */ /* 0x000fe200078e0002 */
[----:B------:R-:W-:Y:S01]  /*7de0*/  FSEL R213, R8, -INF , !P1 ;  /* 0xff80000008d57808 */ /* 0x000fe20004800000 */
[----:B------:R-:W-:Y:S01]  /*7df0*/  IMAD.MOV.U32 R0, RZ, RZ, R3 ;  /* 0x000000ffff007224 */ /* 0x000fe200078e0003 */
[----:B------:R-:W-:Y:S01]  /*7e00*/  I2FP.F32.S32 R2, R5 ;  /* 0x0000000500027245 */ /* 0x000fe20000201400 */
[----:B------:R-:W5:Y:S01]  /*7e10*/  MUFU.TANH R26, R181 ;  /* 0x000000b5001a7308 */ /* 0x000f620000002400 */
[----:B------:R-:W-:Y:S01]  /*7e20*/  MOV R3, R7 ;  /* 0x0000000700037202 */ /* 0x000fe20000000f00 */
[----:B------:R-:W-:Y:S01]  /*7e30*/  IMAD.IADD R7, R13, 0x1, -R61 ;  /* 0x000000010d077824 */ /* 0x000fe200078e0a3d */
[----:B------:R-:W-:Y:S01]  /*7e40*/  FSEL R177, R72, -INF , !P6 ;  /* 0xff80000048b17808 */ /* 0x000fe20007000000 */
[----:B--2---:R-:W-:Y:S01]  /*7e50*/  FFMA.FTZ R29, R2, -R132, R28 ;  /* 0x80000084021d7223 */ /* 0x004fe2000001001c */
[----:B------:R-:W-:-:S02]  /*7e60*/  I2FP.F32.S32 R2, R0 ;  /* 0x0000000000027245 */ /* 0x000fc40000201400 */
[----:B------:R-:W-:Y:S01]  /*7e70*/  ISETP.GE.AND P6, PT, R48, R84, PT ;  /* 0x000000543000720c */ /* 0x000fe20003fc6270 */
[----:B------:R-:W2:Y:S01]  /*7e80*/  MUFU.TANH R8, R184 ;  /* 0x000000b800087308 */ /* 0x000ea20000002400 */
[----:B------:R-:W-:Y:S01]  /*7e90*/  I2FP.F32.S32 R0, R3 ;  /* 0x0000000300007245 */ /* 0x000fe20000201400 */
[----:B------:R-:W-:Y:S01]  /*7ea0*/  IMAD.IADD R3, R13, 0x1, -R60 ;  /* 0x000000010d037824 */ /* 0x000fe200078e0a3c */
[----:B------:R-:W-:Y:S02]  /*7eb0*/  I2FP.F32.S32 R6, R6 ;  /* 0x0000000600067245 */ /* 0x000fe40000201400 */
[----:B---3--:R-:W-:Y:S01]  /*7ec0*/  FSEL R182, R25, -INF , !P6 ;  /* 0xff80000019b67808 */ /* 0x008fe20007000000 */
[----:B-1----:R-:W-:Y:S01]  /*7ed0*/  FFMA.FTZ R25, R0, -R132, R9 ;  /* 0x8000008400197223 */ /* 0x002fe20000010009 */
[----:B------:R-:W-:Y:S01]  /*7ee0*/  I2FP.F32.S32 R4, R4 ;  /* 0x0000000400047245 */ /* 0x000fe20000201400 */
[----:B------:R-:W-:Y:S02]  /*7ef0*/  IMAD.IADD R0, R11, 0x1, -R59 ;  /* 0x000000010b007824 */ /* 0x000fe400078e0a3b */
[-C--:B----4-:R-:W-:Y:S01]  /*7f00*/  FFMA.FTZ R28, R6, -R132.reuse, R19 ;  /* 0x80000084061c7223 */ /* 0x090fe20000010013 */
[----:B------:R-:W-:Y:S01]  /*7f10*/  IADD3 R6, PT, PT, -R60, R11, RZ ;  /* 0x0000000b3c067210 */ /* 0x000fe20007ffe1ff */
[----:B------:R-:W1:Y:S01]  /*7f20*/  MUFU.TANH R32, R188 ;  /* 0x000000bc00207308 */ /* 0x000e620000002400 */
[----:B------:R-:W-:Y:S01]  /*7f30*/  FSEL R210, R27, -INF , !P6 ;  /* 0xff8000001bd27808 */ /* 0x000fe20007000000 */
[-C--:B-----5:R-:W-:Y:S01]  /*7f40*/  FFMA.FTZ R26, R2, -R132.reuse, R26 ;  /* 0x80000084021a7223 */ /* 0x0a0fe2000001001a */
[----:B------:R-:W-:Y:S01]  /*7f50*/  IMAD.IADD R2, R12, 0x1, -R60 ;  /* 0x000000010c027824 */ /* 0x000fe200078e0a3c */
[----:B------:R-:W-:Y:S01]  /*7f60*/  FSEL R194, R23, -INF , !P6 ;  /* 0xff80000017c27808 */ /* 0x000fe20007000000 */
[----:B--2---:R-:W-:Y:S01]  /*7f70*/  FFMA.FTZ R27, R4, -R132, R8 ;  /* 0x80000084041b7223 */ /* 0x004fe20000010008 */
[----:B------:R-:W-:-:S02]  /*7f80*/  IABS R4, R0 ;  /* 0x0000000000047213 */ /* 0x000fc40000000000 */
[----:B------:R-:W-:Y:S01]  /*7f90*/  MUFU.TANH R23, R189 ;  /* 0x000000bd00177308 */ /* 0x000fe20000002400 */
[----:B------:R-:W-:Y:S02]  /*7fa0*/  IABS R0, R6 ;  /* 0x0000000600007213 */ /* 0x000fe40000000000 */
[----:B------:R-:W-:Y:S01]  /*7fb0*/  IABS R5, R3 ;  /* 0x0000000300057213 */ /* 0x000fe20000000000 */
[----:B------:R-:W-:Y:S01]  /*7fc0*/  IMAD.MOV.U32 R3, RZ, RZ, R4 ;  /* 0x000000ffff037224 */ /* 0x000fe200078e0004 */
[----:B------:R-:W-:Y:S02]  /*7fd0*/  IABS R2, R2 ;  /* 0x0000000200027213 */ /* 0x000fe40000000000 */
[----:B------:R-:W-:Y:S01]  /*7fe0*/  IABS R7, R7 ;  /* 0x0000000700077213 */ /* 0x000fe20000000000 */
[----:B------:R-:W2:Y:S01]  /*7ff0*/  MUFU.TANH R6, R192 ;  /* 0x000000c000067308 */ /* 0x000ea20000002400 */
[----:B------:R-:W-:Y:S01]  /*8000*/  FSEL R156, R75, -INF , !P4 ;  /* 0xff8000004b9c7808 */ /* 0x000fe20006000000 */
[----:B------:R-:W-:Y:S01]  /*8010*/  IMAD.MOV.U32 R4, RZ, RZ, R2 ;  /* 0x000000ffff047224 */ /* 0x000fe200078e0002 */
[----:B------:R-:W-:-:S02]  /*8020*/  I2FP.F32.S32 R2, R3 ;  /* 0x0000000300027245 */ /* 0x000fc40000201400 */
[----:B------:R-:W-:Y:S02]  /*8030*/  MOV R3, R7 ;  /* 0x0000000700037202 */ /* 0x000fe40000000f00 */
[----:B------:R-:W-:Y:S01]  /*8040*/  FSEL R160, R76, -INF , !P5 ;  /* 0xff8000004ca07808 */ /* 0x000fe20006800000 */
[----:B------:R-:W3:Y:S01]  /*8050*/  MUFU.TANH R30, R186 ;  /* 0x000000ba001e7308 */ /* 0x000ee20000002400 */
[----:B------:R-:W-:Y:S01]  /*8060*/  ISETP.GE.AND P4, PT, R50, R84, PT ;  /* 0x000000543200720c */ /* 0x000fe20003f86270 */
[----:B-1----:R-:W-:Y:S01]  /*8070*/  FFMA.FTZ R19, R2, -R132, R32 ;  /* 0x8000008402137223 */ /* 0x002fe20000010020 */
[----:B------:R-:W-:Y:S02]  /*8080*/  I2FP.F32.S32 R0, R0 ;  /* 0x0000000000007245 */ /* 0x000fe40000201400 */
[----:B------:R-:W-:Y:S02]  /*8090*/  ISETP.GE.AND P5, PT, R58, R84, PT ;  /* 0x000000543a00720c */ /* 0x000fe40003fa6270 */
[----:B------:R-:W-:Y:S01]  /*80a0*/  I2FP.F32.S32 R2, R3 ;  /* 0x0000000300027245 */ /* 0x000fe20000201400 */
[----:B------:R-:W1:Y:S01]  /*80b0*/  MUFU.TANH R8, R190 ;  /* 0x000000be00087308 */ /* 0x000e620000002400 */
[----:B------:R-:W-:Y:S01]  /*80c0*/  I2FP.F32.S32 R5, R5 ;  /* 0x0000000500057245 */ /* 0x000fe20000201400 */
[----:B------:R-:W-:Y:S01]  /*80d0*/  IMAD.IADD R3, R13, 0x1, -R63 ;  /* 0x000000010d037824 */ /* 0x000fe200078e0a3f */
[----:B------:R-:W-:Y:S01]  /*80e0*/  FSEL R167, R16, -INF , !P4 ;  /* 0xff80000010a77808 */ /* 0x000fe20006000000 */
[----:B--2---:R-:W-:Y:S01]  /*80f0*/  FFMA.FTZ R16, R0, -R132, R6 ;  /* 0x8000008400107223 */ /* 0x004fe20000010006 */
[----:B------:R-:W-:Y:S01]  /*8100*/  FSEL R195, R34, -INF , !P5 ;  /* 0xff80000022c37808 */ /* 0x000fe20006800000 */
[----:B------:R-:W-:Y:S01]  /*8110*/  IMAD.IADD R0, R11, 0x1, -R61 ;  /* 0x000000010b007824 */ /* 0x000fe200078e0a3d */
[----:B------:R-:W-:Y:S01]  /*8120*/  FSEL R176, R15, -INF , !P4 ;  /* 0xff8000000fb07808 */ /* 0x000fe20006000000 */
[----:B------:R-:W2:Y:S01]  /*8130*/  MUFU.TANH R34, R191 ;  /* 0x000000bf00227308 */ /* 0x000ea20000002400 */
[----:B------:R-:W-:Y:S01]  /*8140*/  I2FP.F32.S32 R4, R4 ;  /* 0x0000000400047245 */ /* 0x000fe20000201400 */
[-C--:B------:R-:W-:Y:S01]  /*8150*/  FFMA.FTZ R15, R2, -R132.reuse, R23 ;  /* 0x80000084020f7223 */ /* 0x080fe20000010017 */
[----:B------:R-:W-:Y:S01]  /*8160*/  FSEL R206, R85, -INF , !P1 ;  /* 0xff80000055ce7808 */ /* 0x000fe20004800000 */
[----:B------:R-:W-:Y:S01]  /*8170*/  IMAD.IADD R2, R12, 0x1, -R61 ;  /* 0x000000010c027824 */ /* 0x000fe200078e0a3d */
[----:B------:R-:W-:Y:S01]  /*8180*/  FSEL R208, R111, -INF , !P1 ;  /* 0xff8000006fd07808 */ /* 0x000fe20004800000 */
[----:B------:R-:W-:Y:S01]  /*8190*/  IMAD.IADD R6, R11, 0x1, -R63 ;  /* 0x000000010b067824 */ /* 0x000fe200078e0a3f */
[----:B------:R-:W-:Y:S01]  /*81a0*/  FSEL R170, R18, -INF , !P5 ;  /* 0xff80000012aa7808 */ /* 0x000fe20006800000 */
[----:B---3--:R-:W-:Y:S01]  /*81b0*/  FFMA.FTZ R18, R5, -R132, R30 ;  /* 0x8000008405127223 */ /* 0x008fe2000001001e */
[----:B------:R-:W-:Y:S01]  /*81c0*/  ISETP.GE.AND P1, PT, R53, R84, PT ;  /* 0x000000543500720c */ /* 0x000fe20003f26270 */
[----:B------:R-:W3:Y:S01]  /*81d0*/  MUFU.TANH R9, R200 ;  /* 0x000000c800097308 */ /* 0x000ee20000002400 */
[----:B------:R-:W-:-:S02]  /*81e0*/  IADD3 R5, PT, PT, -R63, R12, RZ ;  /* 0x0000000c3f057210 */ /* 0x000fc40007ffe1ff */
[----:B------:R-:W-:Y:S02]  /*81f0*/  FSEL R144, R91, -INF , !P3 ;  /* 0xff8000005b907808 */ /* 0x000fe40005800000 */
[----:B------:R-:W-:Y:S01]  /*8200*/  FSEL R202, R17, -INF , !P4 ;  /* 0xff80000011ca7808 */ /* 0x000fe20006000000 */
[----:B-1----:R-:W-:Y:S01]  /*8210*/  FFMA.FTZ R17, R4, -R132, R8 ;  /* 0x8000008404117223 */ /* 0x002fe20000010008 */
[----:B------:R-:W-:Y:S01]  /*8220*/  ISETP.GE.AND P3, PT, R52, R84, PT ;  /* 0x000000543400720c */ /* 0x000fe20003f66270 */
[----:B------:R-:W-:Y:S01]  /*8230*/  MUFU.TANH R8, R201 ;  /* 0x000000c900087308 */ /* 0x000fe20000002400 */
[----:B------:R-:W-:Y:S02]  /*8240*/  IABS R0, R0 ;  /* 0x0000000000007213 */ /* 0x000fe40000000000 */
[----:B------:R-:W-:Y:S02]  /*8250*/  FSEL R209, R20, -INF , !P1 ;  /* 0xff80000014d17808 */ /* 0x000fe40004800000 */
[----:B------:R-:W-:-:S02]  /*8260*/  IABS R4, R2 ;  /* 0x0000000200047213 */ /* 0x000fc40000000000 */
[----:B------:R-:W-:Y:S01]  /*8270*/  IABS R2, R5 ;  /* 0x0000000500027213 */ /* 0x000fe20000000000 */
[----:B------:R-:W1:Y:S01]  /*8280*/  MUFU.TANH R20, R204 ;  /* 0x000000cc00147308 */ /* 0x000e620000002400 */
[----:B------:R-:W-:Y:S02]  /*8290*/  IABS R3, R3 ;  /* 0x0000000300037213 */ /* 0x000fe40000000000 */
[----:B------:R-:W-:Y:S02]  /*82a0*/  FSEL R212, R21, -INF , !P3 ;  /* 0xff80000015d47808 */ /* 0x000fe40005800000 */
[----:B------:R-:W-:Y:S01]  /*82b0*/  IABS R7, R6 ;  /* 0x0000000600077213 */ /* 0x000fe20000000000 */
[----:B------:R-:W-:Y:S01]  /*82c0*/  IMAD.MOV.U32 R6, RZ, RZ, R0 ;  /* 0x000000ffff067224 */ /* 0x000fe200078e0000 */
[----:B------:R-:W-:Y:S01]  /*82d0*/  MOV R0, R2 ;  /* 0x0000000200007202 */ /* 0x000fe20000000f00 */
[----:B------:R-:W4:Y:S01]  /*82e0*/  MUFU.TANH R21, R203 ;  /* 0x000000cb00157308 */ /* 0x000f220000002400 */
[----:B------:R-:W-:Y:S01]  /*82f0*/  I2FP.F32.S32 R2, R4 ;  /* 0x0000000400027245 */ /* 0x000fe20000201400 */
[----:B------:R-:W-:Y:S01]  /*8300*/  IMAD.MOV.U32 R5, RZ, RZ, R3 ;  /* 0x000000ffff057224 */ /* 0x000fe200078e0003 */
[----:B------:R-:W-:Y:S01]  /*8310*/  FSEL R214, R10, -INF , !P1 ;  /* 0xff8000000ad67808 */ /* 0x000fe20004800000 */
[----:B------:R-:W-:Y:S01]  /*8320*/  IMAD.MOV.U32 R3, RZ, RZ, R7 ;  /* 0x000000ffff037224 */ /* 0x000fe200078e0007 */
[----:B------:R-:W-:Y:S01]  /*8330*/  I2FP.F32.S32 R6, R6 ;  /* 0x0000000600067245 */ /* 0x000fe20000201400 */
[----:B--2---:R-:W-:Y:S01]  /*8340*/  FFMA.FTZ R10, R2, -R132, R34 ;  /* 0x80000084020a7223 */ /* 0x004fe20000010022 */
[----:B------:R-:W-:Y:S01]  /*8350*/  I2FP.F32.S32 R2, R0 ;  /* 0x0000000000027245 */ /* 0x000fe20000201400 */
[----:B------:R-:W2:Y:S01]  /*8360*/  MUFU.TANH R35, R193 ;  /* 0x000000c100237308 */ /* 0x000ea20000002400 */
[----:B------:R-:W-:Y:S01]  /*8370*/  I2FP.F32.S32 R0, R3 ;  /* 0x0000000300007245 */ /* 0x000fe20000201400 */
[-C--:B---3--:R-:W-:Y:S01]  /*8380*/  FFMA.FTZ R9, R6, -R132.reuse, R9 ;  /* 0x8000008406097223 */ /* 0x088fe20000010009 */
[----:B------:R-:W-:Y:S01]  /*8390*/  I2FP.F32.S32 R5, R5 ;  /* 0x0000000500057245 */ /* 0x000fe20000201400 */
[----:B------:R-:W-:Y:S01]  /*83a0*/  VIADD R4, R31, 0xfffffff0 ;  /* 0xfffffff01f047836 */ /* 0x000fe20000000000 */
[----:B------:R-:W-:Y:S01]  /*83b0*/  FSEL R225, R93, -INF , !P1 ;  /* 0xff8000005de17808 */ /* 0x000fe20004800000 */
[-C--:B-1----:R-:W-:Y:S01]  /*83c0*/  FFMA.FTZ R6, R0, -R132.reuse, R20 ;  /* 0x8000008400067223 */ /* 0x082fe20000010014 */
[----:B------:R-:W-:Y:S01]  /*83d0*/  FSEL R226, R22, -INF , !P1 ;  /* 0xff80000016e27808 */ /* 0x000fe20004800000 */
[-C--:B------:R-:W-:Y:S01]  /*83e0*/  FFMA.FTZ R8, R5, -R132.reuse, R8 ;  /* 0x8000008405087223 */ /* 0x080fe20000010008 */
[----:B------:R-:W-:Y:S01]  /*83f0*/  FSEL R165, R94, -INF , !P5 ;  /* 0xff8000005ea57808 */ /* 0x000fe20006800000 */
[----:B------:R-:W-:Y:S01]  /*8400*/  VIADD R5, R31, 0xffffffe9 ;  /* 0xffffffe91f057836 */ /* 0x000fe20000000000 */
[----:B------:R-:W-:Y:S01]  /*8410*/  FSEL R175, R118, -INF , !P5 ;  /* 0xff80000076af7808 */ /* 0x000fe20006800000 */
[----:B----4-:R-:W-:Y:S01]  /*8420*/  FFMA.FTZ R7, R2, -R132, R21 ;  /* 0x8000008402077223 */ /* 0x010fe20000010015 */
[-C--:B------:R-:W-:Y:S01]  /*8430*/  ISETP.GE.AND P1, PT, R63, R84.reuse, PT ;  /* 0x000000543f00720c */ /* 0x080fe20003f26270 */
[----:B------:R-:W-:Y:S01]  /*8440*/  VIADD R2, R31, 0xfffffff8 ;  /* 0xfffffff81f027836 */ /* 0x000fe20000000000 */
[-C--:B------:R-:W-:Y:S01]  /*8450*/  ISETP.GE.AND P5, PT, R59, R84.reuse, PT ;  /* 0x000000543b00720c */ /* 0x080fe20003fa6270 */
[----:B------:R-:W-:Y:S01]  /*8460*/  VIADD R0, R31, 0xfffffff9 ;  /* 0xfffffff91f007836 */ /* 0x000fe20000000000 */
[----:B------:R-:W-:Y:S01]  /*8470*/  FSEL R227, R107, -INF , !P3 ;  /* 0xff8000006be37808 */ /* 0x000fe20005800000 */
[----:B------:R1:W-:Y:S01]  /*8480*/  MUFU.TANH R46, R215 ;  /* 0x000000d7002e7308 */ /* 0x0003e20000002400 */
[----:B------:R-:W-:Y:S01]  /*8490*/  FSEL R230, R33, -INF , !P3 ;  /* 0xff80000021e67808 */ /* 0x000fe20005800000 */
[--C-:B------:R-:W-:Y:S01]  /*84a0*/  IMAD.IADD R23, R13, 0x1, -R2.reuse ;  /* 0x000000010d177824 */ /* 0x100fe200078e0a02 */
[----:B------:R-:W-:Y:S01]  /*84b0*/  FSEL R211, R24, -INF , !P3 ;  /* 0xff80000018d37808 */ /* 0x000fe20005800000 */
[--C-:B------:R-:W-:Y:S01]  /*84c0*/  IMAD.IADD R34, R12, 0x1, -R2.reuse ;  /* 0x000000010c227824 */ /* 0x100fe200078e0a02 */
[----:B------:R-:W-:Y:S01]  /*84d0*/  ISETP.GE.AND P3, PT, R61, R84, PT ;  /* 0x000000543d00720c */ /* 0x000fe20003f66270 */
[----:B------:R-:W-:Y:S01]  /*84e0*/  IMAD.IADD R32, R11, 0x1, -R2 ;  /* 0x000000010b207824 */ /* 0x000fe200078e0a02 */
[----:B------:R-:W-:Y:S01]  /*84f0*/  FSEL R234, R6, -INF , !P1 ;  /* 0xff80000006ea7808 */ /* 0x000fe20004800000 */
[----:B------:R-:W-:Y:S01]  /*8500*/  IMAD.IADD R6, R14, 0x1, -R5 ;  /* 0x000000010e067824 */ /* 0x000fe200078e0a05 */
[----:B------:R-:W-:Y:S01]  /*8510*/  FSEL R183, R25, -INF , !P5 ;  /* 0xff80000019b77808 */ /* 0x000fe20006800000 */
[----:B------:R3:W-:Y:S01]  /*8520*/  MUFU.TANH R24, R223 ;  /* 0x000000df00187308 */ /* 0x0007e20000002400 */
[----:B------:R-:W-:Y:S01]  /*8530*/  FSEL R181, R92, -INF , !P6 ;  /* 0xff8000005cb57808 */ /* 0x000fe20007000000 */
[----:B------:R-:W-:Y:S01]  /*8540*/  IMAD.IADD R30, R11, 0x1, -R0 ;  /* 0x000000010b1e7824 */ /* 0x000fe200078e0a00 */
[----:B------:R-:W-:-:S02]  /*8550*/  FSEL R164, R95, -INF , !P4 ;  /* 0xff8000005fa47808 */ /* 0x000fc40006000000 */
[----:B------:R-:W-:Y:S01]  /*8560*/  IADD3 R3, PT, PT, R31, -0xf, RZ ;  /* 0xfffffff11f037810 */ /* 0x000fe20007ffe0ff */
[--C-:B------:R-:W-:Y:S01]  /*8570*/  IMAD.IADD R31, R13, 0x1, -R0.reuse ;  /* 0x000000010d1f7824 */ /* 0x100fe200078e0a00 */
[----:B------:R-:W-:Y:S01]  /*8580*/  FSEL R236, R15, -INF , !P3 ;  /* 0xff8000000fec7808 */ /* 0x000fe20005800000 */
[----:B------:R4:W5:Y:S01]  /*8590*/  MUFU.TANH R25, R216 ;  /* 0x000000d800197308 */ /* 0x0009620000002400 */
[----:B------:R-:W-:Y:S01]  /*85a0*/  FSEL R222, R10, -INF , !P3 ;  /* 0xff8000000ade7808 */ /* 0x000fe20005800000 */
[C---:B------:R-:W-:Y:S01]  /*85b0*/  IMAD.IADD R10, R14.reuse, 0x1, -R0 ;  /* 0x000000010e0a7824 */ /* 0x040fe200078e0a00 */
[----:B------:R-:W-:Y:S01]  /*85c0*/  FSEL R232, R9, -INF , !P3 ;  /* 0xff80000009e87808 */ /* 0x000fe20005800000 */
[----:B------:R-:W-:Y:S01]  /*85d0*/  IMAD.IADD R9, R14, 0x1, -R2 ;  /* 0x000000010e097824 */ /* 0x000fe200078e0a02 */
[-C--:B------:R-:W-:Y:S01]  /*85e0*/  ISETP.GE.AND P6, PT, R57, R84.reuse, PT ;  /* 0x000000543900720c */ /* 0x080fe20003fc6270 */
[----:B------:R-:W-:Y:S01]  /*85f0*/  IMAD.IADD R15, R11, 0x1, -R5 ;  /* 0x000000010b0f7824 */ /* 0x000fe200078e0a05 */
[-C--:B------:R-:W-:Y:S01]  /*8600*/  ISETP.GE.AND P4, PT, R60, R84.reuse, PT ;  /* 0x000000543c00720c */ /* 0x080fe20003f86270 */
[--C-:B------:R-:W-:Y:S01]  /*8610*/  IMAD.IADD R20, R13, 0x1, -R3.reuse ;  /* 0x000000010d147824 */ /* 0x100fe200078e0a03 */
[----:B-1----:R-:W-:Y:S01]  /*8620*/  FSEL R215, R109, -INF , !P1 ;  /* 0xff8000006dd77808 */ /* 0x002fe20004800000 */
[--C-:B------:R-:W-:Y:S01]  /*8630*/  IMAD.IADD R22, R12, 0x1, -R3.reuse ;  /* 0x000000010c167824 */ /* 0x100fe200078e0a03 */
[----:B------:R-:W-:Y:S01]  /*8640*/  FSEL R235, R8, -INF , !P1 ;  /* 0xff80000008eb7808 */ /* 0x000fe20004800000 */
[----:B------:R-:W-:Y:S01]  /*8650*/  IMAD.IADD R8, R14, 0x1, -R3 ;  /* 0x000000010e087824 */ /* 0x000fe200078e0a03 */
[----:B---3--:R-:W-:Y:S01]  /*8660*/  FSEL R223, R7, -INF , !P1 ;  /* 0xff80000007df7808 */ /* 0x008fe20004800000 */
[----:B------:R-:W-:Y:S01]  /*8670*/  MUFU.TANH R43, R217 ;  /* 0x000000d9002b7308 */ /* 0x000fe20000002400 */
[----:B------:R-:W-:-:S02]  /*8680*/  ISETP.GE.AND P1, PT, R0, R84, PT ;  /* 0x000000540000720c */ /* 0x000fc40003f26270 */
[----:B----4-:R-:W-:Y:S02]  /*8690*/  FSEL R216, R110, -INF , !P3 ;  /* 0xff8000006ed87808 */ /* 0x010fe40005800000 */
[----:B------:R-:W-:Y:S01]  /*86a0*/  ISETP.GE.AND P3, PT, R2, R84, PT ;  /* 0x000000540200720c */ /* 0x000fe20003f66270 */
[----:B------:R-:W-:Y:S01]  /*86b0*/  FMUL.FTZ R2, R245, UR4 ;  /* 0x00000004f5027c20 */ /* 0x000fe20008410000 */
[----:B------:R-:W-:Y:S01]  /*86c0*/  IADD3 R33, PT, PT, -R0, R12, RZ ;  /* 0x0000000c00217210 */ /* 0x000fe20007ffe1ff */
[----:B------:R-:W-:Y:S01]  /*86d0*/  MUFU.TANH R42, R205 ;  /* 0x000000cd002a7308 */ /* 0x000fe20000002400 */
[----:B------:R-:W-:Y:S02]  /*86e0*/  IABS R0, R6 ;  /* 0x0000000600007213 */ /* 0x000fe40000000000 */
[----:B------:R-:W-:Y:S02]  /*86f0*/  FSEL R220, R114, -INF , !P6 ;  /* 0xff80000072dc7808 */ /* 0x000fe40007000000 */
[----:B------:R-:W-:-:S02]  /*8700*/  FSEL R221, R29, -INF , !P6 ;  /* 0xff8000001ddd7808 */ /* 0x000fc40007000000 */
[----:B------:R-:W-:Y:S01]  /*8710*/  FSEL R188, R28, -INF , !P6 ;  /* 0xff8000001cbc7808 */ /* 0x000fe20007000000 */
[----:B------:R1:W-:Y:S01]  /*8720*/  MUFU.TANH R41, R2 ;  /* 0x0000000200297308 */ /* 0x0003e20000002400 */
[----:B------:R-:W-:Y:S01]  /*8730*/  FSEL R192, R27, -INF , !P6 ;  /* 0xff8000001bc07808 */ /* 0x000fe20007000000 */
[----:B------:R-:W-:Y:S01]  /*8740*/  FMUL.FTZ R27, R198, UR4 ;  /* 0x00000004c61b7c20 */ /* 0x000fe20008410000 */
[----:B------:R-:W-:Y:S02]  /*8750*/  FSEL R218, R112, -INF , !P4 ;  /* 0xff80000070da7808 */ /* 0x000fe40006000000 */
[----:B------:R-:W-:Y:S02]  /*8760*/  FSEL R237, R18, -INF , !P4 ;  /* 0xff80000012ed7808 */ /* 0x000fe40006000000 */
[----:B------:R-:W-:Y:S01]  /*8770*/  FSEL R224, R17, -INF , !P4 ;  /* 0xff80000011e07808 */ /* 0x000fe20006000000 */
[----:B------:R-:W-:Y:S01]  /*8780*/  IMAD.IADD R17, R13, 0x1, -R4 ;  /* 0x000000010d117824 */ /* 0x000fe200078e0a04 */
[----:B------:R-:W-:Y:S01]  /*8790*/  FSEL R231, R16, -INF , !P4 ;  /* 0xff80000010e77808 */ /* 0x000fe20006000000 */
[----:B------:R-:W-:Y:S01]  /*87a0*/  IMAD.IADD R16, R12, 0x1, -R5 ;  /* 0x000000010c107824 */ /* 0x000fe200078e0a05 */
[----:B------:R-:W-:Y:S01]  /*87b0*/  IADD3 R7, PT, PT, R14, -R4, RZ ;  /* 0x800000040e077210 */ /* 0x000fe20007ffe0ff */
[----:B------:R-:W-:Y:S01]  /*87c0*/  MUFU.TANH R39, R238 ;  /* 0x000000ee00277308 */ /* 0x000fe20000002400 */
[----:B------:R-:W-:-:S02]  /*87d0*/  ISETP.GE.AND P6, PT, R5, R84, PT ;  /* 0x000000540500720c */ /* 0x000fc40003fc6270 */
[----:B------:R-:W-:Y:S02]  /*87e0*/  ISETP.GE.AND P4, PT, R3, R84, PT ;  /* 0x000000540300720c */ /* 0x000fe40003f86270 */
[----:B------:R-:W-:Y:S01]  /*87f0*/  IADD3 R14, PT, PT, -R5, R13, RZ ;  /* 0x0000000d050e7210 */ /* 0x000fe20007ffe1ff */
[----:B-1----:R-:W-:Y:S01]  /*8800*/  FMUL.FTZ R2, R196, UR4 ;  /* 0x00000004c4027c20 */ /* 0x002fe20008410000 */
[----:B------:R-:W-:Y:S01]  /*8810*/  IADD3 R21, PT, PT, -R3, R11, RZ ;  /* 0x0000000b03157210 */ /* 0x000fe20007ffe1ff */
[----:B------:R-:W-:Y:S01]  /*8820*/  FMUL.FTZ R3, R244, UR4 ;  /* 0x00000004f4037c20 */ /* 0x000fe20008410000 */
[----:B------:R-:W-:Y:S01]  /*8830*/  I2FP.F32.S32 R0, R0 ;  /* 0x0000000000007245 */ /* 0x000fe20000201400 */
[----:B------:R-:W-:Y:S01]  /*8840*/  FMUL.FTZ R5, R197, UR4 ;  /* 0x00000004c5057c20 */ /* 0x000fe20008410000 */
[----:B------:R-:W-:Y:S01]  /*8850*/  FSEL R217, R113, -INF , !P5 ;  /* 0xff80000071d97808 */ /* 0x000fe20006800000 */
[----:B------:R1:W-:Y:S01]  /*8860*/  MUFU.TANH R37, R3 ;  /* 0x0000000300257308 */ /* 0x0003e20000002400 */
[----:B------:R-:W-:Y:S01]  /*8870*/  FSEL R219, R26, -INF , !P5 ;  /* 0xff8000001adb7808 */ /* 0x000fe20006800000 */
[----:B--2---:R-:W-:Y:S01]  /*8880*/  FFMA.FTZ R35, R0, -R132, R35 ;  /* 0x8000008400237223 */ /* 0x004fe20000010023 */
[----:B------:R-:W-:Y:S01]  /*8890*/  FSEL R193, R19, -INF , !P5 ;  /* 0xff80000013c17808 */ /* 0x000fe20006800000 */
[----:B------:R-:W-:Y:S01]  /*88a0*/  IMAD.IADD R19, R11, 0x1, -R4 ;  /* 0x000000010b137824 */ /* 0x000fe200078e0a04 */
[C---:B------:R-:W-:Y:S01]  /*88b0*/  ISETP.GE.AND P5, PT, R4.reuse, R84, PT ;  /* 0x000000540400720c */ /* 0x040fe20003fa6270 */
[----:B------:R-:W-:Y:S01]  /*88c0*/  FMUL.FTZ R13, R247, UR4 ;  /* 0x00000004f70d7c20 */ /* 0x000fe20008410000 */
[----:B------:R-:W-:Y:S01]  /*88d0*/  IADD3 R18, PT, PT, -R4, R12, RZ ;  /* 0x0000000c04127210 */ /* 0x000fe20007ffe1ff */
[----:B------:R2:W-:Y:S01]  /*88e0*/  MUFU.TANH R11, R2 ;  /* 0x00000002000b7308 */ /* 0x0005e20000002400 */
[----:B------:R-:W-:Y:S01]  /*88f0*/  IABS R4, R7 ;  /* 0x0000000700047213 */ /* 0x000fe20000000000 */
[----:B------:R-:W-:Y:S01]  /*8900*/  FMUL.FTZ R12, R246, UR4 ;  /* 0x00000004f60c7c20 */ /* 0x000fe20008410000 */
[----:B------:R-:W-:-:S02]  /*8910*/  IABS R0, R10 ;  /* 0x0000000a00007213 */ /* 0x000fc40000000000 */
[----:B------:R-:W-:-:S03]  /*8920*/  FSEL R154, R35, -INF , !P6 ;  /* 0xff800000239a7808 */ /* 0x000fc60007000000 */
[----:B------:R3:W4:Y:S01]  /*8930*/  MUFU.TANH R6, R5 ;  /* 0x0000000500067308 */ /* 0x0007220000002400 */
[----:B-1----:R-:W-:-:S07]  /*8940*/  IABS R3, R8 ;  /* 0x0000000800037213 */ /* 0x002fce0000000000 */
[----:B------:R-:W1:Y:S01]  /*8950*/  MUFU.TANH R12, R12 ;  /* 0x0000000c000c7308 */ /* 0x000e620000002400 */
[----:B--2---:R-:W-:-:S07]  /*8960*/  IABS R2, R9 ;  /* 0x0000000900027213 */ /* 0x004fce0000000000 */
[----:B------:R2:W1:Y:S01]  /*8970*/  MUFU.TANH R9, R13 ;  /* 0x0000000d00097308 */ /* 0x0004620000002400 */
[----:B---3--:R-:W-:Y:S01]  /*8980*/  IMAD.MOV.U32 R5, RZ, RZ, R4 ;  /* 0x000000ffff057224 */ /* 0x008fe200078e0004 */
[----:B------:R-:W-:Y:S01]  /*8990*/  MOV R4, R3 ;  /* 0x0000000300047202 */ /* 0x000fe20000000f00 */
[----:B------:R-:W-:Y:S02]  /*89a0*/  IMAD.MOV.U32 R3, RZ, RZ, R2 ;  /* 0x000000ffff037224 */ /* 0x000fe400078e0002 */
[----:B------:R-:W-:Y:S01]  /*89b0*/  IMAD.MOV.U32 R2, RZ, RZ, R0 ;  /* 0x000000ffff027224 */ /* 0x000fe200078e0000 */
[----:B------:R-:W-:Y:S02]  /*89c0*/  I2FP.F32.S32 R5, R5 ;  /* 0x0000000500057245 */ /* 0x000fe40000201400 */
[----:B------:R-:W-:Y:S01]  /*89d0*/  I2FP.F32.S32 R4, R4 ;  /* 0x0000000400047245 */ /* 0x000fe20000201400 */
[----:B------:R-:W3:Y:S01]  /*89e0*/  MUFU.TANH R8, R27 ;  /* 0x0000001b00087308 */ /* 0x000ee20000002400 */
[----:B------:R-:W-:Y:S01]  /*89f0*/  I2FP.F32.S32 R2, R2 ;  /* 0x0000000200027245 */ /* 0x000fe20000201400 */
[-C--:B-----5:R-:W-:Y:S01]  /*8a00*/  FFMA.FTZ R29, R5, -R132.reuse, R25 ;  /* 0x80000084051d7223 */ /* 0x0a0fe20000010019 */
[----:B------:R-:W-:Y:S01]  /*8a10*/  I2FP.F32.S32 R3, R3 ;  /* 0x0000000300037245 */ /* 0x000fe20000201400 */
[----:B------:R-:W-:Y:S01]  /*8a20*/  FFMA.FTZ R28, R4, -R132, R24 ;  /* 0x80000084041c7223 */ /* 0x000fe20000010018 */
[----:B------:R-:W-:Y:S01]  /*8a30*/  IABS R0, R14 ;  /* 0x0000000e00007213 */ /* 0x000fe20000000000 */
[----:B----4-:R-:W-:Y:S01]  /*8a40*/  FFMA.FTZ R25, R2, -R132, R6 ;  /* 0x8000008402197223 */ /* 0x010fe20000010006 */
[----:B------:R-:W-:Y:S01]  /*8a50*/  IABS R2, R16 ;  /* 0x0000001000027213 */ /* 0x000fe20000000000 */
[----:B------:R-:W-:Y:S01]  /*8a60*/  FFMA.FTZ R26, R3, -R132, R11 ;  /* 0x80000084031a7223 */ /* 0x000fe2000001000b */
[----:B------:R-:W-:Y:S01]  /*8a70*/  I2FP.F32.S32 R0, R0 ;  /* 0x0000000000007245 */ /* 0x000fe20000201400 */
[----:B------:R-:W4:Y:S01]  /*8a80*/  MUFU.TANH R45, R239 ;  /* 0x000000ef002d7308 */ /* 0x000f220000002400 */
[----:B------:R-:W-:Y:S01]  /*8a90*/  IABS R3, R17 ;  /* 0x0000001100037213 */ /* 0x000fe20000000000 */
[----:B------:R-:W-:Y:S01]  /*8aa0*/  IMAD.MOV.U32 R5, RZ, RZ, R2 ;  /* 0x000000ffff057224 */ /* 0x000fe200078e0002 */
[----:B------:R-:W-:Y:S01]  /*8ab0*/  IABS R4, R18 ;  /* 0x0000001200047213 */ /* 0x000fe20000000000 */
[----:B------:R-:W-:Y:S01]  /*8ac0*/  FFMA.FTZ R24, R0, -R132, R42 ;  /* 0x8000008400187223 */ /* 0x000fe2000001002a */
[----:B------:R-:W-:-:S02]  /*8ad0*/  MOV R2, R3 ;  /* 0x0000000300027202 */ /* 0x000fc40000000f00 */
[----:B------:R-:W-:Y:S01]  /*8ae0*/  IABS R0, R15 ;  /* 0x0000000f00007213 */ /* 0x000fe20000000000 */
[----:B------:R-:W-:Y:S01]  /*8af0*/  IMAD.MOV.U32 R3, RZ, RZ, R4 ;  /* 0x000000ffff037224 */ /* 0x000fe200078e0004 */
[----:B------:R-:W-:Y:S01]  /*8b00*/  I2FP.F32.S32 R2, R2 ;  /* 0x0000000200027245 */ /* 0x000fe20000201400 */
[----:B------:R-:W-:Y:S01]  /*8b10*/  MUFU.TANH R27, R36 ;  /* 0x00000024001b7308 */ /* 0x000fe20000002400 */
[----:B------:R-:W-:Y:S02]  /*8b20*/  I2FP.F32.S32 R4, R0 ;  /* 0x0000000000047245 */ /* 0x000fe40000201400 */
[----:B------:R-:W-:Y:S01]  /*8b30*/  I2FP.F32.S32 R0, R3 ;  /* 0x0000000300007245 */ /* 0x000fe20000201400 */
[-C--:B------:R-:W-:Y:S01]  /*8b40*/  FFMA.FTZ R14, R2, -R132.reuse, R39 ;  /* 0x80000084020e7223 */ /* 0x080fe20000010027 */
[----:B------:R-:W-:Y:S01]  /*8b50*/  I2FP.F32.S32 R5, R5 ;  /* 0x0000000500057245 */ /* 0x000fe20000201400 */
[----:B------:R-:W-:Y:S01]  /*8b60*/  FFMA.FTZ R16, R4, -R132, R43 ;  /* 0x8000008404107223 */ /* 0x000fe2000001002b */
[----:B------:R-:W-:Y:S01]  /*8b70*/  IABS R3, R20 ;  /* 0x0000001400037213 */ /* 0x000fe20000000000 */
[----:B--2---:R-:W-:Y:S01]  /*8b80*/  FFMA.FTZ R13, R0, -R132, R37 ;  /* 0x80000084000d7223 */ /* 0x004fe20000010025 */
[----:B------:R-:W-:Y:S01]  /*8b90*/  IABS R2, R22 ;  /* 0x0000001600027213 */ /* 0x000fe20000000000 */
[----:B------:R-:W-:Y:S01]  /*8ba0*/  FFMA.FTZ R17, R5, -R132, R46 ;  /* 0x8000008405117223 */ /* 0x000fe2000001002e */
[----:B------:R-:W-:Y:S01]  /*8bb0*/  IABS R0, R19 ;  /* 0x0000001300007213 */ /* 0x000fe20000000000 */
[----:B------:R-:W-:Y:S01]  /*8bc0*/  IMAD.MOV.U32 R6, RZ, RZ, R3 ;  /* 0x000000ffff067224 */ /* 0x000fe200078e0003 */
[----:B------:R-:W-:Y:S01]  /*8bd0*/  IABS R4, R21 ;  /* 0x0000001500047213 */ /* 0x000fe20000000000 */
[----:B------:R-:W-:Y:S01]  /*8be0*/  IMAD.MOV.U32 R3, RZ, RZ, R2 ;  /* 0x000000ffff037224 */ /* 0x000fe200078e0002 */
[----:B------:R-:W-:Y:S01]  /*8bf0*/  IABS R5, R23 ;  /* 0x0000001700057213 */ /* 0x000fe20000000000 */
[----:B------:R-:W-:Y:S01]  /*8c00*/  MUFU.TANH R20, R38 ;  /* 0x0000002600147308 */ /* 0x000fe20000002400 */
[----:B------:R-:W-:-:S02]  /*8c10*/  I2FP.F32.S32 R2, R0 ;  /* 0x0000000000027245 */ /* 0x000fc40000201400 */
[----:B------:R-:W-:Y:S01]  /*8c20*/  MOV R0, R4 ;  /* 0x0000000400007202 */ /* 0x000fe20000000f00 */
[----:B------:R-:W-:Y:S01]  /*8c30*/  IMAD.MOV.U32 R4, RZ, RZ, R5 ;  /* 0x000000ffff047224 */ /* 0x000fe200078e0005 */
[----:B------:R-:W-:Y:S01]  /*8c40*/  I2FP.F32.S32 R3, R3 ;  /* 0x0000000300037245 */ /* 0x000fe20000201400 */
[----:B-1----:R-:W-:Y:S01]  /*8c50*/  FFMA.FTZ R12, R2, -R132, R12 ;  /* 0x80000084020c7223 */ /* 0x002fe2000001000c */
[----:B------:R-:W-:Y:S01]  /*8c60*/  I2FP.F32.S32 R0, R0 ;  /* 0x0000000000007245 */ /* 0x000fe20000201400 */
[----:B------:R-:W-:Y:S01]  /*8c70*/  MUFU.TANH R19, R40 ;  /* 0x0000002800137308 */ /* 0x000fe20000002400 */
[----:B------:R-:W-:Y:S01]  /*8c80*/  I2FP.F32.S32 R2, R4 ;  /* 0x0000000400027245 */ /* 0x000fe20000201400 */
[----:B------:R-:W-:Y:S01]  /*8c90*/  FFMA.FTZ R10, R3, -R132, R41 ;  /* 0x80000084030a7223 */ /* 0x000fe20000010029 */
[----:B------:R-:W-:Y:S01]  /*8ca0*/  I2FP.F32.S32 R5, R6 ;  /* 0x0000000600057245 */ /* 0x000fe20000201400 */
[-C--:B------:R-:W-:Y:S01]  /*8cb0*/  FFMA.FTZ R9, R0, -R132.reuse, R9 ;  /* 0x8000008400097223 */ /* 0x080fe20000010009 */
[----:B------:R-:W-:Y:S01]  /*8cc0*/  IABS R3, R31 ;  /* 0x0000001f00037213 */ /* 0x000fe20000000000 */
[----:B---3--:R-:W-:Y:S01]  /*8cd0*/  FFMA.FTZ R8, R2, -R132, R8 ;  /* 0x8000008402087223 */ /* 0x008fe20000010008 */
[----:B------:R-:W-:Y:S01]  /*8ce0*/  IABS R2, R34 ;  /* 0x0000002200027213 */ /* 0x000fe20000000000 */
[----:B------:R-:W1:Y:S01]  /*8cf0*/  MUFU.TANH R18, R44 ;  /* 0x0000002c00127308 */ /* 0x000e620000002400 */
[----:B------:R-:W-:Y:S01]  /*8d00*/  IABS R0, R33 ;  /* 0x0000002100007213 */ /* 0x000fe20000000000 */
[----:B----4-:R-:W-:Y:S01]  /*8d10*/  FFMA.FTZ R11, R5, -R132, R45 ;  /* 0x80000084050b7223 */ /* 0x010fe2000001002d */
[----:B------:R-:W-:Y:S01]  /*8d20*/  IABS R4, R32 ;  /* 0x0000002000047213 */ /* 0x000fe20000000000 */
[----:B------:R-:W-:Y:S01]  /*8d30*/  IMAD.MOV.U32 R5, RZ, RZ, R2 ;  /* 0x000000ffff057224 */ /* 0x000fe200078e0002 */
[----:B------:R-:W-:Y:S01]  /*8d40*/  IABS R6, R30 ;  /* 0x0000001e00067213 */ /* 0x000fe20000000000 */
[----:B------:R-:W-:Y:S01]  /*8d50*/  IMAD.MOV.U32 R7, RZ, RZ, R3 ;  /* 0x000000ffff077224 */ /* 0x000fe200078e0003 */
[----:B------:R-:W-:Y:S01]  /*8d60*/  MOV R2, R0 ;  /* 0x0000000000027202 */ /* 0x000fe20000000f00 */
[----:B------:R-:W2:Y:S01]  /*8d70*/  MUFU.TANH R15, R47 ;  /* 0x0000002f000f7308 */ /* 0x000ea20000002400 */
[----:B------:R-:W-:Y:S01]  /*8d80*/  IMAD.MOV.U32 R0, RZ, RZ, R4 ;  /* 0x000000ffff007224 */ /* 0x000fe200078e0004 */
[----:B------:R-:W-:Y:S01]  /*8d90*/  FSEL R197, R24, -INF , !P6 ;  /* 0xff80000018c57808 */ /* 0x000fe20007000000 */
[----:B------:R-:W-:Y:S01]  /*8da0*/  IMAD.MOV.U32 R3, RZ, RZ, R6 ;  /* 0x000000ffff037224 */ /* 0x000fe200078e0006 */
[----:B------:R-:W-:-:S02]  /*8db0*/  FSEL R174, R17, -INF , !P6 ;  /* 0xff80000011ae7808 */ /* 0x000fc40007000000 */
[----:B------:R-:W-:Y:S02]  /*8dc0*/  FSEL R203, R16, -INF , !P6 ;  /* 0xff80000010cb7808 */ /* 0x000fe40007000000 */
[----:B------:R-:W-:Y:S02]  /*8dd0*/  ISETP.GE.U32.AND P6, PT, R84, 0x81, PT ;  /* 0x000000815400780c */ /* 0x000fe40003fc6070 */
[----:B------:R-:W-:Y:S02]  /*8de0*/  I2FP.F32.S32 R4, R2 ;  /* 0x0000000200047245 */ /* 0x000fe40000201400 */
[----:B------:R-:W-:Y:S02]  /*8df0*/  I2FP.F32.S32 R2, R0 ;  /* 0x0000000000027245 */ /* 0x000fe40000201400 */
[----:B------:R-:W-:Y:S02]  /*8e00*/  I2FP.F32.S32 R6, R7 ;  /* 0x0000000700067245 */ /* 0x000fe40000201400 */
[----:B------:R-:W-:Y:S01]  /*8e10*/  I2FP.F32.S32 R5, R5 ;  /* 0x0000000500057245 */ /* 0x000fe20000201400 */
[-C--:B-1----:R-:W-:Y:S01]  /*8e20*/  FFMA.FTZ R2, R2, -R132.reuse, R18 ;  /* 0x8000008402027223 */ /* 0x082fe20000010012 */
[----:B------:R-:W-:Y:S01]  /*8e30*/  I2FP.F32.S32 R0, R3 ;  /* 0x0000000300007245 */ /* 0x000fe20000201400 */
[-C--:B------:R-:W-:Y:S01]  /*8e40*/  FFMA.FTZ R6, R6, -R132.reuse, R27 ;  /* 0x8000008406067223 */ /* 0x080fe2000001001b */
[-C--:B------:R-:W-:Y:S01]  /*8e50*/  FFMA.FTZ R3, R4, -R132.reuse, R19 ;  /* 0x8000008404037223 */ /* 0x080fe20000010013 */
[-C--:B------:R-:W-:Y:S01]  /*8e60*/  FFMA.FTZ R5, R5, -R132.reuse, R20 ;  /* 0x8000008405057223 */ /* 0x080fe20000010014 */
[----:B------:R-:W-:Y:S01]  /*8e70*/  FSEL R85, R29, -INF , !P5 ;  /* 0xff8000001d557808 */ /* 0x000fe20006800000 */
[----:B--2---:R-:W-:Y:S01]  /*8e80*/  FFMA.FTZ R0, R0, -R132, R15 ;  /* 0x8000008400007223 */ /* 0x004fe2000001000f */
        /* <DEDUP_REMOVED lines=15> */
[----:B------:R-:W-:Y:S06]  /*8f80*/  BAR.SYNC.DEFER_BLOCKING 0x0 ;  /* 0x0000000000007b1d */ /* 0x000fec0000010000 */
[----:B------:R-:W-:Y:S05]  /*8f90*/  @!P6 BRA `(.L_x_569) ;  /* 0x000000040078e947 */ /* 0x000fea0003800000 */
[----:B------:R-:W2:Y:S01]  /*8fa0*/  LDL R249, [R1+0x20] ;  /* 0x0000200001f97983 */ /* 0x000ea20000100800 */
[----:B------:R-:W1:Y:S03]  /*8fb0*/  LDCU UR4, c[0x0][0x440] ;  /* 0x00008800ff0477ac */ /* 0x000e660008000800 */
[----:B------:R-:W3:Y:S01]  /*8fc0*/  LDL R250, [R1+0x1c] ;  /* 0x00001c0001fa7983 */ /* 0x000ee20000100800 */
        /* <DEDUP_REMOVED lines=13> */
[----:B------:R-:W-:Y:S02]  /*90a0*/  @!P1 IMAD.IADD R8, R8, 0x1, R5 ;  /* 0x0000000108089824 */ /* 0x000fe400078e0205 */
[----:B------:R-:W-:Y:S02]  /*90b0*/  @!P1 IMAD.MOV.U32 R5, RZ, RZ, R3 ;  /* 0x000000ffff059224 */ /* 0x000fe400078e0003 */
[----:B------:R-:W-:Y:S01]  /*90c0*/  @!P1 IMAD R10, R87, 0x60, RZ ;  /* 0x00000060570a9824 */ /* 0x000fe200078e02ff */
[----:B--2---:R-:W-:-:S04]  /*90d0*/  @!P1 LEA R20, P5, R0, R249, 0x1 ;  /* 0x000000f900149211 */ /* 0x004fc800078a08ff */
[-C--:B---3--:R-:W-:Y:S01]  /*90e0*/  @!P1 LEA.HI.X R21, R0, R250.reuse, R7, 0x1, P5 ;  /* 0x000000fa00159211 */ /* 0x088fe200028f0c07 */
[----:B------:R-:W-:Y:S01]  /*90f0*/  @!P1 IMAD.MOV.U32 R7, RZ, RZ, R3 ;  /* 0x000000ffff079224 */ /* 0x000fe200078e0003 */
[----:B------:R-:W-:Y:S02]  /*9100*/  @!P1 LEA.HI.X R0, R86, R3, R87, 0x5, P4 ;  /* 0x0000000356009211 */ /* 0x000fe400020f2c57 */
[-C--:B------:R-:W-:Y:S02]  /*9110*/  @!P1 LEA R18, P5, R6, R249.reuse, 0x1 ;  /* 0x000000f906129211 */ /* 0x080fe400078a08ff */
[-C--:B------:R-:W-:Y:S02]  /*9120*/  @!P1 LEA R16, P4, R4, R249.reuse, 0x1 ;  /* 0x000000f904109211 */ /* 0x080fe400078808ff */
        /* <DEDUP_REMOVED lines=67> */
.L_x_571:
[----:B------:R-:W-:Y:S05]  /*9560*/  BSYNC.RECONVERGENT B0 ;  /* 0x0000000000007941 */ /* 0x000fea0003800200 */
.L_x_570:
[----:B------:R-:W0:Y:S02]  /*9570*/  LDGDEPBAR ;  /* 0x00000000000079af */ /* 0x000e240000000000 */
.L_x_569:
[----:B------:R-:W3:Y:S01]  /*9580*/  LDL.LU R6, [R1+0x4] ;  /* 0x0000040001067983 */ /* 0x000ee20000300800 */
[----:B------:R-:W-:Y:S01]  /*9590*/  FMNMX3.FTZ R0, R88, R68, R103, !PT ;  /* 0x0000004458007276 */ /* 0x000fe20007810067 */
[----:B------:R-:W4:Y:S01]  /*95a0*/  LDCU UR4, c[0x0][0x45c] ;  /* 0x00008b80ff0477ac */ /* 0x000f220008000800 */
[----:B-1----:R-:W-:Y:S01]  /*95b0*/  SHF.L.U32 R8, R251, 0x6, RZ ;  /* 0x00000006fb087819 */ /* 0x002fe200000006ff */
[----:B------:R-:W-:Y:S01]  /*95c0*/  STL [R1+0x68], R252 ;  /* 0x000068fc01007387 */ /* 0x000fe20000100800 */
        /* <DEDUP_REMOVED lines=39> */
[----:B------:R-:W1:Y:S01]  /*9840*/  SHFL.BFLY PT, R70, R3, 0x2, 0x1f ;  /* 0x0c401f0003467f89 */ /* 0x000e6200000e0000 */
[----:B------:R-:W-:-:S02]  /*9850*/  FMNMX3.FTZ R2, R2, R198, R191, !PT ;  /* 0x000000c602027276 */ /* 0x000fc400078100bf */
[----:B------:R-:W-:Y:S02]  /*9860*/  FMNMX3.FTZ R0, R0, R171, R173, !PT ;  /* 0x000000ab00007276 */ /* 0x000fe400078100ad */
[----:B------:R-:W-:Y:S02]  /*9870*/  FMNMX.FTZ R2, R190, R2, !PT ;  /* 0x00000002be027209 */ /* 0x000fe40007810000 */
[----:B------:R-:W-:Y:S02]  /*9880*/  FMNMX3.FTZ R0, R0, R153, R213, !PT ;  /* 0x0000009900007276 */ /* 0x000fe400078100d5 */
[----:B------:R-:W-:Y:S01]  /*9890*/  LOP3.LUT R7, R8, 0x200, RZ, 0xc0, !PT ;  /* 0x0000020008077812 */ /* 0x000fe200078ec0ff */
[----:B------:R-:W2:Y:S01]  /*98a0*/  SHFL.BFLY PT, R71, R2, 0x2, 0x1f ;  /* 0x0c401f0002477f89 */ /* 0x000ea200000e0000 */
[----:B------:R-:W-:Y:S02]  /*98b0*/  FMNMX3.FTZ R0, R0, R194, R175, !PT ;  /* 0x000000c200007276 */ /* 0x000fe400078100af */
[----:B------:R-:W-:-:S02]  /*98c0*/  SHF.L.U32 R11, R251, 0x3, RZ ;  /* 0x00000003fb0b7819 */ /* 0x000fc400000006ff */
[----:B------:R-:W-:Y:S02]  /*98d0*/  FMNMX3.FTZ R0, R0, R176, R212, !PT ;  /* 0x000000b000007276 */ /* 0x000fe400078100d4 */
[----:B------:R-:W-:Y:S02]  /*98e0*/  LOP3.LUT R8, R8, 0x1c0, RZ, 0xc0, !PT ;  /* 0x000001c008087812 */ /* 0x000fe400078ec0ff */
[----:B------:R-:W-:Y:S02]  /*98f0*/  FMNMX3.FTZ R0, R0, R214, R192, !PT ;  /* 0x000000d600007276 */ /* 0x000fe400078100c0 */
[----:B------:R-:W-:Y:S02]  /*9900*/  SHF.R.U32.HI R10, RZ, 0x1, R251 ;  /* 0x00000001ff0a7819 */ /* 0x000fe400000116fb */
[----:B------:R-:W-:Y:S02]  /*9910*/  FMNMX3.FTZ R0, R0, R193, R231, !PT ;  /* 0x000000c100007276 */ /* 0x000fe400078100e7 */
[----:B-1----:R-:W-:-:S02]  /*9920*/  FMNMX.FTZ R70, R3, R70, !PT ;  /* 0x0000004603467209 */ /* 0x002fc40007810000 */
[----:B------:R-:W-:Y:S02]  /*9930*/  FMNMX3.FTZ R0, R0, R232, R234, !PT ;  /* 0x000000e800007276 */ /* 0x000fe400078100ea */
[----:B------:R-:W-:Y:S01]  /*9940*/  LOP3.LUT R8, R8, 0x38, R11, 0xf8, !PT ;  /* 0x0000003808087812 */ /* 0x000fe200078ef80b */
[----:B------:R-:W1:Y:S01]  /*9950*/  SHFL.BFLY PT, R4, R70, 0x1, 0x1f ;  /* 0x0c201f0046047f89 */ /* 0x000e6200000e0000 */
[----:B------:R-:W-:Y:S02]  /*9960*/  FMNMX3.FTZ R0, R0, R203, R205, !PT ;  /* 0x000000cb00007276 */ /* 0x000fe400078100cd */
[----:B------:R-:W-:Y:S02]  /*9970*/  LOP3.LUT R8, R8, 0x8, R10, 0x78, !PT ;  /* 0x0000000808087812 */ /* 0x000fe400078e780a */
[----:B------:R-:W-:Y:S02]  /*9980*/  FMNMX3.FTZ R0, R0, R204, R200, !PT ;  /* 0x000000cc00007276 */ /* 0x000fe400078100c8 */
[----:B--2---:R-:W-:-:S02]  /*9990*/  FMNMX.FTZ R71, R2, R71, !PT ;  /* 0x0000004702477209 */ /* 0x004fc40007810000 */
[----:B------:R-:W-:-:S03]  /*99a0*/  FMNMX.FTZ R0, R199, R0, !PT ;  /* 0x00000000c7007209 */ /* 0x000fc60007810000 */
[----:B------:R-:W2:Y:S04]  /*99b0*/  SHFL.BFLY PT, R5, R71, 0x1, 0x1f ;  /* 0x0c201f0047057f89 */ /* 0x000ea800000e0000 */
[----:B------:R-:W2:Y:S01]  /*99c0*/  SHFL.BFLY PT, R3, R0, 0x2, 0x1f ;  /* 0x0c401f0000037f89 */ /* 0x000ea200000e0000 */
[----:B-1----:R-:W-:-:S04]  /*99d0*/  FMNMX.FTZ R70, R70, R4, !PT ;  /* 0x0000000446467209 */ /* 0x002fc80007810000 */
[C---:B------:R-:W-:Y:S01]  /*99e0*/  FSETP.NEU.FTZ.AND P1, PT, R70.reuse, -INF , PT ;  /* 0xff8000004600780b */ /* 0x040fe20003f3d000 */
[----:B----4-:R-:W-:Y:S01]  /*99f0*/  FMUL.FTZ R2, R70, UR4 ;  /* 0x0000000446027c20 */ /* 0x010fe20008410000 */
[----:B------:R-:W-:Y:S04]  /*9a00*/  STL [R1+0x6c], R70 ;  /* 0x00006c4601007387 */ /* 0x000fe80000100800 */
[----:B------:R-:W-:Y:S02]  /*9a10*/  FSEL R2, R2, RZ, P1 ;  /* 0x000000ff02027208 */ /* 0x000fe40000800000 */
[----:B--2---:R-:W-:Y:S02]  /*9a20*/  FMNMX.FTZ R71, R71, R5, !PT ;  /* 0x0000000547477209 */ /* 0x004fe40007810000 */
[----:B------:R-:W-:Y:S01]  /*9a30*/  IADD3 R5, PT, PT, R7, R8, RZ ;  /* 0x0000000807057210 */ /* 0x000fe20007ffe0ff */
[--C-:B------:R-:W-:Y:S01]  /*9a40*/  FFMA.FTZ R85, R85, UR4, -R2.reuse ;  /* 0x0000000455557c23 */ /* 0x100fe20008010802 */
[----:B------:R-:W-:Y:S01]  /*9a50*/  FMNMX.FTZ R76, R0, R3, !PT ;  /* 0x00000003004c7209 */ /* 0x000fe20007810000 */
[C---:B------:R-:W-:Y:S01]  /*9a60*/  FMUL.FTZ R12, R71.reuse, UR4 ;  /* 0x00000004470c7c20 */ /* 0x040fe20008410000 */
[----:B------:R-:W-:Y:S01]  /*9a70*/  FFMA.FTZ R0, R88, UR4, -R2 ;  /* 0x0000000458007c23 */ /* 0x000fe20008010802 */
[----:B------:R-:W-:Y:S01]  /*9a80*/  FSETP.NEU.FTZ.AND P1, PT, R71, -INF , PT ;  /* 0xff8000004700780b */ /* 0x000fe20003f3d000 */
[----:B------:R-:W-:Y:S01]  /*9a90*/  STL [R1+0x70], R71 ;  /* 0x0000704701007387 */ /* 0x000fe20000100800 */
[----:B------:R-:W-:Y:S01]  /*9aa0*/  FMNMX3.FTZ R3, R108, R105, R106, !PT ;  /* 0x000000696c037276 */ /* 0x000fe2000781006a */
[----:B------:R1:W-:Y:S01]  /*9ab0*/  MUFU.EX2 R15, R0 ;  /* 0x00000000000f7308 */ /* 0x0003e20000000800 */
[----:B------:R-:W-:Y:S01]  /*9ac0*/  FSEL R12, R12, RZ, P1 ;  /* 0x000000ff0c0c7208 */ /* 0x000fe20000800000 */
[----:B------:R-:W2:Y:S01]  /*9ad0*/  SHFL.BFLY PT, R4, R76, 0x1, 0x1f ;  /* 0x0c201f004c047f89 */ /* 0x000ea200000e0000 */
[----:B------:R-:W-:-:S05]  /*9ae0*/  LEA R40, R5, UR5, 0x1 ;  /* 0x0000000505287c11 */ /* 0x000fca000f8e08ff */
[----:B------:R-:W-:Y:S01]  /*9af0*/  IMAD.IADD R43, R229, 0x1, R40 ;  /* 0x00000001e52b7824 */ /* 0x000fe200078e0228 */
[----:B------:R-:W-:Y:S01]  /*9b00*/  LDSM.16.MT88.4 R32, [R40+0x8000] ;  /* 0x008000002820783b */ /* 0x000fe20000004200 */
[----:B-1----:R-:W-:-:S04]  /*9b10*/  FFMA.FTZ R0, R68, UR4, -R2 ;  /* 0x0000000444007c23 */ /* 0x002fc80008010802 */
[----:B------:R1:W-:Y:S01]  /*9b20*/  MUFU.EX2 R14, R0 ;  /* 0x00000000000e7308 */ /* 0x0003e20000000800 */
[----:B--2---:R-:W-:Y:S01]  /*9b30*/  FMNMX.FTZ R76, R76, R4, !PT ;  /* 0x000000044c4c7209 */ /* 0x004fe20007810000 */
[----:B------:R-:W-:-:S03]  /*9b40*/  FFMA.FTZ R4, R49, UR4, -R12 ;  /* 0x0000000431047c23 */ /* 0x000fc6000801080c */
[----:B------:R-:W-:-:S03]  /*9b50*/  FSETP.NEU.FTZ.AND P1, PT, R76, -INF , PT ;  /* 0xff8000004c00780b */ /* 0x000fc60003f3d000 */
[----:B------:R-:W-:Y:S01]  /*9b60*/  MUFU.EX2 R243, R4 ;  /* 0x0000000400f37308 */ /* 0x000fe20000000800 */
[----:B-1----:R-:W-:-:S07]  /*9b70*/  FFMA.FTZ R0, R89, UR4, -R12 ;  /* 0x0000000459007c23 */ /* 0x002fce000801080c */
[----:B------:R1:W-:Y:S02]  /*9b80*/  MUFU.EX2 R248, R0 ;  /* 0x0000000000f87308 */ /* 0x0003e40000000800 */
[----:B-1----:R-:W-:-:S06]  /*9b90*/  FFMA.FTZ R0, R67, UR4, -R12 ;  /* 0x0000000443007c23 */ /* 0x002fcc000801080c */
[----:B------:R1:W2:Y:S02]  /*9ba0*/  MUFU.EX2 R245, R0 ;  /* 0x0000000000f57308 */ /* 0x0002a40000000800 */
[----:B-1----:R-:W-:Y:S01]  /*9bb0*/  FMNMX3.FTZ R0, R3, R104, R166, !PT ;  /* 0x0000006803007276 */ /* 0x002fe200078100a6 */
[----:B------:R-:W-:Y:S01]  /*9bc0*/  FFMA.FTZ R3, R51, UR4, -R12 ;  /* 0x0000000433037c23 */ /* 0x000fe2000801080c */
[----:B--2---:R-:W-:Y:S01]  /*9bd0*/  F2FP.F16.F32.PACK_AB R8, R245, R248 ;  /* 0x000000f8f508723e */ /* 0x004fe200000000ff */
[----:B------:R-:W-:Y:S01]  /*9be0*/  LDSM.16.MT88.4 R48, [R43+0x8000] ;  /* 0x008000002b30783b */ /* 0x000fe20000004200 */
[----:B------:R-:W-:Y:S02]  /*9bf0*/  FMNMX3.FTZ R0, R0, R169, R101, !PT ;  /* 0x000000a900007276 */ /* 0x000fe40007810065 */
[----:B------:R1:W2:Y:S02]  /*9c00*/  MUFU.EX2 R9, R3 ;  /* 0x0000000300097308 */ /* 0x0002a40000000800 */
[----:B------:R-:W-:-:S04]  /*9c10*/  FMNMX3.FTZ R0, R0, R102, R158, !PT ;  /* 0x0000006600007276 */ /* 0x000fc8000781009e */
[----:B------:R-:W-:-:S04]  /*9c20*/  FMNMX3.FTZ R0, R0, R168, R163, !PT ;  /* 0x000000a800007276 */ /* 0x000fc800078100a3 */
[----:B------:R-:W-:-:S04]  /*9c30*/  FMNMX3.FTZ R0, R0, R148, R179, !PT ;  /* 0x0000009400007276 */ /* 0x000fc800078100b3 */
[----:B------:R-:W-:Y:S01]  /*9c40*/  FMNMX3.FTZ R0, R0, R180, R187, !PT ;  /* 0x000000b400007276 */ /* 0x000fe200078100bb */
[----:B-1----:R-:W-:Y:S01]  /*9c50*/  FMUL.FTZ R3, R76, UR4 ;  /* 0x000000044c037c20 */ /* 0x002fe20008410000 */
[----:B--2---:R1:W-:Y:S02]  /*9c60*/  STL [R1+0x30], R9 ;  /* 0x0000300901007387 */ /* 0x0043e40000100800 */
[----:B------:R-:W-:Y:S02]  /*9c70*/  FMNMX3.FTZ R0, R0, R172, R207, !PT ;  /* 0x000000ac00007276 */ /* 0x000fe400078100cf */
[----:B------:R-:W-:Y:S01]  /*9c80*/  F2FP.F16.F32.PACK_AB R10, R243, R9 ;  /* 0x00000009f30a723e */ /* 0x000fe200000000ff */
[----:B------:R2:W-:Y:S01]  /*9c90*/  STL [R1+0x74], R76 ;  /* 0x0000744c01007387 */ /* 0x0005e20000100800 */
[----:B------:R-:W-:Y:S02]  /*9ca0*/  FMNMX3.FTZ R0, R0, R210, R195, !PT ;  /* 0x000000d200007276 */ /* 0x000fe400078100c3 */
[----:B------:R-:W-:-:S02]  /*9cb0*/  FSEL R3, R3, RZ, P1 ;  /* 0x000000ff03037208 */ /* 0x000fc40000800000 */
[----:B------:R-:W-:-:S03]  /*9cc0*/  FMNMX3.FTZ R0, R0, R202, R230, !PT ;  /* 0x000000ca00007276 */ /* 0x000fc600078100e6 */
[----:B------:R-:W-:Y:S01]  /*9cd0*/  FFMA.FTZ R4, R90, UR4, -R3 ;  /* 0x000000045a047c23 */ /* 0x000fe20008010803 */
[----:B------:R-:W-:-:S03]  /*9ce0*/  FMNMX3.FTZ R0, R0, R226, R221, !PT ;  /* 0x000000e200007276 */ /* 0x000fc600078100dd */
[----:B------:R4:W-:Y:S01]  /*9cf0*/  MUFU.EX2 R251, R4 ;  /* 0x0000000400fb7308 */ /* 0x0009e20000000800 */
[----:B------:R-:W-:-:S04]  /*9d00*/  FMNMX3.FTZ R0, R0, R219, R237, !PT ;  /* 0x000000db00007276 */ /* 0x000fc800078100ed */
[----:B------:R-:W-:-:S04]  /*9d10*/  FMNMX3.FTZ R0, R0, R236, R235, !PT ;  /* 0x000000ec00007276 */ /* 0x000fc800078100eb */
[----:B------:R-:W-:-:S04]  /*9d20*/  FMNMX3.FTZ R0, R0, R197, R196, !PT ;  /* 0x000000c500007276 */ /* 0x000fc800078100c4 */
[----:B------:R-:W-:-:S04]  /*9d30*/  FMNMX3.FTZ R0, R0, R189, R186, !PT ;  /* 0x000000bd00007276 */ /* 0x000fc800078100ba */
[----:B------:R-:W-:Y:S01]  /*9d40*/  FMNMX.FTZ R0, R184, R0, !PT ;  /* 0x00000000b8007209 */ /* 0x000fe20007810000 */
[----:B----4-:R-:W-:-:S04]  /*9d50*/  FFMA.FTZ R4, R82, UR4, -R3 ;  /* 0x0000000452047c23 */ /* 0x010fc80008010803 */
[----:B------:R-:W4:Y:S01]  /*9d60*/  SHFL.BFLY PT, R5, R0, 0x2, 0x1f ;  /* 0x0c401f0000057f89 */ /* 0x000f2200000e0000 */
[----:B------:R1:W2:Y:S01]  /*9d70*/  MUFU.EX2 R244, R4 ;  /* 0x0000000400f47308 */ /* 0x0002a20000000800 */
[----:B---3--:R-:W-:-:S04]  /*9d80*/  IADD3 R41, PT, PT, R6, R40, RZ ;  /* 0x0000002806297210 */ /* 0x008fc80007ffe0ff */
[----:B------:R-:W-:Y:S01]  /*9d90*/  IADD3 R68, PT, PT, R229, R41, RZ ;  /* 0x00000029e5447210 */ /* 0x000fe20007ffe0ff */
[----:B------:R-:W-:Y:S04]  /*9da0*/  LDSM.16.MT88.4 R56, [R41+0x8000] ;  /* 0x008000002938783b */ /* 0x000fe80000004200 */
[----:B------:R-:W-:Y:S01]  /*9db0*/  LDSM.16.MT88.4 R64, [R68+0x8000] ;  /* 0x008000004440783b */ /* 0x000fe20000004200 */
[----:B-1----:R-:W-:Y:S01]  /*9dc0*/  FFMA.FTZ R4, R83, UR4, -R3 ;  /* 0x0000000453047c23 */ /* 0x002fe20008010803 */
[----:B--2---:R-:W-:Y:S02]  /*9dd0*/  F2FP.F16.F32.PACK_AB R9, R244, R251 ;  /* 0x000000fbf409723e */ /* 0x004fe400000000ff */
[----:B------:R-:W-:Y:S01]  /*9de0*/  LDSM.16.MT88.4 R88, [R41+0x8800] ;  /* 0x008800002958783b */ /* 0x000fe20000004200 */
[----:B------:R1:W-:Y:S01]  /*9df0*/  MUFU.EX2 R76, R4 ;  /* 0x00000004004c7308 */ /* 0x0003e20000000800 */
[----:B----4-:R-:W-:-:S02]  /*9e00*/  FMNMX.FTZ R0, R0, R5, !PT ;  /* 0x0000000500007209 */ /* 0x010fc40007810000 */
[----:B------:R-:W-:Y:S04]  /*9e10*/  LDSM.16.MT88.4 R92, [R68+0x8800] ;  /* 0x00880000445c783b */ /* 0x000fe80000004200 */
[----:B------:R-:W2:Y:S01]  /*9e20*/  SHFL.BFLY PT, R5, R0, 0x1, 0x1f ;  /* 0x0c201f0000057f89 */ /* 0x000ea200000e0000 */
[----:B-1----:R-:W-:-:S04]  /*9e30*/  FFMA.FTZ R4, R80, UR4, -R3 ;  /* 0x0000000450047c23 */ /* 0x002fc80008010803 */
[----:B------:R1:W3:Y:S01]  /*9e40*/  MUFU.EX2 R7, R4 ;  /* 0x0000000400077308 */ /* 0x0002e20000000800 */
[----:B--2---:R-:W-:-:S04]  /*9e50*/  FMNMX.FTZ R69, R0, R5, !PT ;  /* 0x0000000500457209 */ /* 0x004fc80007810000 */
[C---:B------:R-:W-:Y:S01]  /*9e60*/  FSETP.NEU.FTZ.AND P1, PT, R69.reuse, -INF , PT ;  /* 0xff8000004500780b */ /* 0x040fe20003f3d000 */
[----:B------:R-:W-:Y:S01]  /*9e70*/  FMUL.FTZ R0, R69, UR4 ;  /* 0x0000000445007c20 */ /* 0x000fe20008410000 */
[--C-:B-1----:R-:W-:Y:S01]  /*9e80*/  FFMA.FTZ R4, R74, UR4, -R12.reuse ;  /* 0x000000044a047c23 */ /* 0x102fe2000801080c */
[----:B---3--:R-:W-:Y:S01]  /*9e90*/  F2FP.F16.F32.PACK_AB R11, R7, R76 ;  /* 0x0000004c070b723e */ /* 0x008fe200000000ff */
[----:B------:R-:W1:Y:S02]  /*9ea0*/  LDSM.16.MT88.4 R72, [R40+0x8800] ;  /* 0x008800002848783b */ /* 0x000e640000004200 */
[----:B------:R-:W-:Y:S01]  /*9eb0*/  FSEL R0, R0, RZ, P1 ;  /* 0x000000ff00007208 */ /* 0x000fe20000800000 */
[----:B------:R2:W3:Y:S01]  /*9ec0*/  MUFU.EX2 R6, R4 ;  /* 0x0000000400067308 */ /* 0x0004e20000000800 */
[----:B------:R4:W-:Y:S02]  /*9ed0*/  STL [R1+0x2c], R7 ;  /* 0x00002c0701007387 */ /* 0x0009e40000100800 */
[C---:B------:R-:W-:Y:S08]  /*9ee0*/  HMMA.16816.F32 R44, R8.reuse, R32, RZ ;  /* 0x00000020082c723c */ /* 0x040ff000000018ff */
[C---:B------:R-:W-:Y:S01]  /*9ef0*/  HMMA.16816.F32 R20, R8.reuse, R64, RZ ;  /* 0x000000400814723c */ /* 0x040fe200000018ff */
[--C-:B--2---:R-:W-:Y:S01]  /*9f00*/  FFMA.FTZ R4, R62, UR4, -R12.reuse ;  /* 0x000000043e047c23 */ /* 0x104fe2000801080c */
[----:B---3--:R-:W-:Y:S06]  /*9f10*/  STL [R1+0x3c], R6 ;  /* 0x00003c0601007387 */ /* 0x008fec0000100800 */
[C---:B------:R-:W-:Y:S01]  /*9f20*/  HMMA.16816.F32 R60, R8.reuse, R48, RZ ;  /* 0x00000030083c723c */ /* 0x040fe200000018ff */
[----:B------:R2:W3:Y:S07]  /*9f30*/  MUFU.EX2 R252, R4 ;  /* 0x0000000400fc7308 */ /* 0x0004ee0000000800 */
[C---:B------:R-:W-:Y:S08]  /*9f40*/  HMMA.16816.F32 R36, R8.reuse, R34, RZ ;  /* 0x000000220824723c */ /* 0x040ff000000018ff */
[C---:B------:R-:W-:Y:S01]  /*9f50*/  HMMA.16816.F32 R28, R8.reuse, R50, RZ ;  /* 0x00000032081c723c */ /* 0x040fe200000018ff */
[--C-:B--2---:R-:W-:Y:S01]  /*9f60*/  FFMA.FTZ R4, R54, UR4, -R12.reuse ;  /* 0x0000000436047c23 */ /* 0x104fe2000801080c */
[----:B---3--:R2:W-:Y:S03]  /*9f70*/  STL [R1+0x78], R252 ;  /* 0x000078fc01007387 */ /* 0x0085e60000100800 */
[----:B------:R3:W-:Y:S03]  /*9f80*/  MUFU.EX2 R240, R4 ;  /* 0x0000000400f07308 */ /* 0x0007e60000000800 */
[C---:B------:R-:W-:Y:S08]  /*9f90*/  HMMA.16816.F32 R24, R8.reuse, R58, RZ ;  /* 0x0000003a0818723c */ /* 0x040ff000000018ff */
[----:B------:R-:W-:Y:S01]  /*9fa0*/  HMMA.16816.F32 R16, R8, R66, RZ ;  /* 0x000000420810723c */ /* 0x000fe200000018ff */
[----:B---3--:R-:W-:-:S07]  /*9fb0*/  FFMA.FTZ R4, R55, UR4, -R12 ;  /* 0x0000000437047c23 */ /* 0x008fce000801080c */
[----:B------:R-:W-:Y:S01]  /*9fc0*/  HMMA.16816.F32 R52, R8, R56, RZ ;  /* 0x000000380834723c */ /* 0x000fe200000018ff */
[----:B------:R-:W-:Y:S01]  /*9fd0*/  FFMA.FTZ R8, R98, UR4, -R2 ;  /* 0x0000000462087c23 */ /* 0x000fe20008010802 */
[----:B------:R3:W-:Y:S08]  /*9fe0*/  MUFU.EX2 R132, R4 ;  /* 0x0000000400847308 */ /* 0x0007f00000000800 */
[----:B------:R4:W-:Y:S01]  /*9ff0*/  MUFU.EX2 R250, R8 ;  /* 0x0000000800fa7308 */ /* 0x0009e20000000800 */
[----:B---3--:R-:W-:-:S07]  /*a000*/  FFMA.FTZ R4, R79, UR4, -R3 ;  /* 0x000000044f047c23 */ /* 0x008fce0008010803 */
[----:B------:R3:W-:Y:S01]  /*a010*/  MUFU.EX2 R87, R4 ;  /* 0x0000000400577308 */ /* 0x0007e20000000800 */
[----:B----4-:R-:W-:-:S07]  /*a020*/  FFMA.FTZ R8, R99, UR4, -R2 ;  /* 0x0000000463087c23 */ /* 0x010fce0008010802 */
[----:B------:R4:W-:Y:S01]  /*a030*/  MUFU.EX2 R71, R8 ;  /* 0x0000000800477308 */ /* 0x0009e20000000800 */
[--C-:B---3--:R-:W-:Y:S02]  /*a040*/  FFMA.FTZ R4, R81, UR4, -R3.reuse ;  /* 0x0000000451047c23 */ /* 0x108fe40008010803 */
[----:B------:R-:W3:Y:S05]  /*a050*/  LDSM.16.MT88.4 R80, [R43+0x8800] ;  /* 0x008800002b50783b */ /* 0x000eea0000004200 */
[----:B------:R1:W2:Y:S01]  /*a060*/  MUFU.EX2 R233, R4 ;  /* 0x0000000400e97308 */ /* 0x0002a20000000800 */
[----:B----4-:R-:W-:Y:S01]  /*a070*/  FFMA.FTZ R8, R108, UR4, -R0 ;  /* 0x000000046c087c23 */ /* 0x010fe20008010800 */
[----:B-1----:R-:W-:Y:S01]  /*a080*/  FFMA.FTZ R4, R77, UR4, -R3 ;  /* 0x000000044d047c23 */ /* 0x002fe20008010803 */
[----:B--2---:R-:W-:-:S05]  /*a090*/  F2FP.F16.F32.PACK_AB R5, R233, R87 ;  /* 0x00000057e905723e */ /* 0x004fca00000000ff */
[----:B------:R1:W-:Y:S08]  /*a0a0*/  MUFU.EX2 R77, R8 ;  /* 0x00000008004d7308 */ /* 0x0003f00000000800 */
[----:B------:R2:W-:Y:S01]  /*a0b0*/  MUFU.EX2 R133, R4 ;  /* 0x0000000400857308 */ /* 0x0005e20000000800 */
[----:B-1----:R-:W-:-:S07]  /*a0c0*/  FFMA.FTZ R8, R105, UR4, -R0 ;  /* 0x0000000469087c23 */ /* 0x002fce0008010800 */
[----:B------:R1:W-:Y:S01]  /*a0d0*/  MUFU.EX2 R42, R8 ;  /* 0x00000008002a7308 */ /* 0x0003e20000000800 */
[----:B--2---:R-:W-:-:S07]  /*a0e0*/  FFMA.FTZ R4, R78, UR4, -R3 ;  /* 0x000000044e047c23 */ /* 0x004fce0008010803 */
[----:B------:R2:W4:Y:S01]  /*a0f0*/  MUFU.EX2 R246, R4 ;  /* 0x0000000400f67308 */ /* 0x0005220000000800 */
[----:B-1----:R-:W-:Y:S01]  /*a100*/  FFMA.FTZ R8, R106, UR4, -R0 ;  /* 0x000000046a087c23 */ /* 0x002fe20008010800 */
[----:B--2---:R-:W-:Y:S01]  /*a110*/  FFMA.FTZ R4, R103, UR4, -R2 ;  /* 0x0000000467047c23 */ /* 0x004fe20008010802 */
[----:B----4-:R-:W-:-:S05]  /*a120*/  F2FP.F16.F32.PACK_AB R7, R246, R133 ;  /* 0x00000085f607723e */ /* 0x010fca00000000ff */
[----:B------:R1:W-:Y:S02]  /*a130*/  MUFU.EX2 R229, R4 ;  /* 0x0000000400e57308 */ /* 0x0003e40000000800 */
[----:B-1----:R-:W-:-:S06]  /*a140*/  FFMA.FTZ R4, R100, UR4, -R2 ;  /* 0x0000000464047c23 */ /* 0x002fcc0008010802 */
[----:B------:R1:W2:Y:S02]  /*a150*/  MUFU.EX2 R86, R4 ;  /* 0x0000000400567308 */ /* 0x0002a40000000800 */
[----:B-1----:R-:W-:-:S06]  /*a160*/  F2FP.F16.F32.PACK_AB R4, R252, R6 ;  /* 0x00000006fc04723e */ /* 0x002fcc00000000ff */
[----:B------:R1:W-:Y:S01]  /*a170*/  MUFU.EX2 R252, R8 ;  /* 0x0000000800fc7308 */ /* 0x0003e20000000800 */
[----:B------:R-:W-:-:S07]  /*a180*/  F2FP.F16.F32.PACK_AB R6, R132, R240 ;  /* 0x000000f08406723e */ /* 0x000fce00000000ff */
[C---:B------:R-:W-:Y:S08]  /*a190*/  HMMA.16816.F32 R128, R4.reuse, R72, R44 ;  /* 0x000000480480723c */ /* 0x040ff0000000182c */
[----:B---3--:R-:W-:Y:S01]  /*a1a0*/  HMMA.16816.F32 R124, R4, R80, R60 ;  /* 0x00000050047c723c */ /* 0x008fe2000000183c */
[----:B-1----:R-:W-:-:S04]  /*a1b0*/  FFMA.FTZ R8, R104, UR4, -R0 ;  /* 0x0000000468087c23 */ /* 0x002fc80008010800 */
[----:B------:R1:W3:Y:S03]  /*a1c0*/  MUFU.EX2 R79, R8 ;  /* 0x00000008004f7308 */ /* 0x0002e60000000800 */
[C---:B------:R-:W-:Y:S08]  /*a1d0*/  HMMA.16816.F32 R120, R4.reuse, R88, R52 ;  /* 0x000000580478723c */ /* 0x040ff00000001834 */
[----:B------:R-:W-:Y:S01]  /*a1e0*/  HMMA.16816.F32 R136, R4, R92, R20 ;  /* 0x0000005c0488723c */ /* 0x000fe20000001814 */
[----:B-1----:R-:W-:-:S07]  /*a1f0*/  FFMA.FTZ R8, R96, UR4, -R2 ;  /* 0x0000000460087c23 */ /* 0x002fce0008010802 */
[C---:B------:R-:W-:Y:S01]  /*a200*/  HMMA.16816.F32 R112, R4.reuse, R74, R36 ;  /* 0x0000004a0470723c */ /* 0x040fe20000001824 */
[----:B------:R1:W-:Y:S07]  /*a210*/  MUFU.EX2 R228, R8 ;  /* 0x0000000800e47308 */ /* 0x0003ee0000000800 */
[C---:B------:R-:W-:Y:S08]  /*a220*/  HMMA.16816.F32 R104, R4.reuse, R82, R28 ;  /* 0x000000520468723c */ /* 0x040ff0000000181c */
[----:B------:R-:W-:Y:S01]  /*a230*/  HMMA.16816.F32 R116, R4, R90, R24 ;  /* 0x0000005a0474723c */ /* 0x000fe20000001818 */
[----:B-1----:R-:W-:-:S04]  /*a240*/  FFMA.FTZ R8, R97, UR4, -R2 ;  /* 0x0000000461087c23 */ /* 0x002fc80008010802 */
[----:B------:R1:W-:Y:S03]  /*a250*/  MUFU.EX2 R241, R8 ;  /* 0x0000000800f17308 */ /* 0x0003e60000000800 */
[----:B------:R-:W-:Y:S01]  /*a260*/  HMMA.16816.F32 R108, R4, R94, R16 ;  /* 0x0000005e046c723c */ /* 0x000fe20000001810 */
[----:B------:R-:W-:Y:S02]  /*a270*/  F2FP.F16.F32.PACK_AB R4, R14, R15 ;  /* 0x0000000f0e04723e */ /* 0x000fe400000000ff */
[----:B--2---:R-:W-:Y:S02]  /*a280*/  F2FP.F16.F32.PACK_AB R6, R86, R229 ;  /* 0x000000e55606723e */ /* 0x004fe400000000ff */
[----:B------:R-:W-:Y:S02]  /*a290*/  F2FP.F16.F32.PACK_AB R5, R42, R77 ;  /* 0x0000004d2a05723e */ /* 0x000fe400000000ff */
[----:B---3--:R-:W-:-:S07]  /*a2a0*/  F2FP.F16.F32.PACK_AB R7, R79, R252 ;  /* 0x000000fc4f07723e */ /* 0x008fce00000000ff */
[----:B------:R-:W-:Y:S01]  /*a2b0*/  HMMA.16816.F32 R24, R4, R32, RZ ;  /* 0x000000200418723c */ /* 0x000fe200000018ff */
[----:B-1----:R-:W-:-:S04]  /*a2c0*/  FFMA.FTZ R8, R166, UR4, -R0 ;  /* 0x00000004a6087c23 */ /* 0x002fc80008010800 */
[----:B------:R1:W-:Y:S03]  /*a2d0*/  MUFU.EX2 R78, R8 ;  /* 0x00000008004e7308 */ /* 0x0003e60000000800 */
[C---:B------:R-:W-:Y:S08]  /*a2e0*/  HMMA.16816.F32 R20, R4.reuse, R48, RZ ;  /* 0x000000300414723c */ /* 0x040ff000000018ff */
[----:B------:R-:W-:Y:S01]  /*a2f0*/  HMMA.16816.F32 R28, R4, R50, RZ ;  /* 0x00000032041c723c */ /* 0x000fe200000018ff */
[----:B-1----:R-:W-:-:S07]  /*a300*/  FFMA.FTZ R8, R169, UR4, -R0 ;  /* 0x00000004a9087c23 */ /* 0x002fce0008010800 */
[C---:B------:R-:W-:Y:S01]  /*a310*/  HMMA.16816.F32 R32, R4.reuse, R34, RZ ;  /* 0x000000220420723c */ /* 0x040fe200000018ff */
[----:B------:R1:W2:Y:S07]  /*a320*/  MUFU.EX2 R70, R8 ;  /* 0x0000000800467308 */ /* 0x0002ae0000000800 */
[C---:B------:R-:W-:Y:S08]  /*a330*/  HMMA.16816.F32 R16, R4.reuse, R56, RZ ;  /* 0x000000380410723c */ /* 0x040ff000000018ff */
[----:B------:R-:W-:Y:S01]  /*a340*/  HMMA.16816.F32 R36, R4, R58, RZ ;  /* 0x0000003a0424723c */ /* 0x000fe200000018ff */
[----:B-1----:R-:W-:-:S04]  /*a350*/  FFMA.FTZ R8, R101, UR4, -R0 ;  /* 0x0000000465087c23 */ /* 0x002fc80008010800 */
[----:B------:R1:W-:Y:S03]  /*a360*/  MUFU.EX2 R249, R8 ;  /* 0x0000000800f97308 */ /* 0x0003e60000000800 */
[----:B------:R-:W-:Y:S01]  /*a370*/  HMMA.16816.F32 R48, R4, R66, RZ ;  /* 0x000000420430723c */ /* 0x000fe200000018ff */
[----:B-1----:R-:W-:-:S04]  /*a380*/  FFMA.FTZ R8, R102, UR4, -R0 ;  /* 0x0000000466087c23 */ /* 0x002fc80008010800 */
[----:B------:R1:W3:Y:S03]  /*a390*/  MUFU.EX2 R242, R8 ;  /* 0x0000000800f27308 */ /* 0x0002e60000000800 */
        /* <DEDUP_REMOVED lines=8> */
[----:B------:R-:W-:-:S04]  /*a420*/  FFMA.FTZ R8, R155, UR4, -R2 ;  /* 0x000000049b087c23 */ /* 0x000fc80008010802 */
[----:B------:R1:W-:Y:S03]  /*a430*/  MUFU.EX2 R247, R8 ;  /* 0x0000000800f77308 */ /* 0x0003e60000000800 */
[C---:B------:R-:W-:Y:S01]  /*a440*/  HMMA.16816.F32 R52, R4.reuse, R80, R20 ;  /* 0x000000500434723c */ /* 0x040fe20000001814 */
[----:B------:R-:W-:Y:S07]  /*a450*/  LDSM.16.MT88.4 R20, [R41+0x9000] ;  /* 0x009000002914783b */ /* 0x000fee0000004200 */
[----:B------:R-:W-:Y:S01]  /*a460*/  HMMA.16816.F32 R96, R4, R88, R16 ;  /* 0x000000580460723c */ /* 0x000fe20000001810 */
[----:B------:R-:W2:Y:S01]  /*a470*/  LDSM.16.MT88.4 R16, [R40+0x9000] ;  /* 0x009000002810783b */ /* 0x000ea20000004200 */
[----:B-1----:R-:W-:-:S06]  /*a480*/  FFMA.FTZ R8, R143, UR4, -R2 ;  /* 0x000000048f087c23 */ /* 0x002fcc0008010802 */
[C---:B------:R-:W-:Y:S01]  /*a490*/  HMMA.16816.F32 R44, R4.reuse, R74, R32 ;  /* 0x0000004a042c723c */ /* 0x040fe20000001820 */
[----:B------:R1:W-:Y:S07]  /*a4a0*/  MUFU.EX2 R166, R8 ;  /* 0x0000000800a67308 */ /* 0x0003ee0000000800 */
[C---:B------:R-:W-:Y:S08]  /*a4b0*/  HMMA.16816.F32 R28, R4.reuse, R82, R28 ;  /* 0x00000052041c723c */ /* 0x040ff0000000181c */
[----:B------:R-:W-:Y:S01]  /*a4c0*/  HMMA.16816.F32 R32, R4, R90, R36 ;  /* 0x0000005a0420723c */ /* 0x000fe20000001824 */
[----:B-1----:R-:W-:Y:S01]  /*a4d0*/  FFMA.FTZ R8, R141, UR4, -R2 ;  /* 0x000000048d087c23 */ /* 0x002fe20008010802 */
[----:B------:R-:W-:-:S03]  /*a4e0*/  IMAD.MOV.U32 R141, RZ, RZ, R251 ;  /* 0x000000ffff8d7224 */ /* 0x000fc600078e00fb */
[----:B------:R1:W3:Y:S03]  /*a4f0*/  MUFU.EX2 R57, R8 ;  /* 0x0000000800397308 */ /* 0x0002e60000000800 */
[----:B------:R-:W-:Y:S01]  /*a500*/  HMMA.16816.F32 R48, R4, R94, R48 ;  /* 0x0000005e0430723c */ /* 0x000fe20000001830 */
[----:B------:R-:W-:-:S04]  /*a510*/  FFMA.FTZ R4, R168, UR4, -R0 ;  /* 0x00000004a8047c23 */ /* 0x000fc80008010800 */
[----:B------:R4:W2:Y:S01]  /*a520*/  MUFU.EX2 R5, R4 ;  /* 0x0000000400057308 */ /* 0x0008a20000000800 */
[----:B-1----:R-:W-:Y:S01]  /*a530*/  FFMA.FTZ R8, R134, UR4, -R2 ;  /* 0x0000000486087c23 */ /* 0x002fe20008010802 */
[----:B---3--:R-:W-:Y:S01]  /*a540*/  IMAD.MOV.U32 R168, RZ, RZ, R57 ;  /* 0x000000ffffa87224 */ /* 0x008fe200078e0039 */
[----:B------:R-:W-:-:S05]  /*a550*/  MOV R134, R132 ;  /* 0x0000008400867202 */ /* 0x000fca0000000f00 */
[----:B------:R1:W-:Y:S01]  /*a560*/  MUFU.EX2 R239, R8 ;  /* 0x0000000800ef7308 */ /* 0x0003e20000000800 */
[--C-:B----4-:R-:W-:Y:S01]  /*a570*/  FFMA.FTZ R4, R163, UR4, -R0.reuse ;  /* 0x00000004a3047c23 */ /* 0x110fe20008010800 */
[----:B--2---:R-:W-:Y:S01]  /*a580*/  MOV R163, R5 ;  /* 0x0000000500a37202 */ /* 0x004fe20000000f00 */
[----:B-1----:R-:W-:-:S05]  /*a590*/  FFMA.FTZ R8, R158, UR4, -R0 ;  /* 0x000000049e087c23 */ /* 0x002fca0008010800 */
[----:B------:R1:W-:Y:S02]  /*a5a0*/  MUFU.EX2 R238, R8 ;  /* 0x0000000800ee7308 */ /* 0x0003e40000000800 */
[----:B-1----:R-:W-:-:S06]  /*a5b0*/  FFMA.FTZ R8, R157, UR4, -R12 ;  /* 0x000000049d087c23 */ /* 0x002fcc000801080c */
[----:B------:R1:W2:Y:S02]  /*a5c0*/  MUFU.EX2 R13, R8 ;  /* 0x00000008000d7308 */ /* 0x0002a40000000800 */
[----:B-1----:R-:W-:-:S06]  /*a5d0*/  FFMA.FTZ R8, R145, UR4, -R12 ;  /* 0x0000000491087c23 */ /* 0x002fcc000801080c */
[----:B------:R1:W-:Y:S02]  /*a5e0*/  MUFU.EX2 R169, R8 ;  /* 0x0000000800a97308 */ /* 0x0003e40000000800 */
[----:B-1----:R-:W-:Y:S01]  /*a5f0*/  FFMA.FTZ R8, R142, UR4, -R12 ;  /* 0x000000048e087c23 */ /* 0x002fe2000801080c */
[----:B------:R-:W-:-:S05]  /*a600*/  MOV R142, R76 ;  /* 0x0000004c008e7202 */ /* 0x000fca0000000f00 */
[----:B------:R1:W-:Y:S02]  /*a610*/  MUFU.EX2 R143, R8 ;  /* 0x00000008008f7308 */ /* 0x0003e40000000800 */
[----:B-1----:R-:W-:-:S06]  /*a620*/  FFMA.FTZ R8, R135, UR4, -R12 ;  /* 0x0000000487087c23 */ /* 0x002fcc000801080c */
[----:B------:R1:W3:Y:S02]  /*a630*/  MUFU.EX2 R145, R8 ;  /* 0x0000000800917308 */ /* 0x0002e40000000800 */
[--C-:B-1----:R-:W-:Y:S01]  /*a640*/  FFMA.FTZ R8, R162, UR4, -R3.reuse ;  /* 0x00000004a2087c23 */ /* 0x102fe20008010803 */
[----:B--2---:R-:W-:Y:S01]  /*a650*/  MOV R162, R13 ;  /* 0x0000000d00a27202 */ /* 0x004fe20000000f00 */
[----:B------:R-:W-:Y:S01]  /*a660*/  FFMA.FTZ R13, R140, UR4, -R3 ;  /* 0x000000048c0d7c23 */ /* 0x000fe20008010803 */
[----:B---3--:R-:W-:-:S03]  /*a670*/  F2FP.F16.F32.PACK_AB R6, R145, R143 ;  /* 0x0000008f9106723e */ /* 0x008fc600000000ff */
[----:B------:R1:W-:Y:S08]  /*a680*/  MUFU.EX2 R135, R8 ;  /* 0x0000000800877308 */ /* 0x0003f00000000800 */
[----:B------:R2:W-:Y:S08]  /*a690*/  MUFU.EX2 R157, R13 ;  /* 0x0000000d009d7308 */ /* 0x0005f00000000800 */
[----:B------:R3:W-:Y:S01]  /*a6a0*/  MUFU.EX2 R140, R4 ;  /* 0x00000004008c7308 */ /* 0x0007e20000000800 */
[----:B-1----:R-:W-:-:S07]  /*a6b0*/  FFMA.FTZ R8, R147, UR4, -R3 ;  /* 0x0000000493087c23 */ /* 0x002fce0008010803 */
[----:B------:R1:W4:Y:S01]  /*a6c0*/  MUFU.EX2 R155, R8 ;  /* 0x00000008009b7308 */ /* 0x0003220000000800 */
[----:B--2---:R-:W-:Y:S01]  /*a6d0*/  FFMA.FTZ R13, R148, UR4, -R0 ;  /* 0x00000004940d7c23 */ /* 0x004fe20008010800 */
[----:B------:R-:W-:Y:S02]  /*a6e0*/  MOV R148, R166 ;  /* 0x000000a600947202 */ /* 0x000fe40000000f00 */
[----:B------:R-:W-:-:S04]  /*a6f0*/  MOV R166, R229 ;  /* 0x000000e500a67202 */ /* 0x000fc80000000f00 */
[----:B------:R2:W-:Y:S01]  /*a700*/  MUFU.EX2 R147, R13 ;  /* 0x0000000d00937308 */ /* 0x0005e20000000800 */
[----:B---3--:R-:W-:Y:S01]  /*a710*/  F2FP.F16.F32.PACK_AB R4, R169, R162 ;  /* 0x000000a2a904723e */ /* 0x008fe200000000ff */
[----:B-1----:R-:W-:Y:S01]  /*a720*/  FFMA.FTZ R8, R149, UR4, -R3 ;  /* 0x0000000495087c23 */ /* 0x002fe20008010803 */
[----:B----4-:R-:W-:-:S05]  /*a730*/  F2FP.F16.F32.PACK_AB R5, R155, R135 ;  /* 0x000000879b05723e */ /* 0x010fca00000000ff */
[----:B------:R1:W3:Y:S01]  /*a740*/  MUFU.EX2 R84, R8 ;  /* 0x0000000800547308 */ /* 0x0002e20000000800 */
[----:B--2---:R-:W-:Y:S01]  /*a750*/  FFMA.FTZ R13, R172, UR4, -R0 ;  /* 0x00000004ac0d7c23 */ /* 0x004fe20008010800 */
[----:B-1----:R-:W1:Y:S01]  /*a760*/  LDSM.16.MT88.4 R8, [R43+0x9000] ;  /* 0x009000002b08783b */ /* 0x002e620000004200 */
[----:B---3--:R-:W-:-:S07]  /*a770*/  F2FP.F16.F32.PACK_AB R7, R157, R84 ;  /* 0x000000549d07723e */ /* 0x008fce00000000ff */
[----:B------:R-:W-:Y:S01]  /*a780*/  HMMA.16816.F32 R64, R4, R16, R128 ;  /* 0x000000100440723c */ /* 0x000fe20000001880 */
[----:B------:R-:W-:Y:S01]  /*a790*/  IMAD.MOV.U32 R131, RZ, RZ, R142 ;  /* 0x000000ffff837224 */ /* 0x000fe200078e008e */
[----:B------:R-:W-:-:S06]  /*a7a0*/  MOV R142, R252 ;  /* 0x000000fc008e7202 */ /* 0x000fcc0000000f00 */
        /* <DEDUP_REMOVED lines=17> */
[----:B-1----:R-:W-:Y:S01]  /*a8c0*/  FFMA.FTZ R8, R160, UR4, -R2 ;  /* 0x00000004a0087c23 */ /* 0x002fe20008010802 */
[----:B------:R-:W-:-:S06]  /*a8d0*/  MOV R160, R131 ;  /* 0x0000008300a07202 */ /* 0x000fcc0000000f00 */
[C---:B------:R-:W-:Y:S01]  /*a8e0*/  HMMA.16816.F32 R112, R4.reuse, R16, R60 ;  /* 0x000000100470723c */ /* 0x040fe2000000183c */
[----:B------:R-:W1:Y:S01]  /*a8f0*/  LDSM.16.MT88.4 R16, [R40+0x9800] ;  /* 0x009800002810783b */ /* 0x000e620000004200 */
[----:B------:R2:W-:Y:S06]  /*a900*/  MUFU.EX2 R251, R8 ;  /* 0x0000000800fb7308 */ /* 0x0005ec0000000800 */
[C---:B------:R-:W-:Y:S08]  /*a910*/  HMMA.16816.F32 R60, R4.reuse, R10, R28 ;  /* 0x0000000a043c723c */ /* 0x040ff0000000181c */
[----:B------:R-:W-:Y:S01]  /*a920*/  HMMA.16816.F32 R28, R4, R26, R48 ;  /* 0x0000001a041c723c */ /* 0x000fe20000001830 */
[----:B--2---:R-:W-:Y:S01]  /*a930*/  FFMA.FTZ R8, R156, UR4, -R2 ;  /* 0x000000049c087c23 */ /* 0x004fe20008010802 */
[----:B------:R-:W-:-:S03]  /*a940*/  MOV R156, R239 ;  /* 0x000000ef009c7202 */ /* 0x000fc60000000f00 */
[----:B------:R2:W-:Y:S02]  /*a950*/  MUFU.EX2 R132, R8 ;  /* 0x0000000800847308 */ /* 0x0005e40000000800 */
[----:B--2---:R-:W-:Y:S01]  /*a960*/  FFMA.FTZ R8, R144, UR4, -R2 ;  /* 0x0000000490087c23 */ /* 0x004fe20008010802 */
[----:B------:R-:W-:Y:S02]  /*a970*/  MOV R144, R162 ;  /* 0x000000a200907202 */ /* 0x000fe40000000f00 */
[----:B------:R-:W-:-:S03]  /*a980*/  MOV R162, R141 ;  /* 0x0000008d00a27202 */ /* 0x000fc60000000f00 */
[----:B------:R2:W-:Y:S01]  /*a990*/  MUFU.EX2 R76, R8 ;  /* 0x00000008004c7308 */ /* 0x0005e20000000800 */
[----:B------:R-:W-:Y:S01]  /*a9a0*/  MOV R141, R245 ;  /* 0x000000f5008d7202 */ /* 0x000fe20000000f00 */
[----:B--2---:R-:W-:-:S06]  /*a9b0*/  FFMA.FTZ R8, R179, UR4, -R0 ;  /* 0x00000004b3087c23 */ /* 0x004fcc0008010800 */
[----:B------:R2:W3:Y:S02]  /*a9c0*/  MUFU.EX2 R130, R8 ;  /* 0x0000000800827308 */ /* 0x0004e40000000800 */
[----:B--2---:R-:W-:Y:S01]  /*a9d0*/  FFMA.FTZ R8, R178, UR4, -R12 ;  /* 0x00000004b2087c23 */ /* 0x004fe2000801080c */
[----:B---3--:R-:W-:-:S05]  /*a9e0*/  IMAD.MOV.U32 R172, RZ, RZ, R130 ;  /* 0x000000ffffac7224 */ /* 0x008fca00078e0082 */
[----:B------:R2:W-:Y:S02]  /*a9f0*/  MUFU.EX2 R179, R8 ;  /* 0x0000000800b37308 */ /* 0x0005e40000000800 */
[----:B--2---:R-:W-:Y:S01]  /*aa00*/  FFMA.FTZ R8, R161, UR4, -R12 ;  /* 0x00000004a1087c23 */ /* 0x004fe2000801080c */
[----:B------:R-:W-:Y:S02]  /*aa10*/  MOV R161, R135 ;  /* 0x0000008700a17202 */ /* 0x000fe40000000f00 */
[----:B------:R-:W-:-:S03]  /*aa20*/  MOV R135, R166 ;  /* 0x000000a600877202 */ /* 0x000fc60000000f00 */
[----:B------:R2:W-:Y:S01]  /*aa30*/  MUFU.EX2 R229, R8 ;  /* 0x0000000800e57308 */ /* 0x0005e20000000800 */
[----:B------:R-:W-:Y:S01]  /*aa40*/  MOV R166, R243 ;  /* 0x000000f300a67202 */ /* 0x000fe20000000f00 */
[----:B--2---:R-:W-:Y:S01]  /*aa50*/  FFMA.FTZ R8, R159, UR4, -R12 ;  /* 0x000000049f087c23 */ /* 0x004fe2000801080c */
[----:B------:R-:W-:Y:S01]  /*aa60*/  IMAD.MOV.U32 R159, RZ, RZ, R142 ;  /* 0x000000ffff9f7224 */ /* 0x000fe200078e008e */
[----:B------:R-:W-:-:S04]  /*aa70*/  MOV R142, R244 ;  /* 0x000000f4008e7202 */ /* 0x000fc80000000f00 */
[----:B------:R2:W3:Y:S02]  /*aa80*/  MUFU.EX2 R36, R8 ;  /* 0x0000000800247308 */ /* 0x0004e40000000800 */
[----:B--2---:R-:W-:Y:S01]  /*aa90*/  FFMA.FTZ R8, R146, UR4, -R12 ;  /* 0x0000000492087c23 */ /* 0x004fe2000801080c */
[----:B------:R-:W-:-:S05]  /*aaa0*/  MOV R146, R250 ;  /* 0x000000fa00927202 */ /* 0x000fca0000000f00 */
[----:B------:R2:W-:Y:S08]  /*aab0*/  MUFU.EX2 R250, R13 ;  /* 0x0000000d00fa7308 */ /* 0x0005f00000000800 */
[----:B------:R4:W1:Y:S01]  /*aac0*/  MUFU.EX2 R149, R8 ;  /* 0x0000000800957308 */ /* 0x0008620000000800 */
[----:B--2---:R-:W-:Y:S01]  /*aad0*/  FFMA.FTZ R13, R202, UR4, -R0 ;  /* 0x00000004ca0d7c23 */ /* 0x004fe20008010800 */
[----:B----4-:R-:W-:Y:S01]  /*aae0*/  FFMA.FTZ R8, R185, UR4, -R3 ;  /* 0x00000004b9087c23 */ /* 0x010fe20008010803 */
[----:B---3--:R-:W-:-:S02]  /*aaf0*/  MOV R185, R36 ;  /* 0x0000002400b97202 */ /* 0x008fc40000000f00 */
[----:B------:R-:W-:Y:S03]  /*ab00*/  HMMA.16816.F32 R36, R4, R22, R32 ;  /* 0x000000160424723c */ /* 0x000fe60000001820 */
[----:B------:R2:W-:Y:S01]  /*ab10*/  MUFU.EX2 R178, R8 ;  /* 0x0000000800b27308 */ /* 0x0005e20000000800 */
[----:B------:R-:W-:Y:S01]  /*ab20*/  LDSM.16.MT88.4 R20, [R41+0x9800] ;  /* 0x009800002914783b */ /* 0x000fe20000004200 */
[----:B-1----:R-:W-:-:S03]  /*ab30*/  MOV R202, R149 ;  /* 0x0000009500ca7202 */ /* 0x002fc60000000f00 */
[----:B------:R-:W-:Y:S01]  /*ab40*/  HMMA.16816.F32 R32, R4, R24, R100 ;  /* 0x000000180420723c */ /* 0x000fe20000001864 */
[----:B------:R-:W1:Y:S01]  /*ab50*/  LDSM.16.MT88.4 R24, [R68+0x9800] ;  /* 0x009800004418783b */ /* 0x000e620000004200 */
[--C-:B------:R-:W-:Y:S01]  /*ab60*/  FFMA.FTZ R4, R153, UR4, -R3.reuse ;  /* 0x0000000499047c23 */ /* 0x100fe20008010803 */
[----:B------:R-:W-:Y:S01]  /*ab70*/  FFMA.FTZ R5, R180, UR4, -R0 ;  /* 0x00000004b4057c23 */ /* 0x000fe20008010800 */
[----:B------:R-:W-:Y:S02]  /*ab80*/  MOV R180, R251 ;  /* 0x000000fb00b47202 */ /* 0x000fe40000000f00 */
[----:B------:R3:W-:Y:S01]  /*ab90*/  MUFU.EX2 R252, R4 ;  /* 0x0000000400fc7308 */ /* 0x0007e20000000800 */
[----:B------:R-:W-:Y:S02]  /*aba0*/  F2FP.F16.F32.PACK_AB R6, R149, R185 ;  /* 0x000000b99506723e */ /* 0x000fe400000000ff */
[----:B------:R-:W-:Y:S01]  /*abb0*/  MOV R153, R247 ;  /* 0x000000f700997202 */ /* 0x000fe20000000f00 */
[----:B--2---:R-:W-:Y:S01]  /*abc0*/  FFMA.FTZ R8, R171, UR4, -R3 ;  /* 0x00000004ab087c23 */ /* 0x004fe20008010803 */
[----:B------:R-:W-:-:S02]  /*abd0*/  MOV R149, R162 ;  /* 0x000000a200957202 */ /* 0x000fc40000000f00 */
[----:B------:R-:W-:Y:S01]  /*abe0*/  MOV R162, R142 ;  /* 0x0000008e00a27202 */ /* 0x000fe20000000f00 */
[----:B------:R2:W4:Y:S08]  /*abf0*/  MUFU.EX2 R96, R8 ;  /* 0x0000000800607308 */ /* 0x0005300000000800 */
[----:B------:R4:W-:Y:S01]  /*ac00*/  MUFU.EX2 R251, R5 ;  /* 0x0000000500fb7308 */ /* 0x0009e20000000800 */
[----:B---3--:R-:W-:Y:S01]  /*ac10*/  FFMA.FTZ R4, R187, UR4, -R0 ;  /* 0x00000004bb047c23 */ /* 0x008fe20008010800 */
[----:B------:R-:W-:-:S06]  /*ac20*/  MOV R187, R246 ;  /* 0x000000f600bb7202 */ /* 0x000fcc0000000f00 */
[----:B------:R3:W-:Y:S01]  /*ac30*/  MUFU.EX2 R171, R4 ;  /* 0x0000000400ab7308 */ /* 0x0007e20000000800 */
[----:B--2---:R-:W-:Y:S01]  /*ac40*/  FFMA.FTZ R8, R173, UR4, -R3 ;  /* 0x00000004ad087c23 */ /* 0x004fe20008010803 */
[----:B------:R-:W-:-:S06]  /*ac50*/  MOV R173, R76 ;  /* 0x0000004c00ad7202 */ /* 0x000fcc0000000f00 */
[----:B------:R2:W1:Y:S01]  /*ac60*/  MUFU.EX2 R76, R8 ;  /* 0x00000008004c7308 */ /* 0x0004620000000800 */
[----:B----4-:R-:W-:Y:S02]  /*ac70*/  F2FP.F16.F32.PACK_AB R5, R96, R178 ;  /* 0x000000b26005723e */ /* 0x010fe400000000ff */
[----:B---3--:R-:W-:Y:S01]  /*ac80*/  F2FP.F16.F32.PACK_AB R4, R229, R179 ;  /* 0x000000b3e504723e */ /* 0x008fe200000000ff */
[----:B--2---:R-:W2:Y:S01]  /*ac90*/  LDSM.16.MT88.4 R8, [R43+0x9800] ;  /* 0x009800002b08783b */ /* 0x004ea20000004200 */
[----:B-1----:R-:W-:-:S07]  /*aca0*/  F2FP.F16.F32.PACK_AB R7, R252, R76 ;  /* 0x0000004cfc07723e */ /* 0x002fce00000000ff */
[C---:B------:R-:W-:Y:S08]  /*acb0*/  HMMA.16816.F32 R64, R4.reuse, R16, R64 ;  /* 0x000000100440723c */ /* 0x040ff00000001840 */
[C---:B------:R-:W-:Y:S08]  /*acc0*/  HMMA.16816.F32 R56, R4.reuse, R18, R56 ;  /* 0x000000120438723c */ /* 0x040ff00000001838 */
[C---:B------:R-:W-:Y:S08]  /*acd0*/  HMMA.16816.F32 R136, R4.reuse, R24, R136 ;  /* 0x000000180488723c */ /* 0x040ff00000001888 */
[C---:B--2---:R-:W-:Y:S08]  /*ace0*/  HMMA.16816.F32 R52, R4.reuse, R8, R72 ;  /* 0x000000080434723c */ /* 0x044ff00000001848 */
        /* <DEDUP_REMOVED lines=21> */
[----:B------:R-:W3:Y:S01]  /*ae40*/  LDSM.16.MT88.4 R20, [R41+0xa000] ;  /* 0x00a000002914783b */ /* 0x000ee20000004200 */
[----:B-1----:R-:W-:Y:S01]  /*ae50*/  FFMA.FTZ R8, R165, UR4, -R2 ;  /* 0x00000004a5087c23 */ /* 0x002fe20008010802 */
[----:B------:R-:W-:-:S02]  /*ae60*/  IMAD.MOV.U32 R165, RZ, RZ, R134 ;  /* 0x000000ffffa57224 */ /* 0x000fc400078e0086 */
[----:B------:R-:W-:Y:S02]  /*ae70*/  IMAD.MOV.U32 R134, RZ, RZ, R248 ;  /* 0x000000ffff867224 */ /* 0x000fe400078e00f8 */
[----:B------:R1:W-:Y:S01]  /*ae80*/  MUFU.EX2 R248, R8 ;  /* 0x0000000800f87308 */ /* 0x0003e20000000800 */
[----:B------:R-:W-:Y:S01]  /*ae90*/  HMMA.16816.F32 R128, R4, R24, R32 ;  /* 0x000000180480723c */ /* 0x000fe20000001820 */
[----:B------:R-:W-:Y:S01]  /*aea0*/  LDSM.16.MT88.4 R32, [R68+0xa000] ;  /* 0x00a000004420783b */ /* 0x000fe20000004200 */
[----:B------:R-:W-:-:S06]  /*aeb0*/  MOV R142, R134 ;  /* 0x00000086008e7202 */ /* 0x000fcc0000000f00 */
[----:B------:R-:W-:Y:S01]  /*aec0*/  HMMA.16816.F32 R104, R4, R26, R28 ;  /* 0x0000001a0468723c */ /* 0x000fe2000000181c */
[----:B------:R-:W-:Y:S01]  /*aed0*/  FFMA.FTZ R4, R176, UR4, -R3 ;  /* 0x00000004b0047c23 */ /* 0x000fe20008010803 */
[----:B------:R-:W-:Y:S01]  /*aee0*/  FFMA.FTZ R5, R210, UR4, -R0 ;  /* 0x00000004d2057c23 */ /* 0x000fe20008010800 */
[----:B------:R-:W-:Y:S02]  /*aef0*/  LDSM.16.MT88.4 R24, [R41+0xa800] ;  /* 0x00a800002918783b */ /* 0x000fe40000004200 */
[----:B------:R4:W-:Y:S02]  /*af00*/  MUFU.EX2 R229, R4 ;  /* 0x0000000400e57308 */ /* 0x0009e40000000800 */
[----:B------:R-:W-:Y:S01]  /*af10*/  LDSM.16.MT88.4 R28, [R68+0xa800] ;  /* 0x00a80000441c783b */ /* 0x000fe20000004200 */
[----:B-1----:R-:W-:Y:S01]  /*af20*/  FFMA.FTZ R8, R164, UR4, -R2 ;  /* 0x00000004a4087c23 */ /* 0x002fe20008010802 */
[----:B------:R-:W-:-:S04]  /*af30*/  IMAD.MOV.U32 R164, RZ, RZ, R242 ;  /* 0x000000ffffa47224 */ /* 0x000fc800078e00f2 */
[----:B------:R1:W-:Y:S08]  /*af40*/  MUFU.EX2 R249, R8 ;  /* 0x0000000800f97308 */ /* 0x0003f00000000800 */
[----:B------:R-:W-:Y:S01]  /*af50*/  MUFU.EX2 R210, R5 ;  /* 0x0000000500d27308 */ /* 0x000fe20000000800 */
[--C-:B----4-:R-:W-:Y:S01]  /*af60*/  FFMA.FTZ R4, R195, UR4, -R0.reuse ;  /* 0x00000004c3047c23 */ /* 0x110fe20008010800 */
[----:B-1----:R-:W-:-:S06]  /*af70*/  FFMA.FTZ R8, R207, UR4, -R0 ;  /* 0x00000004cf087c23 */ /* 0x002fcc0008010800 */
[----:B------:R1:W-:Y:S02]  /*af80*/  MUFU.EX2 R243, R8 ;  /* 0x0000000800f37308 */ /* 0x0003e40000000800 */
[----:B-1----:R-:W-:-:S06]  /*af90*/  FFMA.FTZ R8, R208, UR4, -R12 ;  /* 0x00000004d0087c23 */ /* 0x002fcc000801080c */
[----:B------:R1:W-:Y:S08]  /*afa0*/  MUFU.EX2 R208, R13 ;  /* 0x0000000d00d07308 */ /* 0x0003f00000000800 */
[----:B------:R4:W-:Y:S01]  /*afb0*/  MUFU.EX2 R242, R8 ;  /* 0x0000000800f27308 */ /* 0x0009e20000000800 */
[--C-:B-1----:R-:W-:Y:S01]  /*afc0*/  FFMA.FTZ R13, R201, UR4, -R12.reuse ;  /* 0x00000004c90d7c23 */ /* 0x102fe2000801080c */
[----:B----4-:R-:W-:-:S06]  /*afd0*/  FFMA.FTZ R8, R182, UR4, -R12 ;  /* 0x00000004b6087c23 */ /* 0x010fcc000801080c */
        /* <DEDUP_REMOVED lines=8> */
[----:B----4-:R-:W-:-:S05]  /*b060*/  F2FP.F16.F32.PACK_AB R6, R241, R245 ;  /* 0x000000f5f106723e */ /* 0x010fca00000000ff */
[----:B------:R1:W-:Y:S08]  /*b070*/  MUFU.EX2 R213, R4 ;  /* 0x0000000400d57308 */ /* 0x0003f00000000800 */
[----:B------:R4:W-:Y:S01]  /*b080*/  MUFU.EX2 R240, R8 ;  /* 0x0000000800f07308 */ /* 0x0009e20000000800 */
[----:B-1----:R-:W-:Y:S01]  /*b090*/  F2FP.F16.F32.PACK_AB R4, R244, R242 ;  /* 0x000000f2f404723e */ /* 0x002fe200000000ff */
[----:B----4-:R-:W-:-:S06]  /*b0a0*/  FFMA.FTZ R8, R194, UR4, -R3 ;  /* 0x00000004c2087c23 */ /* 0x010fcc0008010803 */
[----:B------:R1:W4:Y:S02]  /*b0b0*/  MUFU.EX2 R239, R8 ;  /* 0x0000000800ef7308 */ /* 0x0003240000000800 */
[----:B-1----:R-:W-:Y:S01]  /*b0c0*/  FFMA.FTZ R8, R175, UR4, -R3 ;  /* 0x00000004af087c23 */ /* 0x002fe20008010803 */
[----:B------:R-:W-:Y:S01]  /*b0d0*/  IMAD.MOV.U32 R175, RZ, RZ, R177 ;  /* 0x000000ffffaf7224 */ /* 0x000fe200078e00b1 */
[----:B------:R-:W-:-:S04]  /*b0e0*/  MOV R177, R238 ;  /* 0x000000ee00b17202 */ /* 0x000fc80000000f00 */
[----:B------:R1:W2:Y:S01]  /*b0f0*/  MUFU.EX2 R238, R8 ;  /* 0x0000000800ee7308 */ /* 0x0002a20000000800 */
[----:B----4-:R-:W-:Y:S01]  /*b100*/  F2FP.F16.F32.PACK_AB R5, R239, R240 ;  /* 0x000000f0ef05723e */ /* 0x010fe200000000ff */
[----:B-1----:R-:W1:Y:S01]  /*b110*/  LDSM.16.MT88.4 R8, [R43+0xa000] ;  /* 0x00a000002b08783b */ /* 0x002e620000004200 */
[----:B--2---:R-:W-:-:S07]  /*b120*/  F2FP.F16.F32.PACK_AB R7, R229, R238 ;  /* 0x000000eee507723e */ /* 0x004fce00000000ff */
[C---:B------:R-:W-:Y:S08]  /*b130*/  HMMA.16816.F32 R112, R4.reuse, R16, R64 ;  /* 0x000000100470723c */ /* 0x040ff00000001840 */
[C---:B------:R-:W-:Y:S08]  /*b140*/  HMMA.16816.F32 R100, R4.reuse, R18, R56 ;  /* 0x000000120464723c */ /* 0x040ff00000001838 */
[C---:B---3--:R-:W-:Y:S08]  /*b150*/  HMMA.16816.F32 R60, R4.reuse, R20, R72 ;  /* 0x00000014043c723c */ /* 0x048ff00000001848 */
        /* <DEDUP_REMOVED lines=9> */
[C---:B------:R-:W-:Y:S01]  /*b1f0*/  HMMA.16816.F32 R80, R4.reuse, R8, R116 ;  /* 0x000000080450723c */ /* 0x040fe20000001874 */
[----:B------:R-:W-:Y:S01]  /*b200*/  FFMA.FTZ R8, R211, UR4, -R12 ;  /* 0x00000004d3087c23 */ /* 0x000fe2000801080c */
[----:B------:R-:W-:Y:S01]  /*b210*/  FFMA.FTZ R9, R192, UR4, -R3 ;  /* 0x00000004c0097c23 */ /* 0x000fe20008010803 */
[----:B------:R-:W-:Y:S02]  /*b220*/  MOV R211, R177 ;  /* 0x000000b100d37202 */ /* 0x000fe40000000f00 */
[----:B------:R1:W-:Y:S03]  /*b230*/  MUFU.EX2 R138, R8 ;  /* 0x00000008008a7308 */ /* 0x0003e60000000800 */
[----:B------:R-:W-:Y:S01]  /*b240*/  HMMA.16816.F32 R72, R4, R10, R108 ;  /* 0x0000000a0448723c */ /* 0x000fe2000000186c */
[----:B------:R-:W-:Y:S01]  /*b250*/  MOV R110, R206 ;  /* 0x000000ce006e7202 */ /* 0x000fe20000000f00 */
[----:B------:R-:W-:-:S02]  /*b260*/  IMAD.MOV.U32 R111, RZ, RZ, R181 ;  /* 0x000000ffff6f7224 */ /* 0x000fc400078e00b5 */
[----:B------:R-:W-:Y:S01]  /*b270*/  FFMA.FTZ R108, R150, UR4, -R2 ;  /* 0x00000004966c7c23 */ /* 0x000fe20008010802 */
[----:B------:R-:W-:Y:S03]  /*b280*/  MUFU.EX2 R134, R9 ;  /* 0x0000000900867308 */ /* 0x000fe60000000800 */
[----:B------:R-:W-:Y:S01]  /*b290*/  HMMA.16816.F32 R92, R4, R16, R124 ;  /* 0x00000010045c723c */ /* 0x000fe2000000187c */
[----:B-1----:R-:W-:Y:S01]  /*b2a0*/  FFMA.FTZ R8, R209, UR4, -R12 ;  /* 0x00000004d1087c23 */ /* 0x002fe2000801080c */
[----:B------:R-:W-:-:S06]  /*b2b0*/  IMAD.MOV.U32 R209, RZ, RZ, R179 ;  /* 0x000000ffffd17224 */ /* 0x000fcc00078e00b3 */
[C---:B------:R-:W-:Y:S01]  /*b2c0*/  HMMA.16816.F32 R88, R4.reuse, R18, R120 ;  /* 0x000000120458723c */ /* 0x040fe20000001878 */
[----:B------:R-:W-:Y:S01]  /*b2d0*/  LDSM.16.MT88.4 R16, [R43+0xa800] ;  /* 0x00a800002b10783b */ /* 0x000fe20000004200 */
[----:B------:R1:W2:Y:S06]  /*b2e0*/  MUFU.EX2 R139, R8 ;  /* 0x00000008008b7308 */ /* 0x0002ac0000000800 */
[C---:B------:R-:W-:Y:S08]  /*b2f0*/  HMMA.16816.F32 R44, R4.reuse, R20, R44 ;  /* 0x00000014042c723c */ /* 0x040ff0000000182c */
[----:B------:R-:W-:Y:S01]  /*b300*/  HMMA.16816.F32 R36, R4, R22, R36 ;  /* 0x000000160424723c */ /* 0x000fe20000001824 */
[----:B------:R-:W3:Y:S01]  /*b310*/  LDSM.16.MT88.4 R20, [R40+0xa800] ;  /* 0x00a800002814783b */ /* 0x000ee20000004200 */
[----:B-1----:R-:W-:Y:S01]  /*b320*/  FFMA.FTZ R8, R188, UR4, -R12 ;  /* 0x00000004bc087c23 */ /* 0x002fe2000801080c */
[----:B------:R-:W-:-:S03]  /*b330*/  MOV R188, R178 ;  /* 0x000000b200bc7202 */ /* 0x000fc60000000f00 */
[----:B------:R1:W-:Y:S02]  /*b340*/  MUFU.EX2 R206, R8 ;  /* 0x0000000800ce7308 */ /* 0x0003e40000000800 */
[----:B-1----:R-:W-:-:S06]  /*b350*/  FFMA.FTZ R8, R183, UR4, -R12 ;  /* 0x00000004b7087c23 */ /* 0x002fcc000801080c */
[----:B------:R1:W-:Y:S02]  /*b360*/  MUFU.EX2 R207, R8 ;  /* 0x0000000800cf7308 */ /* 0x0003e40000000800 */
[----:B-1----:R-:W-:Y:S01]  /*b370*/  FFMA.FTZ R8, R212, UR4, -R3 ;  /* 0x00000004d4087c23 */ /* 0x002fe20008010803 */
[----:B------:R-:W-:-:S05]  /*b380*/  MOV R212, R180 ;  /* 0x000000b400d47202 */ /* 0x000fca0000000f00 */
[----:B------:R1:W-:Y:S02]  /*b390*/  MUFU.EX2 R137, R8 ;  /* 0x0000000800897308 */ /* 0x0003e40000000800 */
[----:B-1----:R-:W-:Y:S01]  /*b3a0*/  FFMA.FTZ R8, R214, UR4, -R3 ;  /* 0x00000004d6087c23 */ /* 0x002fe20008010803 */
[----:B------:R-:W-:-:S05]  /*b3b0*/  IMAD.MOV.U32 R214, RZ, RZ, R135 ;  /* 0x000000ffffd67224 */ /* 0x000fca00078e0087 */
[----:B------:R1:W4:Y:S02]  /*b3c0*/  MUFU.EX2 R136, R8 ;  /* 0x0000000800887308 */ /* 0x0003240000000800 */
[----:B-1----:R-:W-:-:S06]  /*b3d0*/  FFMA.FTZ R8, R193, UR4, -R3 ;  /* 0x00000004c1087c23 */ /* 0x002fcc0008010803 */
        /* <DEDUP_REMOVED lines=15> */
[----:B------:R-:W-:Y:S01]  /*b4d0*/  FFMA.FTZ R63, R196, UR4, -R0 ;  /* 0x00000004c43f7c23 */ /* 0x000fe20008010800 */
[----:B------:R-:W2:Y:S01]  /*b4e0*/  LDL.LU R215, [R1+0x2c] ;  /* 0x00002c0001d77983 */ /* 0x000ea20000300800 */
[----:B------:R-:W-:-:S02]  /*b4f0*/  MOV R154, R166 ;  /* 0x000000a6009a7202 */ /* 0x000fc40000000f00 */
[----:B------:R-:W-:Y:S01]  /*b500*/  HMMA.16816.F32 R180, R4, R26, R56 ;  /* 0x0000001a04b4723c */ /* 0x000fe20000001838 */
[----:B------:R-:W-:-:S07]  /*b510*/  MOV R216, R146 ;  /* 0x0000009200d87202 */ /* 0x000fce0000000f00 */
[C---:B------:R-:W-:Y:S08]  /*b520*/  HMMA.16816.F32 R192, R4.reuse, R28, R52 ;  /* 0x0000001c04c0723c */ /* 0x040ff00000001834 */
[----:B------:R-:W-:Y:S01]  /*b530*/  HMMA.16816.F32 R104, R4, R30, R48 ;  /* 0x0000001e0468723c */ /* 0x000fe20000001830 */
[----:B------:R-:W-:Y:S01]  /*b540*/  FFMA.FTZ R4, R227, UR4, -R2 ;  /* 0x00000004e3047c23 */ /* 0x000fe20008010802 */
[----:B------:R-:W-:-:S02]  /*b550*/  MOV R227, R149 ;  /* 0x0000009500e37202 */ /* 0x000fc40000000f00 */
[----:B------:R-:W-:Y:S01]  /*b560*/  MOV R149, R78 ;  /* 0x0000004e00957202 */ /* 0x000fe20000000f00 */
[----:B------:R1:W-:Y:S01]  /*b570*/  MUFU.EX2 R128, R4 ;  /* 0x0000000400807308 */ /* 0x0003e20000000800 */
[----:B------:R-:W-:Y:S01]  /*b580*/  FFMA.FTZ R78, R186, UR4, -R0 ;  /* 0x00000004ba4e7c23 */ /* 0x000fe20008010800 */
[----:B-1----:R-:W-:Y:S01]  /*b590*/  FFMA.FTZ R4, R225, UR4, -R2 ;  /* 0x00000004e1047c23 */ /* 0x002fe20008010802 */
[----:B------:R-:W-:Y:S01]  /*b5a0*/  IMAD.MOV.U32 R225, RZ, RZ, R162 ;  /* 0x000000ffffe17224 */ /* 0x000fe200078e00a2 */
[----:B------:R-:W-:Y:S01]  /*b5b0*/  MOV R162, R86 ;  /* 0x0000005600a27202 */ /* 0x000fe20000000f00 */
[----:B------:R-:W-:-:S03]  /*b5c0*/  FFMA.FTZ R86, R152, UR4, -R2 ;  /* 0x0000000498567c23 */ /* 0x000fc60008010802 */
[----:B------:R1:W-:Y:S02]  /*b5d0*/  MUFU.EX2 R129, R4 ;  /* 0x0000000400817308 */ /* 0x0003e40000000800 */
[----:B-1----:R-:W-:Y:S01]  /*b5e0*/  FFMA.FTZ R4, R220, UR4, -R2 ;  /* 0x00000004dc047c23 */ /* 0x002fe20008010802 */
[----:B------:R-:W-:Y:S01]  /*b5f0*/  MOV R220, R142 ;  /* 0x0000008e00dc7202 */ /* 0x000fe20000000f00 */
[----:B------:R-:W-:Y:S02]  /*b600*/  IMAD.MOV.U32 R142, RZ, RZ, R79 ;  /* 0x000000ffff8e7224 */ /* 0x000fe400078e004f */
[----:B------:R-:W-:Y:S02]  /*b610*/  FFMA.FTZ R79, R184, UR4, -R0 ;  /* 0x00000004b84f7c23 */ /* 0x000fe40008010800 */
[----:B------:R1:W-:Y:S01]  /*b620*/  MUFU.EX2 R130, R4 ;  /* 0x0000000400827308 */ /* 0x0003e20000000800 */
[----:B------:R-:W-:Y:S01]  /*b630*/  MOV R152, R142 ;  /* 0x0000008e00987202 */ /* 0x000fe20000000f00 */
[----:B-1----:R-:W-:Y:S01]  /*b640*/  FFMA.FTZ R4, R217, UR4, -R2 ;  /* 0x00000004d9047c23 */ /* 0x002fe20008010802 */
[----:B------:R-:W-:-:S02]  /*b650*/  MOV R217, R141 ;  /* 0x0000008d00d97202 */ /* 0x000fc40000000f00 */
[----:B------:R-:W-:-:S03]  /*b660*/  MOV R141, R87 ;  /* 0x00000057008d7202 */ /* 0x000fc60000000f00 */
[----:B------:R1:W3:Y:S01]  /*b670*/  MUFU.EX2 R131, R4 ;  /* 0x0000000400837308 */ /* 0x0002e20000000800 */
[----:B------:R-:W-:Y:S01]  /*b680*/  FFMA.FTZ R87, R151, UR4, -R2 ;  /* 0x0000000497577c23 */ /* 0x000fe20008010802 */
[----:B------:R-:W-:Y:S01]  /*b690*/  MOV R146, R141 ;  /* 0x0000008d00927202 */ /* 0x000fe20000000f00 */
[--C-:B-1----:R-:W-:Y:S01]  /*b6a0*/  FFMA.FTZ R4, R230, UR4, -R0.reuse ;  /* 0x00000004e6047c23 */ /* 0x102fe20008010800 */
[----:B---3--:R-:W-:Y:S02]  /*b6b0*/  F2FP.F16.F32.PACK_AB R6, R131, R130 ;  /* 0x000000828306723e */ /* 0x008fe400000000ff */
[----:B------:R-:W-:Y:S02]  /*b6c0*/  MOV R230, R77 ;  /* 0x0000004d00e67202 */ /* 0x000fe40000000f00 */
[----:B------:R1:W-:Y:S01]  /*b6d0*/  MUFU.EX2 R124, R4 ;  /* 0x00000004007c7308 */ /* 0x0003e20000000800 */
[--C-:B------:R-:W-:Y:S01]  /*b6e0*/  FFMA.FTZ R77, R189, UR4, -R0.reuse ;  /* 0x00000004bd4d7c23 */ /* 0x100fe20008010800 */
[----:B-1----:R-:W-:Y:S01]  /*b6f0*/  FFMA.FTZ R4, R226, UR4, -R0 ;  /* 0x00000004e2047c23 */ /* 0x002fe20008010800 */
[----:B------:R-:W-:Y:S01]  /*b700*/  MOV R226, R42 ;  /* 0x0000002a00e27202 */ /* 0x000fe20000000f00 */
[----:B------:R-:W-:Y:S01]  /*b710*/  FFMA.FTZ R42, R218, UR4, -R2 ;  /* 0x00000004da2a7c23 */ /* 0x000fe20008010802 */
[----:B------:R-:W-:-:S03]  /*b720*/  FFMA.FTZ R2, R224, UR4, -R12 ;  /* 0x00000004e0027c23 */ /* 0x000fc6000801080c */
[----:B------:R1:W3:Y:S01]  /*b730*/  MUFU.EX2 R125, R4 ;  /* 0x00000004007d7308 */ /* 0x0002e20000000800 */
[----:B------:R-:W-:Y:S02]  /*b740*/  MOV R224, R162 ;  /* 0x000000a200e07202 */ /* 0x000fe40000000f00 */
[----:B------:R-:W-:-:S05]  /*b750*/  MOV R218, R165 ;  /* 0x000000a500da7202 */ /* 0x000fca0000000f00 */
[----:B------:R4:W-:Y:S08]  /*b760*/  MUFU.EX2 R122, R2 ;  /* 0x00000002007a7308 */ /* 0x0009f00000000800 */
[----:B------:R-:W-:Y:S01]  /*b770*/  MUFU.EX2 R109, R42 ;  /* 0x0000002a006d7308 */ /* 0x000fe20000000800 */
[----:B-1----:R-:W-:Y:S01]  /*b780*/  FFMA.FTZ R4, R221, UR4, -R0 ;  /* 0x00000004dd047c23 */ /* 0x002fe20008010800 */
[----:B---3--:R-:W-:Y:S01]  /*b790*/  F2FP.F16.F32.PACK_AB R5, R125, R124 ;  /* 0x0000007c7d05723e */ /* 0x008fe200000000ff */
[----:B------:R-:W-:-:S02]  /*b7a0*/  IMAD.MOV.U32 R221, RZ, RZ, R15 ;  /* 0x000000ffffdd7224 */ /* 0x000fc400078e000f */
[----:B------:R-:W-:-:S03]  /*b7b0*/  FFMA.FTZ R15, R235, UR4, -R0 ;  /* 0x00000004eb0f7c23 */ /* 0x000fc60008010800 */
[----:B------:R1:W-:Y:S01]  /*b7c0*/  MUFU.EX2 R126, R4 ;  /* 0x00000004007e7308 */ /* 0x0003e20000000800 */
[----:B----4-:R-:W-:Y:S01]  /*b7d0*/  FFMA.FTZ R2, R222, UR4, -R12 ;  /* 0x00000004de027c23 */ /* 0x010fe2000801080c */
[----:B------:R-:W-:-:S06]  /*b7e0*/  MOV R222, R160 ;  /* 0x000000a000de7202 */ /* 0x000fcc0000000f00 */
[----:B------:R3:W-:Y:S01]  /*b7f0*/  MUFU.EX2 R123, R2 ;  /* 0x00000002007b7308 */ /* 0x0007e20000000800 */
[--C-:B-1----:R-:W-:Y:S01]  /*b800*/  FFMA.FTZ R4, R219, UR4, -R0.reuse ;  /* 0x00000004db047c23 */ /* 0x102fe20008010800 */
[----:B------:R-:W-:Y:S01]  /*b810*/  MOV R219, R14 ;  /* 0x0000000e00db7202 */ /* 0x000fe20000000f00 */
[----:B------:R-:W-:-:S05]  /*b820*/  FFMA.FTZ R14, R197, UR4, -R0 ;  /* 0x00000004c50e7c23 */ /* 0x000fca0008010800 */
[----:B------:R1:W4:Y:S01]  /*b830*/  MUFU.EX2 R127, R4 ;  /* 0x00000004007f7308 */ /* 0x0003220000000800 */
[----:B---3--:R-:W-:Y:S01]  /*b840*/  FFMA.FTZ R2, R223, UR4, -R12 ;  /* 0x00000004df027c23 */ /* 0x008fe2000801080c */
[----:B------:R-:W-:Y:S01]  /*b850*/  MOV R223, R159 ;  /* 0x0000009f00df7202 */ /* 0x000fe20000000f00 */
[----:B------:R-:W-:-:S05]  /*b860*/  IMAD.MOV.U32 R159, RZ, RZ, R140 ;  /* 0x000000ffff9f7224 */ /* 0x000fca00078e008c */
[----:B------:R3:W-:Y:S01]  /*b870*/  MUFU.EX2 R121, R2 ;  /* 0x0000000200797308 */ /* 0x0007e20000000800 */
[----:B-1----:R-:W-:Y:S02]  /*b880*/  F2FP.F16.F32.PACK_AB R4, R129, R128 ;  /* 0x000000808104723e */ /* 0x002fe400000000ff */
[----:B----4-:R-:W-:Y:S01]  /*b890*/  F2FP.F16.F32.PACK_AB R7, R127, R126 ;  /* 0x0000007e7f07723e */ /* 0x010fe200000000ff */
[----:B---3--:R-:W-:-:S06]  /*b8a0*/  FFMA.FTZ R2, R174, UR4, -R12 ;  /* 0x00000004ae027c23 */ /* 0x008fcc000801080c */
[C---:B------:R-:W-:Y:S01]  /*b8b0*/  HMMA.16816.F32 R56, R4.reuse, R24, R44 ;  /* 0x000000180438723c */ /* 0x040fe2000000182c */
[----:B------:R1:W-:Y:S07]  /*b8c0*/  MUFU.EX2 R120, R2 ;  /* 0x0000000200787308 */ /* 0x0003ee0000000800 */
[C---:B------:R-:W-:Y:S01]  /*b8d0*/  HMMA.16816.F32 R48, R4.reuse, R28, R8 ;  /* 0x0000001c0430723c */ /* 0x040fe20000001808 */
[--C-:B------:R-:W-:Y:S01]  /*b8e0*/  FFMA.FTZ R29, R237, UR4, -R0.reuse ;  /* 0x00000004ed1d7c23 */ /* 0x100fe20008010800 */
[----:B------:R-:W-:Y:S01]  /*b8f0*/  FFMA.FTZ R28, R236, UR4, -R0 ;  /* 0x00000004ec1c7c23 */ /* 0x000fe20008010800 */
[--C-:B------:R-:W-:Y:S01]  /*b900*/  FFMA.FTZ R0, R203, UR4, -R3.reuse ;  /* 0x00000004cb007c23 */ /* 0x100fe20008010803 */
[----:B------:R-:W-:Y:S03]  /*b910*/  LDSM.16.MT88.4 R8, [R68+0xb000] ;  /* 0x00b000004408783b */ /* 0x000fe60000004200 */
[----:B------:R3:W-:Y:S01]  /*b920*/  MUFU.EX2 R116, R0 ;  /* 0x0000000000747308 */ /* 0x0007e20000000800 */
[C---:B------:R-:W-:Y:S01]  /*b930*/  HMMA.16816.F32 R44, R4.reuse, R30, R32 ;  /* 0x0000001e042c723c */ /* 0x040fe20000001820 */
[--C-:B------:R-:W-:Y:S01]  /*b940*/  FFMA.FTZ R32, R191, UR4, -R12.reuse ;  /* 0x00000004bf207c23 */ /* 0x100fe2000801080c */
[----:B------:R-:W-:Y:S01]  /*b950*/  FFMA.FTZ R31, R190, UR4, -R12 ;  /* 0x00000004be1f7c23 */ /* 0x000fe2000801080c */
[--C-:B------:R-:W-:Y:S01]  /*b960*/  FFMA.FTZ R30, R205, UR4, -R3.reuse ;  /* 0x00000004cd1e7c23 */ /* 0x100fe20008010803 */
[--C-:B-1----:R-:W-:Y:S01]  /*b970*/  FFMA.FTZ R2, R231, UR4, -R3.reuse ;  /* 0x00000004e7027c23 */ /* 0x102fe20008010803 */
[--C-:B------:R-:W-:Y:S01]  /*b980*/  FFMA.FTZ R34, R200, UR4, -R3.reuse ;  /* 0x00000004c8227c23 */ /* 0x100fe20008010803 */
[----:B------:R-:W-:Y:S01]  /*b990*/  FFMA.FTZ R33, R199, UR4, -R3 ;  /* 0x00000004c7217c23 */ /* 0x000fe20008010803 */
[----:B------:R-:W-:Y:S01]  /*b9a0*/  FADD.FTZ R35, R220, R217 ;  /* 0x000000d9dc237221 */ /* 0x000fe20000010000 */
[----:B------:R1:W-:Y:S01]  /*b9b0*/  MUFU.EX2 R119, R2 ;  /* 0x0000000200777308 */ /* 0x0003e20000000800 */
[----:B------:R-:W-:Y:S01]  /*b9c0*/  MOV R217, R111 ;  /* 0x0000006f00d97202 */ /* 0x000fe20000000f00 */
[C---:B------:R-:W-:Y:S01]  /*b9d0*/  HMMA.16816.F32 R52, R4.reuse, R26, R36 ;  /* 0x0000001a0434723c */ /* 0x040fe20000001824 */
[----:B------:R-:W4:Y:S01]  /*b9e0*/  LDSM.16.MT88.4 R24, [R40+0xb000] ;  /* 0x00b000002818783b */ /* 0x000f220000004200 */
[----:B------:R-:W-:Y:S01]  /*b9f0*/  FADD.FTZ R36, R227, R225 ;  /* 0x000000e1e3247221 */ /* 0x000fe20000010000 */
[----:B------:R-:W-:Y:S01]  /*ba00*/  MOV R227, R212 ;  /* 0x000000d400e37202 */ /* 0x000fe20000000f00 */
[----:B------:R-:W-:Y:S01]  /*ba10*/  IMAD.MOV.U32 R220, RZ, RZ, R187 ;  /* 0x000000ffffdc7224 */ /* 0x000fe200078e00bb */
[----:B------:R-:W-:Y:S01]  /*ba20*/  MOV R212, R173 ;  /* 0x000000ad00d47202 */ /* 0x000fe20000000f00 */
[----:B------:R-:W-:Y:S01]  /*ba30*/  MUFU.EX2 R42, R14 ;  /* 0x0000000e002a7308 */ /* 0x000fe20000000800 */
[----:B------:R-:W-:Y:S01]  /*ba40*/  MOV R187, R148 ;  /* 0x0000009400bb7202 */ /* 0x000fe20000000f00 */
[----:B------:R-:W-:Y:S01]  /*ba50*/  HMMA.16816.F32 R92, R4, R20, R92 ;  /* 0x00000014045c723c */ /* 0x000fe2000000185c */
[----:B------:R-:W-:Y:S01]  /*ba60*/  IMAD.MOV.U32 R173, RZ, RZ, R149 ;  /* 0x000000ffffad7224 */ /* 0x000fe200078e0095 */
[----:B------:R-:W-:Y:S01]  /*ba70*/  MOV R225, R110 ;  /* 0x0000006e00e17202 */ /* 0x000fe20000000f00 */
[----:B---3--:R-:W-:Y:S01]  /*ba80*/  FADD.FTZ R0, R221, R219 ;  /* 0x000000dbdd007221 */ /* 0x008fe20000010000 */
[----:B------:R-:W-:Y:S01]  /*ba90*/  MOV R221, R170 ;  /* 0x000000aa00dd7202 */ /* 0x000fe20000000f00 */
[----:B------:R-:W-:-:S02]  /*baa0*/  IMAD.MOV.U32 R170, RZ, RZ, R161 ;  /* 0x000000ffffaa7224 */ /* 0x000fc400078e00a1 */
[--C-:B-1----:R-:W-:Y:S01]  /*bab0*/  FFMA.FTZ R2, R232, UR4, -R3.reuse ;  /* 0x00000004e8027c23 */ /* 0x102fe20008010803 */
[----:B------:R-:W-:Y:S01]  /*bac0*/  MUFU.EX2 R111, R60 ;  /* 0x0000003c006f7308 */ /* 0x000fe20000000800 */
[C---:B------:R-:W-:Y:S01]  /*bad0*/  HMMA.16816.F32 R88, R4.reuse, R22, R88 ;  /* 0x000000160458723c */ /* 0x040fe20000001858 */
[----:B------:R-:W1:Y:S01]  /*bae0*/  LDSM.16.MT88.4 R20, [R43+0xb000] ;  /* 0x00b000002b14783b */ /* 0x000e620000004200 */
[----:B------:R-:W-:Y:S01]  /*baf0*/  MOV R219, R164 ;  /* 0x000000a400db7202 */ /* 0x000fe20000000f00 */
[----:B------:R-:W-:Y:S01]  /*bb00*/  FADD.FTZ R0, R214, R0 ;  /* 0x00000000d6007221 */ /* 0x000fe20000010000 */
[----:B------:R-:W-:Y:S02]  /*bb10*/  MOV R214, R153 ;  /* 0x0000009900d67202 */ /* 0x000fe40000000f00 */
[----:B------:R-:W-:Y:S01]  /*bb20*/  MOV R153, R163 ;  /* 0x000000a300997202 */ /* 0x000fe20000000f00 */
[----:B------:R3:W4:Y:S01]  /*bb30*/  MUFU.EX2 R118, R2 ;  /* 0x0000000200767308 */ /* 0x0007220000000800 */
[C---:B------:R-:W-:Y:S08]  /*bb40*/  HMMA.16816.F32 R80, R4.reuse, R16, R80 ;  /* 0x000000100450723c */ /* 0x040ff00000001850 */
[----:B------:R-:W-:Y:S01]  /*bb50*/  HMMA.16816.F32 R72, R4, R18, R72 ;  /* 0x000000120448723c */ /* 0x000fe20000001848 */
[----:B------:R-:W-:Y:S01]  /*bb60*/  MUFU.EX2 R60, R15 ;  /* 0x0000000f003c7308 */ /* 0x000fe20000000800 */
[----:B------:R-:W2:Y:S01]  /*bb70*/  LDSM.16.MT88.4 R16, [R41+0xb000] ;  /* 0x00b000002910783b */ /* 0x000ea20000004200 */
[----:B---3--:R-:W-:-:S06]  /*bb80*/  FFMA.FTZ R2, R234, UR4, -R3 ;  /* 0x00000004ea027c23 */ /* 0x008fcc0008010803 */
[----:B------:R3:W1:Y:S02]  /*bb90*/  MUFU.EX2 R117, R2 ;  /* 0x0000000200757308 */ /* 0x0006640000000800 */
[----:B---3--:R-:W-:Y:S01]  /*bba0*/  FFMA.FTZ R2, R198, UR4, -R12 ;  /* 0x00000004c6027c23 */ /* 0x008fe2000801080c */
[----:B------:R-:W-:Y:S01]  /*bbb0*/  FFMA.FTZ R12, R204, UR4, -R3 ;  /* 0x00000004cc0c7c23 */ /* 0x000fe20008010803 */
[----:B------:R-:W-:Y:S01]  /*bbc0*/  FADD.FTZ R3, R230, R226 ;  /* 0x000000e2e6037221 */ /* 0x000fe20000010000 */
[----:B------:R-:W-:-:S03]  /*bbd0*/  F2FP.F16.F32.PACK_AB R4, R123, R122 ;  /* 0x0000007a7b04723e */ /* 0x000fc600000000ff */
[----:B------:R-:W-:Y:S01]  /*bbe0*/  MUFU.EX2 R110, R61 ;  /* 0x0000003d006e7308 */ /* 0x000fe20000000800 */
[----:B----4-:R-:W-:Y:S01]  /*bbf0*/  F2FP.F16.F32.PACK_AB R5, R118, R119 ;  /* 0x000000777605723e */ /* 0x010fe200000000ff */
[----:B------:R-:W-:Y:S01]  /*bc00*/  FADD.FTZ R15, R223, R3 ;  /* 0x00000003df0f7221 */ /* 0x000fe20000010000 */
[----:B------:R-:W-:Y:S01]  /*bc10*/  F2FP.F16.F32.PACK_AB R6, R120, R121 ;  /* 0x000000797806723e */ /* 0x000fe200000000ff */
[----:B------:R-:W3:Y:S01]  /*bc20*/  LDL.LU R223, [R1+0x30] ;  /* 0x0000300001df7983 */ /* 0x000ee20000300800 */
[----:B-1----:R-:W-:Y:S01]  /*bc30*/  F2FP.F16.F32.PACK_AB R7, R116, R117 ;  /* 0x000000757407723e */ /* 0x002fe200000000ff */
[----:B------:R-:W-:Y:S01]  /*bc40*/  IMAD.MOV.U32 R230, RZ, RZ, R175 ;  /* 0x000000ffffe67224 */ /* 0x000fe200078e00af */
[----:B------:R-:W-:Y:S01]  /*bc50*/  MOV R226, R167 ;  /* 0x000000a700e27202 */ /* 0x000fe20000000f00 */
[----:B------:R-:W-:Y:S01]  /*bc60*/  MUFU.EX2 R61, R28 ;  /* 0x0000001c003d7308 */ /* 0x000fe20000000800 */
[----:B------:R-:W-:Y:S02]  /*bc70*/  MOV R175, R144 ;  /* 0x0000009000af7202 */ /* 0x000fe40000000f00 */
[----:B------:R-:W-:Y:S01]  /*bc80*/  MOV R144, R143 ;  /* 0x0000008f00907202 */ /* 0x000fe20000000f00 */
[C---:B------:R-:W-:Y:S04]  /*bc90*/  HMMA.16816.F32 R148, R4.reuse, R26, R100 ;  /* 0x0000001a0494723c */ /* 0x040fe80000001864 */
[----:B------:R-:W-:Y:S08]  /*bca0*/  MUFU.EX2 R100, R62 ;  /* 0x0000003e00647308 */ /* 0x000ff00000000800 */
[----:B------:R-:W1:Y:S01]  /*bcb0*/  MUFU.EX2 R62, R29 ;  /* 0x0000001d003e7308 */ /* 0x000e620000000800 */
[----:B------:R-:W-:Y:S01]  /*bcc0*/  HMMA.16816.F32 R140, R4, R24, R112 ;  /* 0x00000018048c723c */ /* 0x000fe20000001870 */
[----:B------:R-:W-:-:S07]  /*bcd0*/  MOV R237, R173 ;  /* 0x000000ad00ed7202 */ /* 0x000fce0000000f00 */
[C---:B------:R-:W-:Y:S08]  /*bce0*/  HMMA.16816.F32 R160, R4.reuse, R20, R96 ;  /* 0x0000001404a0723c */ /* 0x040ff00000001860 */
[C---:B------:R-:W-:Y:S08]  /*bcf0*/  HMMA.16816.F32 R164, R4.reuse, R22, R64 ;  /* 0x0000001604a4723c */ /* 0x040ff00000001840 */
[C---:B--2---:R-:W-:Y:S08]  /*bd00*/  HMMA.16816.F32 R176, R4.reuse, R16, R176 ;  /* 0x0000001004b0723c */ /* 0x044ff000000018b0 */
[C---:B------:R-:W-:Y:S08]  /*bd10*/  HMMA.16816.F32 R180, R4.reuse, R18, R180 ;  /* 0x0000001204b4723c */ /* 0x040ff000000018b4 */
[----:B------:R-:W-:Y:S01]  /*bd20*/  HMMA.16816.F32 R192, R4, R8, R192 ;  /* 0x0000000804c0723c */ /* 0x000fe200000018c0 */
[----:B---3--:R-:W-:Y:S01]  /*bd30*/  FADD.FTZ R14, R223, R35 ;  /* 0x00000023df0e7221 */ /* 0x008fe20000010000 */
[----:B------:R-:W-:-:S02]  /*bd40*/  MOV R223, R222 ;  /* 0x000000de00df7202 */ /* 0x000fc40000000f00 */
[----:B------:R-:W-:Y:S02]  /*bd50*/  MOV R222, R224 ;  /* 0x000000e000de7202 */ /* 0x000fe40000000f00 */
[----:B------:R-:W-:Y:S01]  /*bd60*/  MOV R224, R152 ;  /* 0x0000009800e07202 */ /* 0x000fe20000000f00 */
[----:B------:R-:W-:Y:S01]  /*bd70*/  IMAD.MOV.U32 R152, RZ, RZ, R154 ;  /* 0x000000ffff987224 */ /* 0x000fe200078e009a */
[----:B------:R-:W-:Y:S02]  /*bd80*/  MOV R154, R215 ;  /* 0x000000d7009a7202 */ /* 0x000fe40000000f00 */
[----:B------:R-:W-:Y:S01]  /*bd90*/  MOV R215, R216 ;  /* 0x000000d800d77202 */ /* 0x000fe20000000f00 */
[----:B------:R-:W-:Y:S01]  /*bda0*/  FADD.FTZ R3, R223, R36 ;  /* 0x00000024df037221 */ /* 0x000fe20000010000 */
[----:B------:R-:W-:Y:S01]  /*bdb0*/  MOV R216, R218 ;  /* 0x000000da00d87202 */ /* 0x000fe20000000f00 */
[----:B------:R-:W-:Y:S01]  /*bdc0*/  HMMA.16816.F32 R36, R4, R10, R104 ;  /* 0x0000000a0424723c */ /* 0x000fe20000001868 */
[----:B------:R-:W-:Y:S01]  /*bdd0*/  MOV R218, R219 ;  /* 0x000000db00da7202 */ /* 0x000fe20000000f00 */
[----:B------:R-:W-:Y:S01]  /*bde0*/  IMAD.MOV.U32 R219, RZ, RZ, R221 ;  /* 0x000000ffffdb7224 */ /* 0x000fe200078e00dd */
[----:B------:R-:W-:-:S02]  /*bdf0*/  MOV R221, R226 ;  /* 0x000000e200dd7202 */ /* 0x000fc40000000f00 */
[----:B------:R-:W-:Y:S02]  /*be00*/  F2FP.F16.F32.PACK_AB R4, R111, R109 ;  /* 0x0000006d6f04723e */ /* 0x000fe400000000ff */
[----:B-1----:R-:W-:Y:S02]  /*be10*/  F2FP.F16.F32.PACK_AB R5, R61, R62 ;  /* 0x0000003e3d05723e */ /* 0x002fe400000000ff */
[----:B------:R-:W-:Y:S02]  /*be20*/  F2FP.F16.F32.PACK_AB R6, R100, R110 ;  /* 0x0000006e6406723e */ /* 0x000fe400000000ff */
[----:B------:R-:W-:Y:S02]  /*be30*/  F2FP.F16.F32.PACK_AB R7, R42, R60 ;  /* 0x0000003c2a07723e */ /* 0x000fe400000000ff */
[----:B------:R-:W-:Y:S02]  /*be40*/  MOV R226, R230 ;  /* 0x000000e600e27202 */ /* 0x000fe40000000f00 */
[----:B------:R-:W-:-:S02]  /*be50*/  MOV R230, R225 ;  /* 0x000000e100e67202 */ /* 0x000fc40000000f00 */
[----:B------:R-:W-:Y:S01]  /*be60*/  MOV R225, R227 ;  /* 0x000000e300e17202 */ /* 0x000fe20000000f00 */
[----:B------:R-:W-:Y:S01]  /*be70*/  IMAD.MOV.U32 R227, RZ, RZ, R188 ;  /* 0x000000ffffe37224 */ /* 0x000fe200078e00bc */
[----:B------:R-:W-:Y:S01]  /*be80*/  MOV R188, R209 ;  /* 0x000000d100bc7202 */ /* 0x000fe20000000f00 */
[----:B------:R-:W-:Y:S01]  /*be90*/  FADD.FTZ R15, R224, R15 ;  /* 0x0000000fe00f7221 */ /* 0x000fe20000010000 */
[----:B------:R-:W-:Y:S01]  /*bea0*/  MOV R209, R211 ;  /* 0x000000d300d17202 */ /* 0x000fe20000000f00 */
[----:B------:R-:W-:Y:S01]  /*beb0*/  HMMA.16816.F32 R80, R4, R20, R80 ;  /* 0x000000140450723c */ /* 0x000fe20000001850 */
[----:B------:R-:W-:Y:S01]  /*bec0*/  MOV R211, R202 ;  /* 0x000000ca00d37202 */ /* 0x000fe20000000f00 */
[----:B------:R1:W-:Y:S01]  /*bed0*/  MUFU.EX2 R20, R12 ;  /* 0x0000000c00147308 */ /* 0x0003e20000000800 */
[----:B------:R-:W-:Y:S02]  /*bee0*/  MOV R202, R252 ;  /* 0x000000fc00ca7202 */ /* 0x000fe40000000f00 */
[----:B------:R-:W2:Y:S01]  /*bef0*/  LDL.LU R252, [R1+0x78] ;  /* 0x0000780001fc7983 */ /* 0x000ea20000300800 */
[----:B-1----:R-:W-:-:S03]  /*bf00*/  FADD.FTZ R12, R237, R15 ;  /* 0x0000000fed0c7221 */ /* 0x002fc60000010000 */
[----:B------:R-:W3:Y:S01]  /*bf10*/  LDL.LU R237, [R1+0x3c] ;  /* 0x00003c0001ed7983 */ /* 0x000ee20000300800 */
[----:B------:R-:W-:Y:S01]  /*bf20*/  FADD.FTZ R14, R152, R14 ;  /* 0x0000000e980e7221 */ /* 0x000fe20000010000 */
[----:B------:R-:W-:Y:S01]  /*bf30*/  MOV R232, R146 ;  /* 0x0000009200e87202 */ /* 0x000fe20000000f00 */
[----:B------:R1:W-:Y:S01]  /*bf40*/  MUFU.EX2 R29, R13 ;  /* 0x0000000d001d7308 */ /* 0x0003e20000000800 */
[----:B------:R-:W-:Y:S02]  /*bf50*/  MOV R174, R221 ;  /* 0x000000dd00ae7202 */ /* 0x000fe40000000f00 */
[----:B------:R-:W-:Y:S01]  /*bf60*/  MOV R231, R226 ;  /* 0x000000e200e77202 */ /* 0x000fe20000000f00 */
[----:B------:R-:W-:Y:S01]  /*bf70*/  FADD.FTZ R0, R222, R0 ;  /* 0x00000000de007221 */ /* 0x000fe20000010000 */
[----:B------:R-:W-:Y:S01]  /*bf80*/  MOV R223, R219 ;  /* 0x000000db00df7202 */ /* 0x000fe20000000f00 */
[----:B------:R-:W-:Y:S01]  /*bf90*/  IMAD.MOV.U32 R224, RZ, RZ, R216 ;  /* 0x000000ffffe07224 */ /* 0x000fe200078e00d8 */
[----:B------:R-:W-:Y:S01]  /*bfa0*/  MOV R222, R218 ;  /* 0x000000da00de7202 */ /* 0x000fe20000000f00 */
[----:B------:R4:W-:Y:S01]  /*bfb0*/  MUFU.EX2 R28, R2 ;  /* 0x00000002001c7308 */ /* 0x0009e20000000800 */
[----:B------:R-:W-:Y:S01]  /*bfc0*/  HMMA.16816.F32 R48, R4, R8, R48 ;  /* 0x000000080430723c */ /* 0x000fe20000001830 */
[----:B-1----:R-:W-:Y:S01]  /*bfd0*/  FADD.FTZ R13, R154, R3 ;  /* 0x000000039a0d7221 */ /* 0x002fe20000010000 */
[----:B------:R-:W-:Y:S01]  /*bfe0*/  FADD.FTZ R8, R70, R12 ;  /* 0x0000000c46087221 */ /* 0x000fe20000010000 */
[----:B------:R-:W-:Y:S01]  /*bff0*/  FADD.FTZ R0, R215, R0 ;  /* 0x00000000d7007221 */ /* 0x000fe20000010000 */
[----:B------:R-:W-:-:S02]  /*c000*/  MOV R215, R209 ;  /* 0x000000d100d77202 */ /* 0x000fc40000000f00 */
[----:B------:R-:W-:Y:S01]  /*c010*/  MOV R209, R211 ;  /* 0x000000d300d17202 */ /* 0x000fe20000000f00 */
[----:B------:R-:W-:Y:S01]  /*c020*/  IMAD.MOV.U32 R211, RZ, RZ, R202 ;  /* 0x000000ffffd37224 */ /* 0x000fe200078e00ca */
[----:B------:R-:W-:Y:S01]  /*c030*/  MOV R216, R175 ;  /* 0x000000af00d87202 */ /* 0x000fe20000000f00 */
[----:B------:R-:W-:Y:S01]  /*c040*/  FADD.FTZ R0, R71, R0 ;  /* 0x0000000047007221 */ /* 0x000fe20000010000 */
        /* <DEDUP_REMOVED lines=8> */
[C---:B------:R-:W-:Y:S08]  /*c0d0*/  HMMA.16816.F32 R92, R4.reuse, R24, R92 ;  /* 0x00000018045c723c */ /* 0x040ff0000000185c */
[C---:B------:R-:W-:Y:S08]  /*c0e0*/  HMMA.16816.F32 R88, R4.reuse, R26, R88 ;  /* 0x0000001a0458723c */ /* 0x040ff00000001858 */
[C---:B------:R-:W-:Y:S08]  /*c0f0*/  HMMA.16816.F32 R72, R4.reuse, R22, R72 ;  /* 0x000000160448723c */ /* 0x040ff00000001848 */
[C---:B------:R-:W-:Y:S08]  /*c100*/  HMMA.16816.F32 R56, R4.reuse, R16, R56 ;  /* 0x000000100438723c */ /* 0x040ff00000001838 */
[C---:B------:R-:W-:Y:S08]  /*c110*/  HMMA.16816.F32 R52, R4.reuse, R18, R52 ;  /* 0x000000120434723c */ /* 0x040ff00000001834 */
[----:B------:R-:W-:Y:S01]  /*c120*/  HMMA.16816.F32 R44, R4, R10, R44 ;  /* 0x0000000a042c723c */ /* 0x000fe2000000182c */
[----:B------:R-:W-:Y:S01]  /*c130*/  MOV R221, R227 ;  /* 0x000000e300dd7202 */ /* 0x000fe20000000f00 */
[----:B------:R-:W-:Y:S01]  /*c140*/  IMAD.MOV.U32 R226, RZ, RZ, R225 ;  /* 0x000000ffffe27224 */ /* 0x000fe200078e00e1 */
[----:B------:R-:W-:Y:S01]  /*c150*/  MOV R225, R171 ;  /* 0x000000ab00e17202 */ /* 0x000fe20000000f00 */
[----:B------:R-:W1:Y:S01]  /*c160*/  MUFU.EX2 R85, R85 ;  /* 0x0000005500557308 */ /* 0x000e620000000800 */
[----:B------:R-:W-:Y:S01]  /*c170*/  MOV R227, R185 ;  /* 0x000000b900e37202 */ /* 0x000fe20000000f00 */
[----:B------:R-:W1:Y:S04]  /*c180*/  LDSM.16.MT88.4 R152, [R40+0xb800] ;  /* 0x00b800002898783b */ /* 0x000e680000004200 */
[----:B------:R-:W1:Y:S02]  /*c190*/  LDSM.16.MT88.4 R168, [R43+0xb800] ;  /* 0x00b800002ba8783b */ /* 0x000e640000004200 */
[----:B------:R-:W1:Y:S02]  /*c1a0*/  MUFU.EX2 R63, R63 ;  /* 0x0000003f003f7308 */ /* 0x000e640000000800 */
[----:B------:R-:W1:Y:S04]  /*c1b0*/  LDSM.16.MT88.4 R184, [R41+0xb800] ;  /* 0x00b8000029b8783b */ /* 0x000e680000004200 */
[----:B------:R-:W1:Y:S02]  /*c1c0*/  LDSM.16.MT88.4 R16, [R68+0xb800] ;  /* 0x00b800004410783b */ /* 0x000e640000004200 */
[----:B------:R-:W1:Y:S08]  /*c1d0*/  MUFU.EX2 R30, R30 ;  /* 0x0000001e001e7308 */ /* 0x000e700000000800 */
        /* <DEDUP_REMOVED lines=9> */
[----:B------:R-:W1:Y:S01]  /*c270*/  MUFU.EX2 R31, R31 ;  /* 0x0000001f001f7308 */ /* 0x000e620000000800 */
[----:B---3--:R-:W-:Y:S01]  /*c280*/  FADD.FTZ R3, R237, R14 ;  /* 0x0000000eed037221 */ /* 0x008fe20000010000 */
[----:B------:R-:W-:-:S02]  /*c290*/  MOV R237, R232 ;  /* 0x000000e800ed7202 */ /* 0x000fc40000000f00 */
[----:B------:R-:W-:Y:S01]  /*c2a0*/  MOV R232, R231 ;  /* 0x000000e700e87202 */ /* 0x000fe20000000f00 */
[----:B------:R-:W-:Y:S01]  /*c2b0*/  IMAD.MOV.U32 R231, RZ, RZ, R174 ;  /* 0x000000ffffe77224 */ /* 0x000fe200078e00ae */
[----:B------:R-:W-:Y:S01]  /*c2c0*/  MOV R174, R223 ;  /* 0x000000df00ae7202 */ /* 0x000fe20000000f00 */
[----:B----4-:R-:W-:Y:S01]  /*c2d0*/  FADD.FTZ R2, R237, R13 ;  /* 0x0000000ded027221 */ /* 0x010fe20000010000 */
[----:B------:R-:W-:Y:S02]  /*c2e0*/  MOV R223, R222 ;  /* 0x000000de00df7202 */ /* 0x000fe40000000f00 */
[----:B------:R-:W-:Y:S02]  /*c2f0*/  MOV R222, R224 ;  /* 0x000000e000de7202 */ /* 0x000fe40000000f00 */
[----:B------:R-:W-:Y:S01]  /*c300*/  MOV R224, R220 ;  /* 0x000000dc00e07202 */ /* 0x000fe20000000f00 */
[----:B------:R-:W-:Y:S01]  /*c310*/  IMAD.MOV.U32 R220, RZ, RZ, R214 ;  /* 0x000000ffffdc7224 */ /* 0x000fe200078e00d6 */
[----:B------:R-:W-:-:S02]  /*c320*/  MOV R237, R232 ;  /* 0x000000e800ed7202 */ /* 0x000fc40000000f00 */
[----:B------:R-:W-:Y:S02]  /*c330*/  MOV R232, R231 ;  /* 0x000000e700e87202 */ /* 0x000fe40000000f00 */
[----:B------:R-:W-:Y:S01]  /*c340*/  MOV R231, R174 ;  /* 0x000000ae00e77202 */ /* 0x000fe20000000f00 */
[----:B------:R-:W-:Y:S02]  /*c350*/  IMAD.MOV.U32 R174, RZ, RZ, R223 ;  /* 0x000000ffffae7224 */ /* 0x000fe400078e00df */
[----:B--2---:R-:W-:Y:S01]  /*c360*/  FADD.FTZ R12, R252, R3 ;  /* 0x00000003fc0c7221 */ /* 0x004fe20000010000 */
[----:B------:R-:W-:Y:S01]  /*c370*/  MOV R223, R222 ;  /* 0x000000de00df7202 */ /* 0x000fe20000000f00 */
[----:B------:R-:W-:Y:S01]  /*c380*/  FADD.FTZ R3, R237, R8 ;  /* 0x00000008ed037221 */ /* 0x000fe20000010000 */
[----:B------:R-:W-:Y:S01]  /*c390*/  MOV R222, R224 ;  /* 0x000000e000de7202 */ /* 0x000fe20000000f00 */
[----:B------:R-:W-:Y:S01]  /*c3a0*/  IMAD.MOV.U32 R237, RZ, RZ, R232 ;  /* 0x000000ffffed7224 */ /* 0x000fe200078e00e8 */
[----:B------:R-:W-:-:S02]  /*c3b0*/  MOV R224, R220 ;  /* 0x000000dc00e07202 */ /* 0x000fc40000000f00 */
[----:B------:R-:W-:Y:S02]  /*c3c0*/  MOV R232, R231 ;  /* 0x000000e700e87202 */ /* 0x000fe40000000f00 */
[----:B------:R-:W-:Y:S02]  /*c3d0*/  MOV R231, R174 ;  /* 0x000000ae00e77202 */ /* 0x000fe40000000f00 */
[----:B------:R-:W-:Y:S02]  /*c3e0*/  MOV R174, R223 ;  /* 0x000000df00ae7202 */ /* 0x000fe40000000f00 */
        /* <DEDUP_REMOVED lines=120> */
[----:B-1----:R-:W-:Y:S01]  /*cb70*/  FADD.FTZ R4, R85, R4 ;  /* 0x0000000455047221 */ /* 0x002fe20000010000 */
[----:B------:R-:W-:Y:S01]  /*cb80*/  FADD.FTZ R3, R63, R3 ;  /* 0x000000033f037221 */ /* 0x000fe20000010000 */
[----:B------:R-:W-:Y:S01]  /*cb90*/  FADD.FTZ R0, R30, R0 ;  /* 0x000000001e007221 */ /* 0x000fe20000010000 */
[----:B------:R-:W-:Y:S01]  /*cba0*/  FADD.FTZ R2, R29, R2 ;  /* 0x000000021d027221 */ /* 0x000fe20000010000 */
[----:B------:R-:W1:Y:S01]  /*cbb0*/  S2R R133, SR_TID.X ;  /* 0x0000000000857919 */ /* 0x000e620000002100 */
        /* <DEDUP_REMOVED lines=15> */
[----:B------:R-:W-:-:S03]  /*ccb0*/  FADD.FTZ R2, R31, R2 ;  /* 0x000000021f027221 */ /* 0x000fc60000010000 */
[----:B------:R2:W5:Y:S04]  /*ccc0*/  LDL.LU R233, [R1+0x64] ;  /* 0x0000640001e97983 */ /* 0x0005680000300800 */
        /* <DEDUP_REMOVED lines=16> */
[----:B-1----:R-:W-:-:S07]  /*cdd0*/  SHF.L.U32 R133, R133, 0x3, RZ ;  /* 0x0000000385857819 */ /* 0x002fce00000006ff */
        /* <DEDUP_REMOVED lines=17> */
[----:B--2---:R-:W-:-:S15]  /*cef0*/  @!P6 BRA `(.L_x_572) ;  /* 0x0000008400a0e947 */ /* 0x004fde0003800000 */
[----:B------:R-:W2:Y:S01]  /*cf00*/  LDL R209, [R1+0x44] ;  /* 0x0000440001d17983 */ /* 0x000ea20000100800 */
[----:B------:R-:W1:Y:S01]  /*cf10*/  LDC.64 R236, c[0x0][0x3c0] ;  /* 0x0000f000ffec7b82 */ /* 0x000e620000000a00 */
[----:B------:R-:W3:Y:S02]  /*cf20*/  LDCU UR4, c[0x0][0x440] ;  /* 0x00008800ff0477ac */ /* 0x000ee40008000800 */
[----:B------:R-:W4:Y:S01]  /*cf30*/  LDL.LU R211, [R1+0x8] ;  /* 0x0000080001d37983 */ /* 0x000f220000300800 */
[----:B------:R-:W-:Y:S01]  /*cf40*/  IMAD.MOV.U32 R139, RZ, RZ, 0x20 ;  /* 0x00000020ff8b7424 */ /* 0x000fe200078e00ff */
[----:B------:R-:W-:Y:S01]  /*cf50*/  MOV R136, R69 ;  /* 0x0000004500887202 */ /* 0x000fe20000000f00 */
[----:B------:R-:W-:Y:S01]  /*cf60*/  IMAD.MOV.U32 R229, RZ, RZ, 0x20 ;  /* 0x00000020ffe57424 */ /* 0x000fe200078e00ff */
[----:B------:R-:W1:Y:S01]  /*cf70*/  S2R R227, SR_TID.X ;  /* 0x0000000000e37919 */ /* 0x000e620000002100 */
[----:B------:R-:W-:Y:S01]  /*cf80*/  IMAD.MOV.U32 R231, RZ, RZ, 0x20 ;  /* 0x00000020ffe77424 */ /* 0x000fe200078e00ff */
[----:B------:R-:W-:Y:S01]  /*cf90*/  SEL R139, R139, 0xffffffe0, !P2 ;  /* 0xffffffe08b8b7807 */ /* 0x000fe20005000000 */
[----:B-----5:R-:W-:Y:S01]  /*cfa0*/  IMAD.MOV.U32 R134, RZ, RZ, R76 ;  /* 0x000000ffff867224 */ /* 0x020fe200078e004c */
[----:B------:R-:W-:Y:S01]  /*cfb0*/  MOV R232, 0x40 ;  /* 0x0000004000e87802 */ /* 0x000fe20000000f00 */
[----:B------:R-:W-:Y:S01]  /*cfc0*/  IMAD.MOV.U32 R135, RZ, RZ, R70 ;  /* 0x000000ffff877224 */ /* 0x000fe200078e0046 */
[----:B------:R-:W1:Y:S01]  /*cfd0*/  LDCU UR7, c[0x0][0x440] ;  /* 0x00008800ff0777ac */ /* 0x000e620008000800 */
[----:B------:R-:W1:Y:S01]  /*cfe0*/  LDCU UR6, c[0x0][0x50c] ;  /* 0x0000a180ff0677ac */ /* 0x000e620008000800 */
[----:B---3--:R-:W-:Y:S01]  /*cff0*/  ISETP.GE.AND P3, PT, R133, UR4, PT ;  /* 0x0000000485007c0c */ /* 0x008fe2000bf66270 */
[----:B------:R-:W-:Y:S01]  /*d000*/  IMAD.MOV.U32 R133, RZ, RZ, R71 ;  /* 0x000000ffff857224 */ /* 0x000fe200078e0047 */
[----:B------:R-:W3:Y:S01]  /*d010*/  LDCU UR4, c[0x0][0x45c] ;  /* 0x00008b80ff0477ac */ /* 0x000ee20008000800 */
[----:B-1----:R-:W-:-:S02]  /*d020*/  IMAD.SHL.U32 R212, R227, 0x40, RZ ;  /* 0x00000040e3d47824 */ /* 0x002fc400078e00ff */
[C---:B------:R-:W-:Y:S02]  /*d030*/  IMAD.SHL.U32 R225, R227.reuse, 0x8, RZ ;  /* 0x00000008e3e17824 */ /* 0x040fe400078e00ff */
[----:B------:R-:W-:Y:S01]  /*d040*/  IMAD.SHL.U32 R227, R227, 0x2, RZ ;  /* 0x00000002e3e37824 */ /* 0x000fe200078e00ff */
[----:B------:R-:W-:-:S04]  /*d050*/  LOP3.LUT R0, R212, 0x1c0, RZ, 0xc0, !PT ;  /* 0x000001c0d4007812 */ /* 0x000fc800078ec0ff */
[----:B------:R-:W-:Y:S02]  /*d060*/  LOP3.LUT R0, R0, 0x38, R225, 0xf8, !PT ;  /* 0x0000003800007812 */ /* 0x000fe400078ef8e1 */
[----:B------:R-:W-:-:S04]  /*d070*/  LOP3.LUT R227, R227, 0x6, RZ, 0xc0, !PT ;  /* 0x00000006e3e37812 */ /* 0x000fc800078ec0ff */
[----:B------:R-:W-:-:S05]  /*d080*/  IADD3 R3, PT, PT, R227, R252, RZ ;  /* 0x000000fce3037210 */ /* 0x000fca0007ffe0ff */
[----:B------:R1:W-:Y:S01]  /*d090*/  STL [R1+0x4c], R3 ;  /* 0x00004c0301007387 */ /* 0x0003e20000100800 */
[----:B--2---:R-:W-:Y:S02]  /*d0a0*/  IMAD.MOV.U32 R214, RZ, RZ, R209 ;  /* 0x000000ffffd67224 */ /* 0x004fe400078e00d1 */
[----:B----4-:R-:W-:Y:S02]  /*d0b0*/  IMAD.MOV.U32 R209, RZ, RZ, R211 ;  /* 0x000000ffffd17224 */ /* 0x010fe400078e00d3 */
[----:B------:R-:W2:Y:S02]  /*d0c0*/  S2R R211, SR_TID.X ;  /* 0x0000000000d37919 */ /* 0x000ea40000002100 */
[----:B------:R-:W-:Y:S02]  /*d0d0*/  VIADD R235, R209, 0xfffffffe ;  /* 0xfffffffed1eb7836 */ /* 0x000fe40000000000 */
[C---:B--2---:R-:W-:Y:S01]  /*d0e0*/  IMAD.SHL.U32 R2, R211.reuse, 0x40, RZ ;  /* 0x00000040d3027824 */ /* 0x044fe200078e00ff */
[----:B------:R-:W-:Y:S01]  /*d0f0*/  SHF.R.U32.HI R137, RZ, 0x1, R211 ;  /* 0x00000001ff897819 */ /* 0x000fe200000116d3 */
[C---:B------:R-:W-:Y:S01]  /*d100*/  IMAD.SHL.U32 R234, R211.reuse, 0x8, RZ ;  /* 0x00000008d3ea7824 */ /* 0x040fe200078e00ff */
[----:B------:R-:W-:-:S02]  /*d110*/  LOP3.LUT P1, RZ, R211, 0x2, RZ, 0xc0, !PT ;  /* 0x00000002d3ff7812 */ /* 0x000fc4000782c0ff */
[----:B------:R-:W-:Y:S02]  /*d120*/  LOP3.LUT R137, R0, 0x8, R137, 0x78, !PT ;  /* 0x0000000800897812 */ /* 0x000fe400078e7889 */
[C---:B------:R-:W-:Y:S02]  /*d130*/  LOP3.LUT R138, R2.reuse, 0x1c0, RZ, 0xc0, !PT ;  /* 0x000001c0028a7812 */ /* 0x040fe400078ec0ff */
[----:B------:R-:W-:Y:S01]  /*d140*/  LOP3.LUT R0, R2, 0x400, RZ, 0xc0, !PT ;  /* 0x0000040002007812 */ /* 0x000fe200078ec0ff */
[----:B------:R-:W-:Y:S01]  /*d150*/  IMAD.IADD R2, R214, 0x1, R84 ;  /* 0x00000001d6027824 */ /* 0x000fe200078e0254 */
[----:B------:R-:W-:Y:S02]  /*d160*/  LOP3.LUT R138, R138, 0x38, R234, 0xf8, !PT ;  /* 0x000000388a8a7812 */ /* 0x000fe400078ef8ea */
[----:B------:R-:W-:Y:S02]  /*d170*/  LOP3.LUT R137, R137, 0x200, R212, 0xf8, !PT ;  /* 0x0000020089897812 */ /* 0x000fe400078ef8d4 */
        /* <DEDUP_REMOVED lines=11> */
[----:B---3--:R-:W-:Y:S07]  /*d230*/  BRA `(.L_x_573) ;  /* 0x0000000400fc7947 */ /* 0x008fee0003800000 */
.L_x_575:
[----:B------:R-:W-:Y:S01]  /*d240*/  @!P1 VIADD R6, R235, 0xffffffff ;  /* 0xffffffffeb069836 */ /* 0x000fe20000000000 */
[----:B------:R-:W2:Y:S01]  /*d250*/  LDL R70, [R1+0x20] ;  /* 0x0000200001467983 */ /* 0x000ea20000100800 */
[----:B------:R-:W1:Y:S04]  /*d260*/  @!P1 LDC.64 R4, c[0x0][0x3b8] ;  /* 0x0000ee00ff049b82 */ /* 0x000e680000000a00 */
[----:B------:R-:W3:Y:S01]  /*d270*/  LDL R53, [R1+0x1c] ;  /* 0x00001c0001357983 */ /* 0x000ee20000100800 */
[----:B------:R-:W4:Y:S03]  /*d280*/  S2R R15, SR_TID.X ;  /* 0x00000000000f7919 */ /* 0x000f260000002100 */
[----:B------:R-:W1:Y:S08]  /*d290*/  @!P1 LDC.64 R8, c[0x0][0x3b8] ;  /* 0x0000ee00ff089b82 */ /* 0x000e700000000a00 */
[----:B------:R-:W3:Y:S01]  /*d2a0*/  @!P1 LDC.64 R20, c[0x0][0x3b8] ;  /* 0x0000ee00ff149b82 */ /* 0x000ee20000000a00 */
[----:B----4-:R-:W-:Y:S07]  /*d2b0*/  IMAD.SHL.U32 R2, R15, 0x8, RZ ;  /* 0x000000080f027824 */ /* 0x010fee00078e00ff */
[----:B------:R-:W4:Y:S01]  /*d2c0*/  @!P1 LDC.64 R14, c[0x0][0x3b8] ;  /* 0x0000ee00ff0e9b82 */ /* 0x000f220000000a00 */
[----:B------:R-:W-:Y:S04]  /*d2d0*/  LOP3.LUT R2, R2, 0x38, RZ, 0xc0, !PT ;  /* 0x0000003802027812 */ /* 0x000fe800078ec0ff */
[----:B------:R-:W-:Y:S01]  /*d2e0*/  ISETP.GE.AND P3, PT, R2, UR7, PT ;  /* 0x0000000702007c0c */ /* 0x000fe2000bf66270 */
[C---:B-1----:R-:W-:Y:S04]  /*d2f0*/  @!P1 IMAD.WIDE.U32 R2, R6.reuse, R4, RZ ;  /* 0x0000000406029225 */ /* 0x042fe800078e00ff */
[----:B------:R-:W-:Y:S01]  /*d300*/  @!P1 IMAD R3, R6, R5, R3 ;  /* 0x0000000506039224 */ /* 0x000fe200078e0203 */
[----:B------:R-:W-:Y:S04]  /*d310*/  @!P1 SHF.L.U32 R7, R2, 0x7, RZ ;  /* 0x0000000702079819 */ /* 0x000fe800000006ff */
[----:B------:R-:W-:Y:S02]  /*d320*/  @!P1 LEA R7, P2, R4, R7, 0x4 ;  /* 0x0000000704079211 */ /* 0x000fe400078420ff */
[----:B------:R-:W-:Y:S01]  /*d330*/  @!P1 SHF.L.U64.HI R11, R2, 0x7, R3 ;  /* 0x00000007020b9819 */ /* 0x000fe20000010203 */
[----:B------:R-:W-:Y:S01]  /*d340*/  @!P3 VIADD R10, R235, 0xffffffff ;  /* 0xffffffffeb0ab836 */ /* 0x000fe20000000000 */
[----:B------:R-:W1:Y:S02]  /*d350*/  @!P3 LDC.64 R12, c[0x0][0x3b8] ;  /* 0x0000ee00ff0cbb82 */ /* 0x000e640000000a00 */
[----:B------:R-:W-:Y:S01]  /*d360*/  @!P1 LEA.HI.X R11, R4, R11, R5, 0x4, P2 ;  /* 0x0000000b040b9211 */ /* 0x000fe200010f2405 */
[C---:B------:R-:W-:Y:S04]  /*d370*/  @!P1 IMAD.WIDE.U32 R4, R6.reuse, R8, RZ ;  /* 0x0000000806049225 */ /* 0x040fe800078e00ff */
[----:B------:R-:W-:Y:S05]  /*d380*/  @!P1 IMAD R5, R6, R9, R5 ;  /* 0x0000000906059224 */ /* 0x000fea00078e0205 */
[----:B------:R-:W-:Y:S01]  /*d390*/  @!P1 SHF.L.U64.HI R16, R4, 0x7, R5 ;  /* 0x0000000704109819 */ /* 0x000fe20000010205 */
[C---:B-1----:R-:W-:Y:S04]  /*d3a0*/  @!P3 IMAD.WIDE.U32 R2, R10.reuse, R12, RZ ;  /* 0x0000000c0a02b225 */ /* 0x042fe800078e00ff */
[----:B------:R-:W-:Y:S01]  /*d3b0*/  @!P3 IMAD R3, R10, R13, R3 ;  /* 0x0000000d0a03b224 */ /* 0x000fe200078e0203 */
[----:B------:R-:W-:Y:S02]  /*d3c0*/  @!P1 SHF.L.U32 R10, R4, 0x7, RZ ;  /* 0x00000007040a9819 */ /* 0x000fe400000006ff */
[CC--:B--2---:R-:W-:Y:S02]  /*d3d0*/  @!P3 LEA R18, P4, R2.reuse, R70.reuse, 0x8 ;  /* 0x000000460212b211 */ /* 0x0c4fe400078840ff */
[C---:B------:R-:W-:Y:S02]  /*d3e0*/  @!P1 LEA R12, P2, R7.reuse, R70, 0x1 ;  /* 0x00000046070c9211 */ /* 0x040fe400078408ff */
[-C--:B---3--:R-:W-:Y:S01]  /*d3f0*/  @!P3 LEA.HI.X R17, R2, R53.reuse, R3, 0x8, P4 ;  /* 0x000000350211b211 */ /* 0x088fe200020f4403 */
[----:B------:R-:W-:Y:S01]  /*d400*/  @!P3 IMAD.MOV.U32 R4, RZ, RZ, R18 ;  /* 0x000000ffff04b224 */ /* 0x000fe200078e0012 */
[----:B------:R-:W-:Y:S01]  /*d410*/  @!P1 LEA.HI.X R13, R7, R53, R11, 0x1, P2 ;  /* 0x00000035070d9211 */ /* 0x000fe200010f0c0b */
[----:B------:R-:W-:Y:S01]  /*d420*/  @!P1 VIADD R11, R235, 0xffffffff ;  /* 0xffffffffeb0b9836 */ /* 0x000fe20000000000 */
[C---:B------:R-:W-:Y:S01]  /*d430*/  @!P1 LEA R10, P2, R8.reuse, R10, 0x5 ;  /* 0x0000000a080a9211 */ /* 0x040fe200078428ff */
[----:B------:R-:W-:Y:S01]  /*d440*/  @!P3 IMAD.MOV.U32 R5, RZ, RZ, R17 ;  /* 0x000000ffff05b224 */ /* 0x000fe200078e0011 */
[----:B------:R-:W1:Y:S01]  /*d450*/  @!P1 LDC.64 R6, c[0x0][0x3b8] ;  /* 0x0000ee00ff069b82 */ /* 0x000e620000000a00 */
[C---:B----4-:R-:W-:Y:S01]  /*d460*/  @!P1 IMAD.WIDE.U32 R2, R11.reuse, R14, RZ ;  /* 0x0000000e0b029225 */ /* 0x050fe200078e00ff */
[----:B------:R-:W-:Y:S02]  /*d470*/  @!P1 LEA.HI.X R16, R8, R16, R9, 0x5, P2 ;  /* 0x0000001008109211 */ /* 0x000fe400010f2c09 */
[----:B------:R-:W-:Y:S01]  /*d480*/  @!PT LDS RZ, [RZ] ;  /* 0x00000000fffff984 */ /* 0x000fe20000000800 */
[----:B------:R-:W-:Y:S01]  /*d490*/  @!PT LDS RZ, [RZ] ;  /* 0x00000000fffff984 */ /* 0x000fe20000000800 */
[----:B------:R-:W-:Y:S01]  /*d4a0*/  @!PT LDS RZ, [RZ] ;  /* 0x00000000fffff984 */ /* 0x000fe20000000800 */
[----:B------:R2:W-:Y:S01]  /*d4b0*/  @!P3 LDGSTS.E.BYPASS.LTC128B.128 [R233+0x4000], desc[UR14][R4.64] ;  /* 0x0400000004e9bfae */ /* 0x0005e2000b981a0e */
[C---:B------:R-:W-:Y:S01]  /*d4c0*/  @!P1 LEA R8, P2, R10.reuse, R70, 0x1 ;  /* 0x000000460a089211 */ /* 0x040fe200078408ff */
[----:B------:R-:W-:Y:S03]  /*d4d0*/  @!P1 IMAD R3, R11, R15, R3 ;  /* 0x0000000f0b039224 */ /* 0x000fe600078e0203 */
[----:B------:R3:W-:Y:S01]  /*d4e0*/  @P3 STS.128 [R233+0x4000], RZ ;  /* 0x004000ffe9003388 */ /* 0x0007e20000000c00 */
[----:B------:R-:W4:Y:S01]  /*d4f0*/  @!P1 LDC.64 R18, c[0x0][0x3b8] ;  /* 0x0000ee00ff129b82 */ /* 0x000f220000000a00 */
[----:B------:R-:W-:Y:S01]  /*d500*/  @!P1 LEA.HI.X R9, R10, R53, R16, 0x1, P2 ;  /* 0x000000350a099211 */ /* 0x000fe200010f0c10 */
[----:B------:R-:W-:Y:S02]  /*d510*/  @!P1 VIADD R10, R235, 0xffffffff ;  /* 0xffffffffeb0a9836 */ /* 0x000fe40000000000 */
[----:B------:R3:W-:Y:S01]  /*d520*/  @P1 STS.128 [R233+0x4800], RZ ;  /* 0x004800ffe9001388 */ /* 0x0007e20000000c00 */
[----:B------:R-:W-:Y:S04]  /*d530*/  @!P1 IMAD R15, R15, 0x30, RZ ;  /* 0x000000300f0f9824 */ /* 0x000fe800078e02ff */
        /* <DEDUP_REMOVED lines=10> */
[C---:B--2---:R-:W-:Y:S02]  /*d5e0*/  @!P1 SHF.L.U32 R4, R2.reuse, 0x7, RZ ;  /* 0x0000000702049819 */ /* 0x044fe400000006ff */
[----:B------:R-:W-:Y:S01]  /*d5f0*/  @!P1 SHF.L.U64.HI R5, R2, 0x7, R3 ;  /* 0x0000000702059819 */ /* 0x000fe20000010203 */
[----:B-1----:R-:W-:Y:S04]  /*d600*/  @!P1 IMAD.WIDE.U32 R2, R10, R6, RZ ;  /* 0x000000060a029225 */ /* 0x002fe800078e00ff */
[----:B------:R-:W-:Y:S04]  /*d610*/  @!P1 IMAD.WIDE.U32 R4, R14, 0x30, R4 ;  /* 0x000000300e049825 */ /* 0x000fe800078e0004 */
[----:B------:R-:W-:Y:S01]  /*d620*/  @!P1 IMAD R3, R10, R7, R3 ;  /* 0x000000070a039224 */ /* 0x000fe200078e0203 */
[----:B---3--:R-:W1:Y:S01]  /*d630*/  @!P1 LDC.64 R12, c[0x0][0x3b8] ;  /* 0x0000ee00ff0c9b82 */ /* 0x008e620000000a00 */
[----:B------:R-:W-:Y:S02]  /*d640*/  @!P1 LEA R16, P4, R4, R70, 0x1 ;  /* 0x0000004604109211 */ /* 0x000fe400078808ff */
[----:B------:R-:W-:Y:S02]  /*d650*/  @!P1 IADD3 R5, PT, PT, R15, R5, RZ ;  /* 0x000000050f059210 */ /* 0x000fe40007ffe0ff */
[----:B------:R-:W-:Y:S02]  /*d660*/  @!P1 SHF.L.U64.HI R3, R2, 0x7, R3 ;  /* 0x0000000702039819 */ /* 0x000fe40000010203 */
[----:B------:R-:W-:Y:S01]  /*d670*/  @!P1 LEA.HI.X R17, R4, R53, R5, 0x1, P4 ;  /* 0x0000003504119211 */ /* 0x000fe200020f0c05 */
[----:B----4-:R-:W-:Y:S02]  /*d680*/  @!P1 IMAD.SHL.U32 R9, R2, 0x80, RZ ;  /* 0x0000008002099824 */ /* 0x010fe400078e00ff */
[----:B------:R-:W-:Y:S02]  /*d690*/  @!P1 VIADD R8, R235, 0xffffffff ;  /* 0xffffffffeb089836 */ /* 0x000fe40000000000 */
[----:B------:R-:W-:Y:S01]  /*d6a0*/  @!P1 IMAD.WIDE.U32 R4, R10, R18, RZ ;  /* 0x000000120a049225 */ /* 0x000fe200078e00ff */
[----:B------:R-:W-:Y:S01]  /*d6b0*/  @!PT LDS RZ, [RZ] ;  /* 0x00000000fffff984 */ /* 0x000fe20000000800 */
[----:B------:R-:W-:Y:S01]  /*d6c0*/  @!PT LDS RZ, [RZ] ;  /* 0x00000000fffff984 */ /* 0x000fe20000000800 */
[----:B------:R-:W-:Y:S01]  /*d6d0*/  @!PT LDS RZ, [RZ] ;  /* 0x00000000fffff984 */ /* 0x000fe20000000800 */
[----:B------:R2:W-:Y:S02]  /*d6e0*/  @!P1 LDGSTS.E.BYPASS.LTC128B.128 [R233+0x5800], desc[UR14][R16.64] ;  /* 0x0580000010e99fae */ /* 0x0005e4000b981a0e */
[----:B------:R-:W-:Y:S01]  /*d6f0*/  @!P1 LEA R9, P2, R6, R9, 0x6 ;  /* 0x0000000906099211 */ /* 0x000fe200078430ff */
[----:B------:R-:W-:Y:S02]  /*d700*/  @!P1 IMAD R5, R10, R19, R5 ;  /* 0x000000130a059224 */ /* 0x000fe400078e0205 */
[----:B------:R2:W-:Y:S01]  /*d710*/  @P1 STS.128 [R233+0x6000], RZ ;  /* 0x006000ffe9001388 */ /* 0x0005e20000000c00 */
[----:B------:R-:W-:Y:S01]  /*d720*/  @!P1 IMAD R19, R19, 0x50, RZ ;  /* 0x0000005013139824 */ /* 0x000fe200078e02ff */
[----:B------:R-:W-:Y:S01]  /*d730*/  @!P1 LEA.HI.X R6, R6, R3, R7, 0x6, P2 ;  /* 0x0000000306069211 */ /* 0x000fe200010f3407 */
[----:B------:R-:W-:Y:S01]  /*d740*/  @!P1 IMAD.WIDE.U32 R2, R8, R20, RZ ;  /* 0x0000001408029225 */ /* 0x000fe200078e00ff */
[C---:B------:R-:W-:Y:S02]  /*d750*/  @!P1 LEA R14, P2, R9.reuse, R70, 0x1 ;  /* 0x00000046090e9211 */ /* 0x040fe400078408ff */
[----:B------:R-:W-:Y:S01]  /*d760*/  @!P1 SHF.L.U64.HI R7, R4, 0x7, R5 ;  /* 0x0000000704079819 */ /* 0x000fe20000010205 */
[----:B------:R-:W-:Y:S01]  /*d770*/  @!P1 IMAD R3, R8, R21, R3 ;  /* 0x0000001508039224 */ /* 0x000fe200078e0203 */
[----:B------:R-:W-:Y:S01]  /*d780*/  @!P1 LEA.HI.X R15, R9, R53, R6, 0x1, P2 ;  /* 0x00000035090f9211 */ /* 0x000fe200010f0c06 */
[----:B------:R-:W-:Y:S01]  /*d790*/  @!P1 IMAD.SHL.U32 R6, R4, 0x80, RZ ;  /* 0x0000008004069824 */ /* 0x000fe200078e00ff */
[C---:B------:R-:W-:Y:S01]  /*d7a0*/  @!P1 SHF.L.U32 R4, R2.reuse, 0x7, RZ ;  /* 0x0000000702049819 */ /* 0x040fe200000006ff */
[----:B------:R-:W-:Y:S01]  /*d7b0*/  @!P1 IMAD R21, R21, 0x60, RZ ;  /* 0x0000006015159824 */ /* 0x000fe200078e02ff */
[----:B------:R-:W-:Y:S01]  /*d7c0*/  @!P1 SHF.L.U64.HI R5, R2, 0x7, R3 ;  /* 0x0000000702059819 */ /* 0x000fe20000010203 */
[----:B------:R-:W-:Y:S01]  /*d7d0*/  @!PT LDS RZ, [RZ] ;  /* 0x00000000fffff984 */ /* 0x000fe20000000800 */
[----:B------:R-:W-:Y:S01]  /*d7e0*/  @!PT LDS RZ, [RZ] ;  /* 0x00000000fffff984 */ /* 0x000fe20000000800 */
[----:B------:R-:W-:Y:S01]  /*d7f0*/  @!PT LDS RZ, [RZ] ;  /* 0x00000000fffff984 */ /* 0x000fe20000000800 */
[----:B------:R2:W-:Y:S01]  /*d800*/  @!P1 LDGSTS.E.BYPASS.LTC128B.128 [R233+0x6000], desc[UR14][R14.64] ;  /* 0x060000000ee99fae */ /* 0x0005e2000b981a0e */
[C---:B-1----:R-:W-:Y:S04]  /*d810*/  @!P1 IMAD.WIDE.U32 R2, R8.reuse, R12, RZ ;  /* 0x0000000c08029225 */ /* 0x042fe800078e00ff */
[----:B------:R2:W-:Y:S01]  /*d820*/  @P1 STS.128 [R233+0x6800], RZ ;  /* 0x006800ffe9001388 */ /* 0x0005e20000000c00 */
[----:B------:R-:W-:Y:S02]  /*d830*/  @!P1 IMAD R3, R8, R13, R3 ;  /* 0x0000000d08039224 */ /* 0x000fe400078e0203 */
[----:B------:R-:W-:Y:S02]  /*d840*/  @!P1 IMAD.SHL.U32 R8, R2, 0x80, RZ ;  /* 0x0000008002089824 */ /* 0x000fe400078e00ff */
[----:B------:R-:W-:Y:S01]  /*d850*/  @!P1 IMAD.WIDE.U32 R6, R18, 0x50, R6 ;  /* 0x0000005012069825 */ /* 0x000fe200078e0006 */
[----:B------:R-:W-:Y:S03]  /*d860*/  @!P1 SHF.L.U64.HI R9, R2, 0x7, R3 ;  /* 0x0000000702099819 */ /* 0x000fe60000010203 */
[----:B------:R-:W-:Y:S01]  /*d870*/  @!P1 IMAD R13, R13, 0x70, RZ ;  /* 0x000000700d0d9824 */ /* 0x000fe200078e02ff */
[----:B------:R-:W-:Y:S01]  /*d880*/  @!P1 IADD3 R7, PT, PT, R19, R7, RZ ;  /* 0x0000000713079210 */ /* 0x000fe20007ffe0ff */
[----:B------:R-:W-:Y:S01]  /*d890*/  @!P1 IMAD.WIDE.U32 R2, R12, 0x70, R8 ;  /* 0x000000700c029825 */ /* 0x000fe200078e0008 */
[-C--:B------:R-:W-:Y:S03]  /*d8a0*/  @!P1 LEA R12, P5, R6, R70.reuse, 0x1 ;  /* 0x00000046060c9211 */ /* 0x080fe600078a08ff */
[----:B------:R-:W-:Y:S01]  /*d8b0*/  @!P1 IMAD.WIDE.U32 R4, R20, 0x60, R4 ;  /* 0x0000006014049825 */ /* 0x000fe200078e0004 */
[----:B------:R-:W-:Y:S02]  /*d8c0*/  @!P1 IADD3 R3, PT, PT, R13, R3, RZ ;  /* 0x000000030d039210 */ /* 0x000fe40007ffe0ff */
[-C--:B------:R-:W-:Y:S01]  /*d8d0*/  @!P1 LEA.HI.X R13, R6, R53.reuse, R7, 0x1, P5 ;  /* 0x00000035060d9211 */ /* 0x080fe200028f0c07 */
[----:B------:R-:W-:Y:S01]  /*d8e0*/  @!P1 IMAD.IADD R5, R21, 0x1, R5 ;  /* 0x0000000115059824 */ /* 0x000fe200078e0205 */
[-C--:B------:R-:W-:Y:S02]  /*d8f0*/  @!P1 LEA R10, P4, R4, R70.reuse, 0x1 ;  /* 0x00000046040a9211 */ /* 0x080fe400078808ff */
[----:B------:R-:W-:Y:S01]  /*d900*/  @!P1 LEA R8, P2, R2, R70, 0x1 ;  /* 0x0000004602089211 */ /* 0x000fe200078408ff */
[----:B------:R-:W-:Y:S01]  /*d910*/  @!PT LDS RZ, [RZ] ;  /* 0x00000000fffff984 */ /* 0x000fe20000000800 */
[----:B------:R-:W-:Y:S01]  /*d920*/  @!PT LDS RZ, [RZ] ;  /* 0x00000000fffff984 */ /* 0x000fe20000000800 */
[----:B------:R-:W-:Y:S01]  /*d930*/  @!PT LDS RZ, [RZ] ;  /* 0x00000000fffff984 */ /* 0x000fe20000000800 */
[----:B------:R2:W-:Y:S01]  /*d940*/  @!P1 LDGSTS.E.BYPASS.LTC128B.128 [R233+0x6800], desc[UR14][R12.64] ;  /* 0x068000000ce99fae */ /* 0x0005e2000b981a0e */
[-C--:B------:R-:W-:Y:S02]  /*d950*/  @!P1 LEA.HI.X R11, R4, R53.reuse, R5, 0x1, P4 ;  /* 0x00000035040b9211 */ /* 0x080fe400020f0c05 */
[----:B------:R-:W-:Y:S02]  /*d960*/  @!P1 LEA.HI.X R9, R2, R53, R3, 0x1, P2 ;  /* 0x0000003502099211 */ /* 0x000fe400010f0c03 */
        /* <DEDUP_REMOVED lines=10> */
[----:B------:R-:W0:Y:S01]  /*da10*/  LDGDEPBAR ;  /* 0x00000000000079af */ /* 0x000e220000000000 */
[----:B------:R-:W-:Y:S05]  /*da20*/  BRA `(.L_x_574) ;  /* 0x0000003800487947 */ /* 0x000fea0003800000 */
.L_x_573:
[----:B--2---:R-:W2:Y:S01]  /*da30*/  LDL R25, [R1+0x28] ;  /* 0x0000280001197983 */ /* 0x004ea20000100800 */
[----:B------:R-:W-:Y:S01]  /*da40*/  ISETP.GE.AND P1, PT, R234, UR7, PT ;  /* 0x00000007ea007c0c */ /* 0x000fe2000bf26270 */
[C---:B------:R-:W-:Y:S01]  /*da50*/  IMAD.WIDE.U32 R4, R235.reuse, R236, RZ ;  /* 0x000000eceb047225 */ /* 0x040fe200078e00ff */
[----:B------:R-:W-:Y:S04]  /*da60*/  DEPBAR.LE SB0, 0x0 ;  /* 0x000080000000791a */ /* 0x000fe80000000000 */
[----:B------:R-:W3:Y:S01]  /*da70*/  LDL R24, [R1+0x24] ;  /* 0x0000240001187983 */ /* 0x000ee20000100800 */
[----:B------:R-:W-:Y:S01]  /*da80*/  IMAD R5, R235, R237, R5 ;  /* 0x000000edeb057224 */ /* 0x000fe200078e0205 */
[C---:B-1----:R-:W-:Y:S01]  /*da90*/  SHF.L.U32 R2, R4.reuse, 0x7, RZ ;  /* 0x0000000704027819 */ /* 0x042fe200000006ff */
[----:B------:R-:W-:Y:S03]  /*daa0*/  BAR.SYNC.DEFER_BLOCKING 0x0 ;  /* 0x0000000000007b1d */ /* 0x000fe60000010000 */
[----:B------:R-:W-:Y:S01]  /*dab0*/  SHF.L.U64.HI R3, R4, 0x7, R5 ;  /* 0x0000000704037819 */ /* 0x000fe20000010205 */
[C---:B------:R-:W-:Y:S01]  /*dac0*/  @!P1 IMAD R10, R237.reuse, 0x70, RZ ;  /* 0x00000070ed0a9824 */ /* 0x040fe200078e02ff */
[CC--:B------:R-:W-:Y:S01]  /*dad0*/  @!P1 LEA R0, P4, R236.reuse, R2.reuse, 0x4 ;  /* 0x00000002ec009211 */ /* 0x0c0fe200078820ff */
[----:B------:R-:W-:Y:S01]  /*dae0*/  @!P1 IMAD R9, R237, 0x60, RZ ;  /* 0x00000060ed099824 */ /* 0x000fe200078e02ff */
[CC--:B------:R-:W-:Y:S02]  /*daf0*/  @!P1 LEA R5, P0, R236.reuse, R2.reuse, 0x6 ;  /* 0x00000002ec059211 */ /* 0x0c0fe400078030ff */
[CC--:B------:R-:W-:Y:S01]  /*db00*/  @!P1 LEA R4, P2, R236.reuse, R2.reuse, 0x5 ;  /* 0x00000002ec049211 */ /* 0x0c0fe200078428ff */
[----:B------:R-:W-:Y:S01]  /*db10*/  STL [R1+0x58], R137 ;  /* 0x0000588901007387 */ /* 0x000fe20000100800 */
[CCC-:B------:R-:W-:Y:S02]  /*db20*/  @!P1 LEA.HI.X R6, R236.reuse, R3.reuse, R237.reuse, 0x4, P4 ;  /* 0x00000003ec069211 */ /* 0x1c0fe400020f24ed */
[CCC-:B------:R-:W-:Y:S01]  /*db30*/  @!P1 LEA.HI.X R8, R236.reuse, R3.reuse, R237.reuse, 0x6, P0 ;  /* 0x00000003ec089211 */ /* 0x1c0fe200000f34ed */
[----:B------:R-:W4:Y:S01]  /*db40*/  LDL R242, [R1+0x4c] ;  /* 0x00004c0001f27983 */ /* 0x000f220000100800 */
[CC--:B------:R-:W-:Y:S02]  /*db50*/  @!P1 LEA.HI.X R7, R236.reuse, R3.reuse, R237, 0x5, P2 ;  /* 0x00000003ec079211 */ /* 0x0c0fe400010f2ced */
[-C--:B------:R-:W-:Y:S01]  /*db60*/  @!P1 MOV R20, R2.reuse ;  /* 0x0000000200149202 */ /* 0x080fe20000000f00 */
[----:B------:R-:W4:Y:S01]  /*db70*/  LDL R241, [R1+0x48] ;  /* 0x0000480001f17983 */ /* 0x000f220000100800 */
[-C--:B------:R-:W-:Y:S02]  /*db80*/  @!P1 MOV R21, R3.reuse ;  /* 0x0000000300159202 */ /* 0x080fe40000000f00 */
[----:B------:R-:W-:Y:S02]  /*db90*/  @!P1 MOV R22, R2 ;  /* 0x0000000200169202 */ /* 0x000fe40000000f00 */
[----:B------:R-:W-:Y:S01]  /*dba0*/  @!P1 MOV R23, R3 ;  /* 0x0000000300179202 */ /* 0x000fe20000000f00 */
[C---:B------:R-:W-:Y:S04]  /*dbb0*/  @!P1 IMAD.WIDE.U32 R20, R236.reuse, 0x70, R20 ;  /* 0x00000070ec149825 */ /* 0x040fe800078e0014 */
[----:B------:R-:W-:Y:S01]  /*dbc0*/  @!P1 IMAD.WIDE.U32 R22, R236, 0x60, R22 ;  /* 0x00000060ec169825 */ /* 0x000fe200078e0016 */
[-C--:B--2---:R-:W-:Y:S02]  /*dbd0*/  @!P1 LEA R18, P4, R0, R25.reuse, 0x1 ;  /* 0x0000001900129211 */ /* 0x084fe400078808ff */
[-C--:B------:R-:W-:Y:S02]  /*dbe0*/  @!P1 LEA R14, P0, R5, R25.reuse, 0x1 ;  /* 0x00000019050e9211 */ /* 0x080fe400078008ff */
[-C--:B------:R-:W-:Y:S02]  /*dbf0*/  @!P1 LEA R16, P2, R4, R25.reuse, 0x1 ;  /* 0x0000001904109211 */ /* 0x080fe400078408ff */
[-C--:B---3--:R-:W-:Y:S01]  /*dc00*/  @!P1 LEA.HI.X R19, R0, R24.reuse, R6, 0x1, P4 ;  /* 0x0000001800139211 */ /* 0x088fe200020f0c06 */
[----:B------:R-:W-:Y:S01]  /*dc10*/  @!P1 IMAD R0, R237, 0x30, RZ ;  /* 0x00000030ed009824 */ /* 0x000fe200078e02ff */
[-C--:B------:R-:W-:Y:S01]  /*dc20*/  @!P1 LEA.HI.X R15, R5, R24.reuse, R8, 0x1, P0 ;  /* 0x00000018050f9211 */ /* 0x080fe200000f0c08 */
[----:B------:R-:W-:Y:S01]  /*dc30*/  @!P1 IMAD R8, R237, 0x50, RZ ;  /* 0x00000050ed089824 */ /* 0x000fe200078e02ff */
[-C--:B------:R-:W-:Y:S02]  /*dc40*/  @!P3 LEA R6, P0, R2, R25.reuse, 0x1 ;  /* 0x000000190206b211 */ /* 0x080fe400078008ff */
[-C--:B------:R-:W-:Y:S01]  /*dc50*/  @!P1 LEA.HI.X R17, R4, R24.reuse, R7, 0x1, P2 ;  /* 0x0000001804119211 */ /* 0x080fe200010f0c07 */
[--C-:B------:R-:W-:Y:S01]  /*dc60*/  @!P1 IMAD.WIDE.U32 R4, R236, 0x30, R2.reuse ;  /* 0x00000030ec049825 */ /* 0x100fe200078e0002 */
[-C--:B------:R-:W-:Y:S03]  /*dc70*/  @!P3 LEA.HI.X R7, R2, R24.reuse, R3, 0x1, P0 ;  /* 0x000000180207b211 */ /* 0x080fe600000f0c03 */
[----:B------:R-:W-:Y:S01]  /*dc80*/  @!P1 IMAD.IADD R0, R0, 0x1, R5 ;  /* 0x0000000100009824 */ /* 0x000fe200078e0205 */
[----:B------:R-:W-:Y:S01]  /*dc90*/  @!P1 LEA R12, P5, R4, R25, 0x1 ;  /* 0x00000019040c9211 */ /* 0x000fe200078a08ff */
[----:B------:R-:W-:Y:S01]  /*dca0*/  @!PT LDS RZ, [RZ] ;  /* 0x00000000fffff984 */ /* 0x000fe20000000800 */
[----:B------:R-:W-:Y:S01]  /*dcb0*/  @!PT LDS RZ, [RZ] ;  /* 0x00000000fffff984 */ /* 0x000fe20000000800 */
[----:B------:R-:W-:Y:S01]  /*dcc0*/  @!PT LDS RZ, [RZ] ;  /* 0x00000000fffff984 */ /* 0x000fe20000000800 */
[----:B------:R1:W-:Y:S01]  /*dcd0*/  @!P3 LDGSTS.E.BYPASS.LTC128B.128 [R233+0x8000], desc[UR14][R6.64] ;  /* 0x0800000006e9bfae */ /* 0x0003e2000b981a0e */
[----:B------:R-:W-:Y:S01]  /*dce0*/  @!P1 IMAD.WIDE.U32 R2, R236, 0x50, R2 ;  /* 0x00000050ec029825 */ /* 0x000fe200078e0002 */
[----:B------:R-:W-:Y:S02]  /*dcf0*/  @!P1 IADD3 R5, PT, PT, R9, R23, RZ ;  /* 0x0000001709059210 */ /* 0x000fe40007ffe0ff */
[-C--:B------:R-:W-:Y:S02]  /*dd00*/  @!P1 LEA.HI.X R13, R4, R24.reuse, R0, 0x1, P5 ;  /* 0x00000018040d9211 */ /* 0x080fe400028f0c00 */
[----:B------:R-:W-:Y:S02]  /*dd10*/  @!P1 IADD3 R3, PT, PT, R8, R3, RZ ;  /* 0x0000000308039210 */ /* 0x000fe40007ffe0ff */
[----:B------:R-:W-:Y:S01]  /*dd20*/  @P3 STS.128 [R233+0x8000], RZ ;  /* 0x008000ffe9003388 */ /* 0x000fe20000000c00 */
[C---:B------:R-:W-:Y:S04]  /*dd30*/  @!P1 LEA R8, P2, R22.reuse, R25, 0x1 ;  /* 0x0000001916089211 */ /* 0x040fe800078408ff */
[-C--:B------:R-:W-:Y:S02]  /*dd40*/  @!P1 LEA.HI.X R9, R22, R24.reuse, R5, 0x1, P2 ;  /* 0x0000001816099211 */ /* 0x080fe400010f0c05 */
[----:B------:R-:W-:Y:S01]  /*dd50*/  ISETP.NE.AND P2, PT, R235, RZ, PT ;  /* 0x000000ffeb00720c */ /* 0x000fe20003f45270 */
[----:B------:R-:W-:Y:S08]  /*dd60*/  @P1 STS.128 [R233+0x8800], RZ ;  /* 0x008800ffe9001388 */ /* 0x000ff00000000c00 */
[----:B------:R-:W-:Y:S01]  /*dd70*/  @!PT LDS RZ, [RZ] ;  /* 0x00000000fffff984 */ /* 0x000fe20000000800 */
[----:B------:R-:W-:Y:S01]  /*dd80*/  @!PT LDS RZ, [RZ] ;  /* 0x00000000fffff984 */ /* 0x000fe20000000800 */
[----:B------:R-:W-:Y:S01]  /*dd90*/  @!PT LDS RZ, [RZ] ;  /* 0x00000000fffff984 */ /* 0x000fe20000000800 */
[----:B------:R-:W-:Y:S01]  /*dda0*/  @!P1 LDGSTS.E.BYPASS.LTC128B.128 [R233+0x8800], desc[UR14][R18.64] ;  /* 0x0880000012e99fae */ /* 0x000fe2000b981a0e */
[----:B-1----:R-:W-:Y:S02]  /*ddb0*/  @!P1 IADD3 R7, PT, PT, R10, R21, RZ ;  /* 0x000000150a079210 */ /* 0x002fe40007ffe0ff */
[-C--:B------:R-:W-:Y:S02]  /*ddc0*/  @!P1 LEA R10, P4, R2, R25.reuse, 0x1 ;  /* 0x00000019020a9211 */ /* 0x080fe400078808ff */
[----:B------:R-:W-:Y:S03]  /*ddd0*/  @!P1 LEA R6, P0, R20, R25, 0x1 ;  /* 0x0000001914069211 */ /* 0x000fe600078008ff */
[----:B------:R-:W-:Y:S01]  /*dde0*/  @P1 STS.128 [R233+0x9000], RZ ;  /* 0x009000ffe9001388 */ /* 0x000fe20000000c00 */
[-C--:B------:R-:W-:Y:S02]  /*ddf0*/  @!P1 LEA.HI.X R11, R2, R24.reuse, R3, 0x1, P4 ;  /* 0x00000018020b9211 */ /* 0x080fe400020f0c03 */
[----:B------:R-:W-:Y:S02]  /*de00*/  @!P1 LEA.HI.X R7, R20, R24, R7, 0x1, P0 ;  /* 0x0000001814079211 */ /* 0x000fe400000f0c07 */
[----:B------:R-:W-:Y:S03]  /*de10*/  IADD3 R2, PT, PT, R138, UR5, RZ ;  /* 0x000000058a027c10 */ /* 0x000fe6000fffe0ff */
[----:B------:R-:W-:Y:S01]  /*de20*/  @!PT LDS RZ, [RZ] ;  /* 0x00000000fffff984 */ /* 0x000fe20000000800 */
[----:B------:R-:W-:Y:S01]  /*de30*/  @!PT LDS RZ, [RZ] ;  /* 0x00000000fffff984 */ /* 0x000fe20000000800 */
[----:B------:R-:W-:Y:S01]  /*de40*/  @!PT LDS RZ, [RZ] ;  /* 0x00000000fffff984 */ /* 0x000fe20000000800 */
[----:B------:R1:W-:Y:S01]  /*de50*/  @!P1 LDGSTS.E.BYPASS.LTC128B.128 [R233+0x9000], desc[UR14][R16.64] ;  /* 0x0900000010e99fae */ /* 0x0003e2000b981a0e */
[----:B------:R-:W-:Y:S07]  /*de60*/  IADD3 R0, PT, PT, R2, R229, RZ ;  /* 0x000000e502007210 */ /* 0x000fee0007ffe0ff */
        /* <DEDUP_REMOVED lines=26> */
[----:B-1----:R-:W2:Y:S08]  /*e010*/  LDSM.16.M88.4 R16, [R138+UR5+0x4000] ;  /* 0x004000058a10783b */ /* 0x002eb00008000200 */
[----:B------:R-:W1:Y:S08]  /*e020*/  LDSM.16.M88.4 R124, [R228+0x2000] ;  /* 0x00200000e47c783b */ /* 0x000e700000000200 */
[----:B------:R-:W3:Y:S08]  /*e030*/  LDSM.16.M88.4 R32, [R138+UR5+0x4800] ;  /* 0x004800058a20783b */ /* 0x000ef00008000200 */
[----:B------:R-:W4:Y:S08]  /*e040*/  LDSM.16.M88.4 R48, [R138+UR5+0x5000] ;  /* 0x005000058a30783b */ /* 0x000f300008000200 */
        /* <DEDUP_REMOVED lines=8> */
[----:B------:R-:W1:Y:S01]  /*e0d0*/  LDSM.16.M88.4 R204, [R138+UR5+0x7800] ;  /* 0x007800058acc783b */ /* 0x000e620008000200 */
[-C--:B---3--:R-:W-:Y:S07]  /*e0e0*/  HMMA.16816.F32 R20, R128, R32.reuse, RZ ;  /* 0x000000208014723c */ /* 0x088fee00000018ff */
[----:B------:R-:W-:Y:S01]  /*e0f0*/  LDSM.16.M88.4 R208, [R230] ;  /* 0x00000000e6d0783b */ /* 0x000fe20000000200 */
[C---:B------:R-:W-:Y:S07]  /*e100*/  HMMA.16816.F32 R24, R124.reuse, R32, RZ ;  /* 0x000000207c18723c */ /* 0x040fee00000018ff */
[----:B------:R-:W3:Y:S01]  /*e110*/  LDSM.16.M88.4 R212, [R0+0x4000] ;  /* 0x0040000000d4783b */ /* 0x000ee20000000200 */
[-C--:B------:R-:W-:Y:S07]  /*e120*/  HMMA.16816.F32 R28, R124, R34.reuse, RZ ;  /* 0x000000227c1c723c */ /* 0x080fee00000018ff */
[----:B------:R-:W3:Y:S01]  /*e130*/  LDSM.16.M88.4 R216, [R230+0x2000] ;  /* 0x00200000e6d8783b */ /* 0x000ee20000000200 */
[C---:B------:R-:W-:Y:S07]  /*e140*/  HMMA.16816.F32 R32, R128.reuse, R34, RZ ;  /* 0x000000228020723c */ /* 0x040fee00000018ff */
[----:B------:R-:W-:Y:S01]  /*e150*/  LDSM.16.M88.4 R220, [R0+0x5000] ;  /* 0x0050000000dc783b */ /* 0x000fe20000000200 */
[-C--:B----4-:R-:W-:Y:S07]  /*e160*/  HMMA.16816.F32 R36, R128, R48.reuse, RZ ;  /* 0x000000308024723c */ /* 0x090fee00000018ff */
[----:B------:R-:W-:Y:S01]  /*e170*/  LDSM.16.M88.4 R224, [R0+0x5800] ;  /* 0x0058000000e0783b */ /* 0x000fe20000000200 */
[C---:B------:R-:W-:Y:S07]  /*e180*/  HMMA.16816.F32 R40, R124.reuse, R48, RZ ;  /* 0x000000307c28723c */ /* 0x040fee00000018ff */
[----:B------:R-:W0:Y:S01]  /*e190*/  LDGDEPBAR ;  /* 0x00000000000079af */ /* 0x000e220000000000 */
[----:B------:R-:W4:Y:S01]  /*e1a0*/  S2R R3, SR_TID.X ;  /* 0x0000000000037919 */ /* 0x000f220000002100 */
[-C--:B------:R-:W-:Y:S08]  /*e1b0*/  HMMA.16816.F32 R44, R124, R50.reuse, RZ ;  /* 0x000000327c2c723c */ /* 0x080ff000000018ff */
[C---:B------:R-:W-:Y:S08]  /*e1c0*/  HMMA.16816.F32 R48, R128.reuse, R50, RZ ;  /* 0x000000328030723c */ /* 0x040ff000000018ff */
[-C--:B------:R-:W-:Y:S08]  /*e1d0*/  HMMA.16816.F32 R52, R128, R64.reuse, RZ ;  /* 0x000000408034723c */ /* 0x080ff000000018ff */
[C---:B------:R-:W-:Y:S02]  /*e1e0*/  HMMA.16816.F32 R56, R124.reuse, R64, RZ ;  /* 0x000000407c38723c */ /* 0x040fe400000018ff */
[----:B----4-:R-:W-:Y:S06]  /*e1f0*/  LOP3.LUT P0, RZ, R3, 0x4, RZ, 0xc0, !PT ;  /* 0x0000000403ff7812 */ /* 0x010fec000780c0ff */
        /* <DEDUP_REMOVED lines=43> */
[----:B------:R-:W-:Y:S01]  /*e4b0*/  IMAD.IADD R3, R228, 0x1, R0 ;  /* 0x00000001e4037824 */ /* 0x000fe200078e0200 */
[C---:B------:R-:W-:Y:S04]  /*e4c0*/  HMMA.16816.F32 R80, R208.reuse, R206, R80 ;  /* 0x000000ced050723c */ /* 0x040fe80000001850 */
[----:B------:R-:W-:Y:S01]  /*e4d0*/  LDSM.16.M88.4 R204, [R3] ;  /* 0x0000000003cc783b */ /* 0x000fe20000000200 */
[----:B------:R-:W-:Y:S03]  /*e4e0*/  IADD3 R0, PT, PT, R2, R0, RZ ;  /* 0x0000000002007210 */ /* 0x000fe60007ffe0ff */
[-C--:B------:R-:W-:Y:S03]  /*e4f0*/  HMMA.16816.F32 R84, R208, R212.reuse, R84 ;  /* 0x000000d4d054723c */ /* 0x080fe60000001854 */
[C---:B------:R-:W-:Y:S05]  /*e500*/  IADD3 R2, PT, PT, R229.reuse, R0, RZ ;  /* 0x00000000e5027210 */ /* 0x040fea0007ffe0ff */
        /* <DEDUP_REMOVED lines=8> */
[----:B------:R2:W3:Y:S07]  /*e590*/  LDSM.16.M88.4 R220, [R3+0x2000] ;  /* 0x0020000003dc783b */ /* 0x0004ee0000000200 */
[-C--:B----4-:R-:W-:Y:S08]  /*e5a0*/  HMMA.16816.F32 R116, R208, R224.reuse, R116 ;  /* 0x000000e0d074723c */ /* 0x090ff00000001874 */
[C---:B------:R-:W-:Y:S08]  /*e5b0*/  HMMA.16816.F32 R120, R216.reuse, R224, R120 ;  /* 0x000000e0d878723c */ /* 0x040ff00000001878 */
[-C--:B------:R-:W-:Y:S01]  /*e5c0*/  HMMA.16816.F32 R124, R216, R226.reuse, R124 ;  /* 0x000000e2d87c723c */ /* 0x080fe2000000187c */
[----:B------:R-:W-:Y:S02]  /*e5d0*/  LDSM.16.M88.4 R216, [R0+0x5000] ;  /* 0x0050000000d8783b */ /* 0x000fe40000000200 */
        /* <DEDUP_REMOVED lines=8> */
[----:B------:R-:W-:Y:S07]  /*e660*/  LDSM.16.M88.4 R212, [R0+0x6800] ;  /* 0x0068000000d4783b */ /* 0x000fee0000000200 */
[-C--:B--2---:R-:W-:Y:S08]  /*e670*/  HMMA.16816.F32 R20, R204, R208.reuse, R20 ;  /* 0x000000d0cc14723c */ /* 0x084ff00000001814 */
        /* <DEDUP_REMOVED lines=23> */
[----:B------:R-:W2:Y:S07]  /*e7f0*/  LDSM.16.M88.4 R212, [R3] ;  /* 0x0000000003d4783b */ /* 0x000eae0000000200 */
[-C--:B---3--:R-:W-:Y:S08]  /*e800*/  HMMA.16816.F32 R100, R204, R216.reuse, R100 ;  /* 0x000000d8cc64723c */ /* 0x088ff00000001864 */
[C---:B------:R-:W-:Y:S08]  /*e810*/  HMMA.16816.F32 R104, R220.reuse, R216, R104 ;  /* 0x000000d8dc68723c */ /* 0x040ff00000001868 */
[-C--:B------:R-:W-:Y:S08]  /*e820*/  HMMA.16816.F32 R108, R220, R218.reuse, R108 ;  /* 0x000000dadc6c723c */ /* 0x080ff0000000186c */
[C---:B------:R-:W-:Y:S01]  /*e830*/  HMMA.16816.F32 R112, R204.reuse, R218, R112 ;  /* 0x000000dacc70723c */ /* 0x040fe20000001870 */
[----:B------:R-:W3:Y:S07]  /*e840*/  LDSM.16.M88.4 R216, [R3+0x2000] ;  /* 0x0020000003d8783b */ /* 0x000eee0000000200 */
[-C--:B-1----:R-:W-:Y:S08]  /*e850*/  HMMA.16816.F32 R116, R204, R208.reuse, R116 ;  /* 0x000000d0cc74723c */ /* 0x082ff00000001874 */
[C---:B------:R-:W-:Y:S08]  /*e860*/  HMMA.16816.F32 R120, R220.reuse, R208, R120 ;  /* 0x000000d0dc78723c */ /* 0x040ff00000001878 */
[-C--:B------:R-:W-:Y:S08]  /*e870*/  HMMA.16816.F32 R124, R220, R210.reuse, R124 ;  /* 0x000000d2dc7c723c */ /* 0x080ff0000000187c */
[----:B------:R-:W-:Y:S08]  /*e880*/  HMMA.16816.F32 R128, R204, R210, R128 ;  /* 0x000000d2cc80723c */ /* 0x000ff00000001880 */
[-C--:B--2---:R-:W-:Y:S08]  /*e890*/  HMMA.16816.F32 R4, R212, R224.reuse, R4 ;  /* 0x000000e0d404723c */ /* 0x084ff00000001804 */
        /* <DEDUP_REMOVED lines=23> */
[----:B------:R-:W2:Y:S10]  /*ea10*/  MUFU.TANH R224, R10 ;  /* 0x0000000a00e07308 */ /* 0x000eb40000002400 */
[----:B------:R-:W3:Y:S01]  /*ea20*/  MUFU.TANH R239, R11 ;  /* 0x0000000b00ef7308 */ /* 0x000ee20000002400 */
[----:B-1----:R-:W1:Y:S09]  /*ea30*/  LDSM.16.M88.4 R4, [R2+0x4800] ;  /* 0x004800000204783b */ /* 0x002e720000000200 */
[----:B------:R-:W-:Y:S10]  /*ea40*/  MUFU.TANH R238, R8 ;  /* 0x0000000800ee7308 */ /* 0x000ff40000002400 */
[----:B------:R4:W3:Y:S10]  /*ea50*/  MUFU.TANH R240, R9 ;  /* 0x0000000900f07308 */ /* 0x0008f40000002400 */
[----:B------:R2:W-:Y:S10]  /*ea60*/  MUFU.TANH R226, R12 ;  /* 0x0000000c00e27308 */ /* 0x0005f40000002400 */
[----:B------:R-:W-:Y:S01]  /*ea70*/  MUFU.TANH R204, R14 ;  /* 0x0000000e00cc7308 */ /* 0x000fe20000002400 */
[----:B----4-:R-:W4:Y:S09]  /*ea80*/  LDSM.16.M88.4 R8, [R2+0x5000] ;  /* 0x005000000208783b */ /* 0x010f320000000200 */
[----:B------:R-:W-:Y:S01]  /*ea90*/  MUFU.TANH R243, R18 ;  /* 0x0000001200f37308 */ /* 0x000fe20000002400 */
[-C--:B-1----:R-:W-:Y:S03]  /*eaa0*/  HMMA.16816.F32 R20, R212, R4.reuse, R20 ;  /* 0x00000004d414723c */ /* 0x082fe60000001814 */
[----:B--2---:R-:W-:Y:S06]  /*eab0*/  LEA R12, R235, R242, 0x7 ;  /* 0x000000f2eb0c7211 */ /* 0x004fec00078e38ff */
[----:B------:R-:W-:Y:S01]  /*eac0*/  MUFU.TANH R137, R17 ;  /* 0x0000001100897308 */ /* 0x000fe20000002400 */
[C---:B------:R-:W-:Y:S04]  /*ead0*/  HMMA.16816.F32 R24, R216.reuse, R4, R24 ;  /* 0x00000004d818723c */ /* 0x040fe80000001818 */
[----:B------:R-:W-:Y:S05]  /*eae0*/  IADD3 R12, PT, PT, R241, -R12, RZ ;  /* 0x8000000cf10c7210 */ /* 0x000fea0007ffe0ff */
[----:B------:R-:W1:Y:S01]  /*eaf0*/  MUFU.TANH R222, R15 ;  /* 0x0000000f00de7308 */ /* 0x000e620000002400 */
[-C--:B------:R-:W-:Y:S03]  /*eb00*/  HMMA.16816.F32 R28, R216, R6.reuse, R28 ;  /* 0x00000006d81c723c */ /* 0x080fe6000000181c */
[----:B------:R-:W-:Y:S02]  /*eb10*/  VIADD R0, R12, 0x48 ;  /* 0x000000480c007836 */ /* 0x000fe40000000000 */
[----:B------:R-:W-:Y:S01]  /*eb20*/  FMUL.FTZ R20, R20, UR6 ;  /* 0x0000000614147c20 */ /* 0x000fe20008410000 */
[----:B------:R-:W-:Y:S01]  /*eb30*/  FMUL.FTZ R23, R23, UR6 ;  /* 0x0000000617177c20 */ /* 0x000fe20008410000 */
[----:B------:R-:W-:Y:S02]  /*eb40*/  IADD3 R3, PT, PT, R12, 0x40, RZ ;  /* 0x000000400c037810 */ /* 0x000fe40007ffe0ff */
[----:B------:R-:W-:Y:S01]  /*eb50*/  MUFU.TANH R227, R13 ;  /* 0x0000000d00e37308 */ /* 0x000fe20000002400 */
[C---:B------:R-:W-:Y:S01]  /*eb60*/  HMMA.16816.F32 R32, R212.reuse, R6, R32 ;  /* 0x00000006d420723c */ /* 0x040fe20000001820 */
[----:B------:R-:W2:Y:S03]  /*eb70*/  LDSM.16.M88.4 R4, [R2+0x5800] ;  /* 0x005800000204783b */ /* 0x000ea60000000200 */
[----:B------:R-:W-:Y:S01]  /*eb80*/  IABS R0, R0 ;  /* 0x0000000000007213 */ /* 0x000fe20000000000 */
[----:B------:R-:W-:Y:S01]  /*eb90*/  FMUL.FTZ R25, R25, UR6 ;  /* 0x0000000619197c20 */ /* 0x000fe20008410000 */
[----:B------:R-:W-:Y:S03]  /*eba0*/  FMUL.FTZ R26, R26, UR6 ;  /* 0x000000061a1a7c20 */ /* 0x000fe60008410000 */
[----:B------:R-:W-:Y:S01]  /*ebb0*/  MUFU.TANH R244, R19 ;  /* 0x0000001300f47308 */ /* 0x000fe20000002400 */
[-C--:B----4-:R-:W-:Y:S03]  /*ebc0*/  HMMA.16816.F32 R36, R212, R8.reuse, R36 ;  /* 0x00000008d424723c */ /* 0x090fe60000001824 */
[----:B------:R-:W-:Y:S01]  /*ebd0*/  I2FP.F32.S32 R0, R0 ;  /* 0x0000000000007245 */ /* 0x000fe20000201400 */
[----:B------:R-:W-:Y:S01]  /*ebe0*/  FMUL.FTZ R29, R29, UR6 ;  /* 0x000000061d1d7c20 */ /* 0x000fe20008410000 */
[----:B------:R-:W-:Y:S01]  /*ebf0*/  FMUL.FTZ R28, R28, UR6 ;  /* 0x000000061c1c7c20 */ /* 0x000fe20008410000 */
[----:B------:R-:W-:Y:S03]  /*ec00*/  FMUL.FTZ R30, R30, UR6 ;  /* 0x000000061e1e7c20 */ /* 0x000fe60008410000 */
[----:B------:R-:W4:Y:S01]  /*ec10*/  MUFU.TANH R223, R26 ;  /* 0x0000001a00df7308 */ /* 0x000f220000002400 */
[C---:B------:R-:W-:Y:S04]  /*ec20*/  HMMA.16816.F32 R40, R216.reuse, R8, R40 ;  /* 0x00000008d828723c */ /* 0x040fe80000001828 */
[----:B------:R-:W-:Y:S01]  /*ec30*/  FMUL.FTZ R33, R33, UR6 ;  /* 0x0000000621217c20 */ /* 0x000fe20008410000 */
[----:B------:R-:W-:Y:S01]  /*ec40*/  FMUL.FTZ R34, R34, UR6 ;  /* 0x0000000622227c20 */ /* 0x000fe20008410000 */
[----:B------:R-:W-:Y:S03]  /*ec50*/  FMUL.FTZ R27, R27, UR6 ;  /* 0x000000061b1b7c20 */ /* 0x000fe60008410000 */
[----:B------:R-:W-:Y:S01]  /*ec60*/  MUFU.TANH R220, R29 ;  /* 0x0000001d00dc7308 */ /* 0x000fe20000002400 */
[-C--:B------:R-:W-:Y:S03]  /*ec70*/  HMMA.16816.F32 R44, R216, R10.reuse, R44 ;  /* 0x0000000ad82c723c */ /* 0x080fe6000000182c */
[----:B------:R-:W-:Y:S01]  /*ec80*/  FMUL.FTZ R37, R37, UR6 ;  /* 0x0000000625257c20 */ /* 0x000fe20008410000 */
[----:B------:R-:W-:Y:S01]  /*ec90*/  FMUL.FTZ R39, R39, UR6 ;  /* 0x0000000627277c20 */ /* 0x000fe20008410000 */
[----:B------:R-:W-:Y:S01]  /*eca0*/  FMUL.FTZ R36, R36, UR6 ;  /* 0x0000000624247c20 */ /* 0x000fe20008410000 */
[----:B------:R-:W-:Y:S03]  /*ecb0*/  IABS R3, R3 ;  /* 0x0000000300037213 */ /* 0x000fe60000000000 */
[----:B------:R-:W4:Y:S01]  /*ecc0*/  MUFU.TANH R221, R25 ;  /* 0x0000001900dd7308 */ /* 0x000f220000002400 */
[C---:B------:R-:W-:Y:S01]  /*ecd0*/  HMMA.16816.F32 R48, R212.reuse, R10, R48 ;  /* 0x0000000ad430723c */ /* 0x040fe20000001830 */
[----:B------:R-:W3:Y:S03]  /*ece0*/  LDSM.16.M88.4 R8, [R2+0x6000] ;  /* 0x006000000208783b */ /* 0x000ee60000000200 */
[----:B------:R-:W-:Y:S01]  /*ecf0*/  FMUL.FTZ R43, R43, UR6 ;  /* 0x000000062b2b7c20 */ /* 0x000fe20008410000 */
[----:B------:R-:W-:Y:S01]  /*ed00*/  FMUL.FTZ R42, R42, UR6 ;  /* 0x000000062a2a7c20 */ /* 0x000fe20008410000 */
[----:B------:R-:W-:Y:S03]  /*ed10*/  FMUL.FTZ R41, R41, UR6 ;  /* 0x0000000629297c20 */ /* 0x000fe60008410000 */
[----:B------:R-:W-:Y:S01]  /*ed20*/  MUFU.TANH R30, R30 ;  /* 0x0000001e001e7308 */ /* 0x000fe20000002400 */
[----:B------:R-:W-:Y:S01]  /*ed30*/  I2FP.F32.S32 R3, R3 ;  /* 0x0000000300037245 */ /* 0x000fe20000201400 */
[-C--:B--2---:R-:W-:Y:S03]  /*ed40*/  HMMA.16816.F32 R52, R212, R4.reuse, R52 ;  /* 0x00000004d434723c */ /* 0x084fe60000001834 */
[----:B------:R-:W-:Y:S01]  /*ed50*/  FMUL.FTZ R45, R45, UR6 ;  /* 0x000000062d2d7c20 */ /* 0x000fe20008410000 */
[----:B------:R-:W-:Y:S01]  /*ed60*/  FMUL.FTZ R46, R46, UR6 ;  /* 0x000000062e2e7c20 */ /* 0x000fe20008410000 */
[----:B------:R-:W-:Y:S03]  /*ed70*/  FMUL.FTZ R47, R47, UR6 ;  /* 0x000000062f2f7c20 */ /* 0x000fe60008410000 */
[----:B------:R-:W-:Y:S01]  /*ed80*/  MUFU.TANH R17, R43 ;  /* 0x0000002b00117308 */ /* 0x000fe20000002400 */
[----:B------:R-:W-:Y:S01]  /*ed90*/  FMUL.FTZ R44, R44, UR6 ;  /* 0x000000062c2c7c20 */ /* 0x000fe20008410000 */
[C---:B------:R-:W-:Y:S04]  /*eda0*/  HMMA.16816.F32 R56, R216.reuse, R4, R56 ;  /* 0x00000004d838723c */ /* 0x040fe80000001838 */
[C---:B------:R-:W-:Y:S01]  /*edb0*/  IADD3 R5, PT, PT, R12.reuse, 0x3f, RZ ;  /* 0x0000003f0c057810 */ /* 0x040fe20007ffe0ff */
[----:B------:R-:W-:Y:S03]  /*edc0*/  FMUL.FTZ R49, R49, UR6 ;  /* 0x0000000631317c20 */ /* 0x000fe60008410000 */
[----:B------:R2:W-:Y:S01]  /*edd0*/  MUFU.TANH R14, R46 ;  /* 0x0000002e000e7308 */ /* 0x0005e20000002400 */
[----:B------:R-:W-:Y:S01]  /*ede0*/  IADD3 R4, PT, PT, R12, 0x47, RZ ;  /* 0x000000470c047810 */ /* 0x000fe20007ffe0ff */
[-C--:B------:R-:W-:Y:S03]  /*edf0*/  HMMA.16816.F32 R60, R216, R6.reuse, R60 ;  /* 0x00000006d83c723c */ /* 0x080fe6000000183c */
[----:B------:R-:W-:Y:S01]  /*ee00*/  IABS R5, R5 ;  /* 0x0000000500057213 */ /* 0x000fe20000000000 */
[----:B------:R-:W-:Y:S01]  /*ee10*/  FMUL.FTZ R54, R54, UR6 ;  /* 0x0000000636367c20 */ /* 0x000fe20008410000 */
[----:B------:R-:W-:Y:S03]  /*ee20*/  IABS R4, R4 ;  /* 0x0000000400047213 */ /* 0x000fe60000000000 */
[----:B------:R1:W-:Y:S01]  /*ee30*/  MUFU.TANH R18, R45 ;  /* 0x0000002d00127308 */ /* 0x0003e20000002400 */
[----:B------:R-:W-:Y:S01]  /*ee40*/  FMUL.FTZ R50, R50, UR6 ;  /* 0x0000000632327c20 */ /* 0x000fe20008410000 */
[C---:B------:R-:W-:Y:S04]  /*ee50*/  HMMA.16816.F32 R64, R212.reuse, R6, R64 ;  /* 0x00000006d440723c */ /* 0x040fe80000001840 */
[----:B------:R-:W-:Y:S01]  /*ee60*/  I2FP.F32.S32 R4, R4 ;  /* 0x0000000400047245 */ /* 0x000fe20000201400 */
[----:B------:R-:W-:Y:S03]  /*ee70*/  FMUL.FTZ R48, R48, UR6 ;  /* 0x0000000630307c20 */ /* 0x000fe60008410000 */
[----:B------:R-:W-:Y:S01]  /*ee80*/  MUFU.TANH R15, R42 ;  /* 0x0000002a000f7308 */ /* 0x000fe20000002400 */
[-C--:B--2---:R-:W-:Y:S01]  /*ee90*/  FFMA.FTZ R46, R0, -R132.reuse, R224 ;  /* 0x80000084002e7223 */ /* 0x084fe200000100e0 */
[----:B------:R-:W-:Y:S01]  /*eea0*/  I2FP.F32.S32 R0, R5 ;  /* 0x0000000500007245 */ /* 0x000fe20000201400 */
[-C--:B---3--:R-:W-:Y:S03]  /*eeb0*/  HMMA.16816.F32 R68, R212, R8.reuse, R68 ;  /* 0x00000008d444723c */ /* 0x088fe60000001844 */
[----:B------:R-:W-:Y:S01]  /*eec0*/  FMUL.FTZ R62, R62, UR6 ;  /* 0x000000063e3e7c20 */ /* 0x000fe20008410000 */
[----:B------:R-:W-:Y:S03]  /*eed0*/  FMUL.FTZ R59, R59, UR6 ;  /* 0x000000063b3b7c20 */ /* 0x000fe60008410000 */
[----:B------:R2:W-:Y:S01]  /*eee0*/  MUFU.TANH R29, R48 ;  /* 0x00000030001d7308 */ /* 0x0005e20000002400 */
[-C--:B-1----:R-:W-:Y:S01]  /*eef0*/  FFMA.FTZ R45, R4, -R132.reuse, R239 ;  /* 0x80000084042d7223 */ /* 0x082fe200000100ef */
[----:B------:R-:W-:Y:S01]  /*ef00*/  FMUL.FTZ R40, R40, UR6 ;  /* 0x0000000628287c20 */ /* 0x000fe20008410000 */
[----:B------:R-:W1:Y:S01]  /*ef10*/  LDSM.16.M88.4 R4, [R2+0x6800] ;  /* 0x006800000204783b */ /* 0x000e620000000200 */
[C---:B------:R-:W-:Y:S06]  /*ef20*/  HMMA.16816.F32 R72, R216.reuse, R8, R72 ;  /* 0x00000008d848723c */ /* 0x040fec0000001848 */
[----:B------:R3:W-:Y:S01]  /*ef30*/  MUFU.TANH R13, R47 ;  /* 0x0000002f000d7308 */ /* 0x0007e20000002400 */
[----:B------:R-:W-:Y:S01]  /*ef40*/  IADD3 R9, PT, PT, R12, 0x2f, RZ ;  /* 0x0000002f0c097810 */ /* 0x000fe20007ffe0ff */
[-C--:B------:R-:W-:Y:S01]  /*ef50*/  FFMA.FTZ R43, R0, -R132.reuse, R240 ;  /* 0x80000084002b7223 */ /* 0x080fe200000100f0 */
[----:B------:R-:W-:Y:S01]  /*ef60*/  IADD3 R8, PT, PT, R12, 0x37, RZ ;  /* 0x000000370c087810 */ /* 0x000fe20007ffe0ff */
[-C--:B------:R-:W-:Y:S03]  /*ef70*/  HMMA.16816.F32 R76, R216, R10.reuse, R76 ;  /* 0x0000000ad84c723c */ /* 0x080fe6000000184c */
[----:B------:R-:W-:Y:S03]  /*ef80*/  IABS R9, R9 ;  /* 0x0000000900097213 */ /* 0x000fe60000000000 */
[----:B------:R4:W-:Y:S01]  /*ef90*/  MUFU.TANH R19, R44 ;  /* 0x0000002c00137308 */ /* 0x0009e20000002400 */
[----:B--2---:R-:W-:Y:S01]  /*efa0*/  FFMA.FTZ R48, R0, -R132, R222 ;  /* 0x8000008400307223 */ /* 0x004fe200000100de */
[----:B------:R-:W-:Y:S01]  /*efb0*/  FMUL.FTZ R68, R68, UR6 ;  /* 0x0000000644447c20 */ /* 0x000fe20008410000 */
[----:B------:R-:W-:Y:S01]  /*efc0*/  IADD3 R0, PT, PT, R12, 0x38, RZ ;  /* 0x000000380c007810 */ /* 0x000fe20007ffe0ff */
[C---:B------:R-:W-:Y:S06]  /*efd0*/  HMMA.16816.F32 R80, R212.reuse, R10, R80 ;  /* 0x0000000ad450723c */ /* 0x040fec0000001850 */
[----:B------:R-:W-:Y:S01]  /*efe0*/  MUFU.TANH R28, R28 ;  /* 0x0000001c001c7308 */ /* 0x000fe20000002400 */
[----:B------:R-:W-:Y:S01]  /*eff0*/  FMUL.FTZ R74, R74, UR6 ;  /* 0x000000064a4a7c20 */ /* 0x000fe20008410000 */
[----:B------:R-:W-:Y:S01]  /*f000*/  IABS R0, R0 ;  /* 0x0000000000007213 */ /* 0x000fe20000000000 */
[----:B---3--:R-:W-:Y:S01]  /*f010*/  FFMA.FTZ R47, R3, -R132, R204 ;  /* 0x80000084032f7223 */ /* 0x008fe200000100cc */
[----:B------:R-:W-:Y:S01]  /*f020*/  IABS R8, R8 ;  /* 0x0000000800087213 */ /* 0x000fe20000000000 */
[----:B------:R-:W-:Y:S01]  /*f030*/  FMUL.FTZ R69, R69, UR6 ;  /* 0x0000000645457c20 */ /* 0x000fe20008410000 */
[----:B------:R-:W-:Y:S01]  /*f040*/  I2FP.F32.S32 R0, R0 ;  /* 0x0000000000007245 */ /* 0x000fe20000201400 */
[----:B------:R-:W-:Y:S03]  /*f050*/  FMUL.FTZ R77, R77, UR6 ;  /* 0x000000064d4d7c20 */ /* 0x000fe60008410000 */
[----:B------:R-:W-:Y:S01]  /*f060*/  MUFU.TANH R234, R49 ;  /* 0x0000003100ea7308 */ /* 0x000fe20000002400 */
[----:B----4-:R-:W-:Y:S01]  /*f070*/  FFMA.FTZ R44, R3, -R132, R238 ;  /* 0x80000084032c7223 */ /* 0x010fe200000100ee */
[----:B------:R-:W-:Y:S01]  /*f080*/  I2FP.F32.S32 R8, R8 ;  /* 0x0000000800087245 */ /* 0x000fe20000201400 */
[CC--:B------:R-:W-:Y:S01]  /*f090*/  FFMA.FTZ R42, R0.reuse, -R132.reuse, R226 ;  /* 0x80000084002a7223 */ /* 0x0c0fe200000100e2 */
[-C--:B------:R-:W-:Y:S01]  /*f0a0*/  FFMA.FTZ R223, R0, -R132.reuse, R223 ;  /* 0x8000008400df7223 */ /* 0x080fe200000100df */
[----:B------:R-:W-:Y:S01]  /*f0b0*/  I2FP.F32.S32 R0, R9 ;  /* 0x0000000900007245 */ /* 0x000fe20000201400 */
[----:B------:R-:W-:Y:S01]  /*f0c0*/  FMUL.FTZ R72, R72, UR6 ;  /* 0x0000000648487c20 */ /* 0x000fe20008410000 */
[----:B------:R-:W-:Y:S03]  /*f0d0*/  IADD3 R9, PT, PT, R12, 0x1f, RZ ;  /* 0x0000001f0c097810 */ /* 0x000fe60007ffe0ff */
[----:B------:R-:W-:Y:S01]  /*f0e0*/  MUFU.TANH R251, R16 ;  /* 0x0000001000fb7308 */ /* 0x000fe20000002400 */
[----:B------:R-:W-:Y:S01]  /*f0f0*/  FMUL.FTZ R83, R83, UR6 ;  /* 0x0000000653537c20 */ /* 0x000fe20008410000 */
[-C--:B------:R-:W-:Y:S01]  /*f100*/  FFMA.FTZ R221, R0, -R132.reuse, R221 ;  /* 0x8000008400dd7223 */ /* 0x080fe200000100dd */
[----:B------:R-:W-:Y:S01]  /*f110*/  IABS R9, R9 ;  /* 0x0000000900097213 */ /* 0x000fe20000000000 */
[-C--:B-1----:R-:W-:Y:S03]  /*f120*/  HMMA.16816.F32 R84, R212, R4.reuse, R84 ;  /* 0x00000004d454723c */ /* 0x082fe60000001854 */
[----:B------:R-:W-:Y:S03]  /*f130*/  FMUL.FTZ R78, R78, UR6 ;  /* 0x000000064e4e7c20 */ /* 0x000fe60008410000 */
[----:B------:R1:W-:Y:S01]  /*f140*/  MUFU.TANH R16, R41 ;  /* 0x0000002900107308 */ /* 0x0003e20000002400 */
[----:B------:R-:W-:Y:S01]  /*f150*/  FMUL.FTZ R80, R80, UR6 ;  /* 0x0000000650507c20 */ /* 0x000fe20008410000 */
[----:B------:R-:W-:Y:S01]  /*f160*/  FMUL.FTZ R64, R64, UR6 ;  /* 0x0000000640407c20 */ /* 0x000fe20008410000 */
[----:B------:R-:W-:Y:S01]  /*f170*/  FMUL.FTZ R31, R31, UR6 ;  /* 0x000000061f1f7c20 */ /* 0x000fe20008410000 */
[C---:B------:R-:W-:Y:S06]  /*f180*/  HMMA.16816.F32 R88, R216.reuse, R4, R88 ;  /* 0x00000004d858723c */ /* 0x040fec0000001858 */
[----:B------:R-:W-:Y:S01]  /*f190*/  MUFU.TANH R209, R54 ;  /* 0x0000003600d17308 */ /* 0x000fe20000002400 */
[C---:B------:R-:W-:Y:S01]  /*f1a0*/  IADD3 R5, PT, PT, R12.reuse, -0x8, RZ ;  /* 0xfffffff80c057810 */ /* 0x040fe20007ffe0ff */
[----:B------:R-:W-:Y:S01]  /*f1b0*/  FMUL.FTZ R51, R51, UR6 ;  /* 0x0000000633337c20 */ /* 0x000fe20008410000 */
[----:B------:R-:W-:Y:S01]  /*f1c0*/  IADD3 R4, PT, PT, R12, 0x10, RZ ;  /* 0x000000100c047810 */ /* 0x000fe20007ffe0ff */
[-C--:B------:R-:W-:Y:S03]  /*f1d0*/  HMMA.16816.F32 R92, R216, R6.reuse, R92 ;  /* 0x00000006d85c723c */ /* 0x080fe6000000185c */
[----:B------:R-:W-:Y:S03]  /*f1e0*/  IABS R5, R5 ;  /* 0x0000000500057213 */ /* 0x000fe60000000000 */
[----:B------:R-:W2:Y:S01]  /*f1f0*/  MUFU.TANH R31, R31 ;  /* 0x0000001f001f7308 */ /* 0x000ea20000002400 */
[----:B-1----:R-:W-:Y:S01]  /*f200*/  FFMA.FTZ R41, R8, -R132, R227 ;  /* 0x8000008408297223 */ /* 0x002fe200000100e3 */
[----:B------:R-:W-:Y:S01]  /*f210*/  IABS R4, R4 ;  /* 0x0000000400047213 */ /* 0x000fe20000000000 */
[----:B------:R-:W-:Y:S01]  /*f220*/  FMUL.FTZ R86, R86, UR6 ;  /* 0x0000000656567c20 */ /* 0x000fe20008410000 */
[C---:B------:R-:W-:Y:S06]  /*f230*/  HMMA.16816.F32 R96, R212.reuse, R6, R96 ;  /* 0x00000006d460723c */ /* 0x040fec0000001860 */
[----:B------:R-:W-:Y:S01]  /*f240*/  MUFU.TANH R205, R51 ;  /* 0x0000003300cd7308 */ /* 0x000fe20000002400 */
[----:B------:R-:W-:Y:S01]  /*f250*/  FMUL.FTZ R90, R90, UR6 ;  /* 0x000000065a5a7c20 */ /* 0x000fe20008410000 */
[----:B------:R-:W-:Y:S01]  /*f260*/  FMUL.FTZ R91, R91, UR6 ;  /* 0x000000065b5b7c20 */ /* 0x000fe20008410000 */
[----:B------:R-:W-:Y:S01]  /*f270*/  FMUL.FTZ R88, R88, UR6 ;  /* 0x0000000658587c20 */ /* 0x000fe20008410000 */
[----:B------:R-:W-:Y:S02]  /*f280*/  VIADD R3, R12, 0x30 ;  /* 0x000000300c037836 */ /* 0x000fe40000000000 */
[----:B------:R-:W-:Y:S01]  /*f290*/  FMUL.FTZ R58, R58, UR6 ;  /* 0x000000063a3a7c20 */ /* 0x000fe20008410000 */
[----:B------:R-:W-:Y:S01]  /*f2a0*/  FMUL.FTZ R57, R57, UR6 ;  /* 0x0000000639397c20 */ /* 0x000fe20008410000 */
[----:B------:R-:W-:Y:S02]  /*f2b0*/  FMUL.FTZ R94, R94, UR6 ;  /* 0x000000065e5e7c20 */ /* 0x000fe40008410000 */
[----:B------:R-:W-:Y:S01]  /*f2c0*/  MUFU.TANH R40, R40 ;  /* 0x0000002800287308 */ /* 0x000fe20000002400 */
[----:B--2---:R-:W-:Y:S01]  /*f2d0*/  FFMA.FTZ R239, R0, -R132, R31 ;  /* 0x8000008400ef7223 */ /* 0x004fe2000001001f */
[----:B------:R-:W-:Y:S01]  /*f2e0*/  IADD3 R0, PT, PT, R12, 0x28, RZ ;  /* 0x000000280c007810 */ /* 0x000fe20007ffe0ff */
[----:B------:R-:W-:Y:S01]  /*f2f0*/  FMUL.FTZ R79, R79, UR6 ;  /* 0x000000064f4f7c20 */ /* 0x000fe20008410000 */
[----:B------:R-:W-:Y:S01]  /*f300*/  IABS R3, R3 ;  /* 0x0000000300037213 */ /* 0x000fe20000000000 */
[----:B------:R-:W-:Y:S01]  /*f310*/  FMUL.FTZ R35, R35, UR6 ;  /* 0x0000000623237c20 */ /* 0x000fe20008410000 */
[----:B------:R-:W-:Y:S01]  /*f320*/  IABS R0, R0 ;  /* 0x0000000000007213 */ /* 0x000fe20000000000 */
[----:B------:R-:W-:Y:S03]  /*f330*/  FMUL.FTZ R97, R97, UR6 ;  /* 0x0000000661617c20 */ /* 0x000fe60008410000 */
[----:B------:R-:W-:Y:S01]  /*f340*/  MUFU.TANH R58, R58 ;  /* 0x0000003a003a7308 */ /* 0x000fe20000002400 */
[----:B------:R-:W-:Y:S01]  /*f350*/  I2FP.F32.S32 R3, R3 ;  /* 0x0000000300037245 */ /* 0x000fe20000201400 */
[----:B------:R-:W-:Y:S01]  /*f360*/  FMUL.FTZ R60, R60, UR6 ;  /* 0x000000063c3c7c20 */ /* 0x000fe20008410000 */
[----:B------:R-:W-:Y:S01]  /*f370*/  I2FP.F32.S32 R0, R0 ;  /* 0x0000000000007245 */ /* 0x000fe20000201400 */
[----:B------:R-:W-:Y:S01]  /*f380*/  FMUL.FTZ R22, R22, UR6 ;  /* 0x0000000616167c20 */ /* 0x000fe20008410000 */
[----:B------:R-:W-:Y:S01]  /*f390*/  FMUL.FTZ R76, R76, UR6 ;  /* 0x000000064c4c7c20 */ /* 0x000fe20008410000 */
[-C--:B------:R-:W-:Y:S01]  /*f3a0*/  FFMA.FTZ R224, R3, -R132.reuse, R30 ;  /* 0x8000008403e07223 */ /* 0x080fe2000001001e */
[----:B------:R-:W-:Y:S03]  /*f3b0*/  FMUL.FTZ R81, R81, UR6 ;  /* 0x0000000651517c20 */ /* 0x000fe60008410000 */
[----:B------:R-:W1:Y:S01]  /*f3c0*/  MUFU.TANH R225, R27 ;  /* 0x0000001b00e17308 */ /* 0x000e620000002400 */
[CC--:B------:R-:W-:Y:S01]  /*f3d0*/  FFMA.FTZ R49, R0.reuse, -R132.reuse, R28 ;  /* 0x8000008400317223 */ /* 0x0c0fe2000001001c */
[-C--:B------:R-:W-:Y:S01]  /*f3e0*/  FFMA.FTZ R222, R0, -R132.reuse, R15 ;  /* 0x8000008400de7223 */ /* 0x080fe2000001000f */
[----:B------:R-:W-:Y:S01]  /*f3f0*/  I2FP.F32.S32 R0, R9 ;  /* 0x0000000900007245 */ /* 0x000fe20000201400 */
[----:B------:R-:W-:Y:S01]  /*f400*/  FMUL.FTZ R87, R87, UR6 ;  /* 0x0000000657577c20 */ /* 0x000fe20008410000 */
[----:B------:R-:W-:Y:S01]  /*f410*/  FMUL.FTZ R24, R24, UR6 ;  /* 0x0000000618187c20 */ /* 0x000fe20008410000 */
[----:B------:R-:W-:Y:S01]  /*f420*/  FMUL.FTZ R63, R63, UR6 ;  /* 0x000000063f3f7c20 */ /* 0x000fe20008410000 */
[----:B------:R-:W-:Y:S03]  /*f430*/  FMUL.FTZ R38, R38, UR6 ;  /* 0x0000000626267c20 */ /* 0x000fe60008410000 */
[----:B------:R-:W-:Y:S01]  /*f440*/  MUFU.TANH R62, R62 ;  /* 0x0000003e003e7308 */ /* 0x000fe20000002400 */
[CC--:B------:R-:W-:Y:S01]  /*f450*/  FFMA.FTZ R54, R0.reuse, -R132.reuse, R13 ;  /* 0x8000008400367223 */ /* 0x0c0fe2000001000d */
[-C--:B------:R-:W-:Y:S01]  /*f460*/  FFMA.FTZ R249, R0, -R132.reuse, R16 ;  /* 0x8000008400f97223 */ /* 0x080fe20000010010 */
[----:B------:R-:W-:Y:S02]  /*f470*/  VIADD R0, R12, 0x18 ;  /* 0x000000180c007836 */ /* 0x000fe40000000000 */
[----:B------:R-:W-:Y:S01]  /*f480*/  FMUL.FTZ R21, R21, UR6 ;  /* 0x0000000615157c20 */ /* 0x000fe20008410000 */
[----:B------:R-:W-:Y:S01]  /*f490*/  FMUL.FTZ R73, R73, UR6 ;  /* 0x0000000649497c20 */ /* 0x000fe20008410000 */
[----:B------:R-:W-:Y:S01]  /*f4a0*/  FMUL.FTZ R85, R85, UR6 ;  /* 0x0000000655557c20 */ /* 0x000fe20008410000 */
[----:B------:R-:W-:Y:S02]  /*f4b0*/  FMUL.FTZ R99, R99, UR6 ;  /* 0x0000000663637c20 */ /* 0x000fe40008410000 */
[----:B------:R-:W2:Y:S01]  /*f4c0*/  MUFU.TANH R24, R24 ;  /* 0x0000001800187308 */ /* 0x000ea20000002400 */
[----:B-1----:R-:W-:Y:S01]  /*f4d0*/  FFMA.FTZ R225, R8, -R132, R225 ;  /* 0x8000008408e17223 */ /* 0x002fe200000100e1 */
        /* <DEDUP_REMOVED lines=12> */
[CC--:B------:R-:W-:Y:S01]  /*f5a0*/  FFMA.FTZ R241, R0.reuse, -R132.reuse, R19 ;  /* 0x8000008400f17223 */ /* 0x0c0fe20000010013 */
[-C--:B------:R-:W-:Y:S03]  /*f5b0*/  FFMA.FTZ R31, R0, -R132.reuse, R58 ;  /* 0x80000084001f7223 */ /* 0x080fe6000001003a */
[----:B------:R-:W1:Y:S01]  /*f5c0*/  MUFU.TANH R56, R56 ;  /* 0x0000003800387308 */ /* 0x000e620000002400 */
[CC--:B------:R-:W-:Y:S01]  /*f5d0*/  FFMA.FTZ R226, R8.reuse, -R132.reuse, R17 ;  /* 0x8000008408e27223 */ /* 0x0c0fe20000010011 */
[----:B------:R-:W-:Y:S01]  /*f5e0*/  FFMA.FTZ R220, R8, -R132, R220 ;  /* 0x8000008408dc7223 */ /* 0x000fe200000100dc */
[----:B------:R-:W-:Y:S01]  /*f5f0*/  I2FP.F32.S32 R0, R4 ;  /* 0x0000000400007245 */ /* 0x000fe20000201400 */
[----:B------:R-:W3:Y:S01]  /*f600*/  LDSM.16.M88.4 R8, [R2+0x7000] ;  /* 0x007000000208783b */ /* 0x000ee20000000200 */
[-C--:B--2---:R-:W-:Y:S01]  /*f610*/  FFMA.FTZ R51, R3, -R132.reuse, R24 ;  /* 0x8000008403337223 */ /* 0x084fe20000010018 */
[----:B------:R-:W-:Y:S01]  /*f620*/  IADD3 R3, PT, PT, R12, 0x20, RZ ;  /* 0x000000200c037810 */ /* 0x000fe20007ffe0ff */
[----:B------:R-:W-:Y:S03]  /*f630*/  FMUL.FTZ R98, R98, UR6 ;  /* 0x0000000662627c20 */ /* 0x000fe60008410000 */
[----:B------:R-:W2:Y:S01]  /*f640*/  MUFU.TANH R59, R59 ;  /* 0x0000003b003b7308 */ /* 0x000ea20000002400 */
[-C--:B------:R-:W-:Y:S01]  /*f650*/  FFMA.FTZ R28, R0, -R132.reuse, R62 ;  /* 0x80000084001c7223 */ /* 0x080fe2000001003e */
[----:B------:R-:W-:Y:S01]  /*f660*/  IABS R3, R3 ;  /* 0x0000000300037213 */ /* 0x000fe20000000000 */
[----:B------:R-:W-:Y:S01]  /*f670*/  FMUL.FTZ R89, R89, UR6 ;  /* 0x0000000659597c20 */ /* 0x000fe20008410000 */
[----:B------:R-:W-:Y:S01]  /*f680*/  IADD3 R4, PT, PT, R12, 0xf, RZ ;  /* 0x0000000f0c047810 */ /* 0x000fe20007ffe0ff */
[----:B------:R-:W-:Y:S01]  /*f690*/  FMUL.FTZ R95, R95, UR6 ;  /* 0x000000065f5f7c20 */ /* 0x000fe20008410000 */
[----:B------:R-:W-:Y:S01]  /*f6a0*/  I2FP.F32.S32 R3, R3 ;  /* 0x0000000300037245 */ /* 0x000fe20000201400 */
[----:B------:R-:W-:Y:S03]  /*f6b0*/  FMUL.FTZ R96, R96, UR6 ;  /* 0x0000000660607c20 */ /* 0x000fe60008410000 */
[----:B------:R-:W4:Y:S01]  /*f6c0*/  MUFU.TANH R57, R57 ;  /* 0x0000003900397308 */ /* 0x000f220000002400 */
[----:B-1----:R-:W-:Y:S01]  /*f6d0*/  FFMA.FTZ R65, R0, -R132, R56 ;  /* 0x8000008400417223 */ /* 0x002fe20000010038 */
[----:B------:R-:W-:Y:S01]  /*f6e0*/  IABS R0, R4 ;  /* 0x0000000400007213 */ /* 0x000fe20000000000 */
[CC--:B------:R-:W-:Y:S01]  /*f6f0*/  FFMA.FTZ R227, R3.reuse, -R132.reuse, R14 ;  /* 0x8000008403e37223 */ /* 0x0c0fe2000001000e */
[----:B------:R-:W-:Y:S01]  /*f700*/  FFMA.FTZ R248, R3, -R132, R40 ;  /* 0x8000008403f87223 */ /* 0x000fe20000010028 */
[C---:B------:R-:W-:Y:S01]  /*f710*/  IADD3 R3, PT, PT, R12.reuse, 0x17, RZ ;  /* 0x000000170c037810 */ /* 0x040fe20007ffe0ff */
[----:B------:R-:W-:Y:S01]  /*f720*/  FMUL.FTZ R93, R93, UR6 ;  /* 0x000000065d5d7c20 */ /* 0x000fe20008410000 */
[----:B------:R-:W-:Y:S03]  /*f730*/  IADD3 R4, PT, PT, R12, 0x7, RZ ;  /* 0x000000070c047810 */ /* 0x000fe60007ffe0ff */
[----:B------:R-:W1:Y:S01]  /*f740*/  MUFU.TANH R63, R63 ;  /* 0x0000003f003f7308 */ /* 0x000e620000002400 */
[----:B------:R-:W-:Y:S01]  /*f750*/  IABS R3, R3 ;  /* 0x0000000300037213 */ /* 0x000fe20000000000 */
[----:B------:R-:W-:Y:S01]  /*f760*/  FMUL.FTZ R32, R32, UR6 ;  /* 0x0000000620207c20 */ /* 0x000fe20008410000 */
[----:B------:R-:W-:Y:S01]  /*f770*/  IABS R4, R4 ;  /* 0x0000000400047213 */ /* 0x000fe20000000000 */
[----:B------:R-:W-:Y:S01]  /*f780*/  FMUL.FTZ R92, R92, UR6 ;  /* 0x000000065c5c7c20 */ /* 0x000fe20008410000 */
[----:B------:R-:W-:Y:S01]  /*f790*/  I2FP.F32.S32 R3, R3 ;  /* 0x0000000300037245 */ /* 0x000fe20000201400 */
[----:B------:R-:W-:Y:S01]  /*f7a0*/  FMUL.FTZ R55, R55, UR6 ;  /* 0x0000000637377c20 */ /* 0x000fe20008410000 */
[----:B------:R-:W-:Y:S03]  /*f7b0*/  I2FP.F32.S32 R0, R0 ;  /* 0x0000000000007245 */ /* 0x000fe60000201400 */
[----:B------:R-:W3:Y:S01]  /*f7c0*/  MUFU.TANH R74, R74 ;  /* 0x0000004a004a7308 */ /* 0x000ee20000002400 */
[----:B------:R-:W-:Y:S01]  /*f7d0*/  FMUL.FTZ R70, R70, UR6 ;  /* 0x0000000646467c20 */ /* 0x000fe20008410000 */
[CC--:B------:R-:W-:Y:S01]  /*f7e0*/  FFMA.FTZ R242, R3.reuse, -R132.reuse, R18 ;  /* 0x8000008403f27223 */ /* 0x0c0fe20000010012 */
[-C--:B--2---:R-:W-:Y:S01]  /*f7f0*/  FFMA.FTZ R238, R3, -R132.reuse, R59 ;  /* 0x8000008403ee7223 */ /* 0x084fe2000001003b */
[----:B------:R-:W-:Y:S01]  /*f800*/  IADD3 R3, PT, PT, R12, 0x8, RZ ;  /* 0x000000080c037810 */ /* 0x000fe20007ffe0ff */
[-C--:B----4-:R-:W-:Y:S01]  /*f810*/  FFMA.FTZ R58, R0, -R132.reuse, R57 ;  /* 0x80000084003a7223 */ /* 0x090fe20000010039 */
[----:B------:R-:W-:Y:S01]  /*f820*/  FMUL.FTZ R52, R52, UR6 ;  /* 0x0000000634347c20 */ /* 0x000fe20008410000 */
[----:B------:R-:W-:Y:S03]  /*f830*/  FMUL.FTZ R66, R66, UR6 ;  /* 0x0000000642427c20 */ /* 0x000fe60008410000 */
[----:B------:R2:W-:Y:S01]  /*f840*/  MUFU.TANH R208, R38 ;  /* 0x0000002600d07308 */ /* 0x0005e20000002400 */
[----:B------:R-:W-:Y:S01]  /*f850*/  IABS R3, R3 ;  /* 0x0000000300037213 */ /* 0x000fe20000000000 */
[----:B-1----:R-:W-:Y:S01]  /*f860*/  FFMA.FTZ R63, R0, -R132, R63 ;  /* 0x80000084003f7223 */ /* 0x002fe2000001003f */
[----:B------:R-:W-:Y:S01]  /*f870*/  I2FP.F32.S32 R0, R4 ;  /* 0x0000000400007245 */ /* 0x000fe20000201400 */
[-C--:B---3--:R-:W-:Y:S03]  /*f880*/  HMMA.16816.F32 R100, R212, R8.reuse, R100 ;  /* 0x00000008d464723c */ /* 0x088fe60000001864 */
[----:B------:R-:W-:Y:S03]  /*f890*/  I2FP.F32.S32 R3, R3 ;  /* 0x0000000300037245 */ /* 0x000fe60000201400 */
[----:B------:R-:W1:Y:S01]  /*f8a0*/  MUFU.TANH R61, R61 ;  /* 0x0000003d003d7308 */ /* 0x000e620000002400 */
[----:B------:R-:W-:Y:S01]  /*f8b0*/  IADD3 R4, PT, PT, R12, -0x40, RZ ;  /* 0xffffffc00c047810 */ /* 0x000fe20007ffe0ff */
[----:B------:R-:W-:Y:S01]  /*f8c0*/  FMUL.FTZ R71, R71, UR6 ;  /* 0x0000000647477c20 */ /* 0x000fe20008410000 */
[----:B------:R-:W-:Y:S01]  /*f8d0*/  FMUL.FTZ R53, R53, UR6 ;  /* 0x0000000635357c20 */ /* 0x000fe20008410000 */
[----:B------:R-:W-:Y:S01]  /*f8e0*/  FFMA.FTZ R17, R3, -R132, R74 ;  /* 0x8000008403117223 */ /* 0x000fe2000001004a */
[C---:B------:R-:W-:Y:S05]  /*f8f0*/  HMMA.16816.F32 R104, R216.reuse, R8, R104 ;  /* 0x00000008d868723c */ /* 0x040fea0000001868 */
[----:B------:R-:W3:Y:S01]  /*f900*/  MUFU.TANH R75, R75 ;  /* 0x0000004b004b7308 */ /* 0x000ee20000002400 */
[----:B------:R-:W-:Y:S01]  /*f910*/  STL [R1+0xc], R17 ;  /* 0x00000c1101007387 */ /* 0x000fe20000100800 */
[----:B------:R-:W-:Y:S01]  /*f920*/  IABS R4, R4 ;  /* 0x0000000400047213 */ /* 0x000fe20000000000 */
[----:B--2---:R-:W-:Y:S01]  /*f930*/  FFMA.FTZ R38, R0, -R132, R245 ;  /* 0x8000008400267223 */ /* 0x004fe200000100f5 */
[----:B------:R-:W-:Y:S01]  /*f940*/  IADD3 R8, PT, PT, R12, -0x59, RZ ;  /* 0xffffffa70c087810 */ /* 0x000fe20007ffe0ff */
[----:B------:R-:W-:Y:S01]  /*f950*/  FMUL.FTZ R67, R67, UR6 ;  /* 0x0000000643437c20 */ /* 0x000fe20008410000 */
[-C--:B------:R-:W-:Y:S04]  /*f960*/  HMMA.16816.F32 R108, R216, R10.reuse, R108 ;  /* 0x0000000ad86c723c */ /* 0x080fe8000000186c */
[----:B------:R-:W-:Y:S01]  /*f970*/  MUFU.TANH R232, R21 ;  /* 0x0000001500e87308 */ /* 0x000fe20000002400 */
[----:B------:R-:W-:Y:S01]  /*f980*/  FMUL.FTZ R103, R103, UR6 ;  /* 0x0000000667677c20 */ /* 0x000fe20008410000 */
[----:B------:R-:W-:Y:S01]  /*f990*/  IABS R8, R8 ;  /* 0x0000000800087213 */ /* 0x000fe20000000000 */
[-C--:B-1----:R-:W-:Y:S01]  /*f9a0*/  FFMA.FTZ R61, R0, -R132.reuse, R61 ;  /* 0x80000084003d7223 */ /* 0x082fe2000001003d */
[----:B------:R-:W-:Y:S01]  /*f9b0*/  FMUL.FTZ R102, R102, UR6 ;  /* 0x0000000666667c20 */ /* 0x000fe20008410000 */
[----:B------:R-:W-:Y:S01]  /*f9c0*/  FMUL.FTZ R100, R100, UR6 ;  /* 0x0000000664647c20 */ /* 0x000fe20008410000 */
[C---:B------:R-:W-:Y:S04]  /*f9d0*/  HMMA.16816.F32 R112, R212.reuse, R10, R112 ;  /* 0x0000000ad470723c */ /* 0x040fe80000001870 */
[----:B------:R1:W-:Y:S01]  /*f9e0*/  MUFU.TANH R21, R35 ;  /* 0x0000002300157308 */ /* 0x0003e20000002400 */
[----:B------:R-:W-:Y:S01]  /*f9f0*/  FMUL.FTZ R106, R106, UR6 ;  /* 0x000000066a6a7c20 */ /* 0x000fe20008410000 */
[----:B---3--:R-:W-:Y:S01]  /*fa00*/  FFMA.FTZ R74, R0, -R132, R75 ;  /* 0x80000084004a7223 */ /* 0x008fe2000001004b */
[----:B------:R-:W-:Y:S02]  /*fa10*/  VIADD R0, R12, 0xffffffff ;  /* 0xffffffff0c007836 */ /* 0x000fe40000000000 */
[----:B------:R-:W-:Y:S01]  /*fa20*/  FMUL.FTZ R107, R107, UR6 ;  /* 0x000000066b6b7c20 */ /* 0x000fe20008410000 */
[----:B------:R-:W-:Y:S01]  /*fa30*/  FMUL.FTZ R104, R104, UR6 ;  /* 0x0000000668687c20 */ /* 0x000fe20008410000 */
[----:B------:R-:W-:Y:S03]  /*fa40*/  FMUL.FTZ R105, R105, UR6 ;  /* 0x0000000669697c20 */ /* 0x000fe60008410000 */
[----:B------:R2:W-:Y:S01]  /*fa50*/  MUFU.TANH R27, R37 ;  /* 0x00000025001b7308 */ /* 0x0005e20000002400 */
[----:B------:R-:W-:Y:S01]  /*fa60*/  IABS R0, R0 ;  /* 0x0000000000007213 */ /* 0x000fe20000000000 */
[----:B------:R-:W-:Y:S01]  /*fa70*/  FMUL.FTZ R110, R110, UR6 ;  /* 0x000000066e6e7c20 */ /* 0x000fe20008410000 */
[----:B------:R-:W-:Y:S01]  /*fa80*/  FMUL.FTZ R111, R111, UR6 ;  /* 0x000000066f6f7c20 */ /* 0x000fe20008410000 */
[----:B------:R-:W-:Y:S01]  /*fa90*/  FMUL.FTZ R101, R101, UR6 ;  /* 0x0000000665657c20 */ /* 0x000fe20008410000 */
[----:B------:R-:W-:Y:S01]  /*faa0*/  I2FP.F32.S32 R0, R0 ;  /* 0x0000000000007245 */ /* 0x000fe20000201400 */
[----:B------:R-:W-:Y:S01]  /*fab0*/  FMUL.FTZ R108, R108, UR6 ;  /* 0x000000066c6c7c20 */ /* 0x000fe20008410000 */
[----:B------:R-:W-:Y:S03]  /*fac0*/  FMUL.FTZ R109, R109, UR6 ;  /* 0x000000066d6d7c20 */ /* 0x000fe60008410000 */
[----:B------:R-:W3:Y:S01]  /*fad0*/  MUFU.TANH R73, R73 ;  /* 0x0000004900497308 */ /* 0x000ee20000002400 */
[----:B------:R-:W-:Y:S01]  /*fae0*/  FMUL.FTZ R114, R114, UR6 ;  /* 0x0000000672727c20 */ /* 0x000fe20008410000 */
[-C--:B-1----:R-:W-:Y:S01]  /*faf0*/  FFMA.FTZ R35, R0, -R132.reuse, R250 ;  /* 0x8000008400237223 */ /* 0x082fe200000100fa */
[----:B------:R-:W-:Y:S01]  /*fb00*/  FMUL.FTZ R115, R115, UR6 ;  /* 0x0000000673737c20 */ /* 0x000fe20008410000 */
[----:B------:R-:W-:Y:S01]  /*fb10*/  FMUL.FTZ R112, R112, UR6 ;  /* 0x0000000670707c20 */ /* 0x000fe20008410000 */
[----:B------:R-:W-:Y:S05]  /*fb20*/  FMUL.FTZ R113, R113, UR6 ;  /* 0x0000000671717c20 */ /* 0x000fea0008410000 */
[----:B------:R-:W1:Y:S01]  /*fb30*/  MUFU.TANH R79, R79 ;  /* 0x0000004f004f7308 */ /* 0x000e620000002400 */
[CC--:B--2---:R-:W-:Y:S09]  /*fb40*/  FFMA.FTZ R37, R0.reuse, -R132.reuse, R244 ;  /* 0x8000008400257223 */ /* 0x0c4ff200000100f4 */
[----:B------:R2:W-:Y:S01]  /*fb50*/  MUFU.TANH R207, R39 ;  /* 0x0000002700cf7308 */ /* 0x0005e20000002400 */
[CC--:B---3--:R-:W-:Y:S09]  /*fb60*/  FFMA.FTZ R24, R0.reuse, -R132.reuse, R73 ;  /* 0x8000008400187223 */ /* 0x0c8ff20000010049 */
[----:B------:R-:W3:Y:S01]  /*fb70*/  MUFU.TANH R60, R60 ;  /* 0x0000003c003c7308 */ /* 0x000ee20000002400 */
[----:B-1----:R-:W-:Y:S01]  /*fb80*/  FFMA.FTZ R240, R0, -R132, R79 ;  /* 0x8000008400f07223 */ /* 0x002fe2000001004f */
[----:B------:R-:W-:Y:S02]  /*fb90*/  IADD3 R0, PT, PT, R12, -0x41, RZ ;  /* 0xffffffbf0c007810 */ /* 0x000fe40007ffe0ff */
[----:B------:R-:W-:Y:S02]  /*fba0*/  MOV R79, R238 ;  /* 0x000000ee004f7202 */ /* 0x000fe40000000f00 */
[----:B------:R-:W-:Y:S04]  /*fbb0*/  IABS R0, R0 ;  /* 0x0000000000007213 */ /* 0x000fe80000000000 */
[----:B------:R-:W1:Y:S01]  /*fbc0*/  MUFU.TANH R69, R69 ;  /* 0x0000004500457308 */ /* 0x000e620000002400 */
[C---:B--2---:R-:W-:Y:S01]  /*fbd0*/  FFMA.FTZ R39, R3.reuse, -R132, R246 ;  /* 0x8000008403277223 */ /* 0x044fe200000100f6 */
[----:B------:R-:W-:Y:S08]  /*fbe0*/  I2FP.F32.S32 R0, R0 ;  /* 0x0000000000007245 */ /* 0x000ff00000201400 */
[----:B------:R-:W2:Y:S01]  /*fbf0*/  MUFU.TANH R83, R83 ;  /* 0x0000005300537308 */ /* 0x000ea20000002400 */
[----:B---3--:R-:W-:Y:S01]  /*fc00*/  FFMA.FTZ R60, R3, -R132, R60 ;  /* 0x80000084033c7223 */ /* 0x008fe2000001003c */
[----:B------:R-:W-:Y:S04]  /*fc10*/  IABS R3, R12 ;  /* 0x0000000c00037213 */ /* 0x000fe80000000000 */
[----:B------:R-:W-:Y:S04]  /*fc20*/  I2FP.F32.S32 R3, R3 ;  /* 0x0000000300037245 */ /* 0x000fe80000201400 */
[----:B------:R3:W-:Y:S01]  /*fc30*/  MUFU.TANH R26, R36 ;  /* 0x00000024001a7308 */ /* 0x0007e20000002400 */
[CC--:B-1----:R-:W-:Y:S01]  /*fc40*/  FFMA.FTZ R69, R0.reuse, -R132.reuse, R69 ;  /* 0x8000008400457223 */ /* 0x0c2fe20000010045 */
[CC--:B------:R-:W-:Y:S08]  /*fc50*/  FFMA.FTZ R40, R3.reuse, -R132.reuse, R243 ;  /* 0x8000008403287223 */ /* 0x0c0ff000000100f3 */
[----:B------:R-:W1:Y:S01]  /*fc60*/  MUFU.TANH R72, R72 ;  /* 0x0000004800487308 */ /* 0x000e620000002400 */
[-C--:B--2---:R-:W-:Y:S01]  /*fc70*/  FFMA.FTZ R83, R0, -R132.reuse, R83 ;  /* 0x8000008400537223 */ /* 0x084fe20000010053 */
[----:B------:R-:W-:Y:S02]  /*fc80*/  I2FP.F32.S32 R0, R5 ;  /* 0x0000000500007245 */ /* 0x000fe40000201400 */
[C---:B------:R-:W-:Y:S06]  /*fc90*/  IADD3 R5, PT, PT, R12.reuse, -0x11, RZ ;  /* 0xffffffef0c057810 */ /* 0x040fec0007ffe0ff */
[----:B------:R-:W2:Y:S01]  /*fca0*/  MUFU.TANH R78, R78 ;  /* 0x0000004e004e7308 */ /* 0x000ea20000002400 */
[----:B------:R-:W-:Y:S01]  /*fcb0*/  IABS R5, R5 ;  /* 0x0000000500057213 */ /* 0x000fe20000000000 */
[CC--:B---3--:R-:W-:Y:S08]  /*fcc0*/  FFMA.FTZ R36, R3.reuse, -R132.reuse, R247 ;  /* 0x8000008403247223 */ /* 0x0c8ff000000100f7 */
[----:B------:R-:W-:Y:S01]  /*fcd0*/  MUFU.TANH R252, R20 ;  /* 0x0000001400fc7308 */ /* 0x000fe20000002400 */
[CC--:B-1----:R-:W-:Y:S09]  /*fce0*/  FFMA.FTZ R72, R3.reuse, -R132.reuse, R72 ;  /* 0x8000008403487223 */ /* 0x0c2ff20000010048 */
[----:B------:R-:W1:Y:S01]  /*fcf0*/  MUFU.TANH R22, R22 ;  /* 0x0000001600167308 */ /* 0x000e620000002400 */
[----:B--2---:R-:W-:Y:S01]  /*fd00*/  FFMA.FTZ R30, R3, -R132, R78 ;  /* 0x80000084031e7223 */ /* 0x004fe2000001004e */
[----:B------:R-:W-:Y:S02]  /*fd10*/  I2FP.F32.S32 R3, R4 ;  /* 0x0000000400037245 */ /* 0x000fe40000201400 */
[----:B------:R-:W-:Y:S02]  /*fd20*/  IADD3 R4, PT, PT, R12, -0x48, RZ ;  /* 0xffffffb80c047810 */ /* 0x000fe40007ffe0ff */
[----:B------:R-:W-:Y:S04]  /*fd30*/  MOV R78, R227 ;  /* 0x000000e3004e7202 */ /* 0x000fe80000000f00 */
[----:B------:R2:W-:Y:S01]  /*fd40*/  MUFU.TANH R20, R34 ;  /* 0x0000002200147308 */ /* 0x0005e20000002400 */
[----:B------:R-:W-:Y:S04]  /*fd50*/  IABS R4, R4 ;  /* 0x0000000400047213 */ /* 0x000fe80000000000 */
[----:B------:R-:W-:Y:S05]  /*fd60*/  I2FP.F32.S32 R4, R4 ;  /* 0x0000000400047245 */ /* 0x000fea0000201400 */
[----:B------:R-:W3:Y:S01]  /*fd70*/  MUFU.TANH R76, R76 ;  /* 0x0000004c004c7308 */ /* 0x000ee20000002400 */
[C---:B-1----:R-:W-:Y:S01]  /*fd80*/  FFMA.FTZ R57, R0.reuse, -R132, R22 ;  /* 0x8000008400397223 */ /* 0x042fe20000010016 */
[----:B------:R-:W-:Y:S08]  /*fd90*/  MOV R22, R222 ;  /* 0x000000de00167202 */ /* 0x000ff00000000f00 */
[----:B------:R-:W1:Y:S01]  /*fda0*/  MUFU.TANH R90, R90 ;  /* 0x0000005a005a7308 */ /* 0x000e620000002400 */
[CC--:B--2---:R-:W-:Y:S09]  /*fdb0*/  FFMA.FTZ R34, R0.reuse, -R132.reuse, R251 ;  /* 0x8000008400227223 */ /* 0x0c4ff200000100fb */
[----:B------:R-:W2:Y:S01]  /*fdc0*/  MUFU.TANH R68, R68 ;  /* 0x0000004400447308 */ /* 0x000ea20000002400 */
[CC--:B---3--:R-:W-:Y:S09]  /*fdd0*/  FFMA.FTZ R76, R0.reuse, -R132.reuse, R76 ;  /* 0x80000084004c7223 */ /* 0x0c8ff2000001004c */
[----:B------:R3:W-:Y:S01]  /*fde0*/  MUFU.TANH R25, R33 ;  /* 0x0000002100197308 */ /* 0x0007e20000002400 */
[----:B-1----:R-:W-:Y:S01]  /*fdf0*/  FFMA.FTZ R15, R0, -R132, R90 ;  /* 0x80000084000f7223 */ /* 0x002fe2000001005a */
[----:B------:R-:W-:Y:S01]  /*fe00*/  VIADD R0, R12, 0xfffffff7 ;  /* 0xfffffff70c007836 */ /* 0x000fe20000000000 */
[----:B------:R-:W-:Y:S04]  /*fe10*/  MOV R90, R240 ;  /* 0x000000f0005a7202 */ /* 0x000fe80000000f00 */
[----:B------:R-:W-:Y:S03]  /*fe20*/  IABS R0, R0 ;  /* 0x0000000000007213 */ /* 0x000fe60000000000 */
[----:B------:R-:W1:Y:S01]  /*fe30*/  MUFU.TANH R82, R82 ;  /* 0x0000005200527308 */ /* 0x000e620000002400 */
[C---:B--2---:R-:W-:Y:S01]  /*fe40*/  FFMA.FTZ R14, R3.reuse, -R132, R68 ;  /* 0x80000084030e7223 */ /* 0x044fe20000010044 */
[----:B------:R-:W-:Y:S02]  /*fe50*/  MOV R68, R65 ;  /* 0x0000004100447202 */ /* 0x000fe40000000f00 */
[----:B------:R-:W-:Y:S02]  /*fe60*/  I2FP.F32.S32 R0, R0 ;  /* 0x0000000000007245 */ /* 0x000fe40000201400 */
[----:B------:R-:W-:Y:S04]  /*fe70*/  STL [R1], R14 ;  /* 0x0000000e01007387 */ /* 0x000fe80000100800 */
[----:B------:R-:W-:Y:S01]  /*fe80*/  MUFU.TANH R211, R64 ;  /* 0x0000004000d37308 */ /* 0x000fe20000002400 */
[-C--:B---3--:R-:W-:Y:S01]  /*fe90*/  FFMA.FTZ R33, R0, -R132.reuse, R137 ;  /* 0x8000008400217223 */ /* 0x088fe20000010089 */
[----:B------:R-:W-:Y:S04]  /*fea0*/  STL [R1+0x14], R15 ;  /* 0x0000140f01007387 */ /* 0x000fe80000100800 */
[----:B------:R2:W5:Y:S04]  /*feb0*/  LDL.LU R137, [R1+0x58] ;  /* 0x0000580001897983 */ /* 0x0005680000300800 */
[----:B------:R-:W3:Y:S01]  /*fec0*/  MUFU.TANH R81, R81 ;  /* 0x0000005100517308 */ /* 0x000ee20000002400 */
[-C--:B-1----:R-:W-:Y:S01]  /*fed0*/  FFMA.FTZ R19, R3, -R132.reuse, R82 ;  /* 0x8000008403137223 */ /* 0x082fe20000010052 */
[C---:B------:R-:W-:Y:S02]  /*fee0*/  IADD3 R3, PT, PT, R12.reuse, -0x49, RZ ;  /* 0xffffffb70c037810 */ /* 0x040fe40007ffe0ff */
[----:B------:R-:W-:Y:S02]  /*fef0*/  MOV R82, R61 ;  /* 0x0000003d00527202 */ /* 0x000fe40000000f00 */
[----:B------:R-:W-:Y:S04]  /*ff00*/  IABS R3, R3 ;  /* 0x0000000300037213 */ /* 0x000fe80000000000 */
[----:B------:R-:W1:Y:S01]  /*ff10*/  MUFU.TANH R87, R87 ;  /* 0x0000005700577308 */ /* 0x000e620000002400 */
[----:B------:R-:W-:Y:S09]  /*ff20*/  I2FP.F32.S32 R3, R3 ;  /* 0x0000000300037245 */ /* 0x000ff20000201400 */
[----:B------:R-:W4:Y:S01]  /*ff30*/  MUFU.TANH R80, R80 ;  /* 0x0000005000507308 */ /* 0x000f220000002400 */
[CC--:B---3--:R-:W-:Y:S09]  /*ff40*/  FFMA.FTZ R81, R3.reuse, -R132.reuse, R81 ;  /* 0x8000008403517223 */ /* 0x0c8ff20000010051 */
[----:B------:R-:W3:Y:S01]  /*ff50*/  MUFU.TANH R86, R86 ;  /* 0x0000005600567308 */ /* 0x000ee20000002400 */
[-C--:B-1----:R-:W-:Y:S01]  /*ff60*/  FFMA.FTZ R64, R3, -R132.reuse, R87 ;  /* 0x8000008403407223 */ /* 0x082fe20000010057 */
[----:B------:R-:W-:Y:S01]  /*ff70*/  IADD3 R3, PT, PT, R12, -0x10, RZ ;  /* 0xfffffff00c037810 */ /* 0x000fe20007ffe0ff */
[----:B------:R-:W-:Y:S03]  /*ff80*/  IMAD.MOV.U32 R87, RZ, RZ, R226 ;  /* 0x000000ffff577224 */ /* 0x000fe600078e00e2 */
[----:B------:R-:W-:Y:S04]  /*ff90*/  IABS R3, R3 ;  /* 0x0000000300037213 */ /* 0x000fe80000000000 */
[----:B------:R-:W1:Y:S01]  /*ffa0*/  MUFU.TANH R23, R23 ;  /* 0x0000001700177308 */ /* 0x000e620000002400 */
[CC--:B----4-:R-:W-:Y:S01]  /*ffb0*/  FFMA.FTZ R80, R4.reuse, -R132.reuse, R80 ;  /* 0x8000008404507223 */ /* 0x0d0fe20000010050 */
[----:B------:R-:W-:Y:S05]  /*ffc0*/  I2FP.F32.S32 R3, R3 ;  /* 0x0000000300037245 */ /* 0x000fea0000201400 */
[CC--:B------:R-:W-:Y:S03]  /*ffd0*/  FFMA.FTZ R62, R3.reuse, -R132.reuse, R20 ;  /* 0x80000084033e7223 */ /* 0x0c0fe60000010014 */
[----:B------:R4:W-:Y:S01]  /*ffe0*/  MUFU.TANH R206, R50 ;  /* 0x0000003200ce7308 */ /* 0x0009e20000002400 */
[----:B---3--:R-:W-:Y:S01]  /*fff0*/  FFMA.FTZ R204, R4, -R132, R86 ;  /* 0x8000008404cc7223 */ /* 0x008fe20000010056 */
[----:B------:R-:W-:Y:S02]  /*10000*/  IADD3 R4, PT, PT, R12, -0x50, RZ ;  /* 0xffffffb00c047810 */ /* 0x000fe40007ffe0ff */
[----:B------:R-:W-:Y:S02]  /*10010*/  MOV R86, R63 ;  /* 0x0000003f00567202 */ /* 0x000fe40000000f00 */
[----:B------:R-:W-:Y:S04]  /*10020*/  IABS R4, R4 ;  /* 0x0000000400047213 */ /* 0x000fe80000000000 */
[----:B------:R-:W3:Y:S01]  /*10030*/  MUFU.TANH R77, R77 ;  /* 0x0000004d004d7308 */ /* 0x000ee20000002400 */
[C---:B-1----:R-:W-:Y:S01]  /*10040*/  FFMA.FTZ R59, R0.reuse, -R132, R23 ;  /* 0x80000084003b7223 */ /* 0x042fe20000010017 */
[----:B------:R-:W-:Y:S01]  /*10050*/  MOV R23, R90 ;  /* 0x0000005a00177202 */ /* 0x000fe20000000f00 */
[----:B------:R-:W-:Y:S01]  /*10060*/  IMAD.MOV.U32 R90, RZ, RZ, R22 ;  /* 0x000000ffff5a7224 */ /* 0x000fe200078e0016 */
[----:B------:R-:W-:Y:S06]  /*10070*/  MOV R22, R87 ;  /* 0x0000005700167202 */ /* 0x000fec0000000f00 */
[----:B------:R-:W1:Y:S01]  /*10080*/  MUFU.TANH R91, R91 ;  /* 0x0000005b005b7308 */ /* 0x000e620000002400 */
[CC--:B----4-:R-:W-:Y:S09]  /*10090*/  FFMA.FTZ R50, R3.reuse, -R132.reuse, R252 ;  /* 0x8000008403327223 */ /* 0x0d0ff200000100fc */
[----:B------:R-:W4:Y:S01]  /*100a0*/  MUFU.TANH R88, R88 ;  /* 0x0000005800587308 */ /* 0x000f220000002400 */
[CC--:B---3--:R-:W-:Y:S09]  /*100b0*/  FFMA.FTZ R246, R0.reuse, -R132.reuse, R77 ;  /* 0x8000008400f67223 */ /* 0x0c8ff2000001004d */
[----:B------:R-:W3:Y:S01]  /*100c0*/  MUFU.TANH R94, R94 ;  /* 0x0000005e005e7308 */ /* 0x000ee20000002400 */
[----:B-1----:R-:W-:Y:S01]  /*100d0*/  FFMA.FTZ R18, R0, -R132, R91 ;  /* 0x8000008400127223 */ /* 0x002fe2000001005b */
[----:B------:R-:W-:Y:S02]  /*100e0*/  I2FP.F32.S32 R0, R5 ;  /* 0x0000000500007245 */ /* 0x000fe40000201400 */
[----:B------:R-:W-:Y:S02]  /*100f0*/  MOV R91, R80 ;  /* 0x00000050005b7202 */ /* 0x000fe40000000f00 */
[----:B------:R-:W-:Y:S01]  /*10100*/  MOV R80, R60 ;  /* 0x0000003c00507202 */ /* 0x000fe20000000f00 */
[CC--:B------:R-:W-:Y:S03]  /*10110*/  FFMA.FTZ R56, R0.reuse, -R132.reuse, R232 ;  /* 0x8000008400387223 */ /* 0x0c0fe600000100e8 */
[----:B------:R-:W1:Y:S01]  /*10120*/  MUFU.TANH R89, R89 ;  /* 0x0000005900597308 */ /* 0x000e620000002400 */
[CC--:B----4-:R-:W-:Y:S01]  /*10130*/  FFMA.FTZ R244, R3.reuse, -R132.reuse, R88 ;  /* 0x8000008403f47223 */ /* 0x0d0fe20000010058 */
[----:B------:R-:W-:Y:S01]  /*10140*/  IMAD.MOV.U32 R88, RZ, RZ, R81 ;  /* 0x000000ffff587224 */ /* 0x000fe200078e0051 */
[----:B------:R-:W-:Y:S02]  /*10150*/  MOV R81, R31 ;  /* 0x0000001f00517202 */ /* 0x000fe40000000f00 */
[----:B------:R-:W-:Y:S02]  /*10160*/  MOV R232, 0x40 ;  /* 0x0000004000e87802 */ /* 0x000fe40000000f00 */
[----:B------:R-:W-:Y:S03]  /*10170*/  MOV R87, R81 ;  /* 0x0000005100577202 */ /* 0x000fe60000000f00 */
[----:B------:R-:W4:Y:S01]  /*10180*/  MUFU.TANH R95, R95 ;  /* 0x0000005f005f7308 */ /* 0x000f220000002400 */
[----:B---3--:R-:W-:Y:S01]  /*10190*/  FFMA.FTZ R13, R3, -R132, R94 ;  /* 0x80000084030d7223 */ /* 0x008fe2000001005e */
[----:B------:R-:W-:Y:S01]  /*101a0*/  I2FP.F32.S32 R3, R4 ;  /* 0x0000000400037245 */ /* 0x000fe20000201400 */
[CC--:B------:R-:W-:Y:S01]  /*101b0*/  FFMA.FTZ R94, R0.reuse, -R132.reuse, R21 ;  /* 0x80000084005e7223 */ /* 0x0c0fe20000010015 */
[----:B------:R-:W3:Y:S01]  /*101c0*/  LDSM.16.M88.4 R4, [R2+0x7800] ;  /* 0x007800000204783b */ /* 0x000ee20000000200 */
[----:B------:R-:W-:Y:S05]  /*101d0*/  DEPBAR.LE SB0, 0x0 ;  /* 0x000080000000791a */ /* 0x000fea0000000000 */
[----:B------:R-:W2:Y:S01]  /*101e0*/  MUFU.TANH R84, R84 ;  /* 0x0000005400547308 */ /* 0x000ea20000002400 */
[C---:B-1----:R-:W-:Y:S01]  /*101f0*/  FFMA.FTZ R243, R0.reuse, -R132, R89 ;  /* 0x8000008400f37223 */ /* 0x042fe20000010059 */
[----:B------:R-:W-:Y:S01]  /*10200*/  MOV R81, R80 ;  /* 0x0000005000517202 */ /* 0x000fe20000000f00 */
[----:B------:R1:W-:Y:S01]  /*10210*/  STL [R1+0x10], R13 ;  /* 0x0000100d01007387 */ /* 0x0003e20000100800 */
[----:B------:R-:W-:Y:S02]  /*10220*/  MOV R80, R82 ;  /* 0x0000005200507202 */ /* 0x000fe40000000f00 */
[----:B------:R-:W-:Y:S04]  /*10230*/  MOV R82, R28 ;  /* 0x0000001c00527202 */ /* 0x000fe80000000f00 */
[----:B------:R-:W1:Y:S01]  /*10240*/  MUFU.TANH R98, R98 ;  /* 0x0000006200627308 */ /* 0x000e620000002400 */
[----:B------:R-:W-:Y:S01]  /*10250*/  BAR.SYNC.DEFER_BLOCKING 0x0 ;  /* 0x0000000000007b1d */ /* 0x000fe20000010000 */
[----:B----4-:R-:W-:Y:S01]  /*10260*/  FFMA.FTZ R77, R0, -R132, R95 ;  /* 0x80000084004d7223 */ /* 0x010fe2000001005f */
[C---:B------:R-:W-:Y:S02]  /*10270*/  IADD3 R0, PT, PT, R12.reuse, -0x51, RZ ;  /* 0xffffffaf0c007810 */ /* 0x040fe40007ffe0ff */
[----:B------:R-:W-:Y:S02]  /*10280*/  MOV R95, R90 ;  /* 0x0000005a005f7202 */ /* 0x000fe40000000f00 */
[----:B------:R-:W-:Y:S03]  /*10290*/  IABS R0, R0 ;  /* 0x0000000000007213 */ /* 0x000fe60000000000 */
[----:B------:R-:W4:Y:S01]  /*102a0*/  MUFU.TANH R85, R85 ;  /* 0x0000005500557308 */ /* 0x000f220000002400 */
[C---:B--2---:R-:W-:Y:S01]  /*102b0*/  FFMA.FTZ R251, R3.reuse, -R132, R84 ;  /* 0x8000008403fb7223 */ /* 0x044fe20000010054 */
[----:B------:R-:W-:Y:S02]  /*102c0*/  MOV R84, R80 ;  /* 0x0000005000547202 */ /* 0x000fe40000000f00 */
[----:B------:R-:W-:Y:S02]  /*102d0*/  I2FP.F32.S32 R0, R0 ;  /* 0x0000000000007245 */ /* 0x000fe40000201400 */
[----:B------:R-:W-:Y:S04]  /*102e0*/  MOV R80, R69 ;  /* 0x0000004500507202 */ /* 0x000fe80000000f00 */
[----:B------:R-:W2:Y:S01]  /*102f0*/  MUFU.TANH R99, R99 ;  /* 0x0000006300637308 */ /* 0x000ea20000002400 */
[----:B-1----:R-:W-:Y:S01]  /*10300*/  FFMA.FTZ R65, R3, -R132, R98 ;  /* 0x8000008403417223 */ /* 0x002fe20000010062 */
[----:B------:R-:W-:Y:S01]  /*10310*/  VIADD R3, R12, 0xffffffa8 ;  /* 0xffffffa80c037836 */ /* 0x000fe20000000000 */
[----:B------:R-:W-:Y:S02]  /*10320*/  MOV R69, R72 ;  /* 0x0000004800457202 */ /* 0x000fe40000000f00 */
[----:B------:R-:W-:Y:S02]  /*10330*/  MOV R89, R18 ;  /* 0x0000001200597202 */ /* 0x000fe40000000f00 */
[----:B------:R-:W-:Y:S03]  /*10340*/  IABS R3, R3 ;  /* 0x0000000300037213 */ /* 0x000fe60000000000 */
[----:B------:R-:W1:Y:S01]  /*10350*/  MUFU.TANH R96, R96 ;  /* 0x0000006000607308 */ /* 0x000e620000002400 */
[C---:B----4-:R-:W-:Y:S01]  /*10360*/  FFMA.FTZ R245, R0.reuse, -R132, R85 ;  /* 0x8000008400f57223 */ /* 0x050fe20000010055 */
[----:B------:R-:W-:Y:S01]  /*10370*/  MOV R85, R82 ;  /* 0x0000005200557202 */ /* 0x000fe20000000f00 */
[-C--:B---3--:R-:W-:Y:S07]  /*10380*/  HMMA.16816.F32 R116, R212, R4.reuse, R116 ;  /* 0x00000004d474723c */ /* 0x088fee0000001874 */
[----:B------:R-:W3:Y:S01]  /*10390*/  MUFU.TANH R102, R102 ;  /* 0x0000006600667308 */ /* 0x000ee20000002400 */
[----:B--2---:R-:W-:Y:S01]  /*103a0*/  FFMA.FTZ R252, R0, -R132, R99 ;  /* 0x8000008400fc7223 */ /* 0x004fe20000010063 */
[----:B------:R-:W-:Y:S01]  /*103b0*/  MOV R0, R8 ;  /* 0x0000000800007202 */ /* 0x000fe20000000f00 */
[C---:B------:R-:W-:Y:S04]  /*103c0*/  HMMA.16816.F32 R120, R216.reuse, R4, R120 ;  /* 0x00000004d878723c */ /* 0x040fe80000001878 */
[----:B------:R-:W-:Y:S03]  /*103d0*/  I2FP.F32.S32 R0, R0 ;  /* 0x0000000000007245 */ /* 0x000fe60000201400 */
[----:B------:R-:W2:Y:S01]  /*103e0*/  MUFU.TANH R97, R97 ;  /* 0x0000006100617308 */ /* 0x000ea20000002400 */
[----:B------:R-:W-:Y:S02]  /*103f0*/  I2FP.F32.S32 R2, R3 ;  /* 0x0000000300027245 */ /* 0x000fe40000201400 */
[----:B------:R-:W-:Y:S01]  /*10400*/  IADD3 R3, PT, PT, R12, -0x18, RZ ;  /* 0xffffffe80c037810 */ /* 0x000fe20007ffe0ff */
[-C--:B------:R-:W-:Y:S03]  /*10410*/  HMMA.16816.F32 R124, R216, R6.reuse, R124 ;  /* 0x00000006d87c723c */ /* 0x080fe6000000187c */
[----:B------:R-:W-:Y:S03]  /*10420*/  IABS R3, R3 ;  /* 0x0000000300037213 */ /* 0x000fe60000000000 */
[----:B------:R-:W4:Y:S01]  /*10430*/  MUFU.TANH R103, R103 ;  /* 0x0000006700677308 */ /* 0x000f220000002400 */
[CC--:B-1----:R-:W-:Y:S01]  /*10440*/  FFMA.FTZ R240, R2.reuse, -R132.reuse, R96 ;  /* 0x8000008402f07223 */ /* 0x0c2fe20000010060 */
[----:B---3--:R-:W-:Y:S01]  /*10450*/  FFMA.FTZ R250, R2, -R132, R102 ;  /* 0x8000008402fa7223 */ /* 0x008fe20000010066 */
[----:B------:R-:W-:Y:S01]  /*10460*/  IADD3 R2, PT, PT, R12, -0x19, RZ ;  /* 0xffffffe70c027810 */ /* 0x000fe20007ffe0ff */
[----:B------:R-:W-:Y:S01]  /*10470*/  FMUL.FTZ R118, R118, UR6 ;  /* 0x0000000676767c20 */ /* 0x000fe20008410000 */
[----:B------:R-:W-:Y:S01]  /*10480*/  IADD3 R8, PT, PT, R12, -0x21, RZ ;  /* 0xffffffdf0c087810 */ /* 0x000fe20007ffe0ff */
[----:B------:R-:W-:Y:S01]  /*10490*/  FMUL.FTZ R73, R122, UR6 ;  /* 0x000000067a497c20 */ /* 0x000fe20008410000 */
[----:B------:R-:W-:Y:S03]  /*104a0*/  IABS R2, R2 ;  /* 0x0000000200027213 */ /* 0x000fe60000000000 */
[----:B------:R-:W1:Y:S01]  /*104b0*/  MUFU.TANH R93, R93 ;  /* 0x0000005d005d7308 */ /* 0x000e620000002400 */
[----:B--2---:R-:W-:Y:S01]  /*104c0*/  FFMA.FTZ R238, R0, -R132, R97 ;  /* 0x8000008400ee7223 */ /* 0x004fe20000010061 */
[----:B------:R-:W-:Y:S01]  /*104d0*/  IADD3 R4, PT, PT, R12, -0x60, RZ ;  /* 0xffffffa00c047810 */ /* 0x000fe20007ffe0ff */
[----:B------:R-:W-:Y:S01]  /*104e0*/  FMUL.FTZ R75, R123, UR6 ;  /* 0x000000067b4b7c20 */ /* 0x000fe20008410000 */
[----:B------:R-:W-:Y:S01]  /*104f0*/  I2FP.F32.S32 R2, R2 ;  /* 0x0000000200027245 */ /* 0x000fe20000201400 */
[----:B------:R-:W-:Y:S05]  /*10500*/  HMMA.16816.F32 R128, R212, R6, R128 ;  /* 0x00000006d480723c */ /* 0x000fea0000001880 */
[----:B------:R-:W2:Y:S01]  /*10510*/  MUFU.TANH R107, R107 ;  /* 0x0000006b006b7308 */ /* 0x000ea20000002400 */
[-C--:B----4-:R-:W-:Y:S01]  /*10520*/  FFMA.FTZ R247, R0, -R132.reuse, R103 ;  /* 0x8000008400f77223 */ /* 0x090fe20000010067 */
[----:B------:R-:W-:Y:S01]  /*10530*/  MOV R0, R3 ;  /* 0x0000000300007202 */ /* 0x000fe20000000f00 */
[----:B------:R-:W-:Y:S02]  /*10540*/  VIADD R3, R12, 0xffffffe0 ;  /* 0xffffffe00c037836 */ /* 0x000fe40000000000 */
[CC--:B------:R-:W-:Y:S01]  /*10550*/  FFMA.FTZ R61, R2.reuse, -R132.reuse, R25 ;  /* 0x80000084023d7223 */ /* 0x0c0fe20000010019 */
[----:B------:R-:W-:Y:S01]  /*10560*/  FFMA.FTZ R207, R2, -R132, R207 ;  /* 0x8000008402cf7223 */ /* 0x000fe200000100cf */
[----:B------:R-:W-:Y:S01]  /*10570*/  I2FP.F32.S32 R0, R0 ;  /* 0x0000000000007245 */ /* 0x000fe20000201400 */
[----:B------:R-:W-:Y:S02]  /*10580*/  FMUL.FTZ R120, R120, UR6 ;  /* 0x0000000678787c20 */ /* 0x000fe40008410000 */
[----:B------:R-:W3:Y:S01]  /*10590*/  MUFU.TANH R32, R32 ;  /* 0x0000002000207308 */ /* 0x000ee20000002400 */
[----:B------:R-:W-:Y:S01]  /*105a0*/  IABS R3, R3 ;  /* 0x0000000300037213 */ /* 0x000fe20000000000 */
[-C--:B-1----:R-:W-:Y:S01]  /*105b0*/  FFMA.FTZ R226, R2, -R132.reuse, R93 ;  /* 0x8000008402e27223 */ /* 0x082fe2000001005d */
[-C--:B------:R-:W-:Y:S01]  /*105c0*/  FFMA.FTZ R208, R0, -R132.reuse, R208 ;  /* 0x8000008400d07223 */ /* 0x080fe200000100d0 */
[----:B------:R-:W-:Y:S01]  /*105d0*/  FMUL.FTZ R125, R125, UR6 ;  /* 0x000000067d7d7c20 */ /* 0x000fe20008410000 */
[----:B------:R-:W-:Y:S01]  /*105e0*/  FMUL.FTZ R126, R126, UR6 ;  /* 0x000000067e7e7c20 */ /* 0x000fe20008410000 */
[----:B------:R-:W-:Y:S01]  /*105f0*/  FMUL.FTZ R121, R121, UR6 ;  /* 0x0000000679797c20 */ /* 0x000fe20008410000 */
[----:B------:R-:W-:Y:S03]  /*10600*/  FMUL.FTZ R127, R127, UR6 ;  /* 0x000000067f7f7c20 */ /* 0x000fe60008410000 */
[----:B------:R-:W1:Y:S01]  /*10610*/  MUFU.TANH R92, R92 ;  /* 0x0000005c005c7308 */ /* 0x000e620000002400 */
[-C--:B--2---:R-:W-:Y:S01]  /*10620*/  FFMA.FTZ R20, R2, -R132.reuse, R107 ;  /* 0x8000008402147223 */ /* 0x084fe2000001006b */
[----:B------:R-:W-:Y:S01]  /*10630*/  I2FP.F32.S32 R2, R3 ;  /* 0x0000000300027245 */ /* 0x000fe20000201400 */
[----:B------:R-:W-:Y:S01]  /*10640*/  FMUL.FTZ R7, R128, UR6 ;  /* 0x0000000680077c20 */ /* 0x000fe20008410000 */
[C---:B------:R-:W-:Y:S01]  /*10650*/  IADD3 R3, PT, PT, R12.reuse, -0x61, RZ ;  /* 0xffffff9f0c037810 */ /* 0x040fe20007ffe0ff */
[----:B------:R-:W-:Y:S01]  /*10660*/  IMAD.MOV.U32 R93, RZ, RZ, R22 ;  /* 0x000000ffff5d7224 */ /* 0x000fe200078e0016 */
[----:B------:R-:W-:Y:S01]  /*10670*/  IADD3 R5, PT, PT, R12, -0x30, RZ ;  /* 0xffffffd00c057810 */ /* 0x000fe20007ffe0ff */
[-C--:B------:R-:W-:Y:S03]  /*10680*/  FFMA.FTZ R102, R2, -R132.reuse, R26 ;  /* 0x8000008402667223 */ /* 0x080fe6000001001a */
[----:B------:R-:W2:Y:S01]  /*10690*/  MUFU.TANH R106, R106 ;  /* 0x0000006a006a7308 */ /* 0x000ea20000002400 */
[-C--:B---3--:R-:W-:Y:S01]  /*106a0*/  FFMA.FTZ R60, R0, -R132.reuse, R32 ;  /* 0x80000084003c7223 */ /* 0x088fe20000010020 */
[----:B------:R-:W-:Y:S01]  /*106b0*/  FFMA.FTZ R206, R2, -R132, R206 ;  /* 0x8000008402ce7223 */ /* 0x000fe200000100ce */
[----:B------:R-:W-:Y:S01]  /*106c0*/  IADD3 R6, PT, PT, R12, -0x31, RZ ;  /* 0xffffffcf0c067810 */ /* 0x000fe20007ffe0ff */
[----:B------:R-:W-:Y:S01]  /*106d0*/  FMUL.FTZ R116, R116, UR6 ;  /* 0x0000000674747c20 */ /* 0x000fe20008410000 */
[----:B------:R-:W-:Y:S01]  /*106e0*/  MOV R82, R74 ;  /* 0x0000004a00527202 */ /* 0x000fe20000000f00 */
[----:B------:R-:W-:Y:S01]  /*106f0*/  FMUL.FTZ R117, R117, UR6 ;  /* 0x0000000675757c20 */ /* 0x000fe20008410000 */
[----:B------:R-:W-:Y:S03]  /*10700*/  IABS R6, R6 ;  /* 0x0000000600067213 */ /* 0x000fe60000000000 */
[----:B------:R-:W3:Y:S01]  /*10710*/  MUFU.TANH R104, R104 ;  /* 0x0000006800687308 */ /* 0x000ee20000002400 */
[C---:B-1----:R-:W-:Y:S01]  /*10720*/  FFMA.FTZ R227, R0.reuse, -R132, R92 ;  /* 0x8000008400e37223 */ /* 0x042fe2000001005c */
[----:B------:R-:W-:Y:S01]  /*10730*/  MOV R128, R30 ;  /* 0x0000001e00807202 */ /* 0x000fe20000000f00 */
[----:B------:R-:W-:Y:S01]  /*10740*/  FMUL.FTZ R31, R119, UR6 ;  /* 0x00000006771f7c20 */ /* 0x000fe20008410000 */
[----:B------:R-:W-:Y:S01]  /*10750*/  FMUL.FTZ R30, R129, UR6 ;  /* 0x00000006811e7c20 */ /* 0x000fe20008410000 */
[----:B------:R-:W-:Y:S01]  /*10760*/  FMUL.FTZ R28, R131, UR6 ;  /* 0x00000006831c7c20 */ /* 0x000fe20008410000 */
[----:B------:R-:W-:Y:S04]  /*10770*/  IMAD.MOV.U32 R131, RZ, RZ, R88 ;  /* 0x000000ffff837224 */ /* 0x000fe800078e0058 */
[----:B------:R-:W1:Y:S01]  /*10780*/  MUFU.TANH R110, R110 ;  /* 0x0000006e006e7308 */ /* 0x000e620000002400 */
[----:B--2---:R-:W-:Y:S01]  /*10790*/  FFMA.FTZ R9, R0, -R132, R106 ;  /* 0x8000008400097223 */ /* 0x004fe2000001006a */
[----:B------:R-:W-:Y:S04]  /*107a0*/  IABS R0, R8 ;  /* 0x0000000800007213 */ /* 0x000fe80000000000 */
[----:B------:R2:W-:Y:S01]  /*107b0*/  STL [R1+0x18], R9 ;  /* 0x0000180901007387 */ /* 0x0005e20000100800 */
[----:B------:R-:W-:Y:S03]  /*107c0*/  I2FP.F32.S32 R0, R0 ;  /* 0x0000000000007245 */ /* 0x000fe60000201400 */
[----:B------:R-:W4:Y:S01]  /*107d0*/  MUFU.TANH R105, R105 ;  /* 0x0000006900697308 */ /* 0x000f220000002400 */
[-C--:B---3--:R-:W-:Y:S01]  /*107e0*/  FFMA.FTZ R222, R2, -R132.reuse, R104 ;  /* 0x8000008402de7223 */ /* 0x088fe20000010068 */
[CC--:B------:R-:W-:Y:S01]  /*107f0*/  FFMA.FTZ R98, R0.reuse, -R132.reuse, R27 ;  /* 0x8000008400627223 */ /* 0x0c0fe2000001001b */
[-C--:B------:R-:W-:Y:S07]  /*10800*/  FFMA.FTZ R205, R0, -R132.reuse, R205 ;  /* 0x8000008400cd7223 */ /* 0x080fee00000100cd */
[----:B------:R-:W3:Y:S01]  /*10810*/  MUFU.TANH R111, R111 ;  /* 0x0000006f006f7308 */ /* 0x000ee20000002400 */
[----:B-1----:R-:W-:Y:S01]  /*10820*/  FFMA.FTZ R16, R2, -R132, R110 ;  /* 0x8000008402107223 */ /* 0x002fe2000001006e */
[----:B------:R-:W-:Y:S02]  /*10830*/  IABS R2, R4 ;  /* 0x0000000400027213 */ /* 0x000fe40000000000 */
[----:B------:R-:W-:Y:S02]  /*10840*/  IADD3 R4, PT, PT, R12, -0x29, RZ ;  /* 0xffffffd70c047810 */ /* 0x000fe40007ffe0ff */
[----:B------:R-:W-:Y:S04]  /*10850*/  I2FP.F32.S32 R2, R2 ;  /* 0x0000000200027245 */ /* 0x000fe80000201400 */
[----:B------:R-:W1:Y:S01]  /*10860*/  MUFU.TANH R100, R100 ;  /* 0x0000006400647308 */ /* 0x000e620000002400 */
[CC--:B----4-:R-:W-:Y:S09]  /*10870*/  FFMA.FTZ R105, R0.reuse, -R132.reuse, R105 ;  /* 0x8000008400697223 */ /* 0x0d0ff20000010069 */
[----:B------:R-:W4:Y:S01]  /*10880*/  MUFU.TANH R114, R114 ;  /* 0x0000007200727308 */ /* 0x000f220000002400 */
[----:B---3--:R-:W-:Y:S01]  /*10890*/  FFMA.FTZ R63, R0, -R132, R111 ;  /* 0x80000084003f7223 */ /* 0x008fe2000001006f */
[----:B------:R-:W-:Y:S02]  /*108a0*/  IABS R0, R3 ;  /* 0x0000000300007213 */ /* 0x000fe40000000000 */
[----:B------:R-:W-:Y:S02]  /*108b0*/  IADD3 R3, PT, PT, R12, -0x68, RZ ;  /* 0xffffff980c037810 */ /* 0x000fe40007ffe0ff */
[----:B------:R-:W-:Y:S04]  /*108c0*/  I2FP.F32.S32 R0, R0 ;  /* 0x0000000000007245 */ /* 0x000fe80000201400 */
[----:B------:R-:W3:Y:S01]  /*108d0*/  MUFU.TANH R101, R101 ;  /* 0x0000006500657308 */ /* 0x000ee20000002400 */
[CC--:B-1----:R-:W-:Y:S09]  /*108e0*/  FFMA.FTZ R217, R2.reuse, -R132.reuse, R100 ;  /* 0x8000008402d97223 */ /* 0x0c2ff20000010064 */
[----:B------:R-:W1:Y:S01]  /*108f0*/  MUFU.TANH R115, R115 ;  /* 0x0000007300737308 */ /* 0x000e620000002400 */
[-C--:B----4-:R-:W-:Y:S01]  /*10900*/  FFMA.FTZ R114, R2, -R132.reuse, R114 ;  /* 0x8000008402727223 */ /* 0x090fe20000010072 */
[----:B------:R-:W-:Y:S02]  /*10910*/  IABS R2, R3 ;  /* 0x0000000300027213 */ /* 0x000fe40000000000 */
[----:B------:R-:W-:Y:S06]  /*10920*/  IADD3 R3, PT, PT, R12, -0x28, RZ ;  /* 0xffffffd80c037810 */ /* 0x000fec0007ffe0ff */
[----:B------:R-:W4:Y:S01]  /*10930*/  MUFU.TANH R112, R112 ;  /* 0x0000007000707308 */ /* 0x000f220000002400 */
[CC--:B---3--:R-:W-:Y:S09]  /*10940*/  FFMA.FTZ R101, R0.reuse, -R132.reuse, R101 ;  /* 0x8000008400657223 */ /* 0x0c8ff20000010065 */
[----:B------:R-:W3:Y:S01]  /*10950*/  MUFU.TANH R118, R118 ;  /* 0x0000007600767308 */ /* 0x000ee20000002400 */
[----:B-1----:R-:W-:Y:S01]  /*10960*/  FFMA.FTZ R115, R0, -R132, R115 ;  /* 0x8000008400737223 */ /* 0x002fe20000010073 */
[----:B------:R-:W-:Y:S01]  /*10970*/  IMAD.MOV.U32 R0, RZ, RZ, R2 ;  /* 0x000000ffff007224 */ /* 0x000fe200078e0002 */
[----:B------:R-:W-:Y:S02]  /*10980*/  IABS R2, R3 ;  /* 0x0000000300027213 */ /* 0x000fe40000000000 */
[----:B------:R-:W-:Y:S02]  /*10990*/  IABS R3, R4 ;  /* 0x0000000400037213 */ /* 0x000fe40000000000 */
[----:B------:R-:W-:Y:S03]  /*109a0*/  I2FP.F32.S32 R0, R0 ;  /* 0x0000000000007245 */ /* 0x000fe60000201400 */
[----:B------:R-:W1:Y:S01]  /*109b0*/  MUFU.TANH R108, R108 ;  /* 0x0000006c006c7308 */ /* 0x000e620000002400 */
[----:B------:R-:W-:Y:S02]  /*109c0*/  IADD3 R4, PT, PT, R12, -0x38, RZ ;  /* 0xffffffc80c047810 */ /* 0x000fe40007ffe0ff */
[----:B------:R-:W-:Y:S01]  /*109d0*/  I2FP.F32.S32 R2, R2 ;  /* 0x0000000200027245 */ /* 0x000fe20000201400 */
[C---:B----4-:R-:W-:Y:S01]  /*109e0*/  FFMA.FTZ R112, R0.reuse, -R132, R112 ;  /* 0x8000008400707223 */ /* 0x050fe20000010070 */
[----:B------:R-:W-:Y:S05]  /*109f0*/  IABS R4, R4 ;  /* 0x0000000400047213 */ /* 0x000fea0000000000 */
[----:B------:R-:W4:Y:S01]  /*10a00*/  MUFU.TANH R73, R73 ;  /* 0x0000004900497308 */ /* 0x000f220000002400 */
[-C--:B---3--:R-:W-:Y:S01]  /*10a10*/  FFMA.FTZ R118, R0, -R132.reuse, R118 ;  /* 0x8000008400767223 */ /* 0x088fe20000010076 */
[----:B------:R-:W-:Y:S01]  /*10a20*/  MOV R0, R3 ;  /* 0x0000000300007202 */ /* 0x000fe20000000f00 */
[----:B------:R-:W-:Y:S01]  /*10a30*/  FMUL.FTZ R3, R124, UR6 ;  /* 0x000000067c037c20 */ /* 0x000fe20008410000 */
[CC--:B------:R-:W-:Y:S01]  /*10a40*/  FFMA.FTZ R99, R2.reuse, -R132.reuse, R29 ;  /* 0x8000008402637223 */ /* 0x0c0fe2000001001d */
[----:B------:R-:W-:Y:S01]  /*10a50*/  FFMA.FTZ R209, R2, -R132, R209 ;  /* 0x8000008402d17223 */ /* 0x000fe200000100d1 */
[----:B------:R-:W-:Y:S01]  /*10a60*/  I2FP.F32.S32 R0, R0 ;  /* 0x0000000000007245 */ /* 0x000fe20000201400 */
[----:B------:R-:W-:Y:S03]  /*10a70*/  FMUL.FTZ R29, R130, UR6 ;  /* 0x00000006821d7c20 */ /* 0x000fe60008410000 */
[----:B------:R-:W3:Y:S01]  /*10a80*/  MUFU.TANH R55, R55 ;  /* 0x0000003700377308 */ /* 0x000ee20000002400 */
[-C--:B-1----:R-:W-:Y:S01]  /*10a90*/  FFMA.FTZ R108, R2, -R132.reuse, R108 ;  /* 0x80000084026c7223 */ /* 0x082fe2000001006c */
[-C--:B------:R-:W-:Y:S02]  /*10aa0*/  FFMA.FTZ R100, R0, -R132.reuse, R234 ;  /* 0x8000008400647223 */ /* 0x080fe400000100ea */
[----:B------:R-:W1:Y:S06]  /*10ab0*/  S2R R234, SR_TID.X ;  /* 0x0000000000ea7919 */ /* 0x000e6c0000002100 */
[----:B------:R-:W2:Y:S01]  /*10ac0*/  MUFU.TANH R109, R109 ;  /* 0x0000006d006d7308 */ /* 0x000ea20000002400 */
[----:B----4-:R-:W-:Y:S01]  /*10ad0*/  FFMA.FTZ R73, R2, -R132, R73 ;  /* 0x8000008402497223 */ /* 0x010fe20000010049 */
[----:B------:R-:W-:Y:S08]  /*10ae0*/  MOV R2, R4 ;  /* 0x0000000400027202 */ /* 0x000ff00000000f00 */
[----:B------:R-:W4:Y:S01]  /*10af0*/  MUFU.TANH R75, R75 ;  /* 0x0000004b004b7308 */ /* 0x000f220000002400 */
[CC--:B---3--:R-:W-:Y:S01]  /*10b00*/  FFMA.FTZ R213, R0.reuse, -R132.reuse, R55 ;  /* 0x8000008400d57223 */ /* 0x0c8fe20000010037 */
[----:B------:R-:W-:Y:S08]  /*10b10*/  MOV R55, R19 ;  /* 0x0000001300377202 */ /* 0x000ff00000000f00 */
[----:B------:R-:W3:Y:S01]  /*10b20*/  MUFU.TANH R3, R3 ;  /* 0x0000000300037308 */ /* 0x000ee20000002400 */
[CC--:B--2---:R-:W-:Y:S09]  /*10b30*/  FFMA.FTZ R109, R0.reuse, -R132.reuse, R109 ;  /* 0x80000084006d7223 */ /* 0x0c4ff2000001006d */
[----:B------:R-:W2:Y:S01]  /*10b40*/  MUFU.TANH R70, R70 ;  /* 0x0000004600467308 */ /* 0x000ea20000002400 */
[----:B----4-:R-:W-:Y:S01]  /*10b50*/  FFMA.FTZ R75, R0, -R132, R75 ;  /* 0x80000084004b7223 */ /* 0x010fe2000001004b */
[----:B------:R-:W-:Y:S02]  /*10b60*/  I2FP.F32.S32 R0, R2 ;  /* 0x0000000200007245 */ /* 0x000fe40000201400 */
[----:B------:R-:W-:Y:S02]  /*10b70*/  IADD3 R2, PT, PT, R12, -0x39, RZ ;  /* 0xffffffc70c027810 */ /* 0x000fe40007ffe0ff */
[----:B-1----:R-:W-:Y:S01]  /*10b80*/  SHF.L.U32 R234, R234, 0x3, RZ ;  /* 0x00000003eaea7819 */ /* 0x002fe200000006ff */
[CC--:B------:R-:W-:Y:S03]  /*10b90*/  FFMA.FTZ R211, R0.reuse, -R132.reuse, R211 ;  /* 0x8000008400d37223 */ /* 0x0c0fe600000100d3 */
[----:B------:R-:W1:Y:S01]  /*10ba0*/  MUFU.TANH R52, R52 ;  /* 0x0000003400347308 */ /* 0x000e620000002400 */
[-C--:B---3--:R-:W-:Y:S01]  /*10bb0*/  FFMA.FTZ R212, R0, -R132.reuse, R3 ;  /* 0x8000008400d47223 */ /* 0x088fe20000010003 */
[----:B------:R-:W-:Y:S08]  /*10bc0*/  LOP3.LUT R234, R234, 0x38, RZ, 0xc0, !PT ;  /* 0x00000038eaea7812 */ /* 0x000ff000078ec0ff */
[----:B------:R-:W3:Y:S01]  /*10bd0*/  MUFU.TANH R66, R66 ;  /* 0x0000004200427308 */ /* 0x000ee20000002400 */
[----:B--2---:R-:W-:Y:S01]  /*10be0*/  FFMA.FTZ R216, R0, -R132, R70 ;  /* 0x8000008400d87223 */ /* 0x004fe20000010046 */
[----:B------:R-:W-:Y:S02]  /*10bf0*/  IABS R0, R2 ;  /* 0x0000000200007213 */ /* 0x000fe40000000000 */
[----:B------:R-:W-:Y:S02]  /*10c00*/  IABS R2, R5 ;  /* 0x0000000500027213 */ /* 0x000fe40000000000 */
[----:B------:R-:W-:Y:S02]  /*10c10*/  IADD3 R5, PT, PT, R12, -0x78, RZ ;  /* 0xffffff880c057810 */ /* 0x000fe40007ffe0ff */
[----:B------:R-:W-:Y:S02]  /*10c20*/  I2FP.F32.S32 R0, R0 ;  /* 0x0000000000007245 */ /* 0x000fe40000201400 */
[----:B------:R-:W2:Y:S01]  /*10c30*/  MUFU.TANH R71, R71 ;  /* 0x0000004700477308 */ /* 0x000ea20000002400 */
[----:B------:R-:W-:Y:S02]  /*10c40*/  I2FP.F32.S32 R2, R2 ;  /* 0x0000000200027245 */ /* 0x000fe40000201400 */
[----:B------:R-:W-:Y:S01]  /*10c50*/  IABS R5, R5 ;  /* 0x0000000500057213 */ /* 0x000fe20000000000 */
[-C--:B------:R-:W-:Y:S02]  /*10c60*/  FFMA.FTZ R210, R0, -R132.reuse, R210 ;  /* 0x8000008400d27223 */ /* 0x080fe400000100d2 */
[CC--:B-1----:R-:W-:Y:S01]  /*10c70*/  FFMA.FTZ R111, R2.reuse, -R132.reuse, R52 ;  /* 0x80000084026f7223 */ /* 0x0c2fe20000010034 */
[----:B------:R-:W-:Y:S03]  /*10c80*/  MOV R52, R83 ;  /* 0x0000005300347202 */ /* 0x000fe60000000f00 */
[----:B------:R-:W1:Y:S01]  /*10c90*/  MUFU.TANH R120, R120 ;  /* 0x0000007800787308 */ /* 0x000e620000002400 */
[-C--:B---3--:R-:W-:Y:S01]  /*10ca0*/  FFMA.FTZ R124, R2, -R132.reuse, R66 ;  /* 0x80000084027c7223 */ /* 0x088fe20000010042 */
[----:B------:R-:W-:Y:S08]  /*10cb0*/  IMAD.MOV.U32 R66, RZ, RZ, R76 ;  /* 0x000000ffff427224 */ /* 0x000ff000078e004c */
[----:B------:R-:W3:Y:S01]  /*10cc0*/  MUFU.TANH R125, R125 ;  /* 0x0000007d007d7308 */ /* 0x000ee20000002400 */
[-C--:B--2---:R-:W-:Y:S09]  /*10cd0*/  FFMA.FTZ R215, R0, -R132.reuse, R71 ;  /* 0x8000008400d77223 */ /* 0x084ff20000010047 */
[----:B------:R2:W4:Y:S01]  /*10ce0*/  MUFU.TANH R4, R126 ;  /* 0x0000007e00047308 */ /* 0x0005220000002400 */
[-C--:B-1----:R-:W-:Y:S09]  /*10cf0*/  FFMA.FTZ R120, R2, -R132.reuse, R120 ;  /* 0x8000008402787223 */ /* 0x082ff20000010078 */
[----:B------:R-:W1:Y:S01]  /*10d00*/  MUFU.TANH R53, R53 ;  /* 0x0000003500357308 */ /* 0x000e620000002400 */
[----:B---3--:R-:W-:Y:S01]  /*10d10*/  FFMA.FTZ R125, R0, -R132, R125 ;  /* 0x80000084007d7223 */ /* 0x008fe2000001007d */
[----:B------:R-:W-:Y:S08]  /*10d20*/  I2FP.F32.S32 R0, R6 ;  /* 0x0000000600007245 */ /* 0x000ff00000201400 */
[----:B------:R-:W3:Y:S01]  /*10d30*/  MUFU.TANH R67, R67 ;  /* 0x0000004300437308 */ /* 0x000ee20000002400 */
[----:B--2---:R-:W-:Y:S01]  /*10d40*/  MOV R126, R91 ;  /* 0x0000005b007e7202 */ /* 0x004fe20000000f00 */
[----:B----4-:R-:W-:Y:S01]  /*10d50*/  FFMA.FTZ R74, R2, -R132, R4 ;  /* 0x80000084024a7223 */ /* 0x010fe20000010004 */
[----:B------:R-:W-:Y:S02]  /*10d60*/  I2FP.F32.S32 R2, R5 ;  /* 0x0000000500027245 */ /* 0x000fe40000201400 */
[----:B------:R-:W-:Y:S02]  /*10d70*/  IADD3 R4, PT, PT, R12, -0x69, RZ ;  /* 0xffffff970c047810 */ /* 0x000fe40007ffe0ff */
[----:B------:R-:W-:Y:S03]  /*10d80*/  MOV R91, R81 ;  /* 0x00000051005b7202 */ /* 0x000fe60000000f00 */
[----:B------:R-:W2:Y:S01]  /*10d90*/  MUFU.TANH R121, R121 ;  /* 0x0000007900797308 */ /* 0x000ea20000002400 */
[----:B------:R-:W-:Y:S01]  /*10da0*/  IABS R4, R4 ;  /* 0x0000000400047213 */ /* 0x000fe20000000000 */
[CC--:B-1----:R-:W-:Y:S01]  /*10db0*/  FFMA.FTZ R122, R0.reuse, -R132.reuse, R53 ;  /* 0x80000084007a7223 */ /* 0x0c2fe20000010035 */
[----:B------:R-:W-:Y:S07]  /*10dc0*/  IMAD.MOV.U32 R81, RZ, RZ, R24 ;  /* 0x000000ffff517224 */ /* 0x000fee00078e0018 */
[----:B------:R1:W4:Y:S01]  /*10dd0*/  MUFU.TANH R3, R127 ;  /* 0x0000007f00037308 */ /* 0x0003220000002400 */
[CC--:B---3--:R-:W-:Y:S01]  /*10de0*/  FFMA.FTZ R123, R0.reuse, -R132.reuse, R67 ;  /* 0x80000084007b7223 */ /* 0x0c8fe20000010043 */
[----:B------:R-:W-:Y:S08]  /*10df0*/  MOV R67, R81 ;  /* 0x0000005100437202 */ /* 0x000ff00000000f00 */
[----:B------:R-:W3:Y:S01]  /*10e00*/  MUFU.TANH R7, R7 ;  /* 0x0000000700077308 */ /* 0x000ee20000002400 */
[CC--:B--2---:R-:W-:Y:S09]  /*10e10*/  FFMA.FTZ R121, R0.reuse, -R132.reuse, R121 ;  /* 0x8000008400797223 */ /* 0x0c4ff20000010079 */
[----:B------:R-:W2:Y:S01]  /*10e20*/  MUFU.TANH R6, R116 ;  /* 0x0000007400067308 */ /* 0x000ea20000002400 */
[----:B-1----:R-:W-:Y:S01]  /*10e30*/  MOV R127, R23 ;  /* 0x00000017007f7202 */ /* 0x002fe20000000f00 */
[----:B----4-:R-:W-:Y:S01]  /*10e40*/  FFMA.FTZ R72, R0, -R132, R3 ;  /* 0x8000008400487223 */ /* 0x010fe20000010003 */
[C---:B------:R-:W-:Y:S02]  /*10e50*/  IADD3 R0, PT, PT, R12.reuse, -0x79, RZ ;  /* 0xffffff870c007810 */ /* 0x040fe40007ffe0ff */
[----:B------:R-:W-:Y:S02]  /*10e60*/  IADD3 R3, PT, PT, R12, -0x70, RZ ;  /* 0xffffff900c037810 */ /* 0x000fe40007ffe0ff */
[----:B------:R-:W-:Y:S03]  /*10e70*/  IABS R0, R0 ;  /* 0x0000000000007213 */ /* 0x000fe60000000000 */
[----:B------:R-:W-:Y:S01]  /*10e80*/  MUFU.TANH R31, R31 ;  /* 0x0000001f001f7308 */ /* 0x000fe20000002400 */
[----:B------:R-:W-:Y:S01]  /*10e90*/  IABS R3, R3 ;  /* 0x0000000300037213 */ /* 0x000fe20000000000 */
[----:B---3--:R-:W-:Y:S01]  /*10ea0*/  FFMA.FTZ R214, R2, -R132, R7 ;  /* 0x8000008402d67223 */ /* 0x008fe20000010007 */
[----:B------:R-:W-:Y:S02]  /*10eb0*/  IADD3 R2, PT, PT, R12, -0x71, RZ ;  /* 0xffffff8f0c027810 */ /* 0x000fe40007ffe0ff */
[----:B------:R-:W-:Y:S02]  /*10ec0*/  I2FP.F32.S32 R32, R0 ;  /* 0x0000000000207245 */ /* 0x000fe40000201400 */
[----:B------:R-:W-:Y:S03]  /*10ed0*/  IABS R2, R2 ;  /* 0x0000000200027213 */ /* 0x000fe60000000000 */
[----:B------:R-:W1:Y:S01]  /*10ee0*/  MUFU.TANH R7, R113 ;  /* 0x0000007100077308 */ /* 0x000e620000002400 */
[----:B------:R-:W-:Y:S02]  /*10ef0*/  I2FP.F32.S32 R25, R3 ;  /* 0x0000000300197245 */ /* 0x000fe40000201400 */
[----:B------:R-:W-:Y:S02]  /*10f00*/  I2FP.F32.S32 R24, R2 ;  /* 0x0000000200187245 */ /* 0x000fe40000201400 */
[----:B------:R-:W-:Y:S01]  /*10f10*/  FMNMX3.FTZ R0, R133, R44, R43, !PT ;  /* 0x0000002c85007276 */ /* 0x000fe2000781002b */
[----:B--2---:R-:W-:Y:S01]  /*10f20*/  FFMA.FTZ R107, R25, -R132, R6 ;  /* 0x80000084196b7223 */ /* 0x004fe20000010006 */
[----:B------:R-:W-:Y:S03]  /*10f30*/  FMNMX3.FTZ R2, R135, R36, R35, !PT ;  /* 0x0000002487027276 */ /* 0x000fe60007810023 */
[----:B------:R-:W-:Y:S01]  /*10f40*/  MUFU.TANH R30, R30 ;  /* 0x0000001e001e7308 */ /* 0x000fe20000002400 */
[----:B------:R-:W-:Y:S02]  /*10f50*/  FMNMX3.FTZ R3, R136, R39, R38, !PT ;  /* 0x0000002788037276 */ /* 0x000fe40007810026 */
[----:B------:R-:W-:Y:S02]  /*10f60*/  I2FP.F32.S32 R23, R4 ;  /* 0x0000000400177245 */ /* 0x000fe40000201400 */
[----:B------:R-:W-:Y:S02]  /*10f70*/  FMNMX3.FTZ R4, R134, R46, R45, !PT ;  /* 0x0000002e86047276 */ /* 0x000fe4000781002d */
[----:B------:R-:W-:Y:S03]  /*10f80*/  FMNMX3.FTZ R5, R0, R42, R41, !PT ;  /* 0x0000002a00057276 */ /* 0x000fe60007810029 */
[----:B------:R-:W-:Y:S01]  /*10f90*/  MUFU.TANH R29, R29 ;  /* 0x0000001d001d7308 */ /* 0x000fe20000002400 */
[----:B------:R-:W-:Y:S01]  /*10fa0*/  FMNMX3.FTZ R2, R2, R34, R33, !PT ;  /* 0x0000002202027276 */ /* 0x000fe20007810021 */
[----:B-1----:R-:W-:Y:S01]  /*10fb0*/  FFMA.FTZ R119, R23, -R132, R7 ;  /* 0x8000008417777223 */ /* 0x002fe20000010007 */
[----:B------:R-:W-:Y:S02]  /*10fc0*/  FMNMX3.FTZ R0, R3, R40, R37, !PT ;  /* 0x0000002803007276 */ /* 0x000fe40007810025 */
[----:B------:R-:W-:Y:S02]  /*10fd0*/  FMNMX3.FTZ R3, R4, R47, R48, !PT ;  /* 0x0000002f04037276 */ /* 0x000fe40007810030 */
[----:B------:R-:W-:Y:S03]  /*10fe0*/  FMNMX3.FTZ R4, R2, R50, R56, !PT ;  /* 0x0000003202047276 */ /* 0x000fe60007810038 */
[----:B------:R-:W-:Y:S01]  /*10ff0*/  MUFU.TANH R28, R28 ;  /* 0x0000001c001c7308 */ /* 0x000fe20000002400 */
        /* <DEDUP_REMOVED lines=18> */
[----:B------:R-:W1:Y:S01]  /*11120*/  MUFU.TANH R5, R117 ;  /* 0x0000007500057308 */ /* 0x000e620000002400 */
[----:B------:R-:W-:Y:S02]  /*11130*/  FMNMX3.FTZ R2, R2, R69, R67, !PT ;  /* 0x0000004502027276 */ /* 0x000fe40007810043 */
[----:B------:R-:W-:Y:S02]  /*11140*/  FMNMX3.FTZ R3, R3, R206, R205, !PT ;  /* 0x000000ce03037276 */ /* 0x000fe400078100cd */
[----:B------:R-:W-:Y:S02]  /*11150*/  FMNMX3.FTZ R4, R4, R111, R122, !PT ;  /* 0x0000006f04047276 */ /* 0x000fe4000781007a */
[----:B------:R-:W-:Y:S02]  /*11160*/  FMNMX3.FTZ R0, R0, R17, R82, !PT ;  /* 0x0000001100007276 */ /* 0x000fe40007810052 */
[----:B------:R-:W-:Y:S02]  /*11170*/  FMNMX3.FTZ R2, R2, R66, R246, !PT ;  /* 0x0000004202027276 */ /* 0x000fe400078100f6 */
[----:B------:R-:W-:Y:S02]  /*11180*/  MOV R116, R80 ;  /* 0x0000005000747202 */ /* 0x000fe40000000f00 */
[----:B------:R-:W-:Y:S02]  /*11190*/  FMNMX3.FTZ R3, R3, R209, R213, !PT ;  /* 0x000000d103037276 */ /* 0x000fe400078100d5 */
[----:B------:R-:W-:Y:S02]  /*111a0*/  FMNMX3.FTZ R4, R4, R211, R210, !PT ;  /* 0x000000d304047276 */ /* 0x000fe400078100d2 */
[----:B------:R-:W-:Y:S01]  /*111b0*/  FMNMX3.FTZ R0, R0, R128, R127, !PT ;  /* 0x0000008000007276 */ /* 0x000fe2000781007f */
[----:B-1----:R-:W-:Y:S01]  /*111c0*/  FFMA.FTZ R106, R24, -R132, R5 ;  /* 0x80000084186a7223 */ /* 0x002fe20000010005 */
        /* <DEDUP_REMOVED lines=24> */
.L_x_574:
[----:B------:R-:W-:Y:S01]  /*11350*/  FMNMX3.FTZ R3, R27, R250, R247, !PT ;  /* 0x000000fa1b037276 */ /* 0x000fe200078100f7 */
[----:B------:R-:W-:Y:S01]  /*11360*/  SHFL.BFLY PT, R71, R22, 0x2, 0x1f ;  /* 0x0c401f0016477f89 */ /* 0x000fe200000e0000 */
[----:B--2---:R-:W-:Y:S01]  /*11370*/  MOV R17, R204 ;  /* 0x000000cc00117202 */ /* 0x004fe20000000f00 */
[----:B------:R-:W-:Y:S01]  /*11380*/  FFMA.FTZ R204, R23, -R132, R31 ;  /* 0x8000008417cc7223 */ /* 0x000fe2000001001f */
[----:B------:R-:W-:Y:S01]  /*11390*/  FMNMX3.FTZ R3, R3, R114, R115, !PT ;  /* 0x0000007203037276 */ /* 0x000fe20007810073 */
[-C--:B------:R-:W-:Y:S01]  /*113a0*/  FFMA.FTZ R129, R25, -R132.reuse, R29 ;  /* 0x8000008419817223 */ /* 0x080fe2000001001d */
[-C--:B------:R-:W-:Y:S01]  /*113b0*/  FFMA.FTZ R130, R24, -R132.reuse, R28 ;  /* 0x8000008418827223 */ /* 0x080fe2000001001c */
[----:B------:R-:W-:Y:S01]  /*113c0*/  MOV R10, R69 ;  /* 0x00000045000a7202 */ /* 0x000fe20000000f00 */
[----:B------:R-:W-:Y:S01]  /*113d0*/  FFMA.FTZ R103, R32, -R132, R30 ;  /* 0x8000008420677223 */ /* 0x000fe2000001001e */
[----:B------:R-:W-:Y:S02]  /*113e0*/  FMNMX3.FTZ R4, R3, R118, R204, !PT ;  /* 0x0000007603047276 */ /* 0x000fe400078100cc */
[----:B------:R-:W-:Y:S02]  /*113f0*/  FMNMX3.FTZ R2, R26, R112, R119, !PT ;  /* 0x000000701a027276 */ /* 0x000fe40007810077 */
[----:B------:R-:W-:Y:S02]  /*11400*/  FMNMX3.FTZ R4, R4, R129, R130, !PT ;  /* 0x0000008104047276 */ /* 0x000fe40007810082 */
[----:B------:R-:W-:Y:S02]  /*11410*/  MOV R14, R79 ;  /* 0x0000004f000e7202 */ /* 0x000fe40000000f00 */
[----:B------:R-:W-:Y:S01]  /*11420*/  FMNMX3.FTZ R0, R0, R74, R72, !PT ;  /* 0x0000004a00007276 */ /* 0x000fe20007810048 */
[----:B------:R-:W-:Y:S01]  /*11430*/  SHFL.BFLY PT, R6, R4, 0x2, 0x1f ;  /* 0x0c401f0004067f89 */ /* 0x000fe200000e0000 */
[----:B------:R-:W-:Y:S02]  /*11440*/  FMNMX3.FTZ R5, R2, R107, R106, !PT ;  /* 0x0000006b02057276 */ /* 0x000fe4000781006a */
[----:B------:R-:W-:Y:S05]  /*11450*/  MOV R13, R68 ;  /* 0x00000044000d7202 */ /* 0x000fea0000000f00 */
[----:B------:R-:W-:Y:S01]  /*11460*/  SHFL.BFLY PT, R2, R0, 0x2, 0x1f ;  /* 0x0c401f0000027f89 */ /* 0x000fe200000e0000 */
[----:B------:R-:W-:Y:S02]  /*11470*/  FMNMX3.FTZ R5, R5, R214, R103, !PT ;  /* 0x000000d605057276 */ /* 0x000fe40007810067 */
[----:B------:R-:W-:Y:S01]  /*11480*/  MOV R15, R63 ;  /* 0x0000003f000f7202 */ /* 0x000fe20000000f00 */
[----:B------:R-:W-:Y:S01]  /*11490*/  IMAD.MOV.U32 R24, RZ, RZ, R13 ;  /* 0x000000ffff187224 */ /* 0x000fe200078e000d */
[----:B------:R-:W-:Y:S03]  /*114a0*/  MOV R16, R58 ;  /* 0x0000003a00107202 */ /* 0x000fe60000000f00 */
[----:B------:R-:W1:Y:S01]  /*114b0*/  SHFL.BFLY PT, R7, R5, 0x2, 0x1f ;  /* 0x0c401f0005077f89 */ /* 0x000e6200000e0000 */
        /* <DEDUP_REMOVED lines=9> */
[----:B-----5:R-:W-:Y:S02]  /*11550*/  IADD3 R77, PT, PT, R137, 0x8040, RZ ;  /* 0x00008040894d7810 */ /* 0x020fe40007ffe0ff */
[----:B-1----:R-:W-:Y:S02]  /*11560*/  FMNMX.FTZ R5, R5, R7, !PT ;  /* 0x0000000705057209 */ /* 0x002fe40007810000 */
[----:B------:R-:W-:Y:S02]  /*11570*/  FMNMX.FTZ R71, R22, R71, !PT ;  /* 0x0000004716477209 */ /* 0x000fe40007810000 */
[----:B------:R-:W-:Y:S01]  /*11580*/  FMNMX.FTZ R4, R4, R6, !PT ;  /* 0x0000000604047209 */ /* 0x000fe20007810000 */
[----:B------:R-:W1:Y:S01]  /*11590*/  SHFL.BFLY PT, R70, R5, 0x1, 0x1f ;  /* 0x0c201f0005467f89 */ /* 0x000e6200000e0000 */
[----:B------:R-:W-:Y:S07]  /*115a0*/  FMNMX.FTZ R3, R0, R2, !PT ;  /* 0x0000000200037209 */ /* 0x000fee0007810000 */
[----:B------:R-:W2:Y:S08]  /*115b0*/  SHFL.BFLY PT, R8, R71, 0x1, 0x1f ;  /* 0x0c201f0047087f89 */ /* 0x000eb000000e0000 */
[----:B------:R-:W3:Y:S08]  /*115c0*/  SHFL.BFLY PT, R69, R4, 0x1, 0x1f ;  /* 0x0c201f0004457f89 */ /* 0x000ef000000e0000 */
[----:B------:R-:W4:Y:S08]  /*115d0*/  SHFL.BFLY PT, R2, R3, 0x1, 0x1f ;  /* 0x0c201f0003027f89 */ /* 0x000f3000000e0000 */
[----:B------:R-:W4:Y:S01]  /*115e0*/  LDSM.16.MT88.4 R20, [R137+0x8000] ;  /* 0x008000008914783b */ /* 0x000f220000004200 */
[----:B-1----:R-:W-:Y:S02]  /*115f0*/  FMNMX.FTZ R70, R5, R70, !PT ;  /* 0x0000004605467209 */ /* 0x002fe40007810000 */
[----:B--2---:R-:W-:Y:S03]  /*11600*/  FMNMX.FTZ R71, R71, R8, !PT ;  /* 0x0000000847477209 */ /* 0x004fe60007810000 */
[----:B------:R-:W-:Y:S01]  /*11610*/  FMUL.FTZ R96, R70, UR4 ;  /* 0x0000000446607c20 */ /* 0x000fe20008410000 */
[C---:B------:R-:W-:Y:S01]  /*11620*/  FSETP.NEU.FTZ.AND P1, PT, R71.reuse, -INF , PT ;  /* 0xff8000004700780b */ /* 0x040fe20003f3d000 */
[C---:B------:R-:W-:Y:S01]  /*11630*/  FMUL.FTZ R79, R71.reuse, UR4 ;  /* 0x00000004474f7c20 */ /* 0x040fe20008410000 */
[----:B---3--:R-:W-:Y:S01]  /*11640*/  FMNMX.FTZ R69, R4, R69, !PT ;  /* 0x0000004504457209 */ /* 0x008fe20007810000 */
[----:B------:R-:W-:Y:S01]  /*11650*/  FADD.FTZ R0, -R71, R133 ;  /* 0x0000008547007221 */ /* 0x000fe20000010100 */
[----:B----4-:R-:W-:Y:S02]  /*11660*/  FMNMX.FTZ R76, R3, R2, !PT ;  /* 0x00000002034c7209 */ /* 0x010fe40007810000 */
[----:B------:R-:W-:Y:S01]  /*11670*/  FSEL R79, R79, RZ, P1 ;  /* 0x000000ff4f4f7208 */ /* 0x000fe20000800000 */
[----:B------:R-:W-:Y:S01]  /*11680*/  FMUL.FTZ R97, R69, UR4 ;  /* 0x0000000445617c20 */ /* 0x000fe20008410000 */
[C---:B------:R-:W-:Y:S01]  /*11690*/  FSETP.NEU.FTZ.AND P1, PT, R76.reuse, -INF , PT ;  /* 0xff8000004c00780b */ /* 0x040fe20003f3d000 */
[----:B------:R-:W-:Y:S01]  /*116a0*/  FMUL.FTZ R104, R76, UR4 ;  /* 0x000000044c687c20 */ /* 0x000fe20008410000 */
[----:B------:R-:W-:Y:S01]  /*116b0*/  FMUL.FTZ R2, R0, UR4 ;  /* 0x0000000400027c20 */ /* 0x000fe20008410000 */
[--C-:B------:R-:W-:Y:S01]  /*116c0*/  FFMA.FTZ R4, R44, UR4, -R79.reuse ;  /* 0x000000042c047c23 */ /* 0x100fe2000801084f */
[----:B------:R-:W-:Y:S01]  /*116d0*/  FFMA.FTZ R5, R41, UR4, -R79 ;  /* 0x0000000429057c23 */ /* 0x000fe2000801084f */
[----:B------:R-:W-:Y:S01]  /*116e0*/  FADD.FTZ R0, -R76, R134 ;  /* 0x000000864c007221 */ /* 0x000fe20000010100 */
[----:B------:R1:W2:Y:S01]  /*116f0*/  MUFU.EX2 R68, R2 ;  /* 0x0000000200447308 */ /* 0x0002a20000000800 */
[----:B------:R-:W-:Y:S02]  /*11700*/  FSEL R104, R104, RZ, P1 ;  /* 0x000000ff68687208 */ /* 0x000fe40000800000 */
[----:B------:R-:W-:Y:S02]  /*11710*/  FSETP.NEU.FTZ.AND P1, PT, R70, -INF , PT ;  /* 0xff8000004600780b */ /* 0x000fe40003f3d000 */
[----:B------:R-:W-:Y:S02]  /*11720*/  MOV R134, R16 ;  /* 0x0000001000867202 */ /* 0x000fe40000000f00 */
[----:B------:R-:W-:Y:S03]  /*11730*/  FSEL R96, R96, RZ, P1 ;  /* 0x000000ff60607208 */ /* 0x000fe60000800000 */
[----:B------:R3:W-:Y:S01]  /*11740*/  MUFU.EX2 R110, R4 ;  /* 0x00000004006e7308 */ /* 0x0007e20000000800 */
[----:B------:R-:W-:Y:S02]  /*11750*/  FSETP.NEU.FTZ.AND P1, PT, R69, -INF , PT ;  /* 0xff8000004500780b */ /* 0x000fe40003f3d000 */
[----:B------:R-:W-:Y:S01]  /*11760*/  MOV R44, R15 ;  /* 0x0000000f002c7202 */ /* 0x000fe20000000f00 */
[--C-:B------:R-:W-:Y:S01]  /*11770*/  FFMA.FTZ R6, R33, UR4, -R96.reuse ;  /* 0x0000000421067c23 */ /* 0x100fe20008010860 */
[----:B------:R-:W-:Y:S01]  /*11780*/  FSEL R97, R97, RZ, P1 ;  /* 0x000000ff61617208 */ /* 0x000fe20000800000 */
[--C-:B------:R-:W-:Y:S01]  /*11790*/  FFMA.FTZ R50, R50, UR4, -R96.reuse ;  /* 0x0000000432327c23 */ /* 0x100fe20008010860 */
[--C-:B------:R-:W-:Y:S03]  /*117a0*/  FFMA.FTZ R60, R60, UR4, -R96.reuse ;  /* 0x000000043c3c7c23 */ /* 0x100fe60008010860 */
[----:B------:R4:W-:Y:S01]  /*117b0*/  MUFU.EX2 R133, R5 ;  /* 0x0000000500857308 */ /* 0x0009e20000000800 */
[----:B-1----:R-:W-:Y:S01]  /*117c0*/  FMUL.FTZ R2, R0, UR4 ;  /* 0x0000000400027c20 */ /* 0x002fe20008410000 */
[--C-:B------:R-:W-:Y:S01]  /*117d0*/  FFMA.FTZ R9, R40, UR4, -R97.reuse ;  /* 0x0000000428097c23 */ /* 0x100fe20008010861 */
[--C-:B------:R-:W-:Y:S01]  /*117e0*/  FFMA.FTZ R59, R59, UR4, -R97.reuse ;  /* 0x000000043b3b7c23 */ /* 0x100fe20008010861 */
[--C-:B------:R-:W-:Y:S01]  /*117f0*/  FFMA.FTZ R62, R62, UR4, -R97.reuse ;  /* 0x000000043e3e7c23 */ /* 0x100fe20008010861 */
[--C-:B------:R-:W-:Y:S01]  /*11800*/  FFMA.FTZ R214, R214, UR4, -R96.reuse ;  /* 0x00000004d6d67c23 */ /* 0x100fe20008010860 */
[--C-:B------:R-:W-:Y:S01]  /*11810*/  FFMA.FTZ R114, R114, UR4, -R97.reuse ;  /* 0x0000000472727c23 */ /* 0x100fe20008010861 */
[----:B------:R-:W-:Y:S03]  /*11820*/  FFMA.FTZ R115, R115, UR4, -R97 ;  /* 0x0000000473737c23 */ /* 0x000fe60008010861 */
[----:B------:R1:W1:Y:S01]  /*11830*/  MUFU.EX2 R3, R2 ;  /* 0x0000000200037308 */ /* 0x0002620000000800 */
[----:B---3--:R-:W-:Y:S01]  /*11840*/  FFMA.FTZ R4, R43, UR4, -R79 ;  /* 0x000000042b047c23 */ /* 0x008fe2000801084f */
[--C-:B------:R-:W-:Y:S01]  /*11850*/  FFMA.FTZ R118, R118, UR4, -R97.reuse ;  /* 0x0000000476767c23 */ /* 0x100fe20008010861 */
[--C-:B------:R-:W-:Y:S01]  /*11860*/  FFMA.FTZ R204, R204, UR4, -R97.reuse ;  /* 0x00000004cccc7c23 */ /* 0x100fe20008010861 */
[--C-:B------:R-:W-:Y:S01]  /*11870*/  FFMA.FTZ R129, R129, UR4, -R97.reuse ;  /* 0x0000000481817c23 */ /* 0x100fe20008010861 */
[----:B------:R-:W-:Y:S01]  /*11880*/  FFMA.FTZ R130, R130, UR4, -R97 ;  /* 0x0000000482827c23 */ /* 0x000fe20008010861 */
[----:B--2---:R-:W-:Y:S01]  /*11890*/  FMUL.FTZ R13, R68, R149 ;  /* 0x00000095440d7220 */ /* 0x004fe20000410000 */
[----:B------:R-:W-:Y:S03]  /*118a0*/  IMAD.MOV.U32 R149, RZ, RZ, R55 ;  /* 0x000000ffff957224 */ /* 0x000fe600078e0037 */
[----:B------:R2:W3:Y:S01]  /*118b0*/  MUFU.EX2 R12, R4 ;  /* 0x00000004000c7308 */ /* 0x0004e20000000800 */
[----:B------:R-:W-:Y:S01]  /*118c0*/  FADD.FTZ R0, -R70, R135 ;  /* 0x0000008746007221 */ /* 0x000fe20000010100 */
[----:B----4-:R-:W-:Y:S01]  /*118d0*/  FFMA.FTZ R5, R36, UR4, -R96 ;  /* 0x0000000424057c23 */ /* 0x010fe20008010860 */
[----:B------:R-:W-:Y:S01]  /*118e0*/  FMUL.FTZ R8, R68, R140 ;  /* 0x0000008c44087220 */ /* 0x000fe20000410000 */
[----:B------:R-:W-:Y:S01]  /*118f0*/  MOV R135, R14 ;  /* 0x0000000e00877202 */ /* 0x000fe20000000f00 */
[--C-:B------:R-:W-:Y:S01]  /*11900*/  FFMA.FTZ R43, R220, UR4, -R79.reuse ;  /* 0x00000004dc2b7c23 */ /* 0x100fe2000801084f */
[----:B------:R-:W-:Y:S01]  /*11910*/  IADD3 R33, PT, PT, R137, 0x8000, RZ ;  /* 0x0000800089217810 */ /* 0x000fe20007ffe0ff */
[----:B------:R-:W-:Y:S03]  /*11920*/  FMUL.FTZ R40, R68, R176 ;  /* 0x000000b044287220 */ /* 0x000fe60000410000 */
[----:B------:R-:W-:Y:S01]  /*11930*/  MUFU.EX2 R219, R5 ;  /* 0x0000000500db7308 */ /* 0x000fe20000000800 */
[----:B-1----:R-:W-:Y:S01]  /*11940*/  FMUL.FTZ R2, R0, UR4 ;  /* 0x0000000400027c20 */ /* 0x002fe20008410000 */
[----:B------:R-:W-:Y:S01]  /*11950*/  FADD.FTZ R0, -R69, R136 ;  /* 0x0000008845007221 */ /* 0x000fe20000010100 */
[C---:B------:R-:W-:Y:S01]  /*11960*/  FMUL.FTZ R11, R3.reuse, R143 ;  /* 0x0000008f030b7220 */ /* 0x040fe20000410000 */
[C---:B------:R-:W-:Y:S01]  /*11970*/  FMUL.FTZ R10, R3.reuse, R142 ;  /* 0x0000008e030a7220 */ /* 0x040fe20000410000 */
[C---:B------:R-:W-:Y:S01]  /*11980*/  FMUL.FTZ R14, R3.reuse, R150 ;  /* 0x00000096030e7220 */ /* 0x040fe20000410000 */
[----:B------:R-:W-:Y:S01]  /*11990*/  FMUL.FTZ R0, R0, UR4 ;  /* 0x0000000400007c20 */ /* 0x000fe20008410000 */
[----:B------:R-:W-:Y:S03]  /*119a0*/  FMUL.FTZ R15, R3, R151 ;  /* 0x00000097030f7220 */ /* 0x000fe60000410000 */
[----:B------:R-:W1:Y:S01]  /*119b0*/  MUFU.EX2 R2, R2 ;  /* 0x0000000200027308 */ /* 0x000e620000000800 */
[--C-:B--2---:R-:W-:Y:S01]  /*119c0*/  FFMA.FTZ R4, R42, UR4, -R79.reuse ;  /* 0x000000042a047c23 */ /* 0x104fe2000801084f */
[----:B---3--:R-:W-:Y:S02]  /*119d0*/  IMAD.MOV.U32 R143, RZ, RZ, R12 ;  /* 0x000000ffff8f7224 */ /* 0x008fe400078e000c */
[----:B------:R-:W-:Y:S01]  /*119e0*/  FMUL.FTZ R12, R68, R148 ;  /* 0x00000094440c7220 */ /* 0x000fe20000410000 */
[----:B------:R-:W-:Y:S02]  /*119f0*/  MOV R42, R135 ;  /* 0x00000087002a7202 */ /* 0x000fe40000000f00 */
[----:B------:R-:W-:Y:S03]  /*11a00*/  @P0 IADD3 R77, PT, PT, R33, -0x40, RZ ;  /* 0xffffffc0214d0810 */ /* 0x000fe60007ffe0ff */
[----:B------:R2:W-:Y:S01]  /*11a10*/  MUFU.EX2 R18, R4 ;  /* 0x0000000400127308 */ /* 0x0005e20000000800 */
[----:B------:R-:W-:Y:S02]  /*11a20*/  F2FP.F16.F32.PACK_AB R64, R143, R110 ;  /* 0x0000006e8f40723e */ /* 0x000fe400000000ff */
[----:B------:R-:W-:Y:S01]  /*11a30*/  MOV R135, R28 ;  /* 0x0000001c00877202 */ /* 0x000fe20000000f00 */
[----:B------:R-:W-:Y:S01]  /*11a40*/  FFMA.FTZ R28, R51, UR4, -R79 ;  /* 0x00000004331c7c23 */ /* 0x000fe2000801084f */
[----:B------:R-:W-:Y:S02]  /*11a50*/  MOV R151, R52 ;  /* 0x0000003400977202 */ /* 0x000fe40000000f00 */
[----:B------:R-:W-:Y:S03]  /*11a60*/  MOV R142, R54 ;  /* 0x00000036008e7202 */ /* 0x000fe60000000f00 */
[----:B------:R-:W3:Y:S01]  /*11a70*/  MUFU.EX2 R81, R9 ;  /* 0x0000000900517308 */ /* 0x000ee20000000800 */
[C---:B-1----:R-:W-:Y:S01]  /*11a80*/  FMUL.FTZ R5, R2.reuse, R145 ;  /* 0x0000009102057220 */ /* 0x042fe20000410000 */
[C---:B------:R-:W-:Y:S01]  /*11a90*/  FMUL.FTZ R16, R2.reuse, R152 ;  /* 0x0000009802107220 */ /* 0x040fe20000410000 */
[----:B------:R-:W-:Y:S01]  /*11aa0*/  FMUL.FTZ R17, R2, R153 ;  /* 0x0000009902117220 */ /* 0x000fe20000410000 */
[----:B------:R-:W-:Y:S01]  /*11ab0*/  MOV R41, R24 ;  /* 0x0000001800297202 */ /* 0x000fe20000000f00 */
[----:B------:R-:W-:Y:S01]  /*11ac0*/  FMUL.FTZ R24, R68, R160 ;  /* 0x000000a044187220 */ /* 0x000fe20000410000 */
[----:B------:R-:W-:Y:S01]  /*11ad0*/  MOV R150, R26 ;  /* 0x0000001a00967202 */ /* 0x000fe20000000f00 */
[C---:B------:R-:W-:Y:S03]  /*11ae0*/  FMUL.FTZ R26, R3.reuse, R162 ;  /* 0x000000a2031a7220 */ /* 0x040fe60000410000 */
[----:B------:R-:W1:Y:S01]  /*11af0*/  MUFU.EX2 R0, R0 ;  /* 0x0000000000007308 */ /* 0x000e620000000800 */
[--C-:B--2---:R-:W-:Y:S01]  /*11b00*/  FFMA.FTZ R4, R46, UR4, -R104.reuse ;  /* 0x000000042e047c23 */ /* 0x104fe20008010868 */
[----:B------:R-:W-:Y:S01]  /*11b10*/  MOV R46, R25 ;  /* 0x00000019002e7202 */ /* 0x000fe20000000f00 */
[----:B------:R-:W-:Y:S01]  /*11b20*/  FMUL.FTZ R25, R68, R161 ;  /* 0x000000a144197220 */ /* 0x000fe20000410000 */
[----:B------:R-:W-:Y:S01]  /*11b30*/  MOV R148, R89 ;  /* 0x0000005900947202 */ /* 0x000fe20000000f00 */
[----:B------:R-:W-:Y:S01]  /*11b40*/  FMUL.FTZ R33, R2, R169 ;  /* 0x000000a902217220 */ /* 0x000fe20000410000 */
[----:B------:R-:W-:Y:S01]  /*11b50*/  MOV R162, R41 ;  /* 0x0000002900a27202 */ /* 0x000fe20000000f00 */
[C---:B------:R-:W-:Y:S03]  /*11b60*/  FMUL.FTZ R41, R68.reuse, R177 ;  /* 0x000000b144297220 */ /* 0x040fe60000410000 */
[----:B------:R2:W4:Y:S01]  /*11b70*/  MUFU.EX2 R53, R4 ;  /* 0x0000000400357308 */ /* 0x0005220000000800 */
[----:B---3--:R-:W-:Y:S02]  /*11b80*/  IMAD.MOV.U32 R140, RZ, RZ, R81 ;  /* 0x000000ffff8c7224 */ /* 0x008fe400078e0051 */
[----:B------:R-:W-:Y:S01]  /*11b90*/  FMUL.FTZ R9, R68, R141 ;  /* 0x0000008d44097220 */ /* 0x000fe20000410000 */
[----:B------:R-:W-:Y:S02]  /*11ba0*/  MOV R141, R18 ;  /* 0x00000012008d7202 */ /* 0x000fe40000000f00 */
[----:B------:R-:W-:Y:S01]  /*11bb0*/  MOV R161, R46 ;  /* 0x0000002e00a17202 */ /* 0x000fe20000000f00 */
[----:B------:R-:W-:Y:S01]  /*11bc0*/  FMUL.FTZ R46, R3, R182 ;  /* 0x000000b6032e7220 */ /* 0x000fe20000410000 */
[----:B------:R-:W-:Y:S02]  /*11bd0*/  F2FP.F16.F32.PACK_AB R66, R133, R141 ;  /* 0x0000008d8542723e */ /* 0x000fe400000000ff */
[----:B------:R3:W-:Y:S01]  /*11be0*/  MUFU.EX2 R136, R6 ;  /* 0x0000000600887308 */ /* 0x0007e20000000800 */
[C---:B-1----:R-:W-:Y:S01]  /*11bf0*/  FMUL.FTZ R7, R0.reuse, R147 ;  /* 0x0000009300077220 */ /* 0x042fe20000410000 */
[C---:B------:R-:W-:Y:S01]  /*11c00*/  FMUL.FTZ R18, R0.reuse, R154 ;  /* 0x0000009a00127220 */ /* 0x040fe20000410000 */
[----:B------:R-:W-:Y:S01]  /*11c10*/  MOV R147, R30 ;  /* 0x0000001e00937202 */ /* 0x000fe20000000f00 */
[----:B------:R-:W-:Y:S01]  /*11c20*/  FMUL.FTZ R30, R3, R166 ;  /* 0x000000a6031e7220 */ /* 0x000fe20000410000 */
[----:B------:R-:W-:Y:S01]  /*11c30*/  MOV R166, R91 ;  /* 0x0000005b00a67202 */ /* 0x000fe20000000f00 */
[----:B------:R-:W-:Y:S01]  /*11c40*/  FMUL.FTZ R51, R0, R187 ;  /* 0x000000bb00337220 */ /* 0x000fe20000410000 */
[----:B------:R-:W-:Y:S03]  /*11c50*/  MOV R154, R150 ;  /* 0x00000096009a7202 */ /* 0x000fe60000000f00 */
[----:B------:R1:W1:Y:S01]  /*11c60*/  MUFU.EX2 R153, R28 ;  /* 0x0000001c00997308 */ /* 0x0002620000000800 */
[----:B--2---:R-:W-:Y:S01]  /*11c70*/  FFMA.FTZ R4, R45, UR4, -R104 ;  /* 0x000000042d047c23 */ /* 0x004fe20008010868 */
[----:B----4-:R-:W-:Y:S01]  /*11c80*/  MOV R152, R53 ;  /* 0x0000003500987202 */ /* 0x010fe20000000f00 */
[----:B------:R-:W-:Y:S02]  /*11c90*/  IMAD.MOV.U32 R45, RZ, RZ, R29 ;  /* 0x000000ffff2d7224 */ /* 0x000fe400078e001d */
[----:B------:R-:W-:Y:S01]  /*11ca0*/  FMUL.FTZ R29, R68, R165 ;  /* 0x000000a5441d7220 */ /* 0x000fe20000410000 */
[----:B------:R-:W-:Y:S01]  /*11cb0*/  MOV R150, R78 ;  /* 0x0000004e00967202 */ /* 0x000fe20000000f00 */
[----:B------:R-:W-:Y:S01]  /*11cc0*/  IMAD.MOV.U32 R169, RZ, RZ, R166 ;  /* 0x000000ffffa97224 */ /* 0x000fe200078e00a6 */
[----:B------:R-:W-:Y:S02]  /*11cd0*/  IADD3 R78, PT, PT, R231, R77, RZ ;  /* 0x0000004de74e7210 */ /* 0x000fe40007ffe0ff */
[----:B------:R2:W4:Y:S01]  /*11ce0*/  MUFU.EX2 R19, R4 ;  /* 0x0000000400137308 */ /* 0x0005220000000800 */
[----:B---3--:R-:W-:Y:S01]  /*11cf0*/  FMUL.FTZ R6, R0, R146 ;  /* 0x0000009200067220 */ /* 0x008fe20000410000 */
[----:B------:R-:W-:Y:S01]  /*11d00*/  MOV R160, R45 ;  /* 0x0000002d00a07202 */ /* 0x000fe20000000f00 */
[--C-:B------:R-:W-:Y:S01]  /*11d10*/  FFMA.FTZ R45, R224, UR4, -R104.reuse ;  /* 0x00000004e02d7c23 */ /* 0x100fe20008010868 */
[----:B------:R-:W-:Y:S02]  /*11d20*/  MOV R165, R84 ;  /* 0x0000005400a57202 */ /* 0x000fe40000000f00 */
[----:B------:R-:W-:Y:S04]  /*11d30*/  ISETP.GT.AND P1, PT, R235, RZ, PT ;  /* 0x000000ffeb00720c */ /* 0x000fe80003f24270 */
[----:B------:R3:W3:Y:S01]  /*11d40*/  MUFU.EX2 R91, R43 ;  /* 0x0000002b005b7308 */ /* 0x0006e20000000800 */
[----:B-1----:R-:W-:Y:S01]  /*11d50*/  FMUL.FTZ R28, R68, R164 ;  /* 0x000000a4441c7220 */ /* 0x002fe20000410000 */
[----:B------:R-:W-:Y:S02]  /*11d60*/  MOV R164, R134 ;  /* 0x0000008600a47202 */ /* 0x000fe40000000f00 */
[----:B------:R-:W-:Y:S02]  /*11d70*/  MOV R134, R86 ;  /* 0x0000005600867202 */ /* 0x000fe40000000f00 */
[----:B------:R-:W-:Y:S02]  /*11d80*/  MOV R176, R153 ;  /* 0x0000009900b07202 */ /* 0x000fe40000000f00 */
[----:B------:R-:W-:Y:S01]  /*11d90*/  MOV R220, R165 ;  /* 0x000000a500dc7202 */ /* 0x000fe20000000f00 */
[----:B--2---:R-:W-:Y:S01]  /*11da0*/  FFMA.FTZ R4, R47, UR4, -R104 ;  /* 0x000000042f047c23 */ /* 0x004fe20008010868 */
[----:B----4-:R-:W-:Y:S01]  /*11db0*/  MOV R146, R19 ;  /* 0x0000001300927202 */ /* 0x010fe20000000f00 */
[----:B------:R-:W-:Y:S01]  /*11dc0*/  FMUL.FTZ R19, R0, R155 ;  /* 0x0000009b00137220 */ /* 0x000fe20000410000 */
[----:B------:R-:W-:Y:S01]  /*11dd0*/  MOV R47, R31 ;  /* 0x0000001f002f7202 */ /* 0x000fe20000000f00 */
[----:B------:R1:W-:Y:S01]  /*11de0*/  MUFU.EX2 R90, R4 ;  /* 0x00000004005a7308 */ /* 0x0003e20000000800 */
[----:B------:R-:W-:Y:S01]  /*11df0*/  F2FP.F16.F32.PACK_AB R65, R146, R53 ;  /* 0x000000359241723e */ /* 0x000fe200000000ff */
[C---:B------:R-:W-:Y:S01]  /*11e00*/  FMUL.FTZ R31, R3.reuse, R167 ;  /* 0x000000a7031f7220 */ /* 0x040fe20000410000 */
[----:B------:R-:W-:Y:S01]  /*11e10*/  LDSM.16.MT88.4 R52, [R77] ;  /* 0x000000004d34783b */ /* 0x000fe20000004200 */
[----:B---3--:R-:W-:Y:S01]  /*11e20*/  FMUL.FTZ R43, R3, R179 ;  /* 0x000000b3032b7220 */ /* 0x008fe20000410000 */
[----:B------:R-:W-:Y:S01]  /*11e30*/  MOV R153, R152 ;  /* 0x0000009800997202 */ /* 0x000fe20000000f00 */
[----:B------:R-:W-:Y:S01]  /*11e40*/  IMAD.MOV.U32 R179, RZ, RZ, R91 ;  /* 0x000000ffffb37224 */ /* 0x000fe200078e005b */
[----:B------:R-:W-:Y:S03]  /*11e50*/  MOV R165, R154 ;  /* 0x0000009a00a57202 */ /* 0x000fe60000000f00 */
[----:B------:R-:W-:Y:S10]  /*11e60*/  MUFU.EX2 R114, R114 ;  /* 0x0000007200727308 */ /* 0x000ff40000000800 */
[----:B------:R2:W-:Y:S01]  /*11e70*/  MUFU.EX2 R154, R59 ;  /* 0x0000003b009a7308 */ /* 0x0005e20000000800 */
[--C-:B-1----:R-:W-:Y:S01]  /*11e80*/  FFMA.FTZ R4, R35, UR4, -R96.reuse ;  /* 0x0000000423047c23 */ /* 0x102fe20008010860 */
[----:B------:R-:W-:Y:S08]  /*11e90*/  FMUL.FTZ R35, R0, R171 ;  /* 0x000000ab00237220 */ /* 0x000ff00000410000 */
[----:B------:R1:W-:Y:S10]  /*11ea0*/  MUFU.EX2 R88, R4 ;  /* 0x0000000400587308 */ /* 0x0003f40000000800 */
[----:B------:R-:W-:Y:S01]  /*11eb0*/  MUFU.EX2 R115, R115 ;  /* 0x0000007300737308 */ /* 0x000fe20000000800 */
[----:B--2---:R-:W-:Y:S01]  /*11ec0*/  FMUL.FTZ R59, R3, R195 ;  /* 0x000000c3033b7220 */ /* 0x004fe20000410000 */
[--C-:B-1----:R-:W-:Y:S08]  /*11ed0*/  FFMA.FTZ R4, R39, UR4, -R97.reuse ;  /* 0x0000000427047c23 */ /* 0x102ff00008010861 */
[----:B------:R1:W-:Y:S02]  /*11ee0*/  MUFU.EX2 R218, R4 ;  /* 0x0000000400da7308 */ /* 0x0003e40000000800 */
[--C-:B-1----:R-:W-:Y:S08]  /*11ef0*/  FFMA.FTZ R4, R38, UR4, -R97.reuse ;  /* 0x0000000426047c23 */ /* 0x102ff00008010861 */
[----:B------:R1:W2:Y:S02]  /*11f00*/  MUFU.EX2 R80, R4 ;  /* 0x0000000400507308 */ /* 0x0002a40000000800 */
[----:B-1----:R-:W-:Y:S01]  /*11f10*/  FFMA.FTZ R4, R34, UR4, -R96 ;  /* 0x0000000422047c23 */ /* 0x002fe20008010860 */
[----:B--2---:R-:W-:Y:S01]  /*11f20*/  MOV R145, R80 ;  /* 0x0000005000917202 */ /* 0x004fe20000000f00 */
[----:B------:R-:W-:Y:S01]  /*11f30*/  FMUL.FTZ R34, R0, R170 ;  /* 0x000000aa00227220 */ /* 0x000fe20000410000 */
[----:B------:R-:W-:Y:S05]  /*11f40*/  F2FP.F16.F32.PACK_AB R80, R88, R219 ;  /* 0x000000db5850723e */ /* 0x000fea00000000ff */
[----:B------:R1:W2:Y:S01]  /*11f50*/  MUFU.EX2 R63, R4 ;  /* 0x00000004003f7308 */ /* 0x0002a20000000800 */
[----:B------:R-:W-:Y:S01]  /*11f60*/  F2FP.F16.F32.PACK_AB R81, R145, R218 ;  /* 0x000000da9151723e */ /* 0x000fe200000000ff */
[----:B-1----:R-:W-:Y:S01]  /*11f70*/  FFMA.FTZ R4, R37, UR4, -R97 ;  /* 0x0000000425047c23 */ /* 0x002fe20008010861 */
[----:B--2---:R-:W-:Y:S01]  /*11f80*/  F2FP.F16.F32.PACK_AB R82, R136, R63 ;  /* 0x0000003f8852723e */ /* 0x004fe200000000ff */
[----:B------:R-:W1:Y:S06]  /*11f90*/  LDSM.16.MT88.4 R36, [R139+0x8000] ;  /* 0x008000008b24783b */ /* 0x000e6c0000004200 */
[----:B------:R2:W3:Y:S02]  /*11fa0*/  MUFU.EX2 R58, R4 ;  /* 0x00000004003a7308 */ /* 0x0004e40000000800 */
[----:B--2---:R-:W-:Y:S01]  /*11fb0*/  FFMA.FTZ R4, R48, UR4, -R104 ;  /* 0x0000000430047c23 */ /* 0x004fe20008010868 */
[----:B---3--:R-:W-:Y:S02]  /*11fc0*/  F2FP.F16.F32.PACK_AB R83, R58, R140 ;  /* 0x0000008c3a53723e */ /* 0x008fe400000000ff */
[----:B------:R-:W-:Y:S05]  /*11fd0*/  MOV R48, R27 ;  /* 0x0000001b00307202 */ /* 0x000fea0000000f00 */
[----:B------:R2:W3:Y:S01]  /*11fe0*/  MUFU.EX2 R92, R4 ;  /* 0x00000004005c7308 */ /* 0x0004e20000000800 */
[C---:B------:R-:W-:Y:S01]  /*11ff0*/  FMUL.FTZ R27, R3.reuse, R163 ;  /* 0x000000a3031b7220 */ /* 0x040fe20000410000 */
[----:B------:R-:W-:Y:S01]  /*12000*/  MOV R163, R42 ;  /* 0x0000002a00a37202 */ /* 0x000fe20000000f00 */
[----:B------:R-:W-:Y:S07]  /*12010*/  FMUL.FTZ R42, R3, R178 ;  /* 0x000000b2032a7220 */ /* 0x000fee0000410000 */
[----:B------:R4:W-:Y:S01]  /*12020*/  MUFU.EX2 R178, R45 ;  /* 0x0000002d00b27308 */ /* 0x0009e20000000800 */
[----:B--2---:R-:W-:Y:S01]  /*12030*/  FMUL.FTZ R4, R2, R144 ;  /* 0x0000009002047220 */ /* 0x004fe20000410000 */
[----:B---3--:R-:W-:Y:S02]  /*12040*/  F2FP.F16.F32.PACK_AB R67, R92, R90 ;  /* 0x0000005a5c43723e */ /* 0x008fe400000000ff */
[----:B------:R-:W-:Y:S01]  /*12050*/  MOV R144, R32 ;  /* 0x0000002000907202 */ /* 0x000fe20000000f00 */
[----:B------:R-:W-:Y:S01]  /*12060*/  FFMA.FTZ R32, R221, UR4, -R79 ;  /* 0x00000004dd207c23 */ /* 0x000fe2000801084f */
[----:B------:R-:W-:Y:S02]  /*12070*/  IMAD.MOV.U32 R221, RZ, RZ, R85 ;  /* 0x000000ffffdd7224 */ /* 0x000fe400078e0055 */
[-C--:B------:R-:W-:Y:S02]  /*12080*/  HMMA.16816.F32 R4, R80, R20.reuse, R4 ;  /* 0x000000145004723c */ /* 0x080fe40000001804 */
[----:B------:R2:W-:Y:S03]  /*12090*/  MUFU.EX2 R167, R32 ;  /* 0x0000002000a77308 */ /* 0x0005e60000000800 */
[----:B----4-:R-:W-:Y:S03]  /*120a0*/  FMUL.FTZ R45, R68, R181 ;  /* 0x000000b5442d7220 */ /* 0x010fe60000410000 */
[C---:B------:R-:W-:Y:S04]  /*120b0*/  HMMA.16816.F32 R8, R64.reuse, R20, R8 ;  /* 0x000000144008723c */ /* 0x040fe80000001808 */
[C---:B------:R-:W-:Y:S01]  /*120c0*/  FMUL.FTZ R20, R2.reuse, R156 ;  /* 0x0000009c02147220 */ /* 0x040fe20000410000 */
[C---:B------:R-:W-:Y:S01]  /*120d0*/  FMUL.FTZ R21, R2.reuse, R157 ;  /* 0x0000009d02157220 */ /* 0x040fe20000410000 */
[----:B------:R-:W-:Y:S01]  /*120e0*/  MOV R156, R147 ;  /* 0x00000093009c7202 */ /* 0x000fe20000000f00 */
[----:B------:R-:W-:Y:S01]  /*120f0*/  IMAD.MOV.U32 R147, RZ, RZ, R48 ;  /* 0x000000ffff937224 */ /* 0x000fe200078e0030 */
[-C--:B------:R-:W-:Y:S03]  /*12100*/  HMMA.16816.F32 R12, R64, R22.reuse, R12 ;  /* 0x00000016400c723c */ /* 0x080fe6000000180c */
[C---:B--2---:R-:W-:Y:S01]  /*12110*/  FMUL.FTZ R32, R2.reuse, R168 ;  /* 0x000000a802207220 */ /* 0x044fe20000410000 */
[----:B------:R-:W-:Y:S01]  /*12120*/  FMUL.FTZ R48, R2, R184 ;  /* 0x000000b802307220 */ /* 0x000fe20000410000 */
[----:B------:R2:W-:Y:S01]  /*12130*/  MUFU.EX2 R168, R50 ;  /* 0x0000003200a87308 */ /* 0x0005e20000000800 */
[----:B------:R-:W-:Y:S01]  /*12140*/  IMAD.MOV.U32 R166, RZ, RZ, R156 ;  /* 0x000000ffffa67224 */ /* 0x000fe200078e009c */
[----:B------:R-:W-:Y:S01]  /*12150*/  MOV R156, R142 ;  /* 0x0000008e009c7202 */ /* 0x000fe20000000f00 */
[C---:B------:R-:W-:Y:S04]  /*12160*/  HMMA.16816.F32 R16, R80.reuse, R22, R16 ;  /* 0x000000165010723c */ /* 0x040fe80000001810 */
[C---:B------:R-:W-:Y:S01]  /*12170*/  FMUL.FTZ R23, R0.reuse, R159 ;  /* 0x0000009f00177220 */ /* 0x040fe20000410000 */
[C---:B------:R-:W-:Y:S01]  /*12180*/  FMUL.FTZ R22, R0.reuse, R158 ;  /* 0x0000009e00167220 */ /* 0x040fe20000410000 */
[----:B------:R-:W-:Y:S02]  /*12190*/  MOV R159, R87 ;  /* 0x00000057009f7202 */ /* 0x000fe40000000f00 */
[----:B------:R-:W3:Y:S01]  /*121a0*/  LDSM.16.MT88.4 R84, [R78] ;  /* 0x000000004e54783b */ /* 0x000ee20000004200 */
[----:B------:R-:W-:Y:S01]  /*121b0*/  MOV R142, R58 ;  /* 0x0000003a008e7202 */ /* 0x000fe20000000f00 */
[C---:B------:R-:W-:Y:S01]  /*121c0*/  FMUL.FTZ R58, R3.reuse, R194 ;  /* 0x000000c2033a7220 */ /* 0x040fe20000410000 */
[----:B------:R-:W-:Y:S01]  /*121d0*/  MOV R158, R47 ;  /* 0x0000002f009e7202 */ /* 0x000fe20000000f00 */
[-C--:B-1----:R-:W-:Y:S03]  /*121e0*/  HMMA.16816.F32 R20, R80, R36.reuse, R20 ;  /* 0x000000245014723c */ /* 0x082fe60000001814 */
[----:B------:R-:W-:Y:S01]  /*121f0*/  MOV R157, R144 ;  /* 0x00000090009d7202 */ /* 0x000fe20000000f00 */
[----:B------:R-:W-:Y:S01]  /*12200*/  FMUL.FTZ R47, R3, R183 ;  /* 0x000000b7032f7220 */ /* 0x000fe20000410000 */
[----:B--2---:R-:W-:Y:S01]  /*12210*/  FMUL.FTZ R50, R0, R186 ;  /* 0x000000ba00327220 */ /* 0x004fe20000410000 */
[----:B------:R-:W-:Y:S01]  /*12220*/  MOV R144, R44 ;  /* 0x0000002c00907202 */ /* 0x000fe20000000f00 */
[--C-:B------:R-:W-:Y:S01]  /*12230*/  FFMA.FTZ R44, R223, UR4, -R104.reuse ;  /* 0x00000004df2c7c23 */ /* 0x100fe20008010868 */
[C---:B------:R-:W-:Y:S03]  /*12240*/  HMMA.16816.F32 R24, R64.reuse, R36, R24 ;  /* 0x000000244018723c */ /* 0x040fe60000001818 */
[----:B------:R1:W-:Y:S01]  /*12250*/  MUFU.EX2 R170, R44 ;  /* 0x0000002c00aa7308 */ /* 0x0003e20000000800 */
[----:B------:R-:W-:Y:S01]  /*12260*/  FFMA.FTZ R36, R49, UR4, -R79 ;  /* 0x0000000431247c23 */ /* 0x000fe2000801084f */
[----:B------:R-:W-:Y:S01]  /*12270*/  MOV R223, R95 ;  /* 0x0000005f00df7202 */ /* 0x000fe20000000f00 */
[C---:B------:R-:W-:Y:S01]  /*12280*/  FMUL.FTZ R49, R2.reuse, R185 ;  /* 0x000000b902317220 */ /* 0x040fe20000410000 */
[----:B------:R-:W-:Y:S01]  /*12290*/  FMUL.FTZ R37, R2, R173 ;  /* 0x000000ad02257220 */ /* 0x000fe20000410000 */
[-C--:B------:R-:W-:Y:S05]  /*122a0*/  HMMA.16816.F32 R28, R64, R38.reuse, R28 ;  /* 0x00000026401c723c */ /* 0x080fea000000181c */
[----:B------:R2:W4:Y:S01]  /*122b0*/  MUFU.EX2 R89, R36 ;  /* 0x0000002400597308 */ /* 0x0005220000000800 */
[----:B------:R-:W-:Y:S02]  /*122c0*/  MOV R173, R161 ;  /* 0x000000a100ad7202 */ /* 0x000fe40000000f00 */
[----:B------:R-:W-:Y:S01]  /*122d0*/  MOV R161, R151 ;  /* 0x0000009700a17202 */ /* 0x000fe20000000f00 */
[C---:B------:R-:W-:Y:S04]  /*122e0*/  HMMA.16816.F32 R32, R80.reuse, R38, R32 ;  /* 0x000000265020723c */ /* 0x040fe80000001820 */
[----:B-1----:R-:W-:Y:S01]  /*122f0*/  FFMA.FTZ R44, R225, UR4, -R104 ;  /* 0x00000004e12c7c23 */ /* 0x002fe20008010868 */
[C---:B------:R-:W-:Y:S01]  /*12300*/  FMUL.FTZ R38, R0.reuse, R174 ;  /* 0x000000ae00267220 */ /* 0x040fe20000410000 */
[----:B------:R-:W-:Y:S01]  /*12310*/  FMUL.FTZ R39, R0, R175 ;  /* 0x000000af00277220 */ /* 0x000fe20000410000 */
[----:B------:R-:W-:Y:S01]  /*12320*/  MOV R174, R162 ;  /* 0x000000a200ae7202 */ /* 0x000fe20000000f00 */
[----:B------:R1:W3:Y:S01]  /*12330*/  MUFU.EX2 R171, R44 ;  /* 0x0000002c00ab7308 */ /* 0x0002e20000000800 */
[----:B------:R-:W-:Y:S02]  /*12340*/  MOV R162, R153 ;  /* 0x0000009900a27202 */ /* 0x000fe40000000f00 */
[----:B------:R-:W-:Y:S01]  /*12350*/  MOV R175, R164 ;  /* 0x000000a400af7202 */ /* 0x000fe20000000f00 */
[----:B--2---:R-:W-:Y:S01]  /*12360*/  FMUL.FTZ R36, R2, R172 ;  /* 0x000000ac02247220 */ /* 0x004fe20000410000 */
[----:B----4-:R-:W-:Y:S02]  /*12370*/  MOV R177, R89 ;  /* 0x0000005900b17202 */ /* 0x010fe40000000f00 */
[----:B------:R-:W-:Y:S03]  /*12380*/  MOV R151, R88 ;  /* 0x0000005800977202 */ /* 0x000fe60000000f00 */
[----:B------:R2:W-:Y:S01]  /*12390*/  MUFU.EX2 R153, R60 ;  /* 0x0000003c00997308 */ /* 0x0005e20000000800 */
[----:B------:R-:W-:Y:S01]  /*123a0*/  MOV R164, R157 ;  /* 0x0000009d00a47202 */ /* 0x000fe20000000f00 */
[-C--:B------:R-:W-:Y:S03]  /*123b0*/  HMMA.16816.F32 R36, R80, R52.reuse, R36 ;  /* 0x000000345024723c */ /* 0x080fe60000001824 */
[----:B------:R-:W-:Y:S02]  /*123c0*/  MOV R157, R143 ;  /* 0x0000008f009d7202 */ /* 0x000fe40000000f00 */
[----:B------:R-:W-:Y:S01]  /*123d0*/  MOV R143, R63 ;  /* 0x0000003f008f7202 */ /* 0x000fe20000000f00 */
[----:B------:R-:W-:Y:S01]  /*123e0*/  FMUL.FTZ R63, R3, R199 ;  /* 0x000000c7033f7220 */ /* 0x000fe20000410000 */
[----:B-1----:R-:W-:Y:S01]  /*123f0*/  FMUL.FTZ R44, R68, R180 ;  /* 0x000000b4442c7220 */ /* 0x002fe20000410000 */
[C---:B------:R-:W-:Y:S04]  /*12400*/  HMMA.16816.F32 R40, R64.reuse, R52, R40 ;  /* 0x000000344028723c */ /* 0x040fe80000001828 */
[--C-:B------:R-:W-:Y:S01]  /*12410*/  FFMA.FTZ R52, R56, UR4, -R96.reuse ;  /* 0x0000000438347c23 */ /* 0x100fe20008010860 */
[----:B------:R-:W-:Y:S01]  /*12420*/  FFMA.FTZ R56, R57, UR4, -R97 ;  /* 0x0000000439387c23 */ /* 0x000fe20008010861 */
[----:B--2---:R-:W-:Y:S01]  /*12430*/  FFMA.FTZ R60, R61, UR4, -R96 ;  /* 0x000000043d3c7c23 */ /* 0x004fe20008010860 */
[----:B------:R-:W-:Y:S01]  /*12440*/  FMUL.FTZ R61, R68, R197 ;  /* 0x000000c5443d7220 */ /* 0x000fe20000410000 */
[-C--:B------:R-:W-:Y:S01]  /*12450*/  HMMA.16816.F32 R44, R64, R54.reuse, R44 ;  /* 0x00000036402c723c */ /* 0x080fe2000000182c */
[----:B------:R1:W-:Y:S02]  /*12460*/  MUFU.EX2 R155, R52 ;  /* 0x00000034009b7308 */ /* 0x0003e40000000800 */
[----:B------:R-:W-:Y:S01]  /*12470*/  FMUL.FTZ R53, R2, R189 ;  /* 0x000000bd02357220 */ /* 0x000fe20000410000 */
[----:B------:R-:W-:Y:S01]  /*12480*/  FMUL.FTZ R57, R68, R193 ;  /* 0x000000c144397220 */ /* 0x000fe20000410000 */
[----:B------:R-:W-:Y:S02]  /*12490*/  MOV R193, R135 ;  /* 0x0000008700c17202 */ /* 0x000fe40000000f00 */
[----:B------:R-:W-:Y:S01]  /*124a0*/  MOV R135, R127 ;  /* 0x0000007f00877202 */ /* 0x000fe20000000f00 */
[C---:B------:R-:W-:Y:S03]  /*124b0*/  HMMA.16816.F32 R48, R80.reuse, R54, R48 ;  /* 0x000000365030723c */ /* 0x040fe60000001830 */
[----:B------:R2:W-:Y:S01]  /*124c0*/  MUFU.EX2 R152, R56 ;  /* 0x0000003800987308 */ /* 0x0005e20000000800 */
[C---:B------:R-:W-:Y:S01]  /*124d0*/  FMUL.FTZ R54, R0.reuse, R190 ;  /* 0x000000be00367220 */ /* 0x040fe20000410000 */
[----:B------:R-:W-:Y:S01]  /*124e0*/  FMUL.FTZ R55, R0, R191 ;  /* 0x000000bf00377220 */ /* 0x000fe20000410000 */
[----:B------:R-:W-:Y:S01]  /*124f0*/  MOV R191, R167 ;  /* 0x000000a700bf7202 */ /* 0x000fe20000000f00 */
[--C-:B------:R-:W-:Y:S01]  /*12500*/  FFMA.FTZ R127, R105, UR4, -R79.reuse ;  /* 0x00000004697f7c23 */ /* 0x100fe2000801084f */
[----:B------:R-:W-:Y:S05]  /*12510*/  MOV R167, R158 ;  /* 0x0000009e00a77202 */ /* 0x000fea0000000f00 */
[----:B------:R4:W4:Y:S01]  /*12520*/  MUFU.EX2 R180, R60 ;  /* 0x0000003c00b47308 */ /* 0x0009220000000800 */
[----:B-1----:R-:W-:Y:S01]  /*12530*/  FMUL.FTZ R52, R2, R188 ;  /* 0x000000bc02347220 */ /* 0x002fe20000410000 */
[----:B------:R-:W-:Y:S02]  /*12540*/  MOV R158, R148 ;  /* 0x00000094009e7202 */ /* 0x000fe40000000f00 */
[----:B------:R-:W-:Y:S02]  /*12550*/  MOV R148, R90 ;  /* 0x0000005a00947202 */ /* 0x000fe40000000f00 */
[----:B------:R-:W1:Y:S01]  /*12560*/  LDSM.16.MT88.4 R88, [R137+0x8800] ;  /* 0x008800008958783b */ /* 0x000e620000004200 */
[----:B------:R-:W-:Y:S01]  /*12570*/  MOV R194, R117 ;  /* 0x0000007500c27202 */ /* 0x000fe20000000f00 */
[-C--:B---3--:R-:W-:Y:S02]  /*12580*/  HMMA.16816.F32 R52, R80, R84.reuse, R52 ;  /* 0x000000545034723c */ /* 0x088fe40000001834 */
[----:B------:R-:W-:Y:S01]  /*12590*/  MUFU.EX2 R127, R127 ;  /* 0x0000007f007f7308 */ /* 0x000fe20000000800 */
[----:B--2---:R-:W-:Y:S01]  /*125a0*/  FMUL.FTZ R56, R68, R192 ;  /* 0x000000c044387220 */ /* 0x004fe20000410000 */
[----:B------:R-:W-:Y:S01]  /*125b0*/  MOV R172, R160 ;  /* 0x000000a000ac7202 */ /* 0x000fe20000000f00 */
[----:B------:R-:W-:Y:S01]  /*125c0*/  FFMA.FTZ R117, R226, UR4, -R79 ;  /* 0x00000004e2757c23 */ /* 0x000fe2000801084f */
[----:B------:R-:W-:Y:S06]  /*125d0*/  MOV R160, R149 ;  /* 0x0000009500a07202 */ /* 0x000fec0000000f00 */
[----:B------:R2:W-:Y:S01]  /*125e0*/  MUFU.EX2 R149, R62 ;  /* 0x0000003e00957308 */ /* 0x0005e20000000800 */
[C---:B------:R-:W-:Y:S04]  /*125f0*/  HMMA.16816.F32 R56, R64.reuse, R84, R56 ;  /* 0x000000544038723c */ /* 0x040fe80000001838 */
[----:B------:R-:W-:Y:S01]  /*12600*/  FFMA.FTZ R84, R94, UR4, -R97 ;  /* 0x000000045e547c23 */ /* 0x000fe20008010861 */
[----:B----4-:R-:W-:Y:S01]  /*12610*/  FMUL.FTZ R60, R68, R196 ;  /* 0x000000c4443c7220 */ /* 0x010fe20000410000 */
[----:B------:R-:W-:Y:S03]  /*12620*/  F2FP.F16.F32.PACK_AB R85, R171, R170 ;  /* 0x000000aaab55723e */ /* 0x000fe600000000ff */
[----:B------:R3:W4:Y:S01]  /*12630*/  MUFU.EX2 R199, R84 ;  /* 0x0000005400c77308 */ /* 0x0007220000000800 */
[----:B--2---:R-:W-:Y:S07]  /*12640*/  FMUL.FTZ R62, R3, R198 ;  /* 0x000000c6033e7220 */ /* 0x004fee0000410000 */
[-C--:B------:R-:W-:Y:S03]  /*12650*/  HMMA.16816.F32 R60, R64, R86.reuse, R60 ;  /* 0x00000056403c723c */ /* 0x080fe6000000183c */
[----:B---3--:R-:W-:Y:S01]  /*12660*/  FFMA.FTZ R84, R239, UR4, -R104 ;  /* 0x00000004ef547c23 */ /* 0x008fe20008010868 */
[C---:B------:R-:W-:Y:S01]  /*12670*/  FMUL.FTZ R64, R2.reuse, R200 ;  /* 0x000000c802407220 */ /* 0x040fe20000410000 */
[----:B------:R-:W-:Y:S01]  /*12680*/  FMUL.FTZ R65, R2, R201 ;  /* 0x000000c902417220 */ /* 0x000fe20000410000 */
[C---:B------:R-:W-:Y:S01]  /*12690*/  FMUL.FTZ R66, R0.reuse, R202 ;  /* 0x000000ca00427220 */ /* 0x040fe20000410000 */
[----:B------:R2:W3:Y:S01]  /*126a0*/  MUFU.EX2 R198, R84 ;  /* 0x0000005400c67308 */ /* 0x0004e20000000800 */
[----:B------:R-:W-:Y:S01]  /*126b0*/  FMUL.FTZ R67, R0, R203 ;  /* 0x000000cb00437220 */ /* 0x000fe20000410000 */
[----:B------:R-:W-:Y:S01]  /*126c0*/  MOV R200, R180 ;  /* 0x000000b400c87202 */ /* 0x000fe20000000f00 */
[----:B------:R-:W-:Y:S01]  /*126d0*/  IMAD.MOV.U32 R202, RZ, RZ, R178 ;  /* 0x000000ffffca7224 */ /* 0x000fe200078e00b2 */
[----:B------:R-:W-:Y:S02]  /*126e0*/  MOV R201, R179 ;  /* 0x000000b300c97202 */ /* 0x000fe40000000f00 */
[----:B------:R-:W-:Y:S02]  /*126f0*/  MOV R178, R150 ;  /* 0x0000009600b27202 */ /* 0x000fe40000000f00 */
[----:B------:R-:W-:Y:S04]  /*12700*/  HMMA.16816.F32 R64, R80, R86, R64 ;  /* 0x000000565040723c */ /* 0x000fe80000001840 */
[----:B------:R-:W-:Y:S02]  /*12710*/  MOV R179, R93 ;  /* 0x0000005d00b37202 */ /* 0x000fe40000000f00 */
[----:B------:R-:W-:Y:S02]  /*12720*/  MOV R150, R92 ;  /* 0x0000005c00967202 */ /* 0x000fe40000000f00 */
[----:B------:R-:W3:Y:S01]  /*12730*/  LDSM.16.MT88.4 R92, [R139+0x8800] ;  /* 0x008800008b5c783b */ /* 0x000ee20000004200 */
[----:B------:R-:W-:Y:S02]  /*12740*/  F2FP.F16.F32.PACK_AB R80, R155, R168 ;  /* 0x000000a89b50723e */ /* 0x000fe400000000ff */
[----:B------:R-:W-:Y:S02]  /*12750*/  F2FP.F16.F32.PACK_AB R81, R154, R152 ;  /* 0x000000989a51723e */ /* 0x000fe400000000ff */
[----:B------:R-:W-:Y:S02]  /*12760*/  F2FP.F16.F32.PACK_AB R82, R200, R153 ;  /* 0x00000099c852723e */ /* 0x000fe400000000ff */
[----:B----4-:R-:W-:Y:S02]  /*12770*/  F2FP.F16.F32.PACK_AB R83, R199, R149 ;  /* 0x00000095c753723e */ /* 0x010fe400000000ff */
[----:B------:R-:W-:Y:S02]  /*12780*/  MOV R203, R177 ;  /* 0x000000b100cb7202 */ /* 0x000fe40000000f00 */
[----:B--2---:R-:W-:Y:S02]  /*12790*/  F2FP.F16.F32.PACK_AB R84, R191, R176 ;  /* 0x000000b0bf54723e */ /* 0x004fe400000000ff */
[----:B------:R-:W-:Y:S01]  /*127a0*/  F2FP.F16.F32.PACK_AB R86, R201, R203 ;  /* 0x000000cbc956723e */ /* 0x000fe200000000ff */
[-C--:B-1----:R-:W-:Y:S03]  /*127b0*/  HMMA.16816.F32 R4, R80, R88.reuse, R4 ;  /* 0x000000585004723c */ /* 0x082fe60000001804 */
[----:B---3--:R-:W-:Y:S02]  /*127c0*/  F2FP.F16.F32.PACK_AB R87, R198, R202 ;  /* 0x000000cac657723e */ /* 0x008fe400000000ff */
        /* <DEDUP_REMOVED lines=8> */
[----:B------:R-:W-:Y:S01]  /*12850*/  IMAD.MOV.U32 R167, RZ, RZ, R165 ;  /* 0x000000ffffa77224 */ /* 0x000fe200078e00a5 */
[----:B------:R-:W-:Y:S02]  /*12860*/  MOV R165, R161 ;  /* 0x000000a100a57202 */ /* 0x000fe40000000f00 */
[----:B------:R-:W-:Y:S01]  /*12870*/  MOV R161, R158 ;  /* 0x0000009e00a17202 */ /* 0x000fe20000000f00 */
[C---:B------:R-:W-:Y:S01]  /*12880*/  HMMA.16816.F32 R16, R80.reuse, R90, R16 ;  /* 0x0000005a5010723c */ /* 0x040fe20000001810 */
[----:B------:R-:W1:Y:S07]  /*12890*/  LDSM.16.MT88.4 R88, [R77+0x800] ;  /* 0x000800004d58783b */ /* 0x000e6e0000004200 */
[-C--:B------:R-:W-:Y:S08]  /*128a0*/  HMMA.16816.F32 R20, R80, R92.reuse, R20 ;  /* 0x0000005c5014723c */ /* 0x080ff00000001814 */
[C---:B------:R-:W-:Y:S04]  /*128b0*/  HMMA.16816.F32 R24, R84.reuse, R92, R24 ;  /* 0x0000005c5418723c */ /* 0x040fe80000001818 */
[--C-:B------:R-:W-:Y:S04]  /*128c0*/  FFMA.FTZ R92, R248, UR4, -R79.reuse ;  /* 0x00000004f85c7c23 */ /* 0x100fe8000801084f */
[-C--:B------:R-:W-:Y:S01]  /*128d0*/  HMMA.16816.F32 R28, R84, R94.reuse, R28 ;  /* 0x0000005e541c723c */ /* 0x080fe2000000181c */
[----:B------:R2:W-:Y:S07]  /*128e0*/  MUFU.EX2 R169, R92 ;  /* 0x0000005c00a97308 */ /* 0x0005ee0000000800 */
[C---:B------:R-:W-:Y:S08]  /*128f0*/  HMMA.16816.F32 R32, R80.reuse, R94, R32 ;  /* 0x0000005e5020723c */ /* 0x040ff00000001820 */
[-C--:B-1----:R-:W-:Y:S03]  /*12900*/  HMMA.16816.F32 R36, R80, R88.reuse, R36 ;  /* 0x000000585024723c */ /* 0x082fe60000001824 */
[----:B--2---:R-:W-:Y:S04]  /*12910*/  FFMA.FTZ R92, R249, UR4, -R79 ;  /* 0x00000004f95c7c23 */ /* 0x004fe8000801084f */
[----:B------:R1:W2:Y:S01]  /*12920*/  MUFU.EX2 R196, R92 ;  /* 0x0000005c00c47308 */ /* 0x0002a20000000800 */
[C---:B------:R-:W-:Y:S04]  /*12930*/  HMMA.16816.F32 R40, R84.reuse, R88, R40 ;  /* 0x000000585428723c */ /* 0x040fe80000001828 */
[----:B------:R-:W-:Y:S01]  /*12940*/  FFMA.FTZ R88, R223, UR4, -R104 ;  /* 0x00000004df587c23 */ /* 0x000fe20008010868 */
[----:B------:R-:W-:Y:S01]  /*12950*/  IMAD.MOV.U32 R223, RZ, RZ, R178 ;  /* 0x000000ffffdf7224 */ /* 0x000fe200078e00b2 */
[----:B------:R-:W-:Y:S01]  /*12960*/  MOV R178, R220 ;  /* 0x000000dc00b27202 */ /* 0x000fe20000000f00 */
[----:B------:R-:W-:Y:S01]  /*12970*/  FFMA.FTZ R89, R98, UR4, -R96 ;  /* 0x0000000462597c23 */ /* 0x000fe20008010860 */
[-C--:B------:R-:W-:Y:S01]  /*12980*/  HMMA.16816.F32 R44, R84, R90.reuse, R44 ;  /* 0x0000005a542c723c */ /* 0x080fe2000000182c */
[----:B------:R3:W-:Y:S02]  /*12990*/  MUFU.EX2 R158, R88 ;  /* 0x00000058009e7308 */ /* 0x0007e40000000800 */
[----:B------:R-:W-:Y:S01]  /*129a0*/  MOV R220, R174 ;  /* 0x000000ae00dc7202 */ /* 0x000fe20000000f00 */
[----:B------:R-:W-:Y:S01]  /*129b0*/  FFMA.FTZ R98, R208, UR4, -R97 ;  /* 0x00000004d0627c23 */ /* 0x000fe20008010861 */
[----:B------:R-:W-:Y:S02]  /*129c0*/  MOV R174, R172 ;  /* 0x000000ac00ae7202 */ /* 0x000fe40000000f00 */
[----:B------:R-:W-:Y:S01]  /*129d0*/  MOV R172, R166 ;  /* 0x000000a600ac7202 */ /* 0x000fe20000000f00 */
[C---:B------:R-:W-:Y:S03]  /*129e0*/  HMMA.16816.F32 R48, R80.reuse, R90, R48 ;  /* 0x0000005a5030723c */ /* 0x040fe60000001830 */
[----:B------:R-:W-:Y:S01]  /*129f0*/  MUFU.EX2 R184, R89 ;  /* 0x0000005900b87308 */ /* 0x000fe20000000800 */
[----:B------:R-:W-:Y:S01]  /*12a00*/  MOV R166, R162 ;  /* 0x000000a200a67202 */ /* 0x000fe20000000f00 */
[----:B-1----:R-:W-:Y:S01]  /*12a10*/  FFMA.FTZ R92, R241, UR4, -R79 ;  /* 0x00000004f15c7c23 */ /* 0x002fe2000801084f */
[----:B------:R-:W-:Y:S02]  /*12a20*/  MOV R162, R160 ;  /* 0x000000a000a27202 */ /* 0x000fe40000000f00 */
[----:B------:R-:W-:Y:S05]  /*12a30*/  MOV R160, R157 ;  /* 0x0000009d00a07202 */ /* 0x000fea0000000f00 */
[----:B------:R1:W-:Y:S01]  /*12a40*/  MUFU.EX2 R187, R92 ;  /* 0x0000005c00bb7308 */ /* 0x0003e20000000800 */
[----:B------:R-:W-:Y:S01]  /*12a50*/  MOV R157, R156 ;  /* 0x0000009c009d7202 */ /* 0x000fe20000000f00 */
[----:B---3--:R-:W-:Y:S01]  /*12a60*/  FFMA.FTZ R88, R225, UR4, -R104 ;  /* 0x00000004e1587c23 */ /* 0x008fe20008010868 */
[----:B------:R-:W-:Y:S02]  /*12a70*/  MOV R156, R151 ;  /* 0x00000097009c7202 */ /* 0x000fe40000000f00 */
[----:B------:R-:W3:Y:S01]  /*12a80*/  LDL.LU R151, [R1+0xc] ;  /* 0x00000c0001977983 */ /* 0x000ee20000300800 */
[----:B------:R-:W-:Y:S01]  /*12a90*/  MOV R225, R223 ;  /* 0x000000df00e17202 */ /* 0x000fe20000000f00 */
        /* <DEDUP_REMOVED lines=8> */
[----:B-1----:R-:W-:Y:S01]  /*12b20*/  FFMA.FTZ R92, R242, UR4, -R79 ;  /* 0x00000004f25c7c23 */ /* 0x002fe2000801084f */
[----:B------:R-:W-:Y:S02]  /*12b30*/  MOV R174, R173 ;  /* 0x000000ad00ae7202 */ /* 0x000fe40000000f00 */
[----:B------:R-:W-:Y:S01]  /*12b40*/  MOV R173, R172 ;  /* 0x000000ac00ad7202 */ /* 0x000fe20000000f00 */
[----:B------:R1:W2:Y:S01]  /*12b50*/  MUFU.EX2 R197, R92 ;  /* 0x0000005c00c57308 */ /* 0x0002a20000000800 */
[----:B------:R-:W-:Y:S01]  /*12b60*/  MOV R172, R167 ;  /* 0x000000a700ac7202 */ /* 0x000fe20000000f00 */
[----:B------:R-:W-:Y:S01]  /*12b70*/  IMAD.MOV.U32 R167, RZ, RZ, R166 ;  /* 0x000000ffffa77224 */ /* 0x000fe200078e00a6 */
[----:B------:R-:W-:Y:S02]  /*12b80*/  MOV R166, R165 ;  /* 0x000000a500a67202 */ /* 0x000fe40000000f00 */
[----:B------:R-:W-:Y:S01]  /*12b90*/  MOV R165, R162 ;  /* 0x000000a200a57202 */ /* 0x000fe20000000f00 */
[----:B----4-:R-:W-:Y:S01]  /*12ba0*/  FFMA.FTZ R88, R225, UR4, -R104 ;  /* 0x00000004e1587c23 */ /* 0x010fe20008010868 */
[----:B------:R-:W-:Y:S02]  /*12bb0*/  MOV R162, R161 ;  /* 0x000000a100a27202 */ /* 0x000fe40000000f00 */
[----:B------:R-:W-:Y:S01]  /*12bc0*/  MOV R161, R160 ;  /* 0x000000a000a17202 */ /* 0x000fe20000000f00 */
[----:B------:R4:W-:Y:S01]  /*12bd0*/  MUFU.EX2 R186, R88 ;  /* 0x0000005800ba7308 */ /* 0x0009e20000000800 */
[----:B------:R-:W-:Y:S02]  /*12be0*/  MOV R160, R157 ;  /* 0x0000009d00a07202 */ /* 0x000fe40000000f00 */
[----:B------:R-:W-:Y:S02]  /*12bf0*/  MOV R157, R156 ;  /* 0x0000009c009d7202 */ /* 0x000fe40000000f00 */
[----:B------:R-:W-:Y:S01]  /*12c00*/  MOV R225, R220 ;  /* 0x000000dc00e17202 */ /* 0x000fe20000000f00 */
[----:B------:R-:W-:Y:S01]  /*12c10*/  IMAD.MOV.U32 R220, RZ, RZ, R167 ;  /* 0x000000ffffdc7224 */ /* 0x000fe200078e00a7 */
[----:B-1----:R-:W1:Y:S01]  /*12c20*/  LDSM.16.MT88.4 R92, [R78+0x800] ;  /* 0x000800004e5c783b */ /* 0x002e620000004200 */
[----:B------:R-:W-:Y:S02]  /*12c30*/  MOV R183, R160 ;  /* 0x000000a000b77202 */ /* 0x000fe40000000f00 */
[----:B------:R-:W-:Y:S02]  /*12c40*/  MOV R160, R157 ;  /* 0x0000009d00a07202 */ /* 0x000fe40000000f00 */
[----:B------:R-:W-:Y:S01]  /*12c50*/  MOV R208, R131 ;  /* 0x0000008300d07202 */ /* 0x000fe20000000f00 */
[----:B------:R-:W-:Y:S01]  /*12c60*/  FFMA.FTZ R131, R109, UR4, -R79 ;  /* 0x000000046d837c23 */ /* 0x000fe2000801084f */
[----:B------:R-:W-:Y:S02]  /*12c70*/  MOV R181, R178 ;  /* 0x000000b200b57202 */ /* 0x000fe40000000f00 */
[----:B------:R-:W-:Y:S01]  /*12c80*/  MOV R180, R179 ;  /* 0x000000b300b47202 */ /* 0x000fe20000000f00 */
[--C-:B----4-:R-:W-:Y:S01]  /*12c90*/  FFMA.FTZ R88, R102, UR4, -R96.reuse ;  /* 0x0000000466587c23 */ /* 0x110fe20008010860 */
[--C-:B------:R-:W-:Y:S01]  /*12ca0*/  FFMA.FTZ R109, R208, UR4, -R96.reuse ;  /* 0x00000004d06d7c23 */ /* 0x100fe20008010860 */
[----:B------:R-:W-:Y:S01]  /*12cb0*/  MOV R182, R177 ;  /* 0x000000b100b67202 */ /* 0x000fe20000000f00 */
[----:B------:R-:W-:Y:S01]  /*12cc0*/  MUFU.EX2 R131, R131 ;  /* 0x0000008300837308 */ /* 0x000fe20000000800 */
[----:B------:R-:W-:Y:S02]  /*12cd0*/  MOV R177, R172 ;  /* 0x000000ac00b17202 */ /* 0x000fe40000000f00 */
[----:B------:R-:W-:Y:S02]  /*12ce0*/  MOV R172, R161 ;  /* 0x000000a100ac7202 */ /* 0x000fe40000000f00 */
[----:B------:R-:W-:Y:S02]  /*12cf0*/  MOV R188, R182 ;  /* 0x000000b600bc7202 */ /* 0x000fe40000000f00 */
[----:B------:R-:W-:Y:S03]  /*12d00*/  MOV R182, R180 ;  /* 0x000000b400b67202 */ /* 0x000fe60000000f00 */
        /* <DEDUP_REMOVED lines=9> */
[----:B----4-:R-:W-:Y:S01]  /*12da0*/  FFMA.FTZ R88, R207, UR4, -R97 ;  /* 0x00000004cf587c23 */ /* 0x010fe20008010861 */
[----:B------:R-:W-:Y:S01]  /*12db0*/  MOV R207, R126 ;  /* 0x0000007e00cf7202 */ /* 0x000fe20000000f00 */
[-C--:B-1----:R-:W-:Y:S03]  /*12dc0*/  HMMA.16816.F32 R52, R80, R92.reuse, R52 ;  /* 0x0000005c5034723c */ /* 0x082fe60000001834 */
[--C-:B------:R-:W-:Y:S05]  /*12dd0*/  FFMA.FTZ R126, R222, UR4, -R79.reuse ;  /* 0x00000004de7e7c23 */ /* 0x100fea000801084f */
[C---:B------:R-:W-:Y:S01]  /*12de0*/  HMMA.16816.F32 R56, R84.reuse, R92, R56 ;  /* 0x0000005c5438723c */ /* 0x040fe20000001838 */
[----:B------:R-:W-:Y:S03]  /*12df0*/  MUFU.EX2 R126, R126 ;  /* 0x0000007e007e7308 */ /* 0x000fe60000000800 */
[----:B------:R-:W-:Y:S01]  /*12e00*/  FFMA.FTZ R92, R100, UR4, -R96 ;  /* 0x00000004645c7c23 */ /* 0x000fe20008010860 */
[----:B------:R-:W-:Y:S03]  /*12e10*/  FFMA.FTZ R100, R246, UR4, -R79 ;  /* 0x00000004f6647c23 */ /* 0x000fe6000801084f */
[-C--:B------:R-:W-:Y:S03]  /*12e20*/  HMMA.16816.F32 R60, R84, R94.reuse, R60 ;  /* 0x0000005e543c723c */ /* 0x080fe6000000183c */
[----:B------:R1:W-:Y:S01]  /*12e30*/  MUFU.EX2 R242, R92 ;  /* 0x0000005c00f27308 */ /* 0x0003e20000000800 */
[----:B--2---:R-:W-:Y:S02]  /*12e40*/  F2FP.F16.F32.PACK_AB R84, R196, R169 ;  /* 0x000000a9c454723e */ /* 0x004fe400000000ff */
[----:B------:R-:W-:Y:S02]  /*12e50*/  F2FP.F16.F32.PACK_AB R86, R197, R187 ;  /* 0x000000bbc556723e */ /* 0x000fe400000000ff */
[----:B------:R-:W-:Y:S01]  /*12e60*/  F2FP.F16.F32.PACK_AB R85, R185, R158 ;  /* 0x0000009eb955723e */ /* 0x000fe200000000ff */
[----:B------:R-:W-:Y:S04]  /*12e70*/  HMMA.16816.F32 R64, R80, R94, R64 ;  /* 0x0000005e5040723c */ /* 0x000fe80000001840 */
[----:B------:R-:W-:Y:S01]  /*12e80*/  F2FP.F16.F32.PACK_AB R80, R184, R157 ;  /* 0x0000009db850723e */ /* 0x000fe200000000ff */
[----:B-1----:R-:W-:Y:S01]  /*12e90*/  FFMA.FTZ R92, R206, UR4, -R97 ;  /* 0x00000004ce5c7c23 */ /* 0x002fe20008010861 */
[----:B------:R-:W-:Y:S02]  /*12ea0*/  IMAD.MOV.U32 R206, RZ, RZ, R116 ;  /* 0x000000ffffce7224 */ /* 0x000fe400078e0074 */
[----:B------:R-:W-:Y:S01]  /*12eb0*/  FFMA.FTZ R116, R227, UR4, -R79 ;  /* 0x00000004e3747c23 */ /* 0x000fe2000801084f */
[----:B------:R1:W-:Y:S01]  /*12ec0*/  MUFU.EX2 R148, R92 ;  /* 0x0000005c00947308 */ /* 0x0003e20000000800 */
[--C-:B------:R-:W-:Y:S01]  /*12ed0*/  FFMA.FTZ R105, R206, UR4, -R96.reuse ;  /* 0x00000004ce697c23 */ /* 0x100fe20008010860 */
[----:B------:R-:W-:Y:S01]  /*12ee0*/  MOV R206, R147 ;  /* 0x0000009300ce7202 */ /* 0x000fe20000000f00 */
[--C-:B------:R-:W-:Y:S01]  /*12ef0*/  FFMA.FTZ R147, R103, UR4, -R96.reuse ;  /* 0x0000000467937c23 */ /* 0x100fe20008010860 */
[--C-:B------:R-:W-:Y:S01]  /*12f00*/  FFMA.FTZ R103, R215, UR4, -R97.reuse ;  /* 0x00000004d7677c23 */ /* 0x100fe20008010861 */
[----:B-1----:R-:W-:Y:S01]  /*12f10*/  FFMA.FTZ R92, R205, UR4, -R97 ;  /* 0x00000004cd5c7c23 */ /* 0x002fe20008010861 */
[----:B------:R-:W-:Y:S01]  /*12f20*/  MOV R205, R146 ;  /* 0x0000009200cd7202 */ /* 0x000fe20000000f00 */
[----:B------:R-:W-:Y:S03]  /*12f30*/  FFMA.FTZ R146, R106, UR4, -R96 ;  /* 0x000000046a927c23 */ /* 0x000fe60008010860 */
[----:B------:R1:W2:Y:S02]  /*12f40*/  MUFU.EX2 R241, R92 ;  /* 0x0000005c00f17308 */ /* 0x0002a40000000800 */
[----:B-1----:R-:W-:Y:S01]  /*12f50*/  FFMA.FTZ R92, R183, UR4, -R104 ;  /* 0x00000004b75c7c23 */ /* 0x002fe20008010868 */
[----:B--2---:R-:W-:Y:S02]  /*12f60*/  F2FP.F16.F32.PACK_AB R83, R241, R148 ;  /* 0x00000094f153723e */ /* 0x004fe400000000ff */
[----:B------:R-:W-:Y:S05]  /*12f70*/  MOV R183, R181 ;  /* 0x000000b500b77202 */ /* 0x000fea0000000f00 */
        /* <DEDUP_REMOVED lines=9> */
[----:B-1----:R-:W-:Y:S01]  /*13010*/  LDSM.16.MT88.4 R92, [R139+0x9000] ;  /* 0x009000008b5c783b */ /* 0x002fe20000004200 */
[----:B--2---:R-:W-:Y:S02]  /*13020*/  F2FP.F16.F32.PACK_AB R87, R159, R186 ;  /* 0x000000ba9f57723e */ /* 0x004fe400000000ff */
[----:B------:R-:W-:Y:S01]  /*13030*/  MOV R178, R177 ;  /* 0x000000b100b27202 */ /* 0x000fe20000000f00 */
[----:B------:R-:W-:Y:S01]  /*13040*/  IMAD.MOV.U32 R177, RZ, RZ, R220 ;  /* 0x000000ffffb17224 */ /* 0x000fe200078e00dc */
[----:B------:R-:W-:Y:S02]  /*13050*/  MOV R220, R175 ;  /* 0x000000af00dc7202 */ /* 0x000fe40000000f00 */
[----:B------:R-:W-:Y:S02]  /*13060*/  MOV R175, R174 ;  /* 0x000000ae00af7202 */ /* 0x000fe40000000f00 */
[----:B------:R-:W-:Y:S02]  /*13070*/  MOV R174, R173 ;  /* 0x000000ad00ae7202 */ /* 0x000fe40000000f00 */
[----:B------:R-:W-:Y:S02]  /*13080*/  MOV R173, R172 ;  /* 0x000000ac00ad7202 */ /* 0x000fe40000000f00 */
[----:B---3--:R-:W-:Y:S02]  /*13090*/  MOV R156, R151 ;  /* 0x00000097009c7202 */ /* 0x008fe40000000f00 */
[----:B------:R-:W-:Y:S02]  /*130a0*/  MOV R151, R150 ;  /* 0x0000009600977202 */ /* 0x000fe40000000f00 */
[----:B------:R-:W2:Y:S01]  /*130b0*/  LDL.LU R150, [R1+0x10] ;  /* 0x0000100001967983 */ /* 0x000ea20000300800 */
[----:B------:R-:W-:Y:S02]  /*130c0*/  MOV R161, R156 ;  /* 0x0000009c00a17202 */ /* 0x000fe40000000f00 */
[----:B------:R-:W-:Y:S01]  /*130d0*/  MOV R162, R151 ;  /* 0x0000009700a27202 */ /* 0x000fe20000000f00 */
[----:B------:R-:W3:Y:S01]  /*130e0*/  LDL.LU R167, [R1+0x18] ;  /* 0x0000180001a77983 */ /* 0x000ee20000300800 */
[----:B------:R1:W-:Y:S03]  /*130f0*/  MUFU.EX2 R151, R88 ;  /* 0x0000005800977308 */ /* 0x0003e60000000800 */
[----:B------:R-:W4:Y:S01]  /*13100*/  LDL.LU R134, [R1] ;  /* 0x0000000001867983 */ /* 0x000f220000300800 */
[----:B-1----:R-:W-:Y:S06]  /*13110*/  FFMA.FTZ R88, R99, UR4, -R96 ;  /* 0x0000000463587c23 */ /* 0x002fec0008010860 */
[----:B------:R1:W1:Y:S02]  /*13120*/  MUFU.EX2 R156, R88 ;  /* 0x00000058009c7308 */ /* 0x0002640000000800 */
[----:B-1----:R-:W1:Y:S01]  /*13130*/  LDSM.16.MT88.4 R88, [R137+0x9000] ;  /* 0x009000008958783b */ /* 0x002e620000004200 */
[----:B------:R-:W-:Y:S01]  /*13140*/  F2FP.F16.F32.PACK_AB R82, R242, R156 ;  /* 0x0000009cf252723e */ /* 0x000fe200000000ff */
[----:B--2---:R-:W-:Y:S06]  /*13150*/  IMAD.MOV.U32 R165, RZ, RZ, R150 ;  /* 0x000000ffffa57224 */ /* 0x004fec00078e0096 */
[----:B------:R-:W2:Y:S01]  /*13160*/  MUFU.EX2 R150, R98 ;  /* 0x0000006200967308 */ /* 0x000ea20000000800 */
[----:B---3--:R-:W-:Y:S02]  /*13170*/  MOV R172, R167 ;  /* 0x000000a700ac7202 */ /* 0x008fe40000000f00 */
[----:B------:R-:W-:Y:S02]  /*13180*/  MOV R167, R166 ;  /* 0x000000a600a77202 */ /* 0x000fe40000000f00 */
[----:B------:R-:W-:Y:S02]  /*13190*/  MOV R166, R165 ;  /* 0x000000a500a67202 */ /* 0x000fe40000000f00 */
[----:B------:R-:W-:Y:S01]  /*131a0*/  MOV R165, R162 ;  /* 0x000000a200a57202 */ /* 0x000fe20000000f00 */
[----:B------:R-:W-:Y:S01]  /*131b0*/  IMAD.MOV.U32 R162, RZ, RZ, R161 ;  /* 0x000000ffffa27224 */ /* 0x000fe200078e00a1 */
[----:B------:R-:W-:Y:S02]  /*131c0*/  MOV R161, R160 ;  /* 0x000000a000a17202 */ /* 0x000fe40000000f00 */
[----:B------:R-:W-:Y:S02]  /*131d0*/  MOV R160, R143 ;  /* 0x0000008f00a07202 */ /* 0x000fe40000000f00 */
[----:B------:R-:W-:Y:S02]  /*131e0*/  MOV R143, R142 ;  /* 0x0000008e008f7202 */ /* 0x000fe40000000f00 */
[----:B------:R-:W3:Y:S01]  /*131f0*/  LDL.LU R142, [R1+0x14] ;  /* 0x00001400018e7983 */ /* 0x000ee20000300800 */
[----:B--2---:R-:W-:Y:S02]  /*13200*/  F2FP.F16.F32.PACK_AB R81, R151, R150 ;  /* 0x000000969751723e */ /* 0x004fe400000000ff */
[----:B----4-:R-:W-:Y:S02]  /*13210*/  MOV R102, R134 ;  /* 0x0000008600667202 */ /* 0x010fe40000000f00 */
[----:B------:R-:W-:Y:S01]  /*13220*/  MOV R134, R128 ;  /* 0x0000008000867202 */ /* 0x000fe20000000f00 */
[--C-:B------:R-:W-:Y:S01]  /*13230*/  FFMA.FTZ R128, R108, UR4, -R79.reuse ;  /* 0x000000046c807c23 */ /* 0x100fe2000801084f */
[--C-:B------:R-:W-:Y:S01]  /*13240*/  FFMA.FTZ R108, R207, UR4, -R96.reuse ;  /* 0x00000004cf6c7c23 */ /* 0x100fe20008010860 */
[-C--:B-1----:R-:W-:Y:S03]  /*13250*/  HMMA.16816.F32 R4, R80, R88.reuse, R4 ;  /* 0x000000585004723c */ /* 0x082fe60000001804 */
[--C-:B------:R-:W-:Y:S01]  /*13260*/  FFMA.FTZ R102, R102, UR4, -R96.reuse ;  /* 0x0000000466667c23 */ /* 0x100fe20008010860 */
[----:B------:R-:W-:Y:S01]  /*13270*/  MOV R207, R141 ;  /* 0x0000008d00cf7202 */ /* 0x000fe20000000f00 */
[----:B------:R-:W-:Y:S01]  /*13280*/  FFMA.FTZ R141, R119, UR4, -R96 ;  /* 0x00000004778d7c23 */ /* 0x000fe20008010860 */
[----:B------:R-:W-:Y:S02]  /*13290*/  MUFU.EX2 R128, R128 ;  /* 0x0000008000807308 */ /* 0x000fe40000000800 */
[C---:B------:R-:W-:Y:S08]  /*132a0*/  HMMA.16816.F32 R8, R84.reuse, R88, R8 ;  /* 0x000000585408723c */ /* 0x040ff00000001808 */
[-C--:B------:R-:W-:Y:S08]  /*132b0*/  HMMA.16816.F32 R12, R84, R90.reuse, R12 ;  /* 0x0000005a540c723c */ /* 0x080ff0000000180c */
[C---:B------:R-:W-:Y:S01]  /*132c0*/  HMMA.16816.F32 R16, R80.reuse, R90, R16 ;  /* 0x0000005a5010723c */ /* 0x040fe20000001810 */
[----:B------:R-:W1:Y:S07]  /*132d0*/  LDSM.16.MT88.4 R88, [R77+0x1000] ;  /* 0x001000004d58783b */ /* 0x000e6e0000004200 */
[-C--:B------:R-:W-:Y:S08]  /*132e0*/  HMMA.16816.F32 R20, R80, R92.reuse, R20 ;  /* 0x0000005c5014723c */ /* 0x080ff00000001814 */
[C---:B------:R-:W-:Y:S04]  /*132f0*/  HMMA.16816.F32 R24, R84.reuse, R92, R24 ;  /* 0x0000005c5418723c */ /* 0x040fe80000001818 */
[--C-:B------:R-:W-:Y:S01]  /*13300*/  FFMA.FTZ R92, R188, UR4, -R79.reuse ;  /* 0x00000004bc5c7c23 */ /* 0x100fe2000801084f */
[----:B------:R-:W-:Y:S01]  /*13310*/  IMAD.MOV.U32 R188, RZ, RZ, R182 ;  /* 0x000000ffffbc7224 */ /* 0x000fe200078e00b6 */
[----:B------:R-:W-:Y:S02]  /*13320*/  MOV R182, R180 ;  /* 0x000000b400b67202 */ /* 0x000fe40000000f00 */
[-C--:B------:R-:W-:Y:S03]  /*13330*/  HMMA.16816.F32 R28, R84, R94.reuse, R28 ;  /* 0x0000005e541c723c */ /* 0x080fe6000000181c */
[----:B------:R-:W-:Y:S02]  /*13340*/  MOV R180, R225 ;  /* 0x000000e100b47202 */ /* 0x000fe40000000f00 */
[----:B------:R2:W-:Y:S03]  /*13350*/  MUFU.EX2 R225, R92 ;  /* 0x0000005c00e17308 */ /* 0x0005e60000000800 */
[C---:B------:R-:W-:Y:S08]  /*13360*/  HMMA.16816.F32 R32, R80.reuse, R94, R32 ;  /* 0x0000005e5020723c */ /* 0x040ff00000001820 */
[-C--:B-1----:R-:W-:Y:S03]  /*13370*/  HMMA.16816.F32 R36, R80, R88.reuse, R36 ;  /* 0x000000585024723c */ /* 0x082fe60000001824 */
[----:B--2---:R-:W-:Y:S01]  /*13380*/  FFMA.FTZ R92, R189, UR4, -R79 ;  /* 0x00000004bd5c7c23 */ /* 0x004fe2000801084f */
[----:B------:R-:W-:Y:S04]  /*13390*/  MOV R189, R188 ;  /* 0x000000bc00bd7202 */ /* 0x000fe80000000f00 */
[C---:B------:R-:W-:Y:S04]  /*133a0*/  HMMA.16816.F32 R40, R84.reuse, R88, R40 ;  /* 0x000000585428723c */ /* 0x040fe80000001828 */
[----:B------:R-:W-:Y:S01]  /*133b0*/  MOV R188, R183 ;  /* 0x000000b700bc7202 */ /* 0x000fe20000000f00 */
[----:B------:R-:W-:Y:S01]  /*133c0*/  FFMA.FTZ R89, R124, UR4, -R97 ;  /* 0x000000047c597c23 */ /* 0x000fe20008010861 */
[----:B------:R-:W-:Y:S01]  /*133d0*/  MOV R183, R182 ;  /* 0x000000b600b77202 */ /* 0x000fe20000000f00 */
[----:B------:R-:W-:Y:S01]  /*133e0*/  FFMA.FTZ R124, R240, UR4, -R96 ;  /* 0x00000004f07c7c23 */ /* 0x000fe20008010860 */
[-C--:B------:R-:W-:Y:S03]  /*133f0*/  HMMA.16816.F32 R44, R84, R90.reuse, R44 ;  /* 0x0000005a542c723c */ /* 0x080fe6000000182c */
[----:B------:R-:W-:Y:S01]  /*13400*/  MOV R182, R181 ;  /* 0x000000b500b67202 */ /* 0x000fe20000000f00 */
[----:B------:R-:W-:Y:S01]  /*13410*/  FFMA.FTZ R88, R188, UR4, -R79 ;  /* 0x00000004bc587c23 */ /* 0x000fe2000801084f */
[----:B------:R-:W-:Y:S01]  /*13420*/  MOV R181, R180 ;  /* 0x000000b400b57202 */ /* 0x000fe20000000f00 */
[----:B------:R-:W-:Y:S01]  /*13430*/  IMAD.MOV.U32 R180, RZ, RZ, R224 ;  /* 0x000000ffffb47224 */ /* 0x000fe200078e00e0 */
[----:B------:R-:W-:Y:S01]  /*13440*/  MOV R224, R223 ;  /* 0x000000df00e07202 */ /* 0x000fe20000000f00 */
[C---:B------:R-:W-:Y:S01]  /*13450*/  HMMA.16816.F32 R48, R80.reuse, R90, R48 ;  /* 0x0000005a5030723c */ /* 0x040fe20000001830 */
[----:B------:R-:W-:Y:S03]  /*13460*/  MUFU.EX2 R124, R124 ;  /* 0x0000007c007c7308 */ /* 0x000fe60000000800 */
[----:B------:R-:W-:Y:S01]  /*13470*/  MOV R188, R183 ;  /* 0x000000b700bc7202 */ /* 0x000fe20000000f00 */
[----:B------:R-:W-:Y:S01]  /*13480*/  FFMA.FTZ R90, R210, UR4, -R96 ;  /* 0x00000004d25a7c23 */ /* 0x000fe20008010860 */
        /* <DEDUP_REMOVED lines=8> */
[----:B------:R1:W-:Y:S01]  /*13510*/  MUFU.EX2 R224, R88 ;  /* 0x0000005800e07308 */ /* 0x0003e20000000800 */
[----:B------:R-:W-:Y:S02]  /*13520*/  MOV R177, R220 ;  /* 0x000000dc00b17202 */ /* 0x000fe40000000f00 */
[----:B------:R-:W-:Y:S07]  /*13530*/  MOV R220, R163 ;  /* 0x000000a300dc7202 */ /* 0x000fee0000000f00 */
[----:B------:R2:W-:Y:S01]  /*13540*/  MUFU.EX2 R163, R92 ;  /* 0x0000005c00a37308 */ /* 0x0005e20000000800 */
[--C-:B-1----:R-:W-:Y:S09]  /*13550*/  FFMA.FTZ R88, R189, UR4, -R79.reuse ;  /* 0x00000004bd587c23 */ /* 0x102ff2000801084f */
[----:B------:R1:W4:Y:S01]  /*13560*/  MUFU.EX2 R239, R88 ;  /* 0x0000005800ef7308 */ /* 0x0003220000000800 */
[----:B--2---:R-:W2:Y:S01]  /*13570*/  LDSM.16.MT88.4 R92, [R78+0x1000] ;  /* 0x001000004e5c783b */ /* 0x004ea20000004200 */
[----:B-1----:R-:W-:Y:S01]  /*13580*/  FFMA.FTZ R88, R188, UR4, -R104 ;  /* 0x00000004bc587c23 */ /* 0x002fe20008010868 */
[----:B------:R-:W-:Y:S02]  /*13590*/  MOV R188, R183 ;  /* 0x000000b700bc7202 */ /* 0x000fe40000000f00 */
[----:B------:R-:W-:Y:S02]  /*135a0*/  MOV R183, R182 ;  /* 0x000000b600b77202 */ /* 0x000fe40000000f00 */
        /* <DEDUP_REMOVED lines=11> */
[----:B------:R-:W-:Y:S01]  /*13660*/  MOV R167, R166 ;  /* 0x000000a600a77202 */ /* 0x000fe20000000f00 */
[-C--:B--2---:R-:W-:Y:S03]  /*13670*/  HMMA.16816.F32 R52, R80, R92.reuse, R52 ;  /* 0x0000005c5034723c */ /* 0x084fe60000001834 */
[----:B------:R-:W-:Y:S01]  /*13680*/  MOV R166, R165 ;  /* 0x000000a500a67202 */ /* 0x000fe20000000f00 */
[----:B------:R-:W-:Y:S01]  /*13690*/  IMAD.MOV.U32 R165, RZ, RZ, R162 ;  /* 0x000000ffffa57224 */ /* 0x000fe200078e00a2 */
[----:B------:R-:W-:Y:S01]  /*136a0*/  MOV R189, R182 ;  /* 0x000000b600bd7202 */ /* 0x000fe20000000f00 */
[----:B------:R1:W-:Y:S01]  /*136b0*/  MUFU.EX2 R162, R88 ;  /* 0x0000005800a27308 */ /* 0x0003e20000000800 */
[----:B------:R-:W-:Y:S01]  /*136c0*/  MOV R182, R223 ;  /* 0x000000df00b67202 */ /* 0x000fe20000000f00 */
[C---:B------:R-:W-:Y:S04]  /*136d0*/  HMMA.16816.F32 R56, R84.reuse, R92, R56 ;  /* 0x0000005c5438723c */ /* 0x040fe80000001838 */
[----:B------:R-:W-:Y:S01]  /*136e0*/  MOV R190, R183 ;  /* 0x000000b700be7202 */ /* 0x000fe20000000f00 */
[--C-:B------:R-:W-:Y:S01]  /*136f0*/  FFMA.FTZ R98, R189, UR4, -R79.reuse ;  /* 0x00000004bd627c23 */ /* 0x100fe2000801084f */
[----:B------:R-:W-:Y:S02]  /*13700*/  MOV R183, R180 ;  /* 0x000000b400b77202 */ /* 0x000fe40000000f00 */
[-C--:B------:R-:W-:Y:S01]  /*13710*/  HMMA.16816.F32 R60, R84, R94.reuse, R60 ;  /* 0x0000005e543c723c */ /* 0x080fe2000000183c */
[----:B------:R-:W2:Y:S02]  /*13720*/  LDSM.16.MT88.4 R84, [R137+0x9800] ;  /* 0x009800008954783b */ /* 0x000ea40000004200 */
[----:B------:R-:W-:Y:S01]  /*13730*/  MOV R180, R178 ;  /* 0x000000b200b47202 */ /* 0x000fe20000000f00 */
[----:B------:R-:W-:Y:S01]  /*13740*/  FFMA.FTZ R91, R190, UR4, -R79 ;  /* 0x00000004be5b7c23 */ /* 0x000fe2000801084f */
[----:B------:R-:W-:Y:S01]  /*13750*/  MOV R178, R174 ;  /* 0x000000ae00b27202 */ /* 0x000fe20000000f00 */
[----:B------:R-:W-:Y:S02]  /*13760*/  IMAD.MOV.U32 R190, RZ, RZ, R182 ;  /* 0x000000ffffbe7224 */ /* 0x000fe400078e00b6 */
[--C-:B-1----:R-:W-:Y:S01]  /*13770*/  FFMA.FTZ R88, R220, UR4, -R104.reuse ;  /* 0x00000004dc587c23 */ /* 0x102fe20008010868 */
[----:B------:R-:W-:Y:S01]  /*13780*/  HMMA.16816.F32 R64, R80, R94, R64 ;  /* 0x0000005e5040723c */ /* 0x000fe20000001840 */
[----:B------:R-:W1:Y:S02]  /*13790*/  LDSM.16.MT88.4 R92, [R139+0x9800] ;  /* 0x009800008b5c783b */ /* 0x000e640000004200 */
[----:B------:R4:W-:Y:S01]  /*137a0*/  MUFU.EX2 R220, R88 ;  /* 0x0000005800dc7308 */ /* 0x0009e20000000800 */
        /* <DEDUP_REMOVED lines=8> */
[----:B------:R-:W-:Y:S01]  /*13830*/  MOV R189, R183 ;  /* 0x000000b700bd7202 */ /* 0x000fe20000000f00 */
[----:B----4-:R-:W-:Y:S01]  /*13840*/  FFMA.FTZ R88, R221, UR4, -R104 ;  /* 0x00000004dd587c23 */ /* 0x010fe20008010868 */
[----:B------:R-:W-:Y:S03]  /*13850*/  MOV R208, R248 ;  /* 0x000000f800d07202 */ /* 0x000fe60000000f00 */
[----:B------:R-:W-:Y:S01]  /*13860*/  IMAD.MOV.U32 R246, RZ, RZ, R189 ;  /* 0x000000fffff67224 */ /* 0x000fe200078e00bd */
[----:B------:R4:W-:Y:S01]  /*13870*/  MUFU.EX2 R221, R88 ;  /* 0x0000005800dd7308 */ /* 0x0009e20000000800 */
[----:B------:R-:W-:Y:S02]  /*13880*/  F2FP.F16.F32.PACK_AB R90, R239, R224 ;  /* 0x000000e0ef5a723e */ /* 0x000fe400000000ff */
[----:B------:R-:W-:Y:S01]  /*13890*/  FFMA.FTZ R119, R246, UR4, -R97 ;  /* 0x00000004f6777c23 */ /* 0x000fe20008010861 */
[----:B------:R-:W-:Y:S01]  /*138a0*/  MOV R248, R135 ;  /* 0x0000008700f87202 */ /* 0x000fe20000000f00 */
[----:B------:R-:W-:Y:S01]  /*138b0*/  FFMA.FTZ R135, R217, UR4, -R96 ;  /* 0x00000004d9877c23 */ /* 0x000fe20008010860 */
[----:B------:R-:W-:Y:S02]  /*138c0*/  MOV R180, R174 ;  /* 0x000000ae00b47202 */ /* 0x000fe40000000f00 */
[----:B------:R-:W-:Y:S01]  /*138d0*/  MOV R183, R144 ;  /* 0x0000009000b77202 */ /* 0x000fe20000000f00 */
[----:B------:R-:W-:Y:S01]  /*138e0*/  FFMA.FTZ R144, R212, UR4, -R79 ;  /* 0x00000004d4907c23 */ /* 0x000fe2000801084f */
[----:B------:R-:W-:Y:S01]  /*138f0*/  MOV R226, R180 ;  /* 0x000000b400e27202 */ /* 0x000fe20000000f00 */
[----:B------:R-:W-:Y:S01]  /*13900*/  MUFU.EX2 R119, R119 ;  /* 0x0000007700777308 */ /* 0x000fe20000000800 */
[----:B------:R-:W-:Y:S01]  /*13910*/  MOV R217, R172 ;  /* 0x000000ac00d97202 */ /* 0x000fe20000000f00 */
[----:B----4-:R-:W-:Y:S01]  /*13920*/  FFMA.FTZ R88, R188, UR4, -R104 ;  /* 0x00000004bc587c23 */ /* 0x010fe20008010868 */
[----:B------:R-:W-:Y:S07]  /*13930*/  MOV R188, R181 ;  /* 0x000000b500bc7202 */ /* 0x000fee0000000f00 */
[----:B------:R-:W-:Y:S01]  /*13940*/  MUFU.EX2 R172, R103 ;  /* 0x0000006700ac7308 */ /* 0x000fe20000000800 */
[----:B------:R-:W-:Y:S02]  /*13950*/  MOV R181, R179 ;  /* 0x000000b300b57202 */ /* 0x000fe40000000f00 */
[----:B------:R-:W-:Y:S01]  /*13960*/  MOV R179, R177 ;  /* 0x000000b100b37202 */ /* 0x000fe20000000f00 */
[----:B------:R-:W-:Y:S01]  /*13970*/  IMAD.MOV.U32 R177, RZ, RZ, R175 ;  /* 0x000000ffffb17224 */ /* 0x000fe200078e00af */
[----:B------:R-:W-:Y:S01]  /*13980*/  MOV R175, R173 ;  /* 0x000000ad00af7202 */ /* 0x000fe20000000f00 */
[--C-:B------:R-:W-:Y:S01]  /*13990*/  FFMA.FTZ R99, R188, UR4, -R79.reuse ;  /* 0x00000004bc637c23 */ /* 0x100fe2000801084f */
[----:B------:R-:W-:Y:S03]  /*139a0*/  MOV R173, R167 ;  /* 0x000000a700ad7202 */ /* 0x000fe60000000f00 */
[----:B------:R4:W2:Y:S01]  /*139b0*/  MUFU.EX2 R223, R88 ;  /* 0x0000005800df7308 */ /* 0x0008a20000000800 */
[----:B------:R-:W-:Y:S02]  /*139c0*/  MOV R195, R181 ;  /* 0x000000b500c37202 */ /* 0x000fe40000000f00 */
[----:B------:R-:W-:Y:S02]  /*139d0*/  MOV R181, R173 ;  /* 0x000000ad00b57202 */ /* 0x000fe40000000f00 */
[----:B------:R-:W-:Y:S02]  /*139e0*/  MOV R173, R160 ;  /* 0x000000a000ad7202 */ /* 0x000fe40000000f00 */
[----:B------:R-:W-:Y:S03]  /*139f0*/  MOV R249, R179 ;  /* 0x000000b300f97202 */ /* 0x000fe60000000f00 */
[----:B------:R-:W-:Y:S01]  /*13a00*/  MUFU.EX2 R135, R135 ;  /* 0x0000008700877308 */ /* 0x000fe20000000800 */
[----:B------:R-:W-:Y:S02]  /*13a10*/  MOV R188, R136 ;  /* 0x0000008800bc7202 */ /* 0x000fe40000000f00 */
[----:B------:R-:W-:Y:S01]  /*13a20*/  MOV R136, R113 ;  /* 0x0000007100887202 */ /* 0x000fe20000000f00 */
[----:B------:R-:W-:Y:S01]  /*13a30*/  FFMA.FTZ R113, R243, UR4, -R79 ;  /* 0x00000004f3717c23 */ /* 0x000fe2000801084f */
[----:B------:R-:W-:Y:S02]  /*13a40*/  MOV R243, R249 ;  /* 0x000000f900f37202 */ /* 0x000fe40000000f00 */
[----:B------:R-:W-:Y:S01]  /*13a50*/  MOV R249, R145 ;  /* 0x0000009100f97202 */ /* 0x000fe20000000f00 */
[--C-:B------:R-:W-:Y:S01]  /*13a60*/  FFMA.FTZ R145, R107, UR4, -R96.reuse ;  /* 0x000000046b917c23 */ /* 0x100fe20008010860 */
[--C-:B----4-:R-:W-:Y:S01]  /*13a70*/  FFMA.FTZ R88, R111, UR4, -R96.reuse ;  /* 0x000000046f587c23 */ /* 0x110fe20008010860 */
[--C-:B------:R-:W-:Y:S01]  /*13a80*/  FFMA.FTZ R107, R208, UR4, -R97.reuse ;  /* 0x00000004d06b7c23 */ /* 0x100fe20008010861 */
[----:B------:R-:W-:Y:S01]  /*13a90*/  FFMA.FTZ R106, R243, UR4, -R97 ;  /* 0x00000004f36a7c23 */ /* 0x000fe20008010861 */
[----:B------:R2:W-:Y:S01]  /*13aa0*/  MUFU.EX2 R208, R91 ;  /* 0x0000005b00d07308 */ /* 0x0005e20000000800 */
[----:B------:R-:W-:Y:S01]  /*13ab0*/  IMAD.MOV.U32 R246, RZ, RZ, R249 ;  /* 0x000000fffff67224 */ /* 0x000fe200078e00f9 */
[----:B------:R-:W-:Y:S01]  /*13ac0*/  MOV R243, R205 ;  /* 0x000000cd00f37202 */ /* 0x000fe20000000f00 */
[----:B------:R-:W-:Y:S01]  /*13ad0*/  FFMA.FTZ R111, R244, UR4, -R79 ;  /* 0x00000004f46f7c23 */ /* 0x000fe2000801084f */
[----:B------:R-:W-:Y:S02]  /*13ae0*/  MOV R244, R190 ;  /* 0x000000be00f47202 */ /* 0x000fe40000000f00 */
[----:B------:R-:W-:Y:S01]  /*13af0*/  MOV R190, R140 ;  /* 0x0000008c00be7202 */ /* 0x000fe20000000f00 */
[--C-:B------:R-:W-:Y:S03]  /*13b00*/  FFMA.FTZ R140, R112, UR4, -R96.reuse ;  /* 0x00000004708c7c23 */ /* 0x100fe60008010860 */
[----:B------:R4:W-:Y:S01]  /*13b10*/  MUFU.EX2 R161, R88 ;  /* 0x0000005800a17308 */ /* 0x0009e20000000800 */
[----:B------:R-:W-:Y:S01]  /*13b20*/  MOV R179, R175 ;  /* 0x000000af00b37202 */ /* 0x000fe20000000f00 */
[----:B------:R-:W-:Y:S01]  /*13b30*/  FFMA.FTZ R112, R244, UR4, -R97 ;  /* 0x00000004f4707c23 */ /* 0x000fe20008010861 */
[----:B------:R-:W-:Y:S01]  /*13b40*/  MOV R175, R143 ;  /* 0x0000008f00af7202 */ /* 0x000fe20000000f00 */
[----:B------:R-:W-:Y:S01]  /*13b50*/  FFMA.FTZ R143, R121, UR4, -R79 ;  /* 0x00000004798f7c23 */ /* 0x000fe2000801084f */
[----:B------:R-:W-:Y:S01]  /*13b60*/  MOV R249, R195 ;  /* 0x000000c300f97202 */ /* 0x000fe20000000f00 */
[--C-:B------:R-:W-:Y:S01]  /*13b70*/  FFMA.FTZ R121, R245, UR4, -R96.reuse ;  /* 0x00000004f5797c23 */ /* 0x100fe20008010860 */
[----:B------:R-:W-:Y:S03]  /*13b80*/  MOV R189, R136 ;  /* 0x0000008800bd7202 */ /* 0x000fe60000000f00 */
[----:B------:R-:W-:Y:S01]  /*13b90*/  MUFU.EX2 R205, R99 ;  /* 0x0000006300cd7308 */ /* 0x000fe20000000800 */
[----:B--2---:R-:W-:Y:S01]  /*13ba0*/  F2FP.F16.F32.PACK_AB R91, R223, R221 ;  /* 0x000000dddf5b723e */ /* 0x004fe200000000ff */
[--C-:B------:R-:W-:Y:S01]  /*13bb0*/  FFMA.FTZ R136, R101, UR4, -R96.reuse ;  /* 0x0000000465887c23 */ /* 0x100fe20008010860 */
[----:B------:R-:W-:Y:S01]  /*13bc0*/  MOV R244, R248 ;  /* 0x000000f800f47202 */ /* 0x000fe20000000f00 */
[--C-:B------:R-:W-:Y:S01]  /*13bd0*/  FFMA.FTZ R101, R216, UR4, -R97.reuse ;  /* 0x00000004d8657c23 */ /* 0x100fe20008010861 */
[----:B------:R-:W-:Y:S02]  /*13be0*/  MOV R195, R194 ;  /* 0x000000c200c37202 */ /* 0x000fe40000000f00 */
[----:B------:R-:W-:Y:S01]  /*13bf0*/  MOV R194, R134 ;  /* 0x0000008600c27202 */ /* 0x000fe20000000f00 */
[----:B------:R-:W-:Y:S01]  /*13c00*/  FFMA.FTZ R134, R247, UR4, -R97 ;  /* 0x00000004f7867c23 */ /* 0x000fe20008010861 */
[--C-:B----4-:R-:W-:Y:S01]  /*13c10*/  FFMA.FTZ R88, R122, UR4, -R96.reuse ;  /* 0x000000047a587c23 */ /* 0x110fe20008010860 */
[----:B------:R-:W-:Y:S01]  /*13c20*/  MOV R122, R164 ;  /* 0x000000a4007a7202 */ /* 0x000fe20000000f00 */
[----:B------:R-:W-:Y:S01]  /*13c30*/  MUFU.EX2 R121, R121 ;  /* 0x0000007900797308 */ /* 0x000fe20000000800 */
[----:B---3--:R-:W-:Y:S01]  /*13c40*/  MOV R174, R142 ;  /* 0x0000008e00ae7202 */ /* 0x008fe20000000f00 */
[--C-:B------:R-:W-:Y:S01]  /*13c50*/  FFMA.FTZ R142, R120, UR4, -R79.reuse ;  /* 0x00000004788e7c23 */ /* 0x100fe2000801084f */
[----:B------:R-:W-:Y:S01]  /*13c60*/  FFMA.FTZ R79, R125, UR4, -R79 ;  /* 0x000000047d4f7c23 */ /* 0x000fe2000801084f */
[----:B------:R-:W-:Y:S01]  /*13c70*/  MOV R248, R133 ;  /* 0x0000008500f87202 */ /* 0x000fe20000000f00 */
[--C-:B------:R-:W-:Y:S01]  /*13c80*/  FFMA.FTZ R120, R251, UR4, -R96.reuse ;  /* 0x00000004fb787c23 */ /* 0x100fe20008010860 */
[----:B------:R-:W-:Y:S01]  /*13c90*/  FFMA.FTZ R125, R238, UR4, -R96 ;  /* 0x00000004ee7d7c23 */ /* 0x000fe20008010860 */
[--C-:B------:R-:W-:Y:S03]  /*13ca0*/  FFMA.FTZ R122, R122, UR4, -R97.reuse ;  /* 0x000000047a7a7c23 */ /* 0x100fe60008010861 */
[----:B------:R2:W3:Y:S01]  /*13cb0*/  MUFU.EX2 R167, R88 ;  /* 0x0000005800a77308 */ /* 0x0004e20000000800 */
[--C-:B------:R-:W-:Y:S01]  /*13cc0*/  FFMA.FTZ R133, R250, UR4, -R97.reuse ;  /* 0x00000004fa857c23 */ /* 0x100fe20008010861 */
[----:B------:R-:W-:Y:S01]  /*13cd0*/  MOV R227, R244 ;  /* 0x000000f400e37202 */ /* 0x000fe20000000f00 */
[----:B------:R-:W-:Y:S01]  /*13ce0*/  IMAD.MOV.U32 R244, RZ, RZ, R206 ;  /* 0x000000fffff47224 */ /* 0x000fe200078e00ce */
[----:B------:R-:W-:Y:S02]  /*13cf0*/  MOV R212, R243 ;  /* 0x000000f300d47202 */ /* 0x000fe40000000f00 */
[----:B------:R-:W-:Y:S04]  /*13d00*/  MOV R222, R188 ;  /* 0x000000bc00de7202 */ /* 0x000fe80000000f00 */
[----:B------:R4:W-:Y:S01]  /*13d10*/  MUFU.EX2 R164, R89 ;  /* 0x0000005900a47308 */ /* 0x0009e20000000800 */
[----:B------:R-:W-:Y:S02]  /*13d20*/  MOV R245, R244 ;  /* 0x000000f400f57202 */ /* 0x000fe40000000f00 */
[----:B------:R-:W-:Y:S02]  /*13d30*/  MOV R244, R183 ;  /* 0x000000b700f47202 */ /* 0x000fe40000000f00 */
[----:B------:R-:W-:Y:S02]  /*13d40*/  MOV R243, R182 ;  /* 0x000000b600f37202 */ /* 0x000fe40000000f00 */
[----:B------:R-:W-:Y:S03]  /*13d50*/  MOV R238, R181 ;  /* 0x000000b500ee7202 */ /* 0x000fe60000000f00 */
[----:B------:R-:W-:Y:S01]  /*13d60*/  MUFU.EX2 R206, R100 ;  /* 0x0000006400ce7308 */ /* 0x000fe20000000800 */
[--C-:B--2---:R-:W-:Y:S01]  /*13d70*/  FFMA.FTZ R88, R209, UR4, -R97.reuse ;  /* 0x00000004d1587c23 */ /* 0x104fe20008010861 */
[----:B---3--:R-:W-:Y:S02]  /*13d80*/  F2FP.F16.F32.PACK_AB R80, R167, R161 ;  /* 0x000000a1a750723e */ /* 0x008fe400000000ff */
[----:B------:R-:W-:Y:S02]  /*13d90*/  MOV R182, R174 ;  /* 0x000000ae00b67202 */ /* 0x000fe40000000f00 */
[----:B------:R-:W-:Y:S04]  /*13da0*/  MOV R180, R173 ;  /* 0x000000ad00b47202 */ /* 0x000fe80000000f00 */
[----:B------:R2:W-:Y:S01]  /*13db0*/  MUFU.EX2 R160, R88 ;  /* 0x0000005800a07308 */ /* 0x0005e20000000800 */
[----:B----4-:R-:W-:Y:S02]  /*13dc0*/  F2FP.F16.F32.PACK_AB R89, R220, R162 ;  /* 0x000000a2dc59723e */ /* 0x010fe400000000ff */
[----:B------:R-:W-:Y:S02]  /*13dd0*/  MOV R183, R178 ;  /* 0x000000b200b77202 */ /* 0x000fe40000000f00 */
[----:B------:R-:W-:Y:S02]  /*13de0*/  MOV R181, R177 ;  /* 0x000000b100b57202 */ /* 0x000fe40000000f00 */
[----:B------:R-:W-:Y:S03]  /*13df0*/  MOV R188, R175 ;  /* 0x000000af00bc7202 */ /* 0x000fe60000000f00 */
[----:B------:R-:W-:Y:S01]  /*13e00*/  MUFU.EX2 R174, R102 ;  /* 0x0000006600ae7308 */ /* 0x000fe20000000800 */
[----:B------:R-:W-:Y:S02]  /*13e10*/  MOV R216, R238 ;  /* 0x000000ee00d87202 */ /* 0x000fe40000000f00 */
[----:B------:R-:W-:Y:S01]  /*13e20*/  MOV R240, R249 ;  /* 0x000000f900f07202 */ /* 0x000fe20000000f00 */
[----:B------:R-:W-:Y:S01]  /*13e30*/  IMAD.MOV.U32 R249, RZ, RZ, R176 ;  /* 0x000000fffff97224 */ /* 0x000fe200078e00b0 */
[----:B------:R-:W-:Y:S05]  /*13e40*/  MOV R238, R245 ;  /* 0x000000f500ee7202 */ /* 0x000fea0000000f00 */
[----:B------:R-:W-:Y:S01]  /*13e50*/  MUFU.EX2 R173, R101 ;  /* 0x0000006500ad7308 */ /* 0x000fe20000000800 */
[----:B--2---:R-:W-:Y:S01]  /*13e60*/  FFMA.FTZ R88, R213, UR4, -R97 ;  /* 0x00000004d5587c23 */ /* 0x004fe20008010861 */
[----:B------:R-:W-:Y:S02]  /*13e70*/  MOV R213, R246 ;  /* 0x000000f600d57202 */ /* 0x000fe40000000f00 */
[----:B------:R-:W-:Y:S06]  /*13e80*/  MOV R246, R207 ;  /* 0x000000cf00f67202 */ /* 0x000fec0000000f00 */
[----:B------:R2:W3:Y:S01]  /*13e90*/  MUFU.EX2 R166, R88 ;  /* 0x0000005800a67308 */ /* 0x0004e20000000800 */
[----:B------:R-:W-:Y:S02]  /*13ea0*/  MOV R251, R246 ;  /* 0x000000f600fb7202 */ /* 0x000fe40000000f00 */
[----:B------:R-:W-:Y:S07]  /*13eb0*/  MOV R246, R179 ;  /* 0x000000b300f67202 */ /* 0x000fee0000000f00 */
[----:B------:R-:W-:Y:S10]  /*13ec0*/  MUFU.EX2 R207, R98 ;  /* 0x0000006200cf7308 */ /* 0x000ff40000000800 */
[----:B------:R4:W-:Y:S01]  /*13ed0*/  MUFU.EX2 R175, R105 ;  /* 0x0000006900af7308 */ /* 0x0009e20000000800 */
[----:B--2---:R-:W-:Y:S01]  /*13ee0*/  FFMA.FTZ R88, R211, UR4, -R96 ;  /* 0x00000004d3587c23 */ /* 0x004fe20008010860 */
[----:B---3--:R-:W-:Y:S02]  /*13ef0*/  F2FP.F16.F32.PACK_AB R81, R166, R160 ;  /* 0x000000a0a651723e */ /* 0x008fe400000000ff */
[----:B------:R-:W-:Y:S01]  /*13f00*/  MOV R211, R248 ;  /* 0x000000f800d37202 */ /* 0x000fe20000000f00 */
[----:B------:R-:W-:Y:S05]  /*13f10*/  IMAD.MOV.U32 R248, RZ, RZ, R191 ;  /* 0x000000fffff87224 */ /* 0x000fea00078e00bf */
[----:B------:R2:W3:Y:S10]  /*13f20*/  MUFU.EX2 R165, R88 ;  /* 0x0000005800a57308 */ /* 0x0004f40000000800 */
[----:B------:R-:W-:Y:S01]  /*13f30*/  MUFU.EX2 R191, R108 ;  /* 0x0000006c00bf7308 */ /* 0x000fe20000000800 */
[--C-:B----4-:R-:W-:Y:S01]  /*13f40*/  FFMA.FTZ R105, R75, UR4, -R104.reuse ;  /* 0x000000044b697c23 */ /* 0x110fe20008010868 */
[----:B------:R-:W-:Y:S08]  /*13f50*/  F2FP.F16.F32.PACK_AB R75, R115, R114 ;  /* 0x00000072734b723e */ /* 0x000ff000000000ff */
[----:B------:R-:W-:Y:S01]  /*13f60*/  MUFU.EX2 R179, R109 ;  /* 0x0000006d00b37308 */ /* 0x000fe20000000800 */
[--C-:B--2---:R-:W-:Y:S01]  /*13f70*/  FFMA.FTZ R88, R123, UR4, -R97.reuse ;  /* 0x000000047b587c23 */ /* 0x104fe20008010861 */
[----:B---3--:R-:W-:Y:S01]  /*13f80*/  F2FP.F16.F32.PACK_AB R82, R210, R165 ;  /* 0x000000a5d252723e */ /* 0x008fe200000000ff */
[----:B------:R-:W-:Y:S02]  /*13f90*/  FFMA.FTZ R123, R252, UR4, -R97 ;  /* 0x00000004fc7b7c23 */ /* 0x000fe40008010861 */
[----:B------:R-:W2:Y:S05]  /*13fa0*/  LDSM.16.MT88.4 R96, [R77+0x1800] ;  /* 0x001800004d60783b */ /* 0x000eaa0000004200 */
[----:B------:R3:W4:Y:S10]  /*13fb0*/  MUFU.EX2 R209, R88 ;  /* 0x0000005800d17308 */ /* 0x0007340000000800 */
[----:B------:R1:W-:Y:S10]  /*13fc0*/  MUFU.EX2 R178, R106 ;  /* 0x0000006a00b27308 */ /* 0x0003f40000000800 */
[----:B------:R2:W-:Y:S01]  /*13fd0*/  MUFU.EX2 R177, R107 ;  /* 0x0000006b00b17308 */ /* 0x0005e20000000800 */
[----:B---3--:R-:W3:Y:S01]  /*13fe0*/  LDL.LU R88, [R1+0x34] ;  /* 0x0000340001587983 */ /* 0x008ee20000300800 */
[----:B----4-:R-:W-:Y:S03]  /*13ff0*/  F2FP.F16.F32.PACK_AB R83, R209, R164 ;  /* 0x000000a4d153723e */ /* 0x010fe600000000ff */
[----:B------:R-:W4:Y:S05]  /*14000*/  LDL.LU R215, [R1+0x3c] ;  /* 0x00003c0001d77983 */ /* 0x000f2a0000300800 */
[----:B------:R-:W-:Y:S01]  /*14010*/  MUFU.EX2 R176, R111 ;  /* 0x0000006f00b07308 */ /* 0x000fe20000000800 */
[-C--:B------:R-:W-:Y:S01]  /*14020*/  HMMA.16816.F32 R4, R80, R84.reuse, R4 ;  /* 0x000000545004723c */ /* 0x080fe20000001804 */
[----:B------:R-:W4:Y:S02]  /*14030*/  LDL.LU R100, [R1+0x38] ;  /* 0x0000380001647983 */ /* 0x000f240000300800 */
[--C-:B-1----:R-:W-:Y:S06]  /*14040*/  FFMA.FTZ R106, R73, UR4, -R104.reuse ;  /* 0x00000004496a7c23 */ /* 0x102fec0008010868 */
[----:B------:R-:W-:Y:S01]  /*14050*/  MUFU.EX2 R125, R125 ;  /* 0x0000007d007d7308 */ /* 0x000fe20000000800 */
[----:B--2---:R-:W-:Y:S09]  /*14060*/  FFMA.FTZ R107, R74, UR4, -R104 ;  /* 0x000000044a6b7c23 */ /* 0x004ff20008010868 */
        /* <DEDUP_REMOVED lines=9> */
[----:B---3--:R-:W-:Y:S01]  /*14100*/  FFMA.FTZ R110, R68, R88, R110 ;  /* 0x00000058446e7223 */ /* 0x008fe2000001006e */
[----:B------:R-:W-:Y:S01]  /*14110*/  F2FP.F16.F32.PACK_AB R88, R163, R225 ;  /* 0x000000e1a358723e */ /* 0x000fe200000000ff */
[----:B------:R-:W-:Y:S01]  /*14120*/  FFMA.FTZ R68, R192, UR4, -R104 ;  /* 0x00000004c0447c23 */ /* 0x000fe20008010868 */
[----:B----4-:R-:W-:Y:S01]  /*14130*/  FFMA.FTZ R2, R2, R215, R219 ;  /* 0x000000d702027223 */ /* 0x010fe200000100db */
[----:B------:R-:W-:Y:S05]  /*14140*/  FADD.FTZ R110, R183, R110 ;  /* 0x0000006eb76e7221 */ /* 0x000fea0000010000 */
[----:B------:R1:W-:Y:S01]  /*14150*/  MUFU.EX2 R192, R68 ;  /* 0x0000004400c07308 */ /* 0x0003e20000000800 */
[C---:B------:R-:W-:Y:S04]  /*14160*/  HMMA.16816.F32 R8, R88.reuse, R84, R8 ;  /* 0x000000545808723c */ /* 0x040fe80000001808 */
[----:B------:R-:W-:Y:S01]  /*14170*/  FADD.FTZ R2, R217, R2 ;  /* 0x00000002d9027221 */ /* 0x000fe20000010000 */
[----:B------:R-:W-:Y:S04]  /*14180*/  MOV R217, R240 ;  /* 0x000000f000d97202 */ /* 0x000fe80000000f00 */
[----:B------:R-:W-:Y:S01]  /*14190*/  MUFU.EX2 R183, R113 ;  /* 0x0000007100b77308 */ /* 0x000fe20000000800 */
[----:B------:R-:W-:Y:S01]  /*141a0*/  MOV R240, R212 ;  /* 0x000000d400f07202 */ /* 0x000fe20000000f00 */
[-C--:B------:R-:W-:Y:S03]  /*141b0*/  HMMA.16816.F32 R12, R88, R86.reuse, R12 ;  /* 0x00000056580c723c */ /* 0x080fe6000000180c */
[----:B------:R-:W-:Y:S02]  /*141c0*/  MOV R215, R217 ;  /* 0x000000d900d77202 */ /* 0x000fe40000000f00 */
[----:B------:R-:W-:Y:S03]  /*141d0*/  MOV R212, R190 ;  /* 0x000000be00d47202 */ /* 0x000fe60000000f00 */
[----:B------:R-:W-:Y:S01]  /*141e0*/  MUFU.EX2 R190, R116 ;  /* 0x0000007400be7308 */ /* 0x000fe20000000800 */
[C---:B------:R-:W-:Y:S01]  /*141f0*/  HMMA.16816.F32 R16, R80.reuse, R86, R16 ;  /* 0x000000565010723c */ /* 0x040fe20000001810 */
[----:B------:R-:W2:Y:S03]  /*14200*/  LDSM.16.MT88.4 R84, [R78+0x1800] ;  /* 0x001800004e54783b */ /* 0x000ea60000004200 */
[----:B-1----:R-:W-:Y:S01]  /*14210*/  FFMA.FTZ R68, R193, UR4, -R104 ;  /* 0x00000004c1447c23 */ /* 0x002fe20008010868 */
[----:B------:R-:W-:Y:S02]  /*14220*/  MOV R217, R240 ;  /* 0x000000f000d97202 */ /* 0x000fe40000000f00 */
[----:B------:R-:W-:Y:S01]  /*14230*/  MOV R240, R251 ;  /* 0x000000fb00f07202 */ /* 0x000fe20000000f00 */
[-C--:B------:R-:W-:Y:S01]  /*14240*/  HMMA.16816.F32 R20, R80, R92.reuse, R20 ;  /* 0x0000005c5014723c */ /* 0x080fe20000001814 */
[----:B------:R1:W3:Y:S02]  /*14250*/  MUFU.EX2 R193, R68 ;  /* 0x0000004400c17308 */ /* 0x0002e40000000800 */
[----:B------:R-:W-:Y:S05]  /*14260*/  MOV R251, R180 ;  /* 0x000000b400fb7202 */ /* 0x000fea0000000f00 */
[C---:B------:R-:W-:Y:S03]  /*14270*/  HMMA.16816.F32 R24, R88.reuse, R92, R24 ;  /* 0x0000005c5818723c */ /* 0x040fe60000001818 */
[----:B------:R-:W-:Y:S01]  /*14280*/  MUFU.EX2 R180, R120 ;  /* 0x0000007800b47308 */ /* 0x000fe20000000800 */
[----:B------:R-:W-:Y:S04]  /*14290*/  FADD.FTZ R2, R251, R2 ;  /* 0x00000002fb027221 */ /* 0x000fe80000010000 */
[-C--:B------:R-:W-:Y:S05]  /*142a0*/  HMMA.16816.F32 R28, R88, R94.reuse, R28 ;  /* 0x0000005e581c723c */ /* 0x080fea000000181c */
[----:B------:R-:W-:Y:S01]  /*142b0*/  MUFU.EX2 R120, R112 ;  /* 0x0000007000787308 */ /* 0x000fe20000000800 */
[----:B------:R-:W-:Y:S01]  /*142c0*/  FADD.FTZ R108, R222, R2 ;  /* 0x00000002de6c7221 */ /* 0x000fe20000010000 */
[--C-:B-1----:R-:W-:Y:S01]  /*142d0*/  FFMA.FTZ R68, R194, UR4, -R104.reuse ;  /* 0x00000004c2447c23 */ /* 0x102fe20008010868 */
[C---:B------:R-:W-:Y:S01]  /*142e0*/  HMMA.16816.F32 R32, R80.reuse, R94, R32 ;  /* 0x0000005e5020723c */ /* 0x040fe20000001820 */
[----:B------:R-:W1:Y:S06]  /*142f0*/  LDSM.16.MT88.4 R92, [R137+0xa000] ;  /* 0x00a00000895c783b */ /* 0x000e6c0000004200 */
[----:B------:R4:W-:Y:S01]  /*14300*/  MUFU.EX2 R194, R68 ;  /* 0x0000004400c27308 */ /* 0x0009e20000000800 */
[-C--:B------:R-:W-:Y:S08]  /*14310*/  HMMA.16816.F32 R36, R80, R96.reuse, R36 ;  /* 0x000000605024723c */ /* 0x080ff00000001824 */
[C---:B------:R-:W-:Y:S04]  /*14320*/  HMMA.16816.F32 R40, R88.reuse, R96, R40 ;  /* 0x000000605828723c */ /* 0x040fe80000001828 */
[----:B----4-:R-:W-:Y:S01]  /*14330*/  FFMA.FTZ R68, R227, UR4, -R104 ;  /* 0x00000004e3447c23 */ /* 0x010fe20008010868 */
[----:B------:R-:W-:Y:S02]  /*14340*/  MOV R227, R213 ;  /* 0x000000d500e37202 */ /* 0x000fe40000000f00 */
[----:B------:R-:W-:Y:S01]  /*14350*/  MOV R213, R195 ;  /* 0x000000c300d57202 */ /* 0x000fe20000000f00 */
[-C--:B------:R-:W-:Y:S01]  /*14360*/  HMMA.16816.F32 R44, R88, R98.reuse, R44 ;  /* 0x00000062582c723c */ /* 0x080fe2000000182c */
[----:B------:R4:W1:Y:S02]  /*14370*/  MUFU.EX2 R195, R68 ;  /* 0x0000004400c37308 */ /* 0x0008640000000800 */
[----:B------:R-:W-:Y:S01]  /*14380*/  IMAD.MOV.U32 R245, RZ, RZ, R227 ;  /* 0x000000fffff57224 */ /* 0x000fe200078e00e3 */
[----:B------:R-:W-:Y:S04]  /*14390*/  MOV R227, R189 ;  /* 0x000000bd00e37202 */ /* 0x000fe80000000f00 */
[C---:B------:R-:W-:Y:S01]  /*143a0*/  HMMA.16816.F32 R48, R80.reuse, R98, R48 ;  /* 0x000000625030723c */ /* 0x040fe20000001830 */
[----:B------:R-:W-:Y:S02]  /*143b0*/  LDSM.16.MT88.4 R96, [R77+0x2000] ;  /* 0x002000004d60783b */ /* 0x000fe40000004200 */
[----:B------:R-:W-:Y:S05]  /*143c0*/  MUFU.EX2 R189, R117 ;  /* 0x0000007500bd7308 */ /* 0x000fea0000000800 */
[-C--:B--2---:R-:W-:Y:S03]  /*143d0*/  HMMA.16816.F32 R52, R80, R84.reuse, R52 ;  /* 0x000000545034723c */ /* 0x084fe60000001834 */
[----:B----4-:R-:W-:Y:S01]  /*143e0*/  FFMA.FTZ R68, R0, R100, R218 ;  /* 0x0000006400447223 */ /* 0x010fe200000100da */
[--C-:B------:R-:W-:Y:S01]  /*143f0*/  FFMA.FTZ R0, R182, UR4, -R104.reuse ;  /* 0x00000004b6007c23 */ /* 0x100fe20008010868 */
[----:B------:R-:W-:Y:S03]  /*14400*/  LDSM.16.MT88.4 R100, [R78+0x2000] ;  /* 0x002000004e64783b */ /* 0x000fe60000004200 */
[C---:B------:R-:W-:Y:S01]  /*14410*/  HMMA.16816.F32 R56, R88.reuse, R84, R56 ;  /* 0x000000545838723c */ /* 0x040fe20000001838 */
[----:B------:R2:W-:Y:S03]  /*14420*/  MUFU.EX2 R182, R0 ;  /* 0x0000000000b67308 */ /* 0x0005e60000000800 */
[----:B------:R-:W-:Y:S02]  /*14430*/  F2FP.F16.F32.PACK_AB R84, R207, R208 ;  /* 0x000000d0cf54723e */ /* 0x000fe400000000ff */
[----:B---3--:R-:W-:Y:S02]  /*14440*/  F2FP.F16.F32.PACK_AB R85, R193, R192 ;  /* 0x000000c0c155723e */ /* 0x008fe400000000ff */
[-C--:B------:R-:W-:Y:S01]  /*14450*/  HMMA.16816.F32 R60, R88, R86.reuse, R60 ;  /* 0x00000056583c723c */ /* 0x080fe2000000183c */
[----:B------:R-:W3:Y:S07]  /*14460*/  LDSM.16.MT88.4 R88, [R139+0xa000] ;  /* 0x00a000008b58783b */ /* 0x000eee0000004200 */
[----:B------:R-:W-:Y:S04]  /*14470*/  HMMA.16816.F32 R64, R80, R86, R64 ;  /* 0x000000565040723c */ /* 0x000fe80000001840 */
[----:B------:R-:W-:Y:S01]  /*14480*/  F2FP.F16.F32.PACK_AB R80, R175, R174 ;  /* 0x000000aeaf50723e */ /* 0x000fe200000000ff */
[--C-:B--2---:R-:W-:Y:S01]  /*14490*/  FFMA.FTZ R0, R181, UR4, -R104.reuse ;  /* 0x00000004b5007c23 */ /* 0x104fe20008010868 */
[----:B------:R-:W-:Y:S02]  /*144a0*/  F2FP.F16.F32.PACK_AB R81, R172, R173 ;  /* 0x000000adac51723e */ /* 0x000fe400000000ff */
[----:B------:R-:W-:Y:S01]  /*144b0*/  F2FP.F16.F32.PACK_AB R82, R179, R191 ;  /* 0x000000bfb352723e */ /* 0x000fe200000000ff */
[----:B------:R2:W-:Y:S01]  /*144c0*/  MUFU.EX2 R181, R0 ;  /* 0x0000000000b57308 */ /* 0x0005e20000000800 */
[----:B------:R-:W-:Y:S02]  /*144d0*/  F2FP.F16.F32.PACK_AB R83, R177, R178 ;  /* 0x000000b2b153723e */ /* 0x000fe400000000ff */
[----:B------:R-:W-:Y:S02]  /*144e0*/  F2FP.F16.F32.PACK_AB R86, R206, R205 ;  /* 0x000000cdce56723e */ /* 0x000fe400000000ff */
[----:B-1----:R-:W-:Y:S03]  /*144f0*/  F2FP.F16.F32.PACK_AB R87, R195, R194 ;  /* 0x000000c2c357723e */ /* 0x002fe600000000ff */
[-C--:B------:R-:W-:Y:S08]  /*14500*/  HMMA.16816.F32 R4, R80, R92.reuse, R4 ;  /* 0x0000005c5004723c */ /* 0x080ff00000001804 */
[C---:B------:R-:W-:Y:S01]  /*14510*/  HMMA.16816.F32 R8, R84.reuse, R92, R8 ;  /* 0x0000005c5408723c */ /* 0x040fe20000001808 */
[----:B------:R-:W4:Y:S03]  /*14520*/  LDL.LU R92, [R1+0x40] ;  /* 0x00004000015c7983 */ /* 0x000f260000300800 */
[----:B--2---:R-:W-:Y:S01]  /*14530*/  FFMA.FTZ R0, R216, UR4, -R104 ;  /* 0x00000004d8007c23 */ /* 0x004fe20008010868 */
[----:B------:R-:W-:Y:S02]  /*14540*/  MOV R216, R238 ;  /* 0x000000ee00d87202 */ /* 0x000fe40000000f00 */
[----:B------:R-:W-:Y:S01]  /*14550*/  MOV R238, R245 ;  /* 0x000000f500ee7202 */ /* 0x000fe20000000f00 */
[-C--:B------:R-:W-:Y:S03]  /*14560*/  HMMA.16816.F32 R12, R84, R94.reuse, R12 ;  /* 0x0000005e540c723c */ /* 0x080fe6000000180c */
[----:B------:R-:W-:Y:S01]  /*14570*/  MOV R245, R226 ;  /* 0x000000e200f57202 */ /* 0x000fe20000000f00 */
[----:B------:R-:W-:Y:S01]  /*14580*/  IMAD.MOV.U32 R226, RZ, RZ, R246 ;  /* 0x000000ffffe27224 */ /* 0x000fe200078e00f6 */
[----:B------:R-:W-:Y:S01]  /*14590*/  MOV R246, R188 ;  /* 0x000000bc00f67202 */ /* 0x000fe20000000f00 */
[----:B------:R-:W-:Y:S01]  /*145a0*/  FADD.FTZ R68, R238, R68 ;  /* 0x00000044ee447221 */ /* 0x000fe20000010000 */
[----:B------:R1:W-:Y:S01]  /*145b0*/  MUFU.EX2 R188, R0 ;  /* 0x0000000000bc7308 */ /* 0x0003e20000000800 */
[C---:B------:R-:W-:Y:S04]  /*145c0*/  HMMA.16816.F32 R16, R80.reuse, R94, R16 ;  /* 0x0000005e5010723c */ /* 0x040fe80000001810 */
[----:B------:R-:W-:Y:S04]  /*145d0*/  FADD.FTZ R68, R212, R68 ;  /* 0x00000044d4447221 */ /* 0x000fe80000010000 */
[-C--:B---3--:R-:W-:Y:S03]  /*145e0*/  HMMA.16816.F32 R20, R80, R88.reuse, R20 ;  /* 0x000000585014723c */ /* 0x088fe60000001814 */
[----:B------:R-:W-:Y:S04]  /*145f0*/  FADD.FTZ R68, R246, R68 ;  /* 0x00000044f6447221 */ /* 0x000fe80000010000 */
[----:B------:R-:W-:Y:S01]  /*14600*/  FADD.FTZ R73, R152, R68 ;  /* 0x0000004498497221 */ /* 0x000fe20000010000 */
[C---:B------:R-:W-:Y:S04]  /*14610*/  HMMA.16816.F32 R24, R84.reuse, R88, R24 ;  /* 0x000000585418723c */ /* 0x040fe80000001818 */
[----:B-1----:R-:W-:Y:S04]  /*14620*/  FFMA.FTZ R0, R216, UR4, -R104 ;  /* 0x00000004d8007c23 */ /* 0x002fe80008010868 */
[-C--:B------:R-:W-:Y:S01]  /*14630*/  HMMA.16816.F32 R28, R84, R90.reuse, R28 ;  /* 0x0000005a541c723c */ /* 0x080fe2000000181c */
[----:B------:R1:W-:Y:S07]  /*14640*/  MUFU.EX2 R117, R0 ;  /* 0x0000000000757308 */ /* 0x0003ee0000000800 */
[C---:B------:R-:W-:Y:S01]  /*14650*/  HMMA.16816.F32 R32, R80.reuse, R90, R32 ;  /* 0x0000005a5020723c */ /* 0x040fe20000001820 */
[----:B------:R-:W2:Y:S07]  /*14660*/  LDSM.16.MT88.4 R88, [R137+0xa800] ;  /* 0x00a800008958783b */ /* 0x000eae0000004200 */
[-C--:B------:R-:W-:Y:S03]  /*14670*/  HMMA.16816.F32 R36, R80, R96.reuse, R36 ;  /* 0x000000605024723c */ /* 0x080fe60000001824 */
[----:B-1----:R-:W-:Y:S02]  /*14680*/  FADD.FTZ R0, R240, R110 ;  /* 0x0000006ef0007221 */ /* 0x002fe40000010000 */
[----:B------:R-:W1:Y:S02]  /*14690*/  MUFU.EX2 R110, R140 ;  /* 0x0000008c006e7308 */ /* 0x000e640000000800 */
[----:B------:R-:W-:Y:S01]  /*146a0*/  FADD.FTZ R109, R211, R0 ;  /* 0x00000000d36d7221 */ /* 0x000fe20000010000 */
[C---:B------:R-:W-:Y:S04]  /*146b0*/  HMMA.16816.F32 R40, R84.reuse, R96, R40 ;  /* 0x000000605428723c */ /* 0x040fe80000001828 */
[--C-:B------:R-:W-:Y:S04]  /*146c0*/  FFMA.FTZ R0, R226, UR4, -R104.reuse ;  /* 0x00000004e2007c23 */ /* 0x100fe80008010868 */
[-C--:B------:R-:W-:Y:S01]  /*146d0*/  HMMA.16816.F32 R44, R84, R98.reuse, R44 ;  /* 0x00000062542c723c */ /* 0x080fe2000000182c */
[----:B------:R3:W-:Y:S02]  /*146e0*/  MUFU.EX2 R116, R0 ;  /* 0x0000000000747308 */ /* 0x0007e40000000800 */
[----:B-1----:R-:W-:Y:S05]  /*146f0*/  F2FP.F16.F32.PACK_AB R74, R111, R110 ;  /* 0x0000006e6f4a723e */ /* 0x002fea00000000ff */
[C---:B------:R-:W-:Y:S01]  /*14700*/  HMMA.16816.F32 R48, R80.reuse, R98, R48 ;  /* 0x000000625030723c */ /* 0x040fe20000001830 */
[----:B------:R-:W-:Y:S07]  /*14710*/  LDSM.16.MT88.4 R96, [R77+0x2800] ;  /* 0x002800004d60783b */ /* 0x000fee0000004200 */
[-C--:B------:R-:W-:Y:S03]  /*14720*/  HMMA.16816.F32 R52, R80, R100.reuse, R52 ;  /* 0x000000645034723c */ /* 0x080fe60000001834 */
[--C-:B---3--:R-:W-:Y:S04]  /*14730*/  FFMA.FTZ R0, R227, UR4, -R104.reuse ;  /* 0x00000004e3007c23 */ /* 0x108fe80008010868 */
[----:B------:R1:W-:Y:S01]  /*14740*/  MUFU.EX2 R112, R0 ;  /* 0x0000000000707308 */ /* 0x0003e20000000800 */
[C---:B------:R-:W-:Y:S08]  /*14750*/  HMMA.16816.F32 R56, R84.reuse, R100, R56 ;  /* 0x000000645438723c */ /* 0x040ff00000001838 */
[-C--:B------:R-:W-:Y:S03]  /*14760*/  HMMA.16816.F32 R60, R84, R102.reuse, R60 ;  /* 0x00000066543c723c */ /* 0x080fe6000000183c */
[----:B------:R-:W-:Y:S02]  /*14770*/  F2FP.F16.F32.PACK_AB R84, R183, R176 ;  /* 0x000000b0b754723e */ /* 0x000fe400000000ff */
[----:B------:R-:W-:Y:S02]  /*14780*/  F2FP.F16.F32.PACK_AB R86, R189, R190 ;  /* 0x000000bebd56723e */ /* 0x000fe400000000ff */
[----:B------:R-:W-:Y:S01]  /*14790*/  F2FP.F16.F32.PACK_AB R85, R181, R182 ;  /* 0x000000b6b555723e */ /* 0x000fe200000000ff */
[----:B------:R-:W-:Y:S01]  /*147a0*/  HMMA.16816.F32 R64, R80, R102, R64 ;  /* 0x000000665040723c */ /* 0x000fe20000001840 */
[----:B------:R-:W-:Y:S03]  /*147b0*/  LDSM.16.MT88.4 R100, [R78+0x2800] ;  /* 0x002800004e64783b */ /* 0x000fe60000004200 */
[----:B------:R-:W-:Y:S01]  /*147c0*/  F2FP.F16.F32.PACK_AB R80, R121, R180 ;  /* 0x000000b47950723e */ /* 0x000fe200000000ff */
[----:B-1----:R-:W-:Y:S01]  /*147d0*/  FFMA.FTZ R0, R213, UR4, -R104 ;  /* 0x00000004d5007c23 */ /* 0x002fe20008010868 */
[----:B------:R-:W-:Y:S02]  /*147e0*/  F2FP.F16.F32.PACK_AB R81, R119, R120 ;  /* 0x000000787751723e */ /* 0x000fe400000000ff */
[----:B------:R-:W-:Y:S01]  /*147f0*/  F2FP.F16.F32.PACK_AB R82, R125, R124 ;  /* 0x0000007c7d52723e */ /* 0x000fe200000000ff */
[----:B------:R1:W-:Y:S01]  /*14800*/  MUFU.EX2 R113, R0 ;  /* 0x0000000000717308 */ /* 0x0003e20000000800 */
[----:B------:R-:W-:Y:S02]  /*14810*/  F2FP.F16.F32.PACK_AB R83, R123, R122 ;  /* 0x0000007a7b53723e */ /* 0x000fe400000000ff */
[----:B------:R-:W-:Y:S05]  /*14820*/  F2FP.F16.F32.PACK_AB R87, R117, R188 ;  /* 0x000000bc7557723e */ /* 0x000fea00000000ff */
[-C--:B--2---:R-:W-:Y:S08]  /*14830*/  HMMA.16816.F32 R4, R80, R88.reuse, R4 ;  /* 0x000000585004723c */ /* 0x084ff00000001804 */
[C---:B------:R-:W-:Y:S04]  /*14840*/  HMMA.16816.F32 R8, R84.reuse, R88, R8 ;  /* 0x000000585408723c */ /* 0x040fe80000001808 */
[----:B-1----:R-:W-:Y:S02]  /*14850*/  FADD.FTZ R0, R168, R108 ;  /* 0x0000006ca8007221 */ /* 0x002fe40000010000 */
[----:B------:R-:W-:Y:S02]  /*14860*/  MUFU.EX2 R108, R142 ;  /* 0x0000008e006c7308 */ /* 0x000fe40000000800 */
[-C--:B------:R-:W-:Y:S08]  /*14870*/  HMMA.16816.F32 R12, R84, R90.reuse, R12 ;  /* 0x0000005a540c723c */ /* 0x080ff0000000180c */
[C---:B------:R-:W-:Y:S01]  /*14880*/  HMMA.16816.F32 R16, R80.reuse, R90, R16 ;  /* 0x0000005a5010723c */ /* 0x040fe20000001810 */
[----:B------:R-:W-:Y:S03]  /*14890*/  LDSM.16.MT88.4 R88, [R137+0xb000] ;  /* 0x00b000008958783b */ /* 0x000fe60000004200 */
[----:B----4-:R-:W-:Y:S05]  /*148a0*/  FFMA.FTZ R3, R3, R92, R215 ;  /* 0x0000005c03037223 */ /* 0x010fea00000100d7 */
[----:B------:R-:W1:Y:S01]  /*148b0*/  LDSM.16.MT88.4 R92, [R139+0xa800] ;  /* 0x00a800008b5c783b */ /* 0x000e620000004200 */
[----:B------:R-:W-:Y:S04]  /*148c0*/  FADD.FTZ R3, R217, R3 ;  /* 0x00000003d9037221 */ /* 0x000fe80000010000 */
[----:B------:R-:W-:Y:S04]  /*148d0*/  FADD.FTZ R3, R245, R3 ;  /* 0x00000003f5037221 */ /* 0x000fe80000010000 */
[----:B------:R-:W-:Y:S01]  /*148e0*/  FADD.FTZ R2, R243, R3 ;  /* 0x00000003f3027221 */ /* 0x000fe20000010000 */
[----:B------:R-:W-:Y:S03]  /*148f0*/  FADD.FTZ R3, R249, R109 ;  /* 0x0000006df9037221 */ /* 0x000fe60000010000 */
[----:B------:R-:W-:Y:S04]  /*14900*/  FADD.FTZ R2, R170, R2 ;  /* 0x00000002aa027221 */ /* 0x000fe80000010000 */
[----:B------:R-:W-:Y:S01]  /*14910*/  FADD.FTZ R68, R171, R2 ;  /* 0x00000002ab447221 */ /* 0x000fe20000010000 */
[-C--:B-1----:R-:W-:Y:S08]  /*14920*/  HMMA.16816.F32 R20, R80, R92.reuse, R20 ;  /* 0x0000005c5014723c */ /* 0x082ff00000001814 */
[C---:B------:R-:W-:Y:S08]  /*14930*/  HMMA.16816.F32 R24, R84.reuse, R92, R24 ;  /* 0x0000005c5418723c */ /* 0x040ff00000001818 */
[-C--:B------:R-:W-:Y:S08]  /*14940*/  HMMA.16816.F32 R28, R84, R94.reuse, R28 ;  /* 0x0000005e541c723c */ /* 0x080ff0000000181c */
[C---:B------:R-:W-:Y:S01]  /*14950*/  HMMA.16816.F32 R32, R80.reuse, R94, R32 ;  /* 0x0000005e5020723c */ /* 0x040fe20000001820 */
[----:B------:R-:W1:Y:S07]  /*14960*/  LDSM.16.MT88.4 R92, [R139+0xb000] ;  /* 0x00b000008b5c783b */ /* 0x000e6e0000004200 */
[-C--:B------:R-:W-:Y:S08]  /*14970*/  HMMA.16816.F32 R36, R80, R96.reuse, R36 ;  /* 0x000000605024723c */ /* 0x080ff00000001824 */
[C---:B------:R-:W-:Y:S04]  /*14980*/  HMMA.16816.F32 R40, R84.reuse, R96, R40 ;  /* 0x000000605428723c */ /* 0x040fe80000001828 */
[--C-:B------:R-:W-:Y:S01]  /*14990*/  FFMA.FTZ R96, R244, UR4, -R104.reuse ;  /* 0x00000004f4607c23 */ /* 0x100fe20008010868 */
[----:B------:R-:W-:Y:S01]  /*149a0*/  FFMA.FTZ R104, R72, UR4, -R104 ;  /* 0x0000000448687c23 */ /* 0x000fe20008010868 */
[----:B------:R-:W-:Y:S01]  /*149b0*/  FADD.FTZ R72, R248, R3 ;  /* 0x00000003f8487221 */ /* 0x000fe20000010000 */
[----:B------:R-:W-:Y:S01]  /*149c0*/  FADD.FTZ R3, R155, R0 ;  /* 0x000000009b037221 */ /* 0x000fe20000010000 */
[-C--:B------:R-:W-:Y:S01]  /*149d0*/  HMMA.16816.F32 R44, R84, R98.reuse, R44 ;  /* 0x00000062542c723c */ /* 0x080fe2000000182c */
[----:B------:R2:W-:Y:S02]  /*149e0*/  MUFU.EX2 R109, R96 ;  /* 0x00000060006d7308 */ /* 0x0005e40000000800 */
[----:B------:R-:W-:Y:S01]  /*149f0*/  FADD.FTZ R0, R154, R73 ;  /* 0x000000499a007221 */ /* 0x000fe20000010000 */
[----:B------:R-:W-:Y:S01]  /*14a00*/  FADD.FTZ R3, R153, R3 ;  /* 0x0000000399037221 */ /* 0x000fe20000010000 */
[----:B------:R-:W-:Y:S01]  /*14a10*/  F2FP.F16.F32.PACK_AB R73, R134, R133 ;  /* 0x000000858649723e */ /* 0x000fe200000000ff */
[----:B------:R-:W-:Y:S01]  /*14a20*/  LDSM.16.MT88.4 R152, [R137+0xb800] ;  /* 0x00b800008998783b */ /* 0x000fe20000004200 */
[----:B------:R-:W-:Y:S01]  /*14a30*/  FADD.FTZ R2, R203, R72 ;  /* 0x00000048cb027221 */ /* 0x000fe20000010000 */
[C---:B------:R-:W-:Y:S03]  /*14a40*/  HMMA.16816.F32 R48, R80.reuse, R98, R48 ;  /* 0x000000625030723c */ /* 0x040fe60000001830 */
[----:B------:R-:W3:Y:S01]  /*14a50*/  MUFU.EX2 R104, R104 ;  /* 0x0000006800687308 */ /* 0x000ee20000000800 */
[----:B------:R-:W-:Y:S01]  /*14a60*/  F2FP.F16.F32.PACK_AB R72, R136, R135 ;  /* 0x000000878848723e */ /* 0x000fe200000000ff */
[----:B------:R-:W-:Y:S03]  /*14a70*/  FADD.FTZ R0, R149, R0 ;  /* 0x0000000095007221 */ /* 0x000fe60000010000 */
[-C--:B------:R-:W-:Y:S01]  /*14a80*/  HMMA.16816.F32 R52, R80, R100.reuse, R52 ;  /* 0x000000645034723c */ /* 0x080fe20000001834 */
[----:B--2---:R-:W-:Y:S02]  /*14a90*/  LDSM.16.MT88.4 R96, [R78+0x3000] ;  /* 0x003000004e60783b */ /* 0x004fe40000004200 */
[----:B------:R-:W-:Y:S05]  /*14aa0*/  FADD.FTZ R0, R199, R0 ;  /* 0x00000000c7007221 */ /* 0x000fea0000010000 */
[C---:B------:R-:W-:Y:S01]  /*14ab0*/  HMMA.16816.F32 R56, R84.reuse, R100, R56 ;  /* 0x000000645438723c */ /* 0x040fe20000001838 */
[----:B------:R-:W-:Y:S03]  /*14ac0*/  MUFU.EX2 R101, R144 ;  /* 0x0000009000657308 */ /* 0x000fe60000000800 */
[----:B------:R-:W-:Y:S01]  /*14ad0*/  FADD.FTZ R100, R202, R68 ;  /* 0x00000044ca647221 */ /* 0x000fe20000010000 */
[----:B------:R-:W-:Y:S01]  /*14ae0*/  FADD.FTZ R68, R201, R2 ;  /* 0x00000002c9447221 */ /* 0x000fe20000010000 */
[----:B---3--:R-:W-:Y:S02]  /*14af0*/  F2FP.F16.F32.PACK_AB R199, R104, R107 ;  /* 0x0000006b68c7723e */ /* 0x008fe400000000ff */
[-C--:B------:R-:W-:Y:S01]  /*14b00*/  HMMA.16816.F32 R60, R84, R102.reuse, R60 ;  /* 0x00000066543c723c */ /* 0x080fe2000000183c */
[----:B------:R-:W2:Y:S02]  /*14b10*/  LDSM.16.MT88.4 R84, [R77+0x3000] ;  /* 0x003000004d54783b */ /* 0x000ea40000004200 */
[----:B------:R-:W-:Y:S01]  /*14b20*/  FADD.FTZ R68, R169, R68 ;  /* 0x00000044a9447221 */ /* 0x000fe20000010000 */
[----:B------:R-:W-:Y:S04]  /*14b30*/  FADD.FTZ R2, R198, R100 ;  /* 0x00000064c6027221 */ /* 0x000fe80000010000 */
[----:B------:R-:W-:Y:S01]  /*14b40*/  HMMA.16816.F32 R64, R80, R102, R64 ;  /* 0x000000665040723c */ /* 0x000fe20000001840 */
[----:B------:R-:W3:Y:S01]  /*14b50*/  LDSM.16.MT88.4 R168, [R139+0xb800] ;  /* 0x00b800008ba8783b */ /* 0x000ee20000004200 */
[----:B------:R4:W1:Y:S02]  /*14b60*/  MUFU.EX2 R102, R79 ;  /* 0x0000004f00667308 */ /* 0x0008640000000800 */
[----:B------:R-:W-:Y:S02]  /*14b70*/  F2FP.F16.F32.PACK_AB R80, R127, R126 ;  /* 0x0000007e7f50723e */ /* 0x000fe400000000ff */
[----:B------:R-:W-:Y:S02]  /*14b80*/  F2FP.F16.F32.PACK_AB R82, R131, R128 ;  /* 0x000000808352723e */ /* 0x000fe400000000ff */
[-C--:B------:R-:W-:Y:S04]  /*14b90*/  HMMA.16816.F32 R4, R72, R88.reuse, R4 ;  /* 0x000000584804723c */ /* 0x080fe80000001804 */
[----:B------:R-:W-:Y:S01]  /*14ba0*/  MUFU.EX2 R103, R143 ;  /* 0x0000008f00677308 */ /* 0x000fe20000000800 */
[----:B------:R-:W-:Y:S02]  /*14bb0*/  F2FP.F16.F32.PACK_AB R81, R112, R116 ;  /* 0x000000747051723e */ /* 0x000fe400000000ff */
[----:B------:R-:W-:Y:S01]  /*14bc0*/  F2FP.F16.F32.PACK_AB R83, R109, R113 ;  /* 0x000000716d53723e */ /* 0x000fe200000000ff */
[----:B----4-:R-:W-:Y:S01]  /*14bd0*/  FADD.FTZ R79, R150, R0 ;  /* 0x00000000964f7221 */ /* 0x010fe20000010000 */
[----:B-1----:R-:W-:Y:S05]  /*14be0*/  F2FP.F16.F32.PACK_AB R198, R102, R101 ;  /* 0x0000006566c6723e */ /* 0x002fea00000000ff */
[C---:B------:R-:W-:Y:S01]  /*14bf0*/  HMMA.16816.F32 R8, R80.reuse, R88, R8 ;  /* 0x000000585008723c */ /* 0x040fe20000001808 */
[----:B------:R-:W-:Y:S07]  /*14c00*/  MUFU.EX2 R89, R118 ;  /* 0x0000007600597308 */ /* 0x000fee0000000800 */
[-C--:B------:R-:W-:Y:S03]  /*14c10*/  HMMA.16816.F32 R12, R80, R90.reuse, R12 ;  /* 0x0000005a500c723c */ /* 0x080fe6000000180c */
[----:B------:R-:W1:Y:S05]  /*14c20*/  MUFU.EX2 R88, R204 ;  /* 0x000000cc00587308 */ /* 0x000e6a0000000800 */
[C---:B------:R-:W-:Y:S05]  /*14c30*/  HMMA.16816.F32 R16, R72.reuse, R90, R16 ;  /* 0x0000005a4810723c */ /* 0x040fea0000001810 */
[----:B------:R-:W-:Y:S03]  /*14c40*/  MUFU.EX2 R91, R145 ;  /* 0x00000091005b7308 */ /* 0x000fe60000000800 */
[-C--:B------:R-:W-:Y:S07]  /*14c50*/  HMMA.16816.F32 R20, R72, R92.reuse, R20 ;  /* 0x0000005c4814723c */ /* 0x080fee0000001814 */
[----:B------:R-:W-:Y:S01]  /*14c60*/  MUFU.EX2 R90, R214 ;  /* 0x000000d6005a7308 */ /* 0x000fe20000000800 */
[----:B-1----:R-:W-:Y:S01]  /*14c70*/  F2FP.F16.F32.PACK_AB R201, R88, R89 ;  /* 0x0000005958c9723e */ /* 0x002fe200000000ff */
[C---:B------:R-:W-:Y:S08]  /*14c80*/  HMMA.16816.F32 R24, R80.reuse, R92, R24 ;  /* 0x0000005c5018723c */ /* 0x040ff00000001818 */
[----:B------:R-:W1:Y:S01]  /*14c90*/  MUFU.EX2 R92, R146 ;  /* 0x00000092005c7308 */ /* 0x000e620000000800 */
[-C--:B------:R-:W-:Y:S08]  /*14ca0*/  HMMA.16816.F32 R28, R80, R94.reuse, R28 ;  /* 0x0000005e501c723c */ /* 0x080ff0000000181c */
[C---:B------:R-:W-:Y:S08]  /*14cb0*/  HMMA.16816.F32 R32, R72.reuse, R94, R32 ;  /* 0x0000005e4820723c */ /* 0x040ff00000001820 */
[-C--:B--2---:R-:W-:Y:S08]  /*14cc0*/  HMMA.16816.F32 R36, R72, R84.reuse, R36 ;  /* 0x000000544824723c */ /* 0x084ff00000001824 */
[C---:B------:R-:W-:Y:S01]  /*14cd0*/  HMMA.16816.F32 R40, R80.reuse, R84, R40 ;  /* 0x000000545028723c */ /* 0x040fe20000001828 */
[----:B------:R-:W-:Y:S03]  /*14ce0*/  MUFU.EX2 R85, R130 ;  /* 0x0000008200557308 */ /* 0x000fe60000000800 */
[----:B------:R-:W-:Y:S01]  /*14cf0*/  FADD.FTZ R84, R200, R3 ;  /* 0x00000003c8547221 */ /* 0x000fe20000010000 */
[----:B------:R-:W-:Y:S01]  /*14d00*/  FADD.FTZ R3, R158, R2 ;  /* 0x000000029e037221 */ /* 0x000fe20000010000 */
[----:B------:R-:W-:Y:S01]  /*14d10*/  FADD.FTZ R2, R196, R68 ;  /* 0x00000044c4027221 */ /* 0x000fe20000010000 */
[----:B-1----:R-:W-:Y:S01]  /*14d20*/  F2FP.F16.F32.PACK_AB R200, R92, R91 ;  /* 0x0000005b5cc8723e */ /* 0x002fe200000000ff */
[-C--:B------:R-:W-:Y:S03]  /*14d30*/  HMMA.16816.F32 R44, R80, R86.reuse, R44 ;  /* 0x00000056502c723c */ /* 0x080fe6000000182c */
[----:B------:R-:W-:Y:S01]  /*14d40*/  FADD.FTZ R0, R185, R3 ;  /* 0x00000003b9007221 */ /* 0x000fe20000010000 */
[----:B------:R-:W-:Y:S01]  /*14d50*/  FADD.FTZ R2, R187, R2 ;  /* 0x00000002bb027221 */ /* 0x000fe20000010000 */
[----:B------:R-:W-:Y:S01]  /*14d60*/  FADD.FTZ R3, R151, R79 ;  /* 0x0000004f97037221 */ /* 0x000fe20000010000 */
[----:B------:R-:W-:Y:S01]  /*14d70*/  FADD.FTZ R84, R157, R84 ;  /* 0x000000549d547221 */ /* 0x000fe20000010000 */
[----:B------:R-:W-:Y:S01]  /*14d80*/  FADD.FTZ R79, R186, R0 ;  /* 0x00000000ba4f7221 */ /* 0x000fe20000010000 */
[C---:B------:R-:W-:Y:S01]  /*14d90*/  HMMA.16816.F32 R48, R72.reuse, R86, R48 ;  /* 0x000000564830723c */ /* 0x040fe20000001830 */
[----:B------:R-:W1:Y:S03]  /*14da0*/  MUFU.EX2 R87, R147 ;  /* 0x0000009300577308 */ /* 0x000e660000000800 */
[----:B------:R-:W-:Y:S01]  /*14db0*/  FADD.FTZ R68, R184, R84 ;  /* 0x00000054b8447221 */ /* 0x000fe20000010000 */
[----:B------:R-:W-:Y:S01]  /*14dc0*/  F2FP.F16.F32.PACK_AB R196, R103, R108 ;  /* 0x0000006c67c4723e */ /* 0x000fe200000000ff */
[----:B------:R-:W2:Y:S01]  /*14dd0*/  LDSM.16.MT88.4 R184, [R77+0x3800] ;  /* 0x003800004db8783b */ /* 0x000ea20000004200 */
[----:B------:R-:W-:Y:S01]  /*14de0*/  FADD.FTZ R0, R197, R2 ;  /* 0x00000002c5007221 */ /* 0x000fe20000010000 */
[-C--:B------:R-:W-:Y:S03]  /*14df0*/  HMMA.16816.F32 R52, R72, R96.reuse, R52 ;  /* 0x000000604834723c */ /* 0x080fe60000001834 */
[----:B------:R-:W4:Y:S01]  /*14e00*/  MUFU.EX2 R86, R129 ;  /* 0x0000008100567308 */ /* 0x000f220000000800 */
[----:B------:R-:W-:Y:S01]  /*14e10*/  F2FP.F16.F32.PACK_AB R197, R105, R106 ;  /* 0x0000006a69c5723e */ /* 0x000fe200000000ff */
[----:B------:R-:W-:Y:S03]  /*14e20*/  FADD.FTZ R0, R225, R0 ;  /* 0x00000000e1007221 */ /* 0x000fe60000010000 */
[C---:B------:R-:W-:Y:S04]  /*14e30*/  HMMA.16816.F32 R56, R80.reuse, R96, R56 ;  /* 0x000000605038723c */ /* 0x040fe80000001838 */
[----:B-1----:R-:W-:Y:S04]  /*14e40*/  F2FP.F16.F32.PACK_AB R202, R87, R90 ;  /* 0x0000005a57ca723e */ /* 0x002fe800000000ff */
[-C--:B------:R-:W-:Y:S03]  /*14e50*/  HMMA.16816.F32 R60, R80, R98.reuse, R60 ;  /* 0x00000062503c723c */ /* 0x080fe6000000183c */
[----:B----4-:R-:W-:Y:S05]  /*14e60*/  F2FP.F16.F32.PACK_AB R203, R85, R86 ;  /* 0x0000005655cb723e */ /* 0x010fea00000000ff */
[----:B------:R-:W-:Y:S04]  /*14e70*/  HMMA.16816.F32 R64, R72, R98, R64 ;  /* 0x000000624840723c */ /* 0x000fe80000001840 */
[----:B------:R-:W-:Y:S01]  /*14e80*/  FADD.FTZ R72, R156, R68 ;  /* 0x000000449c487221 */ /* 0x000fe20000010000 */
[----:B------:R-:W-:Y:S03]  /*14e90*/  FADD.FTZ R68, R148, R3 ;  /* 0x0000000394447221 */ /* 0x000fe60000010000 */
[-C--:B------:R-:W-:Y:S05]  /*14ea0*/  HMMA.16816.F32 R144, R200, R152.reuse, R4 ;  /* 0x00000098c890723c */ /* 0x080fea0000001804 */
        /* <DEDUP_REMOVED lines=18> */
[-C--:B---3--:R-:W-:Y:S03]  /*14fd0*/  HMMA.16816.F32 R156, R200, R168.reuse, R20 ;  /* 0x000000a8c89c723c */ /* 0x088fe60000001814 */
[----:B------:R-:W-:Y:S01]  /*14fe0*/  FADD.FTZ R0, R223, R0 ;  /* 0x00000000df007221 */ /* 0x000fe20000010000 */
[----:B------:R-:W-:Y:S01]  /*14ff0*/  FADD.FTZ R3, R167, R3 ;  /* 0x00000003a7037221 */ /* 0x000fe20000010000 */
[----:B------:R-:W-:Y:S02]  /*15000*/  FADD.FTZ R2, R208, R2 ;  /* 0x00000002d0027221 */ /* 0x000fe40000010000 */
        /* <DEDUP_REMOVED lines=75> */
[----:B------:R2:W-:Y:S01]  /*154c0*/  STL [R1+0x34], R5 ;  /* 0x0000340501007387 */ /* 0x0005e20000100800 */
[----:B------:R-:W-:Y:S01]  /*154d0*/  FADD.FTZ R3, R87, R3 ;  /* 0x0000000357037221 */ /* 0x000fe20000010000 */
[----:B------:R-:W-:Y:S01]  /*154e0*/  FADD.FTZ R2, R85, R2 ;  /* 0x0000000255027221 */ /* 0x000fe20000010000 */
[----:B------:R-:W-:Y:S01]  /*154f0*/  IADD3 R0, PT, PT, R235, -0x1, RZ ;  /* 0xffffffffeb007810 */ /* 0x000fe20007ffe0ff */
[----:B------:R2:W-:Y:S01]  /*15500*/  STL [R1+0x40], R4 ;  /* 0x0000400401007387 */ /* 0x0005e20000100800 */
[----:B------:R-:W-:Y:S02]  /*15510*/  MOV R133, R71 ;  /* 0x0000004700857202 */ /* 0x000fe40000000f00 */
[----:B------:R-:W-:Y:S01]  /*15520*/  MOV R235, R0 ;  /* 0x0000000000eb7202 */ /* 0x000fe20000000f00 */
[----:B------:R2:W-:Y:S01]  /*15530*/  STL [R1+0x3c], R3 ;  /* 0x00003c0301007387 */ /* 0x0005e20000100800 */
[----:B------:R-:W-:Y:S02]  /*15540*/  MOV R136, R69 ;  /* 0x0000004500887202 */ /* 0x000fe40000000f00 */
[----:B------:R-:W-:Y:S01]  /*15550*/  MOV R135, R70 ;  /* 0x0000004600877202 */ /* 0x000fe20000000f00 */
[----:B------:R2:W-:Y:S01]  /*15560*/  STL [R1+0x38], R2 ;  /* 0x0000380201007387 */ /* 0x0005e20000100800 */
[----:B------:R-:W-:Y:S05]  /*15570*/  @P1 BRA `(.L_x_573) ;  /* 0xffffff84002c1947 */ /* 0x000fea000383ffff */
.L_x_572:
[----:B------:R-:W3:Y:S04]  /*15580*/  LDL.LU R6, [R1+0x3c] ;  /* 0x00003c0001067983 */ /* 0x000ee80000300800 */
[----:B--2---:R-:W2:Y:S04]  /*15590*/  LDL.LU R5, [R1+0x38] ;  /* 0x0000380001057983 */ /* 0x004ea80000300800 */
[----:B------:R-:W4:Y:S04]  /*155a0*/  LDL.LU R7, [R1+0x34] ;  /* 0x0000340001077983 */ /* 0x000f280000300800 */
        /* <DEDUP_REMOVED lines=11> */
[----:B---3--:R-:W1:Y:S04]  /*15660*/  SHFL.BFLY PT, R3, R6, 0x2, 0x1f ;  /* 0x0c401f0006037f89 */ /* 0x008e6800000e0000 */
[----:B--2---:R-:W2:Y:S04]  /*15670*/  SHFL.BFLY PT, R2, R5, 0x2, 0x1f ;  /* 0x0c401f0005027f89 */ /* 0x004ea800000e0000 */
[----:B----4-:R-:W3:Y:S04]  /*15680*/  SHFL.BFLY PT, R0, R7, 0x2, 0x1f ;  /* 0x0c401f0007007f89 */ /* 0x010ee800000e0000 */
[----:B------:R-:W4:Y:S01]  /*15690*/  SHFL.BFLY PT, R4, R8, 0x2, 0x1f ;  /* 0x0c401f0008047f89 */ /* 0x000f2200000e0000 */
        /* <DEDUP_REMOVED lines=213> */
.L_x_576:
        /* <DEDUP_REMOVED lines=69> */
.L_x_578:
[----:B------:R-:W-:Y:S05]  /*16840*/  BSYNC.RECONVERGENT B0 ;  /* 0x0000000000007941 */ /* 0x000fea0003800200 */
.L_x_577:
        /* <DEDUP_REMOVED lines=40> */
.L_x_580:
[----:B------:R-:W-:Y:S05]  /*16ad0*/  BSYNC.RECONVERGENT B0 ;  /* 0x0000000000007941 */ /* 0x000fea0003800200 */
.L_x_579:
        /* <DEDUP_REMOVED lines=18> */
.L_x_582:
[----:B------:R-:W-:Y:S05]  /*16c00*/  BSYNC.RECONVERGENT B0 ;  /* 0x0000000000007941 */ /* 0x000fea0003800200 */
.L_x_581:
        /* <DEDUP_REMOVED lines=16> */
.L_x_584:
[----:B------:R-:W-:Y:S05]  /*16d10*/  BSYNC.RECONVERGENT B0 ;  /* 0x0000000000007941 */ /* 0x000fea0003800200 */
.L_x_583:
        /* <DEDUP_REMOVED lines=16> */
.L_x_586:
[----:B------:R-:W-:Y:S05]  /*16e20*/  BSYNC.RECONVERGENT B0 ;  /* 0x0000000000007941 */ /* 0x000fea0003800200 */
.L_x_585:
        /* <DEDUP_REMOVED lines=16> */
.L_x_588:
[----:B------:R-:W-:Y:S05]  /*16f30*/  BSYNC.RECONVERGENT B0 ;  /* 0x0000000000007941 */ /* 0x000fea0003800200 */
.L_x_587:
        /* <DEDUP_REMOVED lines=16> */
.L_x_590:
[----:B------:R-:W-:Y:S05]  /*17040*/  BSYNC.RECONVERGENT B0 ;  /* 0x0000000000007941 */ /* 0x000fea0003800200 */
.L_x_589:
        /* <DEDUP_REMOVED lines=16> */
.L_x_592:
[----:B------:R-:W-:Y:S05]  /*17150*/  BSYNC.RECONVERGENT B0 ;  /* 0x0000000000007941 */ /* 0x000fea0003800200 */
.L_x_591:
        /* <DEDUP_REMOVED lines=15> */
.L_x_593:
        /* <DEDUP_REMOVED lines=11> */
.L_x_2693:


//--------------------- .text._ZN5flash16flash_fwd_kernelI23Flash_fwd_kernel_traitsILi64ELi128ELi128ELi4ELb0ELb0EN7cutlass6half_tE19Flash_kernel_traitsILi64ELi128ELi128ELi4ES3_EELb0ELb0ELb1ELb0ELb0ELb1ELb0ELb0EEEvNS_16Flash_fwd_paramsE --------------------------
	.section	.text._ZN5flash16flash_fwd_kernelI23Flash_fwd_kernel_traitsILi64ELi128ELi128ELi4ELb0ELb0EN7cutlass6half_tE19Flash_kernel_traitsILi64ELi128ELi128ELi4ES3_EELb0ELb0ELb1ELb0ELb0ELb1ELb0ELb0EEEvNS_16Flash_fwd_paramsE,"ax",@progbits
	.align	128
        .global         _ZN5flash16flash_fwd_kernelI23Flash_fwd_kernel_traitsILi64ELi128ELi128ELi4ELb0ELb0EN7cutlass6half_tE19Flash_kernel_traitsILi64ELi128ELi128ELi4ES3_EELb0ELb0ELb1ELb0ELb0ELb1ELb0ELb0EEEvNS_16Flash_fwd_paramsE
        .type           _ZN5flash16flash_fwd_kernelI23Flash_fwd_kernel_traitsILi64ELi128ELi128ELi4ELb0ELb0EN7cutlass6half_tE19Flash_kernel_traitsILi64ELi128ELi128ELi4ES3_EELb0ELb0ELb1ELb0ELb0ELb1ELb0ELb0EEEvNS_16Flash_fwd_paramsE,@function
        .size           _ZN5flash16flash_fwd_kernelI23Flash_fwd_kernel_traitsILi64ELi128ELi128ELi4ELb0ELb0EN7cutlass6half_tE19Flash_kernel_traitsILi64ELi128ELi128ELi4ES3_EELb0ELb0ELb1ELb0ELb0ELb1ELb0ELb0EEEvNS_16Flash_fwd_paramsE,(.L_x_2694 - _ZN5flash16flash_fwd_kernelI23Flash_fwd_kernel_traitsILi64ELi128ELi128ELi4ELb0ELb0EN7cutlass6half_tE19Flash_kernel_traitsILi64ELi128ELi128ELi4ES3_EELb0ELb0ELb1ELb0ELb0ELb1ELb0ELb0EEEvNS_16Flash_fwd_paramsE)
        .other          _ZN5flash16flash_fwd_kernelI23Flash_fwd_kernel_traitsILi64ELi128ELi128ELi4ELb0ELb0EN7cutlass6half_tE19Flash_kernel_traitsILi64ELi128ELi128ELi4ES3_EELb0ELb0ELb1ELb0ELb0ELb1ELb0ELb0EEEvNS_16Flash_fwd_paramsE,@"STO_CUDA_ENTRY STV_DEFAULT"
_ZN5flash16flash_fwd_kernelI23Flash_fwd_kernel_traitsILi64ELi128ELi128ELi4ELb0ELb0EN7cutlass6half_tE19Flash_kernel_traitsILi64ELi128ELi128ELi4ES3_EELb0ELb0ELb1ELb0ELb0ELb1ELb0ELb0EEEvNS_16Flash_fwd_paramsE:
.text._ZN5flash16flash_fwd_kernelI23Flash_fwd_kernel_traitsILi64ELi128ELi128ELi4ELb0ELb0EN7cutlass6half_tE19Flash_kernel_traitsILi64ELi128ELi128ELi4ES3_EELb0ELb0ELb1ELb0ELb0ELb1ELb0ELb0EEEvNS_16Flash_fwd_paramsE:
[----:B------:R-:W1:Y:S01]  /*0000*/  LDC R1, c[0x0][0x37c] ;  /* 0x0000df00ff017b82 */ /* 0x000e620000000800 */
[----:B------:R-:W2:Y:S07]  /*0010*/  LDCU.64 UR10, c[0x0][0x460] ;  /* 0x00008c00ff0a77ac */ /* 0x000eae0008000a00 */
[----:B------:R-:W3:Y:S01]  /*0020*/  S2UR UR26, SR_CTAID.Y ;  /* 0x00000000001a79c3 */ /* 0x000ee20000002600 */
[----:B-1----:R-:W-:Y:S01]  /*0030*/  VIADD R1, R1, 0xfffffed8 ;  /* 0xfffffed801017836 */ /* 0x002fe20000000000 */
[----:B------:R-:W1:Y:S01]  /*0040*/  LDCU.64 UR8, c[0x0][0x470] ;  /* 0x00008e00ff0877ac */ /* 0x000e620008000a00 */
[----:B------:R-:W3:Y:S01]  /*0050*/  LDCU.64 UR14, c[0x0][0x460] ;  /* 0x00008c00ff0e77ac */ /* 0x000ee20008000a00 */
[----:B------:R-:W4:Y:S01]  /*0060*/  LDCU.U8 UR12, c[0x0][0x532] ;  /* 0x0000a640ff0c77ac */ /* 0x000f220008000000 */
[----:B------:R-:W4:Y:S01]  /*0070*/  LDCU.64 UR6, c[0x0][0x468] ;  /* 0x00008d00ff0677ac */ /* 0x000f220008000a00 */
[----:B--2---:R-:W-:Y:S01]  /*0080*/  ISETP.NE.U32.AND P4, PT, RZ, UR10, PT ;  /* 0x0000000aff007c0c */ /* 0x004fe2000bf85070 */
[----:B------:R-:W-:-:S02]  /*0090*/  UISETP.NE.U32.AND UP4, UPT, UR10, URZ, UPT ;  /* 0x000000ff0a00728c */ /* 0x000fc4000bf85070 */
[----:B-1----:R-:W-:Y:S01]  /*00a0*/  UISETP.NE.U32.AND UP3, UPT, UR8, URZ, UPT ;  /* 0x000000ff0800728c */ /* 0x002fe2000bf65070 */
[----:B------:R-:W-:Y:S01]  /*00b0*/  ISETP.NE.AND.EX P4, PT, RZ, UR11, PT, P4 ;  /* 0x0000000bff007c0c */ /* 0x000fe2000bf85340 */
[----:B------:R-:W1:Y:S01]  /*00c0*/  LDCU.64 UR4, c[0x0][0x478] ;  /* 0x00008f00ff0477ac */ /* 0x000e620008000a00 */
[----:B------:R-:W-:Y:S01]  /*00d0*/  UISETP.NE.AND.EX UP4, UPT, UR11, URZ, UPT, UP4 ;  /* 0x000000ff0b00728c */ /* 0x000fe2000bf85340 */
[----:B------:R-:W2:Y:S01]  /*00e0*/  LDCU.64 UR20, c[0x0][0x358] ;  /* 0x00006b00ff1477ac */ /* 0x000ea20008000a00 */
[----:B------:R-:W-:-:S04]  /*00f0*/  UISETP.NE.AND.EX UP3, UPT, UR9, URZ, UPT, UP3 ;  /* 0x000000ff0900728c */ /* 0x000fc8000bf65330 */
[----:B------:R-:W-:Y:S01]  /*0100*/  PLOP3.LUT P2, PT, PT, PT, UP4, 0x80, 0x8 ;  /* 0x000000000008781c */ /* 0x000fe20003f4f048 */
[----:B---3--:R-:W-:Y:S02]  /*0110*/  UIMAD.WIDE.U32 UR14, UR26, 0x4, UR14 ;  /* 0x000000041a0e78a5 */ /* 0x008fe4000f8e000e */
[----:B------:R-:W-:Y:S02]  /*0120*/  USHF.L.U32 UR11, UR26, 0x2, URZ ;  /* 0x000000021a0b7899 */ /* 0x000fe400080006ff */
[----:B----4-:R-:W-:Y:S02]  /*0130*/  UISETP.NE.AND UP5, UPT, UR12, URZ, UPT ;  /* 0x000000ff0c00728c */ /* 0x010fe4000bfa5270 */
[----:B------:R-:W-:Y:S01]  /*0140*/  UISETP.EQ.U32.AND UP2, UPT, UR6, URZ, UPT ;  /* 0x000000ff0600728c */ /* 0x000fe2000bf42070 */
[----:B------:R-:W-:Y:S01]  /*0150*/  IMAD.U32 R2, RZ, RZ, UR14 ;  /* 0x0000000eff027e24 */ /* 0x000fe2000f8e00ff */
[----:B------:R-:W-:Y:S01]  /*0160*/  USHF.R.U32.HI UR10, URZ, 0x1e, UR26 ;  /* 0x0000001eff0a7899 */ /* 0x000fe2000801161a */
[----:B------:R-:W-:Y:S01]  /*0170*/  IMAD.U32 R3, RZ, RZ, UR15 ;  /* 0x0000000fff037e24 */ /* 0x000fe2000f8e00ff */
[----:B------:R-:W-:Y:S01]  /*0180*/  @UP3 UIADD3 UR12, UP1, UPT, UR11, UR8, URZ ;  /* 0x000000080b0c3290 */ /* 0x000fe2000ff3e0ff */
[----:B------:R-:W-:Y:S01]  /*0190*/  PLOP3.LUT P1, PT, PT, PT, UP3, 0x80, 0x8 ;  /* 0x000000000008781c */ /* 0x000fe20003f2f038 */
[----:B------:R-:W-:-:S02]  /*01a0*/  UISETP.EQ.OR.EX UP2, UPT, UR7, URZ, !UP5, UP2 ;  /* 0x000000ff0700728c */ /* 0x000fc4000ef42720 */
[----:B-1----:R-:W-:Y:S01]  /*01b0*/  UISETP.NE.U32.AND UP0, UPT, UR4, URZ, UPT ;  /* 0x000000ff0400728c */ /* 0x002fe2000bf05070 */
[----:B--2---:R-:W2:Y:S01]  /*01c0*/  @P4 LDG.E R8, desc[UR20][R2.64] ;  /* 0x0000001402084981 */ /* 0x004ea2000c1e1900 */
[----:B------:R-:W-:Y:S02]  /*01d0*/  @UP3 UIADD3.X UR13, UPT, UPT, UR10, UR9, URZ, UP1, !UPT ;  /* 0x000000090a0d3290 */ /* 0x000fe40008ffe4ff */
[----:B------:R-:W-:Y:S01]  /*01e0*/  UIADD3 UR8, UP1, UPT, UR11, UR6, URZ ;  /* 0x000000060b087290 */ /* 0x000fe2000ff3e0ff */
[----:B------:R1:W3:Y:S01]  /*01f0*/  @P2 LDG.E R7, desc[UR20][R2.64+0x4] ;  /* 0x0000041402072981 */ /* 0x0002e2000c1e1900 */
[----:B------:R-:W-:Y:S01]  /*0200*/  UISETP.NE.AND.EX UP0, UPT, UR5, URZ, UPT, UP0 ;  /* 0x000000ff0500728c */ /* 0x000fe2000bf05300 */
[----:B------:R-:W-:Y:S01]  /*0210*/  PLOP3.LUT P3, PT, PT, PT, UP2, 0x80, 0x8 ;  /* 0x000000000008781c */ /* 0x000fe20003f6f028 */
[----:B------:R-:W-:-:S04]  /*0220*/  UIADD3.X UR9, UPT, UPT, UR10, UR7, URZ, UP1, !UPT ;  /* 0x000000070a097290 */ /* 0x000fc80008ffe4ff */
[----:B------:R-:W-:-:S05]  /*0230*/  PLOP3.LUT P0, PT, PT, PT, UP0, 0x80, 0x8 ;  /* 0x000000000008781c */ /* 0x000fca0003f0f008 */
[----:B------:R-:W-:Y:S01]  /*0240*/  @UP0 UIADD3 UR4, UP1, UPT, UR11, UR4, URZ ;  /* 0x000000040b040290 */ /* 0x000fe2000ff3e0ff */
[----:B-1----:R-:W-:Y:S02]  /*0250*/  IMAD.U32 R2, RZ, RZ, UR12 ;  /* 0x0000000cff027e24 */ /* 0x002fe4000f8e00ff */
[----:B------:R-:W-:-:S05]  /*0260*/  IMAD.U32 R3, RZ, RZ, UR13 ;  /* 0x0000000dff037e24 */ /* 0x000fca000f8e00ff */
[----:B------:R1:W4:Y:S01]  /*0270*/  @P1 LDG.E R0, desc[UR20][R2.64] ;  /* 0x0000001402001981 */ /* 0x000322000c1e1900 */
[----:B------:R-:W-:Y:S01]  /*0280*/  @UP0 UIADD3.X UR5, UPT, UPT, UR10, UR5, URZ, UP1, !UPT ;  /* 0x000000050a050290 */ /* 0x000fe20008ffe4ff */
[----:B------:R-:W-:-:S05]  /*0290*/  IMAD.U32 R4, RZ, RZ, UR4 ;  /* 0x00000004ff047e24 */ /* 0x000fca000f8e00ff */
[----:B------:R-:W-:-:S05]  /*02a0*/  IMAD.U32 R5, RZ, RZ, UR5 ;  /* 0x00000005ff057e24 */ /* 0x000fca000f8e00ff */
[----:B------:R2:W5:Y:S01]  /*02b0*/  @P0 LDG.E R4, desc[UR20][R4.64] ;  /* 0x0000001404040981 */ /* 0x000562000c1e1900 */
[----:B-1----:R-:W-:Y:S02]  /*02c0*/  IMAD.U32 R2, RZ, RZ, UR8 ;  /* 0x00000008ff027e24 */ /* 0x002fe4000f8e00ff */
[----:B------:R-:W-:Y:S01]  /*02d0*/  IMAD.U32 R3, RZ, RZ, UR9 ;  /* 0x00000009ff037e24 */ /* 0x000fe2000f8e00ff */
[----:B------:R-:W1:Y:S01]  /*02e0*/  S2UR UR10, SR_CTAID.X ;  /* 0x00000000000a79c3 */ /* 0x000e620000002500 */
[----:B------:R-:W3:Y:S03]  /*02f0*/  @!UP4 LDCU UR24, c[0x0][0x434] ;  /* 0x00008680ff18c7ac */ /* 0x000ee60008000800 */
[----:B------:R-:W4:Y:S01]  /*0300*/  @!P3 LDG.E R6, desc[UR20][R2.64] ;  /* 0x000000140206b981 */ /* 0x000f22000c1e1900 */
[----:B------:R-:W-:Y:S01]  /*0310*/  UMOV UR17, 0xffffffff ;  /* 0xffffffff00117882 */ /* 0x000fe20000000000 */
[----:B------:R-:W-:Y:S01]  /*0320*/  UISETP.NE.U32.AND UP1, UPT, UR6, URZ, UPT ;  /* 0x000000ff0600728c */ /* 0x000fe2000bf25070 */
[----:B------:R-:W-:Y:S01]  /*0330*/  UMOV UR27, 0xffffffff ;  /* 0xffffffff001b7882 */ /* 0x000fe20000000000 */
[----:B------:R-:W-:-:S02]  /*0340*/  UMOV UR25, URZ ;  /* 0x000000ff00197c82 */ /* 0x000fc40008000000 */
[----:B------:R-:W-:Y:S01]  /*0350*/  UISETP.NE.AND.EX UP1, UPT, UR7, URZ, UPT, UP1 ;  /* 0x000000ff0700728c */ /* 0x000fe2000bf25310 */
[----:B------:R-:W2:Y:S01]  /*0360*/  @!UP0 LDCU UR8, c[0x0][0x43c] ;  /* 0x00008780ff0887ac */ /* 0x000ea20008000800 */
[----:B-1----:R-:W-:-:S09]  /*0370*/  USHF.L.U32 UR22, UR10, 0x7, URZ ;  /* 0x000000070a167899 */ /* 0x002fd200080006ff */
[----:B------:R-:W1:Y:S01]  /*0380*/  @!UP1 LDCU UR6, c[0x0][0x438] ;  /* 0x00008700ff0697ac */ /* 0x000e620008000800 */
[----:B--2---:R-:W-:Y:S02]  /*0390*/  @P4 R2UR UR17, R8 ;  /* 0x00000000081142ca */ /* 0x004fe400000e0000 */
[----:B---3--:R-:W-:-:S13]  /*03a0*/  @P2 R2UR UR4, R7 ;  /* 0x00000000070422ca */ /* 0x008fda00000e0000 */
[----:B------:R-:W-:Y:S01]  /*03b0*/  @UP4 UIADD3 UR24, UPT, UPT, UR4, -UR17, URZ ;  /* 0x8000001104184290 */ /* 0x000fe2000fffe0ff */
[----:B------:R-:W2:Y:S03]  /*03c0*/  @!UP0 LDCU.64 UR4, c[0x0][0x488] ;  /* 0x00009100ff0487ac */ /* 0x000ea60008000a00 */
[----:B------:R-:W-:Y:S01]  /*03d0*/  UISETP.GT.AND UP2, UPT, UR24, UR22, UPT ;  /* 0x000000161800728c */ /* 0x000fe2000bf44270 */
[----:B----4-:R-:W-:-:S05]  /*03e0*/  @P1 R2UR UR25, R0 ;  /* 0x00000000001912ca */ /* 0x010fca00000e0000 */
[----:B------:R-:W-:Y:S02]  /*03f0*/  PLOP3.LUT P1, PT, PT, PT, UP2, 0x80, 0x8 ;  /* 0x000000000008781c */ /* 0x000fe40003f2f028 */
[----:B------:R-:W-:Y:S01]  /*0400*/  @!P3 R2UR UR27, R6 ;  /* 0x00000000061bb2ca */ /* 0x000fe200000e0000 */
[----:B-12---:R-:W-:-:S14]  /*0410*/  BRA.U !UP1, `(.L_x_594) ;  /* 0x0000000109187547 */ /* 0x006fdc000b800000 */
[----:B------:R-:W-:-:S13]  /*0420*/  PLOP3.LUT P2, PT, PT, PT, UP5, 0x80, 0x8 ;  /* 0x000000000008781c */ /* 0x000fda0003f4f058 */
[----:B------:R-:W2:Y:S04]  /*0430*/  @P2 LDG.E R0, desc[UR20][R2.64+0x4] ;  /* 0x0000041402002981 */ /* 0x000ea8000c1e1900 */
[----:B------:R-:W3:Y:S01]  /*0440*/  @!P2 LDG.E R2, desc[UR20][R2.64] ;  /* 0x000000140202a981 */ /* 0x000ee2000c1e1900 */
[----:B--2---:R-:W-:-:S13]  /*0450*/  @P2 R2UR UR6, R0 ;  /* 0x00000000000622ca */ /* 0x004fda00000e0000 */
[----:B------:R-:W-:-:S07]  /*0460*/  @UP5 UIADD3 UR6, UPT, UPT, UR6, -UR27, URZ ;  /* 0x8000001b06065290 */ /* 0x000fce000fffe0ff */
[----:B---3--:R-:W-:Y:S02]  /*0470*/  @!P2 R2UR UR6, R2 ;  /* 0x000000000206a2ca */ /* 0x008fe400000e0000 */
.L_x_594:
[----:B-----5:R-:W-:Y:S01]  /*0480*/  @P0 R2UR UR23, R4 ;  /* 0x00000000041702ca */ /* 0x020fe200000e0000 */
[----:B------:R-:W-:Y:S01]  /*0490*/  @!UP0 UISETP.NE.U32.AND UP1, UPT, UR4, URZ, UPT ;  /* 0x000000ff0400828c */ /* 0x000fe2000bf25070 */
[----:B------:R-:W-:-:S13]  /*04a0*/  @!P1 EXIT ;  /* 0x000000000000994d */ /* 0x000fda0003800000 */
[----:B------:R-:W1:Y:S01]  /*04b0*/  LDCU UR18, c[0x0][0x504] ;  /* 0x0000a080ff1277ac */ /* 0x000e620008000800 */
[----:B------:R-:W2:Y:S01]  /*04c0*/  S2R R240, SR_TID.X ;  /* 0x0000000000f07919 */ /* 0x000ea20000002100 */
[----:B------:R-:W-:Y:S01]  /*04d0*/  @!UP0 UISETP.NE.AND.EX UP1, UPT, UR5, URZ, UPT, UP1 ;  /* 0x000000ff0500828c */ /* 0x000fe2000bf25310 */
[----:B------:R-:W3:Y:S03]  /*04e0*/  LDCU UR19, c[0x0][0x508] ;  /* 0x0000a100ff1377ac */ /* 0x000ee60008000800 */
[----:B------:R-:W-:Y:S02]  /*04f0*/  @!UP0 USEL UR8, UR8, URZ, UP1 ;  /* 0x000000ff08088287 */ /* 0x000fe40008800000 */
[----:B------:R-:W-:Y:S02]  /*0500*/  @UP0 UIADD3 UR23, UPT, UPT, UR23, -UR25, URZ ;  /* 0x8000001917170290 */ /* 0x000fe4000fffe0ff */
[----:B------:R-:W-:-:S04]  /*0510*/  @!UP0 UIADD3 UR23, UPT, UPT, UR8, UR6, -UR25 ;  /* 0x0000000608178290 */ /* 0x000fc8000fffe819 */
[----:B------:R-:W-:Y:S02]  /*0520*/  UIADD3 UR4, UPT, UPT, UR23, 0x7f, URZ ;  /* 0x0000007f17047890 */ /* 0x000fe4000fffe0ff */
[----:B-1----:R-:W-:Y:S02]  /*0530*/  UIADD3 UR18, UPT, UPT, UR24, UR18, URZ ;  /* 0x0000001218127290 */ /* 0x002fe4000fffe0ff */
[----:B------:R-:W-:Y:S02]  /*0540*/  UIADD3 UR5, UPT, UPT, UR4, UR22, -UR24 ;  /* 0x0000001604057290 */ /* 0x000fe4000fffe818 */
[----:B------:R-:W-:Y:S02]  /*0550*/  USHF.R.S32.HI UR6, URZ, 0x1f, UR4 ;  /* 0x0000001fff067899 */ /* 0x000fe40008011404 */
[----:B------:R-:W-:Y:S02]  /*0560*/  UIADD3 UR7, UPT, UPT, -UR18, UR22, UR23 ;  /* 0x0000001612077290 */ /* 0x000fe4000fffe117 */
[----:B---3--:R-:W-:-:S02]  /*0570*/  UIADD3 UR5, UPT, UPT, UR5, 0x80, UR19 ;  /* 0x0000008005057890 */ /* 0x008fc4000fffe013 */
[----:B------:R-:W-:Y:S02]  /*0580*/  ULEA.HI UR6, UR6, UR4, URZ, 0x7 ;  /* 0x0000000406067291 */ /* 0x000fe4000f8f38ff */
[----:B------:R-:W-:Y:S02]  /*0590*/  USHF.R.S32.HI UR16, URZ, 0x1f, UR7 ;  /* 0x0000001fff107899 */ /* 0x000fe40008011407 */
[----:B------:R-:W-:Y:S02]  /*05a0*/  USHF.R.S32.HI UR4, URZ, 0x1f, UR5 ;  /* 0x0000001fff047899 */ /* 0x000fe40008011405 */
[----:B------:R-:W-:Y:S02]  /*05b0*/  ULEA.HI UR16, UR16, UR7, URZ, 0x7 ;  /* 0x0000000710107291 */ /* 0x000fe4000f8f38ff */
[----:B------:R-:W-:Y:S01]  /*05c0*/  ULEA.HI UR4, UR4, UR5, URZ, 0x7 ;  /* 0x0000000504047291 */ /* 0x000fe2000f8f38ff */
[----:B------:R-:W1:Y:S01]  /*05d0*/  S2UR UR5, SR_CTAID.Z ;  /* 0x00000000000579c3 */ /* 0x000e620000002700 */
[----:B------:R-:W-:-:S02]  /*05e0*/  USHF.R.S32.HI UR6, URZ, 0x7, UR6 ;  /* 0x00000007ff067899 */ /* 0x000fc40008011406 */
[----:B------:R-:W-:Y:S02]  /*05f0*/  USHF.R.S32.HI UR16, URZ, 0x7, UR16 ;  /* 0x00000007ff107899 */ /* 0x000fe40008011410 */
[----:B------:R-:W-:Y:S02]  /*0600*/  USHF.R.S32.HI UR4, URZ, 0x7, UR4 ;  /* 0x00000007ff047899 */ /* 0x000fe40008011404 */
[----:B------:R-:W-:Y:S02]  /*0610*/  UISETP.LT.AND UP1, UPT, URZ, UR16, UPT ;  /* 0x00000010ff00728c */ /* 0x000fe4000bf21270 */
[----:B------:R-:W-:Y:S02]  /*0620*/  UISETP.LT.AND UP0, UPT, UR6, UR4, UPT ;  /* 0x000000040600728c */ /* 0x000fe4000bf01270 */
[----:B------:R-:W-:Y:S02]  /*0630*/  USEL UR16, URZ, UR16, !UP1 ;  /* 0x00000010ff107287 */ /* 0x000fe4000c800000 */
[----:B------:R-:W-:-:S04]  /*0640*/  USEL UR4, UR6, UR4, UP0 ;  /* 0x0000000406047287 */ /* 0x000fc80008000000 */
[----:B------:R-:W-:-:S09]  /*0650*/  UISETP.GT.AND UP0, UPT, UR4, UR16, UPT ;  /* 0x000000100400728c */ /* 0x000fd2000bf04270 */
[----:B-12---:R-:W-:Y:S05]  /*0660*/  BRA.U UP0, `(.L_x_595) ;  /* 0x0000001100a87547 */ /* 0x006fea000b800000 */
[----:B------:R-:W1:Y:S01]  /*0670*/  LDCU.U8 UR4, c[0x0][0x549] ;  /* 0x0000a920ff0477ac */ /* 0x000e620008000000 */
[----:B------:R-:W-:Y:S01]  /*0680*/  UISETP.NE.AND UP0, UPT, UR17, -0x1, UPT ;  /* 0xffffffff1100788c */ /* 0x000fe2000bf05270 */
[----:B------:R-:W2:Y:S10]  /*0690*/  LDCU.U8 UR11, c[0x0][0x548] ;  /* 0x0000a900ff0b77ac */ /* 0x000eb40008000000 */
[----:B------:R-:W3:Y:S01]  /*06a0*/  @!UP0 LDCU.64 UR12, c[0x0][0x400] ;  /* 0x00008000ff0c87ac */ /* 0x000ee20008000a00 */
[----:B-1----:R-:W-:Y:S01]  /*06b0*/  UISETP.NE.AND UP1, UPT, UR4, URZ, UPT ;  /* 0x000000ff0400728c */ /* 0x002fe2000bf25270 */
[----:B------:R-:W1:Y:S10]  /*06c0*/  @UP0 LDCU.64 UR8, c[0x0][0x408] ;  /* 0x00008100ff0807ac */ /* 0x000e740008000a00 */
[----:B------:R-:W4:Y:S01]  /*06d0*/  @UP1 LDCU.64 UR6, c[0x0][0x430] ;  /* 0x00008600ff0617ac */ /* 0x000f220008000a00 */
[----:B---3--:R-:W-:-:S04]  /*06e0*/  @!UP0 UIMAD.WIDE.U32 UR28, UR26, UR12, URZ ;  /* 0x0000000c1a1c82a5 */ /* 0x008fc8000f8e00ff */
[----:B------:R-:W-:Y:S02]  /*06f0*/  @!UP0 UIMAD UR13, UR26, UR13, UR29 ;  /* 0x0000000d1a0d82a4 */ /* 0x000fe4000f8e021d */
[----:B-1----:R-:W-:Y:S01]  /*0700*/  @UP0 UIMAD.WIDE.U32 UR18, UR17, UR8, URZ ;  /* 0x00000008111202a5 */ /* 0x002fe2000f8e00ff */
[----:B------:R-:W-:Y:S01]  /*0710*/  @!UP0 UMOV UR12, UR28 ;  /* 0x0000001c000c8c82 */ /* 0x000fe20008000000 */
[----:B------:R-:W1:Y:S02]  /*0720*/  @UP1 LDCU UR8, c[0x0][0x430] ;  /* 0x00008600ff0817ac */ /* 0x000e640008000800 */
[----:B------:R-:W-:Y:S02]  /*0730*/  @UP0 UIMAD UR13, UR17, UR9, UR19 ;  /* 0x00000009110d02a4 */ /* 0x000fe4000f8e0213 */
[----:B----4-:R-:W-:Y:S01]  /*0740*/  @UP1 UIMAD UR14, UR6, UR7, URZ ;  /* 0x00000007060e12a4 */ /* 0x010fe2000f8e02ff */
[----:B------:R-:W-:Y:S01]  /*0750*/  @UP1 UMOV UR9, 0x1 ;  /* 0x0000000100091882 */ /* 0x000fe20000000000 */
[----:B------:R-:W-:Y:S01]  /*0760*/  @UP0 UMOV UR12, UR18 ;  /* 0x00000012000c0c82 */ /* 0x000fe20008000000 */
[----:B--2---:R-:W-:Y:S09]  /*0770*/  BRA.U UP1, `(.L_x_596) ;  /* 0x0000000101287547 */ /* 0x004ff2000b800000 */
[----:B------:R-:W-:Y:S01]  /*0780*/  UISETP.NE.AND UP0, UPT, UR11, URZ, UPT ;  /* 0x000000ff0b00728c */ /* 0x000fe2000bf05270 */
[----:B------:R-:W2:Y:S10]  /*0790*/  LDCU UR6, c[0x0][0x3e0] ;  /* 0x00007c00ff0677ac */ /* 0x000eb40008000800 */
[----:B------:R-:W2:Y:S01]  /*07a0*/  @UP0 LDCU UR9, c[0x0][0x454] ;  /* 0x00008a80ff0907ac */ /* 0x000ea20008000800 */
[----:B------:R-:W3:Y:S01]  /*07b0*/  @!UP0 LDCU UR4, c[0x0][0x434] ;  /* 0x00008680ff0487ac */ /* 0x000ee20008000800 */
[----:B------:R-:W4:Y:S01]  /*07c0*/  @UP0 LDCU UR14, c[0x0][0x454] ;  /* 0x00008a80ff0e07ac */ /* 0x000f220008000800 */
[----:B-1----:R-:W-:Y:S01]  /*07d0*/  @UP0 UMOV UR8, 0x1 ;  /* 0x0000000100080882 */ /* 0x002fe20000000000 */
[----:B----4-:R-:W4:Y:S01]  /*07e0*/  @!UP0 LDCU UR14, c[0x0][0x434] ;  /* 0x00008680ff0e87ac */ /* 0x010f220008000800 */
[----:B------:R-:W-:Y:S01]  /*07f0*/  @!UP0 UMOV UR8, 0x1 ;  /* 0x0000000100088882 */ /* 0x000fe20000000000 */
[----:B--2---:R-:W-:-:S02]  /*0800*/  @UP0 UIMAD UR9, UR9, UR6, URZ ;  /* 0x00000006090902a4 */ /* 0x004fc4000f8e02ff */
[----:B---3--:R-:W-:-:S12]  /*0810*/  @!UP0 UIMAD UR9, UR4, UR6, URZ ;  /* 0x00000006040982a4 */ /* 0x008fd8000f8e02ff */
.L_x_596:
[----:B------:R-:W2:Y:S01]  /*0820*/  LDCU.64 UR6, c[0x0][0x410] ;  /* 0x00008200ff0677ac */ /* 0x000ea20008000a00 */
[----:B------:R-:W-:Y:S01]  /*0830*/  IMAD.SHL.U32 R2, R240, 0x8, RZ ;  /* 0x00000008f0027824 */ /* 0x000fe200078e00ff */
[----:B------:R-:W-:Y:S01]  /*0840*/  SHF.R.U32.HI R11, RZ, 0x3, R240 ;  /* 0x00000003ff0b7819 */ /* 0x000fe200000116f0 */
[----:B------:R-:W-:Y:S01]  /*0850*/  BSSY.RECONVERGENT B0, `(.L_x_597) ;  /* 0x0000034000007945 */ /* 0x000fe20003800200 */
[----:B------:R-:W3:Y:S02]  /*0860*/  LDCU UR4, c[0x0][0x434] ;  /* 0x00008680ff0477ac */ /* 0x000ee40008000800 */
[----:B------:R-:W-:Y:S01]  /*0870*/  LOP3.LUT R2, R2, 0x38, RZ, 0xc0, !PT ;  /* 0x0000003802027812 */ /* 0x000fe200078ec0ff */
[C---:B------:R-:W-:Y:S01]  /*0880*/  VIADD R13, R11.reuse, 0x10 ;  /* 0x000000100b0d7836 */ /* 0x040fe20000000000 */
[----:B------:R-:W-:Y:S01]  /*0890*/  UISETP.NE.AND UP1, UPT, UR11, URZ, !UP1 ;  /* 0x000000ff0b00728c */ /* 0x000fe2000cf25270 */
[C---:B------:R-:W-:Y:S01]  /*08a0*/  VIADD R14, R11.reuse, 0x20 ;  /* 0x000000200b0e7836 */ /* 0x040fe20000000000 */
[----:B----4-:R-:W-:Y:S01]  /*08b0*/  UIMAD UR14, UR5, UR14, URZ ;  /* 0x0000000e050e72a4 */ /* 0x010fe2000f8e02ff */
[----:B------:R-:W-:Y:S01]  /*08c0*/  IADD3 R2, P1, PT, R2, UR12, RZ ;  /* 0x0000000c02027c10 */ /* 0x000fe2000ff3e0ff */
[----:B------:R-:W-:Y:S01]  /*08d0*/  UISETP.NE.AND UP0, UPT, UR17, -0x1, UPT ;  /* 0xffffffff1100788c */ /* 0x000fe2000bf05270 */
[C---:B------:R-:W-:Y:S01]  /*08e0*/  VIADD R16, R11.reuse, 0x40 ;  /* 0x000000400b107836 */ /* 0x040fe20000000000 */
[----:B------:R-:W-:Y:S01]  /*08f0*/  UIMAD.WIDE.U32 UR10, UR10, 0x80, URZ ;  /* 0x000000800a0a78a5 */ /* 0x000fe2000f8e00ff */
[----:B------:R-:W-:Y:S01]  /*0900*/  IADD3.X R3, PT, PT, RZ, UR13, RZ, P1, !PT ;  /* 0x0000000dff037c10 */ /* 0x000fe20008ffe4ff */
[C---:B------:R-:W-:Y:S01]  /*0910*/  VIADD R17, R11.reuse, 0x50 ;  /* 0x000000500b117836 */ /* 0x040fe20000000000 */
[C---:B------:R-:W-:Y:S01]  /*0920*/  IADD3 R15, PT, PT, R11.reuse, 0x30, RZ ;  /* 0x000000300b0f7810 */ /* 0x040fe20007ffe0ff */
[----:B--2---:R-:W-:Y:S01]  /*0930*/  IMAD.U32 R4, RZ, RZ, UR6 ;  /* 0x00000006ff047e24 */ /* 0x004fe2000f8e00ff */
[----:B-1----:R-:W-:Y:S01]  /*0940*/  UIMAD UR6, UR22, UR8, URZ ;  /* 0x00000008160672a4 */ /* 0x002fe2000f8e02ff */
[----:B------:R-:W-:Y:S01]  /*0950*/  IMAD.U32 R0, RZ, RZ, UR7 ;  /* 0x00000007ff007e24 */ /* 0x000fe2000f8e00ff */
[----:B------:R-:W-:Y:S01]  /*0960*/  UIADD3 UR22, UPT, UPT, -UR22, UR24, URZ ;  /* 0x0000001816167290 */ /* 0x000fe2000fffe1ff */
[----:B------:R-:W-:Y:S01]  /*0970*/  IMAD.WIDE.U32 R8, R4, UR5, R2 ;  /* 0x0000000504087c25 */ /* 0x000fe2000f8e0002 */
[----:B---3--:R-:W-:Y:S01]  /*0980*/  UIMAD UR4, UR26, UR4, URZ ;  /* 0x000000041a0472a4 */ /* 0x008fe2000f8e02ff */
[C---:B------:R-:W-:Y:S01]  /*0990*/  LOP3.LUT R12, R11.reuse, UR10, RZ, 0xfc, !PT ;  /* 0x0000000a0b0c7c12 */ /* 0x040fe2000f8efcff */
[----:B------:R-:W-:Y:S01]  /*09a0*/  @!UP1 UIMAD UR14, UR26, UR9, UR14 ;  /* 0x000000091a0e92a4 */ /* 0x000fe2000f8e020e */
[C---:B------:R-:W-:Y:S01]  /*09b0*/  VIADD R18, R11.reuse, 0x60 ;  /* 0x000000600b127836 */ /* 0x040fe20000000000 */
[----:B------:R-:W-:Y:S01]  /*09c0*/  USEL UR9, UR4, UR17, !UP0 ;  /* 0x0000001104097287 */ /* 0x000fe2000c000000 */
[----:B------:R-:W-:Y:S01]  /*09d0*/  ISETP.GE.AND P0, PT, R11, UR22, PT ;  /* 0x000000160b007c0c */ /* 0x000fe2000bf06270 */
[----:B------:R-:W-:Y:S01]  /*09e0*/  USHF.R.S32.HI UR12, URZ, 0x1f, UR6 ;  /* 0x0000001fff0c7899 */ /* 0x000fe20008011406 */
[----:B------:R-:W-:Y:S01]  /*09f0*/  ISETP.GE.AND P2, PT, R13, UR22, PT ;  /* 0x000000160d007c0c */ /* 0x000fe2000bf46270 */
[----:B------:R-:W-:Y:S01]  /*0a00*/  USHF.R.S32.HI UR4, URZ, 0x1f, UR9 ;  /* 0x0000001fff047899 */ /* 0x000fe20008011409 */
[----:B------:R-:W-:Y:S01]  /*0a10*/  IMAD R7, R0, UR5, R9 ;  /* 0x0000000500077c24 */ /* 0x000fe2000f8e0209 */
[----:B------:R-:W-:Y:S01]  /*0a20*/  USEL UR9, UR9, URZ, UP1 ;  /* 0x000000ff09097287 */ /* 0x000fe20008800000 */
[----:B------:R-:W-:Y:S01]  /*0a30*/  P2R R10, PR, RZ, 0x4 ;  /* 0x00000004ff0a7803 */ /* 0x000fe20000000000 */
[----:B------:R-:W-:Y:S01]  /*0a40*/  USEL UR4, UR4, URZ, UP1 ;  /* 0x000000ff04047287 */ /* 0x000fe20008800000 */
[----:B------:R-:W-:Y:S01]  /*0a50*/  ISETP.GE.AND P6, PT, R14, UR22, PT ;  /* 0x000000160e007c0c */ /* 0x000fe2000bfc6270 */
[----:B------:R-:W-:Y:S01]  /*0a60*/  USHF.R.S32.HI UR7, URZ, 0x1f, UR14 ;  /* 0x0000001fff077899 */ /* 0x000fe2000801140e */
[----:B------:R-:W-:Y:S01]  /*0a70*/  ISETP.GE.AND P5, PT, R15, UR22, PT ;  /* 0x000000160f007c0c */ /* 0x000fe2000bfa6270 */
[----:B------:R-:W-:Y:S01]  /*0a80*/  UIADD3 UR9, UP1, UP0, UR6, UR9, UR14 ;  /* 0x0000000906097290 */ /* 0x000fe2000f83e00e */
[----:B------:R-:W-:Y:S01]  /*0a90*/  ISETP.GE.AND P4, PT, R16, UR22, PT ;  /* 0x0000001610007c0c */ /* 0x000fe2000bf86270 */
[----:B------:R-:W-:Y:S01]  /*0aa0*/  VIADD R19, R11, 0x70 ;  /* 0x000000700b137836 */ /* 0x000fe20000000000 */
[----:B------:R-:W-:Y:S01]  /*0ab0*/  ISETP.GE.AND P3, PT, R17, UR22, PT ;  /* 0x0000001611007c0c */ /* 0x000fe2000bf66270 */
[----:B------:R-:W-:Y:S01]  /*0ac0*/  UIADD3.X UR12, UPT, UPT, UR12, UR4, UR7, UP1, UP0 ;  /* 0x000000040c0c7290 */ /* 0x000fe20008fe0407 */
[----:B------:R-:W-:Y:S01]  /*0ad0*/  ISETP.GE.AND P2, PT, R18, UR22, PT ;  /* 0x0000001612007c0c */ /* 0x000fe2000bf46270 */
[----:B------:R-:W-:-:S12]  /*0ae0*/  @P0 BRA `(.L_x_598) ;  /* 0x0000000000280947 */ /* 0x000fd80003800000 */
        /* <DEDUP_REMOVED lines=10> */
.L_x_598:
[----:B------:R-:W-:Y:S05]  /*0b90*/  BSYNC.RECONVERGENT B0 ;  /* 0x0000000000007941 */ /* 0x000fea0003800200 */
.L_x_597:
[----:B------:R-:W-:Y:S01]  /*0ba0*/  ISETP.NE.AND P0, PT, R10, RZ, PT ;  /* 0x000000ff0a00720c */ /* 0x000fe20003f05270 */
[----:B------:R-:W-:-:S12]  /*0bb0*/  BSSY.RECONVERGENT B0, `(.L_x_599) ;  /* 0x000000f000007945 */ /* 0x000fd80003800200 */
        /* <DEDUP_REMOVED lines=14> */
.L_x_600:
[----:B------:R-:W-:Y:S05]  /*0ca0*/  BSYNC.RECONVERGENT B0 ;  /* 0x0000000000007941 */ /* 0x000fea0003800200 */
.L_x_599:
[----:B------:R-:W-:Y:S04]  /*0cb0*/  BSSY.RECONVERGENT B0, `(.L_x_601) ;  /* 0x000000f000007945 */ /* 0x000fe80003800200 */
[----:B------:R-:W-:Y:S05]  /*0cc0*/  @P6 BRA `(.L_x_602) ;  /* 0x0000000000346947 */ /* 0x000fea0003800000 */
[----:B------:R-:W3:Y:S01]  /*0cd0*/  LDCU.64 UR6, c[0x0][0x408] ;  /* 0x00008100ff0677ac */ /* 0x000ee20008000a00 */
[----:B-12---:R-:W-:Y:S01]  /*0ce0*/  IADD3 R4, P0, PT, R12, 0x20, RZ ;  /* 0x000000200c047810 */ /* 0x006fe20007f1e0ff */
[----:B------:R-:W-:Y:S01]  /*0cf0*/  IMAD.MOV.U32 R2, RZ, RZ, R8 ;  /* 0x000000ffff027224 */ /* 0x000fe200078e0008 */
[----:B------:R-:W-:Y:S01]  /*0d00*/  MOV R3, R7 ;  /* 0x0000000700037202 */ /* 0x000fe20000000f00 */
[----:B------:R-:W1:Y:S02]  /*0d10*/  LDCU.64 UR4, c[0x0][0x3f0] ;  /* 0x00007e00ff0477ac */ /* 0x000e640008000a00 */
[----:B------:R-:W-:-:S04]  /*0d20*/  IMAD.X R0, RZ, RZ, UR11, P0 ;  /* 0x0000000bff007e24 */ /* 0x000fc800080e06ff */
[----:B---3--:R-:W-:Y:S02]  /*0d30*/  IMAD R0, R0, UR6, RZ ;  /* 0x0000000600007c24 */ /* 0x008fe4000f8e02ff */
[----:B------:R-:W-:-:S04]  /*0d40*/  IMAD.WIDE.U32 R2, R4, UR6, R2 ;  /* 0x0000000604027c25 */ /* 0x000fc8000f8e0002 */
[----:B------:R-:W-:Y:S01]  /*0d50*/  IMAD R0, R4, UR7, R0 ;  /* 0x0000000704007c24 */ /* 0x000fe2000f8e0200 */
[----:B-1----:R-:W-:-:S04]  /*0d60*/  LEA R4, P0, R2, UR4, 0x1 ;  /* 0x0000000402047c11 */ /* 0x002fc8000f8008ff */
[----:B------:R-:W-:-:S04]  /*0d70*/  IADD3 R0, PT, PT, R3, R0, RZ ;  /* 0x0000000003007210 */ /* 0x000fc80007ffe0ff */
[----:B------:R-:W-:-:S05]  /*0d80*/  LEA.HI.X R5, R2, UR5, R0, 0x1, P0 ;  /* 0x0000000502057c11 */ /* 0x000fca00080f0c00 */
[----:B------:R3:W-:Y:S02]  /*0d90*/  STG.E.128 desc[UR20][R4.64], RZ ;  /* 0x000000ff04007986 */ /* 0x0007e4000c101d14 */
.L_x_602:
[----:B------:R-:W-:Y:S05]  /*0da0*/  BSYNC.RECONVERGENT B0 ;  /* 0x0000000000007941 */ /* 0x000fea0003800200 */
.L_x_601:
[----:B------:R-:W-:Y:S04]  /*0db0*/  BSSY.RECONVERGENT B0, `(.L_x_603) ;  /* 0x000000f000007945 */ /* 0x000fe80003800200 */
[----:B------:R-:W-:Y:S05]  /*0dc0*/  @P5 BRA `(.L_x_604) ;  /* 0x0000000000345947 */ /* 0x000fea0003800000 */
[----:B------:R-:W4:Y:S01]  /*0dd0*/  LDCU.64 UR6, c[0x0][0x408] ;  /* 0x00008100ff0677ac */ /* 0x000f220008000a00 */
[----:B-123--:R-:W-:Y:S01]  /*0de0*/  IADD3 R4, P0, PT, R12, 0x30, RZ ;  /* 0x000000300c047810 */ /* 0x00efe20007f1e0ff */
[----:B------:R-:W-:Y:S01]  /*0df0*/  IMAD.MOV.U32 R2, RZ, RZ, R8 ;  /* 0x000000ffff027224 */ /* 0x000fe200078e0008 */
        /* <DEDUP_REMOVED lines=10> */
.L_x_604:
[----:B------:R-:W-:Y:S05]  /*0ea0*/  BSYNC.RECONVERGENT B0 ;  /* 0x0000000000007941 */ /* 0x000fea0003800200 */
.L_x_603:
[----:B------:R-:W-:Y:S04]  /*0eb0*/  BSSY.RECONVERGENT B0, `(.L_x_605) ;  /* 0x000000f000007945 */ /* 0x000fe80003800200 */
[----:B------:R-:W-:Y:S05]  /*0ec0*/  @P4 BRA `(.L_x_606) ;  /* 0x0000000000344947 */ /* 0x000fea0003800000 */
[----:B------:R-:W5:Y:S01]  /*0ed0*/  LDCU.64 UR6, c[0x0][0x408] ;  /* 0x00008100ff0677ac */ /* 0x000f620008000a00 */
[----:B-1234-:R-:W-:Y:S01]  /*0ee0*/  IADD3 R4, P0, PT, R12, 0x40, RZ ;  /* 0x000000400c047810 */ /* 0x01efe20007f1e0ff */
[----:B------:R-:W-:Y:S01]  /*0ef0*/  IMAD.MOV.U32 R2, RZ, RZ, R8 ;  /* 0x000000ffff027224 */ /* 0x000fe200078e0008 */
[----:B------:R-:W-:Y:S01]  /*0f00*/  MOV R3, R7 ;  /* 0x0000000700037202 */ /* 0x000fe20000000f00 */
[----:B------:R-:W1:Y:S02]  /*0f10*/  LDCU.64 UR4, c[0x0][0x3f0] ;  /* 0x00007e00ff0477ac */ /* 0x000e640008000a00 */
[----:B------:R-:W-:-:S04]  /*0f20*/  IMAD.X R0, RZ, RZ, UR11, P0 ;  /* 0x0000000bff007e24 */ /* 0x000fc800080e06ff */
[----:B-----5:R-:W-:Y:S02]  /*0f30*/  IMAD R0, R0, UR6, RZ ;  /* 0x0000000600007c24 */ /* 0x020fe4000f8e02ff */
[----:B------:R-:W-:-:S04]  /*0f40*/  IMAD.WIDE.U32 R2, R4, UR6, R2 ;  /* 0x0000000604027c25 */ /* 0x000fc8000f8e0002 */
[----:B------:R-:W-:Y:S01]  /*0f50*/  IMAD R0, R4, UR7, R0 ;  /* 0x0000000704007c24 */ /* 0x000fe2000f8e0200 */
[----:B-1----:R-:W-:-:S04]  /*0f60*/  LEA R4, P0, R2, UR4, 0x1 ;  /* 0x0000000402047c11 */ /* 0x002fc8000f8008ff */
[----:B------:R-:W-:-:S04]  /*0f70*/  IADD3 R0, PT, PT, R3, R0, RZ ;  /* 0x0000000003007210 */ /* 0x000fc80007ffe0ff */
[----:B------:R-:W-:-:S05]  /*0f80*/  LEA.HI.X R5, R2, UR5, R0, 0x1, P0 ;  /* 0x0000000502057c11 */ /* 0x000fca00080f0c00 */
[----:B------:R1:W-:Y:S02]  /*0f90*/  STG.E.128 desc[UR20][R4.64], RZ ;  /* 0x000000ff04007986 */ /* 0x0003e4000c101d14 */
.L_x_606:
[----:B------:R-:W-:Y:S05]  /*0fa0*/  BSYNC.RECONVERGENT B0 ;  /* 0x0000000000007941 */ /* 0x000fea0003800200 */
.L_x_605:
        /* <DEDUP_REMOVED lines=15> */
.L_x_608:
[----:B------:R-:W-:Y:S05]  /*10a0*/  BSYNC.RECONVERGENT B0 ;  /* 0x0000000000007941 */ /* 0x000fea0003800200 */
.L_x_607:
        /* <DEDUP_REMOVED lines=15> */
.L_x_610:
[----:B------:R-:W-:Y:S05]  /*11a0*/  BSYNC.RECONVERGENT B0 ;  /* 0x0000000000007941 */ /* 0x000fea0003800200 */
.L_x_609:
[----:B------:R-:W-:Y:S01]  /*11b0*/  ISETP.GE.AND P1, PT, R19, UR22, PT ;  /* 0x0000001613007c0c */ /* 0x000fe2000bf26270 */
[----:B------:R-:W-:-:S12]  /*11c0*/  BSSY.RECONVERGENT B0, `(.L_x_611) ;  /* 0x000000f000007945 */ /* 0x000fd80003800200 */
        /* <DEDUP_REMOVED lines=14> */
.L_x_612:
[----:B------:R-:W-:Y:S05]  /*12b0*/  BSYNC.RECONVERGENT B0 ;  /* 0x0000000000007941 */ /* 0x000fea0003800200 */
.L_x_611:
[----:B------:R-:W-:Y:S01]  /*12c0*/  LOP3.LUT P0, R240, R240, 0x7, RZ, 0xc0, !PT ;  /* 0x00000007f0f07812 */ /* 0x000fe2000780c0ff */
[----:B------:R-:W-:Y:S01]  /*12d0*/  BSSY.RECONVERGENT B0, `(.L_x_613) ;  /* 0x0000016000007945 */ /* 0x000fe20003800200 */
[----:B------:R-:W-:Y:S02]  /*12e0*/  P2R R0, PR, RZ, 0x2 ;  /* 0x00000002ff007803 */ /* 0x000fe40000000000 */
[----:B------:R-:W-:Y:S02]  /*12f0*/  ISETP.GE.OR P0, PT, R11, UR22, P0 ;  /* 0x000000160b007c0c */ /* 0x000fe40008706670 */
[----:B------:R-:W-:Y:S02]  /*1300*/  ISETP.NE.AND P1, PT, R10, RZ, PT ;  /* 0x000000ff0a00720c */ /* 0x000fe40003f25270 */
[C---:B------:R-:W-:Y:S02]  /*1310*/  ISETP.NE.OR P6, PT, R240.reuse, RZ, P6 ;  /* 0x000000fff000720c */ /* 0x040fe400037c5670 */
[----:B------:R-:W-:-:S02]  /*1320*/  ISETP.NE.OR P1, PT, R240, RZ, P1 ;  /* 0x000000fff000720c */ /* 0x000fc40000f25670 */
[----:B------:R-:W-:Y:S02]  /*1330*/  ISETP.NE.OR P5, PT, R240, RZ, P5 ;  /* 0x000000fff000720c */ /* 0x000fe40002fa5670 */
        /* <DEDUP_REMOVED lines=15> */
.L_x_614:
[----:B------:R-:W-:Y:S05]  /*1430*/  BSYNC.RECONVERGENT B0 ;  /* 0x0000000000007941 */ /* 0x000fea0003800200 */
.L_x_613:
        /* <DEDUP_REMOVED lines=11> */
.L_x_616:
[----:B------:R-:W-:Y:S05]  /*14f0*/  BSYNC.RECONVERGENT B0 ;  /* 0x0000000000007941 */ /* 0x000fea0003800200 */
.L_x_615:
        /* <DEDUP_REMOVED lines=10> */
.L_x_618:
[----:B------:R-:W-:Y:S05]  /*15a0*/  BSYNC.RECONVERGENT B0 ;  /* 0x0000000000007941 */ /* 0x000fea0003800200 */
.L_x_617:
        /* <DEDUP_REMOVED lines=10> */
.L_x_620:
[----:B------:R-:W-:Y:S05]  /*1650*/  BSYNC.RECONVERGENT B0 ;  /* 0x0000000000007941 */ /* 0x000fea0003800200 */
.L_x_619:
        /* <DEDUP_REMOVED lines=10> */
.L_x_622:
[----:B------:R-:W-:Y:S05]  /*1700*/  BSYNC.RECONVERGENT B0 ;  /* 0x0000000000007941 */ /* 0x000fea0003800200 */
.L_x_621:
        /* <DEDUP_REMOVED lines=10> */
.L_x_624:
[----:B------:R-:W-:Y:S05]  /*17b0*/  BSYNC.RECONVERGENT B0 ;  /* 0x0000000000007941 */ /* 0x000fea0003800200 */
.L_x_623:
        /* <DEDUP_REMOVED lines=10> */
.L_x_626:
[----:B------:R-:W-:Y:S05]  /*1860*/  BSYNC.RECONVERGENT B0 ;  /* 0x0000000000007941 */ /* 0x000fea0003800200 */
.L_x_625:
        /* <DEDUP_REMOVED lines=10> */
.L_x_595:
[----:B------:R-:W-:Y:S02]  /*1910*/  UISETP.NE.AND UP0, UPT, UR17, -0x1, UPT ;  /* 0xffffffff1100788c */ /* 0x000fe4000bf05270 */
[----:B------:R-:W-:-:S09]  /*1920*/  UISETP.NE.AND UP1, UPT, UR27, -0x1, UPT ;  /* 0xffffffff1b00788c */ /* 0x000fd2000bf25270 */
[----:B------:R-:W1:Y:S01]  /*1930*/  @!UP0 LDCU.64 UR8, c[0x0][0x398] ;  /* 0x00007300ff0887ac */ /* 0x000e620008000a00 */
[----:B------:R-:W2:Y:S01]  /*1940*/  @UP0 LDCU.64 UR6, c[0x0][0x3b0] ;  /* 0x00007600ff0607ac */ /* 0x000ea20008000a00 */
[----:B-1----:R-:W-:Y:S02]  /*1950*/  @!UP0 UIMAD.WIDE.U32 UR14, UR26, UR8, URZ ;  /* 0x000000081a0e82a5 */ /* 0x002fe4000f8e00ff */
[----:B--2---:R-:W-:Y:S02]  /*1960*/  @UP0 UIMAD.WIDE.U32 UR12, UR17, UR6, URZ ;  /* 0x00000006110c02a5 */ /* 0x004fe4000f8e00ff */
[----:B------:R-:W-:-:S03]  /*1970*/  @!UP0 UIMAD UR9, UR26, UR9, UR15 ;  /* 0x000000091a0982a4 */ /* 0x000fc6000f8e020f */
[----:B------:R-:W-:Y:S01]  /*1980*/  @!UP0 UMOV UR8, UR14 ;  /* 0x0000000e00088c82 */ /* 0x000fe20008000000 */
[----:B------:R-:W-:Y:S01]  /*1990*/  @UP0 UIMAD UR9, UR17, UR7, UR13 ;  /* 0x00000007110902a4 */ /* 0x000fe2000f8e020d */
[----:B------:R-:W-:Y:S01]  /*19a0*/  @UP0 UMOV UR8, UR12 ;  /* 0x0000000c00080c82 */ /* 0x000fe20008000000 */
[----:B------:R-:W-:Y:S10]  /*19b0*/  BRA.U UP1, `(.L_x_627) ;  /* 0x0000000101287547 */ /* 0x000ff4000b800000 */
[----:B------:R-:W1:Y:S01]  /*19c0*/  LDCU.64 UR14, c[0x0][0x3b8] ;  /* 0x00007700ff0e77ac */ /* 0x000e620008000a00 */
[----:B------:R-:W2:Y:S01]  /*19d0*/  LDCU.64 UR6, c[0x0][0x3a0] ;  /* 0x00007400ff0677ac */ /* 0x000ea20008000a00 */
[----:B------:R-:W-:-:S04]  /*19e0*/  USHF.R.S32.HI UR11, URZ, 0x1f, UR25 ;  /* 0x0000001fff0b7899 */ /* 0x000fc80008011419 */
[----:B-1----:R-:W-:Y:S02]  /*19f0*/  UIMAD UR11, UR11, UR14, URZ ;  /* 0x0000000e0b0b72a4 */ /* 0x002fe4000f8e02ff */
[----:B------:R-:W-:Y:S02]  /*1a00*/  UIMAD.WIDE.U32 UR12, UR25, UR14, URZ ;  /* 0x0000000e190c72a5 */ /* 0x000fe4000f8e00ff */
[----:B------:R-:W-:-:S04]  /*1a10*/  UIMAD UR11, UR25, UR15, UR11 ;  /* 0x0000000f190b72a4 */ /* 0x000fc8000f8e020b */
[----:B------:R-:W-:-:S04]  /*1a20*/  UIADD3 UR13, UPT, UPT, UR13, UR11, URZ ;  /* 0x0000000b0d0d7290 */ /* 0x000fc8000fffe0ff */
[----:B--2---:R-:W-:-:S04]  /*1a30*/  UIMAD.WIDE.U32 UR30, UR26, UR6, UR12 ;  /* 0x000000061a1e72a5 */ /* 0x004fc8000f8e000c */
[----:B------:R-:W-:Y:S01]  /*1a40*/  UIMAD UR11, UR26, UR7, UR31 ;  /* 0x000000071a0b72a4 */ /* 0x000fe2000f8e021f */
[----:B------:R-:W-:Y:S05]  /*1a50*/  BRA `(.L_x_628) ;  /* 0x0000000000147947 */ /* 0x000fea0003800000 */
.L_x_627:
[----:B------:R-:W1:Y:S01]  /*1a60*/  LDCU.64 UR14, c[0x0][0x3b8] ;  /* 0x00007700ff0e77ac */ /* 0x000e620008000a00 */
[----:B------:R-:W-:-:S04]  /*1a70*/  UIADD3 UR11, UPT, UPT, UR25, UR27, URZ ;  /* 0x0000001b190b7290 */ /* 0x000fc8000fffe0ff */
[----:B-1----:R-:W-:Y:S02]  /*1a80*/  UIMAD.WIDE.U32 UR30, UR11, UR14, URZ ;  /* 0x0000000e0b1e72a5 */ /* 0x002fe4000f8e00ff */
[----:B------:R-:W-:-:S04]  /*1a90*/  UIMAD UR11, UR11, UR15, URZ ;  /* 0x0000000f0b0b72a4 */ /* 0x000fc8000f8e02ff */
[----:B------:R-:W-:Y:S02]  /*1aa0*/  UIADD3 UR11, UPT, UPT, UR31, UR11, URZ ;  /* 0x0000000b1f0b7290 */ /* 0x000fe4000fffe0ff */
.L_x_628:
[----:B------:R-:W1:Y:S01]  /*1ab0*/  LDC R5, c[0x0][0x3e8] ;  /* 0x0000fa00ff057b82 */ /* 0x000e620000000800 */
[----:B------:R-:W2:Y:S01]  /*1ac0*/  S2R R6, SR_CTAID.Z ;  /* 0x0000000000067919 */ /* 0x000ea20000002700 */
[----:B-1----:R-:W-:-:S04]  /*1ad0*/  IABS R4, R5 ;  /* 0x0000000500047213 */ /* 0x002fc80000000000 */
[----:B------:R-:W1:Y:S01]  /*1ae0*/  I2F.RP R2, R4 ;  /* 0x0000000400027306 */ /* 0x000e620000209400 */
[----:B--2---:R-:W-:-:S07]  /*1af0*/  IABS R6, R6 ;  /* 0x0000000600067213 */ /* 0x004fce0000000000 */
        /* <DEDUP_REMOVED lines=16> */
[----:B------:R-:W-:-:S04]  /*1c00*/  LOP3.LUT R2, R5, UR5, RZ, 0x3c, !PT ;  /* 0x0000000505027c12 */ /* 0x000fc8000f8e3cff */
[----:B------:R-:W-:-:S07]  /*1c10*/  ISETP.GE.AND P0, PT, R2, RZ, PT ;  /* 0x000000ff0200720c */ /* 0x000fce0003f06270 */
[----:B------:R-:W-:-:S05]  /*1c20*/  @P2 IADD3 R0, PT, PT, R0, 0x1, RZ ;  /* 0x0000000100002810 */ /* 0x000fca0007ffe0ff */
[----:B------:R-:W-:-:S05]  /*1c30*/  IMAD.MOV.U32 R24, RZ, RZ, R0 ;  /* 0x000000ffff187224 */ /* 0x000fca00078e0000 */
[----:B------:R-:W-:Y:S02]  /*1c40*/  @!P0 IADD3 R24, PT, PT, -R24, RZ, RZ ;  /* 0x000000ff18188210 */ /* 0x000fe40007ffe1ff */
[----:B------:R-:W-:Y:S01]  /*1c50*/  @!P1 LOP3.LUT R24, RZ, R5, RZ, 0x33, !PT ;  /* 0x00000005ff189212 */ /* 0x000fe200078e33ff */
[----:B------:R-:W-:Y:S05]  /*1c60*/  BRA.U UP1, `(.L_x_629) ;  /* 0x0000000101287547 */ /* 0x000fea000b800000 */
        /* <DEDUP_REMOVED lines=9> */
[----:B------:R-:W-:Y:S11]  /*1d00*/  BRA `(.L_x_630) ;  /* 0x0000000000147947 */ /* 0x000ff60003800000 */
.L_x_629:
[----:B------:R-:W1:Y:S01]  /*1d10*/  LDCU.64 UR12, c[0x0][0x3c0] ;  /* 0x00007800ff0c77ac */ /* 0x000e620008000a00 */
[----:B------:R-:W-:-:S04]  /*1d20*/  UIADD3 UR25, UPT, UPT, UR25, UR27, URZ ;  /* 0x0000001b19197290 */ /* 0x000fc8000fffe0ff */
[----:B-1----:R-:W-:Y:S02]  /*1d30*/  UIMAD.WIDE.U32 UR28, UR25, UR12, URZ ;  /* 0x0000000c191c72a5 */ /* 0x002fe4000f8e00ff */
[----:B------:R-:W-:-:S04]  /*1d40*/  UIMAD UR25, UR25, UR13, URZ ;  /* 0x0000000d191972a4 */ /* 0x000fc8000f8e02ff */
[----:B------:R-:W-:-:S12]  /*1d50*/  UIADD3 UR26, UPT, UPT, UR29, UR25, URZ ;  /* 0x000000191d1a7290 */ /* 0x000fd8000fffe0ff */
.L_x_630:
[----:B------:R-:W-:Y:S01]  /*1d60*/  UIADD3 UR25, UPT, UPT, -UR22, UR24, URZ ;  /* 0x0000001816197290 */ /* 0x000fe2000fffe1ff */
[----:B------:R-:W-:Y:S01]  /*1d70*/  SHF.R.U32.HI R31, RZ, 0x3, R240 ;  /* 0x00000003ff1f7819 */ /* 0x000fe200000116f0 */
[----:B------:R-:W1:Y:S01]  /*1d80*/  LDCU.64 UR6, c[0x0][0x3c8] ;  /* 0x00007900ff0677ac */ /* 0x000e620008000a00 */
[C---:B------:R-:W-:Y:S01]  /*1d90*/  IMAD.SHL.U32 R2, R240.reuse, 0x8, RZ ;  /* 0x00000008f0027824 */ /* 0x040fe200078e00ff */
[----:B------:R-:W-:Y:S01]  /*1da0*/  SHF.R.S32.HI R25, RZ, 0x1f, R24 ;  /* 0x0000001fff197819 */ /* 0x000fe20000011418 */
[----:B------:R-:W-:Y:S01]  /*1db0*/  IMAD.SHL.U32 R39, R240, 0x40, RZ ;  /* 0x00000040f0277824 */ /* 0x000fe200078e00ff */
[C---:B------:R-:W-:Y:S01]  /*1dc0*/  ISETP.GE.AND P0, PT, R31.reuse, UR25, PT ;  /* 0x000000191f007c0c */ /* 0x040fe2000bf06270 */
[C---:B------:R-:W-:Y:S01]  /*1dd0*/  VIADD R33, R31.reuse, 0x10 ;  /* 0x000000101f217836 */ /* 0x040fe20000000000 */
[C---:B------:R-:W-:Y:S01]  /*1de0*/  LOP3.LUT R82, R2.reuse, 0x38, RZ, 0xc0, !PT ;  /* 0x0000003802527812 */ /* 0x040fe200078ec0ff */
[----:B------:R-:W-:Y:S01]  /*1df0*/  VIADD R38, R31, 0x20 ;  /* 0x000000201f267836 */ /* 0x000fe20000000000 */
[----:B------:R2:W-:Y:S01]  /*1e00*/  STL [R1+0xd0], R2 ;  /* 0x0000d00201007387 */ /* 0x0005e20000100800 */
[C---:B------:R-:W-:Y:S01]  /*1e10*/  LOP3.LUT R0, R2.reuse, 0x1f8, RZ, 0xc0, !PT ;  /* 0x000001f802007812 */ /* 0x040fe200078ec0ff */
[----:B------:R-:W-:Y:S01]  /*1e20*/  USHF.R.U32.HI UR27, URZ, 0x19, UR10 ;  /* 0x00000019ff1b7899 */ /* 0x000fe2000801160a */
[----:B------:R-:W-:Y:S01]  /*1e30*/  ISETP.GE.AND P3, PT, R33, UR25, PT ;  /* 0x0000001921007c0c */ /* 0x000fe2000bf66270 */
[C---:B------:R-:W-:Y:S01]  /*1e40*/  VIADD R37, R31.reuse, 0x30 ;  /* 0x000000301f257836 */ /* 0x040fe20000000000 */
[----:B------:R-:W-:Y:S01]  /*1e50*/  LOP3.LUT R7, R2, 0x1e00, RZ, 0xc0, !PT ;  /* 0x00001e0002077812 */ /* 0x000fe200078ec0ff */
[C---:B------:R-:W-:Y:S01]  /*1e60*/  VIADD R36, R31.reuse, 0x40 ;  /* 0x000000401f247836 */ /* 0x040fe20000000000 */
[----:B------:R-:W-:Y:S01]  /*1e70*/  ISETP.GE.AND P2, PT, R38, UR25, PT ;  /* 0x0000001926007c0c */ /* 0x000fe2000bf46270 */
[----:B------:R-:W-:Y:S01]  /*1e80*/  VIADD R35, R31, 0x50 ;  /* 0x000000501f237836 */ /* 0x000fe20000000000 */
[----:B------:R-:W3:Y:S01]  /*1e90*/  @!P0 LDC.64 R8, c[0x0][0x3b0] ;  /* 0x0000ec00ff088b82 */ /* 0x000ee20000000a00 */
[----:B-1----:R-:W-:Y:S01]  /*1ea0*/  IMAD.U32 R6, RZ, RZ, UR7 ;  /* 0x00000007ff067e24 */ /* 0x002fe2000f8e00ff */
[--C-:B------:R-:W-:Y:S01]  /*1eb0*/  LOP3.LUT R0, R0, 0x38, R240.reuse, 0x78, !PT ;  /* 0x0000003800007812 */ /* 0x100fe200078e78f0 */
[----:B------:R-:W-:Y:S01]  /*1ec0*/  IMAD.U32 R5, RZ, RZ, UR6 ;  /* 0x00000006ff057e24 */ /* 0x000fe2000f8e00ff */
[----:B------:R-:W-:Y:S01]  /*1ed0*/  USHF.L.U32 UR6, UR10, 0x7, URZ ;  /* 0x000000070a067899 */ /* 0x000fe200080006ff */
[----:B------:R-:W-:Y:S01]  /*1ee0*/  ISETP.GE.AND P5, PT, R37, UR25, PT ;  /* 0x0000001925007c0c */ /* 0x000fe2000bfa6270 */
[C---:B------:R-:W-:Y:S01]  /*1ef0*/  VIADD R34, R31.reuse, 0x60 ;  /* 0x000000601f227836 */ /* 0x040fe20000000000 */
[----:B------:R-:W-:Y:S01]  /*1f00*/  LOP3.LUT R250, R0, R7, RZ, 0xfc, !PT ;  /* 0x0000000700fa7212 */ /* 0x000fe200078efcff */
[----:B------:R-:W1:Y:S01]  /*1f10*/  @!P0 LDC.64 R14, c[0x0][0x380] ;  /* 0x0000e000ff0e8b82 */ /* 0x000e620000000a00 */
[----:B------:R-:W-:Y:S01]  /*1f20*/  ISETP.GE.AND P4, PT, R36, UR25, PT ;  /* 0x0000001924007c0c */ /* 0x000fe2000bf86270 */
[C---:B------:R-:W-:Y:S01]  /*1f30*/  VIADD R32, R31.reuse, 0x70 ;  /* 0x000000701f207836 */ /* 0x040fe20000000000 */
[----:B------:R-:W-:Y:S01]  /*1f40*/  LOP3.LUT R30, R31, UR6, RZ, 0xfc, !PT ;  /* 0x000000061f1e7c12 */ /* 0x000fe2000f8efcff */
[----:B------:R-:W-:Y:S01]  /*1f50*/  UIMAD.WIDE.U32 UR32, UR14, 0x20, URZ ;  /* 0x000000200e2078a5 */ /* 0x000fe2000f8e00ff */
[----:B------:R-:W-:Y:S01]  /*1f60*/  ISETP.GE.AND P6, PT, R34, UR25, PT ;  /* 0x0000001922007c0c */ /* 0x000fe2000bfc6270 */
[----:B------:R-:W-:Y:S01]  /*1f70*/  IMAD.MOV.U32 R238, RZ, RZ, 0x20 ;  /* 0x00000020ffee7424 */ /* 0x000fe200078e00ff */
[----:B------:R-:W-:Y:S01]  /*1f80*/  SHF.R.U32.HI R83, RZ, 0x1, R240 ;  /* 0x00000001ff537819 */ /* 0x000fe200000116f0 */
[----:B------:R-:W4:Y:S01]  /*1f90*/  @!P3 LDC.64 R18, c[0x0][0x3b0] ;  /* 0x0000ec00ff12bb82 */ /* 0x000f220000000a00 */
[----:B--2---:R-:W-:Y:S01]  /*1fa0*/  IADD3 R2, P1, PT, R82, UR8, RZ ;  /* 0x0000000852027c10 */ /* 0x004fe2000ff3e0ff */
[----:B------:R-:W-:Y:S01]  /*1fb0*/  UIADD3 UR19, UPT, UPT, UR23, UR19, -UR24 ;  /* 0x0000001317137290 */ /* 0x000fe2000fffe818 */
[----:B------:R-:W-:Y:S01]  /*1fc0*/  LOP3.LUT R226, R39, 0x200, RZ, 0xc0, !PT ;  /* 0x0000020027e27812 */ /* 0x000fe200078ec0ff */
[----:B------:R-:W-:-:S02]  /*1fd0*/  IMAD.MOV.U32 R248, RZ, RZ, 0x48 ;  /* 0x00000048fff87424 */ /* 0x000fc400078e00ff */
[----:B------:R-:W-:Y:S01]  /*1fe0*/  IMAD.X R3, RZ, RZ, UR9, P1 ;  /* 0x00000009ff037e24 */ /* 0x000fe200088e06ff */
[----:B------:R-:W-:Y:S01]  /*1ff0*/  IADD3 R4, P1, PT, R82, UR30, RZ ;  /* 0x0000001e52047c10 */ /* 0x000fe2000ff3e0ff */
[----:B------:R-:W2:Y:S01]  /*2000*/  S2UR UR7, SR_CgaCtaId ;  /* 0x00000000000779c3 */ /* 0x000ea20000008800 */
[----:B---3--:R-:W-:Y:S01]  /*2010*/  @!P0 IMAD R10, R8, UR27, RZ ;  /* 0x0000001b080a8c24 */ /* 0x008fe2000f8e02ff */
[----:B------:R-:W-:Y:S01]  /*2020*/  USHF.L.U32 UR30, UR14, 0x7, URZ ;  /* 0x000000070e1e7899 */ /* 0x000fe200080006ff */
[----:B------:R-:W-:-:S04]  /*2030*/  IMAD.WIDE.U32 R2, R5, UR5, R2 ;  /* 0x0000000505027c25 */ /* 0x000fc8000f8e0002 */
[----:B------:R-:W-:Y:S01]  /*2040*/  IMAD.X R5, RZ, RZ, UR11, P1 ;  /* 0x0000000bff057e24 */ /* 0x000fe200088e06ff */
[----:B------:R-:W3:Y:S01]  /*2050*/  @!P2 LDC.64 R16, c[0x0][0x3b0] ;  /* 0x0000ec00ff10ab82 */ /* 0x000ee20000000a00 */
[----:B------:R-:W-:Y:S01]  /*2060*/  IMAD R3, R6, UR5, R3 ;  /* 0x0000000506037c24 */ /* 0x000fe2000f8e0203 */
[C---:B------:R-:W-:Y:S01]  /*2070*/  @!P3 IADD3 R0, P1, PT, R30.reuse, 0x10, RZ ;  /* 0x000000101e00b810 */ /* 0x040fe20007f3e0ff */
[----:B------:R-:W-:Y:S01]  /*2080*/  IMAD.WIDE.U32 R6, R31, UR14, R4 ;  /* 0x0000000e1f067c25 */ /* 0x000fe2000f8e0004 */
[----:B------:R-:W-:Y:S01]  /*2090*/  UMOV UR5, 0x400 ;  /* 0x0000040000057882 */ /* 0x000fe20000000000 */
[----:B------:R-:W5:Y:S02]  /*20a0*/  LDCU.128 UR8, c[0x0][0x3d0] ;  /* 0x00007a00ff0877ac */ /* 0x000f640008000c00 */
[C---:B------:R-:W-:Y:S01]  /*20b0*/  @!P0 IMAD R9, R30.reuse, R9, R10 ;  /* 0x000000091e098224 */ /* 0x040fe200078e020a */
[----:B------:R-:W5:Y:S01]  /*20c0*/  @!P3 LDC.64 R26, c[0x0][0x380] ;  /* 0x0000e000ff1abb82 */ /* 0x000f620000000a00 */
[----:B------:R-:W-:-:S04]  /*20d0*/  @!P0 IMAD.WIDE.U32 R4, R30, R8, R2 ;  /* 0x000000081e048225 */ /* 0x000fc800078e0002 */
[----:B------:R-:W-:Y:S02]  /*20e0*/  IMAD R11, R31, UR15, R7 ;  /* 0x0000000f1f0b7c24 */ /* 0x000fe4000f8e0207 */
[----:B------:R-:W-:Y:S01]  /*20f0*/  @!P3 IMAD.X R12, RZ, RZ, UR27, P1 ;  /* 0x0000001bff0cbe24 */ /* 0x000fe200088e06ff */
[----:B-1----:R-:W-:Y:S01]  /*2100*/  @!P0 LEA R8, P1, R4, R14, 0x1 ;  /* 0x0000000e04088211 */ /* 0x002fe200078208ff */
[----:B------:R-:W-:Y:S01]  /*2110*/  @!P0 IMAD.IADD R7, R5, 0x1, R9 ;  /* 0x0000000105078824 */ /* 0x000fe200078e0209 */
[----:B------:R-:W1:Y:S01]  /*2120*/  @!P2 LDC.64 R22, c[0x0][0x380] ;  /* 0x0000e000ff16ab82 */ /* 0x000e620000000a00 */
[-C--:B----4-:R-:W-:Y:S01]  /*2130*/  @!P3 IMAD R5, R12, R18.reuse, RZ ;  /* 0x000000120c05b224 */ /* 0x090fe200078e02ff */
[----:B--2---:R-:W-:Y:S01]  /*2140*/  ULEA UR5, UR7, UR5, 0x18 ;  /* 0x0000000507057291 */ /* 0x004fe2000f8ec0ff */
[----:B------:R-:W-:Y:S01]  /*2150*/  IMAD.MOV.U32 R10, RZ, RZ, R6 ;  /* 0x000000ffff0a7224 */ /* 0x000fe200078e0006 */
[----:B------:R-:W-:Y:S01]  /*2160*/  @!P0 LEA.HI.X R9, R4, R15, R7, 0x1, P1 ;  /* 0x0000000f04098211 */ /* 0x000fe200008f0c07 */
[----:B------:R-:W-:Y:S01]  /*2170*/  @!P3 IMAD R14, R0, R19, R5 ;  /* 0x00000013000eb224 */ /* 0x000fe200078e0205 */
[----:B------:R-:W-:Y:S01]  /*2180*/  @!P2 IADD3 R12, P1, PT, R30, 0x20, RZ ;  /* 0x000000201e0ca810 */ /* 0x000fe20007f3e0ff */
[----:B------:R-:W-:Y:S01]  /*2190*/  @!P3 IMAD.WIDE.U32 R6, R0, R18, R2 ;  /* 0x000000120006b225 */ /* 0x000fe200078e0002 */
[----:B------:R-:W2:Y:S01]  /*21a0*/  @!P5 LDC.64 R20, c[0x0][0x3b0] ;  /* 0x0000ec00ff14db82 */ /* 0x000ea20000000a00 */
[----:B------:R-:W-:Y:S01]  /*21b0*/  LEA R250, R250, UR5, 0x1 ;  /* 0x00000005fafa7c11 */ /* 0x000fe2000f8e08ff */
[----:B------:R-:W4:Y:S01]  /*21c0*/  LDCU.64 UR6, c[0x0][0x388] ;  /* 0x00007100ff0677ac */ /* 0x000f220008000a00 */
[----:B------:R-:W-:-:S02]  /*21d0*/  @!P2 IMAD.X R4, RZ, RZ, UR27, P1 ;  /* 0x0000001bff04ae24 */ /* 0x000fc400088e06ff */
[----:B------:R-:W-:Y:S01]  /*21e0*/  @!P2 IMAD.MOV.U32 R5, RZ, RZ, R3 ;  /* 0x000000ffff05a224 */ /* 0x000fe200078e0003 */
[----:B------:R-:W-:Y:S01]  /*21f0*/  @!PT LDS RZ, [RZ] ;  /* 0x00000000fffff984 */ /* 0x000fe20000000800 */
[----:B------:R-:W-:Y:S01]  /*2200*/  @!PT LDS RZ, [RZ] ;  /* 0x00000000fffff984 */ /* 0x000fe20000000800 */
[----:B------:R-:W-:Y:S01]  /*2210*/  @!PT LDS RZ, [RZ] ;  /* 0x00000000fffff984 */ /* 0x000fe20000000800 */
[----:B------:R5:W-:Y:S01]  /*2220*/  @!P0 LDGSTS.E.BYPASS.LTC128B.128 [R250], desc[UR20][R8.64] ;  /* 0x0000000008fa8fae */ /* 0x000be2000b981a14 */
[-C--:B---3--:R-:W-:Y:S02]  /*2230*/  @!P2 IMAD R0, R4, R16.reuse, RZ ;  /* 0x000000100400a224 */ /* 0x088fe400078e02ff */
[----:B------:R-:W-:Y:S02]  /*2240*/  @!P2 IMAD.MOV.U32 R4, RZ, RZ, R2 ;  /* 0x000000ffff04a224 */ /* 0x000fe400078e0002 */
[----:B------:R-:W-:Y:S01]  /*2250*/  @!P2 IMAD R13, R12, R17, R0 ;  /* 0x000000110c0da224 */ /* 0x000fe200078e0200 */
[----:B------:R-:W-:Y:S01]  /*2260*/  @!P5 IADD3 R0, P0, PT, R30, 0x30, RZ ;  /* 0x000000301e00d810 */ /* 0x000fe20007f1e0ff */
[----:B------:R-:W-:Y:S02]  /*2270*/  @!P3 IMAD.IADD R7, R7, 0x1, R14 ;  /* 0x000000010707b824 */ /* 0x000fe400078e020e */
[----:B------:R-:W-:Y:S01]  /*2280*/  @!P2 IMAD.WIDE.U32 R4, R12, R16, R4 ;  /* 0x000000100c04a225 */ /* 0x000fe200078e0004 */
[----:B------:R-:W3:Y:S03]  /*2290*/  @!P5 LDC.64 R14, c[0x0][0x380] ;  /* 0x0000e000ff0edb82 */ /* 0x000ee60000000a00 */
[----:B------:R-:W-:-:S02]  /*22a0*/  @!P5 IMAD.X R12, RZ, RZ, UR27, P0 ;  /* 0x0000001bff0cde24 */ /* 0x000fc400080e06ff */
[----:B------:R-:W-:-:S03]  /*22b0*/  IMAD.MOV.U32 R249, RZ, RZ, 0x8 ;  /* 0x00000008fff97424 */ /* 0x000fc600078e00ff */
[----:B------:R-:W4:Y:S01]  /*22c0*/  @!P4 LDC.64 R16, c[0x0][0x3b0] ;  /* 0x0000ec00ff10cb82 */ /* 0x000f220000000a00 */
[----:B-----5:R-:W-:-:S04]  /*22d0*/  @!P3 LEA R8, P1, R6, R26, 0x1 ;  /* 0x0000001a0608b211 */ /* 0x020fc800078208ff */
[----:B------:R-:W-:Y:S01]  /*22e0*/  @!P3 LEA.HI.X R9, R6, R27, R7, 0x1, P1 ;  /* 0x0000001b0609b211 */ /* 0x000fe200008f0c07 */
[----:B------:R-:W-:Y:S01]  /*22f0*/  @!P2 IMAD.IADD R7, R5, 0x1, R13 ;  /* 0x000000010507a824 */ /* 0x000fe200078e020d */
[----:B------:R-:W-:Y:S01]  /*2300*/  ISETP.GE.AND P1, PT, R35, UR25, PT ;  /* 0x0000001923007c0c */ /* 0x000fe2000bf26270 */
[----:B--2---:R-:W-:Y:S01]  /*2310*/  @!P5 IMAD R5, R12, R20, RZ ;  /* 0x000000140c05d224 */ /* 0x004fe200078e02ff */
[C---:B-1----:R-:W-:Y:S01]  /*2320*/  @!P2 LEA R6, P0, R4.reuse, R22, 0x1 ;  /* 0x000000160406a211 */ /* 0x042fe200078008ff */
[----:B------:R1:W-:Y:S01]  /*2330*/  @!P3 LDGSTS.E.BYPASS.LTC128B.128 [R250+0x800], desc[UR20][R8.64] ;  /* 0x0080000008fabfae */ /* 0x0003e2000b981a14 */
[----:B------:R-:W2:Y:S02]  /*2340*/  @!P4 LDC.64 R26, c[0x0][0x380] ;  /* 0x0000e000ff1acb82 */ /* 0x000ea40000000a00 */
[----:B------:R-:W-:Y:S01]  /*2350*/  @!P2 LEA.HI.X R7, R4, R23, R7, 0x1, P0 ;  /* 0x000000170407a211 */ /* 0x000fe200000f0c07 */
[----:B------:R-:W-:-:S04]  /*2360*/  @!P5 IMAD.MOV.U32 R4, RZ, RZ, R2 ;  /* 0x000000ffff04d224 */ /* 0x000fc800078e0002 */
[----:B------:R5:W-:Y:S01]  /*2370*/  @!P2 LDGSTS.E.BYPASS.LTC128B.128 [R250+0x1000], desc[UR20][R6.64] ;  /* 0x0100000006faafae */ /* 0x000be2000b981a14 */
[----:B------:R-:W2:Y:S08]  /*2380*/  @!P6 LDC.64 R22, c[0x0][0x3b0] ;  /* 0x0000ec00ff16eb82 */ /* 0x000eb00000000a00 */
[----:B------:R-:W2:Y:S01]  /*2390*/  @!P1 LDC.64 R28, c[0x0][0x380] ;  /* 0x0000e000ff1c9b82 */ /* 0x000ea20000000a00 */
[----:B-1----:R-:W-:Y:S01]  /*23a0*/  @!P5 IMAD R9, R0, R21, R5 ;  /* 0x000000150009d224 */ /* 0x002fe200078e0205 */
[----:B------:R-:W-:Y:S01]  /*23b0*/  @!P4 IADD3 R8, P0, PT, R30, 0x40, RZ ;  /* 0x000000401e08c810 */ /* 0x000fe20007f1e0ff */
[----:B------:R-:W-:-:S02]  /*23c0*/  @!P5 IMAD.MOV.U32 R5, RZ, RZ, R3 ;  /* 0x000000ffff05d224 */ /* 0x000fc400078e0003 */
[----:B------:R-:W-:-:S03]  /*23d0*/  @!P5 IMAD.WIDE.U32 R4, R0, R20, R4 ;  /* 0x000000140004d225 */ /* 0x000fc600078e0004 */
[----:B------:R-:W1:Y:S01]  /*23e0*/  @!P1 LDC.64 R20, c[0x0][0x3b0] ;  /* 0x0000ec00ff149b82 */ /* 0x000e620000000a00 */
[----:B------:R-:W-:Y:S01]  /*23f0*/  @!P4 IMAD.X R0, RZ, RZ, UR27, P0 ;  /* 0x0000001bff00ce24 */ /* 0x000fe200080e06ff */
[----:B---3--:R-:W-:Y:S01]  /*2400*/  @!P5 LEA R12, P0, R4, R14, 0x1 ;  /* 0x0000000e040cd211 */ /* 0x008fe200078008ff */
[----:B------:R-:W-:Y:S01]  /*2410*/  @!P5 IMAD.IADD R9, R5, 0x1, R9 ;  /* 0x000000010509d824 */ /* 0x000fe200078e0209 */
[----:B------:R-:W-:Y:S01]  /*2420*/  @!P1 IADD3 R14, P2, PT, R30, 0x50, RZ ;  /* 0x000000501e0e9810 */ /* 0x000fe20007f5e0ff */
[----:B----4-:R-:W-:Y:S02]  /*2430*/  @!P4 IMAD R5, R0, R16, RZ ;  /* 0x000000100005c224 */ /* 0x010fe400078e02ff */
[----:B------:R-:W-:Y:S01]  /*2440*/  IMAD R0, R25, UR8, RZ ;  /* 0x0000000819007c24 */ /* 0x000fe2000f8e02ff */
[----:B------:R-:W-:Y:S01]  /*2450*/  @!P5 LEA.HI.X R13, R4, R15, R9, 0x1, P0 ;  /* 0x0000000f040dd211 */ /* 0x000fe200000f0c09 */
[----:B------:R-:W-:Y:S01]  /*2460*/  @!P4 IMAD R9, R8, R17, R5 ;  /* 0x000000110809c224 */ /* 0x000fe200078e0205 */
[----:B------:R-:W-:Y:S01]  /*2470*/  ISETP.GE.AND P0, PT, R32, UR25, PT ;  /* 0x0000001920007c0c */ /* 0x000fe2000bf06270 */
[----:B------:R-:W-:-:S02]  /*2480*/  @!P4 IMAD.MOV.U32 R4, RZ, RZ, R2 ;  /* 0x000000ffff04c224 */ /* 0x000fc400078e0002 */
[----:B------:R-:W-:Y:S01]  /*2490*/  @!P4 IMAD.MOV.U32 R5, RZ, RZ, R3 ;  /* 0x000000ffff05c224 */ /* 0x000fe200078e0003 */
[----:B------:R3:W-:Y:S01]  /*24a0*/  @!P5 LDGSTS.E.BYPASS.LTC128B.128 [R250+0x1800], desc[UR20][R12.64] ;  /* 0x018000000cfadfae */ /* 0x0007e2000b981a14 */
[C---:B------:R-:W-:Y:S01]  /*24b0*/  IMAD R0, R24.reuse, UR9, R0 ;  /* 0x0000000918007c24 */ /* 0x040fe2000f8e0200 */
[----:B------:R-:W-:Y:S01]  /*24c0*/  UIADD3 UR9, UPT, UPT, UR4, -0x1, URZ ;  /* 0xffffffff04097890 */ /* 0x000fe2000fffe0ff */
[----:B-----5:R-:W-:-:S03]  /*24d0*/  IMAD.WIDE.U32 R6, R24, UR8, R10 ;  /* 0x0000000818067c25 */ /* 0x020fc6000f8e000a */
[----:B------:R-:W-:Y:S01]  /*24e0*/  UIMAD UR8, UR9, -0x80, UR23 ;  /* 0xffffff80090878a4 */ /* 0x000fe2000f8e0217 */
[----:B------:R-:W-:Y:S01]  /*24f0*/  @!P1 IMAD.X R15, RZ, RZ, UR27, P2 ;  /* 0x0000001bff0f9e24 */ /* 0x000fe200090e06ff */
[----:B------:R-:W-:Y:S01]  /*2500*/  LEA R232, P3, R6, UR6, 0x1 ;  /* 0x0000000606e87c11 */ /* 0x000fe2000f8608ff */
[----:B------:R-:W-:Y:S01]  /*2510*/  @!P4 IMAD.WIDE.U32 R4, R8, R16, R4 ;  /* 0x000000100804c225 */ /* 0x000fe200078e0004 */
[----:B------:R-:W-:Y:S01]  /*2520*/  USHF.L.U64.HI UR6, UR14, 0x7, UR15 ;  /* 0x000000070e067899 */ /* 0x000fe2000801020f */
[----:B------:R-:W4:Y:S01]  /*2530*/  @!P0 LDC.64 R16, c[0x0][0x3b0] ;  /* 0x0000ec00ff108b82 */ /* 0x000f220000000a00 */
[----:B------:R-:W-:Y:S01]  /*2540*/  UIMAD.WIDE.U32 UR30, UR30, UR9, URZ ;  /* 0x000000091e1e72a5 */ /* 0x000fe2000f8e00ff */
[----:B------:R-:W-:Y:S01]  /*2550*/  IMAD.IADD R0, R7, 0x1, R0 ;  /* 0x0000000107007824 */ /* 0x000fe200078e0200 */
[----:B--2---:R-:W-:Y:S01]  /*2560*/  @!P4 LEA R8, P2, R4, R26, 0x1 ;  /* 0x0000001a0408c211 */ /* 0x004fe200078408ff */
[-C--:B-1----:R-:W-:Y:S01]  /*2570*/  @!P1 IMAD R15, R15, R20.reuse, RZ ;  /* 0x000000140f0f9224 */ /* 0x082fe200078e02ff */
[----:B------:R-:W-:Y:S01]  /*2580*/  UIMAD UR6, UR6, UR9, URZ ;  /* 0x00000009060672a4 */ /* 0x000fe2000f8e02ff */
[----:B------:R-:W-:Y:S01]  /*2590*/  @!P4 IMAD.IADD R5, R5, 0x1, R9 ;  /* 0x000000010505c824 */ /* 0x000fe200078e0209 */
[----:B------:R-:W-:Y:S01]  /*25a0*/  LEA.HI.X R227, R6, UR7, R0, 0x1, P3 ;  /* 0x0000000706e37c11 */ /* 0x000fe200098f0c00 */
[--C-:B------:R-:W-:Y:S01]  /*25b0*/  @!P6 IMAD.MOV.U32 R10, RZ, RZ, R2.reuse ;  /* 0x000000ffff0ae224 */ /* 0x100fe200078e0002 */
[----:B------:R-:W-:Y:S01]  /*25c0*/  UIADD3 UR6, UPT, UPT, UR31, UR6, URZ ;  /* 0x000000061f067290 */ /* 0x000fe2000fffe0ff */
[----:B------:R-:W-:Y:S01]  /*25d0*/  @!P6 IMAD.MOV.U32 R11, RZ, RZ, R3 ;  /* 0x000000ffff0be224 */ /* 0x000fe200078e0003 */
[----:B------:R-:W-:Y:S01]  /*25e0*/  @!P4 LEA.HI.X R9, R4, R27, R5, 0x1, P2 ;  /* 0x0000001b0409c211 */ /* 0x000fe200010f0c05 */
[--C-:B------:R-:W-:Y:S01]  /*25f0*/  @!P0 IMAD.MOV.U32 R18, RZ, RZ, R2.reuse ;  /* 0x000000ffff128224 */ /* 0x100fe200078e0002 */
[----:B------:R-:W-:Y:S01]  /*2600*/  @!P6 IADD3 R7, P2, PT, R30, 0x60, RZ ;  /* 0x000000601e07e810 */ /* 0x000fe20007f5e0ff */
[----:B------:R-:W-:Y:S01]  /*2610*/  @!P0 IMAD.MOV.U32 R19, RZ, RZ, R3 ;  /* 0x000000ffff138224 */ /* 0x000fe200078e0003 */
[----:B------:R-:W-:Y:S01]  /*2620*/  ISETP.GE.AND P5, PT, R33, UR8, PT ;  /* 0x0000000821007c0c */ /* 0x000fe2000bfa6270 */
[C---:B------:R-:W-:Y:S01]  /*2630*/  @!P1 IMAD R0, R14.reuse, R21, R15 ;  /* 0x000000150e009224 */ /* 0x040fe200078e020f */
[----:B---3--:R-:W1:Y:S01]  /*2640*/  @!P0 LDC.64 R12, c[0x0][0x380] ;  /* 0x0000e000ff0c8b82 */ /* 0x008e620000000a00 */
[----:B------:R-:W-:Y:S01]  /*2650*/  @!P1 IMAD.WIDE.U32 R2, R14, R20, R2 ;  /* 0x000000140e029225 */ /* 0x000fe200078e0002 */
[----:B------:R-:W-:Y:S01]  /*2660*/  @!P4 LDGSTS.E.BYPASS.LTC128B.128 [R250+0x2000], desc[UR20][R8.64] ;  /* 0x0200000008facfae */ /* 0x000fe2000b981a14 */
[----:B------:R-:W-:Y:S01]  /*2670*/  ISETP.GE.AND P4, PT, R38, UR8, PT ;  /* 0x0000000826007c0c */ /* 0x000fe2000bf86270 */
[----:B------:R-:W-:Y:S01]  /*2680*/  USHF.L.U32 UR7, UR15, 0x5, URZ ;  /* 0x000000050f077899 */ /* 0x000fe200080006ff */
[----:B------:R-:W-:Y:S01]  /*2690*/  @!P6 IMAD.X R6, RZ, RZ, UR27, P2 ;  /* 0x0000001bff06ee24 */ /* 0x000fe200090e06ff */
[----:B------:R-:W-:Y:S01]  /*26a0*/  @!P1 LEA R4, P2, R2, R28, 0x1 ;  /* 0x0000001c02049211 */ /* 0x000fe200078408ff */
[----:B------:R-:W-:Y:S01]  /*26b0*/  @!P1 IMAD.IADD R0, R3, 0x1, R0 ;  /* 0x0000000103009824 */ /* 0x000fe200078e0200 */
[----:B------:R-:W2:Y:S01]  /*26c0*/  @!P6 LDC.64 R14, c[0x0][0x380] ;  /* 0x0000e000ff0eeb82 */ /* 0x000ea20000000a00 */
[-C--:B------:R-:W-:Y:S01]  /*26d0*/  @!P6 IMAD R6, R6, R22.reuse, RZ ;  /* 0x000000160606e224 */ /* 0x080fe200078e02ff */
[----:B------:R-:W-:Y:S02]  /*26e0*/  STL [R1+0x74], R232 ;  /* 0x000074e801007387 */ /* 0x000fe40000100800 */
[----:B------:R-:W-:Y:S01]  /*26f0*/  @!P1 LEA.HI.X R5, R2, R29, R0, 0x1, P2 ;  /* 0x0000001d02059211 */ /* 0x000fe200010f0c00 */
[C---:B------:R-:W-:Y:S01]  /*2700*/  @!P6 IMAD R6, R7.reuse, R23, R6 ;  /* 0x000000170706e224 */ /* 0x040fe200078e0206 */
[----:B------:R-:W-:Y:S01]  /*2710*/  @!P0 IADD3 R0, P2, PT, R30, 0x70, RZ ;  /* 0x000000701e008810 */ /* 0x000fe20007f5e0ff */
[----:B------:R-:W-:Y:S01]  /*2720*/  @!P6 IMAD.WIDE.U32 R2, R7, R22, R10 ;  /* 0x000000160702e225 */ /* 0x000fe200078e000a */
[----:B------:R-:W-:Y:S01]  /*2730*/  VOTEU.ALL UP0, P4 ;  /* 0x0000000000ff7886 */ /* 0x000fe20002000000 */
[----:B------:R3:W-:Y:S02]  /*2740*/  @!P1 LDGSTS.E.BYPASS.LTC128B.128 [R250+0x2800], desc[UR20][R4.64] ;  /* 0x0280000004fa9fae */ /* 0x0007e4000b981a14 */
[----:B------:R-:W-:Y:S01]  /*2750*/  @!P0 IMAD.X R7, RZ, RZ, UR27, P2 ;  /* 0x0000001bff078e24 */ /* 0x000fe200090e06ff */
[----:B------:R-:W-:Y:S01]  /*2760*/  ISETP.GE.AND P2, PT, R31, UR8, PT ;  /* 0x000000081f007c0c */ /* 0x000fe2000bf46270 */
[----:B------:R-:W-:Y:S01]  /*2770*/  @!P6 IMAD.IADD R3, R3, 0x1, R6 ;  /* 0x000000010303e824 */ /* 0x000fe200078e0206 */
[----:B------:R-:W-:Y:S01]  /*2780*/  @!UP0 UIADD3 UR27, UP1, UPT, UR30, UR32, URZ ;  /* 0x000000201e1b8290 */ /* 0x000fe2000ff3e0ff */
[----:B----4-:R-:W-:Y:S01]  /*2790*/  @!P0 IMAD R6, R7, R16, RZ ;  /* 0x0000001007068224 */ /* 0x010fe200078e02ff */
[----:B------:R-:W-:Y:S01]  /*27a0*/  STL [R1+0x70], R227 ;  /* 0x000070e301007387 */ /* 0x000fe20000100800 */
[----:B------:R-:W-:Y:S01]  /*27b0*/  IMAD.U32 R7, RZ, RZ, UR15 ;  /* 0x0000000fff077e24 */ /* 0x000fe2000f8e00ff */
[----:B------:R-:W-:Y:S01]  /*27c0*/  @!UP0 UIADD3.X UR7, UPT, UPT, UR6, UR33, UR7, UP1, !UPT ;  /* 0x0000002106078290 */ /* 0x000fe20008ffe407 */
[----:B------:R-:W-:Y:S01]  /*27d0*/  @!P0 IMAD R6, R0, R17, R6 ;  /* 0x0000001100068224 */ /* 0x000fe200078e0206 */
[----:B------:R-:W-:Y:S01]  /*27e0*/  UIMAD.WIDE.U32 UR32, UR14, 0x40, URZ ;  /* 0x000000400e2078a5 */ /* 0x000fe2000f8e00ff */
[----:B--2---:R-:W-:-:S04]  /*27f0*/  @!P6 LEA R14, P3, R2, R14, 0x1 ;  /* 0x0000000e020ee211 */ /* 0x004fc800078608ff */
[----:B------:R-:W-:Y:S01]  /*2800*/  @!P6 LEA.HI.X R15, R2, R15, R3, 0x1, P3 ;  /* 0x0000000f020fe211 */ /* 0x000fe200018f0c03 */
[----:B------:R-:W-:Y:S01]  /*2810*/  @!P0 IMAD.WIDE.U32 R2, R0, R16, R18 ;  /* 0x0000001000028225 */ /* 0x000fe200078e0012 */
[----:B------:R-:W-:-:S03]  /*2820*/  LOP3.LUT R18, R39, 0x400, RZ, 0xc0, !PT ;  /* 0x0000040027127812 */ /* 0x000fc600078ec0ff */
[----:B------:R-:W-:Y:S01]  /*2830*/  IMAD.U32 R0, RZ, RZ, UR6 ;  /* 0x00000006ff007e24 */ /* 0x000fe2000f8e00ff */
[----:B-1----:R-:W-:Y:S01]  /*2840*/  @!P0 LEA R12, P3, R2, R12, 0x1 ;  /* 0x0000000c020c8211 */ /* 0x002fe200078608ff */
[----:B------:R-:W-:Y:S01]  /*2850*/  @!P0 IMAD.IADD R6, R3, 0x1, R6 ;  /* 0x0000000103068824 */ /* 0x000fe200078e0206 */
[----:B------:R-:W-:Y:S01]  /*2860*/  @!P6 LDGSTS.E.BYPASS.LTC128B.128 [R250+0x3000], desc[UR20][R14.64] ;  /* 0x030000000efaefae */ /* 0x000fe2000b981a14 */
[----:B---3--:R-:W-:Y:S01]  /*2870*/  IMAD.U32 R4, RZ, RZ, UR30 ;  /* 0x0000001eff047e24 */ /* 0x008fe2000f8e00ff */
[----:B------:R-:W-:Y:S01]  /*2880*/  ISETP.GE.AND P6, PT, R36, UR8, PT ;  /* 0x0000000824007c0c */ /* 0x000fe2000bfc6270 */
[----:B------:R-:W-:Y:S01]  /*2890*/  IMAD.U32 R5, RZ, RZ, UR31 ;  /* 0x0000001fff057e24 */ /* 0x000fe2000f8e00ff */
[----:B------:R-:W-:Y:S01]  /*28a0*/  @!P0 LEA.HI.X R13, R2, R13, R6, 0x1, P3 ;  /* 0x0000000d020d8211 */ /* 0x000fe200018f0c06 */
[----:B------:R-:W-:Y:S01]  /*28b0*/  IMAD.U32 R5, RZ, RZ, UR14 ;  /* 0x0000000eff057e24 */ /* 0x000fe2000f8e00ff */
[CC--:B------:R-:W-:Y:S01]  /*28c0*/  @!P2 LEA R10, P1, R4.reuse, R232.reuse, 0x1 ;  /* 0x000000e8040aa211 */ /* 0x0c0fe200078208ff */
[----:B------:R-:W-:Y:S01]  /*28d0*/  IMAD.U32 R3, RZ, RZ, UR31 ;  /* 0x0000001fff037e24 */ /* 0x000fe2000f8e00ff */
[----:B------:R-:W-:Y:S01]  /*28e0*/  ISETP.GE.AND P3, PT, R37, UR8, PT ;  /* 0x0000000825007c0c */ /* 0x000fe2000bf66270 */
[----:B------:R-:W-:Y:S01]  /*28f0*/  IMAD.U32 R16, RZ, RZ, UR27 ;  /* 0x0000001bff107e24 */ /* 0x000fe2000f8e00ff */
[----:B------:R-:W-:Y:S01]  /*2900*/  @!P2 LEA.HI.X R11, R4, R227, R0, 0x1, P1 ;  /* 0x000000e3040ba211 */ /* 0x000fe200008f0c00 */
[----:B------:R-:W-:Y:S01]  /*2910*/  IMAD.U32 R0, RZ, RZ, UR14 ;  /* 0x0000000eff007e24 */ /* 0x000fe2000f8e00ff */
[----:B------:R-:W-:Y:S01]  /*2920*/  @!P0 LDGSTS.E.BYPASS.LTC128B.128 [R250+0x3800], desc[UR20][R12.64] ;  /* 0x038000000cfa8fae */ /* 0x000fe2000b981a14 */
[----:B------:R-:W-:Y:S01]  /*2930*/  IMAD.U32 R4, RZ, RZ, UR15 ;  /* 0x0000000fff047e24 */ /* 0x000fe2000f8e00ff */
[----:B------:R-:W-:Y:S01]  /*2940*/  ISETP.GE.AND P0, PT, R33, UR8, PT ;  /* 0x0000000821007c0c */ /* 0x000fe2000bf06270 */
[----:B------:R-:W-:Y:S01]  /*2950*/  IMAD.U32 R2, RZ, RZ, UR30 ;  /* 0x0000001eff027e24 */ /* 0x000fe2000f8e00ff */
[----:B------:R-:W-:Y:S01]  /*2960*/  @!P5 LEA R0, P1, R0, UR30, 0x4 ;  /* 0x0000001e0000dc11 */ /* 0x000fe2000f8220ff */
[----:B------:R-:W-:Y:S01]  /*2970*/  IMAD.U32 R3, RZ, RZ, UR6 ;  /* 0x00000006ff037e24 */ /* 0x000fe2000f8e00ff */
[----:B------:R-:W-:Y:S01]  /*2980*/  VOTEU.ALL UP0, P6 ;  /* 0x0000000000ff7886 */ /* 0x000fe20003000000 */
[----:B------:R1:W-:Y:S01]  /*2990*/  @!P2 LDGSTS.E.BYPASS.LTC128B.128 [R250+0x4000], desc[UR20][R10.64] ;  /* 0x040000000afaafae */ /* 0x0003e2000b981a14 */
[----:B------:R-:W-:Y:S01]  /*29a0*/  @!P5 LEA.HI.X R5, R5, UR6, R4, 0x4, P1 ;  /* 0x000000060505dc11 */ /* 0x000fe200088f2404 */
[----:B------:R-:W-:Y:S01]  /*29b0*/  IMAD.U32 R4, RZ, RZ, UR14 ;  /* 0x0000000eff047e24 */ /* 0x000fe2000f8e00ff */
[----:B------:R-:W-:Y:S01]  /*29c0*/  @!P5 LEA R8, P1, R0, R232, 0x1 ;  /* 0x000000e80008d211 */ /* 0x000fe200078208ff */
[----:B------:R-:W-:-:S02]  /*29d0*/  @!UP0 UIADD3 UR27, UP1, UPT, UR30, UR32, URZ ;  /* 0x000000201e1b8290 */ /* 0x000fc4000ff3e0ff */
[----:B------:R-:W-:Y:S01]  /*29e0*/  @!P3 IMAD.WIDE.U32 R2, R4, 0x30, R2 ;  /* 0x000000300402b825 */ /* 0x000fe200078e0002 */
[-C--:B------:R-:W-:Y:S02]  /*29f0*/  @!P5 LEA.HI.X R9, R0, R227.reuse, R5, 0x1, P1 ;  /* 0x000000e30009d211 */ /* 0x080fe400008f0c05 */
[CC--:B------:R-:W-:Y:S01]  /*2a00*/  @!P4 LEA R6, P1, R16.reuse, R232.reuse, 0x1 ;  /* 0x000000e81006c211 */ /* 0x0c0fe200078208ff */
[----:B------:R-:W-:Y:S01]  /*2a10*/  IMAD.U32 R5, RZ, RZ, UR7 ;  /* 0x00000007ff057e24 */ /* 0x000fe2000f8e00ff */
[----:B------:R-:W-:Y:S01]  /*2a20*/  USHF.L.U32 UR7, UR15, 0x6, URZ ;  /* 0x000000060f077899 */ /* 0x000fe200080006ff */
[----:B------:R-:W-:Y:S01]  /*2a30*/  @!P3 IMAD R0, R7, 0x30, RZ ;  /* 0x000000300700b824 */ /* 0x000fe200078e02ff */
[----:B------:R2:W-:Y:S01]  /*2a40*/  @!P5 LDGSTS.E.BYPASS.LTC128B.128 [R250+0x4800], desc[UR20][R8.64] ;  /* 0x0480000008fadfae */ /* 0x0005e2000b981a14 */
[----:B------:R-:W-:Y:S01]  /*2a50*/  ISETP.GE.AND P5, PT, R35, UR8, PT ;  /* 0x0000000823007c0c */ /* 0x000fe2000bfa6270 */
[----:B------:R-:W-:Y:S01]  /*2a60*/  @!UP0 UIADD3.X UR7, UPT, UPT, UR6, UR33, UR7, UP1, !UPT ;  /* 0x0000002106078290 */ /* 0x000fe20008ffe407 */
[----:B------:R-:W-:Y:S01]  /*2a70*/  @!P4 LEA.HI.X R7, R16, R227, R5, 0x1, P1 ;  /* 0x000000e31007c211 */ /* 0x000fe200008f0c05 */
[----:B------:R-:W-:Y:S01]  /*2a80*/  @!P3 IMAD.IADD R0, R3, 0x1, R0 ;  /* 0x000000010300b824 */ /* 0x000fe200078e0200 */
[----:B------:R-:W-:Y:S01]  /*2a90*/  @!P3 LEA R4, P1, R2, R232, 0x1 ;  /* 0x000000e80204b211 */ /* 0x000fe200078208ff */
[----:B------:R-:W-:-:S02]  /*2aa0*/  IMAD.U32 R3, RZ, RZ, UR31 ;  /* 0x0000001fff037e24 */ /* 0x000fc4000f8e00ff */
[----:B------:R3:W-:Y:S01]  /*2ab0*/  @!P4 LDGSTS.E.BYPASS.LTC128B.128 [R250+0x5000], desc[UR20][R6.64] ;  /* 0x0500000006facfae */ /* 0x0007e2000b981a14 */
[----:B------:R-:W-:Y:S01]  /*2ac0*/  @!P3 LEA.HI.X R5, R2, R227, R0, 0x1, P1 ;  /* 0x000000e30205b211 */ /* 0x000fe200008f0c00 */
[----:B------:R-:W-:Y:S01]  /*2ad0*/  IMAD.U32 R0, RZ, RZ, UR15 ;  /* 0x0000000fff007e24 */ /* 0x000fe2000f8e00ff */
[----:B------:R-:W-:Y:S01]  /*2ae0*/  ISETP.GE.AND P4, PT, R34, UR8, PT ;  /* 0x0000000822007c0c */ /* 0x000fe2000bf86270 */
[----:B------:R-:W-:Y:S02]  /*2af0*/  IMAD.U32 R2, RZ, RZ, UR30 ;  /* 0x0000001eff027e24 */ /* 0x000fe4000f8e00ff */
[----:B-1----:R-:W-:Y:S01]  /*2b00*/  IMAD.U32 R11, RZ, RZ, UR27 ;  /* 0x0000001bff0b7e24 */ /* 0x002fe2000f8e00ff */
[----:B------:R1:W-:Y:S01]  /*2b10*/  @!P3 LDGSTS.E.BYPASS.LTC128B.128 [R250+0x5800], desc[UR20][R4.64] ;  /* 0x0580000004fabfae */ /* 0x0003e2000b981a14 */
[----:B------:R-:W-:Y:S01]  /*2b20*/  IMAD.U32 R3, RZ, RZ, UR6 ;  /* 0x00000006ff037e24 */ /* 0x000fe2000f8e00ff */
[----:B------:R-:W-:Y:S01]  /*2b30*/  ISETP.GE.AND P3, PT, R32, UR8, PT ;  /* 0x0000000820007c0c */ /* 0x000fe2000bf66270 */
[----:B------:R-:W-:-:S02]  /*2b40*/  IMAD.U32 R10, RZ, RZ, UR7 ;  /* 0x00000007ff0a7e24 */ /* 0x000fc4000f8e00ff */
[----:B------:R-:W-:Y:S01]  /*2b50*/  @!P5 IMAD R0, R0, 0x50, RZ ;  /* 0x000000500000d824 */ /* 0x000fe200078e02ff */
[----:B--2---:R-:W-:Y:S01]  /*2b60*/  IADD3 R8, P1, PT, R82, UR28, RZ ;  /* 0x0000001c52087c10 */ /* 0x004fe2000ff3e0ff */
[----:B------:R-:W-:-:S04]  /*2b70*/  UIMAD.WIDE.U32 UR28, UR12, 0x20, URZ ;  /* 0x000000200c1c78a5 */ /* 0x000fc8000f8e00ff */
[----:B------:R-:W-:Y:S01]  /*2b80*/  IMAD.X R9, RZ, RZ, UR26, P1 ;  /* 0x0000001aff097e24 */ /* 0x000fe200088e06ff */
[CC--:B------:R-:W-:Y:S01]  /*2b90*/  @!P6 LEA R14, P1, R11.reuse, R232.reuse, 0x1 ;  /* 0x000000e80b0ee211 */ /* 0x0c0fe200078208ff */
[----:B------:R-:W-:Y:S01]  /*2ba0*/  USHF.L.U32 UR26, UR12, 0x7, URZ ;  /* 0x000000070c1a7899 */ /* 0x000fe200080006ff */
[----:B---3--:R-:W-:Y:S02]  /*2bb0*/  IMAD.U32 R6, RZ, RZ, UR14 ;  /* 0x0000000eff067e24 */ /* 0x008fe4000f8e00ff */
[----:B------:R-:W-:Y:S01]  /*2bc0*/  @!P6 LEA.HI.X R15, R11, R227, R10, 0x1, P1 ;  /* 0x000000e30b0fe211 */ /* 0x000fe200008f0c0a */
[----:B------:R-:W-:Y:S01]  /*2bd0*/  IMAD.U32 R10, RZ, RZ, UR14 ;  /* 0x0000000eff0a7e24 */ /* 0x000fe2000f8e00ff */
[----:B------:R-:W-:Y:S01]  /*2be0*/  UIMAD.WIDE.U32 UR26, UR26, UR9, URZ ;  /* 0x000000091a1a72a5 */ /* 0x000fe2000f8e00ff */
[----:B------:R-:W-:Y:S02]  /*2bf0*/  @!P5 IMAD.WIDE.U32 R6, R6, 0x50, R2 ;  /* 0x000000500606d825 */ /* 0x000fe400078e0002 */
[----:B------:R2:W-:Y:S01]  /*2c00*/  @!P6 LDGSTS.E.BYPASS.LTC128B.128 [R250+0x6000], desc[UR20][R14.64] ;  /* 0x060000000efaefae */ /* 0x0005e2000b981a14 */
[----:B------:R-:W-:Y:S01]  /*2c10*/  ISETP.GE.AND P6, PT, R38, UR8, PT ;  /* 0x0000000826007c0c */ /* 0x000fe2000bfc6270 */
[----:B-1----:R-:W-:Y:S01]  /*2c20*/  IMAD.U32 R5, RZ, RZ, UR31 ;  /* 0x0000001fff057e24 */ /* 0x002fe2000f8e00ff */
[----:B------:R-:W-:Y:S01]  /*2c30*/  @!P5 LEA R12, P1, R6, R232, 0x1 ;  /* 0x000000e8060cd211 */ /* 0x000fe200078208ff */
[----:B------:R-:W-:-:S02]  /*2c40*/  IMAD.U32 R4, RZ, RZ, UR30 ;  /* 0x0000001eff047e24 */ /* 0x000fc4000f8e00ff */
[----:B------:R-:W-:Y:S02]  /*2c50*/  IMAD.U32 R5, RZ, RZ, UR6 ;  /* 0x00000006ff057e24 */ /* 0x000fe4000f8e00ff */
[----:B------:R-:W-:Y:S02]  /*2c60*/  IMAD.U32 R11, RZ, RZ, UR15 ;  /* 0x0000000fff0b7e24 */ /* 0x000fe4000f8e00ff */
[----:B------:R-:W-:Y:S02]  /*2c70*/  @!P5 IMAD.IADD R7, R7, 0x1, R0 ;  /* 0x000000010707d824 */ /* 0x000fe400078e0200 */
[----:B------:R-:W-:Y:S02]  /*2c80*/  @!P4 IMAD.WIDE.U32 R4, R10, 0x60, R4 ;  /* 0x000000600a04c825 */ /* 0x000fe400078e0004 */
[----:B------:R-:W-:Y:S01]  /*2c90*/  VOTEU.ALL UP0, P6 ;  /* 0x0000000000ff7886 */ /* 0x000fe20003000000 */
[----:B------:R-:W-:Y:S01]  /*2ca0*/  @!P5 LEA.HI.X R13, R6, R227, R7, 0x1, P1 ;  /* 0x000000e3060dd211 */ /* 0x000fe200008f0c07 */
[----:B------:R-:W-:Y:S01]  /*2cb0*/  @!P4 IMAD R0, R11, 0x60, RZ ;  /* 0x000000600b00c824 */ /* 0x000fe200078e02ff */
[----:B------:R-:W-:Y:S01]  /*2cc0*/  @!P4 LEA R10, P1, R4, R232, 0x1 ;  /* 0x000000e8040ac211 */ /* 0x000fe200078208ff */
[----:B------:R-:W-:-:S02]  /*2cd0*/  IMAD.U32 R3, RZ, RZ, UR31 ;  /* 0x0000001fff037e24 */ /* 0x000fc4000f8e00ff */
[----:B------:R-:W-:Y:S01]  /*2ce0*/  IMAD.U32 R3, RZ, RZ, UR6 ;  /* 0x00000006ff037e24 */ /* 0x000fe2000f8e00ff */
[----:B------:R-:W-:Y:S01]  /*2cf0*/  @!P5 LDGSTS.E.BYPASS.LTC128B.128 [R250+0x6800], desc[UR20][R12.64] ;  /* 0x068000000cfadfae */ /* 0x000fe2000b981a14 */
[----:B------:R-:W-:Y:S01]  /*2d00*/  IMAD.U32 R6, RZ, RZ, UR14 ;  /* 0x0000000eff067e24 */ /* 0x000fe2000f8e00ff */
[----:B------:R-:W1:Y:S01]  /*2d10*/  LDCU.64 UR6, c[0x0][0x390] ;  /* 0x00007200ff0677ac */ /* 0x000e620008000a00 */
[----:B------:R-:W-:Y:S01]  /*2d20*/  @!P4 IMAD.IADD R5, R5, 0x1, R0 ;  /* 0x000000010505c824 */ /* 0x000fe200078e0200 */
[----:B------:R-:W-:Y:S01]  /*2d30*/  ISETP.GE.AND P5, PT, R37, UR8, PT ;  /* 0x0000000825007c0c */ /* 0x000fe2000bfa6270 */
[----:B------:R-:W-:-:S04]  /*2d40*/  @!P3 IMAD.WIDE.U32 R6, R6, 0x70, R2 ;  /* 0x000000700606b825 */ /* 0x000fc800078e0002 */
[----:B------:R-:W-:Y:S01]  /*2d50*/  @!P3 IMAD R0, R11, 0x70, RZ ;  /* 0x000000700b00b824 */ /* 0x000fe200078e02ff */
[-C--:B------:R-:W-:Y:S01]  /*2d60*/  @!P4 LEA.HI.X R11, R4, R227.reuse, R5, 0x1, P1 ;  /* 0x000000e3040bc211 */ /* 0x080fe200008f0c05 */
[----:B------:R-:W-:Y:S01]  /*2d70*/  IMAD R5, R25, UR10, RZ ;  /* 0x0000000a19057c24 */ /* 0x000fe2000f8e02ff */
[----:B------:R-:W-:Y:S01]  /*2d80*/  @!P3 LEA R4, P1, R6, R232, 0x1 ;  /* 0x000000e80604b211 */ /* 0x000fe200078208ff */
[----:B------:R-:W-:Y:S02]  /*2d90*/  @!P3 IMAD.IADD R7, R7, 0x1, R0 ;  /* 0x000000010707b824 */ /* 0x000fe400078e0200 */
[----:B------:R-:W-:Y:S01]  /*2da0*/  IMAD R0, R24, UR11, R5 ;  /* 0x0000000b18007c24 */ /* 0x000fe2000f8e0205 */
[----:B------:R-:W-:Y:S01]  /*2db0*/  @!P4 LDGSTS.E.BYPASS.LTC128B.128 [R250+0x7000], desc[UR20][R10.64] ;  /* 0x070000000afacfae */ /* 0x000fe2000b981a14 */
[C---:B------:R-:W-:Y:S01]  /*2dc0*/  IMAD.WIDE.U32 R8, R31.reuse, UR12, R8 ;  /* 0x0000000c1f087c25 */ /* 0x040fe2000f8e0008 */
[----:B------:R-:W-:Y:S02]  /*2dd0*/  @!P3 LEA.HI.X R5, R6, R227, R7, 0x1, P1 ;  /* 0x000000e30605b211 */ /* 0x000fe400008f0c07 */
[----:B------:R-:W-:Y:S01]  /*2de0*/  ISETP.GE.AND P4, PT, R36, UR8, PT ;  /* 0x0000000824007c0c */ /* 0x000fe2000bf86270 */
[----:B------:R-:W-:-:S02]  /*2df0*/  IMAD R3, R31, UR13, R9 ;  /* 0x0000000d1f037c24 */ /* 0x000fc4000f8e0209 */
[----:B------:R3:W-:Y:S01]  /*2e00*/  @!P3 LDGSTS.E.BYPASS.LTC128B.128 [R250+0x7800], desc[UR20][R4.64] ;  /* 0x0780000004fabfae */ /* 0x0007e2000b981a14 */
[----:B------:R-:W-:Y:S02]  /*2e10*/  IMAD.MOV.U32 R2, RZ, RZ, R8 ;  /* 0x000000ffff027224 */ /* 0x000fe400078e0008 */
[----:B------:R-:W-:Y:S01]  /*2e20*/  IMAD.U32 R9, RZ, RZ, UR12 ;  /* 0x0000000cff097e24 */ /* 0x000fe2000f8e00ff */
[----:B------:R-:W0:Y:S01]  /*2e30*/  LDGDEPBAR ;  /* 0x00000000000079af */ /* 0x000e220000000000 */
[----:B------:R-:W-:Y:S01]  /*2e40*/  IMAD.WIDE.U32 R2, R24, UR10, R2 ;  /* 0x0000000a18027c25 */ /* 0x000fe2000f8e0002 */
[----:B------:R-:W-:-:S03]  /*2e50*/  USHF.L.U64.HI UR10, UR12, 0x7, UR13 ;  /* 0x000000070c0a7899 */ /* 0x000fc6000801020d */
[----:B------:R-:W-:Y:S01]  /*2e60*/  IMAD.IADD R0, R3, 0x1, R0 ;  /* 0x0000000103007824 */ /* 0x000fe200078e0200 */
[----:B------:R-:W-:Y:S01]  /*2e70*/  UIMAD UR10, UR10, UR9, URZ ;  /* 0x000000090a0a72a4 */ /* 0x000fe2000f8e02ff */
[C---:B-1----:R-:W-:Y:S01]  /*2e80*/  LEA R41, P1, R2.reuse, UR6, 0x1 ;  /* 0x0000000602297c11 */ /* 0x042fe2000f8208ff */
[----:B------:R-:W-:Y:S01]  /*2e90*/  IMAD.U32 R3, RZ, RZ, UR27 ;  /* 0x0000001bff037e24 */ /* 0x000fe2000f8e00ff */
[----:B------:R-:W-:Y:S01]  /*2ea0*/  USHF.L.U32 UR6, UR13, 0x5, URZ ;  /* 0x000000050d067899 */ /* 0x000fe200080006ff */
[----:B------:R-:W-:Y:S01]  /*2eb0*/  IMAD.U32 R3, RZ, RZ, UR13 ;  /* 0x0000000dff037e24 */ /* 0x000fe2000f8e00ff */
[----:B------:R-:W-:Y:S01]  /*2ec0*/  UIADD3 UR10, UPT, UPT, UR27, UR10, URZ ;  /* 0x0000000a1b0a7290 */ /* 0x000fe2000fffe0ff */
[----:B------:R-:W-:Y:S01]  /*2ed0*/  LEA.HI.X R40, R2, UR7, R0, 0x1, P1 ;  /* 0x0000000702287c11 */ /* 0x000fe200088f0c00 */
[----:B------:R-:W-:Y:S01]  /*2ee0*/  IMAD.U32 R2, RZ, RZ, UR26 ;  /* 0x0000001aff027e24 */ /* 0x000fe2000f8e00ff */
[C---:B------:R-:W-:Y:S01]  /*2ef0*/  @!P0 LEA R0, P1, R9.reuse, UR26, 0x4 ;  /* 0x0000001a09008c11 */ /* 0x040fe2000f8220ff */
[----:B------:R-:W-:Y:S01]  /*2f00*/  @!UP0 UIADD3 UR7, UP1, UPT, UR26, UR28, URZ ;  /* 0x0000001c1a078290 */ /* 0x000fe2000ff3e0ff */
[----:B--2---:R-:W-:Y:S01]  /*2f10*/  IMAD.U32 R15, RZ, RZ, UR13 ;  /* 0x0000000dff0f7e24 */ /* 0x004fe2000f8e00ff */
[----:B------:R-:W-:Y:S01]  /*2f20*/  USHF.L.U32 UR13, UR13, 0x6, URZ ;  /* 0x000000060d0d7899 */ /* 0x000fe200080006ff */
[----:B------:R-:W-:Y:S01]  /*2f30*/  @!P0 LEA.HI.X R3, R9, UR10, R3, 0x4, P1 ;  /* 0x0000000a09038c11 */ /* 0x000fe200088f2403 */
[----:B------:R-:W-:Y:S01]  /*2f40*/  @!UP0 UIADD3.X UR6, UPT, UPT, UR10, UR29, UR6, UP1, !UPT ;  /* 0x0000001d0a068290 */ /* 0x000fe20008ffe406 */
[----:B------:R-:W-:Y:S01]  /*2f50*/  IMAD.U32 R7, RZ, RZ, UR27 ;  /* 0x0000001bff077e24 */ /* 0x000fe2000f8e00ff */
[----:B------:R-:W-:Y:S01]  /*2f60*/  VOTEU.ALL UP0, P4 ;  /* 0x0000000000ff7886 */ /* 0x000fe20002000000 */
[----:B------:R-:W-:Y:S01]  /*2f70*/  IMAD.U32 R6, RZ, RZ, UR26 ;  /* 0x0000001aff067e24 */ /* 0x000fe2000f8e00ff */
[----:B---3--:R-:W-:Y:S01]  /*2f80*/  @!P2 LEA R4, P3, R2, R41, 0x1 ;  /* 0x000000290204a211 */ /* 0x008fe200078608ff */
[----:B------:R-:W-:-:S04]  /*2f90*/  DEPBAR.LE SB0, 0x0 ;  /* 0x000080000000791a */ /* 0x000fc80000000000 */
[----:B------:R-:W-:Y:S01]  /*2fa0*/  IMAD.U32 R5, RZ, RZ, UR10 ;  /* 0x0000000aff057e24 */ /* 0x000fe2000f8e00ff */
[----:B------:R-:W-:Y:S01]  /*2fb0*/  STL [R1+0x7c], R41 ;  /* 0x00007c2901007387 */ /* 0x000fe20000100800 */
[----:B------:R-:W-:-:S03]  /*2fc0*/  IMAD.U32 R7, RZ, RZ, UR10 ;  /* 0x0000000aff077e24 */ /* 0x000fc6000f8e00ff */
[-C--:B------:R-:W-:Y:S01]  /*2fd0*/  @!P2 LEA.HI.X R5, R2, R40.reuse, R5, 0x1, P3 ;  /* 0x000000280205a211 */ /* 0x080fe200018f0c05 */
[----:B------:R-:W-:Y:S01]  /*2fe0*/  BAR.SYNC.DEFER_BLOCKING 0x0 ;  /* 0x0000000000007b1d */ /* 0x000fe20000010000 */
[C---:B------:R-:W-:Y:S02]  /*2ff0*/  @!P0 LEA R2, P1, R0.reuse, R41, 0x1 ;  /* 0x0000002900028211 */ /* 0x040fe400078208ff */
[----:B------:R-:W-:Y:S02]  /*3000*/  ISETP.GE.AND P3, PT, R35, UR8, PT ;  /* 0x0000000823007c0c */ /* 0x000fe4000bf66270 */
[----:B------:R-:W-:Y:S01]  /*3010*/  @!P0 LEA.HI.X R3, R0, R40, R3, 0x1, P1 ;  /* 0x0000002800038211 */ /* 0x000fe200008f0c03 */
[----:B------:R-:W-:Y:S01]  /*3020*/  IMAD.U32 R0, RZ, RZ, UR6 ;  /* 0x00000006ff007e24 */ /* 0x000fe2000f8e00ff */
[----:B------:R-:W-:Y:S01]  /*3030*/  ISETP.GE.AND P1, PT, R32, UR8, PT ;  /* 0x0000000820007c0c */ /* 0x000fe2000bf26270 */
[----:B------:R-:W-:Y:S08]  /*3040*/  STL [R1+0x78], R40 ;  /* 0x0000782801007387 */ /* 0x000ff00000100800 */
[----:B------:R-:W-:-:S02]  /*3050*/  @!P3 IMAD R8, R15, 0x50, RZ ;  /* 0x000000500f08b824 */ /* 0x000fc400078e02ff */
[----:B------:R-:W-:Y:S01]  /*3060*/  @!P3 IMAD.WIDE.U32 R6, R9, 0x50, R6 ;  /* 0x000000500906b825 */ /* 0x000fe200078e0006 */
[----:B------:R-:W-:Y:S01]  /*3070*/  @!PT LDS RZ, [RZ] ;  /* 0x00000000fffff984 */ /* 0x000fe20000000800 */
[----:B------:R-:W-:Y:S01]  /*3080*/  @!PT LDS RZ, [RZ] ;  /* 0x00000000fffff984 */ /* 0x000fe20000000800 */
[----:B------:R-:W-:Y:S01]  /*3090*/  @!PT LDS RZ, [RZ] ;  /* 0x00000000fffff984 */ /* 0x000fe20000000800 */
[----:B------:R1:W-:Y:S04]  /*30a0*/  @!P2 LDGSTS.E.BYPASS.LTC128B.128 [R250+0x8000], desc[UR20][R4.64] ;  /* 0x0800000004faafae */ /* 0x0003e8000b981a14 */
[----:B------:R-:W-:Y:S01]  /*30b0*/  @P2 STS.128 [R250+0x8000], RZ ;  /* 0x008000fffa002388 */ /* 0x000fe20000000c00 */
[----:B------:R-:W-:-:S03]  /*30c0*/  ISETP.GE.AND P2, PT, R34, UR8, PT ;  /* 0x0000000822007c0c */ /* 0x000fc6000bf46270 */
[----:B------:R-:W-:Y:S04]  /*30d0*/  @P0 STS.128 [R250+0x8800], RZ ;  /* 0x008800fffa000388 */ /* 0x000fe80000000c00 */
[----:B------:R-:W-:Y:S01]  /*30e0*/  @!PT LDS RZ, [RZ] ;  /* 0x00000000fffff984 */ /* 0x000fe20000000800 */
[----:B------:R-:W-:Y:S01]  /*30f0*/  @!PT LDS RZ, [RZ] ;  /* 0x00000000fffff984 */ /* 0x000fe20000000800 */
[----:B------:R-:W-:Y:S01]  /*3100*/  @!PT LDS RZ, [RZ] ;  /* 0x00000000fffff984 */ /* 0x000fe20000000800 */
[----:B------:R2:W-:Y:S04]  /*3110*/  @!P0 LDGSTS.E.BYPASS.LTC128B.128 [R250+0x8800], desc[UR20][R2.64] ;  /* 0x0880000002fa8fae */ /* 0x0005e8000b981a14 */
[----:B------:R-:W-:Y:S02]  /*3120*/  @P6 STS.128 [R250+0x9000], RZ ;  /* 0x009000fffa006388 */ /* 0x000fe40000000c00 */
[----:B------:R-:W-:-:S02]  /*3130*/  @!P2 IMAD R14, R15, 0x60, RZ ;  /* 0x000000600f0ea824 */ /* 0x000fc400078e02ff */
[----:B-1----:R-:W-:Y:S01]  /*3140*/  IMAD.U32 R4, RZ, RZ, UR7 ;  /* 0x00000007ff047e24 */ /* 0x002fe2000f8e00ff */
[----:B------:R-:W-:Y:S01]  /*3150*/  UIMAD.WIDE.U32 UR6, UR12, 0x40, URZ ;  /* 0x000000400c0678a5 */ /* 0x000fe2000f8e00ff */
[----:B------:R-:W-:Y:S02]  /*3160*/  IMAD.U32 R5, RZ, RZ, UR27 ;  /* 0x0000001bff057e24 */ /* 0x000fe4000f8e00ff */
[----:B------:R-:W-:Y:S01]  /*3170*/  IMAD.U32 R5, RZ, RZ, UR10 ;  /* 0x0000000aff057e24 */ /* 0x000fe2000f8e00ff */
[----:B------:R-:W-:Y:S01]  /*3180*/  @!P6 LEA R16, P0, R4, R41, 0x1 ;  /* 0x000000290410e211 */ /* 0x000fe200078008ff */
[----:B------:R-:W-:-:S03]  /*3190*/  @!UP0 UIADD3 UR6, UP1, UPT, UR26, UR6, URZ ;  /* 0x000000061a068290 */ /* 0x000fc6000ff3e0ff */
[----:B------:R-:W-:Y:S01]  /*31a0*/  @!P6 LEA.HI.X R17, R4, R40, R0, 0x1, P0 ;  /* 0x000000280411e211 */ /* 0x000fe200000f0c00 */
[----:B------:R-:W-:Y:S01]  /*31b0*/  @!P5 IMAD R0, R15, 0x30, RZ ;  /* 0x000000300f00d824 */ /* 0x000fe200078e02ff */
[----:B------:R-:W-:Y:S01]  /*31c0*/  @!UP0 UIADD3.X UR13, UPT, UPT, UR10, UR7, UR13, UP1, !UPT ;  /* 0x000000070a0d8290 */ /* 0x000fe20008ffe40d */
[----:B--2---:R-:W-:Y:S02]  /*31d0*/  IMAD.U32 R3, RZ, RZ, UR27 ;  /* 0x0000001bff037e24 */ /* 0x004fe4000f8e00ff */
[----:B------:R-:W-:Y:S01]  /*31e0*/  IMAD.U32 R2, RZ, RZ, UR26 ;  /* 0x0000001aff027e24 */ /* 0x000fe2000f8e00ff */
[----:B------:R-:W-:Y:S01]  /*31f0*/  @!PT LDS RZ, [RZ] ;  /* 0x00000000fffff984 */ /* 0x000fe20000000800 */
[----:B------:R-:W-:Y:S01]  /*3200*/  @!PT LDS RZ, [RZ] ;  /* 0x00000000fffff984 */ /* 0x000fe20000000800 */
[----:B------:R-:W-:Y:S01]  /*3210*/  @!PT LDS RZ, [RZ] ;  /* 0x00000000fffff984 */ /* 0x000fe20000000800 */
[----:B------:R-:W-:Y:S01]  /*3220*/  @!P6 LDGSTS.E.BYPASS.LTC128B.128 [R250+0x9000], desc[UR20][R16.64] ;  /* 0x0900000010faefae */ /* 0x000fe2000b981a14 */
[----:B------:R-:W-:Y:S02]  /*3230*/  IMAD.U32 R3, RZ, RZ, UR10 ;  /* 0x0000000aff037e24 */ /* 0x000fe4000f8e00ff */
[----:B------:R-:W-:Y:S01]  /*3240*/  IMAD.U32 R4, RZ, RZ, UR26 ;  /* 0x0000001aff047e24 */ /* 0x000fe2000f8e00ff */
[----:B------:R-:W-:Y:S01]  /*3250*/  @P5 STS.128 [R250+0x9800], RZ ;  /* 0x009800fffa005388 */ /* 0x000fe20000000c00 */
[----:B------:R-:W-:-:S04]  /*3260*/  @!P5 IMAD.WIDE.U32 R2, R9, 0x30, R2 ;  /* 0x000000300902d825 */ /* 0x000fc800078e0002 */
[----:B------:R-:W-:Y:S01]  /*3270*/  @!P5 IMAD.IADD R0, R3, 0x1, R0 ;  /* 0x000000010300d824 */ /* 0x000fe200078e0200 */
[CC--:B------:R-:W-:Y:S01]  /*3280*/  @!P5 LEA R12, P0, R2.reuse, R41.reuse, 0x1 ;  /* 0x00000029020cd211 */ /* 0x0c0fe200078008ff */
[----:B------:R-:W-:Y:S01]  /*3290*/  IMAD.U32 R3, RZ, RZ, UR6 ;  /* 0x00000006ff037e24 */ /* 0x000fe2000f8e00ff */
[----:B------:R-:W-:Y:S01]  /*32a0*/  UMOV UR6, UR9 ;  /* 0x0000000900067c82 */ /* 0x000fe20008000000 */
[----:B------:R-:W-:Y:S01]  /*32b0*/  @!P2 IMAD.WIDE.U32 R4, R9, 0x60, R4 ;  /* 0x000000600904a825 */ /* 0x000fe200078e0004 */
[-C--:B------:R-:W-:Y:S01]  /*32c0*/  @!P5 LEA.HI.X R13, R2, R40.reuse, R0, 0x1, P0 ;  /* 0x00000028020dd211 */ /* 0x080fe200000f0c00 */
[----:B------:R-:W-:Y:S01]  /*32d0*/  UISETP.GT.AND UP0, UPT, UR6, UR16, UPT ;  /* 0x000000100600728c */ /* 0x000fe2000bf04270 */
[C---:B------:R-:W-:Y:S01]  /*32e0*/  @!P4 LEA R10, P0, R3.reuse, R41, 0x1 ;  /* 0x00000029030ac211 */ /* 0x040fe200078008ff */
[----:B------:R-:W-:Y:S02]  /*32f0*/  IMAD.U32 R0, RZ, RZ, UR13 ;  /* 0x0000000dff007e24 */ /* 0x000fe4000f8e00ff */
[----:B------:R-:W-:Y:S01]  /*3300*/  IMAD.U32 R2, RZ, RZ, UR26 ;  /* 0x0000001aff027e24 */ /* 0x000fe2000f8e00ff */
[----:B------:R-:W-:Y:S01]  /*3310*/  @!PT LDS RZ, [RZ] ;  /* 0x00000000fffff984 */ /* 0x000fe20000000800 */
[----:B------:R-:W-:Y:S01]  /*3320*/  @!PT LDS RZ, [RZ] ;  /* 0x00000000fffff984 */ /* 0x000fe20000000800 */
[----:B------:R-:W-:Y:S01]  /*3330*/  @!PT LDS RZ, [RZ] ;  /* 0x00000000fffff984 */ /* 0x000fe20000000800 */
[----:B------:R-:W-:Y:S02]  /*3340*/  @!P5 LDGSTS.E.BYPASS.LTC128B.128 [R250+0x9800], desc[UR20][R12.64] ;  /* 0x098000000cfadfae */ /* 0x000fe4000b981a14 */
[----:B------:R-:W-:Y:S01]  /*3350*/  @!P4 LEA.HI.X R11, R3, R40, R0, 0x1, P0 ;  /* 0x00000028030bc211 */ /* 0x000fe200000f0c00 */
[----:B------:R-:W-:Y:S01]  /*3360*/  IMAD.U32 R3, RZ, RZ, UR27 ;  /* 0x0000001bff037e24 */ /* 0x000fe2000f8e00ff */
[----:B------:R-:W-:Y:S01]  /*3370*/  @P4 STS.128 [R250+0xa000], RZ ;  /* 0x00a000fffa004388 */ /* 0x000fe20000000c00 */
[----:B------:R-:W-:-:S02]  /*3380*/  IMAD.U32 R3, RZ, RZ, UR10 ;  /* 0x0000000aff037e24 */ /* 0x000fc4000f8e00ff */
[----:B------:R-:W-:Y:S01]  /*3390*/  @!P3 IMAD.IADD R0, R7, 0x1, R8 ;  /* 0x000000010700b824 */ /* 0x000fe200078e0208 */
[C---:B------:R-:W-:Y:S01]  /*33a0*/  @!P3 LEA R8, P0, R6.reuse, R41, 0x1 ;  /* 0x000000290608b211 */ /* 0x040fe200078008ff */
[----:B------:R-:W-:Y:S01]  /*33b0*/  @!P1 IMAD.WIDE.U32 R2, R9, 0x70, R2 ;  /* 0x0000007009029825 */ /* 0x000fe200078e0002 */
[----:B------:R-:W-:Y:S01]  /*33c0*/  @!PT LDS RZ, [RZ] ;  /* 0x00000000fffff984 */ /* 0x000fe20000000800 */
[----:B------:R-:W-:Y:S01]  /*33d0*/  @!PT LDS RZ, [RZ] ;  /* 0x00000000fffff984 */ /* 0x000fe20000000800 */
[----:B------:R-:W-:Y:S01]  /*33e0*/  @!PT LDS RZ, [RZ] ;  /* 0x00000000fffff984 */ /* 0x000fe20000000800 */
[----:B------:R-:W-:Y:S02]  /*33f0*/  @!P4 LDGSTS.E.BYPASS.LTC128B.128 [R250+0xa000], desc[UR20][R10.64] ;  /* 0x0a0000000afacfae */ /* 0x000fe4000b981a14 */
[----:B------:R-:W-:Y:S01]  /*3400*/  @!P3 LEA.HI.X R9, R6, R40, R0, 0x1, P0 ;  /* 0x000000280609b211 */ /* 0x000fe200000f0c00 */
[----:B------:R-:W-:Y:S01]  /*3410*/  @!P2 IMAD.IADD R7, R5, 0x1, R14 ;  /* 0x000000010507a824 */ /* 0x000fe200078e020e */
[----:B------:R-:W-:Y:S01]  /*3420*/  LOP3.LUT R0, R82, 0x1c0, R39, 0xf8, !PT ;  /* 0x000001c052007812 */ /* 0x000fe200078ef827 */
[----:B------:R-:W-:Y:S01]  /*3430*/  @!P1 IMAD R5, R15, 0x70, RZ ;  /* 0x000000700f059824 */ /* 0x000fe200078e02ff */
[----:B------:R-:W-:Y:S01]  /*3440*/  LOP3.LUT R15, R83, 0x8, RZ, 0xc0, !PT ;  /* 0x00000008530f7812 */ /* 0x000fe200078ec0ff */
[----:B------:R-:W-:Y:S01]  /*3450*/  @P3 STS.128 [R250+0xa800], RZ ;  /* 0x00a800fffa003388 */ /* 0x000fe20000000c00 */
[C---:B------:R-:W-:Y:S01]  /*3460*/  LOP3.LUT R14, R0.reuse, 0x8, R240, 0x78, !PT ;  /* 0x00000008000e7812 */ /* 0x040fe200078e78f0 */
[----:B------:R-:W-:Y:S01]  /*3470*/  @!P1 IMAD.IADD R5, R3, 0x1, R5 ;  /* 0x0000000103059824 */ /* 0x000fe200078e0205 */
[----:B------:R-:W-:Y:S01]  /*3480*/  LOP3.LUT R235, R0, R15, RZ, 0x3c, !PT ;  /* 0x0000000f00eb7212 */ /* 0x000fe200078e3cff */
[----:B------:R-:W-:Y:S01]  /*3490*/  IMAD.SHL.U32 R0, R240, 0x20, RZ ;  /* 0x00000020f0007824 */ /* 0x000fe200078e00ff */
[----:B------:R-:W-:Y:S01]  /*34a0*/  @!P2 LEA R6, P0, R4, R41, 0x1 ;  /* 0x000000290406a211 */ /* 0x000fe200078008ff */
[----:B------:R-:W-:Y:S01]  /*34b0*/  IMAD R3, R14, 0x2, R18 ;  /* 0x000000020e037824 */ /* 0x000fe200078e0212 */
[----:B------:R-:W-:Y:S01]  /*34c0*/  @!PT LDS RZ, [RZ] ;  /* 0x00000000fffff984 */ /* 0x000fe20000000800 */
[----:B------:R-:W-:Y:S01]  /*34d0*/  @!PT LDS RZ, [RZ] ;  /* 0x00000000fffff984 */ /* 0x000fe20000000800 */
[----:B------:R-:W-:Y:S01]  /*34e0*/  @!PT LDS RZ, [RZ] ;  /* 0x00000000fffff984 */ /* 0x000fe20000000800 */
[----:B------:R1:W-:Y:S01]  /*34f0*/  @!P3 LDGSTS.E.BYPASS.LTC128B.128 [R250+0xa800], desc[UR20][R8.64] ;  /* 0x0a80000008fabfae */ /* 0x0003e2000b981a14 */
[----:B------:R-:W-:-:S02]  /*3500*/  LOP3.LUT P3, RZ, R240, 0x2, RZ, 0xc0, !PT ;  /* 0x00000002f0ff7812 */ /* 0x000fc4000786c0ff */
[----:B------:R-:W-:Y:S01]  /*3510*/  LOP3.LUT R0, R226, 0x7c00, R0, 0xf8, !PT ;  /* 0x00007c00e2007812 */ /* 0x000fe200078ef800 */
[----:B------:R-:W-:Y:S01]  /*3520*/  @P2 STS.128 [R250+0xb000], RZ ;  /* 0x00b000fffa002388 */ /* 0x000fe20000000c00 */
[-C--:B------:R-:W-:Y:S01]  /*3530*/  @!P2 LEA.HI.X R7, R4, R40.reuse, R7, 0x1, P0 ;  /* 0x000000280407a211 */ /* 0x080fe200000f0c07 */
[----:B------:R-:W-:Y:S01]  /*3540*/  VIADD R224, R3, UR5 ;  /* 0x0000000503e07c36 */ /* 0x000fe20008000000 */
[----:B------:R-:W-:Y:S01]  /*3550*/  @!P1 LEA R4, P0, R2, R41, 0x1 ;  /* 0x0000002902049211 */ /* 0x000fe200078008ff */
[----:B------:R-:W-:Y:S01]  /*3560*/  STL [R1+0xe0], R235 ;  /* 0x0000e0eb01007387 */ /* 0x000fe20000100800 */
[----:B------:R-:W-:Y:S02]  /*3570*/  LOP3.LUT R0, R0, R235, RZ, 0xfc, !PT ;  /* 0x000000eb00007212 */ /* 0x000fe400078efcff */
[----:B------:R-:W-:Y:S01]  /*3580*/  @!P1 LEA.HI.X R5, R2, R40, R5, 0x1, P0 ;  /* 0x0000002802059211 */ /* 0x000fe200000f0c05 */
[----:B------:R-:W-:Y:S01]  /*3590*/  @!PT LDS RZ, [RZ] ;  /* 0x00000000fffff984 */ /* 0x000fe20000000800 */
[----:B------:R-:W-:Y:S01]  /*35a0*/  @!PT LDS RZ, [RZ] ;  /* 0x00000000fffff984 */ /* 0x000fe20000000800 */
[----:B------:R-:W-:Y:S01]  /*35b0*/  @!PT LDS RZ, [RZ] ;  /* 0x00000000fffff984 */ /* 0x000fe20000000800 */
[----:B------:R-:W-:Y:S01]  /*35c0*/  @!P2 LDGSTS.E.BYPASS.LTC128B.128 [R250+0xb000], desc[UR20][R6.64] ;  /* 0x0b00000006faafae */ /* 0x000fe2000b981a14 */
[----:B------:R-:W-:-:S02]  /*35d0*/  LEA R234, R0, UR5, 0x1 ;  /* 0x0000000500ea7c11 */ /* 0x000fc4000f8e08ff */
[----:B------:R-:W-:Y:S01]  /*35e0*/  SEL R225, R238, 0xffffffe0, !P3 ;  /* 0xffffffe0eee17807 */ /* 0x000fe20005800000 */
[----:B------:R-:W-:Y:S01]  /*35f0*/  @P1 STS.128 [R250+0xb800], RZ ;  /* 0x00b800fffa001388 */ /* 0x000fe20000000c00 */
[----:B------:R-:W-:-:S03]  /*3600*/  LOP3.LUT P2, RZ, R240, 0x4, RZ, 0xc0, !PT ;  /* 0x00000004f0ff7812 */ /* 0x000fc6000784c0ff */
[----:B------:R-:W-:Y:S01]  /*3610*/  @!PT LDS RZ, [RZ] ;  /* 0x00000000fffff984 */ /* 0x000fe20000000800 */
[----:B------:R-:W-:Y:S01]  /*3620*/  @!PT LDS RZ, [RZ] ;  /* 0x00000000fffff984 */ /* 0x000fe20000000800 */
[----:B------:R-:W-:Y:S01]  /*3630*/  @!PT LDS RZ, [RZ] ;  /* 0x00000000fffff984 */ /* 0x000fe20000000800 */
[----:B------:R2:W-:Y:S01]  /*3640*/  @!P1 LDGSTS.E.BYPASS.LTC128B.128 [R250+0xb800], desc[UR20][R4.64] ;  /* 0x0b80000004fa9fae */ /* 0x0005e2000b981a14 */
[--C-:B------:R-:W-:Y:S02]  /*3650*/  IMAD.IADD R0, R224, 0x1, R225.reuse ;  /* 0x00000001e0007824 */ /* 0x100fe400078e02e1 */
[----:B------:R-:W-:Y:S01]  /*3660*/  IMAD.IADD R2, R234, 0x1, R225 ;  /* 0x00000001ea027824 */ /* 0x000fe200078e02e1 */
[----:B------:R-:W-:Y:S04]  /*3670*/  LDSM.16.M88.4 R24, [R3+UR5+0x4000] ;  /* 0x004000050318783b */ /* 0x000fe80008000200 */
[----:B-1----:R-:W1:Y:S04]  /*3680*/  LDSM.16.M88.4 R8, [R234] ;  /* 0x00000000ea08783b */ /* 0x002e680000000200 */
[----:B------:R-:W-:Y:S04]  /*3690*/  LDSM.16.M88.4 R20, [R3+UR5+0x4800] ;  /* 0x004800050314783b */ /* 0x000fe80008000200 */
[----:B------:R-:W-:Y:S04]  /*36a0*/  LDSM.16.M88.4 R16, [R3+UR5+0x5000] ;  /* 0x005000050310783b */ /* 0x000fe80008000200 */
[----:B------:R-:W-:Y:S04]  /*36b0*/  LDSM.16.M88.4 R12, [R3+UR5+0x5800] ;  /* 0x00580005030c783b */ /* 0x000fe80008000200 */
[----:B------:R-:W3:Y:S04]  /*36c0*/  LDSM.16.M88.4 R28, [R3+UR5+0x6000] ;  /* 0x00600005031c783b */ /* 0x000ee80008000200 */
[----:B--2---:R-:W2:Y:S04]  /*36d0*/  LDSM.16.M88.4 R4, [R234+0x2000] ;  /* 0x00200000ea04783b */ /* 0x004ea80000000200 */
        /* <DEDUP_REMOVED lines=9> */
[----:B---3--:R-:W-:Y:S08]  /*3770*/  HMMA.16816.F32 R168, R8, R28, RZ ;  /* 0x0000001c08a8723c */ /* 0x008ff000000018ff */
[C---:B--2---:R-:W-:Y:S08]  /*3780*/  HMMA.16816.F32 R56, R4.reuse, R24, RZ ;  /* 0x000000180438723c */ /* 0x044ff000000018ff */
[C---:B------:R-:W-:Y:S01]  /*3790*/  HMMA.16816.F32 R96, R4.reuse, R26, RZ ;  /* 0x0000001a0460723c */ /* 0x040fe200000018ff */
[----:B------:R-:W-:Y:S07]  /*37a0*/  LDSM.16.M88.4 R24, [R0+0x6800] ;  /* 0x006800000018783b */ /* 0x000fee0000000200 */
[C---:B------:R-:W-:Y:S08]  /*37b0*/  HMMA.16816.F32 R64, R4.reuse, R20, RZ ;  /* 0x000000140440723c */ /* 0x040ff000000018ff */
[C---:B------:R-:W-:Y:S08]  /*37c0*/  HMMA.16816.F32 R60, R4.reuse, R16, RZ ;  /* 0x00000010043c723c */ /* 0x040ff000000018ff */
[C---:B------:R-:W-:Y:S08]  /*37d0*/  HMMA.16816.F32 R76, R4.reuse, R12, RZ ;  /* 0x0000000c044c723c */ /* 0x040ff000000018ff */
[C---:B------:R-:W-:Y:S08]  /*37e0*/  HMMA.16816.F32 R68, R4.reuse, R28, RZ ;  /* 0x0000001c0444723c */ /* 0x040ff000000018ff */
[C---:B----4-:R-:W-:Y:S08]  /*37f0*/  HMMA.16816.F32 R84, R4.reuse, R32, RZ ;  /* 0x000000200454723c */ /* 0x050ff000000018ff */
[C---:B-----5:R-:W-:Y:S08]  /*3800*/  HMMA.16816.F32 R88, R4.reuse, R36, RZ ;  /* 0x000000240458723c */ /* 0x060ff000000018ff */
        /* <DEDUP_REMOVED lines=8> */
[----:B------:R-:W-:Y:S07]  /*3890*/  LDSM.16.M88.4 R4, [R2] ;  /* 0x000000000204783b */ /* 0x000fee0000000200 */
[C---:B------:R-:W-:Y:S01]  /*38a0*/  HMMA.16816.F32 R184, R8.reuse, R30, RZ ;  /* 0x0000001e08b8723c */ /* 0x040fe200000018ff */
[----:B------:R-:W1:Y:S07]  /*38b0*/  LDSM.16.M88.4 R28, [R0+0x6000] ;  /* 0x00600000001c783b */ /* 0x000e6e0000000200 */
[C---:B------:R-:W-:Y:S08]  /*38c0*/  HMMA.16816.F32 R172, R8.reuse, R12, RZ ;  /* 0x0000000c08ac723c */ /* 0x040ff000000018ff */
[C---:B------:R-:W-:Y:S01]  /*38d0*/  HMMA.16816.F32 R204, R8.reuse, R14, RZ ;  /* 0x0000000e08cc723c */ /* 0x040fe200000018ff */
[----:B------:R-:W2:Y:S07]  /*38e0*/  LDSM.16.M88.4 R12, [R2+0x2000] ;  /* 0x00200000020c783b */ /* 0x000eae0000000200 */
[C---:B------:R-:W-:Y:S08]  /*38f0*/  HMMA.16816.F32 R192, R8.reuse, R20, RZ ;  /* 0x0000001408c0723c */ /* 0x040ff000000018ff */
[C---:B------:R-:W-:Y:S01]  /*3900*/  HMMA.16816.F32 R212, R8.reuse, R22, RZ ;  /* 0x0000001608d4723c */ /* 0x040fe200000018ff */
[----:B------:R-:W3:Y:S07]  /*3910*/  LDSM.16.M88.4 R20, [R0+0x7000] ;  /* 0x007000000014783b */ /* 0x000eee0000000200 */
[C---:B------:R-:W-:Y:S08]  /*3920*/  HMMA.16816.F32 R164, R8.reuse, R32, RZ ;  /* 0x0000002008a4723c */ /* 0x040ff000000018ff */
[----:B------:R-:W-:Y:S01]  /*3930*/  HMMA.16816.F32 R160, R8, R34, RZ ;  /* 0x0000002208a0723c */ /* 0x000fe200000018ff */
[----:B------:R-:W4:Y:S07]  /*3940*/  LDSM.16.M88.4 R32, [R0+0x5800] ;  /* 0x005800000020783b */ /* 0x000f2e0000000200 */
[----:B-1----:R-:W-:Y:S08]  /*3950*/  HMMA.16816.F32 R168, R4, R28, R168 ;  /* 0x0000001c04a8723c */ /* 0x002ff000000018a8 */
[C---:B------:R-:W-:Y:S08]  /*3960*/  HMMA.16816.F32 R180, R8.reuse, R16, RZ ;  /* 0x0000001008b4723c */ /* 0x040ff000000018ff */
[----:B------:R-:W-:Y:S03]  /*3970*/  HMMA.16816.F32 R208, R8, R18, RZ ;  /* 0x0000001208d0723c */ /* 0x000fe600000018ff */
[----:B------:R-:W-:-:S02]  /*3980*/  IMAD.MOV.U32 R236, RZ, RZ, R168 ;  /* 0x000000ffffec7224 */ /* 0x000fc400078e00a8 */
[----:B------:R-:W-:-:S03]  /*3990*/  IMAD.MOV.U32 R233, RZ, RZ, R169 ;  /* 0x000000ffffe97224 */ /* 0x000fc600078e00a9 */
[C---:B------:R-:W-:Y:S08]  /*39a0*/  HMMA.16816.F32 R156, R8.reuse, R36, RZ ;  /* 0x00000024089c723c */ /* 0x040ff000000018ff */
[C---:B------:R-:W-:Y:S08]  /*39b0*/  HMMA.16816.F32 R152, R8.reuse, R38, RZ ;  /* 0x000000260898723c */ /* 0x040ff000000018ff */
[C---:B------:R-:W-:Y:S08]  /*39c0*/  HMMA.16816.F32 R140, R8.reuse, R52, RZ ;  /* 0x00000034088c723c */ /* 0x040ff000000018ff */
[----:B------:R-:W-:Y:S01]  /*39d0*/  HMMA.16816.F32 R132, R8, R54, RZ ;  /* 0x000000360884723c */ /* 0x000fe200000018ff */
[----:B------:R1:W5:Y:S07]  /*39e0*/  LDSM.16.M88.4 R8, [R0+0x7800] ;  /* 0x007800000008783b */ /* 0x00036e0000000200 */
[C---:B--2---:R-:W-:Y:S08]  /*39f0*/  HMMA.16816.F32 R104, R12.reuse, R40, R60 ;  /* 0x000000280c68723c */ /* 0x044ff0000000183c */
[----:B------:R-:W-:Y:S01]  /*3a00*/  HMMA.16816.F32 R60, R12, R28, R68 ;  /* 0x0000001c0c3c723c */ /* 0x000fe20000001844 */
[----:B------:R-:W-:-:S02]  /*3a10*/  IMAD.MOV.U32 R29, RZ, RZ, R170 ;  /* 0x000000ffff1d7224 */ /* 0x000fc400078e00aa */
[----:B------:R-:W-:Y:S02]  /*3a20*/  IMAD.MOV.U32 R28, RZ, RZ, R171 ;  /* 0x000000ffff1c7224 */ /* 0x000fe400078e00ab */
[----:B-1----:R-:W-:-:S03]  /*3a30*/  IMAD.MOV.U32 R0, RZ, RZ, 0x40 ;  /* 0x00000040ff007424 */ /* 0x002fc600078e00ff */
[----:B------:R-:W-:Y:S02]  /*3a40*/  HMMA.16816.F32 R168, R4, R24, R164 ;  /* 0x0000001804a8723c */ /* 0x000fe400000018a4 */
[----:B------:R-:W-:-:S06]  /*3a50*/  SEL R0, R0, 0xffffffc0, !P2 ;  /* 0xffffffc000007807 */ /* 0x000fcc0005000000 */
[----:B------:R-:W-:Y:S01]  /*3a60*/  HMMA.16816.F32 R116, R12, R44, R64 ;  /* 0x0000002c0c74723c */ /* 0x000fe20000001840 */
[--C-:B------:R-:W-:Y:S02]  /*3a70*/  IMAD.IADD R2, R234, 0x1, R0.reuse ;  /* 0x00000001ea027824 */ /* 0x100fe400078e0200 */
[----:B------:R-:W-:-:S03]  /*3a80*/  IMAD.IADD R124, R224, 0x1, R0 ;  /* 0x00000001e07c7824 */ /* 0x000fc600078e0200 */
[----:B------:R-:W-:Y:S02]  /*3a90*/  LDSM.16.M88.4 R16, [R2+0x2000] ;  /* 0x002000000210783b */ /* 0x000fe40000000200 */
[C---:B---3--:R-:W-:Y:S02]  /*3aa0*/  HMMA.16816.F32 R52, R12.reuse, R20, R88 ;  /* 0x000000140c34723c */ /* 0x048fe40000001858 */
[----:B------:R-:W1:Y:S01]  /*3ab0*/  LDSM.16.M88.4 R64, [R124+0x5000] ;  /* 0x005000007c40783b */ /* 0x000e620000000200 */
[----:B------:R-:W-:Y:S02]  /*3ac0*/  IMAD.MOV.U32 R167, RZ, RZ, R168 ;  /* 0x000000ffffa77224 */ /* 0x000fe400078e00a8 */
[----:B------:R-:W-:Y:S01]  /*3ad0*/  IMAD.MOV.U32 R166, RZ, RZ, R169 ;  /* 0x000000ffffa67224 */ /* 0x000fe200078e00a9 */
[----:B------:R-:W2:Y:S01]  /*3ae0*/  LDSM.16.M88.4 R68, [R124+0x4800] ;  /* 0x004800007c44783b */ /* 0x000ea20000000200 */
[----:B------:R-:W-:Y:S01]  /*3af0*/  IMAD.MOV.U32 R165, RZ, RZ, R170 ;  /* 0x000000ffffa57224 */ /* 0x000fe200078e00aa */
[C---:B------:R-:W-:Y:S01]  /*3b00*/  HMMA.16816.F32 R88, R12.reuse, R46, R100 ;  /* 0x0000002e0c58723c */ /* 0x040fe20000001864 */
[----:B------:R-:W-:Y:S01]  /*3b10*/  IMAD.MOV.U32 R164, RZ, RZ, R171 ;  /* 0x000000ffffa47224 */ /* 0x000fe200078e00ab */
[----:B------:R-:W3:Y:S04]  /*3b20*/  LDSM.16.M88.4 R108, [R124+0x5800] ;  /* 0x005800007c6c783b */ /* 0x000ee80000000200 */
[----:B------:R-:W3:Y:S02]  /*3b30*/  LDSM.16.M88.4 R144, [R124+0x7000] ;  /* 0x007000007c90783b */ /* 0x000ee40000000200 */
[----:B----4-:R-:W-:Y:S02]  /*3b40*/  HMMA.16816.F32 R100, R12, R34, R176 ;  /* 0x000000220c64723c */ /* 0x010fe400000018b0 */
[----:B------:R-:W4:Y:S04]  /*3b50*/  LDSM.16.M88.4 R120, [R124+0x6000] ;  /* 0x006000007c78783b */ /* 0x000f280000000200 */
[----:B------:R-:W4:Y:S02]  /*3b60*/  LDSM.16.M88.4 R136, [R124+0x6800] ;  /* 0x006800007c88783b */ /* 0x000f240000000200 */
[----:B------:R-:W-:Y:S02]  /*3b70*/  HMMA.16816.F32 R168, R4, R20, R156 ;  /* 0x0000001404a8723c */ /* 0x000fe4000000189c */
[----:B------:R-:W-:Y:S04]  /*3b80*/  LDSM.16.M88.4 R72, [R124+0x4000] ;  /* 0x004000007c48783b */ /* 0x000fe80000000200 */
[----:B------:R-:W4:Y:S02]  /*3b90*/  LDSM.16.M88.4 R148, [R124+0x7800] ;  /* 0x007800007c94783b */ /* 0x000f240000000200 */
[----:B------:R-:W-:Y:S08]  /*3ba0*/  HMMA.16816.F32 R128, R12, R48, R56 ;  /* 0x000000300c80723c */ /* 0x000ff00000001838 */
[----:B------:R-:W-:Y:S03]  /*3bb0*/  HMMA.16816.F32 R176, R4, R40, R180 ;  /* 0x0000002804b0723c */ /* 0x000fe600000018b4 */
[----:B------:R-:W-:-:S02]  /*3bc0*/  IMAD.MOV.U32 R159, RZ, RZ, R168 ;  /* 0x000000ffff9f7224 */ /* 0x000fc400078e00a8 */
[----:B------:R-:W-:Y:S02]  /*3bd0*/  IMAD.MOV.U32 R158, RZ, RZ, R169 ;  /* 0x000000ffff9e7224 */ /* 0x000fe400078e00a9 */
[----:B------:R-:W-:Y:S01]  /*3be0*/  IMAD.MOV.U32 R157, RZ, RZ, R170 ;  /* 0x000000ffff9d7224 */ /* 0x000fe200078e00aa */
[----:B------:R-:W-:Y:S01]  /*3bf0*/  HMMA.16816.F32 R56, R12, R24, R84 ;  /* 0x000000180c38723c */ /* 0x000fe20000001854 */
[----:B------:R-:W-:-:S07]  /*3c00*/  IMAD.MOV.U32 R156, RZ, RZ, R171 ;  /* 0x000000ffff9c7224 */ /* 0x000fce00078e00ab */
[----:B------:R-:W-:Y:S03]  /*3c10*/  HMMA.16816.F32 R84, R12, R42, R112 ;  /* 0x0000002a0c54723c */ /* 0x000fe60000001870 */
[----:B------:R-:W-:Y:S02]  /*3c20*/  IMAD.MOV.U32 R3, RZ, RZ, R179 ;  /* 0x000000ffff037224 */ /* 0x000fe400078e00b3 */
[----:B------:R-:W-:Y:S02]  /*3c30*/  IMAD.MOV.U32 R41, RZ, RZ, R177 ;  /* 0x000000ffff297224 */ /* 0x000fe400078e00b1 */
[----:B------:R-:W-:Y:S01]  /*3c40*/  IMAD.MOV.U32 R40, RZ, RZ, R178 ;  /* 0x000000ffff287224 */ /* 0x000fe200078e00b2 */
[C---:B-----5:R-:W-:Y:S08]  /*3c50*/  HMMA.16816.F32 R140, R4.reuse, R8, R140 ;  /* 0x00000008048c723c */ /* 0x060ff0000000188c */
[----:B------:R-:W-:Y:S01]  /*3c60*/  HMMA.16816.F32 R192, R4, R44, R192 ;  /* 0x0000002c04c0723c */ /* 0x000fe200000018c0 */
[----:B------:R-:W-:-:S07]  /*3c70*/  IMAD.MOV.U32 R44, RZ, RZ, R176 ;  /* 0x000000ffff2c7224 */ /* 0x000fce00078e00b0 */
[-C--:B------:R-:W-:Y:S03]  /*3c80*/  HMMA.16816.F32 R172, R4, R32.reuse, R172 ;  /* 0x0000002004ac723c */ /* 0x080fe600000018ac */
        /* <DEDUP_REMOVED lines=17> */
[----:B------:R-:W-:Y:S08]  /*3da0*/  HMMA.16816.F32 R112, R12, R26, R200 ;  /* 0x0000001a0c70723c */ /* 0x000ff000000018c8 */
[C---:B------:R-:W-:Y:S08]  /*3db0*/  HMMA.16816.F32 R228, R4.reuse, R48, R228 ;  /* 0x0000003004e4723c */ /* 0x040ff000000018e4 */
[----:B------:R-:W-:Y:S08]  /*3dc0*/  HMMA.16816.F32 R168, R4, R46, R212 ;  /* 0x0000002e04a8723c */ /* 0x000ff000000018d4 */
[----:B------:R-:W-:Y:S08]  /*3dd0*/  HMMA.16816.F32 R12, R12, R10, R196 ;  /* 0x0000000a0c0c723c */ /* 0x000ff000000018c4 */
[C---:B------:R-:W-:Y:S08]  /*3de0*/  HMMA.16816.F32 R48, R4.reuse, R50, R220 ;  /* 0x000000320430723c */ /* 0x040ff000000018dc */
[C---:B------:R-:W-:Y:S01]  /*3df0*/  HMMA.16816.F32 R212, R4.reuse, R10, R132 ;  /* 0x0000000a04d4723c */ /* 0x040fe20000001884 */
[----:B------:R5:W4:Y:S07]  /*3e00*/  LDSM.16.M88.4 R8, [R2] ;  /* 0x000000000208783b */ /* 0x000b2e0000000200 */
[----:B------:R-:W-:Y:S08]  /*3e10*/  HMMA.16816.F32 R220, R4, R22, R152 ;  /* 0x0000001604dc723c */ /* 0x000ff00000001898 */
[----:B-1----:R-:W-:Y:S01]  /*3e20*/  HMMA.16816.F32 R152, R16, R66, R84 ;  /* 0x000000421098723c */ /* 0x002fe20000001854 */
[----:B------:R-:W-:-:S02]  /*3e30*/  IMAD.MOV.U32 R87, RZ, RZ, R3 ;  /* 0x000000ffff577224 */ /* 0x000fc400078e0003 */
[C---:B------:R-:W-:Y:S02]  /*3e40*/  IMAD.IADD R3, R225.reuse, 0x1, R2 ;  /* 0x00000001e1037824 */ /* 0x040fe400078e0202 */
[----:B------:R-:W-:Y:S02]  /*3e50*/  IMAD.MOV.U32 R85, RZ, RZ, R41 ;  /* 0x000000ffff557224 */ /* 0x000fe400078e0029 */
[----:B------:R-:W-:Y:S01]  /*3e60*/  IMAD.MOV.U32 R86, RZ, RZ, R40 ;  /* 0x000000ffff567224 */ /* 0x000fe200078e0028 */
[----:B------:R-:W-:Y:S01]  /*3e70*/  HMMA.16816.F32 R180, R4, R42, R208 ;  /* 0x0000002a04b4723c */ /* 0x000fe200000018d0 */
[----:B-----5:R-:W-:Y:S02]  /*3e80*/  IMAD.IADD R2, R225, 0x1, R124 ;  /* 0x00000001e1027824 */ /* 0x020fe400078e027c */
[----:B------:R-:W-:-:S03]  /*3e90*/  IMAD.MOV.U32 R84, RZ, RZ, R44 ;  /* 0x000000ffff547224 */ /* 0x000fc600078e002c */
[----:B------:R-:W-:Y:S02]  /*3ea0*/  LDSM.16.M88.4 R40, [R2+0x4000] ;  /* 0x004000000228783b */ /* 0x000fe40000000200 */
[----:B------:R-:W-:Y:S08]  /*3eb0*/  HMMA.16816.F32 R200, R4, R34, R204 ;  /* 0x0000002204c8723c */ /* 0x000ff000000018cc */
[C---:B--2---:R-:W-:Y:S08]  /*3ec0*/  HMMA.16816.F32 R208, R16.reuse, R68, R116 ;  /* 0x0000004410d0723c */ /* 0x044ff00000001874 */
[----:B---3--:R-:W-:Y:S01]  /*3ed0*/  HMMA.16816.F32 R188, R16, R108, R76 ;  /* 0x0000006c10bc723c */ /* 0x008fe2000000184c */
[----:B------:R-:W-:-:S02]  /*3ee0*/  IMAD.MOV.U32 R76, RZ, RZ, R159 ;  /* 0x000000ffff4c7224 */ /* 0x000fc400078e009f */
[----:B------:R-:W-:Y:S02]  /*3ef0*/  IMAD.MOV.U32 R77, RZ, RZ, R158 ;  /* 0x000000ffff4d7224 */ /* 0x000fe400078e009e */
[----:B------:R-:W-:Y:S02]  /*3f00*/  IMAD.MOV.U32 R78, RZ, RZ, R157 ;  /* 0x000000ffff4e7224 */ /* 0x000fe400078e009d */
[----:B------:R-:W-:Y:S01]  /*3f10*/  IMAD.MOV.U32 R79, RZ, RZ, R156 ;  /* 0x000000ffff4f7224 */ /* 0x000fe200078e009c */
[----:B------:R-:W-:Y:S08]  /*3f20*/  HMMA.16816.F32 R204, R4, R30, R184 ;  /* 0x0000001e04cc723c */ /* 0x000ff000000018b8 */
[----:B------:R-:W-:Y:S01]  /*3f30*/  HMMA.16816.F32 R172, R16, R144, R52 ;  /* 0x0000009010ac723c */ /* 0x000fe20000001834 */
[----:B------:R-:W-:-:S02]  /*3f40*/  IMAD.MOV.U32 R52, RZ, RZ, R167 ;  /* 0x000000ffff347224 */ /* 0x000fc400078e00a7 */
[----:B------:R-:W-:Y:S02]  /*3f50*/  IMAD.MOV.U32 R53, RZ, RZ, R166 ;  /* 0x000000ffff357224 */ /* 0x000fe400078e00a6 */
[----:B------:R-:W-:Y:S02]  /*3f60*/  IMAD.MOV.U32 R54, RZ, RZ, R165 ;  /* 0x000000ffff367224 */ /* 0x000fe400078e00a5 */
[----:B------:R-:W-:Y:S01]  /*3f70*/  IMAD.MOV.U32 R55, RZ, RZ, R164 ;  /* 0x000000ffff377224 */ /* 0x000fe200078e00a4 */
[----:B------:R-:W-:Y:S01]  /*3f80*/  HMMA.16816.F32 R116, R16, R146, R244 ;  /* 0x000000921074723c */ /* 0x000fe200000018f4 */
[----:B------:R-:W-:Y:S02]  /*3f90*/  IMAD.MOV.U32 R244, RZ, RZ, R25 ;  /* 0x000000fffff47224 */ /* 0x000fe400078e0019 */
[----:B------:R-:W-:Y:S02]  /*3fa0*/  IMAD.MOV.U32 R245, RZ, RZ, R24 ;  /* 0x000000fffff57224 */ /* 0x000fe400078e0018 */
[----:B------:R-:W-:-:S02]  /*3fb0*/  IMAD.MOV.U32 R246, RZ, RZ, R21 ;  /* 0x000000fffff67224 */ /* 0x000fc400078e0015 */
[----:B------:R-:W-:Y:S01]  /*3fc0*/  IMAD.MOV.U32 R247, RZ, RZ, R20 ;  /* 0x000000fffff77224 */ /* 0x000fe200078e0014 */
[----:B------:R-:W-:Y:S01]  /*3fd0*/  HMMA.16816.F32 R216, R4, R26, R160 ;  /* 0x0000001a04d8723c */ /* 0x000fe200000018a0 */
[----:B------:R-:W1:Y:S04]  /*3fe0*/  LDSM.16.M88.4 R4, [R3+0x2000] ;  /* 0x002000000304783b */ /* 0x000e680000000200 */
[----:B------:R-:W2:Y:S03]  /*3ff0*/  LDSM.16.M88.4 R24, [R2+0x6000] ;  /* 0x006000000218783b */ /* 0x000ea60000000200 */
[----:B----4-:R-:W-:Y:S01]  /*4000*/  HMMA.16816.F32 R184, R16, R120, R60 ;  /* 0x0000007810b8723c */ /* 0x010fe2000000183c */
[----:B------:R-:W-:Y:S01]  /*4010*/  IMAD.MOV.U32 R62, RZ, RZ, R29 ;  /* 0x000000ffff3e7224 */ /* 0x000fe200078e001d */
[----:B------:R-:W3:Y:S01]  /*4020*/  LDSM.16.M88.4 R20, [R2+0x6800] ;  /* 0x006800000214783b */ /* 0x000ee20000000200 */
[----:B------:R-:W-:-:S02]  /*4030*/  IMAD.MOV.U32 R63, RZ, RZ, R28 ;  /* 0x000000ffff3f7224 */ /* 0x000fc400078e001c */
[----:B------:R-:W-:Y:S01]  /*4040*/  IMAD.MOV.U32 R60, RZ, RZ, R236 ;  /* 0x000000ffff3c7224 */ /* 0x000fe200078e00ec */
[----:B------:R-:W-:Y:S01]  /*4050*/  LDSM.16.M88.4 R28, [R2+0x5800] ;  /* 0x00580000021c783b */ /* 0x000fe20000000200 */
[----:B------:R-:W-:Y:S01]  /*4060*/  IMAD.MOV.U32 R61, RZ, RZ, R233 ;  /* 0x000000ffff3d7224 */ /* 0x000fe200078e00e9 */
[C---:B------:R-:W-:Y:S01]  /*4070*/  HMMA.16816.F32 R176, R16.reuse, R136, R56 ;  /* 0x0000008810b0723c */ /* 0x040fe20000001838 */
[----:B------:R-:W-:Y:S02]  /*4080*/  IMAD.MOV.U32 R58, RZ, RZ, R33 ;  /* 0x000000ffff3a7224 */ /* 0x000fe400078e0021 */
[----:B------:R-:W-:Y:S02]  /*4090*/  IMAD.MOV.U32 R59, RZ, RZ, R32 ;  /* 0x000000ffff3b7224 */ /* 0x000fe400078e0020 */
[----:B------:R-:W-:Y:S01]  /*40a0*/  LDSM.16.M88.4 R32, [R2+0x5000] ;  /* 0x005000000220783b */ /* 0x000fe20000000200 */
[----:B------:R-:W-:Y:S02]  /*40b0*/  IMAD.MOV.U32 R56, RZ, RZ, R127 ;  /* 0x000000ffff387224 */ /* 0x000fe400078e007f */
[----:B------:R-:W-:Y:S01]  /*40c0*/  HMMA.16816.F32 R156, R16, R70, R88 ;  /* 0x00000046109c723c */ /* 0x000fe20000001858 */
[----:B------:R-:W-:-:S02]  /*40d0*/  IMAD.MOV.U32 R91, RZ, RZ, R45 ;  /* 0x000000ffff5b7224 */ /* 0x000fc400078e002d */
[----:B------:R-:W-:Y:S01]  /*40e0*/  LDSM.16.M88.4 R44, [R2+0x7000] ;  /* 0x00700000022c783b */ /* 0x000fe20000000200 */
[----:B------:R-:W-:Y:S02]  /*40f0*/  IMAD.MOV.U32 R88, RZ, RZ, R125 ;  /* 0x000000ffff587224 */ /* 0x000fe400078e007d */
[----:B------:R-:W-:Y:S02]  /*4100*/  IMAD.MOV.U32 R89, RZ, RZ, R81 ;  /* 0x000000ffff597224 */ /* 0x000fe400078e0051 */
[----:B------:R-:W-:Y:S01]  /*4110*/  HMMA.16816.F32 R164, R16, R148, R36 ;  /* 0x0000009410a4723c */ /* 0x000fe20000001824 */
[----:B------:R-:W4:Y:S01]  /*4120*/  LDSM.16.M88.4 R36, [R2+0x4800] ;  /* 0x004800000224783b */ /* 0x000f220000000200 */
[----:B------:R-:W-:Y:S02]  /*4130*/  IMAD.MOV.U32 R90, RZ, RZ, R80 ;  /* 0x000000ffff5a7224 */ /* 0x000fe400078e0050 */
[----:B------:R-:W-:Y:S02]  /*4140*/  IMAD.MOV.U32 R57, RZ, RZ, R126 ;  /* 0x000000ffff397224 */ /* 0x000fe400078e007e */
[----:B------:R-:W-:-:S02]  /*4150*/  IMAD.SHL.U32 R80, R240, 0x2, RZ ;  /* 0x00000002f0507824 */ /* 0x000fc400078e00ff */
[C---:B------:R-:W-:Y:S01]  /*4160*/  HMMA.16816.F32 R160, R16.reuse, R74, R92 ;  /* 0x0000004a10a0723c */ /* 0x040fe2000000185c */
[----:B------:R5:W4:Y:S04]  /*4170*/  LDSM.16.M88.4 R92, [R2+0x7800] ;  /* 0x00780000025c783b */ /* 0x000b280000000200 */
[----:B------:R-:W-:Y:S03]  /*4180*/  STL [R1+0xcc], R80 ;  /* 0x0000cc5001007387 */ /* 0x000fe60000100800 */
[C---:B------:R-:W-:Y:S08]  /*4190*/  HMMA.16816.F32 R196, R16.reuse, R72, R128 ;  /* 0x0000004810c4723c */ /* 0x040ff00000001880 */
[C---:B------:R-:W-:Y:S08]  /*41a0*/  HMMA.16816.F32 R128, R16.reuse, R138, R112 ;  /* 0x0000008a1080723c */ /* 0x040ff00000001870 */
[----:B------:R-:W-:Y:S01]  /*41b0*/  HMMA.16816.F32 R112, R16, R150, R12 ;  /* 0x000000961070723c */ /* 0x000fe2000000180c */
[----:B------:R1:W4:Y:S01]  /*41c0*/  LDSM.16.M88.4 R12, [R3] ;  /* 0x00000000030c783b */ /* 0x0003220000000200 */
[----:B-----5:R-:W-:Y:S01]  /*41d0*/  SHF.R.U32.HI R2, RZ, 0x2, R240 ;  /* 0x00000002ff027819 */ /* 0x020fe200000116f0 */
[----:B------:R-:W-:-:S04]  /*41e0*/  DEPBAR.LE SB0, 0x0 ;  /* 0x000080000000791a */ /* 0x000fc80000000000 */
[----:B------:R-:W-:Y:S01]  /*41f0*/  LOP3.LUT R2, R2, 0x7, RZ, 0xc0, !PT ;  /* 0x0000000702027812 */ /* 0x000fe200078ec0ff */
[C---:B------:R-:W-:Y:S08]  /*4200*/  HMMA.16816.F32 R192, R16.reuse, R64, R104 ;  /* 0x0000004010c0723c */ /* 0x040ff00000001868 */
[C---:B------:R-:W-:Y:S08]  /*4210*/  HMMA.16816.F32 R140, R16.reuse, R110, R100 ;  /* 0x0000006e108c723c */ /* 0x040ff00000001864 */
[----:B------:R-:W-:Y:S01]  /*4220*/  HMMA.16816.F32 R132, R16, R122, R96 ;  /* 0x0000007a1084723c */ /* 0x000fe20000001860 */
[----:B-1----:R-:W-:-:S04]  /*4230*/  LOP3.LUT R3, R83, 0x1f0, RZ, 0xc0, !PT ;  /* 0x000001f053037812 */ /* 0x002fc800078ec0ff */
[----:B------:R-:W-:Y:S01]  /*4240*/  IADD3 R3, PT, PT, R2, UR22, R3 ;  /* 0x0000001602037c10 */ /* 0x000fe2000fffe003 */
[----:B------:R-:W-:Y:S02]  /*4250*/  IMAD.U32 R2, RZ, RZ, UR6 ;  /* 0x00000006ff027e24 */ /* 0x000fe4000f8e00ff */
        /* <DEDUP_REMOVED lines=15> */
[----:B------:R-:W-:-:S07]  /*4350*/  IMAD.MOV.U32 R247, RZ, RZ, 0x40 ;  /* 0x00000040fff77424 */ /* 0x000fce00078e00ff */
[----:B------:R-:W-:Y:S08]  /*4360*/  HMMA.16816.F32 R212, R8, R150, R212 ;  /* 0x0000009608d4723c */ /* 0x000ff000000018d4 */
[C---:B------:R-:W-:Y:S08]  /*4370*/  HMMA.16816.F32 R8, R4.reuse, R40, R196 ;  /* 0x000000280408723c */ /* 0x040ff000000018c4 */
[C---:B--2---:R-:W-:Y:S08]  /*4380*/  HMMA.16816.F32 R148, R4.reuse, R24, R184 ;  /* 0x000000180494723c */ /* 0x044ff000000018b8 */
[C---:B---3--:R-:W-:Y:S08]  /*4390*/  HMMA.16816.F32 R180, R4.reuse, R20, R176 ;  /* 0x0000001404b4723c */ /* 0x048ff000000018b0 */
[C---:B------:R-:W-:Y:S08]  /*43a0*/  HMMA.16816.F32 R160, R4.reuse, R42, R160 ;  /* 0x0000002a04a0723c */ /* 0x040ff000000018a0 */
[C---:B----4-:R-:W-:Y:S08]  /*43b0*/  HMMA.16816.F32 R208, R4.reuse, R36, R208 ;  /* 0x0000002404d0723c */ /* 0x050ff000000018d0 */
        /* <DEDUP_REMOVED lines=11> */
[----:B------:R-:W-:Y:S01]  /*4470*/  IMAD.U32 R4, RZ, RZ, UR18 ;  /* 0x00000012ff047e24 */ /* 0x000fe2000f8e00ff */
[----:B------:R-:W-:Y:S01]  /*4480*/  LOP3.LUT R6, R80, 0x6, RZ, 0xc0, !PT ;  /* 0x0000000650067812 */ /* 0x000fe200078ec0ff */
[----:B------:R-:W-:-:S03]  /*4490*/  IMAD.U32 R5, RZ, RZ, UR19 ;  /* 0x00000013ff057e24 */ /* 0x000fc6000f8e00ff */
[C---:B------:R-:W-:Y:S01]  /*44a0*/  IADD3 R242, PT, PT, R3.reuse, UR23, -R4 ;  /* 0x0000001703f27c10 */ /* 0x040fe2000fffe804 */
[----:B------:R-:W-:Y:S01]  /*44b0*/  IMAD R2, R2, 0x80, R6 ;  /* 0x0000008002027824 */ /* 0x000fe200078e0206 */
[C---:B------:R-:W-:Y:S01]  /*44c0*/  HMMA.16816.F32 R104, R12.reuse, R40, R104 ;  /* 0x000000280c68723c */ /* 0x040fe20000001868 */
[----:B------:R-:W-:Y:S01]  /*44d0*/  IADD3 R41, PT, PT, R3, 0x1, R5 ;  /* 0x0000000103297810 */ /* 0x000fe20007ffe005 */
[----:B------:R1:W-:Y:S01]  /*44e0*/  STL [R1+0xc8], R6 ;  /* 0x0000c80601007387 */ /* 0x0003e20000100800 */
[C---:B------:R-:W-:Y:S02]  /*44f0*/  VIADD R40, R242.reuse, 0x40 ;  /* 0x00000040f2287836 */ /* 0x040fe40000000000 */
[----:B------:R-:W-:Y:S01]  /*4500*/  VIADD R3, R242, 0x48 ;  /* 0x00000048f2037836 */ /* 0x000fe20000000000 */
[----:B------:R-:W-:Y:S01]  /*4510*/  VIADDMNMX R248, R41, R248, UR23, PT ;  /* 0x0000001729f87e46 */ /* 0x000fe2000b8001f8 */
[C---:B------:R-:W-:Y:S01]  /*4520*/  VIADD R7, R2.reuse, 0x20 ;  /* 0x0000002002077836 */ /* 0x040fe20000000000 */
[C---:B------:R-:W-:Y:S01]  /*4530*/  HMMA.16816.F32 R108, R12.reuse, R20, R52 ;  /* 0x000000140c6c723c */ /* 0x040fe20000001834 */
[----:B------:R-:W-:Y:S01]  /*4540*/  VIADD R21, R2, 0x1 ;  /* 0x0000000102157836 */ /* 0x000fe20000000000 */
[-C--:B------:R-:W-:Y:S01]  /*4550*/  ISETP.GT.AND P5, PT, R40, R2.reuse, PT ;  /* 0x000000022800720c */ /* 0x080fe20003fa4270 */
[C---:B------:R-:W-:Y:S01]  /*4560*/  VIADD R20, R2.reuse, 0x8 ;  /* 0x0000000802147836 */ /* 0x040fe20000000000 */
[C---:B------:R-:W-:Y:S01]  /*4570*/  ISETP.GT.AND P1, PT, R3.reuse, R2, PT ;  /* 0x000000020300720c */ /* 0x040fe20003f24270 */
[----:B------:R-:W-:Y:S01]  /*4580*/  VIADD R4, R2, 0x29 ;  /* 0x0000002902047836 */ /* 0x000fe20000000000 */
[-C--:B------:R-:W-:Y:S01]  /*4590*/  ISETP.GT.AND P4, PT, R40, R21.reuse, PT ;  /* 0x000000152800720c */ /* 0x080fe20003f84270 */
[C---:B------:R-:W-:Y:S01]  /*45a0*/  VIADD R5, R2.reuse, 0x28 ;  /* 0x0000002802057836 */ /* 0x040fe20000000000 */
[----:B------:R-:W-:Y:S01]  /*45b0*/  HMMA.16816.F32 R132, R12, R32, R84 ;  /* 0x000000200c84723c */ /* 0x000fe20000001854 */
[----:B------:R-:W-:Y:S01]  /*45c0*/  ISETP.GT.AND P0, PT, R3, R21, PT ;  /* 0x000000150300720c */ /* 0x000fe20003f04270 */
[C---:B------:R-:W-:Y:S01]  /*45d0*/  VIADD R33, R2.reuse, 0x59 ;  /* 0x0000005902217836 */ /* 0x040fe20000000000 */
[C---:B------:R-:W-:Y:S01]  /*45e0*/  VIADDMNMX R247, R41.reuse, R247, UR23, PT ;  /* 0x0000001729f77e46 */ /* 0x040fe2000b8001f7 */
[----:B------:R-:W-:Y:S01]  /*45f0*/  VIADD R32, R2, 0x60 ;  /* 0x0000006002207836 */ /* 0x000fe20000000000 */
[----:B------:R-:W-:-:S02]  /*4600*/  VIMNMX R243, PT, PT, R41, UR23, PT ;  /* 0x0000001729f37c48 */ /* 0x000fc4000bfe0100 */
[----:B------:R-:W-:Y:S01]  /*4610*/  VIADDMNMX R249, R41, R249, UR23, PT ;  /* 0x0000001729f97e46 */ /* 0x000fe2000b8001f9 */
[C---:B------:R-:W-:Y:S01]  /*4620*/  HMMA.16816.F32 R84, R12.reuse, R44, R16 ;  /* 0x0000002c0c54723c */ /* 0x040fe20000001810 */
[C---:B------:R-:W-:Y:S01]  /*4630*/  VIADD R19, R2.reuse, 0x9 ;  /* 0x0000000902137836 */ /* 0x040fe20000000000 */
[----:B------:R-:W-:Y:S01]  /*4640*/  FSEL R44, R9, -INF , !P4 ;  /* 0xff800000092c7808 */ /* 0x000fe20006000000 */
[----:B------:R-:W-:Y:S01]  /*4650*/  VIADD R17, R2, 0x11 ;  /* 0x0000001102117836 */ /* 0x000fe20000000000 */
[----:B------:R-:W-:Y:S01]  /*4660*/  FSEL R45, R8, -INF , !P5 ;  /* 0xff800000082d7808 */ /* 0x000fe20006800000 */
[----:B------:R-:W-:Y:S01]  /*4670*/  VIADD R18, R2, 0x10 ;  /* 0x0000001002127836 */ /* 0x000fe20000000000 */
[-C--:B------:R-:W-:Y:S01]  /*4680*/  ISETP.GT.AND P4, PT, R40, R19.reuse, PT ;  /* 0x000000132800720c */ /* 0x080fe20003f84270 */
[----:B------:R-:W-:Y:S01]  /*4690*/  VIADD R8, R2, 0x19 ;  /* 0x0000001902087836 */ /* 0x000fe20000000000 */
[C---:B------:R-:W-:Y:S01]  /*46a0*/  HMMA.16816.F32 R100, R12.reuse, R42, R100 ;  /* 0x0000002a0c64723c */ /* 0x040fe20000001864 */
[-C--:B------:R-:W-:Y:S01]  /*46b0*/  ISETP.GT.AND P5, PT, R40, R20.reuse, PT ;  /* 0x000000142800720c */ /* 0x080fe20003fa4270 */
[C---:B-1----:R-:W-:Y:S01]  /*46c0*/  VIADD R6, R2.reuse, 0x21 ;  /* 0x0000002102067836 */ /* 0x042fe20000000000 */
[----:B------:R-:W-:Y:S01]  /*46d0*/  FSEL R42, R11, -INF , !P0 ;  /* 0xff8000000b2a7808 */ /* 0x000fe20004000000 */
[C---:B------:R-:W-:Y:S01]  /*46e0*/  VIADD R11, R2.reuse, 0x18 ;  /* 0x00000018020b7836 */ /* 0x040fe20000000000 */
[C---:B------:R-:W-:Y:S01]  /*46f0*/  ISETP.GT.AND P0, PT, R3.reuse, R19, PT ;  /* 0x000000130300720c */ /* 0x040fe20003f04270 */
[----:B------:R-:W-:Y:S01]  /*4700*/  VIADD R9, R2, 0x31 ;  /* 0x0000003102097836 */ /* 0x000fe20000000000 */
[----:B------:R-:W-:Y:S01]  /*4710*/  FSEL R43, R10, -INF , !P1 ;  /* 0xff8000000a2b7808 */ /* 0x000fe20004800000 */
[----:B------:R-:W-:Y:S01]  /*4720*/  HMMA.16816.F32 R140, R12, R36, R96 ;  /* 0x000000240c8c723c */ /* 0x000fe20000001860 */
[----:B------:R-:W-:Y:S01]  /*4730*/  ISETP.GT.AND P1, PT, R3, R20, PT ;  /* 0x000000140300720c */ /* 0x000fe20003f24270 */
[----:B------:R-:W-:-:S02]  /*4740*/  VIADD R10, R2, 0x30 ;  /* 0x00000030020a7836 */ /* 0x000fc40000000000 */
[C---:B------:R-:W-:Y:S02]  /*4750*/  VIADD R16, R2.reuse, 0x38 ;  /* 0x0000003802107836 */ /* 0x040fe40000000000 */
[C---:B------:R-:W-:Y:S02]  /*4760*/  VIADD R37, R2.reuse, 0x79 ;  /* 0x0000007902257836 */ /* 0x040fe40000000000 */
[----:B------:R-:W-:Y:S01]  /*4770*/  HMMA.16816.F32 R112, R12, R26, R56 ;  /* 0x0000001a0c70723c */ /* 0x000fe20000001838 */
[----:B------:R-:W-:Y:S01]  /*4780*/  FSEL R57, R161, -INF , !P4 ;  /* 0xff800000a1397808 */ /* 0x000fe20006000000 */
[----:B------:R-:W-:Y:S01]  /*4790*/  VIADD R26, R2, 0x39 ;  /* 0x00000039021a7836 */ /* 0x000fe20000000000 */
[----:B------:R-:W-:Y:S01]  /*47a0*/  ISETP.GT.AND P4, PT, R242, R21, PT ;  /* 0x00000015f200720c */ /* 0x000fe20003f84270 */
[C---:B------:R-:W-:Y:S01]  /*47b0*/  VIADD R27, R2.reuse, 0x51 ;  /* 0x00000051021b7836 */ /* 0x040fe20000000000 */
[----:B------:R-:W-:Y:S01]  /*47c0*/  FSEL R56, R163, -INF , !P0 ;  /* 0xff800000a3387808 */ /* 0x000fe20004000000 */
[----:B------:R-:W-:-:S02]  /*47d0*/  VIADD R36, R2, 0x71 ;  /* 0x0000007102247836 */ /* 0x000fc40000000000 */
[C---:B------:R-:W-:Y:S01]  /*47e0*/  HMMA.16816.F32 R144, R12.reuse, R38, R88 ;  /* 0x000000260c90723c */ /* 0x040fe20000001858 */
[----:B------:R-:W-:Y:S02]  /*47f0*/  VIADD R39, R242, 0x8 ;  /* 0x00000008f2277836 */ /* 0x000fe40000000000 */
[----:B------:R-:W-:Y:S01]  /*4800*/  VIADD R38, R2, 0x78 ;  /* 0x0000007802267836 */ /* 0x000fe20000000000 */
[----:B------:R-:W-:Y:S02]  /*4810*/  BAR.SYNC.DEFER_BLOCKING 0x0 ;  /* 0x0000000000007b1d */ /* 0x000fe40000010000 */
[----:B------:R-:W-:Y:S02]  /*4820*/  ISETP.GT.AND P0, PT, R39, R21, PT ;  /* 0x000000152700720c */ /* 0x000fe40003f04270 */
[----:B------:R-:W-:Y:S01]  /*4830*/  HMMA.16816.F32 R96, R12, R22, R48 ;  /* 0x000000160c60723c */ /* 0x000fe20000001830 */
[----:B------:R-:W-:Y:S01]  /*4840*/  FSEL R51, R160, -INF , !P5 ;  /* 0xff800000a0337808 */ /* 0x000fe20006800000 */
[----:B------:R-:W-:Y:S01]  /*4850*/  VIADD R23, R2, 0x48 ;  /* 0x0000004802177836 */ /* 0x000fe20000000000 */
[----:B------:R-:W-:Y:S01]  /*4860*/  ISETP.GT.AND P5, PT, R242, R2, PT ;  /* 0x00000002f200720c */ /* 0x000fe20003fa4270 */
[----:B------:R-:W-:Y:S01]  /*4870*/  VIADD R22, R2, 0x49 ;  /* 0x0000004902167836 */ /* 0x000fe20000000000 */
[----:B------:R-:W-:-:S02]  /*4880*/  FSEL R48, R105, -INF , !P4 ;  /* 0xff80000069307808 */ /* 0x000fc40006000000 */
[----:B------:R-:W-:Y:S01]  /*4890*/  ISETP.GT.AND P4, PT, R242, R19, PT ;  /* 0x00000013f200720c */ /* 0x000fe20003f84270 */
[C---:B------:R-:W-:Y:S01]  /*48a0*/  HMMA.16816.F32 R116, R12.reuse, R24, R60 ;  /* 0x000000180c74723c */ /* 0x040fe2000000183c */
[----:B------:R-:W-:Y:S01]  /*48b0*/  FSEL R49, R104, -INF , !P5 ;  /* 0xff80000068317808 */ /* 0x000fe20006800000 */
[----:B------:R-:W-:Y:S01]  /*48c0*/  VIADD R24, R2, 0x41 ;  /* 0x0000004102187836 */ /* 0x000fe20000000000 */
[----:B------:R-:W-:Y:S01]  /*48d0*/  ISETP.GT.AND P5, PT, R242, R20, PT ;  /* 0x00000014f200720c */ /* 0x000fe20003fa4270 */
[----:B------:R-:W-:Y:S01]  /*48e0*/  VIADD R25, R2, 0x40 ;  /* 0x0000004002197836 */ /* 0x000fe20000000000 */
[----:B------:R-:W-:Y:S02]  /*48f0*/  FSEL R60, R101, -INF , !P4 ;  /* 0xff800000653c7808 */ /* 0x000fe40006000000 */
[----:B------:R-:W-:Y:S01]  /*4900*/  ISETP.GT.AND P4, PT, R39, R17, PT ;  /* 0x000000112700720c */ /* 0x000fe20003f84270 */
[----:B------:R-:W-:Y:S01]  /*4910*/  HMMA.16816.F32 R76, R12, R46, R76 ;  /* 0x0000002e0c4c723c */ /* 0x000fe2000000184c */
[----:B------:R-:W-:-:S02]  /*4920*/  FSEL R46, R107, -INF , !P0 ;  /* 0xff8000006b2e7808 */ /* 0x000fc40004000000 */
[C---:B------:R-:W-:Y:S02]  /*4930*/  ISETP.GT.AND P0, PT, R39.reuse, R19, PT ;  /* 0x000000132700720c */ /* 0x040fe40003f04270 */
[----:B------:R-:W-:Y:S02]  /*4940*/  FSEL R53, R100, -INF , !P5 ;  /* 0xff80000064357808 */ /* 0x000fe40006800000 */
[----:B------:R-:W-:Y:S01]  /*4950*/  ISETP.GT.AND P5, PT, R39, R18, PT ;  /* 0x000000122700720c */ /* 0x000fe20003fa4270 */
        /* <DEDUP_REMOVED lines=22> */
[----:B------:R-:W-:Y:S02]  /*4ac0*/  FSEL R209, R134, -INF , !P4 ;  /* 0xff80000086d17808 */ /* 0x000fe40006000000 */
[-C--:B------:R-:W-:Y:S02]  /*4ad0*/  ISETP.GT.AND P4, PT, R40, R6.reuse, PT ;  /* 0x000000062800720c */ /* 0x080fe40003f84270 */
[----:B------:R-:W-:Y:S02]  /*4ae0*/  FSEL R80, R157, -INF , !P0 ;  /* 0xff8000009d507808 */ /* 0x000fe40004000000 */
[----:B------:R-:W-:Y:S01]  /*4af0*/  ISETP.GT.AND P0, PT, R39, R6, PT ;  /* 0x000000062700720c */ /* 0x000fe20003f04270 */
[----:B------:R-:W-:Y:S01]  /*4b00*/  HMMA.16816.F32 R68, R12, R94, R212 ;  /* 0x0000005e0c44723c */ /* 0x000fe200000018d4 */
[----:B------:R-:W-:-:S02]  /*4b10*/  FSEL R216, R147, -INF , !P5 ;  /* 0xff80000093d87808 */ /* 0x000fc40006800000 */
[C---:B------:R-:W-:Y:S02]  /*4b20*/  ISETP.GT.AND P5, PT, R40.reuse, R7, PT ;  /* 0x000000072800720c */ /* 0x040fe40003fa4270 */
[----:B------:R-:W-:Y:S02]  /*4b30*/  FSEL R88, R193, -INF , !P4 ;  /* 0xff800000c1587808 */ /* 0x000fe40006000000 */
[----:B------:R-:W-:Y:S02]  /*4b40*/  ISETP.GT.AND P4, PT, R39, R4, PT ;  /* 0x000000042700720c */ /* 0x000fe40003f84270 */
[----:B------:R-:W-:Y:S02]  /*4b50*/  FSEL R208, R135, -INF , !P0 ;  /* 0xff80000087d07808 */ /* 0x000fe40004000000 */
[----:B------:R-:W-:Y:S02]  /*4b60*/  ISETP.GT.AND P0, PT, R40, R5, PT ;  /* 0x000000052800720c */ /* 0x000fe40003f04270 */
[----:B------:R-:W-:-:S02]  /*4b70*/  FSEL R50, R162, -INF , !P1 ;  /* 0xff800000a2327808 */ /* 0x000fc40004800000 */
[----:B------:R-:W-:Y:S02]  /*4b80*/  FSEL R81, R192, -INF , !P5 ;  /* 0xff800000c0517808 */ /* 0x000fe40006800000 */
[C---:B------:R-:W-:Y:S02]  /*4b90*/  ISETP.GT.AND P5, PT, R40.reuse, R4, PT ;  /* 0x000000042800720c */ /* 0x040fe40003fa4270 */
[----:B------:R-:W-:Y:S02]  /*4ba0*/  FSEL R162, R139, -INF , !P4 ;  /* 0xff8000008ba27808 */ /* 0x000fe40006000000 */
[-C--:B------:R-:W-:Y:S02]  /*4bb0*/  ISETP.GT.AND P4, PT, R40, R10.reuse, PT ;  /* 0x0000000a2800720c */ /* 0x080fe40003f84270 */
[----:B------:R-:W-:Y:S02]  /*4bc0*/  FSEL R89, R152, -INF , !P0 ;  /* 0xff80000098597808 */ /* 0x000fe40004000000 */
[----:B------:R-:W-:-:S02]  /*4bd0*/  ISETP.GT.AND P0, PT, R39, R10, PT ;  /* 0x0000000a2700720c */ /* 0x000fc40003f04270 */
[----:B------:R-:W-:Y:S02]  /*4be0*/  FSEL R90, R153, -INF , !P5 ;  /* 0xff800000995a7808 */ /* 0x000fe40006800000 */
[-C--:B------:R-:W-:Y:S02]  /*4bf0*/  ISETP.GT.AND P5, PT, R39, R9.reuse, PT ;  /* 0x000000092700720c */ /* 0x080fe40003fa4270 */
[----:B------:R-:W-:Y:S02]  /*4c00*/  FSEL R92, R188, -INF , !P4 ;  /* 0xff800000bc5c7808 */ /* 0x000fe40006000000 */
[----:B------:R-:W-:Y:S02]  /*4c10*/  ISETP.GT.AND P4, PT, R40, R26, PT ;  /* 0x0000001a2800720c */ /* 0x000fe40003f84270 */
[----:B------:R-:W-:Y:S02]  /*4c20*/  FSEL R192, R130, -INF , !P0 ;  /* 0xff80000082c07808 */ /* 0x000fe40004000000 */
[----:B------:R-:W-:-:S02]  /*4c30*/  ISETP.GT.AND P0, PT, R40, R9, PT ;  /* 0x000000092800720c */ /* 0x000fc40003f04270 */
[----:B------:R-:W-:Y:S02]  /*4c40*/  ISETP.GT.AND P1, PT, R39, R2, PT ;  /* 0x000000022700720c */ /* 0x000fe40003f24270 */
[----:B------:R-:W-:Y:S02]  /*4c50*/  FSEL R193, R131, -INF , !P5 ;  /* 0xff80000083c17808 */ /* 0x000fe40006800000 */
[----:B------:R-:W-:Y:S02]  /*4c60*/  ISETP.GT.AND P5, PT, R40, R16, PT ;  /* 0x000000102800720c */ /* 0x000fe40003fa4270 */
[----:B------:R-:W-:Y:S02]  /*4c70*/  FSEL R125, R197, -INF , !P4 ;  /* 0xff800000c57d7808 */ /* 0x000fe40006000000 */
[----:B------:R-:W-:Y:S02]  /*4c80*/  ISETP.GT.AND P4, PT, R39, R24, PT ;  /* 0x000000182700720c */ /* 0x000fe40003f84270 */
[----:B------:R-:W-:-:S02]  /*4c90*/  FSEL R91, R189, -INF , !P0 ;  /* 0xff800000bd5b7808 */ /* 0x000fc40004000000 */
[----:B------:R-:W-:Y:S02]  /*4ca0*/  FSEL R47, R106, -INF , !P1 ;  /* 0xff8000006a2f7808 */ /* 0x000fe40004800000 */
[C---:B------:R-:W-:Y:S02]  /*4cb0*/  ISETP.GT.AND P0, PT, R39.reuse, R26, PT ;  /* 0x0000001a2700720c */ /* 0x040fe40003f04270 */
[----:B------:R-:W-:Y:S02]  /*4cc0*/  ISETP.GT.AND P1, PT, R39, R20, PT ;  /* 0x000000142700720c */ /* 0x000fe40003f24270 */
[----:B------:R-:W-:Y:S02]  /*4cd0*/  FSEL R100, R196, -INF , !P5 ;  /* 0xff800000c4647808 */ /* 0x000fe40006800000 */
[----:B------:R-:W-:Y:S02]  /*4ce0*/  FSEL R196, R119, -INF , !P4 ;  /* 0xff80000077c47808 */ /* 0x000fe40006000000 */
[----:B------:R-:W-:-:S02]  /*4cf0*/  ISETP.GT.AND P4, PT, R40, R23, PT ;  /* 0x000000172800720c */ /* 0x000fc40003f84270 */
[-C--:B------:R-:W-:Y:S02]  /*4d00*/  ISETP.GT.AND P5, PT, R39, R25.reuse, PT ;  /* 0x000000192700720c */ /* 0x080fe40003fa4270 */
[----:B------:R-:W-:Y:S02]  /*4d10*/  FSEL R170, R123, -INF , !P0 ;  /* 0xff8000007baa7808 */ /* 0x000fe40004000000 */
[----:B------:R-:W-:Y:S02]  /*4d20*/  FSEL R52, R102, -INF , !P1 ;  /* 0xff80000066347808 */ /* 0x000fe40004800000 */
[----:B------:R-:W-:Y:S02]  /*4d30*/  ISETP.GT.AND P0, PT, R40, R25, PT ;  /* 0x000000192800720c */ /* 0x000fe40003f04270 */
[----:B------:R-:W-:Y:S02]  /*4d40*/  ISETP.GT.AND P1, PT, R39, R11, PT ;  /* 0x0000000b2700720c */ /* 0x000fe40003f24270 */
[----:B------:R-:W-:-:S02]  /*4d50*/  FSEL R126, R184, -INF , !P4 ;  /* 0xff800000b87e7808 */ /* 0x000fc40006000000 */
[----:B------:R-:W-:Y:S02]  /*4d60*/  FSEL R169, R118, -INF , !P5 ;  /* 0xff80000076a97808 */ /* 0x000fe40006800000 */
[C---:B------:R-:W-:Y:S02]  /*4d70*/  ISETP.GT.AND P4, PT, R39.reuse, R28, PT ;  /* 0x0000001c2700720c */ /* 0x040fe40003f84270 */
[----:B------:R-:W-:Y:S02]  /*4d80*/  FSEL R118, R148, -INF , !P0 ;  /* 0xff80000094767808 */ /* 0x000fe40004000000 */
[----:B------:R-:W-:Y:S02]  /*4d90*/  FSEL R165, R146, -INF , !P1 ;  /* 0xff80000092a57808 */ /* 0x000fe40004800000 */
[----:B------:R-:W-:Y:S02]  /*4da0*/  ISETP.GT.AND P0, PT, R40, R22, PT ;  /* 0x000000162800720c */ /* 0x000fe40003f04270 */
[----:B------:R-:W-:-:S02]  /*4db0*/  ISETP.GT.AND P1, PT, R39, R5, PT ;  /* 0x000000052700720c */ /* 0x000fc40003f24270 */
[----:B------:R-:W-:Y:S02]  /*4dc0*/  FSEL R184, R110, -INF , !P4 ;  /* 0xff8000006eb87808 */ /* 0x000fe40006000000 */
[-C--:B------:R-:W-:Y:S02]  /*4dd0*/  ISETP.GT.AND P4, PT, R40, R27.reuse, PT ;  /* 0x0000001b2800720c */ /* 0x080fe40003f84270 */
[----:B------:R-:W-:Y:S02]  /*4de0*/  FSEL R131, R185, -INF , !P0 ;  /* 0xff800000b9837808 */ /* 0x000fe40004000000 */
[----:B------:R-:W-:Y:S02]  /*4df0*/  FSEL R163, R138, -INF , !P1 ;  /* 0xff8000008aa37808 */ /* 0x000fe40004800000 */
[C---:B------:R-:W-:Y:S02]  /*4e00*/  ISETP.GT.AND P0, PT, R39.reuse, R27, PT ;  /* 0x0000001b2700720c */ /* 0x040fe40003f04270 */
[----:B------:R-:W-:-:S02]  /*4e10*/  ISETP.GT.AND P1, PT, R39, R16, PT ;  /* 0x000000102700720c */ /* 0x000fc40003f24270 */
[----:B------:R-:W-:Y:S02]  /*4e20*/  ISETP.GT.AND P5, PT, R40, R24, PT ;  /* 0x000000182800720c */ /* 0x000fe40003fa4270 */
[----:B------:R-:W-:Y:S02]  /*4e30*/  FSEL R123, R181, -INF , !P4 ;  /* 0xff800000b57b7808 */ /* 0x000fe40006000000 */
[----:B------:R-:W-:Y:S02]  /*4e40*/  ISETP.GT.AND P4, PT, R39, R33, PT ;  /* 0x000000212700720c */ /* 0x000fe40003f84270 */
[----:B------:R-:W-:Y:S02]  /*4e50*/  FSEL R167, R111, -INF , !P0 ;  /* 0xff8000006fa77808 */ /* 0x000fe40004000000 */
[----:B------:R-:W-:Y:S02]  /*4e60*/  FSEL R157, R122, -INF , !P1 ;  /* 0xff8000007a9d7808 */ /* 0x000fe40004800000 */
[----:B------:R-:W-:-:S02]  /*4e70*/  ISETP.GT.AND P0, PT, R40, R34, PT ;  /* 0x000000222800720c */ /* 0x000fc40003f04270 */
[----:B------:R-:W-:Y:S02]  /*4e80*/  FSEL R122, R149, -INF , !P5 ;  /* 0xff800000957a7808 */ /* 0x000fe40006800000 */
[C---:B------:R-:W-:Y:S02]  /*4e90*/  ISETP.GT.AND P1, PT, R39.reuse, R23, PT ;  /* 0x000000172700720c */ /* 0x040fe40003f24270 */
[----:B------:R-:W-:Y:S02]  /*4ea0*/  ISETP.GT.AND P5, PT, R39, R22, PT ;  /* 0x000000162700720c */ /* 0x000fe40003fa4270 */
[----:B------:R-:W-:Y:S02]  /*4eb0*/  FSEL R160, R99, -INF , !P4 ;  /* 0xff80000063a07808 */ /* 0x000fe40006000000 */
[----:B------:R-:W-:Y:S02]  /*4ec0*/  ISETP.GT.AND P4, PT, R40, R32, PT ;  /* 0x000000202800720c */ /* 0x000fe40003f84270 */
[----:B------:R-:W-:-:S02]  /*4ed0*/  FSEL R130, R176, -INF , !P0 ;  /* 0xff800000b0827808 */ /* 0x000fc40004000000 */
[----:B------:R-:W-:Y:S02]  /*4ee0*/  ISETP.GT.AND P0, PT, R39, R32, PT ;  /* 0x000000202700720c */ /* 0x000fe40003f04270 */
[----:B------:R-:W-:Y:S02]  /*4ef0*/  FSEL R168, R114, -INF , !P1 ;  /* 0xff80000072a87808 */ /* 0x000fe40004800000 */
[----:B------:R-:W-:Y:S02]  /*4f00*/  FSEL R185, R115, -INF , !P5 ;  /* 0xff80000073b97808 */ /* 0x000fe40006800000 */
[----:B------:R-:W-:Y:S02]  /*4f10*/  ISETP.GT.AND P5, PT, R40, R28, PT ;  /* 0x0000001c2800720c */ /* 0x000fe40003fa4270 */
[----:B------:R-:W-:Y:S02]  /*4f20*/  FSEL R114, R172, -INF , !P4 ;  /* 0xff800000ac727808 */ /* 0x000fe40006000000 */
[----:B------:R-:W-:-:S02]  /*4f30*/  ISETP.GT.AND P4, PT, R40, R29, PT ;  /* 0x0000001d2800720c */ /* 0x000fc40003f84270 */
[----:B------:R-:W-:Y:S02]  /*4f40*/  FSEL R161, R86, -INF , !P0 ;  /* 0xff80000056a17808 */ /* 0x000fe40004000000 */
[----:B------:R-:W-:Y:S02]  /*4f50*/  ISETP.GT.AND P0, PT, R40, R31, PT ;  /* 0x0000001f2800720c */ /* 0x000fe40003f04270 */
[----:B------:R-:W-:Y:S02]  /*4f60*/  FSEL R115, R180, -INF , !P5 ;  /* 0xff800000b4737808 */ /* 0x000fe40006800000 */
[----:B------:R-:W-:Y:S02]  /*4f70*/  ISETP.GT.AND P5, PT, R40, R33, PT ;  /* 0x000000212800720c */ /* 0x000fe40003fa4270 */
[----:B------:R-:W-:Y:S02]  /*4f80*/  FSEL R139, R205, -INF , !P4 ;  /* 0xff800000cd8b7808 */ /* 0x000fe40006000000 */
[----:B------:R-:W-:-:S02]  /*4f90*/  ISETP.GT.AND P4, PT, R242, R18, PT ;  /* 0x00000012f200720c */ /* 0x000fc40003f84270 */
[----:B------:R-:W-:Y:S02]  /*4fa0*/  FSEL R127, R173, -INF , !P0 ;  /* 0xff800000ad7f7808 */ /* 0x000fe40004000000 */
[----:B------:R-:W-:Y:S02]  /*4fb0*/  ISETP.GT.AND P0, PT, R39, R29, PT ;  /* 0x0000001d2700720c */ /* 0x000fe40003f04270 */
[----:B------:R-:W-:Y:S02]  /*4fc0*/  FSEL R135, R177, -INF , !P5 ;  /* 0xff800000b1877808 */ /* 0x000fe40006800000 */
[C---:B------:R-:W-:Y:S02]  /*4fd0*/  ISETP.GT.AND P5, PT, R39.reuse, R31, PT ;  /* 0x0000001f2700720c */ /* 0x040fe40003fa4270 */
[----:B------:R-:W-:Y:S02]  /*4fe0*/  FSEL R65, R140, -INF , !P4 ;  /* 0xff8000008c417808 */ /* 0x000fe40006000000 */
        /* <DEDUP_REMOVED lines=8> */
[----:B------:R-:W-:Y:S02]  /*5070*/  ISETP.GT.AND P1, PT, R39, R30, PT ;  /* 0x0000001e2700720c */ /* 0x000fe40003f24270 */
[----:B------:R-:W-:Y:S02]  /*5080*/  ISETP.GT.AND P4, PT, R3, R17, PT ;  /* 0x000000110300720c */ /* 0x000fe40003f84270 */
[----:B------:R-:W-:Y:S02]  /*5090*/  FSEL R62, R210, -INF , !P0 ;  /* 0xff800000d23e7808 */ /* 0x000fe40004000000 */
[----:B------:R-:W-:Y:S02]  /*50a0*/  ISETP.GT.AND P0, PT, R39, R37, PT ;  /* 0x000000252700720c */ /* 0x000fe40003f04270 */
[----:B------:R-:W-:-:S02]  /*50b0*/  FSEL R134, R204, -INF , !P5 ;  /* 0xff800000cc867808 */ /* 0x000fc40006800000 */
[C---:B------:R-:W-:Y:S02]  /*50c0*/  ISETP.GT.AND P6, PT, R39.reuse, R35, PT ;  /* 0x000000232700720c */ /* 0x040fe40003fc4270 */
[----:B------:R-:W-:Y:S02]  /*50d0*/  ISETP.GT.AND P5, PT, R39, R36, PT ;  /* 0x000000242700720c */ /* 0x000fe40003fa4270 */
[----:B------:R-:W-:Y:S02]  /*50e0*/  FSEL R204, R78, -INF , !P1 ;  /* 0xff8000004ecc7808 */ /* 0x000fe40004800000 */
[----:B------:R-:W-:Y:S02]  /*50f0*/  FSEL R54, R211, -INF , !P4 ;  /* 0xff800000d3367808 */ /* 0x000fe40006000000 */
[----:B------:R-:W-:Y:S02]  /*5100*/  ISETP.GT.AND P1, PT, R39, R38, PT ;  /* 0x000000262700720c */ /* 0x000fe40003f24270 */
[----:B------:R-:W-:-:S02]  /*5110*/  ISETP.GT.AND P4, PT, R40, R36, PT ;  /* 0x000000242800720c */ /* 0x000fc40003f84270 */
[----:B------:R-:W-:Y:S02]  /*5120*/  FSEL R180, R71, -INF , !P0 ;  /* 0xff80000047b47808 */ /* 0x000fe40004000000 */
[----:B------:R-:W-:Y:S02]  /*5130*/  ISETP.GE.AND P0, PT, R2, R248, PT ;  /* 0x000000f80200720c */ /* 0x000fe40003f06270 */
[----:B------:R-:W-:Y:S02]  /*5140*/  FSEL R197, R74, -INF , !P6 ;  /* 0xff8000004ac57808 */ /* 0x000fe40007000000 */
[----:B------:R-:W-:Y:S02]  /*5150*/  FSEL R189, R75, -INF , !P5 ;  /* 0xff8000004bbd7808 */ /* 0x000fe40006800000 */
[----:B------:R-:W-:Y:S02]  /*5160*/  ISETP.GT.AND P6, PT, R40, R35, PT ;  /* 0x000000232800720c */ /* 0x000fe40003fc4270 */
[----:B------:R-:W-:-:S02]  /*5170*/  ISETP.GT.AND P5, PT, R242, R11, PT ;  /* 0x0000000bf200720c */ /* 0x000fc40003fa4270 */
[----:B------:R-:W-:Y:S02]  /*5180*/  FSEL R110, R221, -INF , !P4 ;  /* 0xff800000dd6e7808 */ /* 0x000fe40006000000 */
[----:B------:R-:W-:Y:S02]  /*5190*/  FSEL R181, R70, -INF , !P1 ;  /* 0xff80000046b57808 */ /* 0x000fe40004800000 */
[----:B------:R-:W-:Y:S02]  /*51a0*/  ISETP.GT.AND P4, PT, R3, R11, PT ;  /* 0x0000000b0300720c */ /* 0x000fe40003f84270 */
[----:B------:R-:W-:Y:S02]  /*51b0*/  ISETP.GE.AND P1, PT, R2, R247, PT ;  /* 0x000000f70200720c */ /* 0x000fe40003f26270 */
[----:B------:R-:W-:Y:S02]  /*51c0*/  FSEL R87, R43, -INF , !P0 ;  /* 0xff8000002b577808 */ /* 0x000fe40004000000 */
[----:B------:R-:W-:-:S02]  /*51d0*/  ISETP.GT.AND P0, PT, R3, R7, PT ;  /* 0x000000070300720c */ /* 0x000fc40003f04270 */
[----:B------:R-:W-:Y:S02]  /*51e0*/  FSEL R106, R220, -INF , !P6 ;  /* 0xff800000dc6a7808 */ /* 0x000fe40007000000 */
[----:B------:R-:W-:Y:S02]  /*51f0*/  FSEL R14, R144, -INF , !P5 ;  /* 0xff800000900e7808 */ /* 0x000fe40006800000 */
[----:B------:R-:W-:Y:S02]  /*5200*/  ISETP.GT.AND P6, PT, R242, R8, PT ;  /* 0x00000008f200720c */ /* 0x000fe40003fc4270 */
[----:B------:R-:W-:Y:S02]  /*5210*/  ISETP.GT.AND P5, PT, R40, R38, PT ;  /* 0x000000262800720c */ /* 0x000fe40003fa4270 */
[----:B------:R-:W-:Y:S02]  /*5220*/  FSEL R39, R158, -INF , !P4 ;  /* 0xff8000009e277808 */ /* 0x000fe40006000000 */
[----:B------:R-:W-:-:S02]  /*5230*/  FSEL R79, R45, -INF , !P1 ;  /* 0xff8000002d4f7808 */ /* 0x000fc40004800000 */
[----:B------:R-:W-:Y:S02]  /*5240*/  ISETP.GT.AND P4, PT, R40, R37, PT ;  /* 0x000000252800720c */ /* 0x000fe40003f84270 */
[----:B------:R-:W-:Y:S02]  /*5250*/  ISETP.GT.AND P1, PT, R242, R7, PT ;  /* 0x00000007f200720c */ /* 0x000fe40003f24270 */
[----:B------:R-:W-:Y:S02]  /*5260*/  FSEL R45, R194, -INF , !P0 ;  /* 0xff800000c22d7808 */ /* 0x000fe40004000000 */
[----:B------:R-:W-:Y:S02]  /*5270*/  ISETP.GE.AND P0, PT, R21, R248, PT ;  /* 0x000000f81500720c */ /* 0x000fe40003f06270 */
[----:B------:R-:W-:Y:S02]  /*5280*/  FSEL R59, R145, -INF , !P6 ;  /* 0xff800000913b7808 */ /* 0x000fe40007000000 */
[----:B------:R-:W-:-:S02]  /*5290*/  FSEL R107, R200, -INF , !P5 ;  /* 0xff800000c86b7808 */ /* 0x000fc40006800000 */
[----:B------:R-:W-:Y:S02]  /*52a0*/  ISETP.GE.AND P6, PT, R2, R243, PT ;  /* 0x000000f30200720c */ /* 0x000fe40003fc6270 */
[----:B------:R-:W-:Y:S02]  /*52b0*/  FSEL R111, R201, -INF , !P4 ;  /* 0xff800000c96f7808 */ /* 0x000fe40006000000 */
[----:B------:R-:W-:Y:S02]  /*52c0*/  ISETP.GT.AND P5, PT, R3, R8, PT ;  /* 0x000000080300720c */ /* 0x000fe40003fa4270 */
[----:B------:R-:W-:Y:S02]  /*52d0*/  FSEL R41, R132, -INF , !P1 ;  /* 0xff80000084297808 */ /* 0x000fe40004800000 */
[----:B------:R-:W-:Y:S02]  /*52e0*/  ISETP.GE.AND P4, PT, R2, R249, PT ;  /* 0x000000f90200720c */ /* 0x000fe40003f86270 */
[----:B------:R-:W-:-:S02]  /*52f0*/  ISETP.GE.AND P1, PT, R21, R247, PT ;  /* 0x000000f71500720c */ /* 0x000fc40003f26270 */
[----:B------:R-:W-:Y:S02]  /*5300*/  FSEL R86, R42, -INF , !P0 ;  /* 0xff8000002a567808 */ /* 0x000fe40004000000 */
[----:B------:R-:W-:Y:S02]  /*5310*/  ISETP.GE.AND P0, PT, R20, R248, PT ;  /* 0x000000f81400720c */ /* 0x000fe40003f06270 */
[----:B------:R-:W-:Y:S02]  /*5320*/  FSEL R61, R159, -INF , !P5 ;  /* 0xff8000009f3d7808 */ /* 0x000fe40006800000 */
[----:B------:R-:W-:Y:S02]  /*5330*/  FSEL R75, R49, -INF , !P6 ;  /* 0xff800000314b7808 */ /* 0x000fe40007000000 */
[----:B------:R-:W-:Y:S02]  /*5340*/  ISETP.GE.AND P6, PT, R21, R243, PT ;  /* 0x000000f31500720c */ /* 0x000fe40003fc6270 */
[----:B------:R-:W-:-:S02]  /*5350*/  FSEL R138, R47, -INF , !P4 ;  /* 0xff8000002f8a7808 */ /* 0x000fc40006000000 */
[----:B------:R-:W-:Y:S02]  /*5360*/  ISETP.GT.AND P5, PT, R242, R6, PT ;  /* 0x00000006f200720c */ /* 0x000fe40003fa4270 */
[----:B------:R-:W-:Y:S02]  /*5370*/  FSEL R78, R44, -INF , !P1 ;  /* 0xff8000002c4e7808 */ /* 0x000fe40004800000 */
[----:B------:R-:W-:Y:S02]  /*5380*/  ISETP.GE.AND P4, PT, R21, R249, PT ;  /* 0x000000f91500720c */ /* 0x000fe40003f86270 */
[----:B------:R-:W-:Y:S02]  /*5390*/  ISETP.GE.AND P1, PT, R20, R247, PT ;  /* 0x000000f71400720c */ /* 0x000fe40003f26270 */
[----:B------:R-:W-:Y:S02]  /*53a0*/  FSEL R93, R50, -INF , !P0 ;  /* 0xff800000325d7808 */ /* 0x000fe40004000000 */
[----:B------:R-:W-:-:S02]  /*53b0*/  ISETP.GT.AND P0, PT, R3, R5, PT ;  /* 0x000000050300720c */ /* 0x000fc40003f04270 */
[----:B------:R-:W-:Y:S02]  /*53c0*/  FSEL R47, R133, -INF , !P5 ;  /* 0xff800000852f7808 */ /* 0x000fe40006800000 */
[----:B------:R-:W-:Y:S02]  /*53d0*/  FSEL R74, R48, -INF , !P6 ;  /* 0xff800000304a7808 */ /* 0x000fe40007000000 */
[----:B------:R-:W-:Y:S02]  /*53e0*/  ISETP.GE.AND P6, PT, R20, R243, PT ;  /* 0x000000f31400720c */ /* 0x000fe40003fc6270 */
[----:B------:R-:W-:Y:S02]  /*53f0*/  FSEL R133, R46, -INF , !P4 ;  /* 0xff8000002e857808 */ /* 0x000fe40006000000 */
[----:B------:R-:W-:Y:S02]  /*5400*/  FSEL R51, R51, -INF , !P1 ;  /* 0xff80000033337808 */ /* 0x000fe40004800000 */
[----:B------:R-:W-:-:S02]  /*5410*/  ISETP.GE.AND P4, PT, R20, R249, PT ;  /* 0x000000f91400720c */ /* 0x000fc40003f86270 */
[----:B------:R-:W-:Y:S02]  /*5420*/  ISETP.GT.AND P1, PT, R242, R5, PT ;  /* 0x00000005f200720c */ /* 0x000fe40003f24270 */
[----:B------:R-:W-:Y:S02]  /*5430*/  FSEL R20, R154, -INF , !P0 ;  /* 0xff8000009a147808 */ /* 0x000fe40004000000 */
[----:B------:R-:W-:Y:S02]  /*5440*/  ISETP.GE.AND P0, PT, R19, R248, PT ;  /* 0x000000f81300720c */ /* 0x000fe40003f06270 */
[----:B------:R-:W-:Y:S02]  /*5450*/  FSEL R53, R53, -INF , !P6 ;  /* 0xff80000035357808 */ /* 0x000fe40007000000 */
[----:B------:R-:W-:Y:S02]  /*5460*/  ISETP.GT.AND P5, PT, R3, R6, PT ;  /* 0x000000060300720c */ /* 0x000fe40003fa4270 */
[----:B------:R-:W-:-:S02]  /*5470*/  ISETP.GE.AND P6, PT, R19, R243, PT ;  /* 0x000000f31300720c */ /* 0x000fc40003fc6270 */
[----:B------:R-:W-:Y:S02]  /*5480*/  FSEL R132, R52, -INF , !P4 ;  /* 0xff80000034847808 */ /* 0x000fe40006000000 */
[----:B------:R-:W-:Y:S02]  /*5490*/  FSEL R40, R136, -INF , !P1 ;  /* 0xff80000088287808 */ /* 0x000fe40004800000 */
[C---:B------:R-:W-:Y:S02]  /*54a0*/  ISETP.GE.AND P4, PT, R19.reuse, R249, PT ;  /* 0x000000f91300720c */ /* 0x040fe40003f86270 */
[----:B------:R-:W-:Y:S02]  /*54b0*/  ISETP.GE.AND P1, PT, R19, R247, PT ;  /* 0x000000f71300720c */ /* 0x000fe40003f26270 */
[----:B------:R-:W-:Y:S02]  /*54c0*/  FSEL R94, R56, -INF , !P0 ;  /* 0xff800000385e7808 */ /* 0x000fe40004000000 */
[----:B------:R-:W-:-:S02]  /*54d0*/  ISETP.GE.AND P0, PT, R18, R248, PT ;  /* 0x000000f81200720c */ /* 0x000fc40003f06270 */
[----:B------:R-:W-:Y:S02]  /*54e0*/  FSEL R21, R195, -INF , !P5 ;  /* 0xff800000c3157808 */ /* 0x000fe40006800000 */
[----:B------:R-:W-:Y:S02]  /*54f0*/  FSEL R103, R60, -INF , !P6 ;  /* 0xff8000003c677808 */ /* 0x000fe40007000000 */
[----:B------:R-:W-:Y:S02]  /*5500*/  ISETP.GT.AND P5, PT, R242, R4, PT ;  /* 0x00000004f200720c */ /* 0x000fe40003fa4270 */
[----:B------:R-:W-:Y:S02]  /*5510*/  ISETP.GE.AND P6, PT, R18, R243, PT ;  /* 0x000000f31200720c */ /* 0x000fe40003fc6270 */
[----:B------:R-:W-:Y:S02]  /*5520*/  FSEL R136, R58, -INF , !P4 ;  /* 0xff8000003a887808 */ /* 0x000fe40006000000 */
[----:B------:R-:W-:-:S02]  /*5530*/  FSEL R57, R57, -INF , !P1 ;  /* 0xff80000039397808 */ /* 0x000fc40004800000 */
[C---:B------:R-:W-:Y:S02]  /*5540*/  ISETP.GE.AND P4, PT, R18.reuse, R249, PT ;  /* 0x000000f91200720c */ /* 0x040fe40003f86270 */
[----:B------:R-:W-:Y:S02]  /*5550*/  ISETP.GE.AND P1, PT, R18, R247, PT ;  /* 0x000000f71200720c */ /* 0x000fe40003f26270 */
[----:B------:R-:W-:Y:S02]  /*5560*/  FSEL R98, R62, -INF , !P0 ;  /* 0xff8000003e627808 */ /* 0x000fe40004000000 */
[----:B------:R-:W-:Y:S02]  /*5570*/  ISETP.GT.AND P0, PT, R3, R10, PT ;  /* 0x0000000a0300720c */ /* 0x000fe40003f04270 */
[----:B------:R-:W-:Y:S02]  /*5580*/  FSEL R19, R137, -INF , !P5 ;  /* 0xff80000089137808 */ /* 0x000fe40006800000 */
[----:B------:R-:W-:-:S02]  /*5590*/  FSEL R102, R65, -INF , !P6 ;  /* 0xff80000041667808 */ /* 0x000fc40007000000 */
[----:B------:R-:W-:Y:S02]  /*55a0*/  FSEL R137, R64, -INF , !P4 ;  /* 0xff80000040897808 */ /* 0x000fe40006000000 */
[----:B------:R-:W-:Y:S02]  /*55b0*/  FSEL R65, R63, -INF , !P1 ;  /* 0xff8000003f417808 */ /* 0x000fe40004800000 */
[----:B------:R-:W-:Y:S02]  /*55c0*/  ISETP.GT.AND P5, PT, R3, R4, PT ;  /* 0x000000040300720c */ /* 0x000fe40003fa4270 */
[C---:B------:R-:W-:Y:S02]  /*55d0*/  ISETP.GT.AND P4, PT, R242.reuse, R10, PT ;  /* 0x0000000af200720c */ /* 0x040fe40003f84270 */
[----:B------:R-:W-:Y:S02]  /*55e0*/  ISETP.GT.AND P1, PT, R242, R9, PT ;  /* 0x00000009f200720c */ /* 0x000fe40003f24270 */
[----:B------:R-:W-:-:S02]  /*55f0*/  FSEL R12, R190, -INF , !P0 ;  /* 0xff800000be0c7808 */ /* 0x000fc40004000000 */
[----:B------:R-:W-:Y:S02]  /*5600*/  ISETP.GE.AND P0, PT, R17, R248, PT ;  /* 0x000000f81100720c */ /* 0x000fe40003f06270 */
[----:B------:R-:W-:Y:S02]  /*5610*/  FSEL R13, R155, -INF , !P5 ;  /* 0xff8000009b0d7808 */ /* 0x000fe40006800000 */
[----:B------:R-:W-:Y:S02]  /*5620*/  FSEL R15, R128, -INF , !P4 ;  /* 0xff800000800f7808 */ /* 0x000fe40006000000 */
[----:B------:R-:W-:Y:S02]  /*5630*/  FSEL R2, R129, -INF , !P1 ;  /* 0xff80000081027808 */ /* 0x000fe40004800000 */
[C---:B------:R-:W-:Y:S02]  /*5640*/  ISETP.GE.AND P5, PT, R17.reuse, R243, PT ;  /* 0x000000f31100720c */ /* 0x040fe40003fa6270 */
[----:B------:R-:W-:-:S02]  /*5650*/  ISETP.GE.AND P4, PT, R17, R247, PT ;  /* 0x000000f71100720c */ /* 0x000fc40003f86270 */
[----:B------:R-:W-:Y:S02]  /*5660*/  ISETP.GE.AND P1, PT, R11, R243, PT ;  /* 0x000000f30b00720c */ /* 0x000fe40003f26270 */
[----:B------:R-:W-:Y:S02]  /*5670*/  FSEL R95, R54, -INF , !P0 ;  /* 0xff800000365f7808 */ /* 0x000fe40004000000 */
[----:B------:R-:W-:Y:S02]  /*5680*/  ISETP.GT.AND P0, PT, R3, R9, PT ;  /* 0x000000090300720c */ /* 0x000fe40003f04270 */
[----:B------:R-:W-:Y:S02]  /*5690*/  FSEL R105, R55, -INF , !P5 ;  /* 0xff80000037697808 */ /* 0x000fe40006800000 */
[----:B------:R-:W-:Y:S02]  /*56a0*/  FSEL R66, R66, -INF , !P4 ;  /* 0xff80000042427808 */ /* 0x000fe40006000000 */
[----:B------:R-:W-:-:S02]  /*56b0*/  FSEL R104, R14, -INF , !P1 ;  /* 0xff8000000e687808 */ /* 0x000fc40004800000 */
[C---:B------:R-:W-:Y:S02]  /*56c0*/  ISETP.GE.AND P4, PT, R11.reuse, R247, PT ;  /* 0x000000f70b00720c */ /* 0x040fe40003f86270 */
[C---:B------:R-:W-:Y:S02]  /*56d0*/  ISETP.GE.AND P5, PT, R11.reuse, R249, PT ;  /* 0x000000f90b00720c */ /* 0x040fe40003fa6270 */
[----:B------:R-:W-:Y:S02]  /*56e0*/  ISETP.GE.AND P1, PT, R11, R248, PT ;  /* 0x000000f80b00720c */ /* 0x000fe40003f26270 */
[----:B------:R-:W-:Y:S02]  /*56f0*/  FSEL R11, R191, -INF , !P0 ;  /* 0xff800000bf0b7808 */ /* 0x000fe40004000000 */
[----:B------:R-:W-:Y:S02]  /*5700*/  ISETP.GT.AND P0, PT, R242, R16, PT ;  /* 0x00000010f200720c */ /* 0x000fe40003f04270 */
[----:B------:R-:W-:-:S02]  /*5710*/  FSEL R67, R67, -INF , !P4 ;  /* 0xff80000043437808 */ /* 0x000fc40006000000 */
[----:B------:R-:W-:Y:S02]  /*5720*/  FSEL R99, R39, -INF , !P1 ;  /* 0xff80000027637808 */ /* 0x000fe40004800000 */
[C---:B------:R-:W-:Y:S02]  /*5730*/  ISETP.GT.AND P4, PT, R3.reuse, R16, PT ;  /* 0x000000100300720c */ /* 0x040fe40003f84270 */
[-C--:B------:R-:W-:Y:S02]  /*5740*/  ISETP.GT.AND P1, PT, R242, R26.reuse, PT ;  /* 0x0000001af200720c */ /* 0x080fe40003f24270 */
        /* <DEDUP_REMOVED lines=8> */
[----:B------:R-:W-:-:S02]  /*57d0*/  ISETP.GT.AND P0, PT, R242, R25, PT ;  /* 0x00000019f200720c */ /* 0x000fc40003f04270 */
[----:B------:R-:W-:Y:S02]  /*57e0*/  FSEL R119, R59, -INF , !P4 ;  /* 0xff8000003b777808 */ /* 0x000fe40006000000 */
[----:B------:R-:W-:Y:S02]  /*57f0*/  FSEL R64, R80, -INF , !P1 ;  /* 0xff80000050407808 */ /* 0x000fe40004800000 */
[C---:B------:R-:W-:Y:S02]  /*5800*/  ISETP.GT.AND P4, PT, R3.reuse, R25, PT ;  /* 0x000000190300720c */ /* 0x040fe40003f84270 */
[-C--:B------:R-:W-:Y:S02]  /*5810*/  ISETP.GT.AND P1, PT, R242, R24.reuse, PT ;  /* 0x00000018f200720c */ /* 0x080fe40003f24270 */
[----:B------:R-:W-:Y:S02]  /*5820*/  FSEL R39, R116, -INF , !P0 ;  /* 0xff80000074277808 */ /* 0x000fe40004000000 */
[----:B------:R-:W-:-:S02]  /*5830*/  ISETP.GT.AND P0, PT, R3, R24, PT ;  /* 0x000000180300720c */ /* 0x000fc40003f04270 */
[----:B------:R-:W-:Y:S02]  /*5840*/  FSEL R58, R150, -INF , !P4 ;  /* 0xff800000963a7808 */ /* 0x000fe40006000000 */
[----:B------:R-:W-:Y:S02]  /*5850*/  FSEL R18, R117, -INF , !P1 ;  /* 0xff80000075127808 */ /* 0x000fe40004800000 */
[----:B------:R-:W-:Y:S02]  /*5860*/  ISETP.GE.AND P4, PT, R8, R248, PT ;  /* 0x000000f80800720c */ /* 0x000fe40003f86270 */
[----:B------:R-:W-:Y:S02]  /*5870*/  ISETP.GE.AND P1, PT, R7, R243, PT ;  /* 0x000000f30700720c */ /* 0x000fe40003f26270 */
[----:B------:R-:W-:Y:S02]  /*5880*/  FSEL R60, R151, -INF , !P0 ;  /* 0xff800000973c7808 */ /* 0x000fe40004000000 */
[----:B------:R-:W-:-:S02]  /*5890*/  ISETP.GT.AND P0, PT, R242, R23, PT ;  /* 0x00000017f200720c */ /* 0x000fc40003f04270 */
[----:B------:R-:W-:Y:S02]  /*58a0*/  FSEL R101, R61, -INF , !P4 ;  /* 0xff8000003d657808 */ /* 0x000fe40006000000 */
[----:B------:R-:W-:Y:S02]  /*58b0*/  FSEL R150, R41, -INF , !P1 ;  /* 0xff80000029967808 */ /* 0x000fe40004800000 */
[C---:B------:R-:W-:Y:S02]  /*58c0*/  ISETP.GT.AND P4, PT, R3.reuse, R23, PT ;  /* 0x000000170300720c */ /* 0x040fe40003f84270 */
[----:B------:R-:W-:Y:S02]  /*58d0*/  FSEL R41, R112, -INF , !P0 ;  /* 0xff80000070297808 */ /* 0x000fe40004000000 */
[----:B------:R-:W-:Y:S02]  /*58e0*/  ISETP.GT.AND P0, PT, R3, R22, PT ;  /* 0x000000160300720c */ /* 0x000fe40003f04270 */
[----:B------:R-:W-:-:S02]  /*58f0*/  FSEL R56, R186, -INF , !P4 ;  /* 0xff800000ba387808 */ /* 0x000fc40006000000 */
[C---:B------:R-:W-:Y:S02]  /*5900*/  ISETP.GT.AND P1, PT, R242.reuse, R22, PT ;  /* 0x00000016f200720c */ /* 0x040fe40003f24270 */
[----:B------:R-:W-:Y:S02]  /*5910*/  ISETP.GE.AND P4, PT, R7, R247, PT ;  /* 0x000000f70700720c */ /* 0x000fe40003f86270 */
[----:B------:R-:W-:Y:S02]  /*5920*/  FSEL R59, R187, -INF , !P0 ;  /* 0xff800000bb3b7808 */ /* 0x000fe40004000000 */
[----:B------:R-:W-:Y:S02]  /*5930*/  ISETP.GT.AND P0, PT, R242, R28, PT ;  /* 0x0000001cf200720c */ /* 0x000fe40003f04270 */
[----:B------:R-:W-:Y:S02]  /*5940*/  FSEL R43, R113, -INF , !P1 ;  /* 0xff800000712b7808 */ /* 0x000fe40004800000 */
[----:B------:R-:W-:-:S02]  /*5950*/  FSEL R151, R81, -INF , !P4 ;  /* 0xff80000051977808 */ /* 0x000fc40006000000 */
[----:B------:R-:W-:Y:S02]  /*5960*/  ISETP.GE.AND P1, PT, R7, R248, PT ;  /* 0x000000f80700720c */ /* 0x000fe40003f26270 */
[C---:B------:R-:W-:Y:S02]  /*5970*/  ISETP.GT.AND P4, PT, R3.reuse, R28, PT ;  /* 0x0000001c0300720c */ /* 0x040fe40003f84270 */
[----:B------:R-:W-:Y:S02]  /*5980*/  FSEL R42, R108, -INF , !P0 ;  /* 0xff8000006c2a7808 */ /* 0x000fe40004000000 */
[----:B------:R-:W-:Y:S02]  /*5990*/  ISETP.GT.AND P0, PT, R3, R27, PT ;  /* 0x0000001b0300720c */ /* 0x000fe40003f04270 */
[----:B------:R-:W-:Y:S02]  /*59a0*/  FSEL R152, R45, -INF , !P1 ;  /* 0xff8000002d987808 */ /* 0x000fe40004800000 */
[----:B------:R-:W-:-:S02]  /*59b0*/  FSEL R54, R182, -INF , !P4 ;  /* 0xff800000b6367808 */ /* 0x000fc40006000000 */
[----:B------:R-:W-:Y:S02]  /*59c0*/  ISETP.GT.AND P1, PT, R242, R27, PT ;  /* 0x0000001bf200720c */ /* 0x000fe40003f24270 */
        /* <DEDUP_REMOVED lines=18> */
[----:B------:R-:W-:Y:S02]  /*5af0*/  FSEL R21, R84, -INF , !P0 ;  /* 0xff80000054157808 */ /* 0x000fe40004000000 */
[C---:B------:R-:W-:Y:S02]  /*5b00*/  ISETP.GT.AND P0, PT, R3.reuse, R31, PT ;  /* 0x0000001f0300720c */ /* 0x040fe40003f04270 */
[----:B------:R-:W-:Y:S02]  /*5b10*/  FSEL R142, R40, -INF , !P1 ;  /* 0xff800000288e7808 */ /* 0x000fe40004800000 */
[----:B------:R-:W-:Y:S02]  /*5b20*/  ISETP.GT.AND P1, PT, R3, R32, PT ;  /* 0x000000200300720c */ /* 0x000fe40003f24270 */
[----:B------:R-:W-:-:S02]  /*5b30*/  FSEL R62, R175, -INF , !P0 ;  /* 0xff800000af3e7808 */ /* 0x000fc40004000000 */
[C---:B------:R-:W-:Y:S02]  /*5b40*/  ISETP.GT.AND P0, PT, R242.reuse, R30, PT ;  /* 0x0000001ef200720c */ /* 0x040fe40003f04270 */
[----:B------:R-:W-:Y:S02]  /*5b50*/  ISETP.GT.AND P4, PT, R242, R31, PT ;  /* 0x0000001ff200720c */ /* 0x000fe40003f84270 */
[----:B------:R-:W-:Y:S02]  /*5b60*/  FSEL R61, R174, -INF , !P1 ;  /* 0xff800000ae3d7808 */ /* 0x000fe40004800000 */
[-C--:B------:R-:W-:Y:S02]  /*5b70*/  ISETP.GE.AND P1, PT, R5, R247.reuse, PT ;  /* 0x000000f70500720c */ /* 0x080fe40003f26270 */
[----:B------:R-:W-:Y:S02]  /*5b80*/  FSEL R40, R76, -INF , !P0 ;  /* 0xff8000004c287808 */ /* 0x000fe40004000000 */
[----:B------:R-:W-:-:S02]  /*5b90*/  ISETP.GE.AND P0, PT, R4, R247, PT ;  /* 0x000000f70400720c */ /* 0x000fc40003f06270 */
[----:B------:R-:W-:Y:S02]  /*5ba0*/  FSEL R45, R85, -INF , !P4 ;  /* 0xff800000552d7808 */ /* 0x000fe40006000000 */
[-C--:B------:R-:W-:Y:S02]  /*5bb0*/  ISETP.GE.AND P4, PT, R5, R248.reuse, PT ;  /* 0x000000f80500720c */ /* 0x080fe40003f86270 */
[----:B------:R-:W-:Y:S02]  /*5bc0*/  FSEL R143, R89, -INF , !P1 ;  /* 0xff800000598f7808 */ /* 0x000fe40004800000 */
[----:B------:R-:W-:Y:S02]  /*5bd0*/  ISETP.GT.AND P1, PT, R242, R29, PT ;  /* 0x0000001df200720c */ /* 0x000fe40003f24270 */
[----:B------:R-:W-:Y:S02]  /*5be0*/  FSEL R141, R90, -INF , !P0 ;  /* 0xff8000005a8d7808 */ /* 0x000fe40004000000 */
[----:B------:R-:W-:-:S02]  /*5bf0*/  ISETP.GE.AND P0, PT, R4, R248, PT ;  /* 0x000000f80400720c */ /* 0x000fc40003f06270 */
[----:B------:R-:W-:Y:S02]  /*5c00*/  FSEL R145, R20, -INF , !P4 ;  /* 0xff80000014917808 */ /* 0x000fe40006000000 */
[----:B------:R-:W-:Y:S02]  /*5c10*/  ISETP.GE.AND P4, PT, R4, R243, PT ;  /* 0x000000f30400720c */ /* 0x000fe40003f86270 */
[----:B------:R-:W-:Y:S02]  /*5c20*/  FSEL R20, R77, -INF , !P1 ;  /* 0xff8000004d147808 */ /* 0x000fe40004800000 */
[C---:B------:R-:W-:Y:S02]  /*5c30*/  ISETP.GT.AND P1, PT, R242.reuse, R35, PT ;  /* 0x00000023f200720c */ /* 0x040fe40003f24270 */
[----:B------:R-:W-:Y:S02]  /*5c40*/  FSEL R147, R13, -INF , !P0 ;  /* 0xff8000000d937808 */ /* 0x000fe40004000000 */
[----:B------:R-:W-:-:S02]  /*5c50*/  ISETP.GT.AND P0, PT, R242, R38, PT ;  /* 0x00000026f200720c */ /* 0x000fc40003f04270 */
[----:B------:R-:W-:Y:S02]  /*5c60*/  FSEL R140, R19, -INF , !P4 ;  /* 0xff800000138c7808 */ /* 0x000fe40006000000 */
[----:B------:R-:W-:Y:S02]  /*5c70*/  FSEL R19, R72, -INF , !P1 ;  /* 0xff80000048137808 */ /* 0x000fe40004800000 */
[----:B------:R-:W-:Y:S02]  /*5c80*/  ISETP.GE.AND P1, PT, R10, R243, PT ;  /* 0x000000f30a00720c */ /* 0x000fe40003f26270 */
[----:B------:R-:W-:Y:S02]  /*5c90*/  FSEL R13, R68, -INF , !P0 ;  /* 0xff800000440d7808 */ /* 0x000fe40004000000 */
[----:B------:R-:W-:Y:S02]  /*5ca0*/  ISETP.GE.AND P0, PT, R10, R248, PT ;  /* 0x000000f80a00720c */ /* 0x000fe40003f06270 */
[----:B------:R-:W-:-:S02]  /*5cb0*/  FSEL R174, R15, -INF , !P1 ;  /* 0xff8000000fae7808 */ /* 0x000fc40004800000 */
[-C--:B------:R-:W-:Y:S02]  /*5cc0*/  ISETP.GE.AND P1, PT, R10, R247.reuse, PT ;  /* 0x000000f70a00720c */ /* 0x080fe40003f26270 */
[----:B------:R-:W-:Y:S02]  /*5cd0*/  FSEL R177, R12, -INF , !P0 ;  /* 0xff8000000cb17808 */ /* 0x000fe40004000000 */
[C---:B------:R-:W-:Y:S02]  /*5ce0*/  ISETP.GE.AND P0, PT, R9.reuse, R247, PT ;  /* 0x000000f70900720c */ /* 0x040fe40003f06270 */
[----:B------:R-:W-:Y:S02]  /*5cf0*/  FSEL R175, R92, -INF , !P1 ;  /* 0xff8000005caf7808 */ /* 0x000fe40004800000 */
[----:B------:R-:W-:Y:S02]  /*5d00*/  ISETP.GE.AND P1, PT, R9, R243, PT ;  /* 0x000000f30900720c */ /* 0x000fe40003f26270 */
[----:B------:R-:W-:-:S02]  /*5d10*/  FSEL R173, R91, -INF , !P0 ;  /* 0xff8000005bad7808 */ /* 0x000fc40004000000 */
[-C--:B------:R-:W-:Y:S02]  /*5d20*/  ISETP.GE.AND P0, PT, R16, R243.reuse, PT ;  /* 0x000000f31000720c */ /* 0x080fe40003f06270 */
[----:B------:R-:W-:Y:S02]  /*5d30*/  FSEL R171, R2, -INF , !P1 ;  /* 0xff80000002ab7808 */ /* 0x000fe40004800000 */
[----:B------:R-:W-:Y:S02]  /*5d40*/  ISETP.GE.AND P1, PT, R9, R248, PT ;  /* 0x000000f80900720c */ /* 0x000fe40003f26270 */
[----:B------:R-:W-:Y:S02]  /*5d50*/  FSEL R166, R14, -INF , !P0 ;  /* 0xff8000000ea67808 */ /* 0x000fe40004000000 */
[----:B------:R-:W-:Y:S02]  /*5d60*/  ISETP.GE.AND P0, PT, R26, R243, PT ;  /* 0x000000f31a00720c */ /* 0x000fe40003f06270 */
[----:B------:R-:W-:-:S02]  /*5d70*/  FSEL R176, R11, -INF , !P1 ;  /* 0xff8000000bb07808 */ /* 0x000fc40004800000 */
[----:B------:R-:W-:Y:S02]  /*5d80*/  ISETP.GE.AND P1, PT, R16, R247, PT ;  /* 0x000000f71000720c */ /* 0x000fe40003f26270 */
[----:B------:R-:W-:Y:S02]  /*5d90*/  FSEL R164, R17, -INF , !P0 ;  /* 0xff80000011a47808 */ /* 0x000fe40004000000 */
[-C--:B------:R-:W-:Y:S02]  /*5da0*/  ISETP.GE.AND P0, PT, R24, R243.reuse, PT ;  /* 0x000000f31800720c */ /* 0x080fe40003f06270 */
[----:B------:R-:W-:Y:S02]  /*5db0*/  FSEL R172, R100, -INF , !P1 ;  /* 0xff80000064ac7808 */ /* 0x000fe40004800000 */
[----:B------:R-:W-:Y:S02]  /*5dc0*/  FMNMX3.FTZ R2, R75, R74, R53, !PT ;  /* 0x0000004a4b027276 */ /* 0x000fe40007810035 */
[----:B------:R-:W-:-:S02]  /*5dd0*/  ISETP.GE.AND P1, PT, R25, R243, PT ;  /* 0x000000f31900720c */ /* 0x000fc40003f26270 */
[----:B------:R-:W-:Y:S02]  /*5de0*/  FSEL R198, R18, -INF , !P0 ;  /* 0xff80000012c67808 */ /* 0x000fe40004000000 */
[----:B------:R-:W-:Y:S02]  /*5df0*/  ISETP.GE.AND P0, PT, R22, R243, PT ;  /* 0x000000f31600720c */ /* 0x000fe40003f06270 */
[----:B------:R-:W-:Y:S02]  /*5e00*/  FMNMX3.FTZ R2, R2, R103, R102, !PT ;  /* 0x0000006702027276 */ /* 0x000fe40007810066 */
[----:B------:R-:W-:Y:S02]  /*5e10*/  FSEL R199, R39, -INF , !P1 ;  /* 0xff80000027c77808 */ /* 0x000fe40004800000 */
[----:B------:R-:W-:Y:S02]  /*5e20*/  ISETP.GE.AND P1, PT, R23, R243, PT ;  /* 0x000000f31700720c */ /* 0x000fe40003f26270 */
[----:B------:R-:W-:-:S02]  /*5e30*/  FSEL R194, R43, -INF , !P0 ;  /* 0xff8000002bc27808 */ /* 0x000fc40004000000 */
[----:B------:R-:W-:Y:S02]  /*5e40*/  ISETP.GE.AND P0, PT, R27, R243, PT ;  /* 0x000000f31b00720c */ /* 0x000fe40003f06270 */
[----:B------:R-:W-:Y:S02]  /*5e50*/  FMNMX3.FTZ R2, R2, R105, R104, !PT ;  /* 0x0000006902027276 */ /* 0x000fe40007810068 */
[----:B------:R-:W-:Y:S02]  /*5e60*/  FSEL R195, R41, -INF , !P1 ;  /* 0xff80000029c37808 */ /* 0x000fe40004800000 */
[-C--:B------:R-:W-:Y:S02]  /*5e70*/  ISETP.GE.AND P1, PT, R28, R243.reuse, PT ;  /* 0x000000f31c00720c */ /* 0x080fe40003f26270 */
[----:B------:R-:W-:Y:S02]  /*5e80*/  FSEL R211, R44, -INF , !P0 ;  /* 0xff8000002cd37808 */ /* 0x000fe40004000000 */
[----:B------:R-:W-:-:S02]  /*5e90*/  ISETP.GE.AND P0, PT, R33, R243, PT ;  /* 0x000000f32100720c */ /* 0x000fc40003f06270 */
[----:B------:R-:W-:Y:S02]  /*5ea0*/  FMNMX3.FTZ R2, R2, R119, R150, !PT ;  /* 0x0000007702027276 */ /* 0x000fe40007810096 */
[----:B------:R-:W-:Y:S02]  /*5eb0*/  FSEL R210, R42, -INF , !P1 ;  /* 0xff8000002ad27808 */ /* 0x000fe40004800000 */
[-C--:B------:R-:W-:Y:S02]  /*5ec0*/  ISETP.GE.AND P1, PT, R34, R243.reuse, PT ;  /* 0x000000f32200720c */ /* 0x080fe40003f26270 */
[----:B------:R-:W-:Y:S02]  /*5ed0*/  FSEL R220, R46, -INF , !P0 ;  /* 0xff8000002edc7808 */ /* 0x000fe40004000000 */
[----:B------:R-:W-:Y:S02]  /*5ee0*/  FMNMX3.FTZ R2, R2, R144, R142, !PT ;  /* 0x0000009002027276 */ /* 0x000fe4000781008e */
[----:B------:R-:W-:-:S02]  /*5ef0*/  ISETP.GE.AND P0, PT, R31, R243, PT ;  /* 0x000000f31f00720c */ /* 0x000fc40003f06270 */
[----:B------:R-:W-:Y:S02]  /*5f00*/  FSEL R212, R47, -INF , !P1 ;  /* 0xff8000002fd47808 */ /* 0x000fe40004800000 */
[----:B------:R-:W-:Y:S02]  /*5f10*/  FMNMX3.FTZ R2, R2, R140, R174, !PT ;  /* 0x0000008c02027276 */ /* 0x000fe400078100ae */
[-C--:B------:R-:W-:Y:S02]  /*5f20*/  ISETP.GE.AND P1, PT, R32, R243.reuse, PT ;  /* 0x000000f32000720c */ /* 0x080fe40003f26270 */
[----:B------:R-:W-:Y:S02]  /*5f30*/  FSEL R229, R45, -INF , !P0 ;  /* 0xff8000002de57808 */ /* 0x000fe40004000000 */
[----:B------:R-:W-:Y:S02]  /*5f40*/  ISETP.GE.AND P0, PT, R29, R243, PT ;  /* 0x000000f31d00720c */ /* 0x000fe40003f06270 */
[----:B------:R-:W-:Y:S01]  /*5f50*/  ISETP.GT.AND P4, PT, R242, R36, PT ;  /* 0x00000024f200720c */ /* 0x000fe20003f84270 */
[----:B------:R1:W-:Y:S01]  /*5f60*/  STL [R1+0x38], R229 ;  /* 0x000038e501007387 */ /* 0x0003e20000100800 */
[----:B------:R-:W-:-:S02]  /*5f70*/  FMNMX3.FTZ R2, R2, R171, R166, !PT ;  /* 0x000000ab02027276 */ /* 0x000fc400078100a6 */
[----:B------:R-:W-:Y:S02]  /*5f80*/  FSEL R215, R21, -INF , !P1 ;  /* 0xff80000015d77808 */ /* 0x000fe40004800000 */
[-C--:B------:R-:W-:Y:S02]  /*5f90*/  ISETP.GE.AND P1, PT, R30, R243.reuse, PT ;  /* 0x000000f31e00720c */ /* 0x080fe40003f26270 */
[----:B------:R-:W-:Y:S02]  /*5fa0*/  FSEL R219, R20, -INF , !P0 ;  /* 0xff80000014db7808 */ /* 0x000fe40004000000 */
[----:B------:R-:W-:Y:S02]  /*5fb0*/  FSEL R48, R73, -INF , !P4 ;  /* 0xff80000049307808 */ /* 0x000fe40006000000 */
[----:B------:R-:W-:Y:S01]  /*5fc0*/  ISETP.GE.AND P0, PT, R36, R243, PT ;  /* 0x000000f32400720c */ /* 0x000fe20003f06270 */
[----:B------:R1:W-:Y:S01]  /*5fd0*/  STL [R1+0x30], R219 ;  /* 0x000030db01007387 */ /* 0x0003e20000100800 */
[----:B------:R-:W-:-:S02]  /*5fe0*/  ISETP.GT.AND P4, PT, R242, R37, PT ;  /* 0x00000025f200720c */ /* 0x000fc40003f84270 */
[----:B------:R-:W-:Y:S02]  /*5ff0*/  FMNMX3.FTZ R2, R2, R164, R199, !PT ;  /* 0x000000a402027276 */ /* 0x000fe400078100c7 */
[----:B------:R-:W-:Y:S02]  /*6000*/  FSEL R218, R40, -INF , !P1 ;  /* 0xff80000028da7808 */ /* 0x000fe40004800000 */
[-C--:B------:R-:W-:Y:S02]  /*6010*/  ISETP.GE.AND P1, PT, R35, R243.reuse, PT ;  /* 0x000000f32300720c */ /* 0x080fe40003f26270 */
[----:B------:R-:W-:Y:S02]  /*6020*/  FSEL R231, R48, -INF , !P0 ;  /* 0xff80000030e77808 */ /* 0x000fe40004000000 */
[----:B------:R-:W-:Y:S02]  /*6030*/  FSEL R15, R69, -INF , !P4 ;  /* 0xff800000450f7808 */ /* 0x000fe40006000000 */
[----:B------:R-:W-:-:S02]  /*6040*/  ISETP.GE.AND P0, PT, R37, R243, PT ;  /* 0x000000f32500720c */ /* 0x000fc40003f06270 */
[----:B------:R-:W-:Y:S02]  /*6050*/  FMNMX3.FTZ R2, R2, R198, R195, !PT ;  /* 0x000000c602027276 */ /* 0x000fe400078100c3 */
[----:B------:R-:W-:Y:S02]  /*6060*/  FSEL R228, R19, -INF , !P1 ;  /* 0xff80000013e47808 */ /* 0x000fe40004800000 */
[----:B------:R-:W-:Y:S02]  /*6070*/  FSEL R11, R15, -INF , !P0 ;  /* 0xff8000000f0b7808 */ /* 0x000fe40004000000 */
[----:B------:R-:W-:Y:S01]  /*6080*/  FMNMX3.FTZ R2, R2, R194, R210, !PT ;  /* 0x000000c202027276 */ /* 0x000fe200078100d2 */
[----:B------:R1:W-:Y:S01]  /*6090*/  STL [R1+0x2c], R228 ;  /* 0x00002ce401007387 */ /* 0x0003e20000100800 */
[----:B------:R-:W-:Y:S02]  /*60a0*/  ISETP.GE.AND P1, PT, R38, R243, PT ;  /* 0x000000f32600720c */ /* 0x000fe40003f26270 */
[----:B------:R-:W-:Y:S01]  /*60b0*/  FMNMX3.FTZ R2, R2, R211, R212, !PT ;  /* 0x000000d302027276 */ /* 0x000fe200078100d4 */
[----:B------:R1:W-:Y:S01]  /*60c0*/  STL [R1+0x20], R11 ;  /* 0x0000200b01007387 */ /* 0x0003e20000100800 */
[----:B------:R-:W-:-:S02]  /*60d0*/  FSEL R237, R13, -INF , !P1 ;  /* 0xff8000000ded7808 */ /* 0x000fc40004800000 */
[----:B------:R-:W-:Y:S02]  /*60e0*/  FMNMX3.FTZ R2, R2, R220, R215, !PT ;  /* 0x000000dc02027276 */ /* 0x000fe400078100d7 */
[----:B------:R-:W-:Y:S02]  /*60f0*/  ISETP.GE.AND P1, PT, R16, R248, PT ;  /* 0x000000f81000720c */ /* 0x000fe40003f26270 */
[----:B------:R-:W-:Y:S02]  /*6100*/  FMNMX3.FTZ R2, R2, R229, R218, !PT ;  /* 0x000000e502027276 */ /* 0x000fe400078100da */
[----:B------:R-:W-:Y:S02]  /*6110*/  ISETP.GE.AND P4, PT, R26, R247, PT ;  /* 0x000000f71a00720c */ /* 0x000fe40003f86270 */
[----:B------:R-:W-:-:S04]  /*6120*/  FMNMX3.FTZ R2, R2, R219, R228, !PT ;  /* 0x000000db02027276 */ /* 0x000fc800078100e4 */
[----:B------:R-:W-:-:S04]  /*6130*/  FMNMX3.FTZ R2, R2, R231, R237, !PT ;  /* 0x000000e702027276 */ /* 0x000fc800078100ed */
[----:B------:R-:W-:Y:S01]  /*6140*/  FMNMX.FTZ R2, R11, R2, !PT ;  /* 0x000000020b027209 */ /* 0x000fe20007810000 */
        /* <DEDUP_REMOVED lines=11> */
[----:B-1----:R-:W-:Y:S01]  /*6200*/  IMAD.U32 R11, RZ, RZ, UR11 ;  /* 0x0000000bff0b7e24 */ /* 0x002fe2000f8e00ff */
        /* <DEDUP_REMOVED lines=55> */
.L_x_631:
[----:B-1----:R-:W1:Y:S01]  /*6580*/  SHFL.BFLY PT, R11, R2, 0x2, 0x1f ;  /* 0x0c401f00020b7f89 */ /* 0x002e6200000e0000 */
[----:B------:R-:W-:Y:S01]  /*6590*/  ISETP.GT.AND P0, PT, R3, R30, PT ;  /* 0x0000001e0300720c */ /* 0x000fe20003f04270 */
[----:B------:R-:W3:Y:S01]  /*65a0*/  LDCU UR7, c[0x0][0x45c] ;  /* 0x00008b80ff0777ac */ /* 0x000ee20008000800 */
[----:B------:R-:W-:Y:S01]  /*65b0*/  FSEL R154, R49, -INF , !P1 ;  /* 0xff800000319a7808 */ /* 0x000fe20004800000 */
[----:B------:R4:W-:Y:S01]  /*65c0*/  STL [R1+0x100], R250 ;  /* 0x000100fa01007387 */ /* 0x0009e20000100800 */
[----:B------:R-:W-:Y:S02]  /*65d0*/  ISETP.GT.AND P1, PT, R3, R29, PT ;  /* 0x0000001d0300720c */ /* 0x000fe40003f24270 */
[----:B--2---:R-:W-:Y:S01]  /*65e0*/  FSEL R12, R206, -INF , !P0 ;  /* 0xff800000ce0c7808 */ /* 0x004fe20004000000 */
[----:B------:R-:W-:Y:S01]  /*65f0*/  STL [R1+0xfc], R243 ;  /* 0x0000fcf301007387 */ /* 0x000fe20000100800 */
[----:B------:R-:W-:Y:S02]  /*6600*/  ISETP.GE.AND P0, PT, R25, R247, PT ;  /* 0x000000f71900720c */ /* 0x000fe40003f06270 */
[----:B------:R-:W-:Y:S01]  /*6610*/  FSEL R13, R207, -INF , !P1 ;  /* 0xff800000cf0d7808 */ /* 0x000fe20004800000 */
[----:B------:R2:W-:Y:S01]  /*6620*/  STL [R1+0xf8], R242 ;  /* 0x0000f8f201007387 */ /* 0x0005e20000100800 */
[----:B------:R-:W-:-:S02]  /*6630*/  ISETP.GT.AND P1, PT, R3, R35, PT ;  /* 0x000000230300720c */ /* 0x000fc40003f24270 */
[----:B------:R-:W-:Y:S01]  /*6640*/  FSEL R186, R118, -INF , !P0 ;  /* 0xff80000076ba7808 */ /* 0x000fe20004000000 */
[----:B------:R-:W-:Y:S01]  /*6650*/  STL [R1+0xf4], R234 ;  /* 0x0000f4ea01007387 */ /* 0x000fe20000100800 */
[C---:B------:R-:W-:Y:S02]  /*6660*/  ISETP.GT.AND P0, PT, R3.reuse, R38, PT ;  /* 0x000000260300720c */ /* 0x040fe40003f04270 */
[----:B------:R-:W-:Y:S01]  /*6670*/  FSEL R17, R222, -INF , !P1 ;  /* 0xff800000de117808 */ /* 0x000fe20004800000 */
[----:B------:R-:W-:Y:S01]  /*6680*/  STL [R1+0xf0], R224 ;  /* 0x0000f0e001007387 */ /* 0x000fe20000100800 */
[----:B------:R-:W-:Y:S02]  /*6690*/  ISETP.GT.AND P1, PT, R3, R37, PT ;  /* 0x000000250300720c */ /* 0x000fe40003f24270 */
[----:B------:R-:W-:Y:S01]  /*66a0*/  FSEL R14, R202, -INF , !P0 ;  /* 0xff800000ca0e7808 */ /* 0x000fe20004000000 */
[----:B------:R-:W-:Y:S01]  /*66b0*/  STL [R1+0xec], R124 ;  /* 0x0000ec7c01007387 */ /* 0x000fe20000100800 */
[----:B-1----:R-:W-:-:S02]  /*66c0*/  FMNMX.FTZ R11, R2, R11, !PT ;  /* 0x0000000b020b7209 */ /* 0x002fc40007810000 */
[----:B------:R-:W-:Y:S01]  /*66d0*/  FMNMX3.FTZ R2, R79, R78, R51, !PT ;  /* 0x0000004e4f027276 */ /* 0x000fe20007810033 */
[----:B------:R-:W-:Y:S01]  /*66e0*/  STL [R1+0xe8], R83 ;  /* 0x0000e85301007387 */ /* 0x000fe20000100800 */
[----:B------:R-:W-:Y:S02]  /*66f0*/  ISETP.GE.AND P0, PT, R24, R247, PT ;  /* 0x000000f71800720c */ /* 0x000fe40003f06270 */
[----:B------:R-:W-:Y:S01]  /*6700*/  FMNMX3.FTZ R2, R2, R57, R65, !PT ;  /* 0x0000003902027276 */ /* 0x000fe20007810041 */
[----:B------:R-:W-:Y:S01]  /*6710*/  STL [R1+0xe4], R82 ;  /* 0x0000e45201007387 */ /* 0x000fe20000100800 */
[----:B------:R-:W-:Y:S02]  /*6720*/  FSEL R18, R203, -INF , !P1 ;  /* 0xff800000cb127808 */ /* 0x000fe40004800000 */
[----:B------:R-:W-:Y:S01]  /*6730*/  FMNMX3.FTZ R2, R2, R66, R67, !PT ;  /* 0x0000004202027276 */ /* 0x000fe20007810043 */
[----:B------:R-:W-:Y:S01]  /*6740*/  SHFL.BFLY PT, R80, R11, 0x1, 0x1f ;  /* 0x0c201f000b507f89 */ /* 0x000fe200000e0000 */
[----:B------:R-:W-:-:S02]  /*6750*/  ISETP.GE.AND P1, PT, R24, R248, PT ;  /* 0x000000f81800720c */ /* 0x000fc40003f26270 */
[----:B------:R-:W-:Y:S02]  /*6760*/  FSEL R182, R122, -INF , !P0 ;  /* 0xff8000007ab67808 */ /* 0x000fe40004000000 */
[----:B------:R-:W-:Y:S02]  /*6770*/  FSEL R153, R125, -INF , !P4 ;  /* 0xff8000007d997808 */ /* 0x000fe40006000000 */
[----:B------:R-:W-:Y:S02]  /*6780*/  ISETP.GE.AND P0, PT, R23, R248, PT ;  /* 0x000000f81700720c */ /* 0x000fe40003f06270 */
[----:B------:R-:W-:Y:S02]  /*6790*/  FMNMX3.FTZ R2, R2, R64, R151, !PT ;  /* 0x0000004002027276 */ /* 0x000fe40007810097 */
[----:B------:R-:W-:Y:S02]  /*67a0*/  ISETP.GE.AND P4, PT, R26, R248, PT ;  /* 0x000000f81a00720c */ /* 0x000fe40003f86270 */
[----:B------:R-:W-:-:S02]  /*67b0*/  FSEL R183, R60, -INF , !P1 ;  /* 0xff8000003cb77808 */ /* 0x000fc40004800000 */
[----:B------:R-:W-:Y:S02]  /*67c0*/  ISETP.GE.AND P1, PT, R22, R247, PT ;  /* 0x000000f71600720c */ /* 0x000fe40003f26270 */
[----:B------:R-:W-:Y:S02]  /*67d0*/  FSEL R190, R56, -INF , !P0 ;  /* 0xff80000038be7808 */ /* 0x000fe40004000000 */
[----:B------:R-:W-:Y:S02]  /*67e0*/  FMNMX3.FTZ R2, R2, R148, R143, !PT ;  /* 0x0000009402027276 */ /* 0x000fe4000781008f */
[----:B------:R-:W-:Y:S02]  /*67f0*/  FSEL R156, R50, -INF , !P4 ;  /* 0xff800000329c7808 */ /* 0x000fe40006000000 */
[----:B------:R-:W-:Y:S02]  /*6800*/  ISETP.GE.AND P0, PT, R22, R248, PT ;  /* 0x000000f81600720c */ /* 0x000fe40003f06270 */
[----:B------:R-:W-:-:S02]  /*6810*/  ISETP.GT.AND P4, PT, R3, R36, PT ;  /* 0x000000240300720c */ /* 0x000fc40003f84270 */
[----:B------:R-:W-:Y:S02]  /*6820*/  FSEL R178, R131, -INF , !P1 ;  /* 0xff80000083b27808 */ /* 0x000fe40004800000 */
[----:B------:R-:W-:Y:S02]  /*6830*/  FMNMX3.FTZ R2, R2, R141, R175, !PT ;  /* 0x0000008d02027276 */ /* 0x000fe400078100af */
[C---:B------:R-:W-:Y:S02]  /*6840*/  ISETP.GE.AND P1, PT, R28.reuse, R247, PT ;  /* 0x000000f71c00720c */ /* 0x040fe40003f26270 */
[----:B------:R-:W-:Y:S02]  /*6850*/  FSEL R191, R59, -INF , !P0 ;  /* 0xff8000003bbf7808 */ /* 0x000fe40004000000 */
[----:B------:R-:W-:Y:S02]  /*6860*/  FSEL R15, R223, -INF , !P4 ;  /* 0xff800000df0f7808 */ /* 0x000fe40006000000 */
[----:B------:R-:W-:-:S02]  /*6870*/  ISETP.GE.AND P0, PT, R28, R248, PT ;  /* 0x000000f81c00720c */ /* 0x000fc40003f06270 */
[----:B------:R-:W-:Y:S02]  /*6880*/  ISETP.GE.AND P4, PT, R25, R248, PT ;  /* 0x000000f81900720c */ /* 0x000fe40003f86270 */
[----:B------:R-:W-:Y:S02]  /*6890*/  FMNMX3.FTZ R2, R2, R173, R172, !PT ;  /* 0x000000ad02027276 */ /* 0x000fe400078100ac */
[----:B------:R-:W-:Y:S02]  /*68a0*/  FSEL R206, R115, -INF , !P1 ;  /* 0xff80000073ce7808 */ /* 0x000fe40004800000 */
[----:B------:R-:W-:Y:S02]  /*68b0*/  ISETP.GE.AND P1, PT, R27, R247, PT ;  /* 0x000000f71b00720c */ /* 0x000fe40003f26270 */
[----:B------:R-:W-:Y:S02]  /*68c0*/  FSEL R233, R54, -INF , !P0 ;  /* 0xff80000036e97808 */ /* 0x000fe40004000000 */
[----:B------:R-:W-:-:S02]  /*68d0*/  FSEL R187, R58, -INF , !P4 ;  /* 0xff8000003abb7808 */ /* 0x000fc40006000000 */
[----:B------:R-:W-:Y:S02]  /*68e0*/  ISETP.GE.AND P0, PT, R27, R248, PT ;  /* 0x000000f81b00720c */ /* 0x000fe40003f06270 */
[----:B------:R-:W-:Y:S02]  /*68f0*/  ISETP.GE.AND P4, PT, R23, R247, PT ;  /* 0x000000f71700720c */ /* 0x000fe40003f86270 */
[----:B------:R-:W-:Y:S02]  /*6900*/  FMNMX3.FTZ R3, R2, R153, R186, !PT ;  /* 0x0000009902037276 */ /* 0x000fe400078100ba */
[----:B------:R-:W-:Y:S02]  /*6910*/  FMNMX3.FTZ R2, R87, R86, R93, !PT ;  /* 0x0000005657027276 */ /* 0x000fe4000781005d */
[----:B------:R-:W-:Y:S02]  /*6920*/  FSEL R203, R123, -INF , !P1 ;  /* 0xff8000007bcb7808 */ /* 0x000fe40004800000 */
[----:B------:R-:W-:-:S02]  /*6930*/  ISETP.GE.AND P1, PT, R34, R247, PT ;  /* 0x000000f72200720c */ /* 0x000fc40003f26270 */
[----:B------:R-:W-:Y:S02]  /*6940*/  FSEL R232, R55, -INF , !P0 ;  /* 0xff80000037e87808 */ /* 0x000fe40004000000 */
[----:B------:R-:W-:Y:S02]  /*6950*/  FSEL R179, R126, -INF , !P4 ;  /* 0xff8000007eb37808 */ /* 0x000fe40006000000 */
[----:B------:R-:W-:Y:S02]  /*6960*/  ISETP.GE.AND P0, PT, R34, R248, PT ;  /* 0x000000f82200720c */ /* 0x000fe40003f06270 */
[----:B------:R-:W-:Y:S02]  /*6970*/  FMNMX3.FTZ R2, R2, R94, R98, !PT ;  /* 0x0000005e02027276 */ /* 0x000fe40007810062 */
[----:B------:R-:W-:Y:S02]  /*6980*/  FSEL R202, R130, -INF , !P1 ;  /* 0xff80000082ca7808 */ /* 0x000fe40004800000 */
[----:B------:R-:W-:-:S02]  /*6990*/  ISETP.GE.AND P1, PT, R33, R247, PT ;  /* 0x000000f72100720c */ /* 0x000fc40003f26270 */
[----:B------:R-:W-:Y:S02]  /*69a0*/  FSEL R207, R52, -INF , !P0 ;  /* 0xff80000034cf7808 */ /* 0x000fe40004000000 */
[----:B------:R-:W-:Y:S02]  /*69b0*/  FMNMX3.FTZ R3, R3, R182, R179, !PT ;  /* 0x000000b603037276 */ /* 0x000fe400078100b3 */
[----:B------:R-:W-:Y:S02]  /*69c0*/  ISETP.GE.AND P0, PT, R32, R247, PT ;  /* 0x000000f72000720c */ /* 0x000fe40003f06270 */
[----:B------:R-:W-:Y:S02]  /*69d0*/  FMNMX3.FTZ R2, R2, R95, R99, !PT ;  /* 0x0000005f02027276 */ /* 0x000fe40007810063 */
[----:B------:R-:W-:Y:S02]  /*69e0*/  FSEL R201, R135, -INF , !P1 ;  /* 0xff80000087c97808 */ /* 0x000fe40004800000 */
[----:B------:R-:W-:-:S02]  /*69f0*/  FMNMX3.FTZ R3, R3, R178, R206, !PT ;  /* 0x000000b203037276 */ /* 0x000fc400078100ce */
[----:B------:R-:W-:Y:S02]  /*6a00*/  ISETP.GE.AND P1, PT, R31, R247, PT ;  /* 0x000000f71f00720c */ /* 0x000fe40003f26270 */
[----:B------:R-:W-:Y:S02]  /*6a10*/  FSEL R228, R114, -INF , !P0 ;  /* 0xff80000072e47808 */ /* 0x000fe40004000000 */
[----:B------:R-:W-:Y:S02]  /*6a20*/  FMNMX3.FTZ R2, R2, R101, R152, !PT ;  /* 0x0000006502027276 */ /* 0x000fe40007810098 */
[----:B------:R-:W-:Y:S02]  /*6a30*/  ISETP.GE.AND P0, PT, R30, R247, PT ;  /* 0x000000f71e00720c */ /* 0x000fe40003f06270 */
[----:B------:R-:W-:Y:S02]  /*6a40*/  FMNMX3.FTZ R3, R3, R203, R202, !PT ;  /* 0x000000cb03037276 */ /* 0x000fe400078100ca */
[----:B------:R-:W-:-:S02]  /*6a50*/  FSEL R20, R127, -INF , !P1 ;  /* 0xff8000007f147808 */ /* 0x000fc40004800000 */
[----:B------:R-:W-:Y:S02]  /*6a60*/  FMNMX3.FTZ R2, R2, R149, R145, !PT ;  /* 0x0000009502027276 */ /* 0x000fe40007810091 */
[-C--:B------:R-:W-:Y:S01]  /*6a70*/  ISETP.GE.AND P1, PT, R29, R247.reuse, PT ;  /* 0x000000f71d00720c */ /* 0x080fe20003f26270 */
[----:B------:R-:W-:Y:S01]  /*6a80*/  STL [R1+0x1c], R20 ;  /* 0x00001c1401007387 */ /* 0x000fe20000100800 */
[----:B------:R-:W-:Y:S02]  /*6a90*/  FSEL R21, R134, -INF , !P0 ;  /* 0xff80000086157808 */ /* 0x000fe40004000000 */
[----:B------:R-:W-:Y:S02]  /*6aa0*/  ISETP.GE.AND P0, PT, R35, R247, PT ;  /* 0x000000f72300720c */ /* 0x000fe40003f06270 */
[----:B------:R-:W-:Y:S01]  /*6ab0*/  FMNMX3.FTZ R3, R3, R201, R228, !PT ;  /* 0x000000c903037276 */ /* 0x000fe200078100e4 */
[----:B------:R-:W-:Y:S01]  /*6ac0*/  STL [R1+0x18], R21 ;  /* 0x0000181501007387 */ /* 0x000fe20000100800 */
[----:B------:R-:W-:-:S02]  /*6ad0*/  FMNMX3.FTZ R2, R2, R147, R177, !PT ;  /* 0x0000009302027276 */ /* 0x000fc400078100b1 */
[----:B------:R-:W-:Y:S02]  /*6ae0*/  FSEL R19, R139, -INF , !P1 ;  /* 0xff8000008b137808 */ /* 0x000fe40004800000 */
[-C--:B------:R-:W-:Y:S02]  /*6af0*/  ISETP.GE.AND P1, PT, R36, R247.reuse, PT ;  /* 0x000000f72400720c */ /* 0x080fe40003f26270 */
[----:B----4-:R-:W-:Y:S01]  /*6b00*/  FSEL R250, R106, -INF , !P0 ;  /* 0xff8000006afa7808 */ /* 0x010fe20004000000 */
[----:B------:R-:W-:Y:S01]  /*6b10*/  STL [R1+0x14], R19 ;  /* 0x0000141301007387 */ /* 0x000fe20000100800 */
[----:B------:R-:W-:Y:S02]  /*6b20*/  ISETP.GE.AND P0, PT, R38, R247, PT ;  /* 0x000000f72600720c */ /* 0x000fe40003f06270 */
[----:B------:R-:W-:Y:S01]  /*6b30*/  FMNMX3.FTZ R3, R3, R20, R21, !PT ;  /* 0x0000001403037276 */ /* 0x000fe20007810015 */
[----:B------:R-:W-:Y:S01]  /*6b40*/  STL [R1+0x104], R247 ;  /* 0x000104f701007387 */ /* 0x000fe20000100800 */
[----:B------:R-:W-:-:S02]  /*6b50*/  FMNMX3.FTZ R2, R2, R176, R154, !PT ;  /* 0x000000b002027276 */ /* 0x000fc4000781009a */
[----:B------:R-:W-:Y:S01]  /*6b60*/  FSEL R227, R110, -INF , !P1 ;  /* 0xff8000006ee37808 */ /* 0x000fe20004800000 */
[----:B------:R-:W-:Y:S01]  /*6b70*/  STL [R1+0x108], R250 ;  /* 0x000108fa01007387 */ /* 0x000fe20000100800 */
[----:B------:R-:W-:Y:S02]  /*6b80*/  ISETP.GE.AND P1, PT, R37, R247, PT ;  /* 0x000000f72500720c */ /* 0x000fe40003f26270 */
[----:B--2---:R-:W-:Y:S02]  /*6b90*/  FSEL R242, R107, -INF , !P0 ;  /* 0xff8000006bf27808 */ /* 0x004fe40004000000 */
[----:B------:R-:W-:Y:S02]  /*6ba0*/  FMNMX3.FTZ R3, R3, R19, R250, !PT ;  /* 0x0000001303037276 */ /* 0x000fe400078100fa */
[----:B------:R-:W-:Y:S01]  /*6bb0*/  FMNMX3.FTZ R68, R2, R156, R187, !PT ;  /* 0x0000009c02447276 */ /* 0x000fe200078100bb */
[----:B------:R1:W-:Y:S01]  /*6bc0*/  STL [R1+0x10c], R242 ;  /* 0x00010cf201007387 */ /* 0x0003e20000100800 */
[----:B------:R-:W-:-:S02]  /*6bd0*/  FSEL R230, R111, -INF , !P1 ;  /* 0xff8000006fe67808 */ /* 0x000fc40004800000 */
[----:B------:R-:W-:Y:S02]  /*6be0*/  FMNMX3.FTZ R3, R3, R227, R242, !PT ;  /* 0x000000e303037276 */ /* 0x000fe400078100f2 */
[-C--:B------:R-:W-:Y:S02]  /*6bf0*/  ISETP.GE.AND P0, PT, R33, R248.reuse, PT ;  /* 0x000000f82100720c */ /* 0x080fe40003f06270 */
[----:B------:R-:W-:Y:S02]  /*6c00*/  FMNMX3.FTZ R68, R68, R183, R190, !PT ;  /* 0x000000b744447276 */ /* 0x000fe400078100be */
[----:B------:R-:W-:Y:S02]  /*6c10*/  ISETP.GE.AND P1, PT, R32, R248, PT ;  /* 0x000000f82000720c */ /* 0x000fe40003f26270 */
[----:B------:R-:W-:Y:S02]  /*6c20*/  FMNMX.FTZ R2, R230, R3, !PT ;  /* 0x00000003e6027209 */ /* 0x000fe40007810000 */
[----:B------:R-:W-:-:S02]  /*6c30*/  FSEL R200, R63, -INF , !P0 ;  /* 0xff8000003fc87808 */ /* 0x000fc40004000000 */
[----:B------:R-:W-:Y:S01]  /*6c40*/  FMNMX3.FTZ R68, R68, R191, R233, !PT ;  /* 0x000000bf44447276 */ /* 0x000fe200078100e9 */
[----:B------:R-:W2:Y:S01]  /*6c50*/  SHFL.BFLY PT, R3, R2, 0x2, 0x1f ;  /* 0x0c401f0002037f89 */ /* 0x000ea200000e0000 */
[-C--:B------:R-:W-:Y:S02]  /*6c60*/  ISETP.GE.AND P0, PT, R31, R248.reuse, PT ;  /* 0x000000f81f00720c */ /* 0x080fe40003f06270 */
[----:B------:R-:W-:Y:S02]  /*6c70*/  FSEL R213, R61, -INF , !P1 ;  /* 0xff8000003dd57808 */ /* 0x000fe40004800000 */
[----:B------:R-:W-:Y:S02]  /*6c80*/  ISETP.GE.AND P1, PT, R30, R248, PT ;  /* 0x000000f81e00720c */ /* 0x000fe40003f26270 */
[----:B------:R-:W-:Y:S02]  /*6c90*/  FMNMX3.FTZ R68, R68, R232, R207, !PT ;  /* 0x000000e844447276 */ /* 0x000fe400078100cf */
[----:B-1----:R-:W-:-:S02]  /*6ca0*/  FSEL R242, R62, -INF , !P0 ;  /* 0xff8000003ef27808 */ /* 0x002fc40004000000 */
[-C--:B------:R-:W-:Y:S02]  /*6cb0*/  ISETP.GE.AND P0, PT, R29, R248.reuse, PT ;  /* 0x000000f81d00720c */ /* 0x080fe40003f06270 */
[----:B------:R-:W-:Y:S01]  /*6cc0*/  FSEL R252, R12, -INF , !P1 ;  /* 0xff8000000cfc7808 */ /* 0x000fe20004800000 */
[----:B------:R-:W-:Y:S01]  /*6cd0*/  STL [R1+0x114], R242 ;  /* 0x000114f201007387 */ /* 0x000fe20000100800 */
[----:B------:R-:W-:Y:S02]  /*6ce0*/  ISETP.GE.AND P1, PT, R35, R248, PT ;  /* 0x000000f82300720c */ /* 0x000fe40003f26270 */
[----:B------:R-:W-:Y:S01]  /*6cf0*/  FMNMX3.FTZ R68, R68, R200, R213, !PT ;  /* 0x000000c844447276 */ /* 0x000fe200078100d5 */
[----:B------:R-:W-:Y:S01]  /*6d00*/  STL [R1+0x110], R252 ;  /* 0x000110fc01007387 */ /* 0x000fe20000100800 */
[----:B------:R-:W-:Y:S02]  /*6d10*/  FSEL R251, R13, -INF , !P0 ;  /* 0xff8000000dfb7808 */ /* 0x000fe40004000000 */
[----:B------:R-:W-:Y:S01]  /*6d20*/  ISETP.GE.AND P0, PT, R36, R248, PT ;  /* 0x000000f82400720c */ /* 0x000fe20003f06270 */
[----:B------:R-:W-:Y:S01]  /*6d30*/  STL [R1+0x118], R248 ;  /* 0x000118f801007387 */ /* 0x000fe20000100800 */
[----:B------:R-:W-:-:S02]  /*6d40*/  FSEL R246, R17, -INF , !P1 ;  /* 0xff80000011f67808 */ /* 0x000fc40004800000 */
[----:B------:R-:W-:Y:S02]  /*6d50*/  ISETP.GE.AND P1, PT, R38, R248, PT ;  /* 0x000000f82600720c */ /* 0x000fe40003f26270 */
[----:B------:R-:W-:Y:S01]  /*6d60*/  FMNMX3.FTZ R68, R68, R242, R252, !PT ;  /* 0x000000f244447276 */ /* 0x000fe200078100fc */
[----:B------:R-:W-:Y:S01]  /*6d70*/  STL [R1+0x11c], R246 ;  /* 0x00011cf601007387 */ /* 0x000fe20000100800 */
[----:B------:R-:W-:Y:S02]  /*6d80*/  FSEL R245, R15, -INF , !P0 ;  /* 0xff8000000ff57808 */ /* 0x000fe40004000000 */
[----:B------:R-:W-:Y:S02]  /*6d90*/  ISETP.GE.AND P0, PT, R37, R248, PT ;  /* 0x000000f82500720c */ /* 0x000fe40003f06270 */
[----:B------:R-:W-:Y:S02]  /*6da0*/  FSEL R244, R14, -INF , !P1 ;  /* 0xff8000000ef47808 */ /* 0x000fe40004800000 */
[----:B------:R-:W-:-:S02]  /*6db0*/  FMNMX3.FTZ R68, R68, R251, R246, !PT ;  /* 0x000000fb44447276 */ /* 0x000fc400078100f6 */
[----:B------:R-:W-:Y:S02]  /*6dc0*/  FSEL R241, R18, -INF , !P0 ;  /* 0xff80000012f17808 */ /* 0x000fe40004000000 */
[----:B------:R-:W-:Y:S02]  /*6dd0*/  FMNMX3.FTZ R68, R68, R245, R244, !PT ;  /* 0x000000f544447276 */ /* 0x000fe400078100f4 */
[----:B------:R-:W-:Y:S02]  /*6de0*/  FSEL R81, R165, -INF , !P5 ;  /* 0xff800000a5517808 */ /* 0x000fe40006800000 */
[----:B------:R-:W-:Y:S02]  /*6df0*/  FMNMX.FTZ R68, R241, R68, !PT ;  /* 0x00000044f1447209 */ /* 0x000fe40007810000 */
[----:B--2---:R-:W-:Y:S02]  /*6e00*/  FMNMX.FTZ R2, R2, R3, !PT ;  /* 0x0000000302027209 */ /* 0x004fe40007810000 */
[----:B------:R-:W-:-:S02]  /*6e10*/  ISETP.GE.AND P5, PT, R4, R249, PT ;  /* 0x000000f90400720c */ /* 0x000fc40003fa6270 */
[----:B------:R-:W1:Y:S01]  /*6e20*/  SHFL.BFLY PT, R4, R68, 0x2, 0x1f ;  /* 0x0c401f0044047f89 */ /* 0x000e6200000e0000 */
[----:B------:R-:W-:Y:S02]  /*6e30*/  FMNMX.FTZ R80, R11, R80, !PT ;  /* 0x000000500b507209 */ /* 0x000fe40007810000 */
[-C--:B------:R-:W-:Y:S01]  /*6e40*/  ISETP.GE.AND P0, PT, R6, R249.reuse, PT ;  /* 0x000000f90600720c */ /* 0x080fe20003f06270 */
[----:B------:R-:W2:Y:S01]  /*6e50*/  SHFL.BFLY PT, R70, R2, 0x1, 0x1f ;  /* 0x0c201f0002467f89 */ /* 0x000ea200000e0000 */
[----:B------:R-:W-:Y:S02]  /*6e60*/  FSEL R71, R217, -INF , !P6 ;  /* 0xff800000d9477808 */ /* 0x000fe40007000000 */
[----:B------:R-:W-:Y:S01]  /*6e70*/  ISETP.GE.AND P6, PT, R5, R249, PT ;  /* 0x000000f90500720c */ /* 0x000fe20003fc6270 */
[----:B---3--:R-:W-:Y:S01]  /*6e80*/  FMUL.FTZ R5, R80, UR7 ;  /* 0x0000000750057c20 */ /* 0x008fe20008410000 */
[----:B------:R-:W-:Y:S02]  /*6e90*/  FSEL R89, R208, -INF , !P0 ;  /* 0xff800000d0597808 */ /* 0x000fe40004000000 */
[----:B------:R-:W-:-:S02]  /*6ea0*/  FSETP.NEU.FTZ.AND P0, PT, R80, -INF , PT ;  /* 0xff8000005000780b */ /* 0x000fc40003f1d000 */
[----:B------:R-:W-:Y:S02]  /*6eb0*/  FSEL R91, R162, -INF , !P5 ;  /* 0xff800000a25b7808 */ /* 0x000fe40006800000 */
[----:B------:R-:W-:Y:S02]  /*6ec0*/  FSEL R5, R5, RZ, P0 ;  /* 0x000000ff05057208 */ /* 0x000fe40000000000 */
[-C--:B------:R-:W-:Y:S02]  /*6ed0*/  ISETP.GE.AND P5, PT, R25, R249.reuse, PT ;  /* 0x000000f91900720c */ /* 0x080fe40003fa6270 */
[----:B------:R-:W-:Y:S01]  /*6ee0*/  FSEL R90, R163, -INF , !P6 ;  /* 0xff800000a35a7808 */ /* 0x000fe20007000000 */
[----:B------:R-:W-:Y:S01]  /*6ef0*/  FFMA.FTZ R3, R75, UR7, -R5 ;  /* 0x000000074b037c23 */ /* 0x000fe20008010805 */
[----:B------:R-:W-:Y:S02]  /*6f00*/  FSEL R155, R169, -INF , !P5 ;  /* 0xff800000a99b7808 */ /* 0x000fe40006800000 */
[----:B------:R-:W-:Y:S01]  /*6f10*/  ISETP.GE.AND P6, PT, R16, R249, PT ;  /* 0x000000f91000720c */ /* 0x000fe20003fc6270 */
[----:B------:R3:W-:Y:S01]  /*6f20*/  MUFU.EX2 R247, R3 ;  /* 0x0000000300f77308 */ /* 0x0007e20000000800 */
[----:B-1----:R-:W-:-:S02]  /*6f30*/  FMNMX.FTZ R68, R68, R4, !PT ;  /* 0x0000000444447209 */ /* 0x002fc40007810000 */
[----:B------:R-:W-:Y:S02]  /*6f40*/  FMNMX3.FTZ R4, R138, R133, R132, !PT ;  /* 0x000000858a047276 */ /* 0x000fe40007810084 */
[----:B--2---:R-:W-:Y:S01]  /*6f50*/  FMNMX.FTZ R70, R2, R70, !PT ;  /* 0x0000004602467209 */ /* 0x004fe20007810000 */
[----:B------:R-:W1:Y:S01]  /*6f60*/  SHFL.BFLY PT, R6, R68, 0x1, 0x1f ;  /* 0x0c201f0044067f89 */ /* 0x000e6200000e0000 */
[----:B------:R-:W-:Y:S01]  /*6f70*/  FFMA.FTZ R2, R74, UR7, -R5 ;  /* 0x000000074a027c23 */ /* 0x000fe20008010805 */
[----:B------:R-:W-:Y:S02]  /*6f80*/  FSEL R139, R157, -INF , !P6 ;  /* 0xff8000009d8b7808 */ /* 0x000fe40007000000 */
[----:B------:R-:W-:Y:S01]  /*6f90*/  FSETP.NEU.FTZ.AND P5, PT, R70, -INF , PT ;  /* 0xff8000004600780b */ /* 0x000fe20003fbd000 */
[----:B------:R2:W-:Y:S01]  /*6fa0*/  MUFU.EX2 R223, R2 ;  /* 0x0000000200df7308 */ /* 0x0005e20000000800 */
[-C--:B------:R-:W-:Y:S02]  /*6fb0*/  ISETP.GE.AND P4, PT, R8, R249.reuse, PT ;  /* 0x000000f90800720c */ /* 0x080fe40003f86270 */
[----:B------:R-:W-:-:S02]  /*6fc0*/  ISETP.GE.AND P1, PT, R7, R249, PT ;  /* 0x000000f90700720c */ /* 0x000fc40003f26270 */
[----:B------:R-:W-:Y:S01]  /*6fd0*/  ISETP.GE.AND P6, PT, R22, R249, PT ;  /* 0x000000f91600720c */ /* 0x000fe20003fc6270 */
[----:B---3--:R-:W-:Y:S01]  /*6fe0*/  FMUL.FTZ R3, R70, UR7 ;  /* 0x0000000746037c20 */ /* 0x008fe20008410000 */
[----:B------:R-:W-:Y:S02]  /*6ff0*/  FMNMX3.FTZ R4, R4, R136, R137, !PT ;  /* 0x0000008804047276 */ /* 0x000fe40007810089 */
[----:B------:R-:W-:Y:S02]  /*7000*/  FSEL R84, R216, -INF , !P4 ;  /* 0xff800000d8547808 */ /* 0x000fe40006000000 */
[----:B------:R-:W-:Y:S02]  /*7010*/  FSEL R3, R3, RZ, P5 ;  /* 0x000000ff03037208 */ /* 0x000fe40002800000 */
[----:B------:R-:W-:Y:S02]  /*7020*/  FSEL R85, R209, -INF , !P1 ;  /* 0xff800000d1557808 */ /* 0x000fe40004800000 */
[----:B------:R-:W-:Y:S01]  /*7030*/  FSEL R159, R185, -INF , !P6 ;  /* 0xff800000b99f7808 */ /* 0x000fe20007000000 */
[----:B--2---:R-:W-:Y:S01]  /*7040*/  FFMA.FTZ R2, R53, UR7, -R5 ;  /* 0x0000000735027c23 */ /* 0x004fe20008010805 */
[----:B------:R-:W-:-:S02]  /*7050*/  FMNMX3.FTZ R4, R4, R71, R81, !PT ;  /* 0x0000004704047276 */ /* 0x000fc40007810051 */
[----:B-1----:R-:W-:Y:S01]  /*7060*/  FMNMX.FTZ R68, R68, R6, !PT ;  /* 0x0000000644447209 */ /* 0x002fe20007810000 */
[----:B------:R1:W-:Y:S01]  /*7070*/  MUFU.EX2 R222, R2 ;  /* 0x0000000200de7308 */ /* 0x0003e20000000800 */
[-C--:B------:R-:W-:Y:S01]  /*7080*/  ISETP.GE.AND P6, PT, R32, R249.reuse, PT ;  /* 0x000000f92000720c */ /* 0x080fe20003fc6270 */
[----:B------:R-:W-:Y:S01]  /*7090*/  FFMA.FTZ R6, R57, UR7, -R3 ;  /* 0x0000000739067c23 */ /* 0x000fe20008010803 */
[----:B------:R-:W-:Y:S02]  /*70a0*/  ISETP.GE.AND P4, PT, R10, R249, PT ;  /* 0x000000f90a00720c */ /* 0x000fe40003f86270 */
[----:B------:R-:W-:Y:S02]  /*70b0*/  FMNMX3.FTZ R4, R4, R84, R85, !PT ;  /* 0x0000005404047276 */ /* 0x000fe40007810055 */
[----:B------:R-:W-:Y:S01]  /*70c0*/  FSEL R163, R161, -INF , !P6 ;  /* 0xff800000a1a37808 */ /* 0x000fe20007000000 */
[----:B------:R-:W-:Y:S01]  /*70d0*/  MUFU.EX2 R229, R6 ;  /* 0x0000000600e57308 */ /* 0x000fe20000000800 */
[----:B------:R-:W-:-:S02]  /*70e0*/  FSETP.NEU.FTZ.AND P6, PT, R68, -INF , PT ;  /* 0xff8000004400780b */ /* 0x000fc40003fdd000 */
[----:B------:R-:W-:Y:S02]  /*70f0*/  ISETP.GE.AND P1, PT, R9, R249, PT ;  /* 0x000000f90900720c */ /* 0x000fe40003f26270 */
[----:B------:R-:W-:Y:S02]  /*7100*/  FSEL R126, R192, -INF , !P4 ;  /* 0xff800000c07e7808 */ /* 0x000fe40006000000 */
[----:B------:R-:W-:Y:S01]  /*7110*/  FMNMX3.FTZ R4, R4, R89, R90, !PT ;  /* 0x0000005904047276 */ /* 0x000fe2000781005a */
[----:B-1----:R-:W-:Y:S01]  /*7120*/  FFMA.FTZ R2, R79, UR7, -R3 ;  /* 0x000000074f027c23 */ /* 0x002fe20008010803 */
[-C--:B------:R-:W-:Y:S02]  /*7130*/  ISETP.GE.AND P4, PT, R24, R249.reuse, PT ;  /* 0x000000f91800720c */ /* 0x080fe40003f86270 */
[----:B------:R-:W-:Y:S01]  /*7140*/  ISETP.GE.AND P0, PT, R26, R249, PT ;  /* 0x000000f91a00720c */ /* 0x000fe20003f06270 */
[----:B------:R1:W-:Y:S01]  /*7150*/  MUFU.EX2 R252, R2 ;  /* 0x0000000200fc7308 */ /* 0x0003e20000000800 */
[----:B------:R-:W-:-:S02]  /*7160*/  FSEL R134, R193, -INF , !P1 ;  /* 0xff800000c1867808 */ /* 0x000fc40004800000 */
[----:B------:R-:W-:Y:S01]  /*7170*/  FMNMX3.FTZ R7, R4, R91, R126, !PT ;  /* 0x0000005b04077276 */ /* 0x000fe2000781007e */
[----:B------:R-:W-:Y:S01]  /*7180*/  IMAD.IADD R4, R226, 0x1, R235 ;  /* 0x00000001e2047824 */ /* 0x000fe200078e02eb */
[-C--:B------:R-:W-:Y:S02]  /*7190*/  ISETP.GE.AND P1, PT, R23, R249.reuse, PT ;  /* 0x000000f91700720c */ /* 0x080fe40003f26270 */
[----:B------:R-:W-:Y:S02]  /*71a0*/  FSEL R157, R196, -INF , !P4 ;  /* 0xff800000c49d7808 */ /* 0x000fe40006000000 */
[----:B------:R-:W-:Y:S02]  /*71b0*/  FSEL R135, R170, -INF , !P0 ;  /* 0xff800000aa877808 */ /* 0x000fe40004000000 */
[----:B------:R-:W-:Y:S02]  /*71c0*/  ISETP.GE.AND P4, PT, R27, R249, PT ;  /* 0x000000f91b00720c */ /* 0x000fe40003f86270 */
[----:B------:R-:W-:-:S02]  /*71d0*/  FMNMX3.FTZ R7, R7, R134, R139, !PT ;  /* 0x0000008607077276 */ /* 0x000fc4000781008b */
[-C--:B------:R-:W-:Y:S01]  /*71e0*/  ISETP.GE.AND P5, PT, R34, R249.reuse, PT ;  /* 0x000000f92200720c */ /* 0x080fe20003fa6270 */
[----:B-1----:R-:W-:Y:S01]  /*71f0*/  FFMA.FTZ R2, R78, UR7, -R3 ;  /* 0x000000074e027c23 */ /* 0x002fe20008010803 */
[----:B------:R-:W-:Y:S02]  /*7200*/  FSEL R158, R168, -INF , !P1 ;  /* 0xff800000a89e7808 */ /* 0x000fe40004800000 */
[----:B------:R-:W-:Y:S01]  /*7210*/  ISETP.GE.AND P0, PT, R28, R249, PT ;  /* 0x000000f91c00720c */ /* 0x000fe20003f06270 */
[----:B------:R1:W2:Y:S01]  /*7220*/  MUFU.EX2 R214, R2 ;  /* 0x0000000200d67308 */ /* 0x0002a20000000800 */
[----:B------:R-:W-:Y:S02]  /*7230*/  FSEL R168, R167, -INF , !P4 ;  /* 0xff800000a7a87808 */ /* 0x000fe40006000000 */
[----:B------:R-:W-:Y:S02]  /*7240*/  FSEL R167, R146, -INF , !P5 ;  /* 0xff80000092a77808 */ /* 0x000fe40006800000 */
[----:B------:R-:W-:-:S02]  /*7250*/  LEA R146, R4, UR5, 0x1 ;  /* 0x0000000504927c11 */ /* 0x000fc4000f8e08ff */
[----:B------:R-:W-:Y:S02]  /*7260*/  FSEL R184, R184, -INF , !P0 ;  /* 0xff800000b8b87808 */ /* 0x000fe40004000000 */
[-C--:B------:R-:W-:Y:S01]  /*7270*/  ISETP.GE.AND P1, PT, R33, R249.reuse, PT ;  /* 0x000000f92100720c */ /* 0x080fe20003f26270 */
[----:B------:R-:W-:Y:S01]  /*7280*/  IMAD.IADD R125, R225, 0x1, R146 ;  /* 0x00000001e17d7824 */ /* 0x000fe200078e0292 */
[-C--:B------:R-:W-:Y:S01]  /*7290*/  ISETP.GE.AND P0, PT, R31, R249.reuse, PT ;  /* 0x000000f91f00720c */ /* 0x080fe20003f06270 */
[----:B------:R-:W3:Y:S01]  /*72a0*/  LDSM.16.MT88.4 R16, [R146+0x8000] ;  /* 0x008000009210783b */ /* 0x000ee20000004200 */
[-C--:B------:R-:W-:Y:S02]  /*72b0*/  ISETP.GE.AND P4, PT, R30, R249.reuse, PT ;  /* 0x000000f91e00720c */ /* 0x080fe40003f86270 */
[----:B------:R-:W-:Y:S01]  /*72c0*/  FSEL R165, R160, -INF , !P1 ;  /* 0xff800000a0a57808 */ /* 0x000fe20004800000 */
[----:B------:R-:W-:Y:S01]  /*72d0*/  LDSM.16.MT88.4 R60, [R146+0x8800] ;  /* 0x00880000923c783b */ /* 0x000fe20000004200 */
[----:B-1----:R-:W-:Y:S01]  /*72e0*/  FFMA.FTZ R2, R51, UR7, -R3 ;  /* 0x0000000733027c23 */ /* 0x002fe20008010803 */
[----:B------:R-:W-:-:S02]  /*72f0*/  ISETP.GE.AND P5, PT, R29, R249, PT ;  /* 0x000000f91d00720c */ /* 0x000fc40003fa6270 */
[-C--:B------:R-:W-:Y:S01]  /*7300*/  ISETP.GE.AND P1, PT, R35, R249.reuse, PT ;  /* 0x000000f92300720c */ /* 0x080fe20003f26270 */
[----:B------:R1:W4:Y:S01]  /*7310*/  MUFU.EX2 R224, R2 ;  /* 0x0000000200e07308 */ /* 0x0003220000000800 */
[----:B------:R-:W-:Y:S01]  /*7320*/  FSEL R188, R188, -INF , !P0 ;  /* 0xff800000bcbc7808 */ /* 0x000fe20004000000 */
[----:B------:R-:W-:Y:S01]  /*7330*/  LDSM.16.MT88.4 R48, [R125+0x8800] ;  /* 0x008800007d30783b */ /* 0x000fe20000004200 */
[----:B------:R-:W-:Y:S01]  /*7340*/  FSEL R162, R204, -INF , !P4 ;  /* 0xff800000cca27808 */ /* 0x000fe20006000000 */
[----:B------:R-:W-:Y:S01]  /*7350*/  IMAD.MOV.U32 R204, RZ, RZ, R230 ;  /* 0x000000ffffcc7224 */ /* 0x000fe200078e00e6 */
[----:B------:R-:W-:Y:S02]  /*7360*/  ISETP.GE.AND P0, PT, R38, R249, PT ;  /* 0x000000f92600720c */ /* 0x000fe40003f06270 */
[----:B------:R-:W-:Y:S02]  /*7370*/  FSEL R161, R205, -INF , !P5 ;  /* 0xff800000cda17808 */ /* 0x000fe40006800000 */
[----:B------:R-:W-:-:S02]  /*7380*/  FSEL R197, R197, -INF , !P1 ;  /* 0xff800000c5c57808 */ /* 0x000fc40004800000 */
[-C--:B------:R-:W-:Y:S02]  /*7390*/  ISETP.GE.AND P4, PT, R37, R249.reuse, PT ;  /* 0x000000f92500720c */ /* 0x080fe40003f86270 */
[----:B------:R-:W-:Y:S02]  /*73a0*/  FSEL R181, R181, -INF , !P0 ;  /* 0xff800000b5b57808 */ /* 0x000fe40004000000 */
[----:B------:R-:W-:Y:S01]  /*73b0*/  FSEL R180, R180, -INF , !P4 ;  /* 0xff800000b4b47808 */ /* 0x000fe20006000000 */
[----:B-1----:R-:W-:Y:S01]  /*73c0*/  FMUL.FTZ R2, R68, UR7 ;  /* 0x0000000744027c20 */ /* 0x002fe20008410000 */
[----:B------:R-:W-:Y:S02]  /*73d0*/  IADD3 R127, PT, PT, R0, R146, RZ ;  /* 0x00000092007f7210 */ /* 0x000fe40007ffe0ff */
[----:B--2---:R-:W-:Y:S02]  /*73e0*/  F2FP.F16.F32.PACK_AB R8, R214, R252 ;  /* 0x000000fcd608723e */ /* 0x004fe400000000ff */
[----:B------:R-:W-:Y:S01]  /*73f0*/  FSEL R2, R2, RZ, P6 ;  /* 0x000000ff02027208 */ /* 0x000fe20003000000 */
[----:B------:R-:W-:Y:S01]  /*7400*/  IMAD.IADD R88, R225, 0x1, R127 ;  /* 0x00000001e1587824 */ /* 0x000fe200078e027f */
[----:B------:R-:W-:Y:S01]  /*7410*/  ISETP.GE.AND P6, PT, R36, R249, PT ;  /* 0x000000f92400720c */ /* 0x000fe20003fc6270 */
[----:B------:R-:W-:Y:S01]  /*7420*/  LDSM.16.MT88.4 R44, [R127+0x8000] ;  /* 0x008000007f2c783b */ /* 0x000fe20000004200 */
[----:B----4-:R-:W-:Y:S01]  /*7430*/  F2FP.F16.F32.PACK_AB R10, R229, R224 ;  /* 0x000000e0e50a723e */ /* 0x010fe200000000ff */
[--C-:B------:R-:W-:Y:S01]  /*7440*/  FFMA.FTZ R6, R87, UR7, -R2.reuse ;  /* 0x0000000757067c23 */ /* 0x100fe20008010802 */
[----:B------:R-:W-:Y:S01]  /*7450*/  FFMA.FTZ R4, R86, UR7, -R2 ;  /* 0x0000000756047c23 */ /* 0x000fe20008010802 */
[----:B------:R-:W-:Y:S01]  /*7460*/  FSEL R189, R189, -INF , !P6 ;  /* 0xff800000bdbd7808 */ /* 0x000fe20007000000 */
[----:B------:R-:W-:Y:S01]  /*7470*/  LDSM.16.MT88.4 R36, [R125+0x8000] ;  /* 0x008000007d24783b */ /* 0x000fe20000004200 */
[----:B------:R1:W-:Y:S01]  /*7480*/  MUFU.EX2 R221, R6 ;  /* 0x0000000600dd7308 */ /* 0x0003e20000000800 */
[----:B------:R-:W-:-:S02]  /*7490*/  MOV R226, R228 ;  /* 0x000000e400e27202 */ /* 0x000fc40000000f00 */
[----:B------:R-:W-:Y:S04]  /*74a0*/  LDSM.16.MT88.4 R52, [R88+0x8000] ;  /* 0x008000005834783b */ /* 0x000fe80000004200 */
[----:B------:R-:W-:Y:S01]  /*74b0*/  LDSM.16.MT88.4 R76, [R88+0x8800] ;  /* 0x00880000584c783b */ /* 0x000fe20000004200 */
[----:B------:R2:W4:Y:S03]  /*74c0*/  MUFU.EX2 R219, R4 ;  /* 0x0000000400db7308 */ /* 0x0005260000000800 */
[----:B------:R-:W-:Y:S01]  /*74d0*/  LDSM.16.MT88.4 R56, [R127+0x8800] ;  /* 0x008800007f38783b */ /* 0x000fe20000004200 */
[----:B-1----:R-:W-:-:S04]  /*74e0*/  FMNMX3.FTZ R6, R7, R135, R155, !PT ;  /* 0x0000008707067276 */ /* 0x002fc8000781009b */
[----:B------:R-:W-:-:S04]  /*74f0*/  FMNMX3.FTZ R6, R6, R157, R158, !PT ;  /* 0x0000009d06067276 */ /* 0x000fc8000781009e */
[----:B--2---:R-:W-:Y:S01]  /*7500*/  FMNMX3.FTZ R4, R6, R159, R184, !PT ;  /* 0x0000009f06047276 */ /* 0x004fe200078100b8 */
[----:B------:R-:W-:Y:S01]  /*7510*/  FFMA.FTZ R6, R93, UR7, -R2 ;  /* 0x000000075d067c23 */ /* 0x000fe20008010802 */
[----:B----4-:R-:W-:Y:S02]  /*7520*/  F2FP.F16.F32.PACK_AB R9, R219, R221 ;  /* 0x000000dddb09723e */ /* 0x010fe400000000ff */
[----:B------:R-:W-:Y:S01]  /*7530*/  FMNMX3.FTZ R4, R4, R168, R167, !PT ;  /* 0x000000a804047276 */ /* 0x000fe200078100a7 */
[----:B------:R1:W-:Y:S03]  /*7540*/  MUFU.EX2 R160, R6 ;  /* 0x0000000600a07308 */ /* 0x0003e60000000800 */
[----:B------:R-:W-:-:S04]  /*7550*/  FMNMX3.FTZ R4, R4, R165, R163, !PT ;  /* 0x000000a504047276 */ /* 0x000fc800078100a3 */
[----:B------:R-:W-:-:S04]  /*7560*/  FMNMX3.FTZ R4, R4, R188, R162, !PT ;  /* 0x000000bc04047276 */ /* 0x000fc800078100a2 */
[----:B------:R-:W-:-:S04]  /*7570*/  FMNMX3.FTZ R4, R4, R161, R197, !PT ;  /* 0x000000a104047276 */ /* 0x000fc800078100c5 */
[----:B------:R-:W-:Y:S01]  /*7580*/  FMNMX3.FTZ R4, R4, R189, R181, !PT ;  /* 0x000000bd04047276 */ /* 0x000fe200078100b5 */
[----:B-1----:R-:W-:-:S03]  /*7590*/  FFMA.FTZ R6, R94, UR7, -R2 ;  /* 0x000000075e067c23 */ /* 0x002fc60008010802 */
[----:B------:R-:W-:Y:S01]  /*75a0*/  FMNMX.FTZ R4, R180, R4, !PT ;  /* 0x00000004b4047209 */ /* 0x000fe20007810000 */
[----:B------:R1:W2:Y:S04]  /*75b0*/  MUFU.EX2 R243, R6 ;  /* 0x0000000600f37308 */ /* 0x0002a80000000800 */
[----:B------:R-:W4:Y:S01]  /*75c0*/  SHFL.BFLY PT, R7, R4, 0x2, 0x1f ;  /* 0x0c401f0004077f89 */ /* 0x000f2200000e0000 */
[----:B-1----:R-:W-:Y:S01]  /*75d0*/  FFMA.FTZ R6, R65, UR7, -R3 ;  /* 0x0000000741067c23 */ /* 0x002fe20008010803 */
[----:B--2---:R-:W-:-:S03]  /*75e0*/  F2FP.F16.F32.PACK_AB R11, R243, R160 ;  /* 0x000000a0f30b723e */ /* 0x004fc600000000ff */
[----:B------:R1:W-:Y:S04]  /*75f0*/  MUFU.EX2 R82, R6 ;  /* 0x0000000600527308 */ /* 0x0003e80000000800 */
[----:B---3--:R-:W-:Y:S01]  /*7600*/  HMMA.16816.F32 R40, R8, R16, RZ ;  /* 0x000000100828723c */ /* 0x008fe200000018ff */
[----:B----4-:R-:W-:-:S05]  /*7610*/  FMNMX.FTZ R4, R4, R7, !PT ;  /* 0x0000000704047209 */ /* 0x010fca0007810000 */
[----:B------:R-:W2:Y:S02]  /*7620*/  SHFL.BFLY PT, R7, R4, 0x1, 0x1f ;  /* 0x0c201f0004077f89 */ /* 0x000ea400000e0000 */
[----:B------:R-:W-:Y:S01]  /*7630*/  HMMA.16816.F32 R72, R8, R36, RZ ;  /* 0x000000240848723c */ /* 0x000fe200000018ff */
[----:B-1----:R-:W-:-:S07]  /*7640*/  FFMA.FTZ R6, R66, UR7, -R3 ;  /* 0x0000000742067c23 */ /* 0x002fce0008010803 */
[C---:B------:R-:W-:Y:S01]  /*7650*/  HMMA.16816.F32 R20, R8.reuse, R52, RZ ;  /* 0x000000340814723c */ /* 0x040fe200000018ff */
[----:B------:R1:W3:Y:S07]  /*7660*/  MUFU.EX2 R124, R6 ;  /* 0x00000006007c7308 */ /* 0x0002ee0000000800 */
[----:B------:R-:W-:Y:S01]  /*7670*/  HMMA.16816.F32 R32, R8, R18, RZ ;  /* 0x000000120820723c */ /* 0x000fe200000018ff */
[----:B--2---:R-:W-:-:S07]  /*7680*/  FMNMX.FTZ R69, R4, R7, !PT ;  /* 0x0000000704457209 */ /* 0x004fce0007810000 */
[C---:B------:R-:W-:Y:S01]  /*7690*/  HMMA.16816.F32 R28, R8.reuse, R38, RZ ;  /* 0x00000026081c723c */ /* 0x040fe200000018ff */
[--C-:B-1----:R-:W-:Y:S01]  /*76a0*/  FFMA.FTZ R6, R67, UR7, -R3.reuse ;  /* 0x0000000743067c23 */ /* 0x102fe20008010803 */
[C---:B------:R-:W-:Y:S01]  /*76b0*/  FSETP.NEU.FTZ.AND P0, PT, R69.reuse, -INF , PT ;  /* 0xff8000004500780b */ /* 0x040fe20003f1d000 */
[----:B------:R-:W-:Y:S01]  /*76c0*/  FMUL.FTZ R4, R69, UR7 ;  /* 0x0000000745047c20 */ /* 0x000fe20008410000 */
[----:B---3--:R-:W-:Y:S01]  /*76d0*/  F2FP.F16.F32.PACK_AB R12, R124, R82 ;  /* 0x000000527c0c723e */ /* 0x008fe200000000ff */
[----:B------:R1:W-:Y:S03]  /*76e0*/  MUFU.EX2 R248, R6 ;  /* 0x0000000600f87308 */ /* 0x0003e60000000800 */
[----:B------:R-:W-:Y:S01]  /*76f0*/  HMMA.16816.F32 R24, R8, R46, RZ ;  /* 0x0000002e0818723c */ /* 0x000fe200000018ff */
[----:B------:R-:W-:Y:S01]  /*7700*/  FSEL R4, R4, RZ, P0 ;  /* 0x000000ff04047208 */ /* 0x000fe20000000000 */
[----:B-1----:R-:W-:-:S06]  /*7710*/  FFMA.FTZ R6, R64, UR7, -R3 ;  /* 0x0000000740067c23 */ /* 0x002fcc0008010803 */
[C---:B------:R-:W-:Y:S01]  /*7720*/  HMMA.16816.F32 R64, R8.reuse, R44, RZ ;  /* 0x0000002c0840723c */ /* 0x040fe200000018ff */
[----:B------:R1:W2:Y:S07]  /*7730*/  MUFU.EX2 R205, R6 ;  /* 0x0000000600cd7308 */ /* 0x0002ae0000000800 */
[----:B------:R-:W-:Y:S01]  /*7740*/  HMMA.16816.F32 R8, R8, R54, RZ ;  /* 0x000000360808723c */ /* 0x000fe200000018ff */
[----:B-1----:R-:W-:Y:S01]  /*7750*/  FFMA.FTZ R6, R98, UR7, -R2 ;  /* 0x0000000762067c23 */ /* 0x002fe20008010802 */
[----:B--2---:R-:W-:-:S03]  /*7760*/  F2FP.F16.F32.PACK_AB R14, R205, R248 ;  /* 0x000000f8cd0e723e */ /* 0x004fc600000000ff */
        /* <DEDUP_REMOVED lines=10> */
[----:B------:R1:W2:Y:S02]  /*7810*/  MUFU.EX2 R83, R6 ;  /* 0x0000000600537308 */ /* 0x0002a40000000800 */
[----:B------:R-:W-:Y:S01]  /*7820*/  HMMA.16816.F32 R112, R12, R78, R8 ;  /* 0x0000004e0c70723c */ /* 0x000fe20000001808 */
[----:B------:R-:W-:-:S07]  /*7830*/  F2FP.F16.F32.PACK_AB R8, R223, R247 ;  /* 0x000000f7df08723e */ /* 0x000fce00000000ff */
[----:B------:R-:W-:Y:S01]  /*7840*/  HMMA.16816.F32 R128, R12, R60, R40 ;  /* 0x0000003c0c80723c */ /* 0x000fe20000001828 */
[----:B-1----:R-:W-:Y:S01]  /*7850*/  FFMA.FTZ R6, R102, UR7, -R5 ;  /* 0x0000000766067c23 */ /* 0x002fe20008010805 */
[----:B--2---:R-:W-:-:S06]  /*7860*/  F2FP.F16.F32.PACK_AB R10, R83, R222 ;  /* 0x000000de530a723e */ /* 0x004fcc00000000ff */
[C---:B------:R-:W-:Y:S01]  /*7870*/  HMMA.16816.F32 R96, R12.reuse, R48, R72 ;  /* 0x000000300c60723c */ /* 0x040fe20000001848 */
[----:B------:R1:W-:Y:S07]  /*7880*/  MUFU.EX2 R7, R6 ;  /* 0x0000000600077308 */ /* 0x0003ee0000000800 */
[C---:B------:R-:W-:Y:S08]  /*7890*/  HMMA.16816.F32 R100, R12.reuse, R62, R32 ;  /* 0x0000003e0c64723c */ /* 0x040ff00000001820 */
[----:B------:R-:W-:Y:S01]  /*78a0*/  HMMA.16816.F32 R92, R12, R50, R28 ;  /* 0x000000320c5c723c */ /* 0x000fe2000000181c */
[----:B-1----:R-:W-:-:S04]  /*78b0*/  FFMA.FTZ R6, R105, UR7, -R5 ;  /* 0x0000000769067c23 */ /* 0x002fc80008010805 */
[----:B------:R1:W-:Y:S03]  /*78c0*/  MUFU.EX2 R238, R6 ;  /* 0x0000000600ee7308 */ /* 0x0003e60000000800 */
[C---:B------:R-:W-:Y:S08]  /*78d0*/  HMMA.16816.F32 R120, R12.reuse, R56, R64 ;  /* 0x000000380c78723c */ /* 0x040ff00000001840 */
[----:B------:R-:W-:Y:S01]  /*78e0*/  HMMA.16816.F32 R72, R12, R76, R20 ;  /* 0x0000004c0c48723c */ /* 0x000fe20000001814 */
[----:B-1----:R-:W-:-:S04]  /*78f0*/  FFMA.FTZ R6, R104, UR7, -R5 ;  /* 0x0000000768067c23 */ /* 0x002fc80008010805 */
[----:B------:R1:W-:Y:S02]  /*7900*/  MUFU.EX2 R209, R6 ;  /* 0x0000000600d17308 */ /* 0x0003e40000000800 */
[----:B-1----:R-:W-:-:S06]  /*7910*/  FFMA.FTZ R6, R138, UR7, -R4 ;  /* 0x000000078a067c23 */ /* 0x002fcc0008010804 */
        /* <DEDUP_REMOVED lines=9> */
[----:B--2---:R-:W-:Y:S01]  /*79b0*/  F2FP.F16.F32.PACK_AB R11, R196, R234 ;  /* 0x000000eac40b723e */ /* 0x004fe200000000ff */
[----:B------:R-:W-:Y:S04]  /*79c0*/  HMMA.16816.F32 R116, R12, R58, R24 ;  /* 0x0000003a0c74723c */ /* 0x000fe80000001818 */
[----:B------:R1:W-:Y:S04]  /*79d0*/  MUFU.EX2 R246, R6 ;  /* 0x0000000600f67308 */ /* 0x0003e80000000800 */
[C---:B------:R-:W-:Y:S08]  /*79e0*/  HMMA.16816.F32 R40, R8.reuse, R16, RZ ;  /* 0x000000100828723c */ /* 0x040ff000000018ff */
        /* <DEDUP_REMOVED lines=13> */
[----:B------:R-:W-:Y:S02]  /*7ac0*/  F2FP.F16.F32.PACK_AB R8, R238, R7 ;  /* 0x00000007ee08723e */ /* 0x000fe400000000ff */
[----:B--2---:R-:W-:Y:S02]  /*7ad0*/  F2FP.F16.F32.PACK_AB R9, R169, R225 ;  /* 0x000000e1a909723e */ /* 0x004fe400000000ff */
[----:B------:R-:W-:Y:S01]  /*7ae0*/  F2FP.F16.F32.PACK_AB R10, R246, R209 ;  /* 0x000000d1f60a723e */ /* 0x000fe200000000ff */
[----:B-1----:R-:W-:-:S04]  /*7af0*/  FFMA.FTZ R6, R84, UR7, -R4 ;  /* 0x0000000754067c23 */ /* 0x002fc80008010804 */
[----:B------:R1:W2:Y:S02]  /*7b00*/  MUFU.EX2 R170, R6 ;  /* 0x0000000600aa7308 */ /* 0x0002a40000000800 */
[----:B-1----:R-:W-:Y:S01]  /*7b10*/  FFMA.FTZ R6, R150, UR7, -R5 ;  /* 0x0000000796067c23 */ /* 0x002fe20008010805 */
[----:B--2---:R-:W-:Y:S02]  /*7b20*/  F2FP.F16.F32.PACK_AB R11, R170, R185 ;  /* 0x000000b9aa0b723e */ /* 0x004fe400000000ff */
[----:B------:R-:W-:-:S03]  /*7b30*/  MOV R150, R226 ;  /* 0x000000e200967202 */ /* 0x000fc60000000f00 */
[----:B------:R1:W-:Y:S02]  /*7b40*/  MUFU.EX2 R235, R6 ;  /* 0x0000000600eb7308 */ /* 0x0003e40000000800 */
[C---:B------:R-:W-:Y:S08]  /*7b50*/  HMMA.16816.F32 R40, R8.reuse, R60, R40 ;  /* 0x0000003c0828723c */ /* 0x040ff00000001828 */
[----:B------:R-:W-:Y:S01]  /*7b60*/  HMMA.16816.F32 R44, R8, R48, R28 ;  /* 0x00000030082c723c */ /* 0x000fe2000000181c */
[----:B-1----:R-:W-:-:S07]  /*7b70*/  FFMA.FTZ R6, R144, UR7, -R5 ;  /* 0x0000000790067c23 */ /* 0x002fce0008010805 */
[C---:B------:R-:W-:Y:S01]  /*7b80*/  HMMA.16816.F32 R60, R8.reuse, R62, R32 ;  /* 0x0000003e083c723c */ /* 0x040fe20000001820 */
[----:B------:R1:W-:Y:S07]  /*7b90*/  MUFU.EX2 R106, R6 ;  /* 0x00000006006a7308 */ /* 0x0003ee0000000800 */
[C---:B------:R-:W-:Y:S01]  /*7ba0*/  HMMA.16816.F32 R64, R8.reuse, R56, R20 ;  /* 0x000000380840723c */ /* 0x040fe20000001814 */
[----:B------:R-:W-:Y:S07]  /*7bb0*/  LDSM.16.MT88.4 R20, [R146+0x9000] ;  /* 0x009000009214783b */ /* 0x000fee0000004200 */
[----:B------:R-:W-:Y:S01]  /*7bc0*/  HMMA.16816.F32 R108, R8, R76, R12 ;  /* 0x0000004c086c723c */ /* 0x000fe2000000180c */
[----:B------:R-:W-:Y:S01]  /*7bd0*/  LDSM.16.MT88.4 R12, [R127+0x9000] ;  /* 0x009000007f0c783b */ /* 0x000fe20000004200 */
[----:B-1----:R-:W-:-:S04]  /*7be0*/  FFMA.FTZ R6, R142, UR7, -R5 ;  /* 0x000000078e067c23 */ /* 0x002fc80008010805 */
[----:B------:R1:W-:Y:S02]  /*7bf0*/  MUFU.EX2 R216, R6 ;  /* 0x0000000600d87308 */ /* 0x0003e40000000800 */
[C---:B------:R-:W-:Y:S01]  /*7c00*/  HMMA.16816.F32 R48, R8.reuse, R50, R24 ;  /* 0x000000320830723c */ /* 0x040fe20000001818 */
[----:B------:R-:W-:Y:S07]  /*7c10*/  LDSM.16.MT88.4 R24, [R88+0x9000] ;  /* 0x009000005818783b */ /* 0x000fee0000004200 */
[----:B------:R-:W-:Y:S01]  /*7c20*/  HMMA.16816.F32 R32, R8, R58, R16 ;  /* 0x0000003a0820723c */ /* 0x000fe20000001810 */
[----:B------:R-:W2:Y:S01]  /*7c30*/  LDSM.16.MT88.4 R16, [R125+0x9000] ;  /* 0x009000007d10783b */ /* 0x000ea20000004200 */
[----:B-1----:R-:W-:-:S06]  /*7c40*/  FFMA.FTZ R6, R140, UR7, -R5 ;  /* 0x000000078c067c23 */ /* 0x002fcc0008010805 */
[----:B------:R-:W-:Y:S01]  /*7c50*/  HMMA.16816.F32 R28, R8, R78, R36 ;  /* 0x0000004e081c723c */ /* 0x000fe20000001824 */
[----:B------:R1:W-:Y:S02]  /*7c60*/  MUFU.EX2 R107, R6 ;  /* 0x00000006006b7308 */ /* 0x0003e40000000800 */
[----:B-1----:R-:W-:-:S06]  /*7c70*/  FFMA.FTZ R6, R85, UR7, -R4 ;  /* 0x0000000755067c23 */ /* 0x002fcc0008010804 */
[----:B------:R1:W-:Y:S02]  /*7c80*/  MUFU.EX2 R236, R6 ;  /* 0x0000000600ec7308 */ /* 0x0003e40000000800 */
[----:B-1----:R-:W-:Y:S01]  /*7c90*/  FFMA.FTZ R6, R151, UR7, -R3 ;  /* 0x0000000797067c23 */ /* 0x002fe20008010803 */
[----:B------:R-:W-:-:S05]  /*7ca0*/  MOV R151, R227 ;  /* 0x000000e300977202 */ /* 0x000fca0000000f00 */
[----:B------:R1:W-:Y:S02]  /*7cb0*/  MUFU.EX2 R140, R6 ;  /* 0x00000006008c7308 */ /* 0x0003e40000000800 */
[----:B-1----:R-:W-:-:S06]  /*7cc0*/  FFMA.FTZ R6, R148, UR7, -R3 ;  /* 0x0000000794067c23 */ /* 0x002fcc0008010803 */
[----:B------:R1:W3:Y:S02]  /*7cd0*/  MUFU.EX2 R144, R6 ;  /* 0x0000000600907308 */ /* 0x0002e40000000800 */
[----:B-1----:R-:W-:Y:S01]  /*7ce0*/  FFMA.FTZ R6, R143, UR7, -R3 ;  /* 0x000000078f067c23 */ /* 0x002fe20008010803 */
[----:B---3--:R-:W-:-:S05]  /*7cf0*/  F2FP.F16.F32.PACK_AB R8, R144, R140 ;  /* 0x0000008c9008723e */ /* 0x008fca00000000ff */
[----:B------:R1:W3:Y:S02]  /*7d00*/  MUFU.EX2 R217, R6 ;  /* 0x0000000600d97308 */ /* 0x0002e40000000800 */
[----:B-1----:R-:W-:Y:S01]  /*7d10*/  FFMA.FTZ R6, R141, UR7, -R3 ;  /* 0x000000078d067c23 */ /* 0x002fe20008010803 */
[----:B------:R-:W-:-:S05]  /*7d20*/  IMAD.MOV.U32 R141, RZ, RZ, R235 ;  /* 0x000000ffff8d7224 */ /* 0x000fca00078e00eb */
[----:B------:R1:W4:Y:S02]  /*7d30*/  MUFU.EX2 R148, R6 ;  /* 0x0000000600947308 */ /* 0x0003240000000800 */
[----:B-1----:R-:W-:Y:S01]  /*7d40*/  FFMA.FTZ R6, R152, UR7, -R2 ;  /* 0x0000000798067c23 */ /* 0x002fe20008010802 */
[----:B---3--:R-:W-:Y:S01]  /*7d50*/  MOV R152, R217 ;  /* 0x000000d900987202 */ /* 0x008fe20000000f00 */
[----:B------:R-:W-:-:S04]  /*7d60*/  IMAD.MOV.U32 R217, RZ, RZ, R231 ;  /* 0x000000ffffd97224 */ /* 0x000fc800078e00e7 */
[----:B------:R1:W-:Y:S01]  /*7d70*/  MUFU.EX2 R142, R6 ;  /* 0x00000006008e7308 */ /* 0x0003e20000000800 */
[----:B----4-:R-:W-:Y:S01]  /*7d80*/  F2FP.F16.F32.PACK_AB R10, R148, R152 ;  /* 0x00000098940a723e */ /* 0x010fe200000000ff */
[----:B-1----:R-:W-:-:S06]  /*7d90*/  FFMA.FTZ R6, R149, UR7, -R2 ;  /* 0x0000000795067c23 */ /* 0x002fcc0008010802 */
[----:B------:R1:W3:Y:S02]  /*7da0*/  MUFU.EX2 R143, R6 ;  /* 0x00000006008f7308 */ /* 0x0002e40000000800 */
[----:B-1----:R-:W-:Y:S01]  /*7db0*/  FFMA.FTZ R6, R145, UR7, -R2 ;  /* 0x0000000791067c23 */ /* 0x002fe20008010802 */
[----:B---3--:R-:W-:-:S05]  /*7dc0*/  F2FP.F16.F32.PACK_AB R9, R143, R142 ;  /* 0x0000008e8f09723e */ /* 0x008fca00000000ff */
[----:B------:R1:W-:Y:S02]  /*7dd0*/  MUFU.EX2 R71, R6 ;  /* 0x0000000600477308 */ /* 0x0003e40000000800 */
[----:B-1----:R-:W-:Y:S01]  /*7de0*/  FFMA.FTZ R6, R147, UR7, -R2 ;  /* 0x0000000793067c23 */ /* 0x002fe20008010802 */
[----:B------:R-:W-:Y:S01]  /*7df0*/  MOV R147, R7 ;  /* 0x0000000700937202 */ /* 0x000fe20000000f00 */
[----:B------:R-:W-:-:S04]  /*7e00*/  FFMA.FTZ R7, R134, UR7, -R4 ;  /* 0x0000000786077c23 */ /* 0x000fc80008010804 */
[----:B------:R1:W3:Y:S08]  /*7e10*/  MUFU.EX2 R149, R6 ;  /* 0x0000000600957308 */ /* 0x0002f00000000800 */
[----:B------:R-:W-:Y:S01]  /*7e20*/  MUFU.EX2 R226, R7 ;  /* 0x0000000700e27308 */ /* 0x000fe20000000800 */
[----:B-1----:R-:W-:Y:S01]  /*7e30*/  FFMA.FTZ R6, R89, UR7, -R4 ;  /* 0x0000000759067c23 */ /* 0x002fe20008010804 */
[----:B------:R-:W-:Y:S01]  /*7e40*/  IMAD.MOV.U32 R89, RZ, RZ, R216 ;  /* 0x000000ffff597224 */ /* 0x000fe200078e00d8 */
[----:B------:R-:W-:-:S05]  /*7e50*/  MOV R216, R237 ;  /* 0x000000ed00d87202 */ /* 0x000fca0000000f00 */
[----:B------:R1:W4:Y:S01]  /*7e60*/  MUFU.EX2 R235, R6 ;  /* 0x0000000600eb7308 */ /* 0x0003220000000800 */
[----:B---3--:R-:W-:-:S07]  /*7e70*/  F2FP.F16.F32.PACK_AB R11, R149, R71 ;  /* 0x00000047950b723e */ /* 0x008fce00000000ff */
[C---:B--2---:R-:W-:Y:S08]  /*7e80*/  HMMA.16816.F32 R96, R8.reuse, R16, R96 ;  /* 0x000000100860723c */ /* 0x044ff00000001860 */
[----:B------:R-:W-:Y:S01]  /*7e90*/  HMMA.16816.F32 R84, R8, R12, R120 ;  /* 0x0000000c0854723c */ /* 0x000fe20000001878 */
[----:B-1----:R-:W-:Y:S01]  /*7ea0*/  FFMA.FTZ R6, R90, UR7, -R4 ;  /* 0x000000075a067c23 */ /* 0x002fe20008010804 */
[----:B------:R-:W-:-:S03]  /*7eb0*/  MOV R90, R107 ;  /* 0x0000006b005a7202 */ /* 0x000fc60000000f00 */
[----:B------:R1:W-:Y:S03]  /*7ec0*/  MUFU.EX2 R239, R6 ;  /* 0x0000000600ef7308 */ /* 0x0003e60000000800 */
[C---:B------:R-:W-:Y:S08]  /*7ed0*/  HMMA.16816.F32 R72, R8.reuse, R24, R72 ;  /* 0x000000180848723c */ /* 0x040ff00000001848 */
[----:B------:R-:W-:Y:S01]  /*7ee0*/  HMMA.16816.F32 R100, R8, R22, R100 ;  /* 0x000000160864723c */ /* 0x000fe20000001864 */
[----:B-1----:R-:W-:Y:S01]  /*7ef0*/  FFMA.FTZ R6, R91, UR7, -R4 ;  /* 0x000000075b067c23 */ /* 0x002fe20008010804 */
[----:B------:R-:W-:-:S06]  /*7f00*/  IMAD.MOV.U32 R91, RZ, RZ, R106 ;  /* 0x000000ffff5b7224 */ /* 0x000fcc00078e006a */
[C---:B------:R-:W-:Y:S01]  /*7f10*/  HMMA.16816.F32 R92, R8.reuse, R18, R92 ;  /* 0x00000012085c723c */ /* 0x040fe2000000185c */
[----:B------:R1:W2:Y:S07]  /*7f20*/  MUFU.EX2 R237, R6 ;  /* 0x0000000600ed7308 */ /* 0x0002ae0000000800 */
[C---:B------:R-:W-:Y:S08]  /*7f30*/  HMMA.16816.F32 R104, R8.reuse, R20, R128 ;  /* 0x000000140868723c */ /* 0x040ff00000001880 */
[----:B------:R-:W-:Y:S01]  /*7f40*/  HMMA.16816.F32 R76, R8, R14, R116 ;  /* 0x0000000e084c723c */ /* 0x000fe20000001874 */
[----:B-1----:R-:W-:-:S04]  /*7f50*/  FFMA.FTZ R6, R174, UR7, -R5 ;  /* 0x00000007ae067c23 */ /* 0x002fc80008010805 */
[----:B------:R1:W-:Y:S03]  /*7f60*/  MUFU.EX2 R145, R6 ;  /* 0x0000000600917308 */ /* 0x0003e60000000800 */
[----:B------:R-:W-:Y:S01]  /*7f70*/  HMMA.16816.F32 R56, R8, R26, R112 ;  /* 0x0000001a0838723c */ /* 0x000fe20000001870 */
[----:B------:R-:W-:Y:S02]  /*7f80*/  F2FP.F16.F32.PACK_AB R8, R91, R141 ;  /* 0x0000008d5b08723e */ /* 0x000fe400000000ff */
[----:B----4-:R-:W-:Y:S02]  /*7f90*/  F2FP.F16.F32.PACK_AB R9, R235, R236 ;  /* 0x000000eceb09723e */ /* 0x010fe400000000ff */
[----:B------:R-:W-:Y:S02]  /*7fa0*/  F2FP.F16.F32.PACK_AB R10, R90, R89 ;  /* 0x000000595a0a723e */ /* 0x000fe400000000ff */
[----:B--2---:R-:W-:-:S07]  /*7fb0*/  F2FP.F16.F32.PACK_AB R11, R237, R239 ;  /* 0x000000efed0b723e */ /* 0x004fce00000000ff */
[----:B------:R-:W-:Y:S01]  /*7fc0*/  HMMA.16816.F32 R36, R8, R24, R108 ;  /* 0x000000180824723c */ /* 0x000fe2000000186c */
[----:B------:R-:W-:Y:S02]  /*7fd0*/  IMAD.MOV.U32 R111, RZ, RZ, R225 ;  /* 0x000000ffff6f7224 */ /* 0x000fe400078e00e1 */
[----:B-1----:R-:W-:-:S04]  /*7fe0*/  FFMA.FTZ R6, R171, UR7, -R5 ;  /* 0x00000007ab067c23 */ /* 0x002fc80008010805 */
[----:B------:R1:W2:Y:S01]  /*7ff0*/  MUFU.EX2 R81, R6 ;  /* 0x0000000600517308 */ /* 0x0002a20000000800 */
[C---:B------:R-:W-:Y:S08]  /*8000*/  HMMA.16816.F32 R32, R8.reuse, R14, R32 ;  /* 0x0000000e0820723c */ /* 0x040ff00000001820 */
[----:B------:R-:W-:Y:S01]  /*8010*/  HMMA.16816.F32 R52, R8, R20, R40 ;  /* 0x000000140834723c */ /* 0x000fe20000001828 */
[----:B-1----:R-:W-:-:S07]  /*8020*/  FFMA.FTZ R6, R166, UR7, -R5 ;  /* 0x00000007a6067c23 */ /* 0x002fce0008010805 */
[C---:B------:R-:W-:Y:S01]  /*8030*/  HMMA.16816.F32 R40, R8.reuse, R12, R64 ;  /* 0x0000000c0828723c */ /* 0x040fe20000001840 */
[----:B--2---:R-:W-:Y:S01]  /*8040*/  MOV R166, R81 ;  /* 0x0000005100a67202 */ /* 0x004fe20000000f00 */
[----:B------:R-:W-:Y:S01]  /*8050*/  IMAD.MOV.U32 R81, RZ, RZ, R229 ;  /* 0x000000ffff517224 */ /* 0x000fe200078e00e5 */
[----:B------:R1:W-:Y:S05]  /*8060*/  MUFU.EX2 R108, R6 ;  /* 0x00000006006c7308 */ /* 0x0003ea0000000800 */
[C---:B------:R-:W-:Y:S01]  /*8070*/  HMMA.16816.F32 R60, R8.reuse, R22, R60 ;  /* 0x00000016083c723c */ /* 0x040fe2000000183c */
[----:B------:R-:W2:Y:S07]  /*8080*/  LDSM.16.MT88.4 R20, [R146+0x9800] ;  /* 0x009800009214783b */ /* 0x000eae0000004200 */
[----:B------:R-:W-:Y:S01]  /*8090*/  HMMA.16816.F32 R28, R8, R26, R28 ;  /* 0x0000001a081c723c */ /* 0x000fe2000000181c */
[----:B------:R-:W3:Y:S01]  /*80a0*/  LDSM.16.MT88.4 R24, [R88+0x9800] ;  /* 0x009800005818783b */ /* 0x000ee20000004200 */
[----:B-1----:R-:W-:Y:S01]  /*80b0*/  FFMA.FTZ R6, R164, UR7, -R5 ;  /* 0x00000007a4067c23 */ /* 0x002fe20008010805 */
[----:B------:R-:W-:-:S03]  /*80c0*/  MOV R164, R111 ;  /* 0x0000006f00a47202 */ /* 0x000fc60000000f00 */
[----:B------:R1:W-:Y:S02]  /*80d0*/  MUFU.EX2 R174, R6 ;  /* 0x0000000600ae7308 */ /* 0x0003e40000000800 */
[C---:B------:R-:W-:Y:S08]  /*80e0*/  HMMA.16816.F32 R44, R8.reuse, R16, R44 ;  /* 0x00000010082c723c */ /* 0x040ff0000000182c */
[----:B------:R-:W-:Y:S01]  /*80f0*/  HMMA.16816.F32 R48, R8, R18, R48 ;  /* 0x000000120830723c */ /* 0x000fe20000001830 */
[----:B------:R-:W4:Y:S01]  /*8100*/  LDSM.16.MT88.4 R16, [R125+0x9800] ;  /* 0x009800007d10783b */ /* 0x000f220000004200 */
[----:B-1----:R-:W-:-:S04]  /*8110*/  FFMA.FTZ R6, R126, UR7, -R4 ;  /* 0x000000077e067c23 */ /* 0x002fc80008010804 */
[----:B------:R1:W-:Y:S02]  /*8120*/  MUFU.EX2 R230, R6 ;  /* 0x0000000600e67308 */ /* 0x0003e40000000800 */
[----:B-1----:R-:W-:-:S06]  /*8130*/  FFMA.FTZ R6, R175, UR7, -R3 ;  /* 0x00000007af067c23 */ /* 0x002fcc0008010803 */
[----:B------:R1:W-:Y:S02]  /*8140*/  MUFU.EX2 R14, R6 ;  /* 0x00000006000e7308 */ /* 0x0003e40000000800 */
[----:B-1----:R-:W-:Y:S01]  /*8150*/  FFMA.FTZ R6, R173, UR7, -R3 ;  /* 0x00000007ad067c23 */ /* 0x002fe20008010803 */
[----:B------:R-:W-:Y:S01]  /*8160*/  IMAD.MOV.U32 R173, RZ, RZ, R148 ;  /* 0x000000ffffad7224 */ /* 0x000fe200078e0094 */
[----:B------:R-:W-:Y:S01]  /*8170*/  MOV R148, R204 ;  /* 0x000000cc00947202 */ /* 0x000fe20000000f00 */
[----:B------:R-:W-:-:S03]  /*8180*/  IMAD.MOV.U32 R204, RZ, RZ, R220 ;  /* 0x000000ffffcc7224 */ /* 0x000fc600078e00dc */
[----:B------:R1:W-:Y:S02]  /*8190*/  MUFU.EX2 R13, R6 ;  /* 0x00000006000d7308 */ /* 0x0003e40000000800 */
[----:B-1----:R-:W-:Y:S01]  /*81a0*/  FFMA.FTZ R6, R172, UR7, -R3 ;  /* 0x00000007ac067c23 */ /* 0x002fe20008010803 */
[----:B------:R-:W-:-:S05]  /*81b0*/  IMAD.MOV.U32 R172, RZ, RZ, R222 ;  /* 0x000000ffffac7224 */ /* 0x000fca00078e00de */
[----:B------:R1:W-:Y:S02]  /*81c0*/  MUFU.EX2 R171, R6 ;  /* 0x0000000600ab7308 */ /* 0x0003e40000000800 */
[----:B-1----:R-:W-:Y:S01]  /*81d0*/  FFMA.FTZ R6, R153, UR7, -R3 ;  /* 0x0000000799067c23 */ /* 0x002fe20008010803 */
[----:B------:R-:W-:-:S05]  /*81e0*/  MOV R153, R221 ;  /* 0x000000dd00997202 */ /* 0x000fca0000000f00 */
[----:B------:R1:W2:Y:S02]  /*81f0*/  MUFU.EX2 R231, R6 ;  /* 0x0000000600e77308 */ /* 0x0002a40000000800 */
[----:B-1----:R-:W-:Y:S01]  /*8200*/  FFMA.FTZ R6, R177, UR7, -R2 ;  /* 0x00000007b1067c23 */ /* 0x002fe20008010802 */
[----:B--2---:R-:W-:Y:S01]  /*8210*/  F2FP.F16.F32.PACK_AB R10, R231, R171 ;  /* 0x000000abe70a723e */ /* 0x004fe200000000ff */
[----:B------:R-:W-:-:S04]  /*8220*/  IMAD.MOV.U32 R177, RZ, RZ, R219 ;  /* 0x000000ffffb17224 */ /* 0x000fc800078e00db */
[----:B------:R1:W2:Y:S02]  /*8230*/  MUFU.EX2 R12, R6 ;  /* 0x00000006000c7308 */ /* 0x0002a40000000800 */
[----:B-1----:R-:W-:Y:S01]  /*8240*/  FFMA.FTZ R6, R176, UR7, -R2 ;  /* 0x00000007b0067c23 */ /* 0x002fe20008010802 */
[----:B------:R-:W-:-:S05]  /*8250*/  IMAD.MOV.U32 R176, RZ, RZ, R14 ;  /* 0x000000ffffb07224 */ /* 0x000fca00078e000e */
[----:B------:R1:W3:Y:S02]  /*8260*/  MUFU.EX2 R126, R6 ;  /* 0x00000006007e7308 */ /* 0x0002e40000000800 */
[----:B-1----:R-:W-:Y:S01]  /*8270*/  FFMA.FTZ R6, R154, UR7, -R2 ;  /* 0x000000079a067c23 */ /* 0x002fe20008010802 */
[----:B------:R-:W-:-:S05]  /*8280*/  MOV R154, R13 ;  /* 0x0000000d009a7202 */ /* 0x000fca0000000f00 */
[----:B------:R1:W-:Y:S01]  /*8290*/  MUFU.EX2 R228, R6 ;  /* 0x0000000600e47308 */ /* 0x0003e20000000800 */
[----:B------:R-:W-:Y:S01]  /*82a0*/  F2FP.F16.F32.PACK_AB R8, R154, R176 ;  /* 0x000000b09a08723e */ /* 0x000fe200000000ff */
[----:B-1----:R-:W-:Y:S01]  /*82b0*/  FFMA.FTZ R6, R156, UR7, -R2 ;  /* 0x000000079c067c23 */ /* 0x002fe20008010802 */
[----:B--2---:R-:W-:Y:S02]  /*82c0*/  IMAD.MOV.U32 R156, RZ, RZ, R12 ;  /* 0x000000ffff9c7224 */ /* 0x004fe400078e000c */
[----:B------:R-:W1:Y:S03]  /*82d0*/  LDSM.16.MT88.4 R12, [R127+0x9800] ;  /* 0x009800007f0c783b */ /* 0x000e660000004200 */
[----:B------:R2:W4:Y:S01]  /*82e0*/  MUFU.EX2 R229, R6 ;  /* 0x0000000600e57308 */ /* 0x0005220000000800 */
[----:B---3--:R-:W-:Y:S01]  /*82f0*/  F2FP.F16.F32.PACK_AB R9, R126, R156 ;  /* 0x0000009c7e09723e */ /* 0x008fe200000000ff */
[----:B--2---:R-:W-:Y:S01]  /*8300*/  FFMA.FTZ R6, R139, UR7, -R4 ;  /* 0x000000078b067c23 */ /* 0x004fe20008010804 */
[----:B----4-:R-:W-:-:S05]  /*8310*/  F2FP.F16.F32.PACK_AB R11, R229, R228 ;  /* 0x000000e4e50b723e */ /* 0x010fca00000000ff */
[----:B------:R2:W-:Y:S02]  /*8320*/  MUFU.EX2 R227, R6 ;  /* 0x0000000600e37308 */ /* 0x0005e40000000800 */
[C---:B------:R-:W-:Y:S08]  /*8330*/  HMMA.16816.F32 R64, R8.reuse, R20, R104 ;  /* 0x000000140840723c */ /* 0x040ff00000001868 */
[C---:B------:R-:W-:Y:S01]  /*8340*/  HMMA.16816.F32 R104, R8.reuse, R26, R56 ;  /* 0x0000001a0868723c */ /* 0x040fe20000001838 */
[----:B------:R-:W-:Y:S01]  /*8350*/  IMAD.MOV.U32 R56, RZ, RZ, R108 ;  /* 0x000000ffff387224 */ /* 0x000fe200078e006c */
[----:B------:R-:W-:Y:S01]  /*8360*/  MOV R59, R126 ;  /* 0x0000007e003b7202 */ /* 0x000fe20000000f00 */
[----:B------:R-:W-:Y:S01]  /*8370*/  IMAD.MOV.U32 R126, RZ, RZ, R150 ;  /* 0x000000ffff7e7224 */ /* 0x000fe200078e0096 */
[----:B------:R-:W-:Y:S01]  /*8380*/  MOV R150, R217 ;  /* 0x000000d900967202 */ /* 0x000fe20000000f00 */
[----:B--2---:R-:W-:Y:S01]  /*8390*/  FFMA.FTZ R6, R135, UR7, -R4 ;  /* 0x0000000787067c23 */ /* 0x004fe20008010804 */
[----:B------:R-:W-:Y:S01]  /*83a0*/  MOV R57, R89 ;  /* 0x0000005900397202 */ /* 0x000fe20000000f00 */
[----:B------:R-:W-:Y:S01]  /*83b0*/  IMAD.MOV.U32 R89, RZ, RZ, R148 ;  /* 0x000000ffff597224 */ /* 0x000fe200078e0094 */
[----:B------:R-:W-:Y:S01]  /*83c0*/  HMMA.16816.F32 R136, R8, R22, R100 ;  /* 0x000000160888723c */ /* 0x000fe20000001864 */
[----:B------:R2:W3:Y:S01]  /*83d0*/  MUFU.EX2 R225, R6 ;  /* 0x0000000600e17308 */ /* 0x0004e20000000800 */
[----:B------:R-:W-:Y:S01]  /*83e0*/  MOV R148, R218 ;  /* 0x000000da00947202 */ /* 0x000fe20000000f00 */
[----:B------:R-:W-:Y:S01]  /*83f0*/  IMAD.MOV.U32 R58, RZ, RZ, R90 ;  /* 0x000000ffff3a7224 */ /* 0x000fe200078e005a */
[----:B------:R-:W-:Y:S01]  /*8400*/  MOV R90, R151 ;  /* 0x00000097005a7202 */ /* 0x000fe20000000f00 */
[----:B------:R-:W-:-:S02]  /*8410*/  IMAD.MOV.U32 R151, RZ, RZ, R216 ;  /* 0x000000ffff977224 */ /* 0x000fc400078e00d8 */
[----:B------:R-:W-:Y:S01]  /*8420*/  IMAD.MOV.U32 R216, RZ, RZ, R215 ;  /* 0x000000ffffd87224 */ /* 0x000fe200078e00d7 */
[C---:B------:R-:W-:Y:S08]  /*8430*/  HMMA.16816.F32 R132, R8.reuse, R16, R96 ;  /* 0x000000100884723c */ /* 0x040ff00000001860 */
[----:B------:R-:W-:Y:S01]  /*8440*/  HMMA.16816.F32 R128, R8, R18, R92 ;  /* 0x000000120880723c */ /* 0x000fe2000000185c */
[----:B--2---:R-:W-:Y:S01]  /*8450*/  FFMA.FTZ R6, R199, UR7, -R5 ;  /* 0x00000007c7067c23 */ /* 0x004fe20008010805 */
[----:B------:R-:W-:-:S03]  /*8460*/  MOV R199, R145 ;  /* 0x0000009100c77202 */ /* 0x000fc60000000f00 */
[----:B------:R2:W-:Y:S03]  /*8470*/  MUFU.EX2 R175, R6 ;  /* 0x0000000600af7308 */ /* 0x0005e60000000800 */
[C---:B-1----:R-:W-:Y:S08]  /*8480*/  HMMA.16816.F32 R120, R8.reuse, R12, R84 ;  /* 0x0000000c0878723c */ /* 0x042ff00000001854 */
[----:B------:R-:W-:Y:S01]  /*8490*/  HMMA.16816.F32 R116, R8, R14, R76 ;  /* 0x0000000e0874723c */ /* 0x000fe2000000184c */
[----:B--2---:R-:W-:-:S07]  /*84a0*/  FFMA.FTZ R6, R198, UR7, -R5 ;  /* 0x00000007c6067c23 */ /* 0x004fce0008010805 */
[----:B------:R-:W-:Y:S01]  /*84b0*/  HMMA.16816.F32 R112, R8, R24, R72 ;  /* 0x000000180870723c */ /* 0x000fe20000001848 */
[----:B------:R-:W-:Y:S01]  /*84c0*/  F2FP.F16.F32.PACK_AB R8, R166, R145 ;  /* 0x00000091a608723e */ /* 0x000fe200000000ff */
[----:B------:R-:W-:Y:S01]  /*84d0*/  IMAD.MOV.U32 R145, RZ, RZ, R213 ;  /* 0x000000ffff917224 */ /* 0x000fe200078e00d5 */
[----:B------:R1:W2:Y:S01]  /*84e0*/  MUFU.EX2 R7, R6 ;  /* 0x0000000600077308 */ /* 0x0002a20000000800 */
[----:B------:R-:W-:Y:S01]  /*84f0*/  F2FP.F16.F32.PACK_AB R9, R226, R230 ;  /* 0x000000e6e209723e */ /* 0x000fe200000000ff */
[----:B------:R-:W-:Y:S01]  /*8500*/  IMAD.MOV.U32 R198, RZ, RZ, R149 ;  /* 0x000000ffffc67224 */ /* 0x000fe200078e0095 */
[----:B------:R-:W-:Y:S01]  /*8510*/  F2FP.F16.F32.PACK_AB R10, R174, R56 ;  /* 0x00000038ae0a723e */ /* 0x000fe200000000ff */
[----:B------:R-:W-:Y:S01]  /*8520*/  IMAD.MOV.U32 R149, RZ, RZ, R205 ;  /* 0x000000ffff957224 */ /* 0x000fe200078e00cd */
[----:B---3--:R-:W-:-:S07]  /*8530*/  F2FP.F16.F32.PACK_AB R11, R225, R227 ;  /* 0x000000e3e10b723e */ /* 0x008fce00000000ff */
[----:B------:R-:W-:Y:S01]  /*8540*/  HMMA.16816.F32 R108, R8, R20, R52 ;  /* 0x00000014086c723c */ /* 0x000fe20000001834 */
[----:B-1----:R-:W-:Y:S01]  /*8550*/  FFMA.FTZ R6, R195, UR7, -R5 ;  /* 0x00000007c3067c23 */ /* 0x002fe20008010805 */
[----:B------:R-:W-:Y:S01]  /*8560*/  MOV R195, R147 ;  /* 0x0000009300c37202 */ /* 0x000fe20000000f00 */
[----:B------:R-:W-:-:S05]  /*8570*/  IMAD.MOV.U32 R147, RZ, RZ, R208 ;  /* 0x000000ffff937224 */ /* 0x000fca00078e00d0 */
[C---:B------:R-:W-:Y:S01]  /*8580*/  HMMA.16816.F32 R100, R8.reuse, R22, R60 ;  /* 0x000000160864723c */ /* 0x040fe2000000183c */
[----:B------:R1:W3:Y:S01]  /*8590*/  MUFU.EX2 R72, R6 ;  /* 0x0000000600487308 */ /* 0x0002e20000000800 */
[----:B------:R-:W4:Y:S06]  /*85a0*/  LDSM.16.MT88.4 R20, [R146+0xa000] ;  /* 0x00a000009214783b */ /* 0x000f2c0000004200 */
[C---:B------:R-:W-:Y:S08]  /*85b0*/  HMMA.16816.F32 R96, R8.reuse, R16, R44 ;  /* 0x000000100860723c */ /* 0x040ff0000000182c */
[----:B------:R-:W-:Y:S01]  /*85c0*/  HMMA.16816.F32 R92, R8, R18, R48 ;  /* 0x00000012085c723c */ /* 0x000fe20000001830 */
[----:B------:R-:W4:Y:S01]  /*85d0*/  LDSM.16.MT88.4 R16, [R125+0xa000] ;  /* 0x00a000007d10783b */ /* 0x000f220000004200 */
[----:B-1----:R-:W-:Y:S01]  /*85e0*/  FFMA.FTZ R6, R194, UR7, -R5 ;  /* 0x00000007c2067c23 */ /* 0x002fe20008010805 */
[----:B------:R-:W-:-:S02]  /*85f0*/  IMAD.MOV.U32 R194, RZ, RZ, R164 ;  /* 0x000000ffffc27224 */ /* 0x000fc400078e00a4 */
[----:B------:R-:W-:Y:S01]  /*8600*/  IMAD.MOV.U32 R164, RZ, RZ, R152 ;  /* 0x000000ffffa47224 */ /* 0x000fe200078e0098 */
[----:B------:R1:W-:Y:S01]  /*8610*/  MUFU.EX2 R55, R6 ;  /* 0x0000000600377308 */ /* 0x0003e20000000800 */
[----:B------:R-:W-:Y:S01]  /*8620*/  IMAD.MOV.U32 R152, RZ, RZ, R209 ;  /* 0x000000ffff987224 */ /* 0x000fe200078e00d1 */
[C---:B------:R-:W-:Y:S08]  /*8630*/  HMMA.16816.F32 R84, R8.reuse, R12, R40 ;  /* 0x0000000c0854723c */ /* 0x040ff00000001828 */
[----:B------:R-:W-:Y:S01]  /*8640*/  HMMA.16816.F32 R76, R8, R14, R32 ;  /* 0x0000000e084c723c */ /* 0x000fe20000001820 */
[----:B------:R-:W4:Y:S01]  /*8650*/  LDSM.16.MT88.4 R12, [R127+0xa000] ;  /* 0x00a000007f0c783b */ /* 0x000f220000004200 */
[----:B-1----:R-:W-:-:S06]  /*8660*/  FFMA.FTZ R6, R155, UR7, -R4 ;  /* 0x000000079b067c23 */ /* 0x002fcc0008010804 */
[----:B------:R-:W-:Y:S01]  /*8670*/  HMMA.16816.F32 R36, R8, R24, R36 ;  /* 0x000000180824723c */ /* 0x000fe20000001824 */
[----:B------:R1:W-:Y:S02]  /*8680*/  MUFU.EX2 R220, R6 ;  /* 0x0000000600dc7308 */ /* 0x0003e40000000800 */
[----:B-1----:R-:W-:Y:S01]  /*8690*/  FFMA.FTZ R6, R186, UR7, -R3 ;  /* 0x00000007ba067c23 */ /* 0x002fe20008010803 */
[----:B--2---:R-:W-:Y:S01]  /*86a0*/  MOV R186, R7 ;  /* 0x0000000700ba7202 */ /* 0x004fe20000000f00 */
[----:B------:R-:W-:Y:S01]  /*86b0*/  IMAD.MOV.U32 R7, RZ, RZ, R173 ;  /* 0x000000ffff077224 */ /* 0x000fe200078e00ad */
[----:B------:R-:W-:-:S03]  /*86c0*/  MOV R173, R223 ;  /* 0x000000df00ad7202 */ /* 0x000fc60000000f00 */
[----:B------:R1:W-:Y:S01]  /*86d0*/  MUFU.EX2 R219, R6 ;  /* 0x0000000600db7308 */ /* 0x0003e20000000800 */
[----:B------:R-:W-:Y:S01]  /*86e0*/  MOV R155, R7 ;  /* 0x00000007009b7202 */ /* 0x000fe20000000f00 */
[----:B------:R-:W-:Y:S01]  /*86f0*/  FFMA.FTZ R7, R157, UR7, -R4 ;  /* 0x000000079d077c23 */ /* 0x000fe20008010804 */
[----:B------:R-:W-:-:S05]  /*8700*/  MOV R157, R216 ;  /* 0x000000d8009d7202 */ /* 0x000fca0000000f00 */
[----:B------:R2:W-:Y:S01]  /*8710*/  MUFU.EX2 R213, R7 ;  /* 0x0000000700d57308 */ /* 0x0005e20000000800 */
[----:B-1----:R-:W-:Y:S01]  /*8720*/  FFMA.FTZ R6, R182, UR7, -R3 ;  /* 0x00000007b6067c23 */ /* 0x002fe20008010803 */
[----:B------:R-:W-:-:S06]  /*8730*/  IMAD.MOV.U32 R182, RZ, RZ, R57 ;  /* 0x000000ffffb67224 */ /* 0x000fcc00078e0039 */
[----:B------:R1:W4:Y:S01]  /*8740*/  MUFU.EX2 R221, R6 ;  /* 0x0000000600dd7308 */ /* 0x0003220000000800 */
[----:B--2---:R-:W-:-:S07]  /*8750*/  FFMA.FTZ R7, R200, UR7, -R2 ;  /* 0x00000007c8077c23 */ /* 0x004fce0008010802 */
[----:B------:R-:W-:Y:S01]  /*8760*/  MUFU.EX2 R209, R7 ;  /* 0x0000000700d17308 */ /* 0x000fe20000000800 */
[----:B-1----:R-:W-:Y:S01]  /*8770*/  FFMA.FTZ R6, R179, UR7, -R3 ;  /* 0x00000007b3067c23 */ /* 0x002fe20008010803 */
[----:B------:R-:W-:-:S06]  /*8780*/  MOV R179, R56 ;  /* 0x0000003800b37202 */ /* 0x000fcc0000000f00 */
[----:B------:R1:W-:Y:S02]  /*8790*/  MUFU.EX2 R222, R6 ;  /* 0x0000000600de7308 */ /* 0x0003e40000000800 */
[----:B-1----:R-:W-:Y:S01]  /*87a0*/  FFMA.FTZ R6, R178, UR7, -R3 ;  /* 0x00000007b2067c23 */ /* 0x002fe20008010803 */
[----:B------:R-:W-:-:S05]  /*87b0*/  MOV R178, R58 ;  /* 0x0000003a00b27202 */ /* 0x000fca0000000f00 */
[----:B------:R1:W2:Y:S02]  /*87c0*/  MUFU.EX2 R223, R6 ;  /* 0x0000000600df7308 */ /* 0x0002a40000000800 */
[----:B-1----:R-:W-:Y:S01]  /*87d0*/  FFMA.FTZ R6, R187, UR7, -R2 ;  /* 0x00000007bb067c23 */ /* 0x002fe20008010802 */
[----:B---3--:R-:W-:Y:S02]  /*87e0*/  MOV R187, R72 ;  /* 0x0000004800bb7202 */ /* 0x008fe40000000f00 */
[----:B------:R-:W-:Y:S03]  /*87f0*/  HMMA.16816.F32 R72, R8, R26, R28 ;  /* 0x0000001a0848723c */ /* 0x000fe6000000181c */
[----:B------:R1:W-:Y:S01]  /*8800*/  MUFU.EX2 R217, R6 ;  /* 0x0000000600d97308 */ /* 0x0003e20000000800 */
[----:B------:R-:W3:Y:S01]  /*8810*/  LDSM.16.MT88.4 R24, [R88+0xa000] ;  /* 0x00a000005818783b */ /* 0x000ee20000004200 */
[----:B----4-:R-:W-:-:S02]  /*8820*/  F2FP.F16.F32.PACK_AB R8, R221, R219 ;  /* 0x000000dbdd08723e */ /* 0x010fc400000000ff */
[----:B--2---:R-:W-:Y:S01]  /*8830*/  F2FP.F16.F32.PACK_AB R10, R223, R222 ;  /* 0x000000dedf0a723e */ /* 0x004fe200000000ff */
[----:B------:R-:W2:Y:S01]  /*8840*/  LDSM.16.MT88.4 R28, [R88+0xa800] ;  /* 0x00a80000581c783b */ /* 0x000ea20000004200 */
[----:B-1----:R-:W-:Y:S01]  /*8850*/  FFMA.FTZ R6, R183, UR7, -R2 ;  /* 0x00000007b7067c23 */ /* 0x002fe20008010802 */
[----:B------:R-:W-:-:S03]  /*8860*/  IMAD.MOV.U32 R183, RZ, RZ, R59 ;  /* 0x000000ffffb77224 */ /* 0x000fc600078e003b */
[----:B------:R1:W4:Y:S02]  /*8870*/  MUFU.EX2 R218, R6 ;  /* 0x0000000600da7308 */ /* 0x0003240000000800 */
[----:B-1----:R-:W-:Y:S01]  /*8880*/  FFMA.FTZ R6, R190, UR7, -R2 ;  /* 0x00000007be067c23 */ /* 0x002fe20008010802 */
[----:B------:R-:W-:Y:S01]  /*8890*/  MOV R190, R148 ;  /* 0x0000009400be7202 */ /* 0x000fe20000000f00 */
[----:B------:R-:W-:Y:S01]  /*88a0*/  IMAD.MOV.U32 R148, RZ, RZ, R214 ;  /* 0x000000ffff947224 */ /* 0x000fe200078e00d6 */
[----:B----4-:R-:W-:-:S03]  /*88b0*/  F2FP.F16.F32.PACK_AB R9, R218, R217 ;  /* 0x000000d9da09723e */ /* 0x010fc600000000ff */
[----:B------:R1:W-:Y:S02]  /*88c0*/  MUFU.EX2 R215, R6 ;  /* 0x0000000600d77308 */ /* 0x0003e40000000800 */
[----:B-1----:R-:W-:Y:S01]  /*88d0*/  FFMA.FTZ R6, R191, UR7, -R2 ;  /* 0x00000007bf067c23 */ /* 0x002fe20008010802 */
[----:B------:R-:W-:-:S05]  /*88e0*/  IMAD.MOV.U32 R191, RZ, RZ, R55 ;  /* 0x000000ffffbf7224 */ /* 0x000fca00078e0037 */
[----:B------:R1:W4:Y:S02]  /*88f0*/  MUFU.EX2 R216, R6 ;  /* 0x0000000600d87308 */ /* 0x0003240000000800 */
[----:B-1----:R-:W-:Y:S01]  /*8900*/  FFMA.FTZ R6, R158, UR7, -R4 ;  /* 0x000000079e067c23 */ /* 0x002fe20008010804 */
[----:B----4-:R-:W-:Y:S02]  /*8910*/  F2FP.F16.F32.PACK_AB R11, R216, R215 ;  /* 0x000000d7d80b723e */ /* 0x010fe400000000ff */
[----:B------:R-:W-:-:S03]  /*8920*/  MOV R158, R204 ;  /* 0x000000cc009e7202 */ /* 0x000fc60000000f00 */
[----:B------:R1:W-:Y:S02]  /*8930*/  MUFU.EX2 R214, R6 ;  /* 0x0000000600d67308 */ /* 0x0003e40000000800 */
[C---:B------:R-:W-:Y:S08]  /*8940*/  HMMA.16816.F32 R64, R8.reuse, R20, R64 ;  /* 0x000000140840723c */ /* 0x040ff00000001840 */
[----:B------:R-:W-:Y:S01]  /*8950*/  HMMA.16816.F32 R60, R8, R22, R136 ;  /* 0x00000016083c723c */ /* 0x000fe20000001888 */
[----:B-1----:R-:W-:Y:S01]  /*8960*/  FFMA.FTZ R6, R159, UR7, -R4 ;  /* 0x000000079f067c23 */ /* 0x002fe20008010804 */
[----:B------:R-:W-:-:S06]  /*8970*/  MOV R159, R212 ;  /* 0x000000d4009f7202 */ /* 0x000fcc0000000f00 */
[C---:B------:R-:W-:Y:S01]  /*8980*/  HMMA.16816.F32 R56, R8.reuse, R16, R132 ;  /* 0x000000100838723c */ /* 0x040fe20000001884 */
[----:B------:R1:W4:Y:S07]  /*8990*/  MUFU.EX2 R212, R6 ;  /* 0x0000000600d47308 */ /* 0x00032e0000000800 */
[C---:B------:R-:W-:Y:S08]  /*89a0*/  HMMA.16816.F32 R52, R8.reuse, R18, R128 ;  /* 0x000000120834723c */ /* 0x040ff00000001880 */
[----:B------:R-:W-:Y:S01]  /*89b0*/  HMMA.16816.F32 R48, R8, R12, R120 ;  /* 0x0000000c0830723c */ /* 0x000fe20000001878 */
[----:B-1----:R-:W-:-:S04]  /*89c0*/  FFMA.FTZ R6, R206, UR7, -R3 ;  /* 0x00000007ce067c23 */ /* 0x002fc80008010803 */
[----:B------:R1:W-:Y:S03]  /*89d0*/  MUFU.EX2 R206, R6 ;  /* 0x0000000600ce7308 */ /* 0x0003e60000000800 */
[C---:B------:R-:W-:Y:S08]  /*89e0*/  HMMA.16816.F32 R44, R8.reuse, R14, R116 ;  /* 0x0000000e082c723c */ /* 0x040ff00000001874 */
[----:B---3--:R-:W-:Y:S01]  /*89f0*/  HMMA.16816.F32 R40, R8, R24, R112 ;  /* 0x000000180828723c */ /* 0x008fe20000001870 */
[----:B-1----:R-:W-:-:S07]  /*8a00*/  FFMA.FTZ R6, R203, UR7, -R3 ;  /* 0x00000007cb067c23 */ /* 0x002fce0008010803 */
[----:B------:R-:W-:Y:S01]  /*8a10*/  HMMA.16816.F32 R32, R8, R26, R104 ;  /* 0x0000001a0820723c */ /* 0x000fe20000001868 */
[----:B------:R-:W-:Y:S02]  /*8a20*/  F2FP.F16.F32.PACK_AB R8, R186, R175 ;  /* 0x000000afba08723e */ /* 0x000fe400000000ff */
[----:B------:R-:W-:Y:S01]  /*8a30*/  F2FP.F16.F32.PACK_AB R9, R213, R220 ;  /* 0x000000dcd509723e */ /* 0x000fe200000000ff */
[----:B------:R1:W3:Y:S01]  /*8a40*/  MUFU.EX2 R208, R6 ;  /* 0x0000000600d07308 */ /* 0x0002e20000000800 */
[----:B------:R-:W-:Y:S02]  /*8a50*/  F2FP.F16.F32.PACK_AB R10, R191, R187 ;  /* 0x000000bbbf0a723e */ /* 0x000fe400000000ff */
[----:B----4-:R-:W-:-:S07]  /*8a60*/  F2FP.F16.F32.PACK_AB R11, R212, R214 ;  /* 0x000000d6d40b723e */ /* 0x010fce00000000ff */
[----:B------:R-:W-:Y:S01]  /*8a70*/  HMMA.16816.F32 R120, R8, R16, R96 ;  /* 0x000000100878723c */ /* 0x000fe20000001860 */
[----:B-1----:R-:W-:-:S07]  /*8a80*/  FFMA.FTZ R6, R202, UR7, -R3 ;  /* 0x00000007ca067c23 */ /* 0x002fce0008010803 */
[----:B------:R-:W-:Y:S01]  /*8a90*/  HMMA.16816.F32 R96, R8, R24, R36 ;  /* 0x000000180860723c */ /* 0x000fe20000001824 */
[----:B------:R-:W-:Y:S02]  /*8aa0*/  MOV R38, R210 ;  /* 0x000000d200267202 */ /* 0x000fe40000000f00 */
[----:B------:R1:W-:Y:S01]  /*8ab0*/  MUFU.EX2 R210, R6 ;  /* 0x0000000600d27308 */ /* 0x0003e20000000800 */
[----:B------:R-:W-:-:S04]  /*8ac0*/  MOV R39, R211 ;  /* 0x000000d300277202 */ /* 0x000fc80000000f00 */
[C---:B------:R-:W-:Y:S08]  /*8ad0*/  HMMA.16816.F32 R132, R8.reuse, R20, R108 ;  /* 0x000000140884723c */ /* 0x040ff0000000186c */
[----:B------:R-:W-:Y:S01]  /*8ae0*/  HMMA.16816.F32 R128, R8, R22, R100 ;  /* 0x000000160880723c */ /* 0x000fe20000001864 */
[----:B------:R-:W4:Y:S01]  /*8af0*/  LDSM.16.MT88.4 R20, [R146+0xa800] ;  /* 0x00a800009214783b */ /* 0x000f220000004200 */
[----:B-1----:R-:W-:-:S04]  /*8b00*/  FFMA.FTZ R6, R201, UR7, -R3 ;  /* 0x00000007c9067c23 */ /* 0x002fc80008010803 */
[----:B------:R1:W2:Y:S02]  /*8b10*/  MUFU.EX2 R211, R6 ;  /* 0x0000000600d37308 */ /* 0x0002a40000000800 */
[C---:B------:R-:W-:Y:S01]  /*8b20*/  HMMA.16816.F32 R116, R8.reuse, R18, R92 ;  /* 0x000000120874723c */ /* 0x040fe2000000185c */
[----:B------:R-:W4:Y:S07]  /*8b30*/  LDSM.16.MT88.4 R16, [R125+0xa800] ;  /* 0x00a800007d10783b */ /* 0x000f2e0000004200 */
[----:B------:R-:W-:Y:S01]  /*8b40*/  HMMA.16816.F32 R112, R8, R12, R84 ;  /* 0x0000000c0870723c */ /* 0x000fe20000001854 */
[----:B-1----:R-:W-:-:S07]  /*8b50*/  FFMA.FTZ R6, R233, UR7, -R2 ;  /* 0x00000007e9067c23 */ /* 0x002fce0008010802 */
[C---:B------:R-:W-:Y:S01]  /*8b60*/  HMMA.16816.F32 R108, R8.reuse, R14, R76 ;  /* 0x0000000e086c723c */ /* 0x040fe2000000184c */
[----:B------:R-:W1:Y:S01]  /*8b70*/  LDSM.16.MT88.4 R12, [R127+0xa800] ;  /* 0x00a800007f0c783b */ /* 0x000e620000004200 */
[----:B------:R4:W-:Y:S06]  /*8b80*/  MUFU.EX2 R204, R6 ;  /* 0x0000000600cc7308 */ /* 0x0009ec0000000800 */
[----:B------:R-:W-:Y:S01]  /*8b90*/  HMMA.16816.F32 R72, R8, R26, R72 ;  /* 0x0000001a0848723c */ /* 0x000fe20000001848 */
[----:B---3--:R-:W-:Y:S02]  /*8ba0*/  F2FP.F16.F32.PACK_AB R8, R208, R206 ;  /* 0x000000ced008723e */ /* 0x008fe400000000ff */
[----:B--2---:R-:W-:Y:S01]  /*8bb0*/  F2FP.F16.F32.PACK_AB R10, R211, R210 ;  /* 0x000000d2d30a723e */ /* 0x004fe200000000ff */
[----:B----4-:R-:W-:-:S04]  /*8bc0*/  FFMA.FTZ R6, R232, UR7, -R2 ;  /* 0x00000007e8067c23 */ /* 0x010fc80008010802 */
[----:B------:R2:W3:Y:S02]  /*8bd0*/  MUFU.EX2 R205, R6 ;  /* 0x0000000600cd7308 */ /* 0x0004e40000000800 */
[----:B--2---:R-:W-:Y:S01]  /*8be0*/  FFMA.FTZ R6, R207, UR7, -R2 ;  /* 0x00000007cf067c23 */ /* 0x004fe20008010802 */
[----:B---3--:R-:W-:-:S05]  /*8bf0*/  F2FP.F16.F32.PACK_AB R9, R205, R204 ;  /* 0x000000cccd09723e */ /* 0x008fca00000000ff */
[----:B------:R2:W3:Y:S02]  /*8c00*/  MUFU.EX2 R207, R6 ;  /* 0x0000000600cf7308 */ /* 0x0004e40000000800 */
[----:B--2---:R-:W-:Y:S01]  /*8c10*/  FFMA.FTZ R6, R38, UR7, -R5 ;  /* 0x0000000726067c23 */ /* 0x004fe20008010805 */
[----:B------:R-:W-:Y:S01]  /*8c20*/  IMAD.MOV.U32 R38, RZ, RZ, R39 ;  /* 0x000000ffff267224 */ /* 0x000fe200078e0027 */
[----:B------:R-:W-:Y:S01]  /*8c30*/  MOV R39, R159 ;  /* 0x0000009f00277202 */ /* 0x000fe20000000f00 */
[----:B------:R-:W-:Y:S01]  /*8c40*/  IMAD.MOV.U32 R159, RZ, RZ, R158 ;  /* 0x000000ffff9f7224 */ /* 0x000fe200078e009e */
[----:B------:R-:W-:Y:S01]  /*8c50*/  MOV R158, R157 ;  /* 0x0000009d009e7202 */ /* 0x000fe20000000f00 */
[----:B------:R-:W-:Y:S01]  /*8c60*/  IMAD.MOV.U32 R157, RZ, RZ, R190 ;  /* 0x000000ffff9d7224 */ /* 0x000fe200078e00be */
[----:B------:R-:W-:Y:S01]  /*8c70*/  MOV R190, R183 ;  /* 0x000000b700be7202 */ /* 0x000fe20000000f00 */
[----:B------:R-:W-:Y:S01]  /*8c80*/  IMAD.MOV.U32 R183, RZ, RZ, R178 ;  /* 0x000000ffffb77224 */ /* 0x000fe200078e00b2 */
[----:B------:R2:W-:Y:S01]  /*8c90*/  MUFU.EX2 R232, R6 ;  /* 0x0000000600e87308 */ /* 0x0005e20000000800 */
[----:B------:R-:W-:Y:S01]  /*8ca0*/  MOV R178, R177 ;  /* 0x000000b100b27202 */ /* 0x000fe20000000f00 */
[----:B------:R-:W-:Y:S01]  /*8cb0*/  IMAD.MOV.U32 R177, RZ, RZ, R153 ;  /* 0x000000ffffb17224 */ /* 0x000fe200078e0099 */
[----:B------:R-:W-:Y:S01]  /*8cc0*/  MOV R153, R172 ;  /* 0x000000ac00997202 */ /* 0x000fe20000000f00 */
[----:B------:R-:W-:Y:S01]  /*8cd0*/  IMAD.MOV.U32 R172, RZ, RZ, R173 ;  /* 0x000000ffffac7224 */ /* 0x000fe200078e00ad */
[----:B------:R-:W-:Y:S01]  /*8ce0*/  MOV R173, R126 ;  /* 0x0000007e00ad7202 */ /* 0x000fe20000000f00 */
[----:B------:R-:W-:Y:S01]  /*8cf0*/  IMAD.MOV.U32 R126, RZ, RZ, R90 ;  /* 0x000000ffff7e7224 */ /* 0x000fe200078e005a */
[----:B---3--:R-:W-:-:S02]  /*8d00*/  F2FP.F16.F32.PACK_AB R11, R209, R207 ;  /* 0x000000cfd10b723e */ /* 0x008fc400000000ff */
[----:B------:R-:W-:Y:S02]  /*8d10*/  MOV R90, R246 ;  /* 0x000000f6005a7202 */ /* 0x000fe40000000f00 */
[----:B------:R-:W3:Y:S03]  /*8d20*/  LDL.LU R246, [R1+0x11c] ;  /* 0x00011c0001f67983 */ /* 0x000ee60000300800 */
[C---:B------:R-:W-:Y:S01]  /*8d30*/  HMMA.16816.F32 R136, R8.reuse, R30, R32 ;  /* 0x0000001e0888723c */ /* 0x040fe20000001820 */
[----:B--2---:R-:W-:Y:S01]  /*8d40*/  FFMA.FTZ R6, R38, UR7, -R5 ;  /* 0x0000000726067c23 */ /* 0x004fe20008010805 */
[----:B------:R-:W-:Y:S01]  /*8d50*/  IMAD.MOV.U32 R38, RZ, RZ, R39 ;  /* 0x000000ffff267224 */ /* 0x000fe200078e0027 */
[----:B------:R-:W-:Y:S01]  /*8d60*/  MOV R39, R159 ;  /* 0x0000009f00277202 */ /* 0x000fe20000000f00 */
[----:B------:R-:W-:Y:S01]  /*8d70*/  IMAD.MOV.U32 R159, RZ, RZ, R158 ;  /* 0x000000ffff9f7224 */ /* 0x000fe200078e009e */
[----:B------:R-:W-:Y:S01]  /*8d80*/  MOV R158, R157 ;  /* 0x0000009d009e7202 */ /* 0x000fe20000000f00 */
[----:B------:R-:W-:Y:S01]  /*8d90*/  IMAD.MOV.U32 R157, RZ, RZ, R178 ;  /* 0x000000ffff9d7224 */ /* 0x000fe200078e00b2 */
[----:B------:R-:W-:Y:S01]  /*8da0*/  MOV R178, R177 ;  /* 0x000000b100b27202 */ /* 0x000fe20000000f00 */
[----:B------:R2:W4:Y:S01]  /*8db0*/  MUFU.EX2 R233, R6 ;  /* 0x0000000600e97308 */ /* 0x0005220000000800 */
[----:B------:R-:W-:Y:S01]  /*8dc0*/  IMAD.MOV.U32 R177, RZ, RZ, R153 ;  /* 0x000000ffffb17224 */ /* 0x000fe200078e0099 */
[----:B------:R-:W-:Y:S01]  /*8dd0*/  MOV R153, R172 ;  /* 0x000000ac00997202 */ /* 0x000fe20000000f00 */
[----:B------:R-:W-:Y:S01]  /*8de0*/  IMAD.MOV.U32 R172, RZ, RZ, R173 ;  /* 0x000000ffffac7224 */ /* 0x000fe200078e00ad */
[----:B------:R-:W-:Y:S01]  /*8df0*/  MOV R173, R126 ;  /* 0x0000007e00ad7202 */ /* 0x000fe20000000f00 */
[----:B------:R-:W-:Y:S01]  /*8e00*/  IMAD.MOV.U32 R126, RZ, RZ, R90 ;  /* 0x000000ffff7e7224 */ /* 0x000fe200078e005a */
[----:B------:R-:W-:Y:S01]  /*8e10*/  MOV R90, R147 ;  /* 0x00000093005a7202 */ /* 0x000fe20000000f00 */
[----:B------:R-:W-:Y:S01]  /*8e20*/  IMAD.MOV.U32 R147, RZ, RZ, R248 ;  /* 0x000000ffff937224 */ /* 0x000fe200078e00f8 */
[C---:B------:R-:W-:Y:S01]  /*8e30*/  HMMA.16816.F32 R100, R8.reuse, R22, R60 ;  /* 0x000000160864723c */ /* 0x040fe2000000183c */
[----:B------:R1:W5:Y:S07]  /*8e40*/  LDL.LU R248, [R1+0x118] ;  /* 0x0001180001f87983 */ /* 0x00036e0000300800 */
[C---:B------:R-:W-:Y:S01]  /*8e50*/  HMMA.16816.F32 R60, R8.reuse, R28, R40 ;  /* 0x0000001c083c723c */ /* 0x040fe20000001828 */
[----:B--2---:R-:W-:Y:S01]  /*8e60*/  FFMA.FTZ R6, R38, UR7, -R5 ;  /* 0x0000000726067c23 */ /* 0x004fe20008010805 */
        /* <DEDUP_REMOVED lines=13> */
[----:B------:R-:W-:Y:S01]  /*8f40*/  MOV R152, R242 ;  /* 0x000000f200987202 */ /* 0x000fe20000000f00 */
[C---:B------:R-:W-:Y:S01]  /*8f50*/  HMMA.16816.F32 R92, R8.reuse, R16, R56 ;  /* 0x00000010085c723c */ /* 0x040fe20000001838 */
[----:B------:R-:W4:Y:S07]  /*8f60*/  LDL.LU R242, [R1+0x114] ;  /* 0x0001140001f27983 */ /* 0x000f2e0000300800 */
[----:B------:R-:W-:Y:S01]  /*8f70*/  HMMA.16816.F32 R104, R8, R20, R64 ;  /* 0x000000140868723c */ /* 0x000fe20000001840 */
        /* <DEDUP_REMOVED lines=11> */
[----:B------:R-:W-:-:S02]  /*9030*/  IMAD.MOV.U32 R147, RZ, RZ, R252 ;  /* 0x000000ffff937224 */ /* 0x000fc400078e00fc */
[--C-:B------:R-:W-:Y:S01]  /*9040*/  FFMA.FTZ R27, R38, UR7, -R5.reuse ;  /* 0x00000007261b7c23 */ /* 0x100fe20008010805 */
[----:B------:R-:W2:Y:S01]  /*9050*/  LDL.LU R252, [R1+0x110] ;  /* 0x0001100001fc7983 */ /* 0x000ea20000300800 */
[C---:B------:R-:W-:Y:S03]  /*9060*/  HMMA.16816.F32 R84, R8.reuse, R18, R52 ;  /* 0x000000120854723c */ /* 0x040fe60000001834 */
[----:B------:R-:W3:Y:S05]  /*9070*/  LDL.LU R38, [R1+0x38] ;  /* 0x0000380001267983 */ /* 0x000eea0000300800 */
[C---:B-1----:R-:W-:Y:S08]  /*9080*/  HMMA.16816.F32 R76, R8.reuse, R12, R48 ;  /* 0x0000000c084c723c */ /* 0x042ff00000001830 */
[----:B------:R-:W-:Y:S01]  /*9090*/  HMMA.16816.F32 R64, R8, R14, R44 ;  /* 0x0000000e0840723c */ /* 0x000fe2000000182c */
[----:B---3--:R-:W-:Y:S01]  /*90a0*/  FFMA.FTZ R36, R38, UR7, -R5 ;  /* 0x0000000726247c23 */ /* 0x008fe20008010805 */
        /* <DEDUP_REMOVED lines=10> */
[----:B----4-:R-:W-:Y:S01]  /*9150*/  MOV R145, R242 ;  /* 0x000000f200917202 */ /* 0x010fe20000000f00 */
[--C-:B------:R-:W-:Y:S01]  /*9160*/  FFMA.FTZ R43, R38, UR7, -R5.reuse ;  /* 0x00000007262b7c23 */ /* 0x100fe20008010805 */
[----:B------:R-:W3:Y:S04]  /*9170*/  LDL.LU R242, [R1+0x10c] ;  /* 0x00010c0001f27983 */ /* 0x000ee80000300800 */
[----:B------:R-:W4:Y:S02]  /*9180*/  LDL.LU R38, [R1+0x30] ;  /* 0x0000300001267983 */ /* 0x000f240000300800 */
[----:B----4-:R-:W-:Y:S01]  /*9190*/  FFMA.FTZ R42, R38, UR7, -R5 ;  /* 0x00000007262a7c23 */ /* 0x010fe20008010805 */
[----:B------:R-:W-:Y:S01]  /*91a0*/  IMAD.MOV.U32 R38, RZ, RZ, R39 ;  /* 0x000000ffff267224 */ /* 0x000fe200078e0027 */
[----:B------:R-:W-:Y:S01]  /*91b0*/  MOV R39, R178 ;  /* 0x000000b200277202 */ /* 0x000fe20000000f00 */
[----:B------:R-:W-:Y:S01]  /*91c0*/  IMAD.MOV.U32 R178, RZ, RZ, R177 ;  /* 0x000000ffffb27224 */ /* 0x000fe200078e00b1 */
[----:B------:R-:W-:Y:S01]  /*91d0*/  MOV R177, R153 ;  /* 0x0000009900b17202 */ /* 0x000fe20000000f00 */
[----:B------:R-:W-:Y:S01]  /*91e0*/  IMAD.MOV.U32 R153, RZ, RZ, R172 ;  /* 0x000000ffff997224 */ /* 0x000fe200078e00ac */
[----:B------:R-:W-:Y:S01]  /*91f0*/  MOV R172, R147 ;  /* 0x0000009300ac7202 */ /* 0x000fe20000000f00 */
[----:B------:R-:W-:-:S02]  /*9200*/  IMAD.MOV.U32 R147, RZ, RZ, R145 ;  /* 0x000000ffff937224 */ /* 0x000fc400078e0091 */
[----:B------:R-:W-:Y:S01]  /*9210*/  IMAD.MOV.U32 R37, RZ, RZ, R38 ;  /* 0x000000ffff257224 */ /* 0x000fe200078e0026 */
[----:B------:R-:W-:Y:S01]  /*9220*/  MOV R38, R39 ;  /* 0x0000002700267202 */ /* 0x000fe20000000f00 */
[----:B------:R-:W-:Y:S01]  /*9230*/  IMAD.MOV.U32 R39, RZ, RZ, R178 ;  /* 0x000000ffff277224 */ /* 0x000fe200078e00b2 */
[----:B------:R-:W-:Y:S01]  /*9240*/  MOV R178, R172 ;  /* 0x000000ac00b27202 */ /* 0x000fe20000000f00 */
[----:B------:R-:W-:Y:S01]  /*9250*/  IMAD.MOV.U32 R172, RZ, RZ, R147 ;  /* 0x000000ffffac7224 */ /* 0x000fe200078e0093 */
[----:B------:R-:W-:Y:S02]  /*9260*/  MOV R145, R149 ;  /* 0x0000009500917202 */ /* 0x000fe40000000f00 */
[----:B------:R-:W-:Y:S01]  /*9270*/  MOV R25, R38 ;  /* 0x0000002600197202 */ /* 0x000fe20000000f00 */
[----:B------:R-:W-:Y:S01]  /*9280*/  IMAD.MOV.U32 R38, RZ, RZ, R39 ;  /* 0x000000ffff267224 */ /* 0x000fe200078e0027 */
[----:B------:R-:W-:Y:S01]  /*9290*/  MOV R39, R178 ;  /* 0x000000b200277202 */ /* 0x000fe20000000f00 */
[----:B------:R-:W-:Y:S01]  /*92a0*/  IMAD.MOV.U32 R178, RZ, RZ, R172 ;  /* 0x000000ffffb27224 */ /* 0x000fe200078e00ac */
[----:B------:R-:W-:Y:S01]  /*92b0*/  MOV R147, R145 ;  /* 0x0000009100937202 */ /* 0x000fe20000000f00 */
[----:B------:R-:W4:Y:S01]  /*92c0*/  LDL.LU R149, [R1+0x2c] ;  /* 0x00002c0001957983 */ /* 0x000f220000300800 */
[----:B------:R-:W-:Y:S01]  /*92d0*/  IMAD.MOV.U32 R145, RZ, RZ, R250 ;  /* 0x000000ffff917224 */ /* 0x000fe200078e00fa */
[----:B------:R-:W-:Y:S01]  /*92e0*/  MOV R172, R164 ;  /* 0x000000a400ac7202 */ /* 0x000fe20000000f00 */
[----:B------:R-:W-:Y:S01]  /*92f0*/  IMAD.MOV.U32 R164, RZ, RZ, R160 ;  /* 0x000000ffffa47224 */ /* 0x000fe200078e00a0 */
[----:B------:R-:W2:Y:S01]  /*9300*/  LDL.LU R250, [R1+0x108] ;  /* 0x0001080001fa7983 */ /* 0x000ea20000300800 */
[----:B------:R-:W-:Y:S01]  /*9310*/  MOV R24, R25 ;  /* 0x0000001900187202 */ /* 0x000fe20000000f00 */
[----:B------:R-:W-:-:S02]  /*9320*/  IMAD.MOV.U32 R25, RZ, RZ, R247 ;  /* 0x000000ffff197224 */ /* 0x000fc400078e00f7 */
[----:B------:R-:W3:Y:S04]  /*9330*/  LDL.LU R160, [R1+0x20] ;  /* 0x0000200001a07983 */ /* 0x000ee80000300800 */
[----:B------:R1:W5:Y:S04]  /*9340*/  LDL.LU R247, [R1+0x104] ;  /* 0x0001040001f77983 */ /* 0x0003680000300800 */
[----:B------:R-:W4:Y:S02]  /*9350*/  LDL.LU R57, [R1+0x1c] ;  /* 0x00001c0001397983 */ /* 0x000f240000300800 */
[----:B----4-:R-:W-:-:S02]  /*9360*/  FFMA.FTZ R11, R57, UR7, -R3 ;  /* 0x00000007390b7c23 */ /* 0x010fc40008010803 */
[----:B------:R-:W4:Y:S01]  /*9370*/  LDL.LU R57, [R1+0x18] ;  /* 0x0000180001397983 */ /* 0x000f220000300800 */
[----:B------:R-:W-:Y:S01]  /*9380*/  IMAD.MOV.U32 R58, RZ, RZ, R38 ;  /* 0x000000ffff3a7224 */ /* 0x000fe200078e0026 */
[----:B------:R-:W-:Y:S01]  /*9390*/  MOV R59, R39 ;  /* 0x00000027003b7202 */ /* 0x000fe20000000f00 */
[----:B----4-:R-:W-:Y:S02]  /*93a0*/  FFMA.FTZ R10, R57, UR7, -R3 ;  /* 0x00000007390a7c23 */ /* 0x010fe40008010803 */
[----:B------:R-:W4:Y:S01]  /*93b0*/  LDL.LU R57, [R1+0x14] ;  /* 0x0000140001397983 */ /* 0x000f220000300800 */
[----:B------:R-:W-:Y:S01]  /*93c0*/  IMAD.MOV.U32 R203, RZ, RZ, R178 ;  /* 0x000000ffffcb7224 */ /* 0x000fe200078e00b2 */
[----:B------:R1:W2:Y:S01]  /*93d0*/  MUFU.EX2 R26, R6 ;  /* 0x00000006001a7308 */ /* 0x0002a20000000800 */
[--C-:B------:R-:W-:Y:S01]  /*93e0*/  FFMA.FTZ R149, R149, UR7, -R5.reuse ;  /* 0x0000000795957c23 */ /* 0x100fe20008010805 */
[--C-:B------:R-:W-:Y:S01]  /*93f0*/  FFMA.FTZ R150, R150, UR7, -R5.reuse ;  /* 0x0000000796967c23 */ /* 0x100fe20008010805 */
[--C-:B------:R-:W-:Y:S01]  /*9400*/  FFMA.FTZ R151, R151, UR7, -R5.reuse ;  /* 0x0000000797977c23 */ /* 0x100fe20008010805 */
[----:B---3--:R-:W-:Y:S01]  /*9410*/  FFMA.FTZ R160, R160, UR7, -R5 ;  /* 0x00000007a0a07c23 */ /* 0x008fe20008010805 */
[--C-:B------:R-:W-:Y:S01]  /*9420*/  FFMA.FTZ R7, R168, UR7, -R4.reuse ;  /* 0x00000007a8077c23 */ /* 0x100fe20008010804 */
[--C-:B------:R-:W-:Y:S01]  /*9430*/  FFMA.FTZ R5, R165, UR7, -R4.reuse ;  /* 0x00000007a5057c23 */ /* 0x100fe20008010804 */
[----:B-1----:R-:W-:-:S04]  /*9440*/  FFMA.FTZ R6, R184, UR7, -R4 ;  /* 0x00000007b8067c23 */ /* 0x002fc80008010804 */
[----:B------:R1:W-:Y:S01]  /*9450*/  MUFU.EX2 R200, R6 ;  /* 0x0000000600c87308 */ /* 0x0003e20000000800 */
[--C-:B------:R-:W-:Y:S01]  /*9460*/  FFMA.FTZ R24, R24, UR7, -R3.reuse ;  /* 0x0000000718187c23 */ /* 0x100fe20008010803 */
[----:B------:R-:W-:-:S06]  /*9470*/  FFMA.FTZ R89, R89, UR7, -R3 ;  /* 0x0000000759597c23 */ /* 0x000fcc0008010803 */
[----:B------:R-:W3:Y:S01]  /*9480*/  MUFU.EX2 R201, R7 ;  /* 0x0000000700c97308 */ /* 0x000ee20000000800 */
[----:B-1----:R-:W-:-:S07]  /*9490*/  FFMA.FTZ R6, R167, UR7, -R4 ;  /* 0x00000007a7067c23 */ /* 0x002fce0008010804 */
[----:B------:R-:W-:Y:S01]  /*94a0*/  MUFU.EX2 R202, R6 ;  /* 0x0000000600ca7308 */ /* 0x000fe20000000800 */
[----:B------:R-:W-:Y:S01]  /*94b0*/  MOV R178, R164 ;  /* 0x000000a400b27202 */ /* 0x000fe20000000f00 */
        /* <DEDUP_REMOVED lines=8> */
[----:B------:R-:W-:Y:S01]  /*9540*/  F2FP.F16.F32.PACK_AB R4, R233, R232 ;  /* 0x000000e8e904723e */ /* 0x000fe200000000ff */
[----:B------:R-:W-:Y:S01]  /*9550*/  UISETP.GT.AND UP0, UPT, UR6, UR16, UPT ;  /* 0x000000100600728c */ /* 0x000fe2000bf04270 */
[----:B----4-:R-:W-:Y:S01]  /*9560*/  FFMA.FTZ R9, R57, UR7, -R3 ;  /* 0x0000000739097c23 */ /* 0x010fe20008010803 */
        /* <DEDUP_REMOVED lines=28> */
[----:B------:R-:W-:Y:S01]  /*9730*/  IMAD.MOV.U32 R195, RZ, RZ, R198 ;  /* 0x000000ffffc37224 */ /* 0x000fe200078e00c6 */
[----:B------:R-:W-:Y:S01]  /*9740*/  MOV R198, R199 ;  /* 0x000000c700c67202 */ /* 0x000fe20000000f00 */
[----:B------:R-:W-:-:S02]  /*9750*/  IMAD.MOV.U32 R199, RZ, RZ, R81 ;  /* 0x000000ffffc77224 */ /* 0x000fc400078e0051 */
[--C-:B--2---:R-:W-:Y:S01]  /*9760*/  FFMA.FTZ R37, R250, UR7, -R3.reuse ;  /* 0x00000007fa257c23 */ /* 0x104fe20008010803 */
[--C-:B------:R-:W-:Y:S01]  /*9770*/  FFMA.FTZ R56, R56, UR7, -R3.reuse ;  /* 0x0000000738387c23 */ /* 0x100fe20008010803 */
[----:B------:R-:W-:Y:S01]  /*9780*/  FFMA.FTZ R81, R242, UR7, -R3 ;  /* 0x00000007f2517c23 */ /* 0x000fe20008010803 */
[----:B------:R-:W-:Y:S01]  /*9790*/  FFMA.FTZ R3, R55, UR7, -R2 ;  /* 0x0000000737037c23 */ /* 0x000fe20008010802 */
[----:B------:R-:W-:Y:S01]  /*97a0*/  MOV R55, R57 ;  /* 0x0000003900377202 */ /* 0x000fe20000000f00 */
[----:B------:R-:W-:Y:S01]  /*97b0*/  IMAD.MOV.U32 R57, RZ, RZ, R58 ;  /* 0x000000ffff397224 */ /* 0x000fe200078e003a */
[----:B------:R-:W-:Y:S01]  /*97c0*/  MOV R58, R59 ;  /* 0x0000003b003a7202 */ /* 0x000fe20000000f00 */
[----:B------:R-:W-:Y:S02]  /*97d0*/  IMAD.MOV.U32 R59, RZ, RZ, R25 ;  /* 0x000000ffff3b7224 */ /* 0x000fe400078e0019 */
[--C-:B------:R-:W-:Y:S01]  /*97e0*/  FFMA.FTZ R25, R252, UR7, -R2.reuse ;  /* 0x00000007fc197c23 */ /* 0x100fe20008010802 */
[----:B------:R-:W-:Y:S01]  /*97f0*/  MOV R252, R26 ;  /* 0x0000001a00fc7202 */ /* 0x000fe20000000f00 */
[----:B------:R-:W-:Y:S01]  /*9800*/  FFMA.FTZ R26, R251, UR7, -R2 ;  /* 0x00000007fb1a7c23 */ /* 0x000fe20008010802 */
[----:B------:R-:W-:Y:S01]  /*9810*/  IMAD.MOV.U32 R251, RZ, RZ, R32 ;  /* 0x000000fffffb7224 */ /* 0x000fe200078e0020 */
[----:B------:R-:W-:Y:S01]  /*9820*/  MOV R53, R159 ;  /* 0x0000009f00357202 */ /* 0x000fe20000000f00 */
[----:B------:R-:W-:Y:S01]  /*9830*/  FFMA.FTZ R8, R54, UR7, -R2 ;  /* 0x0000000736087c23 */ /* 0x000fe20008010802 */
[----:B---3--:R-:W-:Y:S01]  /*9840*/  F2FP.F16.F32.PACK_AB R5, R201, R200 ;  /* 0x000000c8c905723e */ /* 0x008fe200000000ff */
[----:B------:R-:W-:Y:S01]  /*9850*/  IMAD.MOV.U32 R52, RZ, RZ, R59 ;  /* 0x000000ffff347224 */ /* 0x000fe200078e003b */
[----:B------:R-:W-:Y:S01]  /*9860*/  F2FP.F16.F32.PACK_AB R6, R252, R251 ;  /* 0x000000fbfc06723e */ /* 0x000fe200000000ff */
[----:B------:R-:W-:Y:S01]  /*9870*/  IMAD.MOV.U32 R159, RZ, RZ, R198 ;  /* 0x000000ffff9f7224 */ /* 0x000fe200078e00c6 */
[----:B-1----:R-:W-:Y:S01]  /*9880*/  F2FP.F16.F32.PACK_AB R7, R203, R202 ;  /* 0x000000cacb07723e */ /* 0x002fe200000000ff */
        /* <DEDUP_REMOVED lines=12> */
[--C-:B------:R-:W-:Y:S01]  /*9950*/  FFMA.FTZ R90, R246, UR7, -R2.reuse ;  /* 0x00000007f65a7c23 */ /* 0x100fe20008010802 */
[----:B------:R-:W-:Y:S01]  /*9960*/  MOV R153, R126 ;  /* 0x0000007e00997202 */ /* 0x000fe20000000f00 */
[--C-:B------:R-:W-:Y:S01]  /*9970*/  FFMA.FTZ R91, R245, UR7, -R2.reuse ;  /* 0x00000007f55b7c23 */ /* 0x100fe20008010802 */
[--C-:B------:R-:W-:Y:S01]  /*9980*/  FFMA.FTZ R126, R244, UR7, -R2.reuse ;  /* 0x00000007f47e7c23 */ /* 0x100fe20008010802 */
[----:B------:R-:W-:Y:S01]  /*9990*/  FFMA.FTZ R148, R241, UR7, -R2 ;  /* 0x00000007f1947c23 */ /* 0x000fe20008010802 */
[----:B------:R-:W-:Y:S01]  /*99a0*/  FADD.FTZ R2, R50, R49 ;  /* 0x0000003132027221 */ /* 0x000fe20000010000 */
[----:B------:R-:W-:Y:S01]  /*99b0*/  MOV R167, R51 ;  /* 0x0000003300a77202 */ /* 0x000fe20000000f00 */
[----:B------:R-:W-:Y:S01]  /*99c0*/  IMAD.MOV.U32 R165, RZ, RZ, R52 ;  /* 0x000000ffffa57224 */ /* 0x000fe200078e0034 */
[----:B------:R-:W-:Y:S01]  /*99d0*/  MOV R188, R53 ;  /* 0x0000003500bc7202 */ /* 0x000fe20000000f00 */
[----:B------:R-:W-:Y:S01]  /*99e0*/  IMAD.MOV.U32 R197, RZ, RZ, R54 ;  /* 0x000000ffffc57224 */ /* 0x000fe200078e0036 */
[----:B------:R-:W-:Y:S01]  /*99f0*/  MOV R189, R55 ;  /* 0x0000003700bd7202 */ /* 0x000fe20000000f00 */
[C---:B------:R-:W-:Y:S01]  /*9a00*/  HMMA.16816.F32 R44, R4.reuse, R16, R120 ;  /* 0x00000010042c723c */ /* 0x040fe20000001878 */
[----:B------:R-:W-:Y:S01]  /*9a10*/  MUFU.EX2 R122, R11 ;  /* 0x0000000b007a7308 */ /* 0x000fe20000000800 */
[----:B------:R1:W5:Y:S06]  /*9a20*/  LDL.LU R250, [R1+0x100] ;  /* 0x0001000001fa7983 */ /* 0x00036c0000300800 */
[C---:B------:R-:W-:Y:S01]  /*9a30*/  HMMA.16816.F32 R32, R4.reuse, R18, R116 ;  /* 0x000000120420723c */ /* 0x040fe20000001874 */
[----:B------:R-:W-:Y:S01]  /*9a40*/  MUFU.EX2 R123, R10 ;  /* 0x0000000a007b7308 */ /* 0x000fe20000000800 */
[----:B------:R-:W-:Y:S06]  /*9a50*/  LDSM.16.MT88.4 R16, [R88+0xb000] ;  /* 0x00b000005810783b */ /* 0x000fec0000004200 */
[C---:B------:R-:W-:Y:S01]  /*9a60*/  HMMA.16816.F32 R112, R4.reuse, R12, R112 ;  /* 0x0000000c0470723c */ /* 0x040fe20000001870 */
[----:B------:R-:W2:Y:S07]  /*9a70*/  MUFU.EX2 R121, R9 ;  /* 0x0000000900797308 */ /* 0x000eae0000000800 */
[----:B------:R-:W-:Y:S01]  /*9a80*/  HMMA.16816.F32 R108, R4, R14, R108 ;  /* 0x0000000e046c723c */ /* 0x000fe2000000186c */
[----:B------:R3:W-:Y:S01]  /*9a90*/  MUFU.EX2 R119, R8 ;  /* 0x0000000800777308 */ /* 0x0007e20000000800 */
[----:B------:R-:W-:Y:S01]  /*9aa0*/  LDSM.16.MT88.4 R12, [R125+0xb000] ;  /* 0x00b000007d0c783b */ /* 0x000fe20000004200 */
[----:B------:R-:W-:Y:S01]  /*9ab0*/  IMAD.MOV.U32 R58, RZ, RZ, R224 ;  /* 0x000000ffff3a7224 */ /* 0x000fe200078e00e0 */
[----:B------:R-:W-:-:S04]  /*9ac0*/  MOV R57, R234 ;  /* 0x000000ea00397202 */ /* 0x000fc80000000f00 */
[C---:B------:R-:W-:Y:S08]  /*9ad0*/  HMMA.16816.F32 R96, R4.reuse, R28, R96 ;  /* 0x0000001c0460723c */ /* 0x040ff00000001860 */
[C---:B------:R-:W-:Y:S08]  /*9ae0*/  HMMA.16816.F32 R52, R4.reuse, R20, R132 ;  /* 0x000000140434723c */ /* 0x040ff00000001884 */
[----:B------:R-:W-:Y:S01]  /*9af0*/  HMMA.16816.F32 R48, R4, R22, R128 ;  /* 0x000000160430723c */ /* 0x000fe20000001880 */
[----:B------:R-:W4:Y:S04]  /*9b00*/  LDSM.16.MT88.4 R20, [R146+0xb000] ;  /* 0x00b000009214783b */ /* 0x000f280000004200 */
[----:B---3--:R-:W3:Y:S01]  /*9b10*/  LDSM.16.MT88.4 R8, [R127+0xb000] ;  /* 0x00b000007f08783b */ /* 0x008ee20000004200 */
[----:B------:R-:W-:-:S02]  /*9b20*/  MOV R184, R58 ;  /* 0x0000003a00b87202 */ /* 0x000fc40000000f00 */
[----:B------:R-:W-:Y:S01]  /*9b30*/  HMMA.16816.F32 R72, R4, R30, R72 ;  /* 0x0000001e0448723c */ /* 0x000fe20000001848 */
[----:B------:R-:W-:Y:S01]  /*9b40*/  FADD.FTZ R4, R197, R189 ;  /* 0x000000bdc5047221 */ /* 0x000fe20000010000 */
[----:B------:R1:W4:Y:S01]  /*9b50*/  MUFU.EX2 R120, R24 ;  /* 0x0000001800787308 */ /* 0x0003220000000800 */
[----:B------:R-:W-:Y:S02]  /*9b60*/  IMAD.MOV.U32 R168, RZ, RZ, R57 ;  /* 0x000000ffffa87224 */ /* 0x000fe400078e0039 */
[----:B------:R-:W-:Y:S01]  /*9b70*/  FADD.FTZ R57, R193, R192 ;  /* 0x000000c0c1397221 */ /* 0x000fe20000010000 */
[----:B------:R-:W-:Y:S02]  /*9b80*/  IMAD.MOV.U32 R58, RZ, RZ, R178 ;  /* 0x000000ffff3a7224 */ /* 0x000fe400078e00b2 */
[----:B------:R-:W-:Y:S01]  /*9b90*/  FADD.FTZ R5, R165, R188 ;  /* 0x000000bca5057221 */ /* 0x000fe20000010000 */
[----:B------:R-:W-:Y:S01]  /*9ba0*/  IMAD.MOV.U32 R181, RZ, RZ, R154 ;  /* 0x000000ffffb57224 */ /* 0x000fe200078e009a */
[----:B------:R-:W-:Y:S01]  /*9bb0*/  MOV R180, R176 ;  /* 0x000000b000b47202 */ /* 0x000fe20000000f00 */
[----:B------:R-:W-:Y:S01]  /*9bc0*/  IMAD.MOV.U32 R246, RZ, RZ, R177 ;  /* 0x000000fffff67224 */ /* 0x000fe200078e00b1 */
[----:B------:R2:W4:Y:S01]  /*9bd0*/  MUFU.EX2 R118, R3 ;  /* 0x0000000300767308 */ /* 0x0005220000000800 */
[----:B------:R-:W-:Y:S01]  /*9be0*/  MOV R245, R153 ;  /* 0x0000009900f57202 */ /* 0x000fe20000000f00 */
[----:B------:R-:W-:Y:S01]  /*9bf0*/  IMAD.MOV.U32 R244, RZ, RZ, R186 ;  /* 0x000000fffff47224 */ /* 0x000fe200078e00ba */
[----:B------:R-:W-:Y:S01]  /*9c00*/  MOV R241, R175 ;  /* 0x000000af00f17202 */ /* 0x000fe20000000f00 */
[----:B------:R3:W5:Y:S04]  /*9c10*/  LDL.LU R243, [R1+0xfc] ;  /* 0x0000fc0001f37983 */ /* 0x0007680000300800 */
[----:B------:R4:W-:Y:S01]  /*9c20*/  MUFU.EX2 R116, R25 ;  /* 0x0000001900747308 */ /* 0x0009e20000000800 */
[----:B-1----:R-:W-:Y:S01]  /*9c30*/  FADD.FTZ R24, R184, R4 ;  /* 0x00000004b8187221 */ /* 0x002fe20000010000 */
[----:B------:R-:W-:Y:S01]  /*9c40*/  IMAD.MOV.U32 R184, RZ, RZ, R159 ;  /* 0x000000ffffb87224 */ /* 0x000fe200078e009f */
[----:B------:R-:W-:Y:S01]  /*9c50*/  MOV R159, R158 ;  /* 0x0000009e009f7202 */ /* 0x000fe20000000f00 */
[----:B------:R-:W-:-:S04]  /*9c60*/  IMAD.MOV.U32 R158, RZ, RZ, R157 ;  /* 0x000000ffff9e7224 */ /* 0x000fc800078e009d */
[----:B------:R-:W1:Y:S01]  /*9c70*/  MUFU.EX2 R117, R26 ;  /* 0x0000001a00757308 */ /* 0x000e620000000800 */
[----:B--2---:R-:W-:Y:S01]  /*9c80*/  FADD.FTZ R3, R167, R2 ;  /* 0x00000002a7037221 */ /* 0x004fe20000010000 */
[----:B------:R-:W-:Y:S01]  /*9c90*/  MOV R157, R190 ;  /* 0x000000be009d7202 */ /* 0x000fe20000000f00 */
[----:B------:R-:W-:Y:S01]  /*9ca0*/  FADD.FTZ R2, R168, R57 ;  /* 0x00000039a8027221 */ /* 0x000fe20000010000 */
[----:B------:R-:W-:Y:S01]  /*9cb0*/  IMAD.MOV.U32 R190, RZ, RZ, R183 ;  /* 0x000000ffffbe7224 */ /* 0x000fe200078e00b7 */
[----:B------:R-:W-:-:S03]  /*9cc0*/  MOV R168, R59 ;  /* 0x0000003b00a87202 */ /* 0x000fc60000000f00 */
[----:B------:R-:W-:Y:S01]  /*9cd0*/  MUFU.EX2 R131, R27 ;  /* 0x0000001b00837308 */ /* 0x000fe20000000800 */
[----:B----4-:R-:W-:Y:S01]  /*9ce0*/  FADD.FTZ R25, R58, R5 ;  /* 0x000000053a197221 */ /* 0x010fe20000010000 */
[----:B------:R-:W-:-:S06]  /*9cf0*/  MOV R183, R71 ;  /* 0x0000004700b77202 */ /* 0x000fcc0000000f00 */
[----:B------:R-:W2:Y:S08]  /*9d00*/  MUFU.EX2 R130, R36 ;  /* 0x0000002400827308 */ /* 0x000eb00000000800 */
[----:B------:R-:W-:Y:S08]  /*9d10*/  MUFU.EX2 R129, R43 ;  /* 0x0000002b00817308 */ /* 0x000ff00000000800 */
[----:B------:R-:W-:Y:S01]  /*9d20*/  MUFU.EX2 R128, R42 ;  /* 0x0000002a00807308 */ /* 0x000fe20000000800 */
[----:B------:R-:W-:-:S02]  /*9d30*/  F2FP.F16.F32.PACK_AB R6, R121, R123 ;  /* 0x0000007b7906723e */ /* 0x000fc400000000ff */
[----:B------:R-:W-:Y:S01]  /*9d40*/  MOV R178, R172 ;  /* 0x000000ac00b27202 */ /* 0x000fe20000000f00 */
[----:B------:R-:W-:Y:S01]  /*9d50*/  IMAD.MOV.U32 R197, RZ, RZ, R195 ;  /* 0x000000ffffc57224 */ /* 0x000fe200078e00c3 */
[----:B------:R-:W-:Y:S01]  /*9d60*/  MOV R189, R198 ;  /* 0x000000c600bd7202 */ /* 0x000fe20000000f00 */
[----:B------:R-:W-:Y:S01]  /*9d70*/  IMAD.MOV.U32 R165, RZ, RZ, R199 ;  /* 0x000000ffffa57224 */ /* 0x000fe200078e00c7 */
[----:B------:R-:W-:Y:S01]  /*9d80*/  MOV R154, R141 ;  /* 0x0000008d009a7202 */ /* 0x000fe20000000f00 */
[----:B------:R-:W-:Y:S01]  /*9d90*/  MUFU.EX2 R71, R41 ;  /* 0x0000002900477308 */ /* 0x000fe20000000800 */
[----:B------:R-:W-:Y:S01]  /*9da0*/  IMAD.MOV.U32 R176, RZ, RZ, R143 ;  /* 0x000000ffffb07224 */ /* 0x000fe200078e008f */
[----:B------:R-:W-:Y:S01]  /*9db0*/  MOV R177, R140 ;  /* 0x0000008c00b17202 */ /* 0x000fe20000000f00 */
[----:B------:R-:W-:Y:S01]  /*9dc0*/  IMAD.MOV.U32 R153, RZ, RZ, R142 ;  /* 0x000000ffff997224 */ /* 0x000fe200078e008e */
[----:B------:R-:W-:Y:S01]  /*9dd0*/  MOV R188, R194 ;  /* 0x000000c200bc7202 */ /* 0x000fe20000000f00 */
[----:B------:R-:W-:Y:S01]  /*9de0*/  IMAD.MOV.U32 R133, RZ, RZ, R179 ;  /* 0x000000ffff857224 */ /* 0x000fe200078e00b3 */
[----:B------:R-:W-:Y:S01]  /*9df0*/  MOV R134, R171 ;  /* 0x000000ab00867202 */ /* 0x000fe20000000f00 */
[----:B------:R-:W-:Y:S01]  /*9e00*/  IMAD.MOV.U32 R135, RZ, RZ, R174 ;  /* 0x000000ffff877224 */ /* 0x000fe200078e00ae */
[----:B------:R-:W4:Y:S01]  /*9e10*/  MUFU.EX2 R59, R40 ;  /* 0x00000028003b7308 */ /* 0x000f220000000800 */
[----:B------:R2:W5:Y:S07]  /*9e20*/  LDL.LU R242, [R1+0xf8] ;  /* 0x0000f80001f27983 */ /* 0x00056e0000300800 */
[----:B------:R-:W-:Y:S08]  /*9e30*/  MUFU.EX2 R58, R39 ;  /* 0x00000027003a7308 */ /* 0x000ff00000000800 */
[----:B------:R-:W4:Y:S01]  /*9e40*/  MUFU.EX2 R57, R38 ;  /* 0x0000002600397308 */ /* 0x000f220000000800 */
[----:B------:R-:W-:-:S02]  /*9e50*/  F2FP.F16.F32.PACK_AB R4, R122, R120 ;  /* 0x000000787a04723e */ /* 0x000fc400000000ff */
[----:B------:R-:W-:Y:S02]  /*9e60*/  F2FP.F16.F32.PACK_AB R5, R118, R119 ;  /* 0x000000777605723e */ /* 0x000fe400000000ff */
[----:B-1----:R-:W-:Y:S01]  /*9e70*/  F2FP.F16.F32.PACK_AB R7, R117, R116 ;  /* 0x000000747507723e */ /* 0x002fe200000000ff */
[----:B------:R-:W-:Y:S02]  /*9e80*/  IMAD.MOV.U32 R172, RZ, RZ, R124 ;  /* 0x000000ffffac7224 */ /* 0x000fe400078e007c */
[----:B------:R-:W-:Y:S01]  /*9e90*/  FADD.FTZ R24, R168, R24 ;  /* 0x00000018a8187221 */ /* 0x000fe20000010000 */
[----:B------:R-:W-:Y:S01]  /*9ea0*/  FADD.FTZ R3, R83, R3 ;  /* 0x0000000353037221 */ /* 0x000fe20000010000 */
[----:B------:R-:W-:Y:S01]  /*9eb0*/  FADD.FTZ R2, R196, R2 ;  /* 0x00000002c4027221 */ /* 0x000fe20000010000 */
[----:B------:R-:W-:Y:S01]  /*9ec0*/  FADD.FTZ R25, R184, R25 ;  /* 0x00000019b8197221 */ /* 0x000fe20000010000 */
[----:B------:R-:W-:Y:S01]  /*9ed0*/  IMAD.MOV.U32 R199, RZ, RZ, R145 ;  /* 0x000000ffffc77224 */ /* 0x000fe200078e0091 */
[----:B------:R-:W-:Y:S01]  /*9ee0*/  HMMA.16816.F32 R104, R4, R20, R104 ;  /* 0x000000140468723c */ /* 0x000fe20000001868 */
[----:B------:R-:W-:Y:S01]  /*9ef0*/  FADD.FTZ R24, R82, R24 ;  /* 0x0000001852187221 */ /* 0x000fe20000010000 */
[----:B------:R-:W-:Y:S01]  /*9f00*/  IMAD.MOV.U32 R195, RZ, RZ, R172 ;  /* 0x000000ffffc37224 */ /* 0x000fe200078e00ac */
[----:B------:R-:W-:-:S02]  /*9f10*/  MOV R198, R147 ;  /* 0x0000009300c67202 */ /* 0x000fc40000000f00 */
[----:B------:R-:W-:Y:S01]  /*9f20*/  MOV R167, R156 ;  /* 0x0000009c00a77202 */ /* 0x000fe20000000f00 */
[----:B------:R1:W-:Y:S01]  /*9f30*/  MUFU.EX2 R27, R148 ;  /* 0x00000094001b7308 */ /* 0x0003e20000000800 */
[----:B------:R-:W-:Y:S01]  /*9f40*/  LDSM.16.MT88.4 R140, [R125+0xb800] ;  /* 0x00b800007d8c783b */ /* 0x000fe20000004200 */
[C---:B------:R-:W-:Y:S01]  /*9f50*/  HMMA.16816.F32 R100, R4.reuse, R22, R100 ;  /* 0x000000160464723c */ /* 0x040fe20000001864 */
[----:B------:R-:W-:Y:S01]  /*9f60*/  FADD.FTZ R3, R159, R3 ;  /* 0x000000039f037221 */ /* 0x000fe20000010000 */
[----:B------:R-:W-:Y:S01]  /*9f70*/  FADD.FTZ R2, R158, R2 ;  /* 0x000000029e027221 */ /* 0x000fe20000010000 */
[----:B------:R1:W5:Y:S05]  /*9f80*/  LDL.LU R234, [R1+0xf4] ;  /* 0x0000f40001ea7983 */ /* 0x00036a0000300800 */
[----:B------:R-:W-:Y:S01]  /*9f90*/  HMMA.16816.F32 R92, R4, R12, R92 ;  /* 0x0000000c045c723c */ /* 0x000fe2000000185c */
[----:B------:R-:W-:-:S07]  /*9fa0*/  FADD.FTZ R25, R240, R25 ;  /* 0x00000019f0197221 */ /* 0x000fce0000010000 */
[----:B------:R-:W-:Y:S01]  /*9fb0*/  HMMA.16816.F32 R84, R4, R14, R84 ;  /* 0x0000000e0454723c */ /* 0x000fe20000001854 */
[----:B------:R-:W-:-:S07]  /*9fc0*/  MOV R184, R157 ;  /* 0x0000009d00b87202 */ /* 0x000fce0000000f00 */
[C---:B---3--:R-:W-:Y:S08]  /*9fd0*/  HMMA.16816.F32 R76, R4.reuse, R8, R76 ;  /* 0x00000008044c723c */ /* 0x048ff0000000184c */
[C---:B------:R-:W-:Y:S08]  /*9fe0*/  HMMA.16816.F32 R64, R4.reuse, R10, R64 ;  /* 0x0000000a0440723c */ /* 0x040ff00000001840 */
[C---:B------:R-:W-:Y:S08]  /*9ff0*/  HMMA.16816.F32 R60, R4.reuse, R16, R60 ;  /* 0x00000010043c723c */ /* 0x040ff0000000183c */
[----:B------:R-:W-:Y:S01]  /*a000*/  HMMA.16816.F32 R28, R4, R18, R136 ;  /* 0x00000012041c723c */ /* 0x000fe20000001888 */
[----:B--2---:R-:W-:Y:S01]  /*a010*/  F2FP.F16.F32.PACK_AB R4, R130, R131 ;  /* 0x000000838204723e */ /* 0x004fe200000000ff */
[----:B------:R-:W-:Y:S01]  /*a020*/  FADD.FTZ R3, R238, R3 ;  /* 0x00000003ee037221 */ /* 0x000fe20000010000 */
[----:B----4-:R-:W-:Y:S01]  /*a030*/  F2FP.F16.F32.PACK_AB R5, R59, R71 ;  /* 0x000000473b05723e */ /* 0x010fe200000000ff */
[----:B------:R-:W-:Y:S01]  /*a040*/  FADD.FTZ R2, R169, R2 ;  /* 0x00000002a9027221 */ /* 0x000fe20000010000 */
[----:B------:R-:W-:Y:S01]  /*a050*/  F2FP.F16.F32.PACK_AB R6, R128, R129 ;  /* 0x000000818006723e */ /* 0x000fe200000000ff */
[----:B------:R-:W-:Y:S01]  /*a060*/  IMAD.MOV.U32 R194, RZ, RZ, R198 ;  /* 0x000000ffffc27224 */ /* 0x000fe200078e00c6 */
[----:B------:R-:W-:Y:S01]  /*a070*/  F2FP.F16.F32.PACK_AB R7, R57, R58 ;  /* 0x0000003a3907723e */ /* 0x000fe200000000ff */
[----:B------:R-:W-:Y:S01]  /*a080*/  IMAD.MOV.U32 R198, RZ, RZ, R154 ;  /* 0x000000ffffc67224 */ /* 0x000fe200078e009a */
[----:B------:R2:W-:Y:S01]  /*a090*/  MUFU.EX2 R43, R37 ;  /* 0x00000025002b7308 */ /* 0x0005e20000000800 */
[----:B------:R-:W-:Y:S01]  /*a0a0*/  MOV R172, R144 ;  /* 0x0000009000ac7202 */ /* 0x000fe20000000f00 */
[----:B------:R-:W-:Y:S01]  /*a0b0*/  FADD.FTZ R3, R245, R3 ;  /* 0x00000003f5037221 */ /* 0x000fe20000010000 */
[----:B------:R-:W-:-:S02]  /*a0c0*/  IMAD.MOV.U32 R168, RZ, RZ, R155 ;  /* 0x000000ffffa87224 */ /* 0x000fc400078e009b */
[----:B------:R-:W-:Y:S01]  /*a0d0*/  FADD.FTZ R2, R185, R2 ;  /* 0x00000002b9027221 */ /* 0x000fe20000010000 */
[C---:B------:R-:W-:Y:S01]  /*a0e0*/  HMMA.16816.F32 R156, R4.reuse, R8, R112 ;  /* 0x00000008049c723c */ /* 0x040fe20000001870 */
[----:B------:R-:W-:Y:S01]  /*a0f0*/  FADD.FTZ R9, R195, R24 ;  /* 0x00000018c3097221 */ /* 0x000fe20000010000 */
[----:B------:R-:W-:Y:S01]  /*a100*/  MOV R195, R199 ;  /* 0x000000c700c37202 */ /* 0x000fe20000000f00 */
[----:B------:R-:W-:Y:S01]  /*a110*/  FADD.FTZ R8, R152, R25 ;  /* 0x0000001998087221 */ /* 0x000fe20000010000 */
[----:B------:R-:W-:Y:S01]  /*a120*/  MOV R199, R176 ;  /* 0x000000b000c77202 */ /* 0x000fe20000000f00 */
[----:B------:R-:W-:Y:S01]  /*a130*/  IMAD.MOV.U32 R176, RZ, RZ, R177 ;  /* 0x000000ffffb07224 */ /* 0x000fe200078e00b1 */
[----:B------:R-:W-:Y:S01]  /*a140*/  MOV R177, R153 ;  /* 0x0000009900b17202 */ /* 0x000fe20000000f00 */
[----:B------:R-:W-:Y:S01]  /*a150*/  FADD.FTZ R8, R180, R8 ;  /* 0x00000008b4087221 */ /* 0x000fe20000010000 */
[----:B------:R-:W-:Y:S01]  /*a160*/  HMMA.16816.F32 R44, R4, R12, R44 ;  /* 0x0000000c042c723c */ /* 0x000fe2000000182c */
[----:B-1----:R-:W-:-:S02]  /*a170*/  IMAD.MOV.U32 R148, RZ, RZ, R195 ;  /* 0x000000ffff947224 */ /* 0x002fc400078e00c3 */
[----:B------:R-:W-:Y:S01]  /*a180*/  FADD.FTZ R9, R246, R9 ;  /* 0x00000009f6097221 */ /* 0x000fe20000010000 */
[----:B------:R1:W-:Y:S01]  /*a190*/  LDSM.16.MT88.4 R136, [R127+0xb800] ;  /* 0x00b800007f88783b */ /* 0x0003e20000004200 */
[----:B------:R-:W-:Y:S03]  /*a1a0*/  MUFU.EX2 R26, R90 ;  /* 0x0000005a001a7308 */ /* 0x000fe60000000800 */
[----:B------:R3:W5:Y:S01]  /*a1b0*/  LDL.LU R224, [R1+0xf0] ;  /* 0x0000f00001e07983 */ /* 0x0007620000300800 */
[C---:B------:R-:W-:Y:S03]  /*a1c0*/  HMMA.16816.F32 R32, R4.reuse, R14, R32 ;  /* 0x0000000e0420723c */ /* 0x040fe60000001820 */
[----:B------:R4:W-:Y:S05]  /*a1d0*/  LDSM.16.MT88.4 R12, [R88+0xb800] ;  /* 0x00b80000580c783b */ /* 0x0009ea0000004200 */
[----:B--2---:R-:W-:Y:S01]  /*a1e0*/  HMMA.16816.F32 R36, R4, R10, R108 ;  /* 0x0000000a0424723c */ /* 0x004fe2000000186c */
[----:B------:R-:W-:Y:S01]  /*a1f0*/  MOV R108, R198 ;  /* 0x000000c6006c7202 */ /* 0x000fe20000000f00 */
[----:B------:R-:W-:Y:S01]  /*a200*/  FADD.FTZ R11, R181, R3 ;  /* 0x00000003b50b7221 */ /* 0x000fe20000010000 */
[----:B------:R-:W-:Y:S01]  /*a210*/  FADD.FTZ R10, R170, R2 ;  /* 0x00000002aa0a7221 */ /* 0x000fe20000010000 */
[----:B------:R-:W-:-:S02]  /*a220*/  IMAD.MOV.U32 R110, RZ, RZ, R177 ;  /* 0x000000ffff6e7224 */ /* 0x000fc400078e00b1 */
[----:B------:R-:W-:Y:S02]  /*a230*/  FADD.FTZ R2, R148, R8 ;  /* 0x0000000894027221 */ /* 0x000fe40000010000 */
[C---:B------:R-:W-:Y:S01]  /*a240*/  HMMA.16816.F32 R48, R4.reuse, R22, R48 ;  /* 0x000000160430723c */ /* 0x040fe20000001830 */
[----:B------:R2:W-:Y:S01]  /*a250*/  MUFU.EX2 R23, R126 ;  /* 0x0000007e00177308 */ /* 0x0005e20000000800 */
[----:B------:R-:W-:Y:S01]  /*a260*/  MOV R109, R176 ;  /* 0x000000b0006d7202 */ /* 0x000fe20000000f00 */
[----:B------:R-:W-:Y:S01]  /*a270*/  IMAD.MOV.U32 R111, RZ, RZ, R173 ;  /* 0x000000ffff6f7224 */ /* 0x000fe200078e00ad */
[----:B-1----:R-:W-:Y:S01]  /*a280*/  MOV R127, R172 ;  /* 0x000000ac007f7202 */ /* 0x002fe20000000f00 */
[----:B------:R-:W-:Y:S01]  /*a290*/  IMAD.MOV.U32 R132, RZ, RZ, R184 ;  /* 0x000000ffff847224 */ /* 0x000fe200078e00b8 */
[----:B------:R-:W-:Y:S02]  /*a2a0*/  MOV R112, R182 ;  /* 0x000000b600707202 */ /* 0x000fe40000000f00 */
[C---:B------:R-:W-:Y:S01]  /*a2b0*/  HMMA.16816.F32 R52, R4.reuse, R20, R52 ;  /* 0x000000140434723c */ /* 0x040fe20000001834 */
[----:B------:R-:W-:Y:S01]  /*a2c0*/  MOV R114, R183 ;  /* 0x000000b700727202 */ /* 0x000fe20000000f00 */
[----:B------:R-:W-:Y:S01]  /*a2d0*/  IMAD.MOV.U32 R115, RZ, RZ, R190 ;  /* 0x000000ffff737224 */ /* 0x000fe200078e00be */
[----:B----4-:R-:W-:Y:S01]  /*a2e0*/  MOV R88, R194 ;  /* 0x000000c200587202 */ /* 0x010fe20000000f00 */
[----:B------:R-:W-:Y:S01]  /*a2f0*/  FADD.FTZ R2, R110, R2 ;  /* 0x000000026e027221 */ /* 0x000fe20000010000 */
[----:B------:R-:W-:Y:S01]  /*a300*/  MUFU.EX2 R40, R89 ;  /* 0x0000005900287308 */ /* 0x000fe20000000800 */
[----:B------:R-:W1:Y:S02]  /*a310*/  LDSM.16.MT88.4 R144, [R146+0xb800] ;  /* 0x00b800009290783b */ /* 0x000e640000004200 */
[----:B------:R-:W-:Y:S01]  /*a320*/  HMMA.16816.F32 R152, R4, R16, R96 ;  /* 0x000000100498723c */ /* 0x000fe20000001860 */
[----:B--2---:R-:W-:-:S02]  /*a330*/  IMAD.MOV.U32 R126, RZ, RZ, R199 ;  /* 0x000000ffff7e7224 */ /* 0x004fc400078e00c7 */
[----:B------:R-:W-:Y:S01]  /*a340*/  FADD.FTZ R3, R88, R9 ;  /* 0x0000000958037221 */ /* 0x000fe20000010000 */
[----:B------:R-:W-:Y:S02]  /*a350*/  MOV R113, R178 ;  /* 0x000000b200717202 */ /* 0x000fe40000000f00 */
[----:B------:R-:W-:Y:S01]  /*a360*/  MOV R125, R168 ;  /* 0x000000a8007d7202 */ /* 0x000fe20000000f00 */
[----:B------:R-:W-:Y:S01]  /*a370*/  IMAD.MOV.U32 R245, RZ, RZ, R187 ;  /* 0x000000fffff57224 */ /* 0x000fe200078e00bb */
[----:B------:R-:W-:Y:S01]  /*a380*/  HMMA.16816.F32 R16, R4, R18, R72 ;  /* 0x000000120410723c */ /* 0x000fe20000001848 */
[----:B------:R-:W-:Y:S01]  /*a390*/  FADD.FTZ R5, R108, R11 ;  /* 0x0000000b6c057221 */ /* 0x000fe20000010000 */
[----:B------:R-:W-:Y:S01]  /*a3a0*/  FADD.FTZ R4, R236, R10 ;  /* 0x0000000aec047221 */ /* 0x000fe20000010000 */
[----:B------:R-:W-:Y:S01]  /*a3b0*/  MOV R110, R126 ;  /* 0x0000007e006e7202 */ /* 0x000fe20000000f00 */
[----:B------:R-:W-:Y:S01]  /*a3c0*/  FADD.FTZ R3, R109, R3 ;  /* 0x000000036d037221 */ /* 0x000fe20000010000 */
[----:B------:R2:W-:Y:S01]  /*a3d0*/  MUFU.EX2 R22, R91 ;  /* 0x0000005b00167308 */ /* 0x0005e20000000800 */
[----:B------:R-:W-:Y:S01]  /*a3e0*/  FADD.FTZ R5, R111, R5 ;  /* 0x000000056f057221 */ /* 0x000fe20000010000 */
[----:B------:R-:W-:-:S02]  /*a3f0*/  IMAD.MOV.U32 R109, RZ, RZ, R127 ;  /* 0x000000ffff6d7224 */ /* 0x000fc400078e007f */
[----:B------:R-:W-:Y:S01]  /*a400*/  FADD.FTZ R4, R235, R4 ;  /* 0x00000004eb047221 */ /* 0x000fe20000010000 */
[----:B------:R-:W-:Y:S01]  /*a410*/  IMAD.MOV.U32 R111, RZ, RZ, R112 ;  /* 0x000000ffff6f7224 */ /* 0x000fe200078e0070 */
[----:B------:R-:W-:Y:S01]  /*a420*/  MOV R127, R113 ;  /* 0x00000071007f7202 */ /* 0x000fe20000000f00 */
[----:B------:R-:W-:Y:S02]  /*a430*/  IMAD.MOV.U32 R126, RZ, RZ, R114 ;  /* 0x000000ffff7e7224 */ /* 0x000fe400078e0072 */
[----:B------:R-:W-:Y:S01]  /*a440*/  FADD.FTZ R2, R110, R2 ;  /* 0x000000026e027221 */ /* 0x000fe20000010000 */
[----:B------:R-:W-:Y:S01]  /*a450*/  MOV R90, R197 ;  /* 0x000000c5005a7202 */ /* 0x000fe20000000f00 */
[----:B------:R-:W-:Y:S01]  /*a460*/  FADD.FTZ R3, R109, R3 ;  /* 0x000000036d037221 */ /* 0x000fe20000010000 */
[----:B------:R-:W-:Y:S01]  /*a470*/  MOV R112, R115 ;  /* 0x0000007300707202 */ /* 0x000fe20000000f00 */
[----:B------:R-:W-:Y:S01]  /*a480*/  FADD.FTZ R5, R111, R5 ;  /* 0x000000056f057221 */ /* 0x000fe20000010000 */
[----:B------:R-:W-:Y:S01]  /*a490*/  FADD.FTZ R4, R239, R4 ;  /* 0x00000004ef047221 */ /* 0x000fe20000010000 */
[----:B------:R-:W-:Y:S01]  /*a4a0*/  MOV R246, R191 ;  /* 0x000000bf00f67202 */ /* 0x000fe20000000f00 */
[----:B------:R-:W4:Y:S01]  /*a4b0*/  MUFU.EX2 R41, R81 ;  /* 0x0000005100297308 */ /* 0x000f220000000800 */
[----:B------:R3:W5:Y:S01]  /*a4c0*/  LDL.LU R124, [R1+0xec] ;  /* 0x0000ec00017c7983 */ /* 0x0007620000300800 */
[----:B--2---:R-:W-:-:S02]  /*a4d0*/  IMAD.MOV.U32 R91, RZ, RZ, R188 ;  /* 0x000000ffff5b7224 */ /* 0x004fc400078e00bc */
[----:B------:R-:W-:Y:S01]  /*a4e0*/  FADD.FTZ R2, R126, R2 ;  /* 0x000000027e027221 */ /* 0x000fe20000010000 */
[----:B------:R-:W-:Y:S02]  /*a4f0*/  IMAD.MOV.U32 R113, RZ, RZ, R125 ;  /* 0x000000ffff717224 */ /* 0x000fe400078e007d */
[----:B------:R-:W-:Y:S01]  /*a500*/  FADD.FTZ R3, R127, R3 ;  /* 0x000000037f037221 */ /* 0x000fe20000010000 */
[----:B------:R-:W-:Y:S01]  /*a510*/  IMAD.MOV.U32 R115, RZ, RZ, R90 ;  /* 0x000000ffff737224 */ /* 0x000fe200078e005a */
        /* <DEDUP_REMOVED lines=65> */
[----:B------:R-:W-:-:S05]  /*a930*/  FADD.FTZ R2, R118, R2 ;  /* 0x0000000276027221 */ /* 0x000fca0000010000 */
[----:B------:R-:W3:Y:S01]  /*a940*/  MUFU.EX2 R42, R56 ;  /* 0x00000038002a7308 */ /* 0x000ee20000000800 */
[----:B------:R-:W-:Y:S01]  /*a950*/  FADD.FTZ R3, R122, R3 ;  /* 0x000000037a037221 */ /* 0x000fe20000010000 */
[----:B------:R-:W-:-:S06]  /*a960*/  FADD.FTZ R5, R129, R5 ;  /* 0x0000000581057221 */ /* 0x000fcc0000010000 */
[----:B------:R-:W3:Y:S01]  /*a970*/  MUFU.EX2 R7, R162 ;  /* 0x000000a200077308 */ /* 0x000ee20000000800 */
[----:B------:R-:W-:-:S07]  /*a980*/  FADD.FTZ R4, R58, R4 ;  /* 0x000000043a047221 */ /* 0x000fce0000010000 */
[----:B------:R-:W-:Y:S01]  /*a990*/  MUFU.EX2 R25, R151 ;  /* 0x0000009700197308 */ /* 0x000fe20000000800 */
[----:B------:R-:W-:-:S07]  /*a9a0*/  FADD.FTZ R2, R116, R2 ;  /* 0x0000000274027221 */ /* 0x000fce0000010000 */
[----:B------:R-:W-:Y:S08]  /*a9b0*/  MUFU.EX2 R20, R163 ;  /* 0x000000a300147308 */ /* 0x000ff00000000800 */
[----:B------:R-:W-:Y:S08]  /*a9c0*/  MUFU.EX2 R24, R160 ;  /* 0x000000a000187308 */ /* 0x000ff00000000800 */
[----:B------:R-:W-:Y:S01]  /*a9d0*/  MUFU.EX2 R21, R164 ;  /* 0x000000a400157308 */ /* 0x000fe20000000800 */
[----:B----4-:R-:W-:Y:S01]  /*a9e0*/  F2FP.F16.F32.PACK_AB R198, R40, R41 ;  /* 0x0000002928c6723e */ /* 0x010fe200000000ff */
[----:B------:R4:W5:Y:S06]  /*a9f0*/  LDL.LU R83, [R1+0xe8] ;  /* 0x0000e80001537983 */ /* 0x00096c0000300800 */
[----:B------:R-:W4:Y:S01]  /*aa00*/  MUFU.EX2 R56, R150 ;  /* 0x0000009600387308 */ /* 0x000f220000000800 */
[----:B------:R-:W-:Y:S01]  /*aa10*/  FADD.FTZ R3, R123, R3 ;  /* 0x000000037b037221 */ /* 0x000fe20000010000 */
[----:B------:R-:W-:Y:S01]  /*aa20*/  FADD.FTZ R5, R128, R5 ;  /* 0x0000000580057221 */ /* 0x000fe20000010000 */
[----:B------:R-:W-:Y:S01]  /*aa30*/  FADD.FTZ R4, R57, R4 ;  /* 0x0000000439047221 */ /* 0x000fe20000010000 */
[----:B------:R-:W-:Y:S01]  /*aa40*/  FADD.FTZ R2, R117, R2 ;  /* 0x0000000275027221 */ /* 0x000fe20000010000 */
[----:B------:R-:W-:Y:S01]  /*aa50*/  FADD.FTZ R3, R121, R3 ;  /* 0x0000000379037221 */ /* 0x000fe20000010000 */
[----:B--2---:R-:W-:Y:S01]  /*aa60*/  FADD.FTZ R5, R81, R5 ;  /* 0x0000000551057221 */ /* 0x004fe20000010000 */
[----:B-1----:R-:W-:Y:S01]  /*aa70*/  FADD.FTZ R4, R6, R4 ;  /* 0x0000000406047221 */ /* 0x002fe20000010000 */
[----:B------:R-:W-:Y:S01]  /*aa80*/  FADD.FTZ R2, R26, R2 ;  /* 0x000000021a027221 */ /* 0x000fe20000010000 */
[----:B------:R-:W-:Y:S01]  /*aa90*/  FADD.FTZ R3, R43, R3 ;  /* 0x000000032b037221 */ /* 0x000fe20000010000 */
[----:B---3--:R-:W-:Y:S01]  /*aaa0*/  F2FP.F16.F32.PACK_AB R196, R42, R43 ;  /* 0x0000002b2ac4723e */ /* 0x008fe200000000ff */
[----:B------:R-:W-:Y:S01]  /*aab0*/  FADD.FTZ R4, R7, R4 ;  /* 0x0000000407047221 */ /* 0x000fe20000010000 */
[----:B------:R-:W-:Y:S01]  /*aac0*/  FADD.FTZ R2, R22, R2 ;  /* 0x0000000216027221 */ /* 0x000fe20000010000 */
[----:B------:R-:W-:Y:S01]  /*aad0*/  FADD.FTZ R3, R42, R3 ;  /* 0x000000032a037221 */ /* 0x000fe20000010000 */
[----:B------:R-:W-:Y:S01]  /*aae0*/  F2FP.F16.F32.PACK_AB R197, R22, R26 ;  /* 0x0000001a16c5723e */ /* 0x000fe200000000ff */
[----:B------:R1:W5:Y:S01]  /*aaf0*/  LDL.LU R82, [R1+0xe4] ;  /* 0x0000e40001527983 */ /* 0x0003620000300800 */
[----:B----4-:R-:W-:Y:S01]  /*ab00*/  FADD.FTZ R5, R56, R5 ;  /* 0x0000000538057221 */ /* 0x010fe20000010000 */
[----:B------:R-:W-:Y:S01]  /*ab10*/  FADD.FTZ R4, R20, R4 ;  /* 0x0000000414047221 */ /* 0x000fe20000010000 */
[----:B------:R-:W-:-:S02]  /*ab20*/  FADD.FTZ R2, R23, R2 ;  /* 0x0000000217027221 */ /* 0x000fc40000010000 */
[----:B------:R-:W-:Y:S01]  /*ab30*/  FADD.FTZ R5, R25, R5 ;  /* 0x0000000519057221 */ /* 0x000fe20000010000 */
[----:B------:R-:W-:Y:S01]  /*ab40*/  FADD.FTZ R3, R41, R3 ;  /* 0x0000000329037221 */ /* 0x000fe20000010000 */
[----:B------:R-:W-:Y:S01]  /*ab50*/  F2FP.F16.F32.PACK_AB R199, R27, R23 ;  /* 0x000000171bc7723e */ /* 0x000fe200000000ff */
[----:B------:R-:W-:Y:S01]  /*ab60*/  FADD.FTZ R4, R21, R4 ;  /* 0x0000000415047221 */ /* 0x000fe20000010000 */
[----:B------:R-:W-:Y:S01]  /*ab70*/  FADD.FTZ R5, R24, R5 ;  /* 0x0000000518057221 */ /* 0x000fe20000010000 */
[----:B------:R-:W-:Y:S01]  /*ab80*/  F2FP.F16.F32.PACK_AB R148, R56, R81 ;  /* 0x000000513894723e */ /* 0x000fe200000000ff */
[----:B------:R-:W-:Y:S01]  /*ab90*/  FADD.FTZ R2, R27, R2 ;  /* 0x000000021b027221 */ /* 0x000fe20000010000 */
[----:B------:R-:W-:Y:S02]  /*aba0*/  F2FP.F16.F32.PACK_AB R149, R7, R6 ;  /* 0x000000060795723e */ /* 0x000fe400000000ff */
[----:B------:R-:W-:Y:S02]  /*abb0*/  F2FP.F16.F32.PACK_AB R150, R24, R25 ;  /* 0x000000191896723e */ /* 0x000fe400000000ff */
[----:B------:R-:W-:Y:S01]  /*abc0*/  F2FP.F16.F32.PACK_AB R151, R21, R20 ;  /* 0x000000141597723e */ /* 0x000fe200000000ff */
[----:B------:R-:W-:Y:S01]  /*abd0*/  FADD.FTZ R3, R40, R3 ;  /* 0x0000000328037221 */ /* 0x000fe20000010000 */
[----:B------:R1:W-:Y:S01]  /*abe0*/  STL [R1+0x28], R5 ;  /* 0x0000280501007387 */ /* 0x0003e20000100800 */
[C---:B------:R-:W-:Y:S03]  /*abf0*/  HMMA.16816.F32 R168, R196.reuse, R144, R104 ;  /* 0x00000090c4a8723c */ /* 0x040fe60000001868 */
[----:B------:R1:W-:Y:S04]  /*ac00*/  STL [R1+0xbc], R4 ;  /* 0x0000bc0401007387 */ /* 0x0003e80000100800 */
[----:B------:R1:W-:Y:S01]  /*ac10*/  STL [R1+0xc0], R2 ;  /* 0x0000c00201007387 */ /* 0x0003e20000100800 */
[C---:B------:R-:W-:Y:S01]  /*ac20*/  HMMA.16816.F32 R172, R196.reuse, R146, R100 ;  /* 0x00000092c4ac723c */ /* 0x040fe20000001864 */
[----:B------:R-:W2:Y:S02]  /*ac30*/  S2R R240, SR_TID.X ;  /* 0x0000000000f07919 */ /* 0x000ea40000002100 */
[----:B------:R1:W-:Y:S05]  /*ac40*/  STL [R1+0xc4], R3 ;  /* 0x0000c40301007387 */ /* 0x0003ea0000100800 */
        /* <DEDUP_REMOVED lines=14> */
[----:B------:R-:W-:Y:S01]  /*ad30*/  IMAD.MOV.U32 R238, RZ, RZ, 0x20 ;  /* 0x00000020ffee7424 */ /* 0x000fe200078e00ff */
[----:B------:R-:W-:-:S03]  /*ad40*/  NOP ;  /* 0x0000000000007918 */ /* 0x000fc60000000000 */
[----:B-12---:R-:W-:-:S15]  /*ad50*/  BRA.U !UP0, `(.L_x_632) ;  /* 0x0000008d08747547 */ /* 0x006fde000b800000 */
[----:B------:R-:W2:Y:S01]  /*ad60*/  LDL R246, [R1+0xd0] ;  /* 0x0000d00001f67983 */ /* 0x000ea20000100800 */
[----:B------:R-:W1:Y:S03]  /*ad70*/  LDC.64 R2, c[0x0][0x3c0] ;  /* 0x0000f000ff027b82 */ /* 0x000e660000000a00 */
[----:B------:R-:W3:Y:S04]  /*ad80*/  LDL R251, [R1+0x7c] ;  /* 0x00007c0001fb7983 */ /* 0x000ee80000100800 */
[----:B------:R-:W4:Y:S01]  /*ad90*/  LDL R252, [R1+0x78] ;  /* 0x0000780001fc7983 */ /* 0x000f220000100800 */
[----:B------:R-:W-:Y:S01]  /*ada0*/  UIADD3 UR6, UPT, UPT, UR4, -0x2, URZ ;  /* 0xfffffffe04067890 */ /* 0x000fe2000fffe0ff */
[----:B------:R-:W-:-:S04]  /*adb0*/  DEPBAR.LE SB0, 0x0 ;  /* 0x000080000000791a */ /* 0x000fc80000000000 */
[----:B------:R-:W-:Y:S01]  /*adc0*/  SEL R71, R238, 0xffffffe0, !P3 ;  /* 0xffffffe0ee477807 */ /* 0x000fe20005800000 */
[----:B------:R-:W-:Y:S04]  /*add0*/  STL [R1+0x104], R141 ;  /* 0x0001048d01007387 */ /* 0x000fe80000100800 */
[----:B------:R-:W-:Y:S04]  /*ade0*/  STL [R1+0x100], R140 ;  /* 0x0001008c01007387 */ /* 0x000fe80000100800 */
[----:B------:R-:W-:Y:S01]  /*adf0*/  STL [R1+0xfc], R139 ;  /* 0x0000fc8b01007387 */ /* 0x000fe20000100800 */
[C---:B-1----:R-:W-:Y:S01]  /*ae00*/  IMAD.WIDE.U32 R4, R2.reuse, UR6, RZ ;  /* 0x0000000602047c25 */ /* 0x042fe2000f8e00ff */
[----:B------:R-:W-:-:S02]  /*ae10*/  SHF.L.U64.HI R8, R2, 0x4, R3 ;  /* 0x0000000402087819 */ /* 0x000fc40000010203 */
[----:B------:R-:W-:Y:S01]  /*ae20*/  STL [R1+0xf8], R138 ;  /* 0x0000f88a01007387 */ /* 0x000fe20000100800 */
[C---:B------:R-:W-:Y:S01]  /*ae30*/  SHF.L.U64.HI R19, R2.reuse, 0x5, R3 ;  /* 0x0000000502137819 */ /* 0x040fe20000010203 */
[C---:B------:R-:W-:Y:S02]  /*ae40*/  IMAD.SHL.U32 R9, R2.reuse, 0x10, RZ ;  /* 0x0000001002097824 */ /* 0x040fe400078e00ff */
[----:B------:R-:W-:Y:S01]  /*ae50*/  IMAD R10, R3, UR6, R5 ;  /* 0x00000006030a7c24 */ /* 0x000fe2000f8e0205 */
[----:B------:R-:W-:Y:S01]  /*ae60*/  STL [R1+0xf4], R137 ;  /* 0x0000f48901007387 */ /* 0x000fe20000100800 */
[----:B------:R-:W-:Y:S01]  /*ae70*/  IMAD.SHL.U32 R11, R2, 0x20, RZ ;  /* 0x00000020020b7824 */ /* 0x000fe200078e00ff */
[----:B------:R-:W-:Y:S01]  /*ae80*/  BAR.SYNC.DEFER_BLOCKING 0x0 ;  /* 0x0000000000007b1d */ /* 0x000fe20000010000 */
[----:B------:R-:W-:-:S04]  /*ae90*/  LEA R5, P0, R4, R9, 0x7 ;  /* 0x0000000904057211 */ /* 0x000fc800078038ff */
[----:B------:R-:W-:Y:S02]  /*aea0*/  LEA.HI.X R6, R4, R8, R10, 0x7, P0 ;  /* 0x0000000804067211 */ /* 0x000fe400000f3c0a */
[C---:B------:R-:W-:Y:S01]  /*aeb0*/  LEA R7, P0, R2.reuse, R5, 0x6 ;  /* 0x0000000502077211 */ /* 0x040fe200078030ff */
[----:B------:R-:W-:Y:S03]  /*aec0*/  STL [R1+0xf0], R136 ;  /* 0x0000f08801007387 */ /* 0x000fe60000100800 */
[----:B------:R-:W-:Y:S01]  /*aed0*/  LEA.HI.X R3, R2, R6, R3, 0x6, P0 ;  /* 0x0000000602037211 */ /* 0x000fe200000f3403 */
[----:B-----5:R-:W-:Y:S04]  /*aee0*/  STL [R1+0xec], R83 ;  /* 0x0000ec5301007387 */ /* 0x020fe80000100800 */
[----:B------:R-:W-:Y:S04]  /*aef0*/  STL [R1+0xe8], R82 ;  /* 0x0000e85201007387 */ /* 0x000fe80000100800 */
[----:B------:R-:W-:Y:S01]  /*af00*/  STL [R1+0xe4], R68 ;  /* 0x0000e44401007387 */ /* 0x000fe20000100800 */
[----:B--2---:R-:W-:-:S02]  /*af10*/  LOP3.LUT R250, R246, 0x1f8, RZ, 0xc0, !PT ;  /* 0x000001f8f6fa7812 */ /* 0x004fc400078ec0ff */
[----:B---3--:R-:W-:Y:S02]  /*af20*/  LEA R12, P1, R4, R251, 0x8 ;  /* 0x000000fb040c7211 */ /* 0x008fe400078240ff */
[----:B------:R-:W-:Y:S02]  /*af30*/  LOP3.LUT R250, R250, 0x38, R240, 0x78, !PT ;  /* 0x00000038fafa7812 */ /* 0x000fe400078e78f0 */
[----:B----4-:R-:W-:Y:S02]  /*af40*/  LEA.HI.X R13, R4, R252, R10, 0x8, P1 ;  /* 0x000000fc040d7211 */ /* 0x010fe400008f440a */
[C---:B------:R-:W-:Y:S02]  /*af50*/  IADD3 R4, P0, PT, R5.reuse, R9, RZ ;  /* 0x0000000905047210 */ /* 0x040fe40007f1e0ff */
[----:B------:R-:W-:Y:S02]  /*af60*/  LOP3.LUT R250, R250, 0x1e00, R246, 0xf8, !PT ;  /* 0x00001e00fafa7812 */ /* 0x000fe400078ef8f6 */
[----:B------:R-:W-:Y:S01]  /*af70*/  LEA R16, P4, R5, R251, 0x1 ;  /* 0x000000fb05107211 */ /* 0x000fe200078808ff */
[----:B------:R-:W-:Y:S01]  /*af80*/  IMAD.X R10, R6, 0x1, R8, P0 ;  /* 0x00000001060a7824 */ /* 0x000fe200000e0608 */
[----:B------:R-:W-:-:S02]  /*af90*/  LEA R250, R250, UR5, 0x1 ;  /* 0x00000005fafa7c11 */ /* 0x000fc4000f8e08ff */
[----:B------:R-:W-:Y:S02]  /*afa0*/  IADD3 R2, P0, PT, R11, R5, RZ ;  /* 0x000000050b027210 */ /* 0x000fe40007f1e0ff */
[C---:B------:R-:W-:Y:S01]  /*afb0*/  LEA R14, P1, R4.reuse, R251, 0x1 ;  /* 0x000000fb040e7211 */ /* 0x040fe200078208ff */
[----:B------:R-:W-:Y:S01]  /*afc0*/  @!PT LDS RZ, [RZ] ;  /* 0x00000000fffff984 */ /* 0x000fe20000000800 */
[----:B------:R-:W-:Y:S01]  /*afd0*/  @!PT LDS RZ, [RZ] ;  /* 0x00000000fffff984 */ /* 0x000fe20000000800 */
[----:B------:R-:W-:Y:S01]  /*afe0*/  @!PT LDS RZ, [RZ] ;  /* 0x00000000fffff984 */ /* 0x000fe20000000800 */
[----:B------:R1:W-:Y:S01]  /*aff0*/  LDGSTS.E.BYPASS.LTC128B.128 [R250+0x8000], desc[UR20][R12.64] ;  /* 0x080000000cfa7fae */ /* 0x0003e2000b981a14 */
[-CC-:B------:R-:W-:Y:S01]  /*b000*/  LEA.HI.X R17, R5, R252.reuse, R6.reuse, 0x1, P4 ;  /* 0x000000fc05117211 */ /* 0x180fe200020f0c06 */
[----:B------:R-:W-:Y:S01]  /*b010*/  IMAD.X R6, R19, 0x1, R6, P0 ;  /* 0x0000000113067824 */ /* 0x000fe200000e0606 */
[----:B------:R-:W-:Y:S02]  /*b020*/  LEA.HI.X R15, R4, R252, R10, 0x1, P1 ;  /* 0x000000fc040f7211 */ /* 0x000fe400008f0c0a */
[----:B------:R-:W-:Y:S01]  /*b030*/  IADD3 R18, P5, PT, R2, R9, RZ ;  /* 0x0000000902127210 */ /* 0x000fe20007fbe0ff */
[----:B------:R-:W-:Y:S01]  /*b040*/  LDGSTS.E.BYPASS.LTC128B.128 [R250+0x8800], desc[UR20][R16.64] ;  /* 0x0880000010fa7fae */ /* 0x000fe2000b981a14 */
[----:B------:R-:W-:-:S02]  /*b050*/  LEA R10, P4, R7, R251, 0x1 ;  /* 0x000000fb070a7211 */ /* 0x000fc400078808ff */
[----:B------:R-:W-:Y:S01]  /*b060*/  IADD3 R5, P1, PT, R7, R9, RZ ;  /* 0x0000000907057210 */ /* 0x000fe20007f3e0ff */
[--C-:B------:R-:W-:Y:S01]  /*b070*/  IMAD.X R20, R6, 0x1, R8.reuse, P5 ;  /* 0x0000000106147824 */ /* 0x100fe200028e0608 */
[----:B------:R-:W-:Y:S03]  /*b080*/  LDGSTS.E.BYPASS.LTC128B.128 [R250+0x9000], desc[UR20][R14.64] ;  /* 0x090000000efa7fae */ /* 0x000fe6000b981a14 */
[----:B------:R-:W-:Y:S01]  /*b090*/  IMAD.X R8, R3, 0x1, R8, P1 ;  /* 0x0000000103087824 */ /* 0x000fe200008e0608 */
[----:B------:R-:W-:-:S04]  /*b0a0*/  LEA R4, P1, R5, R251, 0x1 ;  /* 0x000000fb05047211 */ /* 0x000fc800078208ff */
[----:B------:R-:W-:Y:S02]  /*b0b0*/  LEA.HI.X R5, R5, R252, R8, 0x1, P1 ;  /* 0x000000fc05057211 */ /* 0x000fe400008f0c08 */
[----:B-1----:R-:W-:-:S04]  /*b0c0*/  LEA R12, P0, R2, R251, 0x1 ;  /* 0x000000fb020c7211 */ /* 0x002fc800078008ff */
[-C--:B------:R-:W-:Y:S02]  /*b0d0*/  LEA.HI.X R13, R2, R252.reuse, R6, 0x1, P0 ;  /* 0x000000fc020d7211 */ /* 0x080fe400000f0c06 */
[C---:B------:R-:W-:Y:S02]  /*b0e0*/  IADD3 R9, P0, PT, R7.reuse, R11, RZ ;  /* 0x0000000b07097210 */ /* 0x040fe40007f1e0ff */
[-C--:B------:R-:W-:Y:S01]  /*b0f0*/  LEA.HI.X R11, R7, R252.reuse, R3, 0x1, P4 ;  /* 0x000000fc070b7211 */ /* 0x080fe200020f0c03 */
[----:B------:R-:W-:Y:S01]  /*b100*/  LDGSTS.E.BYPASS.LTC128B.128 [R250+0x9800], desc[UR20][R12.64] ;  /* 0x098000000cfa7fae */ /* 0x000fe2000b981a14 */
[CC--:B------:R-:W-:Y:S01]  /*b110*/  LEA R6, P4, R18.reuse, R251.reuse, 0x1 ;  /* 0x000000fb12067211 */ /* 0x0c0fe200078808ff */
[----:B------:R-:W-:Y:S01]  /*b120*/  IMAD.X R3, R3, 0x1, R19, P0 ;  /* 0x0000000103037824 */ /* 0x000fe200000e0613 */
[----:B------:R-:W-:Y:S02]  /*b130*/  LEA R2, P0, R9, R251, 0x1 ;  /* 0x000000fb09027211 */ /* 0x000fe400078008ff */
[----:B------:R-:W-:-:S02]  /*b140*/  LEA.HI.X R7, R18, R252, R20, 0x1, P4 ;  /* 0x000000fc12077211 */ /* 0x000fc400020f0c14 */
[----:B------:R-:W-:-:S03]  /*b150*/  LEA.HI.X R3, R9, R252, R3, 0x1, P0 ;  /* 0x000000fc09037211 */ /* 0x000fc600000f0c03 */
[----:B------:R-:W-:Y:S04]  /*b160*/  LDGSTS.E.BYPASS.LTC128B.128 [R250+0xa000], desc[UR20][R6.64] ;  /* 0x0a00000006fa7fae */ /* 0x000fe8000b981a14 */
[----:B------:R1:W-:Y:S04]  /*b170*/  LDGSTS.E.BYPASS.LTC128B.128 [R250+0xa800], desc[UR20][R10.64] ;  /* 0x0a8000000afa7fae */ /* 0x0003e8000b981a14 */
[----:B------:R-:W-:Y:S04]  /*b180*/  LDGSTS.E.BYPASS.LTC128B.128 [R250+0xb000], desc[UR20][R4.64] ;  /* 0x0b00000004fa7fae */ /* 0x000fe8000b981a14 */
[----:B------:R2:W-:Y:S04]  /*b190*/  LDGSTS.E.BYPASS.LTC128B.128 [R250+0xb800], desc[UR20][R2.64] ;  /* 0x0b80000002fa7fae */ /* 0x0005e8000b981a14 */
[----:B------:R-:W-:Y:S04]  /*b1a0*/  LDSM.16.M88.4 R56, [R224+0x5000] ;  /* 0x00500000e038783b */ /* 0x000fe80000000200 */
[----:B------:R-:W-:Y:S04]  /*b1b0*/  LDSM.16.M88.4 R52, [R224+0x5800] ;  /* 0x00580000e034783b */ /* 0x000fe80000000200 */
[----:B------:R-:W-:Y:S04]  /*b1c0*/  LDSM.16.M88.4 R48, [R224+0x6000] ;  /* 0x00600000e030783b */ /* 0x000fe80000000200 */
[----:B------:R-:W-:Y:S04]  /*b1d0*/  LDSM.16.M88.4 R44, [R224+0x6800] ;  /* 0x00680000e02c783b */ /* 0x000fe80000000200 */
[----:B-1----:R-:W1:Y:S04]  /*b1e0*/  LDSM.16.M88.4 R8, [R234+0x2000] ;  /* 0x00200000ea08783b */ /* 0x002e680000000200 */
[----:B------:R-:W-:Y:S01]  /*b1f0*/  LDSM.16.M88.4 R40, [R224+0x7000] ;  /* 0x00700000e028783b */ /* 0x000fe20000000200 */
[----:B--2---:R-:W-:-:S03]  /*b200*/  IMAD.IADD R2, R224, 0x1, R71 ;  /* 0x00000001e0027824 */ /* 0x004fc600078e0247 */
[----:B------:R-:W-:Y:S01]  /*b210*/  LDSM.16.M88.4 R36, [R224+0x7800] ;  /* 0x00780000e024783b */ /* 0x000fe20000000200 */
[----:B------:R-:W-:-:S03]  /*b220*/  IMAD.IADD R3, R234, 0x1, R71 ;  /* 0x00000001ea037824 */ /* 0x000fc600078e0247 */
[----:B------:R-:W-:Y:S04]  /*b230*/  LDSM.16.M88.4 R24, [R2+0x5000] ;  /* 0x005000000218783b */ /* 0x000fe80000000200 */
[----:B------:R-:W2:Y:S04]  /*b240*/  LDSM.16.M88.4 R4, [R3+0x2000] ;  /* 0x002000000304783b */ /* 0x000ea80000000200 */
[----:B------:R-:W3:Y:S04]  /*b250*/  LDSM.16.M88.4 R20, [R2+0x5800] ;  /* 0x005800000214783b */ /* 0x000ee80000000200 */
[----:B------:R-:W4:Y:S04]  /*b260*/  LDSM.16.M88.4 R16, [R2+0x6000] ;  /* 0x006000000210783b */ /* 0x000f280000000200 */
[----:B------:R-:W-:Y:S04]  /*b270*/  LDSM.16.M88.4 R72, [R2+0x6800] ;  /* 0x006800000248783b */ /* 0x000fe80000000200 */
[----:B------:R-:W-:Y:S04]  /*b280*/  LDSM.16.M88.4 R84, [R2+0x7000] ;  /* 0x007000000254783b */ /* 0x000fe80000000200 */
[----:B------:R-:W-:Y:S01]  /*b290*/  LDSM.16.M88.4 R76, [R2+0x7800] ;  /* 0x00780000024c783b */ /* 0x000fe20000000200 */
[C---:B-1----:R-:W-:Y:S03]  /*b2a0*/  HMMA.16816.F32 R92, R8.reuse, R56, RZ ;  /* 0x00000038085c723c */ /* 0x042fe600000018ff */
[----:B------:R-:W1:Y:S04]  /*b2b0*/  LDSM.16.M88.4 R64, [R224+0x4000] ;  /* 0x00400000e040783b */ /* 0x000e680000000200 */
[----:B------:R-:W1:Y:S01]  /*b2c0*/  LDSM.16.M88.4 R60, [R224+0x4800] ;  /* 0x00480000e03c783b */ /* 0x000e620000000200 */
[C---:B------:R-:W-:Y:S03]  /*b2d0*/  HMMA.16816.F32 R216, R8.reuse, R52, RZ ;  /* 0x0000003408d8723c */ /* 0x040fe600000018ff */
[----:B------:R-:W1:Y:S04]  /*b2e0*/  LDSM.16.M88.4 R32, [R2+0x4000] ;  /* 0x004000000220783b */ /* 0x000e680000000200 */
[----:B------:R-:W1:Y:S01]  /*b2f0*/  LDSM.16.M88.4 R28, [R2+0x4800] ;  /* 0x00480000021c783b */ /* 0x000e620000000200 */
[----:B------:R-:W-:Y:S03]  /*b300*/  HMMA.16816.F32 R132, R8, R48, RZ ;  /* 0x000000300884723c */ /* 0x000fe600000018ff */
[----:B------:R-:W1:Y:S04]  /*b310*/  LDSM.16.M88.4 R12, [R234] ;  /* 0x00000000ea0c783b */ /* 0x000e680000000200 */
[----:B------:R-:W0:Y:S01]  /*b320*/  LDGDEPBAR ;  /* 0x00000000000079af */ /* 0x000e220000000000 */
[C---:B--2---:R-:W-:Y:S08]  /*b330*/  HMMA.16816.F32 R136, R4.reuse, R24, R92 ;  /* 0x000000180488723c */ /* 0x044ff0000000185c */
[----:B---3--:R-:W-:Y:S08]  /*b340*/  HMMA.16816.F32 R92, R4, R20, R216 ;  /* 0x00000014045c723c */ /* 0x008ff000000018d8 */
[----:B------:R-:W-:Y:S03]  /*b350*/  HMMA.16816.F32 R120, R8, R44, RZ ;  /* 0x0000002c0878723c */ /* 0x000fe600000018ff */
[----:B------:R-:W-:-:S02]  /*b360*/  IMAD.MOV.U32 R83, RZ, RZ, R137 ;  /* 0x000000ffff537224 */ /* 0x000fc400078e0089 */
[----:B------:R-:W-:Y:S02]  /*b370*/  IMAD.MOV.U32 R82, RZ, RZ, R138 ;  /* 0x000000ffff527224 */ /* 0x000fe400078e008a */
[----:B------:R-:W-:Y:S01]  /*b380*/  IMAD.MOV.U32 R81, RZ, RZ, R136 ;  /* 0x000000ffff517224 */ /* 0x000fe200078e0088 */
[C---:B------:R-:W-:Y:S01]  /*b390*/  HMMA.16816.F32 R112, R8.reuse, R40, RZ ;  /* 0x000000280870723c */ /* 0x040fe200000018ff */
[----:B------:R-:W-:Y:S02]  /*b3a0*/  IMAD.MOV.U32 R239, RZ, RZ, R139 ;  /* 0x000000ffffef7224 */ /* 0x000fe400078e008b */
[----:B------:R-:W-:Y:S02]  /*b3b0*/  IMAD.MOV.U32 R219, RZ, RZ, R92 ;  /* 0x000000ffffdb7224 */ /* 0x000fe400078e005c */
[----:B------:R-:W-:Y:S02]  /*b3c0*/  IMAD.MOV.U32 R218, RZ, RZ, R93 ;  /* 0x000000ffffda7224 */ /* 0x000fe400078e005d */
[----:B------:R-:W-:Y:S01]  /*b3d0*/  IMAD.MOV.U32 R217, RZ, RZ, R94 ;  /* 0x000000ffffd97224 */ /* 0x000fe200078e005e */
[----:B------:R-:W-:Y:S01]  /*b3e0*/  HMMA.16816.F32 R104, R8, R36, RZ ;  /* 0x000000240868723c */ /* 0x000fe200000018ff */
[----:B------:R-:W-:-:S07]  /*b3f0*/  IMAD.MOV.U32 R216, RZ, RZ, R95 ;  /* 0x000000ffffd87224 */ /* 0x000fce00078e005f */
[----:B----4-:R-:W-:Y:S08]  /*b400*/  HMMA.16816.F32 R92, R4, R16, R132 ;  /* 0x00000010045c723c */ /* 0x010ff00000001884 */
[C---:B------:R-:W-:Y:S08]  /*b410*/  HMMA.16816.F32 R128, R8.reuse, R50, RZ ;  /* 0x000000320880723c */ /* 0x040ff000000018ff */
[----:B------:R-:W-:Y:S03]  /*b420*/  HMMA.16816.F32 R116, R8, R46, RZ ;  /* 0x0000002e0874723c */ /* 0x000fe600000018ff */
[----:B------:R-:W-:-:S02]  /*b430*/  IMAD.MOV.U32 R68, RZ, RZ, R92 ;  /* 0x000000ffff447224 */ /* 0x000fc400078e005c */
[----:B------:R-:W-:Y:S02]  /*b440*/  IMAD.MOV.U32 R252, RZ, RZ, R93 ;  /* 0x000000fffffc7224 */ /* 0x000fe400078e005d */
[----:B------:R-:W-:Y:S01]  /*b450*/  IMAD.MOV.U32 R251, RZ, RZ, R94 ;  /* 0x000000fffffb7224 */ /* 0x000fe200078e005e */
[----:B-1----:R-:W-:Y:S01]  /*b460*/  HMMA.16816.F32 R100, R8, R64, RZ ;  /* 0x000000400864723c */ /* 0x002fe200000018ff */
[----:B------:R-:W-:-:S07]  /*b470*/  IMAD.MOV.U32 R246, RZ, RZ, R95 ;  /* 0x000000fffff67224 */ /* 0x000fce00078e005f */
[----:B------:R-:W-:Y:S08]  /*b480*/  HMMA.16816.F32 R92, R4, R72, R120 ;  /* 0x00000048045c723c */ /* 0x000ff00000001878 */
[C---:B------:R-:W-:Y:S08]  /*b490*/  HMMA.16816.F32 R96, R8.reuse, R60, RZ ;  /* 0x0000003c0860723c */ /* 0x040ff000000018ff */
[----:B------:R-:W-:Y:S03]  /*b4a0*/  HMMA.16816.F32 R212, R8, R66, RZ ;  /* 0x0000004208d4723c */ /* 0x000fe600000018ff */
[----:B------:R-:W-:-:S02]  /*b4b0*/  IMAD.MOV.U32 R231, RZ, RZ, R92 ;  /* 0x000000ffffe77224 */ /* 0x000fc400078e005c */
[----:B------:R-:W-:Y:S02]  /*b4c0*/  IMAD.MOV.U32 R230, RZ, RZ, R93 ;  /* 0x000000ffffe67224 */ /* 0x000fe400078e005d */
[----:B------:R-:W-:Y:S01]  /*b4d0*/  IMAD.MOV.U32 R229, RZ, RZ, R94 ;  /* 0x000000ffffe57224 */ /* 0x000fe200078e005e */
[----:B------:R-:W-:Y:S01]  /*b4e0*/  HMMA.16816.F32 R208, R8, R62, RZ ;  /* 0x0000003e08d0723c */ /* 0x000fe200000018ff */
        /* <DEDUP_REMOVED lines=10> */
[----:B------:R-:W-:Y:S01]  /*b590*/  HMMA.16816.F32 R88, R8, R38, RZ ;  /* 0x000000260858723c */ /* 0x000fe200000018ff */
[----:B------:R-:W1:Y:S07]  /*b5a0*/  LDSM.16.M88.4 R8, [R3] ;  /* 0x000000000308783b */ /* 0x000e6e0000000200 */
[----:B------:R-:W-:Y:S03]  /*b5b0*/  HMMA.16816.F32 R220, R4, R32, R100 ;  /* 0x0000002004dc723c */ /* 0x000fe60000001864 */
[----:B------:R-:W-:-:S02]  /*b5c0*/  IMAD.MOV.U32 R238, RZ, RZ, R92 ;  /* 0x000000ffffee7224 */ /* 0x000fc400078e005c */
[----:B------:R-:W-:Y:S02]  /*b5d0*/  IMAD.MOV.U32 R237, RZ, RZ, R93 ;  /* 0x000000ffffed7224 */ /* 0x000fe400078e005d */
[----:B------:R-:W-:Y:S01]  /*b5e0*/  IMAD.MOV.U32 R236, RZ, RZ, R94 ;  /* 0x000000ffffec7224 */ /* 0x000fe200078e005e */
[----:B------:R-:W-:Y:S01]  /*b5f0*/  HMMA.16816.F32 R224, R4, R28, R96 ;  /* 0x0000001c04e0723c */ /* 0x000fe20000001860 */
[----:B------:R-:W-:-:S07]  /*b600*/  IMAD.MOV.U32 R2, RZ, RZ, R95 ;  /* 0x000000ffff027224 */ /* 0x000fce00078e005f */
[----:B------:R-:W-:Y:S01]  /*b610*/  HMMA.16816.F32 R92, R4, R18, R128 ;  /* 0x00000012045c723c */ /* 0x000fe20000001880 */
[----:B------:R-:W-:Y:S02]  /*b620*/  IMAD.MOV.U32 R129, RZ, RZ, R83 ;  /* 0x000000ffff817224 */ /* 0x000fe400078e0053 */
[----:B------:R-:W-:Y:S02]  /*b630*/  IMAD.MOV.U32 R130, RZ, RZ, R82 ;  /* 0x000000ffff827224 */ /* 0x000fe400078e0052 */
[----:B------:R-:W-:-:S03]  /*b640*/  IMAD.MOV.U32 R128, RZ, RZ, R81 ;  /* 0x000000ffff807224 */ /* 0x000fc600078e0051 */
[C---:B------:R-:W-:Y:S08]  /*b650*/  HMMA.16816.F32 R212, R4.reuse, R34, R212 ;  /* 0x0000002204d4723c */ /* 0x040ff000000018d4 */
[----:B------:R-:W-:Y:S03]  /*b660*/  HMMA.16816.F32 R208, R4, R30, R208 ;  /* 0x0000001e04d0723c */ /* 0x000fe600000018d0 */
[----:B------:R-:W-:-:S02]  /*b670*/  IMAD.MOV.U32 R245, RZ, RZ, R92 ;  /* 0x000000fffff57224 */ /* 0x000fc400078e005c */
[----:B------:R-:W-:Y:S02]  /*b680*/  IMAD.MOV.U32 R244, RZ, RZ, R93 ;  /* 0x000000fffff47224 */ /* 0x000fe400078e005d */
[----:B------:R-:W-:Y:S01]  /*b690*/  IMAD.MOV.U32 R241, RZ, RZ, R94 ;  /* 0x000000fffff17224 */ /* 0x000fe200078e005e */
[----:B------:R-:W-:Y:S01]  /*b6a0*/  HMMA.16816.F32 R204, R4, R26, R204 ;  /* 0x0000001a04cc723c */ /* 0x000fe200000018cc */
[----:B------:R-:W-:-:S07]  /*b6b0*/  IMAD.MOV.U32 R235, RZ, RZ, R95 ;  /* 0x000000ffffeb7224 */ /* 0x000fce00078e005f */
[C---:B------:R-:W-:Y:S08]  /*b6c0*/  HMMA.16816.F32 R92, R4.reuse, R74, R116 ;  /* 0x0000004a045c723c */ /* 0x040ff00000001874 */
[----:B------:R-:W-:Y:S01]  /*b6d0*/  HMMA.16816.F32 R132, R4, R22, R200 ;  /* 0x000000160484723c */ /* 0x000fe200000018c8 */
[----:B------:R-:W-:-:S07]  /*b6e0*/  IMAD.MOV.U32 R203, RZ, RZ, R68 ;  /* 0x000000ffffcb7224 */ /* 0x000fce00078e0044 */
[C---:B------:R-:W-:Y:S03]  /*b6f0*/  HMMA.16816.F32 R96, R12.reuse, R64, RZ ;  /* 0x000000400c60723c */ /* 0x040fe600000018ff */
[----:B------:R-:W-:Y:S02]  /*b700*/  IMAD.MOV.U32 R103, RZ, RZ, R94 ;  /* 0x000000ffff677224 */ /* 0x000fe400078e005e */
[----:B------:R-:W-:Y:S02]  /*b710*/  IMAD.MOV.U32 R102, RZ, RZ, R95 ;  /* 0x000000ffff667224 */ /* 0x000fe400078e005f */
[----:B------:R-:W-:Y:S01]  /*b720*/  IMAD.MOV.U32 R101, RZ, RZ, R93 ;  /* 0x000000ffff657224 */ /* 0x000fe200078e005d */
[----:B------:R-:W-:Y:S01]  /*b730*/  HMMA.16816.F32 R64, R12, R66, RZ ;  /* 0x000000420c40723c */ /* 0x000fe200000018ff */
[----:B------:R-:W-:-:S07]  /*b740*/  IMAD.MOV.U32 R100, RZ, RZ, R92 ;  /* 0x000000ffff647224 */ /* 0x000fce00078e005c */
[C---:B------:R-:W-:Y:S08]  /*b750*/  HMMA.16816.F32 R92, R4.reuse, R86, R108 ;  /* 0x00000056045c723c */ /* 0x040ff0000000186c */
[----:B------:R-:W-:Y:S08]  /*b760*/  HMMA.16816.F32 R4, R4, R78, R88 ;  /* 0x0000004e0404723c */ /* 0x000ff00000001858 */
[----:B------:R-:W-:Y:S03]  /*b770*/  HMMA.16816.F32 R88, R12, R56, RZ ;  /* 0x000000380c58723c */ /* 0x000fe600000018ff */
[----:B------:R-:W-:-:S02]  /*b780*/  IMAD.MOV.U32 R202, RZ, RZ, R92 ;  /* 0x000000ffffca7224 */ /* 0x000fc400078e005c */
[----:B------:R-:W-:Y:S02]  /*b790*/  IMAD.MOV.U32 R201, RZ, RZ, R93 ;  /* 0x000000ffffc97224 */ /* 0x000fe400078e005d */
[----:B------:R-:W-:Y:S01]  /*b7a0*/  IMAD.MOV.U32 R200, RZ, RZ, R94 ;  /* 0x000000ffffc87224 */ /* 0x000fe200078e005e */
[----:B-1----:R-:W-:Y:S01]  /*b7b0*/  HMMA.16816.F32 R116, R8, R32, R96 ;  /* 0x000000200874723c */ /* 0x002fe20000001860 */
[----:B------:R-:W-:Y:S02]  /*b7c0*/  IMAD.MOV.U32 R131, RZ, RZ, R95 ;  /* 0x000000ffff837224 */ /* 0x000fe400078e005f */
[----:B------:R-:W-:Y:S02]  /*b7d0*/  IMAD.MOV.U32 R83, RZ, RZ, R6 ;  /* 0x000000ffff537224 */ /* 0x000fe400078e0006 */
[----:B------:R-:W-:Y:S02]  /*b7e0*/  IMAD.MOV.U32 R3, RZ, RZ, R7 ;  /* 0x000000ffff037224 */ /* 0x000fe400078e0007 */
[----:B------:R-:W-:Y:S01]  /*b7f0*/  IMAD.MOV.U32 R82, RZ, RZ, R5 ;  /* 0x000000ffff527224 */ /* 0x000fe200078e0005 */
[----:B------:R-:W-:Y:S01]  /*b800*/  HMMA.16816.F32 R92, R12, R60, RZ ;  /* 0x0000003c0c5c723c */ /* 0x000fe200000018ff */
[----:B------:R-:W-:-:S02]  /*b810*/  IMAD.MOV.U32 R81, RZ, RZ, R4 ;  /* 0x000000ffff517224 */ /* 0x000fc400078e0004 */
[----:B------:R-:W-:Y:S02]  /*b820*/  IMAD.MOV.U32 R32, RZ, RZ, R103 ;  /* 0x000000ffff207224 */ /* 0x000fe400078e0067 */
[----:B------:R-:W-:-:S03]  /*b830*/  IMAD.MOV.U32 R33, RZ, RZ, R102 ;  /* 0x000000ffff217224 */ /* 0x000fc600078e0066 */
[----:B------:R-:W-:Y:S08]  /*b840*/  HMMA.16816.F32 R4, R12, R52, RZ ;  /* 0x000000340c04723c */ /* 0x000ff000000018ff */
[----:B------:R-:W-:Y:S01]  /*b850*/  HMMA.16816.F32 R120, R8, R24, R88 ;  /* 0x000000180878723c */ /* 0x000fe20000001858 */
[----:B------:R-:W-:Y:S02]  /*b860*/  IMAD.MOV.U32 R25, RZ, RZ, R3 ;  /* 0x000000ffff197224 */ /* 0x000fe400078e0003 */
[----:B------:R-:W-:-:S05]  /*b870*/  IMAD.MOV.U32 R24, RZ, RZ, R83 ;  /* 0x000000ffff187224 */ /* 0x000fca00078e0053 */
[----:B------:R-:W-:Y:S08]  /*b880*/  HMMA.16816.F32 R96, R12, R58, RZ ;  /* 0x0000003a0c60723c */ /* 0x000ff000000018ff */
[----:B------:R-:W-:Y:S01]  /*b890*/  HMMA.16816.F32 R88, R8, R20, R4 ;  /* 0x000000140858723c */ /* 0x000fe20000001804 */
[----:B------:R-:W-:Y:S02]  /*b8a0*/  IMAD.MOV.U32 R21, RZ, RZ, R82 ;  /* 0x000000ffff157224 */ /* 0x000fe400078e0052 */
[----:B------:R-:W-:-:S05]  /*b8b0*/  IMAD.MOV.U32 R20, RZ, RZ, R81 ;  /* 0x000000ffff147224 */ /* 0x000fca00078e0051 */
[----:B------:R-:W-:Y:S08]  /*b8c0*/  HMMA.16816.F32 R56, R12, R44, RZ ;  /* 0x0000002c0c38723c */ /* 0x000ff000000018ff */
[----:B------:R-:W-:Y:S01]  /*b8d0*/  HMMA.16816.F32 R112, R8, R28, R92 ;  /* 0x0000001c0870723c */ /* 0x000fe2000000185c */
[----:B------:R-:W-:Y:S02]  /*b8e0*/  IMAD.MOV.U32 R29, RZ, RZ, R101 ;  /* 0x000000ffff1d7224 */ /* 0x000fe400078e0065 */
        /* <DEDUP_REMOVED lines=8> */
[C---:B------:R-:W-:Y:S08]  /*b970*/  HMMA.16816.F32 R100, R12.reuse, R54, RZ ;  /* 0x000000360c64723c */ /* 0x040ff000000018ff */
[C---:B------:R-:W-:Y:S08]  /*b980*/  HMMA.16816.F32 R88, R12.reuse, R62, RZ ;  /* 0x0000003e0c58723c */ /* 0x040ff000000018ff */
[----:B------:R-:W-:Y:S01]  /*b990*/  HMMA.16816.F32 R52, R12, R40, RZ ;  /* 0x000000280c34723c */ /* 0x000fe200000018ff */
[----:B------:R-:W-:-:S02]  /*b9a0*/  IMAD.MOV.U32 R40, RZ, RZ, R4 ;  /* 0x000000ffff287224 */ /* 0x000fc400078e0004 */
[----:B------:R-:W-:-:S05]  /*b9b0*/  IMAD.MOV.U32 R41, RZ, RZ, R3 ;  /* 0x000000ffff297224 */ /* 0x000fca00078e0003 */
[C---:B------:R-:W-:Y:S08]  /*b9c0*/  HMMA.16816.F32 R60, R12.reuse, R48, RZ ;  /* 0x000000300c3c723c */ /* 0x040ff000000018ff */
[C---:B------:R-:W-:Y:S08]  /*b9d0*/  HMMA.16816.F32 R4, R12.reuse, R36, RZ ;  /* 0x000000240c04723c */ /* 0x040ff000000018ff */
[C---:B------:R-:W-:Y:S08]  /*b9e0*/  HMMA.16816.F32 R48, R12.reuse, R50, RZ ;  /* 0x000000320c30723c */ /* 0x040ff000000018ff */
[C---:B------:R-:W-:Y:S08]  /*b9f0*/  HMMA.16816.F32 R108, R12.reuse, R42, RZ ;  /* 0x0000002a0c6c723c */ /* 0x040ff000000018ff */
[----:B------:R-:W-:Y:S08]  /*ba00*/  HMMA.16816.F32 R104, R12, R38, RZ ;  /* 0x000000260c68723c */ /* 0x000ff000000018ff */
[----:B------:R-:W-:Y:S01]  /*ba10*/  HMMA.16816.F32 R12, R8, R72, R56 ;  /* 0x00000048080c723c */ /* 0x000fe20000001838 */
[----:B------:R-:W-:-:S02]  /*ba20*/  IMAD.MOV.U32 R58, RZ, RZ, R21 ;  /* 0x000000ffff3a7224 */ /* 0x000fc400078e0015 */
[----:B------:R-:W-:Y:S02]  /*ba30*/  IMAD.MOV.U32 R59, RZ, RZ, R24 ;  /* 0x000000ffff3b7224 */ /* 0x000fe400078e0018 */
[----:B------:R-:W-:Y:S02]  /*ba40*/  IMAD.MOV.U32 R21, RZ, RZ, R130 ;  /* 0x000000ffff157224 */ /* 0x000fe400078e0082 */
[----:B------:R-:W-:Y:S01]  /*ba50*/  IMAD.MOV.U32 R24, RZ, RZ, R239 ;  /* 0x000000ffff187224 */ /* 0x000fe200078e00ef */
[----:B------:R-:W-:Y:S01]  /*ba60*/  HMMA.16816.F32 R72, R8, R74, R92 ;  /* 0x0000004a0848723c */ /* 0x000fe2000000185c */
[----:B------:R-:W-:Y:S02]  /*ba70*/  IMAD.MOV.U32 R130, RZ, RZ, R2 ;  /* 0x000000ffff827224 */ /* 0x000fe400078e0002 */
[----:B------:R-:W-:Y:S02]  /*ba80*/  IMAD.IADD R2, R234, 0x1, R0 ;  /* 0x00000001ea027824 */ /* 0x000fe400078e0200 */
[----:B------:R-:W-:-:S02]  /*ba90*/  IMAD.MOV.U32 R57, RZ, RZ, R20 ;  /* 0x000000ffff397224 */ /* 0x000fc400078e0014 */
        /* <DEDUP_REMOVED lines=17> */
[----:B------:R-:W-:Y:S02]  /*bbb0*/  IMAD.MOV.U32 R140, RZ, RZ, R63 ;  /* 0x000000ffff8c7224 */ /* 0x000fe400078e003f */
[----:B------:R-:W-:Y:S02]  /*bbc0*/  IMAD.MOV.U32 R233, RZ, RZ, R60 ;  /* 0x000000ffffe97224 */ /* 0x000fe400078e003c */
        /* <DEDUP_REMOVED lines=20> */
[----:B------:R-:W-:Y:S01]  /*bd10*/  IMAD.MOV.U32 R56, RZ, RZ, R15 ;  /* 0x000000ffff387224 */ /* 0x000fe200078e000f */
[----:B------:R-:W-:Y:S01]  /*bd20*/  LDSM.16.M88.4 R24, [R124+0x4000] ;  /* 0x004000007c18783b */ /* 0x000fe20000000200 */
[----:B------:R-:W-:Y:S01]  /*bd30*/  IMAD.MOV.U32 R96, RZ, RZ, R57 ;  /* 0x000000ffff607224 */ /* 0x000fe200078e0039 */
[C---:B------:R-:W-:Y:S01]  /*bd40*/  HMMA.16816.F32 R236, R8.reuse, R76, R4 ;  /* 0x0000004c08ec723c */ /* 0x040fe20000001804 */
[----:B------:R-:W-:Y:S01]  /*bd50*/  IMAD.MOV.U32 R97, RZ, RZ, R58 ;  /* 0x000000ffff617224 */ /* 0x000fe200078e003a */
[----:B------:R-:W1:Y:S01]  /*bd60*/  LDSM.16.M88.4 R4, [R2+0x2000] ;  /* 0x002000000204783b */ /* 0x000e620000000200 */
[----:B------:R-:W-:Y:S02]  /*bd70*/  IMAD.MOV.U32 R60, RZ, RZ, R40 ;  /* 0x000000ffff3c7224 */ /* 0x000fe400078e0028 */
[----:B------:R-:W-:Y:S01]  /*bd80*/  IMAD.MOV.U32 R61, RZ, RZ, R41 ;  /* 0x000000ffff3d7224 */ /* 0x000fe200078e0029 */
[----:B------:R-:W2:Y:S01]  /*bd90*/  LDSM.16.M88.4 R12, [R2] ;  /* 0x00000000020c783b */ /* 0x000ea20000000200 */
[----:B------:R-:W-:Y:S01]  /*bda0*/  IMAD.MOV.U32 R57, RZ, RZ, R20 ;  /* 0x000000ffff397224 */ /* 0x000fe200078e0014 */
[----:B------:R-:W-:Y:S01]  /*bdb0*/  HMMA.16816.F32 R40, R8, R18, R48 ;  /* 0x000000120828723c */ /* 0x000fe20000001830 */
[----:B------:R-:W-:-:S02]  /*bdc0*/  IMAD.MOV.U32 R58, RZ, RZ, R21 ;  /* 0x000000ffff3a7224 */ /* 0x000fc400078e0015 */
[----:B------:R-:W-:Y:S01]  /*bdd0*/  IMAD.MOV.U32 R99, RZ, RZ, R16 ;  /* 0x000000ffff637224 */ /* 0x000fe200078e0010 */
[----:B------:R-:W3:Y:S01]  /*bde0*/  LDSM.16.M88.4 R20, [R124+0x4800] ;  /* 0x004800007c14783b */ /* 0x000ee20000000200 */
[----:B------:R-:W-:Y:S02]  /*bdf0*/  IMAD.MOV.U32 R77, RZ, RZ, R17 ;  /* 0x000000ffff4d7224 */ /* 0x000fe400078e0011 */
[----:B------:R-:W-:Y:S01]  /*be00*/  IMAD.MOV.U32 R92, RZ, RZ, R202 ;  /* 0x000000ffff5c7224 */ /* 0x000fe200078e00ca */
[----:B------:R-:W4:Y:S01]  /*be10*/  LDSM.16.M88.4 R16, [R124+0x5000] ;  /* 0x005000007c10783b */ /* 0x000f220000000200 */
[----:B------:R-:W-:Y:S02]  /*be20*/  IMAD.MOV.U32 R93, RZ, RZ, R201 ;  /* 0x000000ffff5d7224 */ /* 0x000fe400078e00c9 */
[----:B------:R-:W-:Y:S02]  /*be30*/  IMAD.MOV.U32 R94, RZ, RZ, R200 ;  /* 0x000000ffff5e7224 */ /* 0x000fe400078e00c8 */
[----:B------:R-:W-:-:S02]  /*be40*/  IMAD.MOV.U32 R200, RZ, RZ, R230 ;  /* 0x000000ffffc87224 */ /* 0x000fc400078e00e6 */
[----:B------:R-:W-:Y:S02]  /*be50*/  IMAD.MOV.U32 R201, RZ, RZ, R229 ;  /* 0x000000ffffc97224 */ /* 0x000fe400078e00e5 */
[----:B------:R-:W-:Y:S02]  /*be60*/  IMAD.MOV.U32 R202, RZ, RZ, R228 ;  /* 0x000000ffffca7224 */ /* 0x000fe400078e00e4 */
[----:B------:R-:W-:Y:S02]  /*be70*/  IMAD.MOV.U32 R108, RZ, RZ, R139 ;  /* 0x000000ffff6c7224 */ /* 0x000fe400078e008b */
[----:B------:R-:W-:Y:S02]  /*be80*/  IMAD.MOV.U32 R109, RZ, RZ, R138 ;  /* 0x000000ffff6d7224 */ /* 0x000fe400078e008a */
[----:B------:R-:W-:Y:S02]  /*be90*/  IMAD.MOV.U32 R110, RZ, RZ, R137 ;  /* 0x000000ffff6e7224 */ /* 0x000fe400078e0089 */
[----:B------:R-:W-:-:S02]  /*bea0*/  IMAD.MOV.U32 R111, RZ, RZ, R136 ;  /* 0x000000ffff6f7224 */ /* 0x000fc400078e0088 */
[----:B------:R-:W-:Y:S02]  /*beb0*/  IMAD.MOV.U32 R95, RZ, RZ, R131 ;  /* 0x000000ffff5f7224 */ /* 0x000fe400078e0083 */
[----:B------:R-:W-:Y:S02]  /*bec0*/  IMAD.MOV.U32 R131, RZ, RZ, R231 ;  /* 0x000000ffff837224 */ /* 0x000fe400078e00e7 */
[----:B------:R-:W-:Y:S01]  /*bed0*/  IMAD.MOV.U32 R101, RZ, RZ, R128 ;  /* 0x000000ffff657224 */ /* 0x000fe200078e0080 */
[----:B------:R-:W-:Y:S01]  /*bee0*/  HMMA.16816.F32 R228, R8, R78, R104 ;  /* 0x0000004e08e4723c */ /* 0x000fe20000001868 */
[----:B------:R-:W-:Y:S01]  /*bef0*/  IMAD.MOV.U32 R128, RZ, RZ, R203 ;  /* 0x000000ffff807224 */ /* 0x000fe200078e00cb */
[----:B------:R-:W4:Y:S01]  /*bf00*/  LDSM.16.M88.4 R8, [R124+0x6000] ;  /* 0x006000007c08783b */ /* 0x000f220000000200 */
[----:B------:R-:W-:Y:S02]  /*bf10*/  IMAD.MOV.U32 R53, RZ, RZ, R74 ;  /* 0x000000ffff357224 */ /* 0x000fe400078e004a */
[----:B------:R-:W-:-:S02]  /*bf20*/  IMAD.MOV.U32 R52, RZ, RZ, R75 ;  /* 0x000000ffff347224 */ /* 0x000fc400078e004b */
[----:B------:R-:W-:Y:S01]  /*bf30*/  IMAD.MOV.U32 R107, RZ, RZ, R72 ;  /* 0x000000ffff6b7224 */ /* 0x000fe200078e0048 */
[-C--:B-1----:R-:W-:Y:S01]  /*bf40*/  HMMA.16816.F32 R136, R4, R24.reuse, R220 ;  /* 0x000000180488723c */ /* 0x082fe200000018dc */
[----:B------:R-:W-:Y:S02]  /*bf50*/  IMAD.MOV.U32 R100, RZ, RZ, R73 ;  /* 0x000000ffff647224 */ /* 0x000fe400078e0049 */
[----:B------:R-:W-:Y:S02]  /*bf60*/  IMAD.MOV.U32 R203, RZ, RZ, R216 ;  /* 0x000000ffffcb7224 */ /* 0x000fe400078e00d8 */
[----:B------:R-:W-:Y:S02]  /*bf70*/  IMAD.MOV.U32 R51, RZ, RZ, R64 ;  /* 0x000000ffff337224 */ /* 0x000fe400078e0040 */
[----:B------:R-:W-:Y:S01]  /*bf80*/  IMAD.MOV.U32 R50, RZ, RZ, R65 ;  /* 0x000000ffff327224 */ /* 0x000fe200078e0041 */
[----:B--2---:R-:W-:Y:S01]  /*bf90*/  HMMA.16816.F32 R220, R12, R24, R116 ;  /* 0x000000180cdc723c */ /* 0x004fe20000001874 */
        /* <DEDUP_REMOVED lines=9> */
[C---:B------:R-:W-:Y:S01]  /*c030*/  HMMA.16816.F32 R216, R4.reuse, R26, R212 ;  /* 0x0000001a04d8723c */ /* 0x040fe200000018d4 */
[----:B------:R-:W-:Y:S01]  /*c040*/  IMAD.MOV.U32 R104, RZ, RZ, R77 ;  /* 0x000000ffff687224 */ /* 0x000fe200078e004d */
[----:B------:R-:W1:Y:S01]  /*c050*/  LDSM.16.M88.4 R24, [R124+0x6800] ;  /* 0x006800007c18783b */ /* 0x000e620000000200 */
[----:B------:R-:W-:Y:S02]  /*c060*/  IMAD.MOV.U32 R105, RZ, RZ, R84 ;  /* 0x000000ffff697224 */ /* 0x000fe400078e0054 */
[----:B------:R-:W-:Y:S02]  /*c070*/  IMAD.MOV.U32 R106, RZ, RZ, R85 ;  /* 0x000000ffff6a7224 */ /* 0x000fe400078e0055 */
[----:B------:R-:W-:Y:S01]  /*c080*/  IMAD.MOV.U32 R102, RZ, RZ, R129 ;  /* 0x000000ffff667224 */ /* 0x000fe200078e0081 */
[----:B---3--:R-:W-:Y:S01]  /*c090*/  HMMA.16816.F32 R72, R4, R22, R208 ;  /* 0x000000160448723c */ /* 0x008fe200000018d0 */
        /* <DEDUP_REMOVED lines=10> */
[----:B------:R-:W2:Y:S01]  /*c140*/  LDSM.16.M88.4 R32, [R124+0x7000] ;  /* 0x007000007c20783b */ /* 0x000ea20000000200 */
[----:B------:R-:W-:Y:S02]  /*c150*/  IMAD.MOV.U32 R39, RZ, RZ, R48 ;  /* 0x000000ffff277224 */ /* 0x000fe400078e0030 */
[----:B------:R-:W-:Y:S02]  /*c160*/  IMAD.MOV.U32 R48, RZ, RZ, R127 ;  /* 0x000000ffff307224 */ /* 0x000fe400078e007f */
[----:B------:R-:W-:Y:S02]  /*c170*/  IMAD.MOV.U32 R49, RZ, RZ, R126 ;  /* 0x000000ffff317224 */ /* 0x000fe400078e007e */
[----:B----4-:R-:W-:Y:S01]  /*c180*/  HMMA.16816.F32 R208, R4, R18, R204 ;  /* 0x0000001204d0723c */ /* 0x010fe200000018cc */
[----:B------:R-:W-:-:S02]  /*c190*/  IMAD.MOV.U32 R50, RZ, RZ, R125 ;  /* 0x000000ffff327224 */ /* 0x000fc400078e007d */
[----:B------:R-:W-:-:S05]  /*c1a0*/  IMAD.MOV.U32 R51, RZ, RZ, R83 ;  /* 0x000000ffff337224 */ /* 0x000fca00078e0053 */
[-C--:B------:R-:W-:Y:S08]  /*c1b0*/  HMMA.16816.F32 R224, R12, R16.reuse, R120 ;  /* 0x000000100ce0723c */ /* 0x080ff00000001878 */
[----:B------:R-:W-:Y:S01]  /*c1c0*/  HMMA.16816.F32 R212, R4, R16, R56 ;  /* 0x0000001004d4723c */ /* 0x000fe20000001838 */
[----:B------:R-:W-:Y:S02]  /*c1d0*/  IMAD.MOV.U32 R56, RZ, RZ, R233 ;  /* 0x000000ffff387224 */ /* 0x000fe400078e00e9 */
[----:B------:R-:W-:-:S02]  /*c1e0*/  IMAD.MOV.U32 R57, RZ, RZ, R232 ;  /* 0x000000ffff397224 */ /* 0x000fc400078e00e8 */
[----:B------:R-:W-:Y:S02]  /*c1f0*/  IMAD.MOV.U32 R58, RZ, RZ, R141 ;  /* 0x000000ffff3a7224 */ /* 0x000fe400078e008d */
[----:B------:R-:W-:Y:S01]  /*c200*/  IMAD.MOV.U32 R59, RZ, RZ, R140 ;  /* 0x000000ffff3b7224 */ /* 0x000fe200078e008c */
[C---:B------:R-:W-:Y:S01]  /*c210*/  HMMA.16816.F32 R204, R12.reuse, R18, R28 ;  /* 0x000000120ccc723c */ /* 0x040fe2000000181c */
[----:B------:R-:W3:Y:S04]  /*c220*/  LDSM.16.M88.4 R16, [R124+0x5800] ;  /* 0x005800007c10783b */ /* 0x000ee80000000200 */
[----:B------:R-:W4:Y:S03]  /*c230*/  LDSM.16.M88.4 R28, [R124+0x7800] ;  /* 0x007800007c1c783b */ /* 0x000f260000000200 */
[----:B------:R-:W-:Y:S01]  /*c240*/  HMMA.16816.F32 R84, R12, R20, R112 ;  /* 0x000000140c54723c */ /* 0x000fe20000001870 */
[----:B------:R-:W-:-:S02]  /*c250*/  IMAD.MOV.U32 R112, RZ, RZ, R245 ;  /* 0x000000ffff707224 */ /* 0x000fc400078e00f5 */
[----:B------:R-:W-:Y:S02]  /*c260*/  IMAD.MOV.U32 R113, RZ, RZ, R244 ;  /* 0x000000ffff717224 */ /* 0x000fe400078e00f4 */
[----:B------:R-:W-:Y:S02]  /*c270*/  IMAD.MOV.U32 R114, RZ, RZ, R241 ;  /* 0x000000ffff727224 */ /* 0x000fe400078e00f1 */
[----:B------:R-:W-:Y:S01]  /*c280*/  IMAD.MOV.U32 R115, RZ, RZ, R235 ;  /* 0x000000ffff737224 */ /* 0x000fe200078e00eb */
[C---:B------:R-:W-:Y:S08]  /*c290*/  HMMA.16816.F32 R128, R4.reuse, R8, R128 ;  /* 0x000000080480723c */ /* 0x040ff00000001880 */
[C---:B------:R-:W-:Y:S08]  /*c2a0*/  HMMA.16816.F32 R120, R4.reuse, R10, R112 ;  /* 0x0000000a0478723c */ /* 0x040ff00000001870 */
[C---:B-1----:R-:W-:Y:S08]  /*c2b0*/  HMMA.16816.F32 R112, R4.reuse, R26, R104 ;  /* 0x0000001a0470723c */ /* 0x042ff00000001868 */
[----:B--2---:R-:W-:Y:S08]  /*c2c0*/  HMMA.16816.F32 R104, R4, R34, R92 ;  /* 0x000000220468723c */ /* 0x004ff0000000185c */
[C---:B---3--:R-:W-:Y:S08]  /*c2d0*/  HMMA.16816.F32 R92, R12.reuse, R16, R60 ;  /* 0x000000100c5c723c */ /* 0x048ff0000000183c */
[----:B------:R-:W-:Y:S01]  /*c2e0*/  HMMA.16816.F32 R60, R12, R18, R44 ;  /* 0x000000120c3c723c */ /* 0x000fe2000000182c */
[----:B------:R-:W-:-:S02]  /*c2f0*/  IMAD.MOV.U32 R44, RZ, RZ, R55 ;  /* 0x000000ffff2c7224 */ /* 0x000fc400078e0037 */
[----:B------:R-:W-:Y:S02]  /*c300*/  IMAD.MOV.U32 R45, RZ, RZ, R54 ;  /* 0x000000ffff2d7224 */ /* 0x000fe400078e0036 */
[----:B------:R-:W-:Y:S02]  /*c310*/  IMAD.MOV.U32 R46, RZ, RZ, R53 ;  /* 0x000000ffff2e7224 */ /* 0x000fe400078e0035 */
[----:B------:R-:W-:Y:S01]  /*c320*/  IMAD.MOV.U32 R47, RZ, RZ, R52 ;  /* 0x000000ffff2f7224 */ /* 0x000fe200078e0034 */
[C---:B------:R-:W-:Y:S08]  /*c330*/  HMMA.16816.F32 R56, R12.reuse, R8, R56 ;  /* 0x000000080c38723c */ /* 0x040ff00000001838 */
[----:B------:R-:W-:Y:S01]  /*c340*/  HMMA.16816.F32 R52, R12, R10, R40 ;  /* 0x0000000a0c34723c */ /* 0x000fe20000001828 */
[----:B------:R-:W-:-:S02]  /*c350*/  IMAD.MOV.U32 R43, RZ, RZ, R3 ;  /* 0x000000ffff2b7224 */ /* 0x000fc400078e0003 */
[C---:B------:R-:W-:Y:S02]  /*c360*/  IMAD.IADD R3, R71.reuse, 0x1, R2 ;  /* 0x0000000147037824 */ /* 0x040fe400078e0202 */
[----:B------:R-:W-:Y:S02]  /*c370*/  IMAD.IADD R2, R71, 0x1, R124 ;  /* 0x0000000147027824 */ /* 0x000fe400078e027c */
[----:B------:R-:W-:Y:S01]  /*c380*/  IMAD.MOV.U32 R40, RZ, RZ, R82 ;  /* 0x000000ffff287224 */ /* 0x000fe200078e0052 */
[----:B------:R-:W-:Y:S01]  /*c390*/  LDSM.16.M88.4 R8, [R3] ;  /* 0x000000000308783b */ /* 0x000fe20000000200 */
[----:B------:R-:W-:Y:S01]  /*c3a0*/  HMMA.16816.F32 R200, R4, R16, R200 ;  /* 0x0000001004c8723c */ /* 0x000fe200000018c8 */
[----:B------:R-:W-:Y:S02]  /*c3b0*/  IMAD.MOV.U32 R41, RZ, RZ, R81 ;  /* 0x000000ffff297224 */ /* 0x000fe400078e0051 */
[----:B------:R-:W1:Y:S01]  /*c3c0*/  LDSM.16.M88.4 R20, [R2+0x4000] ;  /* 0x004000000214783b */ /* 0x000e620000000200 */
[----:B------:R-:W-:-:S04]  /*c3d0*/  IMAD.MOV.U32 R42, RZ, RZ, R68 ;  /* 0x000000ffff2a7224 */ /* 0x000fc800078e0044 */
[C---:B------:R-:W-:Y:S08]  /*c3e0*/  HMMA.16816.F32 R116, R4.reuse, R24, R116 ;  /* 0x000000180474723c */ /* 0x040ff00000001874 */
[C---:B------:R-:W-:Y:S08]  /*c3f0*/  HMMA.16816.F32 R108, R4.reuse, R32, R108 ;  /* 0x00000020046c723c */ /* 0x040ff0000000186c */
[C---:B----4-:R-:W-:Y:S08]  /*c400*/  HMMA.16816.F32 R100, R4.reuse, R28, R100 ;  /* 0x0000001c0464723c */ /* 0x050ff00000001864 */
[C---:B------:R-:W-:Y:S01]  /*c410*/  HMMA.16816.F32 R132, R4.reuse, R18, R132 ;  /* 0x000000120484723c */ /* 0x040fe20000001884 */
[----:B------:R-:W-:Y:S07]  /*c420*/  LDSM.16.M88.4 R16, [R2+0x4800] ;  /* 0x004800000210783b */ /* 0x000fee0000000200 */
[----:B------:R-:W-:Y:S01]  /*c430*/  HMMA.16816.F32 R96, R4, R30, R96 ;  /* 0x0000001e0460723c */ /* 0x000fe20000001860 */
[----:B------:R-:W2:Y:S07]  /*c440*/  LDSM.16.M88.4 R4, [R3+0x2000] ;  /* 0x002000000304783b */ /* 0x000eae0000000200 */
[C---:B------:R-:W-:Y:S08]  /*c450*/  HMMA.16816.F32 R48, R12.reuse, R24, R48 ;  /* 0x000000180c30723c */ /* 0x040ff00000001830 */
[C---:B------:R-:W-:Y:S08]  /*c460*/  HMMA.16816.F32 R44, R12.reuse, R26, R44 ;  /* 0x0000001a0c2c723c */ /* 0x040ff0000000182c */
[C---:B------:R-:W-:Y:S08]  /*c470*/  HMMA.16816.F32 R40, R12.reuse, R32, R40 ;  /* 0x000000200c28723c */ /* 0x040ff00000001828 */
[C---:B------:R-:W-:Y:S01]  /*c480*/  HMMA.16816.F32 R36, R12.reuse, R34, R36 ;  /* 0x000000220c24723c */ /* 0x040fe20000001824 */
[----:B------:R-:W3:Y:S07]  /*c490*/  LDSM.16.M88.4 R32, [R2+0x5000] ;  /* 0x005000000220783b */ /* 0x000eee0000000200 */
[C---:B------:R-:W-:Y:S08]  /*c4a0*/  HMMA.16816.F32 R124, R12.reuse, R28, R236 ;  /* 0x0000001c0c7c723c */ /* 0x040ff000000018ec */
[----:B------:R-:W-:Y:S01]  /*c4b0*/  HMMA.16816.F32 R228, R12, R30, R228 ;  /* 0x0000001e0ce4723c */ /* 0x000fe200000018e4 */
[----:B------:R-:W4:Y:S07]  /*c4c0*/  LDSM.16.M88.4 R28, [R2+0x5800] ;  /* 0x00580000021c783b */ /* 0x000f2e0000000200 */
[-C--:B-1----:R-:W-:Y:S08]  /*c4d0*/  HMMA.16816.F32 R12, R8, R20.reuse, R220 ;  /* 0x00000014080c723c */ /* 0x082ff000000018dc */
[C---:B--2---:R-:W-:Y:S08]  /*c4e0*/  HMMA.16816.F32 R24, R4.reuse, R20, R136 ;  /* 0x000000140418723c */ /* 0x044ff00000001888 */
[----:B---3--:R-:W-:Y:S03]  /*c4f0*/  HMMA.16816.F32 R212, R4, R32, R212 ;  /* 0x0000002004d4723c */ /* 0x008fe600000018d4 */
        /* <DEDUP_REMOVED lines=10> */
[----:B------:R-:W1:Y:S01]  /*c5a0*/  LDSM.16.M88.4 R24, [R2+0x6000] ;  /* 0x006000000218783b */ /* 0x000e620000000200 */
[----:B------:R-:W-:Y:S02]  /*c5b0*/  IMAD.MOV.U32 R223, RZ, RZ, R68 ;  /* 0x000000ffffdf7224 */ /* 0x000fe400078e0044 */
[----:B------:R-:W-:Y:S02]  /*c5c0*/  IMAD.MOV.U32 R241, RZ, RZ, R214 ;  /* 0x000000fffff17224 */ /* 0x000fe400078e00d6 */
[----:B------:R-:W-:Y:S02]  /*c5d0*/  IMAD.MOV.U32 R239, RZ, RZ, R215 ;  /* 0x000000ffffef7224 */ /* 0x000fe400078e00d7 */
[----:B----4-:R-:W-:Y:S03]  /*c5e0*/  HMMA.16816.F32 R200, R4, R28, R200 ;  /* 0x0000001c04c8723c */ /* 0x010fe600000018c8 */
[----:B------:R-:W-:-:S02]  /*c5f0*/  IMAD.MOV.U32 R71, RZ, RZ, R209 ;  /* 0x000000ffff477224 */ /* 0x000fc400078e00d1 */
[----:B------:R-:W-:Y:S02]  /*c600*/  IMAD.MOV.U32 R237, RZ, RZ, R210 ;  /* 0x000000ffffed7224 */ /* 0x000fe400078e00d2 */
[----:B------:R-:W-:Y:S01]  /*c610*/  IMAD.MOV.U32 R235, RZ, RZ, R211 ;  /* 0x000000ffffeb7224 */ /* 0x000fe200078e00d3 */
[----:B------:R-:W-:Y:S03]  /*c620*/  HMMA.16816.F32 R132, R4, R30, R132 ;  /* 0x0000001e0484723c */ /* 0x000fe60000001884 */
        /* <DEDUP_REMOVED lines=9> */
[----:B------:R-:W2:Y:S01]  /*c6c0*/  LDSM.16.M88.4 R20, [R2+0x6800] ;  /* 0x006800000214783b */ /* 0x000ea20000000200 */
[----:B------:R-:W-:Y:S02]  /*c6d0*/  IMAD.MOV.U32 R66, RZ, RZ, R208 ;  /* 0x000000ffff427224 */ /* 0x000fe400078e00d0 */
[----:B------:R-:W-:Y:S02]  /*c6e0*/  IMAD.MOV.U32 R89, RZ, RZ, R132 ;  /* 0x000000ffff597224 */ /* 0x000fe400078e0084 */
[----:B------:R-:W-:-:S02]  /*c6f0*/  IMAD.MOV.U32 R65, RZ, RZ, R133 ;  /* 0x000000ffff417224 */ /* 0x000fc400078e0085 */
[----:B------:R-:W-:Y:S01]  /*c700*/  IMAD.MOV.U32 R132, RZ, RZ, R251 ;  /* 0x000000ffff847224 */ /* 0x000fe200078e00fb */
[----:B-1----:R-:W-:Y:S01]  /*c710*/  HMMA.16816.F32 R128, R4, R24, R128 ;  /* 0x000000180480723c */ /* 0x002fe20000001880 */
[----:B------:R-:W-:Y:S02]  /*c720*/  IMAD.MOV.U32 R133, RZ, RZ, R246 ;  /* 0x000000ffff857224 */ /* 0x000fe400078e00f6 */
[----:B------:R-:W-:Y:S02]  /*c730*/  IMAD.MOV.U32 R68, RZ, RZ, R134 ;  /* 0x000000ffff447224 */ /* 0x000fe400078e0086 */
[----:B------:R-:W-:Y:S02]  /*c740*/  IMAD.MOV.U32 R91, RZ, RZ, R220 ;  /* 0x000000ffff5b7224 */ /* 0x000fe400078e00dc */
[----:B------:R-:W-:Y:S01]  /*c750*/  IMAD.MOV.U32 R90, RZ, RZ, R223 ;  /* 0x000000ffff5a7224 */ /* 0x000fe200078e00df */
[----:B------:R-:W-:Y:S02]  /*c760*/  HMMA.16816.F32 R204, R8, R34, R204 ;  /* 0x0000002208cc723c */ /* 0x000fe400000018cc */
[----:B------:R-:W-:-:S02]  /*c770*/  IMAD.MOV.U32 R88, RZ, RZ, R13 ;  /* 0x000000ffff587224 */ /* 0x000fc400078e000d */
[----:B------:R-:W-:Y:S02]  /*c780*/  IMAD.MOV.U32 R141, RZ, RZ, R12 ;  /* 0x000000ffff8d7224 */ /* 0x000fe400078e000c */
[----:B------:R-:W-:Y:S02]  /*c790*/  IMAD.MOV.U32 R137, RZ, RZ, R15 ;  /* 0x000000ffff897224 */ /* 0x000fe400078e000f */
[----:B------:R-:W-:Y:S02]  /*c7a0*/  IMAD.MOV.U32 R136, RZ, RZ, R14 ;  /* 0x000000ffff887224 */ /* 0x000fe400078e000e */
[----:B------:R-:W-:Y:S01]  /*c7b0*/  HMMA.16816.F32 R12, R8, R16, R84 ;  /* 0x00000010080c723c */ /* 0x000fe20000001854 */
[----:B------:R-:W-:Y:S02]  /*c7c0*/  IMAD.MOV.U32 R87, RZ, RZ, R213 ;  /* 0x000000ffff577224 */ /* 0x000fe400078e00d5 */
[----:B------:R-:W-:Y:S02]  /*c7d0*/  IMAD.MOV.U32 R232, RZ, RZ, R130 ;  /* 0x000000ffffe87224 */ /* 0x000fe400078e0082 */
[----:B------:R-:W-:-:S02]  /*c7e0*/  IMAD.MOV.U32 R252, RZ, RZ, R131 ;  /* 0x000000fffffc7224 */ /* 0x000fc400078e0083 */
[----:B------:R-:W-:Y:S02]  /*c7f0*/  IMAD.MOV.U32 R130, RZ, RZ, R89 ;  /* 0x000000ffff827224 */ /* 0x000fe400078e0059 */
[----:B------:R-:W-:Y:S02]  /*c800*/  IMAD.MOV.U32 R131, RZ, RZ, R87 ;  /* 0x000000ffff837224 */ /* 0x000fe400078e0057 */
[----:B------:R-:W-:Y:S02]  /*c810*/  IMAD.MOV.U32 R89, RZ, RZ, R244 ;  /* 0x000000ffff597224 */ /* 0x000fe400078e00f4 */
[----:B------:R-:W-:Y:S02]  /*c820*/  IMAD.MOV.U32 R87, RZ, RZ, R222 ;  /* 0x000000ffff577224 */ /* 0x000fe400078e00de */
[----:B------:R-:W-:-:S04]  /*c830*/  IMAD.MOV.U32 R67, RZ, RZ, R128 ;  /* 0x000000ffff437224 */ /* 0x000fc800078e0080 */
[----:B------:R-:W-:Y:S02]  /*c840*/  IMAD.MOV.U32 R82, RZ, RZ, R15 ;  /* 0x000000ffff527224 */ /* 0x000fe400078e000f */
[----:B------:R-:W-:Y:S02]  /*c850*/  IMAD.MOV.U32 R140, RZ, RZ, R12 ;  /* 0x000000ffff8c7224 */ /* 0x000fe400078e000c */
[----:B------:R-:W-:Y:S02]  /*c860*/  IMAD.MOV.U32 R139, RZ, RZ, R13 ;  /* 0x000000ffff8b7224 */ /* 0x000fe400078e000d */
[----:B------:R-:W-:Y:S02]  /*c870*/  IMAD.MOV.U32 R138, RZ, RZ, R14 ;  /* 0x000000ffff8a7224 */ /* 0x000fe400078e000e */
[----:B------:R-:W-:Y:S01]  /*c880*/  HMMA.16816.F32 R12, R4, R16, R76 ;  /* 0x00000010040c723c */ /* 0x000fe2000000184c */
[----:B------:R-:W-:-:S15]  /*c890*/  IMAD.MOV.U32 R78, RZ, RZ, R201 ;  /* 0x000000ffff4e7224 */ /* 0x000fde00078e00c9 */
[----:B------:R-:W-:-:S03]  /*c8a0*/  NOP ;  /* 0x0000000000007918 */ /* 0x000fc60000000000 */
[----:B------:R-:W-:Y:S02]  /*c8b0*/  IMAD.MOV.U32 R86, RZ, RZ, R15 ;  /* 0x000000ffff567224 */ /* 0x000fe400078e000f */
[----:B------:R-:W-:Y:S02]  /*c8c0*/  IMAD.MOV.U32 R85, RZ, RZ, R14 ;  /* 0x000000ffff557224 */ /* 0x000fe400078e000e */
[----:B------:R-:W-:Y:S02]  /*c8d0*/  IMAD.MOV.U32 R84, RZ, RZ, R12 ;  /* 0x000000ffff547224 */ /* 0x000fe400078e000c */
[----:B------:R-:W-:Y:S02]  /*c8e0*/  IMAD.MOV.U32 R79, RZ, RZ, R13 ;  /* 0x000000ffff4f7224 */ /* 0x000fe400078e000d */
[----:B------:R-:W-:Y:S01]  /*c8f0*/  HMMA.16816.F32 R12, R4, R18, R72 ;  /* 0x00000012040c723c */ /* 0x000fe20000001848 */
[----:B------:R-:W-:Y:S01]  /*c900*/  IMAD.MOV.U32 R72, RZ, RZ, R200 ;  /* 0x000000ffff487224 */ /* 0x000fe200078e00c8 */
[----:B------:R-:W1:Y:S01]  /*c910*/  LDSM.16.M88.4 R16, [R2+0x7000] ;  /* 0x007000000210783b */ /* 0x000e620000000200 */
[----:B------:R-:W-:-:S02]  /*c920*/  IMAD.MOV.U32 R134, RZ, RZ, R86 ;  /* 0x000000ffff867224 */ /* 0x000fc400078e0056 */
[----:B------:R-:W-:Y:S02]  /*c930*/  IMAD.MOV.U32 R86, RZ, RZ, R245 ;  /* 0x000000ffff567224 */ /* 0x000fe400078e00f5 */
[----:B------:R-:W-:Y:S01]  /*c940*/  IMAD.MOV.U32 R75, RZ, RZ, R82 ;  /* 0x000000ffff4b7224 */ /* 0x000fe200078e0052 */
[----:B------:R-:W-:Y:S01]  /*c950*/  HMMA.16816.F32 R200, R4, R26, R120 ;  /* 0x0000001a04c8723c */ /* 0x000fe20000001878 */
[----:B------:R-:W-:Y:S02]  /*c960*/  IMAD.MOV.U32 R123, RZ, RZ, R64 ;  /* 0x000000ffff7b7224 */ /* 0x000fe400078e0040 */
[----:B------:R-:W-:-:S08]  /*c970*/  IMAD.MOV.U32 R82, RZ, RZ, R135 ;  /* 0x000000ffff527224 */ /* 0x000fd000078e0087 */
[----:B------:R-:W-:Y:S02]  /*c980*/  IMAD.MOV.U32 R74, RZ, RZ, R14 ;  /* 0x000000ffff4a7224 */ /* 0x000fe400078e000e */
[----:B------:R-:W-:Y:S02]  /*c990*/  IMAD.MOV.U32 R77, RZ, RZ, R15 ;  /* 0x000000ffff4d7224 */ /* 0x000fe400078e000f */
[----:B------:R-:W-:Y:S02]  /*c9a0*/  IMAD.MOV.U32 R76, RZ, RZ, R12 ;  /* 0x000000ffff4c7224 */ /* 0x000fe400078e000c */
[----:B------:R-:W-:Y:S02]  /*c9b0*/  IMAD.MOV.U32 R73, RZ, RZ, R13 ;  /* 0x000000ffff497224 */ /* 0x000fe400078e000d */
[----:B------:R3:W4:Y:S01]  /*c9c0*/  LDSM.16.M88.4 R12, [R2+0x7800] ;  /* 0x00780000020c783b */ /* 0x0007220000000200 */
[----:B------:R-:W-:Y:S01]  /*c9d0*/  IMAD.MOV.U32 R121, RZ, RZ, R200 ;  /* 0x000000ffff797224 */ /* 0x000fe200078e00c8 */
[----:B------:R-:W-:-:S04]  /*c9e0*/  DEPBAR.LE SB0, 0x0 ;  /* 0x000080000000791a */ /* 0x000fc80000000000 */
[----:B------:R-:W-:Y:S02]  /*c9f0*/  IMAD.MOV.U32 R120, RZ, RZ, R201 ;  /* 0x000000ffff787224 */ /* 0x000fe400078e00c9 */
[----:B------:R-:W-:Y:S02]  /*ca00*/  IMAD.MOV.U32 R251, RZ, RZ, R202 ;  /* 0x000000fffffb7224 */ /* 0x000fe400078e00ca */
[----:B------:R-:W-:Y:S02]  /*ca10*/  IMAD.MOV.U32 R246, RZ, RZ, R203 ;  /* 0x000000fffff67224 */ /* 0x000fe400078e00cb */
[----:B--2---:R-:W-:Y:S01]  /*ca20*/  HMMA.16816.F32 R200, R4, R20, R116 ;  /* 0x0000001404c8723c */ /* 0x004fe20000001874 */
[----:B------:R-:W-:Y:S02]  /*ca30*/  IMAD.MOV.U32 R118, RZ, RZ, R221 ;  /* 0x000000ffff767224 */ /* 0x000fe400078e00dd */
[----:B------:R-:W-:Y:S02]  /*ca40*/  IMAD.MOV.U32 R117, RZ, RZ, R87 ;  /* 0x000000ffff757224 */ /* 0x000fe400078e0057 */
[----:B------:R-:W-:-:S02]  /*ca50*/  IMAD.MOV.U32 R35, RZ, RZ, R73 ;  /* 0x000000ffff237224 */ /* 0x000fc400078e0049 */
[----:B------:R-:W-:Y:S01]  /*ca60*/  IMAD.MOV.U32 R135, RZ, RZ, R74 ;  /* 0x000000ffff877224 */ /* 0x000fe200078e004a */
[C---:B------:R-:W-:Y:S01]  /*ca70*/  HMMA.16816.F32 R220, R4.reuse, R22, R112 ;  /* 0x0000001604dc723c */ /* 0x040fe20000001870 */
[----:B------:R-:W-:Y:S02]  /*ca80*/  IMAD.MOV.U32 R119, RZ, RZ, R132 ;  /* 0x000000ffff777224 */ /* 0x000fe400078e0084 */
[----:B---3--:R-:W-:Y:S02]  /*ca90*/  IMAD.MOV.U32 R2, RZ, RZ, R129 ;  /* 0x000000ffff027224 */ /* 0x008fe400078e0081 */
[----:B------:R-:W-:Y:S02]  /*caa0*/  IMAD.MOV.U32 R132, RZ, RZ, R133 ;  /* 0x000000ffff847224 */ /* 0x000fe400078e0085 */
[----:B------:R-:W-:Y:S01]  /*cab0*/  IMAD.MOV.U32 R133, RZ, RZ, R134 ;  /* 0x000000ffff857224 */ /* 0x000fe200078e0086 */
[----:B-1----:R-:W-:Y:S01]  /*cac0*/  HMMA.16816.F32 R212, R4, R16, R108 ;  /* 0x0000001004d4723c */ /* 0x002fe2000000186c */
        /* <DEDUP_REMOVED lines=9> */
[----:B----4-:R-:W-:Y:S01]  /*cb60*/  HMMA.16816.F32 R96, R4, R14, R96 ;  /* 0x0000000e0460723c */ /* 0x010fe20000001860 */
[----:B------:R-:W-:Y:S02]  /*cb70*/  IMAD.MOV.U32 R104, RZ, RZ, R79 ;  /* 0x000000ffff687224 */ /* 0x000fe400078e004f */
[----:B------:R-:W-:-:S05]  /*cb80*/  IMAD.MOV.U32 R135, RZ, RZ, R77 ;  /* 0x000000ffff877224 */ /* 0x000fca00078e004d */
[----:B------:R-:W-:Y:S01]  /*cb90*/  HMMA.16816.F32 R200, R4, R12, R100 ;  /* 0x0000000c04c8723c */ /* 0x000fe20000001864 */
[----:B------:R-:W-:Y:S02]  /*cba0*/  IMAD.MOV.U32 R5, RZ, RZ, R130 ;  /* 0x000000ffff057224 */ /* 0x000fe400078e0082 */
[----:B------:R-:W-:Y:S02]  /*cbb0*/  IMAD.MOV.U32 R4, RZ, RZ, R131 ;  /* 0x000000ffff047224 */ /* 0x000fe400078e0083 */
[----:B------:R-:W-:Y:S02]  /*cbc0*/  IMAD.MOV.U32 R7, RZ, RZ, R121 ;  /* 0x000000ffff077224 */ /* 0x000fe400078e0079 */
[----:B------:R-:W-:Y:S01]  /*cbd0*/  IMAD.MOV.U32 R6, RZ, RZ, R120 ;  /* 0x000000ffff067224 */ /* 0x000fe200078e0078 */
[----:B------:R-:W-:Y:S01]  /*cbe0*/  HMMA.16816.F32 R128, R8, R32, R224 ;  /* 0x000000200880723c */ /* 0x000fe200000018e0 */
[----:B------:R-:W-:Y:S02]  /*cbf0*/  IMAD.MOV.U32 R33, RZ, RZ, R123 ;  /* 0x000000ffff217224 */ /* 0x000fe400078e007b */
[----:B------:R-:W-:Y:S01]  /*cc00*/  IMAD.MOV.U32 R75, RZ, RZ, R96 ;  /* 0x000000ffff4b7224 */ /* 0x000fe200078e0060 */
[----:B------:R1:W-:Y:S01]  /*cc10*/  STL.64 [R1+0xd8], R98 ;  /* 0x0000d86201007387 */ /* 0x0003e20000100a00 */
[----:B------:R-:W-:-:S02]  /*cc20*/  IMAD.MOV.U32 R225, RZ, RZ, R116 ;  /* 0x000000ffffe17224 */ /* 0x000fc400078e0074 */
[----:B------:R-:W-:Y:S01]  /*cc30*/  IMAD.MOV.U32 R226, RZ, RZ, R86 ;  /* 0x000000ffffe27224 */ /* 0x000fe200078e0056 */
[C---:B------:R-:W-:Y:S01]  /*cc40*/  HMMA.16816.F32 R120, R8.reuse, R28, R92 ;  /* 0x0000001c0878723c */ /* 0x040fe2000000185c */
[----:B------:R-:W-:Y:S02]  /*cc50*/  IMAD.SHL.U32 R28, R240, 0x2, RZ ;  /* 0x00000002f01c7824 */ /* 0x000fe400078e00ff */
[----:B------:R-:W-:Y:S02]  /*cc60*/  IMAD.MOV.U32 R29, RZ, RZ, R72 ;  /* 0x000000ffff1d7224 */ /* 0x000fe400078e0048 */
[----:B------:R-:W-:Y:S01]  /*cc70*/  IMAD.MOV.U32 R116, RZ, RZ, R84 ;  /* 0x000000ffff747224 */ /* 0x000fe200078e0054 */
[----:B------:R2:W-:Y:S01]  /*cc80*/  STL [R1+0xcc], R28 ;  /* 0x0000cc1c01007387 */ /* 0x0005e20000100800 */
[----:B------:R-:W-:Y:S01]  /*cc90*/  IMAD.MOV.U32 R92, RZ, RZ, R91 ;  /* 0x000000ffff5c7224 */ /* 0x000fe200078e005b */
[----:B------:R-:W-:Y:S01]  /*cca0*/  HMMA.16816.F32 R84, R8, R16, R40 ;  /* 0x000000100854723c */ /* 0x000fe20000001828 */
[----:B------:R-:W-:Y:S01]  /*ccb0*/  IMAD.MOV.U32 R93, RZ, RZ, R2 ;  /* 0x000000ffff5d7224 */ /* 0x000fe200078e0002 */
[----:B------:R-:W-:Y:S01]  /*ccc0*/  LOP3.LUT R16, R28, 0x6, RZ, 0xc0, !PT ;  /* 0x000000061c107812 */ /* 0x000fe200078ec0ff */
[----:B------:R-:W-:-:S02]  /*ccd0*/  IMAD.MOV.U32 R34, RZ, RZ, R75 ;  /* 0x000000ffff227224 */ /* 0x000fc400078e004b */
[----:B------:R-:W-:Y:S02]  /*cce0*/  IMAD.MOV.U32 R32, RZ, RZ, R76 ;  /* 0x000000ffff207224 */ /* 0x000fe400078e004c */
[----:B------:R-:W-:Y:S01]  /*ccf0*/  IMAD.U32 R2, RZ, RZ, UR4 ;  /* 0x00000004ff027e24 */ /* 0x000fe2000f8e00ff */
[C---:B------:R-:W-:Y:S01]  /*cd00*/  HMMA.16816.F32 R100, R8.reuse, R26, R52 ;  /* 0x0000001a0864723c */ /* 0x040fe20000001834 */
[----:B------:R-:W-:Y:S01]  /*cd10*/  IMAD.MOV.U32 R74, RZ, RZ, R97 ;  /* 0x000000ffff4a7224 */ /* 0x000fe200078e0061 */
[----:B------:R3:W-:Y:S01]  /*cd20*/  STL [R1+0xc8], R16 ;  /* 0x0000c81001007387 */ /* 0x0007e20000100800 */
[----:B------:R-:W-:Y:S02]  /*cd30*/  IMAD R2, R2, 0x80, R16 ;  /* 0x0000008002027824 */ /* 0x000fe400078e0210 */
[----:B------:R-:W-:Y:S02]  /*cd40*/  IMAD.MOV.U32 R94, RZ, RZ, R90 ;  /* 0x000000ffff5e7224 */ /* 0x000fe400078e005a */
[----:B------:R-:W-:Y:S01]  /*cd50*/  IMAD.MOV.U32 R95, RZ, RZ, R88 ;  /* 0x000000ffff5f7224 */ /* 0x000fe200078e0058 */
[----:B-1----:R-:W-:Y:S01]  /*cd60*/  HMMA.16816.F32 R96, R8, R20, R48 ;  /* 0x000000140860723c */ /* 0x002fe20000001830 */
[----:B------:R-:W-:-:S02]  /*cd70*/  IMAD.MOV.U32 R227, RZ, RZ, R78 ;  /* 0x000000ffffe37224 */ /* 0x000fc400078e004e */
[----:B--2---:R-:W-:-:S05]  /*cd80*/  IMAD.MOV.U32 R28, RZ, RZ, R29 ;  /* 0x000000ffff1c7224 */ /* 0x004fca00078e001d */
[C---:B------:R-:W-:Y:S01]  /*cd90*/  HMMA.16816.F32 R88, R8.reuse, R22, R44 ;  /* 0x000000160858723c */ /* 0x040fe2000000182c */
[----:B------:R-:W-:Y:S02]  /*cda0*/  IMAD.MOV.U32 R29, RZ, RZ, R92 ;  /* 0x000000ffff1d7224 */ /* 0x000fe400078e005c */
        /* <DEDUP_REMOVED lines=9> */
[----:B------:R-:W-:Y:S02]  /*ce40*/  VIADD R35, R242, 0x8 ;  /* 0x00000008f2237836 */ /* 0x000fe40000000000 */
[----:B------:R-:W-:Y:S02]  /*ce50*/  VIADD R34, R2, 0xffffff00 ;  /* 0xffffff0002227836 */ /* 0x000fe40000000000 */
[----:B------:R-:W-:Y:S02]  /*ce60*/  IMAD.MOV.U32 R33, RZ, RZ, R4 ;  /* 0x000000ffff217224 */ /* 0x000fe400078e0004 */
[----:B------:R-:W-:Y:S01]  /*ce70*/  IMAD.MOV.U32 R4, RZ, RZ, R5 ;  /* 0x000000ffff047224 */ /* 0x000fe200078e0005 */
[----:B------:R-:W-:Y:S01]  /*ce80*/  HMMA.16816.F32 R112, R8, R30, R60 ;  /* 0x0000001e0870723c */ /* 0x000fe2000000183c */
[----:B------:R-:W-:Y:S01]  /*ce90*/  IMAD.MOV.U32 R5, RZ, RZ, R6 ;  /* 0x000000ffff057224 */ /* 0x000fe200078e0006 */
[----:B------:R-:W-:Y:S01]  /*cea0*/  ISETP.GT.AND P6, PT, R35, R34, PT ;  /* 0x000000222300720c */ /* 0x000fe20003fc4270 */
[----:B------:R-:W-:-:S02]  /*ceb0*/  IMAD.MOV.U32 R6, RZ, RZ, R7 ;  /* 0x000000ffff067224 */ /* 0x000fc400078e0007 */
[----:B------:R-:W-:Y:S02]  /*cec0*/  IMAD.MOV.U32 R240, RZ, RZ, R29 ;  /* 0x000000fffff07224 */ /* 0x000fe400078e001d */
[----:B------:R-:W-:Y:S02]  /*ced0*/  IMAD.MOV.U32 R47, RZ, RZ, R3 ;  /* 0x000000ffff2f7224 */ /* 0x000fe400078e0003 */
[----:B------:R-:W-:Y:S02]  /*cee0*/  IMAD.MOV.U32 R7, RZ, RZ, R105 ;  /* 0x000000ffff077224 */ /* 0x000fe400078e0069 */
[C---:B------:R-:W-:Y:S02]  /*cef0*/  VIADD R29, R2.reuse, 0xffffff11 ;  /* 0xffffff11021d7836 */ /* 0x040fe40000000000 */
[----:B------:R-:W-:Y:S01]  /*cf00*/  IMAD.MOV.U32 R53, RZ, RZ, R33 ;  /* 0x000000ffff357224 */ /* 0x000fe200078e0021 */
[----:B------:R-:W-:Y:S01]  /*cf10*/  FSEL R39, R47, -INF , !P6 ;  /* 0xff8000002f277808 */ /* 0x000fe20007000000 */
[----:B------:R-:W-:Y:S01]  /*cf20*/  VIADD R33, R2, 0xffffff01 ;  /* 0xffffff0102217836 */ /* 0x000fe20000000000 */
[----:B------:R-:W-:Y:S01]  /*cf30*/  ISETP.GT.AND P6, PT, R35, R29, PT ;  /* 0x0000001d2300720c */ /* 0x000fe20003fc4270 */
[----:B------:R-:W-:-:S02]  /*cf40*/  IMAD.MOV.U32 R52, RZ, RZ, R32 ;  /* 0x000000ffff347224 */ /* 0x000fc400078e0020 */
[----:B------:R-:W-:Y:S02]  /*cf50*/  IMAD.MOV.U32 R58, RZ, RZ, R7 ;  /* 0x000000ffff3a7224 */ /* 0x000fe400078e0007 */
[C---:B------:R-:W-:Y:S02]  /*cf60*/  VIADD R32, R2.reuse, 0xffffff08 ;  /* 0xffffff0802207836 */ /* 0x040fe40000000000 */
[C---:B------:R-:W-:Y:S02]  /*cf70*/  VIADD R24, R2.reuse, 0xffffff28 ;  /* 0xffffff2802187836 */ /* 0x040fe40000000000 */
[C---:B------:R-:W-:Y:S02]  /*cf80*/  VIADD R31, R2.reuse, 0xffffff09 ;  /* 0xffffff09021f7836 */ /* 0x040fe40000000000 */
[----:B------:R-:W-:Y:S01]  /*cf90*/  VIADD R30, R2, 0xffffff10 ;  /* 0xffffff10021e7836 */ /* 0x000fe20000000000 */
[----:B------:R-:W-:Y:S01]  /*cfa0*/  ISETP.GT.AND P4, PT, R35, R33, PT ;  /* 0x000000212300720c */ /* 0x000fe20003f84270 */
[----:B------:R-:W-:-:S02]  /*cfb0*/  IMAD.MOV.U32 R59, RZ, RZ, R28 ;  /* 0x000000ffff3b7224 */ /* 0x000fc400078e001c */
[----:B------:R-:W-:Y:S01]  /*cfc0*/  IMAD.MOV.U32 R50, RZ, RZ, R83 ;  /* 0x000000ffff327224 */ /* 0x000fe200078e0053 */
[----:B------:R-:W-:Y:S01]  /*cfd0*/  FSEL R47, R58, -INF , !P6 ;  /* 0xff8000003a2f7808 */ /* 0x000fe20007000000 */
[----:B------:R-:W-:Y:S02]  /*cfe0*/  IMAD.MOV.U32 R105, RZ, RZ, R118 ;  /* 0x000000ffff697224 */ /* 0x000fe400078e0076 */
[----:B------:R-:W-:Y:S01]  /*cff0*/  VIADD R28, R2, 0xffffff18 ;  /* 0xffffff18021c7836 */ /* 0x000fe20000000000 */
[C---:B------:R-:W-:Y:S01]  /*d000*/  ISETP.GT.AND P1, PT, R35.reuse, R32, PT ;  /* 0x000000202300720c */ /* 0x040fe20003f24270 */
[----:B------:R-:W-:Y:S01]  /*d010*/  IMAD.MOV.U32 R118, RZ, RZ, R141 ;  /* 0x000000ffff767224 */ /* 0x000fe200078e008d */
[C---:B------:R-:W-:Y:S01]  /*d020*/  ISETP.GT.AND P6, PT, R35.reuse, R24, PT ;  /* 0x000000182300720c */ /* 0x040fe20003fc4270 */
[----:B------:R-:W-:Y:S01]  /*d030*/  IMAD.MOV.U32 R51, RZ, RZ, R136 ;  /* 0x000000ffff337224 */ /* 0x000fe200078e0088 */
[C---:B------:R-:W-:Y:S01]  /*d040*/  ISETP.GT.AND P0, PT, R35.reuse, R31, PT ;  /* 0x0000001f2300720c */ /* 0x040fe20003f04270 */
[----:B------:R-:W-:Y:S01]  /*d050*/  IMAD.MOV.U32 R55, RZ, RZ, R138 ;  /* 0x000000ffff377224 */ /* 0x000fe200078e008a */
[----:B------:R-:W-:Y:S01]  /*d060*/  ISETP.GT.AND P5, PT, R35, R30, PT ;  /* 0x0000001e2300720c */ /* 0x000fe20003fa4270 */
[----:B------:R-:W-:-:S02]  /*d070*/  IMAD.MOV.U32 R54, RZ, RZ, R137 ;  /* 0x000000ffff367224 */ /* 0x000fc400078e0089 */
[----:B------:R-:W-:Y:S01]  /*d080*/  VIADD R27, R2, 0xffffff19 ;  /* 0xffffff19021b7836 */ /* 0x000fe20000000000 */
[----:B------:R-:W-:Y:S01]  /*d090*/  FSEL R38, R50, -INF , !P4 ;  /* 0xff80000032267808 */ /* 0x000fe20006000000 */
[----:B------:R-:W-:Y:S02]  /*d0a0*/  IMAD.MOV.U32 R41, RZ, RZ, R6 ;  /* 0x000000ffff297224 */ /* 0x000fe400078e0006 */
[C---:B------:R-:W-:Y:S02]  /*d0b0*/  VIADD R26, R2.reuse, 0xffffff20 ;  /* 0xffffff20021a7836 */ /* 0x040fe40000000000 */
[----:B------:R-:W-:Y:S01]  /*d0c0*/  VIADD R25, R2, 0xffffff21 ;  /* 0xffffff2102197836 */ /* 0x000fe20000000000 */
[----:B------:R-:W-:Y:S01]  /*d0d0*/  ISETP.GT.AND P4, PT, R35, R28, PT ;  /* 0x0000001c2300720c */ /* 0x000fe20003f84270 */
[----:B------:R-:W-:Y:S02]  /*d0e0*/  IMAD.MOV.U32 R57, RZ, RZ, R92 ;  /* 0x000000ffff397224 */ /* 0x000fe400078e005c */
[----:B------:R-:W-:Y:S01]  /*d0f0*/  IMAD.MOV.U32 R45, RZ, RZ, R4 ;  /* 0x000000ffff2d7224 */ /* 0x000fe200078e0004 */
[----:B------:R-:W-:Y:S01]  /*d100*/  FSEL R42, R51, -INF , !P1 ;  /* 0xff800000332a7808 */ /* 0x000fe20004800000 */
[----:B------:R-:W-:Y:S01]  /*d110*/  IMAD.MOV.U32 R92, RZ, RZ, R118 ;  /* 0x000000ffff5c7224 */ /* 0x000fe200078e0076 */
[----:B------:R-:W-:Y:S01]  /*d120*/  FSEL R58, R206, -INF , !P6 ;  /* 0xff800000ce3a7808 */ /* 0x000fe20007000000 */
[----:B------:R-:W-:Y:S01]  /*d130*/  VIADD R23, R2, 0xffffff29 ;  /* 0xffffff2902177836 */ /* 0x000fe20000000000 */
[----:B------:R-:W-:Y:S01]  /*d140*/  ISETP.GT.AND P1, PT, R35, R27, PT ;  /* 0x0000001b2300720c */ /* 0x000fe20003f24270 */
[----:B------:R-:W-:Y:S01]  /*d150*/  IMAD.MOV.U32 R224, RZ, RZ, R74 ;  /* 0x000000ffffe07224 */ /* 0x000fe200078e004a */
[----:B------:R-:W-:Y:S01]  /*d160*/  FSEL R43, R54, -INF , !P0 ;  /* 0xff800000362b7808 */ /* 0x000fe20004000000 */
[C---:B------:R-:W-:Y:S01]  /*d170*/  VIADD R22, R2.reuse, 0xffffff30 ;  /* 0xffffff3002167836 */ /* 0x040fe20000000000 */
[----:B------:R-:W-:Y:S01]  /*d180*/  FSEL R46, R55, -INF , !P5 ;  /* 0xff800000372e7808 */ /* 0x000fe20006800000 */
[----:B------:R-:W-:Y:S01]  /*d190*/  IMAD.MOV.U32 R206, RZ, RZ, R41 ;  /* 0x000000ffffce7224 */ /* 0x000fe200078e0029 */
[C---:B------:R-:W-:Y:S01]  /*d1a0*/  ISETP.GT.AND P0, PT, R35.reuse, R26, PT ;  /* 0x0000001a2300720c */ /* 0x040fe20003f04270 */
[----:B------:R-:W-:Y:S01]  /*d1b0*/  VIADD R21, R2, 0xffffff31 ;  /* 0xffffff3102157836 */ /* 0x000fe20000000000 */
[C---:B------:R-:W-:Y:S01]  /*d1c0*/  ISETP.GT.AND P5, PT, R35.reuse, R25, PT ;  /* 0x000000192300720c */ /* 0x040fe20003fa4270 */
[----:B------:R-:W-:Y:S01]  /*d1d0*/  IMAD.MOV.U32 R41, RZ, RZ, R45 ;  /* 0x000000ffff297224 */ /* 0x000fe200078e002d */
[----:B------:R-:W-:Y:S01]  /*d1e0*/  FSEL R50, R218, -INF , !P4 ;  /* 0xff800000da327808 */ /* 0x000fe20006000000 */
[----:B------:R-:W-:Y:S01]  /*d1f0*/  IMAD.MOV.U32 R44, RZ, RZ, R5 ;  /* 0x000000ffff2c7224 */ /* 0x000fe200078e0005 */
[----:B------:R-:W-:Y:S01]  /*d200*/  ISETP.GT.AND P4, PT, R35, R23, PT ;  /* 0x000000172300720c */ /* 0x000fe20003f84270 */
[----:B------:R-:W-:Y:S01]  /*d210*/  VIADD R20, R2, 0xffffff38 ;  /* 0xffffff3802147836 */ /* 0x000fe20000000000 */
[----:B------:R-:W-:Y:S01]  /*d220*/  FSEL R51, R219, -INF , !P1 ;  /* 0xff800000db337808 */ /* 0x000fe20004800000 */
[----:B------:R-:W-:Y:S01]  /*d230*/  IMAD.MOV.U32 R45, RZ, RZ, R92 ;  /* 0x000000ffff2d7224 */ /* 0x000fe200078e005c */
[C---:B------:R-:W-:Y:S01]  /*d240*/  HMMA.16816.F32 R72, R8.reuse, R12, R124 ;  /* 0x0000000c0848723c */ /* 0x040fe2000000187c */
[----:B------:R-:W-:Y:S01]  /*d250*/  IMAD.MOV.U32 R56, RZ, RZ, R105 ;  /* 0x000000ffff387224 */ /* 0x000fe200078e0069 */
[----:B------:R1:W5:Y:S01]  /*d260*/  LDL.LU R141, [R1+0x104] ;  /* 0x00010400018d7983 */ /* 0x0003620000300800 */
[----:B------:R-:W-:Y:S01]  /*d270*/  IMAD.MOV.U32 R92, RZ, RZ, R93 ;  /* 0x000000ffff5c7224 */ /* 0x000fe200078e005d */
[----:B------:R-:W-:Y:S01]  /*d280*/  ISETP.GT.AND P1, PT, R35, R22, PT ;  /* 0x000000162300720c */ /* 0x000fe20003f24270 */
[----:B------:R-:W-:Y:S01]  /*d290*/  IMAD.MOV.U32 R93, RZ, RZ, R224 ;  /* 0x000000ffff5d7224 */ /* 0x000fe200078e00e0 */
[----:B------:R-:W-:Y:S01]  /*d2a0*/  FSEL R54, R130, -INF , !P0 ;  /* 0xff80000082367808 */ /* 0x000fe20004000000 */
[C---:B------:R-:W-:Y:S01]  /*d2b0*/  VIADD R17, R2.reuse, 0xffffff41 ;  /* 0xffffff4102117836 */ /* 0x040fe20000000000 */
[----:B------:R-:W-:Y:S01]  /*d2c0*/  FSEL R55, R131, -INF , !P5 ;  /* 0xff80000083377808 */ /* 0x000fe20006800000 */
[----:B------:R-:W-:Y:S01]  /*d2d0*/  IMAD.MOV.U32 R224, RZ, RZ, R225 ;  /* 0x000000ffffe07224 */ /* 0x000fe200078e00e1 */
[----:B------:R-:W-:Y:S01]  /*d2e0*/  HMMA.16816.F32 R60, R8, R14, R228 ;  /* 0x0000000e083c723c */ /* 0x000fe200000018e4 */
[C---:B------:R-:W-:Y:S01]  /*d2f0*/  VIADD R19, R2.reuse, 0xffffff39 ;  /* 0xffffff3902137836 */ /* 0x040fe20000000000 */
[C---:B------:R-:W-:Y:S01]  /*d300*/  ISETP.GT.AND P0, PT, R35.reuse, R21, PT ;  /* 0x000000152300720c */ /* 0x040fe20003f04270 */
[C---:B------:R-:W-:Y:S01]  /*d310*/  VIADD R18, R2.reuse, 0xffffff40 ;  /* 0xffffff4002127836 */ /* 0x040fe20000000000 */
[----:B------:R-:W-:Y:S01]  /*d320*/  ISETP.GT.AND P5, PT, R35, R20, PT ;  /* 0x000000142300720c */ /* 0x000fe20003fa4270 */
[----:B---3--:R-:W-:-:S02]  /*d330*/  VIADD R16, R2, 0xffffff48 ;  /* 0xffffff4802107836 */ /* 0x008fc40000000000 */
[----:B------:R-:W-:Y:S02]  /*d340*/  IMAD.MOV.U32 R131, RZ, RZ, R44 ;  /* 0x000000ffff837224 */ /* 0x000fe400078e002c */
[----:B------:R-:W-:Y:S01]  /*d350*/  IMAD.MOV.U32 R225, RZ, RZ, R64 ;  /* 0x000000ffffe17224 */ /* 0x000fe200078e0040 */
[----:B------:R-:W-:Y:S01]  /*d360*/  FSEL R64, R207, -INF , !P4 ;  /* 0xff800000cf407808 */ /* 0x000fe20006000000 */
[----:B------:R-:W-:Y:S02]  /*d370*/  VIADD R15, R2, 0xffffff49 ;  /* 0xffffff49020f7836 */ /* 0x000fe40000000000 */
[----:B------:R-:W-:Y:S02]  /*d380*/  IMAD.MOV.U32 R44, RZ, RZ, R56 ;  /* 0x000000ffff2c7224 */ /* 0x000fe400078e0038 */
[----:B------:R-:W-:Y:S02]  /*d390*/  IMAD.MOV.U32 R207, RZ, RZ, R57 ;  /* 0x000000ffffcf7224 */ /* 0x000fe400078e0039 */
[----:B------:R-:W-:Y:S01]  /*d3a0*/  IMAD.MOV.U32 R56, RZ, RZ, R66 ;  /* 0x000000ffff387224 */ /* 0x000fe200078e0042 */
[----:B------:R-:W-:Y:S01]  /*d3b0*/  FSEL R66, R122, -INF , !P1 ;  /* 0xff8000007a427808 */ /* 0x000fe20004800000 */
[----:B------:R-:W-:Y:S01]  /*d3c0*/  IMAD.MOV.U32 R57, RZ, RZ, R71 ;  /* 0x000000ffff397224 */ /* 0x000fe200078e0047 */
[----:B------:R-:W-:Y:S01]  /*d3d0*/  ISETP.GT.AND P1, PT, R35, R17, PT ;  /* 0x000000112300720c */ /* 0x000fe20003f24270 */
[----:B------:R-:W-:Y:S01]  /*d3e0*/  IMAD.MOV.U32 R231, RZ, RZ, R81 ;  /* 0x000000ffffe77224 */ /* 0x000fe200078e0051 */
[----:B------:R-:W-:Y:S01]  /*d3f0*/  FSEL R71, R123, -INF , !P0 ;  /* 0xff8000007b477808 */ /* 0x000fe20004000000 */
[C---:B------:R-:W-:Y:S01]  /*d400*/  VIADD R14, R2.reuse, 0xffffff50 ;  /* 0xffffff50020e7836 */ /* 0x040fe20000000000 */
[C---:B------:R-:W-:Y:S01]  /*d410*/  ISETP.GT.AND P6, PT, R35.reuse, R19, PT ;  /* 0x000000132300720c */ /* 0x040fe20003fc4270 */
[C---:B------:R-:W-:Y:S01]  /*d420*/  VIADD R13, R2.reuse, 0xffffff51 ;  /* 0xffffff51020d7836 */ /* 0x040fe20000000000 */
[C---:B------:R-:W-:Y:S01]  /*d430*/  ISETP.GT.AND P4, PT, R35.reuse, R18, PT ;  /* 0x000000122300720c */ /* 0x040fe20003f84270 */
[C---:B------:R-:W-:Y:S01]  /*d440*/  VIADD R12, R2.reuse, 0xffffff58 ;  /* 0xffffff58020c7836 */ /* 0x040fe20000000000 */
[C---:B------:R-:W-:Y:S01]  /*d450*/  ISETP.GT.AND P0, PT, R35.reuse, R16, PT ;  /* 0x000000102300720c */ /* 0x040fe20003f04270 */
[----:B------:R-:W-:Y:S01]  /*d460*/  VIADD R11, R2, 0xffffff59 ;  /* 0xffffff59020b7836 */ /* 0x000fe20000000000 */
[----:B------:R-:W-:Y:S01]  /*d470*/  FSEL R81, R114, -INF , !P5 ;  /* 0xff80000072517808 */ /* 0x000fe20006800000 */
[----:B------:R-:W-:Y:S01]  /*d480*/  VIADD R10, R2, 0xffffff60 ;  /* 0xffffff60020a7836 */ /* 0x000fe20000000000 */
[----:B------:R-:W-:Y:S01]  /*d490*/  ISETP.GT.AND P5, PT, R35, R15, PT ;  /* 0x0000000f2300720c */ /* 0x000fe20003fa4270 */
[----:B------:R-:W-:-:S02]  /*d4a0*/  IMAD.MOV.U32 R230, RZ, RZ, R45 ;  /* 0x000000ffffe67224 */ /* 0x000fc400078e002d */
        /* <DEDUP_REMOVED lines=9> */
[C---:B------:R-:W-:Y:S01]  /*d540*/  ISETP.GT.AND P6, PT, R35.reuse, R14, PT ;  /* 0x0000000e2300720c */ /* 0x040fe20003fc4270 */
[C---:B------:R-:W-:Y:S01]  /*d550*/  VIADD R9, R2.reuse, 0xffffff61 ;  /* 0xffffff6102097836 */ /* 0x040fe20000000000 */
[C---:B------:R-:W-:Y:S01]  /*d560*/  ISETP.GT.AND P4, PT, R35.reuse, R13, PT ;  /* 0x0000000d2300720c */ /* 0x040fe20003f84270 */
[C---:B------:R-:W-:Y:S01]  /*d570*/  VIADD R8, R2.reuse, 0xffffff68 ;  /* 0xffffff6802087836 */ /* 0x040fe20000000000 */
[C---:B------:R-:W-:Y:S01]  /*d580*/  ISETP.GT.AND P1, PT, R35.reuse, R12, PT ;  /* 0x0000000c2300720c */ /* 0x040fe20003f24270 */
[C---:B------:R-:W-:Y:S01]  /*d590*/  VIADD R7, R2.reuse, 0xffffff69 ;  /* 0xffffff6902077836 */ /* 0x040fe20000000000 */
[----:B------:R-:W-:Y:S01]  /*d5a0*/  ISETP.GT.AND P0, PT, R35, R11, PT ;  /* 0x0000000b2300720c */ /* 0x000fe20003f04270 */
[C---:B------:R-:W-:Y:S01]  /*d5b0*/  VIADD R6, R2.reuse, 0xffffff70 ;  /* 0xffffff7002067836 */ /* 0x040fe20000000000 */
        /* <DEDUP_REMOVED lines=12> */
[C---:B------:R-:W-:Y:S01]  /*d680*/  VIADD R4, R2.reuse, 0xffffff78 ;  /* 0xffffff7802047836 */ /* 0x040fe20000000000 */
[C---:B------:R-:W-:Y:S01]  /*d690*/  ISETP.GT.AND P6, PT, R35.reuse, R9, PT ;  /* 0x000000092300720c */ /* 0x040fe20003fc4270 */
[----:B------:R-:W-:Y:S01]  /*d6a0*/  VIADD R3, R2, 0xffffff79 ;  /* 0xffffff7902037836 */ /* 0x000fe20000000000 */
[C---:B------:R-:W-:Y:S01]  /*d6b0*/  ISETP.GT.AND P4, PT, R35.reuse, R8, PT ;  /* 0x000000082300720c */ /* 0x040fe20003f84270 */
[----:B------:R-:W-:Y:S01]  /*d6c0*/  VIADD R2, R242, 0x40 ;  /* 0x00000040f2027836 */ /* 0x000fe20000000000 */
[C---:B------:R-:W-:Y:S01]  /*d6d0*/  ISETP.GT.AND P1, PT, R35.reuse, R7, PT ;  /* 0x000000072300720c */ /* 0x040fe20003f24270 */
[----:B------:R-:W-:Y:S01]  /*d6e0*/  IMAD.MOV.U32 R36, RZ, RZ, R132 ;  /* 0x000000ffff247224 */ /* 0x000fe200078e0084 */
[C---:B------:R-:W-:Y:S01]  /*d6f0*/  ISETP.GT.AND P0, PT, R35.reuse, R6, PT ;  /* 0x000000062300720c */ /* 0x040fe20003f04270 */
[----:B------:R-:W-:Y:S01]  /*d700*/  IMAD.MOV.U32 R37, RZ, RZ, R238 ;  /* 0x000000ffff257224 */ /* 0x000fe200078e00ee */
[----:B------:R-:W-:Y:S01]  /*d710*/  FSEL R125, R86, -INF , !P5 ;  /* 0xff800000567d7808 */ /* 0x000fe20006800000 */
[----:B------:R-:W-:Y:S01]  /*d720*/  IMAD.MOV.U32 R105, RZ, RZ, R140 ;  /* 0x000000ffff697224 */ /* 0x000fe200078e008c */
[----:B------:R-:W-:Y:S01]  /*d730*/  ISETP.GT.AND P5, PT, R35, R5, PT ;  /* 0x000000052300720c */ /* 0x000fe20003fa4270 */
[----:B------:R-:W-:Y:S01]  /*d740*/  IMAD.MOV.U32 R218, RZ, RZ, R224 ;  /* 0x000000ffffda7224 */ /* 0x000fe200078e00e0 */
[----:B------:R-:W-:Y:S01]  /*d750*/  FSEL R124, R87, -INF , !P6 ;  /* 0xff800000577c7808 */ /* 0x000fe20007000000 */
[----:B------:R-:W-:Y:S01]  /*d760*/  IMAD.MOV.U32 R219, RZ, RZ, R225 ;  /* 0x000000ffffdb7224 */ /* 0x000fe200078e00e1 */
[----:B------:R-:W-:Y:S01]  /*d770*/  FSEL R126, R78, -INF , !P4 ;  /* 0xff8000004e7e7808 */ /* 0x000fe20006000000 */
[----:B------:R-:W-:Y:S01]  /*d780*/  IMAD.MOV.U32 R118, RZ, RZ, R139 ;  /* 0x000000ffff767224 */ /* 0x000fe200078e008b */
[----:B------:R-:W-:Y:S01]  /*d790*/  FSEL R130, R79, -INF , !P1 ;  /* 0xff8000004f827808 */ /* 0x000fe20004800000 */
[----:B------:R1:W5:Y:S01]  /*d7a0*/  LDL.LU R140, [R1+0x100] ;  /* 0x00010000018c7983 */ /* 0x0003620000300800 */
[----:B------:R-:W-:Y:S01]  /*d7b0*/  FSEL R132, R74, -INF , !P0 ;  /* 0xff8000004a847808 */ /* 0x000fe20004000000 */
[----:B------:R-:W-:Y:S01]  /*d7c0*/  BAR.SYNC.DEFER_BLOCKING 0x0 ;  /* 0x0000000000007b1d */ /* 0x000fe20000010000 */
[----:B------:R-:W-:-:S02]  /*d7d0*/  ISETP.GT.AND P6, PT, R35, R4, PT ;  /* 0x000000042300720c */ /* 0x000fc40003fc4270 */
[----:B------:R-:W-:Y:S02]  /*d7e0*/  ISETP.GT.AND P4, PT, R35, R3, PT ;  /* 0x000000032300720c */ /* 0x000fe40003f84270 */
[C---:B------:R-:W-:Y:S02]  /*d7f0*/  ISETP.GT.AND P1, PT, R2.reuse, R34, PT ;  /* 0x000000220200720c */ /* 0x040fe40003f24270 */
[C---:B------:R-:W-:Y:S01]  /*d800*/  ISETP.GT.AND P0, PT, R2.reuse, R33, PT ;  /* 0x000000210200720c */ /* 0x040fe20003f04270 */
[----:B------:R1:W5:Y:S01]  /*d810*/  LDL.LU R139, [R1+0xfc] ;  /* 0x0000fc00018b7983 */ /* 0x0003620000300800 */
[----:B------:R-:W-:Y:S02]  /*d820*/  FSEL R238, R75, -INF , !P5 ;  /* 0xff8000004bee7808 */ /* 0x000fe40006800000 */
[----:B------:R-:W-:Y:S01]  /*d830*/  ISETP.GT.AND P5, PT, R2, R32, PT ;  /* 0x000000200200720c */ /* 0x000fe20003fa4270 */
[----:B------:R1:W5:Y:S01]  /*d840*/  LDL.LU R138, [R1+0xf8] ;  /* 0x0000f800018a7983 */ /* 0x0003620000300800 */
[----:B------:R-:W-:-:S02]  /*d850*/  FSEL R224, R62, -INF , !P6 ;  /* 0xff8000003ee07808 */ /* 0x000fc40007000000 */
[----:B------:R-:W-:Y:S01]  /*d860*/  FSEL R225, R63, -INF , !P4 ;  /* 0xff8000003fe17808 */ /* 0x000fe20006000000 */
[----:B------:R1:W5:Y:S01]  /*d870*/  LDL.LU R137, [R1+0xf4] ;  /* 0x0000f40001897983 */ /* 0x0003620000300800 */
[----:B------:R-:W-:Y:S02]  /*d880*/  FSEL R37, R37, -INF , !P1 ;  /* 0xff80000025257808 */ /* 0x000fe40004800000 */
[----:B------:R-:W-:Y:S01]  /*d890*/  FSEL R36, R36, -INF , !P0 ;  /* 0xff80000024247808 */ /* 0x000fe20004000000 */
[----:B------:R1:W5:Y:S01]  /*d8a0*/  LDL.LU R136, [R1+0xf0] ;  /* 0x0000f00001887983 */ /* 0x0003620000300800 */
[C---:B------:R-:W-:Y:S02]  /*d8b0*/  ISETP.GT.AND P6, PT, R2.reuse, R31, PT ;  /* 0x0000001f0200720c */ /* 0x040fe40003fc4270 */
[C---:B------:R-:W-:Y:S01]  /*d8c0*/  ISETP.GT.AND P4, PT, R2.reuse, R30, PT ;  /* 0x0000001e0200720c */ /* 0x040fe20003f84270 */
[----:B------:R1:W5:Y:S01]  /*d8d0*/  LDL.LU R83, [R1+0xec] ;  /* 0x0000ec0001537983 */ /* 0x0003620000300800 */
[----:B------:R-:W-:-:S02]  /*d8e0*/  ISETP.GT.AND P1, PT, R2, R29, PT ;  /* 0x0000001d0200720c */ /* 0x000fc40003f24270 */
[----:B------:R-:W-:Y:S02]  /*d8f0*/  ISETP.GT.AND P0, PT, R2, R28, PT ;  /* 0x0000001c0200720c */ /* 0x000fe40003f04270 */
[----:B------:R-:W-:Y:S02]  /*d900*/  FSEL R40, R40, -INF , !P5 ;  /* 0xff80000028287808 */ /* 0x000fe40006800000 */
[----:B------:R-:W-:Y:S02]  /*d910*/  ISETP.GT.AND P5, PT, R2, R27, PT ;  /* 0x0000001b0200720c */ /* 0x000fe40003fa4270 */
[----:B------:R-:W-:Y:S02]  /*d920*/  FSEL R41, R41, -INF , !P6 ;  /* 0xff80000029297808 */ /* 0x000fe40007000000 */
[----:B------:R-:W-:Y:S02]  /*d930*/  FSEL R44, R44, -INF , !P4 ;  /* 0xff8000002c2c7808 */ /* 0x000fe40006000000 */
[----:B------:R-:W-:-:S02]  /*d940*/  FSEL R45, R45, -INF , !P1 ;  /* 0xff8000002d2d7808 */ /* 0x000fc40004800000 */
[----:B------:R-:W-:Y:S02]  /*d950*/  FSEL R48, R48, -INF , !P0 ;  /* 0xff80000030307808 */ /* 0x000fe40004000000 */
[C---:B------:R-:W-:Y:S02]  /*d960*/  ISETP.GT.AND P6, PT, R2.reuse, R26, PT ;  /* 0x0000001a0200720c */ /* 0x040fe40003fc4270 */
[C---:B------:R-:W-:Y:S02]  /*d970*/  ISETP.GT.AND P4, PT, R2.reuse, R25, PT ;  /* 0x000000190200720c */ /* 0x040fe40003f84270 */
[C---:B------:R-:W-:Y:S02]  /*d980*/  ISETP.GT.AND P1, PT, R2.reuse, R24, PT ;  /* 0x000000180200720c */ /* 0x040fe40003f24270 */
[----:B------:R-:W-:Y:S02]  /*d990*/  ISETP.GT.AND P0, PT, R2, R23, PT ;  /* 0x000000170200720c */ /* 0x000fe40003f04270 */
[----:B------:R-:W-:-:S02]  /*d9a0*/  FSEL R49, R49, -INF , !P5 ;  /* 0xff80000031317808 */ /* 0x000fc40006800000 */
[----:B------:R-:W-:Y:S02]  /*d9b0*/  ISETP.GT.AND P5, PT, R2, R22, PT ;  /* 0x000000160200720c */ /* 0x000fe40003fa4270 */
[----:B------:R-:W-:Y:S02]  /*d9c0*/  FSEL R52, R52, -INF , !P6 ;  /* 0xff80000034347808 */ /* 0x000fe40007000000 */
[----:B------:R-:W-:Y:S02]  /*d9d0*/  FSEL R53, R53, -INF , !P4 ;  /* 0xff80000035357808 */ /* 0x000fe40006000000 */
[----:B------:R-:W-:Y:S02]  /*d9e0*/  FSEL R56, R56, -INF , !P1 ;  /* 0xff80000038387808 */ /* 0x000fe40004800000 */
[----:B------:R-:W-:Y:S02]  /*d9f0*/  FSEL R57, R57, -INF , !P0 ;  /* 0xff80000039397808 */ /* 0x000fe40004000000 */
[----:B------:R-:W-:-:S02]  /*da00*/  ISETP.GT.AND P6, PT, R2, R21, PT ;  /* 0x000000150200720c */ /* 0x000fc40003fc4270 */
[C---:B------:R-:W-:Y:S02]  /*da10*/  ISETP.GT.AND P4, PT, R2.reuse, R20, PT ;  /* 0x000000140200720c */ /* 0x040fe40003f84270 */
[C---:B------:R-:W-:Y:S02]  /*da20*/  ISETP.GT.AND P1, PT, R2.reuse, R19, PT ;  /* 0x000000130200720c */ /* 0x040fe40003f24270 */
[C---:B------:R-:W-:Y:S02]  /*da30*/  ISETP.GT.AND P0, PT, R2.reuse, R18, PT ;  /* 0x000000120200720c */ /* 0x040fe40003f04270 */
[----:B------:R-:W-:Y:S02]  /*da40*/  FSEL R59, R59, -INF , !P5 ;  /* 0xff8000003b3b7808 */ /* 0x000fe40006800000 */
[----:B------:R-:W-:Y:S02]  /*da50*/  ISETP.GT.AND P5, PT, R2, R17, PT ;  /* 0x000000110200720c */ /* 0x000fe40003fa4270 */
[----:B------:R-:W-:-:S02]  /*da60*/  FSEL R62, R114, -INF , !P6 ;  /* 0xff800000723e7808 */ /* 0x000fc40007000000 */
[----:B------:R-:W-:Y:S02]  /*da70*/  FSEL R63, R123, -INF , !P4 ;  /* 0xff8000007b3f7808 */ /* 0x000fe40006000000 */
[----:B------:R-:W-:Y:S02]  /*da80*/  FSEL R65, R65, -INF , !P1 ;  /* 0xff80000041417808 */ /* 0x000fe40004800000 */
[----:B------:R-:W-:Y:S02]  /*da90*/  FSEL R67, R67, -INF , !P0 ;  /* 0xff80000043437808 */ /* 0x000fe40004000000 */
[C---:B------:R-:W-:Y:S02]  /*daa0*/  ISETP.GT.AND P6, PT, R2.reuse, R16, PT ;  /* 0x000000100200720c */ /* 0x040fe40003fc4270 */
[C---:B------:R-:W-:Y:S02]  /*dab0*/  ISETP.GT.AND P4, PT, R2.reuse, R15, PT ;  /* 0x0000000f0200720c */ /* 0x040fe40003f84270 */
[----:B------:R-:W-:-:S02]  /*dac0*/  ISETP.GT.AND P1, PT, R2, R14, PT ;  /* 0x0000000e0200720c */ /* 0x000fc40003f24270 */
[C---:B------:R-:W-:Y:S02]  /*dad0*/  ISETP.GT.AND P0, PT, R2.reuse, R13, PT ;  /* 0x0000000d0200720c */ /* 0x040fe40003f04270 */
        /* <DEDUP_REMOVED lines=19> */
[----:B------:R-:W-:Y:S01]  /*dc10*/  ISETP.GT.AND P0, PT, R2, R3, PT ;  /* 0x000000030200720c */ /* 0x000fe20003f04270 */
[C---:B------:R-:W-:Y:S01]  /*dc20*/  VIADD R2, R242.reuse, 0x48 ;  /* 0x00000048f2027836 */ /* 0x040fe20000000000 */
[----:B------:R-:W-:Y:S02]  /*dc30*/  FSEL R123, R209, -INF , !P5 ;  /* 0xff800000d17b7808 */ /* 0x000fe40006800000 */
[----:B------:R-:W-:Y:S02]  /*dc40*/  ISETP.GT.AND P5, PT, R242, R34, PT ;  /* 0x00000022f200720c */ /* 0x000fe40003fa4270 */
[----:B------:R-:W-:-:S02]  /*dc50*/  FSEL R131, R200, -INF , !P6 ;  /* 0xff800000c8837808 */ /* 0x000fc40007000000 */
[----:B------:R-:W-:Y:S01]  /*dc60*/  FSEL R35, R127, -INF , !P5 ;  /* 0xff8000007f237808 */ /* 0x000fe20006800000 */
[----:B------:R-:W-:Y:S01]  /*dc70*/  IMAD.MOV.U32 R127, RZ, RZ, R95 ;  /* 0x000000ffff7f7224 */ /* 0x000fe200078e005f */
[----:B------:R-:W-:Y:S02]  /*dc80*/  ISETP.GT.AND P5, PT, R2, R34, PT ;  /* 0x000000220200720c */ /* 0x000fe40003fa4270 */
[----:B------:R-:W-:Y:S02]  /*dc90*/  FSEL R201, R201, -INF , !P4 ;  /* 0xff800000c9c97808 */ /* 0x000fe40006000000 */
[----:B------:R-:W-:Y:S02]  /*dca0*/  FSEL R94, R94, -INF , !P5 ;  /* 0xff8000005e5e7808 */ /* 0x000fe40006800000 */
[----:B------:R-:W-:Y:S02]  /*dcb0*/  ISETP.GT.AND P5, PT, R242, R33, PT ;  /* 0x00000021f200720c */ /* 0x000fe40003fa4270 */
[----:B------:R-:W-:-:S02]  /*dcc0*/  FSEL R200, R228, -INF , !P1 ;  /* 0xff800000e4c87808 */ /* 0x000fc40004800000 */
[----:B------:R-:W-:Y:S02]  /*dcd0*/  FSEL R221, R229, -INF , !P0 ;  /* 0xff800000e5dd7808 */ /* 0x000fe40004000000 */
[C---:B------:R-:W-:Y:S02]  /*dce0*/  ISETP.GE.AND P6, PT, R34.reuse, R243, PT ;  /* 0x000000f32200720c */ /* 0x040fe40003fc6270 */
[C---:B------:R-:W-:Y:S02]  /*dcf0*/  ISETP.GE.AND P4, PT, R34.reuse, R249, PT ;  /* 0x000000f92200720c */ /* 0x040fe40003f86270 */
[C---:B------:R-:W-:Y:S02]  /*dd00*/  ISETP.GE.AND P1, PT, R34.reuse, R247, PT ;  /* 0x000000f72200720c */ /* 0x040fe40003f26270 */
[----:B------:R-:W-:Y:S02]  /*dd10*/  ISETP.GE.AND P0, PT, R34, R248, PT ;  /* 0x000000f82200720c */ /* 0x000fe40003f06270 */
[----:B------:R-:W-:Y:S01]  /*dd20*/  FSEL R34, R240, -INF , !P5 ;  /* 0xff800000f0227808 */ /* 0x000fe20006800000 */
[----:B------:R-:W-:Y:S01]  /*dd30*/  IMAD.MOV.U32 R240, RZ, RZ, R226 ;  /* 0x000000fffff07224 */ /* 0x000fe200078e00e2 */
[----:B------:R-:W-:Y:S01]  /*dd40*/  ISETP.GT.AND P5, PT, R2, R33, PT ;  /* 0x000000210200720c */ /* 0x000fe20003fa4270 */
[----:B------:R-:W-:Y:S01]  /*dd50*/  IMAD.MOV.U32 R226, RZ, RZ, R105 ;  /* 0x000000ffffe27224 */ /* 0x000fe200078e0069 */
[----:B------:R-:W-:-:S02]  /*dd60*/  FSEL R91, R35, -INF , !P6 ;  /* 0xff800000235b7808 */ /* 0x000fc40007000000 */
[----:B------:R-:W-:Y:S02]  /*dd70*/  FSEL R99, R39, -INF , !P4 ;  /* 0xff80000027637808 */ /* 0x000fe40006000000 */
[----:B------:R-:W-:Y:S02]  /*dd80*/  FSEL R105, R37, -INF , !P1 ;  /* 0xff80000025697808 */ /* 0x000fe40004800000 */
[----:B------:R-:W-:Y:S02]  /*dd90*/  FSEL R114, R94, -INF , !P0 ;  /* 0xff8000005e727808 */ /* 0x000fe40004000000 */
[C---:B------:R-:W-:Y:S02]  /*dda0*/  ISETP.GE.AND P6, PT, R33.reuse, R243, PT ;  /* 0x000000f32100720c */ /* 0x040fe40003fc6270 */
[C---:B------:R-:W-:Y:S02]  /*ddb0*/  ISETP.GE.AND P4, PT, R33.reuse, R249, PT ;  /* 0x000000f92100720c */ /* 0x040fe40003f86270 */
[----:B------:R-:W-:-:S02]  /*ddc0*/  ISETP.GE.AND P1, PT, R33, R247, PT ;  /* 0x000000f72100720c */ /* 0x000fc40003f26270 */
[----:B------:R-:W-:Y:S02]  /*ddd0*/  ISETP.GE.AND P0, PT, R33, R248, PT ;  /* 0x000000f82100720c */ /* 0x000fe40003f06270 */
[----:B------:R-:W-:Y:S02]  /*dde0*/  FSEL R33, R107, -INF , !P5 ;  /* 0xff8000006b217808 */ /* 0x000fe40006800000 */
[-C--:B------:R-:W-:Y:S02]  /*ddf0*/  ISETP.GT.AND P5, PT, R242, R32.reuse, PT ;  /* 0x00000020f200720c */ /* 0x080fe40003fa4270 */
[----:B------:R-:W-:Y:S02]  /*de00*/  FSEL R39, R34, -INF , !P6 ;  /* 0xff80000022277808 */ /* 0x000fe40007000000 */
[----:B------:R-:W-:Y:S02]  /*de10*/  FSEL R34, R230, -INF , !P5 ;  /* 0xff800000e6227808 */ /* 0x000fe40006800000 */
[----:B------:R-:W-:-:S02]  /*de20*/  ISETP.GT.AND P5, PT, R2, R32, PT ;  /* 0x000000200200720c */ /* 0x000fc40003fa4270 */
[----:B------:R-:W-:Y:S02]  /*de30*/  FSEL R102, R36, -INF , !P1 ;  /* 0xff80000024667808 */ /* 0x000fe40004800000 */
[----:B------:R-:W-:Y:S02]  /*de40*/  FSEL R36, R231, -INF , !P5 ;  /* 0xff800000e7247808 */ /* 0x000fe40006800000 */
[-C--:B------:R-:W-:Y:S02]  /*de50*/  ISETP.GT.AND P5, PT, R242, R31.reuse, PT ;  /* 0x0000001ff200720c */ /* 0x080fe40003fa4270 */
[----:B------:R-:W-:Y:S02]  /*de60*/  FSEL R107, R33, -INF , !P0 ;  /* 0xff800000216b7808 */ /* 0x000fe40004000000 */
[----:B------:R-:W-:Y:S02]  /*de70*/  FSEL R33, R127, -INF , !P5 ;  /* 0xff8000007f217808 */ /* 0x000fe40006800000 */
[----:B------:R-:W-:-:S02]  /*de80*/  ISETP.GT.AND P5, PT, R2, R31, PT ;  /* 0x0000001f0200720c */ /* 0x000fc40003fa4270 */
[----:B------:R-:W-:Y:S02]  /*de90*/  FSEL R95, R38, -INF , !P4 ;  /* 0xff800000265f7808 */ /* 0x000fe40006000000 */
[C---:B------:R-:W-:Y:S02]  /*dea0*/  ISETP.GE.AND P6, PT, R32.reuse, R243, PT ;  /* 0x000000f32000720c */ /* 0x040fe40003fc6270 */
[C---:B------:R-:W-:Y:S02]  /*deb0*/  ISETP.GE.AND P1, PT, R32.reuse, R249, PT ;  /* 0x000000f92000720c */ /* 0x040fe40003f26270 */
[C---:B------:R-:W-:Y:S02]  /*dec0*/  ISETP.GE.AND P4, PT, R32.reuse, R247, PT ;  /* 0x000000f72000720c */ /* 0x040fe40003f86270 */
[----:B------:R-:W-:Y:S02]  /*ded0*/  ISETP.GE.AND P0, PT, R32, R248, PT ;  /* 0x000000f82000720c */ /* 0x000fe40003f06270 */
[----:B------:R-:W-:Y:S01]  /*dee0*/  FSEL R32, R240, -INF , !P5 ;  /* 0xff800000f0207808 */ /* 0x000fe20006800000 */
[----:B------:R-:W-:Y:S01]  /*def0*/  IMAD.MOV.U32 R240, RZ, RZ, R232 ;  /* 0x000000fffff07224 */ /* 0x000fe200078e00e8 */
        /* <DEDUP_REMOVED lines=9> */
[----:B------:R-:W-:Y:S02]  /*df90*/  FSEL R118, R36, -INF , !P0 ;  /* 0xff80000024767808 */ /* 0x000fe40004000000 */
[----:B------:R-:W-:Y:S02]  /*dfa0*/  ISETP.GE.AND P0, PT, R31, R248, PT ;  /* 0x000000f81f00720c */ /* 0x000fe40003f06270 */
[----:B------:R-:W-:Y:S02]  /*dfb0*/  ISETP.GT.AND P4, PT, R242, R28, PT ;  /* 0x0000001cf200720c */ /* 0x000fe40003f84270 */
[----:B------:R-:W-:-:S02]  /*dfc0*/  FSEL R127, R32, -INF , !P0 ;  /* 0xff800000207f7808 */ /* 0x000fc40004000000 */
[----:B------:R-:W-:Y:S02]  /*dfd0*/  ISETP.GT.AND P0, PT, R2, R28, PT ;  /* 0x0000001c0200720c */ /* 0x000fe40003f04270 */
[----:B------:R-:W-:Y:S02]  /*dfe0*/  FSEL R94, R34, -INF , !P6 ;  /* 0xff800000225e7808 */ /* 0x000fe40007000000 */
[----:B------:R-:W-:Y:S02]  /*dff0*/  FSEL R42, R42, -INF , !P1 ;  /* 0xff8000002a2a7808 */ /* 0x000fe40004800000 */
[C---:B------:R-:W-:Y:S02]  /*e000*/  ISETP.GE.AND P6, PT, R31.reuse, R243, PT ;  /* 0x000000f31f00720c */ /* 0x040fe40003fc6270 */
[----:B------:R-:W-:Y:S02]  /*e010*/  ISETP.GE.AND P1, PT, R31, R249, PT ;  /* 0x000000f91f00720c */ /* 0x000fe40003f26270 */
[----:B------:R-:W-:-:S02]  /*e020*/  FSEL R36, R216, -INF , !P4 ;  /* 0xff800000d8247808 */ /* 0x000fc40006000000 */
[----:B------:R-:W-:Y:S02]  /*e030*/  FSEL R31, R134, -INF , !P0 ;  /* 0xff800000861f7808 */ /* 0x000fe40004000000 */
[C---:B------:R-:W-:Y:S02]  /*e040*/  ISETP.GE.AND P4, PT, R30.reuse, R247, PT ;  /* 0x000000f71e00720c */ /* 0x040fe40003f86270 */
[----:B------:R-:W-:Y:S02]  /*e050*/  ISETP.GE.AND P0, PT, R30, R248, PT ;  /* 0x000000f81e00720c */ /* 0x000fe40003f06270 */
[----:B------:R-:W-:Y:S02]  /*e060*/  ISETP.GT.AND P5, PT, R2, R29, PT ;  /* 0x0000001d0200720c */ /* 0x000fe40003fa4270 */
[----:B------:R-:W-:Y:S02]  /*e070*/  FSEL R218, R44, -INF , !P4 ;  /* 0xff8000002cda7808 */ /* 0x000fe40006000000 */
[----:B------:R-:W-:-:S02]  /*e080*/  FSEL R220, R35, -INF , !P0 ;  /* 0xff80000023dc7808 */ /* 0x000fc40004000000 */
[----:B------:R-:W-:Y:S02]  /*e090*/  FSEL R34, R133, -INF , !P5 ;  /* 0xff80000085227808 */ /* 0x000fe40006800000 */
[C---:B------:R-:W-:Y:S02]  /*e0a0*/  ISETP.GE.AND P4, PT, R29.reuse, R247, PT ;  /* 0x000000f71d00720c */ /* 0x040fe40003f86270 */
[----:B------:R-:W-:Y:S02]  /*e0b0*/  ISETP.GE.AND P0, PT, R29, R248, PT ;  /* 0x000000f81d00720c */ /* 0x000fe40003f06270 */
[----:B------:R-:W-:Y:S02]  /*e0c0*/  FSEL R40, R33, -INF , !P6 ;  /* 0xff80000021287808 */ /* 0x000fe40007000000 */
[----:B------:R-:W-:Y:S02]  /*e0d0*/  ISETP.GE.AND P6, PT, R30, R243, PT ;  /* 0x000000f31e00720c */ /* 0x000fe40003fc6270 */
[----:B------:R-:W-:-:S02]  /*e0e0*/  FSEL R213, R45, -INF , !P4 ;  /* 0xff8000002dd57808 */ /* 0x000fc40006000000 */
[----:B------:R-:W-:Y:S02]  /*e0f0*/  FSEL R219, R34, -INF , !P0 ;  /* 0xff80000022db7808 */ /* 0x000fe40004000000 */
[-C--:B------:R-:W-:Y:S02]  /*e100*/  ISETP.GT.AND P4, PT, R242, R26.reuse, PT ;  /* 0x0000001af200720c */ /* 0x080fe40003f84270 */
[----:B------:R-:W-:Y:S02]  /*e110*/  ISETP.GT.AND P0, PT, R2, R26, PT ;  /* 0x0000001a0200720c */ /* 0x000fe40003f04270 */
[----:B------:R-:W-:Y:S02]  /*e120*/  ISETP.GT.AND P5, PT, R242, R27, PT ;  /* 0x0000001bf200720c */ /* 0x000fe40003fa4270 */
[----:B------:R-:W-:Y:S02]  /*e130*/  FSEL R43, R43, -INF , !P1 ;  /* 0xff8000002b2b7808 */ /* 0x000fe40004800000 */
[----:B------:R-:W-:-:S02]  /*e140*/  ISETP.GE.AND P1, PT, R30, R249, PT ;  /* 0x000000f91e00720c */ /* 0x000fc40003f26270 */
[----:B------:R-:W-:Y:S02]  /*e150*/  FSEL R212, R37, -INF , !P6 ;  /* 0xff80000025d47808 */ /* 0x000fe40007000000 */
[----:B------:R-:W-:Y:S02]  /*e160*/  ISETP.GE.AND P6, PT, R29, R243, PT ;  /* 0x000000f31d00720c */ /* 0x000fe40003fc6270 */
[----:B------:R-:W-:Y:S02]  /*e170*/  FSEL R34, R128, -INF , !P4 ;  /* 0xff80000080227808 */ /* 0x000fe40006000000 */
[----:B------:R-:W-:Y:S02]  /*e180*/  FSEL R30, R241, -INF , !P0 ;  /* 0xff800000f11e7808 */ /* 0x000fe40004000000 */
[----:B------:R-:W-:Y:S02]  /*e190*/  FSEL R32, R217, -INF , !P5 ;  /* 0xff800000d9207808 */ /* 0x000fe40006800000 */
[----:B------:R-:W-:-:S02]  /*e1a0*/  ISETP.GE.AND P4, PT, R28, R247, PT ;  /* 0x000000f71c00720c */ /* 0x000fc40003f86270 */
[----:B------:R-:W-:Y:S02]  /*e1b0*/  ISETP.GE.AND P0, PT, R28, R248, PT ;  /* 0x000000f81c00720c */ /* 0x000fe40003f06270 */
[----:B------:R-:W-:Y:S02]  /*e1c0*/  ISETP.GT.AND P5, PT, R2, R27, PT ;  /* 0x0000001b0200720c */ /* 0x000fe40003fa4270 */
[----:B------:R-:W-:Y:S02]  /*e1d0*/  FSEL R217, R46, -INF , !P1 ;  /* 0xff8000002ed97808 */ /* 0x000fe40004800000 */
[----:B------:R-:W-:Y:S02]  /*e1e0*/  FSEL R207, R38, -INF , !P6 ;  /* 0xff80000026cf7808 */ /* 0x000fe40007000000 */
[----:B------:R-:W-:Y:S02]  /*e1f0*/  ISETP.GE.AND P1, PT, R29, R249, PT ;  /* 0x000000f91d00720c */ /* 0x000fe40003f26270 */
[----:B------:R-:W-:-:S02]  /*e200*/  ISETP.GE.AND P6, PT, R28, R243, PT ;  /* 0x000000f31c00720c */ /* 0x000fc40003fc6270 */
[----:B------:R-:W-:Y:S02]  /*e210*/  FSEL R206, R48, -INF , !P4 ;  /* 0xff80000030ce7808 */ /* 0x000fe40006000000 */
[----:B------:R-:W-:Y:S02]  /*e220*/  FSEL R216, R31, -INF , !P0 ;  /* 0xff8000001fd87808 */ /* 0x000fe40004000000 */
[----:B------:R-:W-:Y:S02]  /*e230*/  FSEL R29, R135, -INF , !P5 ;  /* 0xff800000871d7808 */ /* 0x000fe40006800000 */
[C---:B------:R-:W-:Y:S02]  /*e240*/  ISETP.GE.AND P4, PT, R27.reuse, R247, PT ;  /* 0x000000f71b00720c */ /* 0x040fe40003f86270 */
[----:B------:R-:W-:Y:S02]  /*e250*/  ISETP.GE.AND P0, PT, R27, R248, PT ;  /* 0x000000f81b00720c */ /* 0x000fe40003f06270 */
[----:B------:R-:W-:-:S02]  /*e260*/  FSEL R209, R47, -INF , !P1 ;  /* 0xff8000002fd17808 */ /* 0x000fc40004800000 */
[----:B------:R-:W-:Y:S02]  /*e270*/  ISETP.GT.AND P5, PT, R242, R25, PT ;  /* 0x00000019f200720c */ /* 0x000fe40003fa4270 */
[----:B------:R-:W-:Y:S02]  /*e280*/  FSEL R133, R36, -INF , !P6 ;  /* 0xff80000024857808 */ /* 0x000fe40007000000 */
[----:B------:R-:W-:Y:S02]  /*e290*/  ISETP.GE.AND P1, PT, R28, R249, PT ;  /* 0x000000f91c00720c */ /* 0x000fe40003f26270 */
[----:B------:R-:W-:Y:S02]  /*e2a0*/  ISETP.GE.AND P6, PT, R27, R243, PT ;  /* 0x000000f31b00720c */ /* 0x000fe40003fc6270 */
[----:B------:R-:W-:Y:S02]  /*e2b0*/  FSEL R135, R49, -INF , !P4 ;  /* 0xff80000031877808 */ /* 0x000fe40006000000 */
[----:B------:R-:W-:-:S02]  /*e2c0*/  FSEL R208, R29, -INF , !P0 ;  /* 0xff8000001dd07808 */ /* 0x000fc40004000000 */
[-C--:B------:R-:W-:Y:S02]  /*e2d0*/  ISETP.GT.AND P4, PT, R242, R24.reuse, PT ;  /* 0x00000018f200720c */ /* 0x080fe40003f84270 */
[----:B------:R-:W-:Y:S02]  /*e2e0*/  ISETP.GT.AND P0, PT, R2, R24, PT ;  /* 0x000000180200720c */ /* 0x000fe40003f04270 */
[----:B------:R-:W-:Y:S02]  /*e2f0*/  FSEL R33, R129, -INF , !P5 ;  /* 0xff80000081217808 */ /* 0x000fe40006800000 */
[----:B------:R-:W-:Y:S02]  /*e300*/  FSEL R134, R50, -INF , !P1 ;  /* 0xff80000032867808 */ /* 0x000fe40004800000 */
[----:B------:R-:W-:Y:S02]  /*e310*/  ISETP.GT.AND P5, PT, R2, R25, PT ;  /* 0x000000190200720c */ /* 0x000fe40003fa4270 */
[----:B------:R-:W-:-:S02]  /*e320*/  FSEL R128, R32, -INF , !P6 ;  /* 0xff80000020807808 */ /* 0x000fc40007000000 */
[----:B------:R-:W-:Y:S02]  /*e330*/  ISETP.GE.AND P1, PT, R27, R249, PT ;  /* 0x000000f91b00720c */ /* 0x000fe40003f26270 */
[----:B------:R-:W-:Y:S02]  /*e340*/  FSEL R32, R204, -INF , !P4 ;  /* 0xff800000cc207808 */ /* 0x000fe40006000000 */
[----:B------:R-:W-:Y:S02]  /*e350*/  FSEL R28, R237, -INF , !P0 ;  /* 0xff800000ed1c7808 */ /* 0x000fe40004000000 */
[C---:B------:R-:W-:Y:S02]  /*e360*/  ISETP.GE.AND P4, PT, R26.reuse, R247, PT ;  /* 0x000000f71a00720c */ /* 0x040fe40003f86270 */
[----:B------:R-:W-:Y:S02]  /*e370*/  ISETP.GE.AND P0, PT, R26, R248, PT ;  /* 0x000000f81a00720c */ /* 0x000fe40003f06270 */
[----:B------:R-:W-:-:S02]  /*e380*/  FSEL R27, R239, -INF , !P5 ;  /* 0xff800000ef1b7808 */ /* 0x000fc40006800000 */
[----:B------:R-:W-:Y:S02]  /*e390*/  FSEL R129, R51, -INF , !P1 ;  /* 0xff80000033817808 */ /* 0x000fe40004800000 */
[----:B------:R-:W-:Y:S02]  /*e3a0*/  ISETP.GT.AND P5, PT, R242, R23, PT ;  /* 0x00000017f200720c */ /* 0x000fe40003fa4270 */
[----:B------:R-:W-:Y:S02]  /*e3b0*/  ISETP.GE.AND P1, PT, R26, R249, PT ;  /* 0x000000f91a00720c */ /* 0x000fe40003f26270 */
[----:B------:R-:W-:Y:S02]  /*e3c0*/  FSEL R229, R52, -INF , !P4 ;  /* 0xff80000034e57808 */ /* 0x000fe40006000000 */
[----:B------:R-:W-:Y:S02]  /*e3d0*/  FSEL R231, R30, -INF , !P0 ;  /* 0xff8000001ee77808 */ /* 0x000fe40004000000 */
[----:B------:R-:W-:-:S02]  /*e3e0*/  ISETP.GE.AND P4, PT, R25, R247, PT ;  /* 0x000000f71900720c */ /* 0x000fc40003f86270 */
[----:B------:R-:W-:Y:S02]  /*e3f0*/  ISETP.GE.AND P0, PT, R25, R248, PT ;  /* 0x000000f81900720c */ /* 0x000fe40003f06270 */
[----:B------:R-:W-:Y:S02]  /*e400*/  ISETP.GE.AND P6, PT, R26, R243, PT ;  /* 0x000000f31a00720c */ /* 0x000fe40003fc6270 */
[----:B------:R-:W-:Y:S02]  /*e410*/  FSEL R31, R205, -INF , !P5 ;  /* 0xff800000cd1f7808 */ /* 0x000fe40006800000 */
[----:B------:R-:W-:Y:S02]  /*e420*/  FSEL R230, R54, -INF , !P1 ;  /* 0xff80000036e67808 */ /* 0x000fe40004800000 */
[----:B------:R-:W-:Y:S02]  /*e430*/  ISETP.GT.AND P5, PT, R2, R23, PT ;  /* 0x000000170200720c */ /* 0x000fe40003fa4270 */
[----:B------:R-:W-:-:S02]  /*e440*/  ISETP.GE.AND P1, PT, R25, R249, PT ;  /* 0x000000f91900720c */ /* 0x000fc40003f26270 */
[----:B------:R-:W-:Y:S02]  /*e450*/  FSEL R226, R53, -INF , !P4 ;  /* 0xff80000035e27808 */ /* 0x000fe40006000000 */
[----:B------:R-:W-:Y:S02]  /*e460*/  FSEL R228, R27, -INF , !P0 ;  /* 0xff8000001be47808 */ /* 0x000fe40004000000 */
[----:B------:R-:W-:Y:S02]  /*e470*/  FSEL R227, R34, -INF , !P6 ;  /* 0xff80000022e37808 */ /* 0x000fe40007000000 */
[-C--:B------:R-:W-:Y:S02]  /*e480*/  ISETP.GT.AND P4, PT, R242, R22.reuse, PT ;  /* 0x00000016f200720c */ /* 0x080fe40003f84270 */
[----:B------:R-:W-:Y:S02]  /*e490*/  ISETP.GT.AND P0, PT, R2, R22, PT ;  /* 0x000000160200720c */ /* 0x000fe40003f04270 */
[----:B------:R-:W-:-:S02]  /*e4a0*/  ISETP.GE.AND P6, PT, R25, R243, PT ;  /* 0x000000f31900720c */ /* 0x000fc40003fc6270 */
[----:B------:R-:W-:Y:S02]  /*e4b0*/  FSEL R25, R235, -INF , !P5 ;  /* 0xff800000eb197808 */ /* 0x000fe40006800000 */
[----:B------:R-:W-:Y:S02]  /*e4c0*/  FSEL R235, R55, -INF , !P1 ;  /* 0xff80000037eb7808 */ /* 0x000fe40004800000 */
[----:B------:R-:W-:Y:S02]  /*e4d0*/  ISETP.GE.AND P1, PT, R24, R249, PT ;  /* 0x000000f91800720c */ /* 0x000fe40003f26270 */
[----:B------:R-:W-:Y:S02]  /*e4e0*/  FSEL R30, R120, -INF , !P4 ;  /* 0xff800000781e7808 */ /* 0x000fe40006000000 */
[----:B------:R-:W-:Y:S02]  /*e4f0*/  FSEL R26, R233, -INF , !P0 ;  /* 0xff800000e91a7808 */ /* 0x000fe40004000000 */
[----:B------:R-:W-:-:S02]  /*e500*/  ISETP.GE.AND P4, PT, R24, R247, PT ;  /* 0x000000f71800720c */ /* 0x000fc40003f86270 */
[----:B------:R-:W-:Y:S02]  /*e510*/  ISETP.GE.AND P0, PT, R24, R248, PT ;  /* 0x000000f81800720c */ /* 0x000fe40003f06270 */
[----:B------:R-:W-:Y:S02]  /*e520*/  FSEL R233, R58, -INF , !P1 ;  /* 0xff8000003ae97808 */ /* 0x000fe40004800000 */
[----:B------:R-:W-:Y:S02]  /*e530*/  ISETP.GT.AND P5, PT, R242, R21, PT ;  /* 0x00000015f200720c */ /* 0x000fe40003fa4270 */
[----:B------:R-:W-:Y:S02]  /*e540*/  FSEL R58, R56, -INF , !P4 ;  /* 0xff800000383a7808 */ /* 0x000fe40006000000 */
[----:B------:R-:W-:Y:S02]  /*e550*/  FSEL R205, R28, -INF , !P0 ;  /* 0xff8000001ccd7808 */ /* 0x000fe40004000000 */
[----:B------:R-:W-:-:S02]  /*e560*/  ISETP.GE.AND P4, PT, R23, R247, PT ;  /* 0x000000f71700720c */ /* 0x000fc40003f86270 */
[----:B------:R-:W-:Y:S02]  /*e570*/  ISETP.GE.AND P0, PT, R23, R248, PT ;  /* 0x000000f81700720c */ /* 0x000fe40003f06270 */
[----:B------:R-:W-:Y:S02]  /*e580*/  FSEL R29, R121, -INF , !P5 ;  /* 0xff800000791d7808 */ /* 0x000fe40006800000 */
[----:B------:R-:W-:Y:S02]  /*e590*/  FSEL R57, R57, -INF , !P4 ;  /* 0xff80000039397808 */ /* 0x000fe40006000000 */
[----:B------:R-:W-:Y:S02]  /*e5a0*/  FSEL R121, R25, -INF , !P0 ;  /* 0xff80000019797808 */ /* 0x000fe40004000000 */
[-C--:B------:R-:W-:Y:S02]  /*e5b0*/  ISETP.GT.AND P4, PT, R242, R20.reuse, PT ;  /* 0x00000014f200720c */ /* 0x080fe40003f84270 */
[----:B------:R-:W-:-:S02]  /*e5c0*/  ISETP.GT.AND P0, PT, R2, R20, PT ;  /* 0x000000140200720c */ /* 0x000fc40003f04270 */
[----:B------:R-:W-:Y:S02]  /*e5d0*/  FSEL R204, R33, -INF , !P6 ;  /* 0xff80000021cc7808 */ /* 0x000fe40007000000 */
[----:B------:R-:W-:Y:S02]  /*e5e0*/  ISETP.GE.AND P6, PT, R24, R243, PT ;  /* 0x000000f31800720c */ /* 0x000fe40003fc6270 */
[----:B------:R-:W-:Y:S02]  /*e5f0*/  ISETP.GT.AND P5, PT, R2, R21, PT ;  /* 0x000000150200720c */ /* 0x000fe40003fa4270 */
[----:B------:R-:W-:Y:S02]  /*e600*/  FSEL R28, R112, -INF , !P4 ;  /* 0xff800000701c7808 */ /* 0x000fe40006000000 */
[----:B------:R-:W-:Y:S02]  /*e610*/  FSEL R24, R68, -INF , !P0 ;  /* 0xff80000044187808 */ /* 0x000fe40004000000 */
[----:B------:R-:W-:-:S02]  /*e620*/  ISETP.GE.AND P4, PT, R22, R247, PT ;  /* 0x000000f71600720c */ /* 0x000fc40003f86270 */
[----:B------:R-:W-:Y:S02]  /*e630*/  ISETP.GE.AND P0, PT, R22, R248, PT ;  /* 0x000000f81600720c */ /* 0x000fe40003f06270 */
[----:B------:R-:W-:Y:S02]  /*e640*/  FSEL R120, R32, -INF , !P6 ;  /* 0xff80000020787808 */ /* 0x000fe40007000000 */
[C---:B------:R-:W-:Y:S02]  /*e650*/  ISETP.GE.AND P6, PT, R23.reuse, R243, PT ;  /* 0x000000f31700720c */ /* 0x040fe40003fc6270 */
[----:B------:R-:W-:Y:S02]  /*e660*/  ISETP.GE.AND P1, PT, R23, R249, PT ;  /* 0x000000f91700720c */ /* 0x000fe40003f26270 */
[----:B------:R-:W-:Y:S02]  /*e670*/  FSEL R23, R236, -INF , !P5 ;  /* 0xff800000ec177808 */ /* 0x000fe40006800000 */
[----:B------:R-:W-:-:S02]  /*e680*/  ISETP.GT.AND P5, PT, R242, R19, PT ;  /* 0x00000013f200720c */ /* 0x000fc40003fa4270 */
[----:B------:R-:W-:Y:S02]  /*e690*/  FSEL R239, R59, -INF , !P4 ;  /* 0xff8000003bef7808 */ /* 0x000fe40006000000 */
[----:B------:R-:W-:Y:S02]  /*e6a0*/  FSEL R241, R26, -INF , !P0 ;  /* 0xff8000001af17808 */ /* 0x000fe40004000000 */
[C---:B------:R-:W-:Y:S02]  /*e6b0*/  ISETP.GE.AND P4, PT, R21.reuse, R247, PT ;  /* 0x000000f71500720c */ /* 0x040fe40003f86270 */
        /* <DEDUP_REMOVED lines=9> */
[-C--:B------:R-:W-:Y:S02]  /*e750*/  ISETP.GT.AND P4, PT, R242, R18.reuse, PT ;  /* 0x00000012f200720c */ /* 0x080fe40003f84270 */
[----:B------:R-:W-:Y:S02]  /*e760*/  ISETP.GT.AND P0, PT, R2, R18, PT ;  /* 0x000000120200720c */ /* 0x000fe40003f04270 */
[----:B------:R-:W-:Y:S02]  /*e770*/  FSEL R68, R30, -INF , !P6 ;  /* 0xff8000001e447808 */ /* 0x000fe40007000000 */
[----:B------:R-:W-:Y:S02]  /*e780*/  FSEL R66, R66, -INF , !P1 ;  /* 0xff80000042427808 */ /* 0x000fe40004800000 */
[C---:B------:R-:W-:Y:S01]  /*e790*/  ISETP.GE.AND P6, PT, R21.reuse, R243, PT ;  /* 0x000000f31500720c */ /* 0x040fe20003fc6270 */
[----:B------:R-:W-:Y:S01]  /*e7a0*/  STL [R1+0x38], R68 ;  /* 0x0000384401007387 */ /* 0x000fe20000100800 */
[----:B------:R-:W-:-:S02]  /*e7b0*/  ISETP.GE.AND P1, PT, R21, R249, PT ;  /* 0x000000f91500720c */ /* 0x000fc40003f26270 */
[----:B------:R-:W-:Y:S01]  /*e7c0*/  FSEL R21, R82, -INF , !P5 ;  /* 0xff80000052157808 */ /* 0x000fe20006800000 */
[----:B------:R-:W-:Y:S01]  /*e7d0*/  STL [R1+0x48], R66 ;  /* 0x0000484201007387 */ /* 0x000fe20000100800 */
[----:B------:R-:W-:Y:S02]  /*e7e0*/  ISETP.GT.AND P5, PT, R242, R17, PT ;  /* 0x00000011f200720c */ /* 0x000fe40003fa4270 */
[----:B------:R-:W-:Y:S02]  /*e7f0*/  FSEL R26, R108, -INF , !P4 ;  /* 0xff8000006c1a7808 */ /* 0x000fe40006000000 */
[----:B------:R-:W-:Y:S02]  /*e800*/  FSEL R22, R240, -INF , !P0 ;  /* 0xff800000f0167808 */ /* 0x000fe40004000000 */
[C---:B------:R-:W-:Y:S02]  /*e810*/  ISETP.GE.AND P4, PT, R20.reuse, R247, PT ;  /* 0x000000f71400720c */ /* 0x040fe40003f86270 */
[----:B------:R-:W-:-:S02]  /*e820*/  ISETP.GE.AND P0, PT, R20, R248, PT ;  /* 0x000000f81400720c */ /* 0x000fc40003f06270 */
[----:B------:R-:W-:Y:S02]  /*e830*/  FSEL R25, R109, -INF , !P5 ;  /* 0xff8000006d197808 */ /* 0x000fe40006800000 */
[----:B------:R-:W-:Y:S02]  /*e840*/  FSEL R109, R63, -INF , !P4 ;  /* 0xff8000003f6d7808 */ /* 0x000fe40006000000 */
[----:B------:R-:W-:Y:S02]  /*e850*/  FSEL R113, R24, -INF , !P0 ;  /* 0xff80000018717808 */ /* 0x000fe40004000000 */
[C---:B------:R-:W-:Y:S02]  /*e860*/  ISETP.GE.AND P4, PT, R19.reuse, R247, PT ;  /* 0x000000f71300720c */ /* 0x040fe40003f86270 */
[----:B------:R-:W-:Y:S02]  /*e870*/  ISETP.GE.AND P0, PT, R19, R248, PT ;  /* 0x000000f81300720c */ /* 0x000fe40003f06270 */
[----:B------:R-:W-:-:S02]  /*e880*/  FSEL R82, R29, -INF , !P6 ;  /* 0xff8000001d527808 */ /* 0x000fc40007000000 */
[----:B------:R-:W-:Y:S02]  /*e890*/  FSEL R64, R71, -INF , !P1 ;  /* 0xff80000047407808 */ /* 0x000fe40004800000 */
[C---:B------:R-:W-:Y:S01]  /*e8a0*/  ISETP.GE.AND P6, PT, R20.reuse, R243, PT ;  /* 0x000000f31400720c */ /* 0x040fe20003fc6270 */
[----:B------:R2:W-:Y:S01]  /*e8b0*/  STL [R1+0x34], R82 ;  /* 0x0000345201007387 */ /* 0x0005e20000100800 */
[----:B------:R-:W-:Y:S02]  /*e8c0*/  ISETP.GE.AND P1, PT, R20, R249, PT ;  /* 0x000000f91400720c */ /* 0x000fe40003f26270 */
[----:B------:R-:W-:Y:S01]  /*e8d0*/  ISETP.GT.AND P5, PT, R2, R17, PT ;  /* 0x000000110200720c */ /* 0x000fe20003fa4270 */
[----:B------:R-:W-:Y:S01]  /*e8e0*/  STL [R1+0x44], R64 ;  /* 0x0000444001007387 */ /* 0x000fe20000100800 */
[----:B------:R-:W-:Y:S02]  /*e8f0*/  FSEL R108, R65, -INF , !P4 ;  /* 0xff800000416c7808 */ /* 0x000fe40006000000 */
[----:B------:R-:W-:-:S02]  /*e900*/  FSEL R112, R21, -INF , !P0 ;  /* 0xff80000015707808 */ /* 0x000fc40004000000 */
[-C--:B------:R-:W-:Y:S02]  /*e910*/  ISETP.GT.AND P4, PT, R242, R16.reuse, PT ;  /* 0x00000010f200720c */ /* 0x080fe40003f84270 */
[----:B------:R-:W-:Y:S02]  /*e920*/  ISETP.GT.AND P0, PT, R2, R16, PT ;  /* 0x000000100200720c */ /* 0x000fe40003f04270 */
[----:B------:R-:W-:Y:S02]  /*e930*/  FSEL R240, R28, -INF , !P6 ;  /* 0xff8000001cf07808 */ /* 0x000fe40007000000 */
[----:B------:R-:W-:Y:S02]  /*e940*/  FSEL R59, R81, -INF , !P1 ;  /* 0xff800000513b7808 */ /* 0x000fe40004800000 */
[C---:B------:R-:W-:Y:S01]  /*e950*/  ISETP.GE.AND P6, PT, R19.reuse, R243, PT ;  /* 0x000000f31300720c */ /* 0x040fe20003fc6270 */
[----:B------:R3:W-:Y:S01]  /*e960*/  STL [R1+0x24], R240 ;  /* 0x000024f001007387 */ /* 0x0007e20000100800 */
        /* <DEDUP_REMOVED lines=14> */
[----:B------:R-:W-:Y:S02]  /*ea50*/  ISETP.GE.AND P1, PT, R18, R249, PT ;  /* 0x000000f91200720c */ /* 0x000fe40003f26270 */
[----:B------:R-:W-:Y:S02]  /*ea60*/  FSEL R47, R74, -INF , !P4 ;  /* 0xff8000004a2f7808 */ /* 0x000fe40006000000 */
[----:B------:R-:W-:Y:S02]  /*ea70*/  FSEL R100, R19, -INF , !P0 ;  /* 0xff80000013647808 */ /* 0x000fe40004000000 */
[-C--:B------:R-:W-:Y:S02]  /*ea80*/  ISETP.GT.AND P4, PT, R242, R14.reuse, PT ;  /* 0x0000000ef200720c */ /* 0x080fe40003f84270 */
[----:B------:R-:W-:Y:S02]  /*ea90*/  ISETP.GT.AND P0, PT, R2, R14, PT ;  /* 0x0000000e0200720c */ /* 0x000fe40003f04270 */
[----:B------:R-:W-:-:S02]  /*eaa0*/  FSEL R81, R27, -INF , !P6 ;  /* 0xff8000001b517808 */ /* 0x000fc40007000000 */
[----:B------:R-:W-:Y:S02]  /*eab0*/  ISETP.GE.AND P6, PT, R18, R243, PT ;  /* 0x000000f31200720c */ /* 0x000fe40003fc6270 */
[----:B------:R-:W-:Y:S01]  /*eac0*/  FSEL R54, R93, -INF , !P1 ;  /* 0xff8000005d367808 */ /* 0x000fe20004800000 */
[----:B------:R4:W-:Y:S01]  /*ead0*/  STL [R1+0x20], R81 ;  /* 0x0000205101007387 */ /* 0x0009e20000100800 */
[----:B------:R-:W-:Y:S02]  /*eae0*/  ISETP.GE.AND P1, PT, R17, R249, PT ;  /* 0x000000f91100720c */ /* 0x000fe40003f26270 */
[----:B------:R-:W-:Y:S01]  /*eaf0*/  FSEL R22, R96, -INF , !P4 ;  /* 0xff80000060167808 */ /* 0x000fe20006000000 */
[----:B------:R1:W-:Y:S01]  /*eb00*/  STL [R1+0x40], R62 ;  /* 0x0000403e01007387 */ /* 0x0003e20000100800 */
[----:B------:R-:W-:Y:S02]  /*eb10*/  FSEL R18, R245, -INF , !P0 ;  /* 0xff800000f5127808 */ /* 0x000fe40004000000 */
[----:B------:R-:W-:-:S02]  /*eb20*/  ISETP.GE.AND P4, PT, R16, R247, PT ;  /* 0x000000f71000720c */ /* 0x000fc40003f86270 */
[----:B------:R-:W-:Y:S02]  /*eb30*/  ISETP.GE.AND P0, PT, R16, R248, PT ;  /* 0x000000f81000720c */ /* 0x000fe40003f06270 */
[----:B------:R-:W-:Y:S02]  /*eb40*/  ISETP.GT.AND P5, PT, R2, R15, PT ;  /* 0x0000000f0200720c */ /* 0x000fe40003fa4270 */
[----:B------:R-:W-:Y:S02]  /*eb50*/  FSEL R71, R26, -INF , !P6 ;  /* 0xff8000001a477808 */ /* 0x000fe40007000000 */
[----:B------:R-:W-:Y:S02]  /*eb60*/  ISETP.GE.AND P6, PT, R17, R243, PT ;  /* 0x000000f31100720c */ /* 0x000fe40003fc6270 */
[----:B------:R-:W-:Y:S01]  /*eb70*/  FSEL R55, R104, -INF , !P1 ;  /* 0xff80000068377808 */ /* 0x000fe20004800000 */
[----:B------:R1:W-:Y:S01]  /*eb80*/  STL [R1+0x18], R71 ;  /* 0x0000184701007387 */ /* 0x0003e20000100800 */
[----:B------:R-:W-:-:S02]  /*eb90*/  ISETP.GE.AND P1, PT, R16, R249, PT ;  /* 0x000000f91000720c */ /* 0x000fc40003f26270 */
[----:B------:R-:W-:Y:S01]  /*eba0*/  FSEL R44, R75, -INF , !P4 ;  /* 0xff8000004b2c7808 */ /* 0x000fe20006000000 */
[----:B------:R1:W-:Y:S01]  /*ebb0*/  STL [R1+0x30], R54 ;  /* 0x0000303601007387 */ /* 0x0003e20000100800 */
[----:B------:R-:W-:Y:S02]  /*ebc0*/  FSEL R48, R20, -INF , !P0 ;  /* 0xff80000014307808 */ /* 0x000fe40004000000 */
[----:B------:R-:W-:Y:S01]  /*ebd0*/  FSEL R17, R246, -INF , !P5 ;  /* 0xff800000f6117808 */ /* 0x000fe20006800000 */
[----:B------:R1:W-:Y:S01]  /*ebe0*/  STL [R1+0x64], R46 ;  /* 0x0000642e01007387 */ /* 0x0003e20000100800 */
[C---:B------:R-:W-:Y:S02]  /*ebf0*/  ISETP.GE.AND P4, PT, R15.reuse, R247, PT ;  /* 0x000000f70f00720c */ /* 0x040fe40003f86270 */
[----:B------:R-:W-:Y:S02]  /*ec00*/  ISETP.GE.AND P0, PT, R15, R248, PT ;  /* 0x000000f80f00720c */ /* 0x000fe40003f06270 */
[----:B------:R-:W-:-:S02]  /*ec10*/  FSEL R65, R25, -INF , !P6 ;  /* 0xff80000019417808 */ /* 0x000fc40007000000 */
[----:B------:R-:W-:Y:S02]  /*ec20*/  ISETP.GE.AND P6, PT, R16, R243, PT ;  /* 0x000000f31000720c */ /* 0x000fe40003fc6270 */
[----:B------:R-:W-:Y:S01]  /*ec30*/  FSEL R52, R111, -INF , !P1 ;  /* 0xff8000006f347808 */ /* 0x000fe20004800000 */
[----:B------:R1:W-:Y:S01]  /*ec40*/  STL [R1+0x14], R65 ;  /* 0x0000144101007387 */ /* 0x0003e20000100800 */
[----:B------:R-:W-:Y:S02]  /*ec50*/  FSEL R45, R78, -INF , !P4 ;  /* 0xff8000004e2d7808 */ /* 0x000fe40006000000 */
[----:B------:R-:W-:Y:S01]  /*ec60*/  FSEL R111, R17, -INF , !P0 ;  /* 0xff800000116f7808 */ /* 0x000fe20004000000 */
[----:B------:R1:W-:Y:S01]  /*ec70*/  STL [R1+0x2c], R55 ;  /* 0x00002c3701007387 */ /* 0x0003e20000100800 */
[-C--:B------:R-:W-:Y:S02]  /*ec80*/  ISETP.GT.AND P4, PT, R242, R12.reuse, PT ;  /* 0x0000000cf200720c */ /* 0x080fe40003f84270 */
[----:B------:R-:W-:Y:S01]  /*ec90*/  ISETP.GT.AND P0, PT, R2, R12, PT ;  /* 0x0000000c0200720c */ /* 0x000fe20003f04270 */
[----:B------:R1:W-:Y:S01]  /*eca0*/  STL [R1+0x5c], R47 ;  /* 0x00005c2f01007387 */ /* 0x0003e20000100800 */
[----:B------:R-:W-:-:S02]  /*ecb0*/  ISETP.GT.AND P5, PT, R242, R13, PT ;  /* 0x0000000df200720c */ /* 0x000fc40003fa4270 */
[----:B------:R-:W-:Y:S02]  /*ecc0*/  FSEL R63, R24, -INF , !P6 ;  /* 0xff800000183f7808 */ /* 0x000fe40007000000 */
[C---:B------:R-:W-:Y:S02]  /*ecd0*/  ISETP.GE.AND P6, PT, R15.reuse, R243, PT ;  /* 0x000000f30f00720c */ /* 0x040fe40003fc6270 */
[----:B------:R-:W-:Y:S01]  /*ece0*/  ISETP.GE.AND P1, PT, R15, R249, PT ;  /* 0x000000f90f00720c */ /* 0x000fe20003f26270 */
[----:B------:R1:W-:Y:S01]  /*ecf0*/  STL [R1+0x10], R63 ;  /* 0x0000103f01007387 */ /* 0x0003e20000100800 */
[----:B------:R-:W-:Y:S02]  /*ed00*/  FSEL R20, R88, -INF , !P4 ;  /* 0xff80000058147808 */ /* 0x000fe40006000000 */
[----:B------:R-:W-:Y:S01]  /*ed10*/  FSEL R15, R222, -INF , !P0 ;  /* 0xff800000de0f7808 */ /* 0x000fe20004000000 */
[----:B------:R1:W-:Y:S01]  /*ed20*/  STL [R1+0x54], R44 ;  /* 0x0000542c01007387 */ /* 0x0003e20000100800 */
[----:B------:R-:W-:-:S02]  /*ed30*/  FSEL R21, R97, -INF , !P5 ;  /* 0xff80000061157808 */ /* 0x000fc40006800000 */
[C---:B------:R-:W-:Y:S02]  /*ed40*/  ISETP.GE.AND P4, PT, R14.reuse, R247, PT ;  /* 0x000000f70e00720c */ /* 0x040fe40003f86270 */
[----:B------:R-:W-:Y:S02]  /*ed50*/  ISETP.GE.AND P0, PT, R14, R248, PT ;  /* 0x000000f80e00720c */ /* 0x000fe40003f06270 */
[----:B------:R-:W-:Y:S02]  /*ed60*/  ISETP.GT.AND P5, PT, R2, R13, PT ;  /* 0x0000000d0200720c */ /* 0x000fe40003fa4270 */
[----:B------:R-:W-:Y:S02]  /*ed70*/  FSEL R37, R79, -INF , !P4 ;  /* 0xff8000004f257808 */ /* 0x000fe40006000000 */
[----:B------:R-:W-:Y:S02]  /*ed80*/  FSEL R29, R18, -INF , !P0 ;  /* 0xff800000121d7808 */ /* 0x000fe40004000000 */
[----:B------:R-:W-:-:S02]  /*ed90*/  FSEL R16, R244, -INF , !P5 ;  /* 0xff800000f4107808 */ /* 0x000fc40006800000 */
[C---:B------:R-:W-:Y:S02]  /*eda0*/  ISETP.GE.AND P4, PT, R13.reuse, R247, PT ;  /* 0x000000f70d00720c */ /* 0x040fe40003f86270 */
[----:B------:R-:W-:Y:S02]  /*edb0*/  ISETP.GE.AND P0, PT, R13, R248, PT ;  /* 0x000000f80d00720c */ /* 0x000fe40003f06270 */
[----:B------:R-:W-:Y:S02]  /*edc0*/  FSEL R38, R86, -INF , !P4 ;  /* 0xff80000056267808 */ /* 0x000fe40006000000 */
[----:B------:R-:W-:Y:S02]  /*edd0*/  FSEL R30, R16, -INF , !P0 ;  /* 0xff800000101e7808 */ /* 0x000fe40004000000 */
[-C--:B------:R-:W-:Y:S02]  /*ede0*/  ISETP.GT.AND P4, PT, R242, R10.reuse, PT ;  /* 0x0000000af200720c */ /* 0x080fe40003f84270 */
[----:B------:R-:W-:-:S02]  /*edf0*/  ISETP.GT.AND P0, PT, R2, R10, PT ;  /* 0x0000000a0200720c */ /* 0x000fc40003f04270 */
[----:B------:R-:W-:Y:S02]  /*ee00*/  ISETP.GT.AND P5, PT, R242, R11, PT ;  /* 0x0000000bf200720c */ /* 0x000fe40003fa4270 */
[----:B------:R-:W-:Y:S02]  /*ee10*/  FSEL R23, R23, -INF , !P6 ;  /* 0xff80000017177808 */ /* 0x000fe40007000000 */
[----:B------:R-:W-:Y:S02]  /*ee20*/  FSEL R51, R106, -INF , !P1 ;  /* 0xff8000006a337808 */ /* 0x000fe40004800000 */
[C---:B------:R-:W-:Y:S01]  /*ee30*/  ISETP.GE.AND P6, PT, R14.reuse, R243, PT ;  /* 0x000000f30e00720c */ /* 0x040fe20003fc6270 */
[----:B------:R1:W-:Y:S01]  /*ee40*/  STL [R1+0x8], R23 ;  /* 0x0000081701007387 */ /* 0x0003e20000100800 */
[----:B------:R-:W-:Y:S02]  /*ee50*/  ISETP.GE.AND P1, PT, R14, R249, PT ;  /* 0x000000f90e00720c */ /* 0x000fe40003f26270 */
[----:B------:R-:W-:Y:S01]  /*ee60*/  FSEL R17, R84, -INF , !P4 ;  /* 0xff80000054117808 */ /* 0x000fe20006000000 */
[----:B------:R1:W-:Y:S01]  /*ee70*/  STL [R1+0x1c], R51 ;  /* 0x00001c3301007387 */ /* 0x0003e20000100800 */
[----:B------:R-:W-:-:S02]  /*ee80*/  FSEL R16, R214, -INF , !P0 ;  /* 0xff800000d6107808 */ /* 0x000fc40004000000 */
[----:B------:R-:W-:Y:S01]  /*ee90*/  FSEL R19, R89, -INF , !P5 ;  /* 0xff80000059137808 */ /* 0x000fe20006800000 */
[----:B------:R1:W-:Y:S01]  /*eea0*/  STL [R1+0x50], R45 ;  /* 0x0000502d01007387 */ /* 0x0003e20000100800 */
[C---:B------:R-:W-:Y:S02]  /*eeb0*/  ISETP.GE.AND P4, PT, R12.reuse, R247, PT ;  /* 0x000000f70c00720c */ /* 0x040fe40003f86270 */
[----:B------:R-:W-:Y:S02]  /*eec0*/  ISETP.GE.AND P0, PT, R12, R248, PT ;  /* 0x000000f80c00720c */ /* 0x000fe40003f06270 */
[----:B------:R-:W-:Y:S02]  /*eed0*/  ISETP.GT.AND P5, PT, R2, R11, PT ;  /* 0x0000000b0200720c */ /* 0x000fe40003fa4270 */
[----:B------:R-:W-:Y:S02]  /*eee0*/  FSEL R22, R22, -INF , !P6 ;  /* 0xff80000016167808 */ /* 0x000fe40007000000 */
[----:B------:R-:W-:-:S02]  /*eef0*/  FSEL R53, R117, -INF , !P1 ;  /* 0xff80000075357808 */ /* 0x000fc40004800000 */
[C---:B------:R-:W-:Y:S01]  /*ef00*/  ISETP.GE.AND P6, PT, R13.reuse, R243, PT ;  /* 0x000000f30d00720c */ /* 0x040fe20003fc6270 */
[----:B------:R1:W-:Y:S01]  /*ef10*/  STL [R1], R22 ;  /* 0x0000001601007387 */ /* 0x0003e20000100800 */
[----:B------:R-:W-:Y:S02]  /*ef20*/  ISETP.GE.AND P1, PT, R13, R249, PT ;  /* 0x000000f90d00720c */ /* 0x000fe40003f26270 */
[----:B------:R-:W-:Y:S01]  /*ef30*/  FSEL R35, R87, -INF , !P4 ;  /* 0xff80000057237808 */ /* 0x000fe20006000000 */
[----:B------:R1:W-:Y:S01]  /*ef40*/  STL [R1+0x90], R37 ;  /* 0x0000902501007387 */ /* 0x0003e20000100800 */
[----:B------:R-:W-:Y:S02]  /*ef50*/  FSEL R27, R15, -INF , !P0 ;  /* 0xff8000000f1b7808 */ /* 0x000fe40004000000 */
[----:B------:R-:W-:Y:S01]  /*ef60*/  FSEL R13, R223, -INF , !P5 ;  /* 0xff800000df0d7808 */ /* 0x000fe20006800000 */
[----:B------:R1:W-:Y:S01]  /*ef70*/  STL [R1+0xb0], R29 ;  /* 0x0000b01d01007387 */ /* 0x0003e20000100800 */
[----:B------:R-:W-:-:S02]  /*ef80*/  ISETP.GE.AND P4, PT, R11, R247, PT ;  /* 0x000000f70b00720c */ /* 0x000fc40003f86270 */
[----:B------:R-:W-:Y:S02]  /*ef90*/  ISETP.GE.AND P0, PT, R11, R248, PT ;  /* 0x000000f80b00720c */ /* 0x000fe40003f06270 */
[----:B------:R-:W-:Y:S02]  /*efa0*/  FSEL R251, R21, -INF , !P6 ;  /* 0xff80000015fb7808 */ /* 0x000fe40007000000 */
[----:B------:R-:W-:Y:S02]  /*efb0*/  FSEL R50, R116, -INF , !P1 ;  /* 0xff80000074327808 */ /* 0x000fe40004800000 */
[----:B------:R-:W-:Y:S02]  /*efc0*/  FSEL R36, R90, -INF , !P4 ;  /* 0xff8000005a247808 */ /* 0x000fe40006000000 */
[----:B------:R-:W-:Y:S01]  /*efd0*/  FSEL R28, R13, -INF , !P0 ;  /* 0xff8000000d1c7808 */ /* 0x000fe20004000000 */
[----:B------:R1:W-:Y:S01]  /*efe0*/  STL [R1+0xc], R50 ;  /* 0x00000c3201007387 */ /* 0x0003e20000100800 */
[----:B------:R-:W-:-:S02]  /*eff0*/  ISETP.GE.AND P6, PT, R12, R243, PT ;  /* 0x000000f30c00720c */ /* 0x000fc40003fc6270 */
[----:B------:R-:W-:Y:S01]  /*f000*/  ISETP.GE.AND P1, PT, R12, R249, PT ;  /* 0x000000f90c00720c */ /* 0x000fe20003f26270 */
[----:B------:R1:W-:Y:S01]  /*f010*/  STL [R1+0xa0], R38 ;  /* 0x0000a02601007387 */ /* 0x0003e20000100800 */
[-C--:B------:R-:W-:Y:S02]  /*f020*/  ISETP.GT.AND P4, PT, R242, R8.reuse, PT ;  /* 0x00000008f200720c */ /* 0x080fe40003f84270 */
[----:B------:R-:W-:Y:S01]  /*f030*/  ISETP.GT.AND P0, PT, R2, R8, PT ;  /* 0x000000080200720c */ /* 0x000fe20003f04270 */
[----:B------:R1:W-:Y:S01]  /*f040*/  STL [R1+0xac], R30 ;  /* 0x0000ac1e01007387 */ /* 0x0003e20000100800 */
[----:B------:R-:W-:Y:S02]  /*f050*/  ISETP.GT.AND P5, PT, R242, R9, PT ;  /* 0x00000009f200720c */ /* 0x000fe40003fa4270 */
[----:B------:R-:W-:Y:S02]  /*f060*/  FSEL R245, R20, -INF , !P6 ;  /* 0xff80000014f57808 */ /* 0x000fe40007000000 */
[----:B------:R-:W-:-:S02]  /*f070*/  FSEL R49, R122, -INF , !P1 ;  /* 0xff8000007a317808 */ /* 0x000fc40004800000 */
[----:B------:R-:W-:Y:S02]  /*f080*/  FSEL R12, R76, -INF , !P4 ;  /* 0xff8000004c0c7808 */ /* 0x000fe40006000000 */
[----:B------:R-:W-:Y:S01]  /*f090*/  FSEL R13, R210, -INF , !P0 ;  /* 0xff800000d20d7808 */ /* 0x000fe20004000000 */
[----:B------:R1:W-:Y:S01]  /*f0a0*/  STL [R1+0x4], R49 ;  /* 0x0000043101007387 */ /* 0x0003e20000100800 */
[----:B------:R-:W-:Y:S02]  /*f0b0*/  FSEL R14, R85, -INF , !P5 ;  /* 0xff800000550e7808 */ /* 0x000fe40006800000 */
[C---:B------:R-:W-:Y:S01]  /*f0c0*/  ISETP.GE.AND P6, PT, R11.reuse, R243, PT ;  /* 0x000000f30b00720c */ /* 0x040fe20003fc6270 */
[----:B------:R1:W-:Y:S01]  /*f0d0*/  STL [R1+0x8c], R35 ;  /* 0x00008c2301007387 */ /* 0x0003e20000100800 */
[----:B------:R-:W-:Y:S02]  /*f0e0*/  ISETP.GE.AND P1, PT, R11, R249, PT ;  /* 0x000000f90b00720c */ /* 0x000fe40003f26270 */
[C---:B------:R-:W-:Y:S01]  /*f0f0*/  ISETP.GE.AND P4, PT, R10.reuse, R247, PT ;  /* 0x000000f70a00720c */ /* 0x040fe20003f86270 */
[----:B------:R1:W-:Y:S01]  /*f100*/  STL [R1+0xa8], R27 ;  /* 0x0000a81b01007387 */ /* 0x0003e20000100800 */
[----:B------:R-:W-:-:S02]  /*f110*/  ISETP.GE.AND P0, PT, R10, R248, PT ;  /* 0x000000f80a00720c */ /* 0x000fc40003f06270 */
[----:B------:R-:W-:Y:S01]  /*f120*/  ISETP.GT.AND P5, PT, R2, R9, PT ;  /* 0x000000090200720c */ /* 0x000fe20003fa4270 */
[----:B------:R1:W-:Y:S01]  /*f130*/  STL [R1+0x88], R36 ;  /* 0x0000882401007387 */ /* 0x0003e20000100800 */
[----:B------:R-:W-:Y:S02]  /*f140*/  FSEL R223, R19, -INF , !P6 ;  /* 0xff80000013df7808 */ /* 0x000fe40007000000 */
[----:B------:R-:W-:Y:S01]  /*f150*/  FSEL R252, R119, -INF , !P1 ;  /* 0xff80000077fc7808 */ /* 0x000fe20004800000 */
[----:B------:R1:W-:Y:S01]  /*f160*/  STL [R1+0xa4], R28 ;  /* 0x0000a41c01007387 */ /* 0x0003e20000100800 */
[----:B------:R-:W-:Y:S02]  /*f170*/  FSEL R33, R98, -INF , !P4 ;  /* 0xff80000062217808 */ /* 0x000fe40006000000 */
[----:B------:R-:W-:Y:S02]  /*f180*/  FSEL R25, R16, -INF , !P0 ;  /* 0xff80000010197808 */ /* 0x000fe40004000000 */
[----:B------:R-:W-:Y:S01]  /*f190*/  FSEL R11, R215, -INF , !P5 ;  /* 0xff800000d70b7808 */ /* 0x000fe20006800000 */
[----:B------:R1:W-:Y:S01]  /*f1a0*/  STL [R1+0x80], R33 ;  /* 0x0000802101007387 */ /* 0x0003e20000100800 */
[----:B------:R-:W-:-:S02]  /*f1b0*/  ISETP.GE.AND P6, PT, R10, R243, PT ;  /* 0x000000f30a00720c */ /* 0x000fc40003fc6270 */
[----:B------:R-:W-:Y:S01]  /*f1c0*/  ISETP.GE.AND P1, PT, R10, R249, PT ;  /* 0x000000f90a00720c */ /* 0x000fe20003f26270 */
[----:B------:R1:W-:Y:S01]  /*f1d0*/  STL [R1+0x9c], R25 ;  /* 0x00009c1901007387 */ /* 0x0003e20000100800 */
[C---:B------:R-:W-:Y:S02]  /*f1e0*/  ISETP.GE.AND P0, PT, R9.reuse, R247, PT ;  /* 0x000000f70900720c */ /* 0x040fe40003f06270 */
[----:B------:R-:W-:Y:S02]  /*f1f0*/  ISETP.GE.AND P4, PT, R9, R248, PT ;  /* 0x000000f80900720c */ /* 0x000fe40003f86270 */
[----:B------:R-:W-:Y:S02]  /*f200*/  ISETP.GT.AND P5, PT, R242, R7, PT ;  /* 0x00000007f200720c */ /* 0x000fe40003fa4270 */
[----:B------:R-:W-:Y:S02]  /*f210*/  FSEL R215, R17, -INF , !P6 ;  /* 0xff80000011d77808 */ /* 0x000fe40007000000 */
[----:B------:R-:W-:-:S02]  /*f220*/  FSEL R246, R125, -INF , !P1 ;  /* 0xff8000007df67808 */ /* 0x000fc40004800000 */
[----:B------:R-:W-:Y:S02]  /*f230*/  FSEL R34, R103, -INF , !P0 ;  /* 0xff80000067227808 */ /* 0x000fe40004000000 */
[----:B------:R-:W-:Y:S02]  /*f240*/  FSEL R26, R11, -INF , !P4 ;  /* 0xff8000000b1a7808 */ /* 0x000fe40006000000 */
[C---:B------:R-:W-:Y:S01]  /*f250*/  ISETP.GE.AND P6, PT, R9.reuse, R243, PT ;  /* 0x000000f30900720c */ /* 0x040fe20003fc6270 */
[----:B------:R1:W-:Y:S01]  /*f260*/  STL [R1+0x68], R34 ;  /* 0x0000682201007387 */ /* 0x0003e20000100800 */
[----:B------:R-:W-:Y:S02]  /*f270*/  ISETP.GE.AND P1, PT, R9, R249, PT ;  /* 0x000000f90900720c */ /* 0x000fe40003f26270 */
[-C--:B------:R-:W-:Y:S01]  /*f280*/  ISETP.GT.AND P0, PT, R242, R6.reuse, PT ;  /* 0x00000006f200720c */ /* 0x080fe20003f04270 */
[----:B------:R1:W-:Y:S01]  /*f290*/  STL [R1+0x94], R26 ;  /* 0x0000941a01007387 */ /* 0x0003e20000100800 */
[----:B------:R-:W-:-:S02]  /*f2a0*/  ISETP.GT.AND P4, PT, R2, R6, PT ;  /* 0x000000060200720c */ /* 0x000fc40003f84270 */
[----:B------:R-:W-:Y:S02]  /*f2b0*/  FSEL R10, R77, -INF , !P5 ;  /* 0xff8000004d0a7808 */ /* 0x000fe40006800000 */
[----:B------:R-:W-:Y:S02]  /*f2c0*/  ISETP.GT.AND P5, PT, R2, R7, PT ;  /* 0x000000070200720c */ /* 0x000fe40003fa4270 */
[----:B------:R-:W-:Y:S02]  /*f2d0*/  FSEL R214, R14, -INF , !P6 ;  /* 0xff8000000ed67808 */ /* 0x000fe40007000000 */
[----:B------:R-:W-:Y:S02]  /*f2e0*/  FSEL R244, R124, -INF , !P1 ;  /* 0xff8000007cf47808 */ /* 0x000fe40004800000 */
[----:B------:R-:W-:Y:S02]  /*f2f0*/  FSEL R9, R72, -INF , !P0 ;  /* 0xff80000048097808 */ /* 0x000fe40004000000 */
[----:B------:R-:W-:-:S02]  /*f300*/  FSEL R18, R202, -INF , !P4 ;  /* 0xff800000ca127808 */ /* 0x000fc40006000000 */
[C---:B------:R-:W-:Y:S02]  /*f310*/  ISETP.GE.AND P6, PT, R8.reuse, R243, PT ;  /* 0x000000f30800720c */ /* 0x040fe40003fc6270 */
[C---:B------:R-:W-:Y:S02]  /*f320*/  ISETP.GE.AND P1, PT, R8.reuse, R249, PT ;  /* 0x000000f90800720c */ /* 0x040fe40003f26270 */
[C---:B------:R-:W-:Y:S02]  /*f330*/  ISETP.GE.AND P0, PT, R8.reuse, R247, PT ;  /* 0x000000f70800720c */ /* 0x040fe40003f06270 */
[----:B------:R-:W-:Y:S02]  /*f340*/  ISETP.GE.AND P4, PT, R8, R248, PT ;  /* 0x000000f80800720c */ /* 0x000fe40003f86270 */
[----:B------:R-:W-:Y:S02]  /*f350*/  FMNMX3.FTZ R8, R80, R91, R39, !PT ;  /* 0x0000005b50087276 */ /* 0x000fe40007810027 */
[----:B------:R-:W-:-:S02]  /*f360*/  FSEL R17, R211, -INF , !P5 ;  /* 0xff800000d3117808 */ /* 0x000fc40006800000 */
[----:B------:R-:W-:Y:S02]  /*f370*/  ISETP.GT.AND P5, PT, R242, R5, PT ;  /* 0x00000005f200720c */ /* 0x000fe40003fa4270 */
[----:B------:R-:W-:Y:S02]  /*f380*/  FMNMX3.FTZ R8, R8, R94, R40, !PT ;  /* 0x0000005e08087276 */ /* 0x000fe40007810028 */
        /* <DEDUP_REMOVED lines=10> */
[----:B------:R-:W-:Y:S02]  /*f430*/  FMNMX3.FTZ R7, R7, R133, R128, !PT ;  /* 0x0000008507077276 */ /* 0x000fe40007810080 */
[----:B------:R-:W-:Y:S01]  /*f440*/  ISETP.GT.AND P0, PT, R2, R5, PT ;  /* 0x000000050200720c */ /* 0x000fe20003f04270 */
[----:B------:R1:W-:Y:S01]  /*f450*/  STL [R1+0x60], R31 ;  /* 0x0000601f01007387 */ /* 0x0003e20000100800 */
[----:B------:R-:W-:Y:S02]  /*f460*/  FMNMX3.FTZ R7, R7, R227, R204, !PT ;  /* 0x000000e307077276 */ /* 0x000fe400078100cc */
[----:B------:R-:W-:Y:S01]  /*f470*/  FSEL R16, R203, -INF , !P0 ;  /* 0xff800000cb107808 */ /* 0x000fe20004000000 */
[----:B------:R1:W-:Y:S01]  /*f480*/  STL [R1+0x84], R24 ;  /* 0x0000841801007387 */ /* 0x0003e20000100800 */
[----:B------:R-:W-:Y:S02]  /*f490*/  FMNMX3.FTZ R7, R7, R120, R56, !PT ;  /* 0x0000007807077276 */ /* 0x000fe40007810038 */
[----:B------:R-:W-:-:S02]  /*f4a0*/  ISETP.GE.AND P0, PT, R6, R243, PT ;  /* 0x000000f30600720c */ /* 0x000fc40003f06270 */
[----:B------:R-:W-:Y:S02]  /*f4b0*/  FSEL R32, R123, -INF , !P4 ;  /* 0xff8000007b207808 */ /* 0x000fe40006000000 */
[----:B------:R-:W-:Y:S02]  /*f4c0*/  ISETP.GT.AND P4, PT, R242, R4, PT ;  /* 0x00000004f200720c */ /* 0x000fe40003f84270 */
[----:B------:R-:W-:Y:S01]  /*f4d0*/  FMNMX3.FTZ R7, R7, R68, R82, !PT ;  /* 0x0000004407077276 */ /* 0x000fe20007810052 */
[----:B------:R1:W-:Y:S01]  /*f4e0*/  STL [R1+0x58], R32 ;  /* 0x0000582001007387 */ /* 0x0003e20000100800 */
[----:B------:R-:W-:Y:S02]  /*f4f0*/  FSEL R116, R9, -INF , !P0 ;  /* 0xff80000009747808 */ /* 0x000fe40004000000 */
[----:B------:R-:W-:Y:S01]  /*f500*/  FSEL R211, R130, -INF , !P1 ;  /* 0xff80000082d37808 */ /* 0x000fe20004800000 */
[----:B--2---:R1:W5:Y:S01]  /*f510*/  LDL.LU R82, [R1+0xe8] ;  /* 0x0000e80001527983 */ /* 0x0043620000300800 */
[----:B------:R-:W-:-:S02]  /*f520*/  FSEL R9, R60, -INF , !P4 ;  /* 0xff8000003c097808 */ /* 0x000fc40006000000 */
[C---:B------:R-:W-:Y:S01]  /*f530*/  ISETP.GE.AND P1, PT, R6.reuse, R249, PT ;  /* 0x000000f90600720c */ /* 0x040fe20003f26270 */
[----:B------:R1:W5:Y:S01]  /*f540*/  LDL.LU R68, [R1+0xe4] ;  /* 0x0000e40001447983 */ /* 0x0003620000300800 */
[C---:B------:R-:W-:Y:S02]  /*f550*/  ISETP.GE.AND P0, PT, R6.reuse, R247, PT ;  /* 0x000000f70600720c */ /* 0x040fe40003f06270 */
[----:B------:R-:W-:Y:S02]  /*f560*/  ISETP.GE.AND P4, PT, R6, R248, PT ;  /* 0x000000f80600720c */ /* 0x000fe40003f86270 */
[----:B------:R-:W-:Y:S02]  /*f570*/  FMNMX3.FTZ R6, R69, R99, R95, !PT ;  /* 0x0000006345067276 */ /* 0x000fe4000781005f */
[----:B------:R-:W-:Y:S02]  /*f580*/  FMNMX3.FTZ R7, R7, R240, R81, !PT ;  /* 0x000000f007077276 */ /* 0x000fe40007810051 */
[----:B------:R-:W-:-:S02]  /*f590*/  FMNMX3.FTZ R6, R6, R42, R43, !PT ;  /* 0x0000002a06067276 */ /* 0x000fc4000781002b */
[----:B------:R-:W-:Y:S02]  /*f5a0*/  FMNMX3.FTZ R8, R7, R71, R65, !PT ;  /* 0x0000004707087276 */ /* 0x000fe40007810041 */
[----:B------:R-:W-:Y:S02]  /*f5b0*/  FSEL R20, R131, -INF , !P0 ;  /* 0xff80000083147808 */ /* 0x000fe40004000000 */
[----:B------:R-:W-:Y:S02]  /*f5c0*/  FMNMX3.FTZ R6, R6, R217, R209, !PT ;  /* 0x000000d906067276 */ /* 0x000fe400078100d1 */
[----:B------:R-:W-:Y:S01]  /*f5d0*/  FMNMX3.FTZ R8, R8, R63, R23, !PT ;  /* 0x0000003f08087276 */ /* 0x000fe20007810017 */
[----:B---3--:R-:W2:Y:S01]  /*f5e0*/  S2R R240, SR_TID.X ;  /* 0x0000000000f07919 */ /* 0x008ea20000002100 */
[----:B------:R-:W-:Y:S02]  /*f5f0*/  FMNMX3.FTZ R6, R6, R134, R129, !PT ;  /* 0x0000008606067276 */ /* 0x000fe40007810081 */
[----:B------:R-:W-:Y:S01]  /*f600*/  FMNMX3.FTZ R8, R8, R22, R251, !PT ;  /* 0x0000001608087276 */ /* 0x000fe200078100fb */
[----:B------:R1:W-:Y:S01]  /*f610*/  STL [R1+0x4c], R20 ;  /* 0x00004c1401007387 */ /* 0x0003e20000100800 */
[----:B------:R-:W-:-:S02]  /*f620*/  FSEL R117, R10, -INF , !P6 ;  /* 0xff8000000a757808 */ /* 0x000fc40007000000 */
[----:B------:R-:W-:Y:S02]  /*f630*/  ISETP.GT.AND P6, PT, R242, R3, PT ;  /* 0x00000003f200720c */ /* 0x000fe40003fc4270 */
[----:B------:R-:W-:Y:S02]  /*f640*/  FMNMX3.FTZ R7, R6, R230, R235, !PT ;  /* 0x000000e606077276 */ /* 0x000fe400078100eb */
[----:B------:R-:W-:Y:S02]  /*f650*/  FMNMX3.FTZ R8, R8, R245, R223, !PT ;  /* 0x000000f508087276 */ /* 0x000fe400078100df */
[----:B------:R-:W-:Y:S02]  /*f660*/  FSEL R132, R132, -INF , !P1 ;  /* 0xff80000084847808 */ /* 0x000fe40004800000 */
[----:B------:R-:W-:Y:S02]  /*f670*/  FSEL R10, R61, -INF , !P6 ;  /* 0xff8000003d0a7808 */ /* 0x000fe40007000000 */
[----:B------:R-:W-:-:S02]  /*f680*/  ISETP.GE.AND P1, PT, R4, R243, PT ;  /* 0x000000f30400720c */ /* 0x000fc40003f26270 */
[----:B------:R-:W-:Y:S01]  /*f690*/  FMNMX3.FTZ R6, R70, R105, R102, !PT ;  /* 0x0000006946067276 */ /* 0x000fe20007810066 */
[----:B------:R-:W-:Y:S01]  /*f6a0*/  UISETP.GT.AND UP3, UPT, UR6, UR16, UPT ;  /* 0x000000100600728c */ /* 0x000fe2000bf64270 */
[----:B------:R-:W-:Y:S02]  /*f6b0*/  ISETP.GE.AND P6, PT, R5, R243, PT ;  /* 0x000000f30500720c */ /* 0x000fe40003fc6270 */
[----:B------:R-:W-:Y:S02]  /*f6c0*/  FMNMX3.FTZ R7, R7, R233, R232, !PT ;  /* 0x000000e907077276 */ /* 0x000fe400078100e8 */
[----:B------:R-:W-:Y:S02]  /*f6d0*/  FMNMX3.FTZ R8, R8, R215, R214, !PT ;  /* 0x000000d708087276 */ /* 0x000fe400078100d6 */
[----:B------:R-:W-:Y:S02]  /*f6e0*/  FSEL R88, R9, -INF , !P1 ;  /* 0xff80000009587808 */ /* 0x000fe40004800000 */
[----:B------:R-:W-:-:S02]  /*f6f0*/  FMNMX3.FTZ R6, R6, R110, R41, !PT ;  /* 0x0000006e06067276 */ /* 0x000fc40007810029 */
[----:B------:R-:W-:Y:S02]  /*f700*/  FSEL R90, R11, -INF , !P6 ;  /* 0xff8000000b5a7808 */ /* 0x000fe40007000000 */
[----:B------:R-:W-:Y:S02]  /*f710*/  ISETP.GE.AND P1, PT, R3, R243, PT ;  /* 0x000000f30300720c */ /* 0x000fe40003f26270 */
[----:B------:R-:W-:Y:S02]  /*f720*/  FMNMX3.FTZ R7, R7, R66, R64, !PT ;  /* 0x0000004207077276 */ /* 0x000fe40007810040 */
[----:B------:R-:W-:Y:S02]  /*f730*/  FMNMX3.FTZ R12, R8, R119, R117, !PT ;  /* 0x00000077080c7276 */ /* 0x000fe40007810075 */
[----:B------:R-:W-:Y:S02]  /*f740*/  ISETP.GE.AND P0, PT, R5, R249, PT ;  /* 0x000000f90500720c */ /* 0x000fe40003f06270 */
[----:B------:R-:W-:-:S02]  /*f750*/  FMNMX3.FTZ R8, R6, R218, R213, !PT ;  /* 0x000000da06087276 */ /* 0x000fc400078100d5 */
[----:B----4-:R-:W-:Y:S02]  /*f760*/  FSEL R81, R10, -INF , !P1 ;  /* 0xff8000000a517808 */ /* 0x010fe40004800000 */
[----:B------:R-:W-:Y:S02]  /*f770*/  FMNMX3.FTZ R6, R7, R59, R62, !PT ;  /* 0x0000003b07067276 */ /* 0x000fe4000781003e */
[----:B------:R-:W-:Y:S02]  /*f780*/  FMNMX3.FTZ R12, R12, R116, R90, !PT ;  /* 0x000000740c0c7276 */ /* 0x000fe4000781005a */
[----:B------:R-:W-:Y:S01]  /*f790*/  FSEL R89, R238, -INF , !P0 ;  /* 0xff800000ee597808 */ /* 0x000fe20004000000 */
[----:B------:R-:W-:Y:S01]  /*f7a0*/  IMAD.MOV.U32 R238, RZ, RZ, 0x20 ;  /* 0x00000020ffee7424 */ /* 0x000fe200078e00ff */
[----:B------:R-:W-:Y:S02]  /*f7b0*/  ISETP.GE.AND P6, PT, R5, R247, PT ;  /* 0x000000f70500720c */ /* 0x000fe40003fc6270 */
[----:B------:R-:W-:-:S02]  /*f7c0*/  FMNMX3.FTZ R13, R8, R206, R135, !PT ;  /* 0x000000ce080d7276 */ /* 0x000fc40007810087 */
[----:B------:R-:W-:Y:S02]  /*f7d0*/  FMNMX3.FTZ R14, R6, R54, R55, !PT ;  /* 0x00000036060e7276 */ /* 0x000fe40007810037 */
[----:B------:R-:W-:Y:S01]  /*f7e0*/  FMNMX3.FTZ R12, R12, R88, R81, !PT ;  /* 0x000000580c0c7276 */ /* 0x000fe20007810051 */
[----:B-12---:R-:W-:Y:S06]  /*f7f0*/  BRA.U !UP3, `(.L_x_633) ;  /* 0x000000050b2c7547 */ /* 0x006fec000b800000 */
[----:B------:R-:W2:Y:S04]  /*f800*/  LDL R55, [R1+0x74] ;  /* 0x0000740001377983 */ /* 0x000ea80000100800 */
[----:B------:R-:W3:Y:S01]  /*f810*/  LDL R54, [R1+0x70] ;  /* 0x0000700001367983 */ /* 0x000ee20000100800 */
[----:B------:R-:W-:Y:S02]  /*f820*/  UIADD3 UR11, UPT, UPT, UR4, -0x3, URZ ;  /* 0xfffffffd040b7890 */ /* 0x000fe4000fffe0ff */
[----:B------:R-:W-:Y:S02]  /*f830*/  USHF.L.U32 UR9, UR14, 0x4, URZ ;  /* 0x000000040e097899 */ /* 0x000fe400080006ff */
[----:B------:R-:W-:Y:S02]  /*f840*/  UIMAD.WIDE.U32 UR12, UR11, UR14, URZ ;  /* 0x0000000e0b0c72a5 */ /* 0x000fe4000f8e00ff */
[----:B------:R-:W-:-:S02]  /*f850*/  USHF.L.U64.HI UR10, UR14, 0x4, UR15 ;  /* 0x000000040e0a7899 */ /* 0x000fc4000801020f */
[----:B------:R-:W-:Y:S02]  /*f860*/  UIMAD UR11, UR11, UR15, UR13 ;  /* 0x0000000f0b0b72a4 */ /* 0x000fe4000f8e020d */
[----:B------:R-:W-:Y:S01]  /*f870*/  IMAD.U32 R8, RZ, RZ, UR12 ;  /* 0x0000000cff087e24 */ /* 0x000fe2000f8e00ff */
[----:B------:R-:W-:Y:S01]  /*f880*/  ULEA UR22, UP0, UR12, UR9, 0x7 ;  /* 0x000000090c167291 */ /* 0x000fe2000f8038ff */
[----:B------:R-:W-:Y:S01]  /*f890*/  IMAD.U32 R7, RZ, RZ, UR12 ;  /* 0x0000000cff077e24 */ /* 0x000fe2000f8e00ff */
[----:B------:R-:W-:Y:S01]  /*f8a0*/  USHF.L.U32 UR7, UR14, 0x5, URZ ;  /* 0x000000050e077899 */ /* 0x000fe200080006ff */
[----:B------:R-:W-:Y:S01]  /*f8b0*/  IMAD.U32 R6, RZ, RZ, UR11 ;  /* 0x0000000bff067e24 */ /* 0x000fe2000f8e00ff */
[----:B------:R-:W-:Y:S02]  /*f8c0*/  ULEA.HI.X UR11, UR12, UR10, UR11, 0x7, UP0 ;  /* 0x0000000a0c0b7291 */ /* 0x000fe400080f3c0b */
[----:B------:R-:W-:Y:S01]  /*f8d0*/  IMAD.U32 R10, RZ, RZ, UR22 ;  /* 0x00000016ff0a7e24 */ /* 0x000fe2000f8e00ff */
[----:B------:R-:W-:Y:S01]  /*f8e0*/  MOV R11, UR22 ;  /* 0x00000016000b7c02 */ /* 0x000fe20008000f00 */
[----:B------:R-:W-:-:S02]  /*f8f0*/  UIADD3 UR13, UP2, UPT, UR22, UR9, URZ ;  /* 0x00000009160d7290 */ /* 0x000fc4000ff5e0ff */
[----:B------:R-:W-:Y:S02]  /*f900*/  USHF.L.U64.HI UR8, UR14, 0x5, UR15 ;  /* 0x000000050e087899 */ /* 0x000fe4000801020f */
[----:B------:R-:W-:Y:S02]  /*f910*/  UIADD3 UR19, UP1, UPT, UR22, UR7, URZ ;  /* 0x0000000716137290 */ /* 0x000fe4000ff3e0ff */
[----:B------:R-:W-:Y:S02]  /*f920*/  UIADD3.X UR12, UPT, UPT, UR11, UR10, URZ, UP2, !UPT ;  /* 0x0000000a0b0c7290 */ /* 0x000fe400097fe4ff */
[----:B------:R-:W-:Y:S02]  /*f930*/  UIADD3.X UR18, UPT, UPT, UR11, UR8, URZ, UP1, !UPT ;  /* 0x000000080b127290 */ /* 0x000fe40008ffe4ff */
[----:B------:R-:W-:Y:S01]  /*f940*/  ULEA UR22, UP0, UR14, UR22, 0x6 ;  /* 0x000000160e167291 */ /* 0x000fe2000f8030ff */
[----:B--2---:R-:W-:-:S04]  /*f950*/  LEA R8, P0, R8, R55, 0x8 ;  /* 0x0000003708087211 */ /* 0x004fc800078040ff */
[-C--:B---3--:R-:W-:Y:S01]  /*f960*/  LEA.HI.X R9, R7, R54.reuse, R6, 0x8, P0 ;  /* 0x0000003607097211 */ /* 0x088fe200000f4406 */
[----:B------:R-:W-:Y:S01]  /*f970*/  IMAD.U32 R7, RZ, RZ, UR11 ;  /* 0x0000000bff077e24 */ /* 0x000fe2000f8e00ff */
[----:B------:R-:W-:Y:S01]  /*f980*/  LEA R6, P0, R10, R55, 0x1 ;  /* 0x000000370a067211 */ /* 0x000fe200078008ff */
[----:B------:R-:W-:Y:S01]  /*f990*/  IMAD.U32 R10, RZ, RZ, UR19 ;  /* 0x00000013ff0a7e24 */ /* 0x000fe2000f8e00ff */
[----:B------:R-:W-:Y:S01]  /*f9a0*/  ULEA.HI.X UR11, UR14, UR11, UR15, 0x6, UP0 ;  /* 0x0000000b0e0b7291 */ /* 0x000fe200080f340f */
[----:B------:R-:W-:Y:S01]  /*f9b0*/  @!PT LDS RZ, [RZ] ;  /* 0x00000000fffff984 */ /* 0x000fe20000000800 */
[----:B------:R-:W-:Y:S01]  /*f9c0*/  @!PT LDS RZ, [RZ] ;  /* 0x00000000fffff984 */ /* 0x000fe20000000800 */
[----:B------:R-:W-:Y:S01]  /*f9d0*/  @!PT LDS RZ, [RZ] ;  /* 0x00000000fffff984 */ /* 0x000fe20000000800 */
[----:B------:R1:W-:Y:S01]  /*f9e0*/  LDGSTS.E.BYPASS.LTC128B.128 [R250+0x4000], desc[UR20][R8.64] ;  /* 0x0400000008fa7fae */ /* 0x0003e2000b981a14 */
[----:B------:R-:W-:Y:S01]  /*f9f0*/  LEA.HI.X R7, R11, R54, R7, 0x1, P0 ;  /* 0x000000360b077211 */ /* 0x000fe200000f0c07 */
[----:B------:R-:W-:-:S04]  /*fa00*/  IMAD.U32 R11, RZ, RZ, UR13 ;  /* 0x0000000dff0b7e24 */ /* 0x000fc8000f8e00ff */
[----:B------:R2:W-:Y:S01]  /*fa10*/  LDGSTS.E.BYPASS.LTC128B.128 [R250+0x4800], desc[UR20][R6.64] ;  /* 0x0480000006fa7fae */ /* 0x0005e2000b981a14 */
[----:B-1----:R-:W-:Y:S01]  /*fa20*/  IMAD.U32 R8, RZ, RZ, UR13 ;  /* 0x0000000dff087e24 */ /* 0x002fe2000f8e00ff */
[----:B------:R-:W-:-:S04]  /*fa30*/  MOV R9, UR12 ;  /* 0x0000000c00097c02 */ /* 0x000fc80008000f00 */
[-C--:B------:R-:W-:Y:S01]  /*fa40*/  LEA R8, P1, R8, R55.reuse, 0x1 ;  /* 0x0000003708087211 */ /* 0x080fe200078208ff */
[----:B--2---:R-:W-:Y:S01]  /*fa50*/  IMAD.U32 R6, RZ, RZ, UR19 ;  /* 0x00000013ff067e24 */ /* 0x004fe2000f8e00ff */
[----:B------:R-:W-:Y:S01]  /*fa60*/  UIADD3 UR19, UP0, UPT, UR19, UR9, URZ ;  /* 0x0000000913137290 */ /* 0x000fe2000ff1e0ff */
[----:B------:R-:W-:Y:S01]  /*fa70*/  IMAD.U32 R7, RZ, RZ, UR18 ;  /* 0x00000012ff077e24 */ /* 0x000fe2000f8e00ff */
[-C--:B------:R-:W-:Y:S01]  /*fa80*/  LEA.HI.X R9, R11, R54.reuse, R9, 0x1, P1 ;  /* 0x000000360b097211 */ /* 0x080fe200008f0c09 */
[----:B------:R-:W-:Y:S01]  /*fa90*/  UIADD3 UR9, UP1, UPT, UR22, UR9, URZ ;  /* 0x0000000916097290 */ /* 0x000fe2000ff3e0ff */
[----:B------:R-:W-:Y:S01]  /*faa0*/  LEA R6, P0, R6, R55, 0x1 ;  /* 0x0000003706067211 */ /* 0x000fe200078008ff */
[----:B------:R-:W-:Y:S01]  /*fab0*/  UIADD3.X UR18, UPT, UPT, UR18, UR10, URZ, UP0, !UPT ;  /* 0x0000000a12127290 */ /* 0x000fe200087fe4ff */
[----:B------:R-:W-:Y:S01]  /*fac0*/  IMAD.U32 R11, RZ, RZ, UR19 ;  /* 0x00000013ff0b7e24 */ /* 0x000fe2000f8e00ff */
[----:B------:R1:W-:Y:S01]  /*fad0*/  LDGSTS.E.BYPASS.LTC128B.128 [R250+0x5000], desc[UR20][R8.64] ;  /* 0x0500000008fa7fae */ /* 0x0003e2000b981a14 */
[----:B------:R-:W-:Y:S01]  /*fae0*/  LEA.HI.X R7, R10, R54, R7, 0x1, P0 ;  /* 0x000000360a077211 */ /* 0x000fe200000f0c07 */
[----:B------:R-:W-:Y:S01]  /*faf0*/  UIADD3.X UR10, UPT, UPT, UR11, UR10, URZ, UP1, !UPT ;  /* 0x0000000a0b0a7290 */ /* 0x000fe20008ffe4ff */
[----:B------:R-:W-:Y:S01]  /*fb00*/  MOV R10, UR22 ;  /* 0x00000016000a7c02 */ /* 0x000fe20008000f00 */
[----:B------:R-:W-:-:S02]  /*fb10*/  UIADD3 UR7, UP0, UPT, UR22, UR7, URZ ;  /* 0x0000000716077290 */ /* 0x000fc4000ff1e0ff */
[----:B------:R2:W-:Y:S01]  /*fb20*/  LDGSTS.E.BYPASS.LTC128B.128 [R250+0x5800], desc[UR20][R6.64] ;  /* 0x0580000006fa7fae */ /* 0x0005e2000b981a14 */
[----:B------:R-:W-:Y:S01]  /*fb30*/  LEA R10, P0, R10, R55, 0x1 ;  /* 0x000000370a0a7211 */ /* 0x000fe200078008ff */
[----:B------:R-:W-:Y:S02]  /*fb40*/  UIADD3.X UR8, UPT, UPT, UR11, UR8, URZ, UP0, !UPT ;  /* 0x000000080b087290 */ /* 0x000fe400087fe4ff */
[----:B------:R-:W-:Y:S02]  /*fb50*/  IMAD.U32 R15, RZ, RZ, UR7 ;  /* 0x00000007ff0f7e24 */ /* 0x000fe4000f8e00ff */
[----:B-1----:R-:W-:Y:S01]  /*fb60*/  IMAD.U32 R9, RZ, RZ, UR22 ;  /* 0x00000016ff097e24 */ /* 0x002fe2000f8e00ff */
[----:B------:R-:W-:Y:S01]  /*fb70*/  MOV R8, UR11 ;  /* 0x0000000b00087c02 */ /* 0x000fe20008000f00 */
[----:B--2---:R-:W-:Y:S02]  /*fb80*/  IMAD.U32 R6, RZ, RZ, UR19 ;  /* 0x00000013ff067e24 */ /* 0x004fe4000f8e00ff */
[----:B------:R-:W-:-:S03]  /*fb90*/  IMAD.U32 R7, RZ, RZ, UR18 ;  /* 0x00000012ff077e24 */ /* 0x000fc6000f8e00ff */
[----:B------:R-:W-:-:S04]  /*fba0*/  LEA R6, P1, R6, R55, 0x1 ;  /* 0x0000003706067211 */ /* 0x000fc800078208ff */
[-C--:B------:R-:W-:Y:S02]  /*fbb0*/  LEA.HI.X R7, R11, R54.reuse, R7, 0x1, P1 ;  /* 0x000000360b077211 */ /* 0x080fe400008f0c07 */
[----:B------:R-:W-:Y:S01]  /*fbc0*/  LEA.HI.X R11, R9, R54, R8, 0x1, P0 ;  /* 0x00000036090b7211 */ /* 0x000fe200000f0c08 */
[----:B------:R-:W-:Y:S02]  /*fbd0*/  IMAD.U32 R8, RZ, RZ, UR9 ;  /* 0x00000009ff087e24 */ /* 0x000fe4000f8e00ff */
[----:B------:R1:W-:Y:S01]  /*fbe0*/  LDGSTS.E.BYPASS.LTC128B.128 [R250+0x6000], desc[UR20][R6.64] ;  /* 0x0600000006fa7fae */ /* 0x0003e2000b981a14 */
[----:B------:R-:W-:Y:S02]  /*fbf0*/  IMAD.U32 R9, RZ, RZ, UR9 ;  /* 0x00000009ff097e24 */ /* 0x000fe4000f8e00ff */
[----:B------:R-:W-:Y:S01]  /*fc00*/  LEA R8, P0, R8, R55, 0x1 ;  /* 0x0000003708087211 */ /* 0x000fe200078008ff */
[----:B------:R2:W-:Y:S01]  /*fc10*/  LDGSTS.E.BYPASS.LTC128B.128 [R250+0x6800], desc[UR20][R10.64] ;  /* 0x068000000afa7fae */ /* 0x0005e2000b981a14 */
[----:B-1----:R-:W-:Y:S01]  /*fc20*/  IMAD.U32 R6, RZ, RZ, UR10 ;  /* 0x0000000aff067e24 */ /* 0x002fe2000f8e00ff */
[----:B------:R-:W-:-:S04]  /*fc30*/  MOV R7, UR7 ;  /* 0x0000000700077c02 */ /* 0x000fc80008000f00 */
[-C--:B------:R-:W-:Y:S02]  /*fc40*/  LEA.HI.X R9, R9, R54.reuse, R6, 0x1, P0 ;  /* 0x0000003609097211 */ /* 0x080fe400000f0c06 */
[----:B------:R-:W-:Y:S01]  /*fc50*/  LEA R6, P0, R7, R55, 0x1 ;  /* 0x0000003707067211 */ /* 0x000fe200078008ff */
[----:B------:R-:W-:Y:S02]  /*fc60*/  IMAD.U32 R7, RZ, RZ, UR8 ;  /* 0x00000008ff077e24 */ /* 0x000fe4000f8e00ff */
[----:B------:R2:W-:Y:S03]  /*fc70*/  LDGSTS.E.BYPASS.LTC128B.128 [R250+0x7000], desc[UR20][R8.64] ;  /* 0x0700000008fa7fae */ /* 0x0005e6000b981a14 */
[----:B------:R-:W-:-:S05]  /*fc80*/  LEA.HI.X R7, R15, R54, R7, 0x1, P0 ;  /* 0x000000360f077211 */ /* 0x000fca00000f0c07 */
[----:B------:R2:W-:Y:S04]  /*fc90*/  LDGSTS.E.BYPASS.LTC128B.128 [R250+0x7800], desc[UR20][R6.64] ;  /* 0x0780000006fa7fae */ /* 0x0005e8000b981a14 */
[----:B------:R-:W0:Y:S02]  /*fca0*/  LDGDEPBAR ;  /* 0x00000000000079af */ /* 0x000e240000000000 */
.L_x_633:
[----:B------:R-:W-:Y:S01]  /*fcb0*/  STL [R1+0xfc], R250 ;  /* 0x0000fcfa01007387 */ /* 0x000fe20000100800 */
[----:B------:R-:W-:Y:S01]  /*fcc0*/  MOV R122, R52 ;  /* 0x00000034007a7202 */ /* 0x000fe20000000f00 */
[----:B------:R-:W1:Y:S01]  /*fcd0*/  LDCU UR7, c[0x0][0x45c] ;  /* 0x00008b80ff0777ac */ /* 0x000e620008000800 */
[----:B--2---:R-:W-:Y:S01]  /*fce0*/  FMNMX3.FTZ R7, R13, R229, R226, !PT ;  /* 0x000000e50d077276 */ /* 0x004fe200078100e2 */
[----:B------:R-:W-:Y:S01]  /*fcf0*/  STL [R1+0xf8], R243 ;  /* 0x0000f8f301007387 */ /* 0x000fe20000100800 */
[----:B------:R-:W-:Y:S02]  /*fd00*/  MOV R123, R53 ;  /* 0x00000035007b7202 */ /* 0x000fe40000000f00 */
[----:B------:R-:W-:Y:S01]  /*fd10*/  FMNMX3.FTZ R8, R14, R122, R51, !PT ;  /* 0x0000007a0e087276 */ /* 0x000fe20007810033 */
[----:B------:R-:W-:Y:S01]  /*fd20*/  STL [R1+0xf4], R242 ;  /* 0x0000f4f201007387 */ /* 0x000fe20000100800 */
[----:B-----5:R-:W-:Y:S02]  /*fd30*/  FMNMX3.FTZ R6, R68, R114, R107, !PT ;  /* 0x0000007244067276 */ /* 0x020fe4000781006b */
        /* <DEDUP_REMOVED lines=16> */
[----:B------:R-:W2:Y:S01]  /*fe40*/  LDL.LU R19, [R1+0xd8] ;  /* 0x0000d80001137983 */ /* 0x000ea20000300800 */
[----:B------:R-:W-:Y:S02]  /*fe50*/  FMNMX3.FTZ R9, R9, R246, R244, !PT ;  /* 0x000000f609097276 */ /* 0x000fe400078100f4 */
[----:B------:R-:W-:Y:S01]  /*fe60*/  ISETP.GE.AND P1, PT, R4, R249, PT ;  /* 0x000000f90400720c */ /* 0x000fe20003f26270 */
[----:B------:R-:W3:Y:S01]  /*fe70*/  LDL.LU R15, [R1+0xdc] ;  /* 0x0000dc00010f7983 */ /* 0x000ee20000300800 */
[----:B------:R-:W-:-:S02]  /*fe80*/  FMNMX3.FTZ R7, R6, R205, R121, !PT ;  /* 0x000000cd06077276 */ /* 0x000fc40007810079 */
[----:B------:R-:W-:Y:S01]  /*fe90*/  FMNMX3.FTZ R8, R8, R37, R38, !PT ;  /* 0x0000002508087276 */ /* 0x000fe20007810026 */
[----:B------:R-:W4:Y:S01]  /*fea0*/  SHFL.BFLY PT, R10, R12, 0x2, 0x1f ;  /* 0x0c401f000c0a7f89 */ /* 0x000f2200000e0000 */
[----:B------:R-:W-:Y:S02]  /*feb0*/  FSEL R131, R201, -INF , !P6 ;  /* 0xff800000c9837808 */ /* 0x000fe40007000000 */
[----:B------:R-:W-:Y:S02]  /*fec0*/  ISETP.GE.AND P0, PT, R3, R249, PT ;  /* 0x000000f90300720c */ /* 0x000fe40003f06270 */
[----:B------:R-:W-:Y:S02]  /*fed0*/  FMNMX3.FTZ R9, R9, R222, R211, !PT ;  /* 0x000000de09097276 */ /* 0x000fe400078100d3 */
[----:B------:R-:W-:Y:S02]  /*fee0*/  FMNMX3.FTZ R7, R7, R241, R237, !PT ;  /* 0x000000f107077276 */ /* 0x000fe400078100ed */
[----:B------:R-:W-:-:S02]  /*fef0*/  ISETP.GE.AND P6, PT, R3, R247, PT ;  /* 0x000000f70300720c */ /* 0x000fc40003fc6270 */
[----:B------:R-:W-:Y:S02]  /*ff00*/  FMNMX3.FTZ R8, R8, R35, R36, !PT ;  /* 0x0000002308087276 */ /* 0x000fe40007810024 */
[----:B------:R-:W-:Y:S02]  /*ff10*/  FSEL R224, R224, -INF , !P1 ;  /* 0xff800000e0e07808 */ /* 0x000fe40004800000 */
[----:B------:R-:W-:Y:S02]  /*ff20*/  FSEL R225, R225, -INF , !P0 ;  /* 0xff800000e1e17808 */ /* 0x000fe40004000000 */
[----:B------:R-:W-:Y:S02]  /*ff30*/  FMNMX3.FTZ R9, R9, R132, R89, !PT ;  /* 0x0000008409097276 */ /* 0x000fe40007810059 */
[----:B------:R-:W-:Y:S02]  /*ff40*/  ISETP.GE.AND P1, PT, R4, R247, PT ;  /* 0x000000f70400720c */ /* 0x000fe40003f26270 */
[----:B------:R-:W-:-:S02]  /*ff50*/  FMNMX3.FTZ R7, R7, R113, R112, !PT ;  /* 0x0000007107077276 */ /* 0x000fc40007810070 */
[----:B------:R-:W-:Y:S02]  /*ff60*/  FSEL R221, R221, -INF , !P6 ;  /* 0xff800000dddd7808 */ /* 0x000fe40007000000 */
[----:B------:R-:W-:Y:S02]  /*ff70*/  FMNMX3.FTZ R8, R8, R33, R34, !PT ;  /* 0x0000002108087276 */ /* 0x000fe40007810022 */
[----:B------:R-:W-:Y:S02]  /*ff80*/  ISETP.GT.AND P6, PT, R2, R4, PT ;  /* 0x000000040200720c */ /* 0x000fe40003fc4270 */
[----:B------:R-:W-:Y:S02]  /*ff90*/  ISETP.GE.AND P0, PT, R5, R248, PT ;  /* 0x000000f80500720c */ /* 0x000fe40003f06270 */
[----:B------:R-:W-:Y:S02]  /*ffa0*/  MOV R103, R48 ;  /* 0x0000003000677202 */ /* 0x000fe40000000f00 */
[----:B------:R-:W-:-:S02]  /*ffb0*/  FMNMX3.FTZ R5, R9, R224, R225, !PT ;  /* 0x000000e009057276 */ /* 0x000fc400078100e1 */
[----:B------:R-:W-:Y:S02]  /*ffc0*/  FSEL R130, R200, -INF , !P1 ;  /* 0xff800000c8827808 */ /* 0x000fe40004800000 */
[----:B------:R-:W-:Y:S02]  /*ffd0*/  FMNMX3.FTZ R7, R7, R101, R100, !PT ;  /* 0x0000006507077276 */ /* 0x000fe40007810064 */
[----:B------:R-:W-:Y:S02]  /*ffe0*/  FMNMX3.FTZ R8, R8, R31, R32, !PT ;  /* 0x0000001f08087276 */ /* 0x000fe40007810020 */
[----:B------:R-:W-:Y:S02]  /*fff0*/  ISETP.GE.AND P1, PT, R4, R248, PT ;  /* 0x000000f80400720c */ /* 0x000fe40003f26270 */
[----:B------:R-:W-:Y:S02]  /*10000*/  FMNMX3.FTZ R7, R7, R103, R111, !PT ;  /* 0x0000006707077276 */ /* 0x000fe4000781006f */
[----:B------:R-:W-:-:S02]  /*10010*/  FMNMX3.FTZ R8, R8, R20, R131, !PT ;  /* 0x0000001408087276 */ /* 0x000fc40007810083 */
[----:B------:R-:W-:Y:S02]  /*10020*/  FSEL R210, R17, -INF , !P5 ;  /* 0xff80000011d27808 */ /* 0x000fe40006800000 */
[----:B------:R-:W-:Y:S01]  /*10030*/  ISETP.GT.AND P5, PT, R2, R3, PT ;  /* 0x000000030200720c */ /* 0x000fe20003fa4270 */
[----:B------:R-:W-:Y:S01]  /*10040*/  STL [R1+0x104], R247 ;  /* 0x000104f701007387 */ /* 0x000fe20000100800 */
[----:B------:R-:W-:Y:S02]  /*10050*/  FMNMX3.FTZ R4, R7, R29, R30, !PT ;  /* 0x0000001d07047276 */ /* 0x000fe4000781001e */
[----:B------:R-:W-:Y:S01]  /*10060*/  FMNMX3.FTZ R7, R8, R130, R221, !PT ;  /* 0x0000008208077276 */ /* 0x000fe200078100dd */
[----:B------:R-:W-:Y:S04]  /*10070*/  STL [R1+0x108], R248 ;  /* 0x000108f801007387 */ /* 0x000fe80000100800 */
[----:B------:R-:W1:Y:S01]  /*10080*/  SHFL.BFLY PT, R11, R5, 0x2, 0x1f ;  /* 0x0c401f00050b7f89 */ /* 0x000e6200000e0000 */
[----:B----4-:R-:W-:-:S05]  /*10090*/  FMNMX.FTZ R6, R12, R10, !PT ;  /* 0x0000000a0c067209 */ /* 0x010fca0007810000 */
[----:B------:R-:W4:Y:S01]  /*100a0*/  SHFL.BFLY PT, R12, R6, 0x1, 0x1f ;  /* 0x0c201f00060c7f89 */ /* 0x000f2200000e0000 */
[----:B------:R-:W-:Y:S02]  /*100b0*/  FSEL R126, R18, -INF , !P4 ;  /* 0xff800000127e7808 */ /* 0x000fe40006000000 */
[----:B------:R-:W-:Y:S01]  /*100c0*/  FSEL R125, R16, -INF , !P0 ;  /* 0xff800000107d7808 */ /* 0x000fe20004000000 */
[----:B------:R-:W-:Y:S01]  /*100d0*/  SHFL.BFLY PT, R10, R7, 0x2, 0x1f ;  /* 0x0c401f00070a7f89 */ /* 0x000fe200000e0000 */
[----:B-1----:R-:W-:Y:S02]  /*100e0*/  FMNMX.FTZ R2, R5, R11, !PT ;  /* 0x0000000b05027209 */ /* 0x002fe40007810000 */
[----:B--2---:R-:W-:-:S04]  /*100f0*/  FSEL R9, R19, -INF , !P6 ;  /* 0xff80000013097808 */ /* 0x004fc80007000000 */
[----:B------:R-:W-:Y:S02]  /*10100*/  FSEL R0, R9, -INF , !P1 ;  /* 0xff80000009007808 */ /* 0x000fe40004800000 */
[----:B---3--:R-:W-:-:S03]  /*10110*/  FSEL R8, R15, -INF , !P5 ;  /* 0xff8000000f087808 */ /* 0x008fc60006800000 */
[----:B------:R-:W-:Y:S04]  /*10120*/  STL [R1+0xb4], R0 ;  /* 0x0000b40001007387 */ /* 0x000fe80000100800 */
[----:B------:R-:W2:Y:S01]  /*10130*/  LDL.LU R15, [R1+0xe0] ;  /* 0x0000e000010f7983 */ /* 0x000ea20000300800 */
[----:B------:R-:W-:Y:S02]  /*10140*/  ISETP.GE.AND P6, PT, R3, R248, PT ;  /* 0x000000f80300720c */ /* 0x000fe40003fc6270 */
[----:B------:R-:W-:Y:S01]  /*10150*/  FMNMX3.FTZ R3, R4, R27, R28, !PT ;  /* 0x0000001b04037276 */ /* 0x000fe2000781001c */
[----:B------:R-:W1:Y:S03]  /*10160*/  SHFL.BFLY PT, R11, R2, 0x1, 0x1f ;  /* 0x0c201f00020b7f89 */ /* 0x000e6600000e0000 */
[----:B------:R-:W-:-:S04]  /*10170*/  FMNMX3.FTZ R3, R3, R25, R26, !PT ;  /* 0x0000001903037276 */ /* 0x000fc8000781001a */
[----:B------:R-:W-:Y:S02]  /*10180*/  FMNMX3.FTZ R4, R3, R24, R210, !PT ;  /* 0x0000001803047276 */ /* 0x000fe400078100d2 */
[----:B----4-:R-:W-:Y:S02]  /*10190*/  FMNMX.FTZ R203, R6, R12, !PT ;  /* 0x0000000c06cb7209 */ /* 0x010fe40007810000 */
[----:B------:R-:W-:Y:S02]  /*101a0*/  FSEL R248, R8, -INF , !P6 ;  /* 0xff80000008f87808 */ /* 0x000fe40007000000 */
[----:B------:R-:W-:Y:S01]  /*101b0*/  FMNMX3.FTZ R4, R4, R126, R125, !PT ;  /* 0x0000007e04047276 */ /* 0x000fe2000781007d */
[C---:B------:R-:W-:Y:S01]  /*101c0*/  FMUL.FTZ R3, R203.reuse, UR7 ;  /* 0x00000007cb037c20 */ /* 0x040fe20008410000 */
[----:B------:R-:W-:Y:S02]  /*101d0*/  FSETP.NEU.FTZ.AND P0, PT, R203, -INF , PT ;  /* 0xff800000cb00780b */ /* 0x000fe40003f1d000 */
[----:B------:R-:W-:-:S02]  /*101e0*/  FMNMX3.FTZ R4, R4, R0, R248, !PT ;  /* 0x0000000004047276 */ /* 0x000fc400078100f8 */
[----:B------:R-:W-:-:S03]  /*101f0*/  FSEL R3, R3, RZ, P0 ;  /* 0x000000ff03037208 */ /* 0x000fc60000000000 */
[----:B------:R-:W3:Y:S02]  /*10200*/  SHFL.BFLY PT, R8, R4, 0x2, 0x1f ;  /* 0x0c401f0004087f89 */ /* 0x000ee400000e0000 */
[--C-:B------:R-:W-:Y:S01]  /*10210*/  FFMA.FTZ R5, R91, UR7, -R3.reuse ;  /* 0x000000075b057c23 */ /* 0x100fe20008010803 */
[----:B------:R-:W-:Y:S01]  /*10220*/  FFMA.FTZ R6, R39, UR7, -R3 ;  /* 0x0000000727067c23 */ /* 0x000fe20008010803 */
[----:B-1----:R-:W-:Y:S01]  /*10230*/  FMNMX.FTZ R202, R2, R11, !PT ;  /* 0x0000000b02ca7209 */ /* 0x002fe20007810000 */
[----:B------:R-:W1:Y:S01]  /*10240*/  S2R R19, SR_TID.X ;  /* 0x0000000000137919 */ /* 0x000e620000002100 */
[----:B------:R4:W-:Y:S02]  /*10250*/  MUFU.EX2 R124, R5 ;  /* 0x00000005007c7308 */ /* 0x0009e40000000800 */
[C---:B------:R-:W-:Y:S01]  /*10260*/  FSETP.NEU.FTZ.AND P5, PT, R202.reuse, -INF , PT ;  /* 0xff800000ca00780b */ /* 0x040fe20003fbd000 */
[----:B------:R-:W-:Y:S01]  /*10270*/  FMUL.FTZ R2, R202, UR7 ;  /* 0x00000007ca027c20 */ /* 0x000fe20008410000 */
[----:B------:R-:W2:Y:S04]  /*10280*/  LDL.LU R91, [R1+0x28] ;  /* 0x00002800015b7983 */ /* 0x000ea80000300800 */
[----:B------:R3:W-:Y:S01]  /*10290*/  MUFU.EX2 R247, R6 ;  /* 0x0000000600f77308 */ /* 0x0007e20000000800 */
[----:B------:R-:W-:-:S02]  /*102a0*/  FSEL R2, R2, RZ, P5 ;  /* 0x000000ff02027208 */ /* 0x000fc40002800000 */
[----:B----4-:R-:W-:-:S05]  /*102b0*/  FMNMX.FTZ R5, R7, R10, !PT ;  /* 0x0000000a07057209 */ /* 0x010fca0007810000 */
[----:B------:R-:W4:Y:S01]  /*102c0*/  SHFL.BFLY PT, R7, R5, 0x1, 0x1f ;  /* 0x0c201f0005077f89 */ /* 0x000f2200000e0000 */
[----:B---3--:R-:W-:-:S04]  /*102d0*/  FFMA.FTZ R6, R94, UR7, -R3 ;  /* 0x000000075e067c23 */ /* 0x008fc80008010803 */
[----:B------:R3:W-:Y:S01]  /*102e0*/  MUFU.EX2 R242, R6 ;  /* 0x0000000600f27308 */ /* 0x0007e20000000800 */
[----:B------:R-:W-:Y:S01]  /*102f0*/  FMNMX.FTZ R4, R4, R8, !PT ;  /* 0x0000000804047209 */ /* 0x000fe20007810000 */
[----:B---3--:R-:W-:-:S06]  /*10300*/  FFMA.FTZ R6, R40, UR7, -R3 ;  /* 0x0000000728067c23 */ /* 0x008fcc0008010803 */
[----:B------:R3:W-:Y:S01]  /*10310*/  MUFU.EX2 R115, R6 ;  /* 0x0000000600737308 */ /* 0x0007e20000000800 */
[----:B----4-:R-:W-:Y:S01]  /*10320*/  FMNMX.FTZ R201, R5, R7, !PT ;  /* 0x0000000705c97209 */ /* 0x010fe20007810000 */
[----:B---3--:R-:W-:-:S06]  /*10330*/  FFMA.FTZ R6, R99, UR7, -R2 ;  /* 0x0000000763067c23 */ /* 0x008fcc0008010802 */
[----:B------:R3:W-:Y:S01]  /*10340*/  MUFU.EX2 R106, R6 ;  /* 0x00000006006a7308 */ /* 0x0007e20000000800 */
[C---:B------:R-:W-:Y:S01]  /*10350*/  FMUL.FTZ R13, R201.reuse, UR7 ;  /* 0x00000007c90d7c20 */ /* 0x040fe20008410000 */
[----:B---3--:R-:W3:Y:S01]  /*10360*/  SHFL.BFLY PT, R6, R4, 0x1, 0x1f ;  /* 0x0c201f0004067f89 */ /* 0x008ee200000e0000 */
[----:B------:R-:W-:-:S04]  /*10370*/  FSETP.NEU.FTZ.AND P4, PT, R201, -INF , PT ;  /* 0xff800000c900780b */ /* 0x000fc80003f9d000 */
[----:B------:R-:W-:Y:S02]  /*10380*/  FSEL R13, R13, RZ, P4 ;  /* 0x000000ff0d0d7208 */ /* 0x000fe40002000000 */
[----:B---3--:R-:W-:-:S03]  /*10390*/  FMNMX.FTZ R200, R4, R6, !PT ;  /* 0x0000000604c87209 */ /* 0x008fc60007810000 */
[----:B------:R-:W-:-:S04]  /*103a0*/  FFMA.FTZ R4, R102, UR7, -R13 ;  /* 0x0000000766047c23 */ /* 0x000fc8000801080d */
[----:B------:R3:W-:Y:S01]  /*103b0*/  MUFU.EX2 R250, R4 ;  /* 0x0000000400fa7308 */ /* 0x0007e20000000800 */
[C---:B------:R-:W-:Y:S01]  /*103c0*/  FMUL.FTZ R12, R200.reuse, UR7 ;  /* 0x00000007c80c7c20 */ /* 0x040fe20008410000 */
[----:B------:R-:W-:-:S04]  /*103d0*/  FSETP.NEU.FTZ.AND P1, PT, R200, -INF , PT ;  /* 0xff800000c800780b */ /* 0x000fc80003f3d000 */
[----:B------:R-:W-:Y:S01]  /*103e0*/  FSEL R12, R12, RZ, P1 ;  /* 0x000000ff0c0c7208 */ /* 0x000fe20000800000 */
[----:B---3--:R-:W-:-:S04]  /*103f0*/  FFMA.FTZ R4, R110, UR7, -R13 ;  /* 0x000000076e047c23 */ /* 0x008fc8000801080d */
[----:B------:R3:W-:Y:S01]  /*10400*/  MUFU.EX2 R83, R4 ;  /* 0x0000000400537308 */ /* 0x0007e20000000800 */
[----:B------:R-:W-:Y:S01]  /*10410*/  FFMA.FTZ R5, R95, UR7, -R2 ;  /* 0x000000075f057c23 */ /* 0x000fe20008010802 */
[----:B---3--:R-:W-:-:S06]  /*10420*/  FFMA.FTZ R4, R41, UR7, -R13 ;  /* 0x0000000729047c23 */ /* 0x008fcc000801080d */
[----:B------:R3:W-:Y:S01]  /*10430*/  MUFU.EX2 R0, R4 ;  /* 0x0000000400007308 */ /* 0x0007e20000000800 */
[----:B-1----:R-:W-:-:S07]  /*10440*/  SHF.L.U32 R19, R19, 0x6, RZ ;  /* 0x0000000613137819 */ /* 0x002fce00000006ff */
[----:B------:R1:W-:Y:S01]  /*10450*/  MUFU.EX2 R249, R5 ;  /* 0x0000000500f97308 */ /* 0x0003e20000000800 */
[----:B---3--:R-:W-:-:S07]  /*10460*/  FFMA.FTZ R4, R114, UR7, -R12 ;  /* 0x0000000772047c23 */ /* 0x008fce000801080c */
[----:B------:R3:W-:Y:S01]  /*10470*/  MUFU.EX2 R104, R4 ;  /* 0x0000000400687308 */ /* 0x0007e20000000800 */
[----:B-1----:R-:W-:-:S07]  /*10480*/  FFMA.FTZ R5, R42, UR7, -R2 ;  /* 0x000000072a057c23 */ /* 0x002fce0008010802 */
        /* <DEDUP_REMOVED lines=9> */
[----:B---3--:R-:W-:-:S05]  /*10520*/  FSEL R4, R202, RZ, P5 ;  /* 0x000000ffca047208 */ /* 0x008fca0002800000 */
[----:B------:R-:W-:Y:S01]  /*10530*/  FADD.FTZ R4, R69, -R4 ;  /* 0x8000000445047221 */ /* 0x000fe20000010000 */
[----:B-1----:R-:W-:-:S03]  /*10540*/  FSEL R5, R203, RZ, P0 ;  /* 0x000000ffcb057208 */ /* 0x002fc60000000000 */
[----:B------:R-:W-:Y:S01]  /*10550*/  FMUL.FTZ R35, R4, UR7 ;  /* 0x0000000704237c20 */ /* 0x000fe20008410000 */
[----:B------:R-:W-:-:S05]  /*10560*/  FSEL R4, R200, RZ, P1 ;  /* 0x000000ffc8047208 */ /* 0x000fca0000800000 */
[----:B------:R-:W-:Y:S01]  /*10570*/  FADD.FTZ R4, R68, -R4 ;  /* 0x8000000444047221 */ /* 0x000fe20000010000 */
[----:B--2---:R-:W-:-:S04]  /*10580*/  LOP3.LUT R6, R15, 0x200, R19, 0xf8, !PT ;  /* 0x000002000f067812 */ /* 0x004fc800078ef813 */
[----:B------:R-:W-:Y:S01]  /*10590*/  LEA R59, R6, UR5, 0x1 ;  /* 0x00000005063b7c11 */ /* 0x000fe2000f8e08ff */
[----:B------:R-:W-:Y:S01]  /*105a0*/  FADD.FTZ R6, R80, -R5 ;  /* 0x8000000550067221 */ /* 0x000fe20000010000 */
[----:B------:R-:W-:-:S03]  /*105b0*/  FSEL R5, R201, RZ, P4 ;  /* 0x000000ffc9057208 */ /* 0x000fc60002000000 */
[----:B------:R-:W1:Y:S01]  /*105c0*/  LDSM.16.MT88.4 R20, [R59+0x8000] ;  /* 0x008000003b14783b */ /* 0x000e620000004200 */
[----:B------:R-:W-:Y:S01]  /*105d0*/  FMUL.FTZ R4, R4, UR7 ;  /* 0x0000000704047c20 */ /* 0x000fe20008410000 */
[----:B------:R-:W-:-:S03]  /*105e0*/  FADD.FTZ R5, R70, -R5 ;  /* 0x8000000546057221 */ /* 0x000fc60000010000 */
[----:B------:R2:W3:Y:S01]  /*105f0*/  MUFU.EX2 R32, R4 ;  /* 0x0000000400207308 */ /* 0x0004e20000000800 */
[----:B------:R-:W-:-:S07]  /*10600*/  FMUL.FTZ R5, R5, UR7 ;  /* 0x0000000705057c20 */ /* 0x000fce0008410000 */
[----:B------:R-:W4:Y:S01]  /*10610*/  MUFU.EX2 R34, R5 ;  /* 0x0000000500227308 */ /* 0x000f220000000800 */
[----:B--2---:R-:W-:-:S07]  /*10620*/  FFMA.FTZ R4, R127, UR7, -R12 ;  /* 0x000000077f047c23 */ /* 0x004fce000801080c */
[----:B------:R2:W1:Y:S01]  /*10630*/  MUFU.EX2 R240, R4 ;  /* 0x0000000400f07308 */ /* 0x0004620000000800 */
[----:B------:R-:W-:Y:S01]  /*10640*/  FMUL.FTZ R6, R6, UR7 ;  /* 0x0000000706067c20 */ /* 0x000fe20008410000 */
[-C--:B---3--:R-:W-:Y:S01]  /*10650*/  FMUL.FTZ R170, R170, R32.reuse ;  /* 0x00000020aaaa7220 */ /* 0x088fe20000410000 */
[----:B------:R-:W-:Y:S01]  /*10660*/  FMUL.FTZ R171, R171, R32 ;  /* 0x00000020abab7220 */ /* 0x000fe20000410000 */
[-C--:B----4-:R-:W-:Y:S01]  /*10670*/  FMUL.FTZ R168, R168, R34.reuse ;  /* 0x00000022a8a87220 */ /* 0x090fe20000410000 */
[----:B------:R-:W-:Y:S01]  /*10680*/  FMUL.FTZ R169, R169, R34 ;  /* 0x00000022a9a97220 */ /* 0x000fe20000410000 */
[----:B------:R-:W-:Y:S02]  /*10690*/  F2FP.F16.F32.PACK_AB R5, R243, R104 ;  /* 0x00000068f305723e */ /* 0x000fe400000000ff */
[----:B------:R3:W4:Y:S01]  /*106a0*/  MUFU.EX2 R15, R6 ;  /* 0x00000006000f7308 */ /* 0x0007220000000800 */
[----:B--2---:R-:W-:Y:S02]  /*106b0*/  F2FP.F16.F32.PACK_AB R4, R250, R105 ;  /* 0x00000069fa04723e */ /* 0x004fe400000000ff */
[----:B-1----:R-:W-:-:S02]  /*106c0*/  F2FP.F16.F32.PACK_AB R7, R240, R82 ;  /* 0x00000052f007723e */ /* 0x002fc400000000ff */
[----:B---3--:R-:W-:-:S07]  /*106d0*/  F2FP.F16.F32.PACK_AB R6, R0, R83 ;  /* 0x000000530006723e */ /* 0x008fce00000000ff */
[----:B------:R-:W-:Y:S01]  /*106e0*/  HMMA.16816.F32 R36, R4, R20, R168 ;  /* 0x000000140424723c */ /* 0x000fe200000018a8 */
[----:B------:R-:W2:Y:S01]  /*106f0*/  LDL.LU R169, [R1+0xbc] ;  /* 0x0000bc0001a97983 */ /* 0x000ea20000300800 */
[----:B------:R-:W1:Y:S01]  /*10700*/  MUFU.EX2 R35, R35 ;  /* 0x0000002300237308 */ /* 0x000e620000000800 */
[----:B------:R-:W-:Y:S01]  /*10710*/  MOV R118, R9 ;  /* 0x0000000900767202 */ /* 0x000fe20000000f00 */
[-C--:B----4-:R-:W-:Y:S01]  /*10720*/  FMUL.FTZ R164, R164, R15.reuse ;  /* 0x0000000fa4a47220 */ /* 0x090fe20000410000 */
[----:B------:R-:W-:Y:S01]  /*10730*/  F2FP.F16.F32.PACK_AB R8, R247, R124 ;  /* 0x0000007cf708723e */ /* 0x000fe200000000ff */
[----:B------:R-:W-:Y:S01]  /*10740*/  FMUL.FTZ R165, R165, R15 ;  /* 0x0000000fa5a57220 */ /* 0x000fe20000410000 */
[----:B------:R-:W-:Y:S02]  /*10750*/  F2FP.F16.F32.PACK_AB R9, R249, R106 ;  /* 0x0000006af909723e */ /* 0x000fe400000000ff */
[----:B------:R-:W-:Y:S02]  /*10760*/  F2FP.F16.F32.PACK_AB R10, R115, R242 ;  /* 0x000000f2730a723e */ /* 0x000fe400000000ff */
[----:B------:R-:W-:-:S02]  /*10770*/  F2FP.F16.F32.PACK_AB R11, R118, R234 ;  /* 0x000000ea760b723e */ /* 0x000fc400000000ff */
[----:B------:R-:W-:Y:S01]  /*10780*/  IADD3 R14, PT, PT, R59, 0x8000, RZ ;  /* 0x000080003b0e7810 */ /* 0x000fe20007ffe0ff */
[-C--:B-1----:R-:W-:Y:S01]  /*10790*/  FMUL.FTZ R166, R166, R35.reuse ;  /* 0x00000023a6a67220 */ /* 0x082fe20000410000 */
[----:B------:R-:W-:Y:S01]  /*107a0*/  FMUL.FTZ R167, R167, R35 ;  /* 0x00000023a7a77220 */ /* 0x000fe20000410000 */
[----:B------:R-:W-:Y:S02]  /*107b0*/  IADD3 R33, PT, PT, R59, 0x8040, RZ ;  /* 0x000080403b217810 */ /* 0x000fe40007ffe0ff */
[----:B------:R-:W-:-:S04]  /*107c0*/  @P2 IADD3 R33, PT, PT, R14, -0x40, RZ ;  /* 0xffffffc00e212810 */ /* 0x000fc80007ffe0ff */
[----:B------:R-:W-:Y:S01]  /*107d0*/  HMMA.16816.F32 R72, R8, R20, R164 ;  /* 0x000000140848723c */ /* 0x000fe200000018a4 */
[----:B------:R-:W-:Y:S01]  /*107e0*/  SEL R20, R238, 0xffffffe0, !P3 ;  /* 0xffffffe0ee147807 */ /* 0x000fe20005800000 */
[----:B------:R-:W1:Y:S03]  /*107f0*/  LDSM.16.MT88.4 R24, [R33] ;  /* 0x000000002118783b */ /* 0x000e660000004200 */
[----:B------:R-:W-:Y:S01]  /*10800*/  IADD3 R164, PT, PT, R20, R59, RZ ;  /* 0x0000003b14a47210 */ /* 0x000fe20007ffe0ff */
[-C--:B------:R-:W-:Y:S01]  /*10810*/  FMUL.FTZ R172, R172, R34.reuse ;  /* 0x00000022acac7220 */ /* 0x080fe20000410000 */
[----:B------:R-:W-:Y:S01]  /*10820*/  IADD3 R165, PT, PT, R20, R33, RZ ;  /* 0x0000002114a57210 */ /* 0x000fe20007ffe0ff */
[-C--:B------:R-:W-:Y:S01]  /*10830*/  FMUL.FTZ R173, R173, R34.reuse ;  /* 0x00000022adad7220 */ /* 0x080fe20000410000 */
[----:B------:R-:W-:Y:S01]  /*10840*/  FMUL.FTZ R176, R176, R34 ;  /* 0x00000022b0b07220 */ /* 0x000fe20000410000 */
[----:B------:R-:W3:Y:S04]  /*10850*/  LDSM.16.MT88.4 R16, [R164+0x8000] ;  /* 0x00800000a410783b */ /* 0x000ee80000004200 */
[----:B------:R-:W4:Y:S01]  /*10860*/  LDSM.16.MT88.4 R28, [R165] ;  /* 0x00000000a51c783b */ /* 0x000f220000004200 */
[-C--:B------:R-:W-:Y:S01]  /*10870*/  FMUL.FTZ R174, R174, R32.reuse ;  /* 0x00000020aeae7220 */ /* 0x080fe20000410000 */
[----:B------:R-:W-:Y:S01]  /*10880*/  FMUL.FTZ R175, R175, R32 ;  /* 0x00000020afaf7220 */ /* 0x000fe20000410000 */
[-C--:B------:R-:W-:Y:S01]  /*10890*/  FMUL.FTZ R177, R177, R34.reuse ;  /* 0x00000022b1b17220 */ /* 0x080fe20000410000 */
[-C--:B------:R-:W-:Y:S01]  /*108a0*/  FMUL.FTZ R180, R180, R34.reuse ;  /* 0x00000022b4b47220 */ /* 0x080fe20000410000 */
[----:B------:R-:W-:Y:S01]  /*108b0*/  FMUL.FTZ R181, R181, R34 ;  /* 0x00000022b5b57220 */ /* 0x000fe20000410000 */
[-C--:B------:R-:W-:Y:S01]  /*108c0*/  FMUL.FTZ R178, R178, R32.reuse ;  /* 0x00000020b2b27220 */ /* 0x080fe20000410000 */
[-C--:B------:R-:W-:Y:S01]  /*108d0*/  FMUL.FTZ R179, R179, R32.reuse ;  /* 0x00000020b3b37220 */ /* 0x080fe20000410000 */
[-C--:B------:R-:W-:Y:S01]  /*108e0*/  FMUL.FTZ R182, R182, R32.reuse ;  /* 0x00000020b6b67220 */ /* 0x080fe20000410000 */
[----:B------:R-:W-:Y:S01]  /*108f0*/  FMUL.FTZ R183, R183, R32 ;  /* 0x00000020b7b77220 */ /* 0x000fe20000410000 */
        /* <DEDUP_REMOVED lines=16> */
[C---:B------:R-:W-:Y:S01]  /*10a00*/  HMMA.16816.F32 R44, R4.reuse, R22, R172 ;  /* 0x00000016042c723c */ /* 0x040fe200000018ac */
[-C--:B------:R-:W-:Y:S01]  /*10a10*/  FMUL.FTZ R144, R144, R15.reuse ;  /* 0x0000000f90907220 */ /* 0x080fe20000410000 */
[----:B------:R-:W-:Y:S01]  /*10a20*/  FMUL.FTZ R145, R145, R15 ;  /* 0x0000000f91917220 */ /* 0x000fe20000410000 */
[-C--:B------:R-:W-:Y:S01]  /*10a30*/  FMUL.FTZ R146, R146, R35.reuse ;  /* 0x0000002392927220 */ /* 0x080fe20000410000 */
[----:B------:R-:W-:Y:S01]  /*10a40*/  FMUL.FTZ R147, R147, R35 ;  /* 0x0000002393937220 */ /* 0x000fe20000410000 */
[-C--:B------:R-:W-:Y:S01]  /*10a50*/  FMUL.FTZ R156, R156, R15.reuse ;  /* 0x0000000f9c9c7220 */ /* 0x080fe20000410000 */
[----:B------:R-:W-:Y:S01]  /*10a60*/  FMUL.FTZ R157, R157, R15 ;  /* 0x0000000f9d9d7220 */ /* 0x000fe20000410000 */
[-C--:B------:R-:W-:Y:S01]  /*10a70*/  FMUL.FTZ R158, R158, R35.reuse ;  /* 0x000000239e9e7220 */ /* 0x080fe20000410000 */
[C---:B-1----:R-:W-:Y:S01]  /*10a80*/  HMMA.16816.F32 R48, R4.reuse, R24, R184 ;  /* 0x000000180430723c */ /* 0x042fe200000018b8 */
[----:B------:R-:W-:Y:S01]  /*10a90*/  FMUL.FTZ R159, R159, R35 ;  /* 0x000000239f9f7220 */ /* 0x000fe20000410000 */
[-C--:B------:R-:W-:Y:S01]  /*10aa0*/  FMUL.FTZ R160, R160, R15.reuse ;  /* 0x0000000fa0a07220 */ /* 0x080fe20000410000 */
[----:B------:R-:W-:Y:S01]  /*10ab0*/  FMUL.FTZ R161, R161, R15 ;  /* 0x0000000fa1a17220 */ /* 0x000fe20000410000 */
[-C--:B------:R-:W-:Y:S01]  /*10ac0*/  FMUL.FTZ R162, R162, R35.reuse ;  /* 0x00000023a2a27220 */ /* 0x080fe20000410000 */
[----:B------:R-:W-:Y:S01]  /*10ad0*/  FMUL.FTZ R163, R163, R35 ;  /* 0x00000023a3a37220 */ /* 0x000fe20000410000 */
[-C--:B------:R-:W-:Y:S01]  /*10ae0*/  FMUL.FTZ R140, R140, R15.reuse ;  /* 0x0000000f8c8c7220 */ /* 0x080fe20000410000 */
[----:B------:R-:W-:Y:S01]  /*10af0*/  FMUL.FTZ R141, R141, R15 ;  /* 0x0000000f8d8d7220 */ /* 0x000fe20000410000 */
[C---:B---3--:R-:W-:Y:S01]  /*10b00*/  HMMA.16816.F32 R40, R4.reuse, R16, R176 ;  /* 0x000000100428723c */ /* 0x048fe200000018b0 */
[-C--:B------:R-:W-:Y:S01]  /*10b10*/  FMUL.FTZ R142, R142, R35.reuse ;  /* 0x000000238e8e7220 */ /* 0x080fe20000410000 */
[----:B------:R-:W-:Y:S01]  /*10b20*/  FMUL.FTZ R143, R143, R35 ;  /* 0x000000238f8f7220 */ /* 0x000fe20000410000 */
[-C--:B------:R-:W-:Y:S01]  /*10b30*/  FMUL.FTZ R136, R136, R15.reuse ;  /* 0x0000000f88887220 */ /* 0x080fe20000410000 */
[----:B------:R-:W-:Y:S01]  /*10b40*/  FMUL.FTZ R137, R137, R15 ;  /* 0x0000000f89897220 */ /* 0x000fe20000410000 */
[-C--:B------:R-:W-:Y:S01]  /*10b50*/  FMUL.FTZ R138, R138, R35.reuse ;  /* 0x000000238a8a7220 */ /* 0x080fe20000410000 */
[----:B------:R-:W-:Y:S01]  /*10b60*/  FMUL.FTZ R139, R139, R35 ;  /* 0x000000238b8b7220 */ /* 0x000fe20000410000 */
[-C--:B------:R-:W-:Y:S01]  /*10b70*/  FMUL.FTZ R152, R152, R15.reuse ;  /* 0x0000000f98987220 */ /* 0x080fe20000410000 */
[C---:B------:R-:W-:Y:S01]  /*10b80*/  HMMA.16816.F32 R52, R4.reuse, R18, R180 ;  /* 0x000000120434723c */ /* 0x040fe200000018b4 */
        /* <DEDUP_REMOVED lines=8> */
[----:B------:R-:W3:Y:S07]  /*10c10*/  LDL.LU R166, [R1+0xc4] ;  /* 0x0000c40001a67983 */ /* 0x000eee0000300800 */
[C---:B----4-:R-:W-:Y:S08]  /*10c20*/  HMMA.16816.F32 R68, R4.reuse, R28, R192 ;  /* 0x0000001c0444723c */ /* 0x050ff000000018c0 */
[----:B------:R-:W-:Y:S01]  /*10c30*/  HMMA.16816.F32 R64, R4, R30, R196 ;  /* 0x0000001e0440723c */ /* 0x000fe200000018c4 */
[----:B------:R-:W-:-:S04]  /*10c40*/  FFMA.FTZ R4, R212, UR7, -R3 ;  /* 0x00000007d4047c23 */ /* 0x000fc80008010803 */
[----:B------:R1:W-:Y:S02]  /*10c50*/  MUFU.EX2 R173, R4 ;  /* 0x0000000400ad7308 */ /* 0x0003e40000000800 */
[----:B-1----:R-:W-:-:S06]  /*10c60*/  FFMA.FTZ R4, R207, UR7, -R3 ;  /* 0x00000007cf047c23 */ /* 0x002fcc0008010803 */
[----:B------:R1:W4:Y:S01]  /*10c70*/  MUFU.EX2 R183, R4 ;  /* 0x0000000400b77308 */ /* 0x0003220000000800 */
[----:B------:R-:W-:Y:S01]  /*10c80*/  HMMA.16816.F32 R144, R8, R22, R144 ;  /* 0x000000160890723c */ /* 0x000fe20000001890 */
[----:B------:R-:W2:Y:S01]  /*10c90*/  LDSM.16.MT88.4 R20, [R33+0x800] ;  /* 0x000800002114783b */ /* 0x000ea20000004200 */
[----:B-1----:R-:W-:-:S05]  /*10ca0*/  FFMA.FTZ R4, R133, UR7, -R3 ;  /* 0x0000000785047c23 */ /* 0x002fca0008010803 */
[----:B------:R1:W-:Y:S02]  /*10cb0*/  MUFU.EX2 R185, R4 ;  /* 0x0000000400b97308 */ /* 0x0003e40000000800 */
[----:B-1----:R-:W-:-:S06]  /*10cc0*/  FFMA.FTZ R4, R128, UR7, -R3 ;  /* 0x0000000780047c23 */ /* 0x002fcc0008010803 */
[----:B------:R1:W-:Y:S02]  /*10cd0*/  MUFU.EX2 R192, R4 ;  /* 0x0000000400c07308 */ /* 0x0003e40000000800 */
[----:B-1----:R-:W-:-:S06]  /*10ce0*/  FFMA.FTZ R4, R217, UR7, -R2 ;  /* 0x00000007d9047c23 */ /* 0x002fcc0008010802 */
[----:B------:R1:W-:Y:S02]  /*10cf0*/  MUFU.EX2 R171, R4 ;  /* 0x0000000400ab7308 */ /* 0x0003e40000000800 */
[----:B-1----:R-:W-:-:S06]  /*10d00*/  FFMA.FTZ R4, R209, UR7, -R2 ;  /* 0x00000007d1047c23 */ /* 0x002fcc0008010802 */
[----:B------:R1:W2:Y:S01]  /*10d10*/  MUFU.EX2 R181, R4 ;  /* 0x0000000400b57308 */ /* 0x0002a20000000800 */
[----:B------:R-:W-:Y:S01]  /*10d20*/  HMMA.16816.F32 R156, R8, R24, R156 ;  /* 0x00000018089c723c */ /* 0x000fe2000000189c */
[----:B-1----:R-:W-:-:S06]  /*10d30*/  FFMA.FTZ R4, R134, UR7, -R2 ;  /* 0x0000000786047c23 */ /* 0x002fcc0008010802 */
[----:B------:R1:W-:Y:S02]  /*10d40*/  MUFU.EX2 R182, R4 ;  /* 0x0000000400b67308 */ /* 0x0003e40000000800 */
[----:B-1----:R-:W-:-:S06]  /*10d50*/  FFMA.FTZ R4, R129, UR7, -R2 ;  /* 0x0000000781047c23 */ /* 0x002fcc0008010802 */
[----:B------:R1:W2:Y:S01]  /*10d60*/  MUFU.EX2 R191, R4 ;  /* 0x0000000400bf7308 */ /* 0x0002a20000000800 */
[C---:B------:R-:W-:Y:S08]  /*10d70*/  HMMA.16816.F32 R160, R8.reuse, R16, R160 ;  /* 0x0000001008a0723c */ /* 0x040ff000000018a0 */
[----:B------:R-:W-:Y:S01]  /*10d80*/  HMMA.16816.F32 R140, R8, R18, R140 ;  /* 0x00000012088c723c */ /* 0x000fe2000000188c */
[----:B------:R-:W-:Y:S01]  /*10d90*/  LDSM.16.MT88.4 R16, [R165+0x800] ;  /* 0x00080000a510783b */ /* 0x000fe20000004200 */
[----:B-1----:R-:W-:-:S06]  /*10da0*/  FFMA.FTZ R4, R218, UR7, -R13 ;  /* 0x00000007da047c23 */ /* 0x002fcc000801080d */
[C---:B------:R-:W-:Y:S01]  /*10db0*/  HMMA.16816.F32 R136, R8.reuse, R26, R136 ;  /* 0x0000001a0888723c */ /* 0x040fe20000001888 */
[----:B------:R-:W-:Y:S01]  /*10dc0*/  LDSM.16.MT88.4 R24, [R164+0x8800] ;  /* 0x00880000a418783b */ /* 0x000fe20000004200 */
[----:B------:R1:W-:Y:S06]  /*10dd0*/  MUFU.EX2 R178, R4 ;  /* 0x0000000400b27308 */ /* 0x0003ec0000000800 */
[C---:B------:R-:W-:Y:S08]  /*10de0*/  HMMA.16816.F32 R152, R8.reuse, R28, R152 ;  /* 0x0000001c0898723c */ /* 0x040ff00000001898 */
[----:B------:R-:W-:Y:S01]  /*10df0*/  HMMA.16816.F32 R148, R8, R30, R148 ;  /* 0x0000001e0894723c */ /* 0x000fe20000001894 */
[----:B----4-:R-:W-:Y:S01]  /*10e00*/  F2FP.F16.F32.PACK_AB R8, R183, R173 ;  /* 0x000000adb708723e */ /* 0x010fe200000000ff */
[----:B--2---:R-:W-:Y:S01]  /*10e10*/  FFMA.FTZ R106, R169, R35, R106 ;  /* 0x00000023a96a7223 */ /* 0x004fe2000001006a */
[----:B-1----:R-:W-:Y:S01]  /*10e20*/  FFMA.FTZ R4, R213, UR7, -R13 ;  /* 0x00000007d5047c23 */ /* 0x002fe2000801080d */
[----:B------:R-:W-:Y:S01]  /*10e30*/  F2FP.F16.F32.PACK_AB R9, R181, R171 ;  /* 0x000000abb509723e */ /* 0x000fe200000000ff */
[----:B------:R-:W1:Y:S01]  /*10e40*/  LDSM.16.MT88.4 R28, [R59+0x8800] ;  /* 0x008800003b1c783b */ /* 0x000e620000004200 */
[----:B------:R-:W-:-:S02]  /*10e50*/  F2FP.F16.F32.PACK_AB R10, R192, R185 ;  /* 0x000000b9c00a723e */ /* 0x000fc400000000ff */
[----:B------:R-:W-:Y:S01]  /*10e60*/  F2FP.F16.F32.PACK_AB R11, R191, R182 ;  /* 0x000000b6bf0b723e */ /* 0x000fe200000000ff */
[----:B------:R2:W-:Y:S06]  /*10e70*/  MUFU.EX2 R179, R4 ;  /* 0x0000000400b37308 */ /* 0x0005ec0000000800 */
[----:B------:R-:W-:Y:S01]  /*10e80*/  HMMA.16816.F32 R76, R8, R20, R156 ;  /* 0x00000014084c723c */ /* 0x000fe2000000189c */
[----:B------:R-:W4:Y:S01]  /*10e90*/  LDL.LU R157, [R1+0xc0] ;  /* 0x0000c000019d7983 */ /* 0x000f220000300800 */
[----:B--2---:R-:W-:-:S04]  /*10ea0*/  FFMA.FTZ R4, R206, UR7, -R13 ;  /* 0x00000007ce047c23 */ /* 0x004fc8000801080d */
[----:B------:R2:W-:Y:S02]  /*10eb0*/  MUFU.EX2 R189, R4 ;  /* 0x0000000400bd7308 */ /* 0x0005e40000000800 */
[----:B--2---:R-:W-:Y:S02]  /*10ec0*/  FFMA.FTZ R4, R135, UR7, -R13 ;  /* 0x0000000787047c23 */ /* 0x004fe4000801080d */
[----:B------:R-:W2:Y:S04]  /*10ed0*/  LDL.LU R135, [R1+0x38] ;  /* 0x0000380001877983 */ /* 0x000ea80000300800 */
[----:B------:R-:W4:Y:S04]  /*10ee0*/  LDL.LU R206, [R1+0x34] ;  /* 0x0000340001ce7983 */ /* 0x000f280000300800 */
[----:B------:R-:W4:Y:S04]  /*10ef0*/  LDL.LU R176, [R1+0x24] ;  /* 0x0000240001b07983 */ /* 0x000f280000300800 */
[----:B------:R-:W4:Y:S04]  /*10f00*/  LDL.LU R212, [R1+0x20] ;  /* 0x0000200001d47983 */ /* 0x000f280000300800 */
[----:B------:R-:W4:Y:S04]  /*10f10*/  LDL.LU R159, [R1+0x48] ;  /* 0x00004800019f7983 */ /* 0x000f280000300800 */
[----:B------:R-:W4:Y:S04]  /*10f20*/  LDL.LU R207, [R1+0x18] ;  /* 0x0000180001cf7983 */ /* 0x000f280000300800 */
[----:B------:R-:W4:Y:S04]  /*10f30*/  LDL.LU R188, [R1+0x14] ;  /* 0x0000140001bc7983 */ /* 0x000f280000300800 */
[----:B------:R-:W4:Y:S04]  /*10f40*/  LDL.LU R80, [R1+0x10] ;  /* 0x0000100001507983 */ /* 0x000f280000300800 */
[----:B------:R-:W4:Y:S04]  /*10f50*/  LDL.LU R168, [R1+0x8] ;  /* 0x0000080001a87983 */ /* 0x000f280000300800 */
[----:B------:R-:W4:Y:S01]  /*10f60*/  LDL.LU R169, [R1+0x44] ;  /* 0x0000440001a97983 */ /* 0x000f220000300800 */
[----:B------:R1:W-:Y:S02]  /*10f70*/  MUFU.EX2 R190, R4 ;  /* 0x0000000400be7308 */ /* 0x0003e40000000800 */
[----:B-1----:R-:W-:-:S06]  /*10f80*/  FFMA.FTZ R4, R220, UR7, -R12 ;  /* 0x00000007dc047c23 */ /* 0x002fcc000801080c */
[----:B------:R1:W-:Y:S02]  /*10f90*/  MUFU.EX2 R175, R4 ;  /* 0x0000000400af7308 */ /* 0x0003e40000000800 */
[----:B-1----:R-:W-:-:S06]  /*10fa0*/  FFMA.FTZ R4, R219, UR7, -R12 ;  /* 0x00000007db047c23 */ /* 0x002fcc000801080c */
[----:B------:R1:W3:Y:S02]  /*10fb0*/  MUFU.EX2 R177, R4 ;  /* 0x0000000400b17308 */ /* 0x0002e40000000800 */
[----:B-1----:R-:W-:-:S06]  /*10fc0*/  FFMA.FTZ R4, R216, UR7, -R12 ;  /* 0x00000007d8047c23 */ /* 0x002fcc000801080c */
[----:B------:R1:W-:Y:S02]  /*10fd0*/  MUFU.EX2 R186, R4 ;  /* 0x0000000400ba7308 */ /* 0x0003e40000000800 */
[----:B-1----:R-:W-:-:S06]  /*10fe0*/  FFMA.FTZ R4, R208, UR7, -R12 ;  /* 0x00000007d0047c23 */ /* 0x002fcc000801080c */
[----:B------:R1:W1:Y:S01]  /*10ff0*/  MUFU.EX2 R187, R4 ;  /* 0x0000000400bb7308 */ /* 0x0002620000000800 */
[----:B---3--:R-:W-:Y:S02]  /*11000*/  F2FP.F16.F32.PACK_AB R5, R177, R175 ;  /* 0x000000afb105723e */ /* 0x008fe400000000ff */
[----:B------:R-:W-:Y:S02]  /*11010*/  F2FP.F16.F32.PACK_AB R6, R190, R189 ;  /* 0x000000bdbe06723e */ /* 0x000fe400000000ff */
[----:B-1----:R-:W-:Y:S02]  /*11020*/  F2FP.F16.F32.PACK_AB R4, R179, R178 ;  /* 0x000000b2b304723e */ /* 0x002fe400000000ff */
        /* <DEDUP_REMOVED lines=9> */
[----:B------:R-:W-:-:S04]  /*110c0*/  FFMA.FTZ R4, R227, UR7, -R3 ;  /* 0x00000007e3047c23 */ /* 0x000fc80008010803 */
        /* <DEDUP_REMOVED lines=11> */
[----:B------:R-:W-:Y:S01]  /*11180*/  MOV R158, R59 ;  /* 0x0000003b009e7202 */ /* 0x000fe20000000f00 */
[----:B-1----:R-:W-:-:S06]  /*11190*/  FFMA.FTZ R4, R226, UR7, -R13 ;  /* 0x00000007e2047c23 */ /* 0x002fcc000801080d */
[----:B------:R1:W-:Y:S01]  /*111a0*/  MUFU.EX2 R197, R4 ;  /* 0x0000000400c57308 */ /* 0x0003e20000000800 */
[----:B------:R-:W-:Y:S01]  /*111b0*/  HMMA.16816.F32 R92, R8, R22, R136 ;  /* 0x00000016085c723c */ /* 0x000fe20000001888 */
[----:B------:R-:W3:Y:S01]  /*111c0*/  LDSM.16.MT88.4 R20, [R158+0x9000] ;  /* 0x009000009e14783b */ /* 0x000ee20000004200 */
[----:B-1----:R-:W-:-:S05]  /*111d0*/  FFMA.FTZ R4, R58, UR7, -R13 ;  /* 0x000000073a047c23 */ /* 0x002fca000801080d */
[----:B------:R1:W-:Y:S01]  /*111e0*/  MUFU.EX2 R129, R4 ;  /* 0x0000000400817308 */ /* 0x0003e20000000800 */
[C---:B------:R-:W-:Y:S08]  /*111f0*/  HMMA.16816.F32 R152, R8.reuse, R16, R152 ;  /* 0x000000100898723c */ /* 0x040ff00000001898 */
[----:B------:R-:W-:Y:S01]  /*11200*/  HMMA.16816.F32 R148, R8, R18, R148 ;  /* 0x000000120894723c */ /* 0x000fe20000001894 */
[----:B------:R-:W2:Y:S01]  /*11210*/  LDSM.16.MT88.4 R16, [R164+0x9000] ;  /* 0x00900000a410783b */ /* 0x000ea20000004200 */
[----:B-1----:R-:W-:-:S04]  /*11220*/  FFMA.FTZ R4, R57, UR7, -R13 ;  /* 0x0000000739047c23 */ /* 0x002fc8000801080d */
[----:B------:R1:W-:Y:S02]  /*11230*/  MUFU.EX2 R220, R4 ;  /* 0x0000000400dc7308 */ /* 0x0003e40000000800 */
[C---:B------:R-:W-:Y:S08]  /*11240*/  HMMA.16816.F32 R72, R8.reuse, R28, R72 ;  /* 0x0000001c0848723c */ /* 0x040ff00000001848 */
[----:B------:R-:W-:Y:S01]  /*11250*/  HMMA.16816.F32 R144, R8, R30, R144 ;  /* 0x0000001e0890723c */ /* 0x000fe20000001890 */
[----:B------:R-:W-:Y:S01]  /*11260*/  FFMA.FTZ R14, R233, UR7, -R2 ;  /* 0x00000007e90e7c23 */ /* 0x000fe20008010802 */
[----:B------:R-:W-:Y:S01]  /*11270*/  LDSM.16.MT88.4 R28, [R165+0x1800] ;  /* 0x00180000a51c783b */ /* 0x000fe20000004200 */
[----:B-1----:R-:W-:-:S05]  /*11280*/  FFMA.FTZ R4, R231, UR7, -R12 ;  /* 0x00000007e7047c23 */ /* 0x002fca000801080c */
[C---:B------:R-:W-:Y:S01]  /*11290*/  HMMA.16816.F32 R160, R8.reuse, R24, R160 ;  /* 0x0000001808a0723c */ /* 0x040fe200000018a0 */
[----:B------:R1:W-:Y:S07]  /*112a0*/  MUFU.EX2 R193, R4 ;  /* 0x0000000400c17308 */ /* 0x0003ee0000000800 */
[----:B------:R-:W-:Y:S01]  /*112b0*/  HMMA.16816.F32 R140, R8, R26, R140 ;  /* 0x0000001a088c723c */ /* 0x000fe2000000188c */
[----:B------:R-:W4:Y:S04]  /*112c0*/  LDSM.16.MT88.4 R8, [R33+0x1000] ;  /* 0x001000002108783b */ /* 0x000f280000004200 */
[----:B------:R-:W4:Y:S01]  /*112d0*/  LDSM.16.MT88.4 R24, [R165+0x1000] ;  /* 0x00100000a518783b */ /* 0x000f220000004200 */
[----:B-1----:R-:W-:-:S04]  /*112e0*/  FFMA.FTZ R4, R228, UR7, -R12 ;  /* 0x00000007e4047c23 */ /* 0x002fc8000801080c */
[----:B------:R1:W3:Y:S02]  /*112f0*/  MUFU.EX2 R196, R4 ;  /* 0x0000000400c47308 */ /* 0x0002e40000000800 */
[----:B-1----:R-:W-:-:S06]  /*11300*/  FFMA.FTZ R4, R205, UR7, -R12 ;  /* 0x00000007cd047c23 */ /* 0x002fcc000801080c */
[----:B------:R1:W-:Y:S08]  /*11310*/  MUFU.EX2 R128, R4 ;  /* 0x0000000400807308 */ /* 0x0003f00000000800 */
[----:B------:R2:W-:Y:S01]  /*11320*/  MUFU.EX2 R209, R14 ;  /* 0x0000000e00d17308 */ /* 0x0005e20000000800 */
[----:B-1----:R-:W-:-:S07]  /*11330*/  FFMA.FTZ R4, R121, UR7, -R12 ;  /* 0x0000000779047c23 */ /* 0x002fce000801080c */
[----:B------:R1:W4:Y:S01]  /*11340*/  MUFU.EX2 R217, R4 ;  /* 0x0000000400d97308 */ /* 0x0003220000000800 */
[----:B--2---:R-:W-:-:S07]  /*11350*/  FFMA.FTZ R14, R232, UR7, -R2 ;  /* 0x00000007e80e7c23 */ /* 0x004fce0008010802 */
[----:B------:R-:W-:Y:S01]  /*11360*/  MUFU.EX2 R216, R14 ;  /* 0x0000000e00d87308 */ /* 0x000fe20000000800 */
[----:B-1----:R-:W-:-:S07]  /*11370*/  FFMA.FTZ R4, R235, UR7, -R2 ;  /* 0x00000007eb047c23 */ /* 0x002fce0008010802 */
[----:B------:R1:W2:Y:S01]  /*11380*/  MUFU.EX2 R198, R4 ;  /* 0x0000000400c67308 */ /* 0x0002a20000000800 */
[----:B---3--:R-:W-:Y:S02]  /*11390*/  F2FP.F16.F32.PACK_AB R5, R196, R193 ;  /* 0x000000c1c405723e */ /* 0x008fe400000000ff */
[----:B------:R-:W-:Y:S02]  /*113a0*/  F2FP.F16.F32.PACK_AB R6, R220, R129 ;  /* 0x00000081dc06723e */ /* 0x000fe400000000ff */
[----:B----4-:R-:W-:Y:S02]  /*113b0*/  F2FP.F16.F32.PACK_AB R7, R217, R128 ;  /* 0x00000080d907723e */ /* 0x010fe400000000ff */
[----:B-1----:R-:W-:-:S07]  /*113c0*/  F2FP.F16.F32.PACK_AB R4, R197, R194 ;  /* 0x000000c2c504723e */ /* 0x002fce00000000ff */
        /* <DEDUP_REMOVED lines=8> */
[----:B------:R-:W-:-:S02]  /*11450*/  F2FP.F16.F32.PACK_AB R4, R199, R174 ;  /* 0x000000aec704723e */ /* 0x000fc400000000ff */
[----:B--2---:R-:W-:Y:S02]  /*11460*/  F2FP.F16.F32.PACK_AB R5, R198, R195 ;  /* 0x000000c3c605723e */ /* 0x004fe400000000ff */
[----:B------:R-:W-:Y:S02]  /*11470*/  F2FP.F16.F32.PACK_AB R6, R127, R213 ;  /* 0x000000d57f06723e */ /* 0x000fe400000000ff */
[----:B------:R-:W-:-:S07]  /*11480*/  F2FP.F16.F32.PACK_AB R7, R216, R209 ;  /* 0x000000d1d807723e */ /* 0x000fce00000000ff */
[----:B------:R-:W-:Y:S01]  /*11490*/  HMMA.16816.F32 R76, R4, R8, R76 ;  /* 0x00000008044c723c */ /* 0x000fe2000000184c */
[----:B------:R-:W-:-:S04]  /*114a0*/  FFMA.FTZ R8, R239, UR7, -R13 ;  /* 0x00000007ef087c23 */ /* 0x000fc8000801080d */
[----:B------:R1:W-:Y:S02]  /*114b0*/  MUFU.EX2 R136, R8 ;  /* 0x0000000800887308 */ /* 0x0003e40000000800 */
[----:B-1----:R-:W-:-:S06]  /*114c0*/  FFMA.FTZ R8, R236, UR7, -R13 ;  /* 0x00000007ec087c23 */ /* 0x002fcc000801080d */
[----:B------:R1:W-:Y:S02]  /*114d0*/  MUFU.EX2 R208, R8 ;  /* 0x0000000800d07308 */ /* 0x0003e40000000800 */
[----:B-1----:R-:W-:-:S06]  /*114e0*/  FFMA.FTZ R8, R109, UR7, -R13 ;  /* 0x000000076d087c23 */ /* 0x002fcc000801080d */
[----:B------:R1:W-:Y:S01]  /*114f0*/  MUFU.EX2 R134, R8 ;  /* 0x0000000800867308 */ /* 0x0003e20000000800 */
[----:B------:R-:W-:Y:S01]  /*11500*/  HMMA.16816.F32 R72, R4, R20, R72 ;  /* 0x000000140448723c */ /* 0x000fe20000001848 */
[----:B-1----:R-:W-:-:S06]  /*11510*/  FFMA.FTZ R8, R108, UR7, -R13 ;  /* 0x000000076c087c23 */ /* 0x002fcc000801080d */
[----:B------:R1:W2:Y:S01]  /*11520*/  MUFU.EX2 R219, R8 ;  /* 0x0000000800db7308 */ /* 0x0002a20000000800 */
[----:B------:R-:W-:Y:S01]  /*11530*/  HMMA.16816.F32 R64, R4, R22, R144 ;  /* 0x000000160440723c */ /* 0x000fe20000001890 */
[----:B------:R-:W-:Y:S01]  /*11540*/  LDSM.16.MT88.4 R20, [R33+0x1800] ;  /* 0x001800002114783b */ /* 0x000fe20000004200 */
[----:B-1----:R-:W-:-:S05]  /*11550*/  FFMA.FTZ R8, R241, UR7, -R12 ;  /* 0x00000007f1087c23 */ /* 0x002fca000801080c */
[----:B------:R1:W-:Y:S01]  /*11560*/  MUFU.EX2 R205, R8 ;  /* 0x0000000800cd7308 */ /* 0x0003e20000000800 */
[C---:B------:R-:W-:Y:S08]  /*11570*/  HMMA.16816.F32 R60, R4.reuse, R16, R160 ;  /* 0x00000010043c723c */ /* 0x040ff000000018a0 */
[----:B------:R-:W-:Y:S01]  /*11580*/  HMMA.16816.F32 R68, R4, R18, R140 ;  /* 0x000000120444723c */ /* 0x000fe2000000188c */
[----:B------:R-:W-:Y:S01]  /*11590*/  LDSM.16.MT88.4 R16, [R164+0x9800] ;  /* 0x00980000a410783b */ /* 0x000fe20000004200 */
[----:B-1----:R-:W-:-:S06]  /*115a0*/  FFMA.FTZ R8, R237, UR7, -R12 ;  /* 0x00000007ed087c23 */ /* 0x002fcc000801080c */
[C---:B------:R-:W-:Y:S01]  /*115b0*/  HMMA.16816.F32 R92, R4.reuse, R10, R92 ;  /* 0x0000000a045c723c */ /* 0x040fe2000000185c */
[----:B------:R1:W3:Y:S07]  /*115c0*/  MUFU.EX2 R218, R8 ;  /* 0x0000000800da7308 */ /* 0x0002ee0000000800 */
[C---:B------:R-:W-:Y:S01]  /*115d0*/  HMMA.16816.F32 R152, R4.reuse, R24, R152 ;  /* 0x000000180498723c */ /* 0x040fe20000001898 */
[----:B-1----:R-:W1:Y:S07]  /*115e0*/  LDSM.16.MT88.4 R8, [R158+0x9800] ;  /* 0x009800009e08783b */ /* 0x002e6e0000004200 */
[----:B------:R-:W-:Y:S01]  /*115f0*/  HMMA.16816.F32 R148, R4, R26, R148 ;  /* 0x0000001a0494723c */ /* 0x000fe20000001894 */
[--C-:B------:R-:W-:Y:S01]  /*11600*/  FFMA.FTZ R5, R113, UR7, -R12.reuse ;  /* 0x0000000771057c23 */ /* 0x100fe2000801080c */
[----:B------:R-:W-:-:S03]  /*11610*/  FFMA.FTZ R4, R112, UR7, -R12 ;  /* 0x0000000770047c23 */ /* 0x000fc6000801080c */
[----:B------:R3:W-:Y:S08]  /*11620*/  MUFU.EX2 R133, R5 ;  /* 0x0000000500857308 */ /* 0x0007f00000000800 */
[----:B------:R4:W4:Y:S01]  /*11630*/  MUFU.EX2 R137, R4 ;  /* 0x0000000400897308 */ /* 0x0009220000000800 */
[----:B--2---:R-:W-:Y:S01]  /*11640*/  F2FP.F16.F32.PACK_AB R6, R219, R134 ;  /* 0x00000086db06723e */ /* 0x004fe200000000ff */
[----:B------:R-:W-:Y:S01]  /*11650*/  FFMA.FTZ R124, R91, R15, R124 ;  /* 0x0000000f5b7c7223 */ /* 0x000fe2000001007c */
[----:B------:R-:W-:-:S02]  /*11660*/  MOV R180, R123 ;  /* 0x0000007b00b47202 */ /* 0x000fc40000000f00 */
[----:B---3--:R-:W-:Y:S02]  /*11670*/  F2FP.F16.F32.PACK_AB R5, R218, R205 ;  /* 0x000000cdda05723e */ /* 0x008fe400000000ff */
[----:B------:R-:W-:Y:S02]  /*11680*/  MOV R184, R122 ;  /* 0x0000007a00b87202 */ /* 0x000fe40000000f00 */
[----:B----4-:R-:W-:Y:S02]  /*11690*/  F2FP.F16.F32.PACK_AB R4, R208, R136 ;  /* 0x00000088d004723e */ /* 0x010fe400000000ff */
[----:B------:R-:W-:Y:S02]  /*116a0*/  F2FP.F16.F32.PACK_AB R7, R137, R133 ;  /* 0x000000858907723e */ /* 0x000fe400000000ff */
[----:B------:R-:W-:Y:S02]  /*116b0*/  MOV R170, R115 ;  /* 0x0000007300aa7202 */ /* 0x000fe40000000f00 */
[----:B------:R-:W-:-:S02]  /*116c0*/  MOV R172, R103 ;  /* 0x0000006700ac7202 */ /* 0x000fc40000000f00 */
[----:B------:R-:W-:Y:S01]  /*116d0*/  MOV R91, R111 ;  /* 0x0000006f005b7202 */ /* 0x000fe20000000f00 */
[----:B-1----:R-:W-:Y:S01]  /*116e0*/  HMMA.16816.F32 R96, R4, R8, R96 ;  /* 0x000000080460723c */ /* 0x002fe20000001860 */
[----:B------:R-:W-:Y:S02]  /*116f0*/  MOV R107, R101 ;  /* 0x00000065006b7202 */ /* 0x000fe40000000f00 */
[----:B------:R-:W-:-:S05]  /*11700*/  MOV R167, R100 ;  /* 0x0000006400a77202 */ /* 0x000fca0000000f00 */
        /* <DEDUP_REMOVED lines=8> */
[----:B------:R1:W2:Y:S01]  /*11790*/  MUFU.EX2 R6, R4 ;  /* 0x0000000400067308 */ /* 0x0002a20000000800 */
[----:B------:R-:W-:Y:S02]  /*117a0*/  FFMA.FTZ R105, R166, R34, R105 ;  /* 0x00000022a6697223 */ /* 0x000fe40000010069 */
[----:B------:R-:W3:Y:S01]  /*117b0*/  LDL.LU R166, [R1] ;  /* 0x0000000001a67983 */ /* 0x000ee20000300800 */
[----:B-1----:R-:W-:-:S04]  /*117c0*/  FFMA.FTZ R4, R206, UR7, -R3 ;  /* 0x00000007ce047c23 */ /* 0x002fc80008010803 */
[----:B------:R1:W-:Y:S01]  /*117d0*/  MUFU.EX2 R206, R4 ;  /* 0x0000000400ce7308 */ /* 0x0003e20000000800 */
[----:B------:R-:W-:Y:S01]  /*117e0*/  FFMA.FTZ R104, R157, R32, R104 ;  /* 0x000000209d687223 */ /* 0x000fe20000010068 */
[--C-:B------:R-:W-:Y:S01]  /*117f0*/  FFMA.FTZ R32, R80, UR7, -R3.reuse ;  /* 0x0000000750207c23 */ /* 0x100fe20008010803 */
[--C-:B------:R-:W-:Y:S01]  /*11800*/  FFMA.FTZ R34, R168, UR7, -R3.reuse ;  /* 0x00000007a8227c23 */ /* 0x100fe20008010803 */
[--C-:B-1----:R-:W-:Y:S02]  /*11810*/  FFMA.FTZ R4, R176, UR7, -R3.reuse ;  /* 0x00000007b0047c23 */ /* 0x102fe40008010803 */
[----:B------:R-:W4:Y:S02]  /*11820*/  LDL.LU R176, [R1+0x3c] ;  /* 0x00003c0001b07983 */ /* 0x000f240000300800 */
[----:B------:R1:W-:Y:S02]  /*11830*/  MUFU.EX2 R135, R4 ;  /* 0x0000000400877308 */ /* 0x0003e40000000800 */
[----:B------:R-:W2:Y:S04]  /*11840*/  LDL.LU R227, [R1+0x40] ;  /* 0x0000400001e37983 */ /* 0x000ea80000300800 */
[----:B------:R-:W2:Y:S04]  /*11850*/  LDL.LU R138, [R1+0x30] ;  /* 0x00003000018a7983 */ /* 0x000ea80000300800 */
[----:B------:R-:W2:Y:S04]  /*11860*/  LDL.LU R139, [R1+0x2c] ;  /* 0x00002c00018b7983 */ /* 0x000ea80000300800 */
[----:B------:R-:W2:Y:S01]  /*11870*/  LDL.LU R80, [R1+0x1c] ;  /* 0x00001c0001507983 */ /* 0x000ea20000300800 */
[----:B-1----:R-:W-:-:S03]  /*11880*/  FFMA.FTZ R4, R212, UR7, -R3 ;  /* 0x00000007d4047c23 */ /* 0x002fc60008010803 */
[----:B------:R-:W2:Y:S01]  /*11890*/  LDL.LU R168, [R1+0xc] ;  /* 0x00000c0001a87983 */ /* 0x000ea20000300800 */
[----:B------:R1:W-:Y:S02]  /*118a0*/  MUFU.EX2 R212, R4 ;  /* 0x0000000400d47308 */ /* 0x0003e40000000800 */
[----:B-1----:R-:W-:-:S06]  /*118b0*/  FFMA.FTZ R4, R159, UR7, -R2 ;  /* 0x000000079f047c23 */ /* 0x002fcc0008010802 */
[----:B------:R1:W2:Y:S02]  /*118c0*/  MUFU.EX2 R5, R4 ;  /* 0x0000000400057308 */ /* 0x0002a40000000800 */
[--C-:B-1----:R-:W-:Y:S02]  /*118d0*/  FFMA.FTZ R4, R169, UR7, -R2.reuse ;  /* 0x00000007a9047c23 */ /* 0x102fe40008010802 */
[----:B------:R-:W2:Y:S04]  /*118e0*/  LDL.LU R169, [R1+0x4] ;  /* 0x0000040001a97983 */ /* 0x000ea80000300800 */
[----:B------:R-:W2:Y:S04]  /*118f0*/  LDL.LU R235, [R1+0x64] ;  /* 0x0000640001eb7983 */ /* 0x000ea80000300800 */
[----:B------:R-:W2:Y:S04]  /*11900*/  LDL.LU R228, [R1+0x5c] ;  /* 0x00005c0001e47983 */ /* 0x000ea80000300800 */
[----:B------:R-:W2:Y:S04]  /*11910*/  LDL.LU R231, [R1+0x54] ;  /* 0x0000540001e77983 */ /* 0x000ea80000300800 */
[----:B------:R-:W2:Y:S01]  /*11920*/  LDL.LU R226, [R1+0x50] ;  /* 0x0000500001e27983 */ /* 0x000ea20000300800 */
[----:B------:R-:W-:Y:S01]  /*11930*/  MOV R156, R184 ;  /* 0x000000b8009c7202 */ /* 0x000fe20000000f00 */
[--C-:B------:R-:W-:Y:S01]  /*11940*/  FFMA.FTZ R14, R188, UR7, -R3.reuse ;  /* 0x00000007bc0e7c23 */ /* 0x100fe20008010803 */
[----:B------:R-:W-:Y:S01]  /*11950*/  MOV R157, R180 ;  /* 0x000000b4009d7202 */ /* 0x000fe20000000f00 */
[--C-:B------:R-:W-:Y:S01]  /*11960*/  FFMA.FTZ R15, R207, UR7, -R3.reuse ;  /* 0x00000007cf0f7c23 */ /* 0x100fe20008010803 */
[----:B------:R-:W-:Y:S01]  /*11970*/  MOV R184, R172 ;  /* 0x000000ac00b87202 */ /* 0x000fe20000000f00 */
[--C-:B------:R-:W-:Y:S01]  /*11980*/  FFMA.FTZ R45, R156, UR7, -R2.reuse ;  /* 0x000000079c2d7c23 */ /* 0x100fe20008010802 */
[----:B------:R-:W-:Y:S01]  /*11990*/  MOV R188, R170 ;  /* 0x000000aa00bc7202 */ /* 0x000fe20000000f00 */
[----:B------:R4:W1:Y:S01]  /*119a0*/  MUFU.EX2 R207, R4 ;  /* 0x0000000400cf7308 */ /* 0x0008620000000800 */
[--C-:B------:R-:W-:Y:S01]  /*119b0*/  FFMA.FTZ R142, R251, UR7, -R3.reuse ;  /* 0x00000007fb8e7c23 */ /* 0x100fe20008010803 */
        /* <DEDUP_REMOVED lines=9> */
[----:B------:R-:W-:Y:S01]  /*11a50*/  MOV R230, R184 ;  /* 0x000000b800e67202 */ /* 0x000fe20000000f00 */
[--C-:B------:R-:W-:Y:S01]  /*11a60*/  FFMA.FTZ R157, R252, UR7, -R2.reuse ;  /* 0x00000007fc9d7c23 */ /* 0x100fe20008010802 */
[--C-:B------:R-:W-:Y:S01]  /*11a70*/  FFMA.FTZ R184, R132, UR7, -R2.reuse ;  /* 0x0000000784b87c23 */ /* 0x100fe20008010802 */
[--C-:B------:R-:W-:Y:S01]  /*11a80*/  FFMA.FTZ R224, R224, UR7, -R2.reuse ;  /* 0x00000007e0e07c23 */ /* 0x100fe20008010802 */
[----:B------:R-:W-:Y:S01]  /*11a90*/  FFMA.FTZ R225, R225, UR7, -R2 ;  /* 0x00000007e1e17c23 */ /* 0x000fe20008010802 */
[--C-:B---3--:R-:W-:Y:S01]  /*11aa0*/  FFMA.FTZ R143, R166, UR7, -R3.reuse ;  /* 0x00000007a68f7c23 */ /* 0x108fe20008010803 */
[----:B------:R-:W-:Y:S01]  /*11ab0*/  MOV R166, R107 ;  /* 0x0000006b00a67202 */ /* 0x000fe20000000f00 */
[----:B------:R-:W-:-:S03]  /*11ac0*/  FFMA.FTZ R107, R245, UR7, -R3 ;  /* 0x00000007f56b7c23 */ /* 0x000fc60008010803 */
[----:B------:R-:W-:Y:S01]  /*11ad0*/  MOV R229, R166 ;  /* 0x000000a600e57202 */ /* 0x000fe20000000f00 */
[--C-:B------:R-:W-:Y:S01]  /*11ae0*/  FFMA.FTZ R166, R246, UR7, -R2.reuse ;  /* 0x00000007f6a67c23 */ /* 0x100fe20008010802 */
[--C-:B----4-:R-:W-:Y:S01]  /*11af0*/  FFMA.FTZ R4, R176, UR7, -R2.reuse ;  /* 0x00000007b0047c23 */ /* 0x110fe20008010802 */
[----:B------:R-:W-:Y:S01]  /*11b00*/  FFMA.FTZ R176, R88, UR7, -R3 ;  /* 0x0000000758b07c23 */ /* 0x000fe20008010803 */
[--C-:B--2---:R-:W-:Y:S01]  /*11b10*/  FFMA.FTZ R3, R227, UR7, -R2.reuse ;  /* 0x00000007e3037c23 */ /* 0x104fe20008010802 */
[--C-:B------:R-:W-:Y:S01]  /*11b20*/  FFMA.FTZ R35, R138, UR7, -R2.reuse ;  /* 0x000000078a237c23 */ /* 0x100fe20008010802 */
[--C-:B------:R-:W-:Y:S01]  /*11b30*/  FFMA.FTZ R44, R139, UR7, -R2.reuse ;  /* 0x000000078b2c7c23 */ /* 0x100fe20008010802 */
[----:B------:R-:W-:Y:S01]  /*11b40*/  MOV R139, R167 ;  /* 0x000000a7008b7202 */ /* 0x000fe20000000f00 */
[--C-:B------:R-:W-:Y:S01]  /*11b50*/  FFMA.FTZ R167, R244, UR7, -R2.reuse ;  /* 0x00000007f4a77c23 */ /* 0x100fe20008010802 */
[--C-:B------:R-:W-:Y:S01]  /*11b60*/  FFMA.FTZ R80, R80, UR7, -R2.reuse ;  /* 0x0000000750507c23 */ /* 0x100fe20008010802 */
[--C-:B------:R-:W-:Y:S01]  /*11b70*/  FFMA.FTZ R147, R168, UR7, -R2.reuse ;  /* 0x00000007a8937c23 */ /* 0x100fe20008010802 */
[--C-:B------:R-:W-:Y:S01]  /*11b80*/  FFMA.FTZ R168, R222, UR7, -R2.reuse ;  /* 0x00000007dea87c23 */ /* 0x100fe20008010802 */
[----:B------:R-:W-:Y:S01]  /*11b90*/  MOV R227, R91 ;  /* 0x0000005b00e37202 */ /* 0x000fe20000000f00 */
[--C-:B------:R-:W-:Y:S01]  /*11ba0*/  FFMA.FTZ R156, R169, UR7, -R2.reuse ;  /* 0x00000007a99c7c23 */ /* 0x100fe20008010802 */
[----:B------:R-:W-:Y:S01]  /*11bb0*/  FFMA.FTZ R169, R211, UR7, -R2 ;  /* 0x00000007d3a97c23 */ /* 0x000fe20008010802 */
[----:B------:R-:W-:-:S02]  /*11bc0*/  MOV R211, R158 ;  /* 0x0000009e00d37202 */ /* 0x000fc40000000f00 */
[----:B------:R-:W-:Y:S01]  /*11bd0*/  MOV R158, R188 ;  /* 0x000000bc009e7202 */ /* 0x000fe20000000f00 */
[----:B------:R-:W-:Y:S01]  /*11be0*/  FFMA.FTZ R188, R89, UR7, -R2 ;  /* 0x0000000759bc7c23 */ /* 0x000fe20008010802 */
[--C-:B------:R-:W-:Y:S01]  /*11bf0*/  FFMA.FTZ R2, R235, UR7, -R13.reuse ;  /* 0x00000007eb027c23 */ /* 0x100fe2000801080d */
[----:B------:R-:W-:Y:S01]  /*11c00*/  MUFU.EX2 R251, R3 ;  /* 0x0000000300fb7308 */ /* 0x000fe20000000800 */
[----:B------:R-:W-:Y:S01]  /*11c10*/  MOV R215, R136 ;  /* 0x0000008800d77202 */ /* 0x000fe20000000f00 */
[----:B------:R-:W2:Y:S06]  /*11c20*/  LDSM.16.MT88.4 R24, [R211+0xa000] ;  /* 0x00a00000d318783b */ /* 0x000eac0000004200 */
[----:B------:R3:W-:Y:S02]  /*11c30*/  MUFU.EX2 R241, R2 ;  /* 0x0000000200f17308 */ /* 0x0007e40000000800 */
[----:B---3--:R-:W-:-:S06]  /*11c40*/  FFMA.FTZ R2, R228, UR7, -R13 ;  /* 0x00000007e4027c23 */ /* 0x008fcc000801080d */
[----:B------:R3:W-:Y:S02]  /*11c50*/  MUFU.EX2 R244, R2 ;  /* 0x0000000200f47308 */ /* 0x0007e40000000800 */
[----:B---3--:R-:W-:-:S06]  /*11c60*/  FFMA.FTZ R2, R231, UR7, -R13 ;  /* 0x00000007e7027c23 */ /* 0x008fcc000801080d */
[----:B------:R3:W-:Y:S02]  /*11c70*/  MUFU.EX2 R245, R2 ;  /* 0x0000000200f57308 */ /* 0x0007e40000000800 */
[----:B---3--:R-:W-:-:S06]  /*11c80*/  FFMA.FTZ R2, R226, UR7, -R13 ;  /* 0x00000007e2027c23 */ /* 0x008fcc000801080d */
[----:B------:R3:W-:Y:S02]  /*11c90*/  MUFU.EX2 R239, R2 ;  /* 0x0000000200ef7308 */ /* 0x0007e40000000800 */
[----:B---3--:R-:W-:-:S06]  /*11ca0*/  FFMA.FTZ R2, R229, UR7, -R12 ;  /* 0x00000007e5027c23 */ /* 0x008fcc000801080c */
[----:B------:R3:W-:Y:S02]  /*11cb0*/  MUFU.EX2 R237, R2 ;  /* 0x0000000200ed7308 */ /* 0x0007e40000000800 */
[--C-:B---3--:R-:W-:Y:S02]  /*11cc0*/  FFMA.FTZ R2, R139, UR7, -R12.reuse ;  /* 0x000000078b027c23 */ /* 0x108fe4000801080c */
[----:B------:R-:W3:Y:S04]  /*11cd0*/  LDL.LU R139, [R1+0x90] ;  /* 0x00009000018b7983 */ /* 0x000ee80000300800 */
[----:B------:R4:W-:Y:S02]  /*11ce0*/  MUFU.EX2 R235, R2 ;  /* 0x0000000200eb7308 */ /* 0x0009e40000000800 */
[----:B----4-:R-:W-:-:S06]  /*11cf0*/  FFMA.FTZ R2, R230, UR7, -R12 ;  /* 0x00000007e6027c23 */ /* 0x010fcc000801080c */
[----:B------:R4:W-:Y:S02]  /*11d00*/  MUFU.EX2 R236, R2 ;  /* 0x0000000200ec7308 */ /* 0x0009e40000000800 */
[----:B----4-:R-:W-:Y:S01]  /*11d10*/  FFMA.FTZ R2, R227, UR7, -R12 ;  /* 0x00000007e3027c23 */ /* 0x010fe2000801080c */
[----:B------:R-:W-:Y:S02]  /*11d20*/  MOV R227, R158 ;  /* 0x0000009e00e37202 */ /* 0x000fe40000000f00 */
[----:B------:R-:W4:Y:S04]  /*11d30*/  LDL.LU R158, [R1+0xa0] ;  /* 0x0000a000019e7983 */ /* 0x000f280000300800 */
[----:B------:R-:W2:Y:S01]  /*11d40*/  LDL.LU R222, [R1+0x8c] ;  /* 0x00008c0001de7983 */ /* 0x000ea20000300800 */
[----:B------:R-:W-:-:S03]  /*11d50*/  MOV R47, R137 ;  /* 0x00000089002f7202 */ /* 0x000fc60000000f00 */
[----:B------:R-:W2:Y:S04]  /*11d60*/  LDL.LU R3, [R1+0x88] ;  /* 0x0000880001037983 */ /* 0x000ea80000300800 */
[----:B------:R-:W2:Y:S04]  /*11d70*/  LDL.LU R81, [R1+0x80] ;  /* 0x0000800001517983 */ /* 0x000ea80000300800 */
[----:B------:R-:W2:Y:S04]  /*11d80*/  LDL.LU R146, [R1+0x68] ;  /* 0x0000680001927983 */ /* 0x000ea80000300800 */
[----:B------:R-:W2:Y:S04]  /*11d90*/  LDL.LU R136, [R1+0x60] ;  /* 0x0000600001887983 */ /* 0x000ea80000300800 */
[----:B------:R-:W2:Y:S01]  /*11da0*/  LDL.LU R137, [R1+0x58] ;  /* 0x0000580001897983 */ /* 0x000ea20000300800 */
[----:B------:R1:W1:Y:S03]  /*11db0*/  MUFU.EX2 R204, R4 ;  /* 0x0000000400cc7308 */ /* 0x0002660000000800 */
[----:B------:R-:W2:Y:S04]  /*11dc0*/  LDL.LU R214, [R1+0x4c] ;  /* 0x00004c0001d67983 */ /* 0x000ea80000300800 */
[----:B------:R-:W2:Y:S04]  /*11dd0*/  LDL.LU R223, [R1+0xb0] ;  /* 0x0000b00001df7983 */ /* 0x000ea80000300800 */
[----:B------:R-:W2:Y:S01]  /*11de0*/  LDL.LU R226, [R1+0xac] ;  /* 0x0000ac0001e27983 */ /* 0x000ea20000300800 */
[----:B------:R-:W-:-:S02]  /*11df0*/  MOV R252, R6 ;  /* 0x0000000600fc7202 */ /* 0x000fc40000000f00 */
[----:B------:R-:W-:Y:S01]  /*11e00*/  MOV R246, R5 ;  /* 0x0000000500f67202 */ /* 0x000fe20000000f00 */
[----:B------:R-:W2:Y:S01]  /*11e10*/  LDL.LU R140, [R1+0xa8] ;  /* 0x0000a800018c7983 */ /* 0x000ea20000300800 */
[----:B------:R-:W-:Y:S02]  /*11e20*/  F2FP.F16.F32.PACK_AB R6, R212, R135 ;  /* 0x00000087d406723e */ /* 0x000fe400000000ff */
[----:B-1----:R-:W-:Y:S02]  /*11e30*/  F2FP.F16.F32.PACK_AB R4, R206, R252 ;  /* 0x000000fcce04723e */ /* 0x002fe400000000ff */
[----:B------:R-:W-:Y:S01]  /*11e40*/  MOV R138, R118 ;  /* 0x00000076008a7202 */ /* 0x000fe20000000f00 */
[----:B------:R3:W1:Y:S01]  /*11e50*/  MUFU.EX2 R233, R2 ;  /* 0x0000000200e97308 */ /* 0x0006620000000800 */
[----:B------:R-:W-:Y:S01]  /*11e60*/  F2FP.F16.F32.PACK_AB R5, R207, R246 ;  /* 0x000000f6cf05723e */ /* 0x000fe200000000ff */
[----:B------:R-:W2:Y:S01]  /*11e70*/  LDL.LU R141, [R1+0xa4] ;  /* 0x0000a400018d7983 */ /* 0x000ea20000300800 */
[----:B------:R-:W-:-:S02]  /*11e80*/  F2FP.F16.F32.PACK_AB R7, R251, R204 ;  /* 0x000000ccfb07723e */ /* 0x000fc400000000ff */
[----:B------:R-:W-:Y:S02]  /*11e90*/  MOV R46, R138 ;  /* 0x0000008a002e7202 */ /* 0x000fe40000000f00 */
[----:B------:R-:W2:Y:S03]  /*11ea0*/  LDL.LU R138, [R1+0x9c] ;  /* 0x00009c00018a7983 */ /* 0x000ea60000300800 */
[C---:B------:R-:W-:Y:S08]  /*11eb0*/  HMMA.16816.F32 R116, R4.reuse, R8, R72 ;  /* 0x000000080474723c */ /* 0x040ff00000001848 */
[----:B------:R-:W-:Y:S01]  /*11ec0*/  HMMA.16816.F32 R72, R4, R28, R152 ;  /* 0x0000001c0448723c */ /* 0x000fe20000001898 */
[----:B---3--:R-:W-:-:S02]  /*11ed0*/  FFMA.FTZ R2, R139, UR7, -R13 ;  /* 0x000000078b027c23 */ /* 0x008fc4000801080d */
[----:B------:R-:W3:Y:S04]  /*11ee0*/  LDL.LU R139, [R1+0x94] ;  /* 0x00009400018b7983 */ /* 0x000ee80000300800 */
[----:B------:R-:W3:Y:S01]  /*11ef0*/  LDL.LU R160, [R1+0x84] ;  /* 0x0000840001a07983 */ /* 0x000ee20000300800 */
[----:B----4-:R-:W-:-:S03]  /*11f00*/  FFMA.FTZ R28, R158, UR7, -R13 ;  /* 0x000000079e1c7c23 */ /* 0x010fc6000801080d */
[----:B------:R-:W4:Y:S01]  /*11f10*/  LDL.LU R158, [R1+0xb4] ;  /* 0x0000b400019e7983 */ /* 0x000f220000300800 */
[C---:B------:R-:W-:Y:S08]  /*11f20*/  HMMA.16816.F32 R40, R4.reuse, R20, R76 ;  /* 0x000000140428723c */ /* 0x040ff0000000184c */
[C---:B------:R-:W-:Y:S01]  /*11f30*/  HMMA.16816.F32 R88, R4.reuse, R10, R64 ;  /* 0x0000000a0458723c */ /* 0x040fe20000001840 */
[----:B------:R-:W-:Y:S07]  /*11f40*/  LDSM.16.MT88.4 R8, [R33+0x2000] ;  /* 0x002000002108783b */ /* 0x000fee0000004200 */
[C---:B------:R-:W-:Y:S08]  /*11f50*/  HMMA.16816.F32 R84, R4.reuse, R16, R60 ;  /* 0x000000100454723c */ /* 0x040ff0000000183c */
[C---:B------:R-:W-:Y:S01]  /*11f60*/  HMMA.16816.F32 R68, R4.reuse, R18, R68 ;  /* 0x000000120444723c */ /* 0x040fe20000001844 */
[----:B------:R-:W-:Y:S07]  /*11f70*/  LDSM.16.MT88.4 R16, [R165+0x2000] ;  /* 0x00200000a510783b */ /* 0x000fee0000004200 */
[----:B------:R-:W-:Y:S01]  /*11f80*/  HMMA.16816.F32 R76, R4, R22, R92 ;  /* 0x00000016044c723c */ /* 0x000fe2000000185c */
[----:B------:R-:W1:Y:S01]  /*11f90*/  LDSM.16.MT88.4 R20, [R164+0xa000] ;  /* 0x00a00000a414783b */ /* 0x000e620000004200 */
[----:B------:R2:W-:Y:S02]  /*11fa0*/  MUFU.EX2 R228, R35 ;  /* 0x0000002300e47308 */ /* 0x0005e40000000800 */
[----:B--2---:R-:W-:-:S06]  /*11fb0*/  FFMA.FTZ R29, R226, UR7, -R12 ;  /* 0x00000007e21d7c23 */ /* 0x004fcc000801080c */
[----:B------:R2:W-:Y:S01]  /*11fc0*/  MUFU.EX2 R232, R14 ;  /* 0x0000000e00e87308 */ /* 0x0005e20000000800 */
[--C-:B------:R-:W-:Y:S01]  /*11fd0*/  FFMA.FTZ R35, R81, UR7, -R13.reuse ;  /* 0x0000000751237c23 */ /* 0x100fe2000801080d */
[----:B------:R-:W-:Y:S01]  /*11fe0*/  FFMA.FTZ R81, R146, UR7, -R13 ;  /* 0x0000000792517c23 */ /* 0x000fe2000801080d */
[----:B------:R-:W-:-:S05]  /*11ff0*/  MOV R146, R227 ;  /* 0x000000e300927202 */ /* 0x000fca0000000f00 */
[----:B------:R1:W1:Y:S01]  /*12000*/  MUFU.EX2 R231, R15 ;  /* 0x0000000f00e77308 */ /* 0x0002620000000800 */
[----:B--2---:R-:W-:Y:S01]  /*12010*/  FFMA.FTZ R14, R3, UR7, -R13 ;  /* 0x00000007030e7c23 */ /* 0x004fe2000801080d */
[----:B------:R-:W-:-:S06]  /*12020*/  FFMA.FTZ R3, R223, UR7, -R12 ;  /* 0x00000007df037c23 */ /* 0x000fcc000801080c */
[----:B------:R-:W-:Y:S01]  /*12030*/  MUFU.EX2 R230, R32 ;  /* 0x0000002000e67308 */ /* 0x000fe20000000800 */
[----:B------:R-:W-:Y:S07]  /*12040*/  HMMA.16816.F32 R36, R4, R30, R148 ;  /* 0x0000001e0424723c */ /* 0x000fee0000001894 */
[----:B------:R-:W-:Y:S08]  /*12050*/  MUFU.EX2 R229, R34 ;  /* 0x0000002200e57308 */ /* 0x000ff00000000800 */
[----:B------:R-:W2:Y:S08]  /*12060*/  MUFU.EX2 R227, R44 ;  /* 0x0000002c00e37308 */ /* 0x000eb00000000800 */
[----:B------:R2:W-:Y:S08]  /*12070*/  MUFU.EX2 R226, R45 ;  /* 0x0000002d00e27308 */ /* 0x0005f00000000800 */
[----:B------:R-:W2:Y:S01]  /*12080*/  MUFU.EX2 R223, R80 ;  /* 0x0000005000df7308 */ /* 0x000ea20000000800 */
[----:B------:R-:W-:-:S02]  /*12090*/  F2FP.F16.F32.PACK_AB R4, R244, R241 ;  /* 0x000000f1f404723e */ /* 0x000fc400000000ff */
[----:B------:R-:W-:Y:S02]  /*120a0*/  F2FP.F16.F32.PACK_AB R5, R235, R237 ;  /* 0x000000edeb05723e */ /* 0x000fe400000000ff */
[----:B------:R-:W-:Y:S02]  /*120b0*/  F2FP.F16.F32.PACK_AB R6, R239, R245 ;  /* 0x000000f5ef06723e */ /* 0x000fe400000000ff */
[----:B-1----:R-:W-:Y:S01]  /*120c0*/  F2FP.F16.F32.PACK_AB R7, R233, R236 ;  /* 0x000000ece907723e */ /* 0x002fe200000000ff */
[--C-:B------:R-:W-:Y:S01]  /*120d0*/  FFMA.FTZ R15, R222, UR7, -R13.reuse ;  /* 0x00000007de0f7c23 */ /* 0x100fe2000801080d */
[----:B------:R-:W-:Y:S01]  /*120e0*/  FFMA.FTZ R150, R214, UR7, -R13 ;  /* 0x00000007d6967c23 */ /* 0x000fe2000801080d */
[----:B------:R-:W-:Y:S02]  /*120f0*/  MOV R222, R215 ;  /* 0x000000d700de7202 */ /* 0x000fe40000000f00 */
[----:B------:R-:W-:Y:S02]  /*12100*/  MOV R214, R46 ;  /* 0x0000002e00d67202 */ /* 0x000fe40000000f00 */
[----:B------:R-:W-:Y:S01]  /*12110*/  HMMA.16816.F32 R60, R4, R26, R100 ;  /* 0x0000001a043c723c */ /* 0x000fe20000001864 */
[----:B------:R-:W-:-:S07]  /*12120*/  MOV R215, R47 ;  /* 0x0000002f00d77202 */ /* 0x000fce0000000f00 */
[----:B------:R-:W-:Y:S01]  /*12130*/  HMMA.16816.F32 R64, R4, R24, R96 ;  /* 0x000000180440723c */ /* 0x000fe20000001860 */
[----:B------:R-:W-:-:S07]  /*12140*/  MOV R93, R246 ;  /* 0x000000f6005d7202 */ /* 0x000fce0000000f00 */
[----:B------:R-:W-:Y:S01]  /*12150*/  HMMA.16816.F32 R56, R4, R20, R56 ;  /* 0x000000140438723c */ /* 0x000fe20000001838 */
[----:B------:R-:W-:-:S07]  /*12160*/  MOV R94, R252 ;  /* 0x000000fc005e7202 */ /* 0x000fce0000000f00 */
[----:B------:R-:W-:Y:S01]  /*12170*/  HMMA.16816.F32 R52, R4, R22, R52 ;  /* 0x000000160434723c */ /* 0x000fe20000001834 */
[----:B------:R-:W-:-:S07]  /*12180*/  FFMA.FTZ R151, R131, UR7, -R13 ;  /* 0x0000000783977c23 */ /* 0x000fce000801080d */
[----:B------:R-:W-:Y:S01]  /*12190*/  HMMA.16816.F32 R48, R4, R8, R48 ;  /* 0x000000080430723c */ /* 0x000fe20000001830 */
[----:B------:R-:W-:-:S07]  /*121a0*/  FFMA.FTZ R153, R130, UR7, -R13 ;  /* 0x0000000782997c23 */ /* 0x000fce000801080d */
[----:B--2---:R-:W-:Y:S01]  /*121b0*/  HMMA.16816.F32 R44, R4, R10, R112 ;  /* 0x0000000a042c723c */ /* 0x004fe20000001870 */
[----:B------:R-:W-:-:S07]  /*121c0*/  MOV R132, R146 ;  /* 0x0000009200847202 */ /* 0x000fce0000000f00 */
[----:B------:R-:W-:Y:S01]  /*121d0*/  HMMA.16816.F32 R100, R4, R16, R120 ;  /* 0x000000100464723c */ /* 0x000fe20000001878 */
[----:B------:R-:W-:-:S07]  /*121e0*/  MOV R252, R129 ;  /* 0x0000008100fc7202 */ /* 0x000fce0000000f00 */
[----:B------:R-:W-:Y:S01]  /*121f0*/  HMMA.16816.F32 R108, R4, R18, R108 ;  /* 0x00000012046c723c */ /* 0x000fe2000000186c */
[----:B------:R-:W-:Y:S02]  /*12200*/  F2FP.F16.F32.PACK_AB R4, R232, R231 ;  /* 0x000000e7e804723e */ /* 0x000fe400000000ff */
[----:B------:R-:W-:Y:S02]  /*12210*/  F2FP.F16.F32.PACK_AB R5, R227, R228 ;  /* 0x000000e4e305723e */ /* 0x000fe400000000ff */
[----:B------:R-:W-:Y:S02]  /*12220*/  F2FP.F16.F32.PACK_AB R6, R229, R230 ;  /* 0x000000e6e506723e */ /* 0x000fe400000000ff */
[----:B------:R-:W-:Y:S02]  /*12230*/  F2FP.F16.F32.PACK_AB R7, R223, R226 ;  /* 0x000000e2df07723e */ /* 0x000fe400000000ff */
[----:B------:R-:W-:Y:S01]  /*12240*/  MOV R246, R128 ;  /* 0x0000008000f67202 */ /* 0x000fe20000000f00 */
[--C-:B------:R-:W-:Y:S01]  /*12250*/  FFMA.FTZ R32, R140, UR7, -R12.reuse ;  /* 0x000000078c207c23 */ /* 0x100fe2000801080c */
[----:B------:R-:W-:Y:S01]  /*12260*/  MOV R31, R211 ;  /* 0x000000d3001f7202 */ /* 0x000fe20000000f00 */
[----:B------:R-:W-:-:S02]  /*12270*/  FFMA.FTZ R34, R141, UR7, -R12 ;  /* 0x000000078d227c23 */ /* 0x000fc4000801080c */
[----:B------:R-:W-:Y:S01]  /*12280*/  HMMA.16816.F32 R128, R4, R22, R68 ;  /* 0x000000160480723c */ /* 0x000fe20000001844 */
[----:B------:R-:W-:Y:S01]  /*12290*/  MOV R71, R218 ;  /* 0x000000da00477202 */ /* 0x000fe20000000f00 */
[--C-:B------:R-:W-:Y:S01]  /*122a0*/  FFMA.FTZ R136, R136, UR7, -R13.reuse ;  /* 0x0000000788887c23 */ /* 0x100fe2000801080d */
[----:B------:R1:W-:Y:S01]  /*122b0*/  MUFU.EX2 R218, R3 ;  /* 0x0000000300da7308 */ /* 0x0003e20000000800 */
[--C-:B------:R-:W-:Y:S01]  /*122c0*/  FFMA.FTZ R137, R137, UR7, -R13.reuse ;  /* 0x0000000789897c23 */ /* 0x100fe2000801080d */
[----:B------:R-:W-:Y:S01]  /*122d0*/  FFMA.FTZ R154, R221, UR7, -R13 ;  /* 0x00000007dd9a7c23 */ /* 0x000fe2000801080d */
[--C-:B------:R-:W-:Y:S01]  /*122e0*/  FFMA.FTZ R138, R138, UR7, -R12.reuse ;  /* 0x000000078a8a7c23 */ /* 0x100fe2000801080c */
[--C-:B------:R-:W-:Y:S01]  /*122f0*/  FFMA.FTZ R141, R210, UR7, -R12.reuse ;  /* 0x00000007d28d7c23 */ /* 0x100fe2000801080c */
[--C-:B------:R-:W-:Y:S01]  /*12300*/  FFMA.FTZ R152, R126, UR7, -R12.reuse ;  /* 0x000000077e987c23 */ /* 0x100fe2000801080c */
[----:B------:R-:W-:Y:S01]  /*12310*/  FFMA.FTZ R155, R125, UR7, -R12 ;  /* 0x000000077d9b7c23 */ /* 0x000fe2000801080c */
[----:B------:R-:W-:Y:S01]  /*12320*/  MOV R70, R135 ;  /* 0x0000008700467202 */ /* 0x000fe20000000f00 */
[----:B------:R-:W-:Y:S01]  /*12330*/  FADD.FTZ R13, R247, R124 ;  /* 0x0000007cf70d7221 */ /* 0x000fe20000010000 */
[----:B------:R-:W-:-:S02]  /*12340*/  MOV R69, R134 ;  /* 0x0000008600457202 */ /* 0x000fc40000000f00 */
[----:B------:R-:W-:Y:S02]  /*12350*/  MOV R68, R133 ;  /* 0x0000008500447202 */ /* 0x000fe40000000f00 */
[----:B------:R-:W-:Y:S02]  /*12360*/  MOV R92, R222 ;  /* 0x000000de005c7202 */ /* 0x000fe40000000f00 */
[----:B-1----:R-:W-:Y:S02]  /*12370*/  MOV R3, R132 ;  /* 0x0000008400037202 */ /* 0x002fe40000000f00 */
[----:B------:R-:W-:Y:S01]  /*12380*/  HMMA.16816.F32 R132, R4, R8, R40 ;  /* 0x000000080484723c */ /* 0x000fe20000001828 */
[----:B------:R-:W-:Y:S01]  /*12390*/  MOV R8, R31 ;  /* 0x0000001f00087202 */ /* 0x000fe20000000f00 */
[----:B------:R1:W-:Y:S01]  /*123a0*/  MUFU.EX2 R222, R2 ;  /* 0x0000000200de7308 */ /* 0x0003e20000000800 */
[----:B------:R-:W-:Y:S01]  /*123b0*/  MOV R95, R220 ;  /* 0x000000dc005f7202 */ /* 0x000fe20000000f00 */
[----:B------:R-:W-:Y:S01]  /*123c0*/  FADD.FTZ R146, R242, R13 ;  /* 0x0000000df2927221 */ /* 0x000fe20000010000 */
[----:B------:R-:W-:-:S02]  /*123d0*/  MOV R211, R127 ;  /* 0x0000007f00d37202 */ /* 0x000fc40000000f00 */
[----:B------:R-:W-:Y:S01]  /*123e0*/  MOV R40, R217 ;  /* 0x000000d900287202 */ /* 0x000fe20000000f00 */
[C---:B------:R-:W-:Y:S01]  /*123f0*/  HMMA.16816.F32 R124, R4.reuse, R20, R84 ;  /* 0x00000014047c723c */ /* 0x040fe20000001854 */
[----:B------:R-:W-:Y:S01]  /*12400*/  LDSM.16.MT88.4 R20, [R164+0xa800] ;  /* 0x00a80000a414783b */ /* 0x000fe20000004200 */
[----:B------:R-:W2:Y:S06]  /*12410*/  MUFU.EX2 R221, R28 ;  /* 0x0000001c00dd7308 */ /* 0x000eac0000000800 */
[----:B------:R-:W-:Y:S01]  /*12420*/  HMMA.16816.F32 R116, R4, R24, R116 ;  /* 0x000000180474723c */ /* 0x000fe20000001874 */
[----:B-1----:R-:W-:Y:S01]  /*12430*/  MOV R2, R214 ;  /* 0x000000d600027202 */ /* 0x002fe20000000f00 */
[----:B------:R-:W-:Y:S01]  /*12440*/  MUFU.EX2 R220, R15 ;  /* 0x0000000f00dc7308 */ /* 0x000fe20000000800 */
[----:B------:R-:W-:-:S05]  /*12450*/  MOV R214, R219 ;  /* 0x000000db00d67202 */ /* 0x000fca0000000f00 */
[C---:B------:R-:W-:Y:S01]  /*12460*/  HMMA.16816.F32 R112, R4.reuse, R26, R88 ;  /* 0x0000001a0470723c */ /* 0x040fe20000001858 */
[----:B------:R-:W-:Y:S01]  /*12470*/  LDSM.16.MT88.4 R24, [R165+0x2800] ;  /* 0x00280000a518783b */ /* 0x000fe20000004200 */
[----:B------:R-:W-:Y:S08]  /*12480*/  MUFU.EX2 R219, R14 ;  /* 0x0000000e00db7308 */ /* 0x000ff00000000800 */
[----:B------:R1:W2:Y:S01]  /*12490*/  MUFU.EX2 R217, R29 ;  /* 0x0000001d00d97308 */ /* 0x0002a20000000800 */
[----:B------:R-:W-:Y:S01]  /*124a0*/  HMMA.16816.F32 R120, R4, R10, R76 ;  /* 0x0000000a0478723c */ /* 0x000fe2000000184c */
[--C-:B---3--:R-:W-:Y:S01]  /*124b0*/  FFMA.FTZ R139, R139, UR7, -R12.reuse ;  /* 0x000000078b8b7c23 */ /* 0x108fe2000801080c */
[----:B-1----:R-:W-:Y:S01]  /*124c0*/  LDSM.16.MT88.4 R28, [R33+0x2800] ;  /* 0x00280000211c783b */ /* 0x002fe20000004200 */
[--C-:B------:R-:W-:Y:S01]  /*124d0*/  FFMA.FTZ R140, R160, UR7, -R12.reuse ;  /* 0x00000007a08c7c23 */ /* 0x100fe2000801080c */
[----:B------:R-:W-:-:S04]  /*124e0*/  FFMA.FTZ R160, R248, UR7, -R12 ;  /* 0x00000007f8a07c23 */ /* 0x000fc8000801080c */
[----:B------:R-:W-:Y:S01]  /*124f0*/  HMMA.16816.F32 R76, R4, R16, R72 ;  /* 0x00000010044c723c */ /* 0x000fe20000001848 */
[----:B------:R-:W-:Y:S01]  /*12500*/  MOV R16, R252 ;  /* 0x000000fc00107202 */ /* 0x000fe20000000f00 */
[----:B------:R-:W-:Y:S01]  /*12510*/  MUFU.EX2 R210, R145 ;  /* 0x0000009100d27308 */ /* 0x000fe20000000800 */
[----:B------:R-:W-:Y:S01]  /*12520*/  MOV R10, R216 ;  /* 0x000000d8000a7202 */ /* 0x000fe20000000f00 */
[----:B----4-:R-:W-:Y:S01]  /*12530*/  FFMA.FTZ R158, R158, UR7, -R12 ;  /* 0x000000079e9e7c23 */ /* 0x010fe2000801080c */
[----:B------:R-:W-:-:S03]  /*12540*/  FADD.FTZ R12, R249, R106 ;  /* 0x0000006af90c7221 */ /* 0x000fc60000010000 */
[----:B------:R-:W-:Y:S01]  /*12550*/  HMMA.16816.F32 R96, R4, R18, R36 ;  /* 0x000000120460723c */ /* 0x000fe20000001824 */
[----:B------:R-:W-:Y:S01]  /*12560*/  MOV R43, R92 ;  /* 0x0000005c002b7202 */ /* 0x000fe20000000f00 */
[----:B------:R-:W-:Y:S01]  /*12570*/  FADD.FTZ R149, R250, R105 ;  /* 0x00000069fa957221 */ /* 0x000fe20000010000 */
[----:B------:R-:W-:Y:S01]  /*12580*/  FADD.FTZ R80, R234, R12 ;  /* 0x0000000cea507221 */ /* 0x000fe20000010000 */
[----:B------:R-:W-:Y:S01]  /*12590*/  MOV R42, R93 ;  /* 0x0000005d002a7202 */ /* 0x000fe20000000f00 */
[----:B------:R-:W1:Y:S01]  /*125a0*/  LDSM.16.MT88.4 R12, [R8+0xa800] ;  /* 0x00a80000080c783b */ /* 0x000e620000004200 */
[----:B------:R-:W-:Y:S01]  /*125b0*/  MOV R252, R215 ;  /* 0x000000d700fc7202 */ /* 0x000fe20000000f00 */
[----:B------:R3:W-:Y:S01]  /*125c0*/  MUFU.EX2 R216, R32 ;  /* 0x0000002000d87308 */ /* 0x0007e20000000800 */
[----:B------:R-:W-:Y:S01]  /*125d0*/  MOV R17, R246 ;  /* 0x000000f600117202 */ /* 0x000fe20000000f00 */
[----:B------:R-:W-:Y:S01]  /*125e0*/  FADD.FTZ R148, R243, R104 ;  /* 0x00000068f3947221 */ /* 0x000fe20000010000 */
[----:B------:R-:W-:Y:S01]  /*125f0*/  MOV R41, R94 ;  /* 0x0000005e00297202 */ /* 0x000fe20000000f00 */
[----:B------:R-:W-:Y:S01]  /*12600*/  FADD.FTZ R3, R3, R146 ;  /* 0x0000009203037221 */ /* 0x000fe20000010000 */
[----:B------:R-:W-:Y:S01]  /*12610*/  MOV R11, R95 ;  /* 0x0000005f000b7202 */ /* 0x000fe20000000f00 */
[----:B------:R4:W5:Y:S02]  /*12620*/  LDL.LU R248, [R1+0x108] ;  /* 0x0001080001f87983 */ /* 0x0009640000300800 */
[----:B------:R4:W1:Y:S01]  /*12630*/  MUFU.EX2 R215, R34 ;  /* 0x0000002200d77308 */ /* 0x0008620000000800 */
[----:B------:R-:W-:-:S02]  /*12640*/  MOV R246, R214 ;  /* 0x000000d600f67202 */ /* 0x000fc40000000f00 */
[----:B------:R-:W-:Y:S02]  /*12650*/  MOV R36, R208 ;  /* 0x000000d000247202 */ /* 0x000fe40000000f00 */
[----:B------:R-:W-:Y:S02]  /*12660*/  MOV R37, R207 ;  /* 0x000000cf00257202 */ /* 0x000fe40000000f00 */
[----:B---3--:R-:W-:Y:S01]  /*12670*/  MOV R32, R211 ;  /* 0x000000d300207202 */ /* 0x008fe20000000f00 */
[----:B------:R-:W-:Y:S01]  /*12680*/  MUFU.EX2 R214, R107 ;  /* 0x0000006b00d67308 */ /* 0x000fe20000000800 */
[----:B--2---:R-:W-:Y:S02]  /*12690*/  F2FP.F16.F32.PACK_AB R4, R221, R222 ;  /* 0x000000dedd04723e */ /* 0x004fe400000000ff */
[----:B------:R-:W-:Y:S02]  /*126a0*/  F2FP.F16.F32.PACK_AB R5, R217, R218 ;  /* 0x000000dad905723e */ /* 0x000fe400000000ff */
[----:B------:R-:W-:-:S02]  /*126b0*/  F2FP.F16.F32.PACK_AB R6, R219, R220 ;  /* 0x000000dcdb06723e */ /* 0x000fc400000000ff */
[----:B------:R-:W-:Y:S01]  /*126c0*/  MOV R39, R205 ;  /* 0x000000cd00277202 */ /* 0x000fe20000000f00 */
[----:B------:R-:W-:Y:S01]  /*126d0*/  FADD.FTZ R2, R2, R80 ;  /* 0x0000005002027221 */ /* 0x000fe20000010000 */
[----:B----4-:R-:W-:Y:S02]  /*126e0*/  MOV R34, R212 ;  /* 0x000000d400227202 */ /* 0x010fe40000000f00 */
[----:B------:R-:W-:Y:S01]  /*126f0*/  MOV R38, R206 ;  /* 0x000000ce00267202 */ /* 0x000fe20000000f00 */
[----:B------:R2:W-:Y:S01]  /*12700*/  MUFU.EX2 R212, R143 ;  /* 0x0000008f00d47308 */ /* 0x0005e20000000800 */
[----:B------:R-:W-:Y:S01]  /*12710*/  FADD.FTZ R9, R83, R149 ;  /* 0x0000009553097221 */ /* 0x000fe20000010000 */
[----:B------:R-:W-:Y:S01]  /*12720*/  FADD.FTZ R3, R173, R3 ;  /* 0x00000003ad037221 */ /* 0x000fe20000010000 */
[----:B------:R3:W5:Y:S05]  /*12730*/  LDL.LU R247, [R1+0x104] ;  /* 0x0001040001f77983 */ /* 0x00076a0000300800 */
[----:B------:R-:W-:Y:S01]  /*12740*/  MUFU.EX2 R211, R144 ;  /* 0x0000009000d37308 */ /* 0x000fe20000000800 */
[----:B--2---:R-:W-:-:S07]  /*12750*/  MOV R143, R213 ;  /* 0x000000d5008f7202 */ /* 0x004fce0000000f00 */
[----:B------:R-:W-:Y:S08]  /*12760*/  MUFU.EX2 R208, R156 ;  /* 0x0000009c00d07308 */ /* 0x000ff00000000800 */
[----:B------:R-:W-:Y:S01]  /*12770*/  MUFU.EX2 R207, R157 ;  /* 0x0000009d00cf7308 */ /* 0x000fe20000000800 */
[----:B-1----:R-:W-:Y:S02]  /*12780*/  F2FP.F16.F32.PACK_AB R7, R215, R216 ;  /* 0x000000d8d707723e */ /* 0x002fe400000000ff */
[----:B------:R-:W-:-:S02]  /*12790*/  MOV R19, R37 ;  /* 0x0000002500137202 */ /* 0x000fc40000000f00 */
[----:B------:R-:W-:Y:S01]  /*127a0*/  MOV R18, R36 ;  /* 0x0000002400127202 */ /* 0x000fe20000000f00 */
[----:B------:R-:W-:Y:S01]  /*127b0*/  FADD.FTZ R2, R171, R2 ;  /* 0x00000002ab027221 */ /* 0x000fe20000010000 */
[----:B------:R-:W-:Y:S01]  /*127c0*/  MOV R149, R41 ;  /* 0x0000002900957202 */ /* 0x000fe20000000f00 */
[----:B------:R1:W2:Y:S01]  /*127d0*/  MUFU.EX2 R213, R142 ;  /* 0x0000008e00d57308 */ /* 0x0002a20000000800 */
[----:B------:R-:W-:Y:S01]  /*127e0*/  HMMA.16816.F32 R92, R4, R14, R60 ;  /* 0x0000000e045c723c */ /* 0x000fe2000000183c */
[----:B------:R-:W-:-:S06]  /*127f0*/  MOV R80, R11 ;  /* 0x0000000b00507202 */ /* 0x000fcc0000000f00 */
[----:B------:R-:W-:Y:S08]  /*12800*/  MUFU.EX2 R206, R35 ;  /* 0x0000002300ce7308 */ /* 0x000ff00000000800 */
[----:B------:R-:W-:Y:S01]  /*12810*/  MUFU.EX2 R205, R81 ;  /* 0x0000005100cd7308 */ /* 0x000fe20000000800 */
[----:B-1----:R-:W-:Y:S01]  /*12820*/  MOV R142, R209 ;  /* 0x000000d1008e7202 */ /* 0x002fe20000000f00 */
[----:B------:R-:W-:Y:S01]  /*12830*/  FADD.FTZ R3, R183, R3 ;  /* 0x00000003b7037221 */ /* 0x000fe20000010000 */
[----:B------:R3:W5:Y:S01]  /*12840*/  LDL.LU R249, [R1+0x100] ;  /* 0x0001000001f97983 */ /* 0x0007620000300800 */
[----:B------:R-:W-:Y:S01]  /*12850*/  HMMA.16816.F32 R84, R4, R22, R52 ;  /* 0x000000160454723c */ /* 0x000fe20000001834 */
[----:B------:R-:W-:-:S03]  /*12860*/  MOV R37, R39 ;  /* 0x0000002700257202 */ /* 0x000fc60000000f00 */
[----:B------:R-:W1:Y:S01]  /*12870*/  MUFU.EX2 R209, R147 ;  /* 0x0000009300d17308 */ /* 0x000e620000000800 */
[----:B------:R-:W-:-:S03]  /*12880*/  MOV R39, R16 ;  /* 0x0000001000277202 */ /* 0x000fc60000000f00 */
[----:B------:R-:W-:Y:S01]  /*12890*/  HMMA.16816.F32 R72, R4, R28, R48 ;  /* 0x0000001c0448723c */ /* 0x000fe20000001830 */
[----:B------:R-:W-:Y:S02]  /*128a0*/  MOV R16, R17 ;  /* 0x0000001100107202 */ /* 0x000fe40000000f00 */
[----:B------:R-:W-:Y:S01]  /*128b0*/  MOV R144, R8 ;  /* 0x0000000800907202 */ /* 0x000fe20000000f00 */
[----:B------:R-:W-:-:S04]  /*128c0*/  FADD.FTZ R8, R82, R148 ;  /* 0x0000009452087221 */ /* 0x000fc80000010000 */
[----:B------:R-:W-:Y:S01]  /*128d0*/  HMMA.16816.F32 R104, R4, R12, R64 ;  /* 0x0000000c0468723c */ /* 0x000fe20000001840 */
[----:B------:R-:W-:-:S07]  /*128e0*/  MOV R67, R68 ;  /* 0x0000004400437202 */ /* 0x000fce0000000f00 */
[----:B------:R-:W-:Y:S01]  /*128f0*/  HMMA.16816.F32 R88, R4, R20, R56 ;  /* 0x000000140458723c */ /* 0x000fe20000001838 */
[----:B------:R-:W-:-:S07]  /*12900*/  MOV R68, R69 ;  /* 0x0000004500447202 */ /* 0x000fce0000000f00 */
[C---:B------:R-:W-:Y:S01]  /*12910*/  HMMA.16816.F32 R60, R4.reuse, R24, R100 ;  /* 0x00000018043c723c */ /* 0x040fe20000001864 */
[----:B------:R-:W-:Y:S02]  /*12920*/  MOV R69, R204 ;  /* 0x000000cc00457202 */ /* 0x000fe40000000f00 */
[----:B------:R-:W-:Y:S02]  /*12930*/  MOV R36, R38 ;  /* 0x0000002600247202 */ /* 0x000fe40000000f00 */
[----:B------:R-:W-:Y:S02]  /*12940*/  MOV R157, R42 ;  /* 0x0000002a009d7202 */ /* 0x000fe40000000f00 */
[----:B------:R-:W-:Y:S01]  /*12950*/  MOV R156, R43 ;  /* 0x0000002b009c7202 */ /* 0x000fe20000000f00 */
[C---:B------:R-:W-:Y:S01]  /*12960*/  HMMA.16816.F32 R52, R4.reuse, R30, R44 ;  /* 0x0000001e0434723c */ /* 0x040fe2000000182c */
[----:B------:R-:W-:Y:S01]  /*12970*/  MOV R17, R32 ;  /* 0x0000002000117202 */ /* 0x000fe20000000f00 */
[----:B------:R-:W-:Y:S01]  /*12980*/  MUFU.EX2 R35, R141 ;  /* 0x0000008d00237308 */ /* 0x000fe20000000800 */
[----:B------:R-:W-:Y:S01]  /*12990*/  FADD.FTZ R2, R181, R2 ;  /* 0x00000002b5027221 */ /* 0x000fe20000010000 */
[----:B------:R3:W5:Y:S04]  /*129a0*/  LDL.LU R250, [R1+0xfc] ;  /* 0x0000fc0001fa7983 */ /* 0x0007680000300800 */
[----:B------:R-:W-:Y:S01]  /*129b0*/  HMMA.16816.F32 R48, R4, R26, R108 ;  /* 0x0000001a0430723c */ /* 0x000fe2000000186c */
[----:B--2---:R-:W-:-:S02]  /*129c0*/  F2FP.F16.F32.PACK_AB R4, R213, R212 ;  /* 0x000000d4d504723e */ /* 0x004fc400000000ff */
[----:B------:R-:W-:Y:S02]  /*129d0*/  MOV R38, R142 ;  /* 0x0000008e00267202 */ /* 0x000fe40000000f00 */
[----:B------:R-:W-:Y:S02]  /*129e0*/  MOV R173, R68 ;  /* 0x0000004400ad7202 */ /* 0x000fe40000000f00 */
[----:B------:R-:W-:Y:S01]  /*129f0*/  MOV R171, R69 ;  /* 0x0000004500ab7202 */ /* 0x000fe20000000f00 */
[----:B------:R-:W-:Y:S01]  /*12a00*/  FADD.FTZ R32, R0, R9 ;  /* 0x0000000900207221 */ /* 0x000fe20000010000 */
[----:B-1----:R-:W-:Y:S02]  /*12a10*/  F2FP.F16.F32.PACK_AB R5, R209, R210 ;  /* 0x000000d2d105723e */ /* 0x002fe400000000ff */
[----:B------:R-:W-:Y:S01]  /*12a20*/  MOV R148, R40 ;  /* 0x0000002800947202 */ /* 0x000fe20000000f00 */
[----:B------:R-:W-:Y:S01]  /*12a30*/  MUFU.EX2 R204, R136 ;  /* 0x0000008800cc7308 */ /* 0x000fe20000000800 */
[----:B------:R-:W-:Y:S01]  /*12a40*/  F2FP.F16.F32.PACK_AB R6, R211, R214 ;  /* 0x000000d6d306723e */ /* 0x000fe200000000ff */
[----:B------:R3:W5:Y:S01]  /*12a50*/  LDL.LU R243, [R1+0xf8] ;  /* 0x0000f80001f37983 */ /* 0x0007620000300800 */
[----:B------:R-:W-:-:S02]  /*12a60*/  F2FP.F16.F32.PACK_AB R7, R207, R208 ;  /* 0x000000d0cf07723e */ /* 0x000fc400000000ff */
[----:B------:R-:W-:Y:S01]  /*12a70*/  MOV R111, R70 ;  /* 0x00000046006f7202 */ /* 0x000fe20000000f00 */
[----:B------:R3:W5:Y:S02]  /*12a80*/  LDL.LU R242, [R1+0xf4] ;  /* 0x0000f40001f27983 */ /* 0x0007640000300800 */
[----:B------:R1:W-:Y:S01]  /*12a90*/  MUFU.EX2 R110, R137 ;  /* 0x00000089006e7308 */ /* 0x0003e20000000800 */
[----:B------:R-:W-:Y:S01]  /*12aa0*/  MOV R142, R34 ;  /* 0x00000022008e7202 */ /* 0x000fe20000000f00 */
[C---:B------:R-:W-:Y:S01]  /*12ab0*/  HMMA.16816.F32 R56, R4.reuse, R14, R112 ;  /* 0x0000000e0438723c */ /* 0x040fe20000001870 */
[----:B------:R-:W-:Y:S01]  /*12ac0*/  FADD.FTZ R34, R240, R8 ;  /* 0x00000008f0227221 */ /* 0x000fe20000010000 */
[----:B------:R-:W-:Y:S01]  /*12ad0*/  MOV R114, R16 ;  /* 0x0000001000727202 */ /* 0x000fe20000000f00 */
[----:B------:R3:W5:Y:S01]  /*12ae0*/  LDL.LU R234, [R1+0xf0] ;  /* 0x0000f00001ea7983 */ /* 0x0007620000300800 */
[----:B------:R-:W-:Y:S02]  /*12af0*/  MOV R113, R17 ;  /* 0x0000001100717202 */ /* 0x000fe40000000f00 */
[----:B------:R-:W-:Y:S01]  /*12b00*/  MOV R112, R10 ;  /* 0x0000000a00707202 */ /* 0x000fe20000000f00 */
[----:B------:R2:W-:Y:S01]  /*12b10*/  MUFU.EX2 R109, R138 ;  /* 0x0000008a006d7308 */ /* 0x0005e20000000800 */
[----:B------:R-:W-:Y:S01]  /*12b20*/  HMMA.16816.F32 R44, R4, R20, R124 ;  /* 0x00000014042c723c */ /* 0x000fe2000000187c */
[----:B------:R-:W-:Y:S01]  /*12b30*/  LDSM.16.MT88.4 R8, [R33+0x3000] ;  /* 0x003000002108783b */ /* 0x000fe20000004200 */
[----:B-1----:R-:W-:-:S06]  /*12b40*/  MOV R137, R71 ;  /* 0x0000004700897202 */ /* 0x002fcc0000000f00 */
[----:B------:R-:W-:Y:S01]  /*12b50*/  HMMA.16816.F32 R40, R4, R22, R128 ;  /* 0x000000160428723c */ /* 0x000fe20000001880 */
[----:B------:R-:W-:Y:S01]  /*12b60*/  LDSM.16.MT88.4 R20, [R165+0x3000] ;  /* 0x00300000a514783b */ /* 0x000fe20000004200 */
[----:B------:R-:W1:Y:S01]  /*12b70*/  MUFU.EX2 R108, R139 ;  /* 0x0000008b006c7308 */ /* 0x000e620000000800 */
[----:B------:R-:W-:-:S07]  /*12b80*/  MOV R136, R67 ;  /* 0x0000004300887202 */ /* 0x000fce0000000f00 */
[----:B------:R-:W4:Y:S01]  /*12b90*/  MUFU.EX2 R103, R140 ;  /* 0x0000008c00677308 */ /* 0x000f220000000800 */
[----:B------:R-:W-:Y:S01]  /*12ba0*/  HMMA.16816.F32 R68, R4, R12, R116 ;  /* 0x0000000c0444723c */ /* 0x000fe20000001874 */
[----:B------:R-:W-:Y:S01]  /*12bb0*/  MOV R119, R18 ;  /* 0x0000001200777202 */ /* 0x000fe20000000f00 */
[----:B------:R-:W-:Y:S01]  /*12bc0*/  LDSM.16.MT88.4 R12, [R164+0xb000] ;  /* 0x00b00000a40c783b */ /* 0x000fe20000004200 */
[----:B------:R-:W-:-:S03]  /*12bd0*/  MOV R118, R19 ;  /* 0x0000001300767202 */ /* 0x000fc60000000f00 */
[----:B------:R-:W3:Y:S01]  /*12be0*/  LDSM.16.MT88.4 R16, [R144+0xb000] ;  /* 0x00b000009010783b */ /* 0x000ee20000004200 */
[----:B------:R-:W-:Y:S01]  /*12bf0*/  MUFU.EX2 R102, R159 ;  /* 0x0000009f00667308 */ /* 0x000fe20000000800 */
[----:B------:R-:W-:Y:S01]  /*12c00*/  HMMA.16816.F32 R64, R4, R26, R96 ;  /* 0x0000001a0440723c */ /* 0x000fe20000001860 */
[----:B------:R-:W-:Y:S01]  /*12c10*/  MOV R117, R36 ;  /* 0x0000002400757202 */ /* 0x000fe20000000f00 */
[----:B------:R-:W3:Y:S01]  /*12c20*/  LDSM.16.MT88.4 R144, [R144+0xb800] ;  /* 0x00b800009090783b */ /* 0x000ee20000004200 */
[----:B------:R-:W-:-:S04]  /*12c30*/  MOV R116, R37 ;  /* 0x0000002500747202 */ /* 0x000fc80000000f00 */
[----:B------:R-:W3:Y:S01]  /*12c40*/  MUFU.EX2 R101, R161 ;  /* 0x000000a100657308 */ /* 0x000ee20000000800 */
[----:B--2---:R-:W-:-:S07]  /*12c50*/  MOV R138, R38 ;  /* 0x00000026008a7202 */ /* 0x004fce0000000f00 */
[----:B------:R-:W-:Y:S01]  /*12c60*/  MUFU.EX2 R100, R162 ;  /* 0x000000a200647308 */ /* 0x000fe20000000800 */
[----:B------:R-:W-:-:S07]  /*12c70*/  MOV R115, R39 ;  /* 0x0000002700737202 */ /* 0x000fce0000000f00 */
[----:B------:R-:W-:Y:S01]  /*12c80*/  MUFU.EX2 R81, R169 ;  /* 0x000000a900517308 */ /* 0x000fe20000000800 */
[C---:B------:R-:W-:Y:S01]  /*12c90*/  HMMA.16816.F32 R36, R4.reuse, R28, R132 ;  /* 0x0000001c0424723c */ /* 0x040fe20000001884 */
[----:B------:R2:W5:Y:S06]  /*12ca0*/  LDL.LU R83, [R1+0xec] ;  /* 0x0000ec0001537983 */ /* 0x00056c0000300800 */
[----:B------:R-:W-:Y:S01]  /*12cb0*/  MUFU.EX2 R99, R163 ;  /* 0x000000a300637308 */ /* 0x000fe20000000800 */
[C---:B------:R-:W-:Y:S07]  /*12cc0*/  HMMA.16816.F32 R28, R4.reuse, R30, R120 ;  /* 0x0000001e041c723c */ /* 0x040fee0000001878 */
[----:B------:R-:W-:Y:S01]  /*12cd0*/  MUFU.EX2 R98, R166 ;  /* 0x000000a600627308 */ /* 0x000fe20000000800 */
[----:B------:R-:W-:Y:S07]  /*12ce0*/  HMMA.16816.F32 R76, R4, R24, R76 ;  /* 0x00000018044c723c */ /* 0x000fee000000184c */
[----:B------:R-:W2:Y:S08]  /*12cf0*/  MUFU.EX2 R97, R167 ;  /* 0x000000a700617308 */ /* 0x000eb00000000800 */
[----:B------:R-:W2:Y:S01]  /*12d00*/  MUFU.EX2 R96, R168 ;  /* 0x000000a800607308 */ /* 0x000ea20000000800 */
[----:B------:R-:W-:Y:S01]  /*12d10*/  F2FP.F16.F32.PACK_AB R4, R205, R206 ;  /* 0x000000cecd04723e */ /* 0x000fe200000000ff */
[----:B------:R-:W-:Y:S01]  /*12d20*/  FADD.FTZ R27, R185, R3 ;  /* 0x00000003b91b7221 */ /* 0x000fe20000010000 */
[----:B-1----:R-:W-:Y:S01]  /*12d30*/  F2FP.F16.F32.PACK_AB R5, R108, R109 ;  /* 0x0000006d6c05723e */ /* 0x002fe200000000ff */
[----:B------:R-:W-:Y:S01]  /*12d40*/  FADD.FTZ R26, R182, R2 ;  /* 0x00000002b61a7221 */ /* 0x000fe20000010000 */
[----:B------:R-:W-:Y:S01]  /*12d50*/  F2FP.F16.F32.PACK_AB R6, R110, R204 ;  /* 0x000000cc6e06723e */ /* 0x000fe200000000ff */
[----:B------:R1:W5:Y:S01]  /*12d60*/  LDL.LU R82, [R1+0xe8] ;  /* 0x0000e80001527983 */ /* 0x0003620000300800 */
[----:B----4-:R-:W-:Y:S01]  /*12d70*/  F2FP.F16.F32.PACK_AB R7, R35, R103 ;  /* 0x000000672307723e */ /* 0x010fe200000000ff */
[----:B------:R-:W-:Y:S01]  /*12d80*/  FADD.FTZ R25, R178, R32 ;  /* 0x00000020b2197221 */ /* 0x000fe20000010000 */
[----:B------:R-:W-:Y:S01]  /*12d90*/  FADD.FTZ R24, R175, R34 ;  /* 0x00000022af187221 */ /* 0x000fe20000010000 */
[----:B------:R-:W-:Y:S01]  /*12da0*/  MOV R122, R195 ;  /* 0x000000c3007a7202 */ /* 0x000fe20000000f00 */
[----:B------:R-:W-:Y:S01]  /*12db0*/  FADD.FTZ R2, R192, R27 ;  /* 0x0000001bc0027221 */ /* 0x000fe20000010000 */
[----:B------:R-:W-:Y:S01]  /*12dc0*/  MOV R123, R194 ;  /* 0x000000c2007b7202 */ /* 0x000fe20000000f00 */
[----:B------:R1:W5:Y:S01]  /*12dd0*/  LDL.LU R0, [R1+0xe4] ;  /* 0x0000e40001007983 */ /* 0x0003620000300800 */
[----:B---3--:R-:W-:Y:S01]  /*12de0*/  HMMA.16816.F32 R104, R4, R16, R104 ;  /* 0x000000100468723c */ /* 0x008fe20000001868 */
[----:B------:R-:W-:Y:S01]  /*12df0*/  FADD.FTZ R25, R179, R25 ;  /* 0x00000019b3197221 */ /* 0x000fe20000010000 */
[----:B------:R-:W-:-:S06]  /*12e00*/  FADD.FTZ R24, R177, R24 ;  /* 0x00000018b1187221 */ /* 0x000fcc0000010000 */
        /* <DEDUP_REMOVED lines=10> */
[----:B------:R-:W-:Y:S01]  /*12eb0*/  F2FP.F16.F32.PACK_AB R7, R81, R96 ;  /* 0x000000605107723e */ /* 0x000fe200000000ff */
[----:B------:R-:W-:Y:S01]  /*12ec0*/  FADD.FTZ R3, R186, R24 ;  /* 0x00000018ba037221 */ /* 0x000fe20000010000 */
[----:B------:R-:W-:-:S05]  /*12ed0*/  MOV R132, R193 ;  /* 0x000000c100847202 */ /* 0x000fca0000000f00 */
[----:B------:R-:W-:Y:S01]  /*12ee0*/  HMMA.16816.F32 R36, R4, R8, R36 ;  /* 0x000000080424723c */ /* 0x000fe20000001824 */
[----:B------:R-:W-:Y:S01]  /*12ef0*/  FADD.FTZ R8, R189, R25 ;  /* 0x00000019bd087221 */ /* 0x000fe20000010000 */
[----:B------:R-:W-:Y:S02]  /*12f00*/  MOV R133, R199 ;  /* 0x000000c700857202 */ /* 0x000fe40000000f00 */
[----:B------:R-:W-:-:S04]  /*12f10*/  MOV R134, R198 ;  /* 0x000000c600867202 */ /* 0x000fc80000000f00 */
[----:B------:R-:W-:Y:S01]  /*12f20*/  HMMA.16816.F32 R68, R4, R16, R68 ;  /* 0x000000100444723c */ /* 0x000fe20000001844 */
[----:B------:R-:W-:Y:S02]  /*12f30*/  MOV R130, R138 ;  /* 0x0000008a00827202 */ /* 0x000fe40000000f00 */
[----:B------:R-:W-:-:S05]  /*12f40*/  MOV R135, R197 ;  /* 0x000000c500877202 */ /* 0x000fca0000000f00 */
[----:B------:R-:W-:Y:S01]  /*12f50*/  HMMA.16816.F32 R56, R4, R18, R56 ;  /* 0x000000120438723c */ /* 0x000fe20000001838 */
[----:B------:R-:W-:-:S07]  /*12f60*/  MOV R131, R115 ;  /* 0x0000007300837202 */ /* 0x000fce0000000f00 */
[----:B------:R-:W-:Y:S01]  /*12f70*/  HMMA.16816.F32 R44, R4, R12, R44 ;  /* 0x0000000c042c723c */ /* 0x000fe2000000182c */
[----:B------:R-:W-:-:S07]  /*12f80*/  MOV R128, R196 ;  /* 0x000000c400807202 */ /* 0x000fce0000000f00 */
[C---:B------:R-:W-:Y:S01]  /*12f90*/  HMMA.16816.F32 R40, R4.reuse, R14, R40 ;  /* 0x0000000e0428723c */ /* 0x040fe20000001828 */
[----:B------:R-:W-:Y:S01]  /*12fa0*/  MOV R124, R114 ;  /* 0x00000072007c7202 */ /* 0x000fe20000000f00 */
[----:B------:R-:W-:Y:S06]  /*12fb0*/  LDSM.16.MT88.4 R12, [R165+0x3800] ;  /* 0x00380000a50c783b */ /* 0x000fec0000004200 */
[----:B------:R-:W-:Y:S01]  /*12fc0*/  HMMA.16816.F32 R28, R4, R10, R28 ;  /* 0x0000000a041c723c */ /* 0x000fe2000000181c */
[----:B------:R-:W-:-:S07]  /*12fd0*/  MOV R129, R143 ;  /* 0x0000008f00817202 */ /* 0x000fce0000000f00 */
[C---:B------:R-:W-:Y:S08]  /*12fe0*/  HMMA.16816.F32 R76, R4.reuse, R20, R76 ;  /* 0x00000014044c723c */ /* 0x040ff0000000184c */
[----:B------:R-:W-:Y:S01]  /*12ff0*/  HMMA.16816.F32 R64, R4, R22, R64 ;  /* 0x000000160440723c */ /* 0x000fe20000001840 */
        /* <DEDUP_REMOVED lines=53> */
[----:B------:R-:W2:Y:S01]  /*13350*/  LDSM.16.MT88.4 R140, [R164+0xb800] ;  /* 0x00b80000a48c783b */ /* 0x000ea20000004200 */
        /* <DEDUP_REMOVED lines=46> */
[----:B------:R-:W2:Y:S01]  /*13640*/  MUFU.EX2 R34, R150 ;  /* 0x0000009600227308 */ /* 0x000ea20000000800 */
[----:B------:R-:W-:Y:S01]  /*13650*/  FADD.FTZ R2, R108, R2 ;  /* 0x000000026c027221 */ /* 0x000fe20000010000 */
[----:B------:R-:W-:-:S06]  /*13660*/  FADD.FTZ R5, R100, R5 ;  /* 0x0000000564057221 */ /* 0x000fcc0000010000 */
[----:B------:R-:W3:Y:S01]  /*13670*/  MUFU.EX2 R17, R152 ;  /* 0x0000009800117308 */ /* 0x000ee20000000800 */
[----:B------:R-:W-:-:S07]  /*13680*/  FADD.FTZ R4, R96, R4 ;  /* 0x0000000460047221 */ /* 0x000fce0000010000 */
        /* <DEDUP_REMOVED lines=13> */
[----:B----4-:R-:W-:-:S07]  /*13760*/  FADD.FTZ R5, R25, R5 ;  /* 0x0000000519057221 */ /* 0x010fce0000010000 */
[----:B------:R-:W4:Y:S01]  /*13770*/  MUFU.EX2 R11, R158 ;  /* 0x0000009e000b7308 */ /* 0x000f220000000800 */
[----:B-1----:R-:W-:-:S07]  /*13780*/  FADD.FTZ R4, R21, R4 ;  /* 0x0000000415047221 */ /* 0x002fce0000010000 */
[----:B------:R-:W1:Y:S01]  /*13790*/  MUFU.EX2 R22, R180 ;  /* 0x000000b400167308 */ /* 0x000e620000000800 */
[----:B--2---:R-:W-:-:S07]  /*137a0*/  FADD.FTZ R3, R34, R3 ;  /* 0x0000000322037221 */ /* 0x004fce0000010000 */
[----:B------:R-:W2:Y:S01]  /*137b0*/  MUFU.EX2 R18, R154 ;  /* 0x0000009a00127308 */ /* 0x000ea20000000800 */
[----:B---3--:R-:W-:-:S07]  /*137c0*/  FADD.FTZ R2, R17, R2 ;  /* 0x0000000211027221 */ /* 0x008fce0000010000 */
[----:B------:R-:W3:Y:S08]  /*137d0*/  MUFU.EX2 R10, R160 ;  /* 0x000000a0000a7308 */ /* 0x000ef00000000800 */
[----:B------:R-:W3:Y:S01]  /*137e0*/  MUFU.EX2 R9, R225 ;  /* 0x000000e100097308 */ /* 0x000ee20000000800 */
[----:B------:R-:W-:Y:S01]  /*137f0*/  FADD.FTZ R5, R24, R5 ;  /* 0x0000000518057221 */ /* 0x000fe20000010000 */
[----:B------:R-:W-:Y:S01]  /*13800*/  FADD.FTZ R4, R20, R4 ;  /* 0x0000000414047221 */ /* 0x000fe20000010000 */
[----:B------:R-:W-:Y:S01]  /*13810*/  FADD.FTZ R3, R32, R3 ;  /* 0x0000000320037221 */ /* 0x000fe20000010000 */
[----:B------:R-:W-:Y:S01]  /*13820*/  FADD.FTZ R2, R16, R2 ;  /* 0x0000000210027221 */ /* 0x000fe20000010000 */
[----:B------:R-:W-:Y:S01]  /*13830*/  FADD.FTZ R5, R23, R5 ;  /* 0x0000000517057221 */ /* 0x000fe20000010000 */
[----:B------:R-:W-:Y:S01]  /*13840*/  FADD.FTZ R4, R8, R4 ;  /* 0x0000000408047221 */ /* 0x000fe20000010000 */
[----:B------:R-:W-:Y:S01]  /*13850*/  FADD.FTZ R3, R19, R3 ;  /* 0x0000000313037221 */ /* 0x000fe20000010000 */
[----:B----4-:R-:W-:Y:S01]  /*13860*/  FADD.FTZ R2, R11, R2 ;  /* 0x000000020b027221 */ /* 0x010fe20000010000 */
[----:B-1----:R-:W-:Y:S01]  /*13870*/  FADD.FTZ R5, R22, R5 ;  /* 0x0000000516057221 */ /* 0x002fe20000010000 */
[----:B------:R-:W-:Y:S01]  /*13880*/  F2FP.F16.F32.PACK_AB R196, R32, R34 ;  /* 0x0000002220c4723e */ /* 0x000fe200000000ff */
[----:B--2---:R-:W-:Y:S01]  /*13890*/  FADD.FTZ R3, R18, R3 ;  /* 0x0000000312037221 */ /* 0x004fe20000010000 */
[----:B------:R-:W-:-:S02]  /*138a0*/  F2FP.F16.F32.PACK_AB R197, R16, R17 ;  /* 0x0000001110c5723e */ /* 0x000fc400000000ff */
[----:B------:R-:W-:Y:S02]  /*138b0*/  F2FP.F16.F32.PACK_AB R198, R18, R19 ;  /* 0x0000001312c6723e */ /* 0x000fe400000000ff */
[----:B---3--:R-:W-:Y:S01]  /*138c0*/  F2FP.F16.F32.PACK_AB R199, R10, R11 ;  /* 0x0000000b0ac7723e */ /* 0x008fe200000000ff */
[C---:B------:R-:W-:Y:S01]  /*138d0*/  FADD.FTZ R4, R9.reuse, R4 ;  /* 0x0000000409047221 */ /* 0x040fe20000010000 */
[----:B------:R-:W-:Y:S02]  /*138e0*/  F2FP.F16.F32.PACK_AB R148, R24, R25 ;  /* 0x000000191894723e */ /* 0x000fe400000000ff */
        /* <DEDUP_REMOVED lines=11> */
[----:B------:R-:W-:Y:S01]  /*139a0*/  HMMA.16816.F32 R176, R196, R140, R88 ;  /* 0x0000008cc4b0723c */ /* 0x000fe20000001858 */
[----:B------:R-:W-:-:S07]  /*139b0*/  PLOP3.LUT P0, PT, PT, PT, UP3, 0x80, 0x8 ;  /* 0x000000000008781c */ /* 0x000fce0003f0f038 */
        /* <DEDUP_REMOVED lines=13> */
[----:B------:R-:W-:-:S02]  /*13a90*/  MOV R68, R200 ;  /* 0x000000c800447202 */ /* 0x000fc40000000f00 */
[----:B------:R-:W-:Y:S02]  /*13aa0*/  MOV R70, R201 ;  /* 0x000000c900467202 */ /* 0x000fe40000000f00 */
[----:B------:R-:W-:Y:S02]  /*13ab0*/  MOV R69, R202 ;  /* 0x000000ca00457202 */ /* 0x000fe40000000f00 */
[----:B------:R-:W-:Y:S02]  /*13ac0*/  MOV R80, R203 ;  /* 0x000000cb00507202 */ /* 0x000fe40000000f00 */
[----:B------:R-:W-:Y:S02]  /*13ad0*/  @P0 MOV R68, R200 ;  /* 0x000000c800440202 */ /* 0x000fe40000000f00 */
[----:B------:R-:W-:Y:S02]  /*13ae0*/  @P0 MOV R70, R201 ;  /* 0x000000c900460202 */ /* 0x000fe40000000f00 */
[----:B------:R-:W-:-:S02]  /*13af0*/  @P0 MOV R69, R202 ;  /* 0x000000ca00450202 */ /* 0x000fc40000000f00 */
[----:B------:R-:W-:Y:S01]  /*13b00*/  @P0 MOV R80, R203 ;  /* 0x000000cb00500202 */ /* 0x000fe20000000f00 */
[----:B------:R-:W-:Y:S01]  /*13b10*/  @UP3 UIADD3 UR12, UPT, UPT, UR4, -0x3, URZ ;  /* 0xfffffffd040c3890 */ /* 0x000fe2000fffe0ff */
[----:B-12---:R-:W-:Y:S11]  /*13b20*/  BRA.U UP3, `(.L_x_634) ;  /* 0x0000000103047547 */ /* 0x006ff6000b800000 */
.L_x_632:
[----:B------:R-:W-:-:S12]  /*13b30*/  UIADD3 UR12, UPT, UPT, UR6, -0x1, URZ ;  /* 0xffffffff060c7890 */ /* 0x000fd8000fffe0ff */
.L_x_634:
[----:B------:R-:W-:-:S09]  /*13b40*/  UISETP.GE.AND UP0, UPT, UR12, UR16, UPT ;  /* 0x000000100c00728c */ /* 0x000fd2000bf06270 */
[----:B------:R-:W-:Y:S05]  /*13b50*/  BRA.U !UP0, `(.L_x_635) ;  /* 0x0000007d08107547 */ /* 0x000fea000b800000 */
[----:B------:R-:W-:Y:S01]  /*13b60*/  IMAD.SHL.U32 R2, R240, 0x40, RZ ;  /* 0x00000040f0027824 */ /* 0x000fe200078e00ff */
[----:B------:R-:W1:Y:S01]  /*13b70*/  S2UR UR14, SR_CgaCtaId ;  /* 0x00000000000e79c3 */ /* 0x000e620000008800 */
[----:B------:R-:W2:Y:S01]  /*13b80*/  LDCU.64 UR6, c[0x0][0x3c0] ;  /* 0x00007800ff0677ac */ /* 0x000ea20008000a00 */
[----:B------:R-:W-:Y:S01]  /*13b90*/  IMAD.MOV.U32 R233, RZ, RZ, 0x20 ;  /* 0x00000020ffe97424 */ /* 0x000fe200078e00ff */
[----:B------:R-:W-:Y:S01]  /*13ba0*/  MOV R133, R68 ;  /* 0x0000004400857202 */ /* 0x000fe20000000f00 */
[----:B-----5:R-:W-:Y:S01]  /*13bb0*/  IMAD.IADD R235, R234, 0x1, R0 ;  /* 0x00000001eaeb7824 */ /* 0x020fe200078e0200 */
[----:B------:R-:W-:Y:S01]  /*13bc0*/  LOP3.LUT R134, R82, 0x1c0, R2, 0xf8, !PT ;  /* 0x000001c052867812 */ /* 0x000fe200078ef802 */
[----:B------:R-:W-:Y:S01]  /*13bd0*/  IMAD.MOV.U32 R3, RZ, RZ, R70 ;  /* 0x000000ffff037224 */ /* 0x000fe200078e0046 */
[----:B------:R-:W-:Y:S01]  /*13be0*/  LOP3.LUT R2, R2, 0x400, RZ, 0xc0, !PT ;  /* 0x0000040002027812 */ /* 0x000fe200078ec0ff */
[----:B------:R-:W-:Y:S01]  /*13bf0*/  IMAD.MOV.U32 R132, RZ, RZ, R69 ;  /* 0x000000ffff847224 */ /* 0x000fe200078e0045 */
[----:B------:R-:W-:Y:S01]  /*13c00*/  LOP3.LUT R134, R134, 0x8, R240, 0x78, !PT ;  /* 0x0000000886867812 */ /* 0x000fe200078e78f0 */
[C---:B------:R-:W-:Y:S01]  /*13c10*/  VIADD R245, R242.reuse, 0x40 ;  /* 0x00000040f2f57836 */ /* 0x040fe20000000000 */
[----:B------:R-:W3:Y:S01]  /*13c20*/  S2R R240, SR_TID.X ;  /* 0x0000000000f07919 */ /* 0x000ee20000002100 */
[----:B------:R-:W-:Y:S01]  /*13c30*/  SEL R233, R233, 0xffffffe0, !P3 ;  /* 0xffffffe0e9e97807 */ /* 0x000fe20005800000 */
[C---:B------:R-:W-:Y:S01]  /*13c40*/  VIADD R244, R242.reuse, 0x48 ;  /* 0x00000048f2f47836 */ /* 0x040fe20000000000 */
[----:B------:R-:W-:Y:S01]  /*13c50*/  IADD3 R246, PT, PT, R242, 0x8, RZ ;  /* 0x00000008f2f67810 */ /* 0x000fe20007ffe0ff */
[----:B------:R-:W-:Y:S01]  /*13c60*/  IMAD R134, R134, 0x2, R2 ;  /* 0x0000000286867824 */ /* 0x000fe200078e0202 */
[----:B------:R-:W-:Y:S01]  /*13c70*/  IADD3 R236, PT, PT, R234, R233, RZ ;  /* 0x000000e9eaec7210 */ /* 0x000fe20007ffe0ff */
[----:B------:R-:W-:Y:S01]  /*13c80*/  IMAD.IADD R237, R233, 0x1, R235 ;  /* 0x00000001e9ed7824 */ /* 0x000fe200078e02eb */
[----:B------:R-:W-:Y:S01]  /*13c90*/  MOV R2, R80 ;  /* 0x0000005000027202 */ /* 0x000fe20000000f00 */
[----:B------:R-:W-:Y:S01]  /*13ca0*/  UMOV UR18, 0x400 ;  /* 0x0000040000127882 */ /* 0x000fe20000000000 */
[----:B------:R-:W-:Y:S01]  /*13cb0*/  IADD3 R134, PT, PT, R134, UR5, RZ ;  /* 0x0000000586867c10 */ /* 0x000fe2000fffe0ff */
[----:B--2---:R-:W-:-:S02]  /*13cc0*/  USHF.L.U64.HI UR11, UR6, 0x4, UR7 ;  /* 0x00000004060b7899 */ /* 0x004fc40008010207 */
[----:B------:R-:W-:Y:S02]  /*13cd0*/  USHF.L.U32 UR10, UR6, 0x4, URZ ;  /* 0x00000004060a7899 */ /* 0x000fe400080006ff */
[C---:B------:R-:W-:Y:S01]  /*13ce0*/  IMAD.IADD R135, R134.reuse, 0x1, R0 ;  /* 0x0000000186877824 */ /* 0x040fe200078e0200 */
[----:B------:R-:W-:Y:S01]  /*13cf0*/  USHF.L.U64.HI UR9, UR6, 0x5, UR7 ;  /* 0x0000000506097899 */ /* 0x000fe20008010207 */
[----:B------:R-:W-:Y:S01]  /*13d00*/  IMAD.IADD R232, R134, 0x1, R233 ;  /* 0x0000000186e87824 */ /* 0x000fe200078e02e9 */
[----:B------:R-:W-:Y:S02]  /*13d10*/  USHF.L.U32 UR8, UR6, 0x5, URZ ;  /* 0x0000000506087899 */ /* 0x000fe400080006ff */
[----:B------:R-:W-:Y:S01]  /*13d20*/  IADD3 R233, PT, PT, R233, R135, RZ ;  /* 0x00000087e9e97210 */ /* 0x000fe20007ffe0ff */
[----:B------:R-:W-:Y:S02]  /*13d30*/  USHF.L.U64.HI UR13, UR6, 0x6, UR7 ;  /* 0x00000006060d7899 */ /* 0x000fe40008010207 */
[----:B------:R-:W-:Y:S01]  /*13d40*/  USHF.L.U32 UR15, UR6, 0x6, URZ ;  /* 0x00000006060f7899 */ /* 0x000fe200080006ff */
[----:B------:R-:W2:Y:S01]  /*13d50*/  LDCU UR4, c[0x0][0x45c] ;  /* 0x00008b80ff0477ac */ /* 0x000ea20008000800 */
[----:B------:R-:W4:Y:S01]  /*13d60*/  LDCU.64 UR6, c[0x0][0x3c0] ;  /* 0x00007800ff0677ac */ /* 0x000f220008000a00 */
[C---:B---3--:R-:W-:Y:S01]  /*13d70*/  LOP3.LUT P0, RZ, R240.reuse, 0x2, RZ, 0xc0, !PT ;  /* 0x00000002f0ff7812 */ /* 0x048fe2000780c0ff */
[----:B-1----:R-:W-:Y:S01]  /*13d80*/  ULEA UR14, UR14, UR18, 0x18 ;  /* 0x000000120e0e7291 */ /* 0x002fe2000f8ec0ff */
[----:B------:R-:W-:-:S02]  /*13d90*/  SHF.L.U32 R241, R240, 0x6, RZ ;  /* 0x00000006f0f17819 */ /* 0x000fc400000006ff */
[----:B------:R-:W-:Y:S01]  /*13da0*/  SEL R239, R238, 0xffffffe0, !P0 ;  /* 0xffffffe0eeef7807 */ /* 0x000fe20004000000 */
[----:B------:R-:W-:Y:S08]  /*13db0*/  BRA `(.L_x_636) ;  /* 0x0000000000d47947 */ /* 0x000ff00003800000 */
.L_x_638:
[----:B------:R-:W2:Y:S01]  /*13dc0*/  LDL R231, [R1+0x74] ;  /* 0x0000740001e77983 */ /* 0x000ea20000100800 */
[----:B------:R-:W1:Y:S01]  /*13dd0*/  LDC.64 R218, c[0x0][0x3b8] ;  /* 0x0000ee00ffda7b82 */ /* 0x000e620000000a00 */
[----:B------:R-:W-:Y:S02]  /*13de0*/  UIADD3 UR5, UPT, UPT, UR12, -0x1, URZ ;  /* 0xffffffff0c057890 */ /* 0x000fe4000fffe0ff */
[----:B------:R-:W3:Y:S01]  /*13df0*/  LDL R230, [R1+0x70] ;  /* 0x0000700001e67983 */ /* 0x000ee20000100800 */
[C-C-:B-1----:R-:W-:Y:S03]  /*13e00*/  SHF.L.U64.HI R229, R218.reuse, 0x4, R219.reuse ;  /* 0x00000004dae57819 */ /* 0x142fe600000102db */
[C---:B------:R-:W-:Y:S01]  /*13e10*/  IMAD.WIDE.U32 R220, R218.reuse, UR5, RZ ;  /* 0x00000005dadc7c25 */ /* 0x040fe2000f8e00ff */
[C---:B------:R-:W-:Y:S03]  /*13e20*/  SHF.L.U64.HI R228, R218.reuse, 0x5, R219 ;  /* 0x00000005dae47819 */ /* 0x040fe600000102db */
[----:B------:R-:W-:Y:S02]  /*13e30*/  IMAD R221, R219, UR5, R221 ;  /* 0x00000005dbdd7c24 */ /* 0x000fe4000f8e02dd */
[C---:B------:R-:W-:Y:S02]  /*13e40*/  IMAD.SHL.U32 R224, R218.reuse, 0x10, RZ ;  /* 0x00000010dae07824 */ /* 0x040fe400078e00ff */
[----:B------:R-:W-:Y:S01]  /*13e50*/  IMAD.SHL.U32 R225, R218, 0x20, RZ ;  /* 0x00000020dae17824 */ /* 0x000fe200078e00ff */
[C---:B--2---:R-:W-:Y:S04]  /*13e60*/  LEA R222, P0, R220.reuse, R231, 0x8 ;  /* 0x000000e7dcde7211 */ /* 0x044fe800078040ff */
[C-C-:B---3--:R-:W-:Y:S02]  /*13e70*/  LEA.HI.X R223, R220.reuse, R230, R221.reuse, 0x8, P0 ;  /* 0x000000e6dcdf7211 */ /* 0x148fe400000f44dd */
[C---:B------:R-:W-:Y:S03]  /*13e80*/  LEA R0, P0, R220.reuse, R224, 0x7 ;  /* 0x000000e0dc007211 */ /* 0x040fe600078038ff */
[----:B------:R-:W-:Y:S01]  /*13e90*/  @!PT LDS RZ, [RZ] ;  /* 0x00000000fffff984 */ /* 0x000fe20000000800 */
[----:B------:R-:W-:Y:S01]  /*13ea0*/  @!PT LDS RZ, [RZ] ;  /* 0x00000000fffff984 */ /* 0x000fe20000000800 */
[----:B------:R-:W-:Y:S01]  /*13eb0*/  @!PT LDS RZ, [RZ] ;  /* 0x00000000fffff984 */ /* 0x000fe20000000800 */
[----:B------:R1:W-:Y:S01]  /*13ec0*/  LDGSTS.E.BYPASS.LTC128B.128 [R250+0x4000], desc[UR20][R222.64] ;  /* 0x04000000defa7fae */ /* 0x0003e2000b981a14 */
[----:B------:R-:W-:Y:S02]  /*13ed0*/  LEA.HI.X R221, R220, R229, R221, 0x7, P0 ;  /* 0x000000e5dcdd7211 */ /* 0x000fe400000f3cdd */
[CC--:B-1----:R-:W-:Y:S04]  /*13ee0*/  LEA R222, P0, R0.reuse, R231.reuse, 0x1 ;  /* 0x000000e700de7211 */ /* 0x0c2fe800078008ff */
[C---:B------:R-:W-:Y:S02]  /*13ef0*/  LEA.HI.X R223, R0.reuse, R230, R221, 0x1, P0 ;  /* 0x000000e600df7211 */ /* 0x040fe400000f0cdd */
[C---:B------:R-:W-:Y:S03]  /*13f00*/  IADD3 R217, P0, PT, R0.reuse, R224, RZ ;  /* 0x000000e000d97210 */ /* 0x040fe60007f1e0ff */
[----:B------:R1:W-:Y:S02]  /*13f10*/  LDGSTS.E.BYPASS.LTC128B.128 [R250+0x4800], desc[UR20][R222.64] ;  /* 0x04800000defa7fae */ /* 0x0003e4000b981a14 */
[--C-:B------:R-:W-:Y:S01]  /*13f20*/  IMAD.X R220, R221, 0x1, R229.reuse, P0 ;  /* 0x00000001dddc7824 */ /* 0x100fe200000e06e5 */
[C---:B-1----:R-:W-:Y:S04]  /*13f30*/  LEA R222, P0, R217.reuse, R231, 0x1 ;  /* 0x000000e7d9de7211 */ /* 0x042fe800078008ff */
[-C--:B------:R-:W-:Y:S02]  /*13f40*/  LEA.HI.X R223, R217, R230.reuse, R220, 0x1, P0 ;  /* 0x000000e6d9df7211 */ /* 0x080fe400000f0cdc */
[----:B------:R-:W-:Y:S03]  /*13f50*/  IADD3 R217, P0, PT, R0, R225, RZ ;  /* 0x000000e100d97210 */ /* 0x000fe60007f1e0ff */
[----:B------:R1:W-:Y:S02]  /*13f60*/  LDGSTS.E.BYPASS.LTC128B.128 [R250+0x5000], desc[UR20][R222.64] ;  /* 0x05000000defa7fae */ /* 0x0003e4000b981a14 */
[----:B------:R-:W-:Y:S01]  /*13f70*/  IMAD.X R220, R221, 0x1, R228, P0 ;  /* 0x00000001dddc7824 */ /* 0x000fe200000e06e4 */
[CC--:B------:R-:W-:Y:S04]  /*13f80*/  LEA R226, P0, R217.reuse, R231.reuse, 0x1 ;  /* 0x000000e7d9e27211 */ /* 0x0c0fe800078008ff */
[C---:B------:R-:W-:Y:S02]  /*13f90*/  LEA.HI.X R227, R217.reuse, R230, R220, 0x1, P0 ;  /* 0x000000e6d9e37211 */ /* 0x040fe400000f0cdc */
[----:B------:R-:W-:Y:S03]  /*13fa0*/  IADD3 R217, P0, PT, R217, R224, RZ ;  /* 0x000000e0d9d97210 */ /* 0x000fe60007f1e0ff */
[----:B------:R2:W-:Y:S02]  /*13fb0*/  LDGSTS.E.BYPASS.LTC128B.128 [R250+0x5800], desc[UR20][R226.64] ;  /* 0x05800000e2fa7fae */ /* 0x0005e4000b981a14 */
[----:B------:R-:W-:Y:S01]  /*13fc0*/  IMAD.X R220, R220, 0x1, R229, P0 ;  /* 0x00000001dcdc7824 */ /* 0x000fe200000e06e5 */
[C---:B-1----:R-:W-:Y:S04]  /*13fd0*/  LEA R222, P0, R217.reuse, R231, 0x1 ;  /* 0x000000e7d9de7211 */ /* 0x042fe800078008ff */
[----:B------:R-:W-:Y:S02]  /*13fe0*/  LEA.HI.X R223, R217, R230, R220, 0x1, P0 ;  /* 0x000000e6d9df7211 */ /* 0x000fe400000f0cdc */
[C---:B------:R-:W-:Y:S03]  /*13ff0*/  LEA R0, P0, R218.reuse, R0, 0x6 ;  /* 0x00000000da007211 */ /* 0x040fe600078030ff */
[----:B------:R1:W-:Y:S01]  /*14000*/  LDGSTS.E.BYPASS.LTC128B.128 [R250+0x6000], desc[UR20][R222.64] ;  /* 0x06000000defa7fae */ /* 0x0003e2000b981a14 */
[----:B------:R-:W-:Y:S02]  /*14010*/  LEA.HI.X R218, R218, R221, R219, 0x6, P0 ;  /* 0x000000dddada7211 */ /* 0x000fe400000f34db */
[C---:B------:R-:W-:Y:S02]  /*14020*/  IADD3 R217, P1, PT, R0.reuse, R224, RZ ;  /* 0x000000e000d97210 */ /* 0x040fe40007f3e0ff */
[C---:B------:R-:W-:Y:S02]  /*14030*/  LEA R224, P2, R0.reuse, R231, 0x1 ;  /* 0x000000e700e07211 */ /* 0x040fe400078408ff */
[----:B------:R-:W-:Y:S01]  /*14040*/  IADD3 R219, P0, PT, R0, R225, RZ ;  /* 0x000000e100db7210 */ /* 0x000fe20007f1e0ff */
[----:B------:R-:W-:Y:S01]  /*14050*/  IMAD.X R221, R218, 0x1, R229, P1 ;  /* 0x00000001dadd7824 */ /* 0x000fe200008e06e5 */
[-C--:B------:R-:W-:Y:S03]  /*14060*/  LEA.HI.X R225, R0, R230.reuse, R218, 0x1, P2 ;  /* 0x000000e600e17211 */ /* 0x080fe600010f0cda */
[----:B--2---:R-:W-:Y:S01]  /*14070*/  IMAD.X R226, R218, 0x1, R228, P0 ;  /* 0x00000001dae27824 */ /* 0x004fe200000e06e4 */
[-C--:B------:R-:W-:Y:S01]  /*14080*/  LEA R220, P0, R219, R231.reuse, 0x1 ;  /* 0x000000e7dbdc7211 */ /* 0x080fe200078008ff */
[----:B------:R2:W-:Y:S01]  /*14090*/  LDGSTS.E.BYPASS.LTC128B.128 [R250+0x6800], desc[UR20][R224.64] ;  /* 0x06800000e0fa7fae */ /* 0x0005e2000b981a14 */
[C---:B-1----:R-:W-:Y:S04]  /*140a0*/  LEA R222, P1, R217.reuse, R231, 0x1 ;  /* 0x000000e7d9de7211 */ /* 0x042fe800078208ff */
[-C--:B------:R-:W-:Y:S02]  /*140b0*/  LEA.HI.X R223, R217, R230.reuse, R221, 0x1, P1 ;  /* 0x000000e6d9df7211 */ /* 0x080fe400008f0cdd */
[----:B------:R-:W-:Y:S03]  /*140c0*/  LEA.HI.X R221, R219, R230, R226, 0x1, P0 ;  /* 0x000000e6dbdd7211 */ /* 0x000fe600000f0ce2 */
[----:B------:R2:W-:Y:S04]  /*140d0*/  LDGSTS.E.BYPASS.LTC128B.128 [R250+0x7000], desc[UR20][R222.64] ;  /* 0x07000000defa7fae */ /* 0x0005e8000b981a14 */
[----:B------:R2:W-:Y:S04]  /*140e0*/  LDGSTS.E.BYPASS.LTC128B.128 [R250+0x7800], desc[UR20][R220.64] ;  /* 0x07800000dcfa7fae */ /* 0x0005e8000b981a14 */
[----:B------:R-:W0:Y:S01]  /*140f0*/  LDGDEPBAR ;  /* 0x00000000000079af */ /* 0x000e220000000000 */
[----:B------:R-:W-:Y:S05]  /*14100*/  BRA `(.L_x_637) ;  /* 0x0000001000147947 */ /* 0x000fea0003800000 */
.L_x_636:
[----:B------:R-:W3:Y:S01]  /*14110*/  LDL R21, [R1+0x7c] ;  /* 0x00007c0001157983 */ /* 0x000ee20000100800 */
[----:B------:R-:W-:Y:S04]  /*14120*/  DEPBAR.LE SB0, 0x0 ;  /* 0x000080000000791a */ /* 0x000fe80000000000 */
[----:B-----5:R-:W5:Y:S01]  /*14130*/  LDL R20, [R1+0x78] ;  /* 0x0000780001147983 */ /* 0x020f620000100800 */
[----:B----4-:R-:W-:Y:S01]  /*14140*/  UIMAD.WIDE.U32 UR22, UR12, UR6, URZ ;  /* 0x000000060c1672a5 */ /* 0x010fe2000f8e00ff */
[----:B------:R-:W-:Y:S01]  /*14150*/  IMAD.SHL.U32 R251, R240, 0x2, RZ ;  /* 0x00000002f0fb7824 */ /* 0x000fe200078e00ff */
[----:B------:R-:W-:Y:S02]  /*14160*/  BAR.SYNC.DEFER_BLOCKING 0x0 ;  /* 0x0000000000007b1d */ /* 0x000fe40000010000 */
[----:B------:R-:W-:Y:S02]  /*14170*/  UIMAD UR18, UR12, UR7, UR23 ;  /* 0x000000070c1272a4 */ /* 0x000fe4000f8e0217 */
[----:B------:R-:W-:Y:S01]  /*14180*/  IMAD.U32 R6, RZ, RZ, UR22 ;  /* 0x00000016ff067e24 */ /* 0x000fe2000f8e00ff */
[----:B------:R-:W-:Y:S01]  /*14190*/  ULEA UR24, UP0, UR22, UR10, 0x7 ;  /* 0x0000000a16187291 */ /* 0x000fe2000f8038ff */
[----:B------:R-:W-:Y:S02]  /*141a0*/  IMAD.U32 R7, RZ, RZ, UR23 ;  /* 0x00000017ff077e24 */ /* 0x000fe4000f8e00ff */
[----:B------:R-:W-:Y:S01]  /*141b0*/  MOV R5, UR18 ;  /* 0x0000001200057c02 */ /* 0x000fe20008000f00 */
[----:B------:R-:W-:Y:S01]  /*141c0*/  ULEA.HI.X UR5, UR22, UR11, UR18, 0x7, UP0 ;  /* 0x0000000b16057291 */ /* 0x000fe200080f3c12 */
[----:B------:R-:W-:Y:S01]  /*141d0*/  STL [R1+0xcc], R251 ;  /* 0x0000ccfb01007387 */ /* 0x000fe20000100800 */
[----:B------:R-:W-:Y:S01]  /*141e0*/  IMAD.U32 R7, RZ, RZ, UR24 ;  /* 0x00000018ff077e24 */ /* 0x000fe2000f8e00ff */
[----:B------:R-:W-:Y:S02]  /*141f0*/  UIADD3 UR19, UP2, UPT, UR24, UR10, URZ ;  /* 0x0000000a18137290 */ /* 0x000fe4000ff5e0ff */
[----:B------:R-:W-:Y:S01]  /*14200*/  UIADD3 UR23, UP1, UPT, UR24, UR8, URZ ;  /* 0x0000000818177290 */ /* 0x000fe2000ff3e0ff */
[----:B------:R-:W-:Y:S01]  /*14210*/  IMAD.U32 R0, RZ, RZ, UR5 ;  /* 0x00000005ff007e24 */ /* 0x000fe2000f8e00ff */
[----:B------:R-:W-:Y:S02]  /*14220*/  UIADD3.X UR18, UPT, UPT, UR5, UR11, URZ, UP2, !UPT ;  /* 0x0000000b05127290 */ /* 0x000fe400097fe4ff */
[----:B------:R-:W-:Y:S02]  /*14230*/  UIADD3.X UR22, UPT, UPT, UR5, UR9, URZ, UP1, !UPT ;  /* 0x0000000905167290 */ /* 0x000fe40008ffe4ff */
[----:B------:R-:W-:Y:S04]  /*14240*/  UIADD3 UR24, UP0, UPT, UR15, UR24, URZ ;  /* 0x000000180f187290 */ /* 0x000fe8000ff1e0ff */
[----:B------:R-:W-:Y:S01]  /*14250*/  UIADD3.X UR5, UPT, UPT, UR13, UR5, URZ, UP0, !UPT ;  /* 0x000000050d057290 */ /* 0x000fe200087fe4ff */
[CC--:B---3--:R-:W-:Y:S02]  /*14260*/  LEA R4, P1, R6.reuse, R21.reuse, 0x8 ;  /* 0x0000001506047211 */ /* 0x0c8fe400078240ff */
[CC--:B------:R-:W-:Y:S02]  /*14270*/  LEA R16, P0, R7.reuse, R21.reuse, 0x1 ;  /* 0x0000001507107211 */ /* 0x0c0fe400078008ff */
[-C--:B-----5:R-:W-:Y:S01]  /*14280*/  LEA.HI.X R5, R6, R20.reuse, R5, 0x8, P1 ;  /* 0x0000001406057211 */ /* 0x0a0fe200008f4405 */
[----:B------:R-:W-:Y:S01]  /*14290*/  IMAD.U32 R6, RZ, RZ, UR19 ;  /* 0x00000013ff067e24 */ /* 0x000fe2000f8e00ff */
[-C--:B------:R-:W-:Y:S01]  /*142a0*/  LEA.HI.X R17, R7, R20.reuse, R0, 0x1, P0 ;  /* 0x0000001407117211 */ /* 0x080fe200000f0c00 */
[----:B------:R-:W-:Y:S01]  /*142b0*/  IMAD.U32 R0, RZ, RZ, UR18 ;  /* 0x00000012ff007e24 */ /* 0x000fe2000f8e00ff */
[----:B------:R-:W-:Y:S01]  /*142c0*/  UIADD3 UR18, UP2, UPT, UR23, UR10, URZ ;  /* 0x0000000a17127290 */ /* 0x000fe2000ff5e0ff */
[----:B------:R-:W-:Y:S01]  /*142d0*/  @!PT LDS RZ, [RZ] ;  /* 0x00000000fffff984 */ /* 0x000fe20000000800 */
[----:B------:R-:W-:Y:S01]  /*142e0*/  @!PT LDS RZ, [RZ] ;  /* 0x00000000fffff984 */ /* 0x000fe20000000800 */
[----:B------:R-:W-:Y:S01]  /*142f0*/  @!PT LDS RZ, [RZ] ;  /* 0x00000000fffff984 */ /* 0x000fe20000000800 */
[----:B------:R1:W-:Y:S01]  /*14300*/  LDGSTS.E.BYPASS.LTC128B.128 [R250+0x8000], desc[UR20][R4.64] ;  /* 0x0800000004fa7fae */ /* 0x0003e2000b981a14 */
[CC--:B------:R-:W-:Y:S01]  /*14310*/  LEA R14, P0, R6.reuse, R21.reuse, 0x1 ;  /* 0x00000015060e7211 */ /* 0x0c0fe200078008ff */
[----:B------:R-:W-:Y:S03]  /*14320*/  UIADD3 UR19, UP1, UPT, UR24, UR10, URZ ;  /* 0x0000000a18137290 */ /* 0x000fe6000ff3e0ff */
[-C--:B------:R-:W-:Y:S01]  /*14330*/  LEA.HI.X R15, R6, R20.reuse, R0, 0x1, P0 ;  /* 0x00000014060f7211 */ /* 0x080fe200000f0c00 */
[----:B------:R-:W-:Y:S01]  /*14340*/  IMAD.U32 R0, RZ, RZ, UR5 ;  /* 0x00000005ff007e24 */ /* 0x000fe2000f8e00ff */
[----:B------:R-:W-:Y:S01]  /*14350*/  MOV R6, UR23 ;  /* 0x0000001700067c02 */ /* 0x000fe20008000f00 */
[----:B------:R3:W-:Y:S01]  /*14360*/  LDGSTS.E.BYPASS.LTC128B.128 [R250+0x8800], desc[UR20][R16.64] ;  /* 0x0880000010fa7fae */ /* 0x0007e2000b981a14 */
[----:B------:R-:W-:Y:S01]  /*14370*/  MOV R11, UR18 ;  /* 0x00000012000b7c02 */ /* 0x000fe20008000f00 */
[----:B------:R-:W-:Y:S01]  /*14380*/  UIADD3 UR23, UP0, UPT, UR24, UR8, URZ ;  /* 0x0000000818177290 */ /* 0x000fe2000ff1e0ff */
[CC--:B------:R-:W-:Y:S01]  /*14390*/  LEA R12, P1, R6.reuse, R21.reuse, 0x1 ;  /* 0x00000015060c7211 */ /* 0x0c0fe200078208ff */
[----:B------:R-:W-:Y:S01]  /*143a0*/  IMAD.U32 R19, RZ, RZ, UR19 ;  /* 0x00000013ff137e24 */ /* 0x000fe2000f8e00ff */
[-C--:B------:R-:W-:Y:S03]  /*143b0*/  LEA R10, P2, R11, R21.reuse, 0x1 ;  /* 0x000000150b0a7211 */ /* 0x080fe600078408ff */
[----:B------:R-:W-:Y:S01]  /*143c0*/  LDGSTS.E.BYPASS.LTC128B.128 [R250+0x9000], desc[UR20][R14.64] ;  /* 0x090000000efa7fae */ /* 0x000fe2000b981a14 */
[----:B------:R-:W-:Y:S02]  /*143d0*/  IMAD.U32 R18, RZ, RZ, UR23 ;  /* 0x00000017ff127e24 */ /* 0x000fe4000f8e00ff */
[----:B-1----:R-:W-:Y:S01]  /*143e0*/  IMAD.U32 R4, RZ, RZ, UR22 ;  /* 0x00000016ff047e24 */ /* 0x002fe2000f8e00ff */
[----:B------:R-:W-:Y:S01]  /*143f0*/  UIADD3.X UR22, UPT, UPT, UR22, UR11, URZ, UP2, !UPT ;  /* 0x0000000b16167290 */ /* 0x000fe200097fe4ff */
[----:B------:R-:W-:Y:S01]  /*14400*/  IMAD.U32 R5, RZ, RZ, UR24 ;  /* 0x00000018ff057e24 */ /* 0x000fe2000f8e00ff */
[----:B------:R-:W-:Y:S02]  /*14410*/  UIADD3.X UR24, UPT, UPT, UR5, UR11, URZ, UP1, !UPT ;  /* 0x0000000b05187290 */ /* 0x000fe40008ffe4ff */
[-C--:B------:R-:W-:Y:S01]  /*14420*/  LEA.HI.X R13, R6, R20.reuse, R4, 0x1, P1 ;  /* 0x00000014060d7211 */ /* 0x080fe200008f0c04 */
[----:B------:R-:W-:Y:S01]  /*14430*/  UIADD3.X UR5, UPT, UPT, UR5, UR9, URZ, UP0, !UPT ;  /* 0x0000000905057290 */ /* 0x000fe200087fe4ff */
[----:B------:R-:W-:Y:S01]  /*14440*/  IMAD.U32 R7, RZ, RZ, UR22 ;  /* 0x00000016ff077e24 */ /* 0x000fe2000f8e00ff */
[-C--:B------:R-:W-:Y:S01]  /*14450*/  LEA R8, P0, R5, R21.reuse, 0x1 ;  /* 0x0000001505087211 */ /* 0x080fe200078008ff */
[----:B------:R-:W-:Y:S01]  /*14460*/  UISETP.GT.AND UP0, UPT, UR12, UR16, UPT ;  /* 0x000000100c00728c */ /* 0x000fe2000bf04270 */
[----:B------:R-:W-:Y:S01]  /*14470*/  LDGSTS.E.BYPASS.LTC128B.128 [R250+0x9800], desc[UR20][R12.64] ;  /* 0x098000000cfa7fae */ /* 0x000fe2000b981a14 */
[-C--:B------:R-:W-:Y:S02]  /*14480*/  LEA R6, P1, R19, R21.reuse, 0x1 ;  /* 0x0000001513067211 */ /* 0x080fe400078208ff */
[-C--:B------:R-:W-:Y:S02]  /*14490*/  LEA.HI.X R11, R11, R20.reuse, R7, 0x1, P2 ;  /* 0x000000140b0b7211 */ /* 0x080fe400010f0c07 */
[-C--:B------:R-:W-:Y:S01]  /*144a0*/  LEA.HI.X R9, R5, R20.reuse, R0, 0x1, P0 ;  /* 0x0000001405097211 */ /* 0x080fe200000f0c00 */
[----:B------:R-:W-:Y:S01]  /*144b0*/  IMAD.U32 R0, RZ, RZ, UR5 ;  /* 0x00000005ff007e24 */ /* 0x000fe2000f8e00ff */
[----:B------:R-:W-:Y:S01]  /*144c0*/  MOV R5, UR24 ;  /* 0x0000001800057c02 */ /* 0x000fe20008000f00 */
[----:B------:R-:W-:Y:S01]  /*144d0*/  LDGSTS.E.BYPASS.LTC128B.128 [R250+0xa000], desc[UR20][R10.64] ;  /* 0x0a0000000afa7fae */ /* 0x000fe2000b981a14 */
[C---:B------:R-:W-:Y:S02]  /*144e0*/  LEA R4, P0, R18.reuse, R21, 0x1 ;  /* 0x0000001512047211 */ /* 0x040fe400078008ff */
[-C--:B------:R-:W-:Y:S02]  /*144f0*/  LEA.HI.X R7, R19, R20.reuse, R5, 0x1, P1 ;  /* 0x0000001413077211 */ /* 0x080fe400008f0c05 */
[----:B------:R-:W-:Y:S02]  /*14500*/  LEA.HI.X R5, R18, R20, R0, 0x1, P0 ;  /* 0x0000001412057211 */ /* 0x000fe400000f0c00 */
[----:B------:R-:W-:Y:S01]  /*14510*/  LOP3.LUT R0, R251, 0x6, RZ, 0xc0, !PT ;  /* 0x00000006fb007812 */ /* 0x000fe200078ec0ff */
[----:B------:R-:W-:Y:S08]  /*14520*/  LDGSTS.E.BYPASS.LTC128B.128 [R250+0xa800], desc[UR20][R8.64] ;  /* 0x0a80000008fa7fae */ /* 0x000ff0000b981a14 */
[----:B------:R-:W-:Y:S08]  /*14530*/  LDGSTS.E.BYPASS.LTC128B.128 [R250+0xb000], desc[UR20][R6.64] ;  /* 0x0b00000006fa7fae */ /* 0x000ff0000b981a14 */
[----:B------:R1:W-:Y:S08]  /*14540*/  LDGSTS.E.BYPASS.LTC128B.128 [R250+0xb800], desc[UR20][R4.64] ;  /* 0x0b80000004fa7fae */ /* 0x0003f0000b981a14 */
[----:B------:R-:W-:Y:S08]  /*14550*/  LDSM.16.M88.4 R128, [R234] ;  /* 0x00000000ea80783b */ /* 0x000ff00000000200 */
[----:B---3--:R-:W1:Y:S08]  /*14560*/  LDSM.16.M88.4 R16, [R134+0x4000] ;  /* 0x004000008610783b */ /* 0x008e700000000200 */
[----:B------:R-:W3:Y:S08]  /*14570*/  LDSM.16.M88.4 R124, [R234+0x2000] ;  /* 0x00200000ea7c783b */ /* 0x000ef00000000200 */
[----:B------:R-:W4:Y:S08]  /*14580*/  LDSM.16.M88.4 R32, [R134+0x4800] ;  /* 0x004800008620783b */ /* 0x000f300000000200 */
[----:B------:R-:W0:Y:S08]  /*14590*/  LDGDEPBAR ;  /* 0x00000000000079af */ /* 0x000e300000000000 */
[----:B------:R-:W5:Y:S08]  /*145a0*/  LDSM.16.M88.4 R48, [R134+0x5000] ;  /* 0x005000008630783b */ /* 0x000f700000000200 */
[----:B------:R-:W2:Y:S01]  /*145b0*/  LDSM.16.M88.4 R64, [R134+0x5800] ;  /* 0x005800008640783b */ /* 0x000ea20000000200 */
[-C--:B-1----:R-:W-:Y:S07]  /*145c0*/  HMMA.16816.F32 R4, R128, R16.reuse, RZ ;  /* 0x000000108004723c */ /* 0x082fee00000018ff */
[----:B------:R-:W1:Y:S01]  /*145d0*/  LDSM.16.M88.4 R80, [R134+0x6000] ;  /* 0x006000008650783b */ /* 0x000e620000000200 */
[C---:B---3--:R-:W-:Y:S07]  /*145e0*/  HMMA.16816.F32 R8, R124.reuse, R16, RZ ;  /* 0x000000107c08723c */ /* 0x048fee00000018ff */
[----:B------:R-:W3:Y:S01]  /*145f0*/  LDSM.16.M88.4 R96, [R134+0x6800] ;  /* 0x006800008660783b */ /* 0x000ee20000000200 */
[-C--:B------:R-:W-:Y:S07]  /*14600*/  HMMA.16816.F32 R12, R124, R18.reuse, RZ ;  /* 0x000000127c0c723c */ /* 0x080fee00000018ff */
[----:B------:R-:W3:Y:S01]  /*14610*/  LDSM.16.M88.4 R112, [R134+0x7000] ;  /* 0x007000008670783b */ /* 0x000ee20000000200 */
[C---:B------:R-:W-:Y:S07]  /*14620*/  HMMA.16816.F32 R16, R128.reuse, R18, RZ ;  /* 0x000000128010723c */ /* 0x040fee00000018ff */
[----:B------:R-:W3:Y:S01]  /*14630*/  LDSM.16.M88.4 R200, [R134+0x7800] ;  /* 0x0078000086c8783b */ /* 0x000ee20000000200 */
        /* <DEDUP_REMOVED lines=15> */
[----:B------:R-:W-:Y:S01]  /*14730*/  STL [R1+0xc8], R0 ;  /* 0x0000c80001007387 */ /* 0x000fe20000100800 */
        /* <DEDUP_REMOVED lines=56> */
[-C--:B---3--:R-:W-:Y:S08]  /*14ac0*/  HMMA.16816.F32 R116, R204, R216.reuse, R116 ;  /* 0x000000d8cc74723c */ /* 0x088ff00000001874 */
[C---:B------:R-:W-:Y:S08]  /*14ad0*/  HMMA.16816.F32 R120, R212.reuse, R216, R120 ;  /* 0x000000d8d478723c */ /* 0x040ff00000001878 */
[-C--:B------:R-:W-:Y:S01]  /*14ae0*/  HMMA.16816.F32 R124, R212, R218.reuse, R124 ;  /* 0x000000dad47c723c */ /* 0x080fe2000000187c */
[----:B------:R-:W3:Y:S07]  /*14af0*/  LDSM.16.M88.4 R212, [R135+0x5000] ;  /* 0x0050000087d4783b */ /* 0x000eee0000000200 */
[----:B------:R-:W-:Y:S01]  /*14b00*/  HMMA.16816.F32 R128, R204, R218, R128 ;  /* 0x000000dacc80723c */ /* 0x000fe20000001880 */
[----:B------:R-:W5:Y:S07]  /*14b10*/  LDSM.16.M88.4 R204, [R135+0x6000] ;  /* 0x0060000087cc783b */ /* 0x000f6e0000000200 */
[-C--:B-1----:R-:W-:Y:S01]  /*14b20*/  HMMA.16816.F32 R4, R200, R208.reuse, R4 ;  /* 0x000000d0c804723c */ /* 0x082fe20000001804 */
[----:B------:R-:W1:Y:S07]  /*14b30*/  LDSM.16.M88.4 R216, [R135+0x6800] ;  /* 0x0068000087d8783b */ /* 0x000e6e0000000200 */
[C---:B--2---:R-:W-:Y:S08]  /*14b40*/  HMMA.16816.F32 R8, R220.reuse, R208, R8 ;  /* 0x000000d0dc08723c */ /* 0x044ff00000001808 */
[-C--:B------:R-:W-:Y:S08]  /*14b50*/  HMMA.16816.F32 R12, R220, R210.reuse, R12 ;  /* 0x000000d2dc0c723c */ /* 0x080ff0000000180c */
[C---:B------:R-:W-:Y:S01]  /*14b60*/  HMMA.16816.F32 R16, R200.reuse, R210, R16 ;  /* 0x000000d2c810723c */ /* 0x040fe20000001810 */
[----:B------:R-:W-:Y:S07]  /*14b70*/  LDSM.16.M88.4 R208, [R135+0x7800] ;  /* 0x0078000087d0783b */ /* 0x000fee0000000200 */
[-C--:B----4-:R-:W-:Y:S08]  /*14b80*/  HMMA.16816.F32 R20, R200, R224.reuse, R20 ;  /* 0x000000e0c814723c */ /* 0x090ff00000001814 */
        /* <DEDUP_REMOVED lines=14> */
[-C--:B-----5:R-:W-:Y:S08]  /*14c70*/  HMMA.16816.F32 R68, R200, R204.reuse, R68 ;  /* 0x000000ccc844723c */ /* 0x0a0ff00000001844 */
        /* <DEDUP_REMOVED lines=19> */
[----:B------:R-:W2:Y:S07]  /*14db0*/  LDSM.16.M88.4 R200, [R233+0x5000] ;  /* 0x00500000e9c8783b */ /* 0x000eae0000000200 */
[-C--:B------:R-:W-:Y:S01]  /*14dc0*/  HMMA.16816.F32 R4, R212, R224.reuse, R4 ;  /* 0x000000e0d404723c */ /* 0x080fe20000001804 */
[----:B------:R-:W3:Y:S07]  /*14dd0*/  LDSM.16.M88.4 R208, [R233+0x6000] ;  /* 0x00600000e9d0783b */ /* 0x000eee0000000200 */
        /* <DEDUP_REMOVED lines=8> */
[----:B------:R-:W1:Y:S01]  /*14e60*/  LDSM.16.M88.4 R216, [R233+0x7800] ;  /* 0x00780000e9d8783b */ /* 0x000e620000000200 */
[----:B------:R-:W-:Y:S06]  /*14e70*/  DEPBAR.LE SB0, 0x0 ;  /* 0x000080000000791a */ /* 0x000fec0000000000 */
[-C--:B--2---:R-:W-:Y:S01]  /*14e80*/  HMMA.16816.F32 R36, R212, R200.reuse, R36 ;  /* 0x000000c8d424723c */ /* 0x084fe20000001824 */
[----:B------:R-:W-:Y:S07]  /*14e90*/  BAR.SYNC.DEFER_BLOCKING 0x0 ;  /* 0x0000000000007b1d */ /* 0x000fee0000010000 */
[C---:B------:R-:W-:Y:S01]  /*14ea0*/  HMMA.16816.F32 R40, R228.reuse, R200, R40 ;  /* 0x000000c8e428723c */ /* 0x040fe20000001828 */
[----:B------:R-:W-:Y:S05]  /*14eb0*/  IMAD.U32 R200, RZ, RZ, UR12 ;  /* 0x0000000cffc87e24 */ /* 0x000fea000f8e00ff */
[----:B------:R-:W-:Y:S02]  /*14ec0*/  LEA R200, R200, R0, 0x7 ;  /* 0x00000000c8c87211 */ /* 0x000fe400078e38ff */
[-C--:B------:R-:W-:Y:S03]  /*14ed0*/  HMMA.16816.F32 R44, R228, R202.reuse, R44 ;  /* 0x000000cae42c723c */ /* 0x080fe6000000182c */
[----:B------:R-:W-:Y:S01]  /*14ee0*/  ISETP.GT.AND P6, PT, R242, R200, PT ;  /* 0x000000c8f200720c */ /* 0x000fe20003fc4270 */
[C---:B------:R-:W-:Y:S01]  /*14ef0*/  VIADD R201, R200.reuse, 0x40 ;  /* 0x00000040c8c97836 */ /* 0x040fe20000000000 */
[C---:B------:R-:W-:Y:S03]  /*14f00*/  ISETP.GE.AND P4, PT, R200.reuse, R243, PT ;  /* 0x000000f3c800720c */ /* 0x040fe60003f86270 */
[C---:B------:R-:W-:Y:S04]  /*14f10*/  HMMA.16816.F32 R48, R212.reuse, R202, R48 ;  /* 0x000000cad430723c */ /* 0x040fe80000001830 */
[C---:B------:R-:W-:Y:S01]  /*14f20*/  VIADD R203, R200.reuse, 0x38 ;  /* 0x00000038c8cb7836 */ /* 0x040fe20000000000 */
[C---:B------:R-:W-:Y:S03]  /*14f30*/  IADD3 R202, PT, PT, R200.reuse, 0x39, RZ ;  /* 0x00000039c8ca7810 */ /* 0x040fe60007ffe0ff */
[-C--:B------:R-:W-:Y:S08]  /*14f40*/  HMMA.16816.F32 R52, R212, R204.reuse, R52 ;  /* 0x000000ccd434723c */ /* 0x080ff00000001834 */
[C---:B------:R-:W-:Y:S04]  /*14f50*/  HMMA.16816.F32 R56, R228.reuse, R204, R56 ;  /* 0x000000cce438723c */ /* 0x040fe80000001838 */
[C---:B------:R-:W-:Y:S01]  /*14f60*/  IADD3 R205, PT, PT, R200.reuse, 0x30, RZ ;  /* 0x00000030c8cd7810 */ /* 0x040fe20007ffe0ff */
[C---:B------:R-:W-:Y:S03]  /*14f70*/  VIADD R204, R200.reuse, 0x31 ;  /* 0x00000031c8cc7836 */ /* 0x040fe60000000000 */
[-C--:B------:R-:W-:Y:S08]  /*14f80*/  HMMA.16816.F32 R60, R228, R206.reuse, R60 ;  /* 0x000000cee43c723c */ /* 0x080ff0000000183c */
[C---:B------:R-:W-:Y:S04]  /*14f90*/  HMMA.16816.F32 R64, R212.reuse, R206, R64 ;  /* 0x000000ced440723c */ /* 0x040fe80000001840 */
[C---:B------:R-:W-:Y:S02]  /*14fa0*/  VIADD R207, R200.reuse, 0x28 ;  /* 0x00000028c8cf7836 */ /* 0x040fe40000000000 */
[C---:B------:R-:W-:Y:S02]  /*14fb0*/  VIADD R206, R200.reuse, 0x29 ;  /* 0x00000029c8ce7836 */ /* 0x040fe40000000000 */
[-C--:B---3--:R-:W-:Y:S08]  /*14fc0*/  HMMA.16816.F32 R68, R212, R208.reuse, R68 ;  /* 0x000000d0d444723c */ /* 0x088ff00000001844 */
        /* <DEDUP_REMOVED lines=8> */
[C---:B------:R-:W-:Y:S08]  /*15050*/  HMMA.16816.F32 R88, R228.reuse, R220, R88 ;  /* 0x000000dce458723c */ /* 0x040ff00000001858 */
[-C--:B------:R-:W-:Y:S08]  /*15060*/  HMMA.16816.F32 R92, R228, R222.reuse, R92 ;  /* 0x000000dee45c723c */ /* 0x080ff0000000185c */
[C---:B------:R-:W-:Y:S08]  /*15070*/  HMMA.16816.F32 R96, R212.reuse, R222, R96 ;  /* 0x000000ded460723c */ /* 0x040ff00000001860 */
[-C--:B----4-:R-:W-:Y:S08]  /*15080*/  HMMA.16816.F32 R100, R212, R224.reuse, R100 ;  /* 0x000000e0d464723c */ /* 0x090ff00000001864 */
[C---:B------:R-:W-:Y:S08]  /*15090*/  HMMA.16816.F32 R104, R228.reuse, R224, R104 ;  /* 0x000000e0e468723c */ /* 0x040ff00000001868 */
[-C--:B------:R-:W-:Y:S08]  /*150a0*/  HMMA.16816.F32 R108, R228, R226.reuse, R108 ;  /* 0x000000e2e46c723c */ /* 0x080ff0000000186c */
[C---:B------:R-:W-:Y:S08]  /*150b0*/  HMMA.16816.F32 R112, R212.reuse, R226, R112 ;  /* 0x000000e2d470723c */ /* 0x040ff00000001870 */
[-C--:B-1----:R-:W-:Y:S08]  /*150c0*/  HMMA.16816.F32 R116, R212, R216.reuse, R116 ;  /* 0x000000d8d474723c */ /* 0x082ff00000001874 */
[C---:B------:R-:W-:Y:S04]  /*150d0*/  HMMA.16816.F32 R120, R228.reuse, R216, R120 ;  /* 0x000000d8e478723c */ /* 0x040fe80000001878 */
[C---:B------:R-:W-:Y:S04]  /*150e0*/  VIADD R216, R200.reuse, 0x1 ;  /* 0x00000001c8d87836 */ /* 0x040fe80000000000 */
[-C--:B------:R-:W-:Y:S08]  /*150f0*/  HMMA.16816.F32 R124, R228, R218.reuse, R124 ;  /* 0x000000dae47c723c */ /* 0x080ff0000000187c */
[----:B------:R-:W-:Y:S04]  /*15100*/  HMMA.16816.F32 R128, R212, R218, R128 ;  /* 0x000000dad480723c */ /* 0x000fe80000001880 */
[C---:B------:R-:W-:Y:S01]  /*15110*/  VIADD R215, R200.reuse, 0x8 ;  /* 0x00000008c8d77836 */ /* 0x040fe20000000000 */
[C---:B------:R-:W-:Y:S01]  /*15120*/  IADD3 R214, PT, PT, R200.reuse, 0x9, RZ ;  /* 0x00000009c8d67810 */ /* 0x040fe20007ffe0ff */
[C---:B------:R-:W-:Y:S02]  /*15130*/  VIADD R213, R200.reuse, 0x10 ;  /* 0x00000010c8d57836 */ /* 0x040fe40000000000 */
[----:B------:R-:W-:Y:S01]  /*15140*/  VIADD R212, R200, 0x11 ;  /* 0x00000011c8d47836 */ /* 0x000fe20000000000 */
[----:B------:R-:W-:Y:S11]  /*15150*/  BRA.U.ANY UP0, `(.L_x_638) ;  /* 0xffffffed00187547 */ /* 0x000ff6000b93ffff */
.L_x_637:
[----:B------:R-:W-:Y:S01]  /*15160*/  ISETP.GT.AND P5, PT, R242, R216, PT ;  /* 0x000000d8f200720c */ /* 0x000fe20003fa4270 */
[----:B------:R1:W-:Y:S01]  /*15170*/  STL [R1+0x120], R198 ;  /* 0x000120c601007387 */ /* 0x0003e20000100800 */
[----:B------:R-:W-:Y:S01]  /*15180*/  FSEL R4, R4, -INF , !P6 ;  /* 0xff80000004047808 */ /* 0x000fe20007000000 */
[----:B------:R-:W-:Y:S01]  /*15190*/  VIADD R251, R200, 0x58 ;  /* 0x00000058c8fb7836 */ /* 0x000fe20000000000 */
[----:B------:R-:W-:Y:S01]  /*151a0*/  ISETP.GE.AND P3, PT, R216, R243, PT ;  /* 0x000000f3d800720c */ /* 0x000fe20003f66270 */
[----:B------:R3:W-:Y:S01]  /*151b0*/  STL [R1+0x11c], R199 ;  /* 0x00011cc701007387 */ /* 0x0007e20000100800 */
[C---:B------:R-:W-:Y:S01]  /*151c0*/  ISETP.GT.AND P6, PT, R242.reuse, R212, PT ;  /* 0x000000d4f200720c */ /* 0x040fe20003fc4270 */
[----:B------:R-:W-:Y:S01]  /*151d0*/  UMOV UR5, UR14 ;  /* 0x0000000e00057c82 */ /* 0x000fe20008000000 */
[----:B------:R-:W-:Y:S01]  /*151e0*/  FSEL R5, R5, -INF , !P5 ;  /* 0xff80000005057808 */ /* 0x000fe20006800000 */
[----:B------:R4:W-:Y:S01]  /*151f0*/  STL [R1+0x118], R150 ;  /* 0x0001189601007387 */ /* 0x0009e20000100800 */
[----:B------:R-:W-:Y:S01]  /*15200*/  ISETP.GT.AND P2, PT, R242, R213, PT ;  /* 0x000000d5f200720c */ /* 0x000fe20003f44270 */
[C---:B------:R-:W-:Y:S01]  /*15210*/  VIADD R0, R200.reuse, 0x41 ;  /* 0x00000041c8007836 */ /* 0x040fe20000000000 */
[----:B------:R-:W-:Y:S01]  /*15220*/  FSEL R230, R5, -INF , !P3 ;  /* 0xff80000005e67808 */ /* 0x000fe20005800000 */
[----:B------:R2:W-:Y:S01]  /*15230*/  STL [R1+0x114], R151 ;  /* 0x0001149701007387 */ /* 0x0005e20000100800 */
[----:B------:R-:W-:Y:S01]  /*15240*/  FSEL R21, R21, -INF , !P6 ;  /* 0xff80000015157808 */ /* 0x000fe20007000000 */
[----:B------:R-:W-:Y:S01]  /*15250*/  VIADD R252, R200, 0x51 ;  /* 0x00000051c8fc7836 */ /* 0x000fe20000000000 */
[----:B------:R-:W-:Y:S01]  /*15260*/  ISETP.GE.AND P3, PT, R213, R243, PT ;  /* 0x000000f3d500720c */ /* 0x000fe20003f66270 */
[----:B------:R-:W-:Y:S01]  /*15270*/  STL [R1+0x104], R250 ;  /* 0x000104fa01007387 */ /* 0x000fe20000100800 */
[----:B------:R-:W-:Y:S01]  /*15280*/  FSEL R20, R20, -INF , !P2 ;  /* 0xff80000014147808 */ /* 0x000fe20005000000 */
[----:B------:R-:W-:Y:S01]  /*15290*/  VIADD R231, R200, 0x59 ;  /* 0x00000059c8e77836 */ /* 0x000fe20000000000 */
[C---:B------:R-:W-:Y:S01]  /*152a0*/  ISETP.GT.AND P6, PT, R242.reuse, R209, PT ;  /* 0x000000d1f200720c */ /* 0x040fe20003fc4270 */
[----:B------:R-:W-:Y:S01]  /*152b0*/  STL [R1+0x100], R237 ;  /* 0x000100ed01007387 */ /* 0x000fe20000100800 */
[----:B------:R-:W-:Y:S01]  /*152c0*/  ISETP.GT.AND P2, PT, R242, R210, PT ;  /* 0x000000d2f200720c */ /* 0x000fe20003f44270 */
[----:B------:R-:W-:Y:S01]  /*152d0*/  VIADD R238, R200, 0x60 ;  /* 0x00000060c8ee7836 */ /* 0x000fe20000000000 */
[----:B------:R-:W-:Y:S01]  /*152e0*/  FSEL R227, R20, -INF , !P3 ;  /* 0xff80000014e37808 */ /* 0x000fe20005800000 */
[----:B------:R-:W-:Y:S01]  /*152f0*/  STL [R1+0xfc], R236 ;  /* 0x0000fcec01007387 */ /* 0x000fe20000100800 */
[----:B------:R-:W-:Y:S01]  /*15300*/  FSEL R36, R36, -INF , !P6 ;  /* 0xff80000024247808 */ /* 0x000fe20007000000 */
[----:B-1----:R-:W-:Y:S01]  /*15310*/  VIADD R198, R200, 0x61 ;  /* 0x00000061c8c67836 */ /* 0x002fe20000000000 */
[----:B------:R-:W-:Y:S01]  /*15320*/  ISETP.GE.AND P3, PT, R210, R243, PT ;  /* 0x000000f3d200720c */ /* 0x000fe20003f66270 */
[----:B------:R-:W-:Y:S01]  /*15330*/  STL [R1+0xf8], R235 ;  /* 0x0000f8eb01007387 */ /* 0x000fe20000100800 */
[----:B------:R-:W-:Y:S01]  /*15340*/  FSEL R33, R33, -INF , !P2 ;  /* 0xff80000021217808 */ /* 0x000fe20005000000 */
[----:B---3--:R-:W-:Y:S01]  /*15350*/  VIADD R199, R200, 0x50 ;  /* 0x00000050c8c77836 */ /* 0x008fe20000000000 */
[C---:B------:R-:W-:Y:S01]  /*15360*/  ISETP.GT.AND P6, PT, R242.reuse, R206, PT ;  /* 0x000000cef200720c */ /* 0x040fe20003fc4270 */
[----:B------:R-:W-:Y:S01]  /*15370*/  STL [R1+0xf4], R234 ;  /* 0x0000f4ea01007387 */ /* 0x000fe20000100800 */
[----:B------:R-:W-:Y:S01]  /*15380*/  ISETP.GT.AND P2, PT, R242, R207, PT ;  /* 0x000000cff200720c */ /* 0x000fe20003f44270 */
[----:B----4-:R-:W-:Y:S01]  /*15390*/  VIADD R150, R200, 0x49 ;  /* 0x00000049c8967836 */ /* 0x010fe20000000000 */
[C---:B------:R-:W-:Y:S01]  /*153a0*/  ISETP.GT.AND P1, PT, R242.reuse, R215, PT ;  /* 0x000000d7f200720c */ /* 0x040fe20003f24270 */
[----:B------:R-:W-:Y:S01]  /*153b0*/  STL [R1+0xf0], R233 ;  /* 0x0000f0e901007387 */ /* 0x000fe20000100800 */
[----:B------:R-:W-:Y:S01]  /*153c0*/  ISETP.GT.AND P0, PT, R242, R214, PT ;  /* 0x000000d6f200720c */ /* 0x000fe20003f04270 */
[----:B--2---:R-:W-:Y:S01]  /*153d0*/  VIADD R151, R200, 0x48 ;  /* 0x00000048c8977836 */ /* 0x004fe20000000000 */
[----:B------:R-:W-:Y:S01]  /*153e0*/  FSEL R223, R33, -INF , !P3 ;  /* 0xff80000021df7808 */ /* 0x000fe20005800000 */
[----:B------:R-:W-:Y:S01]  /*153f0*/  STL [R1+0xec], R232 ;  /* 0x0000ece801007387 */ /* 0x000fe20000100800 */
[----:B------:R-:W-:Y:S01]  /*15400*/  FSEL R49, R49, -INF , !P6 ;  /* 0xff80000031317808 */ /* 0x000fe20007000000 */
[----:B------:R-:W-:Y:S01]  /*15410*/  UISETP.GT.AND UP0, UPT, UR12, UR16, UPT ;  /* 0x000000100c00728c */ /* 0x000fe2000bf04270 */
[----:B------:R-:W-:Y:S01]  /*15420*/  ISETP.GE.AND P3, PT, R207, R243, PT ;  /* 0x000000f3cf00720c */ /* 0x000fe20003f66270 */
[----:B------:R-:W-:Y:S01]  /*15430*/  STL [R1+0xe8], R135 ;  /* 0x0000e88701007387 */ /* 0x000fe20000100800 */
[----:B------:R-:W-:Y:S01]  /*15440*/  FSEL R48, R48, -INF , !P2 ;  /* 0xff80000030307808 */ /* 0x000fe20005000000 */
[----:B------:R-:W-:Y:S01]  /*15450*/  UIADD3 UR12, UPT, UPT, UR12, -0x1, URZ ;  /* 0xffffffff0c0c7890 */ /* 0x000fe2000fffe0ff */
[----:B------:R-:W-:Y:S01]  /*15460*/  ISETP.GT.AND P6, PT, R242, R203, PT ;  /* 0x000000cbf200720c */ /* 0x000fe20003fc4270 */
[----:B------:R1:W-:Y:S01]  /*15470*/  STL [R1+0xe4], R134 ;  /* 0x0000e48601007387 */ /* 0x0003e20000100800 */
[----:B------:R-:W-:Y:S02]  /*15480*/  FSEL R225, R4, -INF , !P4 ;  /* 0xff80000004e17808 */ /* 0x000fe40006000000 */
[-C--:B------:R-:W-:Y:S01]  /*15490*/  ISETP.GE.AND P5, PT, R215, R243.reuse, PT ;  /* 0x000000f3d700720c */ /* 0x080fe20003fa6270 */
[----:B------:R-:W-:Y:S01]  /*154a0*/  STL [R1+0x108], R242 ;  /* 0x000108f201007387 */ /* 0x000fe20000100800 */
[-C--:B------:R-:W-:Y:S02]  /*154b0*/  ISETP.GE.AND P4, PT, R214, R243.reuse, PT ;  /* 0x000000f3d600720c */ /* 0x080fe40003f86270 */
[----:B------:R-:W-:Y:S01]  /*154c0*/  FSEL R16, R16, -INF , !P1 ;  /* 0xff80000010107808 */ /* 0x000fe20004800000 */
[----:B------:R-:W-:Y:S01]  /*154d0*/  STL [R1+0x10c], R243 ;  /* 0x00010cf301007387 */ /* 0x000fe20000100800 */
[----:B------:R-:W-:Y:S02]  /*154e0*/  FSEL R17, R17, -INF , !P0 ;  /* 0xff80000011117808 */ /* 0x000fe40004000000 */
[----:B------:R-:W-:Y:S02]  /*154f0*/  FSEL R220, R48, -INF , !P3 ;  /* 0xff80000030dc7808 */ /* 0x000fe40005800000 */
[----:B------:R-:W-:Y:S02]  /*15500*/  FSEL R64, R64, -INF , !P6 ;  /* 0xff80000040407808 */ /* 0x000fe40007000000 */
[----:B------:R-:W-:Y:S02]  /*15510*/  ISETP.GT.AND P3, PT, R242, R0, PT ;  /* 0x00000000f200720c */ /* 0x000fe40003f64270 */
[-C--:B------:R-:W-:Y:S02]  /*15520*/  ISETP.GE.AND P6, PT, R0, R243.reuse, PT ;  /* 0x000000f30000720c */ /* 0x080fe40003fc6270 */
[----:B------:R-:W-:Y:S02]  /*15530*/  ISETP.GE.AND P1, PT, R212, R243, PT ;  /* 0x000000f3d400720c */ /* 0x000fe40003f26270 */
[----:B------:R-:W-:Y:S02]  /*15540*/  ISETP.GT.AND P0, PT, R242, R211, PT ;  /* 0x000000d3f200720c */ /* 0x000fe40003f04270 */
[----:B------:R-:W-:Y:S02]  /*15550*/  FSEL R229, R16, -INF , !P5 ;  /* 0xff80000010e57808 */ /* 0x000fe40006800000 */
[----:B------:R-:W-:Y:S01]  /*15560*/  FSEL R228, R17, -INF , !P4 ;  /* 0xff80000011e47808 */ /* 0x000fe20006000000 */
[----:B-1----:R-:W-:Y:S01]  /*15570*/  VIADD R134, R200, 0x70 ;  /* 0x00000070c8867836 */ /* 0x002fe20000000000 */
[----:B------:R-:W-:Y:S02]  /*15580*/  FMNMX3.FTZ R0, R2, R225, R230, !PT ;  /* 0x000000e102007276 */ /* 0x000fe400078100e6 */
[----:B------:R-:W-:Y:S02]  /*15590*/  ISETP.GT.AND P5, PT, R242, R208, PT ;  /* 0x000000d0f200720c */ /* 0x000fe40003fa4270 */
[----:B------:R-:W-:Y:S02]  /*155a0*/  ISETP.GE.AND P4, PT, R211, R243, PT ;  /* 0x000000f3d300720c */ /* 0x000fe40003f86270 */
[----:B------:R-:W-:Y:S02]  /*155b0*/  FSEL R226, R21, -INF , !P1 ;  /* 0xff80000015e27808 */ /* 0x000fe40004800000 */
[----:B------:R-:W-:Y:S02]  /*155c0*/  FSEL R32, R32, -INF , !P0 ;  /* 0xff80000020207808 */ /* 0x000fe40004000000 */
[----:B------:R-:W-:Y:S02]  /*155d0*/  FMNMX3.FTZ R0, R0, R229, R228, !PT ;  /* 0x000000e500007276 */ /* 0x000fe400078100e4 */
[-C--:B------:R-:W-:Y:S02]  /*155e0*/  ISETP.GE.AND P1, PT, R209, R243.reuse, PT ;  /* 0x000000f3d100720c */ /* 0x080fe40003f26270 */
[----:B------:R-:W-:Y:S02]  /*155f0*/  ISETP.GE.AND P0, PT, R208, R243, PT ;  /* 0x000000f3d000720c */ /* 0x000fe40003f06270 */
[----:B------:R-:W-:Y:S02]  /*15600*/  FSEL R37, R37, -INF , !P5 ;  /* 0xff80000025257808 */ /* 0x000fe40006800000 */
[----:B------:R-:W-:Y:S02]  /*15610*/  FSEL R224, R32, -INF , !P4 ;  /* 0xff80000020e07808 */ /* 0x000fe40006000000 */
[----:B------:R-:W-:Y:S02]  /*15620*/  FMNMX3.FTZ R0, R0, R227, R226, !PT ;  /* 0x000000e300007276 */ /* 0x000fe400078100e2 */
[----:B------:R-:W-:Y:S02]  /*15630*/  ISETP.GT.AND P5, PT, R242, R205, PT ;  /* 0x000000cdf200720c */ /* 0x000fe40003fa4270 */
[----:B------:R-:W-:Y:S02]  /*15640*/  FSEL R222, R36, -INF , !P1 ;  /* 0xff80000024de7808 */ /* 0x000fe40004800000 */
[----:B------:R-:W-:Y:S02]  /*15650*/  ISETP.GT.AND P4, PT, R242, R204, PT ;  /* 0x000000ccf200720c */ /* 0x000fe40003f84270 */
[-C--:B------:R-:W-:Y:S02]  /*15660*/  ISETP.GE.AND P1, PT, R206, R243.reuse, PT ;  /* 0x000000f3ce00720c */ /* 0x080fe40003f26270 */
[----:B------:R-:W-:Y:S02]  /*15670*/  FSEL R221, R37, -INF , !P0 ;  /* 0xff80000025dd7808 */ /* 0x000fe40004000000 */
[----:B------:R-:W-:Y:S02]  /*15680*/  FMNMX3.FTZ R0, R0, R224, R223, !PT ;  /* 0x000000e000007276 */ /* 0x000fe400078100df */
[-C--:B------:R-:W-:Y:S02]  /*15690*/  ISETP.GE.AND P0, PT, R205, R243.reuse, PT ;  /* 0x000000f3cd00720c */ /* 0x080fe40003f06270 */
[----:B------:R-:W-:Y:S02]  /*156a0*/  FSEL R52, R52, -INF , !P5 ;  /* 0xff80000034347808 */ /* 0x000fe40006800000 */
[----:B------:R-:W-:Y:S02]  /*156b0*/  ISETP.GE.AND P2, PT, R204, R243, PT ;  /* 0x000000f3cc00720c */ /* 0x000fe40003f46270 */
[----:B------:R-:W-:Y:S02]  /*156c0*/  ISETP.GT.AND P5, PT, R242, R202, PT ;  /* 0x000000caf200720c */ /* 0x000fe40003fa4270 */
[----:B------:R-:W-:Y:S02]  /*156d0*/  FSEL R53, R53, -INF , !P4 ;  /* 0xff80000035357808 */ /* 0x000fe40006000000 */
[----:B------:R-:W-:Y:S02]  /*156e0*/  FSEL R219, R49, -INF , !P1 ;  /* 0xff80000031db7808 */ /* 0x000fe40004800000 */
[----:B------:R-:W-:Y:S02]  /*156f0*/  FMNMX3.FTZ R0, R0, R222, R221, !PT ;  /* 0x000000de00007276 */ /* 0x000fe400078100dd */
[----:B------:R-:W-:Y:S02]  /*15700*/  ISETP.GT.AND P4, PT, R242, R201, PT ;  /* 0x000000c9f200720c */ /* 0x000fe40003f84270 */
[----:B------:R-:W-:Y:S02]  /*15710*/  FSEL R218, R52, -INF , !P0 ;  /* 0xff80000034da7808 */ /* 0x000fe40004000000 */
[-C--:B------:R-:W-:Y:S02]  /*15720*/  ISETP.GE.AND P1, PT, R203, R243.reuse, PT ;  /* 0x000000f3cb00720c */ /* 0x080fe40003f26270 */
[-C--:B------:R-:W-:Y:S02]  /*15730*/  ISETP.GE.AND P0, PT, R202, R243.reuse, PT ;  /* 0x000000f3ca00720c */ /* 0x080fe40003f06270 */
[----:B------:R-:W-:Y:S02]  /*15740*/  FSEL R217, R53, -INF , !P2 ;  /* 0xff80000035d97808 */ /* 0x000fe40005000000 */
[----:B------:R-:W-:Y:S02]  /*15750*/  FSEL R65, R65, -INF , !P5 ;  /* 0xff80000041417808 */ /* 0x000fe40006800000 */
[----:B------:R-:W-:Y:S02]  /*15760*/  FMNMX3.FTZ R0, R0, R220, R219, !PT ;  /* 0x000000dc00007276 */ /* 0x000fe400078100db */
[----:B------:R-:W-:Y:S02]  /*15770*/  ISETP.GE.AND P2, PT, R201, R243, PT ;  /* 0x000000f3c900720c */ /* 0x000fe40003f46270 */
[----:B------:R-:W-:Y:S02]  /*15780*/  FSEL R4, R68, -INF , !P4 ;  /* 0xff80000044047808 */ /* 0x000fe40006000000 */
[C---:B------:R-:W-:Y:S02]  /*15790*/  ISETP.GT.AND P5, PT, R242.reuse, R151, PT ;  /* 0x00000097f200720c */ /* 0x040fe40003fa4270 */
[----:B------:R-:W-:Y:S02]  /*157a0*/  ISETP.GT.AND P4, PT, R242, R150, PT ;  /* 0x00000096f200720c */ /* 0x000fe40003f84270 */
[----:B------:R-:W-:Y:S02]  /*157b0*/  FSEL R69, R69, -INF , !P3 ;  /* 0xff80000045457808 */ /* 0x000fe40005800000 */
[----:B------:R-:W-:Y:S02]  /*157c0*/  FSEL R68, R64, -INF , !P1 ;  /* 0xff80000040447808 */ /* 0x000fe40004800000 */
[----:B------:R-:W-:Y:S02]  /*157d0*/  FSEL R65, R65, -INF , !P0 ;  /* 0xff80000041417808 */ /* 0x000fe40004000000 */
[----:B------:R-:W-:Y:S02]  /*157e0*/  FMNMX3.FTZ R0, R0, R218, R217, !PT ;  /* 0x000000da00007276 */ /* 0x000fe400078100d9 */
[----:B------:R-:W-:Y:S02]  /*157f0*/  ISETP.GT.AND P3, PT, R242, R199, PT ;  /* 0x000000c7f200720c */ /* 0x000fe40003f64270 */
[----:B------:R-:W-:Y:S02]  /*15800*/  FSEL R64, R4, -INF , !P2 ;  /* 0xff80000004407808 */ /* 0x000fe40005000000 */
[----:B------:R-:W-:Y:S02]  /*15810*/  ISETP.GT.AND P1, PT, R242, R252, PT ;  /* 0x000000fcf200720c */ /* 0x000fe40003f24270 */
[-C--:B------:R-:W-:Y:S02]  /*15820*/  ISETP.GE.AND P0, PT, R151, R243.reuse, PT ;  /* 0x000000f39700720c */ /* 0x080fe40003f06270 */
[----:B------:R-:W-:Y:S02]  /*15830*/  ISETP.GE.AND P2, PT, R150, R243, PT ;  /* 0x000000f39600720c */ /* 0x000fe40003f46270 */
[----:B------:R-:W-:Y:S02]  /*15840*/  FSEL R69, R69, -INF , !P6 ;  /* 0xff80000045457808 */ /* 0x000fe40007000000 */
[----:B------:R-:W-:Y:S02]  /*15850*/  FSEL R53, R80, -INF , !P5 ;  /* 0xff80000050357808 */ /* 0x000fe40006800000 */
[----:B------:R-:W-:Y:S01]  /*15860*/  FSEL R52, R81, -INF , !P4 ;  /* 0xff80000051347808 */ /* 0x000fe20006000000 */
[----:B------:R-:W-:Y:S01]  /*15870*/  VIADD R81, R200, 0x78 ;  /* 0x00000078c8517836 */ /* 0x000fe20000000000 */
[----:B------:R-:W-:Y:S02]  /*15880*/  FMNMX3.FTZ R0, R0, R68, R65, !PT ;  /* 0x0000004400007276 */ /* 0x000fe40007810041 */
[----:B------:R-:W-:Y:S01]  /*15890*/  FSEL R49, R84, -INF , !P3 ;  /* 0xff80000054317808 */ /* 0x000fe20005800000 */
[----:B------:R-:W-:Y:S01]  /*158a0*/  VIADD R84, R200, 0x68 ;  /* 0x00000068c8547836 */ /* 0x000fe20000000000 */
[C---:B------:R-:W-:Y:S02]  /*158b0*/  ISETP.GT.AND P4, PT, R242.reuse, R251, PT ;  /* 0x000000fbf200720c */ /* 0x040fe40003f84270 */
[----:B------:R-:W-:Y:S02]  /*158c0*/  ISETP.GT.AND P3, PT, R242, R231, PT ;  /* 0x000000e7f200720c */ /* 0x000fe40003f64270 */
[-C--:B------:R-:W-:Y:S02]  /*158d0*/  ISETP.GE.AND P6, PT, R199, R243.reuse, PT ;  /* 0x000000f3c700720c */ /* 0x080fe40003fc6270 */
[-C--:B------:R-:W-:Y:S02]  /*158e0*/  ISETP.GE.AND P5, PT, R252, R243.reuse, PT ;  /* 0x000000f3fc00720c */ /* 0x080fe40003fa6270 */
[----:B------:R-:W-:Y:S01]  /*158f0*/  FSEL R48, R85, -INF , !P1 ;  /* 0xff80000055307808 */ /* 0x000fe20004800000 */
[----:B------:R-:W-:Y:S01]  /*15900*/  VIADD R85, R200, 0x71 ;  /* 0x00000071c8557836 */ /* 0x000fe20000000000 */
[----:B------:R-:W-:Y:S02]  /*15910*/  FSEL R53, R53, -INF , !P0 ;  /* 0xff80000035357808 */ /* 0x000fe40004000000 */
[----:B------:R-:W-:Y:S02]  /*15920*/  FSEL R52, R52, -INF , !P2 ;  /* 0xff80000034347808 */ /* 0x000fe40005000000 */
[----:B------:R-:W-:Y:S02]  /*15930*/  FMNMX3.FTZ R0, R0, R64, R69, !PT ;  /* 0x0000004000007276 */ /* 0x000fe40007810045 */
[----:B------:R-:W-:Y:S01]  /*15940*/  FSEL R37, R96, -INF , !P4 ;  /* 0xff80000060257808 */ /* 0x000fe20006000000 */
[C---:B------:R-:W-:Y:S01]  /*15950*/  VIADD R96, R200.reuse, 0x61 ;  /* 0x00000061c8607836 */ /* 0x040fe20000000000 */
[----:B------:R-:W-:Y:S01]  /*15960*/  FSEL R36, R97, -INF , !P3 ;  /* 0xff80000061247808 */ /* 0x000fe20005800000 */
[----:B------:R-:W-:Y:S01]  /*15970*/  VIADD R97, R200, 0x69 ;  /* 0x00000069c8617836 */ /* 0x000fe20000000000 */
[C---:B------:R-:W-:Y:S02]  /*15980*/  ISETP.GT.AND P1, PT, R242.reuse, R238, PT ;  /* 0x000000eef200720c */ /* 0x040fe40003f24270 */
[----:B------:R-:W-:Y:S02]  /*15990*/  FSEL R49, R49, -INF , !P6 ;  /* 0xff80000031317808 */ /* 0x000fe40007000000 */
[----:B------:R-:W-:Y:S02]  /*159a0*/  ISETP.GT.AND P0, PT, R242, R198, PT ;  /* 0x000000c6f200720c */ /* 0x000fe40003f04270 */
[-C--:B------:R-:W-:Y:S02]  /*159b0*/  ISETP.GE.AND P2, PT, R251, R243.reuse, PT ;  /* 0x000000f3fb00720c */ /* 0x080fe40003f46270 */
[----:B------:R-:W-:Y:S02]  /*159c0*/  ISETP.GE.AND P6, PT, R231, R243, PT ;  /* 0x000000f3e700720c */ /* 0x000fe40003fc6270 */
[----:B------:R-:W-:Y:S02]  /*159d0*/  FSEL R48, R48, -INF , !P5 ;  /* 0xff80000030307808 */ /* 0x000fe40006800000 */
[----:B------:R-:W-:Y:S02]  /*159e0*/  FMNMX3.FTZ R0, R0, R53, R52, !PT ;  /* 0x0000003500007276 */ /* 0x000fe40007810034 */
[----:B------:R-:W-:Y:S02]  /*159f0*/  ISETP.GT.AND P3, PT, R242, R84, PT ;  /* 0x00000054f200720c */ /* 0x000fe40003f64270 */
[-C--:B------:R-:W-:Y:S02]  /*15a00*/  ISETP.GE.AND P5, PT, R238, R243.reuse, PT ;  /* 0x000000f3ee00720c */ /* 0x080fe40003fa6270 */
[----:B------:R-:W-:Y:S02]  /*15a10*/  FSEL R33, R100, -INF , !P1 ;  /* 0xff80000064217808 */ /* 0x000fe40004800000 */
[----:B------:R-:W-:Y:S02]  /*15a20*/  ISETP.GE.AND P4, PT, R96, R243, PT ;  /* 0x000000f36000720c */ /* 0x000fe40003f86270 */
[----:B------:R-:W-:Y:S02]  /*15a30*/  ISETP.GT.AND P1, PT, R242, R97, PT ;  /* 0x00000061f200720c */ /* 0x000fe40003f24270 */
[----:B------:R-:W-:Y:S02]  /*15a40*/  FSEL R32, R101, -INF , !P0 ;  /* 0xff80000065207808 */ /* 0x000fe40004000000 */
[----:B------:R-:W-:Y:S02]  /*15a50*/  FSEL R37, R37, -INF , !P2 ;  /* 0xff80000025257808 */ /* 0x000fe40005000000 */
[----:B------:R-:W-:Y:S02]  /*15a60*/  FSEL R36, R36, -INF , !P6 ;  /* 0xff80000024247808 */ /* 0x000fe40007000000 */
[----:B------:R-:W-:Y:S02]  /*15a70*/  FMNMX3.FTZ R0, R0, R49, R48, !PT ;  /* 0x0000003100007276 */ /* 0x000fe40007810030 */
        /* <DEDUP_REMOVED lines=8> */
[----:B------:R-:W-:Y:S01]  /*15b00*/  FSEL R20, R113, -INF , !P1 ;  /* 0xff80000071147808 */ /* 0x000fe20004800000 */
[----:B------:R-:W-:Y:S01]  /*15b10*/  VIADD R113, R200, 0x49 ;  /* 0x00000049c8717836 */ /* 0x000fe20000000000 */
[----:B------:R-:W-:Y:S02]  /*15b20*/  FMNMX3.FTZ R0, R0, R37, R36, !PT ;  /* 0x0000002500007276 */ /* 0x000fe40007810024 */
[----:B------:R-:W-:Y:S01]  /*15b30*/  FSEL R17, R116, -INF , !P0 ;  /* 0xff80000074117808 */ /* 0x000fe20004000000 */
[----:B------:R-:W-:Y:S01]  /*15b40*/  VIADD R116, R200, 0x70 ;  /* 0x00000070c8747836 */ /* 0x000fe20000000000 */
[-C--:B------:R-:W-:Y:S02]  /*15b50*/  ISETP.GE.AND P4, PT, R134, R243.reuse, PT ;  /* 0x000000f38600720c */ /* 0x080fe40003f86270 */
[----:B------:R-:W-:Y:S02]  /*15b60*/  ISETP.GE.AND P3, PT, R85, R243, PT ;  /* 0x000000f35500720c */ /* 0x000fe40003f66270 */
[C---:B------:R-:W-:Y:S02]  /*15b70*/  ISETP.GT.AND P1, PT, R242.reuse, R81, PT ;  /* 0x00000051f200720c */ /* 0x040fe40003f24270 */
[----:B------:R-:W-:Y:S02]  /*15b80*/  ISETP.GT.AND P0, PT, R242, R112, PT ;  /* 0x00000070f200720c */ /* 0x000fe40003f04270 */
[----:B------:R-:W-:Y:S01]  /*15b90*/  FSEL R16, R117, -INF , !P2 ;  /* 0xff80000075107808 */ /* 0x000fe20005000000 */
[----:B------:R-:W-:Y:S01]  /*15ba0*/  VIADD R117, R200, 0x50 ;  /* 0x00000050c8757836 */ /* 0x000fe20000000000 */
[----:B------:R-:W-:Y:S02]  /*15bb0*/  FMNMX3.FTZ R0, R0, R33, R32, !PT ;  /* 0x0000002100007276 */ /* 0x000fe40007810020 */
[----:B------:R-:W-:Y:S02]  /*15bc0*/  FSEL R21, R21, -INF , !P6 ;  /* 0xff80000015157808 */ /* 0x000fe40007000000 */
[----:B------:R-:W-:Y:S02]  /*15bd0*/  FSEL R20, R20, -INF , !P5 ;  /* 0xff80000014147808 */ /* 0x000fe40006800000 */
[-C--:B------:R-:W-:Y:S02]  /*15be0*/  ISETP.GE.AND P2, PT, R81, R243.reuse, PT ;  /* 0x000000f35100720c */ /* 0x080fe40003f46270 */
[----:B------:R-:W-:Y:S02]  /*15bf0*/  ISETP.GE.AND P5, PT, R112, R243, PT ;  /* 0x000000f37000720c */ /* 0x000fe40003fa6270 */
[----:B------:R-:W-:Y:S02]  /*15c00*/  FSEL R17, R17, -INF , !P4 ;  /* 0xff80000011117808 */ /* 0x000fe40006000000 */
[----:B------:R-:W-:Y:S02]  /*15c10*/  FSEL R16, R16, -INF , !P3 ;  /* 0xff80000010107808 */ /* 0x000fe40005800000 */
[----:B------:R-:W-:Y:S02]  /*15c20*/  FMNMX3.FTZ R80, R0, R21, R20, !PT ;  /* 0x0000001500507276 */ /* 0x000fe40007810014 */
[----:B------:R-:W-:Y:S01]  /*15c30*/  FSEL R5, R128, -INF , !P1 ;  /* 0xff80000080057808 */ /* 0x000fe20004800000 */
[----:B------:R-:W-:Y:S01]  /*15c40*/  IMAD.MOV.U32 R128, RZ, RZ, R97 ;  /* 0x000000ffff807224 */ /* 0x000fe200078e0061 */
[----:B------:R-:W-:Y:S01]  /*15c50*/  FSEL R4, R129, -INF , !P0 ;  /* 0xff80000081047808 */ /* 0x000fe20004000000 */
[----:B------:R-:W-:Y:S01]  /*15c60*/  IMAD.MOV.U32 R129, RZ, RZ, R96 ;  /* 0x000000ffff817224 */ /* 0x000fe200078e0060 */
[----:B------:R-:W-:Y:S02]  /*15c70*/  FSEL R5, R5, -INF , !P2 ;  /* 0xff80000005057808 */ /* 0x000fe40005000000 */
[----:B------:R-:W-:Y:S02]  /*15c80*/  FSEL R4, R4, -INF , !P5 ;  /* 0xff80000004047808 */ /* 0x000fe40006800000 */
[----:B------:R-:W-:Y:S02]  /*15c90*/  FMNMX3.FTZ R80, R80, R17, R16, !PT ;  /* 0x0000001150507276 */ /* 0x000fe40007810010 */
[-C--:B------:R-:W-:Y:S02]  /*15ca0*/  ISETP.GT.AND P3, PT, R246, R200.reuse, PT ;  /* 0x000000c8f600720c */ /* 0x080fe40003f64270 */
[----:B------:R-:W-:Y:S02]  /*15cb0*/  FMNMX3.FTZ R80, R80, R5, R4, !PT ;  /* 0x0000000550507276 */ /* 0x000fe40007810004 */
[-C--:B------:R-:W-:Y:S02]  /*15cc0*/  ISETP.GT.AND P1, PT, R244, R200.reuse, PT ;  /* 0x000000c8f400720c */ /* 0x080fe40003f24270 */
[----:B------:R-:W-:Y:S01]  /*15cd0*/  ISETP.GT.AND P5, PT, R245, R200, PT ;  /* 0x000000c8f500720c */ /* 0x000fe20003fa4270 */
[----:B------:R-:W1:Y:S01]  /*15ce0*/  SHFL.BFLY PT, R0, R80, 0x2, 0x1f ;  /* 0x0c401f0050007f89 */ /* 0x000e6200000e0000 */
[C---:B------:R-:W-:Y:S02]  /*15cf0*/  ISETP.GE.AND P6, PT, R200.reuse, R249, PT ;  /* 0x000000f9c800720c */ /* 0x040fe40003fc6270 */
[C---:B------:R-:W-:Y:S02]  /*15d00*/  ISETP.GE.AND P4, PT, R200.reuse, R247, PT ;  /* 0x000000f7c800720c */ /* 0x040fe40003f86270 */
[----:B------:R-:W-:Y:S02]  /*15d10*/  ISETP.GE.AND P2, PT, R200, R248, PT ;  /* 0x000000f8c800720c */ /* 0x000fe40003f46270 */
[----:B-1----:R-:W-:Y:S05]  /*15d20*/  FMNMX.FTZ R80, R80, R0, !PT ;  /* 0x0000000050507209 */ /* 0x002fea0007810000 */
[----:B------:R-:W1:Y:S02]  /*15d30*/  SHFL.BFLY PT, R0, R80, 0x1, 0x1f ;  /* 0x0c201f0050007f89 */ /* 0x000e6400000e0000 */
[----:B-1----:R-:W-:Y:S04]  /*15d40*/  FMNMX.FTZ R80, R80, R0, !PT ;  /* 0x0000000050507209 */ /* 0x002fe80007810000 */
[C---:B------:R-:W-:Y:S02]  /*15d50*/  FSETP.NEU.FTZ.AND P0, PT, R80.reuse, -INF , PT ;  /* 0xff8000005000780b */ /* 0x040fe40003f1d000 */
[----:B------:R1:W-:Y:S02]  /*15d60*/  STL [R1+0x110], R80 ;  /* 0x0001105001007387 */ /* 0x0003e40000100800 */
[----:B------:R-:W-:Y:S05]  /*15d70*/  FSEL R0, R80, RZ, P0 ;  /* 0x000000ff50007208 */ /* 0x000fea0000000000 */
[----:B------:R-:W-:Y:S01]  /*15d80*/  FADD.FTZ R0, -R0, R2 ;  /* 0x0000000200007221 */ /* 0x000fe20000010100 */
[----:B------:R-:W-:Y:S03]  /*15d90*/  FMUL.FTZ R2, R80, UR4 ;  /* 0x0000000450027c20 */ /* 0x000fe60008410000 */
[----:B------:R-:W-:Y:S02]  /*15da0*/  FMUL.FTZ R0, R0, UR4 ;  /* 0x0000000400007c20 */ /* 0x000fe40008410000 */
[----:B------:R-:W-:Y:S02]  /*15db0*/  FSEL R2, R2, RZ, P0 ;  /* 0x000000ff02027208 */ /* 0x000fe40000000000 */
[-C--:B------:R-:W-:Y:S02]  /*15dc0*/  ISETP.GT.AND P0, PT, R246, R216.reuse, PT ;  /* 0x000000d8f600720c */ /* 0x080fe40003f04270 */
[----:B------:R-:W2:Y:S01]  /*15dd0*/  MUFU.EX2 R0, R0 ;  /* 0x0000000000007308 */ /* 0x000ea20000000800 */
[--C-:B------:R-:W-:Y:S01]  /*15de0*/  FFMA.FTZ R101, R222, UR4, -R2.reuse ;  /* 0x00000004de657c23 */ /* 0x100fe20008010802 */
[--C-:B------:R-:W-:Y:S01]  /*15df0*/  FFMA.FTZ R100, R220, UR4, -R2.reuse ;  /* 0x00000004dc647c23 */ /* 0x100fe20008010802 */
[--C-:B------:R-:W-:Y:S01]  /*15e00*/  FFMA.FTZ R225, R225, UR4, -R2.reuse ;  /* 0x00000004e1e17c23 */ /* 0x100fe20008010802 */
[--C-:B------:R-:W-:Y:S01]  /*15e10*/  FFMA.FTZ R198, R227, UR4, -R2.reuse ;  /* 0x00000004e3c67c23 */ /* 0x100fe20008010802 */
[--C-:B------:R-:W-:Y:S01]  /*15e20*/  FFMA.FTZ R199, R226, UR4, -R2.reuse ;  /* 0x00000004e2c77c23 */ /* 0x100fe20008010802 */
[----:B------:R3:W-:Y:S01]  /*15e30*/  STL [R1+0x84], R101 ;  /* 0x0000846501007387 */ /* 0x0007e20000100800 */
[--C-:B-1----:R-:W-:Y:S01]  /*15e40*/  FFMA.FTZ R80, R221, UR4, -R2.reuse ;  /* 0x00000004dd507c23 */ /* 0x102fe20008010802 */
[----:B------:R-:W-:Y:S02]  /*15e50*/  FFMA.FTZ R150, R224, UR4, -R2 ;  /* 0x00000004e0967c23 */ /* 0x000fe40008010802 */
[----:B------:R-:W1:Y:S01]  /*15e60*/  MUFU.EX2 R225, R225 ;  /* 0x000000e100e17308 */ /* 0x000e620000000800 */
[----:B------:R-:W-:Y:S01]  /*15e70*/  IMAD.MOV.U32 R227, RZ, RZ, R85 ;  /* 0x000000ffffe37224 */ /* 0x000fe200078e0055 */
[----:B------:R-:W-:Y:S01]  /*15e80*/  FSEL R85, R6, -INF , !P3 ;  /* 0xff80000006557808 */ /* 0x000fe20005800000 */
[----:B------:R4:W-:Y:S01]  /*15e90*/  STL [R1+0x88], R80 ;  /* 0x0000885001007387 */ /* 0x0009e20000100800 */
[----:B------:R-:W-:Y:S01]  /*15ea0*/  IMAD.MOV.U32 R226, RZ, RZ, R84 ;  /* 0x000000ffffe27224 */ /* 0x000fe200078e0054 */
[----:B------:R-:W-:Y:S01]  /*15eb0*/  ISETP.GT.AND P3, PT, R245, R216, PT ;  /* 0x000000d8f500720c */ /* 0x000fe20003f64270 */
[--C-:B------:R-:W-:Y:S01]  /*15ec0*/  FFMA.FTZ R238, R48, UR4, -R2.reuse ;  /* 0x0000000430ee7c23 */ /* 0x100fe20008010802 */
[----:B------:R1:W-:Y:S01]  /*15ed0*/  STL [R1+0x8c], R100 ;  /* 0x00008c6401007387 */ /* 0x0003e20000100800 */
[----:B------:R-:W-:Y:S01]  /*15ee0*/  FSEL R84, R7, -INF , !P0 ;  /* 0xff80000007547808 */ /* 0x000fe20004000000 */
[----:B--2---:R-:W-:Y:S01]  /*15ef0*/  FMUL.FTZ R48, R0, R136 ;  /* 0x0000008800307220 */ /* 0x004fe20000410000 */
[----:B------:R-:W-:Y:S01]  /*15f00*/  ISETP.GT.AND P0, PT, R244, R216, PT ;  /* 0x000000d8f400720c */ /* 0x000fe20003f04270 */
[----:B------:R-:W-:Y:S01]  /*15f10*/  IMAD.MOV.U32 R224, RZ, RZ, R81 ;  /* 0x000000ffffe07224 */ /* 0x000fe200078e0051 */
[----:B------:R-:W-:Y:S01]  /*15f20*/  FSEL R9, R9, -INF , !P3 ;  /* 0xff80000009097808 */ /* 0x000fe20005800000 */
[--C-:B------:R-:W-:Y:S01]  /*15f30*/  FFMA.FTZ R151, R223, UR4, -R2.reuse ;  /* 0x00000004df977c23 */ /* 0x100fe20008010802 */
[-C--:B------:R-:W-:Y:S01]  /*15f40*/  ISETP.GT.AND P3, PT, R245, R214.reuse, PT ;  /* 0x000000d6f500720c */ /* 0x080fe20003f64270 */
[--C-:B------:R-:W-:Y:S01]  /*15f50*/  FFMA.FTZ R243, R52, UR4, -R2.reuse ;  /* 0x0000000434f37c23 */ /* 0x100fe20008010802 */
[----:B------:R-:W-:Y:S01]  /*15f60*/  FSEL R11, R11, -INF , !P0 ;  /* 0xff8000000b0b7808 */ /* 0x000fe20004000000 */
[--C-:B------:R-:W-:Y:S01]  /*15f70*/  FFMA.FTZ R237, R33, UR4, -R2.reuse ;  /* 0x0000000421ed7c23 */ /* 0x100fe20008010802 */
[----:B------:R-:W-:Y:S01]  /*15f80*/  ISETP.GT.AND P0, PT, R244, R214, PT ;  /* 0x000000d6f400720c */ /* 0x000fe20003f04270 */
[--C-:B------:R-:W-:Y:S01]  /*15f90*/  FFMA.FTZ R236, R32, UR4, -R2.reuse ;  /* 0x0000000420ec7c23 */ /* 0x100fe20008010802 */
[----:B------:R-:W-:Y:S01]  /*15fa0*/  FSEL R81, R8, -INF , !P5 ;  /* 0xff80000008517808 */ /* 0x000fe20006800000 */
[--C-:B------:R-:W-:Y:S01]  /*15fb0*/  FFMA.FTZ R235, R21, UR4, -R2.reuse ;  /* 0x0000000415eb7c23 */ /* 0x100fe20008010802 */
[--C-:B---3--:R-:W-:Y:S01]  /*15fc0*/  FFMA.FTZ R101, R219, UR4, -R2.reuse ;  /* 0x00000004db657c23 */ /* 0x108fe20008010802 */
[----:B------:R-:W-:Y:S01]  /*15fd0*/  ISETP.GT.AND P5, PT, R245, R215, PT ;  /* 0x000000d7f500720c */ /* 0x000fe20003fa4270 */
[--C-:B------:R-:W-:Y:S01]  /*15fe0*/  FFMA.FTZ R234, R20, UR4, -R2.reuse ;  /* 0x0000000414ea7c23 */ /* 0x100fe20008010802 */
[--C-:B------:R-:W-:Y:S01]  /*15ff0*/  FFMA.FTZ R233, R17, UR4, -R2.reuse ;  /* 0x0000000411e97c23 */ /* 0x100fe20008010802 */
[--C-:B------:R-:W-:Y:S01]  /*16000*/  FFMA.FTZ R232, R16, UR4, -R2.reuse ;  /* 0x0000000410e87c23 */ /* 0x100fe20008010802 */
[----:B------:R2:W-:Y:S01]  /*16010*/  STL [R1+0x90], R101 ;  /* 0x0000906501007387 */ /* 0x0005e20000100800 */
[--C-:B----4-:R-:W-:Y:S01]  /*16020*/  FFMA.FTZ R80, R218, UR4, -R2.reuse ;  /* 0x00000004da507c23 */ /* 0x110fe20008010802 */
[--C-:B------:R-:W-:Y:S01]  /*16030*/  FFMA.FTZ R135, R5, UR4, -R2.reuse ;  /* 0x0000000405877c23 */ /* 0x100fe20008010802 */
[--C-:B------:R-:W-:Y:S01]  /*16040*/  FFMA.FTZ R134, R4, UR4, -R2.reuse ;  /* 0x0000000404867c23 */ /* 0x100fe20008010802 */
[--C-:B------:R-:W-:Y:S01]  /*16050*/  FFMA.FTZ R228, R228, UR4, -R2.reuse ;  /* 0x00000004e4e47c23 */ /* 0x100fe20008010802 */
[--C-:B-1----:R-:W-:Y:S01]  /*16060*/  FFMA.FTZ R100, R217, UR4, -R2.reuse ;  /* 0x00000004d9647c23 */ /* 0x102fe20008010802 */
[----:B------:R1:W-:Y:S01]  /*16070*/  STL [R1+0x98], R80 ;  /* 0x0000985001007387 */ /* 0x0003e20000100800 */
[--C-:B------:R-:W-:Y:S01]  /*16080*/  FFMA.FTZ R242, R49, UR4, -R2.reuse ;  /* 0x0000000431f27c23 */ /* 0x100fe20008010802 */
[--C-:B------:R-:W-:Y:S01]  /*16090*/  FFMA.FTZ R250, R36, UR4, -R2.reuse ;  /* 0x0000000424fa7c23 */ /* 0x100fe20008010802 */
[----:B------:R-:W-:Y:S01]  /*160a0*/  IMAD.MOV.U32 R223, RZ, RZ, R113 ;  /* 0x000000ffffdf7224 */ /* 0x000fe200078e0071 */
[----:B------:R3:W-:Y:S01]  /*160b0*/  STL [R1+0x9c], R100 ;  /* 0x00009c6401007387 */ /* 0x0007e20000100800 */
[--C-:B------:R-:W-:Y:S01]  /*160c0*/  FFMA.FTZ R229, R229, UR4, -R2.reuse ;  /* 0x00000004e5e57c23 */ /* 0x100fe20008010802 */
[--C-:B------:R-:W-:Y:S01]  /*160d0*/  FFMA.FTZ R217, R37, UR4, -R2.reuse ;  /* 0x0000000425d97c23 */ /* 0x100fe20008010802 */
[----:B------:R-:W-:Y:S01]  /*160e0*/  FFMA.FTZ R230, R230, UR4, -R2 ;  /* 0x00000004e6e67c23 */ /* 0x000fe20008010802 */
        /* <DEDUP_REMOVED lines=11> */
[----:B--2---:R-:W-:Y:S02]  /*161a0*/  VIADD R101, R200, 0x41 ;  /* 0x00000041c8657836 */ /* 0x004fe40000000000 */
[----:B------:R-:W-:Y:S01]  /*161b0*/  FMUL.FTZ R49, R0, R137 ;  /* 0x0000008900317220 */ /* 0x000fe20000410000 */
[----:B------:R-:W-:Y:S01]  /*161c0*/  IMAD.MOV.U32 R221, RZ, RZ, R226 ;  /* 0x000000ffffdd7224 */ /* 0x000fe200078e00e2 */
[----:B------:R-:W-:Y:S01]  /*161d0*/  FSEL R85, R85, -INF , !P6 ;  /* 0xff80000055557808 */ /* 0x000fe20007000000 */
[----:B------:R-:W-:Y:S01]  /*161e0*/  IMAD.MOV.U32 R220, RZ, RZ, R101 ;  /* 0x000000ffffdc7224 */ /* 0x000fe200078e0065 */
[----:B------:R-:W-:Y:S01]  /*161f0*/  FSEL R81, R81, -INF , !P4 ;  /* 0xff80000051517808 */ /* 0x000fe20006000000 */
[--C-:B-1----:R-:W-:Y:S01]  /*16200*/  FFMA.FTZ R80, R68, UR4, -R2.reuse ;  /* 0x0000000444507c23 */ /* 0x102fe20008010802 */
[--C-:B------:R-:W-:Y:S01]  /*16210*/  FFMA.FTZ R68, R65, UR4, -R2.reuse ;  /* 0x0000000441447c23 */ /* 0x100fe20008010802 */
[--C-:B------:R-:W-:Y:S01]  /*16220*/  FFMA.FTZ R65, R64, UR4, -R2.reuse ;  /* 0x0000000440417c23 */ /* 0x100fe20008010802 */
[----:B------:R-:W-:Y:S01]  /*16230*/  FFMA.FTZ R64, R69, UR4, -R2 ;  /* 0x0000000445407c23 */ /* 0x000fe20008010802 */
[----:B------:R-:W-:Y:S01]  /*16240*/  FSEL R69, R10, -INF , !P1 ;  /* 0xff8000000a457808 */ /* 0x000fe20004800000 */
[----:B------:R1:W-:Y:S01]  /*16250*/  STL [R1+0xa0], R80 ;  /* 0x0000a05001007387 */ /* 0x0003e20000100800 */
[-C--:B------:R-:W-:Y:S01]  /*16260*/  ISETP.GT.AND P1, PT, R244, R215.reuse, PT ;  /* 0x000000d7f400720c */ /* 0x080fe20003f24270 */
[----:B---3--:R-:W-:Y:S01]  /*16270*/  VIADD R100, R200, 0x48 ;  /* 0x00000048c8647836 */ /* 0x008fe20000000000 */
[----:B------:R-:W-:Y:S01]  /*16280*/  FSEL R10, R12, -INF , !P5 ;  /* 0xff8000000c0a7808 */ /* 0x000fe20006800000 */
[----:B------:R2:W-:Y:S01]  /*16290*/  STL [R1+0xa4], R68 ;  /* 0x0000a44401007387 */ /* 0x0005e20000100800 */
[----:B------:R-:W-:Y:S01]  /*162a0*/  ISETP.GT.AND P5, PT, R246, R215, PT ;  /* 0x000000d7f600720c */ /* 0x000fe20003fa4270 */
[----:B------:R-:W-:Y:S01]  /*162b0*/  IMAD.MOV.U32 R226, RZ, RZ, R117 ;  /* 0x000000ffffe27224 */ /* 0x000fe200078e0075 */
[----:B------:R-:W-:Y:S01]  /*162c0*/  ISETP.GE.AND P6, PT, R215, R248, PT ;  /* 0x000000f8d700720c */ /* 0x000fe20003fc6270 */
[----:B------:R3:W-:Y:S01]  /*162d0*/  STL [R1+0xb4], R65 ;  /* 0x0000b44101007387 */ /* 0x0007e20000100800 */
[----:B------:R-:W-:Y:S01]  /*162e0*/  FSEL R18, R18, -INF , !P5 ;  /* 0xff80000012127808 */ /* 0x000fe20006800000 */
[----:B------:R-:W-:Y:S01]  /*162f0*/  IMAD.MOV.U32 R218, RZ, RZ, R129 ;  /* 0x000000ffffda7224 */ /* 0x000fe200078e0081 */
[----:B------:R-:W-:Y:S01]  /*16300*/  ISETP.GT.AND P5, PT, R245, R213, PT ;  /* 0x000000d5f500720c */ /* 0x000fe20003fa4270 */
[----:B------:R-:W-:Y:S01]  /*16310*/  IMAD.MOV.U32 R140, RZ, RZ, R112 ;  /* 0x000000ffff8c7224 */ /* 0x000fe200078e0070 */
[----:B------:R-:W-:Y:S01]  /*16320*/  ISETP.GE.AND P4, PT, R214, R247, PT ;  /* 0x000000f7d600720c */ /* 0x000fe20003f86270 */
[----:B------:R-:W-:Y:S02]  /*16330*/  VIADD R112, R200, 0x60 ;  /* 0x00000060c8707836 */ /* 0x000fe40000000000 */
[----:B------:R-:W-:Y:S02]  /*16340*/  IMAD.MOV.U32 R222, RZ, RZ, R227 ;  /* 0x000000ffffde7224 */ /* 0x000fe400078e00e3 */
[----:B------:R-:W-:Y:S02]  /*16350*/  IMAD.MOV.U32 R227, RZ, RZ, R128 ;  /* 0x000000ffffe37224 */ /* 0x000fe400078e0080 */
[----:B------:R-:W-:Y:S02]  /*16360*/  IMAD.MOV.U32 R144, RZ, RZ, R112 ;  /* 0x000000ffff907224 */ /* 0x000fe400078e0070 */
[----:B-1----:R-:W-:Y:S01]  /*16370*/  FFMA.FTZ R80, R53, UR4, -R2 ;  /* 0x0000000435507c23 */ /* 0x002fe20008010802 */
[C---:B------:R-:W-:Y:S01]  /*16380*/  FMUL.FTZ R53, R0.reuse, R153 ;  /* 0x0000009900357220 */ /* 0x040fe20000410000 */
[----:B--2---:R-:W2:Y:S04]  /*16390*/  LDL.LU R68, [R1+0x28] ;  /* 0x0000280001447983 */ /* 0x004ea80000300800 */
[----:B------:R1:W-:Y:S01]  /*163a0*/  STL [R1+0xb8], R64 ;  /* 0x0000b84001007387 */ /* 0x0003e20000100800 */
[C---:B---3--:R-:W-:Y:S01]  /*163b0*/  FMUL.FTZ R65, R0.reuse, R149 ;  /* 0x0000009500417220 */ /* 0x048fe20000410000 */
[C---:B-1----:R-:W-:Y:S01]  /*163c0*/  FMUL.FTZ R64, R0.reuse, R148 ;  /* 0x0000009400407220 */ /* 0x042fe20000410000 */
[----:B--2---:R-:W-:Y:S01]  /*163d0*/  FFMA.FTZ R136, R0, R68, R225 ;  /* 0x0000004400887223 */ /* 0x004fe200000100e1 */
[----:B------:R-:W-:Y:S02]  /*163e0*/  FSEL R68, R13, -INF , !P3 ;  /* 0xff8000000d447808 */ /* 0x000fe40005800000 */
[----:B------:R-:W-:Y:S02]  /*163f0*/  ISETP.GT.AND P3, PT, R246, R214, PT ;  /* 0x000000d6f600720c */ /* 0x000fe40003f64270 */
[----:B------:R-:W-:Y:S02]  /*16400*/  FSEL R13, R14, -INF , !P1 ;  /* 0xff8000000e0d7808 */ /* 0x000fe40004800000 */
[----:B------:R-:W-:Y:S02]  /*16410*/  FSEL R14, R15, -INF , !P0 ;  /* 0xff8000000f0e7808 */ /* 0x000fe40004000000 */
[-C--:B------:R-:W-:Y:S02]  /*16420*/  ISETP.GT.AND P0, PT, R246, R212.reuse, PT ;  /* 0x000000d4f600720c */ /* 0x080fe40003f04270 */
[----:B------:R-:W-:Y:S02]  /*16430*/  FSEL R19, R19, -INF , !P3 ;  /* 0xff80000013137808 */ /* 0x000fe40005800000 */
[-C--:B------:R-:W-:Y:S02]  /*16440*/  ISETP.GT.AND P3, PT, R245, R212.reuse, PT ;  /* 0x000000d4f500720c */ /* 0x080fe40003f64270 */
[----:B------:R-:W-:Y:S02]  /*16450*/  FSEL R97, R23, -INF , !P0 ;  /* 0xff80000017617808 */ /* 0x000fe40004000000 */
[----:B------:R-:W-:Y:S02]  /*16460*/  ISETP.GT.AND P0, PT, R244, R212, PT ;  /* 0x000000d4f400720c */ /* 0x000fe40003f04270 */
[-C--:B------:R-:W-:Y:S02]  /*16470*/  ISETP.GT.AND P1, PT, R246, R213.reuse, PT ;  /* 0x000000d5f600720c */ /* 0x080fe40003f24270 */
[----:B------:R-:W-:Y:S01]  /*16480*/  FSEL R23, R25, -INF , !P3 ;  /* 0xff80000019177808 */ /* 0x000fe20005800000 */
[----:B------:R-:W-:Y:S01]  /*16490*/  IMAD.MOV.U32 R25, RZ, RZ, R224 ;  /* 0x000000ffff197224 */ /* 0x000fe200078e00e0 */
[-C--:B------:R-:W-:Y:S01]  /*164a0*/  ISETP.GT.AND P3, PT, R245, R210.reuse, PT ;  /* 0x000000d2f500720c */ /* 0x080fe20003f64270 */
[----:B------:R-:W-:Y:S01]  /*164b0*/  IMAD.MOV.U32 R224, RZ, RZ, R116 ;  /* 0x000000ffffe07224 */ /* 0x000fe200078e0074 */
[----:B------:R-:W-:Y:S02]  /*164c0*/  FSEL R27, R27, -INF , !P0 ;  /* 0xff8000001b1b7808 */ /* 0x000fe40004000000 */
[-C--:B------:R-:W-:Y:S02]  /*164d0*/  ISETP.GT.AND P0, PT, R244, R210.reuse, PT ;  /* 0x000000d2f400720c */ /* 0x080fe40003f04270 */
[----:B------:R-:W-:Y:S02]  /*164e0*/  FSEL R96, R22, -INF , !P1 ;  /* 0xff80000016607808 */ /* 0x000fe40004800000 */
[----:B------:R-:W-:Y:S02]  /*164f0*/  FSEL R22, R24, -INF , !P5 ;  /* 0xff80000018167808 */ /* 0x000fe40006800000 */
[----:B------:R-:W-:Y:S02]  /*16500*/  FSEL R29, R29, -INF , !P3 ;  /* 0xff8000001d1d7808 */ /* 0x000fe40005800000 */
[----:B------:R-:W-:Y:S02]  /*16510*/  ISETP.GT.AND P1, PT, R244, R213, PT ;  /* 0x000000d5f400720c */ /* 0x000fe40003f24270 */
[C---:B------:R-:W-:Y:S02]  /*16520*/  ISETP.GT.AND P3, PT, R246.reuse, R210, PT ;  /* 0x000000d2f600720c */ /* 0x040fe40003f64270 */
[-C--:B------:R-:W-:Y:S02]  /*16530*/  ISETP.GT.AND P5, PT, R245, R211.reuse, PT ;  /* 0x000000d3f500720c */ /* 0x080fe40003fa4270 */
[----:B------:R-:W-:Y:S02]  /*16540*/  FSEL R7, R31, -INF , !P0 ;  /* 0xff8000001f077808 */ /* 0x000fe40004000000 */
[-C--:B------:R-:W-:Y:S02]  /*16550*/  ISETP.GT.AND P0, PT, R246, R208.reuse, PT ;  /* 0x000000d0f600720c */ /* 0x080fe40003f04270 */
[----:B------:R-:W-:Y:S02]  /*16560*/  FSEL R26, R26, -INF , !P1 ;  /* 0xff8000001a1a7808 */ /* 0x000fe40004800000 */
[----:B------:R-:W-:Y:S02]  /*16570*/  FSEL R35, R35, -INF , !P3 ;  /* 0xff80000023237808 */ /* 0x000fe40005800000 */
[----:B------:R-:W-:Y:S02]  /*16580*/  FSEL R28, R28, -INF , !P5 ;  /* 0xff8000001c1c7808 */ /* 0x000fe40006800000 */
[-C--:B------:R-:W-:Y:S02]  /*16590*/  ISETP.GT.AND P3, PT, R245, R208.reuse, PT ;  /* 0x000000d0f500720c */ /* 0x080fe40003f64270 */
[-C--:B------:R-:W-:Y:S02]  /*165a0*/  ISETP.GT.AND P5, PT, R246, R211.reuse, PT ;  /* 0x000000d3f600720c */ /* 0x080fe40003fa4270 */
[C---:B------:R-:W-:Y:S02]  /*165b0*/  ISETP.GT.AND P1, PT, R244.reuse, R211, PT ;  /* 0x000000d3f400720c */ /* 0x040fe40003f24270 */
[----:B------:R-:W-:Y:S02]  /*165c0*/  FSEL R39, R39, -INF , !P0 ;  /* 0xff80000027277808 */ /* 0x000fe40004000000 */
[----:B------:R-:W-:Y:S02]  /*165d0*/  ISETP.GT.AND P0, PT, R244, R208, PT ;  /* 0x000000d0f400720c */ /* 0x000fe40003f04270 */
[----:B------:R-:W-:Y:S02]  /*165e0*/  FSEL R41, R41, -INF , !P3 ;  /* 0xff80000029297808 */ /* 0x000fe40005800000 */
[----:B------:R-:W-:Y:S02]  /*165f0*/  FSEL R8, R30, -INF , !P1 ;  /* 0xff8000001e087808 */ /* 0x000fe40004800000 */
[----:B------:R-:W-:Y:S02]  /*16600*/  FSEL R6, R34, -INF , !P5 ;  /* 0xff80000022067808 */ /* 0x000fe40006800000 */
[CC--:B------:R-:W-:Y:S02]  /*16610*/  ISETP.GT.AND P5, PT, R245.reuse, R209.reuse, PT ;  /* 0x000000d1f500720c */ /* 0x0c0fe40003fa4270 */
[-C--:B------:R-:W-:Y:S02]  /*16620*/  ISETP.GT.AND P1, PT, R246, R209.reuse, PT ;  /* 0x000000d1f600720c */ /* 0x080fe40003f24270 */
[-C--:B------:R-:W-:Y:S02]  /*16630*/  ISETP.GT.AND P3, PT, R245, R206.reuse, PT ;  /* 0x000000cef500720c */ /* 0x080fe40003f64270 */
[----:B------:R-:W-:Y:S02]  /*16640*/  FSEL R43, R43, -INF , !P0 ;  /* 0xff8000002b2b7808 */ /* 0x000fe40004000000 */
[-C--:B------:R-:W-:Y:S02]  /*16650*/  ISETP.GT.AND P0, PT, R244, R206.reuse, PT ;  /* 0x000000cef400720c */ /* 0x080fe40003f04270 */
[----:B------:R-:W-:Y:S02]  /*16660*/  FSEL R40, R40, -INF , !P5 ;  /* 0xff80000028287808 */ /* 0x000fe40006800000 */
[----:B------:R-:W-:Y:S02]  /*16670*/  FSEL R38, R38, -INF , !P1 ;  /* 0xff80000026267808 */ /* 0x000fe40004800000 */
[----:B------:R-:W-:Y:S02]  /*16680*/  FSEL R45, R45, -INF , !P3 ;  /* 0xff8000002d2d7808 */ /* 0x000fe40005800000 */
[----:B------:R-:W-:Y:S02]  /*16690*/  ISETP.GT.AND P1, PT, R244, R209, PT ;  /* 0x000000d1f400720c */ /* 0x000fe40003f24270 */
[-C--:B------:R-:W-:Y:S02]  /*166a0*/  ISETP.GT.AND P5, PT, R245, R207.reuse, PT ;  /* 0x000000cff500720c */ /* 0x080fe40003fa4270 */
[C---:B------:R-:W-:Y:S02]  /*166b0*/  ISETP.GT.AND P3, PT, R246.reuse, R206, PT ;  /* 0x000000cef600720c */ /* 0x040fe40003f64270 */
[----:B------:R-:W-:Y:S02]  /*166c0*/  FSEL R47, R47, -INF , !P0 ;  /* 0xff8000002f2f7808 */ /* 0x000fe40004000000 */
[-C--:B------:R-:W-:Y:S02]  /*166d0*/  ISETP.GT.AND P0, PT, R246, R204.reuse, PT ;  /* 0x000000ccf600720c */ /* 0x080fe40003f04270 */
[----:B------:R-:W-:Y:S02]  /*166e0*/  FSEL R42, R42, -INF , !P1 ;  /* 0xff8000002a2a7808 */ /* 0x000fe40004800000 */
[----:B------:R-:W-:Y:S02]  /*166f0*/  FSEL R44, R44, -INF , !P5 ;  /* 0xff8000002c2c7808 */ /* 0x000fe40006800000 */
[----:B------:R-:W-:Y:S02]  /*16700*/  FSEL R51, R51, -INF , !P3 ;  /* 0xff80000033337808 */ /* 0x000fe40005800000 */
[-C--:B------:R-:W-:Y:S02]  /*16710*/  ISETP.GT.AND P3, PT, R245, R204.reuse, PT ;  /* 0x000000ccf500720c */ /* 0x080fe40003f64270 */
[-C--:B------:R-:W-:Y:S02]  /*16720*/  ISETP.GT.AND P1, PT, R244, R207.reuse, PT ;  /* 0x000000cff400720c */ /* 0x080fe40003f24270 */
[----:B------:R-:W-:Y:S02]  /*16730*/  ISETP.GT.AND P5, PT, R246, R207, PT ;  /* 0x000000cff600720c */ /* 0x000fe40003fa4270 */
        /* <DEDUP_REMOVED lines=29> */
[C---:B------:R-:W-:Y:S02]  /*16910*/  ISETP.GT.AND P3, PT, R245.reuse, R223, PT ;  /* 0x000000dff500720c */ /* 0x040fe40003f64270 */
[-C--:B------:R-:W-:Y:S02]  /*16920*/  ISETP.GT.AND P1, PT, R246, R201.reuse, PT ;  /* 0x000000c9f600720c */ /* 0x080fe40003f24270 */
[----:B------:R-:W-:Y:S02]  /*16930*/  ISETP.GT.AND P5, PT, R245, R201, PT ;  /* 0x000000c9f500720c */ /* 0x000fe40003fa4270 */
[----:B------:R-:W-:Y:S02]  /*16940*/  FSEL R75, R75, -INF , !P0 ;  /* 0xff8000004b4b7808 */ /* 0x000fe40004000000 */
[-C--:B------:R-:W-:Y:S02]  /*16950*/  ISETP.GT.AND P0, PT, R244, R223.reuse, PT ;  /* 0x000000dff400720c */ /* 0x080fe40003f04270 */
[----:B------:R-:W-:Y:S02]  /*16960*/  FSEL R0, R72, -INF , !P5 ;  /* 0xff80000048007808 */ /* 0x000fe40006800000 */
[----:B------:R-:W-:Y:S02]  /*16970*/  FSEL R77, R77, -INF , !P3 ;  /* 0xff8000004d4d7808 */ /* 0x000fe40005800000 */
[----:B------:R-:W-:Y:S02]  /*16980*/  FSEL R70, R70, -INF , !P1 ;  /* 0xff80000046467808 */ /* 0x000fe40004800000 */
[----:B------:R-:W-:Y:S02]  /*16990*/  ISETP.GT.AND P3, PT, R246, R223, PT ;  /* 0x000000dff600720c */ /* 0x000fe40003f64270 */
[----:B------:R-:W-:Y:S02]  /*169a0*/  ISETP.GT.AND P1, PT, R244, R201, PT ;  /* 0x000000c9f400720c */ /* 0x000fe40003f24270 */
[----:B------:R-:W-:Y:S02]  /*169b0*/  ISETP.GT.AND P5, PT, R245, R100, PT ;  /* 0x00000064f500720c */ /* 0x000fe40003fa4270 */
[----:B------:R-:W-:Y:S02]  /*169c0*/  FSEL R79, R79, -INF , !P0 ;  /* 0xff8000004f4f7808 */ /* 0x000fe40004000000 */
[-C--:B------:R-:W-:Y:S02]  /*169d0*/  ISETP.GT.AND P0, PT, R246, R252.reuse, PT ;  /* 0x000000fcf600720c */ /* 0x080fe40003f04270 */
[----:B------:R-:W-:Y:S02]  /*169e0*/  FSEL R83, R83, -INF , !P3 ;  /* 0xff80000053537808 */ /* 0x000fe40005800000 */
[----:B------:R-:W-:Y:S02]  /*169f0*/  FSEL R74, R74, -INF , !P1 ;  /* 0xff8000004a4a7808 */ /* 0x000fe40004800000 */
[----:B------:R-:W-:Y:S02]  /*16a00*/  FSEL R76, R76, -INF , !P5 ;  /* 0xff8000004c4c7808 */ /* 0x000fe40006800000 */
[----:B------:R-:W-:Y:S02]  /*16a10*/  ISETP.GT.AND P3, PT, R245, R252, PT ;  /* 0x000000fcf500720c */ /* 0x000fe40003f64270 */
[-C--:B------:R-:W-:Y:S02]  /*16a20*/  ISETP.GT.AND P1, PT, R244, R100.reuse, PT ;  /* 0x00000064f400720c */ /* 0x080fe40003f24270 */
[----:B------:R-:W-:Y:S02]  /*16a30*/  ISETP.GT.AND P5, PT, R246, R100, PT ;  /* 0x00000064f600720c */ /* 0x000fe40003fa4270 */
[----:B------:R-:W-:Y:S02]  /*16a40*/  FSEL R87, R87, -INF , !P0 ;  /* 0xff80000057577808 */ /* 0x000fe40004000000 */
[----:B------:R-:W-:Y:S02]  /*16a50*/  ISETP.GT.AND P0, PT, R244, R252, PT ;  /* 0x000000fcf400720c */ /* 0x000fe40003f04270 */
[----:B------:R-:W-:Y:S02]  /*16a60*/  FSEL R89, R89, -INF , !P3 ;  /* 0xff80000059597808 */ /* 0x000fe40005800000 */
[----:B------:R-:W-:Y:S02]  /*16a70*/  FSEL R78, R78, -INF , !P1 ;  /* 0xff8000004e4e7808 */ /* 0x000fe40004800000 */
[----:B------:R-:W-:Y:S02]  /*16a80*/  FSEL R82, R82, -INF , !P5 ;  /* 0xff80000052527808 */ /* 0x000fe40006800000 */
[-C--:B------:R-:W-:Y:S02]  /*16a90*/  ISETP.GT.AND P1, PT, R246, R226.reuse, PT ;  /* 0x000000e2f600720c */ /* 0x080fe40003f24270 */
[CC--:B------:R-:W-:Y:S02]  /*16aa0*/  ISETP.GT.AND P5, PT, R245.reuse, R226.reuse, PT ;  /* 0x000000e2f500720c */ /* 0x0c0fe40003fa4270 */
[-C--:B------:R-:W-:Y:S02]  /*16ab0*/  ISETP.GT.AND P3, PT, R245, R231.reuse, PT ;  /* 0x000000e7f500720c */ /* 0x080fe40003f64270 */
[----:B------:R-:W-:Y:S02]  /*16ac0*/  FSEL R91, R91, -INF , !P0 ;  /* 0xff8000005b5b7808 */ /* 0x000fe40004000000 */
[----:B------:R-:W-:Y:S02]  /*16ad0*/  ISETP.GT.AND P0, PT, R244, R231, PT ;  /* 0x000000e7f400720c */ /* 0x000fe40003f04270 */
[----:B------:R-:W-:Y:S02]  /*16ae0*/  FSEL R88, R88, -INF , !P5 ;  /* 0xff80000058587808 */ /* 0x000fe40006800000 */
[----:B------:R-:W-:Y:S02]  /*16af0*/  FSEL R86, R86, -INF , !P1 ;  /* 0xff80000056567808 */ /* 0x000fe40004800000 */
[----:B------:R-:W-:Y:S02]  /*16b00*/  FSEL R93, R93, -INF , !P3 ;  /* 0xff8000005d5d7808 */ /* 0x000fe40005800000 */
[----:B------:R-:W-:Y:S02]  /*16b10*/  ISETP.GT.AND P1, PT, R244, R226, PT ;  /* 0x000000e2f400720c */ /* 0x000fe40003f24270 */
[----:B------:R-:W-:Y:S02]  /*16b20*/  ISETP.GT.AND P5, PT, R245, R251, PT ;  /* 0x000000fbf500720c */ /* 0x000fe40003fa4270 */
[C---:B------:R-:W-:Y:S02]  /*16b30*/  ISETP.GT.AND P3, PT, R246.reuse, R231, PT ;  /* 0x000000e7f600720c */ /* 0x040fe40003f64270 */
[----:B------:R-:W-:Y:S02]  /*16b40*/  FSEL R95, R95, -INF , !P0 ;  /* 0xff8000005f5f7808 */ /* 0x000fe40004000000 */
[-C--:B------:R-:W-:Y:S02]  /*16b50*/  ISETP.GT.AND P0, PT, R246, R218.reuse, PT ;  /* 0x000000daf600720c */ /* 0x080fe40003f04270 */
[----:B------:R-:W-:Y:S02]  /*16b60*/  FSEL R90, R90, -INF , !P1 ;  /* 0xff8000005a5a7808 */ /* 0x000fe40004800000 */
[----:B------:R-:W-:Y:S02]  /*16b70*/  FSEL R92, R92, -INF , !P5 ;  /* 0xff8000005c5c7808 */ /* 0x000fe40006800000 */
[----:B------:R-:W-:Y:S02]  /*16b80*/  FSEL R99, R99, -INF , !P3 ;  /* 0xff80000063637808 */ /* 0x000fe40005800000 */
[-C--:B------:R-:W-:Y:S02]  /*16b90*/  ISETP.GT.AND P1, PT, R244, R251.reuse, PT ;  /* 0x000000fbf400720c */ /* 0x080fe40003f24270 */
[----:B------:R-:W-:Y:S02]  /*16ba0*/  ISETP.GT.AND P5, PT, R246, R251, PT ;  /* 0x000000fbf600720c */ /* 0x000fe40003fa4270 */
[-C--:B------:R-:W-:Y:S02]  /*16bb0*/  ISETP.GT.AND P3, PT, R245, R218.reuse, PT ;  /* 0x000000daf500720c */ /* 0x080fe40003f64270 */
        /* <DEDUP_REMOVED lines=21> */
[-C--:B------:R-:W-:Y:S02]  /*16d10*/  ISETP.GT.AND P1, PT, R244, R221.reuse, PT ;  /* 0x000000ddf400720c */ /* 0x080fe40003f24270 */
[----:B------:R-:W-:Y:S02]  /*16d20*/  ISETP.GT.AND P5, PT, R246, R221, PT ;  /* 0x000000ddf600720c */ /* 0x000fe40003fa4270 */
[----:B------:R-:W-:Y:S02]  /*16d30*/  ISETP.GT.AND P3, PT, R245, R222, PT ;  /* 0x000000def500720c */ /* 0x000fe40003f64270 */
[----:B------:R-:W-:Y:S02]  /*16d40*/  FSEL R123, R123, -INF , !P0 ;  /* 0xff8000007b7b7808 */ /* 0x000fe40004000000 */
[----:B------:R-:W-:Y:S02]  /*16d50*/  ISETP.GT.AND P0, PT, R244, R140, PT ;  /* 0x0000008cf400720c */ /* 0x000fe40003f04270 */
[----:B------:R-:W-:Y:S02]  /*16d60*/  FSEL R110, R110, -INF , !P1 ;  /* 0xff8000006e6e7808 */ /* 0x000fe40004800000 */
[----:B------:R-:W-:Y:S02]  /*16d70*/  FSEL R114, R114, -INF , !P5 ;  /* 0xff80000072727808 */ /* 0x000fe40006800000 */
[----:B------:R-:W-:Y:S02]  /*16d80*/  FSEL R121, R121, -INF , !P3 ;  /* 0xff80000079797808 */ /* 0x000fe40005800000 */
[CC--:B------:R-:W-:Y:S02]  /*16d90*/  ISETP.GT.AND P5, PT, R245.reuse, R224.reuse, PT ;  /* 0x000000e0f500720c */ /* 0x0c0fe40003fa4270 */
[----:B------:R-:W-:Y:S02]  /*16da0*/  ISETP.GT.AND P1, PT, R244, R224, PT ;  /* 0x000000e0f400720c */ /* 0x000fe40003f24270 */
[----:B------:R-:W-:Y:S02]  /*16db0*/  ISETP.GT.AND P3, PT, R245, R140, PT ;  /* 0x0000008cf500720c */ /* 0x000fe40003f64270 */
[----:B------:R-:W-:Y:S02]  /*16dc0*/  FSEL R71, R127, -INF , !P0 ;  /* 0xff8000007f477808 */ /* 0x000fe40004000000 */
[----:B------:R-:W-:Y:S02]  /*16dd0*/  ISETP.GE.AND P0, PT, R215, R247, PT ;  /* 0x000000f7d700720c */ /* 0x000fe40003f06270 */
[----:B------:R-:W-:Y:S02]  /*16de0*/  FSEL R120, R120, -INF , !P5 ;  /* 0xff80000078787808 */ /* 0x000fe40006800000 */
[----:B------:R-:W-:Y:S02]  /*16df0*/  FSEL R122, R122, -INF , !P1 ;  /* 0xff8000007a7a7808 */ /* 0x000fe40004800000 */
[----:B------:R-:W-:Y:S02]  /*16e00*/  FSEL R125, R125, -INF , !P3 ;  /* 0xff8000007d7d7808 */ /* 0x000fe40005800000 */
[-C--:B------:R-:W-:Y:S02]  /*16e10*/  ISETP.GT.AND P5, PT, R245, R25.reuse, PT ;  /* 0x00000019f500720c */ /* 0x080fe40003fa4270 */
[----:B------:R-:W-:Y:S02]  /*16e20*/  ISETP.GT.AND P1, PT, R244, R25, PT ;  /* 0x00000019f400720c */ /* 0x000fe40003f24270 */
[-C--:B------:R-:W-:Y:S02]  /*16e30*/  ISETP.GE.AND P3, PT, R216, R247.reuse, PT ;  /* 0x000000f7d800720c */ /* 0x080fe40003f66270 */
[----:B------:R-:W-:Y:S02]  /*16e40*/  FSEL R10, R10, -INF , !P0 ;  /* 0xff8000000a0a7808 */ /* 0x000fe40004000000 */
[----:B------:R-:W-:Y:S02]  /*16e50*/  ISETP.GE.AND P0, PT, R213, R247, PT ;  /* 0x000000f7d500720c */ /* 0x000fe40003f06270 */
[----:B------:R-:W-:Y:S02]  /*16e60*/  FSEL R124, R124, -INF , !P5 ;  /* 0xff8000007c7c7808 */ /* 0x000fe40006800000 */
[----:B------:R-:W-:Y:S02]  /*16e70*/  FSEL R72, R126, -INF , !P1 ;  /* 0xff8000007e487808 */ /* 0x000fe40004800000 */
[----:B------:R-:W-:Y:S02]  /*16e80*/  FSEL R9, R9, -INF , !P3 ;  /* 0xff80000009097808 */ /* 0x000fe40005800000 */
[-C--:B------:R-:W-:Y:S02]  /*16e90*/  ISETP.GE.AND P1, PT, R216, R248.reuse, PT ;  /* 0x000000f8d800720c */ /* 0x080fe40003f26270 */
[-C--:B------:R-:W-:Y:S02]  /*16ea0*/  ISETP.GE.AND P3, PT, R214, R248.reuse, PT ;  /* 0x000000f8d600720c */ /* 0x080fe40003f66270 */
[----:B------:R-:W-:Y:S01]  /*16eb0*/  ISETP.GE.AND P5, PT, R216, R249, PT ;  /* 0x000000f9d800720c */ /* 0x000fe20003fa6270 */
[----:B------:R-:W-:Y:S01]  /*16ec0*/  IMAD.MOV.U32 R216, RZ, RZ, R100 ;  /* 0x000000ffffd87224 */ /* 0x000fe200078e0064 */
[----:B------:R-:W-:Y:S02]  /*16ed0*/  FSEL R22, R22, -INF , !P0 ;  /* 0xff80000016167808 */ /* 0x000fe40004000000 */
[----:B------:R-:W-:Y:S02]  /*16ee0*/  ISETP.GE.AND P0, PT, R210, R247, PT ;  /* 0x000000f7d200720c */ /* 0x000fe40003f06270 */
[----:B------:R-:W-:Y:S02]  /*16ef0*/  FSEL R12, R11, -INF , !P1 ;  /* 0xff8000000b0c7808 */ /* 0x000fe40004800000 */
[----:B------:R-:W-:Y:S01]  /*16f00*/  FSEL R15, R84, -INF , !P5 ;  /* 0xff800000540f7808 */ /* 0x000fe20006800000 */
[----:B------:R-:W-:Y:S01]  /*16f10*/  IMAD.MOV.U32 R84, RZ, RZ, R144 ;  /* 0x000000ffff547224 */ /* 0x000fe200078e0090 */
[----:B------:R-:W-:Y:S01]  /*16f20*/  FSEL R14, R14, -INF , !P3 ;  /* 0xff8000000e0e7808 */ /* 0x000fe20005800000 */
[----:B------:R-:W-:Y:S01]  /*16f30*/  IMAD.MOV.U32 R144, RZ, RZ, R217 ;  /* 0x000000ffff907224 */ /* 0x000fe200078e00d9 */
[----:B------:R-:W-:Y:S02]  /*16f40*/  ISETP.GE.AND P1, PT, R213, R249, PT ;  /* 0x000000f9d500720c */ /* 0x000fe40003f26270 */
[----:B------:R-:W-:Y:S02]  /*16f50*/  ISETP.GE.AND P3, PT, R212, R247, PT ;  /* 0x000000f7d400720c */ /* 0x000fe40003f66270 */
[-C--:B------:R-:W-:Y:S02]  /*16f60*/  ISETP.GE.AND P5, PT, R215, R249.reuse, PT ;  /* 0x000000f9d700720c */ /* 0x080fe40003fa6270 */
[----:B------:R-:W-:Y:S02]  /*16f70*/  FSEL R29, R29, -INF , !P0 ;  /* 0xff8000001d1d7808 */ /* 0x000fe40004000000 */
[-C--:B------:R-:W-:Y:S02]  /*16f80*/  ISETP.GE.AND P0, PT, R209, R248.reuse, PT ;  /* 0x000000f8d100720c */ /* 0x080fe40003f06270 */
[----:B------:R-:W-:Y:S02]  /*16f90*/  FSEL R96, R96, -INF , !P1 ;  /* 0xff80000060607808 */ /* 0x000fe40004800000 */
[----:B------:R-:W-:Y:S02]  /*16fa0*/  FSEL R23, R23, -INF , !P3 ;  /* 0xff80000017177808 */ /* 0x000fe40005800000 */
[----:B------:R-:W-:Y:S02]  /*16fb0*/  FSEL R18, R18, -INF , !P5 ;  /* 0xff80000012127808 */ /* 0x000fe40006800000 */
[-C--:B------:R-:W-:Y:S02]  /*16fc0*/  ISETP.GE.AND P5, PT, R212, R248.reuse, PT ;  /* 0x000000f8d400720c */ /* 0x080fe40003fa6270 */
[-C--:B------:R-:W-:Y:S02]  /*16fd0*/  ISETP.GE.AND P3, PT, R210, R248.reuse, PT ;  /* 0x000000f8d200720c */ /* 0x080fe40003f66270 */
[-C--:B------:R-:W-:Y:S02]  /*16fe0*/  ISETP.GE.AND P1, PT, R211, R248.reuse, PT ;  /* 0x000000f8d300720c */ /* 0x080fe40003f26270 */
[----:B------:R-:W-:Y:S02]  /*16ff0*/  FSEL R127, R42, -INF , !P0 ;  /* 0xff8000002a7f7808 */ /* 0x000fe40004000000 */
[----:B------:R-:W-:Y:S02]  /*17000*/  FSEL R13, R13, -INF , !P6 ;  /* 0xff8000000d0d7808 */ /* 0x000fe40007000000 */
[-C--:B------:R-:W-:Y:S02]  /*17010*/  ISETP.GE.AND P0, PT, R206, R249.reuse, PT ;  /* 0x000000f9ce00720c */ /* 0x080fe40003f06270 */
[----:B------:R-:W-:Y:S02]  /*17020*/  ISETP.GE.AND P6, PT, R212, R249, PT ;  /* 0x000000f9d400720c */ /* 0x000fe40003fc6270 */
[----:B------:R-:W-:Y:S02]  /*17030*/  FSEL R11, R68, -INF , !P4 ;  /* 0xff800000440b7808 */ /* 0x000fe40006000000 */
[----:B------:R-:W-:Y:S02]  /*17040*/  FSEL R31, R27, -INF , !P5 ;  /* 0xff8000001b1f7808 */ /* 0x000fe40006800000 */
[-C--:B------:R-:W-:Y:S02]  /*17050*/  ISETP.GE.AND P4, PT, R213, R248.reuse, PT ;  /* 0x000000f8d500720c */ /* 0x080fe40003f86270 */
[----:B------:R-:W-:Y:S02]  /*17060*/  FSEL R34, R8, -INF , !P1 ;  /* 0xff80000008227808 */ /* 0x000fe40004800000 */
[----:B------:R-:W-:Y:S02]  /*17070*/  FSEL R112, R7, -INF , !P3 ;  /* 0xff80000007707808 */ /* 0x000fe40005800000 */
[C---:B------:R-:W-:Y:S02]  /*17080*/  ISETP.GE.AND P3, PT, R208.reuse, R247, PT ;  /* 0x000000f7d000720c */ /* 0x040fe40003f66270 */
[-C--:B------:R-:W-:Y:S02]  /*17090*/  ISETP.GE.AND P5, PT, R209, R249.reuse, PT ;  /* 0x000000f9d100720c */ /* 0x080fe40003fa6270 */
[----:B------:R-:W-:Y:S02]  /*170a0*/  ISETP.GE.AND P1, PT, R208, R249, PT ;  /* 0x000000f9d000720c */ /* 0x000fe40003f26270 */
[----:B------:R-:W-:Y:S02]  /*170b0*/  FSEL R148, R51, -INF , !P0 ;  /* 0xff80000033947808 */ /* 0x000fe40004000000 */
[----:B------:R-:W-:Y:S02]  /*170c0*/  FSEL R97, R97, -INF , !P6 ;  /* 0xff80000061617808 */ /* 0x000fe40007000000 */
[----:B------:R-:W-:Y:S02]  /*170d0*/  ISETP.GE.AND P0, PT, R203, R247, PT ;  /* 0x000000f7cb00720c */ /* 0x000fe40003f06270 */
[----:B------:R-:W-:Y:S02]  /*170e0*/  FSEL R30, R26, -INF , !P4 ;  /* 0xff8000001a1e7808 */ /* 0x000fe40006000000 */
[-C--:B------:R-:W-:Y:S02]  /*170f0*/  ISETP.GE.AND P6, PT, R211, R249.reuse, PT ;  /* 0x000000f9d300720c */ /* 0x080fe40003fc6270 */
[----:B------:R-:W-:Y:S02]  /*17100*/  FSEL R116, R41, -INF , !P3 ;  /* 0xff80000029747808 */ /* 0x000fe40005800000 */
[----:B------:R-:W-:Y:S02]  /*17110*/  FSEL R137, R38, -INF , !P5 ;  /* 0xff80000026897808 */ /* 0x000fe40006800000 */
[----:B------:R-:W-:Y:S02]  /*17120*/  FSEL R141, R39, -INF , !P1 ;  /* 0xff800000278d7808 */ /* 0x000fe40004800000 */
[-C--:B------:R-:W-:Y:S02]  /*17130*/  ISETP.GE.AND P4, PT, R210, R249.reuse, PT ;  /* 0x000000f9d200720c */ /* 0x080fe40003f86270 */
[CC--:B------:R-:W-:Y:S02]  /*17140*/  ISETP.GE.AND P5, PT, R207.reuse, R248.reuse, PT ;  /* 0x000000f8cf00720c */ /* 0x0c0fe40003fa6270 */
[-C--:B------:R-:W-:Y:S02]  /*17150*/  ISETP.GE.AND P1, PT, R207, R249.reuse, PT ;  /* 0x000000f9cf00720c */ /* 0x080fe40003f26270 */
[-C--:B------:R-:W-:Y:S02]  /*17160*/  ISETP.GE.AND P3, PT, R206, R248.reuse, PT ;  /* 0x000000f8ce00720c */ /* 0x080fe40003f66270 */
[----:B------:R-:W-:Y:S01]  /*17170*/  FSEL R24, R69, -INF , !P2 ;  /* 0xff80000045187808 */ /* 0x000fe20005000000 */
[----:B------:R-:W-:Y:S01]  /*17180*/  IMAD.MOV.U32 R69, RZ, RZ, R227 ;  /* 0x000000ffff457224 */ /* 0x000fe200078e00e3 */
[----:B------:R-:W-:Y:S02]  /*17190*/  FSEL R156, R60, -INF , !P0 ;  /* 0xff8000003c9c7808 */ /* 0x000fe40004000000 */
[----:B------:R-:W-:Y:S02]  /*171a0*/  FSEL R100, R6, -INF , !P6 ;  /* 0xff80000006647808 */ /* 0x000fe40007000000 */
[----:B------:R-:W-:Y:S02]  /*171b0*/  ISETP.GE.AND P2, PT, R214, R249, PT ;  /* 0x000000f9d600720c */ /* 0x000fe40003f46270 */
[-C--:B------:R-:W-:Y:S02]  /*171c0*/  ISETP.GE.AND P0, PT, R201, R247.reuse, PT ;  /* 0x000000f7c900720c */ /* 0x080fe40003f06270 */
[-C--:B------:R-:W-:Y:S02]  /*171d0*/  ISETP.GE.AND P6, PT, R208, R248.reuse, PT ;  /* 0x000000f8d000720c */ /* 0x080fe40003fc6270 */
[----:B------:R-:W-:Y:S01]  /*171e0*/  FSEL R101, R35, -INF , !P4 ;  /* 0xff80000023657808 */ /* 0x000fe20006000000 */
[----:B------:R-:W-:Y:S01]  /*171f0*/  IMAD.MOV.U32 R35, RZ, RZ, R144 ;  /* 0x000000ffff237224 */ /* 0x000fe200078e0090 */
[----:B------:R-:W-:Y:S02]  /*17200*/  FSEL R145, R50, -INF , !P1 ;  /* 0xff80000032917808 */ /* 0x000fe40004800000 */
[-C--:B------:R-:W-:Y:S02]  /*17210*/  ISETP.GE.AND P4, PT, R207, R247.reuse, PT ;  /* 0x000000f7cf00720c */ /* 0x080fe40003f86270 */
[----:B------:R-:W-:Y:S01]  /*17220*/  MUFU.EX2 R207, R229 ;  /* 0x000000e500cf7308 */ /* 0x000fe20000000800 */
[----:B------:R-:W-:Y:S02]  /*17230*/  FSEL R129, R46, -INF , !P5 ;  /* 0xff8000002e817808 */ /* 0x000fe40006800000 */
[----:B------:R-:W-:Y:S02]  /*17240*/  FSEL R149, R47, -INF , !P3 ;  /* 0xff8000002f957808 */ /* 0x000fe40005800000 */
[C---:B------:R-:W-:Y:S02]  /*17250*/  ISETP.GE.AND P3, PT, R204.reuse, R247, PT ;  /* 0x000000f7cc00720c */ /* 0x040fe40003f66270 */
[C---:B------:R-:W-:Y:S02]  /*17260*/  ISETP.GE.AND P1, PT, R204.reuse, R248, PT ;  /* 0x000000f8cc00720c */ /* 0x040fe40003f26270 */
[----:B------:R-:W-:Y:S02]  /*17270*/  ISETP.GE.AND P5, PT, R204, R249, PT ;  /* 0x000000f9cc00720c */ /* 0x000fe40003fa6270 */
[----:B------:R-:W-:Y:S02]  /*17280*/  FSEL R19, R19, -INF , !P2 ;  /* 0xff80000013137808 */ /* 0x000fe40005000000 */
[----:B------:R-:W-:Y:S02]  /*17290*/  FSEL R204, R0, -INF , !P0 ;  /* 0xff80000000cc7808 */ /* 0x000fe40004000000 */
[----:B------:R-:W-:Y:S02]  /*172a0*/  FSEL R128, R43, -INF , !P6 ;  /* 0xff8000002b807808 */ /* 0x000fe40007000000 */
[----:B------:R-:W-:Y:S02]  /*172b0*/  FMNMX3.FTZ R0, R3, R81, R9, !PT ;  /* 0x0000005103007276 */ /* 0x000fe40007810009 */
[----:B------:R-:W-:Y:S02]  /*172c0*/  ISETP.GE.AND P2, PT, R211, R247, PT ;  /* 0x000000f7d300720c */ /* 0x000fe40003f46270 */
[C---:B------:R-:W-:Y:S02]  /*172d0*/  ISETP.GE.AND P6, PT, R205.reuse, R249, PT ;  /* 0x000000f9cd00720c */ /* 0x040fe40003fc6270 */
[----:B------:R-:W-:Y:S01]  /*172e0*/  FSEL R117, R44, -INF , !P4 ;  /* 0xff8000002c757808 */ /* 0x000fe20006000000 */
[----:B------:R-:W-:Y:S01]  /*172f0*/  IMAD.MOV.U32 R44, RZ, RZ, R35 ;  /* 0x000000ffff2c7224 */ /* 0x000fe200078e0023 */
[-C--:B------:R-:W-:Y:S02]  /*17300*/  ISETP.GE.AND P4, PT, R205, R247.reuse, PT ;  /* 0x000000f7cd00720c */ /* 0x080fe40003f86270 */
[----:B------:R-:W-:Y:S02]  /*17310*/  FSEL R28, R28, -INF , !P2 ;  /* 0xff8000001c1c7808 */ /* 0x000fe40005000000 */
[----:B------:R-:W-:Y:S02]  /*17320*/  FMNMX3.FTZ R0, R0, R10, R11, !PT ;  /* 0x0000000a00007276 */ /* 0x000fe4000781000b */
[-C--:B------:R-:W-:Y:S02]  /*17330*/  ISETP.GE.AND P2, PT, R209, R247.reuse, PT ;  /* 0x000000f7d100720c */ /* 0x080fe40003f46270 */
[----:B------:R-:W-:Y:S02]  /*17340*/  FSEL R165, R54, -INF , !P6 ;  /* 0xff80000036a57808 */ /* 0x000fe40007000000 */
[----:B------:R-:W-:Y:S02]  /*17350*/  FSEL R152, R56, -INF , !P4 ;  /* 0xff80000038987808 */ /* 0x000fe40006000000 */
[----:B------:R-:W-:Y:S02]  /*17360*/  ISETP.GE.AND P6, PT, R203, R248, PT ;  /* 0x000000f8cb00720c */ /* 0x000fe40003fc6270 */
[----:B------:R-:W-:Y:S02]  /*17370*/  ISETP.GE.AND P4, PT, R202, R247, PT ;  /* 0x000000f7ca00720c */ /* 0x000fe40003f86270 */
[----:B------:R-:W-:Y:S02]  /*17380*/  FSEL R153, R57, -INF , !P3 ;  /* 0xff80000039997808 */ /* 0x000fe40005800000 */
[----:B------:R-:W-:Y:S02]  /*17390*/  FSEL R200, R55, -INF , !P5 ;  /* 0xff80000037c87808 */ /* 0x000fe40006800000 */
[----:B------:R-:W-:Y:S02]  /*173a0*/  FMNMX3.FTZ R0, R0, R22, R23, !PT ;  /* 0x0000001600007276 */ /* 0x000fe40007810017 */
[----:B------:R-:W-:Y:S02]  /*173b0*/  FSEL R113, R40, -INF , !P2 ;  /* 0xff80000028717808 */ /* 0x000fe40005000000 */
[----:B------:R-:W-:Y:S02]  /*173c0*/  ISETP.GE.AND P3, PT, R202, R248, PT ;  /* 0x000000f8ca00720c */ /* 0x000fe40003f66270 */
[----:B------:R-:W-:Y:S02]  /*173d0*/  ISETP.GE.AND P5, PT, R203, R249, PT ;  /* 0x000000f9cb00720c */ /* 0x000fe40003fa6270 */
[----:B------:R-:W-:Y:S02]  /*173e0*/  ISETP.GE.AND P2, PT, R206, R247, PT ;  /* 0x000000f7ce00720c */ /* 0x000fe40003f46270 */
[----:B------:R-:W-:Y:S02]  /*173f0*/  FSEL R164, R62, -INF , !P6 ;  /* 0xff8000003ea47808 */ /* 0x000fe40007000000 */
[----:B------:R-:W-:Y:S02]  /*17400*/  FSEL R161, R59, -INF , !P1 ;  /* 0xff8000003ba17808 */ /* 0x000fe40004800000 */
[----:B------:R-:W-:Y:S02]  /*17410*/  FSEL R157, R61, -INF , !P4 ;  /* 0xff8000003d9d7808 */ /* 0x000fe40006000000 */
[-C--:B------:R-:W-:Y:S02]  /*17420*/  ISETP.GE.AND P6, PT, R220, R249.reuse, PT ;  /* 0x000000f9dc00720c */ /* 0x080fe40003fc6270 */
[----:B------:R-:W-:Y:S02]  /*17430*/  FMNMX3.FTZ R0, R0, R28, R29, !PT ;  /* 0x0000001c00007276 */ /* 0x000fe4000781001d */
[C---:B------:R-:W-:Y:S02]  /*17440*/  ISETP.GE.AND P1, PT, R201.reuse, R249, PT ;  /* 0x000000f9c900720c */ /* 0x040fe40003f26270 */
[-C--:B------:R-:W-:Y:S02]  /*17450*/  ISETP.GE.AND P4, PT, R201, R248.reuse, PT ;  /* 0x000000f8c900720c */ /* 0x080fe40003f86270 */
[----:B------:R-:W-:Y:S02]  /*17460*/  FSEL R203, R63, -INF , !P3 ;  /* 0xff8000003fcb7808 */ /* 0x000fe40005800000 */
[----:B------:R-:W-:Y:S02]  /*17470*/  FSEL R201, R66, -INF , !P5 ;  /* 0xff80000042c97808 */ /* 0x000fe40006800000 */
[----:B------:R-:W-:Y:S02]  /*17480*/  FSEL R126, R45, -INF , !P2 ;  /* 0xff8000002d7e7808 */ /* 0x000fe40005000000 */
[C---:B------:R-:W-:Y:S02]  /*17490*/  ISETP.GE.AND P3, PT, R220.reuse, R247, PT ;  /* 0x000000f7dc00720c */ /* 0x040fe40003f66270 */
[-C--:B------:R-:W-:Y:S02]  /*174a0*/  ISETP.GE.AND P5, PT, R220, R248.reuse, PT ;  /* 0x000000f8dc00720c */ /* 0x080fe40003fa6270 */
[----:B------:R-:W-:Y:S02]  /*174b0*/  ISETP.GE.AND P2, PT, R205, R248, PT ;  /* 0x000000f8cd00720c */ /* 0x000fe40003f46270 */
[----:B------:R-:W-:Y:S02]  /*174c0*/  FSEL R220, R2, -INF , !P6 ;  /* 0xff80000002dc7808 */ /* 0x000fe40007000000 */
[----:B------:R-:W-:Y:S02]  /*174d0*/  FMNMX3.FTZ R2, R0, R113, R116, !PT ;  /* 0x0000007100027276 */ /* 0x000fe40007810074 */
[----:B------:R-:W-:Y:S02]  /*174e0*/  FMNMX3.FTZ R0, R133, R24, R12, !PT ;  /* 0x0000001885007276 */ /* 0x000fe4000781000c */
[----:B------:R-:W-:Y:S02]  /*174f0*/  FSEL R160, R58, -INF , !P2 ;  /* 0xff8000003aa07808 */ /* 0x000fe40005000000 */
[----:B------:R-:W-:Y:S02]  /*17500*/  ISETP.GE.AND P2, PT, R202, R249, PT ;  /* 0x000000f9ca00720c */ /* 0x000fe40003f46270 */
[----:B------:R-:W-:Y:S02]  /*17510*/  FMNMX3.FTZ R0, R0, R13, R14, !PT ;  /* 0x0000000d00007276 */ /* 0x000fe4000781000e */
[----:B------:R-:W-:Y:S02]  /*17520*/  FSEL R219, R70, -INF , !P1 ;  /* 0xff80000046db7808 */ /* 0x000fe40004800000 */
[----:B------:R-:W-:Y:S02]  /*17530*/  FMNMX3.FTZ R2, R2, R117, R126, !PT ;  /* 0x0000007502027276 */ /* 0x000fe4000781007e */
[----:B------:R-:W-:Y:S02]  /*17540*/  FSEL R202, R67, -INF , !P2 ;  /* 0xff80000043ca7808 */ /* 0x000fe40005000000 */
[C---:B------:R-:W-:Y:S02]  /*17550*/  ISETP.GE.AND P1, PT, R216.reuse, R248, PT ;  /* 0x000000f8d800720c */ /* 0x040fe40003f26270 */
[----:B------:R-:W-:Y:S02]  /*17560*/  FSEL R205, R73, -INF , !P3 ;  /* 0xff80000049cd7808 */ /* 0x000fe40005800000 */
[-C--:B------:R-:W-:Y:S02]  /*17570*/  ISETP.GE.AND P2, PT, R216, R247.reuse, PT ;  /* 0x000000f7d800720c */ /* 0x080fe40003f46270 */
[----:B------:R-:W-:Y:S02]  /*17580*/  FMNMX3.FTZ R0, R0, R30, R31, !PT ;  /* 0x0000001e00007276 */ /* 0x000fe4000781001f */
[C---:B------:R-:W-:Y:S02]  /*17590*/  ISETP.GE.AND P0, PT, R223.reuse, R247, PT ;  /* 0x000000f7df00720c */ /* 0x040fe40003f06270 */
[C---:B------:R-:W-:Y:S02]  /*175a0*/  ISETP.GE.AND P3, PT, R223.reuse, R248, PT ;  /* 0x000000f8df00720c */ /* 0x040fe40003f66270 */
[----:B------:R-:W-:Y:S02]  /*175b0*/  FMNMX3.FTZ R6, R2, R152, R153, !PT ;  /* 0x0000009802067276 */ /* 0x000fe40007810099 */
[----:B------:R-:W-:Y:S02]  /*175c0*/  FSEL R211, R74, -INF , !P4 ;  /* 0xff8000004ad37808 */ /* 0x000fe40006000000 */
[----:B------:R-:W-:Y:S02]  /*175d0*/  FSEL R215, R78, -INF , !P1 ;  /* 0xff8000004ed77808 */ /* 0x000fe40004800000 */
[-C--:B------:R-:W-:Y:S01]  /*175e0*/  ISETP.GE.AND P6, PT, R216, R249.reuse, PT ;  /* 0x000000f9d800720c */ /* 0x080fe20003fc6270 */
[----:B------:R-:W-:Y:S01]  /*175f0*/  IMAD.MOV.U32 R216, RZ, RZ, R224 ;  /* 0x000000ffffd87224 */ /* 0x000fe200078e00e0 */
[-C--:B------:R-:W-:Y:S02]  /*17600*/  ISETP.GE.AND P4, PT, R223, R249.reuse, PT ;  /* 0x000000f9df00720c */ /* 0x080fe40003f86270 */
[----:B------:R-:W-:Y:S02]  /*17610*/  FSEL R214, R75, -INF , !P5 ;  /* 0xff8000004bd67808 */ /* 0x000fe40006800000 */
[-C--:B------:R-:W-:Y:S02]  /*17620*/  ISETP.GE.AND P5, PT, R226, R249.reuse, PT ;  /* 0x000000f9e200720c */ /* 0x080fe40003fa6270 */
[----:B------:R-:W-:Y:S02]  /*17630*/  FSEL R208, R76, -INF , !P2 ;  /* 0xff8000004cd07808 */ /* 0x000fe40005000000 */
[----:B------:R-:W1:Y:S01]  /*17640*/  MUFU.EX2 R76, R230 ;  /* 0x000000e6004c7308 */ /* 0x000e620000000800 */
[----:B------:R-:W-:Y:S02]  /*17650*/  ISETP.GE.AND P1, PT, R252, R249, PT ;  /* 0x000000f9fc00720c */ /* 0x000fe40003f26270 */
[----:B------:R-:W-:Y:S02]  /*17660*/  FMNMX3.FTZ R0, R0, R34, R112, !PT ;  /* 0x0000002200007276 */ /* 0x000fe40007810070 */
[CC--:B------:R-:W-:Y:S02]  /*17670*/  ISETP.GE.AND P2, PT, R226.reuse, R247.reuse, PT ;  /* 0x000000f7e200720c */ /* 0x0c0fe40003f46270 */
[----:B------:R-:W-:Y:S02]  /*17680*/  FSEL R209, R77, -INF , !P0 ;  /* 0xff8000004dd17808 */ /* 0x000fe40004000000 */
[----:B------:R-:W-:Y:S02]  /*17690*/  FSEL R217, R79, -INF , !P3 ;  /* 0xff8000004fd97808 */ /* 0x000fe40005800000 */
[----:B------:R-:W-:Y:S02]  /*176a0*/  ISETP.GE.AND P0, PT, R226, R248, PT ;  /* 0x000000f8e200720c */ /* 0x000fe40003f06270 */
[-C--:B------:R-:W-:Y:S02]  /*176b0*/  ISETP.GE.AND P3, PT, R252, R247.reuse, PT ;  /* 0x000000f7fc00720c */ /* 0x080fe40003f66270 */
[----:B------:R-:W-:Y:S02]  /*176c0*/  FMNMX3.FTZ R6, R6, R156, R157, !PT ;  /* 0x0000009c06067276 */ /* 0x000fe4000781009d */
[----:B------:R-:W-:Y:S02]  /*176d0*/  FSEL R223, R82, -INF , !P6 ;  /* 0xff80000052df7808 */ /* 0x000fe40007000000 */
[----:B------:R-:W-:Y:S02]  /*176e0*/  FSEL R224, R83, -INF , !P4 ;  /* 0xff80000053e07808 */ /* 0x000fe40006000000 */
[----:B------:R-:W-:Y:S02]  /*176f0*/  FSEL R26, R86, -INF , !P5 ;  /* 0xff800000561a7808 */ /* 0x000fe40006800000 */
[-C--:B------:R-:W-:Y:S01]  /*17700*/  ISETP.GE.AND P6, PT, R252, R248.reuse, PT ;  /* 0x000000f8fc00720c */ /* 0x080fe20003fc6270 */
[----:B------:R-:W-:Y:S01]  /*17710*/  IMAD.MOV.U32 R252, RZ, RZ, R44 ;  /* 0x000000fffffc7224 */ /* 0x000fe200078e002c */
[----:B------:R-:W-:Y:S02]  /*17720*/  ISETP.GE.AND P4, PT, R251, R247, PT ;  /* 0x000000f7fb00720c */ /* 0x000fe40003f86270 */
[----:B------:R-:W-:Y:S02]  /*17730*/  FSEL R8, R87, -INF , !P1 ;  /* 0xff80000057087808 */ /* 0x000fe40004800000 */
[----:B------:R-:W-:Y:S02]  /*17740*/  FMNMX3.FTZ R0, R0, R127, R128, !PT ;  /* 0x0000007f00007276 */ /* 0x000fe40007810080 */
[----:B------:R-:W-:Y:S02]  /*17750*/  FSEL R226, R88, -INF , !P2 ;  /* 0xff80000058e27808 */ /* 0x000fe40005000000 */
[C---:B------:R-:W-:Y:S02]  /*17760*/  ISETP.GE.AND P5, PT, R251.reuse, R248, PT ;  /* 0x000000f8fb00720c */ /* 0x040fe40003fa6270 */
[----:B------:R-:W-:Y:S02]  /*17770*/  ISETP.GE.AND P1, PT, R251, R249, PT ;  /* 0x000000f9fb00720c */ /* 0x000fe40003f26270 */
[----:B------:R-:W-:Y:S02]  /*17780*/  FSEL R251, R89, -INF , !P3 ;  /* 0xff80000059fb7808 */ /* 0x000fe40005800000 */
[----:B------:R-:W-:Y:S02]  /*17790*/  FSEL R27, R90, -INF , !P0 ;  /* 0xff8000005a1b7808 */ /* 0x000fe40004000000 */
[C---:B------:R-:W-:Y:S02]  /*177a0*/  ISETP.GE.AND P2, PT, R231.reuse, R247, PT ;  /* 0x000000f7e700720c */ /* 0x040fe40003f46270 */
[----:B------:R-:W-:Y:S02]  /*177b0*/  FMNMX3.FTZ R6, R6, R204, R205, !PT ;  /* 0x000000cc06067276 */ /* 0x000fe400078100cd */
[C---:B------:R-:W-:Y:S02]  /*177c0*/  ISETP.GE.AND P3, PT, R231.reuse, R248, PT ;  /* 0x000000f8e700720c */ /* 0x040fe40003f66270 */
[----:B------:R-:W-:Y:S02]  /*177d0*/  ISETP.GE.AND P0, PT, R231, R249, PT ;  /* 0x000000f9e700720c */ /* 0x000fe40003f06270 */
[----:B------:R-:W-:Y:S02]  /*177e0*/  FMNMX3.FTZ R2, R132, R85, R15, !PT ;  /* 0x0000005584027276 */ /* 0x000fe4000781000f */
[----:B------:R-:W-:Y:S02]  /*177f0*/  FSEL R212, R91, -INF , !P6 ;  /* 0xff8000005bd47808 */ /* 0x000fe40007000000 */
[----:B------:R-:W-:Y:S02]  /*17800*/  FSEL R231, R92, -INF , !P4 ;  /* 0xff8000005ce77808 */ /* 0x000fe40006000000 */
[----:B------:R-:W-:Y:S02]  /*17810*/  FMNMX3.FTZ R0, R0, R129, R149, !PT ;  /* 0x0000008100007276 */ /* 0x000fe40007810095 */
[C---:B------:R-:W-:Y:S02]  /*17820*/  ISETP.GE.AND P6, PT, R84.reuse, R249, PT ;  /* 0x000000f95400720c */ /* 0x040fe40003fc6270 */
[-C--:B------:R-:W-:Y:S02]  /*17830*/  ISETP.GE.AND P4, PT, R84, R247.reuse, PT ;  /* 0x000000f75400720c */ /* 0x080fe40003f86270 */
[----:B------:R-:W-:Y:S02]  /*17840*/  FSEL R227, R93, -INF , !P2 ;  /* 0xff8000005de37808 */ /* 0x000fe40005000000 */
[----:B------:R-:W2:Y:S01]  /*17850*/  MUFU.EX2 R93, R228 ;  /* 0x000000e4005d7308 */ /* 0x000ea20000000800 */
[----:B------:R-:W-:Y:S02]  /*17860*/  FSEL R210, R94, -INF , !P5 ;  /* 0xff8000005ed27808 */ /* 0x000fe40006800000 */
[----:B------:R-:W-:Y:S02]  /*17870*/  FMNMX3.FTZ R6, R6, R208, R209, !PT ;  /* 0x000000d006067276 */ /* 0x000fe400078100d1 */
[----:B------:R-:W-:Y:S02]  /*17880*/  FSEL R213, R95, -INF , !P3 ;  /* 0xff8000005fd57808 */ /* 0x000fe40005800000 */
[----:B------:R-:W-:Y:S01]  /*17890*/  FSEL R7, R98, -INF , !P1 ;  /* 0xff80000062077808 */ /* 0x000fe20004800000 */
[----:B------:R-:W-:Y:S01]  /*178a0*/  IMAD.MOV.U32 R98, RZ, RZ, R26 ;  /* 0x000000ffff627224 */ /* 0x000fe200078e001a */
[----:B------:R-:W-:Y:S02]  /*178b0*/  FMNMX3.FTZ R2, R2, R18, R19, !PT ;  /* 0x0000001202027276 */ /* 0x000fe40007810013 */
[-C--:B------:R-:W-:Y:S01]  /*178c0*/  ISETP.GE.AND P2, PT, R84, R248.reuse, PT ;  /* 0x000000f85400720c */ /* 0x080fe20003f46270 */
[----:B------:R-:W-:Y:S01]  /*178d0*/  IMAD.MOV.U32 R84, RZ, RZ, R222 ;  /* 0x000000ffff547224 */ /* 0x000fe200078e00de */
[C---:B------:R-:W-:Y:S02]  /*178e0*/  ISETP.GE.AND P5, PT, R218.reuse, R247, PT ;  /* 0x000000f7da00720c */ /* 0x040fe40003fa6270 */
[C---:B------:R-:W-:Y:S02]  /*178f0*/  ISETP.GE.AND P3, PT, R218.reuse, R248, PT ;  /* 0x000000f8da00720c */ /* 0x040fe40003f66270 */
[----:B------:R-:W-:Y:S02]  /*17900*/  ISETP.GE.AND P1, PT, R218, R249, PT ;  /* 0x000000f9da00720c */ /* 0x000fe40003f26270 */
[----:B------:R-:W-:Y:S02]  /*17910*/  FMNMX3.FTZ R0, R0, R160, R161, !PT ;  /* 0x000000a000007276 */ /* 0x000fe400078100a1 */
[----:B------:R-:W-:Y:S02]  /*17920*/  FSEL R92, R102, -INF , !P6 ;  /* 0xff800000665c7808 */ /* 0x000fe40007000000 */
[----:B------:R-:W-:Y:S01]  /*17930*/  FSEL R218, R99, -INF , !P0 ;  /* 0xff80000063da7808 */ /* 0x000fe20004000000 */
[----:B------:R-:W-:Y:S01]  /*17940*/  IMAD.MOV.U32 R99, RZ, RZ, R8 ;  /* 0x000000ffff637224 */ /* 0x000fe200078e0008 */
[----:B------:R-:W-:Y:S02]  /*17950*/  FSEL R222, R104, -INF , !P4 ;  /* 0xff80000068de7808 */ /* 0x000fe40006000000 */
[C---:B------:R-:W-:Y:S02]  /*17960*/  ISETP.GE.AND P0, PT, R221.reuse, R247, PT ;  /* 0x000000f7dd00720c */ /* 0x040fe40003f06270 */
[C---:B------:R-:W-:Y:S02]  /*17970*/  ISETP.GE.AND P6, PT, R221.reuse, R248, PT ;  /* 0x000000f8dd00720c */ /* 0x040fe40003fc6270 */
[----:B------:R-:W-:Y:S02]  /*17980*/  ISETP.GE.AND P4, PT, R221, R249, PT ;  /* 0x000000f9dd00720c */ /* 0x000fe40003f86270 */
[----:B------:R-:W-:Y:S02]  /*17990*/  FMNMX3.FTZ R6, R6, R226, R251, !PT ;  /* 0x000000e206067276 */ /* 0x000fe400078100fb */
[----:B------:R-:W-:Y:S02]  /*179a0*/  FMNMX3.FTZ R2, R2, R96, R97, !PT ;  /* 0x0000006002027276 */ /* 0x000fe40007810061 */
[----:B------:R-:W-:Y:S01]  /*179b0*/  FSEL R221, R105, -INF , !P5 ;  /* 0xff80000069dd7808 */ /* 0x000fe20006800000 */
[----:B------:R-:W-:Y:S01]  /*179c0*/  IMAD.MOV.U32 R105, RZ, RZ, R27 ;  /* 0x000000ffff697224 */ /* 0x000fe200078e001b */
[----:B------:R-:W-:Y:S02]  /*179d0*/  ISETP.GE.AND P5, PT, R69, R247, PT ;  /* 0x000000f74500720c */ /* 0x000fe40003fa6270 */
[----:B------:R-:W-:Y:S02]  /*179e0*/  FMNMX3.FTZ R0, R0, R164, R203, !PT ;  /* 0x000000a400007276 */ /* 0x000fe400078100cb */
[----:B------:R-:W-:Y:S02]  /*179f0*/  FMNMX3.FTZ R6, R6, R231, R227, !PT ;  /* 0x000000e706067276 */ /* 0x000fe400078100e3 */
[----:B------:R-:W-:Y:S02]  /*17a00*/  FMNMX3.FTZ R2, R2, R100, R101, !PT ;  /* 0x0000006402027276 */ /* 0x000fe40007810065 */
[----:B------:R-:W-:Y:S02]  /*17a10*/  FSEL R104, R108, -INF , !P0 ;  /* 0xff8000006c687808 */ /* 0x000fe40004000000 */
[----:B------:R-:W-:Y:S02]  /*17a20*/  FSEL R102, R109, -INF , !P5 ;  /* 0xff8000006d667808 */ /* 0x000fe40006800000 */
[----:B------:R-:W-:Y:S02]  /*17a30*/  FMNMX3.FTZ R0, R0, R211, R214, !PT ;  /* 0x000000d300007276 */ /* 0x000fe400078100d6 */
[-C--:B------:R-:W-:Y:S02]  /*17a40*/  ISETP.GE.AND P0, PT, R216, R247.reuse, PT ;  /* 0x000000f7d800720c */ /* 0x080fe40003f06270 */
[----:B------:R-:W-:Y:S02]  /*17a50*/  ISETP.GE.AND P5, PT, R84, R247, PT ;  /* 0x000000f75400720c */ /* 0x000fe40003fa6270 */
[----:B------:R-:W-:Y:S02]  /*17a60*/  FMNMX3.FTZ R6, R6, R222, R221, !PT ;  /* 0x000000de06067276 */ /* 0x000fe400078100dd */
[----:B------:R-:W-:Y:S02]  /*17a70*/  FMNMX3.FTZ R2, R2, R137, R141, !PT ;  /* 0x0000008902027276 */ /* 0x000fe4000781008d */
[----:B------:R-:W-:Y:S02]  /*17a80*/  FMNMX3.FTZ R0, R0, R215, R217, !PT ;  /* 0x000000d700007276 */ /* 0x000fe400078100d9 */
[----:B------:R-:W-:Y:S02]  /*17a90*/  FSEL R120, R120, -INF , !P0 ;  /* 0xff80000078787808 */ /* 0x000fe40004000000 */
[----:B------:R-:W-:Y:S02]  /*17aa0*/  FSEL R121, R121, -INF , !P5 ;  /* 0xff80000079797808 */ /* 0x000fe40006800000 */
[-C--:B------:R-:W-:Y:S02]  /*17ab0*/  ISETP.GE.AND P0, PT, R25, R247.reuse, PT ;  /* 0x000000f71900720c */ /* 0x080fe40003f06270 */
[----:B------:R-:W-:Y:S02]  /*17ac0*/  ISETP.GE.AND P5, PT, R140, R247, PT ;  /* 0x000000f78c00720c */ /* 0x000fe40003fa6270 */
[----:B------:R-:W-:Y:S02]  /*17ad0*/  FMNMX3.FTZ R6, R6, R104, R102, !PT ;  /* 0x0000006806067276 */ /* 0x000fe40007810066 */
[----:B------:R-:W-:Y:S02]  /*17ae0*/  FMNMX3.FTZ R2, R2, R145, R148, !PT ;  /* 0x0000009102027276 */ /* 0x000fe40007810094 */
[----:B------:R-:W-:Y:S02]  /*17af0*/  FMNMX3.FTZ R0, R0, R105, R212, !PT ;  /* 0x0000006900007276 */ /* 0x000fe400078100d4 */
[----:B------:R-:W-:Y:S02]  /*17b00*/  FSEL R38, R106, -INF , !P2 ;  /* 0xff8000006a267808 */ /* 0x000fe40005000000 */
[----:B------:R-:W-:Y:S02]  /*17b10*/  ISETP.GE.AND P2, PT, R69, R248, PT ;  /* 0x000000f84500720c */ /* 0x000fe40003f46270 */
[----:B------:R-:W-:Y:S02]  /*17b20*/  FSEL R124, R124, -INF , !P0 ;  /* 0xff8000007c7c7808 */ /* 0x000fe40004000000 */
[----:B------:R-:W-:Y:S02]  /*17b30*/  FSEL R125, R125, -INF , !P5 ;  /* 0xff8000007d7d7808 */ /* 0x000fe40006800000 */
[----:B------:R-:W-:Y:S02]  /*17b40*/  FMNMX3.FTZ R6, R6, R120, R121, !PT ;  /* 0x0000007806067276 */ /* 0x000fe40007810079 */
[----:B------:R-:W-:Y:S02]  /*17b50*/  FMNMX3.FTZ R2, R2, R165, R200, !PT ;  /* 0x000000a502027276 */ /* 0x000fe400078100c8 */
[----:B------:R-:W-:Y:S02]  /*17b60*/  FSEL R95, R107, -INF , !P3 ;  /* 0xff8000006b5f7808 */ /* 0x000fe40005800000 */
[----:B------:R-:W-:Y:S02]  /*17b70*/  FSEL R110, R110, -INF , !P6 ;  /* 0xff8000006e6e7808 */ /* 0x000fe40007000000 */
[----:B------:R-:W-:Y:S02]  /*17b80*/  FMNMX3.FTZ R0, R0, R210, R213, !PT ;  /* 0x000000d200007276 */ /* 0x000fe400078100d5 */
[----:B------:R-:W-:Y:S02]  /*17b90*/  ISETP.GE.AND P0, PT, R216, R248, PT ;  /* 0x000000f8d800720c */ /* 0x000fe40003f06270 */
[----:B------:R-:W-:Y:S02]  /*17ba0*/  ISETP.GT.AND P5, PT, R246, R216, PT ;  /* 0x000000d8f600720c */ /* 0x000fe40003fa4270 */
[----:B------:R-:W-:Y:S02]  /*17bb0*/  ISETP.GE.AND P6, PT, R216, R249, PT ;  /* 0x000000f9d800720c */ /* 0x000fe40003fc6270 */
[----:B------:R-:W-:Y:S01]  /*17bc0*/  FSEL R216, R111, -INF , !P2 ;  /* 0xff8000006fd87808 */ /* 0x000fe20005000000 */
[----:B-1----:R-:W-:Y:S01]  /*17bd0*/  FADD.FTZ R111, R76, R136 ;  /* 0x000000884c6f7221 */ /* 0x002fe20000010000 */
[----:B------:R-:W-:Y:S02]  /*17be0*/  FMNMX3.FTZ R6, R6, R124, R125, !PT ;  /* 0x0000007c06067276 */ /* 0x000fe4000781007d */
[----:B------:R-:W-:Y:S02]  /*17bf0*/  ISETP.GE.AND P2, PT, R84, R248, PT ;  /* 0x000000f85400720c */ /* 0x000fe40003f46270 */
[----:B------:R-:W-:Y:S01]  /*17c00*/  FMNMX3.FTZ R2, R2, R201, R202, !PT ;  /* 0x000000c902027276 */ /* 0x000fe200078100ca */
[----:B------:R-:W1:Y:S01]  /*17c10*/  SHFL.BFLY PT, R8, R6, 0x2, 0x1f ;  /* 0x0c401f0006087f89 */ /* 0x000e6200000e0000 */
[----:B------:R-:W-:Y:S02]  /*17c20*/  FMNMX3.FTZ R0, R0, R38, R95, !PT ;  /* 0x0000002600007276 */ /* 0x000fe4000781005f */
[----:B------:R-:W-:Y:S02]  /*17c30*/  FSEL R122, R122, -INF , !P0 ;  /* 0xff8000007a7a7808 */ /* 0x000fe40004000000 */
[----:B------:R-:W-:Y:S02]  /*17c40*/  FMNMX3.FTZ R2, R2, R219, R220, !PT ;  /* 0x000000db02027276 */ /* 0x000fe400078100dc */
[----:B------:R-:W-:Y:S02]  /*17c50*/  FSEL R123, R123, -INF , !P2 ;  /* 0xff8000007b7b7808 */ /* 0x000fe40005000000 */
[----:B------:R-:W-:Y:S02]  /*17c60*/  FMNMX3.FTZ R0, R0, R110, R216, !PT ;  /* 0x0000006e00007276 */ /* 0x000fe400078100d8 */
[-C--:B------:R-:W-:Y:S02]  /*17c70*/  ISETP.GE.AND P0, PT, R25, R248.reuse, PT ;  /* 0x000000f81900720c */ /* 0x080fe40003f06270 */
[----:B------:R-:W-:Y:S02]  /*17c80*/  ISETP.GE.AND P2, PT, R140, R248, PT ;  /* 0x000000f88c00720c */ /* 0x000fe40003f46270 */
[----:B------:R-:W-:Y:S02]  /*17c90*/  FMNMX3.FTZ R2, R2, R223, R224, !PT ;  /* 0x000000df02027276 */ /* 0x000fe400078100e0 */
[----:B------:R-:W-:Y:S02]  /*17ca0*/  FSEL R72, R72, -INF , !P0 ;  /* 0xff80000048487808 */ /* 0x000fe40004000000 */
[----:B------:R-:W-:Y:S02]  /*17cb0*/  FSEL R71, R71, -INF , !P2 ;  /* 0xff80000047477808 */ /* 0x000fe40005000000 */
[----:B------:R-:W-:Y:S02]  /*17cc0*/  FMNMX3.FTZ R0, R0, R122, R123, !PT ;  /* 0x0000007a00007276 */ /* 0x000fe4000781007b */
[----:B------:R-:W-:Y:S01]  /*17cd0*/  FSEL R67, R103, -INF , !P1 ;  /* 0xff80000067437808 */ /* 0x000fe20004800000 */
[----:B------:R-:W-:Y:S01]  /*17ce0*/  IMAD.MOV.U32 R103, RZ, RZ, R7 ;  /* 0x000000ffff677224 */ /* 0x000fe200078e0007 */
[----:B------:R-:W-:Y:S02]  /*17cf0*/  FMNMX3.FTZ R2, R2, R98, R99, !PT ;  /* 0x0000006202027276 */ /* 0x000fe40007810063 */
[----:B------:R-:W-:Y:S02]  /*17d00*/  FMNMX3.FTZ R0, R0, R72, R71, !PT ;  /* 0x0000004800007276 */ /* 0x000fe40007810047 */
[----:B------:R-:W-:Y:S02]  /*17d10*/  FMNMX3.FTZ R7, R2, R103, R218, !PT ;  /* 0x0000006702077276 */ /* 0x000fe400078100da */
[----:B-1----:R-:W-:Y:S01]  /*17d20*/  FMNMX.FTZ R6, R6, R8, !PT ;  /* 0x0000000806067209 */ /* 0x002fe20007810000 */
[----:B------:R-:W1:Y:S01]  /*17d30*/  SHFL.BFLY PT, R2, R0, 0x2, 0x1f ;  /* 0x0c401f0000027f89 */ /* 0x000e6200000e0000 */
[----:B------:R-:W-:Y:S01]  /*17d40*/  ISETP.GT.AND P1, PT, R246, R25, PT ;  /* 0x00000019f600720c */ /* 0x000fe20003f24270 */
[----:B------:R-:W-:Y:S01]  /*17d50*/  IMAD.SHL.U32 R8, R240, 0x8, RZ ;  /* 0x00000008f0087824 */ /* 0x000fe200078e00ff */
[----:B------:R-:W-:Y:S05]  /*17d60*/  ISETP.GT.AND P0, PT, R246, R84, PT ;  /* 0x00000054f600720c */ /* 0x000fea0003f04270 */
[----:B------:R-:W3:Y:S01]  /*17d70*/  SHFL.BFLY PT, R70, R6, 0x1, 0x1f ;  /* 0x0c201f0006467f89 */ /* 0x000ee200000e0000 */
[----:B------:R-:W-:Y:S02]  /*17d80*/  FSEL R130, R130, -INF , !P1 ;  /* 0xff80000082827808 */ /* 0x000fe40004800000 */
[----:B------:R-:W-:Y:S02]  /*17d90*/  FSEL R119, R119, -INF , !P0 ;  /* 0xff80000077777808 */ /* 0x000fe40004000000 */
[----:B------:R-:W-:Y:S02]  /*17da0*/  ISETP.GT.AND P0, PT, R246, R140, PT ;  /* 0x0000008cf600720c */ /* 0x000fe40003f04270 */
[-C--:B------:R-:W-:Y:S02]  /*17db0*/  ISETP.GE.AND P3, PT, R69, R249.reuse, PT ;  /* 0x000000f94500720c */ /* 0x080fe40003f66270 */
[----:B------:R-:W-:Y:S02]  /*17dc0*/  FSEL R131, R131, -INF , !P0 ;  /* 0xff80000083837808 */ /* 0x000fe40004000000 */
[----:B------:R-:W-:Y:S02]  /*17dd0*/  FMNMX3.FTZ R7, R7, R92, R67, !PT ;  /* 0x0000005c07077276 */ /* 0x000fe40007810043 */
[-C--:B------:R-:W-:Y:S02]  /*17de0*/  ISETP.GE.AND P2, PT, R84, R249.reuse, PT ;  /* 0x000000f95400720c */ /* 0x080fe40003f46270 */
[----:B------:R-:W-:Y:S02]  /*17df0*/  FSEL R118, R118, -INF , !P5 ;  /* 0xff80000076767808 */ /* 0x000fe40006800000 */
[----:B------:R-:W-:Y:S02]  /*17e00*/  FSEL R66, R114, -INF , !P4 ;  /* 0xff80000072427808 */ /* 0x000fe40006000000 */
[----:B------:R-:W-:Y:S02]  /*17e10*/  FSEL R63, R115, -INF , !P3 ;  /* 0xff800000733f7808 */ /* 0x000fe40005800000 */
[----:B-1----:R-:W-:Y:S02]  /*17e20*/  FMNMX.FTZ R0, R0, R2, !PT ;  /* 0x0000000200007209 */ /* 0x002fe40007810000 */
[-C--:B------:R-:W-:Y:S01]  /*17e30*/  ISETP.GE.AND P3, PT, R140, R249.reuse, PT ;  /* 0x000000f98c00720c */ /* 0x080fe20003f66270 */
[----:B------:R-:W-:Y:S01]  /*17e40*/  IMAD.MOV.U32 R140, RZ, RZ, R242 ;  /* 0x000000ffff8c7224 */ /* 0x000fe200078e00f2 */
[----:B---3--:R-:W-:Y:S01]  /*17e50*/  FMNMX.FTZ R70, R6, R70, !PT ;  /* 0x0000004606467209 */ /* 0x008fe20007810000 */
[----:B------:R-:W1:Y:S01]  /*17e60*/  SHFL.BFLY PT, R2, R0, 0x1, 0x1f ;  /* 0x0c201f0000027f89 */ /* 0x000e6200000e0000 */
[----:B------:R-:W-:Y:S01]  /*17e70*/  FSEL R242, R118, -INF , !P6 ;  /* 0xff80000076f27808 */ /* 0x000fe20007000000 */
[----:B------:R-:W-:Y:S01]  /*17e80*/  IMAD.MOV.U32 R46, RZ, RZ, R140 ;  /* 0x000000ffff2e7224 */ /* 0x000fe200078e008c */
[C---:B------:R-:W-:Y:S01]  /*17e90*/  FSETP.NEU.FTZ.AND P1, PT, R70.reuse, -INF , PT ;  /* 0xff8000004600780b */ /* 0x040fe20003f3d000 */
[----:B------:R-:W-:Y:S01]  /*17ea0*/  FMUL.FTZ R73, R70, UR4 ;  /* 0x0000000446497c20 */ /* 0x000fe20008410000 */
[----:B------:R-:W-:Y:S01]  /*17eb0*/  ISETP.GE.AND P5, PT, R25, R249, PT ;  /* 0x000000f91900720c */ /* 0x000fe20003fa6270 */
[----:B------:R-:W-:Y:S01]  /*17ec0*/  IMAD.MOV.U32 R25, RZ, RZ, R250 ;  /* 0x000000ffff197224 */ /* 0x000fe200078e00fa */
[----:B------:R-:W-:Y:S01]  /*17ed0*/  FSEL R109, R119, -INF , !P2 ;  /* 0xff800000776d7808 */ /* 0x000fe20005000000 */
[----:B------:R-:W-:Y:S01]  /*17ee0*/  IMAD.MOV.U32 R60, RZ, RZ, R46 ;  /* 0x000000ffff3c7224 */ /* 0x000fe200078e002e */
[----:B------:R-:W-:Y:S01]  /*17ef0*/  FSEL R73, R73, RZ, P1 ;  /* 0x000000ff49497208 */ /* 0x000fe20000800000 */
[----:B------:R-:W-:Y:S01]  /*17f00*/  IMAD.MOV.U32 R84, RZ, RZ, R25 ;  /* 0x000000ffff547224 */ /* 0x000fe200078e0019 */
[----:B------:R-:W-:Y:S02]  /*17f10*/  FMNMX3.FTZ R7, R7, R66, R63, !PT ;  /* 0x0000004207077276 */ /* 0x000fe4000781003f */
[----:B------:R-:W-:Y:S01]  /*17f20*/  FSEL R250, R131, -INF , !P3 ;  /* 0xff80000083fa7808 */ /* 0x000fe20005800000 */
[----:B------:R-:W-:Y:S01]  /*17f30*/  FFMA.FTZ R6, R81, UR4, -R73 ;  /* 0x0000000451067c23 */ /* 0x000fe20008010849 */
[----:B------:R-:W-:Y:S01]  /*17f40*/  FMNMX3.FTZ R69, R7, R242, R109, !PT ;  /* 0x000000f207457276 */ /* 0x000fe2000781006d */
[----:B------:R-:W-:Y:S01]  /*17f50*/  IMAD.MOV.U32 R45, RZ, RZ, R84 ;  /* 0x000000ffff2d7224 */ /* 0x000fe200078e0054 */
[----:B------:R-:W-:Y:S01]  /*17f60*/  FSEL R108, R130, -INF , !P5 ;  /* 0xff800000826c7808 */ /* 0x000fe20006800000 */
[----:B------:R3:W-:Y:S01]  /*17f70*/  MUFU.EX2 R118, R6 ;  /* 0x0000000600767308 */ /* 0x0007e20000000800 */
[----:B------:R-:W-:Y:S01]  /*17f80*/  LOP3.LUT R82, R8, 0x38, RZ, 0xc0, !PT ;  /* 0x0000003808527812 */ /* 0x000fe200078ec0ff */
[----:B------:R-:W-:Y:S01]  /*17f90*/  IMAD.MOV.U32 R130, RZ, RZ, R38 ;  /* 0x000000ffff827224 */ /* 0x000fe200078e0026 */
[----:B------:R-:W-:Y:S01]  /*17fa0*/  FMNMX3.FTZ R69, R69, R108, R250, !PT ;  /* 0x0000006c45457276 */ /* 0x000fe200078100fa */
[----:B------:R-:W-:Y:S01]  /*17fb0*/  IMAD.MOV.U32 R62, RZ, RZ, R45 ;  /* 0x000000ffff3e7224 */ /* 0x000fe200078e002d */
[----:B------:R-:W-:Y:S02]  /*17fc0*/  SHF.R.U32.HI R83, RZ, 0x1, R240 ;  /* 0x00000001ff537819 */ /* 0x000fe400000116f0 */
[----:B-1----:R-:W-:Y:S01]  /*17fd0*/  FMNMX.FTZ R68, R0, R2, !PT ;  /* 0x0000000200447209 */ /* 0x002fe20007810000 */
[--C-:B------:R-:W-:Y:S01]  /*17fe0*/  FFMA.FTZ R0, R10, UR4, -R73.reuse ;  /* 0x000000040a007c23 */ /* 0x100fe20008010849 */
[----:B------:R-:W1:Y:S01]  /*17ff0*/  SHFL.BFLY PT, R7, R69, 0x2, 0x1f ;  /* 0x0c401f0045077f89 */ /* 0x000e6200000e0000 */
[----:B--2---:R-:W-:Y:S02]  /*18000*/  F2FP.F16.F32.PACK_AB R78, R93, R207 ;  /* 0x000000cf5d4e723e */ /* 0x004fe400000000ff */
[----:B------:R2:W-:Y:S01]  /*18010*/  MUFU.EX2 R206, R0 ;  /* 0x0000000000ce7308 */ /* 0x0005e20000000800 */
[C---:B------:R-:W-:Y:S01]  /*18020*/  FMUL.FTZ R74, R68.reuse, UR4 ;  /* 0x00000004444a7c20 */ /* 0x040fe20008410000 */
[----:B------:R-:W-:Y:S02]  /*18030*/  FSETP.NEU.FTZ.AND P0, PT, R68, -INF , PT ;  /* 0xff8000004400780b */ /* 0x000fe40003f1d000 */
[----:B------:R-:W-:Y:S01]  /*18040*/  F2FP.F16.F32.PACK_AB R76, R76, R225 ;  /* 0x000000e14c4c723e */ /* 0x000fe200000000ff */
[--C-:B---3--:R-:W-:Y:S01]  /*18050*/  FFMA.FTZ R6, R9, UR4, -R73.reuse ;  /* 0x0000000409067c23 */ /* 0x108fe20008010849 */
[----:B------:R-:W-:Y:S04]  /*18060*/  FSEL R74, R74, RZ, P0 ;  /* 0x000000ff4a4a7208 */ /* 0x000fe80000000000 */
[----:B------:R-:W3:Y:S01]  /*18070*/  MUFU.EX2 R115, R6 ;  /* 0x0000000600737308 */ /* 0x000ee20000000800 */
[--C-:B------:R-:W-:Y:S01]  /*18080*/  FFMA.FTZ R34, R34, UR4, -R74.reuse ;  /* 0x0000000422227c23 */ /* 0x100fe2000801084a */
[--C-:B------:R-:W-:Y:S01]  /*18090*/  FFMA.FTZ R122, R122, UR4, -R74.reuse ;  /* 0x000000047a7a7c23 */ /* 0x100fe2000801084a */
[----:B--2---:R-:W-:Y:S01]  /*180a0*/  FFMA.FTZ R0, R11, UR4, -R73 ;  /* 0x000000040b007c23 */ /* 0x004fe20008010849 */
[----:B-1----:R-:W-:Y:S06]  /*180b0*/  FMNMX.FTZ R69, R69, R7, !PT ;  /* 0x0000000745457209 */ /* 0x002fec0007810000 */
[----:B------:R-:W1:Y:S01]  /*180c0*/  MUFU.EX2 R0, R0 ;  /* 0x0000000000007308 */ /* 0x000e620000000800 */
[----:B------:R-:W2:Y:S01]  /*180d0*/  SHFL.BFLY PT, R2, R69, 0x1, 0x1f ;  /* 0x0c201f0045027f89 */ /* 0x000ea200000e0000 */
[----:B---3--:R-:W-:Y:S07]  /*180e0*/  F2FP.F16.F32.PACK_AB R84, R115, R118 ;  /* 0x000000767354723e */ /* 0x008fee00000000ff */
[----:B-1----:R1:W-:Y:S04]  /*180f0*/  STL [R1+0x6c], R0 ;  /* 0x00006c0001007387 */ /* 0x0023e80000100800 */
[----:B------:R3:W-:Y:S01]  /*18100*/  STL [R1+0xd0], R8 ;  /* 0x0000d00801007387 */ /* 0x0007e20000100800 */
[----:B--2---:R-:W-:Y:S02]  /*18110*/  FMNMX.FTZ R69, R69, R2, !PT ;  /* 0x0000000245457209 */ /* 0x004fe40007810000 */
[----:B------:R-:W-:Y:S02]  /*18120*/  LOP3.LUT R2, R82, 0x1c0, R241, 0xf8, !PT ;  /* 0x000001c052027812 */ /* 0x000fe400078ef8f1 */
[C---:B------:R-:W-:Y:S01]  /*18130*/  FSETP.NEU.FTZ.AND P2, PT, R69.reuse, -INF , PT ;  /* 0xff8000004500780b */ /* 0x040fe20003f5d000 */
[----:B------:R-:W-:Y:S05]  /*18140*/  FMUL.FTZ R75, R69, UR4 ;  /* 0x00000004454b7c20 */ /* 0x000fea0008410000 */
[----:B------:R-:W-:Y:S01]  /*18150*/  FSEL R75, R75, RZ, P2 ;  /* 0x000000ff4b4b7208 */ /* 0x000fe20001000000 */
[--C-:B-1----:R-:W-:Y:S04]  /*18160*/  FFMA.FTZ R0, R24, UR4, -R74.reuse ;  /* 0x0000000418007c23 */ /* 0x102fe8000801084a */
[--C-:B------:R-:W-:Y:S01]  /*18170*/  FFMA.FTZ R50, R97, UR4, -R75.reuse ;  /* 0x0000000461327c23 */ /* 0x100fe2000801084b */
[----:B------:R-:W-:Y:S01]  /*18180*/  FFMA.FTZ R44, R96, UR4, -R75 ;  /* 0x00000004602c7c23 */ /* 0x000fe2000801084b */
[----:B------:R1:W-:Y:S02]  /*18190*/  MUFU.EX2 R107, R0 ;  /* 0x00000000006b7308 */ /* 0x0003e40000000800 */
[--C-:B-1----:R-:W-:Y:S01]  /*181a0*/  FFMA.FTZ R0, R12, UR4, -R74.reuse ;  /* 0x000000040c007c23 */ /* 0x102fe2000801084a */
[--C-:B------:R-:W-:Y:S01]  /*181b0*/  FFMA.FTZ R12, R22, UR4, -R73.reuse ;  /* 0x00000004160c7c23 */ /* 0x100fe20008010849 */
[--C-:B------:R-:W-:Y:S06]  /*181c0*/  FFMA.FTZ R22, R29, UR4, -R73.reuse ;  /* 0x000000041d167c23 */ /* 0x100fec0008010849 */
[----:B------:R1:W-:Y:S10]  /*181d0*/  MUFU.EX2 R114, R0 ;  /* 0x0000000000727308 */ /* 0x0003f40000000800 */
[----:B------:R2:W-:Y:S10]  /*181e0*/  MUFU.EX2 R131, R12 ;  /* 0x0000000c00837308 */ /* 0x0005f40000000800 */
[----:B------:R-:W-:Y:S01]  /*181f0*/  MUFU.EX2 R225, R22 ;  /* 0x0000001600e17308 */ /* 0x000fe20000000800 */
[--C-:B-1----:R-:W-:Y:S09]  /*18200*/  FFMA.FTZ R0, R13, UR4, -R74.reuse ;  /* 0x000000040d007c23 */ /* 0x102ff2000801084a */
[----:B------:R1:W-:Y:S01]  /*18210*/  MUFU.EX2 R7, R0 ;  /* 0x0000000000077308 */ /* 0x0003e20000000800 */
[----:B--2---:R-:W-:Y:S09]  /*18220*/  FFMA.FTZ R12, R23, UR4, -R73 ;  /* 0x00000004170c7c23 */ /* 0x004ff20008010849 */
[----:B------:R-:W-:Y:S01]  /*18230*/  MUFU.EX2 R61, R12 ;  /* 0x0000000c003d7308 */ /* 0x000fe20000000800 */
[----:B-1----:R-:W-:Y:S09]  /*18240*/  FFMA.FTZ R0, R14, UR4, -R74 ;  /* 0x000000040e007c23 */ /* 0x002ff2000801084a */
[----:B------:R1:W2:Y:S02]  /*18250*/  MUFU.EX2 R6, R0 ;  /* 0x0000000000067308 */ /* 0x0002a40000000800 */
[--C-:B-1----:R-:W-:Y:S01]  /*18260*/  FFMA.FTZ R0, R85, UR4, -R75.reuse ;  /* 0x0000000455007c23 */ /* 0x102fe2000801084b */
[----:B--2---:R-:W-:Y:S02]  /*18270*/  IMAD.MOV.U32 R229, RZ, RZ, R6 ;  /* 0x000000ffffe57224 */ /* 0x004fe400078e0006 */
[----:B------:R-:W-:Y:S01]  /*18280*/  FFMA.FTZ R6, R18, UR4, -R75 ;  /* 0x0000000412067c23 */ /* 0x000fe2000801084b */
[----:B------:R-:W-:Y:S04]  /*18290*/  FFMA.FTZ R18, R28, UR4, -R73 ;  /* 0x000000041c127c23 */ /* 0x000fe80008010849 */
[----:B------:R1:W-:Y:S01]  /*182a0*/  MUFU.EX2 R106, R0 ;  /* 0x00000000006a7308 */ /* 0x0003e20000000800 */
[----:B------:R-:W-:Y:S01]  /*182b0*/  F2FP.F16.F32.PACK_AB R85, R114, R107 ;  /* 0x0000006b7255723e */ /* 0x000fe200000000ff */
[----:B------:R-:W-:Y:S08]  /*182c0*/  FFMA.FTZ R28, R31, UR4, -R74 ;  /* 0x000000041f1c7c23 */ /* 0x000ff0000801084a */
[----:B------:R-:W-:Y:S01]  /*182d0*/  MUFU.EX2 R228, R6 ;  /* 0x0000000600e47308 */ /* 0x000fe20000000800 */
[----:B-1----:R-:W-:Y:S09]  /*182e0*/  FFMA.FTZ R0, R15, UR4, -R75 ;  /* 0x000000040f007c23 */ /* 0x002ff2000801084b */
[----:B------:R1:W2:Y:S02]  /*182f0*/  MUFU.EX2 R119, R0 ;  /* 0x0000000000777308 */ /* 0x0002a40000000800 */
[----:B-1----:R-:W-:Y:S02]  /*18300*/  LOP3.LUT R0, R83, 0x8, RZ, 0xc0, !PT ;  /* 0x0000000853007812 */ /* 0x002fe400078ec0ff */
[----:B--2---:R-:W-:Y:S02]  /*18310*/  F2FP.F16.F32.PACK_AB R77, R119, R106 ;  /* 0x0000006a774d723e */ /* 0x004fe400000000ff */
[----:B------:R-:W-:Y:S04]  /*18320*/  LOP3.LUT R0, R2, R0, RZ, 0x3c, !PT ;  /* 0x0000000002007212 */ /* 0x000fe800078e3cff */
[----:B------:R-:W-:Y:S02]  /*18330*/  LOP3.LUT R2, R0, 0x200, R241, 0xf8, !PT ;  /* 0x0000020000027812 */ /* 0x000fe400078ef8f1 */
[----:B------:R-:W2:Y:S01]  /*18340*/  LDL.LU R241, [R1+0x6c] ;  /* 0x00006c0001f17983 */ /* 0x000ea20000300800 */
[----:B------:R-:W-:Y:S02]  /*18350*/  FSEL R0, R70, RZ, P1 ;  /* 0x000000ff46007208 */ /* 0x000fe40000800000 */
[----:B------:R-:W-:Y:S01]  /*18360*/  LEA R144, R2, UR5, 0x1 ;  /* 0x0000000502907c11 */ /* 0x000fe2000f8e08ff */
[----:B------:R-:W-:Y:S02]  /*18370*/  FFMA.FTZ R2, R19, UR4, -R75 ;  /* 0x0000000413027c23 */ /* 0x000fe4000801084b */
[----:B------:R-:W-:Y:S02]  /*18380*/  FADD.FTZ R0, -R0, R3 ;  /* 0x0000000300007221 */ /* 0x000fe40000010100 */
[----:B------:R1:W4:Y:S01]  /*18390*/  MUFU.EX2 R94, R2 ;  /* 0x00000002005e7308 */ /* 0x0003220000000800 */
[----:B------:R-:W3:Y:S01]  /*183a0*/  LDSM.16.MT88.4 R24, [R144+0x8000] ;  /* 0x008000009018783b */ /* 0x000ee20000004200 */
[----:B------:R-:W-:Y:S01]  /*183b0*/  FMUL.FTZ R0, R0, UR4 ;  /* 0x0000000400007c20 */ /* 0x000fe20008410000 */
[----:B------:R-:W-:Y:S02]  /*183c0*/  IMAD.IADD R140, R239, 0x1, R144 ;  /* 0x00000001ef8c7824 */ /* 0x000fe400078e0290 */
[C---:B------:R-:W-:Y:S02]  /*183d0*/  VIADD R23, R144.reuse, 0x8000 ;  /* 0x0000800090177836 */ /* 0x040fe40000000000 */
[----:B------:R-:W-:Y:S03]  /*183e0*/  VIADD R136, R144, 0x8040 ;  /* 0x0000804090887836 */ /* 0x000fe60000000000 */
[----:B------:R-:W3:Y:S01]  /*183f0*/  MUFU.EX2 R3, R0 ;  /* 0x0000000000037308 */ /* 0x000ee20000000800 */
[----:B------:R-:W2:Y:S01]  /*18400*/  LDSM.16.MT88.4 R40, [R140+0x8000] ;  /* 0x008000008c28783b */ /* 0x000ea20000004200 */
[----:B-1----:R-:W-:Y:S02]  /*18410*/  FSEL R2, R69, RZ, P2 ;  /* 0x000000ff45027208 */ /* 0x002fe40001000000 */
[----:B----4-:R-:W-:Y:S02]  /*18420*/  F2FP.F16.F32.PACK_AB R79, R94, R228 ;  /* 0x000000e45e4f723e */ /* 0x010fe400000000ff */
[----:B------:R-:W-:Y:S01]  /*18430*/  LOP3.LUT P2, RZ, R240, 0x4, RZ, 0xc0, !PT ;  /* 0x00000004f0ff7812 */ /* 0x000fe2000784c0ff */
[----:B------:R-:W-:Y:S03]  /*18440*/  FADD.FTZ R2, -R2, R132 ;  /* 0x0000008402027221 */ /* 0x000fe60000010100 */
[----:B------:R-:W-:Y:S01]  /*18450*/  MUFU.EX2 R132, R18 ;  /* 0x0000001200847308 */ /* 0x000fe20000000800 */
[C---:B---3--:R-:W-:Y:S01]  /*18460*/  FMUL.FTZ R9, R3.reuse, R169 ;  /* 0x000000a903097220 */ /* 0x048fe20000410000 */
[C---:B------:R-:W-:Y:S01]  /*18470*/  FMUL.FTZ R12, R3.reuse, R172 ;  /* 0x000000ac030c7220 */ /* 0x040fe20000410000 */
[----:B------:R-:W-:Y:S01]  /*18480*/  FMUL.FTZ R2, R2, UR4 ;  /* 0x0000000402027c20 */ /* 0x000fe20008410000 */
[----:B------:R-:W-:Y:S01]  /*18490*/  FSEL R0, R68, RZ, P0 ;  /* 0x000000ff44007208 */ /* 0x000fe20000000000 */
[C---:B------:R-:W-:Y:S01]  /*184a0*/  FMUL.FTZ R8, R3.reuse, R168 ;  /* 0x000000a803087220 */ /* 0x040fe20000410000 */
[C---:B------:R-:W-:Y:S01]  /*184b0*/  FMUL.FTZ R13, R3.reuse, R173 ;  /* 0x000000ad030d7220 */ /* 0x040fe20000410000 */
[C---:B------:R-:W-:Y:S03]  /*184c0*/  FMUL.FTZ R29, R3.reuse, R181 ;  /* 0x000000b5031d7220 */ /* 0x040fe60000410000 */
[----:B------:R1:W-:Y:S01]  /*184d0*/  MUFU.EX2 R169, R198 ;  /* 0x000000c600a97308 */ /* 0x0003e20000000800 */
[----:B------:R-:W-:Y:S01]  /*184e0*/  FADD.FTZ R0, -R0, R133 ;  /* 0x0000008500007221 */ /* 0x000fe20000010100 */
[----:B------:R-:W-:Y:S02]  /*184f0*/  IMAD.MOV.U32 R133, RZ, RZ, R7 ;  /* 0x000000ffff857224 */ /* 0x000fe400078e0007 */
[----:B------:R-:W-:Y:S01]  /*18500*/  FMUL.FTZ R45, R3, R189 ;  /* 0x000000bd032d7220 */ /* 0x000fe20000410000 */
[----:B------:R-:W-:Y:S02]  /*18510*/  @P2 VIADD R136, R23, 0xffffffc0 ;  /* 0xffffffc017882836 */ /* 0x000fe40000000000 */
[----:B------:R-:W-:Y:S01]  /*18520*/  FMUL.FTZ R0, R0, UR4 ;  /* 0x0000000400007c20 */ /* 0x000fe20008410000 */
[----:B------:R-:W-:Y:S01]  /*18530*/  IMAD.MOV.U32 R168, RZ, RZ, R92 ;  /* 0x000000ffffa87224 */ /* 0x000fe200078e005c */
[----:B------:R-:W-:Y:S01]  /*18540*/  F2FP.F16.F32.PACK_AB R87, R229, R133 ;  /* 0x00000085e557723e */ /* 0x000fe200000000ff */
[----:B------:R3:W-:Y:S01]  /*18550*/  MUFU.EX2 R172, R199 ;  /* 0x000000c700ac7308 */ /* 0x0007e20000000800 */
[----:B------:R-:W4:Y:S01]  /*18560*/  LDSM.16.MT88.4 R56, [R136] ;  /* 0x000000008838783b */ /* 0x000f220000004200 */
[----:B------:R-:W-:Y:S02]  /*18570*/  IMAD.IADD R81, R239, 0x1, R136 ;  /* 0x00000001ef517824 */ /* 0x000fe400078e0288 */
[----:B------:R-:W-:Y:S02]  /*18580*/  IMAD.MOV.U32 R173, RZ, RZ, R94 ;  /* 0x000000ffffad7224 */ /* 0x000fe400078e005e */
[----:B------:R-:W-:Y:S04]  /*18590*/  IMAD.MOV.U32 R189, RZ, RZ, R229 ;  /* 0x000000ffffbd7224 */ /* 0x000fe800078e00e5 */
[----:B------:R-:W3:Y:S01]  /*185a0*/  MUFU.EX2 R2, R2 ;  /* 0x0000000200027308 */ /* 0x000ee20000000800 */
[----:B-1----:R-:W4:Y:S04]  /*185b0*/  LDL.LU R198, [R1+0x120] ;  /* 0x0001200001c67983 */ /* 0x002f280000300800 */
[----:B------:R-:W1:Y:S05]  /*185c0*/  LDSM.16.MT88.4 R88, [R81] ;  /* 0x000000005158783b */ /* 0x000e6a0000004200 */
[----:B------:R-:W1:Y:S03]  /*185d0*/  MUFU.EX2 R0, R0 ;  /* 0x0000000000007308 */ /* 0x000e660000000800 */
[----:B---3--:R-:W3:Y:S01]  /*185e0*/  LDL.LU R199, [R1+0x11c] ;  /* 0x00011c0001c77983 */ /* 0x008ee20000300800 */
[C---:B------:R-:W-:Y:S01]  /*185f0*/  FMUL.FTZ R6, R2.reuse, R166 ;  /* 0x000000a602067220 */ /* 0x040fe20000410000 */
[C---:B------:R-:W-:Y:S05]  /*18600*/  FMUL.FTZ R19, R2.reuse, R147 ;  /* 0x0000009302137220 */ /* 0x040fea0000410000 */
[----:B------:R1:W-:Y:S01]  /*18610*/  MUFU.EX2 R166, R50 ;  /* 0x0000003200a67308 */ /* 0x0003e20000000800 */
[C---:B------:R-:W-:Y:S01]  /*18620*/  FMUL.FTZ R7, R2.reuse, R167 ;  /* 0x000000a702077220 */ /* 0x040fe20000410000 */
[----:B------:R-:W-:Y:S02]  /*18630*/  IMAD.MOV.U32 R167, RZ, RZ, R67 ;  /* 0x000000ffffa77224 */ /* 0x000fe400078e0043 */
[C---:B------:R-:W-:Y:S01]  /*18640*/  FMUL.FTZ R18, R2.reuse, R146 ;  /* 0x0000009202127220 */ /* 0x040fe20000410000 */
[----:B------:R-:W-:Y:S01]  /*18650*/  FMUL.FTZ R22, R2, R162 ;  /* 0x000000a202167220 */ /* 0x000fe20000410000 */
[----:B------:R-:W-:Y:S02]  /*18660*/  IMAD.MOV.U32 R162, RZ, RZ, R130 ;  /* 0x000000ffffa27224 */ /* 0x000fe400078e0082 */
[C---:B-1----:R-:W-:Y:S01]  /*18670*/  FMUL.FTZ R10, R0.reuse, R170 ;  /* 0x000000aa000a7220 */ /* 0x042fe20000410000 */
[C---:B------:R-:W-:Y:S01]  /*18680*/  FMUL.FTZ R11, R0.reuse, R171 ;  /* 0x000000ab000b7220 */ /* 0x040fe20000410000 */
[-C--:B------:R-:W-:Y:S01]  /*18690*/  HMMA.16816.F32 R4, R76, R24.reuse, R4 ;  /* 0x000000184c04723c */ /* 0x080fe20000001804 */
[----:B------:R1:W-:Y:S04]  /*186a0*/  MUFU.EX2 R147, R150 ;  /* 0x0000009600937308 */ /* 0x0003e80000000800 */
[C---:B------:R-:W-:Y:S01]  /*186b0*/  FMUL.FTZ R14, R0.reuse, R174 ;  /* 0x000000ae000e7220 */ /* 0x040fe20000410000 */
[----:B------:R-:W-:Y:S01]  /*186c0*/  FMUL.FTZ R15, R0, R175 ;  /* 0x000000af000f7220 */ /* 0x000fe20000410000 */
[----:B------:R-:W-:Y:S01]  /*186d0*/  FMUL.FTZ R23, R2, R163 ;  /* 0x000000a302177220 */ /* 0x000fe20000410000 */
[----:B------:R-:W-:Y:S01]  /*186e0*/  FMUL.FTZ R31, R0, R183 ;  /* 0x000000b7001f7220 */ /* 0x000fe20000410000 */
[C---:B------:R-:W-:Y:S02]  /*186f0*/  FMUL.FTZ R50, R2.reuse, R138 ;  /* 0x0000008a02327220 */ /* 0x040fe40000410000 */
[----:B------:R1:W-:Y:S01]  /*18700*/  MUFU.EX2 R174, R28 ;  /* 0x0000001c00ae7308 */ /* 0x0003e20000000800 */
[C---:B------:R-:W-:Y:S01]  /*18710*/  FMUL.FTZ R35, R2.reuse, R143 ;  /* 0x0000008f02237220 */ /* 0x040fe20000410000 */
[C---:B------:R-:W-:Y:S01]  /*18720*/  FMUL.FTZ R38, R2.reuse, R158 ;  /* 0x0000009e02267220 */ /* 0x040fe20000410000 */
[----:B------:R-:W-:Y:S01]  /*18730*/  FMUL.FTZ R39, R2, R159 ;  /* 0x0000009f02277220 */ /* 0x000fe20000410000 */
[C---:B------:R-:W-:Y:S01]  /*18740*/  FMUL.FTZ R46, R0.reuse, R190 ;  /* 0x000000be002e7220 */ /* 0x040fe20000410000 */
[----:B------:R-:W-:Y:S01]  /*18750*/  FMUL.FTZ R47, R0, R191 ;  /* 0x000000bf002f7220 */ /* 0x000fe20000410000 */
[----:B------:R-:W-:Y:S01]  /*18760*/  FMUL.FTZ R51, R2, R139 ;  /* 0x0000008b02337220 */ /* 0x000fe20000410000 */
[----:B------:R-:W-:Y:S03]  /*18770*/  IMAD.MOV.U32 R67, RZ, RZ, R60 ;  /* 0x000000ffff437224 */ /* 0x000fe600078e003c */
[----:B------:R1:W-:Y:S02]  /*18780*/  MUFU.EX2 R138, R151 ;  /* 0x00000097008a7308 */ /* 0x0003e40000000800 */
[----:B-1----:R-:W3:Y:S01]  /*18790*/  LDL.LU R150, [R1+0x118] ;  /* 0x0001180001967983 */ /* 0x002ee20000300800 */
[----:B------:R-:W-:Y:S01]  /*187a0*/  FFMA.FTZ R60, R100, UR4, -R75 ;  /* 0x00000004643c7c23 */ /* 0x000fe2000801084b */
[C---:B------:R-:W-:Y:S01]  /*187b0*/  FMUL.FTZ R54, R2.reuse, R154 ;  /* 0x0000009a02367220 */ /* 0x040fe20000410000 */
[----:B------:R-:W-:Y:S01]  /*187c0*/  FMUL.FTZ R55, R2, R155 ;  /* 0x0000009b02377220 */ /* 0x000fe20000410000 */
[----:B------:R-:W-:Y:S02]  /*187d0*/  IMAD.MOV.U32 R130, RZ, RZ, R63 ;  /* 0x000000ffff827224 */ /* 0x000fe400078e003f */
[----:B------:R-:W-:Y:S01]  /*187e0*/  FFMA.FTZ R100, R116, UR4, -R73 ;  /* 0x0000000474647c23 */ /* 0x000fe20008010849 */
[----:B------:R-:W-:Y:S01]  /*187f0*/  IMAD.MOV.U32 R163, RZ, RZ, R132 ;  /* 0x000000ffffa37224 */ /* 0x000fe200078e0084 */
[----:B------:R1:W-:Y:S01]  /*18800*/  MUFU.EX2 R175, R34 ;  /* 0x0000002200af7308 */ /* 0x0003e20000000800 */
[C---:B------:R-:W-:Y:S01]  /*18810*/  FMUL.FTZ R28, R3.reuse, R180 ;  /* 0x000000b4031c7220 */ /* 0x040fe20000410000 */
[----:B------:R-:W-:Y:S02]  /*18820*/  IMAD.MOV.U32 R183, RZ, RZ, R168 ;  /* 0x000000ffffb77224 */ /* 0x000fe400078e00a8 */
[----:B------:R-:W-:Y:S02]  /*18830*/  IMAD.MOV.U32 R170, RZ, RZ, R252 ;  /* 0x000000ffffaa7224 */ /* 0x000fe400078e00fc */
[----:B------:R-:W-:Y:S04]  /*18840*/  IMAD.MOV.U32 R252, RZ, RZ, R238 ;  /* 0x000000fffffc7224 */ /* 0x000fe800078e00ee */
[----:B------:R1:W-:Y:S01]  /*18850*/  MUFU.EX2 R146, R44 ;  /* 0x0000002c00927308 */ /* 0x0003e20000000800 */
[----:B------:R-:W3:Y:S01]  /*18860*/  LDL.LU R151, [R1+0x114] ;  /* 0x0001140001977983 */ /* 0x000ee20000300800 */
[----:B------:R-:W-:Y:S02]  /*18870*/  IMAD.MOV.U32 R132, RZ, RZ, R103 ;  /* 0x000000ffff847224 */ /* 0x000fe400078e0067 */
[----:B------:R-:W-:Y:S02]  /*18880*/  IMAD.MOV.U32 R103, RZ, RZ, R95 ;  /* 0x000000ffff677224 */ /* 0x000fe400078e005f */
[----:B------:R-:W-:Y:S04]  /*18890*/  IMAD.MOV.U32 R171, RZ, RZ, R93 ;  /* 0x000000ffffab7224 */ /* 0x000fe800078e005d */
[----:B------:R1:W-:Y:S02]  /*188a0*/  MUFU.EX2 R143, R60 ;  /* 0x0000003c008f7308 */ /* 0x0003e40000000800 */
[----:B-1----:R-:W-:Y:S01]  /*188b0*/  FMUL.FTZ R34, R2, R142 ;  /* 0x0000008e02227220 */ /* 0x002fe20000410000 */
[----:B------:R-:W-:Y:S01]  /*188c0*/  IMAD.MOV.U32 R142, RZ, RZ, R167 ;  /* 0x000000ffff8e7224 */ /* 0x000fe200078e00a7 */
[----:B------:R-:W1:Y:S01]  /*188d0*/  LDSM.16.MT88.4 R92, [R144+0x8800] ;  /* 0x00880000905c783b */ /* 0x000e620000004200 */
[----:B------:R-:W-:Y:S02]  /*188e0*/  IMAD.MOV.U32 R180, RZ, RZ, R171 ;  /* 0x000000ffffb47224 */ /* 0x000fe400078e00ab */
[----:B------:R-:W-:Y:S02]  /*188f0*/  IMAD.MOV.U32 R158, RZ, RZ, R183 ;  /* 0x000000ffff9e7224 */ /* 0x000fe400078e00b7 */
[----:B------:R-:W-:Y:S02]  /*18900*/  IMAD.MOV.U32 R190, RZ, RZ, R216 ;  /* 0x000000ffffbe7224 */ /* 0x000fe400078e00d8 */
[C---:B------:R-:W-:Y:S01]  /*18910*/  FMUL.FTZ R44, R3.reuse, R188 ;  /* 0x000000bc032c7220 */ /* 0x040fe20000410000 */
[----:B------:R-:W3:Y:S04]  /*18920*/  LDL.LU R167, [R1+0x84] ;  /* 0x0000840001a77983 */ /* 0x000ee80000300800 */
[----:B------:R-:W3:Y:S01]  /*18930*/  LDL.LU R168, [R1+0x88] ;  /* 0x0000880001a87983 */ /* 0x000ee20000300800 */
[----:B------:R-:W-:Y:S01]  /*18940*/  FMUL.FTZ R60, R3, R196 ;  /* 0x000000c4033c7220 */ /* 0x000fe20000410000 */
[----:B--2---:R-:W-:Y:S07]  /*18950*/  F2FP.F16.F32.PACK_AB R86, R241, R206 ;  /* 0x000000cef156723e */ /* 0x004fee00000000ff */
[C---:B------:R-:W-:Y:S04]  /*18960*/  HMMA.16816.F32 R8, R84.reuse, R24, R8 ;  /* 0x000000185408723c */ /* 0x040fe80000001808 */
[----:B------:R-:W-:Y:S01]  /*18970*/  FFMA.FTZ R24, R30, UR4, -R74 ;  /* 0x000000041e187c23 */ /* 0x000fe2000801084a */
[C---:B------:R-:W-:Y:S01]  /*18980*/  FMUL.FTZ R25, R3.reuse, R177 ;  /* 0x000000b103197220 */ /* 0x040fe20000410000 */
[----:B------:R-:W-:Y:S02]  /*18990*/  IMAD.MOV.U32 R177, RZ, RZ, R99 ;  /* 0x000000ffffb17224 */ /* 0x000fe400078e0063 */
[C---:B------:R-:W-:Y:S01]  /*189a0*/  FMUL.FTZ R30, R0.reuse, R182 ;  /* 0x000000b6001e7220 */ /* 0x040fe20000410000 */
[-C--:B------:R-:W-:Y:S01]  /*189b0*/  HMMA.16816.F32 R12, R84, R26.reuse, R12 ;  /* 0x0000001a540c723c */ /* 0x080fe2000000180c */
[----:B------:R2:W1:Y:S02]  /*189c0*/  MUFU.EX2 R230, R24 ;  /* 0x0000001800e67308 */ /* 0x0004640000000800 */
[----:B------:R-:W-:Y:S02]  /*189d0*/  IMAD.MOV.U32 R155, RZ, RZ, R177 ;  /* 0x000000ffff9b7224 */ /* 0x000fe400078e00b1 */
[----:B------:R-:W-:Y:S03]  /*189e0*/  IMAD.MOV.U32 R182, RZ, RZ, R170 ;  /* 0x000000ffffb67224 */ /* 0x000fe600078e00aa */
[C---:B------:R-:W-:Y:S04]  /*189f0*/  HMMA.16816.F32 R16, R76.reuse, R26, R16 ;  /* 0x0000001a4c10723c */ /* 0x040fe80000001810 */
[C---:B------:R-:W-:Y:S01]  /*18a00*/  FMUL.FTZ R26, R0.reuse, R178 ;  /* 0x000000b2001a7220 */ /* 0x040fe20000410000 */
[C---:B------:R-:W-:Y:S01]  /*18a10*/  FMUL.FTZ R27, R0.reuse, R179 ;  /* 0x000000b3001b7220 */ /* 0x040fe20000410000 */
[----:B------:R-:W-:Y:S02]  /*18a20*/  IMAD.MOV.U32 R183, RZ, RZ, R182 ;  /* 0x000000ffffb77224 */ /* 0x000fe400078e00b6 */
[-C--:B------:R-:W-:Y:S03]  /*18a30*/  HMMA.16816.F32 R20, R76, R40.reuse, R20 ;  /* 0x000000284c14723c */ /* 0x080fe60000001814 */
[C---:B--2---:R-:W-:Y:S01]  /*18a40*/  FMUL.FTZ R24, R3.reuse, R176 ;  /* 0x000000b003187220 */ /* 0x044fe20000410000 */
[----:B------:R-:W-:Y:S02]  /*18a50*/  IMAD.MOV.U32 R182, RZ, RZ, R180 ;  /* 0x000000ffffb67224 */ /* 0x000fe400078e00b4 */
[----:B------:R-:W-:Y:S02]  /*18a60*/  IMAD.MOV.U32 R176, RZ, RZ, R228 ;  /* 0x000000ffffb07224 */ /* 0x000fe400078e00e4 */
[----:B------:R-:W-:Y:S02]  /*18a70*/  IMAD.MOV.U32 R228, RZ, RZ, R252 ;  /* 0x000000ffffe47224 */ /* 0x000fe400078e00fc */
[C---:B------:R-:W-:Y:S04]  /*18a80*/  HMMA.16816.F32 R24, R84.reuse, R40, R24 ;  /* 0x000000285418723c */ /* 0x040fe80000001818 */
[C---:B------:R-:W-:Y:S01]  /*18a90*/  FMUL.FTZ R40, R3.reuse, R184 ;  /* 0x000000b803287220 */ /* 0x040fe20000410000 */
[----:B------:R-:W-:Y:S02]  /*18aa0*/  IMAD.MOV.U32 R184, RZ, RZ, R182 ;  /* 0x000000ffffb87224 */ /* 0x000fe400078e00b6 */
[C---:B------:R-:W-:Y:S01]  /*18ab0*/  FMUL.FTZ R41, R3.reuse, R185 ;  /* 0x000000b903297220 */ /* 0x040fe20000410000 */
[----:B------:R-:W-:Y:S01]  /*18ac0*/  IMAD.MOV.U32 R179, RZ, RZ, R173 ;  /* 0x000000ffffb37224 */ /* 0x000fe200078e00ad */
[-C--:B------:R-:W-:Y:S03]  /*18ad0*/  HMMA.16816.F32 R28, R84, R42.reuse, R28 ;  /* 0x0000002a541c723c */ /* 0x080fe6000000181c */
[----:B------:R-:W-:Y:S02]  /*18ae0*/  IMAD.MOV.U32 R180, RZ, RZ, R179 ;  /* 0x000000ffffb47224 */ /* 0x000fe400078e00b3 */
[----:B------:R-:W-:Y:S02]  /*18af0*/  IMAD.MOV.U32 R159, RZ, RZ, R183 ;  /* 0x000000ffff9f7224 */ /* 0x000fe400078e00b7 */
[----:B------:R-:W-:Y:S01]  /*18b00*/  IMAD.MOV.U32 R191, RZ, RZ, R180 ;  /* 0x000000ffffbf7224 */ /* 0x000fe200078e00b4 */
[C---:B------:R-:W-:Y:S04]  /*18b10*/  HMMA.16816.F32 R32, R76.reuse, R42, R32 ;  /* 0x0000002a4c20723c */ /* 0x040fe80000001820 */
[C---:B------:R-:W-:Y:S01]  /*18b20*/  FMUL.FTZ R42, R0.reuse, R186 ;  /* 0x000000ba002a7220 */ /* 0x040fe20000410000 */
[C---:B------:R-:W-:Y:S01]  /*18b30*/  FMUL.FTZ R43, R0.reuse, R187 ;  /* 0x000000bb002b7220 */ /* 0x040fe20000410000 */
[----:B------:R-:W-:Y:S02]  /*18b40*/  IMAD.MOV.U32 R188, RZ, RZ, R228 ;  /* 0x000000ffffbc7224 */ /* 0x000fe400078e00e4 */
[-C--:B----4-:R-:W-:Y:S03]  /*18b50*/  HMMA.16816.F32 R36, R76, R56.reuse, R36 ;  /* 0x000000384c24723c */ /* 0x090fe60000001824 */
[----:B------:R-:W-:Y:S02]  /*18b60*/  IMAD.MOV.U32 R186, RZ, RZ, R218 ;  /* 0x000000ffffba7224 */ /* 0x000fe400078e00da */
[C---:B---3--:R-:W-:Y:S01]  /*18b70*/  FMUL.FTZ R63, R0.reuse, R199 ;  /* 0x000000c7003f7220 */ /* 0x048fe20000410000 */
[----:B-1----:R-:W-:Y:S01]  /*18b80*/  IMAD.MOV.U32 R185, RZ, RZ, R230 ;  /* 0x000000ffffb97224 */ /* 0x002fe200078e00e6 */
[----:B------:R1:W-:Y:S01]  /*18b90*/  MUFU.EX2 R199, R100 ;  /* 0x0000006400c77308 */ /* 0x0003e20000000800 */
[----:B------:R-:W-:Y:S01]  /*18ba0*/  IMAD.MOV.U32 R230, RZ, RZ, R62 ;  /* 0x000000ffffe67224 */ /* 0x000fe200078e003e */
[C---:B------:R-:W-:Y:S04]  /*18bb0*/  HMMA.16816.F32 R40, R84.reuse, R56, R40 ;  /* 0x000000385428723c */ /* 0x040fe80000001828 */
[C---:B------:R-:W-:Y:S01]  /*18bc0*/  FMUL.FTZ R56, R3.reuse, R192 ;  /* 0x000000c003387220 */ /* 0x040fe20000410000 */
[C---:B------:R-:W-:Y:S01]  /*18bd0*/  FMUL.FTZ R57, R3.reuse, R193 ;  /* 0x000000c103397220 */ /* 0x040fe20000410000 */
[C---:B------:R-:W-:Y:S01]  /*18be0*/  FMUL.FTZ R62, R0.reuse, R198 ;  /* 0x000000c6003e7220 */ /* 0x040fe20000410000 */
[----:B------:R-:W-:Y:S01]  /*18bf0*/  IMAD.MOV.U32 R193, RZ, RZ, R61 ;  /* 0x000000ffffc17224 */ /* 0x000fe200078e003d */
[-C--:B------:R-:W-:Y:S01]  /*18c00*/  HMMA.16816.F32 R44, R84, R58.reuse, R44 ;  /* 0x0000003a542c723c */ /* 0x080fe2000000182c */
[----:B------:R-:W-:Y:S02]  /*18c10*/  MUFU.EX2 R188, R188 ;  /* 0x000000bc00bc7308 */ /* 0x000fe40000000800 */
[----:B------:R-:W-:Y:S01]  /*18c20*/  FMUL.FTZ R61, R3, R197 ;  /* 0x000000c5033d7220 */ /* 0x000fe20000410000 */
[----:B------:R-:W-:Y:S02]  /*18c30*/  IMAD.MOV.U32 R192, RZ, RZ, R225 ;  /* 0x000000ffffc07224 */ /* 0x000fe400078e00e1 */
[----:B------:R-:W-:Y:S02]  /*18c40*/  IMAD.MOV.U32 R225, RZ, RZ, R66 ;  /* 0x000000ffffe17224 */ /* 0x000fe400078e0042 */
[----:B------:R-:W-:Y:S01]  /*18c50*/  FFMA.FTZ R66, R101, UR4, -R75 ;  /* 0x0000000465427c23 */ /* 0x000fe2000801084b */
[C---:B------:R-:W-:Y:S03]  /*18c60*/  HMMA.16816.F32 R48, R76.reuse, R58, R48 ;  /* 0x0000003a4c30723c */ /* 0x040fe60000001830 */
[----:B------:R2:W3:Y:S01]  /*18c70*/  MUFU.EX2 R238, R66 ;  /* 0x0000004200ee7308 */ /* 0x0004e20000000800 */
[C---:B------:R-:W-:Y:S01]  /*18c80*/  FMUL.FTZ R58, R0.reuse, R194 ;  /* 0x000000c2003a7220 */ /* 0x040fe20000410000 */
[----:B------:R-:W-:Y:S01]  /*18c90*/  FMUL.FTZ R59, R0, R195 ;  /* 0x000000c3003b7220 */ /* 0x000fe20000410000 */
[----:B------:R-:W-:Y:S02]  /*18ca0*/  IMAD.MOV.U32 R181, RZ, RZ, R225 ;  /* 0x000000ffffb57224 */ /* 0x000fe400078e00e1 */
[----:B-1----:R-:W-:Y:S01]  /*18cb0*/  FFMA.FTZ R100, R127, UR4, -R74 ;  /* 0x000000047f647c23 */ /* 0x002fe2000801084a */
[-C--:B------:R-:W-:Y:S03]  /*18cc0*/  HMMA.16816.F32 R52, R76, R88.reuse, R52 ;  /* 0x000000584c34723c */ /* 0x080fe60000001834 */
[----:B------:R-:W-:Y:S01]  /*18cd0*/  IMAD.MOV.U32 R225, RZ, RZ, R98 ;  /* 0x000000ffffe17224 */ /* 0x000fe200078e0062 */
[----:B------:R-:W-:Y:S01]  /*18ce0*/  MUFU.EX2 R170, R100 ;  /* 0x0000006400aa7308 */ /* 0x000fe20000000800 */
[----:B------:R-:W1:Y:S01]  /*18cf0*/  LDSM.16.MT88.4 R96, [R140+0x8800] ;  /* 0x008800008c60783b */ /* 0x000e620000004200 */
[----:B------:R-:W-:Y:S02]  /*18d00*/  IMAD.MOV.U32 R178, RZ, RZ, R230 ;  /* 0x000000ffffb27224 */ /* 0x000fe400078e00e6 */
[C---:B------:R-:W-:Y:S04]  /*18d10*/  HMMA.16816.F32 R56, R84.reuse, R88, R56 ;  /* 0x000000585438723c */ /* 0x040fe80000001838 */
[----:B--2---:R-:W-:Y:S01]  /*18d20*/  FMUL.FTZ R66, R2, R150 ;  /* 0x0000009602427220 */ /* 0x004fe20000410000 */
[----:B------:R-:W-:Y:S02]  /*18d30*/  IMAD.MOV.U32 R230, RZ, RZ, R67 ;  /* 0x000000ffffe67224 */ /* 0x000fe400078e0043 */
[----:B------:R-:W-:Y:S01]  /*18d40*/  IMAD.MOV.U32 R194, RZ, RZ, R225 ;  /* 0x000000ffffc27224 */ /* 0x000fe200078e00e1 */
[-C--:B------:R-:W-:Y:S03]  /*18d50*/  HMMA.16816.F32 R60, R84, R90.reuse, R60 ;  /* 0x0000005a543c723c */ /* 0x080fe6000000183c */
[----:B------:R-:W-:Y:S01]  /*18d60*/  FFMA.FTZ R84, R112, UR4, -R74 ;  /* 0x0000000470547c23 */ /* 0x000fe2000801084a */
[----:B------:R-:W-:Y:S02]  /*18d70*/  IMAD.MOV.U32 R112, RZ, RZ, R163 ;  /* 0x000000ffff707224 */ /* 0x000fe400078e00a3 */
[----:B------:R-:W-:Y:S01]  /*18d80*/  FMUL.FTZ R67, R2, R151 ;  /* 0x0000009702437220 */ /* 0x000fe20000410000 */
[----:B------:R-:W-:Y:S01]  /*18d90*/  IMAD.MOV.U32 R163, RZ, RZ, R162 ;  /* 0x000000ffffa37224 */ /* 0x000fe200078e00a2 */
[----:B------:R2:W4:Y:S01]  /*18da0*/  MUFU.EX2 R198, R84 ;  /* 0x0000005400c67308 */ /* 0x0005220000000800 */
[----:B------:R-:W4:Y:S01]  /*18db0*/  LDL.LU R162, [R1+0x8c] ;  /* 0x00008c0001a27983 */ /* 0x000f220000300800 */
[----:B------:R-:W-:Y:S01]  /*18dc0*/  F2FP.F16.F32.PACK_AB R86, R192, R112 ;  /* 0x00000070c056723e */ /* 0x000fe200000000ff */
[----:B------:R-:W-:Y:S01]  /*18dd0*/  IMAD.MOV.U32 R187, RZ, RZ, R230 ;  /* 0x000000ffffbb7224 */ /* 0x000fe200078e00e6 */
[----:B------:R-:W-:Y:S01]  /*18de0*/  F2FP.F16.F32.PACK_AB R85, R174, R185 ;  /* 0x000000b9ae55723e */ /* 0x000fe200000000ff */
[----:B------:R-:W-:Y:S01]  /*18df0*/  HMMA.16816.F32 R64, R76, R90, R64 ;  /* 0x0000005a4c40723c */ /* 0x000fe20000001840 */
[----:B------:R-:W4:Y:S03]  /*18e00*/  LDL.LU R252, [R1+0x90] ;  /* 0x0000900001fc7983 */ /* 0x000f260000300800 */
[----:B------:R-:W-:Y:S01]  /*18e10*/  F2FP.F16.F32.PACK_AB R77, R166, R146 ;  /* 0x00000092a64d723e */ /* 0x000fe200000000ff */
[----:B------:R-:W4:Y:S01]  /*18e20*/  LDL.LU R177, [R1+0x98] ;  /* 0x0000980001b17983 */ /* 0x000f220000300800 */
[----:B------:R-:W-:Y:S01]  /*18e30*/  F2FP.F16.F32.PACK_AB R78, R138, R147 ;  /* 0x000000938a4e723e */ /* 0x000fe200000000ff */
[----:B------:R-:W-:Y:S01]  /*18e40*/  IMAD.MOV.U32 R179, RZ, RZ, R163 ;  /* 0x000000ffffb37224 */ /* 0x000fe200078e00a3 */
[----:B---3--:R-:W-:Y:S01]  /*18e50*/  F2FP.F16.F32.PACK_AB R79, R238, R143 ;  /* 0x0000008fee4f723e */ /* 0x008fe200000000ff */
[----:B------:R-:W3:Y:S01]  /*18e60*/  LDL.LU R182, [R1+0x9c] ;  /* 0x00009c0001b67983 */ /* 0x000ee20000300800 */
[----:B------:R-:W-:Y:S01]  /*18e70*/  F2FP.F16.F32.PACK_AB R76, R172, R169 ;  /* 0x000000a9ac4c723e */ /* 0x000fe200000000ff */
[----:B------:R-:W-:Y:S01]  /*18e80*/  MUFU.EX2 R167, R167 ;  /* 0x000000a700a77308 */ /* 0x000fe20000000800 */
[----:B--2---:R-:W-:Y:S01]  /*18e90*/  FFMA.FTZ R84, R113, UR4, -R73 ;  /* 0x0000000471547c23 */ /* 0x004fe20008010849 */
[----:B------:R-:W2:Y:S01]  /*18ea0*/  LDL.LU R180, [R1+0xa0] ;  /* 0x0000a00001b47983 */ /* 0x000ea20000300800 */
[----:B----4-:R-:W-:Y:S01]  /*18eb0*/  F2FP.F16.F32.PACK_AB R87, R198, R175 ;  /* 0x000000afc657723e */ /* 0x010fe200000000ff */
[----:B------:R-:W-:Y:S01]  /*18ec0*/  FFMA.FTZ R100, R128, UR4, -R74 ;  /* 0x0000000480647c23 */ /* 0x000fe2000801084a */
[----:B------:R-:W-:Y:S01]  /*18ed0*/  IMAD.MOV.U32 R195, RZ, RZ, R194 ;  /* 0x000000ffffc37224 */ /* 0x000fe200078e00c2 */
[-C--:B------:R-:W-:Y:S01]  /*18ee0*/  HMMA.16816.F32 R4, R76, R92.reuse, R4 ;  /* 0x0000005c4c04723c */ /* 0x080fe20000001804 */
[----:B------:R-:W4:Y:S03]  /*18ef0*/  LDL.LU R216, [R1+0xa4] ;  /* 0x0000a40001d87983 */ /* 0x000f260000300800 */
[----:B------:R1:W-:Y:S01]  /*18f00*/  MUFU.EX2 R196, R84 ;  /* 0x0000005400c47308 */ /* 0x0003e20000000800 */
[----:B------:R-:W-:Y:S01]  /*18f10*/  IMAD.MOV.U32 R154, RZ, RZ, R178 ;  /* 0x000000ffff9a7224 */ /* 0x000fe200078e00b2 */
[----:B------:R-:W1:Y:S01]  /*18f20*/  LDSM.16.MT88.4 R88, [R136+0x800] ;  /* 0x000800008858783b */ /* 0x000e620000004200 */
[----:B------:R-:W-:Y:S02]  /*18f30*/  IMAD.MOV.U32 R139, RZ, RZ, R179 ;  /* 0x000000ffff8b7224 */ /* 0x000fe400078e00b3 */
[----:B------:R-:W-:Y:S05]  /*18f40*/  IMAD.MOV.U32 R194, RZ, RZ, R191 ;  /* 0x000000ffffc27224 */ /* 0x000fea00078e00bf */
[----:B------:R-:W-:Y:S01]  /*18f50*/  MUFU.EX2 R168, R168 ;  /* 0x000000a800a87308 */ /* 0x000fe20000000800 */
[----:B------:R-:W-:Y:S02]  /*18f60*/  IMAD.MOV.U32 R191, RZ, RZ, R159 ;  /* 0x000000ffffbf7224 */ /* 0x000fe400078e009f */
[----:B------:R-:W-:Y:S02]  /*18f70*/  IMAD.MOV.U32 R159, RZ, RZ, R142 ;  /* 0x000000ffff9f7224 */ /* 0x000fe400078e008e */
[----:B------:R-:W-:Y:S02]  /*18f80*/  IMAD.MOV.U32 R142, RZ, RZ, R176 ;  /* 0x000000ffff8e7224 */ /* 0x000fe400078e00b0 */
[----:B------:R-:W-:Y:S03]  /*18f90*/  IMAD.MOV.U32 R128, RZ, RZ, R185 ;  /* 0x000000ffff807224 */ /* 0x000fe600078e00b9 */
[----:B------:R1:W-:Y:S02]  /*18fa0*/  MUFU.EX2 R171, R100 ;  /* 0x0000006400ab7308 */ /* 0x0003e40000000800 */
[----:B-1----:R-:W-:Y:S01]  /*18fb0*/  F2FP.F16.F32.PACK_AB R84, R193, R131 ;  /* 0x00000083c154723e */ /* 0x002fe200000000ff */
[----:B------:R-:W-:Y:S02]  /*18fc0*/  IMAD.MOV.U32 R185, RZ, RZ, R210 ;  /* 0x000000ffffb97224 */ /* 0x000fe400078e00d2 */
[----:B------:R-:W-:Y:S02]  /*18fd0*/  IMAD.MOV.U32 R127, RZ, RZ, R190 ;  /* 0x000000ffff7f7224 */ /* 0x000fe400078e00be */
[----:B------:R-:W-:Y:S02]  /*18fe0*/  IMAD.MOV.U32 R190, RZ, RZ, R111 ;  /* 0x000000ffffbe7224 */ /* 0x000fe400078e006f */
[C---:B------:R-:W-:Y:S04]  /*18ff0*/  HMMA.16816.F32 R8, R84.reuse, R92, R8 ;  /* 0x0000005c5408723c */ /* 0x040fe80000001808 */
[--C-:B------:R-:W-:Y:S01]  /*19000*/  FFMA.FTZ R92, R117, UR4, -R73.reuse ;  /* 0x00000004755c7c23 */ /* 0x100fe20008010849 */
[----:B------:R-:W-:Y:S02]  /*19010*/  IMAD.MOV.U32 R111, RZ, RZ, R212 ;  /* 0x000000ffff6f7224 */ /* 0x000fe400078e00d4 */
[----:B------:R-:W-:Y:S01]  /*19020*/  IMAD.MOV.U32 R116, RZ, RZ, R194 ;  /* 0x000000ffff747224 */ /* 0x000fe200078e00c2 */
[-C--:B------:R-:W-:Y:S01]  /*19030*/  HMMA.16816.F32 R12, R84, R94.reuse, R12 ;  /* 0x0000005e540c723c */ /* 0x080fe2000000180c */
[----:B------:R1:W-:Y:S02]  /*19040*/  MUFU.EX2 R197, R92 ;  /* 0x0000005c00c57308 */ /* 0x0003e40000000800 */
[----:B------:R-:W-:Y:S02]  /*19050*/  IMAD.MOV.U32 R194, RZ, RZ, R142 ;  /* 0x000000ffffc27224 */ /* 0x000fe400078e008e */
[--C-:B------:R-:W-:Y:S01]  /*19060*/  FFMA.FTZ R100, R153, UR4, -R73.reuse ;  /* 0x0000000499647c23 */ /* 0x100fe20008010849 */
[----:B------:R-:W-:Y:S02]  /*19070*/  IMAD.MOV.U32 R142, RZ, RZ, R206 ;  /* 0x000000ffff8e7224 */ /* 0x000fe400078e00ce */
[C---:B------:R-:W-:Y:S03]  /*19080*/  HMMA.16816.F32 R16, R76.reuse, R94, R16 ;  /* 0x0000005e4c10723c */ /* 0x040fe60000001810 */
[----:B------:R1:W-:Y:S05]  /*19090*/  MUFU.EX2 R229, R100 ;  /* 0x0000006400e57308 */ /* 0x0003ea0000000800 */
[-C--:B------:R-:W-:Y:S03]  /*190a0*/  HMMA.16816.F32 R20, R76, R96.reuse, R20 ;  /* 0x000000604c14723c */ /* 0x080fe60000001814 */
[----:B-1----:R-:W-:Y:S01]  /*190b0*/  FFMA.FTZ R92, R126, UR4, -R73 ;  /* 0x000000047e5c7c23 */ /* 0x002fe20008010849 */
[----:B------:R-:W-:Y:S03]  /*190c0*/  IMAD.MOV.U32 R126, RZ, RZ, R191 ;  /* 0x000000ffff7e7224 */ /* 0x000fe600078e00bf */
[----:B------:R1:W1:Y:S01]  /*190d0*/  MUFU.EX2 R101, R92 ;  /* 0x0000005c00657308 */ /* 0x0002620000000800 */
[C---:B------:R-:W-:Y:S04]  /*190e0*/  HMMA.16816.F32 R24, R84.reuse, R96, R24 ;  /* 0x000000605418723c */ /* 0x040fe80000001818 */
[--C-:B------:R-:W-:Y:S01]  /*190f0*/  FFMA.FTZ R96, R129, UR4, -R74.reuse ;  /* 0x0000000481607c23 */ /* 0x100fe2000801084a */
[----:B------:R-:W-:Y:S03]  /*19100*/  FFMA.FTZ R100, R160, UR4, -R74 ;  /* 0x00000004a0647c23 */ /* 0x000fe6000801084a */
[-C--:B------:R-:W-:Y:S01]  /*19110*/  HMMA.16816.F32 R28, R84, R98.reuse, R28 ;  /* 0x00000062541c723c */ /* 0x080fe2000000181c */
[----:B------:R1:W-:Y:S07]  /*19120*/  MUFU.EX2 R173, R96 ;  /* 0x0000006000ad7308 */ /* 0x0003ee0000000800 */
[C---:B------:R-:W-:Y:S01]  /*19130*/  HMMA.16816.F32 R32, R76.reuse, R98, R32 ;  /* 0x000000624c20723c */ /* 0x040fe20000001820 */
[----:B-1----:R-:W1:Y:S02]  /*19140*/  LDSM.16.MT88.4 R92, [R81+0x800] ;  /* 0x00080000515c783b */ /* 0x002e640000004200 */
[----:B------:R1:W-:Y:S05]  /*19150*/  MUFU.EX2 R178, R100 ;  /* 0x0000006400b27308 */ /* 0x0003ea0000000800 */
[-C--:B------:R-:W-:Y:S03]  /*19160*/  HMMA.16816.F32 R36, R76, R88.reuse, R36 ;  /* 0x000000584c24723c */ /* 0x080fe60000001824 */
[----:B------:R-:W-:Y:S01]  /*19170*/  FFMA.FTZ R96, R137, UR4, -R75 ;  /* 0x0000000489607c23 */ /* 0x000fe2000801084b */
[----:B------:R-:W-:Y:S02]  /*19180*/  IMAD.MOV.U32 R137, RZ, RZ, R159 ;  /* 0x000000ffff897224 */ /* 0x000fe400078e009f */
[----:B------:R-:W3:Y:S01]  /*19190*/  LDL.LU R159, [R1+0xb4] ;  /* 0x0000b400019f7983 */ /* 0x000ee20000300800 */
[----:B------:R1:W-:Y:S01]  /*191a0*/  MUFU.EX2 R151, R96 ;  /* 0x0000006000977308 */ /* 0x0003e20000000800 */
[C---:B------:R-:W-:Y:S04]  /*191b0*/  HMMA.16816.F32 R40, R84.reuse, R88, R40 ;  /* 0x000000585428723c */ /* 0x040fe80000001828 */
[----:B------:R-:W-:Y:S01]  /*191c0*/  FFMA.FTZ R88, R141, UR4, -R75 ;  /* 0x000000048d587c23 */ /* 0x000fe2000801084b */
[----:B------:R-:W-:Y:S02]  /*191d0*/  IMAD.MOV.U32 R141, RZ, RZ, R128 ;  /* 0x000000ffff8d7224 */ /* 0x000fe400078e0080 */
[----:B-1----:R-:W-:Y:S01]  /*191e0*/  FFMA.FTZ R100, R161, UR4, -R74 ;  /* 0x00000004a1647c23 */ /* 0x002fe2000801084a */
[----:B------:R-:W-:Y:S01]  /*191f0*/  IMAD.MOV.U32 R128, RZ, RZ, R126 ;  /* 0x000000ffff807224 */ /* 0x000fe200078e007e */
[-C--:B------:R-:W-:Y:S01]  /*19200*/  HMMA.16816.F32 R44, R84, R90.reuse, R44 ;  /* 0x0000005a542c723c */ /* 0x080fe2000000182c */
[----:B------:R1:W1:Y:S02]  /*19210*/  MUFU.EX2 R150, R88 ;  /* 0x0000005800967308 */ /* 0x0002640000000800 */
[----:B------:R-:W-:Y:S02]  /*19220*/  IMAD.MOV.U32 R161, RZ, RZ, R141 ;  /* 0x000000ffffa17224 */ /* 0x000fe400078e008d */
[----:B------:R-:W-:Y:S01]  /*19230*/  FFMA.FTZ R141, R124, UR4, -R73 ;  /* 0x000000047c8d7c23 */ /* 0x000fe20008010849 */
[----:B------:R-:W-:Y:S01]  /*19240*/  FFMA.FTZ R124, R123, UR4, -R74 ;  /* 0x000000047b7c7c23 */ /* 0x000fe2000801084a */
[----:B------:R-:W-:Y:S01]  /*19250*/  IMAD.MOV.U32 R126, RZ, RZ, R116 ;  /* 0x000000ffff7e7224 */ /* 0x000fe200078e0074 */
[C---:B------:R-:W-:Y:S03]  /*19260*/  HMMA.16816.F32 R48, R76.reuse, R90, R48 ;  /* 0x0000005a4c30723c */ /* 0x040fe60000001830 */
[----:B------:R1:W-:Y:S01]  /*19270*/  MUFU.EX2 R218, R100 ;  /* 0x0000006400da7308 */ /* 0x0003e20000000800 */
[----:B------:R-:W-:Y:S01]  /*19280*/  FFMA.FTZ R96, R145, UR4, -R75 ;  /* 0x0000000491607c23 */ /* 0x000fe2000801084b */
[----:B------:R-:W-:Y:S02]  /*19290*/  IMAD.MOV.U32 R116, RZ, RZ, R189 ;  /* 0x000000ffff747224 */ /* 0x000fe400078e00bd */
[----:B------:R-:W-:Y:S01]  /*192a0*/  IMAD.MOV.U32 R189, RZ, RZ, R187 ;  /* 0x000000ffffbd7224 */ /* 0x000fe200078e00bb */
[-C--:B------:R-:W-:Y:S01]  /*192b0*/  HMMA.16816.F32 R52, R76, R92.reuse, R52 ;  /* 0x0000005c4c34723c */ /* 0x080fe20000001834 */
[----:B-1----:R-:W1:Y:S04]  /*192c0*/  LDSM.16.MT88.4 R88, [R144+0x9000] ;  /* 0x009000009058783b */ /* 0x002e680000004200 */
[----:B------:R-:W-:Y:S01]  /*192d0*/  MUFU.EX2 R187, R80 ;  /* 0x0000005000bb7308 */ /* 0x000fe20000000800 */
[----:B------:R-:W-:Y:S02]  /*192e0*/  IMAD.MOV.U32 R153, RZ, RZ, R128 ;  /* 0x000000ffff997224 */ /* 0x000fe400078e0080 */
[----:B------:R-:W-:Y:S02]  /*192f0*/  IMAD.MOV.U32 R160, RZ, RZ, R126 ;  /* 0x000000ffffa07224 */ /* 0x000fe400078e007e */
[----:B------:R-:W-:Y:S01]  /*19300*/  IMAD.MOV.U32 R126, RZ, RZ, R116 ;  /* 0x000000ffff7e7224 */ /* 0x000fe200078e0074 */
[C---:B------:R-:W-:Y:S04]  /*19310*/  HMMA.16816.F32 R56, R84.reuse, R92, R56 ;  /* 0x0000005c5438723c */ /* 0x040fe80000001838 */
[----:B------:R-:W-:Y:S01]  /*19320*/  MUFU.EX2 R189, R189 ;  /* 0x000000bd00bd7308 */ /* 0x000fe20000000800 */
[----:B------:R-:W-:Y:S01]  /*19330*/  FFMA.FTZ R92, R148, UR4, -R75 ;  /* 0x00000004945c7c23 */ /* 0x000fe2000801084b */
[----:B------:R-:W-:Y:S02]  /*19340*/  IMAD.MOV.U32 R116, RZ, RZ, R138 ;  /* 0x000000ffff747224 */ /* 0x000fe400078e008a */
[----:B------:R-:W-:Y:S01]  /*19350*/  FFMA.FTZ R138, R120, UR4, -R73 ;  /* 0x00000004788a7c23 */ /* 0x000fe20008010849 */
[--C-:B------:R-:W-:Y:S01]  /*19360*/  FFMA.FTZ R100, R211, UR4, -R74.reuse ;  /* 0x00000004d3647c23 */ /* 0x100fe2000801084a */
[-C--:B------:R-:W-:Y:S04]  /*19370*/  HMMA.16816.F32 R60, R84, R94.reuse, R60 ;  /* 0x0000005e543c723c */ /* 0x080fe8000000183c */
[----:B------:R-:W-:Y:S01]  /*19380*/  MUFU.EX2 R153, R153 ;  /* 0x0000009900997308 */ /* 0x000fe20000000800 */
[----:B------:R-:W-:Y:S01]  /*19390*/  FFMA.FTZ R84, R149, UR4, -R74 ;  /* 0x0000000495547c23 */ /* 0x000fe2000801084a */
[----:B------:R-:W-:Y:S01]  /*193a0*/  IMAD.MOV.U32 R149, RZ, RZ, R101 ;  /* 0x000000ffff957224 */ /* 0x000fe200078e0065 */
[----:B------:R-:W-:Y:S01]  /*193b0*/  F2FP.F16.F32.PACK_AB R85, R171, R170 ;  /* 0x000000aaab55723e */ /* 0x000fe200000000ff */
[----:B------:R-:W-:Y:S01]  /*193c0*/  IMAD.MOV.U32 R101, RZ, RZ, R155 ;  /* 0x000000ffff657224 */ /* 0x000fe200078e009b */
[----:B------:R-:W-:Y:S05]  /*193d0*/  HMMA.16816.F32 R64, R76, R94, R64 ;  /* 0x0000005e4c40723c */ /* 0x000fea0000001840 */
[----:B------:R1:W1:Y:S01]  /*193e0*/  MUFU.EX2 R230, R84 ;  /* 0x0000005400e67308 */ /* 0x0002620000000800 */
[----:B------:R-:W-:Y:S01]  /*193f0*/  IMAD.MOV.U32 R155, RZ, RZ, R154 ;  /* 0x000000ffff9b7224 */ /* 0x000fe200078e009a */
[----:B------:R-:W-:Y:S01]  /*19400*/  F2FP.F16.F32.PACK_AB R76, R168, R167 ;  /* 0x000000a7a84c723e */ /* 0x000fe200000000ff */
[----:B------:R-:W-:Y:S01]  /*19410*/  IMAD.MOV.U32 R154, RZ, RZ, R139 ;  /* 0x000000ffff9a7224 */ /* 0x000fe200078e008b */
[----:B------:R-:W-:Y:S01]  /*19420*/  F2FP.F16.F32.PACK_AB R77, R150, R151 ;  /* 0x00000097964d723e */ /* 0x000fe200000000ff */
[----:B------:R-:W-:Y:S01]  /*19430*/  IMAD.MOV.U32 R139, RZ, RZ, R184 ;  /* 0x000000ffff8b7224 */ /* 0x000fe200078e00b8 */
[----:B------:R-:W-:Y:S01]  /*19440*/  F2FP.F16.F32.PACK_AB R86, R149, R197 ;  /* 0x000000c59556723e */ /* 0x000fe200000000ff */
[----:B------:R-:W-:Y:S03]  /*19450*/  IMAD.MOV.U32 R184, RZ, RZ, R158 ;  /* 0x000000ffffb87224 */ /* 0x000fe600078e009e */
[----:B------:R-:W-:Y:S01]  /*19460*/  MUFU.EX2 R155, R155 ;  /* 0x0000009b009b7308 */ /* 0x000fe20000000800 */
[----:B------:R-:W-:Y:S02]  /*19470*/  IMAD.MOV.U32 R158, RZ, RZ, R181 ;  /* 0x000000ffff9e7224 */ /* 0x000fe400078e00b5 */
[----:B------:R-:W-:Y:S02]  /*19480*/  IMAD.MOV.U32 R117, RZ, RZ, R139 ;  /* 0x000000ffff757224 */ /* 0x000fe400078e008b */
[----:B------:R-:W-:Y:S02]  /*19490*/  IMAD.MOV.U32 R191, RZ, RZ, R158 ;  /* 0x000000ffffbf7224 */ /* 0x000fe400078e009e */
[----:B------:R-:W3:Y:S01]  /*194a0*/  LDL.LU R158, [R1+0xb8] ;  /* 0x0000b800019e7983 */ /* 0x000ee20000300800 */
[----:B-1----:R-:W-:Y:S01]  /*194b0*/  FFMA.FTZ R84, R152, UR4, -R73 ;  /* 0x0000000498547c23 */ /* 0x002fe20008010849 */
[----:B------:R-:W-:Y:S01]  /*194c0*/  F2FP.F16.F32.PACK_AB R87, R230, R173 ;  /* 0x000000ade657723e */ /* 0x000fe200000000ff */
[----:B------:R-:W-:Y:S01]  /*194d0*/  IMAD.MOV.U32 R139, RZ, RZ, R213 ;  /* 0x000000ffff8b7224 */ /* 0x000fe200078e00d5 */
[----:B------:R-:W3:Y:S01]  /*194e0*/  LDL.LU R80, [R1+0x110] ;  /* 0x0001100001507983 */ /* 0x000ee20000300800 */
[----:B------:R1:W-:Y:S01]  /*194f0*/  MUFU.EX2 R179, R84 ;  /* 0x0000005400b37308 */ /* 0x0003e20000000800 */
[----:B------:R-:W-:Y:S02]  /*19500*/  IMAD.MOV.U32 R129, RZ, RZ, R184 ;  /* 0x000000ffff817224 */ /* 0x000fe400078e00b8 */
[----:B------:R-:W-:Y:S02]  /*19510*/  IMAD.MOV.U32 R184, RZ, RZ, R207 ;  /* 0x000000ffffb87224 */ /* 0x000fe400078e00cf */
[----:B------:R-:W-:Y:S02]  /*19520*/  IMAD.MOV.U32 R145, RZ, RZ, R129 ;  /* 0x000000ffff917224 */ /* 0x000fe400078e0081 */
[----:B------:R-:W-:Y:S02]  /*19530*/  IMAD.MOV.U32 R129, RZ, RZ, R127 ;  /* 0x000000ffff817224 */ /* 0x000fe400078e007f */
[----:B------:R-:W-:Y:S02]  /*19540*/  IMAD.MOV.U32 R127, RZ, RZ, R117 ;  /* 0x000000ffff7f7224 */ /* 0x000fe400078e0075 */
[----:B------:R-:W-:Y:S02]  /*19550*/  IMAD.MOV.U32 R117, RZ, RZ, R195 ;  /* 0x000000ffff757224 */ /* 0x000fe400078e00c3 */
[----:B------:R-:W-:Y:S02]  /*19560*/  IMAD.MOV.U32 R195, RZ, RZ, R186 ;  /* 0x000000ffffc37224 */ /* 0x000fe400078e00ba */
[----:B------:R-:W-:Y:S01]  /*19570*/  IMAD.MOV.U32 R211, RZ, RZ, R117 ;  /* 0x000000ffffd37224 */ /* 0x000fe200078e0075 */
[----:B------:R1:W-:Y:S02]  /*19580*/  MUFU.EX2 R186, R243 ;  /* 0x000000f300ba7308 */ /* 0x0003e40000000800 */
[----:B-1----:R-:W-:Y:S01]  /*19590*/  F2FP.F16.F32.PACK_AB R84, R199, R196 ;  /* 0x000000c4c754723e */ /* 0x002fe200000000ff */
[----:B------:R-:W-:Y:S02]  /*195a0*/  IMAD.MOV.U32 R117, RZ, RZ, R194 ;  /* 0x000000ffff757224 */ /* 0x000fe400078e00c2 */
[----:B------:R-:W-:Y:S02]  /*195b0*/  IMAD.MOV.U32 R128, RZ, RZ, R133 ;  /* 0x000000ffff807224 */ /* 0x000fe400078e0085 */
[----:B------:R-:W-:Y:S02]  /*195c0*/  IMAD.MOV.U32 R152, RZ, RZ, R142 ;  /* 0x000000ffff987224 */ /* 0x000fe400078e008e */
[--C-:B------:R-:W-:Y:S01]  /*195d0*/  FFMA.FTZ R142, R125, UR4, -R73.reuse ;  /* 0x000000047d8e7c23 */ /* 0x100fe20008010849 */
[----:B------:R-:W-:Y:S02]  /*195e0*/  IMAD.MOV.U32 R133, RZ, RZ, R108 ;  /* 0x000000ffff857224 */ /* 0x000fe400078e006c */
[----:B------:R-:W-:Y:S01]  /*195f0*/  FFMA.FTZ R108, R221, UR4, -R73 ;  /* 0x00000004dd6c7c23 */ /* 0x000fe20008010849 */
[----:B------:R-:W-:Y:S02]  /*19600*/  IMAD.MOV.U32 R148, RZ, RZ, R195 ;  /* 0x000000ffff947224 */ /* 0x000fe400078e00c3 */
[----:B------:R-:W-:Y:S01]  /*19610*/  FFMA.FTZ R133, R133, UR4, -R75 ;  /* 0x0000000485857c23 */ /* 0x000fe2000801084b */
[----:B------:R1:W5:Y:S01]  /*19620*/  LDL.LU R243, [R1+0x10c] ;  /* 0x00010c0001f37983 */ /* 0x0003620000300800 */
[----:B------:R-:W-:Y:S10]  /*19630*/  MUFU.EX2 R163, R162 ;  /* 0x000000a200a37308 */ /* 0x000ff40000000800 */
[----:B------:R1:W-:Y:S10]  /*19640*/  MUFU.EX2 R162, R96 ;  /* 0x0000006000a27308 */ /* 0x0003f40000000800 */
[----:B------:R-:W4:Y:S10]  /*19650*/  MUFU.EX2 R113, R252 ;  /* 0x000000fc00717308 */ /* 0x000f340000000800 */
[----:B------:R-:W4:Y:S01]  /*19660*/  MUFU.EX2 R252, R92 ;  /* 0x0000005c00fc7308 */ /* 0x000f220000000800 */
[----:B-1----:R-:W1:Y:S09]  /*19670*/  LDSM.16.MT88.4 R96, [R140+0x9000] ;  /* 0x009000008c60783b */ /* 0x002e720000004200 */
[----:B--2---:R-:W-:Y:S01]  /*19680*/  MUFU.EX2 R180, R180 ;  /* 0x000000b400b47308 */ /* 0x004fe20000000800 */
[----:B----4-:R-:W-:Y:S09]  /*19690*/  F2FP.F16.F32.PACK_AB R78, R113, R163 ;  /* 0x000000a3714e723e */ /* 0x010ff200000000ff */
[----:B------:R-:W-:Y:S01]  /*196a0*/  MUFU.EX2 R216, R216 ;  /* 0x000000d800d87308 */ /* 0x000fe20000000800 */
[----:B------:R-:W-:Y:S01]  /*196b0*/  F2FP.F16.F32.PACK_AB R79, R252, R162 ;  /* 0x000000a2fc4f723e */ /* 0x000fe200000000ff */
[----:B------:R-:W2:Y:S06]  /*196c0*/  LDSM.16.MT88.4 R92, [R136+0x1000] ;  /* 0x00100000885c783b */ /* 0x000eac0000004200 */
[-C--:B------:R-:W-:Y:S02]  /*196d0*/  HMMA.16816.F32 R4, R76, R88.reuse, R4 ;  /* 0x000000584c04723c */ /* 0x080fe40000001804 */
[----:B------:R-:W-:Y:S06]  /*196e0*/  MUFU.EX2 R177, R177 ;  /* 0x000000b100b17308 */ /* 0x000fec0000000800 */
[C---:B------:R-:W-:Y:S04]  /*196f0*/  HMMA.16816.F32 R8, R84.reuse, R88, R8 ;  /* 0x000000585408723c */ /* 0x040fe80000001808 */
[----:B---3--:R-:W-:Y:S01]  /*19700*/  MUFU.EX2 R182, R182 ;  /* 0x000000b600b67308 */ /* 0x008fe20000000800 */
[--C-:B------:R-:W-:Y:S03]  /*19710*/  FFMA.FTZ R88, R156, UR4, -R73.reuse ;  /* 0x000000049c587c23 */ /* 0x100fe60008010849 */
[-C--:B------:R-:W-:Y:S06]  /*19720*/  HMMA.16816.F32 R12, R84, R90.reuse, R12 ;  /* 0x0000005a540c723c */ /* 0x080fec000000180c */
[----:B------:R3:W-:Y:S02]  /*19730*/  MUFU.EX2 R225, R88 ;  /* 0x0000005800e17308 */ /* 0x0007e40000000800 */
[C---:B------:R-:W-:Y:S08]  /*19740*/  HMMA.16816.F32 R16, R76.reuse, R90, R16 ;  /* 0x0000005a4c10723c */ /* 0x040ff00000001810 */
[-C--:B-1----:R-:W-:Y:S03]  /*19750*/  HMMA.16816.F32 R20, R76, R96.reuse, R20 ;  /* 0x000000604c14723c */ /* 0x082fe60000001814 */
[----:B---3--:R-:W-:Y:S04]  /*19760*/  FFMA.FTZ R88, R157, UR4, -R73 ;  /* 0x000000049d587c23 */ /* 0x008fe80008010849 */
[----:B------:R1:W3:Y:S01]  /*19770*/  MUFU.EX2 R228, R88 ;  /* 0x0000005800e47308 */ /* 0x0002e20000000800 */
[C---:B------:R-:W-:Y:S04]  /*19780*/  HMMA.16816.F32 R24, R84.reuse, R96, R24 ;  /* 0x000000605418723c */ /* 0x040fe80000001818 */
[----:B------:R-:W-:Y:S01]  /*19790*/  FFMA.FTZ R96, R164, UR4, -R74 ;  /* 0x00000004a4607c23 */ /* 0x000fe2000801084a */
[----:B------:R-:W-:Y:S02]  /*197a0*/  IMAD.MOV.U32 R164, RZ, RZ, R145 ;  /* 0x000000ffffa47224 */ /* 0x000fe400078e0091 */
[----:B------:R-:W-:Y:S01]  /*197b0*/  IMAD.MOV.U32 R145, RZ, RZ, R184 ;  /* 0x000000ffff917224 */ /* 0x000fe200078e00b8 */
[-C--:B------:R-:W-:Y:S01]  /*197c0*/  HMMA.16816.F32 R28, R84, R98.reuse, R28 ;  /* 0x00000062541c723c */ /* 0x080fe2000000181c */
[----:B------:R4:W-:Y:S07]  /*197d0*/  MUFU.EX2 R183, R96 ;  /* 0x0000006000b77308 */ /* 0x0009ee0000000800 */
[C---:B------:R-:W-:Y:S01]  /*197e0*/  HMMA.16816.F32 R32, R76.reuse, R98, R32 ;  /* 0x000000624c20723c */ /* 0x040fe20000001820 */
[----:B-1----:R-:W1:Y:S02]  /*197f0*/  LDSM.16.MT88.4 R88, [R81+0x1000] ;  /* 0x001000005158783b */ /* 0x002e640000004200 */
[----:B------:R-:W-:Y:S05]  /*19800*/  MUFU.EX2 R159, R159 ;  /* 0x0000009f009f7308 */ /* 0x000fea0000000800 */
[-C--:B--2---:R-:W-:Y:S03]  /*19810*/  HMMA.16816.F32 R36, R76, R92.reuse, R36 ;  /* 0x0000005c4c24723c */ /* 0x084fe60000001824 */
[----:B----4-:R-:W-:Y:S01]  /*19820*/  FFMA.FTZ R96, R165, UR4, -R75 ;  /* 0x00000004a5607c23 */ /* 0x010fe2000801084b */
[----:B------:R-:W-:Y:S02]  /*19830*/  IMAD.MOV.U32 R165, RZ, RZ, R129 ;  /* 0x000000ffffa57224 */ /* 0x000fe400078e0081 */
[----:B------:R-:W-:Y:S01]  /*19840*/  IMAD.MOV.U32 R129, RZ, RZ, R190 ;  /* 0x000000ffff817224 */ /* 0x000fe200078e00be */
[----:B------:R2:W-:Y:S01]  /*19850*/  MUFU.EX2 R176, R96 ;  /* 0x0000006000b07308 */ /* 0x0005e20000000800 */
[C---:B------:R-:W-:Y:S04]  /*19860*/  HMMA.16816.F32 R40, R84.reuse, R92, R40 ;  /* 0x0000005c5428723c */ /* 0x040fe80000001828 */
[----:B------:R-:W-:Y:S01]  /*19870*/  FFMA.FTZ R92, R200, UR4, -R75 ;  /* 0x00000004c85c7c23 */ /* 0x000fe2000801084b */
[----:B------:R-:W-:Y:S02]  /*19880*/  IMAD.MOV.U32 R190, RZ, RZ, R109 ;  /* 0x000000ffffbe7224 */ /* 0x000fe400078e006d */
[----:B------:R-:W-:Y:S01]  /*19890*/  FFMA.FTZ R109, R104, UR4, -R73 ;  /* 0x00000004686d7c23 */ /* 0x000fe20008010849 */
[-C--:B------:R-:W-:Y:S01]  /*198a0*/  HMMA.16816.F32 R44, R84, R94.reuse, R44 ;  /* 0x0000005e542c723c */ /* 0x080fe2000000182c */
[----:B------:R4:W3:Y:S07]  /*198b0*/  MUFU.EX2 R181, R92 ;  /* 0x0000005c00b57308 */ /* 0x0008ee0000000800 */
[C---:B------:R-:W-:Y:S04]  /*198c0*/  HMMA.16816.F32 R48, R76.reuse, R94, R48 ;  /* 0x0000005e4c30723c */ /* 0x040fe80000001830 */
[--C-:B--2---:R-:W-:Y:S04]  /*198d0*/  FFMA.FTZ R96, R201, UR4, -R75.reuse ;  /* 0x00000004c9607c23 */ /* 0x104fe8000801084b */
[----:B------:R2:W-:Y:S01]  /*198e0*/  MUFU.EX2 R213, R96 ;  /* 0x0000006000d57308 */ /* 0x0005e20000000800 */
[-C--:B-1----:R-:W-:Y:S01]  /*198f0*/  HMMA.16816.F32 R52, R76, R88.reuse, R52 ;  /* 0x000000584c34723c */ /* 0x082fe20000001834 */
[----:B----4-:R-:W1:Y:S07]  /*19900*/  LDSM.16.MT88.4 R92, [R144+0x9800] ;  /* 0x00980000905c783b */ /* 0x010e6e0000004200 */
[C---:B------:R-:W-:Y:S04]  /*19910*/  HMMA.16816.F32 R56, R84.reuse, R88, R56 ;  /* 0x000000585438723c */ /* 0x040fe80000001838 */
[----:B------:R-:W-:Y:S02]  /*19920*/  FFMA.FTZ R88, R202, UR4, -R75 ;  /* 0x00000004ca587c23 */ /* 0x000fe4000801084b */
[----:B------:R4:W-:Y:S02]  /*19930*/  MUFU.EX2 R202, R100 ;  /* 0x0000006400ca7308 */ /* 0x0009e40000000800 */
[-C--:B------:R-:W-:Y:S03]  /*19940*/  HMMA.16816.F32 R60, R84, R90.reuse, R60 ;  /* 0x0000005a543c723c */ /* 0x080fe6000000183c */
[--C-:B------:R-:W-:Y:S01]  /*19950*/  FFMA.FTZ R84, R203, UR4, -R74.reuse ;  /* 0x00000004cb547c23 */ /* 0x100fe2000801084a */
[----:B--2---:R-:W-:Y:S01]  /*19960*/  FFMA.FTZ R96, R205, UR4, -R73 ;  /* 0x00000004cd607c23 */ /* 0x004fe20008010849 */
[----:B---3--:R-:W-:Y:S03]  /*19970*/  F2FP.F16.F32.PACK_AB R86, R228, R225 ;  /* 0x000000e1e456723e */ /* 0x008fe600000000ff */
[----:B------:R2:W3:Y:S01]  /*19980*/  MUFU.EX2 R212, R88 ;  /* 0x0000005800d47308 */ /* 0x0004e20000000800 */
[----:B------:R-:W-:Y:S01]  /*19990*/  F2FP.F16.F32.PACK_AB R85, R218, R178 ;  /* 0x000000b2da55723e */ /* 0x000fe200000000ff */
[----:B------:R-:W-:Y:S04]  /*199a0*/  HMMA.16816.F32 R64, R76, R90, R64 ;  /* 0x0000005a4c40723c */ /* 0x000fe80000001840 */
[----:B------:R-:W-:Y:S04]  /*199b0*/  F2FP.F16.F32.PACK_AB R76, R182, R177 ;  /* 0x000000b1b64c723e */ /* 0x000fe800000000ff */
[----:B------:R1:W1:Y:S01]  /*199c0*/  MUFU.EX2 R210, R84 ;  /* 0x0000005400d27308 */ /* 0x0002620000000800 */
[----:B------:R-:W-:Y:S01]  /*199d0*/  F2FP.F16.F32.PACK_AB R77, R181, R176 ;  /* 0x000000b0b54d723e */ /* 0x000fe200000000ff */
[--C-:B----4-:R-:W-:Y:S01]  /*199e0*/  FFMA.FTZ R100, R214, UR4, -R74.reuse ;  /* 0x00000004d6647c23 */ /* 0x110fe2000801084a */
[----:B------:R-:W-:Y:S01]  /*199f0*/  F2FP.F16.F32.PACK_AB R78, R216, R180 ;  /* 0x000000b4d84e723e */ /* 0x000fe200000000ff */
[----:B------:R-:W-:Y:S02]  /*19a00*/  IMAD.MOV.U32 R214, RZ, RZ, R139 ;  /* 0x000000ffffd67224 */ /* 0x000fe400078e008b */
[--C-:B------:R-:W-:Y:S04]  /*19a10*/  FFMA.FTZ R139, R121, UR4, -R73.reuse ;  /* 0x00000004798b7c23 */ /* 0x100fe80008010849 */
[----:B------:R4:W-:Y:S01]  /*19a20*/  MUFU.EX2 R206, R96 ;  /* 0x0000006000ce7308 */ /* 0x0009e20000000800 */
[----:B--2---:R-:W2:Y:S01]  /*19a30*/  LDSM.16.MT88.4 R88, [R140+0x9800] ;  /* 0x009800008c58783b */ /* 0x004ea20000004200 */
[----:B---3--:R-:W-:Y:S08]  /*19a40*/  F2FP.F16.F32.PACK_AB R79, R212, R213 ;  /* 0x000000d5d44f723e */ /* 0x008ff000000000ff */
[----:B------:R-:W-:Y:S01]  /*19a50*/  MUFU.EX2 R158, R158 ;  /* 0x0000009e009e7308 */ /* 0x000fe20000000800 */
[-C--:B-1----:R-:W-:Y:S03]  /*19a60*/  HMMA.16816.F32 R4, R76, R92.reuse, R4 ;  /* 0x0000005c4c04723c */ /* 0x082fe60000001804 */
[--C-:B------:R-:W-:Y:S01]  /*19a70*/  FFMA.FTZ R84, R204, UR4, -R73.reuse ;  /* 0x00000004cc547c23 */ /* 0x100fe20008010849 */
[----:B------:R-:W-:Y:S05]  /*19a80*/  F2FP.F16.F32.PACK_AB R87, R210, R183 ;  /* 0x000000b7d257723e */ /* 0x000fea00000000ff */
[----:B------:R1:W-:Y:S01]  /*19a90*/  MUFU.EX2 R207, R84 ;  /* 0x0000005400cf7308 */ /* 0x0003e20000000800 */
[----:B----4-:R-:W3:Y:S09]  /*19aa0*/  LDSM.16.MT88.4 R96, [R136+0x1800] ;  /* 0x001800008860783b */ /* 0x010ef20000004200 */
[----:B------:R4:W-:Y:S01]  /*19ab0*/  MUFU.EX2 R204, R100 ;  /* 0x0000006400cc7308 */ /* 0x0009e20000000800 */
[----:B-1----:R-:W-:Y:S07]  /*19ac0*/  F2FP.F16.F32.PACK_AB R84, R229, R179 ;  /* 0x000000b3e554723e */ /* 0x002fee00000000ff */
[C---:B------:R-:W-:Y:S04]  /*19ad0*/  HMMA.16816.F32 R8, R84.reuse, R92, R8 ;  /* 0x0000005c5408723c */ /* 0x040fe80000001808 */
[--C-:B------:R-:W-:Y:S01]  /*19ae0*/  FFMA.FTZ R92, R208, UR4, -R73.reuse ;  /* 0x00000004d05c7c23 */ /* 0x100fe20008010849 */
[--C-:B----4-:R-:W-:Y:S03]  /*19af0*/  FFMA.FTZ R100, R227, UR4, -R73.reuse ;  /* 0x00000004e3647c23 */ /* 0x110fe60008010849 */
[-C--:B------:R-:W-:Y:S01]  /*19b00*/  HMMA.16816.F32 R12, R84, R94.reuse, R12 ;  /* 0x0000005e540c723c */ /* 0x080fe2000000180c */
[----:B------:R1:W-:Y:S07]  /*19b10*/  MUFU.EX2 R208, R92 ;  /* 0x0000005c00d07308 */ /* 0x0003ee0000000800 */
[C---:B------:R-:W-:Y:S03]  /*19b20*/  HMMA.16816.F32 R16, R76.reuse, R94, R16 ;  /* 0x0000005e4c10723c */ /* 0x040fe60000001810 */
[----:B------:R-:W-:Y:S05]  /*19b30*/  MUFU.EX2 R195, R100 ;  /* 0x0000006400c37308 */ /* 0x000fea0000000800 */
[-C--:B--2---:R-:W-:Y:S03]  /*19b40*/  HMMA.16816.F32 R20, R76, R88.reuse, R20 ;  /* 0x000000584c14723c */ /* 0x084fe60000001814 */
[----:B-1----:R-:W-:Y:S04]  /*19b50*/  FFMA.FTZ R92, R209, UR4, -R73 ;  /* 0x00000004d15c7c23 */ /* 0x002fe80008010849 */
[----:B------:R1:W2:Y:S01]  /*19b60*/  MUFU.EX2 R209, R92 ;  /* 0x0000005c00d17308 */ /* 0x0002a20000000800 */
[C---:B------:R-:W-:Y:S04]  /*19b70*/  HMMA.16816.F32 R24, R84.reuse, R88, R24 ;  /* 0x000000585418723c */ /* 0x040fe80000001818 */
[--C-:B------:R-:W-:Y:S01]  /*19b80*/  FFMA.FTZ R88, R215, UR4, -R74.reuse ;  /* 0x00000004d7587c23 */ /* 0x100fe2000801084a */
[----:B------:R-:W-:Y:S03]  /*19b90*/  IMAD.MOV.U32 R215, RZ, RZ, R185 ;  /* 0x000000ffffd77224 */ /* 0x000fe600078e00b9 */
[-C--:B------:R-:W-:Y:S01]  /*19ba0*/  HMMA.16816.F32 R28, R84, R90.reuse, R28 ;  /* 0x0000005a541c723c */ /* 0x080fe2000000181c */
[----:B------:R4:W-:Y:S07]  /*19bb0*/  MUFU.EX2 R205, R88 ;  /* 0x0000005800cd7308 */ /* 0x0009ee0000000800 */
[C---:B------:R-:W-:Y:S01]  /*19bc0*/  HMMA.16816.F32 R32, R76.reuse, R90, R32 ;  /* 0x0000005a4c20723c */ /* 0x040fe20000001820 */
[----:B-1----:R-:W1:Y:S07]  /*19bd0*/  LDSM.16.MT88.4 R92, [R81+0x1800] ;  /* 0x00180000515c783b */ /* 0x002e6e0000004200 */
[-C--:B---3--:R-:W-:Y:S03]  /*19be0*/  HMMA.16816.F32 R36, R76, R96.reuse, R36 ;  /* 0x000000604c24723c */ /* 0x088fe60000001824 */
[--C-:B----4-:R-:W-:Y:S01]  /*19bf0*/  FFMA.FTZ R88, R217, UR4, -R74.reuse ;  /* 0x00000004d9587c23 */ /* 0x110fe2000801084a */
[----:B------:R-:W-:Y:S02]  /*19c00*/  IMAD.MOV.U32 R217, RZ, RZ, R111 ;  /* 0x000000ffffd97224 */ /* 0x000fe400078e006f */
[----:B------:R-:W-:Y:S01]  /*19c10*/  FFMA.FTZ R111, R102, UR4, -R73 ;  /* 0x00000004666f7c23 */ /* 0x000fe20008010849 */
[--C-:B------:R-:W-:Y:S01]  /*19c20*/  FFMA.FTZ R102, R103, UR4, -R74.reuse ;  /* 0x0000000467667c23 */ /* 0x100fe2000801084a */
[----:B------:R3:W4:Y:S01]  /*19c30*/  MUFU.EX2 R203, R88 ;  /* 0x0000005800cb7308 */ /* 0x0007220000000800 */
[C---:B------:R-:W-:Y:S04]  /*19c40*/  HMMA.16816.F32 R40, R84.reuse, R96, R40 ;  /* 0x000000605428723c */ /* 0x040fe80000001828 */
[----:B------:R-:W-:Y:S05]  /*19c50*/  FFMA.FTZ R103, R110, UR4, -R74 ;  /* 0x000000046e677c23 */ /* 0x000fea000801084a */
[----:B------:R-:W-:Y:S01]  /*19c60*/  MUFU.EX2 R121, R102 ;  /* 0x0000006600797308 */ /* 0x000fe20000000800 */
[-C--:B------:R-:W-:Y:S09]  /*19c70*/  HMMA.16816.F32 R44, R84, R98.reuse, R44 ;  /* 0x00000062542c723c */ /* 0x080ff2000000182c */
[----:B------:R-:W-:Y:S01]  /*19c80*/  MUFU.EX2 R102, R232 ;  /* 0x000000e800667308 */ /* 0x000fe20000000800 */
[C---:B------:R-:W-:Y:S01]  /*19c90*/  HMMA.16816.F32 R48, R76.reuse, R98, R48 ;  /* 0x000000624c30723c */ /* 0x040fe20000001830 */
[----:B------:R-:W-:Y:S03]  /*19ca0*/  LDSM.16.MT88.4 R96, [R136+0x2000] ;  /* 0x002000008860783b */ /* 0x000fe60000004200 */
[----:B---3--:R-:W-:Y:S01]  /*19cb0*/  FFMA.FTZ R88, R219, UR4, -R75 ;  /* 0x00000004db587c23 */ /* 0x008fe2000801084b */
[----:B------:R-:W-:Y:S02]  /*19cc0*/  IMAD.MOV.U32 R219, RZ, RZ, R105 ;  /* 0x000000ffffdb7224 */ /* 0x000fe400078e0069 */
[----:B------:R-:W-:Y:S02]  /*19cd0*/  FFMA.FTZ R105, R222, UR4, -R73 ;  /* 0x00000004de697c23 */ /* 0x000fe40008010849 */
[----:B------:R3:W-:Y:S01]  /*19ce0*/  MUFU.EX2 R157, R88 ;  /* 0x00000058009d7308 */ /* 0x0007e20000000800 */
[-C--:B-1----:R-:W-:Y:S08]  /*19cf0*/  HMMA.16816.F32 R52, R76, R92.reuse, R52 ;  /* 0x0000005c4c34723c */ /* 0x082ff00000001834 */
[C---:B------:R-:W-:Y:S04]  /*19d00*/  HMMA.16816.F32 R56, R84.reuse, R92, R56 ;  /* 0x0000005c5438723c */ /* 0x040fe80000001838 */
[--C-:B------:R-:W-:Y:S04]  /*19d10*/  FFMA.FTZ R92, R223, UR4, -R75.reuse ;  /* 0x00000004df5c7c23 */ /* 0x100fe8000801084b */
[-C--:B------:R-:W-:Y:S01]  /*19d20*/  HMMA.16816.F32 R60, R84, R94.reuse, R60 ;  /* 0x0000005e543c723c */ /* 0x080fe2000000183c */
[----:B------:R1:W-:Y:S02]  /*19d30*/  MUFU.EX2 R185, R92 ;  /* 0x0000005c00b97308 */ /* 0x0003e40000000800 */
[--C-:B---3--:R-:W-:Y:S01]  /*19d40*/  FFMA.FTZ R88, R220, UR4, -R75.reuse ;  /* 0x00000004dc587c23 */ /* 0x108fe2000801084b */
[----:B------:R-:W-:Y:S01]  /*19d50*/  FFMA.FTZ R84, R224, UR4, -R75 ;  /* 0x00000004e0547c23 */ /* 0x000fe2000801084b */
[----:B--2---:R-:W-:Y:S01]  /*19d60*/  F2FP.F16.F32.PACK_AB R86, R209, R208 ;  /* 0x000000d0d156723e */ /* 0x004fe200000000ff */
[----:B------:R-:W-:Y:S01]  /*19d70*/  IMAD.MOV.U32 R220, RZ, RZ, R217 ;  /* 0x000000ffffdc7224 */ /* 0x000fe200078e00d9 */
[----:B------:R-:W-:Y:S01]  /*19d80*/  F2FP.F16.F32.PACK_AB R85, R204, R202 ;  /* 0x000000cacc55723e */ /* 0x000fe200000000ff */
[----:B------:R-:W-:Y:S03]  /*19d90*/  HMMA.16816.F32 R64, R76, R94, R64 ;  /* 0x0000005e4c40723c */ /* 0x000fe60000001840 */
[----:B------:R2:W-:Y:S01]  /*19da0*/  MUFU.EX2 R156, R88 ;  /* 0x00000058009c7308 */ /* 0x0005e20000000800 */
[--C-:B------:R-:W-:Y:S01]  /*19db0*/  FFMA.FTZ R77, R226, UR4, -R73.reuse ;  /* 0x00000004e24d7c23 */ /* 0x100fe20008010849 */
[----:B------:R-:W-:Y:S01]  /*19dc0*/  FFMA.FTZ R76, R251, UR4, -R73 ;  /* 0x00000004fb4c7c23 */ /* 0x000fe20008010849 */
[----:B------:R-:W-:Y:S01]  /*19dd0*/  F2FP.F16.F32.PACK_AB R78, R186, R187 ;  /* 0x000000bbba4e723e */ /* 0x000fe200000000ff */
[----:B------:R-:W-:Y:S01]  /*19de0*/  IMAD.MOV.U32 R217, RZ, RZ, R214 ;  /* 0x000000ffffd97224 */ /* 0x000fe200078e00d6 */
[----:B----4-:R-:W-:Y:S05]  /*19df0*/  F2FP.F16.F32.PACK_AB R87, R203, R205 ;  /* 0x000000cdcb57723e */ /* 0x010fea00000000ff */
[----:B------:R3:W4:Y:S01]  /*19e00*/  MUFU.EX2 R184, R84 ;  /* 0x0000005400b87308 */ /* 0x0007220000000800 */
[----:B-1----:R-:W-:Y:S01]  /*19e10*/  LDSM.16.MT88.4 R92, [R140+0xa000] ;  /* 0x00a000008c5c783b */ /* 0x002fe20000004200 */
[----:B------:R-:W-:Y:S02]  /*19e20*/  IMAD.MOV.U32 R214, RZ, RZ, R165 ;  /* 0x000000ffffd67224 */ /* 0x000fe400078e00a5 */
[----:B------:R-:W-:Y:S02]  /*19e30*/  IMAD.MOV.U32 R165, RZ, RZ, R137 ;  /* 0x000000ffffa57224 */ /* 0x000fe400078e0089 */
[----:B------:R-:W-:Y:S04]  /*19e40*/  IMAD.MOV.U32 R137, RZ, RZ, R242 ;  /* 0x000000ffff897224 */ /* 0x000fe800078e00f2 */
[----:B------:R1:W-:Y:S01]  /*19e50*/  MUFU.EX2 R194, R77 ;  /* 0x0000004d00c27308 */ /* 0x0003e20000000800 */
[----:B--2---:R-:W2:Y:S09]  /*19e60*/  LDSM.16.MT88.4 R88, [R144+0xa000] ;  /* 0x00a000009058783b */ /* 0x004eb20000004200 */
[----:B------:R1:W2:Y:S01]  /*19e70*/  MUFU.EX2 R200, R76 ;  /* 0x0000004c00c87308 */ /* 0x0002a20000000800 */
[----:B---3--:R-:W-:Y:S01]  /*19e80*/  FFMA.FTZ R84, R231, UR4, -R73 ;  /* 0x00000004e7547c23 */ /* 0x008fe20008010849 */
[----:B----4-:R-:W-:Y:S01]  /*19e90*/  F2FP.F16.F32.PACK_AB R79, R184, R185 ;  /* 0x000000b9b84f723e */ /* 0x010fe200000000ff */
[----:B------:R-:W-:Y:S01]  /*19ea0*/  FFMA.FTZ R73, R219, UR4, -R74 ;  /* 0x00000004db497c23 */ /* 0x000fe2000801084a */
[----:B------:R-:W-:Y:S01]  /*19eb0*/  IMAD.MOV.U32 R219, RZ, RZ, R215 ;  /* 0x000000ffffdb7224 */ /* 0x000fe200078e00d7 */
[----:B------:R3:W5:Y:S01]  /*19ec0*/  LDL.LU R242, [R1+0x108] ;  /* 0x0001080001f27983 */ /* 0x0007620000300800 */
[----:B------:R-:W-:Y:S04]  /*19ed0*/  IMAD.MOV.U32 R215, RZ, RZ, R211 ;  /* 0x000000ffffd77224 */ /* 0x000fe800078e00d3 */
[----:B------:R4:W3:Y:S01]  /*19ee0*/  MUFU.EX2 R201, R84 ;  /* 0x0000005400c97308 */ /* 0x0008e20000000800 */
[----:B-1----:R-:W-:Y:S01]  /*19ef0*/  F2FP.F16.F32.PACK_AB R77, R156, R157 ;  /* 0x0000009d9c4d723e */ /* 0x002fe200000000ff */
[----:B------:R-:W-:Y:S02]  /*19f00*/  IMAD.MOV.U32 R211, RZ, RZ, R164 ;  /* 0x000000ffffd37224 */ /* 0x000fe400078e00a4 */
[----:B------:R-:W-:Y:S02]  /*19f10*/  IMAD.MOV.U32 R164, RZ, RZ, R191 ;  /* 0x000000ffffa47224 */ /* 0x000fe400078e00bf */
[----:B------:R-:W-:Y:S04]  /*19f20*/  IMAD.MOV.U32 R223, RZ, RZ, R219 ;  /* 0x000000ffffdf7224 */ /* 0x000fe800078e00db */
[----:B------:R1:W-:Y:S01]  /*19f30*/  MUFU.EX2 R191, R73 ;  /* 0x0000004900bf7308 */ /* 0x0003e20000000800 */
[----:B------:R-:W-:Y:S01]  /*19f40*/  F2FP.F16.F32.PACK_AB R76, R158, R159 ;  /* 0x0000009f9e4c723e */ /* 0x000fe200000000ff */
[----:B------:R-:W-:Y:S02]  /*19f50*/  IMAD.MOV.U32 R219, RZ, RZ, R215 ;  /* 0x000000ffffdb7224 */ /* 0x000fe400078e00d7 */
[----:B------:R-:W-:Y:S02]  /*19f60*/  IMAD.MOV.U32 R215, RZ, RZ, R211 ;  /* 0x000000ffffd77224 */ /* 0x000fe400078e00d3 */
[----:B------:R-:W-:Y:S02]  /*19f70*/  IMAD.MOV.U32 R211, RZ, RZ, R164 ;  /* 0x000000ffffd37224 */ /* 0x000fe400078e00a4 */
[----:B------:R-:W-:Y:S01]  /*19f80*/  IMAD.MOV.U32 R164, RZ, RZ, R190 ;  /* 0x000000ffffa47224 */ /* 0x000fe200078e00be */
[----:B----4-:R-:W-:Y:S01]  /*19f90*/  F2FP.F16.F32.PACK_AB R84, R206, R207 ;  /* 0x000000cfce54723e */ /* 0x010fe200000000ff */
[-C--:B--2---:R-:W-:Y:S03]  /*19fa0*/  HMMA.16816.F32 R4, R76, R88.reuse, R4 ;  /* 0x000000584c04723c */ /* 0x084fe60000001804 */
[----:B-1----:R-:W-:Y:S01]  /*19fb0*/  FFMA.FTZ R73, R220, UR4, -R74 ;  /* 0x00000004dc497c23 */ /* 0x002fe2000801084a */
[----:B------:R-:W-:Y:S02]  /*19fc0*/  IMAD.MOV.U32 R220, RZ, RZ, R217 ;  /* 0x000000ffffdc7224 */ /* 0x000fe400078e00d9 */
[----:B------:R-:W-:Y:S01]  /*19fd0*/  IMAD.MOV.U32 R217, RZ, RZ, R214 ;  /* 0x000000ffffd97224 */ /* 0x000fe200078e00d6 */
[----:B------:R1:W2:Y:S01]  /*19fe0*/  MUFU.EX2 R190, R73 ;  /* 0x0000004900be7308 */ /* 0x0002a20000000800 */
[C---:B------:R-:W-:Y:S04]  /*19ff0*/  HMMA.16816.F32 R8, R84.reuse, R88, R8 ;  /* 0x000000585408723c */ /* 0x040fe80000001808 */
[----:B------:R-:W-:Y:S02]  /*1a000*/  IMAD.MOV.U32 R214, RZ, RZ, R165 ;  /* 0x000000ffffd67224 */ /* 0x000fe400078e00a5 */
[----:B------:R-:W-:Y:S02]  /*1a010*/  IMAD.MOV.U32 R165, RZ, RZ, R137 ;  /* 0x000000ffffa57224 */ /* 0x000fe400078e0089 */
[-C--:B------:R-:W-:Y:S03]  /*1a020*/  HMMA.16816.F32 R12, R84, R90.reuse, R12 ;  /* 0x0000005a540c723c */ /* 0x080fe6000000180c */
[----:B------:R-:W-:Y:S02]  /*1a030*/  IMAD.MOV.U32 R137, RZ, RZ, R250 ;  /* 0x000000ffff897224 */ /* 0x000fe400078e00fa */
[----:B------:R4:W5:Y:S02]  /*1a040*/  LDL.LU R250, [R1+0x104] ;  /* 0x0001040001fa7983 */ /* 0x0009640000300800 */
[----:B------:R-:W-:Y:S01]  /*1a050*/  FFMA.FTZ R137, R137, UR4, -R75 ;  /* 0x0000000489897c23 */ /* 0x000fe2000801084b */
[C---:B------:R-:W-:Y:S01]  /*1a060*/  HMMA.16816.F32 R16, R76.reuse, R90, R16 ;  /* 0x0000005a4c10723c */ /* 0x040fe20000001810 */
[----:B------:R-:W3:Y:S03]  /*1a070*/  LDSM.16.MT88.4 R88, [R81+0x2000] ;  /* 0x002000005158783b */ /* 0x000ee60000004200 */
[----:B-1----:R-:W-:Y:S01]  /*1a080*/  FFMA.FTZ R73, R223, UR4, -R74 ;  /* 0x00000004df497c23 */ /* 0x002fe2000801084a */
[----:B------:R-:W-:Y:S02]  /*1a090*/  IMAD.MOV.U32 R223, RZ, RZ, R220 ;  /* 0x000000ffffdf7224 */ /* 0x000fe400078e00dc */
[----:B------:R-:W-:Y:S01]  /*1a0a0*/  IMAD.MOV.U32 R220, RZ, RZ, R219 ;  /* 0x000000ffffdc7224 */ /* 0x000fe200078e00db */
[-C--:B------:R-:W-:Y:S03]  /*1a0b0*/  HMMA.16816.F32 R20, R76, R92.reuse, R20 ;  /* 0x0000005c4c14723c */ /* 0x080fe60000001814 */
[----:B------:R-:W-:Y:S02]  /*1a0c0*/  IMAD.MOV.U32 R219, RZ, RZ, R217 ;  /* 0x000000ffffdb7224 */ /* 0x000fe400078e00d9 */
[----:B------:R-:W-:Y:S02]  /*1a0d0*/  IMAD.MOV.U32 R217, RZ, RZ, R215 ;  /* 0x000000ffffd97224 */ /* 0x000fe400078e00d7 */
[----:B------:R-:W-:Y:S01]  /*1a0e0*/  IMAD.MOV.U32 R215, RZ, RZ, R214 ;  /* 0x000000ffffd77224 */ /* 0x000fe200078e00d6 */
[C---:B------:R-:W-:Y:S04]  /*1a0f0*/  HMMA.16816.F32 R24, R84.reuse, R92, R24 ;  /* 0x0000005c5418723c */ /* 0x040fe80000001818 */
[----:B------:R-:W-:Y:S02]  /*1a100*/  IMAD.MOV.U32 R214, RZ, RZ, R211 ;  /* 0x000000ffffd67224 */ /* 0x000fe400078e00d3 */
[----:B------:R-:W-:Y:S02]  /*1a110*/  IMAD.MOV.U32 R211, RZ, RZ, R165 ;  /* 0x000000ffffd37224 */ /* 0x000fe400078e00a5 */
[-C--:B------:R-:W-:Y:S03]  /*1a120*/  HMMA.16816.F32 R28, R84, R94.reuse, R28 ;  /* 0x0000005e541c723c */ /* 0x080fe6000000181c */
[----:B------:R-:W-:Y:S02]  /*1a130*/  IMAD.MOV.U32 R165, RZ, RZ, R164 ;  /* 0x000000ffffa57224 */ /* 0x000fe400078e00a4 */
[----:B------:R-:W-:Y:S02]  /*1a140*/  IMAD.MOV.U32 R164, RZ, RZ, R152 ;  /* 0x000000ffffa47224 */ /* 0x000fe400078e0098 */
[----:B------:R-:W-:Y:S01]  /*1a150*/  IMAD.MOV.U32 R152, RZ, RZ, R128 ;  /* 0x000000ffff987224 */ /* 0x000fe200078e0080 */
[C---:B------:R-:W-:Y:S01]  /*1a160*/  HMMA.16816.F32 R32, R76.reuse, R94, R32 ;  /* 0x0000005e4c20723c */ /* 0x040fe20000001820 */
[----:B------:R-:W1:Y:S03]  /*1a170*/  LDSM.16.MT88.4 R92, [R144+0xa800] ;  /* 0x00a80000905c783b */ /* 0x000e660000004200 */
[----:B------:R-:W-:Y:S02]  /*1a180*/  IMAD.MOV.U32 R128, RZ, RZ, R193 ;  /* 0x000000ffff807224 */ /* 0x000fe400078e00c1 */
[----:B------:R2:W-:Y:S02]  /*1a190*/  MUFU.EX2 R193, R73 ;  /* 0x0000004900c17308 */ /* 0x0005e40000000800 */
[-C--:B------:R-:W-:Y:S08]  /*1a1a0*/  HMMA.16816.F32 R36, R76, R96.reuse, R36 ;  /* 0x000000604c24723c */ /* 0x080ff00000001824 */
[C---:B------:R-:W-:Y:S04]  /*1a1b0*/  HMMA.16816.F32 R40, R84.reuse, R96, R40 ;  /* 0x000000605428723c */ /* 0x040fe80000001828 */
[----:B--2---:R-:W-:Y:S04]  /*1a1c0*/  FFMA.FTZ R73, R223, UR4, -R74 ;  /* 0x00000004df497c23 */ /* 0x004fe8000801084a */
[-C--:B------:R-:W-:Y:S03]  /*1a1d0*/  HMMA.16816.F32 R44, R84, R98.reuse, R44 ;  /* 0x00000062542c723c */ /* 0x080fe6000000182c */
[----:B------:R-:W-:Y:S02]  /*1a1e0*/  IMAD.MOV.U32 R223, RZ, RZ, R220 ;  /* 0x000000ffffdf7224 */ /* 0x000fe400078e00dc */
[----:B------:R-:W-:Y:S02]  /*1a1f0*/  IMAD.MOV.U32 R220, RZ, RZ, R219 ;  /* 0x000000ffffdc7224 */ /* 0x000fe400078e00db */
[----:B------:R-:W-:Y:S01]  /*1a200*/  IMAD.MOV.U32 R224, RZ, RZ, R223 ;  /* 0x000000ffffe07224 */ /* 0x000fe200078e00df */
[C---:B------:R-:W-:Y:S01]  /*1a210*/  HMMA.16816.F32 R48, R76.reuse, R98, R48 ;  /* 0x000000624c30723c */ /* 0x040fe20000001830 */
[----:B------:R-:W2:Y:S03]  /*1a220*/  LDL.LU R98, [R1+0xc4] ;  /* 0x0000c40001627983 */ /* 0x000ea60000300800 */
[----:B------:R-:W-:Y:S01]  /*1a230*/  IMAD.MOV.U32 R219, RZ, RZ, R217 ;  /* 0x000000ffffdb7224 */ /* 0x000fe200078e00d9 */
[----:B------:R-:W4:Y:S01]  /*1a240*/  LDL.LU R97, [R1+0xc0] ;  /* 0x0000c00001617983 */ /* 0x000f220000300800 */
[----:B------:R-:W-:Y:S02]  /*1a250*/  IMAD.MOV.U32 R217, RZ, RZ, R215 ;  /* 0x000000ffffd97224 */ /* 0x000fe400078e00d7 */
[-C--:B---3--:R-:W-:Y:S01]  /*1a260*/  HMMA.16816.F32 R52, R76, R88.reuse, R52 ;  /* 0x000000584c34723c */ /* 0x088fe20000001834 */
[----:B------:R-:W3:Y:S02]  /*1a270*/  LDL.LU R96, [R1+0xbc] ;  /* 0x0000bc0001607983 */ /* 0x000ee40000300800 */
[----:B------:R-:W-:Y:S02]  /*1a280*/  IMAD.MOV.U32 R215, RZ, RZ, R214 ;  /* 0x000000ffffd77224 */ /* 0x000fe400078e00d6 */
[----:B------:R-:W-:Y:S02]  /*1a290*/  IMAD.MOV.U32 R214, RZ, RZ, R211 ;  /* 0x000000ffffd67224 */ /* 0x000fe400078e00d3 */
[----:B------:R-:W-:Y:S01]  /*1a2a0*/  IMAD.MOV.U32 R211, RZ, RZ, R165 ;  /* 0x000000ffffd37224 */ /* 0x000fe200078e00a5 */
[C---:B------:R-:W-:Y:S04]  /*1a2b0*/  HMMA.16816.F32 R56, R84.reuse, R88, R56 ;  /* 0x000000585438723c */ /* 0x040fe80000001838 */
[----:B------:R-:W-:Y:S02]  /*1a2c0*/  IMAD.MOV.U32 R165, RZ, RZ, R164 ;  /* 0x000000ffffa57224 */ /* 0x000fe400078e00a4 */
[----:B------:R-:W-:Y:S02]  /*1a2d0*/  IMAD.MOV.U32 R164, RZ, RZ, R152 ;  /* 0x000000ffffa47224 */ /* 0x000fe400078e0098 */
[-C--:B------:R-:W-:Y:S01]  /*1a2e0*/  HMMA.16816.F32 R60, R84, R90.reuse, R60 ;  /* 0x0000005a543c723c */ /* 0x080fe2000000183c */
[----:B------:R-:W1:Y:S02]  /*1a2f0*/  LDSM.16.MT88.4 R84, [R140+0xa800] ;  /* 0x00a800008c54783b */ /* 0x000e640000004200 */
[----:B------:R-:W-:Y:S02]  /*1a300*/  IMAD.MOV.U32 R152, RZ, RZ, R129 ;  /* 0x000000ffff987224 */ /* 0x000fe400078e0081 */
[----:B------:R-:W-:Y:S02]  /*1a310*/  IMAD.MOV.U32 R129, RZ, RZ, R192 ;  /* 0x000000ffff817224 */ /* 0x000fe400078e00c0 */
[----:B------:R1:W1:Y:S01]  /*1a320*/  MUFU.EX2 R192, R73 ;  /* 0x0000004900c07308 */ /* 0x0002620000000800 */
[----:B------:R-:W-:Y:S01]  /*1a330*/  HMMA.16816.F32 R64, R76, R90, R64 ;  /* 0x0000005a4c40723c */ /* 0x000fe20000001840 */
[----:B------:R-:W-:Y:S03]  /*1a340*/  LDSM.16.MT88.4 R88, [R81+0x2800] ;  /* 0x002800005158783b */ /* 0x000fe60000004200 */
[----:B------:R-:W-:Y:S01]  /*1a350*/  IMAD.MOV.U32 R223, RZ, RZ, R220 ;  /* 0x000000ffffdf7224 */ /* 0x000fe200078e00dc */
[----:B------:R-:W-:Y:S01]  /*1a360*/  F2FP.F16.F32.PACK_AB R76, R200, R194 ;  /* 0x000000c2c84c723e */ /* 0x000fe200000000ff */
[----:B------:R-:W-:Y:S01]  /*1a370*/  IMAD.MOV.U32 R220, RZ, RZ, R219 ;  /* 0x000000ffffdc7224 */ /* 0x000fe200078e00db */
[----:B------:R-:W-:Y:S01]  /*1a380*/  F2FP.F16.F32.PACK_AB R78, R195, R201 ;  /* 0x000000c9c34e723e */ /* 0x000fe200000000ff */
[----:B------:R-:W-:Y:S01]  /*1a390*/  IMAD.MOV.U32 R219, RZ, RZ, R217 ;  /* 0x000000ffffdb7224 */ /* 0x000fe200078e00d9 */
[----:B------:R-:W-:Y:S01]  /*1a3a0*/  F2FP.F16.F32.PACK_AB R77, R190, R191 ;  /* 0x000000bfbe4d723e */ /* 0x000fe200000000ff */
[----:B------:R-:W-:Y:S02]  /*1a3b0*/  IMAD.MOV.U32 R217, RZ, RZ, R215 ;  /* 0x000000ffffd97224 */ /* 0x000fe400078e00d7 */
[----:B------:R-:W-:Y:S02]  /*1a3c0*/  IMAD.MOV.U32 R215, RZ, RZ, R214 ;  /* 0x000000ffffd77224 */ /* 0x000fe400078e00d6 */
[----:B------:R-:W-:Y:S02]  /*1a3d0*/  IMAD.MOV.U32 R214, RZ, RZ, R211 ;  /* 0x000000ffffd67224 */ /* 0x000fe400078e00d3 */
[----:B-1----:R-:W-:Y:S01]  /*1a3e0*/  FFMA.FTZ R73, R224, UR4, -R75 ;  /* 0x00000004e0497c23 */ /* 0x002fe2000801084b */
[----:B------:R-:W-:Y:S01]  /*1a3f0*/  IMAD.MOV.U32 R224, RZ, RZ, R223 ;  /* 0x000000ffffe07224 */ /* 0x000fe200078e00df */
[----:B------:R-:W-:Y:S01]  /*1a400*/  F2FP.F16.F32.PACK_AB R79, R192, R193 ;  /* 0x000000c1c04f723e */ /* 0x000fe200000000ff */
[----:B------:R-:W-:Y:S02]  /*1a410*/  IMAD.MOV.U32 R223, RZ, RZ, R220 ;  /* 0x000000ffffdf7224 */ /* 0x000fe400078e00dc */
[----:B------:R-:W-:Y:S02]  /*1a420*/  IMAD.MOV.U32 R220, RZ, RZ, R219 ;  /* 0x000000ffffdc7224 */ /* 0x000fe400078e00db */
[----:B------:R-:W-:Y:S01]  /*1a430*/  FFMA.FTZ R110, R224, UR4, -R74 ;  /* 0x00000004e06e7c23 */ /* 0x000fe2000801084a */
[----:B------:R-:W-:Y:S02]  /*1a440*/  IMAD.MOV.U32 R211, RZ, RZ, R165 ;  /* 0x000000ffffd37224 */ /* 0x000fe400078e00a5 */
[----:B------:R-:W-:Y:S02]  /*1a450*/  IMAD.MOV.U32 R165, RZ, RZ, R164 ;  /* 0x000000ffffa57224 */ /* 0x000fe400078e00a4 */
[----:B------:R-:W-:Y:S01]  /*1a460*/  IMAD.MOV.U32 R219, RZ, RZ, R217 ;  /* 0x000000ffffdb7224 */ /* 0x000fe200078e00d9 */
[----:B------:R-:W-:Y:S01]  /*1a470*/  MUFU.EX2 R110, R110 ;  /* 0x0000006e006e7308 */ /* 0x000fe20000000800 */
[----:B------:R-:W-:Y:S02]  /*1a480*/  IMAD.MOV.U32 R217, RZ, RZ, R215 ;  /* 0x000000ffffd97224 */ /* 0x000fe400078e00d7 */
[----:B------:R-:W-:Y:S02]  /*1a490*/  IMAD.MOV.U32 R164, RZ, RZ, R152 ;  /* 0x000000ffffa47224 */ /* 0x000fe400078e0098 */
[----:B------:R-:W-:Y:S02]  /*1a4a0*/  IMAD.MOV.U32 R152, RZ, RZ, R148 ;  /* 0x000000ffff987224 */ /* 0x000fe400078e0094 */
[----:B------:R-:W-:Y:S02]  /*1a4b0*/  IMAD.MOV.U32 R215, RZ, RZ, R214 ;  /* 0x000000ffffd77224 */ /* 0x000fe400078e00d6 */
[----:B------:R-:W-:Y:S02]  /*1a4c0*/  IMAD.MOV.U32 R214, RZ, RZ, R211 ;  /* 0x000000ffffd67224 */ /* 0x000fe400078e00d3 */
[----:B------:R-:W-:Y:S02]  /*1a4d0*/  IMAD.MOV.U32 R211, RZ, RZ, R165 ;  /* 0x000000ffffd37224 */ /* 0x000fe400078e00a5 */
[----:B------:R-:W-:Y:S02]  /*1a4e0*/  IMAD.MOV.U32 R165, RZ, RZ, R164 ;  /* 0x000000ffffa57224 */ /* 0x000fe400078e00a4 */
[----:B------:R-:W-:Y:S02]  /*1a4f0*/  IMAD.MOV.U32 R164, RZ, RZ, R152 ;  /* 0x000000ffffa47224 */ /* 0x000fe400078e0098 */
[----:B------:R1:W-:Y:S01]  /*1a500*/  MUFU.EX2 R152, R73 ;  /* 0x0000004900987308 */ /* 0x0003e20000000800 */
[----:B------:R-:W-:Y:S02]  /*1a510*/  IMAD.MOV.U32 R226, RZ, RZ, R223 ;  /* 0x000000ffffe27224 */ /* 0x000fe400078e00df */
[----:B------:R-:W-:Y:S02]  /*1a520*/  IMAD.MOV.U32 R148, RZ, RZ, R117 ;  /* 0x000000ffff947224 */ /* 0x000fe400078e0075 */
[----:B------:R-:W-:Y:S02]  /*1a530*/  IMAD.MOV.U32 R224, RZ, RZ, R220 ;  /* 0x000000ffffe07224 */ /* 0x000fe400078e00dc */
[----:B------:R-:W-:Y:S02]  /*1a540*/  IMAD.MOV.U32 R223, RZ, RZ, R219 ;  /* 0x000000ffffdf7224 */ /* 0x000fe400078e00db */
[----:B------:R-:W-:Y:S02]  /*1a550*/  IMAD.MOV.U32 R220, RZ, RZ, R217 ;  /* 0x000000ffffdc7224 */ /* 0x000fe400078e00d9 */
[----:B------:R-:W-:Y:S01]  /*1a560*/  FFMA.FTZ R100, R224, UR4, -R75 ;  /* 0x00000004e0647c23 */ /* 0x000fe2000801084b */
[----:B------:R-:W-:Y:S02]  /*1a570*/  IMAD.MOV.U32 R219, RZ, RZ, R215 ;  /* 0x000000ffffdb7224 */ /* 0x000fe400078e00d7 */
[--C-:B------:R-:W-:Y:S01]  /*1a580*/  FFMA.FTZ R104, R223, UR4, -R75.reuse ;  /* 0x00000004df687c23 */ /* 0x100fe2000801084b */
[----:B------:R-:W-:Y:S02]  /*1a590*/  IMAD.MOV.U32 R217, RZ, RZ, R214 ;  /* 0x000000ffffd97224 */ /* 0x000fe400078e00d6 */
[----:B------:R-:W-:Y:S01]  /*1a5a0*/  FFMA.FTZ R123, R220, UR4, -R75 ;  /* 0x00000004dc7b7c23 */ /* 0x000fe2000801084b */
[----:B------:R-:W-:Y:S02]  /*1a5b0*/  IMAD.MOV.U32 R215, RZ, RZ, R211 ;  /* 0x000000ffffd77224 */ /* 0x000fe400078e00d3 */
[--C-:B------:R-:W-:Y:S01]  /*1a5c0*/  FFMA.FTZ R125, R219, UR4, -R75.reuse ;  /* 0x00000004db7d7c23 */ /* 0x100fe2000801084b */
[----:B-1----:R-:W-:Y:S01]  /*1a5d0*/  FFMA.FTZ R73, R101, UR4, -R75 ;  /* 0x0000000465497c23 */ /* 0x002fe2000801084b */
[----:B------:R-:W-:Y:S02]  /*1a5e0*/  IMAD.MOV.U32 R101, RZ, RZ, R154 ;  /* 0x000000ffff657224 */ /* 0x000fe400078e009a */
[----:B------:R-:W-:Y:S01]  /*1a5f0*/  IMAD.MOV.U32 R214, RZ, RZ, R165 ;  /* 0x000000ffffd67224 */ /* 0x000fe200078e00a5 */
[----:B------:R1:W1:Y:S01]  /*1a600*/  MUFU.EX2 R154, R73 ;  /* 0x00000049009a7308 */ /* 0x0002620000000800 */
[----:B------:R-:W-:Y:S02]  /*1a610*/  IMAD.MOV.U32 R211, RZ, RZ, R164 ;  /* 0x000000ffffd37224 */ /* 0x000fe400078e00a4 */
[----:B------:R-:W-:Y:S01]  /*1a620*/  FFMA.FTZ R101, R101, UR4, -R74 ;  /* 0x0000000465657c23 */ /* 0x000fe2000801084a */
[----:B------:R-:W-:Y:S02]  /*1a630*/  IMAD.MOV.U32 R165, RZ, RZ, R148 ;  /* 0x000000ffffa57224 */ /* 0x000fe400078e0094 */
[----:B------:R-:W-:Y:S01]  /*1a640*/  FFMA.FTZ R148, R71, UR4, -R74 ;  /* 0x0000000447947c23 */ /* 0x000fe2000801084a */
[----:B------:R-:W-:Y:S02]  /*1a650*/  IMAD.MOV.U32 R164, RZ, RZ, R128 ;  /* 0x000000ffffa47224 */ /* 0x000fe400078e0080 */
[----:B------:R-:W-:Y:S01]  /*1a660*/  FFMA.FTZ R128, R72, UR4, -R74 ;  /* 0x0000000448807c23 */ /* 0x000fe2000801084a */
[----:B------:R-:W-:Y:S01]  /*1a670*/  F2FP.F16.F32.PACK_AB R74, R155, R153 ;  /* 0x000000999b4a723e */ /* 0x000fe200000000ff */
[----:B------:R-:W-:Y:S01]  /*1a680*/  IMAD.MOV.U32 R117, RZ, RZ, R241 ;  /* 0x000000ffff757224 */ /* 0x000fe200078e00f1 */
[----:B------:R-:W-:Y:S01]  /*1a690*/  MUFU.EX2 R120, R101 ;  /* 0x0000006500787308 */ /* 0x000fe20000000800 */
[----:B------:R-:W-:Y:S02]  /*1a6a0*/  IMAD.MOV.U32 R219, RZ, RZ, R126 ;  /* 0x000000ffffdb7224 */ /* 0x000fe400078e007e */
[----:B------:R-:W-:Y:S02]  /*1a6b0*/  IMAD.MOV.U32 R220, RZ, RZ, R117 ;  /* 0x000000ffffdc7224 */ /* 0x000fe400078e0075 */
[----:B------:R-:W-:Y:S02]  /*1a6c0*/  IMAD.SHL.U32 R241, R240, 0x40, RZ ;  /* 0x00000040f0f17824 */ /* 0x000fe400078e00ff */
[--C-:B-1----:R-:W-:Y:S03]  /*1a6d0*/  FFMA.FTZ R73, R132, UR4, -R75.reuse ;  /* 0x0000000484497c23 */ /* 0x102fe6000801084b */
[----:B------:R-:W-:Y:S10]  /*1a6e0*/  MUFU.EX2 R126, R111 ;  /* 0x0000006f007e7308 */ /* 0x000ff40000000800 */
[----:B------:R1:W-:Y:S10]  /*1a6f0*/  MUFU.EX2 R132, R73 ;  /* 0x0000004900847308 */ /* 0x0003f40000000800 */
[----:B------:R1:W-:Y:S10]  /*1a700*/  MUFU.EX2 R117, R237 ;  /* 0x000000ed00757308 */ /* 0x0003f40000000800 */
[----:B------:R-:W-:Y:S01]  /*1a710*/  MUFU.EX2 R101, R233 ;  /* 0x000000e900657308 */ /* 0x000fe20000000800 */
[----:B-1----:R-:W-:Y:S01]  /*1a720*/  F2FP.F16.F32.PACK_AB R73, R154, R152 ;  /* 0x000000989a49723e */ /* 0x002fe200000000ff */
[----:B------:R1:W5:Y:S01]  /*1a730*/  LDL.LU R237, [R1+0x100] ;  /* 0x0001000001ed7983 */ /* 0x0003620000300800 */
[----:B--2---:R-:W-:Y:S01]  /*1a740*/  FFMA.FTZ R71, R3, R98, R118 ;  /* 0x0000006203477223 */ /* 0x004fe20000010076 */
[----:B------:R-:W-:Y:S01]  /*1a750*/  FFMA.FTZ R3, R211, UR4, -R75 ;  /* 0x00000004d3037c23 */ /* 0x000fe2000801084b */
[----:B------:R-:W-:Y:S05]  /*1a760*/  IMAD.MOV.U32 R211, RZ, RZ, R165 ;  /* 0x000000ffffd37224 */ /* 0x000fea00078e00a5 */
[----:B------:R2:W-:Y:S01]  /*1a770*/  MUFU.EX2 R118, R236 ;  /* 0x000000ec00767308 */ /* 0x0005e20000000800 */
[----:B------:R-:W-:Y:S02]  /*1a780*/  IMAD.MOV.U32 R165, RZ, RZ, R164 ;  /* 0x000000ffffa57224 */ /* 0x000fe400078e00a4 */
[----:B----4-:R-:W-:Y:S01]  /*1a790*/  FFMA.FTZ R0, R0, R97, R107 ;  /* 0x0000006100007223 */ /* 0x010fe2000001006b */
[----:B------:R-:W-:Y:S02]  /*1a7a0*/  IMAD.MOV.U32 R164, RZ, RZ, R161 ;  /* 0x000000ffffa47224 */ /* 0x000fe400078e00a1 */
[----:B------:R-:W-:Y:S01]  /*1a7b0*/  FFMA.FTZ R107, R130, UR4, -R75 ;  /* 0x00000004826b7c23 */ /* 0x000fe2000801084b */
[----:B------:R-:W-:Y:S02]  /*1a7c0*/  IMAD.MOV.U32 R161, RZ, RZ, R131 ;  /* 0x000000ffffa17224 */ /* 0x000fe400078e0083 */
[----:B---3--:R-:W-:Y:S01]  /*1a7d0*/  FFMA.FTZ R72, R2, R96, R106 ;  /* 0x0000006002487223 */ /* 0x008fe2000001006a */
[----:B------:R-:W-:Y:S01]  /*1a7e0*/  FADD.FTZ R2, R114, R0 ;  /* 0x0000000072027221 */ /* 0x000fe20000010000 */
[----:B------:R3:W4:Y:S01]  /*1a7f0*/  MUFU.EX2 R131, R3 ;  /* 0x0000000300837308 */ /* 0x0007220000000800 */
[----:B------:R-:W1:Y:S01]  /*1a800*/  LDSM.16.MT88.4 R96, [R136+0x2800] ;  /* 0x002800008860783b */ /* 0x000e620000004200 */
[----:B------:R-:W-:Y:S01]  /*1a810*/  FADD.FTZ R0, R119, R72 ;  /* 0x0000004877007221 */ /* 0x000fe20000010000 */
[----:B------:R-:W-:Y:S01]  /*1a820*/  F2FP.F16.F32.PACK_AB R72, R188, R189 ;  /* 0x000000bdbc48723e */ /* 0x000fe200000000ff */
[----:B------:R-:W-:Y:S01]  /*1a830*/  FADD.FTZ R71, R115, R71 ;  /* 0x0000004773477221 */ /* 0x000fe20000010000 */
[----:B------:R-:W-:Y:S01]  /*1a840*/  FADD.FTZ R106, R145, R214 ;  /* 0x000000d6916a7221 */ /* 0x000fe20000010000 */
[----:B------:R-:W-:Y:S01]  /*1a850*/  FADD.FTZ R2, R215, R2 ;  /* 0x00000002d7027221 */ /* 0x000fe20000010000 */
[----:B------:R-:W-:Y:S03]  /*1a860*/  IMAD.MOV.U32 R214, RZ, RZ, R161 ;  /* 0x000000ffffd67224 */ /* 0x000fe600078e00a1 */
[----:B------:R1:W-:Y:S01]  /*1a870*/  MUFU.EX2 R130, R105 ;  /* 0x0000006900827308 */ /* 0x0003e20000000800 */
[----:B------:R-:W-:Y:S01]  /*1a880*/  IMAD.MOV.U32 R215, RZ, RZ, R160 ;  /* 0x000000ffffd77224 */ /* 0x000fe200078e00a0 */
[----:B--2---:R2:W5:Y:S01]  /*1a890*/  LDL.LU R236, [R1+0xfc] ;  /* 0x0000fc0001ec7983 */ /* 0x0045620000300800 */
[----:B------:R-:W-:Y:S02]  /*1a8a0*/  IMAD.MOV.U32 R161, RZ, RZ, R116 ;  /* 0x000000ffffa17224 */ /* 0x000fe400078e0074 */
[----:B------:R-:W-:Y:S01]  /*1a8b0*/  FADD.FTZ R2, R219, R2 ;  /* 0x00000002db027221 */ /* 0x000fe20000010000 */
[----:B------:R-:W-:Y:S02]  /*1a8c0*/  IMAD.MOV.U32 R160, RZ, RZ, R113 ;  /* 0x000000ffffa07224 */ /* 0x000fe400078e0071 */
[----:B------:R-:W-:Y:S02]  /*1a8d0*/  IMAD.MOV.U32 R145, RZ, RZ, R129 ;  /* 0x000000ffff917224 */ /* 0x000fe400078e0081 */
[----:B------:R2:W-:Y:S01]  /*1a8e0*/  MUFU.EX2 R114, R235 ;  /* 0x000000eb00727308 */ /* 0x0005e20000000800 */
[----:B---3--:R-:W-:Y:S01]  /*1a8f0*/  FFMA.FTZ R3, R226, UR4, -R75 ;  /* 0x00000004e2037c23 */ /* 0x008fe2000801084b */
[----:B----4-:R-:W-:Y:S08]  /*1a900*/  F2FP.F16.F32.PACK_AB R75, R131, R132 ;  /* 0x00000084834b723e */ /* 0x010ff000000000ff */
[----:B------:R3:W-:Y:S01]  /*1a910*/  MUFU.EX2 R116, R234 ;  /* 0x000000ea00747308 */ /* 0x0007e20000000800 */
[-C--:B------:R-:W-:Y:S05]  /*1a920*/  HMMA.16816.F32 R4, R72, R92.reuse, R4 ;  /* 0x0000005c4804723c */ /* 0x080fea0000001804 */
[----:B-1----:R-:W-:Y:S01]  /*1a930*/  FADD.FTZ R105, R217, R71 ;  /* 0x00000047d9697221 */ /* 0x002fe20000010000 */
[----:B------:R-:W-:Y:S03]  /*1a940*/  IMAD.MOV.U32 R217, RZ, RZ, R127 ;  /* 0x000000ffffd97224 */ /* 0x000fe600078e007f */
[----:B------:R-:W-:Y:S01]  /*1a950*/  MUFU.EX2 R111, R107 ;  /* 0x0000006b006f7308 */ /* 0x000fe20000000800 */
[C---:B------:R-:W-:Y:S01]  /*1a960*/  HMMA.16816.F32 R8, R76.reuse, R92, R8 ;  /* 0x0000005c4c08723c */ /* 0x040fe20000001808 */
[----:B--2---:R1:W5:Y:S03]  /*1a970*/  LDL.LU R235, [R1+0xf8] ;  /* 0x0000f80001eb7983 */ /* 0x0043660000300800 */
[----:B------:R-:W-:Y:S01]  /*1a980*/  FADD.FTZ R71, R211, R0 ;  /* 0x00000000d3477221 */ /* 0x000fe20000010000 */
[----:B------:R-:W-:Y:S02]  /*1a990*/  IMAD.MOV.U32 R211, RZ, RZ, R164 ;  /* 0x000000ffffd37224 */ /* 0x000fe400078e00a4 */
[----:B------:R-:W-:Y:S02]  /*1a9a0*/  FADD.FTZ R0, R220, R105 ;  /* 0x00000069dc007221 */ /* 0x000fe40000010000 */
[----:B------:R-:W-:Y:S01]  /*1a9b0*/  MUFU.EX2 R107, R142 ;  /* 0x0000008e006b7308 */ /* 0x000fe20000000800 */
[-C--:B------:R-:W-:Y:S01]  /*1a9c0*/  HMMA.16816.F32 R12, R76, R94.reuse, R12 ;  /* 0x0000005e4c0c723c */ /* 0x080fe2000000180c */
[----:B---3--:R1:W5:Y:S02]  /*1a9d0*/  LDL.LU R234, [R1+0xf4] ;  /* 0x0000f40001ea7983 */ /* 0x0083640000300800 */
[----:B------:R-:W-:Y:S02]  /*1a9e0*/  IMAD.MOV.U32 R164, RZ, RZ, R112 ;  /* 0x000000ffffa47224 */ /* 0x000fe400078e0070 */
[----:B------:R-:W-:Y:S01]  /*1a9f0*/  FADD.FTZ R71, R215, R71 ;  /* 0x00000047d7477221 */ /* 0x000fe20000010000 */
[----:B------:R1:W5:Y:S03]  /*1aa00*/  LDL.LU R233, [R1+0xf0] ;  /* 0x0000f00001e97983 */ /* 0x0003660000300800 */
[----:B------:R-:W-:Y:S01]  /*1aa10*/  MUFU.EX2 R129, R108 ;  /* 0x0000006c00817308 */ /* 0x000fe20000000800 */
[C---:B------:R-:W-:Y:S01]  /*1aa20*/  HMMA.16816.F32 R16, R72.reuse, R94, R16 ;  /* 0x0000005e4810723c */ /* 0x040fe20000001810 */
[----:B------:R-:W-:Y:S08]  /*1aa30*/  LDSM.16.MT88.4 R92, [R140+0xb000] ;  /* 0x00b000008c5c783b */ /* 0x000ff00000004200 */
[----:B------:R-:W-:Y:S01]  /*1aa40*/  MUFU.EX2 R108, R139 ;  /* 0x0000008b006c7308 */ /* 0x000fe20000000800 */
[-C--:B------:R-:W-:Y:S01]  /*1aa50*/  HMMA.16816.F32 R20, R72, R84.reuse, R20 ;  /* 0x000000544814723c */ /* 0x080fe20000001814 */
[----:B------:R1:W5:Y:S08]  /*1aa60*/  LDL.LU R232, [R1+0xec] ;  /* 0x0000ec0001e87983 */ /* 0x0003700000300800 */
[----:B------:R-:W-:Y:S01]  /*1aa70*/  MUFU.EX2 R127, R109 ;  /* 0x0000006d007f7308 */ /* 0x000fe20000000800 */
[C---:B------:R-:W-:Y:S09]  /*1aa80*/  HMMA.16816.F32 R24, R76.reuse, R84, R24 ;  /* 0x000000544c18723c */ /* 0x040ff20000001818 */
[----:B------:R-:W-:Y:S01]  /*1aa90*/  MUFU.EX2 R109, R138 ;  /* 0x0000008a006d7308 */ /* 0x000fe20000000800 */
[-C--:B------:R-:W-:Y:S09]  /*1aaa0*/  HMMA.16816.F32 R28, R76, R86.reuse, R28 ;  /* 0x000000564c1c723c */ /* 0x080ff2000000181c */
[----:B------:R2:W-:Y:S01]  /*1aab0*/  MUFU.EX2 R113, R3 ;  /* 0x0000000300717308 */ /* 0x0005e20000000800 */
[C---:B------:R-:W-:Y:S01]  /*1aac0*/  HMMA.16816.F32 R32, R72.reuse, R86, R32 ;  /* 0x000000564820723c */ /* 0x040fe20000001820 */
[----:B------:R-:W3:Y:S08]  /*1aad0*/  LDSM.16.MT88.4 R84, [R144+0xb000] ;  /* 0x00b000009054783b */ /* 0x000ef00000004200 */
[----:B------:R4:W1:Y:S01]  /*1aae0*/  MUFU.EX2 R115, R100 ;  /* 0x0000006400737308 */ /* 0x0008620000000800 */
[-C--:B------:R-:W-:Y:S09]  /*1aaf0*/  HMMA.16816.F32 R36, R72, R96.reuse, R36 ;  /* 0x000000604824723c */ /* 0x080ff20000001824 */
[----:B------:R-:W1:Y:S01]  /*1ab00*/  MUFU.EX2 R112, R104 ;  /* 0x0000006800707308 */ /* 0x000e620000000800 */
[C---:B------:R-:W-:Y:S04]  /*1ab10*/  HMMA.16816.F32 R40, R76.reuse, R96, R40 ;  /* 0x000000604c28723c */ /* 0x040fe80000001828 */
[----:B------:R-:W-:Y:S01]  /*1ab20*/  FADD.FTZ R96, R217, R106 ;  /* 0x0000006ad9607221 */ /* 0x000fe20000010000 */
[----:B--2---:R-:W-:Y:S01]  /*1ab30*/  FADD.FTZ R3, R214, R0 ;  /* 0x00000000d6037221 */ /* 0x004fe20000010000 */
[----:B------:R-:W-:Y:S03]  /*1ab40*/  FADD.FTZ R0, R211, R2 ;  /* 0x00000002d3007221 */ /* 0x000fe60000010000 */
[----:B------:R2:W-:Y:S01]  /*1ab50*/  MUFU.EX2 R106, R141 ;  /* 0x0000008d006a7308 */ /* 0x0005e20000000800 */
[-C--:B------:R-:W-:Y:S03]  /*1ab60*/  HMMA.16816.F32 R44, R76, R98.reuse, R44 ;  /* 0x000000624c2c723c */ /* 0x080fe6000000182c */
[----:B------:R-:W-:Y:S01]  /*1ab70*/  FADD.FTZ R2, R174, R0 ;  /* 0x00000000ae027221 */ /* 0x000fe20000010000 */
[----:B------:R-:W-:Y:S02]  /*1ab80*/  IMAD.MOV.U32 R211, RZ, RZ, R160 ;  /* 0x000000ffffd37224 */ /* 0x000fe400078e00a0 */
[----:B------:R-:W-:Y:S03]  /*1ab90*/  IMAD.MOV.U32 R160, RZ, RZ, R149 ;  /* 0x000000ffffa07224 */ /* 0x000fe600078e0095 */
[----:B------:R-:W-:Y:S01]  /*1aba0*/  MUFU.EX2 R104, R128 ;  /* 0x0000008000687308 */ /* 0x000fe20000000800 */
[C---:B------:R-:W-:Y:S09]  /*1abb0*/  HMMA.16816.F32 R48, R72.reuse, R98, R48 ;  /* 0x000000624830723c */ /* 0x040ff20000001830 */
[----:B------:R-:W2:Y:S01]  /*1abc0*/  MUFU.EX2 R119, R103 ;  /* 0x0000006700777308 */ /* 0x000ea20000000800 */
[-C--:B------:R-:W-:Y:S09]  /*1abd0*/  HMMA.16816.F32 R52, R72, R88.reuse, R52 ;  /* 0x000000584834723c */ /* 0x080ff20000001834 */
[----:B------:R-:W-:Y:S01]  /*1abe0*/  MUFU.EX2 R103, R122 ;  /* 0x0000007a00677308 */ /* 0x000fe20000000800 */
[C---:B------:R-:W-:Y:S04]  /*1abf0*/  HMMA.16816.F32 R56, R76.reuse, R88, R56 ;  /* 0x000000584c38723c */ /* 0x040fe80000001838 */
[----:B------:R-:W-:Y:S01]  /*1ac00*/  FADD.FTZ R89, R169, R96 ;  /* 0x00000060a9597221 */ /* 0x000fe20000010000 */
[----:B------:R-:W-:Y:S01]  /*1ac10*/  FADD.FTZ R88, R146, R71 ;  /* 0x0000004792587221 */ /* 0x000fe20000010000 */
[----:B------:R-:W2:Y:S01]  /*1ac20*/  LDSM.16.MT88.4 R96, [R136+0x3000] ;  /* 0x003000008860783b */ /* 0x000ea20000004200 */
[----:B------:R-:W-:Y:S01]  /*1ac30*/  FADD.FTZ R71, R165, R3 ;  /* 0x00000003a5477221 */ /* 0x000fe20000010000 */
[-C--:B------:R-:W-:Y:S01]  /*1ac40*/  HMMA.16816.F32 R60, R76, R90.reuse, R60 ;  /* 0x0000005a4c3c723c */ /* 0x080fe2000000183c */
[----:B------:R-:W-:Y:S02]  /*1ac50*/  MUFU.EX2 R105, R124 ;  /* 0x0000007c00697308 */ /* 0x000fe40000000800 */
[----:B------:R-:W-:Y:S01]  /*1ac60*/  FADD.FTZ R0, R172, R89 ;  /* 0x00000059ac007221 */ /* 0x000fe20000010000 */
[----:B------:R-:W-:Y:S01]  /*1ac70*/  FADD.FTZ R3, R166, R88 ;  /* 0x00000058a6037221 */ /* 0x000fe20000010000 */
[----:B----4-:R-:W-:Y:S01]  /*1ac80*/  FADD.FTZ R100, R164, R71 ;  /* 0x00000047a4647221 */ /* 0x010fe20000010000 */
[----:B------:R-:W-:Y:S02]  /*1ac90*/  IMAD.MOV.U32 R164, RZ, RZ, R145 ;  /* 0x000000ffffa47224 */ /* 0x000fe400078e0091 */
[----:B------:R-:W-:Y:S01]  /*1aca0*/  FADD.FTZ R0, R147, R0 ;  /* 0x0000000093007221 */ /* 0x000fe20000010000 */
[----:B------:R-:W-:Y:S01]  /*1acb0*/  HMMA.16816.F32 R64, R72, R90, R64 ;  /* 0x0000005a4840723c */ /* 0x000fe20000001840 */
[----:B------:R-:W4:Y:S03]  /*1acc0*/  LDSM.16.MT88.4 R88, [R81+0x3000] ;  /* 0x003000005158783b */ /* 0x000f260000004200 */
[----:B------:R-:W-:Y:S01]  /*1acd0*/  F2FP.F16.F32.PACK_AB R72, R118, R117 ;  /* 0x000000757648723e */ /* 0x000fe200000000ff */
[----:B------:R-:W-:Y:S01]  /*1ace0*/  FADD.FTZ R3, R143, R3 ;  /* 0x000000038f037221 */ /* 0x000fe20000010000 */
[----:B-1----:R-:W-:Y:S01]  /*1acf0*/  F2FP.F16.F32.PACK_AB R73, R115, R113 ;  /* 0x000000717349723e */ /* 0x002fe200000000ff */
[----:B------:R-:W-:Y:S01]  /*1ad00*/  FADD.FTZ R71, R175, R2 ;  /* 0x00000002af477221 */ /* 0x000fe20000010000 */
[----:B------:R-:W-:Y:S01]  /*1ad10*/  F2FP.F16.F32.PACK_AB R74, R116, R114 ;  /* 0x00000072744a723e */ /* 0x000fe200000000ff */
[----:B------:R-:W1:Y:S01]  /*1ad20*/  LDSM.16.MT88.4 R144, [R144+0xb800] ;  /* 0x00b800009090783b */ /* 0x000e620000004200 */
[----:B------:R-:W-:Y:S01]  /*1ad30*/  F2FP.F16.F32.PACK_AB R75, R111, R112 ;  /* 0x000000706f4b723e */ /* 0x000fe200000000ff */
[----:B------:R-:W-:Y:S01]  /*1ad40*/  FADD.FTZ R2, R164, R100 ;  /* 0x00000064a4027221 */ /* 0x000fe20000010000 */
[----:B------:R-:W-:Y:S01]  /*1ad50*/  F2FP.F16.F32.PACK_AB R76, R129, R130 ;  /* 0x00000082814c723e */ /* 0x000fe200000000ff */
[----:B------:R-:W-:Y:S01]  /*1ad60*/  FADD.FTZ R0, R161, R0 ;  /* 0x00000000a1007221 */ /* 0x000fe20000010000 */
[----:B------:R-:W-:Y:S01]  /*1ad70*/  F2FP.F16.F32.PACK_AB R78, R126, R127 ;  /* 0x0000007f7e4e723e */ /* 0x000fe200000000ff */
[----:B------:R-:W-:Y:S01]  /*1ad80*/  FADD.FTZ R71, R198, R71 ;  /* 0x00000047c6477221 */ /* 0x000fe20000010000 */
[----:B------:R-:W-:Y:S01]  /*1ad90*/  F2FP.F16.F32.PACK_AB R77, R121, R120 ;  /* 0x00000078794d723e */ /* 0x000fe200000000ff */
[-C--:B---3--:R-:W-:Y:S01]  /*1ada0*/  HMMA.16816.F32 R4, R72, R84.reuse, R4 ;  /* 0x000000544804723c */ /* 0x088fe20000001804 */
[----:B--2---:R-:W2:Y:S02]  /*1adb0*/  LDSM.16.MT88.4 R140, [R140+0xb800] ;  /* 0x00b800008c8c783b */ /* 0x004ea40000004200 */
[----:B------:R-:W-:Y:S01]  /*1adc0*/  F2FP.F16.F32.PACK_AB R79, R110, R119 ;  /* 0x000000776e4f723e */ /* 0x000fe200000000ff */
[----:B------:R-:W-:Y:S01]  /*1add0*/  FADD.FTZ R71, R170, R71 ;  /* 0x00000047aa477221 */ /* 0x000fe20000010000 */
[----:B------:R-:W-:Y:S03]  /*1ade0*/  F2FP.F16.F32.PACK_AB R198, R107, R106 ;  /* 0x0000006a6bc6723e */ /* 0x000fe600000000ff */
[----:B------:R-:W-:Y:S02]  /*1adf0*/  FADD.FTZ R71, R171, R71 ;  /* 0x00000047ab477221 */ /* 0x000fe40000010000 */
[C---:B------:R-:W-:Y:S04]  /*1ae00*/  HMMA.16816.F32 R8, R76.reuse, R84, R8 ;  /* 0x000000544c08723c */ /* 0x040fe80000001808 */
[----:B------:R-:W-:Y:S01]  /*1ae10*/  FADD.FTZ R85, R238, R3 ;  /* 0x00000003ee557221 */ /* 0x000fe20000010000 */
[----:B------:R-:W-:Y:S01]  /*1ae20*/  FADD.FTZ R3, R167, R0 ;  /* 0x00000000a7037221 */ /* 0x000fe20000010000 */
[----:B------:R-:W-:Y:S01]  /*1ae30*/  FADD.FTZ R84, R196, R2 ;  /* 0x00000002c4547221 */ /* 0x000fe20000010000 */
[----:B------:R-:W-:Y:S01]  /*1ae40*/  F2FP.F16.F32.PACK_AB R196, R108, R109 ;  /* 0x0000006d6cc4723e */ /* 0x000fe200000000ff */
[-C--:B------:R-:W-:Y:S01]  /*1ae50*/  HMMA.16816.F32 R12, R76, R86.reuse, R12 ;  /* 0x000000564c0c723c */ /* 0x080fe2000000180c */
[----:B------:R-:W-:Y:S02]  /*1ae60*/  IMAD.MOV.U32 R238, RZ, RZ, 0x20 ;  /* 0x00000020ffee7424 */ /* 0x000fe400078e00ff */
[----:B------:R-:W-:Y:S01]  /*1ae70*/  FADD.FTZ R2, R151, R85 ;  /* 0x0000005597027221 */ /* 0x000fe20000010000 */
[----:B------:R-:W-:Y:S01]  /*1ae80*/  FADD.FTZ R3, R168, R3 ;  /* 0x00000003a8037221 */ /* 0x000fe20000010000 */
[----:B------:R-:W-:Y:S02]  /*1ae90*/  FADD.FTZ R0, R199, R84 ;  /* 0x00000054c7007221 */ /* 0x000fe40000010000 */
[----:B------:R-:W-:Y:S01]  /*1aea0*/  FADD.FTZ R2, R150, R2 ;  /* 0x0000000296027221 */ /* 0x000fe20000010000 */
[C---:B------:R-:W-:Y:S01]  /*1aeb0*/  HMMA.16816.F32 R16, R72.reuse, R86, R16 ;  /* 0x000000564810723c */ /* 0x040fe20000001810 */
[----:B------:R3:W-:Y:S03]  /*1aec0*/  MUFU.EX2 R86, R137 ;  /* 0x0000008900567308 */ /* 0x0007e60000000800 */
[----:B------:R-:W-:Y:S01]  /*1aed0*/  FADD.FTZ R2, R162, R2 ;  /* 0x00000002a2027221 */ /* 0x000fe20000010000 */
[----:B------:R-:W-:Y:S03]  /*1aee0*/  FADD.FTZ R3, R163, R3 ;  /* 0x00000003a3037221 */ /* 0x000fe60000010000 */
[-C--:B------:R-:W-:Y:S03]  /*1aef0*/  HMMA.16816.F32 R20, R72, R92.reuse, R20 ;  /* 0x0000005c4814723c */ /* 0x080fe60000001814 */
[----:B------:R-:W4:Y:S01]  /*1af00*/  MUFU.EX2 R87, R133 ;  /* 0x0000008500577308 */ /* 0x000f220000000800 */
[----:B------:R-:W-:Y:S01]  /*1af10*/  FADD.FTZ R2, R252, R2 ;  /* 0x00000002fc027221 */ /* 0x000fe20000010000 */
[----:B------:R-:W-:Y:S03]  /*1af20*/  FADD.FTZ R3, R211, R3 ;  /* 0x00000003d3037221 */ /* 0x000fe60000010000 */
[C---:B------:R-:W-:Y:S05]  /*1af30*/  HMMA.16816.F32 R24, R76.reuse, R92, R24 ;  /* 0x0000005c4c18723c */ /* 0x040fea0000001818 */
[----:B------:R-:W-:Y:S01]  /*1af40*/  MUFU.EX2 R92, R134 ;  /* 0x00000086005c7308 */ /* 0x000fe20000000800 */
[----:B---3--:R-:W3:Y:S01]  /*1af50*/  LDSM.16.MT88.4 R136, [R136+0x3800] ;  /* 0x003800008888783b */ /* 0x008ee20000004200 */
[----:B------:R-:W-:Y:S01]  /*1af60*/  FADD.FTZ R3, R177, R3 ;  /* 0x00000003b1037221 */ /* 0x000fe20000010000 */
[-C--:B------:R-:W-:Y:S07]  /*1af70*/  HMMA.16816.F32 R28, R76, R94.reuse, R28 ;  /* 0x0000005e4c1c723c */ /* 0x080fee000000181c */
[----:B------:R-:W-:Y:S01]  /*1af80*/  MUFU.EX2 R93, R125 ;  /* 0x0000007d005d7308 */ /* 0x000fe20000000800 */
[----:B----4-:R-:W-:Y:S01]  /*1af90*/  F2FP.F16.F32.PACK_AB R151, R86, R87 ;  /* 0x000000575697723e */ /* 0x010fe200000000ff */
[----:B------:R-:W-:Y:S01]  /*1afa0*/  FADD.FTZ R3, R182, R3 ;  /* 0x00000003b6037221 */ /* 0x000fe20000010000 */
[----:B------:R-:W-:Y:S01]  /*1afb0*/  IMAD.MOV.U32 R133, RZ, RZ, R68 ;  /* 0x000000ffff857224 */ /* 0x000fe200078e0044 */
[C---:B------:R-:W-:Y:S06]  /*1afc0*/  HMMA.16816.F32 R32, R72.reuse, R94, R32 ;  /* 0x0000005e4820723c */ /* 0x040fec0000001820 */
[----:B------:R4:W1:Y:S02]  /*1afd0*/  MUFU.EX2 R95, R135 ;  /* 0x00000087005f7308 */ /* 0x0008640000000800 */
[-C--:B------:R-:W-:Y:S08]  /*1afe0*/  HMMA.16816.F32 R36, R72, R96.reuse, R36 ;  /* 0x000000604824723c */ /* 0x080ff00000001824 */
[----:B------:R-:W2:Y:S01]  /*1aff0*/  MUFU.EX2 R94, R123 ;  /* 0x0000007b005e7308 */ /* 0x000ea20000000800 */
[C---:B------:R-:W-:Y:S01]  /*1b000*/  HMMA.16816.F32 R40, R76.reuse, R96, R40 ;  /* 0x000000604c28723c */ /* 0x040fe20000001828 */
[----:B----4-:R4:W5:Y:S03]  /*1b010*/  LDL.LU R135, [R1+0xe8] ;  /* 0x0000e80001877983 */ /* 0x0109660000300800 */
[----:B-1----:R-:W-:Y:S01]  /*1b020*/  F2FP.F16.F32.PACK_AB R150, R92, R95 ;  /* 0x0000005f5c96723e */ /* 0x002fe200000000ff */
[----:B------:R4:W5:Y:S03]  /*1b030*/  LDL.LU R134, [R1+0xe4] ;  /* 0x0000e40001867983 */ /* 0x0009660000300800 */
[-C--:B------:R-:W-:Y:S03]  /*1b040*/  HMMA.16816.F32 R44, R76, R98.reuse, R44 ;  /* 0x000000624c2c723c */ /* 0x080fe6000000182c */
[----:B--2---:R-:W-:Y:S05]  /*1b050*/  F2FP.F16.F32.PACK_AB R149, R93, R94 ;  /* 0x0000005e5d95723e */ /* 0x004fea00000000ff */
[C---:B------:R-:W-:Y:S08]  /*1b060*/  HMMA.16816.F32 R48, R72.reuse, R98, R48 ;  /* 0x000000624830723c */ /* 0x040ff00000001830 */
[-C--:B------:R-:W-:Y:S08]  /*1b070*/  HMMA.16816.F32 R52, R72, R88.reuse, R52 ;  /* 0x000000584834723c */ /* 0x080ff00000001834 */
[C---:B------:R-:W-:Y:S08]  /*1b080*/  HMMA.16816.F32 R56, R76.reuse, R88, R56 ;  /* 0x000000584c38723c */ /* 0x040ff00000001838 */
[-C--:B------:R-:W-:Y:S01]  /*1b090*/  HMMA.16816.F32 R60, R76, R90.reuse, R60 ;  /* 0x0000005a4c3c723c */ /* 0x080fe2000000183c */
[----:B------:R1:W2:Y:S02]  /*1b0a0*/  MUFU.EX2 R77, R148 ;  /* 0x00000094004d7308 */ /* 0x0002a40000000800 */
[----:B------:R-:W-:Y:S01]  /*1b0b0*/  FADD.FTZ R76, R197, R0 ;  /* 0x00000000c54c7221 */ /* 0x000fe20000010000 */
[----:B------:R-:W-:Y:S01]  /*1b0c0*/  F2FP.F16.F32.PACK_AB R197, R105, R103 ;  /* 0x0000006769c5723e */ /* 0x000fe200000000ff */
[----:B------:R-:W-:Y:S03]  /*1b0d0*/  FADD.FTZ R0, R173, R71 ;  /* 0x00000047ad007221 */ /* 0x000fe60000010000 */
[----:B------:R-:W-:Y:S04]  /*1b0e0*/  HMMA.16816.F32 R64, R72, R90, R64 ;  /* 0x0000005a4840723c */ /* 0x000fe80000001840 */
[----:B------:R-:W-:Y:S04]  /*1b0f0*/  FADD.FTZ R0, R230, R0 ;  /* 0x00000000e6007221 */ /* 0x000fe80000010000 */
[----:B------:R-:W-:Y:S01]  /*1b100*/  FADD.FTZ R0, R178, R0 ;  /* 0x00000000b2007221 */ /* 0x000fe20000010000 */
[----:B-1----:R-:W-:Y:S02]  /*1b110*/  F2FP.F16.F32.PACK_AB R148, R102, R101 ;  /* 0x000000656694723e */ /* 0x002fe400000000ff */
[----:B--2---:R-:W-:Y:S01]  /*1b120*/  F2FP.F16.F32.PACK_AB R199, R77, R104 ;  /* 0x000000684dc7723e */ /* 0x004fe200000000ff */
[----:B------:R-:W-:Y:S04]  /*1b130*/  FADD.FTZ R0, R218, R0 ;  /* 0x00000000da007221 */ /* 0x000fe80000010000 */
[-C--:B------:R-:W-:Y:S05]  /*1b140*/  HMMA.16816.F32 R164, R148, R144.reuse, R4 ;  /* 0x0000009094a4723c */ /* 0x080fea0000001804 */
[----:B------:R-:W-:Y:S01]  /*1b150*/  FADD.FTZ R5, R176, R2 ;  /* 0x00000002b0057221 */ /* 0x000fe20000010000 */
[----:B------:R-:W-:Y:S01]  /*1b160*/  FADD.FTZ R4, R160, R76 ;  /* 0x0000004ca0047221 */ /* 0x000fe20000010000 */
[----:B------:R-:W-:Y:S01]  /*1b170*/  FADD.FTZ R0, R183, R0 ;  /* 0x00000000b7007221 */ /* 0x000fe20000010000 */
[C---:B------:R-:W-:Y:S04]  /*1b180*/  HMMA.16816.F32 R168, R196.reuse, R144, R8 ;  /* 0x00000090c4a8723c */ /* 0x040fe80000001808 */
[----:B------:R-:W-:Y:S01]  /*1b190*/  FADD.FTZ R4, R179, R4 ;  /* 0x00000004b3047221 */ /* 0x000fe20000010000 */
[----:B------:R-:W-:Y:S03]  /*1b1a0*/  FADD.FTZ R0, R210, R0 ;  /* 0x00000000d2007221 */ /* 0x000fe60000010000 */
        /* <DEDUP_REMOVED lines=14> */
[----:B------:R-:W-:Y:S03]  /*1b290*/  FADD.FTZ R2, R228, R2 ;  /* 0x00000002e4027221 */ /* 0x000fe60000010000 */
        /* <DEDUP_REMOVED lines=13> */
[-C--:B---3--:R-:W-:Y:S03]  /*1b370*/  HMMA.16816.F32 R156, R148, R136.reuse, R36 ;  /* 0x00000088949c723c */ /* 0x088fe60000001824 */
        /* <DEDUP_REMOVED lines=34> */
[----:B------:R-:W-:Y:S02]  /*1b5a0*/  IMAD.MOV.U32 R132, RZ, RZ, R69 ;  /* 0x000000ffff847224 */ /* 0x000fe400078e0045 */
        /* <DEDUP_REMOVED lines=20> */
[----:B------:R-:W-:Y:S01]  /*1b6f0*/  HMMA.16816.F32 R148, R148, R6, R64 ;  /* 0x000000069494723c */ /* 0x000fe20000001840 */
[----:B------:R-:W-:Y:S03]  /*1b700*/  STL [R1+0xc4], R4 ;  /* 0x0000c40401007387 */ /* 0x000fe60000100800 */
[----:B------:R-:W-:Y:S01]  /*1b710*/  FADD.FTZ R3, R77, R3 ;  /* 0x000000034d037221 */ /* 0x000fe20000010000 */
[----:B------:R-:W-:Y:S01]  /*1b720*/  FADD.FTZ R2, R92, R2 ;  /* 0x000000025c027221 */ /* 0x000fe20000010000 */
[----:B------:R-:W-:Y:S03]  /*1b730*/  FADD.FTZ R0, R86, R0 ;  /* 0x0000000056007221 */ /* 0x000fe60000010000 */
[----:B------:R1:W-:Y:S04]  /*1b740*/  STL [R1+0xc0], R3 ;  /* 0x0000c00301007387 */ /* 0x0003e80000100800 */
[----:B------:R2:W-:Y:S04]  /*1b750*/  STL [R1+0x28], R2 ;  /* 0x0000280201007387 */ /* 0x0005e80000100800 */
[----:B------:R4:W-:Y:S01]  /*1b760*/  STL [R1+0xbc], R0 ;  /* 0x0000bc0001007387 */ /* 0x0009e20000100800 */
[----:B-1----:R-:W-:Y:S02]  /*1b770*/  IMAD.MOV.U32 R3, RZ, RZ, R70 ;  /* 0x000000ffff037224 */ /* 0x002fe400078e0046 */
[----:B--2---:R-:W-:Y:S01]  /*1b780*/  IMAD.MOV.U32 R2, RZ, RZ, R80 ;  /* 0x000000ffff027224 */ /* 0x004fe200078e0050 */
[----:B------:R-:W-:Y:S06]  /*1b790*/  BRA.U UP0, `(.L_x_636) ;  /* 0xffffff89005c7547 */ /* 0x000fec000b83ffff */
.L_x_635:
[----:B------:R-:W2:Y:S01]  /*1b7a0*/  LDL.LU R6, [R1+0x28] ;  /* 0x0000280001067983 */ /* 0x000ea20000300800 */
[----:B------:R-:W-:Y:S01]  /*1b7b0*/  UISETP.NE.AND UP3, UPT, UR17, -0x1, UPT ;  /* 0xffffffff1100788c */ /* 0x000fe2000bf65270 */
[----:B------:R-:W1:Y:S01]  /*1b7c0*/  S2UR UR4, SR_CTAID.Y ;  /* 0x00000000000479c3 */ /* 0x000e620000002600 */
[----:B------:R-:W3:Y:S01]  /*1b7d0*/  LDCU.U8 UR14, c[0x0][0x549] ;  /* 0x0000a920ff0e77ac */ /* 0x000ee20008000000 */
[----:B------:R-:W4:Y:S01]  /*1b7e0*/  LDL.LU R5, [R1+0xbc] ;  /* 0x0000bc0001057983 */ /* 0x000f220000300800 */
[----:B------:R-:W-:Y:S02]  /*1b7f0*/  MOV R35, 0x10 ;  /* 0x0000001000237802 */ /* 0x000fe40000000f00 */
[C---:B------:R-:W-:Y:S01]  /*1b800*/  LOP3.LUT P5, RZ, R240.reuse, 0x8, RZ, 0xc0, !PT ;  /* 0x00000008f0ff7812 */ /* 0x040fe200078ac0ff */
[----:B------:R-:W4:Y:S01]  /*1b810*/  LDL.LU R11, [R1+0xc4] ;  /* 0x0000c400010b7983 */ /* 0x000f220000300800 */
[----:B------:R-:W1:Y:S03]  /*1b820*/  LDCU.U8 UR11, c[0x0][0x548] ;  /* 0x0000a900ff0b77ac */ /* 0x000e660008000000 */
[----:B------:R-:W4:Y:S01]  /*1b830*/  LDL.LU R10, [R1+0xc0] ;  /* 0x0000c000010a7983 */ /* 0x000f220000300800 */
[----:B------:R-:W1:Y:S03]  /*1b840*/  @!UP3 LDCU.64 UR8, c[0x0][0x400] ;  /* 0x00008000ff08b7ac */ /* 0x000e660008000a00 */
[----:B------:R-:W4:Y:S01]  /*1b850*/  LDL.LU R9, [R1+0xc8] ;  /* 0x0000c80001097983 */ /* 0x000f220000300800 */
[----:B------:R-:W1:Y:S03]  /*1b860*/  @UP3 LDCU.64 UR6, c[0x0][0x408] ;  /* 0x00008100ff0637ac */ /* 0x000e660008000a00 */
[----:B------:R-:W4:Y:S04]  /*1b870*/  LDL.LU R8, [R1+0xcc] ;  /* 0x0000cc0001087983 */ /* 0x000f280000300800 */
[----:B------:R-:W4:Y:S01]  /*1b880*/  LDL.LU R7, [R1+0xd0] ;  /* 0x0000d00001077983 */ /* 0x000f220000300800 */
[----:B---3--:R-:W-:Y:S01]  /*1b890*/  UISETP.NE.AND UP1, UPT, UR14, URZ, UPT ;  /* 0x000000ff0e00728c */ /* 0x008fe2000bf25270 */
[----:B------:R-:W-:Y:S01]  /*1b8a0*/  SEL R35, R35, 0xfffffff0, !P2 ;  /* 0xfffffff023237807 */ /* 0x000fe20005000000 */
[----:B------:R-:W-:Y:S01]  /*1b8b0*/  UISETP.NE.AND UP2, UPT, UR17, -0x1, UPT ;  /* 0xffffffff1100788c */ /* 0x000fe2000bf45270 */
[----:B------:R-:W-:Y:S01]  /*1b8c0*/  LOP3.LUT P2, RZ, R240, 0x10, RZ, 0xc0, !PT ;  /* 0x00000010f0ff7812 */ /* 0x000fe2000784c0ff */
[----:B-1----:R-:W-:Y:S01]  /*1b8d0*/  UISETP.NE.AND UP0, UPT, UR11, URZ, !UP1 ;  /* 0x000000ff0b00728c */ /* 0x002fe2000cf05270 */
[----:B------:R-:W-:Y:S01]  /*1b8e0*/  SEL R238, R238, 0xffffffe0, !P5 ;  /* 0xffffffe0eeee7807 */ /* 0x000fe20006800000 */
[----:B------:R-:W-:Y:S01]  /*1b8f0*/  @!UP3 UIMAD.WIDE.U32 UR12, UR4, UR8, URZ ;  /* 0x00000008040cb2a5 */ /* 0x000fe2000f8e00ff */
[----:B------:R-:W1:Y:S03]  /*1b900*/  S2UR UR8, SR_CTAID.X ;  /* 0x00000000000879c3 */ /* 0x000e660000002500 */
[----:B------:R-:W-:-:S02]  /*1b910*/  @!UP3 UIMAD UR10, UR4, UR9, UR13 ;  /* 0x00000009040ab2a4 */ /* 0x000fc4000f8e020d */
[----:B------:R-:W-:Y:S01]  /*1b920*/  @UP3 UIMAD.WIDE.U32 UR18, UR17, UR6, URZ ;  /* 0x00000006111232a5 */ /* 0x000fe2000f8e00ff */
[----:B------:R-:W3:Y:S01]  /*1b930*/  LDCU UR9, c[0x0][0x434] ;  /* 0x00008680ff0977ac */ /* 0x000ee20008000800 */
[----:B------:R-:W1:Y:S03]  /*1b940*/  @UP1 LDCU UR6, c[0x0][0x430] ;  /* 0x00008600ff0617ac */ /* 0x000e660008000800 */
[----:B------:R-:W1:Y:S01]  /*1b950*/  LDCU UR13, c[0x0][0x434] ;  /* 0x00008680ff0d77ac */ /* 0x000e620008000800 */
[----:B------:R-:W-:Y:S01]  /*1b960*/  @UP3 UIMAD UR10, UR17, UR7, UR19 ;  /* 0x00000007110a32a4 */ /* 0x000fe2000f8e0213 */
[----:B------:R-:W2:Y:S01]  /*1b970*/  @UP1 LDCU UR14, c[0x0][0x430] ;  /* 0x00008600ff0e17ac */ /* 0x000ea20008000800 */
[----:B---3--:R-:W-:Y:S01]  /*1b980*/  @!UP2 UIMAD UR17, UR4, UR9, URZ ;  /* 0x000000090411a2a4 */ /* 0x008fe2000f8e02ff */
[----:B------:R-:W-:Y:S01]  /*1b990*/  @UP1 UMOV UR7, 0x1 ;  /* 0x0000000100071882 */ /* 0x000fe20000000000 */
[----:B------:R-:W-:Y:S01]  /*1b9a0*/  @UP3 UMOV UR12, UR18 ;  /* 0x00000012000c3c82 */ /* 0x000fe20008000000 */
[----:B-1----:R-:W-:Y:S01]  /*1b9b0*/  @UP1 UIMAD UR13, UR6, UR9, URZ ;  /* 0x00000009060d12a4 */ /* 0x002fe2000f8e02ff */
[----:B------:R-:W1:Y:S01]  /*1b9c0*/  S2UR UR6, SR_CTAID.Z ;  /* 0x00000000000679c3 */ /* 0x000e620000002700 */
[----:B------:R-:W-:Y:S01]  /*1b9d0*/  USHF.R.S32.HI UR15, URZ, 0x1f, UR17 ;  /* 0x0000001fff0f7899 */ /* 0x000fe20008011411 */
[----:B--2---:R-:W2:Y:S04]  /*1b9e0*/  SHFL.BFLY PT, R3, R6, 0x2, 0x1f ;  /* 0x0c401f0006037f89 */ /* 0x004ea800000e0000 */
[----:B----4-:R-:W3:Y:S04]  /*1b9f0*/  SHFL.BFLY PT, R2, R5, 0x2, 0x1f ;  /* 0x0c401f0005027f89 */ /* 0x010ee800000e0000 */
[----:B-----5:R-:W4:Y:S04]  /*1ba00*/  SHFL.BFLY PT, R0, R11, 0x2, 0x1f ;  /* 0x0c401f000b007f89 */ /* 0x020f2800000e0000 */
[----:B------:R-:W1:Y:S01]  /*1ba10*/  SHFL.BFLY PT, R4, R10, 0x2, 0x1f ;  /* 0x0c401f000a047f89 */ /* 0x000e6200000e0000 */
[----:B--2---:R-:W-:Y:S01]  /*1ba20*/  FADD.FTZ R3, R3, R6 ;  /* 0x0000000603037221 */ /* 0x004fe20000010000 */
[----:B------:R-:W-:Y:S01]  /*1ba30*/  MOV R40, R7 ;  /* 0x0000000700287202 */ /* 0x000fe20000000f00 */
[----:B---3--:R-:W-:-:S03]  /*1ba40*/  FADD.FTZ R2, R2, R5 ;  /* 0x0000000502027221 */ /* 0x008fc60000010000 */
        /* <DEDUP_REMOVED lines=10> */
[----:B------:R-:W-:Y:S01]  /*1baf0*/  FSETP.NE.FTZ.AND P4, PT, R36, RZ, PT ;  /* 0x000000ff2400720b */ /* 0x000fe20003f95000 */
[----:B-1----:R-:W-:Y:S01]  /*1bb00*/  FADD.FTZ R37, R0, R37 ;  /* 0x0000002500257221 */ /* 0x002fe20000010000 */
[----:B------:R-:W-:Y:S02]  /*1bb10*/  SHF.L.U32 R2, R240, 0x4, RZ ;  /* 0x00000004f0027819 */ /* 0x000fe400000006ff */
[----:B------:R-:W-:Y:S02]  /*1bb20*/  LOP3.LUT R3, R9, 0x7c00, R3, 0xf8, !PT ;  /* 0x00007c0009037812 */ /* 0x000fe400078ef803 */
[----:B------:R-:W1:Y:S01]  /*1bb30*/  MUFU.RCP R6, R38 ;  /* 0x0000002600067308 */ /* 0x000e620000001000 */
[----:B----4-:R-:W-:Y:S01]  /*1bb40*/  FADD.FTZ R39, R4, R39 ;  /* 0x0000002704277221 */ /* 0x010fe20000010000 */
[----:B------:R-:W-:-:S02]  /*1bb50*/  LOP3.LUT R2, R2, 0x1c0, RZ, 0xc0, !PT ;  /* 0x000001c002027812 */ /* 0x000fc400078ec0ff */
[----:B------:R-:W-:Y:S02]  /*1bb60*/  FSETP.NE.FTZ.AND P3, PT, R38, RZ, PT ;  /* 0x000000ff2600720b */ /* 0x000fe40003f75000 */
[----:B------:R-:W-:Y:S02]  /*1bb70*/  LOP3.LUT R2, R2, 0x38, R8, 0xf8, !PT ;  /* 0x0000003802027812 */ /* 0x000fe400078ef808 */
[----:B------:R-:W3:Y:S01]  /*1bb80*/  MUFU.RCP R4, R39 ;  /* 0x0000002700047308 */ /* 0x000ee20000001000 */
[----:B--2---:R-:W-:Y:S02]  /*1bb90*/  FSEL R0, R5, 1, P4 ;  /* 0x3f80000005007808 */ /* 0x004fe40002000000 */
[----:B------:R-:W-:Y:S02]  /*1bba0*/  LOP3.LUT R3, R3, R2, RZ, 0xfc, !PT ;  /* 0x0000000203037212 */ /* 0x000fe400078efcff */
[----:B------:R-:W-:Y:S01]  /*1bbb0*/  FSETP.NE.FTZ.AND P1, PT, R37, RZ, PT ;  /* 0x000000ff2500720b */ /* 0x000fe20003f35000 */
[----:B------:R-:W-:Y:S01]  /*1bbc0*/  FMUL.FTZ R164, R0, R164 ;  /* 0x000000a400a47220 */ /* 0x000fe20000410000 */
[----:B------:R-:W-:Y:S01]  /*1bbd0*/  FSETP.NE.FTZ.AND P0, PT, R39, RZ, PT ;  /* 0x000000ff2700720b */ /* 0x000fe20003f15000 */
[----:B------:R-:W2:Y:S01]  /*1bbe0*/  MUFU.RCP R5, R37 ;  /* 0x0000002500057308 */ /* 0x000ea20000001000 */
[----:B-1----:R-:W-:Y:S01]  /*1bbf0*/  FSEL R2, R6, 1, P3 ;  /* 0x3f80000006027808 */ /* 0x002fe20001800000 */
[C---:B------:R-:W-:Y:S01]  /*1bc00*/  FMUL.FTZ R7, R0.reuse, R165 ;  /* 0x000000a500077220 */ /* 0x040fe20000410000 */
[C---:B------:R-:W-:Y:S01]  /*1bc10*/  FMUL.FTZ R144, R0.reuse, R144 ;  /* 0x0000009000907220 */ /* 0x040fe20000410000 */
[----:B------:R-:W-:Y:S01]  /*1bc20*/  FMUL.FTZ R145, R0, R145 ;  /* 0x0000009100917220 */ /* 0x000fe20000410000 */
[----:B------:R-:W-:Y:S01]  /*1bc30*/  LEA R3, R3, UR5, 0x1 ;  /* 0x0000000503037c11 */ /* 0x000fe2000f8e08ff */
[C---:B------:R-:W-:Y:S01]  /*1bc40*/  FMUL.FTZ R166, R2.reuse, R166 ;  /* 0x000000a602a67220 */ /* 0x040fe20000410000 */
[C---:B------:R-:W-:Y:S01]  /*1bc50*/  FMUL.FTZ R167, R2.reuse, R167 ;  /* 0x000000a702a77220 */ /* 0x040fe20000410000 */
[----:B------:R-:W-:Y:S01]  /*1bc60*/  FMUL.FTZ R146, R2, R146 ;  /* 0x0000009202927220 */ /* 0x000fe20000410000 */
[----:B---3--:R-:W-:Y:S01]  /*1bc70*/  FSEL R4, R4, 1, P0 ;  /* 0x3f80000004047808 */ /* 0x008fe20000000000 */
[C---:B------:R-:W-:Y:S01]  /*1bc80*/  FMUL.FTZ R8, R2.reuse, R147 ;  /* 0x0000009302087220 */ /* 0x040fe20000410000 */
[C---:B------:R-:W-:Y:S01]  /*1bc90*/  FMUL.FTZ R162, R2.reuse, R162 ;  /* 0x000000a202a27220 */ /* 0x040fe20000410000 */
[C---:B------:R-:W-:Y:S01]  /*1bca0*/  FMUL.FTZ R17, R2.reuse, R163 ;  /* 0x000000a302117220 */ /* 0x040fe20000410000 */
[C---:B------:R-:W-:Y:S01]  /*1bcb0*/  FMUL.FTZ R142, R2.reuse, R142 ;  /* 0x0000008e028e7220 */ /* 0x040fe20000410000 */
[C---:B------:R-:W-:Y:S01]  /*1bcc0*/  FMUL.FTZ R13, R2.reuse, R143 ;  /* 0x0000008f020d7220 */ /* 0x040fe20000410000 */
[C---:B------:R-:W-:Y:S01]  /*1bcd0*/  FMUL.FTZ R158, R2.reuse, R158 ;  /* 0x0000009e029e7220 */ /* 0x040fe20000410000 */
[C---:B------:R-:W-:Y:S01]  /*1bce0*/  FMUL.FTZ R24, R2.reuse, R159 ;  /* 0x0000009f02187220 */ /* 0x040fe20000410000 */
[----:B--2---:R-:W-:Y:S01]  /*1bcf0*/  FSEL R5, R5, 1, P1 ;  /* 0x3f80000005057808 */ /* 0x004fe20000800000 */
[C---:B------:R-:W-:Y:S01]  /*1bd00*/  FMUL.FTZ R138, R2.reuse, R138 ;  /* 0x0000008a028a7220 */ /* 0x040fe20000410000 */
[C---:B------:R-:W-:Y:S01]  /*1bd10*/  FMUL.FTZ R21, R2.reuse, R139 ;  /* 0x0000008b02157220 */ /* 0x040fe20000410000 */
[C---:B------:R-:W-:Y:S01]  /*1bd20*/  FMUL.FTZ R154, R2.reuse, R154 ;  /* 0x0000009a029a7220 */ /* 0x040fe20000410000 */
[C---:B------:R-:W-:Y:S01]  /*1bd30*/  FMUL.FTZ R30, R2.reuse, R155 ;  /* 0x0000009b021e7220 */ /* 0x040fe20000410000 */
[C---:B------:R-:W-:Y:S01]  /*1bd40*/  FMUL.FTZ R150, R2.reuse, R150 ;  /* 0x0000009602967220 */ /* 0x040fe20000410000 */
        /* <DEDUP_REMOVED lines=32> */
[----:B------:R-:W-:Y:S01]  /*1bf50*/  FMUL.FTZ R15, R4, R179 ;  /* 0x000000b3040f7220 */ /* 0x000fe20000410000 */
[----:B------:R-:W-:Y:S01]  /*1bf60*/  STS [R3], R7 ;  /* 0x0000000703007388 */ /* 0x000fe20000000800 */
[----:B------:R-:W-:Y:S01]  /*1bf70*/  F2FP.F16.F32.PACK_AB R20, R20, R172 ;  /* 0x000000ac1414723e */ /* 0x000fe200000000ff */
[----:B------:R-:W-:Y:S01]  /*1bf80*/  FMUL.FTZ R180, R5, R180 ;  /* 0x000000b405b47220 */ /* 0x000fe20000410000 */
[----:B------:R-:W-:Y:S01]  /*1bf90*/  F2FP.F16.F32.PACK_AB R19, R19, R174 ;  /* 0x000000ae1313723e */ /* 0x000fe200000000ff */
[----:B------:R2:W-:Y:S01]  /*1bfa0*/  STS [R6], R0 ;  /* 0x0000000006007388 */ /* 0x0005e20000000800 */
[----:B------:R-:W-:Y:S01]  /*1bfb0*/  F2FP.F16.F32.PACK_AB R18, R18, R160 ;  /* 0x000000a01212723e */ /* 0x000fe200000000ff */
[----:B------:R-:W-:Y:S01]  /*1bfc0*/  FMUL.FTZ R12, R5, R181 ;  /* 0x000000b5050c7220 */ /* 0x000fe20000410000 */
[----:B------:R-:W-:Y:S01]  /*1bfd0*/  F2FP.F16.F32.PACK_AB R17, R17, R162 ;  /* 0x000000a21111723e */ /* 0x000fe200000000ff */
[----:B------:R-:W-:Y:S01]  /*1bfe0*/  STS [R6+0x400], R8 ;  /* 0x0004000806007388 */ /* 0x000fe20000000800 */
[C---:B------:R-:W-:Y:S01]  /*1bff0*/  FMUL.FTZ R182, R4.reuse, R182 ;  /* 0x000000b604b67220 */ /* 0x040fe20000410000 */
[----:B------:R-:W-:Y:S01]  /*1c000*/  FMUL.FTZ R11, R4, R183 ;  /* 0x000000b7040b7220 */ /* 0x000fe20000410000 */
[----:B------:R-:W-:Y:S01]  /*1c010*/  F2FP.F16.F32.PACK_AB R14, R14, R140 ;  /* 0x0000008c0e0e723e */ /* 0x000fe200000000ff */
[----:B------:R3:W-:Y:S01]  /*1c020*/  STS [R3+0x2000], R10 ;  /* 0x0020000a03007388 */ /* 0x0007e20000000800 */
[----:B------:R-:W-:Y:S01]  /*1c030*/  F2FP.F16.F32.PACK_AB R13, R13, R142 ;  /* 0x0000008e0d0d723e */ /* 0x000fe200000000ff */
[----:B------:R-:W-:Y:S01]  /*1c040*/  FMUL.FTZ R184, R5, R184 ;  /* 0x000000b805b87220 */ /* 0x000fe20000410000 */
[----:B------:R-:W-:Y:S01]  /*1c050*/  F2FP.F16.F32.PACK_AB R16, R16, R176 ;  /* 0x000000b01010723e */ /* 0x000fe200000000ff */
[----:B------:R4:W-:Y:S01]  /*1c060*/  STS [R3+0x2400], R9 ;  /* 0x0024000903007388 */ /* 0x0009e20000000800 */
[----:B------:R-:W-:Y:S01]  /*1c070*/  F2FP.F16.F32.PACK_AB R15, R15, R178 ;  /* 0x000000b20f0f723e */ /* 0x000fe200000000ff */
[C---:B------:R-:W-:Y:S01]  /*1c080*/  FMUL.FTZ R23, R5.reuse, R185 ;  /* 0x000000b905177220 */ /* 0x040fe20000410000 */
[----:B-1----:R-:W-:Y:S01]  /*1c090*/  IADD3 R2, PT, PT, R238, R3, RZ ;  /* 0x00000003ee027210 */ /* 0x002fe20007ffe0ff */
[C---:B------:R-:W-:Y:S01]  /*1c0a0*/  FMUL.FTZ R186, R4.reuse, R186 ;  /* 0x000000ba04ba7220 */ /* 0x040fe20000410000 */
[C---:B------:R-:W-:Y:S01]  /*1c0b0*/  FMUL.FTZ R27, R4.reuse, R187 ;  /* 0x000000bb041b7220 */ /* 0x040fe20000410000 */
[----:B------:R-:W-:Y:S01]  /*1c0c0*/  STS [R6+0x2000], R20 ;  /* 0x0020001406007388 */ /* 0x000fe20000000800 */
[C---:B------:R-:W-:Y:S01]  /*1c0d0*/  FMUL.FTZ R188, R5.reuse, R188 ;  /* 0x000000bc05bc7220 */ /* 0x040fe20000410000 */
[C---:B------:R-:W-:Y:S01]  /*1c0e0*/  FMUL.FTZ R26, R5.reuse, R189 ;  /* 0x000000bd051a7220 */ /* 0x040fe20000410000 */
[C---:B------:R-:W-:Y:S01]  /*1c0f0*/  FMUL.FTZ R190, R4.reuse, R190 ;  /* 0x000000be04be7220 */ /* 0x040fe20000410000 */
[----:B------:R-:W-:Y:S01]  /*1c100*/  STS [R6+0x2400], R19 ;  /* 0x0024001306007388 */ /* 0x000fe20000000800 */
[----:B------:R-:W-:Y:S01]  /*1c110*/  FMUL.FTZ R32, R4, R191 ;  /* 0x000000bf04207220 */ /* 0x000fe20000410000 */
[----:B------:R-:W-:Y:S01]  /*1c120*/  F2FP.F16.F32.PACK_AB R12, R12, R180 ;  /* 0x000000b40c0c723e */ /* 0x000fe200000000ff */
[----:B------:R-:W-:Y:S01]  /*1c130*/  FMUL.FTZ R192, R5, R192 ;  /* 0x000000c005c07220 */ /* 0x000fe20000410000 */
[C---:B--2---:R-:W-:Y:S01]  /*1c140*/  IADD3 R0, PT, PT, R3.reuse, 0x40, RZ ;  /* 0x0000004003007810 */ /* 0x044fe20007ffe0ff */
[----:B------:R-:W-:Y:S01]  /*1c150*/  STS [R2], R18 ;  /* 0x0000001202007388 */ /* 0x000fe20000000800 */
[----:B------:R-:W-:Y:S01]  /*1c160*/  @P2 IADD3 R0, PT, PT, R3, -0x40, RZ ;  /* 0xffffffc003002810 */ /* 0x000fe20007ffe0ff */
[----:B------:R-:W-:Y:S01]  /*1c170*/  FMUL.FTZ R34, R5, R193 ;  /* 0x000000c105227220 */ /* 0x000fe20000410000 */
[----:B------:R-:W-:Y:S01]  /*1c180*/  F2FP.F16.F32.PACK_AB R11, R11, R182 ;  /* 0x000000b60b0b723e */ /* 0x000fe200000000ff */
[----:B------:R-:W-:Y:S01]  /*1c190*/  STS [R2+0x400], R17 ;  /* 0x0004001102007388 */ /* 0x000fe20000000800 */
[----:B------:R-:W-:Y:S01]  /*1c1a0*/  F2FP.F16.F32.PACK_AB R25, R25, R156 ;  /* 0x0000009c1919723e */ /* 0x000fe200000000ff */
[----:B---3--:R-:W1:Y:S01]  /*1c1b0*/  @P4 LDC R10, c[0x0][0x458] ;  /* 0x00011600ff0a4b82 */ /* 0x008e620000000800 */
[----:B------:R-:W-:Y:S01]  /*1c1c0*/  F2FP.F16.F32.PACK_AB R24, R24, R158 ;  /* 0x0000009e1818723e */ /* 0x000fe200000000ff */
[----:B------:R-:W-:Y:S01]  /*1c1d0*/  FMUL.FTZ R194, R4, R194 ;  /* 0x000000c204c27220 */ /* 0x000fe20000410000 */
[----:B------:R-:W-:Y:S01]  /*1c1e0*/  F2FP.F16.F32.PACK_AB R22, R22, R136 ;  /* 0x000000881616723e */ /* 0x000fe200000000ff */
[C---:B------:R-:W-:Y:S01]  /*1c1f0*/  FMUL.FTZ R33, R4.reuse, R195 ;  /* 0x000000c304217220 */ /* 0x040fe20000410000 */
[----:B----4-:R-:W-:Y:S01]  /*1c200*/  IADD3 R3, PT, PT, R35, R2, RZ ;  /* 0x0000000223037210 */ /* 0x010fe20007ffe0ff */
[----:B------:R2:W3:Y:S01]  /*1c210*/  @P4 MUFU.LG2 R9, R36 ;  /* 0x0000002400094308 */ /* 0x0004e20000000c00 */
[----:B------:R-:W-:Y:S01]  /*1c220*/  F2FP.F16.F32.PACK_AB R21, R21, R138 ;  /* 0x0000008a1515723e */ /* 0x000fe200000000ff */
[----:B------:R-:W-:Y:S01]  /*1c230*/  FMUL.FTZ R196, R5, R196 ;  /* 0x000000c405c47220 */ /* 0x000fe20000410000 */
[----:B------:R-:W-:Y:S01]  /*1c240*/  F2FP.F16.F32.PACK_AB R23, R23, R184 ;  /* 0x000000b81717723e */ /* 0x000fe200000000ff */
[----:B------:R-:W-:Y:S01]  /*1c250*/  STS [R3], R14 ;  /* 0x0000000e03007388 */ /* 0x000fe20000000800 */
[----:B------:R-:W-:Y:S01]  /*1c260*/  F2FP.F16.F32.PACK_AB R27, R27, R186 ;  /* 0x000000ba1b1b723e */ /* 0x000fe200000000ff */
[----:B------:R-:W-:Y:S01]  /*1c270*/  FMUL.FTZ R198, R4, R198 ;  /* 0x000000c604c67220 */ /* 0x000fe20000410000 */
        /* <DEDUP_REMOVED lines=11> */
[----:B------:R-:W-:-:S03]  /*1c330*/  F2FP.F16.F32.PACK_AB R33, R33, R194 ;  /* 0x000000c22121723e */ /* 0x000fc600000000ff */
[----:B------:R2:W-:Y:S04]  /*1c340*/  STS [R3+0x2400], R11 ;  /* 0x0024000b03007388 */ /* 0x0005e80000000800 */
[----:B------:R-:W-:Y:S04]  /*1c350*/  STS [R0], R25 ;  /* 0x0000001900007388 */ /* 0x000fe80000000800 */
[----:B------:R-:W-:Y:S01]  /*1c360*/  STS [R0+0x400], R24 ;  /* 0x0004001800007388 */ /* 0x000fe20000000800 */
        /* <DEDUP_REMOVED lines=12> */
[----:B----4-:R-:W-:-:S03]  /*1c430*/  LOP3.LUT R2, R40, 0x1f8, RZ, 0xc0, !PT ;  /* 0x000001f828027812 */ /* 0x010fc600078ec0ff */
[----:B------:R-:W-:Y:S01]  /*1c440*/  STS [R0+0x400], R28 ;  /* 0x0004001c00007388 */ /* 0x000fe20000000800 */
[----:B------:R-:W-:-:S03]  /*1c450*/  LOP3.LUT R2, R2, 0x38, R240, 0x78, !PT ;  /* 0x0000003802027812 */ /* 0x000fc600078e78f0 */
[----:B------:R-:W-:Y:S01]  /*1c460*/  STS [R3+0x2000], R34 ;  /* 0x0020002203007388 */ /* 0x000fe20000000800 */
[----:B------:R-:W-:-:S03]  /*1c470*/  LOP3.LUT R6, R2, 0x1e00, R40, 0xf8, !PT ;  /* 0x00001e0002067812 */ /* 0x000fc600078ef828 */
[----:B------:R2:W-:Y:S01]  /*1c480*/  STS [R3+0x2400], R33 ;  /* 0x0024002103007388 */ /* 0x0005e20000000800 */
[----:B------:R-:W-:-:S05]  /*1c490*/  FMUL.FTZ R2, R4, R199 ;  /* 0x000000c704027220 */ /* 0x000fca0000410000 */
[----:B------:R-:W-:Y:S01]  /*1c4a0*/  F2FP.F16.F32.PACK_AB R2, R2, R198 ;  /* 0x000000c60202723e */ /* 0x000fe200000000ff */
[----:B--2---:R-:W-:-:S05]  /*1c4b0*/  FMUL.FTZ R3, R5, R197 ;  /* 0x000000c505037220 */ /* 0x004fca0000410000 */
[----:B------:R-:W-:Y:S01]  /*1c4c0*/  F2FP.F16.F32.PACK_AB R3, R3, R196 ;  /* 0x000000c40303723e */ /* 0x000fe200000000ff */
[----:B-1-3--:R-:W-:Y:S06]  /*1c4d0*/  BRA.U UP1, `(.L_x_639) ;  /* 0x0000000101207547 */ /* 0x00afec000b800000 */
        /* <DEDUP_REMOVED lines=8> */
.L_x_639:
[----:B------:R1:W-:Y:S01]  /*1c560*/  STS [R0+0x2000], R3 ;  /* 0x0020000300007388 */ /* 0x0003e20000000800 */
[----:B------:R-:W-:Y:S01]  /*1c570*/  LEA R17, R6, UR5, 0x1 ;  /* 0x0000000506117c11 */ /* 0x000fe2000f8e08ff */
[----:B------:R-:W2:Y:S01]  /*1c580*/  @P3 LDC R7, c[0x0][0x458] ;  /* 0x00011600ff073b82 */ /* 0x000ea20000000800 */
[----:B------:R-:W1:Y:S01]  /*1c590*/  @P3 MUFU.LG2 R8, R38 ;  /* 0x0000002600083308 */ /* 0x000e620000000c00 */
[----:B------:R3:W-:Y:S01]  /*1c5a0*/  STS [R0+0x2400], R2 ;  /* 0x0024000200007388 */ /* 0x0007e20000000800 */
[----:B------:R-:W-:Y:S01]  /*1c5b0*/  UIMAD UR13, UR6, UR13, URZ ;  /* 0x0000000d060d72a4 */ /* 0x000fe2000f8e02ff */
[----:B------:R-:W-:Y:S01]  /*1c5c0*/  LOP3.LUT P2, RZ, R240, 0x3, RZ, 0xc0, !PT ;  /* 0x00000003f0ff7812 */ /* 0x000fe2000784c0ff */
[----:B------:R-:W-:-:S03]  /*1c5d0*/  UIMAD UR5, UR8, UR14, URZ ;  /* 0x0000000e080572a4 */ /* 0x000fc6000f8e02ff */
[----:B------:R-:W-:Y:S01]  /*1c5e0*/  BAR.SYNC.DEFER_BLOCKING 0x0 ;  /* 0x0000000000007b1d */ /* 0x000fe20000010000 */
[----:B------:R-:W-:Y:S01]  /*1c5f0*/  @!UP0 UIMAD UR13, UR4, UR7, UR13 ;  /* 0x00000007040d82a4 */ /* 0x000fe2000f8e020d */
[----:B------:R-:W-:Y:S01]  /*1c600*/  MOV R20, 0x7f800000 ;  /* 0x7f80000000147802 */ /* 0x000fe20000000f00 */
[----:B------:R-:W-:Y:S01]  /*1c610*/  USEL UR17, UR17, URZ, UP0 ;  /* 0x000000ff11117287 */ /* 0x000fe20008000000 */
[----:B------:R-:W-:Y:S01]  /*1c620*/  MOV R16, 0x7f800000 ;  /* 0x7f80000000107802 */ /* 0x000fe20000000f00 */
[----:B------:R-:W-:-:S03]  /*1c630*/  USHF.L.U32 UR7, UR5, 0x7, URZ ;  /* 0x0000000705077899 */ /* 0x000fc600080006ff */
[----:B------:R-:W4:Y:S01]  /*1c640*/  @P1 LDC R6, c[0x0][0x458] ;  /* 0x00011600ff061b82 */ /* 0x000f220000000800 */
[----:B------:R-:W5:Y:S01]  /*1c650*/  @P0 MUFU.LG2 R4, R39 ;  /* 0x0000002700040308 */ /* 0x000f620000000c00 */
[----:B------:R-:W-:Y:S01]  /*1c660*/  USEL UR15, UR15, URZ, UP0 ;  /* 0x000000ff0f0f7287 */ /* 0x000fe20008000000 */
[----:B------:R-:W-:Y:S01]  /*1c670*/  BSSY.RECONVERGENT B0, `(.L_x_640) ;  /* 0x000003a000007945 */ /* 0x000fe20003800200 */
[----:B------:R-:W-:Y:S01]  /*1c680*/  USHF.R.S32.HI UR5, URZ, 0x1f, UR13 ;  /* 0x0000001fff057899 */ /* 0x000fe2000801140d */
[----:B------:R-:W-:Y:S01]  /*1c690*/  MOV R15, 0x7f800000 ;  /* 0x7f800000000f7802 */ /* 0x000fe20000000f00 */
[----:B------:R-:W-:Y:S01]  /*1c6a0*/  USHF.R.S32.HI UR4, URZ, 0x1f, UR7 ;  /* 0x0000001fff047899 */ /* 0x000fe20008011407 */
[----:B------:R-:W-:Y:S01]  /*1c6b0*/  MOV R14, 0x7f800000 ;  /* 0x7f800000000e7802 */ /* 0x000fe20000000f00 */
[----:B------:R-:W4:Y:S01]  /*1c6c0*/  @P0 LDC R5, c[0x0][0x458] ;  /* 0x00011600ff050b82 */ /* 0x000f220000000800 */
[----:B------:R-:W-:Y:S01]  /*1c6d0*/  UIADD3 UR17, UP1, UP0, UR7, UR17, UR13 ;  /* 0x0000001107117290 */ /* 0x000fe2000f83e00d */
[----:B------:R-:W-:Y:S01]  /*1c6e0*/  SHF.R.U32.HI R21, RZ, 0x3, R240 ;  /* 0x00000003ff157819 */ /* 0x000fe200000116f0 */
[----:B-1----:R-:W-:-:S02]  /*1c6f0*/  @P3 FMUL.FTZ R3, R8, 0.69314718246459960938 ;  /* 0x3f31721808033820 */ /* 0x002fc40000410000 */
[----:B------:R-:W-:Y:S01]  /*1c700*/  UIADD3.X UR4, UPT, UPT, UR4, UR15, UR5, UP1, UP0 ;  /* 0x0000000f04047290 */ /* 0x000fe20008fe0405 */
[----:B---3--:R-:W1:Y:S01]  /*1c710*/  @P1 MUFU.LG2 R2, R37 ;  /* 0x0000002500021308 */ /* 0x008e620000000c00 */
[----:B------:R-:W-:Y:S01]  /*1c720*/  @P4 FMUL.FTZ R0, R9, 0.69314718246459960938 ;  /* 0x3f31721809004820 */ /* 0x000fe20000410000 */
[----:B--2---:R-:W-:Y:S01]  /*1c730*/  @P3 FFMA.FTZ R16, R69, R7, R3 ;  /* 0x0000000745103223 */ /* 0x004fe20000010003 */
[----:B------:R2:W3:Y:S02]  /*1c740*/  LDS.128 R24, [R17+0x3800] ;  /* 0x0038000011187984 */ /* 0x0004e40000000c00 */
[----:B------:R-:W-:Y:S01]  /*1c750*/  @P4 FFMA.FTZ R20, R80, R10, R0 ;  /* 0x0000000a50144223 */ /* 0x000fe20000010000 */
[----:B-----5:R-:W-:Y:S01]  /*1c760*/  @P0 FMUL.FTZ R0, R4, 0.69314718246459960938 ;  /* 0x3f31721804000820 */ /* 0x020fe20000410000 */
[----:B-1----:R-:W-:-:S03]  /*1c770*/  @P1 FMUL.FTZ R2, R2, 0.69314718246459960938 ;  /* 0x3f31721802021820 */ /* 0x002fc60000410000 */
[----:B----4-:R-:W-:Y:S01]  /*1c780*/  @P0 FFMA.FTZ R14, R68, R5, R0 ;  /* 0x00000005440e0223 */ /* 0x010fe20000010000 */
[----:B------:R-:W-:Y:S01]  /*1c790*/  @P1 FFMA.FTZ R15, R70, R6, R2 ;  /* 0x00000006460f1223 */ /* 0x000fe20000010002 */
[----:B--2---:R-:W-:Y:S06]  /*1c7a0*/  @P2 BRA `(.L_x_641) ;  /* 0x0000000000982947 */ /* 0x004fec0003800000 */
        /* <DEDUP_REMOVED lines=19> */
[----:B------:R-:W4:Y:S01]  /*1c8e0*/  @!P4 LDC.64 R12, c[0x0][0x420] ;  /* 0x00010800ff0ccb82 */ /* 0x000f220000000a00 */
[----:B------:R-:W-:-:S07]  /*1c8f0*/  @!P5 LEA.HI.X.SX32 R2, R2, UR4, 0x1, P0 ;  /* 0x000000040202dc11 */ /* 0x000fce00080f0eff */
[----:B------:R-:W5:Y:S01]  /*1c900*/  @!P3 LDC.64 R18, c[0x0][0x420] ;  /* 0x00010800ff12bb82 */ /* 0x000f620000000a00 */
[----:B-1----:R-:W-:-:S04]  /*1c910*/  @!P6 LEA R8, P1, R0, R8, 0x2 ;  /* 0x000000080008e211 */ /* 0x002fc800078210ff */
[----:B------:R-:W-:Y:S02]  /*1c920*/  @!P6 LEA.HI.X R9, R0, R9, R6, 0x2, P1 ;  /* 0x000000090009e211 */ /* 0x000fe400008f1406 */
[----:B------:R-:W-:Y:S02]  /*1c930*/  @!P4 IADD3 R0, P1, PT, R5, UR17, RZ ;  /* 0x000000110500cc10 */ /* 0x000fe4000ff3e0ff */
[C---:B--2---:R-:W-:Y:S01]  /*1c940*/  @!P5 LEA R6, P2, R3.reuse, R10, 0x2 ;  /* 0x0000000a0306d211 */ /* 0x044fe200078410ff */
[----:B------:R1:W-:Y:S01]  /*1c950*/  @!P6 STG.E desc[UR20][R8.64], R20 ;  /* 0x000000140800e986 */ /* 0x0003e2000c101914 */
[----:B------:R-:W-:Y:S02]  /*1c960*/  @!P3 IADD3 R10, P0, PT, R4, UR17, RZ ;  /* 0x00000011040abc10 */ /* 0x000fe4000ff1e0ff */
[----:B------:R-:W-:Y:S02]  /*1c970*/  @!P5 LEA.HI.X R7, R3, R11, R2, 0x2, P2 ;  /* 0x0000000b0307d211 */ /* 0x000fe400010f1402 */
[----:B------:R-:W-:-:S02]  /*1c980*/  @!P4 LEA.HI.X.SX32 R5, R5, UR4, 0x1, P1 ;  /* 0x000000040505cc11 */ /* 0x000fc400088f0eff */
[----:B------:R-:W-:Y:S01]  /*1c990*/  @!P3 LEA.HI.X.SX32 R3, R4, UR4, 0x1, P0 ;  /* 0x000000040403bc11 */ /* 0x000fe200080f0eff */
[----:B------:R1:W-:Y:S01]  /*1c9a0*/  @!P5 STG.E desc[UR20][R6.64], R16 ;  /* 0x000000100600d986 */ /* 0x0003e2000c101914 */
[----:B----4-:R-:W-:-:S04]  /*1c9b0*/  @!P4 LEA R4, P1, R0, R12, 0x2 ;  /* 0x0000000c0004c211 */ /* 0x010fc800078210ff */
[----:B------:R-:W-:Y:S02]  /*1c9c0*/  @!P4 LEA.HI.X R5, R0, R13, R5, 0x2, P1 ;  /* 0x0000000d0005c211 */ /* 0x000fe400008f1405 */
[----:B-----5:R-:W-:-:S03]  /*1c9d0*/  @!P3 LEA R2, P0, R10, R18, 0x2 ;  /* 0x000000120a02b211 */ /* 0x020fc600078010ff */
[----:B------:R1:W-:Y:S01]  /*1c9e0*/  @!P4 STG.E desc[UR20][R4.64], R15 ;  /* 0x0000000f0400c986 */ /* 0x0003e2000c101914 */
[----:B------:R-:W-:-:S05]  /*1c9f0*/  @!P3 LEA.HI.X R3, R10, R19, R3, 0x2, P0 ;  /* 0x000000130a03b211 */ /* 0x000fca00000f1403 */
[----:B------:R1:W-:Y:S04]  /*1ca00*/  @!P3 STG.E desc[UR20][R2.64], R14 ;  /* 0x0000000e0200b986 */ /* 0x0003e8000c101914 */
.L_x_641:
[----:B------:R-:W-:Y:S05]  /*1ca10*/  BSYNC.RECONVERGENT B0 ;  /* 0x0000000000007941 */ /* 0x000fea0003800200 */
.L_x_640:
[----:B-1----:R1:W2:Y:S01]  /*1ca20*/  LDS.128 R8, [R17] ;  /* 0x0000000011087984 */ /* 0x0022a20000000c00 */
[C---:B------:R-:W-:Y:S01]  /*1ca30*/  VIADD R3, R21.reuse, 0x20 ;  /* 0x0000002015037836 */ /* 0x040fe20000000000 */
[----:B------:R-:W4:Y:S01]  /*1ca40*/  LDCU.64 UR4, c[0x0][0x410] ;  /* 0x00008200ff0477ac */ /* 0x000f220008000a00 */
[C---:B------:R-:W-:Y:S01]  /*1ca50*/  VIADD R2, R21.reuse, 0x30 ;  /* 0x0000003015027836 */ /* 0x040fe20000000000 */
[----:B------:R-:W-:Y:S01]  /*1ca60*/  BSSY.RECONVERGENT B0, `(.L_x_642) ;  /* 0x0000021000007945 */ /* 0x000fe20003800200 */
[----:B------:R-:W-:Y:S01]  /*1ca70*/  VIADD R0, R21, 0x10 ;  /* 0x0000001015007836 */ /* 0x000fe20000000000 */
[----:B------:R-:W-:Y:S01]  /*1ca80*/  ISETP.GE.AND P5, PT, R3, UR25, PT ;  /* 0x0000001903007c0c */ /* 0x000fe2000bfa6270 */
[C---:B------:R-:W-:Y:S01]  /*1ca90*/  VIADD R3, R21.reuse, 0x50 ;  /* 0x0000005015037836 */ /* 0x040fe20000000000 */
[----:B------:R-:W-:Y:S01]  /*1caa0*/  ISETP.GE.AND P4, PT, R2, UR25, PT ;  /* 0x0000001902007c0c */ /* 0x000fe2000bf86270 */
[----:B------:R-:W-:Y:S01]  /*1cab0*/  VIADD R4, R21, 0x60 ;  /* 0x0000006015047836 */ /* 0x000fe20000000000 */
[----:B------:R-:W-:Y:S01]  /*1cac0*/  IADD3 R2, P0, PT, R82, UR12, RZ ;  /* 0x0000000c52027c10 */ /* 0x000fe2000ff1e0ff */
[----:B------:R-:W-:Y:S01]  /*1cad0*/  UIMAD.WIDE.U32 UR8, UR8, 0x80, URZ ;  /* 0x00000080080878a5 */ /* 0x000fe2000f8e00ff */
[----:B------:R-:W-:-:S02]  /*1cae0*/  ISETP.GE.AND P2, PT, R3, UR25, PT ;  /* 0x0000001903007c0c */ /* 0x000fc4000bf46270 */
[----:B------:R-:W-:Y:S02]  /*1caf0*/  IADD3.X R3, PT, PT, RZ, UR10, RZ, P0, !PT ;  /* 0x0000000aff037c10 */ /* 0x000fe400087fe4ff */
[C---:B------:R-:W-:Y:S02]  /*1cb00*/  ISETP.GE.AND P0, PT, R21.reuse, UR25, PT ;  /* 0x0000001915007c0c */ /* 0x040fe4000bf06270 */
[----:B------:R-:W-:Y:S02]  /*1cb10*/  ISETP.GE.AND P6, PT, R0, UR25, PT ;  /* 0x0000001900007c0c */ /* 0x000fe4000bfc6270 */
[C---:B------:R-:W-:Y:S02]  /*1cb20*/  IADD3 R0, PT, PT, R21.reuse, 0x40, RZ ;  /* 0x0000004015007810 */ /* 0x040fe40007ffe0ff */
[----:B------:R-:W-:Y:S01]  /*1cb30*/  ISETP.GE.AND P1, PT, R4, UR25, PT ;  /* 0x0000001904007c0c */ /* 0x000fe2000bf26270 */
[----:B----4-:R-:W-:Y:S01]  /*1cb40*/  IMAD.U32 R4, RZ, RZ, UR5 ;  /* 0x00000005ff047e24 */ /* 0x010fe2000f8e00ff */
[----:B------:R-:W-:Y:S01]  /*1cb50*/  ISETP.GE.AND P3, PT, R0, UR25, PT ;  /* 0x0000001900007c0c */ /* 0x000fe2000bf66270 */
[----:B------:R-:W-:Y:S01]  /*1cb60*/  IMAD.U32 R0, RZ, RZ, UR4 ;  /* 0x00000004ff007e24 */ /* 0x000fe2000f8e00ff */
[----:B------:R-:W-:-:S02]  /*1cb70*/  IADD3 R15, PT, PT, R21, 0x70, RZ ;  /* 0x00000070150f7810 */ /* 0x000fc40007ffe0ff */
[----:B------:R-:W-:Y:S01]  /*1cb80*/  LOP3.LUT R14, R21, UR8, RZ, 0xfc, !PT ;  /* 0x00000008150e7c12 */ /* 0x000fe2000f8efcff */
[----:B------:R-:W-:-:S04]  /*1cb90*/  IMAD.WIDE.U32 R12, R0, UR6, R2 ;  /* 0x00000006000c7c25 */ /* 0x000fc8000f8e0002 */
[----:B------:R-:W-:Y:S01]  /*1cba0*/  IMAD R7, R4, UR6, R13 ;  /* 0x0000000604077c24 */ /* 0x000fe2000f8e020d */
[----:B-1----:R-:W-:Y:S06]  /*1cbb0*/  @P0 BRA `(.L_x_643) ;  /* 0x00000000002c0947 */ /* 0x002fec0003800000 */
        /* <DEDUP_REMOVED lines=10> */
[----:B--2---:R1:W-:Y:S02]  /*1cc60*/  STG.E.128 desc[UR20][R4.64], R8 ;  /* 0x0000000804007986 */ /* 0x0043e4000c101d14 */
.L_x_643:
[----:B------:R-:W-:Y:S05]  /*1cc70*/  BSYNC.RECONVERGENT B0 ;  /* 0x0000000000007941 */ /* 0x000fea0003800200 */
.L_x_642:
[----:B-12---:R1:W2:Y:S01]  /*1cc80*/  LDS.128 R8, [R17+0x800] ;  /* 0x0008000011087984 */ /* 0x0062a20000000c00 */
[----:B------:R-:W-:Y:S01]  /*1cc90*/  BSSY.RECONVERGENT B0, `(.L_x_644) ;  /* 0x0000010000007945 */ /* 0x000fe20003800200 */
[----:B------:R-:W-:-:S03]  /*1cca0*/  ISETP.GE.AND P0, PT, R15, UR25, PT ;  /* 0x000000190f007c0c */ /* 0x000fc6000bf06270 */
[----:B------:R-:W-:Y:S10]  /*1ccb0*/  @P6 BRA `(.L_x_645) ;  /* 0x0000000000346947 */ /* 0x000ff40003800000 */
[----:B------:R-:W4:Y:S01]  /*1ccc0*/  LDCU.64 UR6, c[0x0][0x408] ;  /* 0x00008100ff0677ac */ /* 0x000f220008000a00 */
[----:B------:R-:W-:Y:S01]  /*1ccd0*/  IADD3 R4, P6, PT, R14, 0x10, RZ ;  /* 0x000000100e047810 */ /* 0x000fe20007fde0ff */
[----:B------:R-:W-:Y:S01]  /*1cce0*/  IMAD.MOV.U32 R2, RZ, RZ, R12 ;  /* 0x000000ffff027224 */ /* 0x000fe200078e000c */
[----:B------:R-:W-:Y:S01]  /*1ccf0*/  MOV R3, R7 ;  /* 0x0000000700037202 */ /* 0x000fe20000000f00 */
[----:B------:R-:W5:Y:S02]  /*1cd00*/  LDCU.64 UR4, c[0x0][0x3f0] ;  /* 0x00007e00ff0477ac */ /* 0x000f640008000a00 */
[----:B------:R-:W-:-:S04]  /*1cd10*/  IMAD.X R0, RZ, RZ, UR9, P6 ;  /* 0x00000009ff007e24 */ /* 0x000fc8000b0e06ff */
[----:B----4-:R-:W-:Y:S02]  /*1cd20*/  IMAD R0, R0, UR6, RZ ;  /* 0x0000000600007c24 */ /* 0x010fe4000f8e02ff */
[----:B------:R-:W-:-:S04]  /*1cd30*/  IMAD.WIDE.U32 R2, R4, UR6, R2 ;  /* 0x0000000604027c25 */ /* 0x000fc8000f8e0002 */
[----:B------:R-:W-:Y:S01]  /*1cd40*/  IMAD R0, R4, UR7, R0 ;  /* 0x0000000704007c24 */ /* 0x000fe2000f8e0200 */
[----:B-----5:R-:W-:-:S04]  /*1cd50*/  LEA R4, P6, R2, UR4, 0x1 ;  /* 0x0000000402047c11 */ /* 0x020fc8000f8c08ff */
[----:B------:R-:W-:-:S04]  /*1cd60*/  IADD3 R0, PT, PT, R0, R3, RZ ;  /* 0x0000000300007210 */ /* 0x000fc80007ffe0ff */
[----:B------:R-:W-:-:S05]  /*1cd70*/  LEA.HI.X R5, R2, UR5, R0, 0x1, P6 ;  /* 0x0000000502057c11 */ /* 0x000fca000b0f0c00 */
[----:B--2---:R4:W-:Y:S02]  /*1cd80*/  STG.E.128 desc[UR20][R4.64], R8 ;  /* 0x0000000804007986 */ /* 0x0049e4000c101d14 */
.L_x_645:
[----:B------:R-:W-:Y:S05]  /*1cd90*/  BSYNC.RECONVERGENT B0 ;  /* 0x0000000000007941 */ /* 0x000fea0003800200 */
.L_x_644:
[----:B--2-4-:R2:W4:Y:S01]  /*1cda0*/  LDS.128 R8, [R17+0x1000] ;  /* 0x0010000011087984 */ /* 0x0145220000000c00 */
[----:B------:R-:W-:Y:S04]  /*1cdb0*/  BSSY.RECONVERGENT B0, `(.L_x_646) ;  /* 0x000000f000007945 */ /* 0x000fe80003800200 */
[----:B------:R-:W-:Y:S05]  /*1cdc0*/  @P5 BRA `(.L_x_647) ;  /* 0x0000000000345947 */ /* 0x000fea0003800000 */
[----:B------:R-:W5:Y:S01]  /*1cdd0*/  LDCU.64 UR6, c[0x0][0x408] ;  /* 0x00008100ff0677ac */ /* 0x000f620008000a00 */
[----:B------:R-:W-:Y:S01]  /*1cde0*/  IADD3 R4, P5, PT, R14, 0x20, RZ ;  /* 0x000000200e047810 */ /* 0x000fe20007fbe0ff */
        /* <DEDUP_REMOVED lines=10> */
[----:B----4-:R1:W-:Y:S02]  /*1ce90*/  STG.E.128 desc[UR20][R4.64], R8 ;  /* 0x0000000804007986 */ /* 0x0103e4000c101d14 */
.L_x_647:
[----:B------:R-:W-:Y:S05]  /*1cea0*/  BSYNC.RECONVERGENT B0 ;  /* 0x0000000000007941 */ /* 0x000fea0003800200 */
.L_x_646:
        /* <DEDUP_REMOVED lines=8> */
[----:B------:R-:W-:-:S04]  /*1cf30*/  IMAD.X R0, RZ, RZ, UR9, P4 ;  /* 0x00000009ff007e24 */ /* 0x000fc8000a0e06ff */
[----:B-----5:R-:W-:Y:S02]  /*1cf40*/  IMAD R0, R0, UR6, RZ ;  /* 0x0000000600007c24 */ /* 0x020fe4000f8e02ff */
[----:B------:R-:W-:-:S04]  /*1cf50*/  IMAD.WIDE.U32 R2, R4, UR6, R2 ;  /* 0x0000000604027c25 */ /* 0x000fc8000f8e0002 */
[----:B------:R-:W-:Y:S01]  /*1cf60*/  IMAD R0, R4, UR7, R0 ;  /* 0x0000000704007c24 */ /* 0x000fe2000f8e0200 */
[----:B--2---:R-:W-:-:S04]  /*1cf70*/  LEA R4, P4, R2, UR4, 0x1 ;  /* 0x0000000402047c11 */ /* 0x004fc8000f8808ff */
[----:B------:R-:W-:-:S04]  /*1cf80*/  IADD3 R0, PT, PT, R0, R3, RZ ;  /* 0x0000000300007210 */ /* 0x000fc80007ffe0ff */
[----:B------:R-:W-:-:S05]  /*1cf90*/  LEA.HI.X R5, R2, UR5, R0, 0x1, P4 ;  /* 0x0000000502057c11 */ /* 0x000fca000a0f0c00 */
[----:B----4-:R2:W-:Y:S02]  /*1cfa0*/  STG.E.128 desc[UR20][R4.64], R8 ;  /* 0x0000000804007986 */ /* 0x0105e4000c101d14 */
.L_x_649:
[----:B------:R-:W-:Y:S05]  /*1cfb0*/  BSYNC.RECONVERGENT B0 ;  /* 0x0000000000007941 */ /* 0x000fea0003800200 */
.L_x_648:
        /* <DEDUP_REMOVED lines=15> */
[----:B----4-:R3:W-:Y:S02]  /*1d0b0*/  STG.E.128 desc[UR20][R4.64], R8 ;  /* 0x0000000804007986 */ /* 0x0107e4000c101d14 */
.L_x_651:
[----:B------:R-:W-:Y:S05]  /*1d0c0*/  BSYNC.RECONVERGENT B0 ;  /* 0x0000000000007941 */ /* 0x000fea0003800200 */
.L_x_650:
        /* <DEDUP_REMOVED lines=16> */
.L_x_653:
[----:B------:R-:W-:Y:S05]  /*1d1d0*/  BSYNC.RECONVERGENT B0 ;  /* 0x0000000000007941 */ /* 0x000fea0003800200 */
.L_x_652:
        /* <DEDUP_REMOVED lines=16> */
.L_x_655:
[----:B------:R-:W-:Y:S05]  /*1d2e0*/  BSYNC.RECONVERGENT B0 ;  /* 0x0000000000007941 */ /* 0x000fea0003800200 */
.L_x_654:
[----:B------:R-:W-:Y:S05]  /*1d2f0*/  @P0 EXIT ;  /* 0x000000000000094d */ /* 0x000fea0003800000 */
[----:B------:R-:W5:Y:S01]  /*1d300*/  LDCU.64 UR6, c[0x0][0x408] ;  /* 0x00008100ff0677ac */ /* 0x000f620008000a00 */
[----:B--2---:R-:W-:Y:S01]  /*1d310*/  IADD3 R4, P0, PT, R14, 0x70, RZ ;  /* 0x000000700e047810 */ /* 0x004fe20007f1e0ff */
        /* <DEDUP_REMOVED lines=10> */
[----:B------:R-:W-:Y:S01]  /*1d3c0*/  STG.E.128 desc[UR20][R2.64], R24 ;  /* 0x0000001802007986 */ /* 0x000fe2000c101d14 */
[----:B------:R-:W-:Y:S05]  /*1d3d0*/  EXIT ;  /* 0x000000000000794d */ /* 0x000fea0003800000 */
.L_x_656:
        /* <DEDUP_REMOVED lines=10> */
.L_x_2694:


//--------------------- .text._ZN5flash16flash_fwd_kernelI23Flash_fwd_kernel_traitsILi64ELi128ELi128ELi4ELb0ELb0EN7cutlass6half_tE19Flash_kernel_traitsILi64ELi128ELi128ELi4ES3_EELb0ELb0ELb1ELb0ELb0ELb1ELb1ELb0EEEvNS_16Flash_fwd_paramsE --------------------------
	.section	.text._ZN5flash16flash_fwd_kernelI23Flash_fwd_kernel_traitsILi64ELi128ELi128ELi4ELb0ELb0EN7cutlass6half_tE19Flash_kernel_traitsILi64ELi128ELi128ELi4ES3_EELb0ELb0ELb1ELb0ELb0ELb1ELb1ELb0EEEvNS_16Flash_fwd_paramsE,"ax",@progbits
	.align	128
        .global         _ZN5flash16flash_fwd_kernelI23Flash_fwd_kernel_traitsILi64ELi128ELi128ELi4ELb0ELb0EN7cutlass6half_tE19Flash_kernel_traitsILi64ELi128ELi128ELi4ES3_EELb0ELb0ELb1ELb0ELb0ELb1ELb1ELb0EEEvNS_16Flash_fwd_paramsE
        .type           _ZN5flash16flash_fwd_kernelI23Flash_fwd_kernel_traitsILi64ELi128ELi128ELi4ELb0ELb0EN7cutlass6half_tE19Flash_kernel_traitsILi64ELi128ELi128ELi4ES3_EELb0ELb0ELb1ELb0ELb0ELb1ELb1ELb0EEEvNS_16Flash_fwd_paramsE,@function
        .size           _ZN5flash16flash_fwd_kernelI23Flash_fwd_kernel_traitsILi64ELi128ELi128ELi4ELb0ELb0EN7cutlass6half_tE19Flash_kernel_traitsILi64ELi128ELi128ELi4ES3_EELb0ELb0ELb1ELb0ELb0ELb1ELb1ELb0EEEvNS_16Flash_fwd_paramsE,(.L_x_2695 - _ZN5flash16flash_fwd_kernelI23Flash_fwd_kernel_traitsILi64ELi128ELi128ELi4ELb0ELb0EN7cutlass6half_tE19Flash_kernel_traitsILi64ELi128ELi128ELi4ES3_EELb0ELb0ELb1ELb0ELb0ELb1ELb1ELb0EEEvNS_16Flash_fwd_paramsE)
        .other          _ZN5flash16flash_fwd_kernelI23Flash_fwd_kernel_traitsILi64ELi128ELi128ELi4ELb0ELb0EN7cutlass6half_tE19Flash_kernel_traitsILi64ELi128ELi128ELi4ES3_EELb0ELb0ELb1ELb0ELb0ELb1ELb1ELb0EEEvNS_16Flash_fwd_paramsE,@"STO_CUDA_ENTRY STV_DEFAULT"
_ZN5flash16flash_fwd_kernelI23Flash_fwd_kernel_traitsILi64ELi128ELi128ELi4ELb0ELb0EN7cutlass6half_tE19Flash_kernel_traitsILi64ELi128ELi128ELi4ES3_EELb0ELb0ELb1ELb0ELb0ELb1ELb1ELb0EEEvNS_16Flash_fwd_paramsE:
.text._ZN5flash16flash_fwd_kernelI23Flash_fwd_kernel_traitsILi64ELi128ELi128ELi4ELb0ELb0EN7cutlass6half_tE19Flash_kernel_traitsILi64ELi128ELi128ELi4ES3_EELb0ELb0ELb1ELb0ELb0ELb1ELb1ELb0EEEvNS_16Flash_fwd_paramsE:
        /* <DEDUP_REMOVED lines=72> */
.L_x_657:
        /* <DEDUP_REMOVED lines=58> */
.L_x_659:
        /* <DEDUP_REMOVED lines=55> */
.L_x_661:
[----:B------:R-:W-:Y:S05]  /*0b90*/  BSYNC.RECONVERGENT B0 ;  /* 0x0000000000007941 */ /* 0x000fea0003800200 */
.L_x_660:
        /* <DEDUP_REMOVED lines=16> */
.L_x_663:
[----:B------:R-:W-:Y:S05]  /*0ca0*/  BSYNC.RECONVERGENT B0 ;  /* 0x0000000000007941 */ /* 0x000fea0003800200 */
.L_x_662:
        /* <DEDUP_REMOVED lines=15> */
.L_x_665:
[----:B------:R-:W-:Y:S05]  /*0da0*/  BSYNC.RECONVERGENT B0 ;  /* 0x0000000000007941 */ /* 0x000fea0003800200 */
.L_x_664:
        /* <DEDUP_REMOVED lines=15> */
.L_x_667:
[----:B------:R-:W-:Y:S05]  /*0ea0*/  BSYNC.RECONVERGENT B0 ;  /* 0x0000000000007941 */ /* 0x000fea0003800200 */
.L_x_666:
        /* <DEDUP_REMOVED lines=15> */
.L_x_669:
[----:B------:R-:W-:Y:S05]  /*0fa0*/  BSYNC.RECONVERGENT B0 ;  /* 0x0000000000007941 */ /* 0x000fea0003800200 */
.L_x_668:
        /* <DEDUP_REMOVED lines=15> */
.L_x_671:
[----:B------:R-:W-:Y:S05]  /*10a0*/  BSYNC.RECONVERGENT B0 ;  /* 0x0000000000007941 */ /* 0x000fea0003800200 */
.L_x_670:
        /* <DEDUP_REMOVED lines=15> */
.L_x_673:
[----:B------:R-:W-:Y:S05]  /*11a0*/  BSYNC.RECONVERGENT B0 ;  /* 0x0000000000007941 */ /* 0x000fea0003800200 */
.L_x_672:
        /* <DEDUP_REMOVED lines=16> */
.L_x_675:
[----:B------:R-:W-:Y:S05]  /*12b0*/  BSYNC.RECONVERGENT B0 ;  /* 0x0000000000007941 */ /* 0x000fea0003800200 */
.L_x_674:
        /* <DEDUP_REMOVED lines=23> */
.L_x_677:
[----:B------:R-:W-:Y:S05]  /*1430*/  BSYNC.RECONVERGENT B0 ;  /* 0x0000000000007941 */ /* 0x000fea0003800200 */
.L_x_676:
        /* <DEDUP_REMOVED lines=11> */
.L_x_679:
[----:B------:R-:W-:Y:S05]  /*14f0*/  BSYNC.RECONVERGENT B0 ;  /* 0x0000000000007941 */ /* 0x000fea0003800200 */
.L_x_678:
        /* <DEDUP_REMOVED lines=10> */
.L_x_681:
[----:B------:R-:W-:Y:S05]  /*15a0*/  BSYNC.RECONVERGENT B0 ;  /* 0x0000000000007941 */ /* 0x000fea0003800200 */
.L_x_680:
        /* <DEDUP_REMOVED lines=10> */
.L_x_683:
[----:B------:R-:W-:Y:S05]  /*1650*/  BSYNC.RECONVERGENT B0 ;  /* 0x0000000000007941 */ /* 0x000fea0003800200 */
.L_x_682:
        /* <DEDUP_REMOVED lines=10> */
.L_x_685:
[----:B------:R-:W-:Y:S05]  /*1700*/  BSYNC.RECONVERGENT B0 ;  /* 0x0000000000007941 */ /* 0x000fea0003800200 */
.L_x_684:
        /* <DEDUP_REMOVED lines=10> */
.L_x_687:
[----:B------:R-:W-:Y:S05]  /*17b0*/  BSYNC.RECONVERGENT B0 ;  /* 0x0000000000007941 */ /* 0x000fea0003800200 */
.L_x_686:
        /* <DEDUP_REMOVED lines=10> */
.L_x_689:
[----:B------:R-:W-:Y:S05]  /*1860*/  BSYNC.RECONVERGENT B0 ;  /* 0x0000000000007941 */ /* 0x000fea0003800200 */
.L_x_688:
        /* <DEDUP_REMOVED lines=10> */
.L_x_658:
        /* <DEDUP_REMOVED lines=21> */
.L_x_690:
[----:B------:R-:W1:Y:S01]  /*1a60*/  LDCU.64 UR14, c[0x0][0x3b8] ;  /* 0x00007700ff0e77ac */ /* 0x000e620008000a00 */
[----:B------:R-:W-:-:S04]  /*1a70*/  UIADD3 UR11, UPT, UPT, UR25, UR27, URZ ;  /* 0x0000001b190b7290 */ /* 0x000fc8000fffe0ff */
[----:B-1----:R-:W-:Y:S02]  /*1a80*/  UIMAD.WIDE.U32 UR30, UR11, UR14, URZ ;  /* 0x0000000e0b1e72a5 */ /* 0x002fe4000f8e00ff */
[----:B------:R-:W-:-:S04]  /*1a90*/  UIMAD UR11, UR11, UR15, URZ ;  /* 0x0000000f0b0b72a4 */ /* 0x000fc8000f8e02ff */
[----:B------:R-:W-:Y:S02]  /*1aa0*/  UIADD3 UR11, UPT, UPT, UR31, UR11, URZ ;  /* 0x0000000b1f0b7290 */ /* 0x000fe4000fffe0ff */
.L_x_691:
        /* <DEDUP_REMOVED lines=38> */
.L_x_692:
[----:B------:R-:W1:Y:S01]  /*1d10*/  LDCU.64 UR12, c[0x0][0x3c0] ;  /* 0x00007800ff0c77ac */ /* 0x000e620008000a00 */
[----:B------:R-:W-:-:S04]  /*1d20*/  UIADD3 UR25, UPT, UPT, UR25, UR27, URZ ;  /* 0x0000001b19197290 */ /* 0x000fc8000fffe0ff */
[----:B-1----:R-:W-:Y:S02]  /*1d30*/  UIMAD.WIDE.U32 UR28, UR25, UR12, URZ ;  /* 0x0000000c191c72a5 */ /* 0x002fe4000f8e00ff */
[----:B------:R-:W-:-:S04]  /*1d40*/  UIMAD UR25, UR25, UR13, URZ ;  /* 0x0000000d191972a4 */ /* 0x000fc8000f8e02ff */
[----:B------:R-:W-:-:S12]  /*1d50*/  UIADD3 UR26, UPT, UPT, UR29, UR25, URZ ;  /* 0x000000191d1a7290 */ /* 0x000fd8000fffe0ff */
.L_x_693:
[----:B------:R-:W-:Y:S01]  /*1d60*/  UIADD3 UR25, UPT, UPT, -UR22, UR24, URZ ;  /* 0x0000001816197290 */ /* 0x000fe2000fffe1ff */
[----:B------:R-:W-:Y:S01]  /*1d70*/  SHF.R.U32.HI R31, RZ, 0x3, R239 ;  /* 0x00000003ff1f7819 */ /* 0x000fe200000116ef */
[----:B------:R-:W1:Y:S01]  /*1d80*/  LDCU.64 UR6, c[0x0][0x3c8] ;  /* 0x00007900ff0677ac */ /* 0x000e620008000a00 */
[----:B------:R-:W-:Y:S01]  /*1d90*/  IMAD.SHL.U32 R200, R239, 0x8, RZ ;  /* 0x00000008efc87824 */ /* 0x000fe200078e00ff */
[----:B------:R-:W-:Y:S01]  /*1da0*/  SHF.R.S32.HI R25, RZ, 0x1f, R24 ;  /* 0x0000001fff197819 */ /* 0x000fe20000011418 */
[----:B------:R-:W-:Y:S01]  /*1db0*/  IMAD.MOV.U32 R237, RZ, RZ, 0x20 ;  /* 0x00000020ffed7424 */ /* 0x000fe200078e00ff */
[C---:B------:R-:W-:Y:S01]  /*1dc0*/  ISETP.GE.AND P0, PT, R31.reuse, UR25, PT ;  /* 0x000000191f007c0c */ /* 0x040fe2000bf06270 */
[C---:B------:R-:W-:Y:S01]  /*1dd0*/  VIADD R33, R31.reuse, 0x10 ;  /* 0x000000101f217836 */ /* 0x040fe20000000000 */
[C---:B------:R-:W-:Y:S01]  /*1de0*/  LOP3.LUT R235, R200.reuse, 0x38, RZ, 0xc0, !PT ;  /* 0x00000038c8eb7812 */ /* 0x040fe200078ec0ff */
[C---:B------:R-:W-:Y:S01]  /*1df0*/  VIADD R38, R31.reuse, 0x20 ;  /* 0x000000201f267836 */ /* 0x040fe20000000000 */
[----:B------:R-:W-:Y:S01]  /*1e00*/  USHF.R.U32.HI UR27, URZ, 0x19, UR10 ;  /* 0x00000019ff1b7899 */ /* 0x000fe2000801160a */
[----:B------:R-:W-:Y:S01]  /*1e10*/  LOP3.LUT R0, R200, 0x1f8, RZ, 0xc0, !PT ;  /* 0x000001f8c8007812 */ /* 0x000fe200078ec0ff */
[----:B------:R-:W-:Y:S01]  /*1e20*/  VIADD R37, R31, 0x30 ;  /* 0x000000301f257836 */ /* 0x000fe20000000000 */
[----:B------:R-:W-:Y:S01]  /*1e30*/  ISETP.GE.AND P3, PT, R33, UR25, PT ;  /* 0x0000001921007c0c */ /* 0x000fe2000bf66270 */
[C---:B------:R-:W-:Y:S01]  /*1e40*/  VIADD R36, R31.reuse, 0x40 ;  /* 0x000000401f247836 */ /* 0x040fe20000000000 */
[----:B------:R-:W-:Y:S01]  /*1e50*/  ISETP.GE.AND P2, PT, R38, UR25, PT ;  /* 0x0000001926007c0c */ /* 0x000fe2000bf46270 */
[----:B------:R-:W-:Y:S01]  /*1e60*/  VIADD R35, R31, 0x50 ;  /* 0x000000501f237836 */ /* 0x000fe20000000000 */
[----:B------:R-:W-:Y:S01]  /*1e70*/  IADD3 R2, P1, PT, R235, UR8, RZ ;  /* 0x00000008eb027c10 */ /* 0x000fe2000ff3e0ff */
[----:B------:R-:W-:Y:S01]  /*1e80*/  VIADD R34, R31, 0x60 ;  /* 0x000000601f227836 */ /* 0x000fe20000000000 */
[----:B------:R-:W2:Y:S01]  /*1e90*/  @!P0 LDC.64 R8, c[0x0][0x3b0] ;  /* 0x0000ec00ff088b82 */ /* 0x000ea20000000a00 */
[----:B-1----:R-:W-:Y:S01]  /*1ea0*/  IMAD.U32 R6, RZ, RZ, UR7 ;  /* 0x00000007ff067e24 */ /* 0x002fe2000f8e00ff */
[----:B------:R-:W-:Y:S01]  /*1eb0*/  LOP3.LUT R7, R200, 0x1e00, RZ, 0xc0, !PT ;  /* 0x00001e00c8077812 */ /* 0x000fe200078ec0ff */
[----:B------:R-:W-:Y:S01]  /*1ec0*/  IMAD.U32 R5, RZ, RZ, UR6 ;  /* 0x00000006ff057e24 */ /* 0x000fe2000f8e00ff */
[----:B------:R-:W-:Y:S01]  /*1ed0*/  USHF.L.U32 UR6, UR10, 0x7, URZ ;  /* 0x000000070a067899 */ /* 0x000fe200080006ff */
[----:B------:R-:W-:Y:S01]  /*1ee0*/  IMAD.X R3, RZ, RZ, UR9, P1 ;  /* 0x00000009ff037e24 */ /* 0x000fe200088e06ff */
[----:B------:R-:W-:Y:S01]  /*1ef0*/  IADD3 R4, P1, PT, R235, UR30, RZ ;  /* 0x0000001eeb047c10 */ /* 0x000fe2000ff3e0ff */
[----:B------:R-:W-:Y:S01]  /*1f00*/  VIADD R32, R31, 0x70 ;  /* 0x000000701f207836 */ /* 0x000fe20000000000 */
[----:B------:R-:W1:Y:S01]  /*1f10*/  @!P0 LDC.64 R14, c[0x0][0x380] ;  /* 0x0000e000ff0e8b82 */ /* 0x000e620000000a00 */
[----:B------:R-:W-:Y:S01]  /*1f20*/  IMAD.WIDE.U32 R2, R5, UR5, R2 ;  /* 0x0000000505027c25 */ /* 0x000fe2000f8e0002 */
[----:B------:R-:W-:Y:S01]  /*1f30*/  LOP3.LUT R0, R0, 0x38, R239, 0x78, !PT ;  /* 0x0000003800007812 */ /* 0x000fe200078e78ef */
[----:B------:R-:W-:Y:S01]  /*1f40*/  USHF.L.U32 UR30, UR14, 0x7, URZ ;  /* 0x000000070e1e7899 */ /* 0x000fe200080006ff */
[----:B------:R-:W-:Y:S01]  /*1f50*/  LOP3.LUT R30, R31, UR6, RZ, 0xfc, !PT ;  /* 0x000000061f1e7c12 */ /* 0x000fe2000f8efcff */
[----:B------:R-:W-:Y:S01]  /*1f60*/  IMAD.X R5, RZ, RZ, UR11, P1 ;  /* 0x0000000bff057e24 */ /* 0x000fe200088e06ff */
[----:B------:R-:W-:Y:S01]  /*1f70*/  ISETP.GE.AND P5, PT, R37, UR25, PT ;  /* 0x0000001925007c0c */ /* 0x000fe2000bfa6270 */
[----:B------:R-:W-:Y:S01]  /*1f80*/  IMAD R3, R6, UR5, R3 ;  /* 0x0000000506037c24 */ /* 0x000fe2000f8e0203 */
[----:B------:R-:W3:Y:S01]  /*1f90*/  @!P3 LDC.64 R18, c[0x0][0x3b0] ;  /* 0x0000ec00ff12bb82 */ /* 0x000ee20000000a00 */
[----:B------:R-:W-:Y:S01]  /*1fa0*/  LOP3.LUT R251, R0, R7, RZ, 0xfc, !PT ;  /* 0x0000000700fb7212 */ /* 0x000fe200078efcff */
[C---:B------:R-:W-:Y:S01]  /*1fb0*/  IMAD.WIDE.U32 R6, R31.reuse, UR14, R4 ;  /* 0x0000000e1f067c25 */ /* 0x040fe2000f8e0004 */
[----:B------:R-:W-:Y:S01]  /*1fc0*/  @!P3 IADD3 R0, P1, PT, R30, 0x10, RZ ;  /* 0x000000101e00b810 */ /* 0x000fe20007f3e0ff */
[----:B------:R-:W-:Y:S01]  /*1fd0*/  UMOV UR5, 0x400 ;  /* 0x0000040000057882 */ /* 0x000fe20000000000 */
[----:B------:R-:W-:Y:S01]  /*1fe0*/  ISETP.GE.AND P4, PT, R36, UR25, PT ;  /* 0x0000001924007c0c */ /* 0x000fe2000bf86270 */
[----:B------:R-:W-:Y:S01]  /*1ff0*/  IMAD R11, R31, UR15, R7 ;  /* 0x0000000f1f0b7c24 */ /* 0x000fe2000f8e0207 */
[----:B------:R-:W4:Y:S01]  /*2000*/  LDCU.128 UR8, c[0x0][0x3d0] ;  /* 0x00007a00ff0877ac */ /* 0x000f220008000c00 */
[----:B------:R-:W5:Y:S01]  /*2010*/  S2UR UR7, SR_CgaCtaId ;  /* 0x00000000000779c3 */ /* 0x000f620000008800 */
[----:B--2---:R-:W-:Y:S01]  /*2020*/  @!P0 IMAD R10, R8, UR27, RZ ;  /* 0x0000001b080a8c24 */ /* 0x004fe2000f8e02ff */
[----:B------:R-:W-:Y:S01]  /*2030*/  ISETP.GE.AND P6, PT, R34, UR25, PT ;  /* 0x0000001922007c0c */ /* 0x000fe2000bfc6270 */
[C---:B------:R-:W-:Y:S01]  /*2040*/  @!P0 IMAD.WIDE.U32 R4, R30.reuse, R8, R2 ;  /* 0x000000081e048225 */ /* 0x040fe200078e0002 */
[----:B------:R-:W-:Y:S01]  /*2050*/  UIMAD.WIDE.U32 UR32, UR14, 0x20, URZ ;  /* 0x000000200e2078a5 */ /* 0x000fe2000f8e00ff */
[----:B------:R-:W-:Y:S01]  /*2060*/  SHF.R.U32.HI R81, RZ, 0x1, R239 ;  /* 0x00000001ff517819 */ /* 0x000fe200000116ef */
[----:B------:R-:W-:Y:S01]  /*2070*/  UIADD3 UR19, UPT, UPT, UR23, UR19, -UR24 ;  /* 0x0000001317137290 */ /* 0x000fe2000fffe818 */
[----:B------:R-:W-:Y:S01]  /*2080*/  @!P0 IMAD R9, R30, R9, R10 ;  /* 0x000000091e098224 */ /* 0x000fe200078e020a */
[----:B------:R-:W2:Y:S01]  /*2090*/  @!P2 LDC.64 R16, c[0x0][0x3b0] ;  /* 0x0000ec00ff10ab82 */ /* 0x000ea20000000a00 */
[----:B------:R-:W-:Y:S01]  /*20a0*/  @!P3 IMAD.X R12, RZ, RZ, UR27, P1 ;  /* 0x0000001bff0cbe24 */ /* 0x000fe200088e06ff */
[----:B-1----:R-:W-:Y:S01]  /*20b0*/  @!P0 LEA R8, P1, R4, R14, 0x1 ;  /* 0x0000000e04088211 */ /* 0x002fe200078208ff */
[----:B------:R-:W-:-:S02]  /*20c0*/  @!P0 IMAD.IADD R7, R5, 0x1, R9 ;  /* 0x0000000105078824 */ /* 0x000fc400078e0209 */
[----:B------:R-:W-:Y:S02]  /*20d0*/  IMAD.MOV.U32 R10, RZ, RZ, R6 ;  /* 0x000000ffff0a7224 */ /* 0x000fe400078e0006 */
[----:B------:R-:W-:Y:S01]  /*20e0*/  IMAD.MOV.U32 R249, RZ, RZ, 0x8 ;  /* 0x00000008fff97424 */ /* 0x000fe200078e00ff */
[----:B------:R-:W1:Y:S01]  /*20f0*/  @!P3 LDC.64 R26, c[0x0][0x380] ;  /* 0x0000e000ff1abb82 */ /* 0x000e620000000a00 */
[-C--:B---3--:R-:W-:Y:S01]  /*2100*/  @!P3 IMAD R5, R12, R18.reuse, RZ ;  /* 0x000000120c05b224 */ /* 0x088fe200078e02ff */
[----:B------:R-:W-:Y:S01]  /*2110*/  @!P0 LEA.HI.X R9, R4, R15, R7, 0x1, P1 ;  /* 0x0000000f04098211 */ /* 0x000fe200008f0c07 */
[----:B------:R-:W-:Y:S01]  /*2120*/  @!P3 IMAD.WIDE.U32 R6, R0, R18, R2 ;  /* 0x000000120006b225 */ /* 0x000fe200078e0002 */
[----:B------:R-:W-:-:S03]  /*2130*/  @!P2 IADD3 R12, P1, PT, R30, 0x20, RZ ;  /* 0x000000201e0ca810 */ /* 0x000fc60007f3e0ff */
[----:B------:R-:W-:Y:S01]  /*2140*/  @!P3 IMAD R14, R0, R19, R5 ;  /* 0x00000013000eb224 */ /* 0x000fe200078e0205 */
[----:B------:R-:W3:Y:S01]  /*2150*/  @!P2 LDC.64 R22, c[0x0][0x380] ;  /* 0x0000e000ff16ab82 */ /* 0x000ee20000000a00 */
[----:B-----5:R-:W-:Y:S01]  /*2160*/  ULEA UR5, UR7, UR5, 0x18 ;  /* 0x0000000507057291 */ /* 0x020fe2000f8ec0ff */
[----:B------:R-:W-:Y:S01]  /*2170*/  @!P2 IMAD.X R4, RZ, RZ, UR27, P1 ;  /* 0x0000001bff04ae24 */ /* 0x000fe200088e06ff */
[----:B------:R-:W5:Y:S01]  /*2180*/  LDCU.64 UR6, c[0x0][0x388] ;  /* 0x00007100ff0677ac */ /* 0x000f620008000a00 */
[----:B------:R-:W-:Y:S02]  /*2190*/  @!P2 IMAD.MOV.U32 R5, RZ, RZ, R3 ;  /* 0x000000ffff05a224 */ /* 0x000fe400078e0003 */
[----:B------:R-:W-:Y:S01]  /*21a0*/  @!P3 IMAD.IADD R7, R7, 0x1, R14 ;  /* 0x000000010707b824 */ /* 0x000fe200078e020e */
[----:B------:R-:W-:Y:S01]  /*21b0*/  LEA R251, R251, UR5, 0x1 ;  /* 0x00000005fbfb7c11 */ /* 0x000fe2000f8e08ff */
[----:B------:R-:W4:Y:S01]  /*21c0*/  @!P5 LDC.64 R20, c[0x0][0x3b0] ;  /* 0x0000ec00ff14db82 */ /* 0x000f220000000a00 */
[----:B--2---:R-:W-:-:S02]  /*21d0*/  @!P2 IMAD R0, R4, R16, RZ ;  /* 0x000000100400a224 */ /* 0x004fc400078e02ff */
[----:B------:R-:W-:Y:S01]  /*21e0*/  @!P2 IMAD.MOV.U32 R4, RZ, RZ, R2 ;  /* 0x000000ffff04a224 */ /* 0x000fe200078e0002 */
[----:B------:R-:W-:Y:S01]  /*21f0*/  @!PT LDS RZ, [RZ] ;  /* 0x00000000fffff984 */ /* 0x000fe20000000800 */
[----:B------:R-:W-:Y:S01]  /*2200*/  @!PT LDS RZ, [RZ] ;  /* 0x00000000fffff984 */ /* 0x000fe20000000800 */
[----:B------:R-:W-:Y:S01]  /*2210*/  @!PT LDS RZ, [RZ] ;  /* 0x00000000fffff984 */ /* 0x000fe20000000800 */
[----:B------:R1:W-:Y:S01]  /*2220*/  @!P0 LDGSTS.E.BYPASS.LTC128B.128 [R251], desc[UR20][R8.64] ;  /* 0x0000000008fb8fae */ /* 0x0003e2000b981a14 */
[----:B------:R-:W-:Y:S01]  /*2230*/  @!P2 IMAD R13, R12, R17, R0 ;  /* 0x000000110c0da224 */ /* 0x000fe200078e0200 */
[----:B------:R-:W-:Y:S01]  /*2240*/  @!P5 IADD3 R0, P0, PT, R30, 0x30, RZ ;  /* 0x000000301e00d810 */ /* 0x000fe20007f1e0ff */
[----:B------:R-:W-:Y:S01]  /*2250*/  @!P2 IMAD.WIDE.U32 R4, R12, R16, R4 ;  /* 0x000000100c04a225 */ /* 0x000fe200078e0004 */
[----:B------:R-:W2:Y:S03]  /*2260*/  @!P5 LDC.64 R14, c[0x0][0x380] ;  /* 0x0000e000ff0edb82 */ /* 0x000ea60000000a00 */
[----:B------:R-:W-:-:S05]  /*2270*/  @!P5 IMAD.X R12, RZ, RZ, UR27, P0 ;  /* 0x0000001bff0cde24 */ /* 0x000fca00080e06ff */
[----:B------:R-:W5:Y:S01]  /*2280*/  @!P4 LDC.64 R16, c[0x0][0x3b0] ;  /* 0x0000ec00ff10cb82 */ /* 0x000f620000000a00 */
[----:B-1----:R-:W-:-:S04]  /*2290*/  @!P3 LEA R8, P1, R6, R26, 0x1 ;  /* 0x0000001a0608b211 */ /* 0x002fc800078208ff */
[----:B------:R-:W-:Y:S01]  /*22a0*/  @!P3 LEA.HI.X R9, R6, R27, R7, 0x1, P1 ;  /* 0x0000001b0609b211 */ /* 0x000fe200008f0c07 */
[----:B------:R-:W-:Y:S01]  /*22b0*/  @!P2 IMAD.IADD R7, R5, 0x1, R13 ;  /* 0x000000010507a824 */ /* 0x000fe200078e020d */
[----:B------:R-:W-:Y:S01]  /*22c0*/  ISETP.GE.AND P1, PT, R35, UR25, PT ;  /* 0x0000001923007c0c */ /* 0x000fe2000bf26270 */
[----:B----4-:R-:W-:Y:S01]  /*22d0*/  @!P5 IMAD R5, R12, R20, RZ ;  /* 0x000000140c05d224 */ /* 0x010fe200078e02ff */
[C---:B---3--:R-:W-:Y:S01]  /*22e0*/  @!P2 LEA R6, P0, R4.reuse, R22, 0x1 ;  /* 0x000000160406a211 */ /* 0x048fe200078008ff */
[----:B------:R1:W-:Y:S01]  /*22f0*/  @!P3 LDGSTS.E.BYPASS.LTC128B.128 [R251+0x800], desc[UR20][R8.64] ;  /* 0x0080000008fbbfae */ /* 0x0003e2000b981a14 */
[----:B------:R-:W3:Y:S02]  /*2300*/  @!P4 LDC.64 R26, c[0x0][0x380] ;  /* 0x0000e000ff1acb82 */ /* 0x000ee40000000a00 */
[----:B------:R-:W-:Y:S01]  /*2310*/  @!P2 LEA.HI.X R7, R4, R23, R7, 0x1, P0 ;  /* 0x000000170407a211 */ /* 0x000fe200000f0c07 */
[----:B------:R-:W-:-:S04]  /*2320*/  @!P5 IMAD.MOV.U32 R4, RZ, RZ, R2 ;  /* 0x000000ffff04d224 */ /* 0x000fc800078e0002 */
[----:B------:R4:W-:Y:S01]  /*2330*/  @!P2 LDGSTS.E.BYPASS.LTC128B.128 [R251+0x1000], desc[UR20][R6.64] ;  /* 0x0100000006fbafae */ /* 0x0009e2000b981a14 */
[----:B------:R-:W3:Y:S08]  /*2340*/  @!P6 LDC.64 R22, c[0x0][0x3b0] ;  /* 0x0000ec00ff16eb82 */ /* 0x000ef00000000a00 */
[----:B------:R-:W3:Y:S01]  /*2350*/  @!P1 LDC.64 R28, c[0x0][0x380] ;  /* 0x0000e000ff1c9b82 */ /* 0x000ee20000000a00 */
[----:B-1----:R-:W-:Y:S01]  /*2360*/  @!P5 IMAD R9, R0, R21, R5 ;  /* 0x000000150009d224 */ /* 0x002fe200078e0205 */
[----:B------:R-:W-:Y:S01]  /*2370*/  @!P4 IADD3 R8, P0, PT, R30, 0x40, RZ ;  /* 0x000000401e08c810 */ /* 0x000fe20007f1e0ff */
[----:B------:R-:W-:-:S02]  /*2380*/  @!P5 IMAD.MOV.U32 R5, RZ, RZ, R3 ;  /* 0x000000ffff05d224 */ /* 0x000fc400078e0003 */
[----:B------:R-:W-:-:S03]  /*2390*/  @!P5 IMAD.WIDE.U32 R4, R0, R20, R4 ;  /* 0x000000140004d225 */ /* 0x000fc600078e0004 */
[----:B------:R-:W1:Y:S01]  /*23a0*/  @!P1 LDC.64 R20, c[0x0][0x3b0] ;  /* 0x0000ec00ff149b82 */ /* 0x000e620000000a00 */
[----:B------:R-:W-:Y:S01]  /*23b0*/  @!P4 IMAD.X R0, RZ, RZ, UR27, P0 ;  /* 0x0000001bff00ce24 */ /* 0x000fe200080e06ff */
[----:B--2---:R-:W-:Y:S01]  /*23c0*/  @!P5 LEA R12, P0, R4, R14, 0x1 ;  /* 0x0000000e040cd211 */ /* 0x004fe200078008ff */
[----:B------:R-:W-:Y:S01]  /*23d0*/  @!P5 IMAD.IADD R9, R5, 0x1, R9 ;  /* 0x000000010509d824 */ /* 0x000fe200078e0209 */
[----:B------:R-:W-:Y:S01]  /*23e0*/  @!P1 IADD3 R14, P2, PT, R30, 0x50, RZ ;  /* 0x000000501e0e9810 */ /* 0x000fe20007f5e0ff */
[----:B-----5:R-:W-:Y:S02]  /*23f0*/  @!P4 IMAD R5, R0, R16, RZ ;  /* 0x000000100005c224 */ /* 0x020fe400078e02ff */
        /* <DEDUP_REMOVED lines=9> */
[----:B----4-:R-:W-:-:S03]  /*2490*/  IMAD.WIDE.U32 R6, R24, UR8, R10 ;  /* 0x0000000818067c25 */ /* 0x010fc6000f8e000a */
        /* <DEDUP_REMOVED lines=8> */
[----:B---3--:R-:W-:Y:S01]  /*2520*/  @!P4 LEA R8, P2, R4, R26, 0x1 ;  /* 0x0000001a0408c211 */ /* 0x008fe200078408ff */
        /* <DEDUP_REMOVED lines=13> */
[----:B--2---:R-:W1:Y:S01]  /*2600*/  @!P0 LDC.64 R12, c[0x0][0x380] ;  /* 0x0000e000ff0c8b82 */ /* 0x004e620000000a00 */
        /* <DEDUP_REMOVED lines=28> */
[----:B------:R-:W-:-:S04]  /*27d0*/  @!P0 IMAD.WIDE.U32 R2, R0, R16, R18 ;  /* 0x0000001000028225 */ /* 0x000fc800078e0012 */
        /* <DEDUP_REMOVED lines=26> */
[----:B------:R-:W-:Y:S01]  /*2980*/  @!UP0 UIADD3 UR27, UP1, UPT, UR30, UR32, URZ ;  /* 0x000000201e1b8290 */ /* 0x000fe2000ff3e0ff */
[----:B------:R-:W-:-:S02]  /*2990*/  IMAD.SHL.U32 R19, R239, 0x40, RZ ;  /* 0x00000040ef137824 */ /* 0x000fc400078e00ff */
[-C--:B------:R-:W-:Y:S01]  /*29a0*/  @!P5 LEA.HI.X R9, R0, R39.reuse, R5, 0x1, P1 ;  /* 0x000000270009d211 */ /* 0x080fe200008f0c05 */
[----:B------:R-:W-:Y:S01]  /*29b0*/  IMAD.U32 R5, RZ, RZ, UR7 ;  /* 0x00000007ff057e24 */ /* 0x000fe2000f8e00ff */
[-C--:B------:R-:W-:Y:S01]  /*29c0*/  @!P4 LEA R6, P1, R16, R40.reuse, 0x1 ;  /* 0x000000281006c211 */ /* 0x080fe200078208ff */
[----:B------:R-:W-:Y:S01]  /*29d0*/  @!P3 IMAD.WIDE.U32 R2, R4, 0x30, R2 ;  /* 0x000000300402b825 */ /* 0x000fe200078e0002 */
[----:B------:R-:W-:Y:S01]  /*29e0*/  USHF.L.U32 UR7, UR15, 0x6, URZ ;  /* 0x000000060f077899 */ /* 0x000fe200080006ff */
[----:B------:R2:W-:Y:S01]  /*29f0*/  @!P5 LDGSTS.E.BYPASS.LTC128B.128 [R251+0x4800], desc[UR20][R8.64] ;  /* 0x0480000008fbdfae */ /* 0x0005e2000b981a14 */
[----:B------:R-:W-:Y:S01]  /*2a00*/  ISETP.GE.AND P5, PT, R35, UR8, PT ;  /* 0x0000000823007c0c */ /* 0x000fe2000bfa6270 */
[----:B------:R-:W-:Y:S01]  /*2a10*/  @!P3 IMAD R0, R7, 0x30, RZ ;  /* 0x000000300700b824 */ /* 0x000fe200078e02ff */
[-C--:B------:R-:W-:Y:S01]  /*2a20*/  @!P4 LEA.HI.X R7, R16, R39.reuse, R5, 0x1, P1 ;  /* 0x000000271007c211 */ /* 0x080fe200008f0c05 */
[----:B------:R-:W-:Y:S01]  /*2a30*/  @!UP0 UIADD3.X UR7, UPT, UPT, UR6, UR33, UR7, UP1, !UPT ;  /* 0x0000002106078290 */ /* 0x000fe20008ffe407 */
[----:B------:R-:W-:Y:S01]  /*2a40*/  @!P3 LEA R4, P1, R2, R40, 0x1 ;  /* 0x000000280204b211 */ /* 0x000fe200078208ff */
[----:B------:R-:W-:Y:S01]  /*2a50*/  @!P3 IMAD.IADD R0, R3, 0x1, R0 ;  /* 0x000000010300b824 */ /* 0x000fe200078e0200 */
[C---:B------:R-:W-:Y:S01]  /*2a60*/  LOP3.LUT R248, R19.reuse, 0x200, RZ, 0xc0, !PT ;  /* 0x0000020013f87812 */ /* 0x040fe200078ec0ff */
[----:B------:R3:W-:Y:S01]  /*2a70*/  @!P4 LDGSTS.E.BYPASS.LTC128B.128 [R251+0x5000], desc[UR20][R6.64] ;  /* 0x0500000006fbcfae */ /* 0x0007e2000b981a14 */
[----:B------:R-:W-:Y:S01]  /*2a80*/  ISETP.GE.AND P4, PT, R34, UR8, PT ;  /* 0x0000000822007c0c */ /* 0x000fe2000bf86270 */
[----:B------:R-:W-:Y:S01]  /*2a90*/  IMAD.U32 R3, RZ, RZ, UR31 ;  /* 0x0000001fff037e24 */ /* 0x000fe2000f8e00ff */
[----:B------:R-:W-:Y:S01]  /*2aa0*/  @!P3 LEA.HI.X R5, R2, R39, R0, 0x1, P1 ;  /* 0x000000270205b211 */ /* 0x000fe200008f0c00 */
[----:B------:R-:W-:Y:S01]  /*2ab0*/  IMAD.U32 R0, RZ, RZ, UR15 ;  /* 0x0000000fff007e24 */ /* 0x000fe2000f8e00ff */
[----:B------:R-:W-:Y:S01]  /*2ac0*/  LOP3.LUT R18, R19, 0x400, RZ, 0xc0, !PT ;  /* 0x0000040013127812 */ /* 0x000fe200078ec0ff */
[----:B------:R-:W-:-:S02]  /*2ad0*/  IMAD.U32 R2, RZ, RZ, UR30 ;  /* 0x0000001eff027e24 */ /* 0x000fc4000f8e00ff */
[----:B-1----:R-:W-:Y:S01]  /*2ae0*/  IMAD.U32 R11, RZ, RZ, UR27 ;  /* 0x0000001bff0b7e24 */ /* 0x002fe2000f8e00ff */
[----:B------:R1:W-:Y:S01]  /*2af0*/  @!P3 LDGSTS.E.BYPASS.LTC128B.128 [R251+0x5800], desc[UR20][R4.64] ;  /* 0x0580000004fbbfae */ /* 0x0003e2000b981a14 */
[----:B------:R-:W-:Y:S01]  /*2b00*/  IMAD.U32 R3, RZ, RZ, UR6 ;  /* 0x00000006ff037e24 */ /* 0x000fe2000f8e00ff */
[----:B------:R-:W-:Y:S01]  /*2b10*/  ISETP.GE.AND P3, PT, R32, UR8, PT ;  /* 0x0000000820007c0c */ /* 0x000fe2000bf66270 */
[----:B------:R-:W-:Y:S02]  /*2b20*/  IMAD.U32 R10, RZ, RZ, UR7 ;  /* 0x00000007ff0a7e24 */ /* 0x000fe4000f8e00ff */
        /* <DEDUP_REMOVED lines=104> */
[----:B--2---:R-:W-:Y:S01]  /*31b0*/  IMAD.U32 R3, RZ, RZ, UR27 ;  /* 0x0000001bff037e24 */ /* 0x004fe2000f8e00ff */
[----:B------:R-:W-:Y:S01]  /*31c0*/  UISETP.GT.AND UP0, UPT, UR9, UR16, UPT ;  /* 0x000000100900728c */ /* 0x000fe2000bf04270 */
        /* <DEDUP_REMOVED lines=12> */
[----:B------:R-:W1:Y:S01]  /*3290*/  LDCU UR6, c[0x0][0x50c] ;  /* 0x0000a180ff0677ac */ /* 0x000e620008000800 */
[----:B------:R-:W-:Y:S01]  /*32a0*/  @!P2 IMAD.WIDE.U32 R4, R9, 0x60, R4 ;  /* 0x000000600904a825 */ /* 0x000fe200078e0004 */
[-C--:B------:R-:W-:Y:S02]  /*32b0*/  @!P5 LEA.HI.X R13, R2, R20.reuse, R0, 0x1, P0 ;  /* 0x00000014020dd211 */ /* 0x080fe400000f0c00 */
[C---:B------:R-:W-:Y:S01]  /*32c0*/  @!P4 LEA R10, P0, R3.reuse, R21, 0x1 ;  /* 0x00000015030ac211 */ /* 0x040fe200078008ff */
[----:B------:R-:W-:Y:S02]  /*32d0*/  IMAD.U32 R0, RZ, RZ, UR13 ;  /* 0x0000000dff007e24 */ /* 0x000fe4000f8e00ff */
[----:B------:R-:W-:Y:S01]  /*32e0*/  IMAD.U32 R2, RZ, RZ, UR26 ;  /* 0x0000001aff027e24 */ /* 0x000fe2000f8e00ff */
[----:B------:R-:W-:Y:S01]  /*32f0*/  @!PT LDS RZ, [RZ] ;  /* 0x00000000fffff984 */ /* 0x000fe20000000800 */
[----:B------:R-:W-:Y:S01]  /*3300*/  @!PT LDS RZ, [RZ] ;  /* 0x00000000fffff984 */ /* 0x000fe20000000800 */
[----:B------:R-:W-:Y:S01]  /*3310*/  @!PT LDS RZ, [RZ] ;  /* 0x00000000fffff984 */ /* 0x000fe20000000800 */
[----:B------:R2:W-:Y:S02]  /*3320*/  @!P5 LDGSTS.E.BYPASS.LTC128B.128 [R251+0x9800], desc[UR20][R12.64] ;  /* 0x098000000cfbdfae */ /* 0x0005e4000b981a14 */
        /* <DEDUP_REMOVED lines=20> */
[C---:B------:R-:W-:Y:S01]  /*3470*/  IMAD.SHL.U32 R0, R239.reuse, 0x20, RZ ;  /* 0x00000020ef007824 */ /* 0x040fe200078e00ff */
        /* <DEDUP_REMOVED lines=9> */
[----:B------:R-:W-:Y:S01]  /*3510*/  @!P2 LEA.HI.X R7, R4, R20, R7, 0x1, P0 ;  /* 0x000000140407a211 */ /* 0x000fe200000f0c07 */
        /* <DEDUP_REMOVED lines=9> */
[----:B------:R-:W-:-:S03]  /*35b0*/  LEA R234, R0, UR5, 0x1 ;  /* 0x0000000500ea7c11 */ /* 0x000fc6000f8e08ff */
[----:B------:R-:W-:Y:S04]  /*35c0*/  @P1 STS.128 [R251+0xb800], RZ ;  /* 0x00b800fffb001388 */ /* 0x000fe80000000c00 */
[----:B------:R-:W-:Y:S01]  /*35d0*/  @!PT LDS RZ, [RZ] ;  /* 0x00000000fffff984 */ /* 0x000fe20000000800 */
[----:B------:R-:W-:Y:S01]  /*35e0*/  @!PT LDS RZ, [RZ] ;  /* 0x00000000fffff984 */ /* 0x000fe20000000800 */
[----:B------:R-:W-:Y:S01]  /*35f0*/  @!PT LDS RZ, [RZ] ;  /* 0x00000000fffff984 */ /* 0x000fe20000000800 */
[----:B------:R4:W-:Y:S01]  /*3600*/  @!P1 LDGSTS.E.BYPASS.LTC128B.128 [R251+0xb800], desc[UR20][R4.64] ;  /* 0x0b80000004fb9fae */ /* 0x0009e2000b981a14 */
[----:B------:R-:W-:-:S03]  /*3610*/  LOP3.LUT P1, RZ, R239, 0x2, RZ, 0xc0, !PT ;  /* 0x00000002efff7812 */ /* 0x000fc6000782c0ff */
[----:B--2---:R-:W-:Y:S01]  /*3620*/  LDSM.16.M88.4 R12, [R3+UR5+0x4000] ;  /* 0x00400005030c783b */ /* 0x004fe20008000200 */
[----:B------:R-:W-:-:S03]  /*3630*/  SEL R202, R237, 0xffffffe0, !P1 ;  /* 0xffffffe0edca7807 */ /* 0x000fc60004800000 */
[----:B---3--:R-:W2:Y:S02]  /*3640*/  LDSM.16.M88.4 R8, [R234] ;  /* 0x00000000ea08783b */ /* 0x008ea40000000200 */
[--C-:B------:R-:W-:Y:S02]  /*3650*/  IMAD.IADD R0, R232, 0x1, R202.reuse ;  /* 0x00000001e8007824 */ /* 0x100fe400078e02ca */
[----:B------:R-:W-:Y:S01]  /*3660*/  LDSM.16.M88.4 R36, [R3+UR5+0x5000] ;  /* 0x005000050324783b */ /* 0x000fe20008000200 */
[----:B------:R-:W-:-:S03]  /*3670*/  IMAD.IADD R2, R234, 0x1, R202 ;  /* 0x00000001ea027824 */ /* 0x000fc600078e02ca */
[----:B------:R-:W3:Y:S04]  /*3680*/  LDSM.16.M88.4 R16, [R3+UR5+0x7800] ;  /* 0x007800050310783b */ /* 0x000ee80008000200 */
[----:B------:R-:W-:Y:S04]  /*3690*/  LDSM.16.M88.4 R40, [R3+UR5+0x4800] ;  /* 0x004800050328783b */ /* 0x000fe80008000200 */
[----:B------:R-:W-:Y:S04]  /*36a0*/  LDSM.16.M88.4 R60, [R0+0x5000] ;  /* 0x00500000003c783b */ /* 0x000fe80000000200 */
[----:B----4-:R-:W4:Y:S04]  /*36b0*/  LDSM.16.M88.4 R4, [R234+0x2000] ;  /* 0x00200000ea04783b */ /* 0x010f280000000200 */
[----:B------:R-:W-:Y:S04]  /*36c0*/  LDSM.16.M88.4 R32, [R3+UR5+0x5800] ;  /* 0x005800050320783b */ /* 0x000fe80008000200 */
[----:B------:R-:W-:Y:S04]  /*36d0*/  LDSM.16.M88.4 R28, [R3+UR5+0x6000] ;  /* 0x00600005031c783b */ /* 0x000fe80008000200 */
[----:B------:R-:W-:Y:S04]  /*36e0*/  LDSM.16.M88.4 R24, [R3+UR5+0x6800] ;  /* 0x006800050318783b */ /* 0x000fe80008000200 */
[----:B------:R-:W-:Y:S01]  /*36f0*/  LDSM.16.M88.4 R20, [R3+UR5+0x7000] ;  /* 0x007000050314783b */ /* 0x000fe20008000200 */
[C---:B--2---:R-:W-:Y:S03]  /*3700*/  HMMA.16816.F32 R152, R8.reuse, R12, RZ ;  /* 0x0000000c0898723c */ /* 0x044fe600000018ff */
[----:B------:R-:W-:Y:S04]  /*3710*/  LDSM.16.M88.4 R64, [R0+0x4800] ;  /* 0x004800000040783b */ /* 0x000fe80000000200 */
[----:B------:R-:W-:Y:S01]  /*3720*/  LDSM.16.M88.4 R56, [R0+0x5800] ;  /* 0x005800000038783b */ /* 0x000fe20000000200 */
[C---:B------:R-:W-:Y:S03]  /*3730*/  HMMA.16816.F32 R164, R8.reuse, R14, RZ ;  /* 0x0000000e08a4723c */ /* 0x040fe600000018ff */
[----:B------:R-:W-:Y:S04]  /*3740*/  LDSM.16.M88.4 R44, [R0+0x4000] ;  /* 0x00400000002c783b */ /* 0x000fe80000000200 */
[----:B------:R-:W-:Y:S01]  /*3750*/  LDSM.16.M88.4 R52, [R0+0x6000] ;  /* 0x006000000034783b */ /* 0x000fe20000000200 */
[----:B---3--:R-:W-:Y:S03]  /*3760*/  HMMA.16816.F32 R168, R8, R16, RZ ;  /* 0x0000001008a8723c */ /* 0x008fe600000018ff */
[----:B------:R-:W-:Y:S04]  /*3770*/  LDSM.16.M88.4 R68, [R0+0x6800] ;  /* 0x006800000044783b */ /* 0x000fe80000000200 */
[----:B------:R-:W-:Y:S01]  /*3780*/  LDSM.16.M88.4 R132, [R0+0x7000] ;  /* 0x007000000084783b */ /* 0x000fe20000000200 */
[C---:B----4-:R-:W-:Y:S03]  /*3790*/  HMMA.16816.F32 R124, R4.reuse, R12, RZ ;  /* 0x0000000c047c723c */ /* 0x050fe600000018ff */
[----:B------:R2:W-:Y:S04]  /*37a0*/  LDSM.16.M88.4 R128, [R0+0x7800] ;  /* 0x007800000080783b */ /* 0x0005e80000000200 */
[----:B------:R-:W0:Y:S01]  /*37b0*/  LDGDEPBAR ;  /* 0x00000000000079af */ /* 0x000e220000000000 */
[C---:B------:R-:W-:Y:S03]  /*37c0*/  HMMA.16816.F32 R120, R4.reuse, R14, RZ ;  /* 0x0000000e0478723c */ /* 0x040fe600000018ff */
[----:B------:R-:W3:Y:S05]  /*37d0*/  LDSM.16.M88.4 R12, [R2+0x2000] ;  /* 0x00200000020c783b */ /* 0x000eea0000000200 */
[C---:B------:R-:W-:Y:S08]  /*37e0*/  HMMA.16816.F32 R100, R4.reuse, R36, RZ ;  /* 0x000000240464723c */ /* 0x040ff000000018ff */
[----:B------:R-:W-:Y:S01]  /*37f0*/  HMMA.16816.F32 R48, R4, R16, RZ ;  /* 0x000000100430723c */ /* 0x000fe200000018ff */
[----:B--2---:R-:W-:-:S05]  /*3800*/  IMAD.MOV.U32 R0, RZ, RZ, 0x40 ;  /* 0x00000040ff007424 */ /* 0x004fca00078e00ff */
[----:B------:R-:W-:Y:S02]  /*3810*/  SEL R250, R0, 0xffffffc0, !P3 ;  /* 0xffffffc000fa7807 */ /* 0x000fe40005800000 */
[----:B------:R-:W-:Y:S03]  /*3820*/  HMMA.16816.F32 R136, R4, R18, RZ ;  /* 0x000000120488723c */ /* 0x000fe600000018ff */
[--C-:B------:R-:W-:Y:S01]  /*3830*/  IMAD.IADD R0, R234, 0x1, R250.reuse ;  /* 0x00000001ea007824 */ /* 0x100fe200078e02fa */
[----:B------:R-:W-:Y:S01]  /*3840*/  STL [R1+0xe4], R250 ;  /* 0x0000e4fa01007387 */ /* 0x000fe20000100800 */
[----:B------:R-:W-:-:S03]  /*3850*/  IMAD.IADD R201, R232, 0x1, R250 ;  /* 0x00000001e8c97824 */ /* 0x000fc600078e02fa */
[----:B------:R-:W-:Y:S08]  /*3860*/  HMMA.16816.F32 R196, R8, R18, RZ ;  /* 0x0000001208c4723c */ /* 0x000ff000000018ff */
[----:B------:R-:W-:Y:S08]  /*3870*/  HMMA.16816.F32 R104, R4, R40, RZ ;  /* 0x000000280468723c */ /* 0x000ff000000018ff */
[----:B---3--:R-:W-:Y:S08]  /*3880*/  HMMA.16816.F32 R16, R12, R60, R100 ;  /* 0x0000003c0c10723c */ /* 0x008ff00000001864 */
[----:B------:R-:W-:Y:S08]  /*3890*/  HMMA.16816.F32 R96, R4, R42, RZ ;  /* 0x0000002a0460723c */ /* 0x000ff000000018ff */
        /* <DEDUP_REMOVED lines=21> */
[----:B------:R-:W-:Y:S01]  /*39f0*/  HMMA.16816.F32 R204, R8, R22, RZ ;  /* 0x0000001608cc723c */ /* 0x000fe200000018ff */
[----:B------:R-:W-:-:S02]  /*3a00*/  IMAD.MOV.U32 R11, RZ, RZ, R16 ;  /* 0x000000ffff0b7224 */ /* 0x000fc400078e0010 */
[----:B------:R-:W-:Y:S02]  /*3a10*/  IMAD.MOV.U32 R10, RZ, RZ, R17 ;  /* 0x000000ffff0a7224 */ /* 0x000fe400078e0011 */
[----:B------:R-:W-:Y:S02]  /*3a20*/  IMAD.MOV.U32 R9, RZ, RZ, R18 ;  /* 0x000000ffff097224 */ /* 0x000fe400078e0012 */
[----:B------:R-:W-:Y:S01]  /*3a30*/  IMAD.MOV.U32 R8, RZ, RZ, R19 ;  /* 0x000000ffff087224 */ /* 0x000fe200078e0013 */
[C---:B------:R-:W-:Y:S01]  /*3a40*/  HMMA.16816.F32 R156, R12.reuse, R64, R104 ;  /* 0x000000400c9c723c */ /* 0x040fe20000001868 */
[----:B------:R2:W3:Y:S07]  /*3a50*/  LDSM.16.M88.4 R16, [R2] ;  /* 0x000000000210783b */ /* 0x0004ee0000000200 */
[C---:B------:R-:W-:Y:S08]  /*3a60*/  HMMA.16816.F32 R160, R12.reuse, R58, R116 ;  /* 0x0000003a0ca0723c */ /* 0x040ff00000001874 */
[----:B------:R-:W-:Y:S03]  /*3a70*/  HMMA.16816.F32 R124, R12, R44, R124 ;  /* 0x0000002c0c7c723c */ /* 0x000fe6000000187c */
[----:B------:R-:W-:-:S02]  /*3a80*/  IMAD.MOV.U32 R26, RZ, RZ, R156 ;  /* 0x000000ffff1a7224 */ /* 0x000fc400078e009c */
[----:B------:R-:W-:Y:S02]  /*3a90*/  IMAD.MOV.U32 R25, RZ, RZ, R157 ;  /* 0x000000ffff197224 */ /* 0x000fe400078e009d */
[----:B------:R-:W-:Y:S01]  /*3aa0*/  IMAD.MOV.U32 R24, RZ, RZ, R158 ;  /* 0x000000ffff187224 */ /* 0x000fe200078e009e */
[----:B------:R-:W-:Y:S01]  /*3ab0*/  HMMA.16816.F32 R244, R12, R56, R88 ;  /* 0x000000380cf4723c */ /* 0x000fe20000001858 */
[----:B------:R-:W-:Y:S01]  /*3ac0*/  IMAD.MOV.U32 R3, RZ, RZ, R159 ;  /* 0x000000ffff037224 */ /* 0x000fe200078e009f */
[----:B------:R-:W-:Y:S01]  /*3ad0*/  LDSM.16.M88.4 R88, [R201+0x7000] ;  /* 0x00700000c958783b */ /* 0x000fe20000000200 */
[----:B--2---:R-:W-:-:S05]  /*3ae0*/  IMAD.IADD R2, R202, 0x1, R201 ;  /* 0x00000001ca027824 */ /* 0x004fca00078e02c9 */
[C---:B------:R-:W-:Y:S01]  /*3af0*/  HMMA.16816.F32 R240, R12.reuse, R52, R84 ;  /* 0x000000340cf0723c */ /* 0x040fe20000001854 */
[----:B------:R-:W-:Y:S07]  /*3b00*/  LDSM.16.M88.4 R28, [R2+0x4000] ;  /* 0x00400000021c783b */ /* 0x000fee0000000200 */
[C---:B------:R-:W-:Y:S08]  /*3b10*/  HMMA.16816.F32 R228, R12.reuse, R68, R76 ;  /* 0x000000440ce4723c */ /* 0x040ff0000000184c */
[C---:B------:R-:W-:Y:S01]  /*3b20*/  HMMA.16816.F32 R192, R12.reuse, R132, R72 ;  /* 0x000000840cc0723c */ /* 0x040fe20000001848 */
[----:B------:R-:W-:Y:S07]  /*3b30*/  LDSM.16.M88.4 R72, [R201+0x6800] ;  /* 0x00680000c948783b */ /* 0x000fee0000000200 */
[C---:B------:R-:W-:Y:S08]  /*3b40*/  HMMA.16816.F32 R188, R12.reuse, R128, R48 ;  /* 0x000000800cbc723c */ /* 0x040ff00000001830 */
[C---:B------:R-:W-:Y:S08]  /*3b50*/  HMMA.16816.F32 R120, R12.reuse, R46, R120 ;  /* 0x0000002e0c78723c */ /* 0x040ff00000001878 */
[C---:B------:R-:W-:Y:S08]  /*3b60*/  HMMA.16816.F32 R176, R12.reuse, R66, R96 ;  /* 0x000000420cb0723c */ /* 0x040ff00000001860 */
[C---:B------:R-:W-:Y:S01]  /*3b70*/  HMMA.16816.F32 R172, R12.reuse, R62, R92 ;  /* 0x0000003e0cac723c */ /* 0x040fe2000000185c */
[----:B------:R-:W-:Y:S07]  /*3b80*/  LDSM.16.M88.4 R92, [R201+0x7800] ;  /* 0x00780000c95c783b */ /* 0x000fee0000000200 */
[C---:B------:R-:W-:Y:S08]  /*3b90*/  HMMA.16816.F32 R156, R12.reuse, R54, R112 ;  /* 0x000000360c9c723c */ /* 0x040ff00000001870 */
[----:B------:R-:W-:Y:S01]  /*3ba0*/  HMMA.16816.F32 R116, R12, R70, R108 ;  /* 0x000000460c74723c */ /* 0x000fe2000000186c */
[----:B------:R-:W-:-:S02]  /*3bb0*/  IMAD.MOV.U32 R108, RZ, RZ, R11 ;  /* 0x000000ffff6c7224 */ /* 0x000fc400078e000b */
[----:B------:R-:W-:Y:S02]  /*3bc0*/  IMAD.MOV.U32 R109, RZ, RZ, R10 ;  /* 0x000000ffff6d7224 */ /* 0x000fe400078e000a */
[----:B------:R-:W-:Y:S02]  /*3bd0*/  IMAD.MOV.U32 R110, RZ, RZ, R9 ;  /* 0x000000ffff6e7224 */ /* 0x000fe400078e0009 */
[----:B------:R-:W-:Y:S01]  /*3be0*/  IMAD.MOV.U32 R111, RZ, RZ, R8 ;  /* 0x000000ffff6f7224 */ /* 0x000fe200078e0008 */
[C---:B------:R-:W-:Y:S01]  /*3bf0*/  HMMA.16816.F32 R140, R12.reuse, R134, R140 ;  /* 0x000000860c8c723c */ /* 0x040fe2000000188c */
[----:B------:R-:W-:Y:S07]  /*3c00*/  LDSM.16.M88.4 R8, [R0+0x2000] ;  /* 0x002000000008783b */ /* 0x000fee0000000200 */
[----:B------:R-:W-:Y:S01]  /*3c10*/  HMMA.16816.F32 R136, R12, R130, R136 ;  /* 0x000000820c88723c */ /* 0x000fe20000001888 */
[----:B------:R2:W4:Y:S07]  /*3c20*/  LDSM.16.M88.4 R12, [R0] ;  /* 0x00000000000c783b */ /* 0x00052e0000000200 */
[C---:B---3--:R-:W-:Y:S08]  /*3c30*/  HMMA.16816.F32 R184, R16.reuse, R68, R4 ;  /* 0x0000004410b8723c */ /* 0x048ff00000001804 */
[----:B------:R-:W-:Y:S01]  /*3c40*/  HMMA.16816.F32 R84, R16, R44, R152 ;  /* 0x0000002c1054723c */ /* 0x000fe20000001898 */
[----:B--2---:R-:W-:-:S07]  /*3c50*/  IMAD.IADD R0, R202, 0x1, R0 ;  /* 0x00000001ca007824 */ /* 0x004fce00078e0200 */
[C---:B------:R-:W-:Y:S01]  /*3c60*/  HMMA.16816.F32 R100, R16.reuse, R64, R148 ;  /* 0x000000401064723c */ /* 0x040fe20000001894 */
[----:B------:R-:W2:Y:S04]  /*3c70*/  LDSM.16.M88.4 R4, [R0] ;  /* 0x000000000004783b */ /* 0x000ea80000000200 */
[----:B------:R1:W3:Y:S03]  /*3c80*/  LDSM.16.M88.4 R20, [R0+0x2000] ;  /* 0x002000000014783b */ /* 0x0002e60000000200 */
[----:B------:R-:W-:Y:S08]  /*3c90*/  HMMA.16816.F32 R144, R16, R60, R144 ;  /* 0x0000003c1090723c */ /* 0x000ff00000001890 */
[----:B----4-:R-:W-:Y:S08]  /*3ca0*/  HMMA.16816.F32 R84, R12, R36, R84 ;  /* 0x000000240c54723c */ /* 0x010ff00000001854 */
[C---:B------:R-:W-:Y:S08]  /*3cb0*/  HMMA.16816.F32 R180, R16.reuse, R132, R180 ;  /* 0x0000008410b4723c */ /* 0x040ff000000018b4 */
[C---:B------:R-:W-:Y:S08]  /*3cc0*/  HMMA.16816.F32 R168, R16.reuse, R128, R168 ;  /* 0x0000008010a8723c */ /* 0x040ff000000018a8 */
[C---:B------:R-:W-:Y:S01]  /*3cd0*/  HMMA.16816.F32 R148, R16.reuse, R56, R40 ;  /* 0x000000381094723c */ /* 0x040fe20000001828 */
[----:B------:R-:W-:Y:S07]  /*3ce0*/  LDSM.16.M88.4 R40, [R201+0x5800] ;  /* 0x00580000c928783b */ /* 0x000fee0000000200 */
[C---:B------:R-:W-:Y:S01]  /*3cf0*/  HMMA.16816.F32 R152, R16.reuse, R52, R32 ;  /* 0x000000341098723c */ /* 0x040fe20000001820 */
[----:B------:R-:W4:Y:S07]  /*3d00*/  LDSM.16.M88.4 R32, [R201+0x5000] ;  /* 0x00500000c920783b */ /* 0x000f2e0000000200 */
[----:B------:R-:W-:Y:S01]  /*3d10*/  HMMA.16816.F32 R48, R16, R46, R164 ;  /* 0x0000002e1030723c */ /* 0x000fe200000018a4 */
[----:B------:R-:W-:Y:S01]  /*3d20*/  IMAD.MOV.U32 R164, RZ, RZ, R26 ;  /* 0x000000ffffa47224 */ /* 0x000fe200078e001a */
[----:B------:R-:W-:Y:S01]  /*3d30*/  LDSM.16.M88.4 R44, [R201+0x6000] ;  /* 0x00600000c92c783b */ /* 0x000fe20000000200 */
[----:B------:R-:W-:-:S02]  /*3d40*/  IMAD.MOV.U32 R165, RZ, RZ, R25 ;  /* 0x000000ffffa57224 */ /* 0x000fc400078e0019 */
[----:B------:R-:W-:Y:S02]  /*3d50*/  IMAD.MOV.U32 R166, RZ, RZ, R24 ;  /* 0x000000ffffa67224 */ /* 0x000fe400078e0018 */
[----:B------:R-:W5:Y:S01]  /*3d60*/  LDSM.16.M88.4 R24, [R201+0x4800] ;  /* 0x00480000c918783b */ /* 0x000f620000000200 */
[----:B------:R-:W-:Y:S01]  /*3d70*/  HMMA.16816.F32 R64, R16, R66, R224 ;  /* 0x000000421040723c */ /* 0x000fe200000018e0 */
[----:B------:R-:W-:Y:S01]  /*3d80*/  IMAD.MOV.U32 R167, RZ, RZ, R3 ;  /* 0x000000ffffa77224 */ /* 0x000fe200078e0003 */
[----:B------:R-:W-:-:S04]  /*3d90*/  SHF.R.U32.HI R3, RZ, 0x2, R239 ;  /* 0x00000002ff037819 */ /* 0x000fc800000116ef */
[----:B------:R-:W-:Y:S02]  /*3da0*/  LOP3.LUT R3, R3, 0x7, RZ, 0xc0, !PT ;  /* 0x0000000703037812 */ /* 0x000fe400078ec0ff */
[C---:B------:R-:W-:Y:S08]  /*3db0*/  HMMA.16816.F32 R60, R16.reuse, R62, R220 ;  /* 0x0000003e103c723c */ /* 0x040ff000000018dc */
[C---:B------:R-:W-:Y:S08]  /*3dc0*/  HMMA.16816.F32 R96, R16.reuse, R58, R216 ;  /* 0x0000003a1060723c */ /* 0x040ff000000018d8 */
[C---:B------:R-:W-:Y:S08]  /*3dd0*/  HMMA.16816.F32 R104, R16.reuse, R54, R212 ;  /* 0x000000361068723c */ /* 0x040ff000000018d4 */
[----:B------:R-:W-:Y:S01]  /*3de0*/  HMMA.16816.F32 R112, R16, R70, R208 ;  /* 0x000000461070723c */ /* 0x000fe200000018d0 */
[----:B------:R-:W-:-:S05]  /*3df0*/  IMAD.SHL.U32 R211, R239, 0x2, RZ ;  /* 0x00000002efd37824 */ /* 0x000fca00078e00ff */
[----:B------:R-:W-:Y:S02]  /*3e00*/  STL [R1+0xc8], R211 ;  /* 0x0000c8d301007387 */ /* 0x000fe40000100800 */
[C---:B------:R-:W-:Y:S08]  /*3e10*/  HMMA.16816.F32 R132, R16.reuse, R134, R204 ;  /* 0x000000861084723c */ /* 0x040ff000000018cc */
[----:B------:R-:W-:Y:S08]  /*3e20*/  HMMA.16816.F32 R128, R16, R130, R196 ;  /* 0x000000821080723c */ /* 0x000ff000000018c4 */
[----:B------:R-:W-:Y:S08]  /*3e30*/  HMMA.16816.F32 R76, R8, R36, R124 ;  /* 0x00000024084c723c */ /* 0x000ff0000000187c */
[----:B--2---:R-:W-:Y:S08]  /*3e40*/  HMMA.16816.F32 R16, R4, R28, R84 ;  /* 0x0000001c0410723c */ /* 0x004ff00000001854 */
[-C--:B------:R-:W-:Y:S08]  /*3e50*/  HMMA.16816.F32 R52, R8, R38.reuse, R120 ;  /* 0x000000260834723c */ /* 0x080ff00000001878 */
[----:B------:R-:W-:Y:S03]  /*3e60*/  HMMA.16816.F32 R36, R12, R38, R48 ;  /* 0x000000260c24723c */ /* 0x000fe60000001830 */
[----:B-1----:R-:W-:-:S04]  /*3e70*/  FMUL.FTZ R0, R16, UR6 ;  /* 0x0000000610007c20 */ /* 0x002fc80008410000 */
[----:B------:R1:W-:Y:S01]  /*3e80*/  MUFU.TANH R236, R0 ;  /* 0x0000000000ec7308 */ /* 0x0003e20000002400 */
[----:B---3--:R-:W-:Y:S08]  /*3e90*/  HMMA.16816.F32 R48, R20, R28, R76 ;  /* 0x0000001c1430723c */ /* 0x008ff0000000184c */
[----:B----4-:R-:W-:Y:S01]  /*3ea0*/  HMMA.16816.F32 R124, R8, R32, R108 ;  /* 0x00000020087c723c */ /* 0x010fe2000000186c */
[----:B-1----:R-:W-:-:S07]  /*3eb0*/  FMUL.FTZ R0, R17, UR6 ;  /* 0x0000000611007c20 */ /* 0x002fce0008410000 */
[----:B------:R-:W-:Y:S01]  /*3ec0*/  HMMA.16816.F32 R36, R4, R30, R36 ;  /* 0x0000001e0424723c */ /* 0x000fe20000001824 */
[----:B------:R1:W-:Y:S07]  /*3ed0*/  MUFU.TANH R238, R0 ;  /* 0x0000000000ee7308 */ /* 0x0003ee0000002400 */
[C---:B-----5:R-:W-:Y:S08]  /*3ee0*/  HMMA.16816.F32 R76, R8.reuse, R24, R164 ;  /* 0x00000018084c723c */ /* 0x060ff000000018a4 */
[----:B------:R-:W-:Y:S01]  /*3ef0*/  HMMA.16816.F32 R196, R8, R92, R188 ;  /* 0x0000005c08c4723c */ /* 0x000fe200000018bc */
[----:B-1----:R-:W-:-:S04]  /*3f00*/  FMUL.FTZ R0, R18, UR6 ;  /* 0x0000000612007c20 */ /* 0x002fc80008410000 */
[----:B------:R1:W2:Y:S03]  /*3f10*/  MUFU.TANH R210, R0 ;  /* 0x0000000000d27308 */ /* 0x0002a60000002400 */
[C---:B------:R-:W-:Y:S08]  /*3f20*/  HMMA.16816.F32 R108, R8.reuse, R26, R176 ;  /* 0x0000001a086c723c */ /* 0x040ff000000018b0 */
[----:B------:R-:W-:Y:S01]  /*3f30*/  HMMA.16816.F32 R164, R8, R40, R244 ;  /* 0x0000002808a4723c */ /* 0x000fe200000018f4 */
[----:B------:R-:W-:-:S02]  /*3f40*/  IMAD.MOV.U32 R245, RZ, RZ, 0x40 ;  /* 0x00000040fff57424 */ /* 0x000fc400078e00ff */
[----:B------:R-:W-:Y:S02]  /*3f50*/  IMAD.MOV.U32 R246, RZ, RZ, 0x48 ;  /* 0x00000048fff67424 */ /* 0x000fe400078e00ff */
[----:B-1----:R-:W-:-:S03]  /*3f60*/  FMUL.FTZ R0, R19, UR6 ;  /* 0x0000000613007c20 */ /* 0x002fc60008410000 */
[C---:B------:R-:W-:Y:S01]  /*3f70*/  HMMA.16816.F32 R240, R8.reuse, R44, R240 ;  /* 0x0000002c08f0723c */ /* 0x040fe200000018f0 */
[----:B------:R-:W1:Y:S01]  /*3f80*/  LDSM.16.M88.4 R16, [R2+0x4800] ;  /* 0x004800000210783b */ /* 0x000e620000000200 */
[----:B------:R3:W4:Y:S06]  /*3f90*/  MUFU.TANH R209, R0 ;  /* 0x0000000000d17308 */ /* 0x00072c0000002400 */
[C---:B------:R-:W-:Y:S08]  /*3fa0*/  HMMA.16816.F32 R228, R8.reuse, R72, R228 ;  /* 0x0000004808e4723c */ /* 0x040ff000000018e4 */
[----:B------:R-:W-:Y:S01]  /*3fb0*/  HMMA.16816.F32 R192, R8, R88, R192 ;  /* 0x0000005808c0723c */ /* 0x000fe200000018c0 */
[----:B---3--:R-:W-:-:S04]  /*3fc0*/  FMUL.FTZ R0, R48, UR6 ;  /* 0x0000000630007c20 */ /* 0x008fc80008410000 */
[----:B------:R3:W-:Y:S03]  /*3fd0*/  MUFU.TANH R221, R0 ;  /* 0x0000000000dd7308 */ /* 0x0007e60000002400 */
[C---:B------:R-:W-:Y:S08]  /*3fe0*/  HMMA.16816.F32 R172, R8.reuse, R34, R172 ;  /* 0x0000002208ac723c */ /* 0x040ff000000018ac */
[----:B------:R-:W-:Y:S01]  /*3ff0*/  HMMA.16816.F32 R160, R8, R42, R160 ;  /* 0x0000002a08a0723c */ /* 0x000fe200000018a0 */
[----:B---3--:R-:W-:-:S07]  /*4000*/  FMUL.FTZ R0, R49, UR6 ;  /* 0x0000000631007c20 */ /* 0x008fce0008410000 */
[C---:B------:R-:W-:Y:S01]  /*4010*/  HMMA.16816.F32 R176, R8.reuse, R46, R156 ;  /* 0x0000002e08b0723c */ /* 0x040fe2000000189c */
[----:B------:R3:W-:Y:S07]  /*4020*/  MUFU.TANH R220, R0 ;  /* 0x0000000000dc7308 */ /* 0x0007ee0000002400 */
[C---:B------:R-:W-:Y:S08]  /*4030*/  HMMA.16816.F32 R188, R8.reuse, R74, R116 ;  /* 0x0000004a08bc723c */ /* 0x040ff00000001874 */
[----:B------:R-:W-:Y:S01]  /*4040*/  HMMA.16816.F32 R140, R8, R90, R140 ;  /* 0x0000005a088c723c */ /* 0x000fe2000000188c */
[----:B---3--:R-:W-:-:S04]  /*4050*/  FMUL.FTZ R0, R50, UR6 ;  /* 0x0000000632007c20 */ /* 0x008fc80008410000 */
[----:B------:R3:W-:Y:S03]  /*4060*/  MUFU.TANH R226, R0 ;  /* 0x0000000000e27308 */ /* 0x0007e60000002400 */
[----:B------:R-:W-:Y:S08]  /*4070*/  HMMA.16816.F32 R204, R8, R94, R136 ;  /* 0x0000005e08cc723c */ /* 0x000ff00000001888 */
[----:B------:R-:W-:Y:S01]  /*4080*/  HMMA.16816.F32 R8, R12, R24, R100 ;  /* 0x000000180c08723c */ /* 0x000fe20000001864 */
[----:B---3--:R-:W-:-:S07]  /*4090*/  FMUL.FTZ R0, R51, UR6 ;  /* 0x0000000633007c20 */ /* 0x008fce0008410000 */
[----:B------:R-:W-:Y:S01]  /*40a0*/  HMMA.16816.F32 R28, R20, R30, R52 ;  /* 0x0000001e141c723c */ /* 0x000fe20000001834 */
[----:B------:R3:W-:Y:S07]  /*40b0*/  MUFU.TANH R233, R0 ;  /* 0x0000000000e97308 */ /* 0x0007ee0000002400 */
[----:B------:R-:W-:Y:S08]  /*40c0*/  HMMA.16816.F32 R56, R12, R26, R64 ;  /* 0x0000001a0c38723c */ /* 0x000ff00000001840 */
[----:B-1----:R-:W-:Y:S01]  /*40d0*/  HMMA.16816.F32 R24, R4, R16, R8 ;  /* 0x000000100418723c */ /* 0x002fe20000001808 */
[----:B------:R-:W1:Y:S01]  /*40e0*/  LDSM.16.M88.4 R8, [R2+0x5000] ;  /* 0x005000000208783b */ /* 0x000e620000000200 */
[----:B---3--:R-:W-:-:S04]  /*40f0*/  FMUL.FTZ R0, R36, UR6 ;  /* 0x0000000624007c20 */ /* 0x008fc80008410000 */
[----:B------:R3:W-:Y:S02]  /*4100*/  MUFU.TANH R225, R0 ;  /* 0x0000000000e17308 */ /* 0x0007e40000002400 */
[----:B------:R-:W-:Y:S08]  /*4110*/  HMMA.16816.F32 R48, R12, R34, R60 ;  /* 0x000000220c30723c */ /* 0x000ff0000000183c */
        /* <DEDUP_REMOVED lines=17> */
[----:B------:R-:W-:Y:S01]  /*4230*/  HMMA.16816.F32 R120, R20, R18, R108 ;  /* 0x000000121478723c */ /* 0x000fe2000000186c */
[----:B------:R-:W5:Y:S07]  /*4240*/  LDSM.16.M88.4 R16, [R2+0x6000] ;  /* 0x006000000210783b */ /* 0x000f6e0000000200 */
[----:B------:R-:W-:Y:S01]  /*4250*/  HMMA.16816.F32 R36, R12, R90, R132 ;  /* 0x0000005a0c24723c */ /* 0x000fe20000001884 */
[----:B---3--:R-:W-:-:S07]  /*4260*/  FMUL.FTZ R0, R29, UR6 ;  /* 0x000000061d007c20 */ /* 0x008fce0008410000 */
[----:B-1----:R-:W-:Y:S03]  /*4270*/  HMMA.16816.F32 R88, R4, R8, R84 ;  /* 0x000000080458723c */ /* 0x002fe60000001854 */
[----:B------:R-:W-:Y:S01]  /*4280*/  FMUL.FTZ R123, R123, UR6 ;  /* 0x000000067b7b7c20 */ /* 0x000fe20008410000 */
[----:B------:R1:W-:Y:S04]  /*4290*/  MUFU.TANH R218, R0 ;  /* 0x0000000000da7308 */ /* 0x0003e80000002400 */
[----:B------:R-:W-:Y:S08]  /*42a0*/  HMMA.16816.F32 R32, R12, R92, R168 ;  /* 0x0000005c0c20723c */ /* 0x000ff000000018a8 */
[----:B------:R-:W-:Y:S01]  /*42b0*/  HMMA.16816.F32 R108, R20, R8, R124 ;  /* 0x00000008146c723c */ /* 0x000fe2000000187c */
[----:B-1----:R-:W-:-:S04]  /*42c0*/  FMUL.FTZ R0, R30, UR6 ;  /* 0x000000061e007c20 */ /* 0x002fc80008410000 */
[----:B------:R1:W-:Y:S03]  /*42d0*/  MUFU.TANH R223, R0 ;  /* 0x0000000000df7308 */ /* 0x0003e60000002400 */
[-C--:B------:R-:W-:Y:S01]  /*42e0*/  HMMA.16816.F32 R76, R4, R10.reuse, R48 ;  /* 0x0000000a044c723c */ /* 0x080fe20000001830 */
[----:B------:R-:W-:Y:S07]  /*42f0*/  LDSM.16.M88.4 R48, [R2+0x7800] ;  /* 0x007800000230783b */ /* 0x000fee0000000200 */
[----:B------:R-:W-:Y:S01]  /*4300*/  HMMA.16816.F32 R172, R20, R10, R172 ;  /* 0x0000000a14ac723c */ /* 0x000fe200000018ac */
[----:B------:R-:W3:Y:S02]  /*4310*/  LDSM.16.M88.4 R8, [R2+0x6800] ;  /* 0x006800000208783b */ /* 0x000ee40000000200 */
[----:B------:R-:W-:Y:S01]  /*4320*/  FMUL.FTZ R110, R110, UR6 ;  /* 0x000000066e6e7c20 */ /* 0x000fe20008410000 */
[----:B-1----:R-:W-:-:S04]  /*4330*/  FMUL.FTZ R0, R31, UR6 ;  /* 0x000000061f007c20 */ /* 0x002fc80008410000 */
[C---:B------:R-:W-:Y:S01]  /*4340*/  HMMA.16816.F32 R72, R12.reuse, R74, R112 ;  /* 0x0000004a0c48723c */ /* 0x040fe20000001870 */
[----:B------:R1:W-:Y:S07]  /*4350*/  MUFU.TANH R224, R0 ;  /* 0x0000000000e07308 */ /* 0x0003ee0000002400 */
[----:B------:R-:W-:Y:S01]  /*4360*/  HMMA.16816.F32 R28, R12, R94, R128 ;  /* 0x0000005e0c1c723c */ /* 0x000fe20000001880 */
[----:B------:R-:W2:Y:S07]  /*4370*/  LDSM.16.M88.4 R12, [R2+0x7000] ;  /* 0x00700000020c783b */ /* 0x000eae0000000200 */
[----:B-----5:R-:W-:Y:S01]  /*4380*/  HMMA.16816.F32 R64, R4, R16, R64 ;  /* 0x000000100440723c */ /* 0x020fe20000001840 */
[----:B-1----:R-:W-:-:S04]  /*4390*/  FMUL.FTZ R0, R24, UR6 ;  /* 0x0000000618007c20 */ /* 0x002fc80008410000 */
[----:B------:R1:W-:Y:S03]  /*43a0*/  MUFU.TANH R187, R0 ;  /* 0x0000000000bb7308 */ /* 0x0003e60000002400 */
[C---:B------:R-:W-:Y:S08]  /*43b0*/  HMMA.16816.F32 R128, R20.reuse, R16, R240 ;  /* 0x000000101480723c */ /* 0x040ff000000018f0 */
[----:B------:R-:W-:Y:S01]  /*43c0*/  HMMA.16816.F32 R132, R20, R18, R176 ;  /* 0x000000121484723c */ /* 0x000fe200000018b0 */
[----:B-1----:R-:W-:-:S07]  /*43d0*/  FMUL.FTZ R0, R25, UR6 ;  /* 0x0000000619007c20 */ /* 0x002fce0008410000 */
[C---:B------:R-:W-:Y:S01]  /*43e0*/  HMMA.16816.F32 R60, R4.reuse, R18, R60 ;  /* 0x00000012043c723c */ /* 0x040fe2000000183c */
[----:B------:R1:W-:Y:S07]  /*43f0*/  MUFU.TANH R222, R0 ;  /* 0x0000000000de7308 */ /* 0x0003ee0000002400 */
[C---:B---3--:R-:W-:Y:S08]  /*4400*/  HMMA.16816.F32 R104, R4.reuse, R8, R44 ;  /* 0x000000080468723c */ /* 0x048ff0000000182c */
[----:B------:R-:W-:Y:S01]  /*4410*/  HMMA.16816.F32 R124, R4, R10, R72 ;  /* 0x0000000a047c723c */ /* 0x000fe20000001848 */
[----:B-1----:R-:W-:-:S04]  /*4420*/  FMUL.FTZ R0, R26, UR6 ;  /* 0x000000061a007c20 */ /* 0x002fc80008410000 */
[----:B------:R1:W-:Y:S03]  /*4430*/  MUFU.TANH R184, R0 ;  /* 0x0000000000b87308 */ /* 0x0003e60000002400 */
[C---:B--2---:R-:W-:Y:S08]  /*4440*/  HMMA.16816.F32 R116, R4.reuse, R12, R40 ;  /* 0x0000000c0474723c */ /* 0x044ff00000001828 */
[----:B------:R-:W-:Y:S01]  /*4450*/  HMMA.16816.F32 R112, R4, R14, R36 ;  /* 0x0000000e0470723c */ /* 0x000fe20000001824 */
[----:B-1----:R-:W-:-:S07]  /*4460*/  FMUL.FTZ R0, R27, UR6 ;  /* 0x000000061b007c20 */ /* 0x002fce0008410000 */
[----:B------:R-:W-:Y:S01]  /*4470*/  HMMA.16816.F32 R72, R4, R48, R32 ;  /* 0x000000300448723c */ /* 0x000fe20000001820 */
[----:B------:R1:W2:Y:S01]  /*4480*/  LDSM.16.M88.4 R24, [R2+0x5800] ;  /* 0x005800000218783b */ /* 0x0002a20000000200 */
[----:B------:R-:W-:-:S04]  /*4490*/  DEPBAR.LE SB0, 0x0 ;  /* 0x000080000000791a */ /* 0x000fc80000000000 */
[----:B------:R3:W5:Y:S02]  /*44a0*/  MUFU.TANH R180, R0 ;  /* 0x0000000000b47308 */ /* 0x0007640000002400 */
[----:B------:R-:W-:Y:S01]  /*44b0*/  HMMA.16816.F32 R144, R20, R8, R228 ;  /* 0x000000081490723c */ /* 0x000fe200000018e4 */
[----:B------:R-:W-:-:S07]  /*44c0*/  FMUL.FTZ R9, R132, UR6 ;  /* 0x0000000684097c20 */ /* 0x000fce0008410000 */
[----:B------:R-:W-:Y:S01]  /*44d0*/  HMMA.16816.F32 R148, R20, R10, R188 ;  /* 0x0000000a1494723c */ /* 0x000fe200000018bc */
[----:B---3--:R-:W-:Y:S01]  /*44e0*/  FMUL.FTZ R0, R52, UR6 ;  /* 0x0000000634007c20 */ /* 0x008fe20008410000 */
[----:B-1----:R-:W-:-:S06]  /*44f0*/  FMUL.FTZ R2, R129, UR6 ;  /* 0x0000000681027c20 */ /* 0x002fcc0008410000 */
[C---:B------:R-:W-:Y:S01]  /*4500*/  HMMA.16816.F32 R140, R20.reuse, R14, R140 ;  /* 0x0000000e148c723c */ /* 0x040fe2000000188c */
[----:B------:R1:W-:Y:S07]  /*4510*/  MUFU.TANH R185, R0 ;  /* 0x0000000000b97308 */ /* 0x0003ee0000002400 */
[----:B------:R-:W-:Y:S08]  /*4520*/  HMMA.16816.F32 R152, R20, R12, R192 ;  /* 0x0000000c1498723c */ /* 0x000ff000000018c0 */
[----:B--2---:R-:W-:Y:S01]  /*4530*/  HMMA.16816.F32 R84, R4, R24, R68 ;  /* 0x000000180454723c */ /* 0x004fe20000001844 */
[----:B-1----:R-:W-:-:S04]  /*4540*/  FMUL.FTZ R0, R53, UR6 ;  /* 0x0000000635007c20 */ /* 0x002fc80008410000 */
[----:B------:R1:W-:Y:S03]  /*4550*/  MUFU.TANH R183, R0 ;  /* 0x0000000000b77308 */ /* 0x0003e60000002400 */
[----:B------:R-:W-:Y:S08]  /*4560*/  HMMA.16816.F32 R156, R20, R24, R164 ;  /* 0x00000018149c723c */ /* 0x000ff000000018a4 */
[----:B------:R-:W-:Y:S01]  /*4570*/  HMMA.16816.F32 R96, R4, R26, R96 ;  /* 0x0000001a0460723c */ /* 0x000fe20000001860 */
[----:B-1----:R-:W-:-:S07]  /*4580*/  FMUL.FTZ R0, R54, UR6 ;  /* 0x0000000636007c20 */ /* 0x002fce0008410000 */
[----:B------:R-:W-:Y:S01]  /*4590*/  HMMA.16816.F32 R160, R20, R26, R160 ;  /* 0x0000001a14a0723c */ /* 0x000fe200000018a0 */
[----:B------:R1:W-:Y:S07]  /*45a0*/  MUFU.TANH R186, R0 ;  /* 0x0000000000ba7308 */ /* 0x0003ee0000002400 */
[----:B------:R-:W-:Y:S01]  /*45b0*/  HMMA.16816.F32 R68, R4, R50, R28 ;  /* 0x000000320444723c */ /* 0x000fe2000000181c */
[----:B------:R-:W-:Y:S01]  /*45c0*/  IMAD.U32 R4, RZ, RZ, UR19 ;  /* 0x00000013ff047e24 */ /* 0x000fe2000f8e00ff */
[----:B------:R-:W-:-:S05]  /*45d0*/  LOP3.LUT R5, R211, 0x6, RZ, 0xc0, !PT ;  /* 0x00000006d3057812 */ /* 0x000fca00078ec0ff */
[----:B------:R2:W-:Y:S01]  /*45e0*/  STL [R1+0xc4], R5 ;  /* 0x0000c40501007387 */ /* 0x0005e20000100800 */
[----:B------:R-:W-:Y:S01]  /*45f0*/  HMMA.16816.F32 R136, R20, R48, R196 ;  /* 0x000000301488723c */ /* 0x000fe200000018c4 */
[----:B-1----:R-:W-:-:S04]  /*4600*/  FMUL.FTZ R0, R102, UR6 ;  /* 0x0000000666007c20 */ /* 0x002fc80008410000 */
[----:B------:R1:W3:Y:S06]  /*4610*/  MUFU.TANH R169, R0 ;  /* 0x0000000000a97308 */ /* 0x0002ec0000002400 */
[----:B------:R-:W-:Y:S01]  /*4620*/  FMUL.FTZ R68, R68, UR6 ;  /* 0x0000000644447c20 */ /* 0x000fe20008410000 */
[----:B------:R-:W-:Y:S01]  /*4630*/  FMUL.FTZ R69, R69, UR6 ;  /* 0x0000000645457c20 */ /* 0x000fe20008410000 */
[----:B-1----:R-:W-:-:S04]  /*4640*/  FMUL.FTZ R0, R103, UR6 ;  /* 0x0000000667007c20 */ /* 0x002fc80008410000 */
        /* <DEDUP_REMOVED lines=38> */
[----:B------:R1:W3:Y:S02]  /*48b0*/  MUFU.TANH R78, R0 ;  /* 0x00000000004e7308 */ /* 0x0002e40000002400 */
[----:B-1----:R-:W-:-:S06]  /*48c0*/  FMUL.FTZ R0, R67, UR6 ;  /* 0x0000000643007c20 */ /* 0x002fcc0008410000 */
[----:B------:R1:W-:Y:S08]  /*48d0*/  MUFU.TANH R67, R2 ;  /* 0x0000000200437308 */ /* 0x0003f00000002400 */
[----:B------:R4:W-:Y:S01]  /*48e0*/  MUFU.TANH R66, R0 ;  /* 0x0000000000427308 */ /* 0x0009e20000002400 */
[----:B-1----:R-:W-:Y:S02]  /*48f0*/  IMAD.U32 R2, RZ, RZ, UR18 ;  /* 0x00000012ff027e24 */ /* 0x002fe4000f8e00ff */
[----:B----4-:R-:W-:-:S05]  /*4900*/  FMUL.FTZ R0, R128, UR6 ;  /* 0x0000000680007c20 */ /* 0x010fca0008410000 */
[----:B------:R1:W-:Y:S02]  /*4910*/  MUFU.TANH R82, R0 ;  /* 0x0000000000527308 */ /* 0x0003e40000002400 */
[----:B-1----:R-:W-:-:S04]  /*4920*/  LOP3.LUT R0, R81, 0x1f0, RZ, 0xc0, !PT ;  /* 0x000001f051007812 */ /* 0x002fc800078ec0ff */
[----:B------:R-:W-:Y:S01]  /*4930*/  IADD3 R0, PT, PT, R3, UR22, R0 ;  /* 0x0000001603007c10 */ /* 0x000fe2000fffe000 */
[----:B------:R-:W-:-:S03]  /*4940*/  FMUL.FTZ R3, R62, UR6 ;  /* 0x000000063e037c20 */ /* 0x000fc60008410000 */
[C---:B------:R-:W-:Y:S01]  /*4950*/  IADD3 R8, PT, PT, R0.reuse, 0x1, R4 ;  /* 0x0000000100087810 */ /* 0x040fe20007ffe004 */
[----:B------:R-:W-:Y:S01]  /*4960*/  FMUL.FTZ R4, R63, UR6 ;  /* 0x000000063f047c20 */ /* 0x000fe20008410000 */
[----:B------:R1:W-:Y:S01]  /*4970*/  MUFU.TANH R58, R3 ;  /* 0x00000003003a7308 */ /* 0x0003e20000002400 */
[----:B------:R-:W-:Y:S02]  /*4980*/  IADD3 R243, PT, PT, R0, UR23, -R2 ;  /* 0x0000001700f37c10 */ /* 0x000fe4000fffe802 */
[C---:B------:R-:W-:Y:S02]  /*4990*/  VIMNMX R244, PT, PT, R8.reuse, UR23, PT ;  /* 0x0000001708f47c48 */ /* 0x040fe4000bfe0100 */
[C---:B------:R-:W-:Y:S01]  /*49a0*/  VIADDMNMX R249, R8.reuse, R249, UR23, PT ;  /* 0x0000001708f97e46 */ /* 0x040fe2000b8001f9 */
[----:B------:R-:W-:Y:S01]  /*49b0*/  VIADD R2, R243, 0x8 ;  /* 0x00000008f3027836 */ /* 0x000fe20000000000 */
[C---:B------:R-:W-:Y:S01]  /*49c0*/  VIADDMNMX R245, R8.reuse, R245, UR23, PT ;  /* 0x0000001708f57e46 */ /* 0x040fe2000b8001f5 */
[----:B------:R4:W-:Y:S01]  /*49d0*/  MUFU.TANH R63, R9 ;  /* 0x00000009003f7308 */ /* 0x0009e20000002400 */
[----:B------:R-:W-:-:S07]  /*49e0*/  VIADDMNMX R246, R8, R246, UR23, PT ;  /* 0x0000001708f67e46 */ /* 0x000fce000b8001f6 */
[----:B------:R5:W-:Y:S01]  /*49f0*/  MUFU.TANH R56, R4 ;  /* 0x0000000400387308 */ /* 0x000be20000002400 */
[----:B-1----:R-:W-:-:S04]  /*4a00*/  IMAD.U32 R3, RZ, RZ, UR9 ;  /* 0x00000009ff037e24 */ /* 0x002fc8000f8e00ff */
[----:B------:R-:W-:Y:S02]  /*4a10*/  IMAD R0, R3, 0x80, R5 ;  /* 0x0000008003007824 */ /* 0x000fe400078e0205 */
[----:B----4-:R-:W-:Y:S02]  /*4a20*/  FMUL.FTZ R9, R133, UR6 ;  /* 0x0000000685097c20 */ /* 0x010fe40008410000 */
[----:B------:R-:W-:Y:S01]  /*4a30*/  VIADD R7, R0, 0x1 ;  /* 0x0000000100077836 */ /* 0x000fe20000000000 */
[----:B------:R-:W-:Y:S01]  /*4a40*/  ISETP.GT.AND P2, PT, R2, R0, PT ;  /* 0x000000000200720c */ /* 0x000fe20003f44270 */
[C---:B------:R-:W-:Y:S01]  /*4a50*/  VIADD R3, R0.reuse, 0x11 ;  /* 0x0000001100037836 */ /* 0x040fe20000000000 */
[----:B------:R1:W-:Y:S01]  /*4a60*/  MUFU.TANH R62, R9 ;  /* 0x00000009003e7308 */ /* 0x0003e20000002400 */
[----:B------:R-:W-:Y:S01]  /*4a70*/  VIADD R24, R0, 0x18 ;  /* 0x0000001800187836 */ /* 0x000fe20000000000 */
[----:B------:R-:W-:Y:S01]  /*4a80*/  ISETP.GT.AND P4, PT, R2, R7, PT ;  /* 0x000000070200720c */ /* 0x000fe20003f84270 */
[----:B------:R-:W-:Y:S01]  /*4a90*/  VIADD R29, R0, 0x28 ;  /* 0x00000028001d7836 */ /* 0x000fe20000000000 */
[----:B------:R-:W-:Y:S01]  /*4aa0*/  FSEL R14, R210, -INF , !P2 ;  /* 0xff800000d20e7808 */ /* 0x000fe20005000000 */
[----:B------:R-:W-:Y:S01]  /*4ab0*/  VIADD R6, R0, 0x8 ;  /* 0x0000000800067836 */ /* 0x000fe20000000000 */
[----:B------:R-:W-:Y:S01]  /*4ac0*/  ISETP.GT.AND P2, PT, R2, R3, PT ;  /* 0x000000030200720c */ /* 0x000fe20003f44270 */
[C---:B--2---:R-:W-:Y:S01]  /*4ad0*/  VIADD R5, R0.reuse, 0x9 ;  /* 0x0000000900057836 */ /* 0x044fe20000000000 */
[----:B------:R-:W-:Y:S01]  /*4ae0*/  FSEL R52, R209, -INF , !P4 ;  /* 0xff800000d1347808 */ /* 0x000fe20006000000 */
[----:B-----5:R-:W-:Y:S01]  /*4af0*/  VIADD R4, R0, 0x10 ;  /* 0x0000001000047836 */ /* 0x020fe20000000000 */
[----:B------:R-:W-:Y:S01]  /*4b00*/  ISETP.GT.AND P4, PT, R2, R24, PT ;  /* 0x000000180200720c */ /* 0x000fe20003f84270 */
[----:B------:R-:W-:Y:S01]  /*4b10*/  VIADD R28, R0, 0x29 ;  /* 0x00000029001c7836 */ /* 0x000fe20000000000 */
[----:B------:R-:W-:Y:S01]  /*4b20*/  FSEL R188, R180, -INF , !P2 ;  /* 0xff800000b4bc7808 */ /* 0x000fe20005000000 */
[----:B------:R-:W-:Y:S01]  /*4b30*/  VIADD R35, R0, 0x39 ;  /* 0x0000003900237836 */ /* 0x000fe20000000000 */
[----:B------:R-:W-:Y:S01]  /*4b40*/  ISETP.GT.AND P2, PT, R2, R29, PT ;  /* 0x0000001d0200720c */ /* 0x000fe20003f44270 */
[----:B------:R-:W-:Y:S01]  /*4b50*/  VIADD R25, R0, 0x19 ;  /* 0x0000001900197836 */ /* 0x000fe20000000000 */
[----:B------:R-:W-:Y:S01]  /*4b60*/  ISETP.GT.AND P6, PT, R2, R6, PT ;  /* 0x000000060200720c */ /* 0x000fe20003fc4270 */
[----:B-1----:R-:W-:Y:S01]  /*4b70*/  FMUL.FTZ R9, R106, UR6 ;  /* 0x000000066a097c20 */ /* 0x002fe20008410000 */
[----:B------:R-:W-:Y:S01]  /*4b80*/  VIADD R27, R0, 0x20 ;  /* 0x00000020001b7836 */ /* 0x000fe20000000000 */
[----:B------:R-:W-:Y:S01]  /*4b90*/  ISETP.GT.AND P0, PT, R2, R5, PT ;  /* 0x000000050200720c */ /* 0x000fe20003f04270 */
[----:B------:R-:W-:Y:S01]  /*4ba0*/  VIADD R26, R0, 0x21 ;  /* 0x00000021001a7836 */ /* 0x000fe20000000000 */
[----:B------:R1:W2:Y:S01]  /*4bb0*/  MUFU.TANH R11, R9 ;  /* 0x00000009000b7308 */ /* 0x0002a20000002400 */
[----:B------:R-:W-:Y:S01]  /*4bc0*/  ISETP.GT.AND P5, PT, R2, R4, PT ;  /* 0x000000040200720c */ /* 0x000fe20003fa4270 */
[C---:B------:R-:W-:Y:S01]  /*4bd0*/  VIADD R34, R0.reuse, 0x40 ;  /* 0x0000004000227836 */ /* 0x040fe20000000000 */
[----:B---3--:R-:W-:Y:S01]  /*4be0*/  FSEL R164, R169, -INF , !P4 ;  /* 0xff800000a9a47808 */ /* 0x008fe20006000000 */
[----:B------:R-:W-:Y:S01]  /*4bf0*/  VIADD R38, R0, 0x50 ;  /* 0x0000005000267836 */ /* 0x000fe20000000000 */
[----:B------:R-:W-:Y:S01]  /*4c00*/  ISETP.GT.AND P4, PT, R2, R28, PT ;  /* 0x0000001c0200720c */ /* 0x000fe20003f84270 */
[C---:B------:R-:W-:Y:S01]  /*4c10*/  VIADD R31, R0.reuse, 0x30 ;  /* 0x00000030001f7836 */ /* 0x040fe20000000000 */
[----:B------:R-:W-:Y:S01]  /*4c20*/  FSEL R173, R93, -INF , !P2 ;  /* 0xff8000005dad7808 */ /* 0x000fe20005000000 */
[----:B------:R-:W-:Y:S01]  /*4c30*/  VIADD R30, R0, 0x31 ;  /* 0x00000031001e7836 */ /* 0x000fe20000000000 */
[----:B------:R-:W-:Y:S01]  /*4c40*/  ISETP.GT.AND P2, PT, R2, R35, PT ;  /* 0x000000230200720c */ /* 0x000fe20003f44270 */
[----:B------:R-:W-:Y:S01]  /*4c50*/  VIADD R32, R0, 0x38 ;  /* 0x0000003800207836 */ /* 0x000fe20000000000 */
[----:B------:R-:W-:Y:S01]  /*4c60*/  FSEL R54, R208, -INF , !P6 ;  /* 0xff800000d0367808 */ /* 0x000fe20007000000 */
[C---:B------:R-:W-:Y:S01]  /*4c70*/  VIADD R39, R0.reuse, 0x51 ;  /* 0x0000005100277836 */ /* 0x040fe20000000000 */
[----:B------:R-:W-:Y:S01]  /*4c80*/  FSEL R57, R203, -INF , !P0 ;  /* 0xff800000cb397808 */ /* 0x000fe20004000000 */
[----:B------:R-:W-:Y:S01]  /*4c90*/  VIADD R33, R0, 0x41 ;  /* 0x0000004100217836 */ /* 0x000fe20000000000 */
[----:B------:R-:W-:Y:S01]  /*4ca0*/  FSEL R59, R184, -INF , !P5 ;  /* 0xff800000b83b7808 */ /* 0x000fe20006800000 */
[----:B------:R-:W-:-:S02]  /*4cb0*/  VIADD R37, R0, 0x48 ;  /* 0x0000004800257836 */ /* 0x000fc40000000000 */
[----:B-1----:R-:W-:Y:S01]  /*4cc0*/  FMUL.FTZ R9, R107, UR6 ;  /* 0x000000066b097c20 */ /* 0x002fe20008410000 */
[----:B------:R-:W-:Y:S01]  /*4cd0*/  ISETP.GT.AND P6, PT, R2, R25, PT ;  /* 0x000000190200720c */ /* 0x000fe20003fc4270 */
[----:B------:R-:W-:Y:S01]  /*4ce0*/  VIADD R36, R0, 0x49 ;  /* 0x0000004900247836 */ /* 0x000fe20000000000 */
[C---:B------:R-:W-:Y:S01]  /*4cf0*/  ISETP.GT.AND P0, PT, R2.reuse, R27, PT ;  /* 0x0000001b0200720c */ /* 0x040fe20003f04270 */
[----:B------:R1:W3:Y:S01]  /*4d00*/  MUFU.TANH R10, R9 ;  /* 0x00000009000a7308 */ /* 0x0002e20000002400 */
[----:B------:R-:W-:Y:S01]  /*4d10*/  ISETP.GT.AND P5, PT, R2, R26, PT ;  /* 0x0000001a0200720c */ /* 0x000fe20003fa4270 */
[----:B------:R-:W-:Y:S01]  /*4d20*/  VIADD R42, R0, 0x68 ;  /* 0x00000068002a7836 */ /* 0x000fe20000000000 */
[----:B------:R-:W-:Y:S01]  /*4d30*/  FSEL R172, R92, -INF , !P4 ;  /* 0xff8000005cac7808 */ /* 0x000fe20006000000 */
        /* <DEDUP_REMOVED lines=17> */
[----:B------:R1:W4:Y:S01]  /*4e50*/  MUFU.TANH R53, R9 ;  /* 0x0000000900357308 */ /* 0x0003220000002400 */
[----:B------:R-:W-:Y:S01]  /*4e60*/  ISETP.GT.AND P5, PT, R2, R32, PT ;  /* 0x000000200200720c */ /* 0x000fe20003fa4270 */
[----:B------:R-:W-:Y:S01]  /*4e70*/  VIADD R49, R0, 0x79 ;  /* 0x0000007900317836 */ /* 0x000fe20000000000 */
[----:B------:R-:W-:Y:S01]  /*4e80*/  FSEL R189, R78, -INF , !P4 ;  /* 0xff8000004ebd7808 */ /* 0x000fe20006000000 */
[----:B------:R-:W-:Y:S01]  /*4e90*/  HMMA.16816.F32 R92, R20, R50, R204 ;  /* 0x00000032145c723c */ /* 0x000fe200000018cc */
[----:B------:R-:W-:Y:S01]  /*4ea0*/  BAR.SYNC.DEFER_BLOCKING 0x0 ;  /* 0x0000000000007b1d */ /* 0x000fe20000010000 */
[----:B------:R-:W-:-:S02]  /*4eb0*/  ISETP.GT.AND P4, PT, R2, R39, PT ;  /* 0x000000270200720c */ /* 0x000fc40003f84270 */
[----:B--2---:R-:W-:Y:S02]  /*4ec0*/  FSEL R208, R11, -INF , !P2 ;  /* 0xff8000000bd07808 */ /* 0x004fe40005000000 */
[----:B------:R-:W-:Y:S02]  /*4ed0*/  FSEL R171, R86, -INF , !P6 ;  /* 0xff80000056ab7808 */ /* 0x000fe40007000000 */
[----:B------:R-:W-:Y:S02]  /*4ee0*/  FSEL R170, R83, -INF , !P0 ;  /* 0xff80000053aa7808 */ /* 0x000fe40004000000 */
[----:B------:R-:W-:Y:S02]  /*4ef0*/  FSEL R169, R80, -INF , !P5 ;  /* 0xff80000050a97808 */ /* 0x000fe40006800000 */
[C---:B------:R-:W-:Y:S01]  /*4f00*/  ISETP.GT.AND P6, PT, R2.reuse, R33, PT ;  /* 0x000000210200720c */ /* 0x040fe20003fc4270 */
[----:B-1----:R-:W-:Y:S01]  /*4f10*/  FMUL.FTZ R9, R127, UR6 ;  /* 0x000000067f097c20 */ /* 0x002fe20008410000 */
[----:B------:R-:W-:-:S02]  /*4f20*/  ISETP.GT.AND P0, PT, R2, R37, PT ;  /* 0x000000250200720c */ /* 0x000fc40003f04270 */
[----:B------:R-:W-:Y:S01]  /*4f30*/  ISETP.GT.AND P5, PT, R2, R36, PT ;  /* 0x000000240200720c */ /* 0x000fe20003fa4270 */
[----:B------:R1:W2:Y:S01]  /*4f40*/  MUFU.TANH R19, R9 ;  /* 0x0000000900137308 */ /* 0x0002a20000002400 */
[----:B---3--:R-:W-:Y:S01]  /*4f50*/  FSEL R198, R10, -INF , !P4 ;  /* 0xff8000000ac67808 */ /* 0x008fe20006000000 */
[----:B------:R-:W-:Y:S01]  /*4f60*/  FMUL.FTZ R10, R71, UR6 ;  /* 0x00000006470a7c20 */ /* 0x000fe20008410000 */
[----:B------:R-:W-:Y:S02]  /*4f70*/  ISETP.GT.AND P4, PT, R2, R42, PT ;  /* 0x0000002a0200720c */ /* 0x000fe40003f84270 */
[----:B------:R-:W-:Y:S02]  /*4f80*/  FSEL R211, R66, -INF , !P6 ;  /* 0xff80000042d37808 */ /* 0x000fe40007000000 */
[----:B------:R-:W-:Y:S01]  /*4f90*/  FSEL R210, R58, -INF , !P0 ;  /* 0xff8000003ad27808 */ /* 0x000fe20004000000 */
[----:B------:R-:W-:Y:S01]  /*4fa0*/  MUFU.TANH R10, R10 ;  /* 0x0000000a000a7308 */ /* 0x000fe20000002400 */
[----:B------:R-:W-:-:S02]  /*4fb0*/  FSEL R209, R56, -INF , !P5 ;  /* 0xff80000038d17808 */ /* 0x000fc40006800000 */
[C---:B------:R-:W-:Y:S02]  /*4fc0*/  ISETP.GT.AND P6, PT, R2.reuse, R41, PT ;  /* 0x000000290200720c */ /* 0x040fe40003fc4270 */
[C---:B------:R-:W-:Y:S02]  /*4fd0*/  ISETP.GT.AND P0, PT, R2.reuse, R40, PT ;  /* 0x000000280200720c */ /* 0x040fe40003f04270 */
[----:B------:R-:W-:Y:S01]  /*4fe0*/  ISETP.GT.AND P5, PT, R2, R44, PT ;  /* 0x0000002c0200720c */ /* 0x000fe20003fa4270 */
[----:B-1----:R-:W-:Y:S01]  /*4ff0*/  FMUL.FTZ R9, R118, UR6 ;  /* 0x0000000676097c20 */ /* 0x002fe20008410000 */
[----:B------:R-:W-:Y:S02]  /*5000*/  ISETP.GT.AND P2, PT, R2, R43, PT ;  /* 0x0000002b0200720c */ /* 0x000fe40003f44270 */
[----:B----4-:R-:W-:Y:S01]  /*5010*/  FSEL R203, R53, -INF , !P6 ;  /* 0xff80000035cb7808 */ /* 0x010fe20007000000 */
[----:B------:R1:W3:Y:S01]  /*5020*/  MUFU.TANH R18, R9 ;  /* 0x0000000900127308 */ /* 0x0002e20000002400 */
[----:B--2---:R-:W-:-:S02]  /*5030*/  FSEL R212, R19, -INF , !P0 ;  /* 0xff80000013d47808 */ /* 0x004fc40004000000 */
[C---:B------:R-:W-:Y:S02]  /*5040*/  ISETP.GT.AND P6, PT, R2.reuse, R45, PT ;  /* 0x0000002d0200720c */ /* 0x040fe40003fc4270 */
[----:B------:R-:W-:Y:S01]  /*5050*/  ISETP.GT.AND P0, PT, R2, R46, PT ;  /* 0x0000002e0200720c */ /* 0x000fe20003f04270 */
[----:B-1----:R-:W-:Y:S01]  /*5060*/  FMUL.FTZ R9, R119, UR6 ;  /* 0x0000000677097c20 */ /* 0x002fe20008410000 */
[----:B---3--:R-:W-:Y:S02]  /*5070*/  FSEL R213, R18, -INF , !P5 ;  /* 0xff80000012d57808 */ /* 0x008fe40006800000 */
[----:B------:R-:W-:Y:S01]  /*5080*/  ISETP.GT.AND P5, PT, R2, R47, PT ;  /* 0x0000002f0200720c */ /* 0x000fe20003fa4270 */
[----:B------:R1:W2:Y:S02]  /*5090*/  MUFU.TANH R17, R9 ;  /* 0x0000000900117308 */ /* 0x0002a40000002400 */
[----:B-1----:R-:W-:Y:S01]  /*50a0*/  FMUL.FTZ R9, R114, UR6 ;  /* 0x0000000672097c20 */ /* 0x002fe20008410000 */
[----:B--2---:R-:W-:-:S02]  /*50b0*/  FSEL R214, R17, -INF , !P2 ;  /* 0xff80000011d67808 */ /* 0x004fc40005000000 */
[----:B------:R-:W-:-:S03]  /*50c0*/  ISETP.GT.AND P2, PT, R2, R48, PT ;  /* 0x000000300200720c */ /* 0x000fc60003f44270 */
[----:B------:R1:W2:Y:S02]  /*50d0*/  MUFU.TANH R15, R9 ;  /* 0x00000009000f7308 */ /* 0x0002a40000002400 */
[----:B-1----:R-:W-:Y:S01]  /*50e0*/  FMUL.FTZ R9, R115, UR6 ;  /* 0x0000000673097c20 */ /* 0x002fe20008410000 */
[----:B--2---:R-:W-:Y:S01]  /*50f0*/  FSEL R215, R15, -INF , !P4 ;  /* 0xff8000000fd77808 */ /* 0x004fe20006000000 */
[----:B------:R-:W-:Y:S01]  /*5100*/  FMUL.FTZ R15, R152, UR6 ;  /* 0x00000006980f7c20 */ /* 0x000fe20008410000 */
[----:B------:R-:W-:-:S03]  /*5110*/  ISETP.GT.AND P4, PT, R2, R49, PT ;  /* 0x000000310200720c */ /* 0x000fc60003f84270 */
[----:B------:R1:W2:Y:S01]  /*5120*/  MUFU.TANH R16, R9 ;  /* 0x0000000900107308 */ /* 0x0002a20000002400 */
[----:B------:R-:W-:Y:S01]  /*5130*/  VIADD R2, R243, 0x40 ;  /* 0x00000040f3027836 */ /* 0x000fe20000000000 */
[----:B------:R-:W-:-:S04]  /*5140*/  FSEL R217, R10, -INF , !P4 ;  /* 0xff8000000ad97808 */ /* 0x000fc80006000000 */
[----:B------:R-:W-:Y:S02]  /*5150*/  ISETP.GT.AND P4, PT, R2, R4, PT ;  /* 0x000000040200720c */ /* 0x000fe40003f84270 */
[----:B------:R3:W-:Y:S01]  /*5160*/  MUFU.TANH R18, R15 ;  /* 0x0000000f00127308 */ /* 0x0007e20000002400 */
[----:B-1----:R-:W-:Y:S01]  /*5170*/  FMUL.FTZ R9, R74, UR6 ;  /* 0x000000064a097c20 */ /* 0x002fe20008410000 */
[----:B--2---:R-:W-:Y:S02]  /*5180*/  FSEL R207, R16, -INF , !P6 ;  /* 0xff80000010cf7808 */ /* 0x004fe40007000000 */
[----:B------:R-:W-:-:S04]  /*5190*/  ISETP.GT.AND P6, PT, R2, R0, PT ;  /* 0x000000000200720c */ /* 0x000fc80003fc4270 */
[----:B------:R1:W2:Y:S01]  /*51a0*/  MUFU.TANH R13, R9 ;  /* 0x00000009000d7308 */ /* 0x0002a20000002400 */
[----:B---3--:R-:W-:-:S07]  /*51b0*/  FMUL.FTZ R15, R153, UR6 ;  /* 0x00000006990f7c20 */ /* 0x008fce0008410000 */
[----:B------:R3:W-:Y:S01]  /*51c0*/  MUFU.TANH R17, R15 ;  /* 0x0000000f00117308 */ /* 0x0007e20000002400 */
[----:B-1----:R-:W-:Y:S01]  /*51d0*/  FMUL.FTZ R9, R75, UR6 ;  /* 0x000000064b097c20 */ /* 0x002fe20008410000 */
[----:B--2---:R-:W-:Y:S02]  /*51e0*/  FSEL R206, R13, -INF , !P0 ;  /* 0xff8000000dce7808 */ /* 0x004fe40004000000 */
[----:B------:R-:W-:-:S04]  /*51f0*/  ISETP.GT.AND P0, PT, R2, R7, PT ;  /* 0x000000070200720c */ /* 0x000fc80003f04270 */
[----:B------:R1:W2:Y:S01]  /*5200*/  MUFU.TANH R12, R9 ;  /* 0x00000009000c7308 */ /* 0x0002a20000002400 */
[----:B------:R-:W-:Y:S02]  /*5210*/  FSEL R13, R185, -INF , !P4 ;  /* 0xff800000b90d7808 */ /* 0x000fe40006000000 */
[----:B------:R-:W-:Y:S01]  /*5220*/  FSEL R10, R220, -INF , !P0 ;  /* 0xff800000dc0a7808 */ /* 0x000fe20004000000 */
[----:B---3--:R-:W-:Y:S01]  /*5230*/  FMUL.FTZ R15, R140, UR6 ;  /* 0x000000068c0f7c20 */ /* 0x008fe20008410000 */
[C---:B------:R-:W-:Y:S02]  /*5240*/  ISETP.GT.AND P0, PT, R2.reuse, R24, PT ;  /* 0x000000180200720c */ /* 0x040fe40003f04270 */
[----:B------:R-:W-:Y:S01]  /*5250*/  ISETP.GT.AND P4, PT, R2, R26, PT ;  /* 0x0000001a0200720c */ /* 0x000fe20003f84270 */
[----:B------:R3:W-:Y:S01]  /*5260*/  MUFU.TANH R16, R15 ;  /* 0x0000000f00107308 */ /* 0x0007e20000002400 */
[----:B------:R-:W-:Y:S02]  /*5270*/  FSEL R83, R182, -INF , !P0 ;  /* 0xff800000b6537808 */ /* 0x000fe40004000000 */
[----:B------:R-:W-:-:S02]  /*5280*/  ISETP.GT.AND P0, PT, R2, R28, PT ;  /* 0x0000001c0200720c */ /* 0x000fc40003f04270 */
[----:B------:R-:W-:Y:S02]  /*5290*/  FSEL R87, R120, -INF , !P4 ;  /* 0xff80000078577808 */ /* 0x000fe40006000000 */
[----:B------:R-:W-:Y:S01]  /*52a0*/  ISETP.GT.AND P4, PT, R2, R32, PT ;  /* 0x000000200200720c */ /* 0x000fe20003f84270 */
[----:B-1----:R-:W-:Y:S01]  /*52b0*/  FMUL.FTZ R9, R70, UR6 ;  /* 0x0000000646097c20 */ /* 0x002fe20008410000 */
[----:B--2---:R-:W-:Y:S01]  /*52c0*/  FSEL R216, R12, -INF , !P5 ;  /* 0xff8000000cd87808 */ /* 0x004fe20006800000 */
[----:B------:R-:W-:Y:S01]  /*52d0*/  FMUL.FTZ R12, R149, UR6 ;  /* 0x00000006950c7c20 */ /* 0x000fe20008410000 */
[C---:B------:R-:W-:Y:S01]  /*52e0*/  ISETP.GT.AND P5, PT, R2.reuse, R6, PT ;  /* 0x000000060200720c */ /* 0x040fe20003fa4270 */
[----:B------:R1:W2:Y:S01]  /*52f0*/  MUFU.TANH R11, R9 ;  /* 0x00000009000b7308 */ /* 0x0002a20000002400 */
[----:B------:R-:W-:Y:S02]  /*5300*/  FSEL R114, R91, -INF , !P4 ;  /* 0xff8000005b727808 */ /* 0x000fe40006000000 */
[----:B------:R-:W-:Y:S01]  /*5310*/  ISETP.GT.AND P4, PT, R2, R36, PT ;  /* 0x000000240200720c */ /* 0x000fe20003f84270 */
[----:B---3--:R-:W-:-:S03]  /*5320*/  FMUL.FTZ R15, R141, UR6 ;  /* 0x000000068d0f7c20 */ /* 0x008fc60008410000 */
[----:B------:R-:W-:Y:S01]  /*5330*/  FSEL R132, R62, -INF , !P4 ;  /* 0xff8000003e847808 */ /* 0x000fe20006000000 */
[----:B------:R3:W4:Y:S01]  /*5340*/  MUFU.TANH R20, R12 ;  /* 0x0000000c00147308 */ /* 0x0007220000002400 */
[----:B------:R-:W-:-:S07]  /*5350*/  ISETP.GT.AND P4, PT, R2, R44, PT ;  /* 0x0000002c0200720c */ /* 0x000fce0003f84270 */
[----:B------:R5:W-:Y:S01]  /*5360*/  MUFU.TANH R51, R15 ;  /* 0x0000000f00337308 */ /* 0x000be20000002400 */
[----:B-1----:R-:W-:Y:S01]  /*5370*/  FMUL.FTZ R9, R144, UR6 ;  /* 0x0000000690097c20 */ /* 0x002fe20008410000 */
[----:B--2---:R-:W-:Y:S02]  /*5380*/  FSEL R205, R11, -INF , !P2 ;  /* 0xff8000000bcd7808 */ /* 0x004fe40005000000 */
[----:B------:R-:W-:Y:S02]  /*5390*/  ISETP.GT.AND P2, PT, R2, R5, PT ;  /* 0x000000050200720c */ /* 0x000fe40003f44270 */
[----:B------:R-:W-:Y:S02]  /*53a0*/  FSEL R11, R219, -INF , !P5 ;  /* 0xff800000db0b7808 */ /* 0x000fe40006800000 */
[----:B------:R1:W-:Y:S01]  /*53b0*/  MUFU.TANH R53, R9 ;  /* 0x0000000900357308 */ /* 0x0003e20000002400 */
[----:B---3--:R-:W-:Y:S02]  /*53c0*/  FSEL R12, R218, -INF , !P2 ;  /* 0xff800000da0c7808 */ /* 0x008fe40005000000 */
[----:B------:R-:W-:-:S02]  /*53d0*/  ISETP.GT.AND P2, PT, R2, R27, PT ;  /* 0x0000001b0200720c */ /* 0x000fc40003f44270 */
[C---:B------:R-:W-:Y:S02]  /*53e0*/  ISETP.GT.AND P5, PT, R2.reuse, R25, PT ;  /* 0x000000190200720c */ /* 0x040fe40003fa4270 */
[----:B------:R-:W-:Y:S02]  /*53f0*/  FSEL R126, R121, -INF , !P2 ;  /* 0xff800000797e7808 */ /* 0x000fe40005000000 */
[----:B------:R-:W-:Y:S01]  /*5400*/  ISETP.GT.AND P2, PT, R2, R30, PT ;  /* 0x0000001e0200720c */ /* 0x000fe20003f44270 */
[----:B-----5:R-:W-:Y:S01]  /*5410*/  FMUL.FTZ R15, R136, UR6 ;  /* 0x00000006880f7c20 */ /* 0x020fe20008410000 */
[----:B------:R-:W-:Y:S02]  /*5420*/  FSEL R86, R181, -INF , !P5 ;  /* 0xff800000b5567808 */ /* 0x000fe40006800000 */
[----:B------:R-:W-:Y:S01]  /*5430*/  FSEL R103, R103, -INF , !P2 ;  /* 0xff80000067677808 */ /* 0x000fe20005000000 */
[----:B------:R2:W-:Y:S01]  /*5440*/  MUFU.TANH R50, R15 ;  /* 0x0000000f00327308 */ /* 0x0005e20000002400 */
[----:B------:R-:W-:Y:S01]  /*5450*/  ISETP.GT.AND P2, PT, R2, R37, PT ;  /* 0x000000250200720c */ /* 0x000fe20003f44270 */
[----:B-1----:R-:W-:Y:S01]  /*5460*/  FMUL.FTZ R9, R145, UR6 ;  /* 0x0000000691097c20 */ /* 0x002fe20008410000 */
[----:B------:R-:W-:-:S02]  /*5470*/  FSEL R121, R108, -INF , !P0 ;  /* 0xff8000006c797808 */ /* 0x000fc40004000000 */
[----:B------:R-:W-:-:S03]  /*5480*/  FSEL R133, R63, -INF , !P2 ;  /* 0xff8000003f857808 */ /* 0x000fc60005000000 */
[----:B------:R1:W3:Y:S01]  /*5490*/  MUFU.TANH R22, R9 ;  /* 0x0000000900167308 */ /* 0x0002e20000002400 */
[C---:B------:R-:W-:Y:S02]  /*54a0*/  ISETP.GT.AND P2, PT, R2.reuse, R40, PT ;  /* 0x000000280200720c */ /* 0x040fe40003f44270 */
[C---:B------:R-:W-:Y:S02]  /*54b0*/  ISETP.GT.AND P5, PT, R2.reuse, R31, PT ;  /* 0x0000001f0200720c */ /* 0x040fe40003fa4270 */
[----:B------:R-:W-:Y:S02]  /*54c0*/  ISETP.GT.AND P0, PT, R2, R34, PT ;  /* 0x000000220200720c */ /* 0x000fe40003f04270 */
[----:B----4-:R-:W-:Y:S01]  /*54d0*/  FSEL R144, R20, -INF , !P2 ;  /* 0xff80000014907808 */ /* 0x010fe20005000000 */
[----:B--2---:R-:W-:Y:S01]  /*54e0*/  FMUL.FTZ R15, R137, UR6 ;  /* 0x00000006890f7c20 */ /* 0x004fe20008410000 */
[----:B------:R-:W-:Y:S02]  /*54f0*/  FSEL R102, R102, -INF , !P5 ;  /* 0xff80000066667808 */ /* 0x000fe40006800000 */
[----:B------:R-:W-:Y:S01]  /*5500*/  FSEL R118, R82, -INF , !P0 ;  /* 0xff80000052767808 */ /* 0x000fe20004000000 */
[----:B------:R2:W-:Y:S01]  /*5510*/  MUFU.TANH R23, R15 ;  /* 0x0000000f00177308 */ /* 0x0005e20000002400 */
[----:B------:R-:W-:-:S02]  /*5520*/  ISETP.GT.AND P5, PT, R2, R33, PT ;  /* 0x000000210200720c */ /* 0x000fc40003fa4270 */
[----:B------:R-:W-:Y:S01]  /*5530*/  ISETP.GT.AND P0, PT, R2, R39, PT ;  /* 0x000000270200720c */ /* 0x000fe20003f04270 */
[----:B-1----:R-:W-:Y:S01]  /*5540*/  FMUL.FTZ R9, R148, UR6 ;  /* 0x0000000694097c20 */ /* 0x002fe20008410000 */
[----:B------:R-:W-:Y:S02]  /*5550*/  FSEL R136, R67, -INF , !P5 ;  /* 0xff80000043887808 */ /* 0x000fe40006800000 */
[----:B---3--:R-:W-:Y:S01]  /*5560*/  FSEL R120, R22, -INF , !P0 ;  /* 0xff80000016787808 */ /* 0x008fe20004000000 */
[----:B------:R1:W3:Y:S01]  /*5570*/  MUFU.TANH R21, R9 ;  /* 0x0000000900157308 */ /* 0x0002e20000002400 */
[C---:B------:R-:W-:Y:S02]  /*5580*/  ISETP.GT.AND P5, PT, R2.reuse, R41, PT ;  /* 0x000000290200720c */ /* 0x040fe40003fa4270 */
[----:B------:R-:W-:Y:S02]  /*5590*/  ISETP.GT.AND P0, PT, R2, R42, PT ;  /* 0x0000002a0200720c */ /* 0x000fe40003f04270 */
[----:B------:R-:W-:Y:S01]  /*55a0*/  FSEL R148, R18, -INF , !P4 ;  /* 0xff80000012947808 */ /* 0x000fe20006000000 */
[----:B------:R-:W-:Y:S01]  /*55b0*/  FMUL.FTZ R18, R116, UR6 ;  /* 0x0000000674127c20 */ /* 0x000fe20008410000 */
[----:B------:R-:W-:Y:S01]  /*55c0*/  FSEL R157, R16, -INF , !P0 ;  /* 0xff800000109d7808 */ /* 0x000fe20004000000 */
[----:B------:R-:W-:Y:S01]  /*55d0*/  FMUL.FTZ R16, R100, UR6 ;  /* 0x0000000664107c20 */ /* 0x000fe20008410000 */
[----:B--2---:R-:W-:Y:S01]  /*55e0*/  FMUL.FTZ R15, R92, UR6 ;  /* 0x000000065c0f7c20 */ /* 0x004fe20008410000 */
[----:B------:R-:W-:-:S02]  /*55f0*/  ISETP.GT.AND P2, PT, R2, R46, PT ;  /* 0x0000002e0200720c */ /* 0x000fc40003f44270 */
[C---:B------:R-:W-:Y:S01]  /*5600*/  ISETP.GT.AND P4, PT, R2.reuse, R47, PT ;  /* 0x0000002f0200720c */ /* 0x040fe20003f84270 */
[----:B------:R2:W-:Y:S01]  /*5610*/  MUFU.TANH R20, R15 ;  /* 0x0000000f00147308 */ /* 0x0005e20000002400 */
[----:B------:R-:W-:Y:S02]  /*5620*/  ISETP.GT.AND P0, PT, R2, R49, PT ;  /* 0x000000310200720c */ /* 0x000fe40003f04270 */
[----:B------:R-:W-:Y:S01]  /*5630*/  FSEL R100, R50, -INF , !P2 ;  /* 0xff80000032647808 */ /* 0x000fe20005000000 */
[----:B------:R-:W-:Y:S01]  /*5640*/  FMUL.FTZ R50, R112, UR6 ;  /* 0x0000000670327c20 */ /* 0x000fe20008410000 */
[----:B-1----:R-:W-:Y:S02]  /*5650*/  FSEL R9, R221, -INF , !P6 ;  /* 0xff800000dd097808 */ /* 0x002fe40007000000 */
[----:B------:R-:W-:Y:S01]  /*5660*/  ISETP.GT.AND P6, PT, R2, R3, PT ;  /* 0x000000030200720c */ /* 0x000fe20003fc4270 */
[----:B------:R-:W-:Y:S01]  /*5670*/  MUFU.TANH R71, R16 ;  /* 0x0000001000477308 */ /* 0x000fe20000002400 */
[----:B---3--:R-:W-:Y:S01]  /*5680*/  FSEL R119, R21, -INF , !P5 ;  /* 0xff80000015777808 */ /* 0x008fe20006800000 */
[----:B------:R-:W-:Y:S01]  /*5690*/  FMUL.FTZ R21, R117, UR6 ;  /* 0x0000000675157c20 */ /* 0x000fe20008410000 */
[----:B------:R-:W-:-:S02]  /*56a0*/  FSEL R19, R183, -INF , !P6 ;  /* 0xff800000b7137808 */ /* 0x000fc40007000000 */
[C---:B------:R-:W-:Y:S02]  /*56b0*/  ISETP.GT.AND P6, PT, R2.reuse, R29, PT ;  /* 0x0000001d0200720c */ /* 0x040fe40003fc4270 */
[C---:B------:R-:W-:Y:S02]  /*56c0*/  ISETP.GT.AND P5, PT, R2.reuse, R45, PT ;  /* 0x0000002d0200720c */ /* 0x040fe40003fa4270 */
[----:B------:R-:W-:Y:S01]  /*56d0*/  FSEL R99, R109, -INF , !P6 ;  /* 0xff8000006d637808 */ /* 0x000fe20007000000 */
[----:B--2---:R-:W-:Y:S01]  /*56e0*/  FMUL.FTZ R15, R93, UR6 ;  /* 0x000000065d0f7c20 */ /* 0x004fe20008410000 */
[----:B------:R-:W-:Y:S02]  /*56f0*/  ISETP.GT.AND P6, PT, R2, R35, PT ;  /* 0x000000230200720c */ /* 0x000fe40003fc4270 */
[----:B------:R-:W-:Y:S01]  /*5700*/  FSEL R93, R51, -INF , !P5 ;  /* 0xff800000335d7808 */ /* 0x000fe20006800000 */
[----:B------:R-:W-:Y:S01]  /*5710*/  FMUL.FTZ R51, R113, UR6 ;  /* 0x0000000671337c20 */ /* 0x000fe20008410000 */
[----:B------:R-:W-:Y:S01]  /*5720*/  FSEL R115, R90, -INF , !P6 ;  /* 0xff8000005a737808 */ /* 0x000fe20007000000 */
[----:B------:R-:W1:Y:S01]  /*5730*/  MUFU.TANH R15, R15 ;  /* 0x0000000f000f7308 */ /* 0x000e620000002400 */
[----:B------:R-:W-:-:S02]  /*5740*/  ISETP.GT.AND P6, PT, R2, R38, PT ;  /* 0x000000260200720c */ /* 0x000fc40003fc4270 */
[----:B------:R-:W-:Y:S02]  /*5750*/  ISETP.GT.AND P5, PT, R243, R0, PT ;  /* 0x00000000f300720c */ /* 0x000fe40003fa4270 */
[----:B------:R-:W-:Y:S01]  /*5760*/  FSEL R129, R53, -INF , !P6 ;  /* 0xff80000035817808 */ /* 0x000fe20007000000 */
[----:B------:R-:W-:Y:S01]  /*5770*/  FMUL.FTZ R53, R72, UR6 ;  /* 0x0000000648357c20 */ /* 0x000fe20008410000 */
[----:B------:R-:W-:Y:S02]  /*5780*/  ISETP.GT.AND P6, PT, R2, R43, PT ;  /* 0x0000002b0200720c */ /* 0x000fe40003fc4270 */
[----:B------:R-:W-:Y:S02]  /*5790*/  ISETP.GE.AND P2, PT, R0, R244, PT ;  /* 0x000000f40000720c */ /* 0x000fe40003f46270 */
[----:B------:R-:W-:Y:S01]  /*57a0*/  FSEL R145, R17, -INF , !P6 ;  /* 0xff80000011917808 */ /* 0x000fe20007000000 */
[----:B------:R-:W-:Y:S01]  /*57b0*/  FMUL.FTZ R17, R101, UR6 ;  /* 0x0000000665117c20 */ /* 0x000fe20008410000 */
[----:B------:R-:W-:Y:S01]  /*57c0*/  ISETP.GT.AND P6, PT, R2, R48, PT ;  /* 0x000000300200720c */ /* 0x000fe20003fc4270 */
[----:B------:R-:W-:Y:S01]  /*57d0*/  FMUL.FTZ R2, R55, UR6 ;  /* 0x0000000637027c20 */ /* 0x000fe20008410000 */
[----:B------:R-:W-:Y:S01]  /*57e0*/  FSEL R8, R236, -INF , !P5 ;  /* 0xff800000ec087808 */ /* 0x000fe20006800000 */
[----:B------:R-:W-:Y:S01]  /*57f0*/  MUFU.TANH R70, R17 ;  /* 0x0000001100467308 */ /* 0x000fe20000002400 */
[----:B-1----:R-:W-:Y:S01]  /*5800*/  FSEL R161, R15, -INF , !P0 ;  /* 0xff8000000fa17808 */ /* 0x002fe20004000000 */
[----:B------:R-:W-:Y:S01]  /*5810*/  FMUL.FTZ R55, R73, UR6 ;  /* 0x0000000649377c20 */ /* 0x000fe20008410000 */
[----:B------:R-:W-:-:S02]  /*5820*/  FSEL R101, R23, -INF , !P4 ;  /* 0xff80000017657808 */ /* 0x000fc40006000000 */
[----:B------:R-:W-:Y:S02]  /*5830*/  FSEL R160, R20, -INF , !P6 ;  /* 0xff80000014a07808 */ /* 0x000fe40007000000 */
[C---:B------:R-:W-:Y:S01]  /*5840*/  ISETP.GE.AND P4, PT, R0.reuse, R249, PT ;  /* 0x000000f90000720c */ /* 0x040fe20003f86270 */
[----:B------:R1:W-:Y:S01]  /*5850*/  MUFU.TANH R80, R2 ;  /* 0x0000000200507308 */ /* 0x0003e20000002400 */
[C---:B------:R-:W-:Y:S02]  /*5860*/  ISETP.GE.AND P6, PT, R0.reuse, R245, PT ;  /* 0x000000f50000720c */ /* 0x040fe40003fc6270 */
[----:B------:R-:W-:Y:S02]  /*5870*/  ISETP.GE.AND P5, PT, R0, R246, PT ;  /* 0x000000f60000720c */ /* 0x000fe40003fa6270 */
[----:B------:R-:W-:Y:S01]  /*5880*/  FSEL R67, R8, -INF , !P2 ;  /* 0xff80000008437808 */ /* 0x000fe20005000000 */
[----:B------:R-:W-:Y:S01]  /*5890*/  FMUL.FTZ R8, R122, UR6 ;  /* 0x000000067a087c20 */ /* 0x000fe20008410000 */
[----:B------:R-:W-:-:S02]  /*58a0*/  ISETP.GT.AND P2, PT, R243, R7, PT ;  /* 0x00000007f300720c */ /* 0x000fc40003f44270 */
[----:B------:R-:W-:Y:S01]  /*58b0*/  FSEL R108, R14, -INF , !P4 ;  /* 0xff8000000e6c7808 */ /* 0x000fe20006000000 */
[----:B------:R2:W-:Y:S01]  /*58c0*/  MUFU.TANH R82, R8 ;  /* 0x0000000800527308 */ /* 0x0005e20000002400 */
[----:B------:R-:W-:Y:S02]  /*58d0*/  ISETP.GE.AND P4, PT, R7, R244, PT ;  /* 0x000000f40700720c */ /* 0x000fe40003f86270 */
[----:B------:R-:W-:Y:S01]  /*58e0*/  FSEL R74, R9, -INF , !P6 ;  /* 0xff800000094a7808 */ /* 0x000fe20007000000 */
[----:B------:R-:W-:Y:S01]  /*58f0*/  FMUL.FTZ R9, R124, UR6 ;  /* 0x000000067c097c20 */ /* 0x000fe20008410000 */
[----:B------:R-:W-:Y:S01]  /*5900*/  ISETP.GE.AND P6, PT, R7, R245, PT ;  /* 0x000000f50700720c */ /* 0x000fe20003fc6270 */
[----:B-1----:R-:W-:-:S03]  /*5910*/  VIADD R2, R243, 0x48 ;  /* 0x00000048f3027836 */ /* 0x002fc60000000000 */
[----:B------:R-:W-:Y:S02]  /*5920*/  FSEL R66, R10, -INF , !P6 ;  /* 0xff8000000a427808 */ /* 0x000fe40007000000 */
[----:B------:R-:W-:Y:S02]  /*5930*/  ISETP.GE.AND P6, PT, R6, R245, PT ;  /* 0x000000f50600720c */ /* 0x000fe40003fc6270 */
[----:B------:R-:W-:Y:S02]  /*5940*/  ISETP.GT.AND P0, PT, R2, R0, PT ;  /* 0x000000000200720c */ /* 0x000fe40003f04270 */
[----:B------:R-:W-:Y:S02]  /*5950*/  FSEL R62, R11, -INF , !P6 ;  /* 0xff8000000b3e7808 */ /* 0x000fe40007000000 */
[----:B------:R-:W-:Y:S01]  /*5960*/  FSEL R0, R226, -INF , !P0 ;  /* 0xff800000e2007808 */ /* 0x000fe20004000000 */
[----:B--2---:R-:W-:Y:S01]  /*5970*/  FMUL.FTZ R8, R88, UR6 ;  /* 0x0000000658087c20 */ /* 0x004fe20008410000 */
[----:B------:R-:W-:-:S02]  /*5980*/  ISETP.GE.AND P0, PT, R7, R249, PT ;  /* 0x000000f90700720c */ /* 0x000fc40003f06270 */
[----:B------:R-:W-:Y:S01]  /*5990*/  FSEL R79, R0, -INF , !P5 ;  /* 0xff800000004f7808 */ /* 0x000fe20006800000 */
[----:B------:R-:W1:Y:S01]  /*59a0*/  MUFU.TANH R56, R8 ;  /* 0x0000000800387308 */ /* 0x000e620000002400 */
[----:B------:R-:W-:Y:S02]  /*59b0*/  FSEL R0, R238, -INF , !P2 ;  /* 0xff800000ee007808 */ /* 0x000fe40005000000 */
[----:B------:R-:W-:Y:S02]  /*59c0*/  ISETP.GT.AND P5, PT, R2, R7, PT ;  /* 0x000000070200720c */ /* 0x000fe40003fa4270 */
[----:B------:R-:W-:Y:S02]  /*59d0*/  FSEL R63, R0, -INF , !P4 ;  /* 0xff800000003f7808 */ /* 0x000fe40006000000 */
[----:B------:R-:W-:Y:S01]  /*59e0*/  ISETP.GE.AND P2, PT, R7, R246, PT ;  /* 0x000000f60700720c */ /* 0x000fe20003f46270 */
[----:B------:R-:W-:Y:S01]  /*59f0*/  FMUL.FTZ R7, R89, UR6 ;  /* 0x0000000659077c20 */ /* 0x000fe20008410000 */
[----:B------:R-:W-:-:S02]  /*5a00*/  FSEL R0, R233, -INF , !P5 ;  /* 0xff800000e9007808 */ /* 0x000fc40006800000 */
[----:B------:R-:W-:Y:S01]  /*5a10*/  ISETP.GT.AND P4, PT, R243, R6, PT ;  /* 0x00000006f300720c */ /* 0x000fe20003f84270 */
[----:B------:R2:W3:Y:S01]  /*5a20*/  MUFU.TANH R8, R7 ;  /* 0x0000000700087308 */ /* 0x0004e20000002400 */
[----:B------:R-:W-:Y:S02]  /*5a30*/  FSEL R106, R52, -INF , !P0 ;  /* 0xff800000346a7808 */ /* 0x000fe40004000000 */
[----:B------:R-:W-:Y:S02]  /*5a40*/  FSEL R78, R0, -INF , !P2 ;  /* 0xff800000004e7808 */ /* 0x000fe40005000000 */
[----:B------:R-:W-:Y:S02]  /*5a50*/  ISETP.GE.AND P0, PT, R6, R244, PT ;  /* 0x000000f40600720c */ /* 0x000fe40003f06270 */
[----:B------:R-:W-:Y:S02]  /*5a60*/  FSEL R0, R225, -INF , !P4 ;  /* 0xff800000e1007808 */ /* 0x000fe40006000000 */
[----:B------:R-:W-:-:S02]  /*5a70*/  ISETP.GT.AND P2, PT, R2, R6, PT ;  /* 0x000000060200720c */ /* 0x000fc40003f44270 */
[----:B------:R-:W-:Y:S02]  /*5a80*/  FSEL R58, R0, -INF , !P0 ;  /* 0xff800000003a7808 */ /* 0x000fe40004000000 */
[C---:B------:R-:W-:Y:S02]  /*5a90*/  ISETP.GE.AND P5, PT, R6.reuse, R249, PT ;  /* 0x000000f90600720c */ /* 0x040fe40003fa6270 */
[----:B------:R-:W-:Y:S01]  /*5aa0*/  ISETP.GE.AND P4, PT, R6, R246, PT ;  /* 0x000000f60600720c */ /* 0x000fe20003f86270 */
[----:B------:R-:W-:Y:S01]  /*5ab0*/  FMUL.FTZ R6, R77, UR6 ;  /* 0x000000064d067c20 */ /* 0x000fe20008410000 */
[----:B------:R-:W-:Y:S01]  /*5ac0*/  FSEL R0, R223, -INF , !P2 ;  /* 0xff800000df007808 */ /* 0x000fe20005000000 */
[----:B--2---:R-:W-:Y:S01]  /*5ad0*/  FMUL.FTZ R7, R76, UR6 ;  /* 0x000000064c077c20 */ /* 0x004fe20008410000 */
[----:B------:R-:W-:Y:S01]  /*5ae0*/  ISETP.GT.AND P0, PT, R243, R5, PT ;  /* 0x00000005f300720c */ /* 0x000fe20003f04270 */
[----:B------:R2:W-:Y:S01]  /*5af0*/  MUFU.TANH R23, R6 ;  /* 0x0000000600177308 */ /* 0x0005e20000002400 */
[----:B------:R-:W-:Y:S01]  /*5b00*/  FSEL R98, R54, -INF , !P5 ;  /* 0xff80000036627808 */ /* 0x000fe20006800000 */
[----:B------:R-:W-:Y:S01]  /*5b10*/  FMUL.FTZ R54, R111, UR6 ;  /* 0x000000066f367c20 */ /* 0x000fe20008410000 */
[----:B------:R-:W-:-:S02]  /*5b20*/  FSEL R75, R0, -INF , !P4 ;  /* 0xff800000004b7808 */ /* 0x000fc40006000000 */
[----:B------:R-:W-:Y:S02]  /*5b30*/  ISETP.GE.AND P5, PT, R5, R244, PT ;  /* 0x000000f40500720c */ /* 0x000fe40003fa6270 */
[----:B------:R-:W-:Y:S01]  /*5b40*/  FSEL R0, R227, -INF , !P0 ;  /* 0xff800000e3007808 */ /* 0x000fe20004000000 */
[----:B------:R4:W5:Y:S01]  /*5b50*/  MUFU.TANH R52, R7 ;  /* 0x0000000700347308 */ /* 0x0009620000002400 */
[----:B------:R-:W-:Y:S02]  /*5b60*/  ISETP.GT.AND P4, PT, R2, R5, PT ;  /* 0x000000050200720c */ /* 0x000fe40003f84270 */
[----:B------:R-:W-:Y:S02]  /*5b70*/  FSEL R92, R0, -INF , !P5 ;  /* 0xff800000005c7808 */ /* 0x000fe40006800000 */
[C---:B------:R-:W-:Y:S02]  /*5b80*/  ISETP.GE.AND P2, PT, R5.reuse, R249, PT ;  /* 0x000000f90500720c */ /* 0x040fe40003f46270 */
[----:B------:R-:W-:-:S02]  /*5b90*/  ISETP.GE.AND P0, PT, R5, R246, PT ;  /* 0x000000f60500720c */ /* 0x000fc40003f06270 */
[----:B------:R-:W-:Y:S01]  /*5ba0*/  FSEL R0, R224, -INF , !P4 ;  /* 0xff800000e0007808 */ /* 0x000fe20006000000 */
[----:B--2---:R-:W-:Y:S01]  /*5bb0*/  FMUL.FTZ R6, R84, UR6 ;  /* 0x0000000654067c20 */ /* 0x004fe20008410000 */
[----:B------:R-:W-:Y:S02]  /*5bc0*/  ISETP.GT.AND P5, PT, R243, R4, PT ;  /* 0x00000004f300720c */ /* 0x000fe40003fa4270 */
[----:B------:R-:W-:Y:S01]  /*5bd0*/  FSEL R107, R57, -INF , !P2 ;  /* 0xff800000396b7808 */ /* 0x000fe20005000000 */
[----:B------:R2:W5:Y:S01]  /*5be0*/  MUFU.TANH R22, R6 ;  /* 0x0000000600167308 */ /* 0x0005620000002400 */
[----:B------:R-:W-:Y:S02]  /*5bf0*/  FSEL R76, R0, -INF , !P0 ;  /* 0xff800000004c7808 */ /* 0x000fe40004000000 */
[----:B------:R-:W-:Y:S01]  /*5c00*/  ISETP.GE.AND P2, PT, R4, R244, PT ;  /* 0x000000f40400720c */ /* 0x000fe20003f46270 */
[----:B----4-:R-:W-:Y:S01]  /*5c10*/  FMUL.FTZ R7, R105, UR6 ;  /* 0x0000000669077c20 */ /* 0x010fe20008410000 */
[----:B------:R-:W-:-:S02]  /*5c20*/  FSEL R0, R187, -INF , !P5 ;  /* 0xff800000bb007808 */ /* 0x000fc40006800000 */
[----:B------:R-:W-:Y:S01]  /*5c30*/  ISETP.GE.AND P6, PT, R5, R245, PT ;  /* 0x000000f50500720c */ /* 0x000fe20003fc6270 */
[----:B------:R-:W-:Y:S01]  /*5c40*/  FMUL.FTZ R5, R85, UR6 ;  /* 0x0000000655057c20 */ /* 0x000fe20008410000 */
[----:B------:R-:W-:Y:S02]  /*5c50*/  ISETP.GT.AND P0, PT, R2, R4, PT ;  /* 0x000000040200720c */ /* 0x000fe40003f04270 */
[----:B------:R-:W-:Y:S01]  /*5c60*/  FSEL R91, R0, -INF , !P2 ;  /* 0xff800000005b7808 */ /* 0x000fe20005000000 */
[----:B------:R4:W5:Y:S01]  /*5c70*/  MUFU.TANH R20, R5 ;  /* 0x0000000500147308 */ /* 0x0009620000002400 */
[----:B------:R-:W-:Y:S01]  /*5c80*/  FSEL R57, R12, -INF , !P6 ;  /* 0xff8000000c397808 */ /* 0x000fe20007000000 */
[----:B------:R-:W-:Y:S01]  /*5c90*/  FMUL.FTZ R12, R125, UR6 ;  /* 0x000000067d0c7c20 */ /* 0x000fe20008410000 */
[----:B------:R-:W-:Y:S02]  /*5ca0*/  ISETP.GE.AND P5, PT, R4, R246, PT ;  /* 0x000000f60400720c */ /* 0x000fe40003fa6270 */
[----:B------:R-:W-:Y:S01]  /*5cb0*/  FSEL R0, R186, -INF , !P0 ;  /* 0xff800000ba007808 */ /* 0x000fe20004000000 */
[----:B--2---:R-:W-:Y:S01]  /*5cc0*/  FMUL.FTZ R6, R104, UR6 ;  /* 0x0000000668067c20 */ /* 0x004fe20008410000 */
[----:B------:R-:W-:-:S02]  /*5cd0*/  ISETP.GE.AND P4, PT, R4, R249, PT ;  /* 0x000000f90400720c */ /* 0x000fc40003f86270 */
[----:B------:R-:W-:Y:S01]  /*5ce0*/  ISETP.GE.AND P6, PT, R4, R245, PT ;  /* 0x000000f50400720c */ /* 0x000fe20003fc6270 */
[----:B------:R-:W-:Y:S01]  /*5cf0*/  FMUL.FTZ R4, R96, UR6 ;  /* 0x0000000660047c20 */ /* 0x000fe20008410000 */
[----:B------:R-:W-:Y:S01]  /*5d00*/  ISETP.GT.AND P2, PT, R243, R3, PT ;  /* 0x00000003f300720c */ /* 0x000fe20003f44270 */
[----:B------:R-:W-:Y:S01]  /*5d10*/  MUFU.TANH R10, R6 ;  /* 0x00000006000a7308 */ /* 0x000fe20000002400 */
[----:B------:R-:W-:Y:S02]  /*5d20*/  FSEL R88, R0, -INF , !P5 ;  /* 0xff80000000587808 */ /* 0x000fe40006800000 */
[----:B------:R-:W-:Y:S02]  /*5d30*/  FSEL R109, R59, -INF , !P4 ;  /* 0xff8000003b6d7808 */ /* 0x000fe40006000000 */
[----:B------:R-:W-:Y:S01]  /*5d40*/  FSEL R77, R13, -INF , !P6 ;  /* 0xff8000000d4d7808 */ /* 0x000fe20007000000 */
[----:B----4-:R-:W-:Y:S01]  /*5d50*/  FMUL.FTZ R5, R97, UR6 ;  /* 0x0000000661057c20 */ /* 0x010fe20008410000 */
[----:B------:R-:W-:Y:S01]  /*5d60*/  FSEL R0, R222, -INF , !P2 ;  /* 0xff800000de007808 */ /* 0x000fe20005000000 */
[----:B------:R2:W4:Y:S01]  /*5d70*/  MUFU.TANH R17, R4 ;  /* 0x0000000400117308 */ /* 0x0005220000002400 */
[----:B------:R-:W-:-:S02]  /*5d80*/  ISETP.GE.AND P4, PT, R3, R244, PT ;  /* 0x000000f40300720c */ /* 0x000fc40003f86270 */
[C---:B------:R-:W-:Y:S02]  /*5d90*/  ISETP.GE.AND P6, PT, R3.reuse, R249, PT ;  /* 0x000000f90300720c */ /* 0x040fe40003fc6270 */
[C---:B------:R-:W-:Y:S02]  /*5da0*/  ISETP.GE.AND P0, PT, R3.reuse, R245, PT ;  /* 0x000000f50300720c */ /* 0x040fe40003f06270 */
[----:B------:R-:W-:Y:S01]  /*5db0*/  ISETP.GT.AND P5, PT, R2, R3, PT ;  /* 0x000000030200720c */ /* 0x000fe20003fa4270 */
[----:B------:R1:W4:Y:S01]  /*5dc0*/  MUFU.TANH R15, R5 ;  /* 0x00000005000f7308 */ /* 0x0003220000002400 */
[----:B------:R-:W-:Y:S01]  /*5dd0*/  ISETP.GE.AND P2, PT, R3, R246, PT ;  /* 0x000000f60300720c */ /* 0x000fe20003f46270 */
[----:B------:R-:W-:Y:S01]  /*5de0*/  FMUL.FTZ R3, R64, UR6 ;  /* 0x0000000640037c20 */ /* 0x000fe20008410000 */
[----:B------:R-:W-:Y:S02]  /*5df0*/  FSEL R90, R0, -INF , !P4 ;  /* 0xff800000005a7808 */ /* 0x000fe40006000000 */
[----:B------:R-:W-:-:S02]  /*5e00*/  ISETP.GT.AND P4, PT, R243, R24, PT ;  /* 0x00000018f300720c */ /* 0x000fc40003f84270 */
[----:B------:R-:W-:Y:S01]  /*5e10*/  FSEL R59, R19, -INF , !P0 ;  /* 0xff800000133b7808 */ /* 0x000fe20004000000 */
[----:B------:R3:W4:Y:S01]  /*5e20*/  MUFU.TANH R14, R3 ;  /* 0x00000003000e7308 */ /* 0x0007220000002400 */
[-C--:B------:R-:W-:Y:S01]  /*5e30*/  ISETP.GE.AND P0, PT, R24, R244.reuse, PT ;  /* 0x000000f41800720c */ /* 0x080fe20003f06270 */
[----:B--2---:R-:W-:Y:S01]  /*5e40*/  FMUL.FTZ R4, R61, UR6 ;  /* 0x000000063d047c20 */ /* 0x004fe20008410000 */
[----:B------:R-:W-:Y:S02]  /*5e50*/  FSEL R0, R71, -INF , !P4 ;  /* 0xff80000047007808 */ /* 0x000fe40006000000 */
[----:B------:R-:W-:Y:S02]  /*5e60*/  ISETP.GE.AND P4, PT, R25, R244, PT ;  /* 0x000000f41900720c */ /* 0x000fe40003f86270 */
[----:B------:R-:W-:Y:S01]  /*5e70*/  FSEL R89, R0, -INF , !P0 ;  /* 0xff80000000597808 */ /* 0x000fe20004000000 */
[----:B------:R-:W-:Y:S01]  /*5e80*/  MUFU.TANH R11, R4 ;  /* 0x00000004000b7308 */ /* 0x000fe20000002400 */
[----:B------:R-:W-:Y:S01]  /*5e90*/  ISETP.GT.AND P0, PT, R243, R27, PT ;  /* 0x0000001bf300720c */ /* 0x000fe20003f04270 */
[----:B-1----:R-:W-:-:S03]  /*5ea0*/  FMUL.FTZ R5, R65, UR6 ;  /* 0x0000000641057c20 */ /* 0x002fc60008410000 */
[----:B------:R-:W-:Y:S02]  /*5eb0*/  FSEL R0, R56, -INF , !P0 ;  /* 0xff80000038007808 */ /* 0x000fe40004000000 */
[----:B------:R-:W-:Y:S01]  /*5ec0*/  ISETP.GT.AND P0, PT, R243, R26, PT ;  /* 0x0000001af300720c */ /* 0x000fe20003f04270 */
[----:B------:R-:W1:Y:S01]  /*5ed0*/  MUFU.TANH R13, R5 ;  /* 0x00000005000d7308 */ /* 0x000e620000002400 */
[----:B---3--:R-:W-:-:S07]  /*5ee0*/  FMUL.FTZ R3, R60, UR6 ;  /* 0x000000063c037c20 */ /* 0x008fce0008410000 */
[----:B------:R2:W3:Y:S08]  /*5ef0*/  MUFU.TANH R16, R3 ;  /* 0x0000000300107308 */ /* 0x0004f00000002400 */
[----:B------:R-:W-:Y:S08]  /*5f00*/  MUFU.TANH R5, R12 ;  /* 0x0000000c00057308 */ /* 0x000ff00000002400 */
[----:B------:R-:W-:Y:S01]  /*5f10*/  MUFU.TANH R4, R18 ;  /* 0x0000001200047308 */ /* 0x000fe20000002400 */
[----:B--2---:R-:W-:-:S02]  /*5f20*/  FSEL R3, R80, -INF , !P5 ;  /* 0xff80000050037808 */ /* 0x004fc40006800000 */
[----:B------:R-:W-:Y:S02]  /*5f30*/  ISETP.GE.AND P5, PT, R24, R249, PT ;  /* 0x000000f91800720c */ /* 0x000fe40003fa6270 */
[----:B------:R-:W-:Y:S02]  /*5f40*/  FSEL R60, R3, -INF , !P2 ;  /* 0xff800000033c7808 */ /* 0x000fe40005000000 */
[----:B------:R-:W-:Y:S01]  /*5f50*/  ISETP.GT.AND P2, PT, R243, R25, PT ;  /* 0x00000019f300720c */ /* 0x000fe20003f44270 */
[----:B------:R-:W-:Y:S03]  /*5f60*/  MUFU.TANH R6, R21 ;  /* 0x0000001500067308 */ /* 0x000fe60000002400 */
[----:B------:R-:W-:Y:S02]  /*5f70*/  FSEL R3, R70, -INF , !P2 ;  /* 0xff80000046037808 */ /* 0x000fe40005000000 */
[----:B------:R-:W-:-:S02]  /*5f80*/  ISETP.GE.AND P2, PT, R27, R244, PT ;  /* 0x000000f41b00720c */ /* 0x000fc40003f46270 */
[----:B------:R-:W-:Y:S02]  /*5f90*/  FSEL R104, R3, -INF , !P4 ;  /* 0xff80000003687808 */ /* 0x000fe40006000000 */
[----:B------:R-:W-:Y:S02]  /*5fa0*/  FSEL R156, R0, -INF , !P2 ;  /* 0xff800000009c7808 */ /* 0x000fe40005000000 */
[----:B------:R-:W-:Y:S02]  /*5fb0*/  ISETP.GT.AND P2, PT, R243, R29, PT ;  /* 0x0000001df300720c */ /* 0x000fe40003f44270 */
[----:B------:R-:W-:Y:S02]  /*5fc0*/  FSEL R3, R8, -INF , !P0 ;  /* 0xff80000008037808 */ /* 0x000fe40004000000 */
[----:B------:R-:W-:Y:S01]  /*5fd0*/  ISETP.GE.AND P0, PT, R29, R244, PT ;  /* 0x000000f41d00720c */ /* 0x000fe20003f06270 */
[----:B------:R-:W2:Y:S01]  /*5fe0*/  MUFU.TANH R8, R7 ;  /* 0x0000000700087308 */ /* 0x000ea20000002400 */
[----:B-----5:R-:W-:-:S02]  /*5ff0*/  FSEL R0, R52, -INF , !P2 ;  /* 0xff80000034007808 */ /* 0x020fc40005000000 */
[----:B------:R-:W-:Y:S02]  /*6000*/  ISETP.GE.AND P4, PT, R26, R244, PT ;  /* 0x000000f41a00720c */ /* 0x000fe40003f86270 */
[C---:B------:R-:W-:Y:S02]  /*6010*/  ISETP.GT.AND P2, PT, R243.reuse, R28, PT ;  /* 0x0000001cf300720c */ /* 0x040fe40003f44270 */
[----:B------:R-:W-:Y:S01]  /*6020*/  FSEL R152, R0, -INF , !P0 ;  /* 0xff80000000987808 */ /* 0x000fe20004000000 */
[----:B------:R-:W5:Y:S01]  /*6030*/  MUFU.TANH R7, R9 ;  /* 0x0000000900077308 */ /* 0x000f620000002400 */
[----:B------:R-:W-:Y:S02]  /*6040*/  ISETP.GT.AND P0, PT, R243, R31, PT ;  /* 0x0000001ff300720c */ /* 0x000fe40003f04270 */
[----:B------:R-:W-:Y:S02]  /*6050*/  FSEL R153, R3, -INF , !P4 ;  /* 0xff80000003997808 */ /* 0x000fe40006000000 */
[----:B------:R-:W-:-:S02]  /*6060*/  FSEL R3, R23, -INF , !P2 ;  /* 0xff80000017037808 */ /* 0x000fc40005000000 */
[-C--:B------:R-:W-:Y:S01]  /*6070*/  ISETP.GE.AND P2, PT, R31, R244.reuse, PT ;  /* 0x000000f41f00720c */ /* 0x080fe20003f46270 */
[----:B------:R-:W5:Y:S01]  /*6080*/  MUFU.TANH R9, R50 ;  /* 0x0000003200097308 */ /* 0x000f620000002400 */
[----:B------:R-:W-:Y:S02]  /*6090*/  FSEL R0, R22, -INF , !P0 ;  /* 0xff80000016007808 */ /* 0x000fe40004000000 */
[----:B------:R-:W-:Y:S02]  /*60a0*/  ISETP.GE.AND P4, PT, R28, R244, PT ;  /* 0x000000f41c00720c */ /* 0x000fe40003f86270 */
[C---:B------:R-:W-:Y:S02]  /*60b0*/  ISETP.GT.AND P0, PT, R243.reuse, R30, PT ;  /* 0x0000001ef300720c */ /* 0x040fe40003f04270 */
[----:B------:R-:W-:Y:S01]  /*60c0*/  FSEL R168, R0, -INF , !P2 ;  /* 0xff80000000a87808 */ /* 0x000fe20005000000 */
[----:B------:R-:W-:Y:S01]  /*60d0*/  MUFU.TANH R50, R123 ;  /* 0x0000007b00327308 */ /* 0x000fe20000002400 */
[----:B------:R-:W-:-:S02]  /*60e0*/  ISETP.GT.AND P2, PT, R243, R32, PT ;  /* 0x00000020f300720c */ /* 0x000fc40003f44270 */
[----:B------:R-:W-:Y:S02]  /*60f0*/  FSEL R149, R3, -INF , !P4 ;  /* 0xff80000003957808 */ /* 0x000fe40006000000 */
[----:B------:R-:W-:Y:S02]  /*6100*/  FSEL R3, R20, -INF , !P0 ;  /* 0xff80000014037808 */ /* 0x000fe40004000000 */
[-C--:B------:R-:W-:Y:S01]  /*6110*/  ISETP.GE.AND P0, PT, R32, R244.reuse, PT ;  /* 0x000000f42000720c */ /* 0x080fe20003f06270 */
[----:B------:R-:W-:Y:S01]  /*6120*/  MUFU.TANH R23, R110 ;  /* 0x0000006e00177308 */ /* 0x000fe20000002400 */
[----:B----4-:R-:W-:Y:S02]  /*6130*/  FSEL R0, R17, -INF , !P2 ;  /* 0xff80000011007808 */ /* 0x010fe40005000000 */
[----:B------:R-:W-:Y:S02]  /*6140*/  ISETP.GE.AND P4, PT, R30, R244, PT ;  /* 0x000000f41e00720c */ /* 0x000fe40003f86270 */
[----:B------:R-:W-:-:S02]  /*6150*/  ISETP.GT.AND P2, PT, R243, R35, PT ;  /* 0x00000023f300720c */ /* 0x000fc40003f44270 */
[----:B------:R-:W-:Y:S02]  /*6160*/  FSEL R166, R0, -INF , !P0 ;  /* 0xff80000000a67808 */ /* 0x000fe40004000000 */
[----:B------:R-:W-:Y:S02]  /*6170*/  ISETP.GT.AND P0, PT, R243, R34, PT ;  /* 0x00000022f300720c */ /* 0x000fe40003f04270 */
[----:B------:R-:W-:Y:S02]  /*6180*/  FSEL R167, R3, -INF , !P4 ;  /* 0xff80000003a77808 */ /* 0x000fe40006000000 */
[----:B------:R-:W-:Y:S02]  /*6190*/  FSEL R3, R15, -INF , !P2 ;  /* 0xff8000000f037808 */ /* 0x000fe40005000000 */
[----:B------:R-:W-:Y:S02]  /*61a0*/  ISETP.GE.AND P2, PT, R34, R244, PT ;  /* 0x000000f42200720c */ /* 0x000fe40003f46270 */
[----:B------:R-:W-:-:S02]  /*61b0*/  FSEL R0, R14, -INF , !P0 ;  /* 0xff8000000e007808 */ /* 0x000fc40004000000 */
[----:B------:R-:W-:Y:S02]  /*61c0*/  ISETP.GE.AND P4, PT, R35, R244, PT ;  /* 0x000000f42300720c */ /* 0x000fe40003f86270 */
[C---:B------:R-:W-:Y:S02]  /*61d0*/  ISETP.GT.AND P0, PT, R243.reuse, R33, PT ;  /* 0x00000021f300720c */ /* 0x040fe40003f04270 */
[----:B------:R-:W-:Y:S02]  /*61e0*/  FSEL R196, R0, -INF , !P2 ;  /* 0xff80000000c47808 */ /* 0x000fe40005000000 */
[----:B------:R-:W-:Y:S02]  /*61f0*/  ISETP.GT.AND P2, PT, R243, R37, PT ;  /* 0x00000025f300720c */ /* 0x000fe40003f44270 */
[----:B------:R-:W-:Y:S02]  /*6200*/  FSEL R165, R3, -INF , !P4 ;  /* 0xff80000003a57808 */ /* 0x000fe40006000000 */
[----:B-1----:R-:W-:-:S02]  /*6210*/  FSEL R3, R13, -INF , !P0 ;  /* 0xff8000000d037808 */ /* 0x002fc40004000000 */
[-C--:B------:R-:W-:Y:S02]  /*6220*/  ISETP.GE.AND P0, PT, R37, R244.reuse, PT ;  /* 0x000000f42500720c */ /* 0x080fe40003f06270 */
[----:B---3--:R-:W-:Y:S02]  /*6230*/  FSEL R0, R16, -INF , !P2 ;  /* 0xff80000010007808 */ /* 0x008fe40005000000 */
[----:B------:R-:W-:Y:S02]  /*6240*/  ISETP.GE.AND P4, PT, R33, R244, PT ;  /* 0x000000f42100720c */ /* 0x000fe40003f86270 */
[C---:B------:R-:W-:Y:S02]  /*6250*/  ISETP.GT.AND P2, PT, R243.reuse, R36, PT ;  /* 0x00000024f300720c */ /* 0x040fe40003f44270 */
[----:B------:R-:W-:Y:S02]  /*6260*/  FSEL R191, R0, -INF , !P0 ;  /* 0xff80000000bf7808 */ /* 0x000fe40004000000 */
[----:B------:R-:W-:-:S02]  /*6270*/  ISETP.GT.AND P0, PT, R243, R38, PT ;  /* 0x00000026f300720c */ /* 0x000fc40003f04270 */
[----:B------:R-:W-:Y:S02]  /*6280*/  FSEL R192, R3, -INF , !P4 ;  /* 0xff80000003c07808 */ /* 0x000fe40006000000 */
[----:B------:R-:W-:Y:S02]  /*6290*/  FSEL R3, R11, -INF , !P2 ;  /* 0xff8000000b037808 */ /* 0x000fe40005000000 */
[-C--:B------:R-:W-:Y:S02]  /*62a0*/  ISETP.GE.AND P2, PT, R38, R244.reuse, PT ;  /* 0x000000f42600720c */ /* 0x080fe40003f46270 */
[----:B------:R-:W-:Y:S02]  /*62b0*/  FSEL R0, R10, -INF , !P0 ;  /* 0xff8000000a007808 */ /* 0x000fe40004000000 */
[----:B------:R-:W-:Y:S02]  /*62c0*/  ISETP.GE.AND P4, PT, R36, R244, PT ;  /* 0x000000f42400720c */ /* 0x000fe40003f86270 */
[----:B------:R-:W-:-:S02]  /*62d0*/  FSEL R230, R0, -INF , !P2 ;  /* 0xff80000000e67808 */ /* 0x000fc40005000000 */
[C---:B------:R-:W-:Y:S02]  /*62e0*/  ISETP.GT.AND P0, PT, R243.reuse, R39, PT ;  /* 0x00000027f300720c */ /* 0x040fe40003f04270 */
[----:B------:R-:W-:Y:S02]  /*62f0*/  ISETP.GT.AND P2, PT, R243, R41, PT ;  /* 0x00000029f300720c */ /* 0x000fe40003f44270 */
[----:B------:R-:W-:Y:S02]  /*6300*/  FSEL R187, R3, -INF , !P4 ;  /* 0xff80000003bb7808 */ /* 0x000fe40006000000 */
[----:B------:R-:W-:Y:S02]  /*6310*/  ISETP.GE.AND P4, PT, R39, R244, PT ;  /* 0x000000f42700720c */ /* 0x000fe40003f86270 */
[----:B--2---:R-:W-:Y:S02]  /*6320*/  FSEL R3, R8, -INF , !P0 ;  /* 0xff80000008037808 */ /* 0x004fe40004000000 */
[----:B-----5:R-:W-:Y:S01]  /*6330*/  FSEL R0, R7, -INF , !P2 ;  /* 0xff80000007007808 */ /* 0x020fe20005000000 */
[----:B------:R-:W1:Y:S01]  /*6340*/  MUFU.TANH R8, R51 ;  /* 0x0000003300087308 */ /* 0x000e620000002400 */
[----:B------:R-:W-:-:S02]  /*6350*/  ISETP.GT.AND P2, PT, R243, R40, PT ;  /* 0x00000028f300720c */ /* 0x000fc40003f44270 */
[-C--:B------:R-:W-:Y:S02]  /*6360*/  ISETP.GE.AND P0, PT, R41, R244.reuse, PT ;  /* 0x000000f42900720c */ /* 0x080fe40003f06270 */
[----:B------:R-:W-:Y:S02]  /*6370*/  FSEL R221, R3, -INF , !P4 ;  /* 0xff80000003dd7808 */ /* 0x000fe40006000000 */
[----:B------:R-:W-:Y:S01]  /*6380*/  ISETP.GE.AND P4, PT, R40, R244, PT ;  /* 0x000000f42800720c */ /* 0x000fe20003f86270 */
[----:B------:R-:W2:Y:S01]  /*6390*/  MUFU.TANH R7, R53 ;  /* 0x0000003500077308 */ /* 0x000ea20000002400 */
[----:B------:R-:W-:Y:S02]  /*63a0*/  FSEL R3, R5, -INF , !P2 ;  /* 0xff80000005037808 */ /* 0x000fe40005000000 */
[----:B------:R-:W-:Y:S02]  /*63b0*/  FSEL R220, R0, -INF , !P0 ;  /* 0xff80000000dc7808 */ /* 0x000fe40004000000 */
[----:B------:R-:W-:-:S02]  /*63c0*/  ISETP.GT.AND P0, PT, R243, R44, PT ;  /* 0x0000002cf300720c */ /* 0x000fc40003f04270 */
[----:B------:R-:W-:Y:S01]  /*63d0*/  FSEL R223, R3, -INF , !P4 ;  /* 0xff80000003df7808 */ /* 0x000fe20006000000 */
[----:B------:R-:W-:Y:S01]  /*63e0*/  MUFU.TANH R5, R68 ;  /* 0x0000004400057308 */ /* 0x000fe20000002400 */
[----:B------:R-:W-:Y:S02]  /*63f0*/  ISETP.GT.AND P4, PT, R243, R43, PT ;  /* 0x0000002bf300720c */ /* 0x000fe40003f84270 */
[-C--:B------:R-:W-:Y:S02]  /*6400*/  ISETP.GE.AND P2, PT, R44, R244.reuse, PT ;  /* 0x000000f42c00720c */ /* 0x080fe40003f46270 */
[----:B------:R-:W-:Y:S02]  /*6410*/  FSEL R4, R4, -INF , !P0 ;  /* 0xff80000004047808 */ /* 0x000fe40004000000 */
[----:B------:R-:W-:Y:S02]  /*6420*/  ISETP.GE.AND P0, PT, R43, R244, PT ;  /* 0x000000f42b00720c */ /* 0x000fe40003f06270 */
[----:B------:R-:W-:-:S02]  /*6430*/  FSEL R3, R6, -INF , !P4 ;  /* 0xff80000006037808 */ /* 0x000fc40006000000 */
[----:B------:R-:W-:Y:S01]  /*6440*/  FSEL R224, R4, -INF , !P2 ;  /* 0xff80000004e07808 */ /* 0x000fe20005000000 */
[----:B------:R-:W3:Y:S01]  /*6450*/  MUFU.TANH R6, R55 ;  /* 0x0000003700067308 */ /* 0x000ee20000002400 */
[----:B------:R-:W-:Y:S02]  /*6460*/  ISETP.GT.AND P2, PT, R243, R42, PT ;  /* 0x0000002af300720c */ /* 0x000fe40003f44270 */
[----:B------:R-:W-:Y:S02]  /*6470*/  FMNMX3.FTZ R0, R67, R63, R58, !PT ;  /* 0x0000003f43007276 */ /* 0x000fe4000781003a */
[----:B------:R-:W-:Y:S02]  /*6480*/  FSEL R229, R3, -INF , !P0 ;  /* 0xff80000003e57808 */ /* 0x000fe40004000000 */
[----:B------:R-:W-:Y:S02]  /*6490*/  ISETP.GT.AND P0, PT, R243, R45, PT ;  /* 0x0000002df300720c */ /* 0x000fe40003f04270 */
[----:B------:R-:W-:-:S02]  /*64a0*/  FSEL R4, R9, -INF , !P2 ;  /* 0xff80000009047808 */ /* 0x000fc40005000000 */
[----:B------:R-:W-:Y:S02]  /*64b0*/  FMNMX3.FTZ R0, R0, R92, R91, !PT ;  /* 0x0000005c00007276 */ /* 0x000fe4000781005b */
[-C--:B------:R-:W-:Y:S02]  /*64c0*/  ISETP.GE.AND P4, PT, R42, R244.reuse, PT ;  /* 0x000000f42a00720c */ /* 0x080fe40003f86270 */
[----:B------:R-:W-:Y:S02]  /*64d0*/  ISETP.GE.AND P2, PT, R45, R244, PT ;  /* 0x000000f42d00720c */ /* 0x000fe40003f46270 */
[----:B-1----:R-:W-:Y:S02]  /*64e0*/  FSEL R3, R8, -INF , !P0 ;  /* 0xff80000008037808 */ /* 0x002fe40004000000 */
[----:B------:R-:W-:Y:S02]  /*64f0*/  ISETP.GT.AND P0, PT, R243, R46, PT ;  /* 0x0000002ef300720c */ /* 0x000fe40003f04270 */
[----:B------:R-:W-:-:S02]  /*6500*/  FMNMX3.FTZ R0, R0, R90, R89, !PT ;  /* 0x0000005a00007276 */ /* 0x000fc40007810059 */
[----:B------:R-:W-:Y:S02]  /*6510*/  FSEL R226, R4, -INF , !P4 ;  /* 0xff80000004e27808 */ /* 0x000fe40006000000 */
[----:B------:R-:W1:Y:S01]  /*6520*/  MUFU.TANH R4, R69 ;  /* 0x0000004500047308 */ /* 0x000e620000002400 */
[----:B------:R-:W-:Y:S02]  /*6530*/  FSEL R177, R3, -INF , !P2 ;  /* 0xff80000003b17808 */ /* 0x000fe40005000000 */
[----:B------:R-:W-:Y:S02]  /*6540*/  ISETP.GE.AND P2, PT, R46, R244, PT ;  /* 0x000000f42e00720c */ /* 0x000fe40003f46270 */
[----:B--2---:R-:W-:Y:S01]  /*6550*/  FSEL R3, R7, -INF , !P0 ;  /* 0xff80000007037808 */ /* 0x004fe20004000000 */
[----:B------:R2:W-:Y:S01]  /*6560*/  STL [R1+0x58], R177 ;  /* 0x000058b101007387 */ /* 0x0005e20000100800 */
[----:B------:R-:W-:Y:S02]  /*6570*/  FMNMX3.FTZ R0, R0, R104, R156, !PT ;  /* 0x0000006800007276 */ /* 0x000fe4000781009c */
[----:B------:R-:W-:-:S02]  /*6580*/  ISETP.GT.AND P0, PT, R243, R47, PT ;  /* 0x0000002ff300720c */ /* 0x000fc40003f04270 */
[----:B------:R-:W-:Y:S02]  /*6590*/  FSEL R178, R3, -INF , !P2 ;  /* 0xff80000003b27808 */ /* 0x000fe40005000000 */
[----:B------:R-:W-:Y:S02]  /*65a0*/  FMNMX3.FTZ R0, R0, R153, R152, !PT ;  /* 0x0000009900007276 */ /* 0x000fe40007810098 */
[----:B------:R-:W-:Y:S01]  /*65b0*/  ISETP.GE.AND P2, PT, R47, R244, PT ;  /* 0x000000f42f00720c */ /* 0x000fe20003f46270 */
[----:B------:R2:W-:Y:S01]  /*65c0*/  STL [R1+0x54], R178 ;  /* 0x000054b201007387 */ /* 0x0005e20000100800 */
[----:B---3--:R-:W-:Y:S02]  /*65d0*/  FSEL R3, R6, -INF , !P0 ;  /* 0xff80000006037808 */ /* 0x008fe40004000000 */
[----:B------:R-:W-:Y:S02]  /*65e0*/  ISETP.GT.AND P0, PT, R243, R48, PT ;  /* 0x00000030f300720c */ /* 0x000fe40003f04270 */
[----:B------:R-:W-:-:S02]  /*65f0*/  FMNMX3.FTZ R0, R0, R149, R168, !PT ;  /* 0x0000009500007276 */ /* 0x000fc400078100a8 */
[----:B------:R-:W-:Y:S02]  /*6600*/  FSEL R231, R3, -INF , !P2 ;  /* 0xff80000003e77808 */ /* 0x000fe40005000000 */
[----:B------:R-:W-:Y:S02]  /*6610*/  ISETP.GE.AND P2, PT, R48, R244, PT ;  /* 0x000000f43000720c */ /* 0x000fe40003f46270 */
[----:B------:R-:W-:Y:S02]  /*6620*/  FSEL R3, R5, -INF , !P0 ;  /* 0xff80000005037808 */ /* 0x000fe40004000000 */
[----:B------:R-:W-:Y:S02]  /*6630*/  ISETP.GT.AND P0, PT, R243, R49, PT ;  /* 0x00000031f300720c */ /* 0x000fe40003f04270 */
[----:B------:R-:W-:Y:S02]  /*6640*/  FMNMX3.FTZ R0, R0, R167, R166, !PT ;  /* 0x000000a700007276 */ /* 0x000fe400078100a6 */
[----:B------:R-:W-:-:S02]  /*6650*/  FSEL R128, R3, -INF , !P2 ;  /* 0xff80000003807808 */ /* 0x000fc40005000000 */
[----:B-1----:R-:W-:Y:S02]  /*6660*/  FSEL R3, R4, -INF , !P0 ;  /* 0xff80000004037808 */ /* 0x002fe40004000000 */
[----:B------:R-:W-:Y:S01]  /*6670*/  ISETP.GE.AND P0, PT, R49, R244, PT ;  /* 0x000000f43100720c */ /* 0x000fe20003f06270 */
[----:B------:R2:W-:Y:S01]  /*6680*/  STL [R1+0x4c], R128 ;  /* 0x00004c8001007387 */ /* 0x0005e20000100800 */
[----:B------:R-:W-:Y:S02]  /*6690*/  FMNMX3.FTZ R0, R0, R165, R196, !PT ;  /* 0x000000a500007276 */ /* 0x000fe400078100c4 */
[----:B------:R-:W-:Y:S02]  /*66a0*/  FSEL R20, R3, -INF , !P0 ;  /* 0xff80000003147808 */ /* 0x000fe40004000000 */
[----:B------:R-:W-:Y:S02]  /*66b0*/  FMNMX3.FTZ R0, R0, R192, R191, !PT ;  /* 0x000000c000007276 */ /* 0x000fe400078100bf */
[----:B------:R-:W-:Y:S01]  /*66c0*/  ISETP.GE.AND P4, PT, R24, R245, PT ;  /* 0x000000f51800720c */ /* 0x000fe20003f86270 */
[----:B------:R2:W-:Y:S01]  /*66d0*/  STL [R1+0x48], R20 ;  /* 0x0000481401007387 */ /* 0x0005e20000100800 */
[----:B------:R-:W-:-:S02]  /*66e0*/  FMNMX3.FTZ R0, R0, R187, R230, !PT ;  /* 0x000000bb00007276 */ /* 0x000fc400078100e6 */
[----:B------:R-:W-:Y:S02]  /*66f0*/  ISETP.GT.AND P2, PT, R2, R24, PT ;  /* 0x000000180200720c */ /* 0x000fe40003f44270 */
[----:B------:R-:W-:-:S04]  /*6700*/  FMNMX3.FTZ R0, R0, R221, R220, !PT ;  /* 0x000000dd00007276 */ /* 0x000fc800078100dc */
[----:B------:R-:W-:-:S04]  /*6710*/  FMNMX3.FTZ R0, R0, R223, R224, !PT ;  /* 0x000000df00007276 */ /* 0x000fc800078100e0 */
[----:B------:R-:W-:-:S04]  /*6720*/  FMNMX3.FTZ R0, R0, R229, R226, !PT ;  /* 0x000000e500007276 */ /* 0x000fc800078100e2 */
[----:B------:R-:W-:-:S04]  /*6730*/  FMNMX3.FTZ R0, R0, R177, R178, !PT ;  /* 0x000000b100007276 */ /* 0x000fc800078100b2 */
[----:B------:R-:W-:Y:S01]  /*6740*/  FMNMX3.FTZ R3, R0, R231, R128, !PT ;  /* 0x000000e700037276 */ /* 0x000fe20007810080 */
[----:B------:R-:W-:Y:S06]  /*6750*/  BRA.U !UP0, `(.L_x_694) ;  /* 0x0000000508107547 */ /* 0x000fec000b800000 */
[----:B------:R-:W3:Y:S04]  /*6760*/  LDL R242, [R1+0x38] ;  /* 0x0000380001f27983 */ /* 0x000ee80000100800 */
[----:B------:R-:W4:Y:S01]  /*6770*/  LDL R247, [R1+0x34] ;  /* 0x0000340001f77983 */ /* 0x000f220000100800 */
[----:B------:R-:W-:Y:S02]  /*6780*/  UIADD3 UR12, UPT, UPT, UR4, -0x2, URZ ;  /* 0xfffffffe040c7890 */ /* 0x000fe4000fffe0ff */
[----:B------:R-:W-:Y:S02]  /*6790*/  USHF.L.U32 UR8, UR14, 0x4, URZ ;  /* 0x000000040e087899 */ /* 0x000fe400080006ff */
[----:B------:R-:W-:Y:S02]  /*67a0*/  UIMAD.WIDE.U32 UR22, UR12, UR14, URZ ;  /* 0x0000000e0c1672a5 */ /* 0x000fe4000f8e00ff */
[----:B------:R-:W-:-:S02]  /*67b0*/  USHF.L.U64.HI UR7, UR14, 0x4, UR15 ;  /* 0x000000040e077899 */ /* 0x000fc4000801020f */
[----:B------:R-:W-:Y:S02]  /*67c0*/  UIMAD UR12, UR12, UR15, UR23 ;  /* 0x0000000f0c0c72a4 */ /* 0x000fe4000f8e0217 */
[----:B------:R-:W-:Y:S01]  /*67d0*/  ULEA UR11, UP0, UR22, UR8, 0x7 ;  /* 0x00000008160b7291 */ /* 0x000fe2000f8038ff */
[----:B------:R-:W-:Y:S01]  /*67e0*/  IMAD.U32 R4, RZ, RZ, UR22 ;  /* 0x00000016ff047e24 */ /* 0x000fe2000f8e00ff */
[----:B------:R-:W-:Y:S01]  /*67f0*/  USHF.L.U32 UR19, UR14, 0x5, URZ ;  /* 0x000000050e137899 */ /* 0x000fe200080006ff */
[----:B------:R-:W-:Y:S01]  /*6800*/  IMAD.U32 R5, RZ, RZ, UR23 ;  /* 0x00000017ff057e24 */ /* 0x000fe2000f8e00ff */
[----:B------:R-:W-:Y:S01]  /*6810*/  ULEA.HI.X UR10, UR22, UR7, UR12, 0x7, UP0 ;  /* 0x00000007160a7291 */ /* 0x000fe200080f3c0c */
[----:B------:R-:W-:Y:S01]  /*6820*/  IMAD.U32 R0, RZ, RZ, UR12 ;  /* 0x0000000cff007e24 */ /* 0x000fe2000f8e00ff */
[----:B------:R-:W-:Y:S01]  /*6830*/  UIADD3 UR13, UP0, UPT, UR11, UR8, URZ ;  /* 0x000000080b0d7290 */ /* 0x000fe2000ff1e0ff */
[----:B------:R-:W-:Y:S01]  /*6840*/  IMAD.U32 R5, RZ, RZ, UR11 ;  /* 0x0000000bff057e24 */ /* 0x000fe2000f8e00ff */
[----:B------:R-:W-:-:S02]  /*6850*/  USHF.L.U64.HI UR18, UR14, 0x5, UR15 ;  /* 0x000000050e127899 */ /* 0x000fc4000801020f */
[----:B------:R-:W-:Y:S02]  /*6860*/  UIADD3.X UR12, UPT, UPT, UR10, UR7, URZ, UP0, !UPT ;  /* 0x000000070a0c7290 */ /* 0x000fe400087fe4ff */
[----:B------:R-:W-:Y:S01]  /*6870*/  UIADD3 UR22, UP0, UPT, UR19, UR11, URZ ;  /* 0x0000000b13167290 */ /* 0x000fe2000ff1e0ff */
[----:B---3--:R-:W-:-:S04]  /*6880*/  LEA R18, P0, R4, R242, 0x8 ;  /* 0x000000f204127211 */ /* 0x008fc800078040ff */
[-C--:B----4-:R-:W-:Y:S01]  /*6890*/  LEA.HI.X R19, R4, R247.reuse, R0, 0x8, P0 ;  /* 0x000000f704137211 */ /* 0x090fe200000f4400 */
[----:B------:R-:W-:Y:S01]  /*68a0*/  IMAD.U32 R0, RZ, RZ, UR10 ;  /* 0x0000000aff007e24 */ /* 0x000fe2000f8e00ff */
[CC--:B------:R-:W-:Y:S01]  /*68b0*/  LEA R16, P0, R5.reuse, R242.reuse, 0x1 ;  /* 0x000000f205107211 */ /* 0x0c0fe200078008ff */
[----:B------:R-:W-:Y:S01]  /*68c0*/  IMAD.U32 R4, RZ, RZ, UR13 ;  /* 0x0000000dff047e24 */ /* 0x000fe2000f8e00ff */
[----:B------:R-:W-:Y:S01]  /*68d0*/  UIADD3.X UR13, UPT, UPT, UR18, UR10, URZ, UP0, !UPT ;  /* 0x0000000a120d7290 */ /* 0x000fe200087fe4ff */
[----:B------:R-:W-:Y:S01]  /*68e0*/  @!PT LDS RZ, [RZ] ;  /* 0x00000000fffff984 */ /* 0x000fe20000000800 */
[----:B------:R-:W-:Y:S01]  /*68f0*/  @!PT LDS RZ, [RZ] ;  /* 0x00000000fffff984 */ /* 0x000fe20000000800 */
[----:B------:R-:W-:Y:S01]  /*6900*/  @!PT LDS RZ, [RZ] ;  /* 0x00000000fffff984 */ /* 0x000fe20000000800 */
[----:B------:R1:W-:Y:S01]  /*6910*/  LDGSTS.E.BYPASS.LTC128B.128 [R251+0x4000], desc[UR20][R18.64] ;  /* 0x0400000012fb7fae */ /* 0x0003e2000b981a14 */
        /* <DEDUP_REMOVED lines=40> */
.L_x_694:
[----:B------:R-:W-:Y:S01]  /*6ba0*/  FMNMX.FTZ R0, R20, R3, !PT ;  /* 0x0000000314007209 */ /* 0x000fe20007810000 */
[----:B-1----:R-:W1:Y:S01]  /*6bb0*/  MUFU.TANH R9, R54 ;  /* 0x0000003600097308 */ /* 0x002e620000002400 */
[----:B------:R-:W-:Y:S01]  /*6bc0*/  FMUL.FTZ R6, R174, UR6 ;  /* 0x00000006ae067c20 */ /* 0x000fe20008410000 */
[-C--:B------:R-:W-:Y:S01]  /*6bd0*/  ISETP.GE.AND P0, PT, R24, R246.reuse, PT ;  /* 0x000000f61800720c */ /* 0x080fe20003f06270 */
[----:B------:R-:W-:Y:S01]  /*6be0*/  FMUL.FTZ R51, R94, UR6 ;  /* 0x000000065e337c20 */ /* 0x000fe20008410000 */
[----:B------:R-:W2:Y:S01]  /*6bf0*/  SHFL.BFLY PT, R3, R0, 0x2, 0x1f ;  /* 0x0c401f0000037f89 */ /* 0x000ea200000e0000 */
[----:B------:R-:W-:Y:S01]  /*6c00*/  FMUL.FTZ R5, R175, UR6 ;  /* 0x00000006af057c20 */ /* 0x000fe20008410000 */
[----:B------:R-:W-:Y:S01]  /*6c10*/  FMUL.FTZ R4, R158, UR6 ;  /* 0x000000069e047c20 */ /* 0x000fe20008410000 */
[----:B------:R-:W-:Y:S01]  /*6c20*/  FMUL.FTZ R7, R159, UR6 ;  /* 0x000000069f077c20 */ /* 0x000fe20008410000 */
[----:B------:R3:W4:Y:S01]  /*6c30*/  MUFU.TANH R53, R6 ;  /* 0x0000000600357308 */ /* 0x0007220000002400 */
[----:B------:R-:W-:Y:S01]  /*6c40*/  FMUL.FTZ R8, R162, UR6 ;  /* 0x00000006a2087c20 */ /* 0x000fe20008410000 */
[----:B------:R-:W-:Y:S01]  /*6c50*/  FMUL.FTZ R10, R163, UR6 ;  /* 0x00000006a30a7c20 */ /* 0x000fe20008410000 */
[----:B------:R-:W-:Y:S01]  /*6c60*/  FSEL R56, R83, -INF , !P4 ;  /* 0xff80000053387808 */ /* 0x000fe20006000000 */
[----:B------:R-:W-:Y:S01]  /*6c70*/  FMUL.FTZ R11, R130, UR6 ;  /* 0x00000006820b7c20 */ /* 0x000fe20008410000 */
[----:B------:R-:W-:Y:S01]  /*6c80*/  ISETP.GE.AND P4, PT, R25, R245, PT ;  /* 0x000000f51900720c */ /* 0x000fe20003f86270 */
[----:B------:R-:W-:Y:S01]  /*6c90*/  FMUL.FTZ R12, R131, UR6 ;  /* 0x00000006830c7c20 */ /* 0x000fe20008410000 */
[----:B------:R-:W-:Y:S01]  /*6ca0*/  FMUL.FTZ R22, R138, UR6 ;  /* 0x000000068a167c20 */ /* 0x000fe20008410000 */
[----:B------:R1:W4:Y:S01]  /*6cb0*/  MUFU.TANH R54, R5 ;  /* 0x0000000500367308 */ /* 0x0003220000002400 */
[----:B------:R-:W-:Y:S01]  /*6cc0*/  FMUL.FTZ R13, R135, UR6 ;  /* 0x00000006870d7c20 */ /* 0x000fe20008410000 */
[----:B------:R-:W-:Y:S01]  /*6cd0*/  FMUL.FTZ R14, R146, UR6 ;  /* 0x00000006920e7c20 */ /* 0x000fe20008410000 */
[----:B------:R-:W-:Y:S01]  /*6ce0*/  FMUL.FTZ R19, R142, UR6 ;  /* 0x000000068e137c20 */ /* 0x000fe20008410000 */
[----:B------:R-:W-:Y:S01]  /*6cf0*/  FMUL.FTZ R15, R147, UR6 ;  /* 0x00000006930f7c20 */ /* 0x000fe20008410000 */
[----:B------:R-:W-:Y:S01]  /*6d00*/  FMUL.FTZ R24, R139, UR6 ;  /* 0x000000068b187c20 */ /* 0x000fe20008410000 */
[----:B------:R-:W-:Y:S01]  /*6d10*/  FMUL.FTZ R16, R150, UR6 ;  /* 0x0000000696107c20 */ /* 0x000fe20008410000 */
[----:B------:R-:W-:Y:S01]  /*6d20*/  FMUL.FTZ R17, R151, UR6 ;  /* 0x0000000697117c20 */ /* 0x000fe20008410000 */
[----:B------:R-:W4:Y:S01]  /*6d30*/  MUFU.TANH R4, R4 ;  /* 0x0000000400047308 */ /* 0x000f220000002400 */
[----:B---3--:R-:W-:Y:S01]  /*6d40*/  FMUL.FTZ R6, R134, UR6 ;  /* 0x0000000686067c20 */ /* 0x008fe20008410000 */
[----:B------:R-:W-:Y:S01]  /*6d50*/  FMUL.FTZ R18, R154, UR6 ;  /* 0x000000069a127c20 */ /* 0x000fe20008410000 */
[----:B------:R-:W-:Y:S01]  /*6d60*/  STL [R1+0x10c], R251 ;  /* 0x00010cfb01007387 */ /* 0x000fe20000100800 */
[----:B--2---:R-:W-:Y:S01]  /*6d70*/  FMNMX.FTZ R20, R0, R3, !PT ;  /* 0x0000000300147209 */ /* 0x004fe20007810000 */
[----:B------:R-:W-:Y:S01]  /*6d80*/  FMUL.FTZ R21, R143, UR6 ;  /* 0x000000068f157c20 */ /* 0x000fe20008410000 */
[----:B------:R-:W-:Y:S01]  /*6d90*/  FSEL R0, R82, -INF , !P2 ;  /* 0xff80000052007808 */ /* 0x000fe20005000000 */
[----:B------:R-:W-:Y:S01]  /*6da0*/  STL [R1+0x108], R244 ;  /* 0x000108f401007387 */ /* 0x000fe20000100800 */
[----:B------:R-:W-:Y:S01]  /*6db0*/  ISETP.GT.AND P2, PT, R2, R25, PT ;  /* 0x000000190200720c */ /* 0x000fe20003f44270 */
[----:B------:R-:W2:Y:S01]  /*6dc0*/  MUFU.TANH R7, R7 ;  /* 0x0000000700077308 */ /* 0x000ea20000002400 */
[----:B------:R-:W-:Y:S01]  /*6dd0*/  FSEL R94, R0, -INF , !P0 ;  /* 0xff800000005e7808 */ /* 0x000fe20004000000 */
[----:B-1----:R-:W-:Y:S01]  /*6de0*/  FMUL.FTZ R5, R155, UR6 ;  /* 0x000000069b057c20 */ /* 0x002fe20008410000 */
[-C--:B------:R-:W-:Y:S01]  /*6df0*/  ISETP.GE.AND P0, PT, R25, R246.reuse, PT ;  /* 0x000000f61900720c */ /* 0x080fe20003f06270 */
[----:B------:R1:W-:Y:S01]  /*6e00*/  STL [R1+0x104], R243 ;  /* 0x000104f301007387 */ /* 0x0003e20000100800 */
[----:B------:R-:W-:Y:S01]  /*6e10*/  FSEL R0, R50, -INF , !P2 ;  /* 0xff80000032007808 */ /* 0x000fe20005000000 */
[----:B------:R-:W-:Y:S01]  /*6e20*/  FMUL.FTZ R52, R95, UR6 ;  /* 0x000000065f347c20 */ /* 0x000fe20008410000 */
[----:B------:R-:W-:Y:S01]  /*6e30*/  ISETP.GT.AND P2, PT, R2, R27, PT ;  /* 0x0000001b0200720c */ /* 0x000fe20003f44270 */
[----:B------:R-:W3:Y:S01]  /*6e40*/  MUFU.TANH R8, R8 ;  /* 0x0000000800087308 */ /* 0x000ee20000002400 */
[----:B------:R-:W-:Y:S01]  /*6e50*/  FSEL R70, R0, -INF , !P0 ;  /* 0xff80000000467808 */ /* 0x000fe20004000000 */
[----:B------:R1:W-:Y:S01]  /*6e60*/  STL [R1+0x100], R235 ;  /* 0x000100eb01007387 */ /* 0x0003e20000100800 */
[----:B------:R-:W-:Y:S01]  /*6e70*/  ISETP.GE.AND P0, PT, R27, R246, PT ;  /* 0x000000f61b00720c */ /* 0x000fe20003f06270 */
[----:B------:R-:W1:Y:S01]  /*6e80*/  LDCU UR6, c[0x0][0x45c] ;  /* 0x00008b80ff0677ac */ /* 0x000e620008000800 */
[----:B------:R-:W-:Y:S01]  /*6e90*/  FSEL R0, R23, -INF , !P2 ;  /* 0xff80000017007808 */ /* 0x000fe20005000000 */
[----:B------:R-:W-:Y:S01]  /*6ea0*/  SHFL.BFLY PT, R80, R20, 0x1, 0x1f ;  /* 0x0c201f0014507f89 */ /* 0x000fe200000e0000 */
[----:B------:R-:W-:Y:S01]  /*6eb0*/  ISETP.GT.AND P2, PT, R2, R26, PT ;  /* 0x0000001a0200720c */ /* 0x000fe20003f44270 */
[----:B------:R-:W1:Y:S01]  /*6ec0*/  MUFU.TANH R10, R10 ;  /* 0x0000000a000a7308 */ /* 0x000e620000002400 */
[----:B------:R-:W-:Y:S01]  /*6ed0*/  FSEL R127, R0, -INF , !P0 ;  /* 0xff800000007f7808 */ /* 0x000fe20004000000 */
[----:B------:R-:W-:Y:S01]  /*6ee0*/  STL [R1+0xfc], R234 ;  /* 0x0000fcea01007387 */ /* 0x000fe20000100800 */
[----:B------:R-:W-:-:S02]  /*6ef0*/  ISETP.GE.AND P0, PT, R26, R246, PT ;  /* 0x000000f61a00720c */ /* 0x000fc40003f06270 */
[----:B------:R-:W-:Y:S01]  /*6f00*/  FSEL R0, R9, -INF , !P2 ;  /* 0xff80000009007808 */ /* 0x000fe20005000000 */
[----:B------:R-:W-:Y:S01]  /*6f10*/  STL [R1+0xf8], R232 ;  /* 0x0000f8e801007387 */ /* 0x000fe20000100800 */
[----:B------:R-:W-:Y:S01]  /*6f20*/  ISETP.GT.AND P2, PT, R2, R29, PT ;  /* 0x0000001d0200720c */ /* 0x000fe20003f44270 */
[----:B------:R-:W1:Y:S01]  /*6f30*/  MUFU.TANH R11, R11 ;  /* 0x0000000b000b7308 */ /* 0x000e620000002400 */
[----:B------:R-:W-:Y:S01]  /*6f40*/  FSEL R125, R0, -INF , !P0 ;  /* 0xff800000007d7808 */ /* 0x000fe20004000000 */
[----:B------:R-:W-:Y:S01]  /*6f50*/  STL [R1+0xf4], R201 ;  /* 0x0000f4c901007387 */ /* 0x000fe20000100800 */
[----:B------:R-:W-:Y:S02]  /*6f60*/  ISETP.GE.AND P0, PT, R29, R246, PT ;  /* 0x000000f61d00720c */ /* 0x000fe40003f06270 */
[----:B----4-:R-:W-:Y:S01]  /*6f70*/  FSEL R0, R53, -INF , !P2 ;  /* 0xff80000035007808 */ /* 0x010fe20005000000 */
[----:B------:R-:W-:Y:S01]  /*6f80*/  STL [R1+0xf0], R200 ;  /* 0x0000f0c801007387 */ /* 0x000fe20000100800 */
[----:B------:R-:W-:Y:S01]  /*6f90*/  ISETP.GT.AND P2, PT, R2, R28, PT ;  /* 0x0000001c0200720c */ /* 0x000fe20003f44270 */
[----:B------:R-:W4:Y:S01]  /*6fa0*/  MUFU.TANH R12, R12 ;  /* 0x0000000c000c7308 */ /* 0x000f220000002400 */
[----:B------:R-:W-:Y:S01]  /*6fb0*/  FSEL R124, R0, -INF , !P0 ;  /* 0xff800000007c7808 */ /* 0x000fe20004000000 */
[----:B------:R-:W-:Y:S01]  /*6fc0*/  STL [R1+0xec], R81 ;  /* 0x0000ec5101007387 */ /* 0x000fe20000100800 */
[----:B------:R-:W-:-:S02]  /*6fd0*/  ISETP.GE.AND P0, PT, R28, R246, PT ;  /* 0x000000f61c00720c */ /* 0x000fc40003f06270 */
[----:B------:R-:W-:Y:S02]  /*6fe0*/  FSEL R0, R54, -INF , !P2 ;  /* 0xff80000036007808 */ /* 0x000fe40005000000 */
[----:B------:R-:W-:Y:S01]  /*6ff0*/  ISETP.GT.AND P2, PT, R2, R31, PT ;  /* 0x0000001f0200720c */ /* 0x000fe20003f44270 */
[----:B------:R-:W4:Y:S01]  /*7000*/  MUFU.TANH R6, R6 ;  /* 0x0000000600067308 */ /* 0x000f220000002400 */
[----:B------:R-:W-:Y:S02]  /*7010*/  FSEL R128, R0, -INF , !P0 ;  /* 0xff80000000807808 */ /* 0x000fe40004000000 */
[----:B------:R-:W-:Y:S02]  /*7020*/  ISETP.GE.AND P0, PT, R31, R246, PT ;  /* 0x000000f61f00720c */ /* 0x000fe40003f06270 */
[----:B------:R-:W-:Y:S02]  /*7030*/  FSEL R0, R4, -INF , !P2 ;  /* 0xff80000004007808 */ /* 0x000fe40005000000 */
[----:B------:R-:W-:Y:S01]  /*7040*/  FSEL R50, R86, -INF , !P4 ;  /* 0xff80000056327808 */ /* 0x000fe20006000000 */
[----:B------:R-:W4:Y:S01]  /*7050*/  MUFU.TANH R13, R13 ;  /* 0x0000000d000d7308 */ /* 0x000f220000002400 */
[----:B------:R-:W-:-:S02]  /*7060*/  ISETP.GT.AND P2, PT, R2, R30, PT ;  /* 0x0000001e0200720c */ /* 0x000fc40003f44270 */
[----:B------:R-:W-:Y:S02]  /*7070*/  ISETP.GE.AND P4, PT, R27, R245, PT ;  /* 0x000000f51b00720c */ /* 0x000fe40003f86270 */
[----:B------:R-:W-:Y:S02]  /*7080*/  FSEL R140, R0, -INF , !P0 ;  /* 0xff800000008c7808 */ /* 0x000fe40004000000 */
[----:B------:R-:W-:Y:S01]  /*7090*/  ISETP.GE.AND P0, PT, R30, R246, PT ;  /* 0x000000f61e00720c */ /* 0x000fe20003f06270 */
[----:B------:R-:W4:Y:S01]  /*70a0*/  MUFU.TANH R14, R14 ;  /* 0x0000000e000e7308 */ /* 0x000f220000002400 */
[----:B--2---:R-:W-:Y:S02]  /*70b0*/  FSEL R0, R7, -INF , !P2 ;  /* 0xff80000007007808 */ /* 0x004fe40005000000 */
[----:B------:R-:W-:Y:S02]  /*70c0*/  FSEL R126, R126, -INF , !P4 ;  /* 0xff8000007e7e7808 */ /* 0x000fe40006000000 */
[----:B------:R-:W-:-:S02]  /*70d0*/  ISETP.GT.AND P2, PT, R2, R32, PT ;  /* 0x000000200200720c */ /* 0x000fc40003f44270 */
[----:B------:R-:W-:Y:S01]  /*70e0*/  ISETP.GE.AND P4, PT, R26, R245, PT ;  /* 0x000000f51a00720c */ /* 0x000fe20003f86270 */
[----:B------:R-:W2:Y:S01]  /*70f0*/  MUFU.TANH R15, R15 ;  /* 0x0000000f000f7308 */ /* 0x000ea20000002400 */
[----:B------:R-:W-:Y:S02]  /*7100*/  FSEL R138, R0, -INF , !P0 ;  /* 0xff800000008a7808 */ /* 0x000fe40004000000 */
[----:B------:R-:W-:Y:S02]  /*7110*/  ISETP.GE.AND P0, PT, R32, R246, PT ;  /* 0x000000f62000720c */ /* 0x000fe40003f06270 */
[----:B---3--:R-:W-:Y:S02]  /*7120*/  FSEL R0, R8, -INF , !P2 ;  /* 0xff80000008007808 */ /* 0x008fe40005000000 */
[----:B------:R-:W-:Y:S01]  /*7130*/  FSEL R123, R87, -INF , !P4 ;  /* 0xff800000577b7808 */ /* 0x000fe20006000000 */
[----:B------:R-:W3:Y:S01]  /*7140*/  MUFU.TANH R16, R16 ;  /* 0x0000001000107308 */ /* 0x000ee20000002400 */
[----:B------:R-:W-:-:S02]  /*7150*/  ISETP.GT.AND P2, PT, R2, R35, PT ;  /* 0x000000230200720c */ /* 0x000fc40003f44270 */
[----:B------:R-:W-:Y:S02]  /*7160*/  ISETP.GE.AND P4, PT, R29, R245, PT ;  /* 0x000000f51d00720c */ /* 0x000fe40003f86270 */
[----:B------:R-:W-:Y:S02]  /*7170*/  FSEL R141, R0, -INF , !P0 ;  /* 0xff800000008d7808 */ /* 0x000fe40004000000 */
[----:B------:R-:W-:Y:S01]  /*7180*/  ISETP.GE.AND P0, PT, R35, R246, PT ;  /* 0x000000f62300720c */ /* 0x000fe20003f06270 */
[----:B------:R-:W3:Y:S01]  /*7190*/  MUFU.TANH R17, R17 ;  /* 0x0000001100117308 */ /* 0x000ee20000002400 */
[----:B-1----:R-:W-:Y:S02]  /*71a0*/  FSEL R0, R10, -INF , !P2 ;  /* 0xff8000000a007808 */ /* 0x002fe40005000000 */
[----:B------:R-:W-:Y:S02]  /*71b0*/  FSEL R122, R99, -INF , !P4 ;  /* 0xff800000637a7808 */ /* 0x000fe40006000000 */
[----:B------:R-:W-:-:S02]  /*71c0*/  ISETP.GT.AND P2, PT, R2, R34, PT ;  /* 0x000000220200720c */ /* 0x000fc40003f44270 */
[----:B------:R-:W-:Y:S01]  /*71d0*/  ISETP.GE.AND P4, PT, R28, R245, PT ;  /* 0x000000f51c00720c */ /* 0x000fe20003f86270 */
[----:B------:R-:W1:Y:S01]  /*71e0*/  MUFU.TANH R3, R18 ;  /* 0x0000001200037308 */ /* 0x000e620000002400 */
[----:B------:R-:W-:Y:S02]  /*71f0*/  FSEL R142, R0, -INF , !P0 ;  /* 0xff800000008e7808 */ /* 0x000fe40004000000 */
[----:B------:R-:W-:Y:S02]  /*7200*/  ISETP.GE.AND P0, PT, R34, R246, PT ;  /* 0x000000f62200720c */ /* 0x000fe40003f06270 */
[----:B------:R-:W-:Y:S02]  /*7210*/  FSEL R0, R11, -INF , !P2 ;  /* 0xff8000000b007808 */ /* 0x000fe40005000000 */
[----:B------:R-:W-:Y:S01]  /*7220*/  FSEL R121, R121, -INF , !P4 ;  /* 0xff80000079797808 */ /* 0x000fe20006000000 */
[----:B------:R-:W1:Y:S01]  /*7230*/  MUFU.TANH R5, R5 ;  /* 0x0000000500057308 */ /* 0x000e620000002400 */
[----:B------:R-:W-:-:S02]  /*7240*/  ISETP.GT.AND P2, PT, R2, R33, PT ;  /* 0x000000210200720c */ /* 0x000fc40003f44270 */
[----:B------:R-:W-:Y:S02]  /*7250*/  ISETP.GE.AND P4, PT, R31, R245, PT ;  /* 0x000000f51f00720c */ /* 0x000fe40003f86270 */
[----:B------:R-:W-:Y:S02]  /*7260*/  FSEL R158, R0, -INF , !P0 ;  /* 0xff800000009e7808 */ /* 0x000fe40004000000 */
[----:B------:R-:W-:Y:S01]  /*7270*/  ISETP.GE.AND P0, PT, R33, R246, PT ;  /* 0x000000f62100720c */ /* 0x000fe20003f06270 */
[----:B------:R-:W1:Y:S01]  /*7280*/  MUFU.TANH R19, R19 ;  /* 0x0000001300137308 */ /* 0x000e620000002400 */
[----:B----4-:R-:W-:Y:S02]  /*7290*/  FSEL R0, R12, -INF , !P2 ;  /* 0xff8000000c007808 */ /* 0x010fe40005000000 */
[----:B------:R-:W-:Y:S02]  /*72a0*/  FSEL R139, R102, -INF , !P4 ;  /* 0xff800000668b7808 */ /* 0x000fe40006000000 */
[----:B------:R-:W-:-:S02]  /*72b0*/  ISETP.GT.AND P2, PT, R2, R37, PT ;  /* 0x000000250200720c */ /* 0x000fc40003f44270 */
[----:B------:R-:W-:Y:S01]  /*72c0*/  ISETP.GE.AND P4, PT, R30, R245, PT ;  /* 0x000000f51e00720c */ /* 0x000fe20003f86270 */
        /* <DEDUP_REMOVED lines=11> */
[----:B------:R-:W-:Y:S02]  /*7380*/  FSEL R0, R13, -INF , !P2 ;  /* 0xff8000000d007808 */ /* 0x000fe40005000000 */
[----:B------:R-:W-:Y:S02]  /*7390*/  FSEL R135, R114, -INF , !P4 ;  /* 0xff80000072877808 */ /* 0x000fe40006000000 */
[----:B------:R-:W-:-:S02]  /*73a0*/  ISETP.GT.AND P2, PT, R2, R38, PT ;  /* 0x000000260200720c */ /* 0x000fc40003f44270 */
[----:B------:R-:W-:Y:S01]  /*73b0*/  ISETP.GE.AND P4, PT, R35, R245, PT ;  /* 0x000000f52300720c */ /* 0x000fe20003f86270 */
[----:B------:R-:W4:Y:S01]  /*73c0*/  MUFU.TANH R6, R51 ;  /* 0x0000003300067308 */ /* 0x000f220000002400 */
[----:B------:R-:W-:Y:S02]  /*73d0*/  FSEL R162, R0, -INF , !P0 ;  /* 0xff80000000a27808 */ /* 0x000fe40004000000 */
[----:B------:R-:W-:Y:S02]  /*73e0*/  ISETP.GE.AND P0, PT, R38, R246, PT ;  /* 0x000000f62600720c */ /* 0x000fe40003f06270 */
[----:B------:R-:W-:Y:S02]  /*73f0*/  FSEL R0, R14, -INF , !P2 ;  /* 0xff8000000e007808 */ /* 0x000fe40005000000 */
[----:B------:R-:W-:Y:S02]  /*7400*/  FSEL R134, R115, -INF , !P4 ;  /* 0xff80000073867808 */ /* 0x000fe40006000000 */
[----:B------:R-:W-:-:S02]  /*7410*/  ISETP.GT.AND P2, PT, R2, R39, PT ;  /* 0x000000270200720c */ /* 0x000fc40003f44270 */
[----:B------:R-:W-:Y:S02]  /*7420*/  ISETP.GE.AND P4, PT, R34, R245, PT ;  /* 0x000000f52200720c */ /* 0x000fe40003f86270 */
[----:B------:R-:W-:Y:S02]  /*7430*/  FSEL R183, R0, -INF , !P0 ;  /* 0xff80000000b77808 */ /* 0x000fe40004000000 */
[----:B------:R-:W-:Y:S02]  /*7440*/  ISETP.GE.AND P0, PT, R39, R246, PT ;  /* 0x000000f62700720c */ /* 0x000fe40003f06270 */
[----:B--2---:R-:W-:Y:S02]  /*7450*/  FSEL R0, R15, -INF , !P2 ;  /* 0xff8000000f007808 */ /* 0x004fe40005000000 */
[----:B------:R-:W-:Y:S02]  /*7460*/  FSEL R154, R118, -INF , !P4 ;  /* 0xff800000769a7808 */ /* 0x000fe40006000000 */
[----:B------:R-:W-:-:S02]  /*7470*/  ISETP.GT.AND P2, PT, R2, R41, PT ;  /* 0x000000290200720c */ /* 0x000fc40003f44270 */
[----:B------:R-:W-:Y:S02]  /*7480*/  ISETP.GE.AND P4, PT, R33, R245, PT ;  /* 0x000000f52100720c */ /* 0x000fe40003f86270 */
[----:B------:R-:W-:Y:S02]  /*7490*/  FSEL R182, R0, -INF , !P0 ;  /* 0xff80000000b67808 */ /* 0x000fe40004000000 */
[----:B------:R-:W-:Y:S02]  /*74a0*/  ISETP.GE.AND P0, PT, R41, R246, PT ;  /* 0x000000f62900720c */ /* 0x000fe40003f06270 */
[----:B---3--:R-:W-:Y:S02]  /*74b0*/  FSEL R0, R16, -INF , !P2 ;  /* 0xff80000010007808 */ /* 0x008fe40005000000 */
[----:B------:R-:W-:Y:S02]  /*74c0*/  FSEL R151, R136, -INF , !P4 ;  /* 0xff80000088977808 */ /* 0x000fe40006000000 */
[----:B------:R-:W-:-:S02]  /*74d0*/  ISETP.GT.AND P2, PT, R2, R40, PT ;  /* 0x000000280200720c */ /* 0x000fc40003f44270 */
[-C--:B------:R-:W-:Y:S02]  /*74e0*/  ISETP.GE.AND P4, PT, R37, R245.reuse, PT ;  /* 0x000000f52500720c */ /* 0x080fe40003f86270 */
[----:B------:R-:W-:Y:S02]  /*74f0*/  FSEL R181, R0, -INF , !P0 ;  /* 0xff80000000b57808 */ /* 0x000fe40004000000 */
[----:B------:R-:W-:Y:S02]  /*7500*/  ISETP.GE.AND P0, PT, R40, R246, PT ;  /* 0x000000f62800720c */ /* 0x000fe40003f06270 */
[----:B------:R-:W-:Y:S02]  /*7510*/  FSEL R0, R17, -INF , !P2 ;  /* 0xff80000011007808 */ /* 0x000fe40005000000 */
[----:B------:R-:W-:Y:S02]  /*7520*/  FSEL R150, R133, -INF , !P4 ;  /* 0xff80000085967808 */ /* 0x000fe40006000000 */
[----:B------:R-:W-:-:S02]  /*7530*/  ISETP.GE.AND P4, PT, R36, R245, PT ;  /* 0x000000f52400720c */ /* 0x000fc40003f86270 */
[----:B------:R-:W-:Y:S02]  /*7540*/  FSEL R179, R0, -INF , !P0 ;  /* 0xff80000000b37808 */ /* 0x000fe40004000000 */
[----:B------:R-:W-:Y:S02]  /*7550*/  FMNMX3.FTZ R0, R74, R66, R62, !PT ;  /* 0x000000424a007276 */ /* 0x000fe4000781003e */
[----:B------:R-:W-:Y:S02]  /*7560*/  FSEL R147, R132, -INF , !P4 ;  /* 0xff80000084937808 */ /* 0x000fe40006000000 */
[----:B------:R-:W-:Y:S02]  /*7570*/  ISETP.GE.AND P4, PT, R38, R245, PT ;  /* 0x000000f52600720c */ /* 0x000fe40003f86270 */
[----:B------:R-:W-:Y:S02]  /*7580*/  FMNMX3.FTZ R0, R0, R57, R77, !PT ;  /* 0x0000003900007276 */ /* 0x000fe4000781004d */
[----:B------:R-:W-:-:S02]  /*7590*/  FSEL R180, R129, -INF , !P4 ;  /* 0xff80000081b47808 */ /* 0x000fc40006000000 */
[----:B------:R-:W-:Y:S02]  /*75a0*/  ISETP.GE.AND P4, PT, R39, R245, PT ;  /* 0x000000f52700720c */ /* 0x000fe40003f86270 */
[----:B------:R-:W-:Y:S02]  /*75b0*/  FMNMX3.FTZ R0, R0, R59, R56, !PT ;  /* 0x0000003b00007276 */ /* 0x000fe40007810038 */
[----:B------:R-:W-:Y:S02]  /*75c0*/  ISETP.GT.AND P2, PT, R2, R44, PT ;  /* 0x0000002c0200720c */ /* 0x000fe40003f44270 */
[----:B------:R-:W-:Y:S02]  /*75d0*/  FSEL R178, R120, -INF , !P4 ;  /* 0xff80000078b27808 */ /* 0x000fe40006000000 */
[----:B------:R-:W-:Y:S02]  /*75e0*/  ISETP.GE.AND P4, PT, R41, R245, PT ;  /* 0x000000f52900720c */ /* 0x000fe40003f86270 */
[----:B------:R-:W-:-:S02]  /*75f0*/  FMNMX3.FTZ R0, R0, R50, R126, !PT ;  /* 0x0000003200007276 */ /* 0x000fc4000781007e */
[----:B------:R-:W-:Y:S02]  /*7600*/  ISETP.GE.AND P0, PT, R44, R246, PT ;  /* 0x000000f62c00720c */ /* 0x000fe40003f06270 */
[----:B-1----:R-:W-:Y:S02]  /*7610*/  FSEL R3, R3, -INF , !P2 ;  /* 0xff80000003037808 */ /* 0x002fe40005000000 */
[----:B------:R-:W-:Y:S02]  /*7620*/  ISETP.GT.AND P2, PT, R2, R43, PT ;  /* 0x0000002b0200720c */ /* 0x000fe40003f44270 */
[----:B------:R-:W-:Y:S02]  /*7630*/  FSEL R177, R119, -INF , !P4 ;  /* 0xff80000077b17808 */ /* 0x000fe40006000000 */
[----:B------:R-:W-:Y:S02]  /*7640*/  FMNMX3.FTZ R0, R0, R123, R122, !PT ;  /* 0x0000007b00007276 */ /* 0x000fe4000781007a */
[----:B------:R-:W-:-:S02]  /*7650*/  ISETP.GE.AND P4, PT, R40, R245, PT ;  /* 0x000000f52800720c */ /* 0x000fc40003f86270 */
[----:B------:R-:W-:Y:S02]  /*7660*/  FSEL R228, R3, -INF , !P0 ;  /* 0xff80000003e47808 */ /* 0x000fe40004000000 */
[----:B------:R-:W-:Y:S02]  /*7670*/  ISETP.GE.AND P0, PT, R43, R246, PT ;  /* 0x000000f62b00720c */ /* 0x000fe40003f06270 */
[----:B------:R-:W-:Y:S02]  /*7680*/  FSEL R3, R5, -INF , !P2 ;  /* 0xff80000005037808 */ /* 0x000fe40005000000 */
[----:B------:R-:W-:Y:S01]  /*7690*/  ISETP.GT.AND P2, PT, R2, R42, PT ;  /* 0x0000002a0200720c */ /* 0x000fe20003f44270 */
[----:B------:R-:W1:Y:S01]  /*76a0*/  MUFU.TANH R5, R52 ;  /* 0x0000003400057308 */ /* 0x000e620000002400 */
[----:B------:R-:W-:Y:S02]  /*76b0*/  FMNMX3.FTZ R0, R0, R121, R139, !PT ;  /* 0x0000007900007276 */ /* 0x000fe4000781008b */
[----:B------:R-:W-:-:S02]  /*76c0*/  FSEL R175, R144, -INF , !P4 ;  /* 0xff80000090af7808 */ /* 0x000fc40006000000 */
[----:B------:R-:W-:Y:S02]  /*76d0*/  ISETP.GE.AND P4, PT, R44, R245, PT ;  /* 0x000000f52c00720c */ /* 0x000fe40003f86270 */
[----:B------:R-:W-:Y:S02]  /*76e0*/  FSEL R243, R3, -INF , !P0 ;  /* 0xff80000003f37808 */ /* 0x000fe40004000000 */
[----:B------:R-:W-:Y:S02]  /*76f0*/  ISETP.GE.AND P0, PT, R42, R246, PT ;  /* 0x000000f62a00720c */ /* 0x000fe40003f06270 */
[----:B------:R-:W-:Y:S02]  /*7700*/  FSEL R3, R19, -INF , !P2 ;  /* 0xff80000013037808 */ /* 0x000fe40005000000 */
[----:B------:R-:W-:Y:S02]  /*7710*/  FMNMX3.FTZ R0, R0, R137, R135, !PT ;  /* 0x0000008900007276 */ /* 0x000fe40007810087 */
[----:B------:R-:W-:-:S02]  /*7720*/  FSEL R219, R148, -INF , !P4 ;  /* 0xff80000094db7808 */ /* 0x000fc40006000000 */
[-C--:B------:R-:W-:Y:S02]  /*7730*/  ISETP.GE.AND P4, PT, R43, R245.reuse, PT ;  /* 0x000000f52b00720c */ /* 0x080fe40003f86270 */
[----:B------:R-:W-:Y:S02]  /*7740*/  FSEL R235, R3, -INF , !P0 ;  /* 0xff80000003eb7808 */ /* 0x000fe40004000000 */
[----:B------:R-:W-:Y:S02]  /*7750*/  FMNMX3.FTZ R3, R0, R134, R154, !PT ;  /* 0x0000008600037276 */ /* 0x000fe4000781009a */
[----:B------:R-:W-:Y:S02]  /*7760*/  FSEL R55, R145, -INF , !P4 ;  /* 0xff80000091377808 */ /* 0x000fe40006000000 */
[----:B------:R-:W-:Y:S02]  /*7770*/  ISETP.GE.AND P4, PT, R42, R245, PT ;  /* 0x000000f52a00720c */ /* 0x000fe40003f86270 */
[----:B------:R-:W-:Y:S01]  /*7780*/  FMNMX3.FTZ R3, R3, R151, R150, !PT ;  /* 0x0000009703037276 */ /* 0x000fe20007810096 */
[----:B------:R-:W-:Y:S01]  /*7790*/  STL [R1+0x24], R55 ;  /* 0x0000243701007387 */ /* 0x000fe20000100800 */
[----:B------:R-:W-:-:S02]  /*77a0*/  FSEL R222, R157, -INF , !P4 ;  /* 0xff8000009dde7808 */ /* 0x000fc40006000000 */
[----:B------:R-:W-:Y:S01]  /*77b0*/  FMNMX3.FTZ R71, R3, R147, R180, !PT ;  /* 0x0000009303477276 */ /* 0x000fe200078100b4 */
[----:B------:R-:W-:Y:S01]  /*77c0*/  STL [R1+0x110], R245 ;  /* 0x000110f501007387 */ /* 0x000fe20000100800 */
[-C--:B------:R-:W-:Y:S02]  /*77d0*/  ISETP.GE.AND P4, PT, R45, R245.reuse, PT ;  /* 0x000000f52d00720c */ /* 0x080fe40003f86270 */
[----:B------:R-:W-:Y:S02]  /*77e0*/  FMNMX3.FTZ R0, R79, R78, R75, !PT ;  /* 0x0000004e4f007276 */ /* 0x000fe4000781004b */
[----:B------:R-:W-:Y:S02]  /*77f0*/  FMNMX3.FTZ R71, R71, R178, R177, !PT ;  /* 0x000000b247477276 */ /* 0x000fe400078100b1 */
[----:B------:R-:W-:Y:S02]  /*7800*/  FSEL R227, R93, -INF , !P4 ;  /* 0xff8000005de37808 */ /* 0x000fe40006000000 */
[----:B------:R-:W-:-:S02]  /*7810*/  ISETP.GE.AND P4, PT, R46, R245, PT ;  /* 0x000000f52e00720c */ /* 0x000fc40003f86270 */
[----:B------:R-:W-:Y:S02]  /*7820*/  FMNMX3.FTZ R0, R0, R76, R88, !PT ;  /* 0x0000004c00007276 */ /* 0x000fe40007810058 */
[----:B------:R-:W-:Y:S02]  /*7830*/  ISETP.GT.AND P2, PT, R2, R45, PT ;  /* 0x0000002d0200720c */ /* 0x000fe40003f44270 */
[----:B------:R-:W-:Y:S02]  /*7840*/  FMNMX3.FTZ R71, R71, R175, R219, !PT ;  /* 0x000000af47477276 */ /* 0x000fe400078100db */
[----:B------:R-:W-:Y:S02]  /*7850*/  FMNMX3.FTZ R0, R0, R60, R94, !PT ;  /* 0x0000003c00007276 */ /* 0x000fe4000781005e */
[----:B------:R-:W-:Y:S02]  /*7860*/  FSEL R204, R100, -INF , !P4 ;  /* 0xff80000064cc7808 */ /* 0x000fe40006000000 */
[----:B----4-:R-:W-:-:S02]  /*7870*/  FSEL R4, R4, -INF , !P2 ;  /* 0xff80000004047808 */ /* 0x010fc40005000000 */
[-C--:B------:R-:W-:Y:S01]  /*7880*/  ISETP.GE.AND P4, PT, R48, R245.reuse, PT ;  /* 0x000000f53000720c */ /* 0x080fe20003f86270 */
[----:B------:R-:W-:Y:S01]  /*7890*/  STL [R1+0x114], R204 ;  /* 0x000114cc01007387 */ /* 0x000fe20000100800 */
[----:B------:R-:W-:Y:S02]  /*78a0*/  ISETP.GE.AND P2, PT, R47, R245, PT ;  /* 0x000000f52f00720c */ /* 0x000fe40003f46270 */
[----:B------:R-:W-:Y:S02]  /*78b0*/  FMNMX3.FTZ R71, R71, R55, R222, !PT ;  /* 0x0000003747477276 */ /* 0x000fe400078100de */
[----:B------:R-:W-:Y:S02]  /*78c0*/  FMNMX3.FTZ R0, R0, R70, R127, !PT ;  /* 0x0000004600007276 */ /* 0x000fe4000781007f */
[----:B------:R-:W-:Y:S02]  /*78d0*/  FSEL R251, R160, -INF , !P4 ;  /* 0xff800000a0fb7808 */ /* 0x000fe40006000000 */
[----:B------:R-:W-:-:S02]  /*78e0*/  FSEL R218, R101, -INF , !P2 ;  /* 0xff80000065da7808 */ /* 0x000fc40005000000 */
[----:B------:R-:W-:Y:S01]  /*78f0*/  ISETP.GE.AND P4, PT, R49, R245, PT ;  /* 0x000000f53100720c */ /* 0x000fe20003f86270 */
[----:B------:R-:W-:Y:S01]  /*7900*/  STL [R1+0x118], R251 ;  /* 0x000118fb01007387 */ /* 0x000fe20000100800 */
[----:B------:R-:W-:Y:S02]  /*7910*/  FMNMX3.FTZ R71, R71, R227, R204, !PT ;  /* 0x000000e347477276 */ /* 0x000fe400078100cc */
[----:B------:R-:W-:Y:S02]  /*7920*/  FMNMX3.FTZ R0, R0, R125, R124, !PT ;  /* 0x0000007d00007276 */ /* 0x000fe4000781007c */
[----:B------:R-:W-:Y:S02]  /*7930*/  FSEL R197, R161, -INF , !P4 ;  /* 0xff800000a1c57808 */ /* 0x000fe40006000000 */
[----:B------:R-:W-:Y:S02]  /*7940*/  FMNMX3.FTZ R71, R71, R218, R251, !PT ;  /* 0x000000da47477276 */ /* 0x000fe400078100fb */
[----:B------:R-:W-:Y:S01]  /*7950*/  FMNMX3.FTZ R0, R0, R128, R140, !PT ;  /* 0x0000008000007276 */ /* 0x000fe2000781008c */
[----:B------:R-:W-:Y:S01]  /*7960*/  STL [R1+0x11c], R197 ;  /* 0x00011cc501007387 */ /* 0x000fe20000100800 */
[----:B------:R-:W-:-:S02]  /*7970*/  ISETP.GE.AND P0, PT, R45, R246, PT ;  /* 0x000000f62d00720c */ /* 0x000fc40003f06270 */
[----:B------:R-:W-:Y:S01]  /*7980*/  FMNMX.FTZ R71, R197, R71, !PT ;  /* 0x00000047c5477209 */ /* 0x000fe20007810000 */
[----:B------:R-:W-:Y:S01]  /*7990*/  STL [R1+0x124], R243 ;  /* 0x000124f301007387 */ /* 0x000fe20000100800 */
[----:B------:R-:W-:Y:S02]  /*79a0*/  FMNMX3.FTZ R0, R0, R138, R141, !PT ;  /* 0x0000008a00007276 */ /* 0x000fe4000781008d */
[----:B------:R-:W-:Y:S01]  /*79b0*/  FSEL R199, R4, -INF , !P0 ;  /* 0xff80000004c77808 */ /* 0x000fe20004000000 */
[----:B------:R-:W-:Y:S01]  /*79c0*/  STL [R1+0x120], R235 ;  /* 0x000120eb01007387 */ /* 0x000fe20000100800 */
[----:B------:R-:W-:Y:S02]  /*79d0*/  FMNMX3.FTZ R0, R0, R142, R158, !PT ;  /* 0x0000008e00007276 */ /* 0x000fe4000781009e */
[----:B------:R-:W-:Y:S01]  /*79e0*/  ISETP.GT.AND P2, PT, R2, R46, PT ;  /* 0x0000002e0200720c */ /* 0x000fe20003f44270 */
[----:B------:R-:W2:Y:S01]  /*79f0*/  SHFL.BFLY PT, R4, R71, 0x2, 0x1f ;  /* 0x0c401f0047047f89 */ /* 0x000ea200000e0000 */
[----:B------:R-:W-:-:S02]  /*7a00*/  FMNMX3.FTZ R0, R0, R155, R159, !PT ;  /* 0x0000009b00007276 */ /* 0x000fc4000781009f */
[----:B------:R-:W-:Y:S01]  /*7a10*/  ISETP.GE.AND P4, PT, R46, R246, PT ;  /* 0x000000f62e00720c */ /* 0x000fe20003f86270 */
[----:B------:R-:W-:Y:S01]  /*7a20*/  STL [R1+0x128], R246 ;  /* 0x000128f601007387 */ /* 0x000fe20000100800 */
[----:B------:R-:W-:Y:S02]  /*7a30*/  FMNMX3.FTZ R0, R0, R162, R183, !PT ;  /* 0x000000a200007276 */ /* 0x000fe400078100b7 */
[----:B------:R-:W-:Y:S02]  /*7a40*/  FSEL R3, R22, -INF , !P2 ;  /* 0xff80000016037808 */ /* 0x000fe40005000000 */
[----:B------:R-:W-:Y:S02]  /*7a50*/  ISETP.GT.AND P0, PT, R2, R47, PT ;  /* 0x0000002f0200720c */ /* 0x000fe40003f04270 */
[----:B------:R-:W-:Y:S02]  /*7a60*/  FMNMX3.FTZ R0, R0, R182, R181, !PT ;  /* 0x000000b600007276 */ /* 0x000fe400078100b5 */
[----:B------:R-:W-:-:S02]  /*7a70*/  FSEL R190, R3, -INF , !P4 ;  /* 0xff80000003be7808 */ /* 0x000fc40006000000 */
[----:B------:R-:W-:Y:S02]  /*7a80*/  ISETP.GE.AND P2, PT, R47, R246, PT ;  /* 0x000000f62f00720c */ /* 0x000fe40003f46270 */
[----:B------:R-:W-:Y:S02]  /*7a90*/  FSEL R3, R7, -INF , !P0 ;  /* 0xff80000007037808 */ /* 0x000fe40004000000 */
[----:B------:R-:W-:Y:S02]  /*7aa0*/  ISETP.GT.AND P4, PT, R2, R48, PT ;  /* 0x000000300200720c */ /* 0x000fe40003f84270 */
[----:B------:R-:W-:Y:S02]  /*7ab0*/  FMNMX3.FTZ R0, R0, R179, R228, !PT ;  /* 0x000000b300007276 */ /* 0x000fe400078100e4 */
[----:B------:R-:W-:Y:S02]  /*7ac0*/  FSEL R186, R3, -INF , !P2 ;  /* 0xff80000003ba7808 */ /* 0x000fe40005000000 */
[----:B------:R-:W-:-:S02]  /*7ad0*/  ISETP.GT.AND P0, PT, R2, R49, PT ;  /* 0x000000310200720c */ /* 0x000fc40003f04270 */
[----:B------:R-:W-:Y:S02]  /*7ae0*/  ISETP.GE.AND P2, PT, R48, R246, PT ;  /* 0x000000f63000720c */ /* 0x000fe40003f46270 */
[----:B------:R-:W-:Y:S02]  /*7af0*/  FSEL R3, R6, -INF , !P4 ;  /* 0xff80000006037808 */ /* 0x000fe40006000000 */
[----:B------:R-:W-:Y:S02]  /*7b00*/  FMNMX3.FTZ R0, R0, R243, R235, !PT ;  /* 0x000000f300007276 */ /* 0x000fe400078100eb */
[----:B--2---:R-:W-:Y:S02]  /*7b10*/  FMNMX.FTZ R71, R71, R4, !PT ;  /* 0x0000000447477209 */ /* 0x004fe40007810000 */
[----:B------:R-:W-:Y:S02]  /*7b20*/  ISETP.GE.AND P4, PT, R49, R246, PT ;  /* 0x000000f63100720c */ /* 0x000fe40003f86270 */
[----:B-1----:R-:W-:-:S02]  /*7b30*/  FSEL R2, R5, -INF , !P0 ;  /* 0xff80000005027808 */ /* 0x002fc40004000000 */
[----:B------:R-:W-:Y:S01]  /*7b40*/  FSEL R185, R3, -INF , !P2 ;  /* 0xff80000003b97808 */ /* 0x000fe20005000000 */
[----:B------:R-:W1:Y:S01]  /*7b50*/  SHFL.BFLY PT, R5, R71, 0x1, 0x1f ;  /* 0x0c201f0047057f89 */ /* 0x000e6200000e0000 */
[----:B------:R-:W-:Y:S02]  /*7b60*/  FMNMX3.FTZ R0, R0, R199, R190, !PT ;  /* 0x000000c700007276 */ /* 0x000fe400078100be */
[----:B------:R-:W-:Y:S02]  /*7b70*/  FSEL R184, R2, -INF , !P4 ;  /* 0xff80000002b87808 */ /* 0x000fe40006000000 */
[----:B------:R-:W-:Y:S02]  /*7b80*/  FMNMX3.FTZ R0, R0, R186, R185, !PT ;  /* 0x000000ba00007276 */ /* 0x000fe400078100b9 */
[----:B------:R-:W-:Y:S02]  /*7b90*/  FMNMX.FTZ R80, R20, R80, !PT ;  /* 0x0000005014507209 */ /* 0x000fe40007810000 */
[----:B------:R-:W-:-:S02]  /*7ba0*/  FMNMX.FTZ R0, R184, R0, !PT ;  /* 0x00000000b8007209 */ /* 0x000fc40007810000 */
[-C--:B------:R-:W-:Y:S01]  /*7bb0*/  ISETP.GE.AND P2, PT, R26, R249.reuse, PT ;  /* 0x000000f91a00720c */ /* 0x080fe20003f46270 */
[----:B------:R-:W-:Y:S01]  /*7bc0*/  FMUL.FTZ R4, R80, UR6 ;  /* 0x0000000650047c20 */ /* 0x000fe20008410000 */
[----:B------:R-:W-:Y:S01]  /*7bd0*/  FSEL R68, R164, -INF , !P5 ;  /* 0xff800000a4447808 */ /* 0x000fe20006800000 */
[----:B------:R-:W2:Y:S01]  /*7be0*/  SHFL.BFLY PT, R3, R0, 0x2, 0x1f ;  /* 0x0c401f0000037f89 */ /* 0x000ea200000e0000 */
[----:B------:R-:W-:Y:S02]  /*7bf0*/  FSEL R85, R176, -INF , !P2 ;  /* 0xff800000b0557808 */ /* 0x000fe40005000000 */
[----:B------:R-:W-:Y:S02]  /*7c00*/  FSETP.NEU.FTZ.AND P2, PT, R80, -INF , PT ;  /* 0xff8000005000780b */ /* 0x000fe40003f5d000 */
[----:B------:R-:W-:Y:S02]  /*7c10*/  ISETP.GE.AND P5, PT, R28, R249, PT ;  /* 0x000000f91c00720c */ /* 0x000fe40003fa6270 */
[----:B------:R-:W-:-:S02]  /*7c20*/  FSEL R4, R4, RZ, P2 ;  /* 0x000000ff04047208 */ /* 0x000fc40001000000 */
[----:B------:R-:W-:Y:S02]  /*7c30*/  FSEL R87, R172, -INF , !P5 ;  /* 0xff800000ac577808 */ /* 0x000fe40006800000 */
[----:B-1----:R-:W-:Y:S01]  /*7c40*/  FMNMX.FTZ R71, R71, R5, !PT ;  /* 0x0000000547477209 */ /* 0x002fe20007810000 */
[----:B------:R-:W-:Y:S01]  /*7c50*/  FFMA.FTZ R2, R67, UR6, -R4 ;  /* 0x0000000643027c23 */ /* 0x000fe20008010804 */
[----:B------:R-:W-:Y:S02]  /*7c60*/  ISETP.GE.AND P5, PT, R34, R249, PT ;  /* 0x000000f92200720c */ /* 0x000fe40003fa6270 */
[----:B------:R-:W-:Y:S01]  /*7c70*/  FMNMX3.FTZ R5, R108, R106, R98, !PT ;  /* 0x0000006a6c057276 */ /* 0x000fe20007810062 */
[----:B------:R1:W-:Y:S01]  /*7c80*/  MUFU.EX2 R225, R2 ;  /* 0x0000000200e17308 */ /* 0x0003e20000000800 */
[----:B------:R-:W-:Y:S02]  /*7c90*/  FSEL R133, R189, -INF , !P5 ;  /* 0xff800000bd857808 */ /* 0x000fe40006800000 */
[----:B------:R-:W-:-:S02]  /*7ca0*/  FSETP.NEU.FTZ.AND P5, PT, R71, -INF , PT ;  /* 0xff8000004700780b */ /* 0x000fc40003fbd000 */
[-C--:B------:R-:W-:Y:S02]  /*7cb0*/  ISETP.GE.AND P0, PT, R25, R249.reuse, PT ;  /* 0x000000f91900720c */ /* 0x080fe40003f06270 */
[----:B------:R-:W-:Y:S02]  /*7cc0*/  ISETP.GE.AND P4, PT, R27, R249, PT ;  /* 0x000000f91b00720c */ /* 0x000fe40003f86270 */
[----:B--2---:R-:W-:Y:S01]  /*7cd0*/  FMNMX.FTZ R0, R0, R3, !PT ;  /* 0x0000000300007209 */ /* 0x004fe20007810000 */
[--C-:B------:R-:W-:Y:S01]  /*7ce0*/  FFMA.FTZ R3, R58, UR6, -R4.reuse ;  /* 0x000000063a037c23 */ /* 0x100fe20008010804 */
[----:B------:R-:W-:Y:S02]  /*7cf0*/  FSEL R7, R188, -INF , !P6 ;  /* 0xff800000bc077808 */ /* 0x000fe40007000000 */
[----:B------:R-:W-:Y:S01]  /*7d00*/  ISETP.GE.AND P6, PT, R29, R249, PT ;  /* 0x000000f91d00720c */ /* 0x000fe20003fc6270 */
[----:B------:R-:W-:Y:S01]  /*7d10*/  MUFU.EX2 R239, R3 ;  /* 0x0000000300ef7308 */ /* 0x000fe20000000800 */
[----:B------:R-:W-:Y:S01]  /*7d20*/  FSEL R82, R194, -INF , !P0 ;  /* 0xff800000c2527808 */ /* 0x000fe20004000000 */
[----:B------:R-:W2:Y:S01]  /*7d30*/  SHFL.BFLY PT, R69, R0, 0x1, 0x1f ;  /* 0x0c201f0000457f89 */ /* 0x000ea200000e0000 */
[----:B-1----:R-:W-:Y:S01]  /*7d40*/  FFMA.FTZ R2, R63, UR6, -R4 ;  /* 0x000000063f027c23 */ /* 0x002fe20008010804 */
[----:B------:R-:W-:-:S02]  /*7d50*/  FSEL R84, R193, -INF , !P4 ;  /* 0xff800000c1547808 */ /* 0x000fc40006000000 */
[-C--:B------:R-:W-:Y:S02]  /*7d60*/  ISETP.GE.AND P0, PT, R31, R249.reuse, PT ;  /* 0x000000f91f00720c */ /* 0x080fe40003f06270 */
[----:B------:R1:W-:Y:S01]  /*7d70*/  MUFU.EX2 R12, R2 ;  /* 0x00000002000c7308 */ /* 0x0003e20000000800 */
[----:B------:R-:W-:Y:S02]  /*7d80*/  FSEL R86, R173, -INF , !P6 ;  /* 0xff800000ad567808 */ /* 0x000fe40007000000 */
[-C--:B------:R-:W-:Y:S02]  /*7d90*/  ISETP.GE.AND P4, PT, R30, R249.reuse, PT ;  /* 0x000000f91e00720c */ /* 0x080fe40003f86270 */
[-C--:B------:R-:W-:Y:S02]  /*7da0*/  ISETP.GE.AND P6, PT, R32, R249.reuse, PT ;  /* 0x000000f92000720c */ /* 0x080fe40003fc6270 */
[----:B------:R-:W-:Y:S02]  /*7db0*/  FSEL R120, R171, -INF , !P0 ;  /* 0xff800000ab787808 */ /* 0x000fe40004000000 */
[----:B------:R-:W-:-:S02]  /*7dc0*/  ISETP.GE.AND P2, PT, R35, R249, PT ;  /* 0x000000f92300720c */ /* 0x000fc40003f46270 */
[----:B------:R-:W-:Y:S02]  /*7dd0*/  FSEL R129, R170, -INF , !P4 ;  /* 0xff800000aa817808 */ /* 0x000fe40006000000 */
[----:B------:R-:W-:Y:S02]  /*7de0*/  FSEL R131, R169, -INF , !P6 ;  /* 0xff800000a9837808 */ /* 0x000fe40007000000 */
[-C--:B------:R-:W-:Y:S01]  /*7df0*/  ISETP.GE.AND P0, PT, R33, R249.reuse, PT ;  /* 0x000000f92100720c */ /* 0x080fe20003f06270 */
[----:B-1----:R-:W-:Y:S01]  /*7e00*/  FMUL.FTZ R2, R71, UR6 ;  /* 0x0000000647027c20 */ /* 0x002fe20008410000 */
[----:B------:R-:W-:Y:S02]  /*7e10*/  ISETP.GE.AND P4, PT, R37, R249, PT ;  /* 0x000000f92500720c */ /* 0x000fe40003f86270 */
[----:B------:R-:W-:Y:S02]  /*7e20*/  FSEL R130, R195, -INF , !P2 ;  /* 0xff800000c3827808 */ /* 0x000fe40005000000 */
[----:B------:R-:W-:-:S02]  /*7e30*/  FSEL R2, R2, RZ, P5 ;  /* 0x000000ff02027208 */ /* 0x000fc40002800000 */
[-C--:B------:R-:W-:Y:S02]  /*7e40*/  ISETP.GE.AND P6, PT, R36, R249.reuse, PT ;  /* 0x000000f92400720c */ /* 0x080fe40003fc6270 */
[-C--:B------:R-:W-:Y:S01]  /*7e50*/  ISETP.GE.AND P2, PT, R38, R249.reuse, PT ;  /* 0x000000f92600720c */ /* 0x080fe20003f46270 */
[----:B------:R-:W-:Y:S01]  /*7e60*/  FFMA.FTZ R3, R74, UR6, -R2 ;  /* 0x000000064a037c23 */ /* 0x000fe20008010802 */
[----:B------:R-:W-:Y:S01]  /*7e70*/  FSEL R143, R211, -INF , !P0 ;  /* 0xff800000d38f7808 */ /* 0x000fe20004000000 */
[----:B------:R-:W-:Y:S01]  /*7e80*/  IMAD.MOV.U32 R211, RZ, RZ, R230 ;  /* 0x000000ffffd37224 */ /* 0x000fe200078e00e6 */
[----:B------:R-:W-:Y:S01]  /*7e90*/  FSEL R145, R210, -INF , !P4 ;  /* 0xff800000d2917808 */ /* 0x000fe20006000000 */
[----:B------:R1:W-:Y:S01]  /*7ea0*/  MUFU.EX2 R8, R3 ;  /* 0x0000000300087308 */ /* 0x0003e20000000800 */
[-C--:B------:R-:W-:Y:S01]  /*7eb0*/  ISETP.GE.AND P0, PT, R39, R249.reuse, PT ;  /* 0x000000f92700720c */ /* 0x080fe20003f06270 */
[----:B------:R-:W-:Y:S01]  /*7ec0*/  IMAD.MOV.U32 R210, RZ, RZ, R231 ;  /* 0x000000ffffd27224 */ /* 0x000fe200078e00e7 */
[----:B------:R-:W-:-:S02]  /*7ed0*/  ISETP.GE.AND P5, PT, R41, R249, PT ;  /* 0x000000f92900720c */ /* 0x000fc40003fa6270 */
[----:B------:R-:W-:Y:S02]  /*7ee0*/  FSEL R146, R209, -INF , !P6 ;  /* 0xff800000d1927808 */ /* 0x000fe40007000000 */
[----:B------:R-:W-:Y:S02]  /*7ef0*/  FSEL R148, R208, -INF , !P2 ;  /* 0xff800000d0947808 */ /* 0x000fe40005000000 */
[-C--:B------:R-:W-:Y:S02]  /*7f00*/  ISETP.GE.AND P4, PT, R40, R249.reuse, PT ;  /* 0x000000f92800720c */ /* 0x080fe40003f86270 */
[----:B------:R-:W-:Y:S02]  /*7f10*/  ISETP.GE.AND P6, PT, R44, R249, PT ;  /* 0x000000f92c00720c */ /* 0x000fe40003fc6270 */
[----:B------:R-:W-:Y:S02]  /*7f20*/  FSEL R174, R198, -INF , !P0 ;  /* 0xff800000c6ae7808 */ /* 0x000fe40004000000 */
[----:B------:R-:W-:Y:S01]  /*7f30*/  FSEL R173, R203, -INF , !P5 ;  /* 0xff800000cbad7808 */ /* 0x000fe20006800000 */
[--C-:B-1----:R-:W-:Y:S01]  /*7f40*/  FFMA.FTZ R3, R66, UR6, -R2.reuse ;  /* 0x0000000642037c23 */ /* 0x102fe20008010802 */
[----:B--2---:R-:W-:Y:S01]  /*7f50*/  FMNMX.FTZ R69, R0, R69, !PT ;  /* 0x0000004500457209 */ /* 0x004fe20007810000 */
[----:B------:R-:W-:Y:S01]  /*7f60*/  FFMA.FTZ R0, R62, UR6, -R2 ;  /* 0x000000063e007c23 */ /* 0x000fe20008010802 */
[-C--:B------:R-:W-:Y:S01]  /*7f70*/  ISETP.GE.AND P2, PT, R43, R249.reuse, PT ;  /* 0x000000f92b00720c */ /* 0x080fe20003f46270 */
[----:B------:R1:W-:Y:S01]  /*7f80*/  MUFU.EX2 R234, R3 ;  /* 0x0000000300ea7308 */ /* 0x0003e20000000800 */
[----:B------:R-:W-:-:S02]  /*7f90*/  ISETP.GE.AND P0, PT, R42, R249, PT ;  /* 0x000000f92a00720c */ /* 0x000fc40003f06270 */
[----:B------:R-:W-:Y:S02]  /*7fa0*/  FSEL R172, R212, -INF , !P4 ;  /* 0xff800000d4ac7808 */ /* 0x000fe40006000000 */
[----:B------:R-:W-:Y:S02]  /*7fb0*/  FSEL R171, R213, -INF , !P6 ;  /* 0xff800000d5ab7808 */ /* 0x000fe40007000000 */
[----:B------:R-:W-:Y:S01]  /*7fc0*/  FSETP.NEU.FTZ.AND P6, PT, R69, -INF , PT ;  /* 0xff8000004500780b */ /* 0x000fe20003fdd000 */
[----:B------:R2:W-:Y:S01]  /*7fd0*/  MUFU.EX2 R201, R0 ;  /* 0x0000000000c97308 */ /* 0x0005e20000000800 */
[-C--:B------:R-:W-:Y:S02]  /*7fe0*/  ISETP.GE.AND P5, PT, R45, R249.reuse, PT ;  /* 0x000000f92d00720c */ /* 0x080fe40003fa6270 */
[----:B------:R-:W-:Y:S02]  /*7ff0*/  ISETP.GE.AND P4, PT, R46, R249, PT ;  /* 0x000000f92e00720c */ /* 0x000fe40003f86270 */
[----:B------:R-:W-:-:S02]  /*8000*/  FSEL R170, R214, -INF , !P2 ;  /* 0xff800000d6aa7808 */ /* 0x000fc40005000000 */
[----:B------:R-:W-:Y:S02]  /*8010*/  FSEL R169, R215, -INF , !P0 ;  /* 0xff800000d7a97808 */ /* 0x000fe40004000000 */
[----:B-1----:R-:W-:Y:S01]  /*8020*/  FMNMX3.FTZ R3, R5, R107, R109, !PT ;  /* 0x0000006b05037276 */ /* 0x002fe2000781006d */
[----:B------:R-:W-:Y:S01]  /*8030*/  FFMA.FTZ R5, R57, UR6, -R2 ;  /* 0x0000000639057c23 */ /* 0x000fe20008010802 */
[----:B------:R-:W-:Y:S02]  /*8040*/  ISETP.GE.AND P2, PT, R48, R249, PT ;  /* 0x000000f93000720c */ /* 0x000fe40003f46270 */
[----:B------:R-:W-:Y:S01]  /*8050*/  FMNMX3.FTZ R3, R3, R7, R68, !PT ;  /* 0x0000000703037276 */ /* 0x000fe20007810044 */
[----:B------:R1:W3:Y:S01]  /*8060*/  MUFU.EX2 R9, R5 ;  /* 0x0000000500097308 */ /* 0x0002e20000000800 */
[----:B------:R-:W-:Y:S02]  /*8070*/  FSEL R157, R207, -INF , !P5 ;  /* 0xff800000cf9d7808 */ /* 0x000fe40006800000 */
[----:B------:R-:W-:Y:S01]  /*8080*/  FMNMX3.FTZ R3, R3, R82, R84, !PT ;  /* 0x0000005203037276 */ /* 0x000fe20007810054 */
[----:B--2---:R-:W-:Y:S01]  /*8090*/  FMUL.FTZ R0, R69, UR6 ;  /* 0x0000000645007c20 */ /* 0x004fe20008410000 */
[----:B------:R-:W-:-:S02]  /*80a0*/  FSEL R160, R206, -INF , !P4 ;  /* 0xff800000cea07808 */ /* 0x000fc40006000000 */
[----:B------:R-:W-:Y:S02]  /*80b0*/  FMNMX3.FTZ R3, R3, R85, R86, !PT ;  /* 0x0000005503037276 */ /* 0x000fe40007810056 */
[----:B------:R-:W-:Y:S02]  /*80c0*/  FSEL R0, R0, RZ, P6 ;  /* 0x000000ff00007208 */ /* 0x000fe40003000000 */
[----:B------:R-:W-:Y:S02]  /*80d0*/  FMNMX3.FTZ R3, R3, R87, R120, !PT ;  /* 0x0000005703037276 */ /* 0x000fe40007810078 */
[----:B------:R-:W-:Y:S01]  /*80e0*/  ISETP.GE.AND P6, PT, R47, R249, PT ;  /* 0x000000f92f00720c */ /* 0x000fe20003fc6270 */
[----:B------:R-:W-:Y:S01]  /*80f0*/  FFMA.FTZ R6, R79, UR6, -R0 ;  /* 0x000000064f067c23 */ /* 0x000fe20008010800 */
[----:B------:R-:W-:Y:S01]  /*8100*/  FMNMX3.FTZ R3, R3, R129, R131, !PT ;  /* 0x0000008103037276 */ /* 0x000fe20007810083 */
[----:B-1----:R-:W-:Y:S01]  /*8110*/  IMAD.IADD R5, R248, 0x1, R252 ;  /* 0x00000001f8057824 */ /* 0x002fe200078e02fc */
[----:B------:R-:W-:Y:S01]  /*8120*/  ISETP.GE.AND P0, PT, R49, R249, PT ;  /* 0x000000f93100720c */ /* 0x000fe20003f06270 */
[----:B------:R-:W-:Y:S01]  /*8130*/  MUFU.EX2 R204, R6 ;  /* 0x0000000600cc7308 */ /* 0x000fe20000000800 */
[----:B------:R-:W-:-:S02]  /*8140*/  FMNMX3.FTZ R3, R3, R130, R133, !PT ;  /* 0x0000008203037276 */ /* 0x000fc40007810085 */
[----:B------:R-:W-:Y:S01]  /*8150*/  FSEL R161, R216, -INF , !P6 ;  /* 0xff800000d8a17808 */ /* 0x000fe20007000000 */
[----:B---3--:R-:W-:Y:S01]  /*8160*/  IMAD.MOV.U32 R216, RZ, RZ, R9 ;  /* 0x000000ffffd87224 */ /* 0x008fe200078e0009 */
[----:B------:R-:W-:Y:S02]  /*8170*/  FMNMX3.FTZ R3, R3, R143, R145, !PT ;  /* 0x0000008f03037276 */ /* 0x000fe40007810091 */
[----:B------:R-:W-:Y:S02]  /*8180*/  FSEL R164, R205, -INF , !P2 ;  /* 0xff800000cda47808 */ /* 0x000fe40005000000 */
[----:B------:R-:W-:Y:S02]  /*8190*/  FMNMX3.FTZ R3, R3, R146, R148, !PT ;  /* 0x0000009203037276 */ /* 0x000fe40007810094 */
[----:B------:R-:W-:Y:S02]  /*81a0*/  FSEL R163, R217, -INF , !P0 ;  /* 0xff800000d9a37808 */ /* 0x000fe40004000000 */
[----:B------:R-:W-:-:S02]  /*81b0*/  FMNMX3.FTZ R3, R3, R174, R173, !PT ;  /* 0x000000ae03037276 */ /* 0x000fc400078100ad */
[----:B------:R-:W-:Y:S01]  /*81c0*/  LEA R144, R5, UR5, 0x1 ;  /* 0x0000000505907c11 */ /* 0x000fe2000f8e08ff */
[----:B------:R-:W-:Y:S01]  /*81d0*/  FFMA.FTZ R5, R78, UR6, -R0 ;  /* 0x000000064e057c23 */ /* 0x000fe20008010800 */
[----:B------:R-:W-:Y:S02]  /*81e0*/  FMNMX3.FTZ R3, R3, R172, R171, !PT ;  /* 0x000000ac03037276 */ /* 0x000fe400078100ab */
[----:B------:R-:W-:Y:S01]  /*81f0*/  IADD3 R136, PT, PT, R250, R144, RZ ;  /* 0x00000090fa887210 */ /* 0x000fe20007ffe0ff */
[----:B------:R1:W2:Y:S01]  /*8200*/  MUFU.EX2 R197, R5 ;  /* 0x0000000500c57308 */ /* 0x0002a20000000800 */
[----:B------:R-:W-:Y:S01]  /*8210*/  FMNMX3.FTZ R3, R3, R170, R169, !PT ;  /* 0x000000aa03037276 */ /* 0x000fe200078100a9 */
[C---:B------:R-:W-:Y:S01]  /*8220*/  IMAD.IADD R132, R202.reuse, 0x1, R144 ;  /* 0x00000001ca847824 */ /* 0x040fe200078e0290 */
[----:B------:R-:W-:Y:S01]  /*8230*/  LDSM.16.MT88.4 R16, [R144+0x8000] ;  /* 0x008000009010783b */ /* 0x000fe20000004200 */
[----:B------:R-:W-:Y:S01]  /*8240*/  IMAD.IADD R83, R202, 0x1, R136 ;  /* 0x00000001ca537824 */ /* 0x000fe200078e0288 */
[----:B------:R-:W-:-:S02]  /*8250*/  FMNMX3.FTZ R3, R3, R157, R160, !PT ;  /* 0x0000009d03037276 */ /* 0x000fc400078100a0 */
[----:B------:R-:W-:Y:S01]  /*8260*/  LDSM.16.MT88.4 R36, [R132+0x8000] ;  /* 0x008000008424783b */ /* 0x000fe20000004200 */
[----:B------:R-:W-:Y:S02]  /*8270*/  MOV R217, R8 ;  /* 0x0000000800d97202 */ /* 0x000fe40000000f00 */
[----:B------:R-:W-:Y:S01]  /*8280*/  FMNMX3.FTZ R3, R3, R161, R164, !PT ;  /* 0x000000a103037276 */ /* 0x000fe200078100a4 */
[----:B------:R-:W-:Y:S01]  /*8290*/  LDSM.16.MT88.4 R44, [R136+0x8000] ;  /* 0x00800000882c783b */ /* 0x000fe20000004200 */
[----:B------:R-:W-:Y:S02]  /*82a0*/  F2FP.F16.F32.PACK_AB R8, R234, R217 ;  /* 0x000000d9ea08723e */ /* 0x000fe400000000ff */
[----:B------:R-:W-:Y:S01]  /*82b0*/  FMNMX.FTZ R3, R163, R3, !PT ;  /* 0x00000003a3037209 */ /* 0x000fe20007810000 */
[----:B------:R-:W-:Y:S01]  /*82c0*/  LDSM.16.MT88.4 R52, [R83+0x8000] ;  /* 0x008000005334783b */ /* 0x000fe20000004200 */
[----:B------:R-:W-:Y:S01]  /*82d0*/  F2FP.F16.F32.PACK_AB R10, R216, R201 ;  /* 0x000000c9d80a723e */ /* 0x000fe200000000ff */
[--C-:B-1----:R-:W-:Y:S01]  /*82e0*/  FFMA.FTZ R5, R75, UR6, -R0.reuse ;  /* 0x000000064b057c23 */ /* 0x102fe20008010800 */
[----:B--2---:R-:W-:Y:S01]  /*82f0*/  F2FP.F16.F32.PACK_AB R9, R197, R204 ;  /* 0x000000ccc509723e */ /* 0x004fe200000000ff */
[----:B------:R-:W1:Y:S02]  /*8300*/  SHFL.BFLY PT, R6, R3, 0x2, 0x1f ;  /* 0x0c401f0003067f89 */ /* 0x000e6400000e0000 */
[----:B------:R2:W-:Y:S02]  /*8310*/  MUFU.EX2 R244, R5 ;  /* 0x0000000500f47308 */ /* 0x0005e40000000800 */
[----:B--2---:R-:W-:-:S06]  /*8320*/  FFMA.FTZ R5, R76, UR6, -R0 ;  /* 0x000000064c057c23 */ /* 0x004fcc0008010800 */
[----:B------:R2:W3:Y:S01]  /*8330*/  MUFU.EX2 R215, R5 ;  /* 0x0000000500d77308 */ /* 0x0004e20000000800 */
[----:B-1----:R-:W-:-:S05]  /*8340*/  FMNMX.FTZ R3, R3, R6, !PT ;  /* 0x0000000603037209 */ /* 0x002fca0007810000 */
[----:B------:R-:W1:Y:S01]  /*8350*/  SHFL.BFLY PT, R6, R3, 0x1, 0x1f ;  /* 0x0c201f0003067f89 */ /* 0x000e6200000e0000 */
[--C-:B--2---:R-:W-:Y:S01]  /*8360*/  FFMA.FTZ R5, R77, UR6, -R2.reuse ;  /* 0x000000064d057c23 */ /* 0x104fe20008010802 */
[----:B---3--:R-:W-:Y:S02]  /*8370*/  F2FP.F16.F32.PACK_AB R11, R215, R244 ;  /* 0x000000f4d70b723e */ /* 0x008fe400000000ff */
[----:B------:R-:W-:Y:S01]  /*8380*/  LDSM.16.MT88.4 R76, [R83+0x8800] ;  /* 0x00880000534c783b */ /* 0x000fe20000004200 */
[----:B------:R2:W-:Y:S04]  /*8390*/  MUFU.EX2 R200, R5 ;  /* 0x0000000500c87308 */ /* 0x0005e80000000800 */
[C---:B------:R-:W-:Y:S08]  /*83a0*/  HMMA.16816.F32 R40, R8.reuse, R16, RZ ;  /* 0x000000100828723c */ /* 0x040ff000000018ff */
[----:B------:R-:W-:Y:S01]  /*83b0*/  HMMA.16816.F32 R72, R8, R36, RZ ;  /* 0x000000240848723c */ /* 0x000fe200000018ff */
[----:B--2---:R-:W-:-:S07]  /*83c0*/  FFMA.FTZ R5, R59, UR6, -R2 ;  /* 0x000000063b057c23 */ /* 0x004fce0008010802 */
[C---:B------:R-:W-:Y:S01]  /*83d0*/  HMMA.16816.F32 R64, R8.reuse, R44, RZ ;  /* 0x0000002c0840723c */ /* 0x040fe200000018ff */
[----:B------:R2:W-:Y:S07]  /*83e0*/  MUFU.EX2 R251, R5 ;  /* 0x0000000500fb7308 */ /* 0x0005ee0000000800 */
[C---:B------:R-:W-:Y:S08]  /*83f0*/  HMMA.16816.F32 R20, R8.reuse, R52, RZ ;  /* 0x000000340814723c */ /* 0x040ff000000018ff */
[----:B------:R-:W-:Y:S01]  /*8400*/  HMMA.16816.F32 R32, R8, R18, RZ ;  /* 0x000000120820723c */ /* 0x000fe200000018ff */
[----:B--2---:R-:W-:-:S02]  /*8410*/  FFMA.FTZ R5, R56, UR6, -R2 ;  /* 0x0000000638057c23 */ /* 0x004fc40008010802 */
[----:B------:R-:W-:Y:S02]  /*8420*/  LDSM.16.MT88.4 R56, [R136+0x8800] ;  /* 0x008800008838783b */ /* 0x000fe40000004200 */
[----:B------:R2:W-:Y:S03]  /*8430*/  MUFU.EX2 R194, R5 ;  /* 0x0000000500c27308 */ /* 0x0005e60000000800 */
[C---:B------:R-:W-:Y:S08]  /*8440*/  HMMA.16816.F32 R28, R8.reuse, R38, RZ ;  /* 0x00000026081c723c */ /* 0x040ff000000018ff */
[----:B------:R-:W-:Y:S01]  /*8450*/  HMMA.16816.F32 R24, R8, R46, RZ ;  /* 0x0000002e0818723c */ /* 0x000fe200000018ff */
[----:B--2---:R-:W-:-:S07]  /*8460*/  FFMA.FTZ R5, R50, UR6, -R2 ;  /* 0x0000000632057c23 */ /* 0x004fce0008010802 */
[----:B------:R-:W-:Y:S01]  /*8470*/  HMMA.16816.F32 R8, R8, R54, RZ ;  /* 0x000000360808723c */ /* 0x000fe200000018ff */
[----:B------:R-:W-:Y:S01]  /*8480*/  LDSM.16.MT88.4 R48, [R132+0x8800] ;  /* 0x008800008430783b */ /* 0x000fe20000004200 */
[----:B------:R2:W3:Y:S02]  /*8490*/  MUFU.EX2 R243, R5 ;  /* 0x0000000500f37308 */ /* 0x0004e40000000800 */
[----:B--2---:R-:W-:Y:S01]  /*84a0*/  FFMA.FTZ R5, R88, UR6, -R0 ;  /* 0x0000000658057c23 */ /* 0x004fe20008010800 */
[----:B---3--:R-:W-:-:S05]  /*84b0*/  F2FP.F16.F32.PACK_AB R14, R243, R194 ;  /* 0x000000c2f30e723e */ /* 0x008fca00000000ff */
[----:B------:R2:W-:Y:S02]  /*84c0*/  MUFU.EX2 R81, R5 ;  /* 0x0000000500517308 */ /* 0x0005e40000000800 */
[--C-:B--2---:R-:W-:Y:S02]  /*84d0*/  FFMA.FTZ R5, R60, UR6, -R0.reuse ;  /* 0x000000063c057c23 */ /* 0x104fe40008010800 */
[----:B------:R-:W2:Y:S04]  /*84e0*/  LDSM.16.MT88.4 R60, [R144+0x8800] ;  /* 0x00880000903c783b */ /* 0x000ea80000004200 */
[----:B------:R3:W4:Y:S02]  /*84f0*/  MUFU.EX2 R205, R5 ;  /* 0x0000000500cd7308 */ /* 0x0007240000000800 */
[----:B---3--:R-:W-:Y:S01]  /*8500*/  FFMA.FTZ R5, R94, UR6, -R0 ;  /* 0x000000065e057c23 */ /* 0x008fe20008010800 */
[----:B----4-:R-:W-:-:S05]  /*8510*/  F2FP.F16.F32.PACK_AB R13, R205, R81 ;  /* 0x00000051cd0d723e */ /* 0x010fca00000000ff */
[----:B------:R3:W-:Y:S02]  /*8520*/  MUFU.EX2 R193, R5 ;  /* 0x0000000500c17308 */ /* 0x0007e40000000800 */
[----:B---3--:R-:W-:Y:S01]  /*8530*/  FFMA.FTZ R5, R70, UR6, -R0 ;  /* 0x0000000646057c23 */ /* 0x008fe20008010800 */
[----:B-1----:R-:W-:Y:S02]  /*8540*/  FMNMX.FTZ R70, R3, R6, !PT ;  /* 0x0000000603467209 */ /* 0x002fe40007810000 */
[----:B------:R-:W-:-:S03]  /*8550*/  MOV R6, R12 ;  /* 0x0000000c00067202 */ /* 0x000fc60000000f00 */
[----:B------:R1:W3:Y:S01]  /*8560*/  MUFU.EX2 R208, R5 ;  /* 0x0000000500d07308 */ /* 0x0002e20000000800 */
[C---:B------:R-:W-:Y:S01]  /*8570*/  FSETP.NEU.FTZ.AND P0, PT, R70.reuse, -INF , PT ;  /* 0xff8000004600780b */ /* 0x040fe20003f1d000 */
[----:B------:R-:W-:Y:S01]  /*8580*/  FMUL.FTZ R3, R70, UR6 ;  /* 0x0000000646037c20 */ /* 0x000fe20008410000 */
[----:B------:R-:W-:-:S04]  /*8590*/  F2FP.F16.F32.PACK_AB R12, R251, R200 ;  /* 0x000000c8fb0c723e */ /* 0x000fc800000000ff */
[----:B------:R-:W-:Y:S01]  /*85a0*/  FSEL R3, R3, RZ, P0 ;  /* 0x000000ff03037208 */ /* 0x000fe20000000000 */
[----:B-1----:R-:W-:Y:S01]  /*85b0*/  FFMA.FTZ R5, R92, UR6, -R4 ;  /* 0x000000065c057c23 */ /* 0x002fe20008010804 */
[----:B---3--:R-:W-:-:S03]  /*85c0*/  F2FP.F16.F32.PACK_AB R15, R208, R193 ;  /* 0x000000c1d00f723e */ /* 0x008fc600000000ff */
[----:B------:R1:W3:Y:S04]  /*85d0*/  MUFU.EX2 R203, R5 ;  /* 0x0000000500cb7308 */ /* 0x0002e80000000800 */
[C---:B--2---:R-:W-:Y:S08]  /*85e0*/  HMMA.16816.F32 R100, R12.reuse, R60, R40 ;  /* 0x0000003c0c64723c */ /* 0x044ff00000001828 */
[----:B------:R-:W-:Y:S01]  /*85f0*/  HMMA.16816.F32 R92, R12, R48, R72 ;  /* 0x000000300c5c723c */ /* 0x000fe20000001848 */
[----:B-1----:R-:W-:-:S07]  /*8600*/  FFMA.FTZ R5, R91, UR6, -R4 ;  /* 0x000000065b057c23 */ /* 0x002fce0008010804 */
[C---:B------:R-:W-:Y:S01]  /*8610*/  HMMA.16816.F32 R116, R12.reuse, R56, R64 ;  /* 0x000000380c74723c */ /* 0x040fe20000001840 */
[----:B------:R1:W-:Y:S07]  /*8620*/  MUFU.EX2 R206, R5 ;  /* 0x0000000500ce7308 */ /* 0x0003ee0000000800 */
[C---:B------:R-:W-:Y:S08]  /*8630*/  HMMA.16816.F32 R72, R12.reuse, R76, R20 ;  /* 0x0000004c0c48723c */ /* 0x040ff00000001814 */
[----:B------:R-:W-:Y:S01]  /*8640*/  HMMA.16816.F32 R112, R12, R58, R24 ;  /* 0x0000003a0c70723c */ /* 0x000fe20000001818 */
[----:B-1----:R-:W-:-:S04]  /*8650*/  FFMA.FTZ R5, R90, UR6, -R4 ;  /* 0x000000065a057c23 */ /* 0x002fc80008010804 */
[----:B------:R1:W-:Y:S02]  /*8660*/  MUFU.EX2 R202, R5 ;  /* 0x0000000500ca7308 */ /* 0x0003e40000000800 */
[----:B-1----:R-:W-:Y:S02]  /*8670*/  FFMA.FTZ R5, R89, UR6, -R4 ;  /* 0x0000000659057c23 */ /* 0x002fe40008010804 */
[----:B------:R-:W-:Y:S04]  /*8680*/  HMMA.16816.F32 R88, R12, R50, R28 ;  /* 0x000000320c58723c */ /* 0x000fe8000000181c */
[----:B------:R1:W-:Y:S02]  /*8690*/  MUFU.EX2 R245, R5 ;  /* 0x0000000500f57308 */ /* 0x0003e40000000800 */
[----:B-1----:R-:W-:-:S06]  /*86a0*/  FFMA.FTZ R5, R108, UR6, -R3 ;  /* 0x000000066c057c23 */ /* 0x002fcc0008010803 */
[----:B------:R1:W-:Y:S02]  /*86b0*/  MUFU.EX2 R198, R5 ;  /* 0x0000000500c67308 */ /* 0x0003e40000000800 */
[----:B-1----:R-:W-:-:S06]  /*86c0*/  FFMA.FTZ R5, R106, UR6, -R3 ;  /* 0x000000066a057c23 */ /* 0x002fcc0008010803 */
[----:B------:R1:W2:Y:S02]  /*86d0*/  MUFU.EX2 R195, R5 ;  /* 0x0000000500c37308 */ /* 0x0002a40000000800 */
[--C-:B-1----:R-:W-:Y:S02]  /*86e0*/  FFMA.FTZ R5, R98, UR6, -R3.reuse ;  /* 0x0000000662057c23 */ /* 0x102fe40008010803 */
[----:B------:R-:W-:Y:S04]  /*86f0*/  HMMA.16816.F32 R96, R12, R62, R32 ;  /* 0x0000003e0c60723c */ /* 0x000fe80000001820 */
[----:B------:R1:W-:Y:S02]  /*8700*/  MUFU.EX2 R232, R5 ;  /* 0x0000000500e87308 */ /* 0x0003e40000000800 */
[----:B-1----:R-:W-:-:S06]  /*8710*/  FFMA.FTZ R5, R107, UR6, -R3 ;  /* 0x000000066b057c23 */ /* 0x002fcc0008010803 */
[----:B------:R1:W4:Y:S02]  /*8720*/  MUFU.EX2 R213, R5 ;  /* 0x0000000500d57308 */ /* 0x0003240000000800 */
[----:B-1----:R-:W-:-:S06]  /*8730*/  FFMA.FTZ R5, R104, UR6, -R4 ;  /* 0x0000000668057c23 */ /* 0x002fcc0008010804 */
[----:B------:R1:W-:Y:S02]  /*8740*/  MUFU.EX2 R214, R5 ;  /* 0x0000000500d67308 */ /* 0x0003e40000000800 */
[----:B-1----:R-:W-:Y:S02]  /*8750*/  FFMA.FTZ R5, R109, UR6, -R3 ;  /* 0x000000066d057c23 */ /* 0x002fe40008010803 */
[----:B------:R-:W-:Y:S01]  /*8760*/  HMMA.16816.F32 R108, R12, R78, R8 ;  /* 0x0000004e0c6c723c */ /* 0x000fe20000001808 */
[----:B------:R-:W-:-:S03]  /*8770*/  F2FP.F16.F32.PACK_AB R8, R6, R225 ;  /* 0x000000e10608723e */ /* 0x000fc600000000ff */
[----:B------:R1:W-:Y:S01]  /*8780*/  MUFU.EX2 R212, R5 ;  /* 0x0000000500d47308 */ /* 0x0003e20000000800 */
[----:B---3--:R-:W-:Y:S02]  /*8790*/  F2FP.F16.F32.PACK_AB R10, R203, R239 ;  /* 0x000000efcb0a723e */ /* 0x008fe400000000ff */
[----:B--2---:R-:W-:Y:S02]  /*87a0*/  F2FP.F16.F32.PACK_AB R9, R195, R198 ;  /* 0x000000c6c309723e */ /* 0x004fe400000000ff */
[----:B----4-:R-:W-:-:S07]  /*87b0*/  F2FP.F16.F32.PACK_AB R11, R213, R232 ;  /* 0x000000e8d50b723e */ /* 0x010fce00000000ff */
[----:B------:R-:W-:Y:S01]  /*87c0*/  HMMA.16816.F32 R40, R8, R16, RZ ;  /* 0x000000100828723c */ /* 0x000fe200000018ff */
[----:B-1----:R-:W-:-:S07]  /*87d0*/  FFMA.FTZ R5, R7, UR6, -R3 ;  /* 0x0000000607057c23 */ /* 0x002fce0008010803 */
[C---:B------:R-:W-:Y:S01]  /*87e0*/  HMMA.16816.F32 R32, R8.reuse, R18, RZ ;  /* 0x000000120820723c */ /* 0x040fe200000018ff */
[----:B------:R1:W2:Y:S07]  /*87f0*/  MUFU.EX2 R176, R5 ;  /* 0x0000000500b07308 */ /* 0x0002ae0000000800 */
[C---:B------:R-:W-:Y:S08]  /*8800*/  HMMA.16816.F32 R28, R8.reuse, R36, RZ ;  /* 0x00000024081c723c */ /* 0x040ff000000018ff */
[----:B------:R-:W-:Y:S01]  /*8810*/  HMMA.16816.F32 R24, R8, R38, RZ ;  /* 0x000000260818723c */ /* 0x000fe200000018ff */
[----:B-1----:R-:W-:Y:S01]  /*8820*/  FFMA.FTZ R5, R68, UR6, -R3 ;  /* 0x0000000644057c23 */ /* 0x002fe20008010803 */
[----:B------:R-:W-:-:S03]  /*8830*/  IMAD.MOV.U32 R68, RZ, RZ, R197 ;  /* 0x000000ffff447224 */ /* 0x000fc600078e00c5 */
[----:B------:R1:W-:Y:S03]  /*8840*/  MUFU.EX2 R189, R5 ;  /* 0x0000000500bd7308 */ /* 0x0003e60000000800 */
[C---:B------:R-:W-:Y:S08]  /*8850*/  HMMA.16816.F32 R20, R8.reuse, R44, RZ ;  /* 0x0000002c0814723c */ /* 0x040ff000000018ff */
[----:B------:R-:W-:Y:S01]  /*8860*/  HMMA.16816.F32 R16, R8, R46, RZ ;  /* 0x0000002e0810723c */ /* 0x000fe200000018ff */
[----:B-1----:R-:W-:-:S07]  /*8870*/  FFMA.FTZ R5, R82, UR6, -R3 ;  /* 0x0000000652057c23 */ /* 0x002fce0008010803 */
[C---:B------:R-:W-:Y:S01]  /*8880*/  HMMA.16816.F32 R12, R8.reuse, R52, RZ ;  /* 0x00000034080c723c */ /* 0x040fe200000018ff */
[----:B------:R1:W3:Y:S07]  /*8890*/  MUFU.EX2 R188, R5 ;  /* 0x0000000500bc7308 */ /* 0x0002ee0000000800 */
[----:B------:R-:W-:Y:S01]  /*88a0*/  HMMA.16816.F32 R36, R8, R54, RZ ;  /* 0x000000360824723c */ /* 0x000fe200000018ff */
[----:B------:R-:W-:Y:S02]  /*88b0*/  F2FP.F16.F32.PACK_AB R8, R202, R206 ;  /* 0x000000ceca08723e */ /* 0x000fe400000000ff */
[----:B--2---:R-:W-:-:S02]  /*88c0*/  F2FP.F16.F32.PACK_AB R9, R176, R212 ;  /* 0x000000d4b009723e */ /* 0x004fc400000000ff */
[----:B------:R-:W-:Y:S01]  /*88d0*/  F2FP.F16.F32.PACK_AB R10, R214, R245 ;  /* 0x000000f5d60a723e */ /* 0x000fe200000000ff */
[--C-:B-1----:R-:W-:Y:S01]  /*88e0*/  FFMA.FTZ R5, R156, UR6, -R4.reuse ;  /* 0x000000069c057c23 */ /* 0x102fe20008010804 */
[----:B---3--:R-:W-:Y:S02]  /*88f0*/  F2FP.F16.F32.PACK_AB R11, R188, R189 ;  /* 0x000000bdbc0b723e */ /* 0x008fe400000000ff */
[----:B------:R-:W-:Y:S01]  /*8900*/  MOV R156, R228 ;  /* 0x000000e4009c7202 */ /* 0x000fe20000000f00 */
[----:B------:R1:W-:Y:S04]  /*8910*/  MUFU.EX2 R246, R5 ;  /* 0x0000000500f67308 */ /* 0x0003e80000000800 */
[C---:B------:R-:W-:Y:S08]  /*8920*/  HMMA.16816.F32 R40, R8.reuse, R60, R40 ;  /* 0x0000003c0828723c */ /* 0x040ff00000001828 */
[----:B------:R-:W-:Y:S01]  /*8930*/  HMMA.16816.F32 R44, R8, R48, R28 ;  /* 0x00000030082c723c */ /* 0x000fe2000000181c */
[----:B-1----:R-:W-:-:S07]  /*8940*/  FFMA.FTZ R5, R153, UR6, -R4 ;  /* 0x0000000699057c23 */ /* 0x002fce0008010804 */
[C---:B------:R-:W-:Y:S01]  /*8950*/  HMMA.16816.F32 R60, R8.reuse, R62, R32 ;  /* 0x0000003e083c723c */ /* 0x040fe20000001820 */
[----:B------:R1:W-:Y:S07]  /*8960*/  MUFU.EX2 R237, R5 ;  /* 0x0000000500ed7308 */ /* 0x0003ee0000000800 */
[C---:B------:R-:W-:Y:S01]  /*8970*/  HMMA.16816.F32 R64, R8.reuse, R56, R20 ;  /* 0x000000380840723c */ /* 0x040fe20000001814 */
[----:B------:R-:W2:Y:S07]  /*8980*/  LDSM.16.MT88.4 R20, [R144+0x9000] ;  /* 0x009000009014783b */ /* 0x000eae0000004200 */
[----:B------:R-:W-:Y:S01]  /*8990*/  HMMA.16816.F32 R104, R8, R76, R12 ;  /* 0x0000004c0868723c */ /* 0x000fe2000000180c */
[----:B------:R-:W-:Y:S01]  /*89a0*/  LDSM.16.MT88.4 R12, [R136+0x9000] ;  /* 0x00900000880c783b */ /* 0x000fe20000004200 */
[----:B-1----:R-:W-:-:S04]  /*89b0*/  FFMA.FTZ R5, R152, UR6, -R4 ;  /* 0x0000000698057c23 */ /* 0x002fc80008010804 */
[----:B------:R1:W-:Y:S02]  /*89c0*/  MUFU.EX2 R153, R5 ;  /* 0x0000000500997308 */ /* 0x0003e40000000800 */
[C---:B------:R-:W-:Y:S01]  /*89d0*/  HMMA.16816.F32 R48, R8.reuse, R50, R24 ;  /* 0x000000320830723c */ /* 0x040fe20000001818 */
[----:B------:R-:W-:Y:S07]  /*89e0*/  LDSM.16.MT88.4 R24, [R83+0x9000] ;  /* 0x009000005318783b */ /* 0x000fee0000004200 */
[----:B------:R-:W-:Y:S01]  /*89f0*/  HMMA.16816.F32 R32, R8, R58, R16 ;  /* 0x0000003a0820723c */ /* 0x000fe20000001810 */
[----:B------:R-:W3:Y:S01]  /*8a00*/  LDSM.16.MT88.4 R16, [R132+0x9000] ;  /* 0x009000008410783b */ /* 0x000ee20000004200 */
[----:B-1----:R-:W-:Y:S01]  /*8a10*/  FFMA.FTZ R5, R149, UR6, -R4 ;  /* 0x0000000695057c23 */ /* 0x002fe20008010804 */
[----:B------:R-:W-:-:S05]  /*8a20*/  IMAD.MOV.U32 R149, RZ, RZ, R204 ;  /* 0x000000ffff957224 */ /* 0x000fca00078e00cc */
[----:B------:R-:W-:Y:S01]  /*8a30*/  HMMA.16816.F32 R28, R8, R78, R36 ;  /* 0x0000004e081c723c */ /* 0x000fe20000001824 */
[----:B------:R1:W-:Y:S02]  /*8a40*/  MUFU.EX2 R197, R5 ;  /* 0x0000000500c57308 */ /* 0x0003e40000000800 */
[----:B-1----:R-:W-:-:S06]  /*8a50*/  FFMA.FTZ R5, R84, UR6, -R3 ;  /* 0x0000000654057c23 */ /* 0x002fcc0008010803 */
[----:B------:R1:W-:Y:S02]  /*8a60*/  MUFU.EX2 R250, R5 ;  /* 0x0000000500fa7308 */ /* 0x0003e40000000800 */
[----:B-1----:R-:W-:-:S06]  /*8a70*/  FFMA.FTZ R5, R126, UR6, -R2 ;  /* 0x000000067e057c23 */ /* 0x002fcc0008010802 */
[----:B------:R1:W-:Y:S02]  /*8a80*/  MUFU.EX2 R248, R5 ;  /* 0x0000000500f87308 */ /* 0x0003e40000000800 */
[----:B-1----:R-:W-:-:S06]  /*8a90*/  FFMA.FTZ R5, R123, UR6, -R2 ;  /* 0x000000067b057c23 */ /* 0x002fcc0008010802 */
[----:B------:R1:W4:Y:S02]  /*8aa0*/  MUFU.EX2 R7, R5 ;  /* 0x0000000500077308 */ /* 0x0003240000000800 */
[----:B-1----:R-:W-:Y:S01]  /*8ab0*/  FFMA.FTZ R5, R122, UR6, -R2 ;  /* 0x000000067a057c23 */ /* 0x002fe20008010802 */
[----:B----4-:R-:W-:-:S05]  /*8ac0*/  F2FP.F16.F32.PACK_AB R8, R7, R248 ;  /* 0x000000f80708723e */ /* 0x010fca00000000ff */
        /* <DEDUP_REMOVED lines=15> */
[----:B------:R1:W4:Y:S02]  /*8bc0*/  MUFU.EX2 R242, R5 ;  /* 0x0000000500f27308 */ /* 0x0003240000000800 */
[C---:B--2---:R-:W-:Y:S08]  /*8bd0*/  HMMA.16816.F32 R100, R8.reuse, R20, R100 ;  /* 0x000000140864723c */ /* 0x044ff00000001864 */
[----:B---3--:R-:W-:Y:S01]  /*8be0*/  HMMA.16816.F32 R92, R8, R16, R92 ;  /* 0x00000010085c723c */ /* 0x008fe2000000185c */
[----:B-1----:R-:W-:-:S07]  /*8bf0*/  FFMA.FTZ R5, R86, UR6, -R3 ;  /* 0x0000000656057c23 */ /* 0x002fce0008010803 */
[C---:B------:R-:W-:Y:S01]  /*8c00*/  HMMA.16816.F32 R72, R8.reuse, R24, R72 ;  /* 0x000000180848723c */ /* 0x040fe20000001848 */
[----:B------:R1:W-:Y:S07]  /*8c10*/  MUFU.EX2 R209, R5 ;  /* 0x0000000500d17308 */ /* 0x0003ee0000000800 */
[C---:B------:R-:W-:Y:S08]  /*8c20*/  HMMA.16816.F32 R96, R8.reuse, R22, R96 ;  /* 0x000000160860723c */ /* 0x040ff00000001860 */
[----:B------:R-:W-:Y:S01]  /*8c30*/  HMMA.16816.F32 R88, R8, R18, R88 ;  /* 0x000000120858723c */ /* 0x000fe20000001858 */
[----:B-1----:R-:W-:-:S04]  /*8c40*/  FFMA.FTZ R5, R87, UR6, -R3 ;  /* 0x0000000657057c23 */ /* 0x002fc80008010803 */
[----:B------:R1:W2:Y:S03]  /*8c50*/  MUFU.EX2 R252, R5 ;  /* 0x0000000500fc7308 */ /* 0x0002a60000000800 */
[C---:B------:R-:W-:Y:S08]  /*8c60*/  HMMA.16816.F32 R84, R8.reuse, R12, R116 ;  /* 0x0000000c0854723c */ /* 0x040ff00000001874 */
[----:B------:R-:W-:Y:S01]  /*8c70*/  HMMA.16816.F32 R76, R8, R14, R112 ;  /* 0x0000000e084c723c */ /* 0x000fe20000001870 */
[----:B-1----:R-:W-:-:S07]  /*8c80*/  FFMA.FTZ R5, R168, UR6, -R4 ;  /* 0x00000006a8057c23 */ /* 0x002fce0008010804 */
[----:B------:R-:W-:Y:S01]  /*8c90*/  HMMA.16816.F32 R56, R8, R26, R108 ;  /* 0x0000001a0838723c */ /* 0x000fe2000000186c */
[----:B------:R-:W-:Y:S01]  /*8ca0*/  F2FP.F16.F32.PACK_AB R8, R237, R246 ;  /* 0x000000f6ed08723e */ /* 0x000fe200000000ff */
[----:B------:R-:W-:Y:S01]  /*8cb0*/  IMAD.MOV.U32 R168, RZ, RZ, R224 ;  /* 0x000000ffffa87224 */ /* 0x000fe200078e00e0 */
[----:B------:R1:W3:Y:S01]  /*8cc0*/  MUFU.EX2 R230, R5 ;  /* 0x0000000500e67308 */ /* 0x0002e20000000800 */
[----:B----4-:R-:W-:Y:S02]  /*8cd0*/  F2FP.F16.F32.PACK_AB R9, R242, R250 ;  /* 0x000000faf209723e */ /* 0x010fe400000000ff */
[----:B------:R-:W-:Y:S02]  /*8ce0*/  F2FP.F16.F32.PACK_AB R10, R197, R153 ;  /* 0x00000099c50a723e */ /* 0x000fe400000000ff */
[----:B--2---:R-:W-:-:S07]  /*8cf0*/  F2FP.F16.F32.PACK_AB R11, R252, R209 ;  /* 0x000000d1fc0b723e */ /* 0x004fce00000000ff */
[----:B------:R-:W-:Y:S01]  /*8d00*/  HMMA.16816.F32 R52, R8, R20, R40 ;  /* 0x000000140834723c */ /* 0x000fe20000001828 */
[----:B-1----:R-:W-:-:S07]  /*8d10*/  FFMA.FTZ R5, R167, UR6, -R4 ;  /* 0x00000006a7057c23 */ /* 0x002fce0008010804 */
[C---:B------:R-:W-:Y:S01]  /*8d20*/  HMMA.16816.F32 R60, R8.reuse, R22, R60 ;  /* 0x00000016083c723c */ /* 0x040fe2000000183c */
[----:B------:R1:W-:Y:S01]  /*8d30*/  MUFU.EX2 R167, R5 ;  /* 0x0000000500a77308 */ /* 0x0003e20000000800 */
[----:B------:R-:W2:Y:S06]  /*8d40*/  LDSM.16.MT88.4 R20, [R144+0x9800] ;  /* 0x009800009014783b */ /* 0x000eac0000004200 */
[C---:B------:R-:W-:Y:S08]  /*8d50*/  HMMA.16816.F32 R44, R8.reuse, R16, R44 ;  /* 0x00000010082c723c */ /* 0x040ff0000000182c */
[----:B------:R-:W-:Y:S01]  /*8d60*/  HMMA.16816.F32 R48, R8, R18, R48 ;  /* 0x000000120830723c */ /* 0x000fe20000001830 */
[----:B------:R-:W4:Y:S01]  /*8d70*/  LDSM.16.MT88.4 R16, [R132+0x9800] ;  /* 0x009800008410783b */ /* 0x000f220000004200 */
[----:B-1----:R-:W-:-:S04]  /*8d80*/  FFMA.FTZ R5, R166, UR6, -R4 ;  /* 0x00000006a6057c23 */ /* 0x002fc80008010804 */
[----:B------:R1:W-:Y:S02]  /*8d90*/  MUFU.EX2 R126, R5 ;  /* 0x00000005007e7308 */ /* 0x0003e40000000800 */
[C---:B------:R-:W-:Y:S08]  /*8da0*/  HMMA.16816.F32 R40, R8.reuse, R12, R64 ;  /* 0x0000000c0828723c */ /* 0x040ff00000001840 */
[----:B------:R-:W-:Y:S01]  /*8db0*/  HMMA.16816.F32 R32, R8, R14, R32 ;  /* 0x0000000e0820723c */ /* 0x000fe20000001820 */
[----:B------:R-:W4:Y:S01]  /*8dc0*/  LDSM.16.MT88.4 R12, [R136+0x9800] ;  /* 0x00980000880c783b */ /* 0x000f220000004200 */
[----:B-1----:R-:W-:-:S06]  /*8dd0*/  FFMA.FTZ R5, R165, UR6, -R4 ;  /* 0x00000006a5057c23 */ /* 0x002fcc0008010804 */
[C---:B------:R-:W-:Y:S01]  /*8de0*/  HMMA.16816.F32 R36, R8.reuse, R24, R104 ;  /* 0x000000180824723c */ /* 0x040fe20000001868 */
[----:B------:R-:W-:Y:S01]  /*8df0*/  IMAD.MOV.U32 R165, RZ, RZ, R149 ;  /* 0x000000ffffa57224 */ /* 0x000fe200078e0095 */
[----:B------:R-:W-:Y:S01]  /*8e00*/  MOV R107, R212 ;  /* 0x000000d4006b7202 */ /* 0x000fe20000000f00 */
[----:B------:R1:W-:Y:S01]  /*8e10*/  MUFU.EX2 R228, R5 ;  /* 0x0000000500e47308 */ /* 0x0003e20000000800 */
[----:B------:R-:W-:Y:S01]  /*8e20*/  IMAD.MOV.U32 R149, RZ, RZ, R206 ;  /* 0x000000ffff957224 */ /* 0x000fe200078e00ce */
[----:B------:R-:W-:Y:S01]  /*8e30*/  MOV R206, R210 ;  /* 0x000000d200ce7202 */ /* 0x000fe20000000f00 */
[----:B------:R-:W-:Y:S01]  /*8e40*/  IMAD.MOV.U32 R106, RZ, RZ, R6 ;  /* 0x000000ffff6a7224 */ /* 0x000fe200078e0006 */
[----:B------:R-:W-:Y:S01]  /*8e50*/  MOV R210, R229 ;  /* 0x000000e500d27202 */ /* 0x000fe20000000f00 */
[----:B------:R-:W-:Y:S01]  /*8e60*/  HMMA.16816.F32 R28, R8, R26, R28 ;  /* 0x0000001a081c723c */ /* 0x000fe2000000181c */
[----:B------:R-:W4:Y:S01]  /*8e70*/  LDSM.16.MT88.4 R24, [R83+0x9800] ;  /* 0x009800005318783b */ /* 0x000f220000004200 */
[----:B------:R-:W-:Y:S01]  /*8e80*/  FFMA.FTZ R6, R129, UR6, -R3 ;  /* 0x0000000681067c23 */ /* 0x000fe20008010803 */
[----:B------:R-:W-:Y:S01]  /*8e90*/  IMAD.MOV.U32 R212, RZ, RZ, R226 ;  /* 0x000000ffffd47224 */ /* 0x000fe200078e00e2 */
[----:B------:R-:W-:Y:S01]  /*8ea0*/  MOV R166, R210 ;  /* 0x000000d200a67202 */ /* 0x000fe20000000f00 */
[----:B------:R-:W-:Y:S01]  /*8eb0*/  IMAD.MOV.U32 R210, RZ, RZ, R221 ;  /* 0x000000ffffd27224 */ /* 0x000fe200078e00dd */
[----:B------:R3:W-:Y:S01]  /*8ec0*/  MUFU.EX2 R226, R6 ;  /* 0x0000000600e27308 */ /* 0x0007e20000000800 */
[----:B-1----:R-:W-:-:S07]  /*8ed0*/  FFMA.FTZ R5, R120, UR6, -R3 ;  /* 0x0000000678057c23 */ /* 0x002fce0008010803 */
[----:B------:R1:W-:Y:S01]  /*8ee0*/  MUFU.EX2 R236, R5 ;  /* 0x0000000500ec7308 */ /* 0x0003e20000000800 */
[----:B---3--:R-:W-:Y:S02]  /*8ef0*/  IMAD.MOV.U32 R6, RZ, RZ, R225 ;  /* 0x000000ffff067224 */ /* 0x008fe400078e00e1 */
[----:B-1----:R-:W-:-:S05]  /*8f00*/  FFMA.FTZ R5, R139, UR6, -R2 ;  /* 0x000000068b057c23 */ /* 0x002fca0008010802 */
[----:B------:R1:W-:Y:S02]  /*8f10*/  MUFU.EX2 R233, R5 ;  /* 0x0000000500e97308 */ /* 0x0003e40000000800 */
[----:B-1----:R-:W-:Y:S01]  /*8f20*/  FFMA.FTZ R5, R137, UR6, -R2 ;  /* 0x0000000689057c23 */ /* 0x002fe20008010802 */
[----:B------:R-:W-:-:S05]  /*8f30*/  IMAD.MOV.U32 R137, RZ, RZ, R230 ;  /* 0x000000ffff897224 */ /* 0x000fca00078e00e6 */
[----:B------:R1:W3:Y:S02]  /*8f40*/  MUFU.EX2 R238, R5 ;  /* 0x0000000500ee7308 */ /* 0x0002e40000000800 */
[----:B-1----:R-:W-:Y:S01]  /*8f50*/  FFMA.FTZ R5, R135, UR6, -R2 ;  /* 0x0000000687057c23 */ /* 0x002fe20008010802 */
[----:B---3--:R-:W-:Y:S01]  /*8f60*/  F2FP.F16.F32.PACK_AB R8, R238, R233 ;  /* 0x000000e9ee08723e */ /* 0x008fe200000000ff */
[----:B------:R-:W-:-:S04]  /*8f70*/  IMAD.MOV.U32 R135, RZ, RZ, R212 ;  /* 0x000000ffff877224 */ /* 0x000fc800078e00d4 */
[----:B------:R1:W-:Y:S01]  /*8f80*/  MUFU.EX2 R240, R5 ;  /* 0x0000000500f07308 */ /* 0x0003e20000000800 */
[----:B------:R-:W-:Y:S02]  /*8f90*/  IMAD.MOV.U32 R212, RZ, RZ, R220 ;  /* 0x000000ffffd47224 */ /* 0x000fe400078e00dc */
[----:B-1----:R-:W-:Y:S01]  /*8fa0*/  FFMA.FTZ R5, R134, UR6, -R2 ;  /* 0x0000000686057c23 */ /* 0x002fe20008010802 */
[----:B------:R-:W-:Y:S02]  /*8fb0*/  IMAD.MOV.U32 R134, RZ, RZ, R202 ;  /* 0x000000ffff867224 */ /* 0x000fe400078e00ca */
[----:B------:R-:W-:Y:S02]  /*8fc0*/  IMAD.MOV.U32 R202, RZ, RZ, R227 ;  /* 0x000000ffffca7224 */ /* 0x000fe400078e00e3 */
[----:B------:R1:W3:Y:S02]  /*8fd0*/  MUFU.EX2 R241, R5 ;  /* 0x0000000500f17308 */ /* 0x0002e40000000800 */
[----:B-1----:R-:W-:Y:S01]  /*8fe0*/  FFMA.FTZ R5, R140, UR6, -R0 ;  /* 0x000000068c057c23 */ /* 0x002fe20008010800 */
[----:B---3--:R-:W-:Y:S01]  /*8ff0*/  F2FP.F16.F32.PACK_AB R10, R241, R240 ;  /* 0x000000f0f10a723e */ /* 0x008fe200000000ff */
[----:B------:R-:W-:-:S04]  /*9000*/  IMAD.MOV.U32 R140, RZ, RZ, R153 ;  /* 0x000000ffff8c7224 */ /* 0x000fc800078e0099 */
[----:B------:R1:W-:Y:S01]  /*9010*/  MUFU.EX2 R230, R5 ;  /* 0x0000000500e67308 */ /* 0x0003e20000000800 */
[----:B------:R-:W-:Y:S02]  /*9020*/  IMAD.MOV.U32 R153, RZ, RZ, R205 ;  /* 0x000000ffff997224 */ /* 0x000fe400078e00cd */
[----:B------:R-:W-:Y:S02]  /*9030*/  IMAD.MOV.U32 R205, RZ, RZ, R222 ;  /* 0x000000ffffcd7224 */ /* 0x000fe400078e00de */
[----:B-1----:R-:W-:Y:S01]  /*9040*/  FFMA.FTZ R5, R138, UR6, -R0 ;  /* 0x000000068a057c23 */ /* 0x002fe20008010800 */
[----:B------:R-:W-:-:S03]  /*9050*/  IMAD.MOV.U32 R138, RZ, RZ, R228 ;  /* 0x000000ffff8a7224 */ /* 0x000fc600078e00e4 */
[----:B------:R1:W3:Y:S02]  /*9060*/  MUFU.EX2 R231, R5 ;  /* 0x0000000500e77308 */ /* 0x0002e40000000800 */
[----:B-1----:R-:W-:Y:S01]  /*9070*/  FFMA.FTZ R5, R141, UR6, -R0 ;  /* 0x000000068d057c23 */ /* 0x002fe20008010800 */
[----:B---3--:R-:W-:-:S05]  /*9080*/  F2FP.F16.F32.PACK_AB R9, R231, R230 ;  /* 0x000000e6e709723e */ /* 0x008fca00000000ff */
[----:B------:R1:W-:Y:S02]  /*9090*/  MUFU.EX2 R228, R5 ;  /* 0x0000000500e47308 */ /* 0x0003e40000000800 */
[----:B-1----:R-:W-:Y:S01]  /*90a0*/  FFMA.FTZ R5, R142, UR6, -R0 ;  /* 0x000000068e057c23 */ /* 0x002fe20008010800 */
[----:B------:R-:W-:-:S05]  /*90b0*/  MOV R142, R126 ;  /* 0x0000007e008e7202 */ /* 0x000fca0000000f00 */
[----:B------:R1:W3:Y:S02]  /*90c0*/  MUFU.EX2 R229, R5 ;  /* 0x0000000500e57308 */ /* 0x0002e40000000800 */
[----:B-1----:R-:W-:Y:S01]  /*90d0*/  FFMA.FTZ R5, R131, UR6, -R3 ;  /* 0x0000000683057c23 */ /* 0x002fe20008010803 */
[----:B---3--:R-:W-:-:S05]  /*90e0*/  F2FP.F16.F32.PACK_AB R11, R229, R228 ;  /* 0x000000e4e50b723e */ /* 0x008fca00000000ff */
[----:B------:R1:W-:Y:S02]  /*90f0*/  MUFU.EX2 R227, R5 ;  /* 0x0000000500e37308 */ /* 0x0003e40000000800 */
[C---:B--2---:R-:W-:Y:S08]  /*9100*/  HMMA.16816.F32 R64, R8.reuse, R20, R100 ;  /* 0x000000140840723c */ /* 0x044ff00000001864 */
[----:B----4-:R-:W-:Y:S01]  /*9110*/  HMMA.16816.F32 R124, R8, R16, R92 ;  /* 0x00000010087c723c */ /* 0x010fe2000000185c */
[----:B-1----:R-:W-:-:S07]  /*9120*/  FFMA.FTZ R5, R130, UR6, -R3 ;  /* 0x0000000682057c23 */ /* 0x002fce0008010803 */
[C---:B------:R-:W-:Y:S01]  /*9130*/  HMMA.16816.F32 R128, R8.reuse, R22, R96 ;  /* 0x000000160880723c */ /* 0x040fe20000001860 */
[----:B------:R1:W2:Y:S07]  /*9140*/  MUFU.EX2 R225, R5 ;  /* 0x0000000500e17308 */ /* 0x0002ae0000000800 */
[C---:B------:R-:W-:Y:S08]  /*9150*/  HMMA.16816.F32 R120, R8.reuse, R18, R88 ;  /* 0x000000120878723c */ /* 0x040ff00000001858 */
[----:B------:R-:W-:Y:S01]  /*9160*/  HMMA.16816.F32 R116, R8, R12, R84 ;  /* 0x0000000c0874723c */ /* 0x000fe20000001854 */
[----:B-1----:R-:W-:-:S07]  /*9170*/  FFMA.FTZ R5, R196, UR6, -R4 ;  /* 0x00000006c4057c23 */ /* 0x002fce0008010804 */
[C---:B------:R-:W-:Y:S08]  /*9180*/  HMMA.16816.F32 R112, R8.reuse, R14, R76 ;  /* 0x0000000e0870723c */ /* 0x040ff0000000184c */
[----:B------:R-:W-:Y:S01]  /*9190*/  HMMA.16816.F32 R108, R8, R24, R72 ;  /* 0x00000018086c723c */ /* 0x000fe20000001848 */
[----:B------:R-:W-:Y:S01]  /*91a0*/  IMAD.MOV.U32 R73, RZ, RZ, R149 ;  /* 0x000000ffff497224 */ /* 0x000fe200078e0095 */
[----:B------:R-:W-:Y:S01]  /*91b0*/  MOV R149, R206 ;  /* 0x000000ce00957202 */ /* 0x000fe20000000f00 */
[----:B------:R-:W-:Y:S01]  /*91c0*/  IMAD.MOV.U32 R75, RZ, RZ, R106 ;  /* 0x000000ffff4b7224 */ /* 0x000fe200078e006a */
[----:B------:R-:W-:-:S02]  /*91d0*/  MOV R206, R223 ;  /* 0x000000df00ce7202 */ /* 0x000fc40000000f00 */
[----:B------:R-:W-:Y:S02]  /*91e0*/  MOV R74, R107 ;  /* 0x0000006b004a7202 */ /* 0x000fe40000000f00 */
[----:B------:R-:W-:Y:S01]  /*91f0*/  HMMA.16816.F32 R100, R8, R26, R56 ;  /* 0x0000001a0864723c */ /* 0x000fe20000001838 */
[----:B------:R-:W-:Y:S01]  /*9200*/  F2FP.F16.F32.PACK_AB R8, R167, R137 ;  /* 0x00000089a708723e */ /* 0x000fe200000000ff */
[----:B------:R-:W-:Y:S01]  /*9210*/  IMAD.MOV.U32 R59, RZ, RZ, R73 ;  /* 0x000000ffff3b7224 */ /* 0x000fe200078e0049 */
[----:B------:R-:W-:Y:S01]  /*9220*/  F2FP.F16.F32.PACK_AB R9, R226, R236 ;  /* 0x000000ece209723e */ /* 0x000fe200000000ff */
[----:B------:R-:W-:Y:S01]  /*9230*/  IMAD.MOV.U32 R58, RZ, RZ, R74 ;  /* 0x000000ffff3a7224 */ /* 0x000fe200078e004a */
[----:B------:R-:W-:Y:S01]  /*9240*/  F2FP.F16.F32.PACK_AB R10, R138, R142 ;  /* 0x0000008e8a0a723e */ /* 0x000fe200000000ff */
[----:B------:R-:W-:Y:S01]  /*9250*/  IMAD.MOV.U32 R56, RZ, RZ, R6 ;  /* 0x000000ffff387224 */ /* 0x000fe200078e0006 */
[----:B--2---:R-:W-:Y:S01]  /*9260*/  F2FP.F16.F32.PACK_AB R11, R225, R227 ;  /* 0x000000e3e10b723e */ /* 0x004fe200000000ff */
[----:B------:R-:W-:Y:S01]  /*9270*/  FFMA.FTZ R6, R143, UR6, -R3 ;  /* 0x000000068f067c23 */ /* 0x000fe20008010803 */
[----:B------:R-:W-:Y:S01]  /*9280*/  MOV R57, R75 ;  /* 0x0000004b00397202 */ /* 0x000fe20000000f00 */
[----:B------:R-:W-:-:S02]  /*9290*/  IMAD.MOV.U32 R143, RZ, RZ, R135 ;  /* 0x000000ffff8f7224 */ /* 0x000fc400078e0087 */
[----:B------:R-:W-:Y:S02]  /*92a0*/  IMAD.MOV.U32 R135, RZ, RZ, R205 ;  /* 0x000000ffff877224 */ /* 0x000fe400078e00cd */
[----:B------:R-:W-:Y:S01]  /*92b0*/  HMMA.16816.F32 R92, R8, R16, R44 ;  /* 0x00000010085c723c */ /* 0x000fe2000000182c */
[----:B------:R1:W-:Y:S01]  /*92c0*/  MUFU.EX2 R44, R5 ;  /* 0x00000005002c7308 */ /* 0x0003e20000000800 */
[----:B------:R-:W-:Y:S01]  /*92d0*/  MOV R47, R218 ;  /* 0x000000da002f7202 */ /* 0x000fe20000000f00 */
[----:B------:R-:W-:Y:S02]  /*92e0*/  IMAD.MOV.U32 R45, RZ, RZ, R219 ;  /* 0x000000ffff2d7224 */ /* 0x000fe400078e00db */
[----:B------:R-:W-:-:S03]  /*92f0*/  IMAD.MOV.U32 R46, RZ, RZ, R213 ;  /* 0x000000ffff2e7224 */ /* 0x000fc600078e00d5 */
[C---:B------:R-:W-:Y:S01]  /*9300*/  HMMA.16816.F32 R104, R8.reuse, R20, R52 ;  /* 0x000000140868723c */ /* 0x040fe20000001834 */
[----:B------:R-:W-:Y:S01]  /*9310*/  IMAD.MOV.U32 R53, RZ, RZ, R165 ;  /* 0x000000ffff357224 */ /* 0x000fe200078e00a5 */
[----:B------:R-:W-:Y:S01]  /*9320*/  MOV R54, R134 ;  /* 0x0000008600367202 */ /* 0x000fe20000000f00 */
[----:B------:R-:W-:Y:S01]  /*9330*/  IMAD.MOV.U32 R165, RZ, RZ, R216 ;  /* 0x000000ffffa57224 */ /* 0x000fe200078e00d8 */
[----:B------:R-:W-:Y:S01]  /*9340*/  MOV R134, R217 ;  /* 0x000000d900867202 */ /* 0x000fe20000000f00 */
[----:B------:R-:W-:Y:S02]  /*9350*/  IMAD.MOV.U32 R55, RZ, RZ, R138 ;  /* 0x000000ffff377224 */ /* 0x000fe400078e008a */
[----:B------:R-:W-:Y:S01]  /*9360*/  IMAD.MOV.U32 R138, RZ, RZ, R215 ;  /* 0x000000ffff8a7224 */ /* 0x000fe200078e00d7 */
[C---:B------:R-:W-:Y:S01]  /*9370*/  HMMA.16816.F32 R96, R8.reuse, R22, R60 ;  /* 0x000000160860723c */ /* 0x040fe2000000183c */
[----:B------:R-:W2:Y:S01]  /*9380*/  LDSM.16.MT88.4 R20, [R144+0xa000] ;  /* 0x00a000009014783b */ /* 0x000ea20000004200 */
[----:B-1----:R-:W-:Y:S01]  /*9390*/  FFMA.FTZ R5, R192, UR6, -R4 ;  /* 0x00000006c0057c23 */ /* 0x002fe20008010804 */
[----:B------:R-:W-:Y:S01]  /*93a0*/  IMAD.MOV.U32 R52, RZ, RZ, R156 ;  /* 0x000000ffff347224 */ /* 0x000fe200078e009c */
[----:B------:R-:W-:Y:S01]  /*93b0*/  MOV R156, R214 ;  /* 0x000000d6009c7202 */ /* 0x000fe20000000f00 */
[----:B------:R-:W-:Y:S01]  /*93c0*/  IMAD.MOV.U32 R192, RZ, RZ, R54 ;  /* 0x000000ffffc07224 */ /* 0x000fe200078e0036 */
[----:B------:R1:W3:Y:S01]  /*93d0*/  MUFU.EX2 R72, R5 ;  /* 0x0000000500487308 */ /* 0x0002e20000000800 */
[----:B------:R-:W-:Y:S01]  /*93e0*/  IMAD.MOV.U32 R196, RZ, RZ, R55 ;  /* 0x000000ffffc47224 */ /* 0x000fe200078e0037 */
[C---:B------:R-:W-:Y:S01]  /*93f0*/  HMMA.16816.F32 R88, R8.reuse, R18, R48 ;  /* 0x000000120858723c */ /* 0x040fe20000001830 */
[----:B------:R-:W4:Y:S05]  /*9400*/  LDSM.16.MT88.4 R16, [R132+0xa000] ;  /* 0x00a000008410783b */ /* 0x000f2a0000004200 */
[----:B------:R3:W-:Y:S02]  /*9410*/  MUFU.EX2 R214, R6 ;  /* 0x0000000600d67308 */ /* 0x0007e40000000800 */
[----:B------:R-:W-:Y:S01]  /*9420*/  HMMA.16816.F32 R84, R8, R12, R40 ;  /* 0x0000000c0854723c */ /* 0x000fe20000001828 */
[----:B-1----:R-:W-:-:S07]  /*9430*/  FFMA.FTZ R5, R191, UR6, -R4 ;  /* 0x00000006bf057c23 */ /* 0x002fce0008010804 */
[----:B------:R-:W-:Y:S01]  /*9440*/  HMMA.16816.F32 R76, R8, R14, R32 ;  /* 0x0000000e084c723c */ /* 0x000fe20000001820 */
[----:B------:R-:W1:Y:S01]  /*9450*/  LDSM.16.MT88.4 R12, [R136+0xa000] ;  /* 0x00a00000880c783b */ /* 0x000e620000004200 */
[----:B------:R-:W-:Y:S01]  /*9460*/  MOV R191, R53 ;  /* 0x0000003500bf7202 */ /* 0x000fe20000000f00 */
[----:B------:R2:W-:Y:S01]  /*9470*/  MUFU.EX2 R141, R5 ;  /* 0x00000005008d7308 */ /* 0x0005e20000000800 */
[----:B---3--:R-:W-:-:S04]  /*9480*/  FFMA.FTZ R6, R181, UR6, -R0 ;  /* 0x00000006b5067c23 */ /* 0x008fc80008010800 */
[----:B------:R-:W-:Y:S01]  /*9490*/  HMMA.16816.F32 R36, R8, R24, R36 ;  /* 0x000000180824723c */ /* 0x000fe20000001824 */
[----:B--2---:R-:W-:Y:S01]  /*94a0*/  FFMA.FTZ R5, R187, UR6, -R4 ;  /* 0x00000006bb057c23 */ /* 0x004fe20008010804 */
[----:B------:R-:W-:-:S03]  /*94b0*/  IMAD.MOV.U32 R187, RZ, RZ, R58 ;  /* 0x000000ffffbb7224 */ /* 0x000fc600078e003a */
[----:B------:R2:W-:Y:S02]  /*94c0*/  MUFU.EX2 R139, R5 ;  /* 0x00000005008b7308 */ /* 0x0005e40000000800 */
[----:B--2---:R-:W-:Y:S01]  /*94d0*/  FFMA.FTZ R5, R133, UR6, -R3 ;  /* 0x0000000685057c23 */ /* 0x004fe20008010803 */
[----:B------:R-:W-:-:S05]  /*94e0*/  IMAD.MOV.U32 R133, RZ, RZ, R45 ;  /* 0x000000ffff857224 */ /* 0x000fca00078e002d */
[----:B------:R2:W-:Y:S02]  /*94f0*/  MUFU.EX2 R221, R5 ;  /* 0x0000000500dd7308 */ /* 0x0005e40000000800 */
[----:B--2---:R-:W-:Y:S01]  /*9500*/  FFMA.FTZ R5, R154, UR6, -R2 ;  /* 0x000000069a057c23 */ /* 0x004fe20008010802 */
[----:B------:R-:W-:-:S05]  /*9510*/  MOV R154, R46 ;  /* 0x0000002e009a7202 */ /* 0x000fca0000000f00 */
[----:B------:R2:W-:Y:S02]  /*9520*/  MUFU.EX2 R220, R5 ;  /* 0x0000000500dc7308 */ /* 0x0005e40000000800 */
[----:B--2---:R-:W-:Y:S01]  /*9530*/  FFMA.FTZ R5, R151, UR6, -R2 ;  /* 0x0000000697057c23 */ /* 0x004fe20008010802 */
[----:B------:R-:W-:-:S05]  /*9540*/  IMAD.MOV.U32 R151, RZ, RZ, R47 ;  /* 0x000000ffff977224 */ /* 0x000fca00078e002f */
[----:B------:R2:W3:Y:S02]  /*9550*/  MUFU.EX2 R222, R5 ;  /* 0x0000000500de7308 */ /* 0x0004e40000000800 */
[----:B--2---:R-:W-:Y:S01]  /*9560*/  FFMA.FTZ R5, R150, UR6, -R2 ;  /* 0x0000000696057c23 */ /* 0x004fe20008010802 */
[----:B------:R-:W-:-:S05]  /*9570*/  IMAD.MOV.U32 R150, RZ, RZ, R52 ;  /* 0x000000ffff967224 */ /* 0x000fca00078e0034 */
[----:B------:R2:W-:Y:S02]  /*9580*/  MUFU.EX2 R223, R5 ;  /* 0x0000000500df7308 */ /* 0x0005e40000000800 */
[----:B--2---:R-:W-:Y:S01]  /*9590*/  FFMA.FTZ R5, R147, UR6, -R2 ;  /* 0x0000000693057c23 */ /* 0x004fe20008010802 */
[----:B------:R-:W-:-:S05]  /*95a0*/  MOV R147, R56 ;  /* 0x0000003800937202 */ /* 0x000fca0000000f00 */
[----:B------:R2:W4:Y:S02]  /*95b0*/  MUFU.EX2 R224, R5 ;  /* 0x0000000500e07308 */ /* 0x0005240000000800 */
[----:B--2---:R-:W-:Y:S01]  /*95c0*/  FFMA.FTZ R5, R158, UR6, -R0 ;  /* 0x000000069e057c23 */ /* 0x004fe20008010800 */
[----:B------:R-:W-:Y:S02]  /*95d0*/  MOV R158, R72 ;  /* 0x00000048009e7202 */ /* 0x000fe40000000f00 */
[----:B------:R-:W-:Y:S03]  /*95e0*/  HMMA.16816.F32 R72, R8, R26, R28 ;  /* 0x0000001a0848723c */ /* 0x000fe6000000181c */
[----:B------:R2:W-:Y:S01]  /*95f0*/  MUFU.EX2 R218, R5 ;  /* 0x0000000500da7308 */ /* 0x0005e20000000800 */
[----:B------:R-:W1:Y:S01]  /*9600*/  LDSM.16.MT88.4 R24, [R83+0xa000] ;  /* 0x00a000005318783b */ /* 0x000e620000004200 */
[----:B---3--:R-:W-:-:S02]  /*9610*/  F2FP.F16.F32.PACK_AB R8, R222, R220 ;  /* 0x000000dcde08723e */ /* 0x008fc400000000ff */
[----:B----4-:R-:W-:Y:S01]  /*9620*/  F2FP.F16.F32.PACK_AB R10, R224, R223 ;  /* 0x000000dfe00a723e */ /* 0x010fe200000000ff */
[----:B------:R-:W-:Y:S01]  /*9630*/  LDSM.16.MT88.4 R28, [R83+0xa800] ;  /* 0x00a80000531c783b */ /* 0x000fe20000004200 */
[----:B--2---:R-:W-:Y:S01]  /*9640*/  FFMA.FTZ R5, R155, UR6, -R0 ;  /* 0x000000069b057c23 */ /* 0x004fe20008010800 */
[----:B------:R-:W-:-:S03]  /*9650*/  IMAD.MOV.U32 R155, RZ, RZ, R57 ;  /* 0x000000ffff9b7224 */ /* 0x000fc600078e0039 */
[----:B------:R2:W3:Y:S02]  /*9660*/  MUFU.EX2 R219, R5 ;  /* 0x0000000500db7308 */ /* 0x0004e40000000800 */
[----:B--2---:R-:W-:Y:S01]  /*9670*/  FFMA.FTZ R5, R159, UR6, -R0 ;  /* 0x000000069f057c23 */ /* 0x004fe20008010800 */
[----:B---3--:R-:W-:Y:S02]  /*9680*/  F2FP.F16.F32.PACK_AB R9, R219, R218 ;  /* 0x000000dadb09723e */ /* 0x008fe400000000ff */
[----:B------:R-:W-:-:S03]  /*9690*/  MOV R159, R59 ;  /* 0x0000003b009f7202 */ /* 0x000fc60000000f00 */
[----:B------:R2:W-:Y:S02]  /*96a0*/  MUFU.EX2 R216, R5 ;  /* 0x0000000500d87308 */ /* 0x0005e40000000800 */
[----:B--2---:R-:W-:Y:S01]  /*96b0*/  FFMA.FTZ R5, R162, UR6, -R0 ;  /* 0x00000006a2057c23 */ /* 0x004fe20008010800 */
[----:B------:R-:W-:Y:S02]  /*96c0*/  IMAD.MOV.U32 R162, RZ, RZ, R140 ;  /* 0x000000ffffa27224 */ /* 0x000fe400078e008c */
[----:B------:R-:W-:-:S03]  /*96d0*/  IMAD.MOV.U32 R140, RZ, RZ, R207 ;  /* 0x000000ffff8c7224 */ /* 0x000fc600078e00cf */
[----:B------:R2:W3:Y:S02]  /*96e0*/  MUFU.EX2 R217, R5 ;  /* 0x0000000500d97308 */ /* 0x0004e40000000800 */
[----:B--2---:R-:W-:Y:S01]  /*96f0*/  FFMA.FTZ R5, R145, UR6, -R3 ;  /* 0x0000000691057c23 */ /* 0x004fe20008010803 */
[----:B---3--:R-:W-:Y:S02]  /*9700*/  F2FP.F16.F32.PACK_AB R11, R217, R216 ;  /* 0x000000d8d90b723e */ /* 0x008fe400000000ff */
[----:B------:R-:W-:-:S03]  /*9710*/  MOV R145, R166 ;  /* 0x000000a600917202 */ /* 0x000fc60000000f00 */
[----:B------:R2:W-:Y:S01]  /*9720*/  MUFU.EX2 R215, R5 ;  /* 0x0000000500d77308 */ /* 0x0005e20000000800 */
[----:B------:R-:W-:Y:S01]  /*9730*/  IMAD.MOV.U32 R166, RZ, RZ, R208 ;  /* 0x000000ffffa67224 */ /* 0x000fe200078e00d0 */
[----:B------:R-:W-:Y:S01]  /*9740*/  HMMA.16816.F32 R60, R8, R22, R128 ;  /* 0x00000016083c723c */ /* 0x000fe20000001880 */
[----:B------:R-:W-:Y:S01]  /*9750*/  IMAD.MOV.U32 R128, RZ, RZ, R44 ;  /* 0x000000ffff807224 */ /* 0x000fe200078e002c */
[----:B------:R-:W-:Y:S01]  /*9760*/  MOV R131, R206 ;  /* 0x000000ce00837202 */ /* 0x000fe20000000f00 */
[----:B------:R-:W-:-:S03]  /*9770*/  IMAD.MOV.U32 R130, RZ, RZ, R212 ;  /* 0x000000ffff827224 */ /* 0x000fc600078e00d4 */
[----:B------:R-:W-:Y:S01]  /*9780*/  MUFU.EX2 R208, R6 ;  /* 0x0000000600d07308 */ /* 0x000fe20000000800 */
[----:B------:R-:W-:Y:S01]  /*9790*/  IMAD.MOV.U32 R129, RZ, RZ, R210 ;  /* 0x000000ffff817224 */ /* 0x000fe200078e00d2 */
[----:B------:R-:W-:Y:S01]  /*97a0*/  HMMA.16816.F32 R64, R8, R20, R64 ;  /* 0x000000140840723c */ /* 0x000fe20000001840 */
[----:B--2---:R-:W-:Y:S01]  /*97b0*/  FFMA.FTZ R5, R146, UR6, -R3 ;  /* 0x0000000692057c23 */ /* 0x004fe20008010803 */
[----:B------:R-:W-:Y:S01]  /*97c0*/  IMAD.MOV.U32 R146, RZ, RZ, R168 ;  /* 0x000000ffff927224 */ /* 0x000fe200078e00a8 */
[----:B------:R-:W-:-:S05]  /*97d0*/  MOV R168, R209 ;  /* 0x000000d100a87202 */ /* 0x000fca0000000f00 */
[C---:B------:R-:W-:Y:S01]  /*97e0*/  HMMA.16816.F32 R56, R8.reuse, R16, R124 ;  /* 0x000000100838723c */ /* 0x040fe2000000187c */
[----:B------:R2:W3:Y:S07]  /*97f0*/  MUFU.EX2 R213, R5 ;  /* 0x0000000500d57308 */ /* 0x0004ee0000000800 */
[C---:B------:R-:W-:Y:S08]  /*9800*/  HMMA.16816.F32 R52, R8.reuse, R18, R120 ;  /* 0x000000120834723c */ /* 0x040ff00000001878 */
[----:B-1----:R-:W-:Y:S01]  /*9810*/  HMMA.16816.F32 R48, R8, R12, R116 ;  /* 0x0000000c0830723c */ /* 0x002fe20000001874 */
[----:B--2---:R-:W-:-:S04]  /*9820*/  FFMA.FTZ R5, R180, UR6, -R2 ;  /* 0x00000006b4057c23 */ /* 0x004fc80008010802 */
[----:B------:R1:W-:Y:S03]  /*9830*/  MUFU.EX2 R207, R5 ;  /* 0x0000000500cf7308 */ /* 0x0003e60000000800 */
[C---:B------:R-:W-:Y:S08]  /*9840*/  HMMA.16816.F32 R44, R8.reuse, R14, R112 ;  /* 0x0000000e082c723c */ /* 0x040ff00000001870 */
[----:B------:R-:W-:Y:S01]  /*9850*/  HMMA.16816.F32 R40, R8, R24, R108 ;  /* 0x000000180828723c */ /* 0x000fe2000000186c */
[----:B-1----:R-:W-:-:S07]  /*9860*/  FFMA.FTZ R5, R178, UR6, -R2 ;  /* 0x00000006b2057c23 */ /* 0x002fce0008010802 */
[----:B------:R-:W-:Y:S01]  /*9870*/  HMMA.16816.F32 R32, R8, R26, R100 ;  /* 0x0000001a0820723c */ /* 0x000fe20000001864 */
[----:B------:R-:W-:Y:S02]  /*9880*/  F2FP.F16.F32.PACK_AB R8, R158, R128 ;  /* 0x000000809e08723e */ /* 0x000fe400000000ff */
[----:B------:R-:W-:Y:S01]  /*9890*/  F2FP.F16.F32.PACK_AB R9, R214, R221 ;  /* 0x000000ddd609723e */ /* 0x000fe200000000ff */
[----:B------:R1:W2:Y:S01]  /*98a0*/  MUFU.EX2 R209, R5 ;  /* 0x0000000500d17308 */ /* 0x0002a20000000800 */
[----:B------:R-:W-:Y:S02]  /*98b0*/  F2FP.F16.F32.PACK_AB R10, R139, R141 ;  /* 0x0000008d8b0a723e */ /* 0x000fe400000000ff */
[----:B---3--:R-:W-:-:S07]  /*98c0*/  F2FP.F16.F32.PACK_AB R11, R213, R215 ;  /* 0x000000d7d50b723e */ /* 0x008fce00000000ff */
[----:B------:R-:W-:Y:S01]  /*98d0*/  HMMA.16816.F32 R108, R8, R18, R88 ;  /* 0x00000012086c723c */ /* 0x000fe20000001858 */
[----:B-1----:R-:W-:-:S07]  /*98e0*/  FFMA.FTZ R5, R177, UR6, -R2 ;  /* 0x00000006b1057c23 */ /* 0x002fce0008010802 */
[C---:B------:R-:W-:Y:S01]  /*98f0*/  HMMA.16816.F32 R88, R8.reuse, R24, R36 ;  /* 0x000000180858723c */ /* 0x040fe20000001824 */
[----:B------:R-:W-:Y:S01]  /*9900*/  MOV R39, R211 ;  /* 0x000000d300277202 */ /* 0x000fe20000000f00 */
[----:B------:R-:W-:Y:S01]  /*9910*/  IMAD.MOV.U32 R38, RZ, RZ, R129 ;  /* 0x000000ffff267224 */ /* 0x000fe200078e0081 */
[----:B------:R1:W-:Y:S01]  /*9920*/  MUFU.EX2 R211, R5 ;  /* 0x0000000500d37308 */ /* 0x0003e20000000800 */
[----:B------:R-:W-:Y:S01]  /*9930*/  MOV R129, R131 ;  /* 0x0000008300817202 */ /* 0x000fe20000000f00 */
[----:B------:R-:W-:Y:S02]  /*9940*/  IMAD.MOV.U32 R131, RZ, RZ, R145 ;  /* 0x000000ffff837224 */ /* 0x000fe400078e0091 */
[----:B------:R-:W-:Y:S01]  /*9950*/  IMAD.MOV.U32 R145, RZ, RZ, R162 ;  /* 0x000000ffff917224 */ /* 0x000fe200078e00a2 */
[----:B------:R-:W-:Y:S01]  /*9960*/  HMMA.16816.F32 R120, R8, R20, R104 ;  /* 0x000000140878723c */ /* 0x000fe20000001868 */
[----:B------:R-:W-:Y:S01]  /*9970*/  MOV R162, R155 ;  /* 0x0000009b00a27202 */ /* 0x000fe20000000f00 */
[----:B------:R-:W-:-:S02]  /*9980*/  IMAD.MOV.U32 R155, RZ, RZ, R150 ;  /* 0x000000ffff9b7224 */ /* 0x000fc400078e0096 */
[----:B------:R-:W-:Y:S01]  /*9990*/  IMAD.MOV.U32 R150, RZ, RZ, R154 ;  /* 0x000000ffff967224 */ /* 0x000fe200078e009a */
[----:B------:R-:W-:Y:S01]  /*99a0*/  MOV R154, R138 ;  /* 0x0000008a009a7202 */ /* 0x000fe20000000f00 */
[----:B------:R-:W-:Y:S02]  /*99b0*/  IMAD.MOV.U32 R138, RZ, RZ, R246 ;  /* 0x000000ffff8a7224 */ /* 0x000fe400078e00f6 */
[----:B------:R-:W-:Y:S01]  /*99c0*/  HMMA.16816.F32 R116, R8, R22, R96 ;  /* 0x000000160874723c */ /* 0x000fe20000001860 */
[----:B------:R-:W3:Y:S01]  /*99d0*/  LDSM.16.MT88.4 R20, [R144+0xa800] ;  /* 0x00a800009014783b */ /* 0x000ee20000004200 */
[----:B-1----:R-:W-:-:S03]  /*99e0*/  FFMA.FTZ R5, R175, UR6, -R2 ;  /* 0x00000006af057c23 */ /* 0x002fc60008010802 */
[----:B------:R1:W5:Y:S01]  /*99f0*/  LDL.LU R246, [R1+0x128] ;  /* 0x0001280001f67983 */ /* 0x0003620000300800 */
[----:B------:R4:W2:Y:S02]  /*9a00*/  MUFU.EX2 R212, R5 ;  /* 0x0000000500d47308 */ /* 0x0008a40000000800 */
[C---:B------:R-:W-:Y:S08]  /*9a10*/  HMMA.16816.F32 R104, R8.reuse, R12, R84 ;  /* 0x0000000c0868723c */ /* 0x040ff00000001854 */
[----:B------:R-:W-:Y:S01]  /*9a20*/  HMMA.16816.F32 R100, R8, R14, R76 ;  /* 0x0000000e0864723c */ /* 0x000fe2000000184c */
[----:B------:R-:W1:Y:S01]  /*9a30*/  LDSM.16.MT88.4 R12, [R136+0xa800] ;  /* 0x00a80000880c783b */ /* 0x000e620000004200 */
[----:B----4-:R-:W-:-:S06]  /*9a40*/  FFMA.FTZ R5, R183, UR6, -R0 ;  /* 0x00000006b7057c23 */ /* 0x010fcc0008010800 */
[C---:B------:R-:W-:Y:S01]  /*9a50*/  HMMA.16816.F32 R72, R8.reuse, R26, R72 ;  /* 0x0000001a0848723c */ /* 0x040fe20000001848 */
[----:B------:R4:W-:Y:S07]  /*9a60*/  MUFU.EX2 R205, R5 ;  /* 0x0000000500cd7308 */ /* 0x0009ee0000000800 */
[----:B------:R-:W-:Y:S01]  /*9a70*/  HMMA.16816.F32 R112, R8, R16, R92 ;  /* 0x000000100870723c */ /* 0x000fe2000000185c */
[----:B--2---:R-:W-:Y:S01]  /*9a80*/  F2FP.F16.F32.PACK_AB R8, R209, R207 ;  /* 0x000000cfd108723e */ /* 0x004fe200000000ff */
[----:B------:R-:W2:Y:S01]  /*9a90*/  LDSM.16.MT88.4 R16, [R132+0xa800] ;  /* 0x00a800008410783b */ /* 0x000ea20000004200 */
[----:B------:R-:W-:Y:S01]  /*9aa0*/  F2FP.F16.F32.PACK_AB R10, R212, R211 ;  /* 0x000000d3d40a723e */ /* 0x000fe200000000ff */
[----:B----4-:R-:W-:-:S04]  /*9ab0*/  FFMA.FTZ R5, R182, UR6, -R0 ;  /* 0x00000006b6057c23 */ /* 0x010fc80008010800 */
[----:B------:R4:W3:Y:S02]  /*9ac0*/  MUFU.EX2 R206, R5 ;  /* 0x0000000500ce7308 */ /* 0x0008e40000000800 */
[----:B----4-:R-:W-:Y:S01]  /*9ad0*/  FFMA.FTZ R5, R179, UR6, -R0 ;  /* 0x00000006b3057c23 */ /* 0x010fe20008010800 */
[----:B---3--:R-:W-:-:S05]  /*9ae0*/  F2FP.F16.F32.PACK_AB R9, R206, R205 ;  /* 0x000000cdce09723e */ /* 0x008fca00000000ff */
[----:B------:R3:W4:Y:S02]  /*9af0*/  MUFU.EX2 R210, R5 ;  /* 0x0000000500d27308 */ /* 0x0007240000000800 */
[----:B---3--:R-:W-:Y:S01]  /*9b00*/  FFMA.FTZ R5, R39, UR6, -R4 ;  /* 0x0000000627057c23 */ /* 0x008fe20008010804 */
[----:B------:R-:W-:Y:S01]  /*9b10*/  IMAD.MOV.U32 R39, RZ, RZ, R130 ;  /* 0x000000ffff277224 */ /* 0x000fe200078e0082 */
[----:B----4-:R-:W-:Y:S01]  /*9b20*/  F2FP.F16.F32.PACK_AB R11, R210, R208 ;  /* 0x000000d0d20b723e */ /* 0x010fe200000000ff */
[----:B------:R-:W-:Y:S01]  /*9b30*/  IMAD.MOV.U32 R130, RZ, RZ, R146 ;  /* 0x000000ffff827224 */ /* 0x000fe200078e0092 */
[----:B------:R-:W-:Y:S01]  /*9b40*/  MOV R146, R143 ;  /* 0x0000008f00927202 */ /* 0x000fe20000000f00 */
[----:B------:R-:W-:Y:S01]  /*9b50*/  IMAD.MOV.U32 R143, RZ, RZ, R159 ;  /* 0x000000ffff8f7224 */ /* 0x000fe200078e009f */
[----:B------:R-:W-:Y:S01]  /*9b60*/  MOV R37, R39 ;  /* 0x0000002700257202 */ /* 0x000fe20000000f00 */
[----:B------:R-:W-:Y:S01]  /*9b70*/  IMAD.MOV.U32 R159, RZ, RZ, R147 ;  /* 0x000000ffff9f7224 */ /* 0x000fe200078e0093 */
[----:B------:R-:W-:Y:S01]  /*9b80*/  MOV R147, R151 ;  /* 0x0000009700937202 */ /* 0x000fe20000000f00 */
[----:B------:R-:W-:Y:S01]  /*9b90*/  IMAD.MOV.U32 R151, RZ, RZ, R133 ;  /* 0x000000ffff977224 */ /* 0x000fe200078e0085 */
[----:B------:R-:W-:Y:S01]  /*9ba0*/  HMMA.16816.F32 R92, R8, R22, R60 ;  /* 0x00000016085c723c */ /* 0x000fe2000000183c */
[----:B------:R-:W-:-:S02]  /*9bb0*/  IMAD.MOV.U32 R39, RZ, RZ, R130 ;  /* 0x000000ffff277224 */ /* 0x000fc400078e0082 */
[----:B------:R-:W-:Y:S01]  /*9bc0*/  IMAD.MOV.U32 R130, RZ, RZ, R146 ;  /* 0x000000ffff827224 */ /* 0x000fe200078e0092 */
[----:B------:R-:W-:Y:S01]  /*9bd0*/  MOV R146, R143 ;  /* 0x0000008f00927202 */ /* 0x000fe20000000f00 */
[----:B------:R-:W-:Y:S02]  /*9be0*/  IMAD.MOV.U32 R133, RZ, RZ, R165 ;  /* 0x000000ffff857224 */ /* 0x000fe400078e00a5 */
[----:B------:R3:W-:Y:S01]  /*9bf0*/  MUFU.EX2 R165, R5 ;  /* 0x0000000500a57308 */ /* 0x0007e20000000800 */
[----:B------:R-:W-:Y:S01]  /*9c00*/  IMAD.MOV.U32 R143, RZ, RZ, R159 ;  /* 0x000000ffff8f7224 */ /* 0x000fe200078e009f */
[----:B-1----:R-:W-:Y:S01]  /*9c10*/  HMMA.16816.F32 R60, R8, R14, R44 ;  /* 0x0000000e083c723c */ /* 0x002fe2000000182c */
[----:B------:R-:W-:Y:S01]  /*9c20*/  IMAD.MOV.U32 R159, RZ, RZ, R147 ;  /* 0x000000ffff9f7224 */ /* 0x000fe200078e0093 */
[----:B------:R-:W-:Y:S01]  /*9c30*/  MOV R147, R151 ;  /* 0x0000009700937202 */ /* 0x000fe20000000f00 */
[----:B------:R-:W-:Y:S02]  /*9c40*/  IMAD.MOV.U32 R151, RZ, RZ, R133 ;  /* 0x000000ffff977224 */ /* 0x000fe400078e0085 */
[----:B------:R-:W-:-:S03]  /*9c50*/  IMAD.MOV.U32 R133, RZ, RZ, R166 ;  /* 0x000000ffff857224 */ /* 0x000fc600078e00a6 */
[----:B------:R-:W-:Y:S01]  /*9c60*/  HMMA.16816.F32 R96, R8, R20, R64 ;  /* 0x000000140860723c */ /* 0x000fe20000001840 */
[----:B---3--:R-:W-:Y:S01]  /*9c70*/  FFMA.FTZ R5, R38, UR6, -R4 ;  /* 0x0000000626057c23 */ /* 0x008fe20008010804 */
[----:B------:R-:W-:-:S06]  /*9c80*/  IMAD.MOV.U32 R38, RZ, RZ, R129 ;  /* 0x000000ffff267224 */ /* 0x000fcc00078e0081 */
[C---:B--2---:R-:W-:Y:S01]  /*9c90*/  HMMA.16816.F32 R84, R8.reuse, R16, R56 ;  /* 0x000000100854723c */ /* 0x044fe20000001838 */
[----:B------:R1:W-:Y:S01]  /*9ca0*/  MUFU.EX2 R166, R5 ;  /* 0x0000000500a67308 */ /* 0x0003e20000000800 */
[----:B------:R-:W-:Y:S01]  /*9cb0*/  MOV R129, R131 ;  /* 0x0000008300817202 */ /* 0x000fe20000000f00 */
[----:B------:R-:W-:Y:S01]  /*9cc0*/  IMAD.MOV.U32 R131, RZ, RZ, R145 ;  /* 0x000000ffff837224 */ /* 0x000fe200078e0091 */
[----:B------:R-:W-:Y:S01]  /*9cd0*/  MOV R36, R38 ;  /* 0x0000002600247202 */ /* 0x000fe20000000f00 */
[----:B------:R-:W-:Y:S01]  /*9ce0*/  IMAD.MOV.U32 R145, RZ, RZ, R162 ;  /* 0x000000ffff917224 */ /* 0x000fe200078e00a2 */
[----:B------:R-:W-:Y:S01]  /*9cf0*/  MOV R162, R155 ;  /* 0x0000009b00a27202 */ /* 0x000fe20000000f00 */
[----:B------:R-:W-:Y:S01]  /*9d00*/  IMAD.MOV.U32 R38, RZ, RZ, R129 ;  /* 0x000000ffff267224 */ /* 0x000fe200078e0081 */
[C---:B------:R-:W-:Y:S08]  /*9d10*/  HMMA.16816.F32 R76, R8.reuse, R18, R52 ;  /* 0x00000012084c723c */ /* 0x040ff00000001834 */
[----:B------:R-:W-:Y:S01]  /*9d20*/  HMMA.16816.F32 R64, R8, R12, R48 ;  /* 0x0000000c0840723c */ /* 0x000fe20000001830 */
[----:B-1----:R-:W-:Y:S01]  /*9d30*/  FFMA.FTZ R5, R37, UR6, -R4 ;  /* 0x0000000625057c23 */ /* 0x002fe20008010804 */
[----:B------:R-:W-:Y:S01]  /*9d40*/  IMAD.MOV.U32 R37, RZ, RZ, R39 ;  /* 0x000000ffff257224 */ /* 0x000fe200078e0027 */
[----:B------:R-:W-:Y:S01]  /*9d50*/  MOV R39, R130 ;  /* 0x0000008200277202 */ /* 0x000fe20000000f00 */
[----:B------:R-:W-:-:S02]  /*9d60*/  IMAD.MOV.U32 R130, RZ, RZ, R146 ;  /* 0x000000ffff827224 */ /* 0x000fc400078e0092 */
[----:B------:R-:W-:Y:S01]  /*9d70*/  IMAD.MOV.U32 R146, RZ, RZ, R143 ;  /* 0x000000ffff927224 */ /* 0x000fe200078e008f */
[----:B------:R-:W-:Y:S01]  /*9d80*/  MOV R143, R159 ;  /* 0x0000009f008f7202 */ /* 0x000fe20000000f00 */
[----:B------:R-:W-:Y:S01]  /*9d90*/  IMAD.MOV.U32 R159, RZ, RZ, R147 ;  /* 0x000000ffff9f7224 */ /* 0x000fe200078e0093 */
[C---:B------:R-:W-:Y:S01]  /*9da0*/  HMMA.16816.F32 R56, R8.reuse, R28, R40 ;  /* 0x0000001c0838723c */ /* 0x040fe20000001828 */
[----:B------:R-:W-:Y:S01]  /*9db0*/  IMAD.MOV.U32 R147, RZ, RZ, R151 ;  /* 0x000000ffff937224 */ /* 0x000fe200078e0097 */
[----:B------:R-:W-:Y:S01]  /*9dc0*/  MOV R151, R133 ;  /* 0x0000008500977202 */ /* 0x000fe20000000f00 */
[----:B------:R-:W-:Y:S02]  /*9dd0*/  IMAD.MOV.U32 R133, RZ, RZ, R168 ;  /* 0x000000ffff857224 */ /* 0x000fe400078e00a8 */
[----:B------:R1:W-:Y:S01]  /*9de0*/  MUFU.EX2 R168, R5 ;  /* 0x0000000500a87308 */ /* 0x0003e20000000800 */
[----:B------:R-:W-:Y:S01]  /*9df0*/  IMAD.MOV.U32 R129, RZ, RZ, R131 ;  /* 0x000000ffff817224 */ /* 0x000fe200078e0083 */
[----:B------:R-:W-:Y:S01]  /*9e00*/  MOV R131, R145 ;  /* 0x0000009100837202 */ /* 0x000fe20000000f00 */
[----:B------:R-:W-:Y:S01]  /*9e10*/  IMAD.MOV.U32 R155, RZ, RZ, R150 ;  /* 0x000000ffff9b7224 */ /* 0x000fe200078e0096 */
[----:B------:R-:W-:Y:S01]  /*9e20*/  HMMA.16816.F32 R124, R8, R30, R32 ;  /* 0x0000001e087c723c */ /* 0x000fe20000001820 */
[----:B------:R-:W-:Y:S01]  /*9e30*/  IMAD.MOV.U32 R150, RZ, RZ, R154 ;  /* 0x000000ffff967224 */ /* 0x000fe200078e009a */
[----:B------:R-:W-:Y:S01]  /*9e40*/  MOV R154, R138 ;  /* 0x0000008a009a7202 */ /* 0x000fe20000000f00 */
[----:B------:R-:W-:-:S02]  /*9e50*/  IMAD.MOV.U32 R145, RZ, RZ, R162 ;  /* 0x000000ffff917224 */ /* 0x000fc400078e00a2 */
[----:B------:R-:W-:Y:S02]  /*9e60*/  IMAD.MOV.U32 R162, RZ, RZ, R155 ;  /* 0x000000ffffa27224 */ /* 0x000fe400078e009b */
[----:B-1----:R-:W-:Y:S01]  /*9e70*/  FFMA.FTZ R5, R36, UR6, -R4 ;  /* 0x0000000624057c23 */ /* 0x002fe20008010804 */
[----:B------:R-:W-:Y:S02]  /*9e80*/  IMAD.MOV.U32 R36, RZ, RZ, R37 ;  /* 0x000000ffff247224 */ /* 0x000fe400078e0025 */
[----:B------:R-:W-:Y:S01]  /*9e90*/  IMAD.MOV.U32 R37, RZ, RZ, R38 ;  /* 0x000000ffff257224 */ /* 0x000fe200078e0026 */
[----:B------:R-:W-:Y:S01]  /*9ea0*/  MOV R38, R39 ;  /* 0x0000002700267202 */ /* 0x000fe20000000f00 */
[----:B------:R-:W-:Y:S02]  /*9eb0*/  IMAD.MOV.U32 R39, RZ, RZ, R129 ;  /* 0x000000ffff277224 */ /* 0x000fe400078e0081 */
[----:B------:R-:W-:Y:S01]  /*9ec0*/  IMAD.MOV.U32 R129, RZ, RZ, R130 ;  /* 0x000000ffff817224 */ /* 0x000fe200078e0082 */
[----:B------:R-:W-:Y:S01]  /*9ed0*/  MOV R130, R131 ;  /* 0x0000008300827202 */ /* 0x000fe20000000f00 */
[----:B------:R-:W-:-:S02]  /*9ee0*/  IMAD.MOV.U32 R131, RZ, RZ, R146 ;  /* 0x000000ffff837224 */ /* 0x000fc400078e0092 */
[----:B------:R-:W-:Y:S01]  /*9ef0*/  FFMA.FTZ R27, R37, UR6, -R4 ;  /* 0x00000006251b7c23 */ /* 0x000fe20008010804 */
[----:B------:R-:W-:Y:S01]  /*9f00*/  IMAD.MOV.U32 R138, RZ, RZ, R243 ;  /* 0x000000ffff8a7224 */ /* 0x000fe200078e00f3 */
[----:B------:R-:W-:Y:S01]  /*9f10*/  MOV R155, R150 ;  /* 0x00000096009b7202 */ /* 0x000fe20000000f00 */
[----:B------:R-:W-:Y:S01]  /*9f20*/  IMAD.MOV.U32 R146, RZ, RZ, R145 ;  /* 0x000000ffff927224 */ /* 0x000fe200078e0091 */
[----:B------:R-:W-:Y:S01]  /*9f30*/  MOV R37, R38 ;  /* 0x0000002600257202 */ /* 0x000fe20000000f00 */
[----:B------:R-:W-:Y:S01]  /*9f40*/  IMAD.MOV.U32 R38, RZ, RZ, R39 ;  /* 0x000000ffff267224 */ /* 0x000fe200078e0027 */
[----:B------:R-:W-:Y:S01]  /*9f50*/  MOV R145, R143 ;  /* 0x0000008f00917202 */ /* 0x000fe20000000f00 */
[----:B------:R-:W-:Y:S01]  /*9f60*/  IMAD.MOV.U32 R150, RZ, RZ, R154 ;  /* 0x000000ffff967224 */ /* 0x000fe200078e009a */
[----:B------:R-:W2:Y:S01]  /*9f70*/  LDL.LU R243, [R1+0x124] ;  /* 0x0001240001f37983 */ /* 0x000ea20000300800 */
[----:B------:R-:W-:Y:S02]  /*9f80*/  IMAD.MOV.U32 R143, RZ, RZ, R162 ;  /* 0x000000ffff8f7224 */ /* 0x000fe400078e00a2 */
        /* <DEDUP_REMOVED lines=8> */
[----:B------:R-:W3:Y:S01]  /*a010*/  LDL.LU R235, [R1+0x120] ;  /* 0x0001200001eb7983 */ /* 0x000ee20000300800 */
[----:B------:R-:W-:Y:S01]  /*a020*/  IMAD.MOV.U32 R131, RZ, RZ, R146 ;  /* 0x000000ffff837224 */ /* 0x000fe200078e0092 */
[----:B------:R-:W-:Y:S01]  /*a030*/  MOV R146, R145 ;  /* 0x0000009100927202 */ /* 0x000fe20000000f00 */
[----:B------:R-:W-:Y:S01]  /*a040*/  IMAD.MOV.U32 R147, RZ, RZ, R150 ;  /* 0x000000ffff937224 */ /* 0x000fe200078e0096 */
[----:B------:R-:W-:Y:S01]  /*a050*/  MOV R150, R151 ;  /* 0x0000009700967202 */ /* 0x000fe20000000f00 */
[----:B------:R-:W-:Y:S02]  /*a060*/  IMAD.MOV.U32 R145, RZ, RZ, R143 ;  /* 0x000000ffff917224 */ /* 0x000fe400078e008f */
[----:B------:R-:W-:-:S02]  /*a070*/  IMAD.MOV.U32 R151, RZ, RZ, R154 ;  /* 0x000000ffff977224 */ /* 0x000fc400078e009a */
[----:B------:R-:W-:Y:S01]  /*a080*/  IMAD.MOV.U32 R143, RZ, RZ, R162 ;  /* 0x000000ffff8f7224 */ /* 0x000fe200078e00a2 */
[----:B------:R-:W-:Y:S01]  /*a090*/  MOV R162, R159 ;  /* 0x0000009f00a27202 */ /* 0x000fe20000000f00 */
[----:B------:R-:W-:Y:S01]  /*a0a0*/  IMAD.MOV.U32 R154, RZ, RZ, R133 ;  /* 0x000000ffff9a7224 */ /* 0x000fe200078e0085 */
[----:B------:R-:W-:Y:S01]  /*a0b0*/  MOV R133, R138 ;  /* 0x0000008a00857202 */ /* 0x000fe20000000f00 */
[----:B------:R-:W-:Y:S02]  /*a0c0*/  IMAD.MOV.U32 R159, RZ, RZ, R155 ;  /* 0x000000ffff9f7224 */ /* 0x000fe400078e009b */
[----:B------:R-:W-:Y:S02]  /*a0d0*/  IMAD.MOV.U32 R138, RZ, RZ, R140 ;  /* 0x000000ffff8a7224 */ /* 0x000fe400078e008c */
        /* <DEDUP_REMOVED lines=8> */
[----:B------:R-:W-:Y:S01]  /*a160*/  MOV R140, R135 ;  /* 0x00000087008c7202 */ /* 0x000fe20000000f00 */
[----:B------:R-:W-:Y:S01]  /*a170*/  IMAD.MOV.U32 R135, RZ, RZ, R152 ;  /* 0x000000ffff877224 */ /* 0x000fe200078e0098 */
[----:B------:R-:W4:Y:S01]  /*a180*/  LDL.LU R197, [R1+0x11c] ;  /* 0x00011c0001c57983 */ /* 0x000f220000300800 */
[----:B------:R-:W-:Y:S01]  /*a190*/  MOV R152, R251 ;  /* 0x000000fb00987202 */ /* 0x000fe20000000f00 */
[--C-:B------:R-:W-:Y:S02]  /*a1a0*/  FFMA.FTZ R46, R37, UR6, -R4.reuse ;  /* 0x00000006252e7c23 */ /* 0x100fe40008010804 */
[----:B------:R-:W2:Y:S04]  /*a1b0*/  LDL.LU R251, [R1+0x118] ;  /* 0x0001180001fb7983 */ /* 0x000ea80000300800 */
[----:B------:R-:W3:Y:S01]  /*a1c0*/  LDL.LU R37, [R1+0x58] ;  /* 0x0000580001257983 */ /* 0x000ee20000300800 */
[----:B------:R1:W-:Y:S01]  /*a1d0*/  MUFU.EX2 R175, R5 ;  /* 0x0000000500af7308 */ /* 0x0003e20000000800 */
[----:B---3--:R-:W-:-:S02]  /*a1e0*/  FFMA.FTZ R45, R37, UR6, -R4 ;  /* 0x00000006252d7c23 */ /* 0x008fc40008010804 */
[----:B------:R-:W3:Y:S01]  /*a1f0*/  LDL.LU R37, [R1+0x54] ;  /* 0x0000540001257983 */ /* 0x000ee20000300800 */
[----:B-1----:R-:W-:Y:S01]  /*a200*/  FFMA.FTZ R5, R148, UR6, -R3 ;  /* 0x0000000694057c23 */ /* 0x002fe20008010803 */
[----:B------:R-:W-:Y:S01]  /*a210*/  FFMA.FTZ R26, R36, UR6, -R4 ;  /* 0x00000006241a7c23 */ /* 0x000fe20008010804 */
[----:B------:R-:W-:Y:S02]  /*a220*/  IMAD.MOV.U32 R36, RZ, RZ, R38 ;  /* 0x000000ffff247224 */ /* 0x000fe400078e0026 */
[----:B------:R-:W-:Y:S02]  /*a230*/  IMAD.MOV.U32 R38, RZ, RZ, R129 ;  /* 0x000000ffff267224 */ /* 0x000fe400078e0081 */
[----:B------:R-:W-:Y:S02]  /*a240*/  IMAD.MOV.U32 R129, RZ, RZ, R131 ;  /* 0x000000ffff817224 */ /* 0x000fe400078e0083 */
[----:B------:R-:W-:Y:S02]  /*a250*/  IMAD.MOV.U32 R131, RZ, RZ, R145 ;  /* 0x000000ffff837224 */ /* 0x000fe400078e0091 */
[----:B------:R-:W-:-:S02]  /*a260*/  IMAD.MOV.U32 R145, RZ, RZ, R162 ;  /* 0x000000ffff917224 */ /* 0x000fc400078e00a2 */
[----:B------:R-:W-:Y:S02]  /*a270*/  IMAD.MOV.U32 R162, RZ, RZ, R155 ;  /* 0x000000ffffa27224 */ /* 0x000fe400078e009b */
[----:B------:R-:W-:Y:S02]  /*a280*/  IMAD.MOV.U32 R155, RZ, RZ, R150 ;  /* 0x000000ffff9b7224 */ /* 0x000fe400078e0096 */
[----:B------:R-:W-:Y:S02]  /*a290*/  IMAD.MOV.U32 R150, RZ, RZ, R154 ;  /* 0x000000ffff967224 */ /* 0x000fe400078e009a */
[----:B---3--:R-:W-:Y:S01]  /*a2a0*/  FFMA.FTZ R148, R37, UR6, -R4 ;  /* 0x0000000625947c23 */ /* 0x008fe20008010804 */
[----:B------:R-:W-:Y:S02]  /*a2b0*/  MOV R37, R39 ;  /* 0x0000002700257202 */ /* 0x000fe40000000f00 */
        /* <DEDUP_REMOVED lines=12> */
[----:B------:R-:W-:Y:S01]  /*a380*/  MOV R24, R37 ;  /* 0x0000002500187202 */ /* 0x000fe20000000f00 */
[----:B------:R-:W-:Y:S01]  /*a390*/  IMAD.MOV.U32 R37, RZ, RZ, R38 ;  /* 0x000000ffff257224 */ /* 0x000fe200078e0026 */
[----:B------:R-:W-:-:S02]  /*a3a0*/  MOV R147, R151 ;  /* 0x0000009700937202 */ /* 0x000fc40000000f00 */
        /* <DEDUP_REMOVED lines=12> */
[----:B------:R-:W-:-:S02]  /*a470*/  MOV R151, R133 ;  /* 0x0000008500977202 */ /* 0x000fc40000000f00 */
[----:B------:R-:W-:Y:S01]  /*a480*/  MOV R143, R162 ;  /* 0x000000a2008f7202 */ /* 0x000fe20000000f00 */
[----:B------:R-:W-:Y:S01]  /*a490*/  IMAD.MOV.U32 R162, RZ, RZ, R159 ;  /* 0x000000ffffa27224 */ /* 0x000fe200078e009f */
[----:B------:R-:W-:Y:S02]  /*a4a0*/  MOV R133, R140 ;  /* 0x0000008c00857202 */ /* 0x000fe40000000f00 */
[----:B------:R-:W-:Y:S02]  /*a4b0*/  MOV R140, R204 ;  /* 0x000000cc008c7202 */ /* 0x000fe40000000f00 */
[----:B------:R-:W-:Y:S01]  /*a4c0*/  MOV R159, R155 ;  /* 0x0000009b009f7202 */ /* 0x000fe20000000f00 */
[----:B------:R-:W3:Y:S01]  /*a4d0*/  LDL.LU R204, [R1+0x114] ;  /* 0x0001140001cc7983 */ /* 0x000ee20000300800 */
[----:B------:R-:W-:Y:S01]  /*a4e0*/  IMAD.MOV.U32 R155, RZ, RZ, R147 ;  /* 0x000000ffff9b7224 */ /* 0x000fe200078e0093 */
[----:B------:R-:W-:Y:S02]  /*a4f0*/  MOV R147, R151 ;  /* 0x0000009700937202 */ /* 0x000fe40000000f00 */
[----:B------:R-:W4:Y:S04]  /*a500*/  LDL.LU R150, [R1+0x4c] ;  /* 0x00004c0001967983 */ /* 0x000f280000300800 */
[----:B------:R-:W4:Y:S01]  /*a510*/  LDL.LU R151, [R1+0x48] ;  /* 0x0000480001977983 */ /* 0x000f220000300800 */
[----:B------:R-:W-:-:S05]  /*a520*/  MOV R181, R129 ;  /* 0x0000008100b57202 */ /* 0x000fca0000000f00 */
[----:B------:R-:W-:Y:S02]  /*a530*/  FFMA.FTZ R11, R181, UR6, -R2 ;  /* 0x00000006b50b7c23 */ /* 0x000fe40008010802 */
[----:B------:R-:W4:Y:S01]  /*a540*/  LDL.LU R181, [R1+0x24] ;  /* 0x0000240001b57983 */ /* 0x000f220000300800 */
[----:B------:R-:W-:Y:S01]  /*a550*/  MOV R182, R133 ;  /* 0x0000008500b67202 */ /* 0x000fe20000000f00 */
[----:B------:R-:W-:Y:S01]  /*a560*/  IMAD.MOV.U32 R183, RZ, RZ, R202 ;  /* 0x000000ffffb77224 */ /* 0x000fe200078e00ca */
[----:B------:R-:W-:Y:S01]  /*a570*/  MOV R178, R38 ;  /* 0x0000002600b27202 */ /* 0x000fe20000000f00 */
[----:B------:R-:W-:Y:S02]  /*a580*/  IMAD.MOV.U32 R177, RZ, RZ, R39 ;  /* 0x000000ffffb17224 */ /* 0x000fe400078e0027 */
[----:B------:R-:W-:Y:S02]  /*a590*/  IMAD.MOV.U32 R180, RZ, RZ, R37 ;  /* 0x000000ffffb47224 */ /* 0x000fe400078e0025 */
[----:B------:R-:W-:Y:S01]  /*a5a0*/  FFMA.FTZ R9, R182, UR6, -R2 ;  /* 0x00000006b6097c23 */ /* 0x000fe20008010802 */
[----:B------:R-:W-:-:S02]  /*a5b0*/  IMAD.MOV.U32 R154, RZ, RZ, R138 ;  /* 0x000000ffff9a7224 */ /* 0x000fc400078e008a */
[----:B------:R-:W-:Y:S01]  /*a5c0*/  FFMA.FTZ R8, R183, UR6, -R2 ;  /* 0x00000006b7087c23 */ /* 0x000fe20008010802 */
[----:B------:R-:W-:Y:S02]  /*a5d0*/  IMAD.MOV.U32 R138, RZ, RZ, R135 ;  /* 0x000000ffff8a7224 */ /* 0x000fe400078e0087 */
[----:B------:R-:W-:Y:S01]  /*a5e0*/  FFMA.FTZ R149, R149, UR6, -R4 ;  /* 0x0000000695957c23 */ /* 0x000fe20008010804 */
[----:B------:R1:W-:Y:S01]  /*a5f0*/  MUFU.EX2 R135, R5 ;  /* 0x0000000500877308 */ /* 0x0003e20000000800 */
[----:B------:R-:W-:Y:S01]  /*a600*/  IMAD.MOV.U32 R182, RZ, RZ, R177 ;  /* 0x000000ffffb67224 */ /* 0x000fe200078e00b1 */
[----:B------:R-:W-:Y:S01]  /*a610*/  MOV R183, R178 ;  /* 0x000000b200b77202 */ /* 0x000fe20000000f00 */
[----:B------:R-:W-:Y:S02]  /*a620*/  IMAD.MOV.U32 R129, RZ, RZ, R130 ;  /* 0x000000ffff817224 */ /* 0x000fe400078e0082 */
[----:B------:R-:W-:Y:S01]  /*a630*/  FFMA.FTZ R6, R174, UR6, -R3 ;  /* 0x00000006ae067c23 */ /* 0x000fe20008010803 */
[----:B------:R-:W-:Y:S01]  /*a640*/  IMAD.MOV.U32 R177, RZ, RZ, R180 ;  /* 0x000000ffffb17224 */ /* 0x000fe200078e00b4 */
[----:B------:R-:W-:Y:S01]  /*a650*/  MOV R178, R24 ;  /* 0x0000001800b27202 */ /* 0x000fe20000000f00 */
[----:B------:R-:W-:Y:S01]  /*a660*/  IMAD.MOV.U32 R180, RZ, RZ, R25 ;  /* 0x000000ffffb47224 */ /* 0x000fe200078e0019 */
[----:B------:R-:W-:Y:S01]  /*a670*/  MOV R24, R36 ;  /* 0x0000002400187202 */ /* 0x000fe20000000f00 */
[----:B------:R-:W-:Y:S01]  /*a680*/  FFMA.FTZ R47, R182, UR6, -R2 ;  /* 0x00000006b62f7c23 */ /* 0x000fe20008010802 */
[----:B------:R-:W-:Y:S01]  /*a690*/  MOV R133, R203 ;  /* 0x000000cb00857202 */ /* 0x000fe20000000f00 */
[----:B------:R-:W2:Y:S01]  /*a6a0*/  MUFU.EX2 R202, R6 ;  /* 0x0000000600ca7308 */ /* 0x000ea20000000800 */
[----:B------:R-:W-:Y:S01]  /*a6b0*/  MOV R130, R146 ;  /* 0x0000009200827202 */ /* 0x000fe20000000f00 */
[----:B------:R-:W-:-:S02]  /*a6c0*/  IMAD.MOV.U32 R25, RZ, RZ, R128 ;  /* 0x000000ffff197224 */ /* 0x000fc400078e0080 */
[----:B-1----:R-:W-:Y:S01]  /*a6d0*/  FFMA.FTZ R5, R173, UR6, -R3 ;  /* 0x00000006ad057c23 */ /* 0x002fe20008010803 */
        /* <DEDUP_REMOVED lines=24> */
[----:B------:R-:W-:-:S02]  /*a860*/  IMAD.MOV.U32 R177, RZ, RZ, R25 ;  /* 0x000000ffffb17224 */ /* 0x000fc400078e0019 */
[----:B------:R-:W-:Y:S01]  /*a870*/  IMAD.MOV.U32 R25, RZ, RZ, R130 ;  /* 0x000000ffff197224 */ /* 0x000fe200078e0082 */
[----:B------:R-:W-:Y:S01]  /*a880*/  MOV R130, R131 ;  /* 0x0000008300827202 */ /* 0x000fe20000000f00 */
[----:B------:R-:W-:Y:S01]  /*a890*/  IMAD.MOV.U32 R131, RZ, RZ, R133 ;  /* 0x000000ffff837224 */ /* 0x000fe200078e0085 */
[----:B------:R-:W-:Y:S02]  /*a8a0*/  MOV R133, R244 ;  /* 0x000000f400857202 */ /* 0x000fe40000000f00 */
[----:B------:R-:W-:Y:S01]  /*a8b0*/  MOV R169, R191 ;  /* 0x000000bf00a97202 */ /* 0x000fe20000000f00 */
[----:B------:R-:W-:Y:S01]  /*a8c0*/  IMAD.MOV.U32 R55, RZ, RZ, R234 ;  /* 0x000000ffff377224 */ /* 0x000fe200078e00ea */
[----:B------:R-:W-:Y:S02]  /*a8d0*/  MOV R54, R134 ;  /* 0x0000008600367202 */ /* 0x000fe40000000f00 */
[----:B------:R-:W-:Y:S02]  /*a8e0*/  MOV R191, R7 ;  /* 0x0000000700bf7202 */ /* 0x000fe40000000f00 */
[----:B--2---:R-:W-:-:S02]  /*a8f0*/  F2FP.F16.F32.PACK_AB R5, R202, R135 ;  /* 0x00000087ca05723e */ /* 0x004fc400000000ff */
[----:B------:R-:W-:Y:S01]  /*a900*/  F2FP.F16.F32.PACK_AB R6, R175, R168 ;  /* 0x000000a8af06723e */ /* 0x000fe200000000ff */
[----:B------:R-:W-:Y:S01]  /*a910*/  IMAD.MOV.U32 R53, RZ, RZ, R133 ;  /* 0x000000ffff357224 */ /* 0x000fe200078e0085 */
[----:B------:R-:W-:Y:S01]  /*a920*/  MOV R52, R131 ;  /* 0x0000008300347202 */ /* 0x000fe20000000f00 */
[----:B------:R-:W-:Y:S01]  /*a930*/  FFMA.FTZ R128, R251, UR6, -R2 ;  /* 0x00000006fb807c23 */ /* 0x000fe20008010802 */
[----:B------:R-:W-:Y:S01]  /*a940*/  MOV R157, R54 ;  /* 0x00000036009d7202 */ /* 0x000fe20000000f00 */
[----:B------:R-:W-:Y:S02]  /*a950*/  IMAD.MOV.U32 R164, RZ, RZ, R55 ;  /* 0x000000ffffa47224 */ /* 0x000fe400078e0037 */
[----:B------:R-:W-:Y:S01]  /*a960*/  FFMA.FTZ R131, R186, UR6, -R0 ;  /* 0x00000006ba837c23 */ /* 0x000fe20008010800 */
[----:B------:R-:W-:Y:S02]  /*a970*/  IMAD.MOV.U32 R170, RZ, RZ, R68 ;  /* 0x000000ffffaa7224 */ /* 0x000fe400078e0044 */
[--C-:B------:R-:W-:Y:S01]  /*a980*/  FFMA.FTZ R133, R185, UR6, -R0.reuse ;  /* 0x00000006b9857c23 */ /* 0x100fe20008010800 */
[----:B------:R-:W-:Y:S01]  /*a990*/  FFMA.FTZ R134, R184, UR6, -R0 ;  /* 0x00000006b8867c23 */ /* 0x000fe20008010800 */
[----:B------:R-:W-:Y:S01]  /*a9a0*/  MOV R174, R52 ;  /* 0x0000003400ae7202 */ /* 0x000fe20000000f00 */
[----:B------:R-:W-:-:S02]  /*a9b0*/  IMAD.MOV.U32 R173, RZ, RZ, R53 ;  /* 0x000000ffffad7224 */ /* 0x000fc400078e0035 */
[----:B------:R-:W-:Y:S02]  /*a9c0*/  IMAD.MOV.U32 R171, RZ, RZ, R232 ;  /* 0x000000ffffab7224 */ /* 0x000fe400078e00e8 */
[----:B------:R-:W-:Y:S01]  /*a9d0*/  FADD.FTZ R68, R198, R195 ;  /* 0x000000c3c6447221 */ /* 0x000fe20000010000 */
        /* <DEDUP_REMOVED lines=10> */
[----:B------:R1:W5:Y:S03]  /*aa80*/  LDL.LU R245, [R1+0x110] ;  /* 0x0001100001f57983 */ /* 0x0003660000300800 */
[----:B------:R-:W-:Y:S01]  /*aa90*/  IMAD.MOV.U32 R186, RZ, RZ, R140 ;  /* 0x000000ffffba7224 */ /* 0x000fe200078e008c */
[----:B------:R1:W5:Y:S04]  /*aaa0*/  LDL.LU R251, [R1+0x10c] ;  /* 0x00010c0001fb7983 */ /* 0x0003680000300800 */
[----:B------:R1:W5:Y:S01]  /*aab0*/  LDL.LU R244, [R1+0x108] ;  /* 0x0001080001f47983 */ /* 0x0003620000300800 */
[----:B---3--:R-:W-:Y:S01]  /*aac0*/  FFMA.FTZ R36, R204, UR6, -R2 ;  /* 0x00000006cc247c23 */ /* 0x008fe20008010802 */
[--C-:B----4-:R-:W-:Y:S01]  /*aad0*/  FFMA.FTZ R150, R150, UR6, -R4.reuse ;  /* 0x0000000696967c23 */ /* 0x110fe20008010804 */
[----:B------:R-:W-:Y:S01]  /*aae0*/  FFMA.FTZ R151, R151, UR6, -R4 ;  /* 0x0000000697977c23 */ /* 0x000fe20008010804 */
[----:B------:R-:W-:-:S04]  /*aaf0*/  FFMA.FTZ R4, R172, UR6, -R3 ;  /* 0x00000006ac047c23 */ /* 0x000fc80008010803 */
[----:B------:R2:W3:Y:S01]  /*ab00*/  MUFU.EX2 R204, R4 ;  /* 0x0000000400cc7308 */ /* 0x0004e20000000800 */
[----:B------:R-:W-:Y:S01]  /*ab10*/  FFMA.FTZ R10, R181, UR6, -R2 ;  /* 0x00000006b50a7c23 */ /* 0x000fe20008010802 */
[----:B------:R-:W-:Y:S02]  /*ab20*/  IMAD.MOV.U32 R181, RZ, RZ, R183 ;  /* 0x000000ffffb57224 */ /* 0x000fe400078e00b7 */
[----:B------:R-:W-:Y:S01]  /*ab30*/  IMAD.MOV.U32 R183, RZ, RZ, R178 ;  /* 0x000000ffffb77224 */ /* 0x000fe200078e00b2 */
[----:B------:R-:W-:Y:S01]  /*ab40*/  MOV R178, R24 ;  /* 0x0000001800b27202 */ /* 0x000fe20000000f00 */
[----:B------:R-:W-:Y:S01]  /*ab50*/  FFMA.FTZ R3, R179, UR6, -R0 ;  /* 0x00000006b3037c23 */ /* 0x000fe20008010800 */
[----:B------:R-:W-:Y:S01]  /*ab60*/  MOV R24, R129 ;  /* 0x0000008100187202 */ /* 0x000fe20000000f00 */
[----:B------:R-:W-:Y:S01]  /*ab70*/  IMAD.MOV.U32 R179, RZ, RZ, R181 ;  /* 0x000000ffffb37224 */ /* 0x000fe200078e00b5 */
[----:B------:R-:W-:Y:S01]  /*ab80*/  MOV R181, R182 ;  /* 0x000000b600b57202 */ /* 0x000fe20000000f00 */
[----:B------:R-:W-:Y:S01]  /*ab90*/  IMAD.MOV.U32 R182, RZ, RZ, R177 ;  /* 0x000000ffffb67224 */ /* 0x000fe200078e00b1 */
[----:B------:R-:W-:Y:S01]  /*aba0*/  MOV R177, R24 ;  /* 0x0000001800b17202 */ /* 0x000fe20000000f00 */
[----:B------:R-:W-:Y:S01]  /*abb0*/  IMAD.MOV.U32 R51, RZ, RZ, R179 ;  /* 0x000000ffff337224 */ /* 0x000fe200078e00b3 */
[----:B------:R-:W-:-:S02]  /*abc0*/  MOV R50, R181 ;  /* 0x000000b500327202 */ /* 0x000fc40000000f00 */
[----:B--2---:R-:W-:Y:S02]  /*abd0*/  F2FP.F16.F32.PACK_AB R4, R166, R165 ;  /* 0x000000a5a604723e */ /* 0x004fe400000000ff */
[----:B---3--:R-:W-:Y:S01]  /*abe0*/  F2FP.F16.F32.PACK_AB R7, R204, R203 ;  /* 0x000000cbcc07723e */ /* 0x008fe200000000ff */
[----:B------:R-:W-:Y:S02]  /*abf0*/  IMAD.MOV.U32 R181, RZ, RZ, R177 ;  /* 0x000000ffffb57224 */ /* 0x000fe400078e00b1 */
[----:B------:R-:W-:Y:S01]  /*ac00*/  FFMA.FTZ R129, R197, UR6, -R2 ;  /* 0x00000006c5817c23 */ /* 0x000fe20008010802 */
[----:B------:R-:W-:Y:S01]  /*ac10*/  MOV R177, R25 ;  /* 0x0000001900b17202 */ /* 0x000fe20000000f00 */
[----:B------:R-:W-:Y:S02]  /*ac20*/  IMAD.MOV.U32 R179, RZ, RZ, R130 ;  /* 0x000000ffffb37224 */ /* 0x000fe400078e0082 */
[--C-:B------:R-:W-:Y:S01]  /*ac30*/  FFMA.FTZ R2, R243, UR6, -R0.reuse ;  /* 0x00000006f3027c23 */ /* 0x100fe20008010800 */
[--C-:B------:R-:W-:Y:S01]  /*ac40*/  FFMA.FTZ R24, R235, UR6, -R0.reuse ;  /* 0x00000006eb187c23 */ /* 0x100fe20008010800 */
[--C-:B------:R-:W-:Y:S01]  /*ac50*/  FFMA.FTZ R25, R199, UR6, -R0.reuse ;  /* 0x00000006c7197c23 */ /* 0x100fe20008010800 */
[----:B------:R-:W-:Y:S01]  /*ac60*/  FFMA.FTZ R130, R190, UR6, -R0 ;  /* 0x00000006be827c23 */ /* 0x000fe20008010800 */
[----:B------:R-:W-:Y:S01]  /*ac70*/  FADD.FTZ R0, R51, R50 ;  /* 0x0000003233007221 */ /* 0x000fe20000010000 */
[----:B------:R-:W-:Y:S01]  /*ac80*/  MOV R172, R201 ;  /* 0x000000c900ac7202 */ /* 0x000fe20000000f00 */
[C---:B------:R-:W-:Y:S08]  /*ac90*/  HMMA.16816.F32 R52, R4.reuse, R20, R120 ;  /* 0x000000140434723c */ /* 0x040ff00000001878 */
[C---:B------:R-:W-:Y:S01]  /*aca0*/  HMMA.16816.F32 R40, R4.reuse, R16, R112 ;  /* 0x000000100428723c */ /* 0x040fe20000001870 */
[----:B------:R-:W-:Y:S07]  /*acb0*/  MUFU.EX2 R112, R11 ;  /* 0x0000000b00707308 */ /* 0x000fee0000000800 */
[C---:B------:R-:W-:Y:S01]  /*acc0*/  HMMA.16816.F32 R32, R4.reuse, R18, R108 ;  /* 0x000000120420723c */ /* 0x040fe2000000186c */
[----:B------:R-:W-:Y:S01]  /*acd0*/  MUFU.EX2 R114, R10 ;  /* 0x0000000a00727308 */ /* 0x000fe20000000800 */
[----:B------:R-:W-:Y:S06]  /*ace0*/  LDSM.16.MT88.4 R16, [R83+0xb000] ;  /* 0x00b000005310783b */ /* 0x000fec0000004200 */
[C---:B------:R-:W-:Y:S01]  /*acf0*/  HMMA.16816.F32 R104, R4.reuse, R12, R104 ;  /* 0x0000000c0468723c */ /* 0x040fe20000001868 */
[----:B------:R-:W-:Y:S07]  /*ad00*/  MUFU.EX2 R115, R9 ;  /* 0x0000000900737308 */ /* 0x000fee0000000800 */
[C---:B------:R-:W-:Y:S01]  /*ad10*/  HMMA.16816.F32 R100, R4.reuse, R14, R100 ;  /* 0x0000000e0464723c */ /* 0x040fe20000001864 */
[----:B------:R2:W3:Y:S01]  /*ad20*/  MUFU.EX2 R113, R8 ;  /* 0x0000000800717308 */ /* 0x0004e20000000800 */
[----:B------:R-:W-:Y:S06]  /*ad30*/  LDSM.16.MT88.4 R12, [R132+0xb000] ;  /* 0x00b00000840c783b */ /* 0x000fec0000004200 */
[C---:B------:R-:W-:Y:S01]  /*ad40*/  HMMA.16816.F32 R88, R4.reuse, R28, R88 ;  /* 0x0000001c0458723c */ /* 0x040fe20000001858 */
[----:B------:R4:W-:Y:S07]  /*ad50*/  MUFU.EX2 R111, R3 ;  /* 0x00000003006f7308 */ /* 0x0009ee0000000800 */
[C---:B------:R-:W-:Y:S01]  /*ad60*/  HMMA.16816.F32 R72, R4.reuse, R30, R72 ;  /* 0x0000001e0448723c */ /* 0x040fe20000001848 */
[----:B------:R-:W-:Y:S01]  /*ad70*/  MOV R197, R138 ;  /* 0x0000008a00c57202 */ /* 0x000fe20000000f00 */
[----:B--2---:R-:W-:Y:S04]  /*ad80*/  LDSM.16.MT88.4 R8, [R136+0xb000] ;  /* 0x00b000008808783b */ /* 0x004fe80000004200 */
[----:B------:R1:W5:Y:S02]  /*ad90*/  LDL.LU R243, [R1+0x104] ;  /* 0x0001040001f37983 */ /* 0x0003640000300800 */
[----:B------:R-:W-:Y:S01]  /*ada0*/  HMMA.16816.F32 R48, R4, R22, R116 ;  /* 0x000000160430723c */ /* 0x000fe20000001874 */
[----:B------:R-:W-:Y:S01]  /*adb0*/  FADD.FTZ R4, R157, R164 ;  /* 0x000000a49d047221 */ /* 0x000fe20000010000 */
[----:B------:R-:W2:Y:S01]  /*adc0*/  LDSM.16.MT88.4 R20, [R144+0xb000] ;  /* 0x00b000009014783b */ /* 0x000ea20000004200 */
[----:B------:R-:W-:Y:S01]  /*add0*/  IMAD.MOV.U32 R157, RZ, RZ, R169 ;  /* 0x000000ffff9d7224 */ /* 0x000fe200078e00a9 */
[----:B------:R-:W-:Y:S01]  /*ade0*/  MOV R164, R170 ;  /* 0x000000aa00a47202 */ /* 0x000fe20000000f00 */
[----:B------:R-:W-:Y:S01]  /*adf0*/  IMAD.MOV.U32 R169, RZ, RZ, R171 ;  /* 0x000000ffffa97224 */ /* 0x000fe200078e00ab */
[----:B------:R-:W-:Y:S01]  /*ae00*/  MOV R170, R172 ;  /* 0x000000ac00aa7202 */ /* 0x000fe20000000f00 */
[----:B------:R-:W-:Y:S01]  /*ae10*/  IMAD.MOV.U32 R171, RZ, RZ, R173 ;  /* 0x000000ffffab7224 */ /* 0x000fe200078e00ad */
[----:B------:R-:W-:Y:S01]  /*ae20*/  MOV R172, R174 ;  /* 0x000000ae00ac7202 */ /* 0x000fe20000000f00 */
[----:B------:R-:W-:-:S02]  /*ae30*/  IMAD.MOV.U32 R173, RZ, RZ, R179 ;  /* 0x000000ffffad7224 */ /* 0x000fc400078e00b3 */
[----:B----4-:R-:W-:Y:S01]  /*ae40*/  FADD.FTZ R3, R157, R164 ;  /* 0x000000a49d037221 */ /* 0x010fe20000010000 */
[----:B------:R-:W-:Y:S01]  /*ae50*/  MOV R174, R181 ;  /* 0x000000b500ae7202 */ /* 0x000fe20000000f00 */
[----:B------:R-:W-:Y:S01]  /*ae60*/  IMAD.MOV.U32 R179, RZ, RZ, R182 ;  /* 0x000000ffffb37224 */ /* 0x000fe200078e00b6 */
[----:B------:R-:W-:Y:S01]  /*ae70*/  MOV R157, R169 ;  /* 0x000000a9009d7202 */ /* 0x000fe20000000f00 */
[----:B------:R-:W-:Y:S01]  /*ae80*/  IMAD.MOV.U32 R169, RZ, RZ, R170 ;  /* 0x000000ffffa97224 */ /* 0x000fe200078e00aa */
[----:B------:R-:W-:Y:S01]  /*ae90*/  MOV R181, R183 ;  /* 0x000000b700b57202 */ /* 0x000fe20000000f00 */
[----:B------:R4:W1:Y:S01]  /*aea0*/  MUFU.EX2 R110, R2 ;  /* 0x00000002006e7308 */ /* 0x0008620000000800 */
[----:B------:R-:W-:Y:S01]  /*aeb0*/  MOV R170, R171 ;  /* 0x000000ab00aa7202 */ /* 0x000fe20000000f00 */
[----:B------:R-:W-:Y:S01]  /*aec0*/  IMAD.MOV.U32 R182, RZ, RZ, R187 ;  /* 0x000000ffffb67224 */ /* 0x000fe200078e00bb */
[----:B------:R-:W-:Y:S01]  /*aed0*/  MOV R183, R200 ;  /* 0x000000c800b77202 */ /* 0x000fe20000000f00 */
[----:B------:R-:W-:Y:S01]  /*aee0*/  IMAD.MOV.U32 R171, RZ, RZ, R172 ;  /* 0x000000ffffab7224 */ /* 0x000fe200078e00ac */
[----:B------:R-:W-:Y:S01]  /*aef0*/  MOV R172, R173 ;  /* 0x000000ad00ac7202 */ /* 0x000fe20000000f00 */
[----:B------:R-:W-:-:S02]  /*af00*/  IMAD.MOV.U32 R187, RZ, RZ, R81 ;  /* 0x000000ffffbb7224 */ /* 0x000fc400078e0051 */
[----:B------:R-:W-:Y:S01]  /*af10*/  MUFU.EX2 R108, R24 ;  /* 0x00000018006c7308 */ /* 0x000fe20000000800 */
[----:B------:R-:W-:Y:S01]  /*af20*/  IMAD.MOV.U32 R173, RZ, RZ, R174 ;  /* 0x000000ffffad7224 */ /* 0x000fe200078e00ae */
[----:B------:R-:W-:Y:S01]  /*af30*/  MOV R174, R179 ;  /* 0x000000b300ae7202 */ /* 0x000fe20000000f00 */
[----:B------:R-:W-:Y:S01]  /*af40*/  IMAD.MOV.U32 R179, RZ, RZ, R181 ;  /* 0x000000ffffb37224 */ /* 0x000fe200078e00b5 */
[----:B------:R-:W-:Y:S02]  /*af50*/  MOV R181, R182 ;  /* 0x000000b600b57202 */ /* 0x000fe40000000f00 */
[----:B------:R-:W-:Y:S02]  /*af60*/  MOV R190, R156 ;  /* 0x0000009c00be7202 */ /* 0x000fe40000000f00 */
[----:B------:R-:W-:Y:S01]  /*af70*/  MOV R199, R137 ;  /* 0x0000008900c77202 */ /* 0x000fe20000000f00 */
[----:B----4-:R-:W-:Y:S01]  /*af80*/  FADD.FTZ R2, R239, R0 ;  /* 0x00000000ef027221 */ /* 0x010fe20000010000 */
[----:B------:R-:W-:Y:S01]  /*af90*/  FADD.FTZ R0, R157, R68 ;  /* 0x000000449d007221 */ /* 0x000fe20000010000 */
[----:B------:R-:W-:Y:S01]  /*afa0*/  IMAD.MOV.U32 R182, RZ, RZ, R183 ;  /* 0x000000ffffb67224 */ /* 0x000fe200078e00b7 */
[----:B------:R4:W2:Y:S01]  /*afb0*/  MUFU.EX2 R109, R25 ;  /* 0x00000019006d7308 */ /* 0x0008a20000000800 */
[----:B------:R-:W-:Y:S01]  /*afc0*/  MOV R183, R187 ;  /* 0x000000bb00b77202 */ /* 0x000fe20000000f00 */
[----:B------:R-:W-:Y:S01]  /*afd0*/  FADD.FTZ R0, R172, R0 ;  /* 0x00000000ac007221 */ /* 0x000fe20000010000 */
        /* <DEDUP_REMOVED lines=10> */
[----:B------:R-:W-:Y:S01]  /*b080*/  MUFU.EX2 R117, R46 ;  /* 0x0000002e00757308 */ /* 0x000fe20000000800 */
[----:B------:R-:W-:Y:S01]  /*b090*/  IMAD.MOV.U32 R122, RZ, RZ, R168 ;  /* 0x000000ffff7a7224 */ /* 0x000fe200078e00a8 */
[----:B------:R1:W5:Y:S06]  /*b0a0*/  LDL.LU R235, [R1+0x100] ;  /* 0x0001000001eb7983 */ /* 0x00036c0000300800 */
[----:B------:R-:W-:Y:S08]  /*b0b0*/  MUFU.EX2 R116, R45 ;  /* 0x0000002d00747308 */ /* 0x000ff00000000800 */
[----:B------:R-:W-:Y:S08]  /*b0c0*/  MUFU.EX2 R119, R26 ;  /* 0x0000001a00777308 */ /* 0x000ff00000000800 */
[----:B------:R-:W2:Y:S08]  /*b0d0*/  MUFU.EX2 R118, R27 ;  /* 0x0000001b00767308 */ /* 0x000eb00000000800 */
[----:B------:R-:W-:Y:S01]  /*b0e0*/  MUFU.EX2 R68, R39 ;  /* 0x0000002700447308 */ /* 0x000fe20000000800 */
[----:B----4-:R-:W-:Y:S01]  /*b0f0*/  FADD.FTZ R25, R169, R4 ;  /* 0x00000004a9197221 */ /* 0x010fe20000010000 */
[----:B---3--:R-:W-:-:S02]  /*b100*/  F2FP.F16.F32.PACK_AB R6, R113, R115 ;  /* 0x000000737106723e */ /* 0x008fc400000000ff */
[----:B-1----:R-:W-:Y:S02]  /*b110*/  F2FP.F16.F32.PACK_AB R5, R110, R111 ;  /* 0x0000006f6e05723e */ /* 0x002fe400000000ff */
[----:B--2---:R-:W-:Y:S01]  /*b120*/  F2FP.F16.F32.PACK_AB R7, R109, R108 ;  /* 0x0000006c6d07723e */ /* 0x004fe200000000ff */
[----:B------:R-:W-:Y:S01]  /*b130*/  FADD.FTZ R24, R170, R3 ;  /* 0x00000003aa187221 */ /* 0x000fe20000010000 */
[----:B------:R-:W1:Y:S01]  /*b140*/  MUFU.EX2 R82, R44 ;  /* 0x0000002c00527308 */ /* 0x000e620000000800 */
[----:B------:R-:W-:Y:S01]  /*b150*/  FADD.FTZ R2, R171, R2 ;  /* 0x00000002ab027221 */ /* 0x000fe20000010000 */
[----:B------:R-:W-:Y:S01]  /*b160*/  FADD.FTZ R0, R179, R0 ;  /* 0x00000000b3007221 */ /* 0x000fe20000010000 */
[----:B------:R-:W-:Y:S01]  /*b170*/  MOV R192, R237 ;  /* 0x000000ed00c07202 */ /* 0x000fe20000000f00 */
[----:B------:R-:W-:Y:S01]  /*b180*/  IMAD.MOV.U32 R121, RZ, RZ, R199 ;  /* 0x000000ffff797224 */ /* 0x000fe200078e00c7 */
[----:B------:R2:W5:Y:S03]  /*b190*/  LDL.LU R234, [R1+0xfc] ;  /* 0x0000fc0001ea7983 */ /* 0x0005660000300800 */
[----:B------:R-:W-:Y:S08]  /*b1a0*/  MUFU.EX2 R46, R38 ;  /* 0x00000026002e7308 */ /* 0x000ff00000000800 */
[----:B------:R-:W3:Y:S01]  /*b1b0*/  MUFU.EX2 R45, R37 ;  /* 0x00000025002d7308 */ /* 0x000ee20000000800 */
[----:B------:R-:W-:Y:S01]  /*b1c0*/  F2FP.F16.F32.PACK_AB R4, R114, R112 ;  /* 0x000000707204723e */ /* 0x000fe200000000ff */
[----:B------:R-:W-:Y:S01]  /*b1d0*/  FADD.FTZ R3, R172, R25 ;  /* 0x00000019ac037221 */ /* 0x000fe20000010000 */
[----:B------:R-:W-:Y:S01]  /*b1e0*/  FADD.FTZ R24, R173, R24 ;  /* 0x00000018ad187221 */ /* 0x000fe20000010000 */
[----:B------:R-:W-:Y:S01]  /*b1f0*/  FADD.FTZ R2, R174, R2 ;  /* 0x00000002ae027221 */ /* 0x000fe20000010000 */
[----:B------:R-:W-:-:S02]  /*b200*/  IMAD.MOV.U32 R179, RZ, RZ, R159 ;  /* 0x000000ffffb37224 */ /* 0x000fc400078e009f */
[----:B------:R-:W-:Y:S01]  /*b210*/  FADD.FTZ R0, R176, R0 ;  /* 0x00000000b0007221 */ /* 0x000fe20000010000 */
[----:B------:R-:W-:Y:S01]  /*b220*/  IMAD.MOV.U32 R171, RZ, RZ, R154 ;  /* 0x000000ffffab7224 */ /* 0x000fe200078e009a */
[C---:B------:R-:W-:Y:S01]  /*b230*/  HMMA.16816.F32 R96, R4.reuse, R20, R96 ;  /* 0x000000140460723c */ /* 0x040fe20000001860 */
[----:B------:R-:W-:Y:S01]  /*b240*/  FADD.FTZ R3, R181, R3 ;  /* 0x00000003b5037221 */ /* 0x000fe20000010000 */
[----:B------:R-:W-:Y:S01]  /*b250*/  FADD.FTZ R24, R182, R24 ;  /* 0x00000018b6187221 */ /* 0x000fe20000010000 */
[----:B------:R4:W-:Y:S01]  /*b260*/  MUFU.EX2 R26, R133 ;  /* 0x00000085001a7308 */ /* 0x0009e20000000800 */
[----:B------:R-:W-:Y:S01]  /*b270*/  MOV R170, R142 ;  /* 0x0000008e00aa7202 */ /* 0x000fe20000000f00 */
[----:B------:R-:W-:Y:S01]  /*b280*/  IMAD.MOV.U32 R169, RZ, RZ, R141 ;  /* 0x000000ffffa97224 */ /* 0x000fe200078e008d */
[----:B------:R2:W5:Y:S02]  /*b290*/  LDL.LU R232, [R1+0xf8] ;  /* 0x0000f80001e87983 */ /* 0x0005640000300800 */
[----:B------:R-:W-:Y:S01]  /*b2a0*/  HMMA.16816.F32 R92, R4, R22, R92 ;  /* 0x00000016045c723c */ /* 0x000fe2000000185c */
[----:B------:R-:W-:-:S07]  /*b2b0*/  IMAD.MOV.U32 R173, RZ, RZ, R158 ;  /* 0x000000ffffad7224 */ /* 0x000fce00078e009e */
[C---:B------:R-:W-:Y:S08]  /*b2c0*/  HMMA.16816.F32 R84, R4.reuse, R12, R84 ;  /* 0x0000000c0454723c */ /* 0x040ff00000001854 */
[C---:B------:R-:W-:Y:S08]  /*b2d0*/  HMMA.16816.F32 R76, R4.reuse, R14, R76 ;  /* 0x0000000e044c723c */ /* 0x040ff0000000184c */
[C---:B------:R-:W-:Y:S08]  /*b2e0*/  HMMA.16816.F32 R64, R4.reuse, R8, R64 ;  /* 0x000000080440723c */ /* 0x040ff00000001840 */
[C---:B------:R-:W-:Y:S08]  /*b2f0*/  HMMA.16816.F32 R60, R4.reuse, R10, R60 ;  /* 0x0000000a043c723c */ /* 0x040ff0000000183c */
[C---:B------:R-:W-:Y:S08]  /*b300*/  HMMA.16816.F32 R56, R4.reuse, R16, R56 ;  /* 0x000000100438723c */ /* 0x040ff00000001838 */
[----:B------:R-:W-:Y:S01]  /*b310*/  HMMA.16816.F32 R28, R4, R18, R124 ;  /* 0x00000012041c723c */ /* 0x000fe2000000187c */
[----:B------:R-:W-:Y:S01]  /*b320*/  F2FP.F16.F32.PACK_AB R4, R118, R119 ;  /* 0x000000777604723e */ /* 0x000fe200000000ff */
[----:B------:R-:W-:Y:S01]  /*b330*/  FADD.FTZ R2, R183, R2 ;  /* 0x00000002b7027221 */ /* 0x000fe20000010000 */
[----:B-1----:R-:W-:Y:S01]  /*b340*/  F2FP.F16.F32.PACK_AB R5, R68, R82 ;  /* 0x000000524405723e */ /* 0x002fe200000000ff */
[----:B------:R-:W-:Y:S01]  /*b350*/  IMAD.MOV.U32 R182, RZ, RZ, R145 ;  /* 0x000000ffffb67224 */ /* 0x000fe200078e0091 */
[----:B------:R-:W-:Y:S01]  /*b360*/  F2FP.F16.F32.PACK_AB R6, R116, R117 ;  /* 0x000000757406723e */ /* 0x000fe200000000ff */
[----:B------:R-:W-:Y:S01]  /*b370*/  FADD.FTZ R0, R189, R0 ;  /* 0x00000000bd007221 */ /* 0x000fe20000010000 */
[----:B---3--:R-:W-:Y:S01]  /*b380*/  F2FP.F16.F32.PACK_AB R7, R45, R46 ;  /* 0x0000002e2d07723e */ /* 0x008fe200000000ff */
[----:B------:R1:W-:Y:S01]  /*b390*/  MUFU.EX2 R25, R131 ;  /* 0x0000008300197308 */ /* 0x0003e20000000800 */
[----:B------:R-:W-:Y:S01]  /*b3a0*/  MOV R183, R146 ;  /* 0x0000009200b77202 */ /* 0x000fe20000000f00 */
[----:B------:R-:W-:Y:S01]  /*b3b0*/  FADD.FTZ R2, R186, R2 ;  /* 0x00000002ba027221 */ /* 0x000fe20000010000 */
[----:B------:R-:W-:Y:S01]  /*b3c0*/  MOV R181, R143 ;  /* 0x0000008f00b57202 */ /* 0x000fe20000000f00 */
[----:B------:R-:W-:Y:S01]  /*b3d0*/  IMAD.MOV.U32 R164, RZ, RZ, R139 ;  /* 0x000000ffffa47224 */ /* 0x000fe200078e008b */
[----:B------:R-:W-:Y:S01]  /*b3e0*/  MOV R174, R155 ;  /* 0x0000009b00ae7202 */ /* 0x000fe20000000f00 */
[C---:B------:R-:W-:Y:S01]  /*b3f0*/  HMMA.16816.F32 R156, R4.reuse, R8, R104 ;  /* 0x00000008049c723c */ /* 0x040fe20000001868 */
[----:B------:R-:W-:Y:S01]  /*b400*/  FADD.FTZ R8, R152, R3 ;  /* 0x0000000398087221 */ /* 0x000fe20000010000 */
[----:B------:R-:W-:Y:S01]  /*b410*/  FADD.FTZ R3, R153, R24 ;  /* 0x0000001899037221 */ /* 0x000fe20000010000 */
[----:B------:R-:W-:Y:S01]  /*b420*/  MOV R172, R147 ;  /* 0x0000009300ac7202 */ /* 0x000fe20000000f00 */
[----:B------:R3:W-:Y:S04]  /*b430*/  LDSM.16.MT88.4 R140, [R132+0xb800] ;  /* 0x00b80000848c783b */ /* 0x0007e80000004200 */
[C---:B------:R-:W-:Y:S01]  /*b440*/  HMMA.16816.F32 R52, R4.reuse, R20, R52 ;  /* 0x000000140434723c */ /* 0x040fe20000001834 */
[----:B------:R-:W-:Y:S01]  /*b450*/  FADD.FTZ R3, R193, R3 ;  /* 0x00000003c1037221 */ /* 0x000fe20000010000 */
[----:B------:R-:W-:Y:S01]  /*b460*/  FADD.FTZ R8, R194, R8 ;  /* 0x00000008c2087221 */ /* 0x000fe20000010000 */
[----:B----4-:R-:W-:Y:S01]  /*b470*/  MOV R133, R192 ;  /* 0x000000c000857202 */ /* 0x010fe20000000f00 */
[----:B------:R4:W2:Y:S01]  /*b480*/  MUFU.EX2 R27, R130 ;  /* 0x00000082001b7308 */ /* 0x0008a20000000800 */
[----:B------:R-:W-:Y:S01]  /*b490*/  IMAD.MOV.U32 R123, RZ, RZ, R175 ;  /* 0x000000ffff7b7224 */ /* 0x000fe200078e00af */
[----:B------:R2:W5:Y:S02]  /*b4a0*/  LDL.LU R201, [R1+0xf4] ;  /* 0x0000f40001c97983 */ /* 0x0005640000300800 */
[----:B------:R-:W-:Y:S01]  /*b4b0*/  HMMA.16816.F32 R48, R4, R22, R48 ;  /* 0x000000160430723c */ /* 0x000fe20000001830 */
[----:B------:R-:W-:Y:S01]  /*b4c0*/  MOV R105, R187 ;  /* 0x000000bb00697202 */ /* 0x000fe20000000f00 */
[----:B------:R-:W-:-:S02]  /*b4d0*/  IMAD.MOV.U32 R104, RZ, RZ, R191 ;  /* 0x000000ffff687224 */ /* 0x000fc400078e00bf */
[----:B------:R-:W-:Y:S01]  /*b4e0*/  FADD.FTZ R9, R188, R0 ;  /* 0x00000000bc097221 */ /* 0x000fe20000010000 */
[----:B------:R-:W-:Y:S01]  /*b4f0*/  IMAD.MOV.U32 R106, RZ, RZ, R180 ;  /* 0x000000ffff6a7224 */ /* 0x000fe200078e00b4 */
[----:B------:R-:W-:Y:S02]  /*b500*/  MOV R107, R181 ;  /* 0x000000b5006b7202 */ /* 0x000fe40000000f00 */
[----:B------:R-:W-:Y:S01]  /*b510*/  MOV R126, R170 ;  /* 0x000000aa007e7202 */ /* 0x000fe20000000f00 */
[C---:B------:R-:W-:Y:S01]  /*b520*/  HMMA.16816.F32 R20, R4.reuse, R10, R100 ;  /* 0x0000000a0414723c */ /* 0x040fe20000001864 */
[----:B------:R-:W-:Y:S01]  /*b530*/  MOV R102, R183 ;  /* 0x000000b700667202 */ /* 0x000fe20000000f00 */
[----:B------:R-:W-:Y:S02]  /*b540*/  IMAD.MOV.U32 R101, RZ, RZ, R182 ;  /* 0x000000ffff657224 */ /* 0x000fe400078e00b6 */
[----:B------:R-:W-:Y:S01]  /*b550*/  FADD.FTZ R10, R190, R2 ;  /* 0x00000002be0a7221 */ /* 0x000fe20000010000 */
[----:B------:R-:W-:Y:S01]  /*b560*/  IMAD.MOV.U32 R103, RZ, RZ, R177 ;  /* 0x000000ffff677224 */ /* 0x000fe200078e00b1 */
[----:B-1----:R-:W-:Y:S01]  /*b570*/  MOV R131, R174 ;  /* 0x000000ae00837202 */ /* 0x002fe20000000f00 */
[----:B------:R-:W-:Y:S01]  /*b580*/  FADD.FTZ R0, R102, R3 ;  /* 0x0000000366007221 */ /* 0x000fe20000010000 */
[----:B------:R-:W-:Y:S01]  /*b590*/  FADD.FTZ R2, R101, R8 ;  /* 0x0000000865027221 */ /* 0x000fe20000010000 */
[----:B------:R-:W-:Y:S01]  /*b5a0*/  HMMA.16816.F32 R152, R4, R16, R88 ;  /* 0x000000100498723c */ /* 0x000fe20000001858 */
[----:B---3--:R-:W-:-:S02]  /*b5b0*/  IMAD.MOV.U32 R132, RZ, RZ, R179 ;  /* 0x000000ffff847224 */ /* 0x008fc400078e00b3 */
[----:B------:R-:W-:Y:S01]  /*b5c0*/  FADD.FTZ R3, R250, R9 ;  /* 0x00000009fa037221 */ /* 0x000fe20000010000 */
[----:B------:R-:W-:Y:S01]  /*b5d0*/  FADD.FTZ R0, R247, R0 ;  /* 0x00000000f7007221 */ /* 0x000fe20000010000 */
[----:B------:R-:W-:Y:S01]  /*b5e0*/  MOV R101, R104 ;  /* 0x0000006800657202 */ /* 0x000fe20000000f00 */
[----:B------:R-:W-:Y:S02]  /*b5f0*/  IMAD.MOV.U32 R102, RZ, RZ, R105 ;  /* 0x000000ffff667224 */ /* 0x000fe400078e0069 */
[----:B------:R-:W-:Y:S01]  /*b600*/  HMMA.16816.F32 R40, R4, R12, R40 ;  /* 0x0000000c0428723c */ /* 0x000fe20000001828 */
[----:B----4-:R-:W-:Y:S01]  /*b610*/  MOV R130, R172 ;  /* 0x000000ac00827202 */ /* 0x010fe20000000f00 */
[----:B------:R-:W-:Y:S01]  /*b620*/  FADD.FTZ R2, R248, R2 ;  /* 0x00000002f8027221 */ /* 0x000fe20000010000 */
[----:B------:R1:W-:Y:S01]  /*b630*/  MUFU.EX2 R37, R129 ;  /* 0x0000008100257308 */ /* 0x0003e20000000800 */
[----:B------:R-:W-:-:S07]  /*b640*/  MOV R124, R178 ;  /* 0x000000b2007c7202 */ /* 0x000fce0000000f00 */
[----:B------:R3:W-:Y:S01]  /*b650*/  MUFU.EX2 R38, R128 ;  /* 0x0000008000267308 */ /* 0x0007e20000000800 */
[----:B------:R-:W-:Y:S01]  /*b660*/  HMMA.16816.F32 R32, R4, R14, R32 ;  /* 0x0000000e0420723c */ /* 0x000fe20000001820 */
[----:B------:R-:W-:Y:S01]  /*b670*/  FADD.FTZ R3, R242, R3 ;  /* 0x00000003f2037221 */ /* 0x000fe20000010000 */
[----:B------:R-:W-:Y:S01]  /*b680*/  IMAD.MOV.U32 R127, RZ, RZ, R169 ;  /* 0x000000ffff7f7224 */ /* 0x000fe200078e00a9 */
[----:B------:R-:W4:Y:S01]  /*b690*/  LDSM.16.MT88.4 R144, [R144+0xb800] ;  /* 0x00b800009090783b */ /* 0x000f220000004200 */
[----:B------:R-:W-:-:S03]  /*b6a0*/  IMAD.MOV.U32 R125, RZ, RZ, R173 ;  /* 0x000000ffff7d7224 */ /* 0x000fc600078e00ad */
[----:B------:R-:W4:Y:S01]  /*b6b0*/  LDSM.16.MT88.4 R136, [R136+0xb800] ;  /* 0x00b800008888783b */ /* 0x000f220000004200 */
[----:B------:R-:W-:Y:S01]  /*b6c0*/  HMMA.16816.F32 R16, R4, R18, R72 ;  /* 0x000000120410723c */ /* 0x000fe20000001848 */
[----:B------:R-:W-:Y:S01]  /*b6d0*/  FADD.FTZ R4, R103, R10 ;  /* 0x0000000a67047221 */ /* 0x000fe20000010000 */
[----:B------:R-:W-:Y:S01]  /*b6e0*/  MOV R103, R106 ;  /* 0x0000006a00677202 */ /* 0x000fe20000000f00 */
[----:B------:R-:W-:Y:S01]  /*b6f0*/  IMAD.MOV.U32 R105, RZ, RZ, R131 ;  /* 0x000000ffff697224 */ /* 0x000fe200078e0083 */
[----:B------:R-:W-:Y:S01]  /*b700*/  MOV R104, R132 ;  /* 0x0000008400687202 */ /* 0x000fe20000000f00 */
[----:B------:R-:W-:Y:S01]  /*b710*/  FADD.FTZ R4, R133, R4 ;  /* 0x0000000485047221 */ /* 0x000fe20000010000 */
[----:B------:R-:W-:Y:S02]  /*b720*/  IMAD.MOV.U32 R133, RZ, RZ, R107 ;  /* 0x000000ffff857224 */ /* 0x000fe400078e006b */
[----:B------:R-:W-:Y:S01]  /*b730*/  FADD.FTZ R0, R102, R0 ;  /* 0x0000000066007221 */ /* 0x000fe20000010000 */
[----:B------:R-:W-:Y:S01]  /*b740*/  MOV R106, R130 ;  /* 0x00000082006a7202 */ /* 0x000fe20000000f00 */
[----:B------:R-:W-:Y:S01]  /*b750*/  FADD.FTZ R2, R101, R2 ;  /* 0x0000000265027221 */ /* 0x000fe20000010000 */
[----:B------:R-:W-:Y:S01]  /*b760*/  FADD.FTZ R4, R103, R4 ;  /* 0x0000000467047221 */ /* 0x000fe20000010000 */
[----:B------:R-:W-:Y:S01]  /*b770*/  FADD.FTZ R3, R133, R3 ;  /* 0x0000000385037221 */ /* 0x000fe20000010000 */
[----:B------:R-:W-:-:S02]  /*b780*/  IMAD.MOV.U32 R132, RZ, RZ, R120 ;  /* 0x000000ffff847224 */ /* 0x000fc400078e0078 */
[----:B------:R-:W-:Y:S01]  /*b790*/  FADD.FTZ R0, R105, R0 ;  /* 0x0000000069007221 */ /* 0x000fe20000010000 */
[----:B------:R-:W-:Y:S01]  /*b7a0*/  IMAD.MOV.U32 R107, RZ, RZ, R126 ;  /* 0x000000ffff6b7224 */ /* 0x000fe200078e007e */
        /* <DEDUP_REMOVED lines=11> */
[----:B-1----:R-:W-:-:S02]  /*b860*/  IMAD.MOV.U32 R129, RZ, RZ, R171 ;  /* 0x000000ffff817224 */ /* 0x002fc400078e00ab */
[----:B------:R-:W-:Y:S01]  /*b870*/  FADD.FTZ R4, R130, R4 ;  /* 0x0000000482047221 */ /* 0x000fe20000010000 */
[----:B------:R-:W-:Y:S01]  /*b880*/  FADD.FTZ R3, R226, R3 ;  /* 0x00000003e2037221 */ /* 0x000fe20000010000 */
[----:B------:R-:W-:Y:S01]  /*b890*/  FADD.FTZ R0, R231, R0 ;  /* 0x00000000e7007221 */ /* 0x000fe20000010000 */
[----:B---3--:R-:W-:Y:S01]  /*b8a0*/  MOV R128, R196 ;  /* 0x000000c400807202 */ /* 0x008fe20000000f00 */
        /* <DEDUP_REMOVED lines=23> */
[----:B------:R-:W-:Y:S02]  /*ba20*/  IMAD.MOV.U32 R120, RZ, RZ, R165 ;  /* 0x000000ffff787224 */ /* 0x000fe400078e00a5 */
        /* <DEDUP_REMOVED lines=18> */
[----:B------:R1:W3:Y:S01]  /*bb50*/  LDSM.16.MT88.4 R12, [R83+0xb800] ;  /* 0x00b80000530c783b */ /* 0x0002e20000004200 */
[----:B------:R-:W-:Y:S01]  /*bb60*/  FADD.FTZ R3, R204, R3 ;  /* 0x00000003cc037221 */ /* 0x000fe20000010000 */
[----:B------:R-:W-:Y:S01]  /*bb70*/  FADD.FTZ R0, R210, R0 ;  /* 0x00000000d2007221 */ /* 0x000fe20000010000 */
[----:B------:R-:W-:Y:S01]  /*bb80*/  FADD.FTZ R2, R212, R2 ;  /* 0x00000002d4027221 */ /* 0x000fe20000010000 */
[----:B------:R-:W-:Y:S01]  /*bb90*/  MUFU.EX2 R5, R160 ;  /* 0x000000a000057308 */ /* 0x000fe20000000800 */
[----:B------:R-:W-:Y:S01]  /*bba0*/  FADD.FTZ R4, R119, R4 ;  /* 0x0000000477047221 */ /* 0x000fe20000010000 */
[----:B------:R-:W-:Y:S01]  /*bbb0*/  FADD.FTZ R3, R82, R3 ;  /* 0x0000000352037221 */ /* 0x000fe20000010000 */
[----:B------:R-:W-:Y:S01]  /*bbc0*/  FADD.FTZ R0, R111, R0 ;  /* 0x000000006f007221 */ /* 0x000fe20000010000 */
[----:B------:R-:W-:Y:S01]  /*bbd0*/  FADD.FTZ R2, R112, R2 ;  /* 0x0000000270027221 */ /* 0x000fe20000010000 */
[----:B------:R-:W-:-:S03]  /*bbe0*/  FADD.FTZ R4, R118, R4 ;  /* 0x0000000476047221 */ /* 0x000fc60000010000 */
[----:B------:R-:W-:Y:S01]  /*bbf0*/  MUFU.EX2 R44, R36 ;  /* 0x00000024002c7308 */ /* 0x000fe20000000800 */
[----:B------:R-:W-:Y:S01]  /*bc00*/  FADD.FTZ R3, R68, R3 ;  /* 0x0000000344037221 */ /* 0x000fe20000010000 */
[----:B------:R-:W-:Y:S01]  /*bc10*/  FADD.FTZ R0, R110, R0 ;  /* 0x000000006e007221 */ /* 0x000fe20000010000 */
[----:B------:R-:W-:-:S05]  /*bc20*/  FADD.FTZ R2, R114, R2 ;  /* 0x0000000272027221 */ /* 0x000fca0000010000 */
[----:B------:R-:W-:Y:S08]  /*bc30*/  MUFU.EX2 R39, R47 ;  /* 0x0000002f00277308 */ /* 0x000ff00000000800 */
[----:B------:R-:W-:Y:S01]  /*bc40*/  MUFU.EX2 R24, R151 ;  /* 0x0000009700187308 */ /* 0x000fe20000000800 */
[----:B--2---:R-:W-:Y:S01]  /*bc50*/  F2FP.F16.F32.PACK_AB R197, R25, R27 ;  /* 0x0000001b19c5723e */ /* 0x004fe200000000ff */
[----:B------:R2:W5:Y:S06]  /*bc60*/  LDL.LU R200, [R1+0xf0] ;  /* 0x0000f00001c87983 */ /* 0x00056c0000300800 */
[----:B-1----:R-:W1:Y:S01]  /*bc70*/  MUFU.EX2 R83, R148 ;  /* 0x0000009400537308 */ /* 0x002e620000000800 */
[----:B------:R-:W-:Y:S01]  /*bc80*/  FADD.FTZ R4, R117, R4 ;  /* 0x0000000475047221 */ /* 0x000fe20000010000 */
[----:B------:R-:W-:-:S06]  /*bc90*/  FADD.FTZ R3, R46, R3 ;  /* 0x000000032e037221 */ /* 0x000fcc0000010000 */
[----:B------:R-:W4:Y:S01]  /*bca0*/  MUFU.EX2 R72, R149 ;  /* 0x0000009500487308 */ /* 0x000f220000000800 */
[----:B------:R-:W-:-:S07]  /*bcb0*/  FADD.FTZ R0, R108, R0 ;  /* 0x000000006c007221 */ /* 0x000fce0000010000 */
[----:B------:R-:W3:Y:S01]  /*bcc0*/  MUFU.EX2 R6, R161 ;  /* 0x000000a100067308 */ /* 0x000ee20000000800 */
[----:B------:R-:W-:Y:S01]  /*bcd0*/  FADD.FTZ R2, R115, R2 ;  /* 0x0000000273027221 */ /* 0x000fe20000010000 */
[----:B------:R-:W-:-:S06]  /*bce0*/  FADD.FTZ R4, R116, R4 ;  /* 0x0000000474047221 */ /* 0x000fcc0000010000 */
[----:B------:R-:W2:Y:S01]  /*bcf0*/  MUFU.EX2 R47, R150 ;  /* 0x00000096002f7308 */ /* 0x000ea20000000800 */
[----:B------:R-:W-:Y:S01]  /*bd00*/  FADD.FTZ R3, R45, R3 ;  /* 0x000000032d037221 */ /* 0x000fe20000010000 */
[----:B------:R-:W-:-:S06]  /*bd10*/  FADD.FTZ R0, R109, R0 ;  /* 0x000000006d007221 */ /* 0x000fcc0000010000 */
[----:B------:R-:W2:Y:S01]  /*bd20*/  MUFU.EX2 R7, R162 ;  /* 0x000000a200077308 */ /* 0x000ea20000000800 */
[----:B------:R-:W-:Y:S01]  /*bd30*/  FADD.FTZ R2, R113, R2 ;  /* 0x0000000271027221 */ /* 0x000fe20000010000 */
[----:B-1----:R-:W-:Y:S01]  /*bd40*/  FADD.FTZ R4, R83, R4 ;  /* 0x0000000453047221 */ /* 0x002fe20000010000 */
[----:B------:R-:W-:-:S05]  /*bd50*/  FADD.FTZ R3, R5, R3 ;  /* 0x0000000305037221 */ /* 0x000fca0000010000 */
[----:B------:R-:W1:Y:S01]  /*bd60*/  MUFU.EX2 R36, R134 ;  /* 0x0000008600247308 */ /* 0x000e620000000800 */
[----:B------:R-:W-:-:S07]  /*bd70*/  FADD.FTZ R0, R27, R0 ;  /* 0x000000001b007221 */ /* 0x000fce0000010000 */
[----:B------:R-:W1:Y:S01]  /*bd80*/  MUFU.EX2 R11, R163 ;  /* 0x000000a3000b7308 */ /* 0x000e620000000800 */
[----:B------:R-:W-:Y:S01]  /*bd90*/  FADD.FTZ R2, R44, R2 ;  /* 0x000000022c027221 */ /* 0x000fe20000010000 */
[----:B----4-:R-:W-:Y:S01]  /*bda0*/  FADD.FTZ R4, R72, R4 ;  /* 0x0000000448047221 */ /* 0x010fe20000010000 */
[----:B---3--:R-:W-:Y:S01]  /*bdb0*/  FADD.FTZ R3, R6, R3 ;  /* 0x0000000306037221 */ /* 0x008fe20000010000 */
[----:B------:R-:W-:Y:S01]  /*bdc0*/  FADD.FTZ R0, R25, R0 ;  /* 0x0000000019007221 */ /* 0x000fe20000010000 */
[----:B------:R-:W-:Y:S01]  /*bdd0*/  FADD.FTZ R2, R39, R2 ;  /* 0x0000000227027221 */ /* 0x000fe20000010000 */
[----:B--2---:R-:W-:Y:S01]  /*bde0*/  FADD.FTZ R4, R47, R4 ;  /* 0x000000042f047221 */ /* 0x004fe20000010000 */
[----:B------:R-:W-:Y:S01]  /*bdf0*/  FADD.FTZ R3, R7, R3 ;  /* 0x0000000307037221 */ /* 0x000fe20000010000 */
[----:B------:R-:W-:Y:S01]  /*be00*/  FADD.FTZ R0, R26, R0 ;  /* 0x000000001a007221 */ /* 0x000fe20000010000 */
[----:B------:R-:W-:Y:S01]  /*be10*/  FADD.FTZ R2, R38, R2 ;  /* 0x0000000226027221 */ /* 0x000fe20000010000 */
[----:B------:R-:W-:Y:S01]  /*be20*/  FADD.FTZ R4, R24, R4 ;  /* 0x0000000418047221 */ /* 0x000fe20000010000 */
[----:B------:R-:W-:Y:S01]  /*be30*/  F2FP.F16.F32.PACK_AB R196, R39, R44 ;  /* 0x0000002c27c4723e */ /* 0x000fe200000000ff */
[C---:B-1----:R-:W-:Y:S01]  /*be40*/  FADD.FTZ R0, R36.reuse, R0 ;  /* 0x0000000024007221 */ /* 0x042fe20000010000 */
[----:B------:R-:W-:Y:S01]  /*be50*/  F2FP.F16.F32.PACK_AB R198, R37, R38 ;  /* 0x0000002625c6723e */ /* 0x000fe200000000ff */
[----:B------:R1:W5:Y:S01]  /*be60*/  LDL.LU R81, [R1+0xec] ;  /* 0x0000ec0001517983 */ /* 0x0003620000300800 */
[----:B------:R-:W-:-:S02]  /*be70*/  F2FP.F16.F32.PACK_AB R199, R36, R26 ;  /* 0x0000001a24c7723e */ /* 0x000fc400000000ff */
[----:B------:R-:W-:Y:S01]  /*be80*/  F2FP.F16.F32.PACK_AB R148, R72, R83 ;  /* 0x000000534894723e */ /* 0x000fe200000000ff */
[C---:B------:R-:W-:Y:S01]  /*be90*/  FADD.FTZ R3, R11.reuse, R3 ;  /* 0x000000030b037221 */ /* 0x040fe20000010000 */
        /* <DEDUP_REMOVED lines=22> */
[----:B------:R-:W-:Y:S01]  /*c000*/  HMMA.16816.F32 R152, R148, R12, R152 ;  /* 0x0000000c9498723c */ /* 0x000fe20000001898 */
[----:B------:R-:W-:-:S07]  /*c010*/  UISETP.GT.AND UP0, UPT, UR9, UR16, UPT ;  /* 0x000000100900728c */ /* 0x000fce000bf04270 */
[-C--:B------:R-:W-:Y:S08]  /*c020*/  HMMA.16816.F32 R196, R196, R14.reuse, R28 ;  /* 0x0000000ec4c4723c */ /* 0x080ff0000000181c */
[----:B------:R-:W-:Y:S01]  /*c030*/  HMMA.16816.F32 R148, R148, R14, R16 ;  /* 0x0000000e9494723c */ /* 0x000fe20000001810 */
[----:B------:R-:W-:Y:S01]  /*c040*/  IMAD.MOV.U32 R237, RZ, RZ, 0x20 ;  /* 0x00000020ffed7424 */ /* 0x000fe200078e00ff */
[----:B------:R-:W-:-:S03]  /*c050*/  NOP ;  /* 0x0000000000007918 */ /* 0x000fc60000000000 */
[----:B-12---:R-:W-:-:S15]  /*c060*/  BRA.U !UP0, `(.L_x_695) ;  /* 0x0000009d08a07547 */ /* 0x006fde000b800000 */
[----:B------:R-:W2:Y:S01]  /*c070*/  LDL.LU R123, [R1+0xe4] ;  /* 0x0000e400017b7983 */ /* 0x000ea20000300800 */
[----:B------:R-:W1:Y:S01]  /*c080*/  LDC.64 R2, c[0x0][0x3c0] ;  /* 0x0000f000ff027b82 */ /* 0x000e620000000a00 */
[----:B------:R-:W-:Y:S01]  /*c090*/  UIADD3 UR6, UPT, UPT, UR4, -0x2, URZ ;  /* 0xfffffffe04067890 */ /* 0x000fe2000fffe0ff */
[----:B------:R-:W-:-:S04]  /*c0a0*/  DEPBAR.LE SB0, 0x0 ;  /* 0x000080000000791a */ /* 0x000fc80000000000 */
[----:B------:R-:W3:Y:S04]  /*c0b0*/  LDL R121, [R1+0x40] ;  /* 0x0000400001797983 */ /* 0x000ee80000100800 */
[----:B------:R-:W4:Y:S01]  /*c0c0*/  LDL R122, [R1+0x3c] ;  /* 0x00003c00017a7983 */ /* 0x000f220000100800 */
[----:B-----5:R-:W-:-:S03]  /*c0d0*/  LOP3.LUT R251, R200, 0x1f8, RZ, 0xc0, !PT ;  /* 0x000001f8c8fb7812 */ /* 0x020fc600078ec0ff */
[----:B------:R-:W-:Y:S01]  /*c0e0*/  STL [R1+0x100], R139 ;  /* 0x0001008b01007387 */ /* 0x000fe20000100800 */
[----:B------:R-:W-:-:S03]  /*c0f0*/  LOP3.LUT R251, R251, 0x38, R239, 0x78, !PT ;  /* 0x00000038fbfb7812 */ /* 0x000fc600078e78ef */
[----:B------:R-:W-:Y:S01]  /*c100*/  STL [R1+0xfc], R138 ;  /* 0x0000fc8a01007387 */ /* 0x000fe20000100800 */
[----:B------:R-:W-:-:S03]  /*c110*/  LOP3.LUT R251, R251, 0x1e00, R200, 0xf8, !PT ;  /* 0x00001e00fbfb7812 */ /* 0x000fc600078ef8c8 */
[----:B------:R-:W-:Y:S01]  /*c120*/  STL [R1+0xf8], R137 ;  /* 0x0000f88901007387 */ /* 0x000fe20000100800 */
[----:B------:R-:W-:Y:S01]  /*c130*/  LEA R251, R251, UR5, 0x1 ;  /* 0x00000005fbfb7c11 */ /* 0x000fe2000f8e08ff */
[C---:B-1----:R-:W-:Y:S01]  /*c140*/  IMAD.WIDE.U32 R4, R2.reuse, UR6, RZ ;  /* 0x0000000602047c25 */ /* 0x042fe2000f8e00ff */
[C-C-:B------:R-:W-:Y:S01]  /*c150*/  SHF.L.U64.HI R7, R2.reuse, 0x4, R3.reuse ;  /* 0x0000000402077819 */ /* 0x140fe20000010203 */
[----:B------:R-:W-:Y:S01]  /*c160*/  STL [R1+0xf4], R136 ;  /* 0x0000f48801007387 */ /* 0x000fe20000100800 */
[C---:B------:R-:W-:Y:S01]  /*c170*/  SHF.L.U64.HI R18, R2.reuse, 0x5, R3 ;  /* 0x0000000502127819 */ /* 0x040fe20000010203 */
[----:B------:R-:W-:Y:S02]  /*c180*/  IMAD.SHL.U32 R8, R2, 0x10, RZ ;  /* 0x0000001002087824 */ /* 0x000fe400078e00ff */
[----:B------:R-:W-:Y:S01]  /*c190*/  IMAD R9, R3, UR6, R5 ;  /* 0x0000000603097c24 */ /* 0x000fe2000f8e0205 */
[----:B------:R-:W-:Y:S01]  /*c1a0*/  STL [R1+0xf0], R81 ;  /* 0x0000f05101007387 */ /* 0x000fe20000100800 */
[----:B------:R-:W1:Y:S01]  /*c1b0*/  LDCU UR6, c[0x0][0x50c] ;  /* 0x0000a180ff0677ac */ /* 0x000e620008000800 */
[----:B------:R-:W-:Y:S01]  /*c1c0*/  BAR.SYNC.DEFER_BLOCKING 0x0 ;  /* 0x0000000000007b1d */ /* 0x000fe20000010000 */
[----:B------:R-:W-:-:S04]  /*c1d0*/  LEA R0, P0, R4, R8, 0x7 ;  /* 0x0000000804007211 */ /* 0x000fc800078038ff */
[----:B------:R-:W-:Y:S02]  /*c1e0*/  LEA.HI.X R5, R4, R7, R9, 0x7, P0 ;  /* 0x0000000704057211 */ /* 0x000fe400000f3c09 */
[C---:B------:R-:W-:Y:S01]  /*c1f0*/  LEA R6, P0, R2.reuse, R0, 0x6 ;  /* 0x0000000002067211 */ /* 0x040fe200078030ff */
[----:B------:R-:W-:Y:S03]  /*c200*/  STL [R1+0xec], R70 ;  /* 0x0000ec4601007387 */ /* 0x000fe60000100800 */
[----:B------:R-:W-:Y:S01]  /*c210*/  LEA.HI.X R3, R2, R5, R3, 0x6, P0 ;  /* 0x0000000502037211 */ /* 0x000fe200000f3403 */
[----:B--2---:R-:W-:-:S04]  /*c220*/  IMAD.MOV.U32 R250, RZ, RZ, R123 ;  /* 0x000000fffffa7224 */ /* 0x004fc800078e007b */
[----:B------:R-:W-:Y:S01]  /*c230*/  IMAD.MOV.U32 R242, RZ, RZ, R250 ;  /* 0x000000fffff27224 */ /* 0x000fe200078e00fa */
[----:B---3--:R-:W-:-:S03]  /*c240*/  LEA R10, P2, R4, R121, 0x8 ;  /* 0x00000079040a7211 */ /* 0x008fc600078440ff */
[----:B------:R-:W-:Y:S01]  /*c250*/  IMAD.MOV.U32 R202, RZ, RZ, R242 ;  /* 0x000000ffffca7224 */ /* 0x000fe200078e00f2 */
[-C--:B------:R-:W-:Y:S02]  /*c260*/  LEA R14, P4, R0, R121.reuse, 0x1 ;  /* 0x00000079000e7211 */ /* 0x080fe400078808ff */
[----:B----4-:R-:W-:Y:S01]  /*c270*/  LEA.HI.X R11, R4, R122, R9, 0x8, P2 ;  /* 0x0000007a040b7211 */ /* 0x010fe200010f4409 */
[----:B------:R-:W-:Y:S01]  /*c280*/  IMAD.SHL.U32 R9, R2, 0x20, RZ ;  /* 0x0000002002097824 */ /* 0x000fe200078e00ff */
[C---:B------:R-:W-:Y:S02]  /*c290*/  IADD3 R4, P0, PT, R0.reuse, R8, RZ ;  /* 0x0000000800047210 */ /* 0x040fe40007f1e0ff */
[----:B------:R-:W-:Y:S01]  /*c2a0*/  LEA.HI.X R15, R0, R122, R5, 0x1, P4 ;  /* 0x0000007a000f7211 */ /* 0x000fe200020f0c05 */
[----:B------:R-:W-:Y:S01]  /*c2b0*/  @!PT LDS RZ, [RZ] ;  /* 0x00000000fffff984 */ /* 0x000fe20000000800 */
[----:B------:R-:W-:Y:S01]  /*c2c0*/  @!PT LDS RZ, [RZ] ;  /* 0x00000000fffff984 */ /* 0x000fe20000000800 */
[----:B------:R-:W-:Y:S01]  /*c2d0*/  @!PT LDS RZ, [RZ] ;  /* 0x00000000fffff984 */ /* 0x000fe20000000800 */
[----:B------:R2:W-:Y:S01]  /*c2e0*/  LDGSTS.E.BYPASS.LTC128B.128 [R251+0x8000], desc[UR20][R10.64] ;  /* 0x080000000afb7fae */ /* 0x0005e2000b981a14 */
[C---:B------:R-:W-:Y:S01]  /*c2f0*/  LEA R12, P2, R4.reuse, R121, 0x1 ;  /* 0x00000079040c7211 */ /* 0x040fe200078408ff */
[----:B------:R-:W-:Y:S01]  /*c300*/  IMAD.X R13, R5, 0x1, R7, P0 ;  /* 0x00000001050d7824 */ /* 0x000fe200000e0607 */
[----:B------:R-:W-:Y:S01]  /*c310*/  IADD3 R2, P0, PT, R9, R0, RZ ;  /* 0x0000000009027210 */ /* 0x000fe20007f1e0ff */
[----:B------:R-:W-:Y:S03]  /*c320*/  LDGSTS.E.BYPASS.LTC128B.128 [R251+0x8800], desc[UR20][R14.64] ;  /* 0x088000000efb7fae */ /* 0x000fe6000b981a14 */
[----:B------:R-:W-:Y:S01]  /*c330*/  LEA.HI.X R13, R4, R122, R13, 0x1, P2 ;  /* 0x0000007a040d7211 */ /* 0x000fe200010f0c0d */
[----:B------:R-:W-:Y:S01]  /*c340*/  IMAD.X R5, R18, 0x1, R5, P0 ;  /* 0x0000000112057824 */ /* 0x000fe200000e0605 */
[----:B------:R-:W-:-:S02]  /*c350*/  IADD3 R17, P5, PT, R2, R8, RZ ;  /* 0x0000000802117210 */ /* 0x000fc40007fbe0ff */
[C---:B------:R-:W-:Y:S01]  /*c360*/  IADD3 R16, P2, PT, R6.reuse, R8, RZ ;  /* 0x0000000806107210 */ /* 0x040fe20007f5e0ff */
[----:B------:R-:W-:Y:S01]  /*c370*/  LDGSTS.E.BYPASS.LTC128B.128 [R251+0x9000], desc[UR20][R12.64] ;  /* 0x090000000cfb7fae */ /* 0x000fe2000b981a14 */
[-C--:B------:R-:W-:Y:S01]  /*c380*/  LEA R8, P4, R6, R121.reuse, 0x1 ;  /* 0x0000007906087211 */ /* 0x080fe200078808ff */
[----:B------:R-:W-:Y:S01]  /*c390*/  IMAD.X R19, R5, 0x1, R7, P5 ;  /* 0x0000000105137824 */ /* 0x000fe200028e0607 */
[----:B--2---:R-:W-:-:S04]  /*c3a0*/  LEA R10, P0, R2, R121, 0x1 ;  /* 0x00000079020a7211 */ /* 0x004fc800078008ff */
[-C--:B------:R-:W-:Y:S01]  /*c3b0*/  LEA.HI.X R11, R2, R122.reuse, R5, 0x1, P0 ;  /* 0x0000007a020b7211 */ /* 0x080fe200000f0c05 */
[----:B------:R-:W-:Y:S01]  /*c3c0*/  IMAD.X R5, R3, 0x1, R7, P2 ;  /* 0x0000000103057824 */ /* 0x000fe200010e0607 */
[C---:B------:R-:W-:Y:S02]  /*c3d0*/  IADD3 R0, P0, PT, R6.reuse, R9, RZ ;  /* 0x0000000906007210 */ /* 0x040fe40007f1e0ff */
[----:B------:R-:W-:Y:S01]  /*c3e0*/  LEA.HI.X R9, R6, R122, R3, 0x1, P4 ;  /* 0x0000007a06097211 */ /* 0x000fe200020f0c03 */
[----:B------:R-:W-:Y:S01]  /*c3f0*/  LDGSTS.E.BYPASS.LTC128B.128 [R251+0x9800], desc[UR20][R10.64] ;  /* 0x098000000afb7fae */ /* 0x000fe2000b981a14 */
[-C--:B------:R-:W-:Y:S01]  /*c400*/  LEA R6, P4, R17, R121.reuse, 0x1 ;  /* 0x0000007911067211 */ /* 0x080fe200078808ff */
[----:B------:R-:W-:Y:S01]  /*c410*/  IMAD.X R3, R3, 0x1, R18, P0 ;  /* 0x0000000103037824 */ /* 0x000fe200000e0612 */
[-C--:B------:R-:W-:Y:S02]  /*c420*/  LEA R4, P2, R16, R121.reuse, 0x1 ;  /* 0x0000007910047211 */ /* 0x080fe400078408ff */
[----:B------:R-:W-:-:S02]  /*c430*/  LEA R2, P0, R0, R121, 0x1 ;  /* 0x0000007900027211 */ /* 0x000fc400078008ff */
[-C--:B------:R-:W-:Y:S02]  /*c440*/  LEA.HI.X R7, R17, R122.reuse, R19, 0x1, P4 ;  /* 0x0000007a11077211 */ /* 0x080fe400020f0c13 */
[-C--:B------:R-:W-:Y:S02]  /*c450*/  LEA.HI.X R5, R16, R122.reuse, R5, 0x1, P2 ;  /* 0x0000007a10057211 */ /* 0x080fe400010f0c05 */
[----:B------:R-:W-:Y:S01]  /*c460*/  LEA.HI.X R3, R0, R122, R3, 0x1, P0 ;  /* 0x0000007a00037211 */ /* 0x000fe200000f0c03 */
        /* <DEDUP_REMOVED lines=8> */
[----:B--2---:R-:W2:Y:S04]  /*c4f0*/  LDSM.16.M88.4 R8, [R234+0x2000] ;  /* 0x00200000ea08783b */ /* 0x004ea80000000200 */
[----:B------:R-:W-:Y:S01]  /*c500*/  LDSM.16.M88.4 R40, [R232+0x7000] ;  /* 0x00700000e828783b */ /* 0x000fe20000000200 */
[----:B---3--:R-:W-:-:S03]  /*c510*/  SEL R3, R237, 0xffffffe0, !P1 ;  /* 0xffffffe0ed037807 */ /* 0x008fc60004800000 */
[----:B------:R-:W-:Y:S02]  /*c520*/  LDSM.16.M88.4 R36, [R232+0x7800] ;  /* 0x00780000e824783b */ /* 0x000fe40000000200 */
[--C-:B------:R-:W-:Y:S02]  /*c530*/  IMAD.IADD R0, R232, 0x1, R3.reuse ;  /* 0x00000001e8007824 */ /* 0x100fe400078e0203 */
[----:B------:R-:W-:Y:S01]  /*c540*/  LDSM.16.M88.4 R64, [R232+0x4000] ;  /* 0x00400000e840783b */ /* 0x000fe20000000200 */
[----:B------:R-:W-:-:S03]  /*c550*/  IMAD.IADD R2, R234, 0x1, R3 ;  /* 0x00000001ea027824 */ /* 0x000fc600078e0203 */
[----:B------:R-:W-:Y:S04]  /*c560*/  LDSM.16.M88.4 R24, [R0+0x5000] ;  /* 0x005000000018783b */ /* 0x000fe80000000200 */
[----:B------:R-:W3:Y:S04]  /*c570*/  LDSM.16.M88.4 R4, [R2+0x2000] ;  /* 0x002000000204783b */ /* 0x000ee80000000200 */
[----:B------:R-:W4:Y:S04]  /*c580*/  LDSM.16.M88.4 R20, [R0+0x5800] ;  /* 0x005800000014783b */ /* 0x000f280000000200 */
[----:B------:R-:W1:Y:S04]  /*c590*/  LDSM.16.M88.4 R16, [R0+0x6000] ;  /* 0x006000000010783b */ /* 0x000e680000000200 */
[----:B------:R-:W1:Y:S04]  /*c5a0*/  LDSM.16.M88.4 R72, [R0+0x6800] ;  /* 0x006800000048783b */ /* 0x000e680000000200 */
[----:B------:R-:W-:Y:S01]  /*c5b0*/  LDSM.16.M88.4 R84, [R0+0x7000] ;  /* 0x007000000054783b */ /* 0x000fe20000000200 */
[C---:B--2---:R-:W-:Y:S03]  /*c5c0*/  HMMA.16816.F32 R92, R8.reuse, R56, RZ ;  /* 0x00000038085c723c */ /* 0x044fe600000018ff */
[----:B------:R-:W-:Y:S04]  /*c5d0*/  LDSM.16.M88.4 R76, [R0+0x7800] ;  /* 0x00780000004c783b */ /* 0x000fe80000000200 */
[----:B------:R-:W2:Y:S01]  /*c5e0*/  LDSM.16.M88.4 R60, [R232+0x4800] ;  /* 0x00480000e83c783b */ /* 0x000ea20000000200 */
[C---:B------:R-:W-:Y:S03]  /*c5f0*/  HMMA.16816.F32 R216, R8.reuse, R52, RZ ;  /* 0x0000003408d8723c */ /* 0x040fe600000018ff */
[----:B------:R-:W2:Y:S04]  /*c600*/  LDSM.16.M88.4 R32, [R0+0x4000] ;  /* 0x004000000020783b */ /* 0x000ea80000000200 */
[----:B------:R1:W2:Y:S01]  /*c610*/  LDSM.16.M88.4 R28, [R0+0x4800] ;  /* 0x00480000001c783b */ /* 0x0002a20000000200 */
[----:B------:R-:W-:Y:S03]  /*c620*/  HMMA.16816.F32 R128, R8, R48, RZ ;  /* 0x000000300880723c */ /* 0x000fe600000018ff */
[----:B------:R-:W2:Y:S04]  /*c630*/  LDSM.16.M88.4 R12, [R234] ;  /* 0x00000000ea0c783b */ /* 0x000ea80000000200 */
[----:B------:R-:W0:Y:S01]  /*c640*/  LDGDEPBAR ;  /* 0x00000000000079af */ /* 0x000e220000000000 */
[C---:B---3--:R-:W-:Y:S08]  /*c650*/  HMMA.16816.F32 R136, R4.reuse, R24, R92 ;  /* 0x000000180488723c */ /* 0x048ff0000000185c */
[----:B----4-:R-:W-:Y:S08]  /*c660*/  HMMA.16816.F32 R92, R4, R20, R216 ;  /* 0x00000014045c723c */ /* 0x010ff000000018d8 */
[----:B------:R-:W-:Y:S03]  /*c670*/  HMMA.16816.F32 R120, R8, R44, RZ ;  /* 0x0000002c0878723c */ /* 0x000fe600000018ff */
[----:B------:R-:W-:-:S02]  /*c680*/  IMAD.MOV.U32 R68, RZ, RZ, R137 ;  /* 0x000000ffff447224 */ /* 0x000fc400078e0089 */
[----:B------:R-:W-:Y:S02]  /*c690*/  IMAD.MOV.U32 R81, RZ, RZ, R138 ;  /* 0x000000ffff517224 */ /* 0x000fe400078e008a */
[----:B------:R-:W-:Y:S01]  /*c6a0*/  IMAD.MOV.U32 R70, RZ, RZ, R139 ;  /* 0x000000ffff467224 */ /* 0x000fe200078e008b */
[C---:B------:R-:W-:Y:S01]  /*c6b0*/  HMMA.16816.F32 R112, R8.reuse, R40, RZ ;  /* 0x000000280870723c */ /* 0x040fe200000018ff */
[----:B-1----:R-:W-:Y:S02]  /*c6c0*/  IMAD.MOV.U32 R0, RZ, RZ, R136 ;  /* 0x000000ffff007224 */ /* 0x002fe400078e0088 */
[----:B------:R-:W-:Y:S02]  /*c6d0*/  IMAD.MOV.U32 R203, RZ, RZ, R93 ;  /* 0x000000ffffcb7224 */ /* 0x000fe400078e005d */
        /* <DEDUP_REMOVED lines=13> */
[C---:B--2---:R-:W-:Y:S08]  /*c7b0*/  HMMA.16816.F32 R96, R8.reuse, R60, RZ ;  /* 0x0000003c0860723c */ /* 0x044ff000000018ff */
        /* <DEDUP_REMOVED lines=16> */
[----:B------:R1:W2:Y:S07]  /*c8c0*/  LDSM.16.M88.4 R8, [R2] ;  /* 0x000000000208783b */ /* 0x0002ae0000000200 */
[----:B------:R-:W-:Y:S03]  /*c8d0*/  HMMA.16816.F32 R220, R4, R32, R100 ;  /* 0x0000002004dc723c */ /* 0x000fe60000001864 */
[----:B------:R-:W-:-:S02]  /*c8e0*/  IMAD.MOV.U32 R115, RZ, RZ, R93 ;  /* 0x000000ffff737224 */ /* 0x000fc400078e005d */
[----:B------:R-:W-:Y:S02]  /*c8f0*/  IMAD.MOV.U32 R114, RZ, RZ, R94 ;  /* 0x000000ffff727224 */ /* 0x000fe400078e005e */
[----:B------:R-:W-:Y:S01]  /*c900*/  IMAD.MOV.U32 R113, RZ, RZ, R95 ;  /* 0x000000ffff717224 */ /* 0x000fe200078e005f */
[----:B------:R-:W-:Y:S01]  /*c910*/  HMMA.16816.F32 R224, R4, R28, R96 ;  /* 0x0000001c04e0723c */ /* 0x000fe20000001860 */
[----:B------:R-:W-:-:S07]  /*c920*/  IMAD.MOV.U32 R112, RZ, RZ, R92 ;  /* 0x000000ffff707224 */ /* 0x000fce00078e005c */
[----:B------:R-:W-:Y:S01]  /*c930*/  HMMA.16816.F32 R92, R4, R18, R124 ;  /* 0x00000012045c723c */ /* 0x000fe2000000187c */
[----:B-1----:R-:W-:-:S07]  /*c940*/  IMAD.MOV.U32 R2, RZ, RZ, R68 ;  /* 0x000000ffff027224 */ /* 0x002fce00078e0044 */
        /* <DEDUP_REMOVED lines=8> */
[----:B------:R-:W-:Y:S08]  /*c9d0*/  HMMA.16816.F32 R128, R4, R22, R132 ;  /* 0x000000160480723c */ /* 0x000ff00000001884 */
[----:B------:R-:W-:Y:S03]  /*c9e0*/  HMMA.16816.F32 R100, R12, R64, RZ ;  /* 0x000000400c64723c */ /* 0x000fe600000018ff */
[----:B------:R-:W-:-:S02]  /*c9f0*/  IMAD.MOV.U32 R242, RZ, RZ, R92 ;  /* 0x000000fffff27224 */ /* 0x000fc400078e005c */
        /* <DEDUP_REMOVED lines=10> */
[----:B--2---:R-:W-:Y:S01]  /*caa0*/  HMMA.16816.F32 R100, R8, R32, R100 ;  /* 0x000000200864723c */ /* 0x004fe20000001864 */
[----:B------:R-:W-:Y:S02]  /*cab0*/  IMAD.MOV.U32 R132, RZ, RZ, R93 ;  /* 0x000000ffff847224 */ /* 0x000fe400078e005d */
[----:B------:R-:W-:Y:S02]  /*cac0*/  IMAD.MOV.U32 R136, RZ, RZ, R5 ;  /* 0x000000ffff887224 */ /* 0x000fe400078e0005 */
[----:B------:R-:W-:Y:S02]  /*cad0*/  IMAD.MOV.U32 R83, RZ, RZ, R6 ;  /* 0x000000ffff537224 */ /* 0x000fe400078e0006 */
[----:B------:R-:W-:Y:S01]  /*cae0*/  IMAD.MOV.U32 R82, RZ, RZ, R7 ;  /* 0x000000ffff527224 */ /* 0x000fe200078e0007 */
[----:B------:R-:W-:Y:S01]  /*caf0*/  HMMA.16816.F32 R92, R12, R56, RZ ;  /* 0x000000380c5c723c */ /* 0x000fe200000018ff */
[----:B------:R-:W-:-:S02]  /*cb00*/  IMAD.MOV.U32 R68, RZ, RZ, R4 ;  /* 0x000000ffff447224 */ /* 0x000fc400078e0004 */
[----:B------:R-:W-:Y:S02]  /*cb10*/  IMAD.MOV.U32 R32, RZ, RZ, R134 ;  /* 0x000000ffff207224 */ /* 0x000fe400078e0086 */
[----:B------:R-:W-:Y:S02]  /*cb20*/  IMAD.MOV.U32 R33, RZ, RZ, R133 ;  /* 0x000000ffff217224 */ /* 0x000fe400078e0085 */
[----:B------:R-:W-:Y:S01]  /*cb30*/  IMAD.MOV.U32 R134, RZ, RZ, R139 ;  /* 0x000000ffff867224 */ /* 0x000fe200078e008b */
[----:B------:R-:W-:Y:S01]  /*cb40*/  HMMA.16816.F32 R4, R12, R48, RZ ;  /* 0x000000300c04723c */ /* 0x000fe200000018ff */
[----:B------:R-:W-:-:S07]  /*cb50*/  IMAD.MOV.U32 R133, RZ, RZ, R203 ;  /* 0x000000ffff857224 */ /* 0x000fce00078e00cb */
[----:B------:R-:W-:Y:S01]  /*cb60*/  HMMA.16816.F32 R124, R8, R20, R88 ;  /* 0x00000014087c723c */ /* 0x000fe20000001858 */
[----:B------:R-:W-:Y:S02]  /*cb70*/  IMAD.MOV.U32 R20, RZ, RZ, R136 ;  /* 0x000000ffff147224 */ /* 0x000fe400078e0088 */
[----:B------:R-:W-:-:S05]  /*cb80*/  IMAD.MOV.U32 R21, RZ, RZ, R83 ;  /* 0x000000ffff157224 */ /* 0x000fca00078e0053 */
[----:B------:R-:W-:Y:S08]  /*cb90*/  HMMA.16816.F32 R88, R12, R58, RZ ;  /* 0x0000003a0c58723c */ /* 0x000ff000000018ff */
[----:B------:R-:W-:Y:S01]  /*cba0*/  HMMA.16816.F32 R116, R8, R16, R4 ;  /* 0x000000100874723c */ /* 0x000fe20000001804 */
[----:B------:R-:W-:Y:S02]  /*cbb0*/  IMAD.MOV.U32 R16, RZ, RZ, R32 ;  /* 0x000000ffff107224 */ /* 0x000fe400078e0020 */
[----:B------:R-:W-:-:S05]  /*cbc0*/  IMAD.MOV.U32 R17, RZ, RZ, R33 ;  /* 0x000000ffff117224 */ /* 0x000fca00078e0021 */
[C---:B------:R-:W-:Y:S08]  /*cbd0*/  HMMA.16816.F32 R4, R12.reuse, R36, RZ ;  /* 0x000000240c04723c */ /* 0x040ff000000018ff */
[----:B------:R-:W-:Y:S03]  /*cbe0*/  HMMA.16816.F32 R56, R12, R44, RZ ;  /* 0x0000002c0c38723c */ /* 0x000fe600000018ff */
[----:B------:R-:W-:-:S02]  /*cbf0*/  IMAD.MOV.U32 R237, RZ, RZ, R116 ;  /* 0x000000ffffed7224 */ /* 0x000fc400078e0074 */
[----:B------:R-:W-:Y:S02]  /*cc00*/  IMAD.MOV.U32 R236, RZ, RZ, R117 ;  /* 0x000000ffffec7224 */ /* 0x000fe400078e0075 */
[----:B------:R-:W-:Y:S01]  /*cc10*/  IMAD.MOV.U32 R233, RZ, RZ, R118 ;  /* 0x000000ffffe97224 */ /* 0x000fe200078e0076 */
[----:B------:R-:W-:Y:S01]  /*cc20*/  HMMA.16816.F32 R44, R12, R46, RZ ;  /* 0x0000002e0c2c723c */ /* 0x000fe200000018ff */
[----:B------:R-:W-:Y:S02]  /*cc30*/  IMAD.MOV.U32 R232, RZ, RZ, R119 ;  /* 0x000000ffffe87224 */ /* 0x000fe400078e0077 */
[----:B------:R-:W-:Y:S02]  /*cc40*/  IMAD.MOV.U32 R118, RZ, RZ, R219 ;  /* 0x000000ffff767224 */ /* 0x000fe400078e00db */
[----:B------:R-:W-:Y:S02]  /*cc50*/  IMAD.MOV.U32 R119, RZ, RZ, R218 ;  /* 0x000000ffff777224 */ /* 0x000fe400078e00da */
[----:B------:R-:W-:Y:S01]  /*cc60*/  IMAD.MOV.U32 R116, RZ, RZ, R217 ;  /* 0x000000ffff747224 */ /* 0x000fe200078e00d9 */
[----:B------:R-:W-:Y:S01]  /*cc70*/  HMMA.16816.F32 R4, R8, R76, R4 ;  /* 0x0000004c0804723c */ /* 0x000fe20000001804 */
[----:B------:R-:W-:-:S02]  /*cc80*/  IMAD.MOV.U32 R117, RZ, RZ, R216 ;  /* 0x000000ffff757224 */ /* 0x000fc400078e00d8 */
[----:B------:R-:W-:-:S05]  /*cc90*/  IMAD.MOV.U32 R76, RZ, RZ, R17 ;  /* 0x000000ffff4c7224 */ /* 0x000fca00078e0011 */
        /* <DEDUP_REMOVED lines=10> */
[----:B------:R-:W-:Y:S01]  /*cd40*/  HMMA.16816.F32 R64, R12, R66, RZ ;  /* 0x000000420c40723c */ /* 0x000fe200000018ff */
[----:B------:R-:W-:Y:S02]  /*cd50*/  IMAD.MOV.U32 R202, RZ, RZ, R5 ;  /* 0x000000ffffca7224 */ /* 0x000fe400078e0005 */
[----:B------:R-:W-:Y:S02]  /*cd60*/  IMAD.MOV.U32 R83, RZ, RZ, R6 ;  /* 0x000000ffff537224 */ /* 0x000fe400078e0006 */
[----:B------:R-:W-:-:S03]  /*cd70*/  IMAD.MOV.U32 R82, RZ, RZ, R7 ;  /* 0x000000ffff527224 */ /* 0x000fc600078e0007 */
        /* <DEDUP_REMOVED lines=13> */
[C---:B------:R-:W-:Y:S01]  /*ce50*/  HMMA.16816.F32 R48, R12.reuse, R50, RZ ;  /* 0x000000320c30723c */ /* 0x040fe200000018ff */
        /* <DEDUP_REMOVED lines=10> */
[----:B------:R-:W-:Y:S02]  /*cf00*/  IMAD.MOV.U32 R12, RZ, RZ, R24 ;  /* 0x000000ffff0c7224 */ /* 0x000fe400078e0018 */
[----:B------:R-:W-:Y:S02]  /*cf10*/  IMAD.MOV.U32 R13, RZ, RZ, R25 ;  /* 0x000000ffff0d7224 */ /* 0x000fe400078e0019 */
[----:B------:R-:W-:-:S02]  /*cf20*/  IMAD.MOV.U32 R14, RZ, RZ, R28 ;  /* 0x000000ffff0e7224 */ /* 0x000fc400078e001c */
[----:B------:R-:W-:Y:S01]  /*cf30*/  IMAD.MOV.U32 R15, RZ, RZ, R29 ;  /* 0x000000ffff0f7224 */ /* 0x000fe200078e001d */
[C---:B------:R-:W-:Y:S01]  /*cf40*/  HMMA.16816.F32 R36, R8.reuse, R34, R64 ;  /* 0x000000220824723c */ /* 0x040fe20000001840 */
[----:B------:R-:W-:Y:S01]  /*cf50*/  IMAD.MOV.U32 R24, RZ, RZ, R70 ;  /* 0x000000ffff187224 */ /* 0x000fe200078e0046 */
[----:B------:R-:W-:Y:S01]  /*cf60*/  MOV R67, R12 ;  /* 0x0000000c00437202 */ /* 0x000fe20000000f00 */
[----:B------:R-:W-:Y:S02]  /*cf70*/  IMAD.MOV.U32 R25, RZ, RZ, R0 ;  /* 0x000000ffff197224 */ /* 0x000fe400078e0000 */
[----:B------:R-:W-:Y:S02]  /*cf80*/  IMAD.IADD R0, R234, 0x1, R68 ;  /* 0x00000001ea007824 */ /* 0x000fe400078e0244 */
[----:B------:R-:W-:Y:S01]  /*cf90*/  IMAD.MOV.U32 R70, RZ, RZ, R5 ;  /* 0x000000ffff467224 */ /* 0x000fe200078e0005 */
[----:B------:R-:W-:Y:S01]  /*cfa0*/  HMMA.16816.F32 R136, R8, R84, R52 ;  /* 0x000000540888723c */ /* 0x000fe20000001834 */
[----:B------:R-:W-:-:S02]  /*cfb0*/  IMAD.MOV.U32 R68, RZ, RZ, R6 ;  /* 0x000000ffff447224 */ /* 0x000fc400078e0006 */
[----:B------:R-:W-:Y:S01]  /*cfc0*/  IMAD.MOV.U32 R84, RZ, RZ, R13 ;  /* 0x000000ffff547224 */ /* 0x000fe200078e000d */
[----:B------:R-:W-:Y:S01]  /*cfd0*/  LDSM.16.M88.4 R4, [R0+0x2000] ;  /* 0x002000000004783b */ /* 0x000fe20000000200 */
[----:B------:R-:W-:Y:S02]  /*cfe0*/  IMAD.MOV.U32 R77, RZ, RZ, R14 ;  /* 0x000000ffff4d7224 */ /* 0x000fe400078e000e */
[----:B------:R-:W-:Y:S01]  /*cff0*/  IMAD.MOV.U32 R52, RZ, RZ, R15 ;  /* 0x000000ffff347224 */ /* 0x000fe200078e000f */
[----:B------:R-:W-:Y:S01]  /*d000*/  HMMA.16816.F32 R32, R8, R30, R60 ;  /* 0x0000001e0820723c */ /* 0x000fe2000000183c */
[----:B------:R-:W-:Y:S01]  /*d010*/  IMAD.MOV.U32 R55, RZ, RZ, R20 ;  /* 0x000000ffff377224 */ /* 0x000fe200078e0014 */
[----:B------:R-:W-:Y:S01]  /*d020*/  LDSM.16.M88.4 R12, [R0] ;  /* 0x00000000000c783b */ /* 0x000fe20000000200 */
        /* <DEDUP_REMOVED lines=8> */
[----:B------:R-:W-:Y:S01]  /*d0b0*/  HMMA.16816.F32 R92, R8, R22, R92 ;  /* 0x00000016085c723c */ /* 0x000fe2000000185c */
[----:B------:R-:W2:Y:S01]  /*d0c0*/  LDSM.16.M88.4 R20, [R201+0x4800] ;  /* 0x00480000c914783b */ /* 0x000ea20000000200 */
[----:B------:R-:W-:-:S02]  /*d0d0*/  IMAD.MOV.U32 R59, RZ, RZ, R113 ;  /* 0x000000ffff3b7224 */ /* 0x000fc400078e0071 */
[----:B------:R-:W-:Y:S02]  /*d0e0*/  IMAD.MOV.U32 R113, RZ, RZ, R123 ;  /* 0x000000ffff717224 */ /* 0x000fe400078e007b */
[----:B------:R-:W-:Y:S02]  /*d0f0*/  IMAD.MOV.U32 R114, RZ, RZ, R122 ;  /* 0x000000ffff727224 */ /* 0x000fe400078e007a */
[----:B------:R-:W-:Y:S01]  /*d100*/  HMMA.16816.F32 R48, R8, R18, R48 ;  /* 0x000000120830723c */ /* 0x000fe20000001830 */
[----:B------:R-:W3:Y:S01]  /*d110*/  LDSM.16.M88.4 R16, [R201+0x5000] ;  /* 0x00500000c910783b */ /* 0x000ee20000000200 */
[----:B------:R-:W-:Y:S02]  /*d120*/  IMAD.MOV.U32 R122, RZ, RZ, R230 ;  /* 0x000000ffff7a7224 */ /* 0x000fe400078e00e6 */
[----:B------:R-:W-:Y:S02]  /*d130*/  IMAD.MOV.U32 R123, RZ, RZ, R229 ;  /* 0x000000ffff7b7224 */ /* 0x000fe400078e00e5 */
[----:B------:R-:W-:-:S02]  /*d140*/  IMAD.MOV.U32 R120, RZ, RZ, R228 ;  /* 0x000000ffff787224 */ /* 0x000fc400078e00e4 */
[----:B------:R-:W-:Y:S01]  /*d150*/  HMMA.16816.F32 R228, R8, R86, R96 ;  /* 0x0000005608e4723c */ /* 0x000fe20000001860 */
        /* <DEDUP_REMOVED lines=9> */
[----:B-1----:R-:W-:Y:S01]  /*d1f0*/  HMMA.16816.F32 R72, R12, R24, R100 ;  /* 0x000000180c48723c */ /* 0x002fe20000001864 */
        /* <DEDUP_REMOVED lines=17> */
[----:B------:R-:W-:-:S03]  /*d310*/  IMAD.MOV.U32 R21, RZ, RZ, R218 ;  /* 0x000000ffff157224 */ /* 0x000fc600078e00da */
[-C--:B------:R-:W-:Y:S01]  /*d320*/  HMMA.16816.F32 R52, R4, R22.reuse, R208 ;  /* 0x000000160434723c */ /* 0x080fe200000018d0 */
[----:B------:R-:W-:Y:S02]  /*d330*/  IMAD.MOV.U32 R208, RZ, RZ, R242 ;  /* 0x000000ffffd07224 */ /* 0x000fe400078e00f2 */
[----:B------:R-:W-:Y:S02]  /*d340*/  IMAD.MOV.U32 R209, RZ, RZ, R241 ;  /* 0x000000ffffd17224 */ /* 0x000fe400078e00f1 */
[----:B------:R-:W-:Y:S02]  /*d350*/  IMAD.MOV.U32 R210, RZ, RZ, R240 ;  /* 0x000000ffffd27224 */ /* 0x000fe400078e00f0 */
[----:B------:R-:W-:Y:S01]  /*d360*/  IMAD.MOV.U32 R211, RZ, RZ, R238 ;  /* 0x000000ffffd37224 */ /* 0x000fe200078e00ee */
[----:B------:R-:W-:Y:S01]  /*d370*/  HMMA.16816.F32 R44, R12, R22, R32 ;  /* 0x000000160c2c723c */ /* 0x000fe20000001820 */
[----:B------:R-:W-:Y:S01]  /*d380*/  IMAD.MOV.U32 R22, RZ, RZ, R217 ;  /* 0x000000ffff167224 */ /* 0x000fe200078e00d9 */
[----:B------:R-:W1:Y:S01]  /*d390*/  LDSM.16.M88.4 R32, [R201+0x7000] ;  /* 0x00700000c920783b */ /* 0x000e620000000200 */
[----:B------:R-:W-:-:S05]  /*d3a0*/  IMAD.MOV.U32 R23, RZ, RZ, R216 ;  /* 0x000000ffff177224 */ /* 0x000fca00078e00d8 */
[C---:B------:R-:W-:Y:S08]  /*d3b0*/  HMMA.16816.F32 R40, R4.reuse, R24, R220 ;  /* 0x000000180428723c */ /* 0x040ff000000018dc */
[-C--:B------:R-:W-:Y:S08]  /*d3c0*/  HMMA.16816.F32 R88, R4, R26.reuse, R212 ;  /* 0x0000001a0458723c */ /* 0x080ff000000018d4 */
[----:B------:R-:W-:Y:S01]  /*d3d0*/  HMMA.16816.F32 R64, R12, R26, R36 ;  /* 0x0000001a0c40723c */ /* 0x000fe20000001824 */
[----:B------:R-:W2:Y:S01]  /*d3e0*/  LDSM.16.M88.4 R24, [R201+0x6800] ;  /* 0x00680000c918783b */ /* 0x000ea20000000200 */
[----:B------:R-:W-:-:S02]  /*d3f0*/  IMAD.MOV.U32 R36, RZ, RZ, R252 ;  /* 0x000000ffff247224 */ /* 0x000fc400078e00fc */
[----:B------:R-:W-:Y:S02]  /*d400*/  IMAD.MOV.U32 R37, RZ, RZ, R250 ;  /* 0x000000ffff257224 */ /* 0x000fe400078e00fa */
[----:B------:R-:W-:Y:S02]  /*d410*/  IMAD.MOV.U32 R38, RZ, RZ, R248 ;  /* 0x000000ffff267224 */ /* 0x000fe400078e00f8 */
[----:B---3--:R-:W-:Y:S01]  /*d420*/  HMMA.16816.F32 R224, R12, R16, R108 ;  /* 0x000000100ce0723c */ /* 0x008fe2000000186c */
[----:B------:R-:W-:-:S07]  /*d430*/  IMAD.MOV.U32 R39, RZ, RZ, R247 ;  /* 0x000000ffff277224 */ /* 0x000fce00078e00f7 */
[C---:B------:R-:W-:Y:S01]  /*d440*/  HMMA.16816.F32 R220, R4.reuse, R16, R8 ;  /* 0x0000001004dc723c */ /* 0x040fe20000001808 */
[----:B------:R-:W3:Y:S07]  /*d450*/  LDSM.16.M88.4 R8, [R201+0x6000] ;  /* 0x00600000c908783b */ /* 0x000eee0000000200 */
[----:B------:R-:W-:Y:S01]  /*d460*/  HMMA.16816.F32 R216, R4, R18, R204 ;  /* 0x0000001204d8723c */ /* 0x000fe200000018cc */
[----:B------:R-:W-:Y:S02]  /*d470*/  IMAD.MOV.U32 R204, RZ, RZ, R237 ;  /* 0x000000ffffcc7224 */ /* 0x000fe400078e00ed */
[----:B------:R-:W-:-:S02]  /*d480*/  IMAD.MOV.U32 R205, RZ, RZ, R236 ;  /* 0x000000ffffcd7224 */ /* 0x000fc400078e00ec */
[----:B------:R-:W-:Y:S02]  /*d490*/  IMAD.MOV.U32 R206, RZ, RZ, R233 ;  /* 0x000000ffffce7224 */ /* 0x000fe400078e00e9 */
[----:B------:R-:W-:Y:S01]  /*d4a0*/  IMAD.MOV.U32 R207, RZ, RZ, R232 ;  /* 0x000000ffffcf7224 */ /* 0x000fe200078e00e8 */
[----:B------:R-:W-:Y:S01]  /*d4b0*/  HMMA.16816.F32 R212, R12, R18, R28 ;  /* 0x000000120cd4723c */ /* 0x000fe2000000181c */
[----:B------:R-:W4:Y:S04]  /*d4c0*/  LDSM.16.M88.4 R16, [R201+0x5800] ;  /* 0x00580000c910783b */ /* 0x000f280000000200 */
[----:B------:R-:W4:Y:S03]  /*d4d0*/  LDSM.16.M88.4 R28, [R201+0x7800] ;  /* 0x00780000c91c783b */ /* 0x000f260000000200 */
[----:B-1----:R-:W-:Y:S01]  /*d4e0*/  HMMA.16816.F32 R104, R4, R32, R36 ;  /* 0x000000200468723c */ /* 0x002fe20000001824 */
[----:B------:R-:W-:-:S02]  /*d4f0*/  IMAD.MOV.U32 R38, RZ, RZ, R83 ;  /* 0x000000ffff267224 */ /* 0x000fc400078e0053 */
[----:B------:R-:W-:Y:S02]  /*d500*/  IMAD.MOV.U32 R39, RZ, RZ, R82 ;  /* 0x000000ffff277224 */ /* 0x000fe400078e0052 */
[----:B------:R-:W-:Y:S02]  /*d510*/  IMAD.MOV.U32 R36, RZ, RZ, R203 ;  /* 0x000000ffff247224 */ /* 0x000fe400078e00cb */
[----:B------:R-:W-:Y:S01]  /*d520*/  IMAD.MOV.U32 R37, RZ, RZ, R202 ;  /* 0x000000ffff257224 */ /* 0x000fe200078e00ca */
[C---:B--2---:R-:W-:Y:S08]  /*d530*/  HMMA.16816.F32 R112, R4.reuse, R24, R112 ;  /* 0x000000180470723c */ /* 0x044ff00000001870 */
[C---:B------:R-:W-:Y:S08]  /*d540*/  HMMA.16816.F32 R108, R4.reuse, R26, R208 ;  /* 0x0000001a046c723c */ /* 0x040ff000000018d0 */
[C---:B---3--:R-:W-:Y:S08]  /*d550*/  HMMA.16816.F32 R120, R4.reuse, R8, R120 ;  /* 0x000000080478723c */ /* 0x048ff00000001878 */
[C---:B------:R-:W-:Y:S08]  /*d560*/  HMMA.16816.F32 R116, R4.reuse, R10, R116 ;  /* 0x0000000a0474723c */ /* 0x040ff00000001874 */
[C---:B----4-:R-:W-:Y:S08]  /*d570*/  HMMA.16816.F32 R132, R4.reuse, R16, R132 ;  /* 0x000000100484723c */ /* 0x050ff00000001884 */
[C---:B------:R-:W-:Y:S08]  /*d580*/  HMMA.16816.F32 R96, R4.reuse, R28, R96 ;  /* 0x0000001c0460723c */ /* 0x040ff00000001860 */
[C---:B------:R-:W-:Y:S08]  /*d590*/  HMMA.16816.F32 R128, R4.reuse, R18, R128 ;  /* 0x000000120480723c */ /* 0x040ff00000001880 */
[C---:B------:R-:W-:Y:S08]  /*d5a0*/  HMMA.16816.F32 R100, R4.reuse, R34, R100 ;  /* 0x000000220464723c */ /* 0x040ff00000001864 */
[----:B------:R-:W-:Y:S08]  /*d5b0*/  HMMA.16816.F32 R84, R4, R30, R84 ;  /* 0x0000001e0454723c */ /* 0x000ff00000001854 */
[C---:B------:R-:W-:Y:S08]  /*d5c0*/  HMMA.16816.F32 R4, R12.reuse, R24, R20 ;  /* 0x000000180c04723c */ /* 0x040ff00000001814 */
[C---:B------:R-:W-:Y:S08]  /*d5d0*/  HMMA.16816.F32 R208, R12.reuse, R16, R124 ;  /* 0x000000100cd0723c */ /* 0x040ff0000000187c */
[----:B------:R-:W-:Y:S01]  /*d5e0*/  HMMA.16816.F32 R124, R12, R18, R92 ;  /* 0x000000120c7c723c */ /* 0x000fe2000000185c */
[----:B------:R-:W-:-:S02]  /*d5f0*/  IMAD.MOV.U32 R92, RZ, RZ, R81 ;  /* 0x000000ffff5c7224 */ /* 0x000fc400078e0051 */
[----:B------:R-:W-:Y:S02]  /*d600*/  IMAD.MOV.U32 R93, RZ, RZ, R70 ;  /* 0x000000ffff5d7224 */ /* 0x000fe400078e0046 */
[----:B------:R-:W-:Y:S02]  /*d610*/  IMAD.MOV.U32 R94, RZ, RZ, R68 ;  /* 0x000000ffff5e7224 */ /* 0x000fe400078e0044 */
[----:B------:R-:W-:Y:S01]  /*d620*/  IMAD.MOV.U32 R95, RZ, RZ, R2 ;  /* 0x000000ffff5f7224 */ /* 0x000fe200078e0002 */
[----:B------:R-:W-:Y:S01]  /*d630*/  HMMA.16816.F32 R204, R12, R8, R204 ;  /* 0x000000080ccc723c */ /* 0x000fe200000018cc */
[C---:B------:R-:W-:Y:S02]  /*d640*/  IMAD.IADD R2, R3.reuse, 0x1, R0 ;  /* 0x0000000103027824 */ /* 0x040fe400078e0200 */
[----:B------:R-:W-:Y:S02]  /*d650*/  IMAD.IADD R0, R3, 0x1, R201 ;  /* 0x0000000103007824 */ /* 0x000fe400078e02c9 */
[----:B------:R-:W-:-:S02]  /*d660*/  IMAD.MOV.U32 R201, RZ, RZ, R4 ;  /* 0x000000ffffc97224 */ /* 0x000fc400078e0004 */
[----:B------:R-:W-:Y:S01]  /*d670*/  IMAD.MOV.U32 R83, RZ, RZ, R5 ;  /* 0x000000ffff537224 */ /* 0x000fe200078e0005 */
[----:B------:R-:W-:Y:S01]  /*d680*/  HMMA.16816.F32 R48, R12, R10, R48 ;  /* 0x0000000a0c30723c */ /* 0x000fe20000001830 */
[----:B------:R-:W-:Y:S01]  /*d690*/  IMAD.MOV.U32 R82, RZ, RZ, R6 ;  /* 0x000000ffff527224 */ /* 0x000fe200078e0006 */
[----:B------:R-:W-:Y:S01]  /*d6a0*/  LDSM.16.M88.4 R8, [R2] ;  /* 0x000000000208783b */ /* 0x000fe20000000200 */
[----:B------:R-:W-:-:S03]  /*d6b0*/  IMAD.MOV.U32 R68, RZ, RZ, R7 ;  /* 0x000000ffff447224 */ /* 0x000fc600078e0007 */
[----:B------:R1:W-:Y:S02]  /*d6c0*/  LDSM.16.M88.4 R4, [R2+0x2000] ;  /* 0x002000000204783b */ /* 0x0003e40000000200 */
[C---:B------:R-:W-:Y:S02]  /*d6d0*/  HMMA.16816.F32 R24, R12.reuse, R26, R92 ;  /* 0x0000001a0c18723c */ /* 0x040fe4000000185c */
[----:B------:R-:W2:Y:S04]  /*d6e0*/  LDSM.16.M88.4 R20, [R0+0x4000] ;  /* 0x004000000014783b */ /* 0x000ea80000000200 */
[----:B------:R-:W-:Y:S02]  /*d6f0*/  LDSM.16.M88.4 R16, [R0+0x4800] ;  /* 0x004800000010783b */ /* 0x000fe40000000200 */
[C---:B------:R-:W-:Y:S08]  /*d700*/  HMMA.16816.F32 R36, R12.reuse, R28, R36 ;  /* 0x0000001c0c24723c */ /* 0x040ff00000001824 */
[----:B------:R-:W-:Y:S03]  /*d710*/  HMMA.16816.F32 R228, R12, R34, R228 ;  /* 0x000000220ce4723c */ /* 0x000fe600000018e4 */
[----:B------:R-:W-:Y:S01]  /*d720*/  IMAD.MOV.U32 R252, RZ, RZ, R25 ;  /* 0x000000fffffc7224 */ /* 0x000fe200078e0019 */
[----:B------:R-:W-:Y:S01]  /*d730*/  MOV R236, R24 ;  /* 0x0000001800ec7202 */ /* 0x000fe20000000f00 */
[----:B------:R-:W-:-:S02]  /*d740*/  IMAD.MOV.U32 R247, RZ, RZ, R26 ;  /* 0x000000fffff77224 */ /* 0x000fc400078e001a */
[----:B------:R-:W-:Y:S02]  /*d750*/  IMAD.MOV.U32 R241, RZ, RZ, R27 ;  /* 0x000000fffff17224 */ /* 0x000fe400078e001b */
[----:B------:R-:W-:Y:S01]  /*d760*/  HMMA.16816.F32 R24, R12, R32, R136 ;  /* 0x000000200c18723c */ /* 0x000fe20000001888 */
[----:B------:R-:W3:Y:S01]  /*d770*/  LDSM.16.M88.4 R32, [R0+0x5000] ;  /* 0x005000000020783b */ /* 0x000ee20000000200 */
[----:B-1----:R-:W-:Y:S02]  /*d780*/  IMAD.MOV.U32 R2, RZ, RZ, R37 ;  /* 0x000000ffff027224 */ /* 0x002fe400078e0025 */
[----:B------:R-:W-:-:S04]  /*d790*/  IMAD.MOV.U32 R202, RZ, RZ, R36 ;  /* 0x000000ffffca7224 */ /* 0x000fc800078e0024 */
[----:B------:R-:W-:Y:S08]  /*d7a0*/  HMMA.16816.F32 R12, R12, R30, R76 ;  /* 0x0000001e0c0c723c */ /* 0x000ff0000000184c */
[----:B--2---:R-:W-:Y:S03]  /*d7b0*/  HMMA.16816.F32 R40, R4, R20, R40 ;  /* 0x000000140428723c */ /* 0x004fe60000001828 */
        /* <DEDUP_REMOVED lines=12> */
[----:B------:R-:W-:-:S03]  /*d880*/  IMAD.MOV.U32 R73, RZ, RZ, R24 ;  /* 0x000000ffff497224 */ /* 0x000fc600078e0018 */
[----:B------:R-:W-:Y:S01]  /*d890*/  HMMA.16816.F32 R20, R8, R22, R64 ;  /* 0x000000160814723c */ /* 0x000fe20000001840 */
[----:B------:R-:W-:Y:S02]  /*d8a0*/  IMAD.MOV.U32 R66, RZ, RZ, R25 ;  /* 0x000000ffff427224 */ /* 0x000fe400078e0019 */
[----:B------:R-:W-:Y:S01]  /*d8b0*/  IMAD.MOV.U32 R12, RZ, RZ, R30 ;  /* 0x000000ffff0c7224 */ /* 0x000fe200078e001e */
[----:B------:R-:W1:Y:S01]  /*d8c0*/  LDSM.16.M88.4 R24, [R0+0x6000] ;  /* 0x006000000018783b */ /* 0x000e620000000200 */
[----:B------:R-:W-:Y:S02]  /*d8d0*/  IMAD.MOV.U32 R242, RZ, RZ, R31 ;  /* 0x000000fffff27224 */ /* 0x000fe400078e001f */
[----:B------:R-:W-:Y:S01]  /*d8e0*/  IMAD.MOV.U32 R65, RZ, RZ, R12 ;  /* 0x000000ffff417224 */ /* 0x000fe200078e000c */
[----:B---3--:R-:W-:Y:S01]  /*d8f0*/  HMMA.16816.F32 R220, R4, R32, R220 ;  /* 0x0000002004dc723c */ /* 0x008fe200000018dc */
[----:B------:R-:W-:Y:S02]  /*d900*/  IMAD.MOV.U32 R93, RZ, RZ, R28 ;  /* 0x000000ffff5d7224 */ /* 0x000fe400078e001c */
[----:B------:R-:W-:-:S02]  /*d910*/  IMAD.MOV.U32 R92, RZ, RZ, R29 ;  /* 0x000000ffff5c7224 */ /* 0x000fc400078e001d */
[----:B------:R-:W2:Y:S01]  /*d920*/  LDSM.16.M88.4 R28, [R0+0x5800] ;  /* 0x00580000001c783b */ /* 0x000ea20000000200 */
[----:B------:R-:W-:Y:S02]  /*d930*/  IMAD.MOV.U32 R67, RZ, RZ, R2 ;  /* 0x000000ffff437224 */ /* 0x000fe400078e0002 */
[C---:B------:R-:W-:Y:S01]  /*d940*/  HMMA.16816.F32 R12, R4.reuse, R18, R52 ;  /* 0x00000012040c723c */ /* 0x040fe20000001834 */
[----:B------:R-:W-:Y:S02]  /*d950*/  IMAD.MOV.U32 R64, RZ, RZ, R236 ;  /* 0x000000ffff407224 */ /* 0x000fe400078e00ec */
[----:B------:R-:W-:Y:S02]  /*d960*/  IMAD.MOV.U32 R136, RZ, RZ, R21 ;  /* 0x000000ffff887224 */ /* 0x000fe400078e0015 */
[----:B------:R-:W-:Y:S02]  /*d970*/  IMAD.MOV.U32 R81, RZ, RZ, R20 ;  /* 0x000000ffff517224 */ /* 0x000fe400078e0014 */
[----:B------:R-:W-:Y:S01]  /*d980*/  IMAD.MOV.U32 R89, RZ, RZ, R22 ;  /* 0x000000ffff597224 */ /* 0x000fe200078e0016 */
[----:B------:R-:W-:Y:S01]  /*d990*/  HMMA.16816.F32 R216, R4, R34, R216 ;  /* 0x0000002204d8723c */ /* 0x000fe200000018d8 */
[----:B------:R-:W-:-:S07]  /*d9a0*/  IMAD.MOV.U32 R88, RZ, RZ, R23 ;  /* 0x000000ffff587224 */ /* 0x000fce00078e0017 */
[----:B------:R-:W-:Y:S01]  /*d9b0*/  HMMA.16816.F32 R20, R8, R16, R60 ;  /* 0x000000100814723c */ /* 0x000fe2000000183c */
[----:B------:R-:W-:Y:S02]  /*d9c0*/  IMAD.MOV.U32 R63, RZ, RZ, R66 ;  /* 0x000000ffff3f7224 */ /* 0x000fe400078e0042 */
[----:B------:R-:W-:Y:S02]  /*d9d0*/  IMAD.MOV.U32 R203, RZ, RZ, R12 ;  /* 0x000000ffffcb7224 */ /* 0x000fe400078e000c */
[----:B------:R-:W-:Y:S02]  /*d9e0*/  IMAD.MOV.U32 R250, RZ, RZ, R14 ;  /* 0x000000fffffa7224 */ /* 0x000fe400078e000e */
[----:B------:R-:W-:Y:S02]  /*d9f0*/  IMAD.MOV.U32 R248, RZ, RZ, R15 ;  /* 0x000000fffff87224 */ /* 0x000fe400078e000f */
[----:B------:R-:W-:Y:S01]  /*da00*/  IMAD.MOV.U32 R66, RZ, RZ, R247 ;  /* 0x000000ffff427224 */ /* 0x000fe200078e00f7 */
[C---:B-1----:R-:W-:Y:S09]  /*da10*/  HMMA.16816.F32 R116, R4.reuse, R26, R116 ;  /* 0x0000001a0474723c */ /* 0x042ff20000001874 */
[----:B------:R-:W-:Y:S01]  /*da20*/  IMAD.MOV.U32 R61, RZ, RZ, R20 ;  /* 0x000000ffff3d7224 */ /* 0x000fe200078e0014 */
[----:B------:R-:W-:Y:S01]  /*da30*/  HMMA.16816.F32 R120, R4, R24, R120 ;  /* 0x000000180478723c */ /* 0x000fe20000001878 */
[----:B------:R-:W-:-:S02]  /*da40*/  IMAD.MOV.U32 R60, RZ, RZ, R21 ;  /* 0x000000ffff3c7224 */ /* 0x000fc400078e0015 */
[----:B------:R-:W-:Y:S02]  /*da50*/  IMAD.MOV.U32 R91, RZ, RZ, R23 ;  /* 0x000000ffff5b7224 */ /* 0x000fe400078e0017 */
[----:B------:R-:W-:-:S03]  /*da60*/  IMAD.MOV.U32 R90, RZ, RZ, R22 ;  /* 0x000000ffff5a7224 */ /* 0x000fc600078e0016 */
[----:B------:R-:W-:Y:S01]  /*da70*/  HMMA.16816.F32 R20, R4, R16, R56 ;  /* 0x000000100414723c */ /* 0x000fe20000001838 */
[----:B------:R-:W-:Y:S02]  /*da80*/  IMAD.MOV.U32 R56, RZ, RZ, R13 ;  /* 0x000000ffff387224 */ /* 0x000fe400078e000d */
[----:B------:R-:W-:Y:S02]  /*da90*/  IMAD.MOV.U32 R2, RZ, RZ, R117 ;  /* 0x000000ffff027224 */ /* 0x000fe400078e0075 */
[----:B------:R-:W-:Y:S02]  /*daa0*/  IMAD.MOV.U32 R233, RZ, RZ, R119 ;  /* 0x000000ffffe97224 */ /* 0x000fe400078e0077 */
[----:B------:R-:W-:Y:S01]  /*dab0*/  IMAD.MOV.U32 R117, RZ, RZ, R56 ;  /* 0x000000ffff757224 */ /* 0x000fe200078e0038 */
[----:B------:R-:W-:Y:S01]  /*dac0*/  HMMA.16816.F32 R12, R8, R18, R44 ;  /* 0x00000012080c723c */ /* 0x000fe2000000182c */
[----:B------:R-:W1:Y:S01]  /*dad0*/  LDSM.16.M88.4 R16, [R0+0x7000] ;  /* 0x007000000010783b */ /* 0x000e620000000200 */
[----:B------:R-:W-:-:S02]  /*dae0*/  IMAD.MOV.U32 R232, RZ, RZ, R118 ;  /* 0x000000ffffe87224 */ /* 0x000fc400078e0076 */
[----:B------:R-:W-:Y:S01]  /*daf0*/  FMUL.FTZ R2, R2, UR6 ;  /* 0x0000000602027c20 */ /* 0x000fe20008410000 */
[----:B------:R-:W-:Y:S02]  /*db00*/  IMAD.MOV.U32 R47, RZ, RZ, R65 ;  /* 0x000000ffff2f7224 */ /* 0x000fe400078e0041 */
[----:B------:R-:W-:Y:S02]  /*db10*/  IMAD.MOV.U32 R44, RZ, RZ, R121 ;  /* 0x000000ffff2c7224 */ /* 0x000fe400078e0079 */
[----:B------:R-:W-:Y:S01]  /*db20*/  IMAD.MOV.U32 R65, RZ, RZ, R252 ;  /* 0x000000ffff417224 */ /* 0x000fe200078e00fc */
[----:B--2---:R-:W-:Y:S01]  /*db30*/  HMMA.16816.F32 R132, R4, R28, R132 ;  /* 0x0000001c0484723c */ /* 0x004fe20000001884 */
[----:B------:R-:W-:Y:S02]  /*db40*/  IMAD.MOV.U32 R45, RZ, RZ, R61 ;  /* 0x000000ffff2d7224 */ /* 0x000fe400078e003d */
[----:B------:R-:W-:Y:S02]  /*db50*/  IMAD.MOV.U32 R70, RZ, RZ, R21 ;  /* 0x000000ffff467224 */ /* 0x000fe400078e0015 */
[----:B------:R-:W-:-:S02]  /*db60*/  IMAD.MOV.U32 R237, RZ, RZ, R22 ;  /* 0x000000ffffed7224 */ /* 0x000fc400078e0016 */
[----:B------:R-:W-:Y:S01]  /*db70*/  IMAD.MOV.U32 R95, RZ, RZ, R23 ;  /* 0x000000ffff5f7224 */ /* 0x000fe200078e0017 */
[----:B------:R-:W-:Y:S01]  /*db80*/  HMMA.16816.F32 R128, R4, R30, R128 ;  /* 0x0000001e0480723c */ /* 0x000fe20000001880 */
[----:B------:R-:W-:Y:S02]  /*db90*/  IMAD.MOV.U32 R94, RZ, RZ, R20 ;  /* 0x000000ffff5e7224 */ /* 0x000fe400078e0014 */
[----:B------:R-:W2:Y:S01]  /*dba0*/  LDSM.16.M88.4 R20, [R0+0x6800] ;  /* 0x006800000014783b */ /* 0x000ea20000000200 */
[----:B------:R-:W-:Y:S02]  /*dbb0*/  IMAD.MOV.U32 R75, RZ, RZ, R12 ;  /* 0x000000ffff4b7224 */ /* 0x000fe400078e000c */
[----:B------:R-:W-:Y:S02]  /*dbc0*/  IMAD.MOV.U32 R55, RZ, RZ, R13 ;  /* 0x000000ffff377224 */ /* 0x000fe400078e000d */
[----:B------:R-:W-:Y:S02]  /*dbd0*/  IMAD.MOV.U32 R46, RZ, RZ, R14 ;  /* 0x000000ffff2e7224 */ /* 0x000fe400078e000e */
[----:B------:R-:W-:-:S02]  /*dbe0*/  IMAD.MOV.U32 R53, RZ, RZ, R15 ;  /* 0x000000ffff357224 */ /* 0x000fc400078e000f */
[----:B------:R3:W4:Y:S01]  /*dbf0*/  LDSM.16.M88.4 R12, [R0+0x7800] ;  /* 0x00780000000c783b */ /* 0x0007220000000200 */
[----:B------:R-:W-:Y:S01]  /*dc00*/  IMAD.MOV.U32 R119, RZ, RZ, R55 ;  /* 0x000000ffff777224 */ /* 0x000fe200078e0037 */
[----:B------:R-:W-:-:S04]  /*dc10*/  DEPBAR.LE SB0, 0x0 ;  /* 0x000080000000791a */ /* 0x000fc80000000000 */
        /* <DEDUP_REMOVED lines=8> */
[C---:B------:R-:W-:Y:S01]  /*dca0*/  HMMA.16816.F32 R104, R4.reuse, R16, R104 ;  /* 0x000000100468723c */ /* 0x040fe20000001868 */
[----:B------:R-:W-:Y:S01]  /*dcb0*/  IMAD.MOV.U32 R123, RZ, RZ, R76 ;  /* 0x000000ffff7b7224 */ /* 0x000fe200078e004c */
[----:B------:R-:W-:Y:S01]  /*dcc0*/  MOV R76, R137 ;  /* 0x00000089004c7202 */ /* 0x000fe20000000f00 */
[----:B---3--:R-:W-:Y:S02]  /*dcd0*/  IMAD.MOV.U32 R0, RZ, RZ, R60 ;  /* 0x000000ffff007224 */ /* 0x008fe400078e003c */
        /* <DEDUP_REMOVED lines=13> */
[C---:B----4-:R-:W-:Y:S01]  /*ddb0*/  HMMA.16816.F32 R84, R4.reuse, R14, R84 ;  /* 0x0000000e0454723c */ /* 0x050fe20000001854 */
        /* <DEDUP_REMOVED lines=11> */
[----:B------:R-:W-:Y:S01]  /*de70*/  FMUL.FTZ R0, R36, UR6 ;  /* 0x0000000624007c20 */ /* 0x000fe20008410000 */
[----:B------:R-:W-:Y:S02]  /*de80*/  IMAD.MOV.U32 R139, RZ, RZ, R114 ;  /* 0x000000ffff8b7224 */ /* 0x000fe400078e0072 */
[----:B------:R-:W-:-:S02]  /*de90*/  IMAD.MOV.U32 R5, RZ, RZ, R84 ;  /* 0x000000ffff057224 */ /* 0x000fc400078e0054 */
        /* <DEDUP_REMOVED lines=8> */
[----:B------:R-:W-:Y:S02]  /*df20*/  IMAD.MOV.U32 R45, RZ, RZ, R90 ;  /* 0x000000ffff2d7224 */ /* 0x000fe400078e005a */
[----:B------:R-:W-:Y:S02]  /*df30*/  IMAD.MOV.U32 R226, RZ, RZ, R89 ;  /* 0x000000ffffe27224 */ /* 0x000fe400078e0059 */
[----:B------:R-:W-:Y:S02]  /*df40*/  IMAD.MOV.U32 R227, RZ, RZ, R88 ;  /* 0x000000ffffe37224 */ /* 0x000fe400078e0058 */
[----:B------:R-:W-:Y:S01]  /*df50*/  HMMA.16816.F32 R88, R8, R34, R212 ;  /* 0x000000220858723c */ /* 0x000fe200000018d4 */
[----:B------:R1:W-:Y:S01]  /*df60*/  MUFU.TANH R212, R0 ;  /* 0x0000000000d47308 */ /* 0x0003e20000002400 */
[----:B------:R-:W-:-:S02]  /*df70*/  IMAD.MOV.U32 R62, RZ, RZ, R112 ;  /* 0x000000ffff3e7224 */ /* 0x000fc400078e0070 */
[----:B------:R-:W-:Y:S02]  /*df80*/  IMAD.MOV.U32 R112, RZ, RZ, R121 ;  /* 0x000000ffff707224 */ /* 0x000fe400078e0079 */
[----:B------:R-:W-:Y:S02]  /*df90*/  IMAD.MOV.U32 R121, RZ, RZ, R95 ;  /* 0x000000ffff797224 */ /* 0x000fe400078e005f */
[----:B------:R-:W-:Y:S01]  /*dfa0*/  FMUL.FTZ R84, R84, UR6 ;  /* 0x0000000654547c20 */ /* 0x000fe20008410000 */
[----:B------:R-:W-:Y:S02]  /*dfb0*/  IMAD.MOV.U32 R6, RZ, RZ, R93 ;  /* 0x000000ffff067224 */ /* 0x000fe400078e005d */
[----:B------:R-:W-:Y:S01]  /*dfc0*/  FMUL.FTZ R85, R85, UR6 ;  /* 0x0000000655557c20 */ /* 0x000fe20008410000 */
[----:B------:R-:W-:Y:S02]  /*dfd0*/  IMAD.MOV.U32 R7, RZ, RZ, R92 ;  /* 0x000000ffff077224 */ /* 0x000fe400078e005c */
[----:B------:R-:W-:Y:S01]  /*dfe0*/  HMMA.16816.F32 R92, R8, R28, R208 ;  /* 0x0000001c085c723c */ /* 0x000fe200000018d0 */
[----:B------:R-:W-:Y:S01]  /*dff0*/  IMAD.MOV.U32 R120, RZ, RZ, R109 ;  /* 0x000000ffff787224 */ /* 0x000fe200078e006d */
[----:B------:R-:W-:Y:S01]  /*e000*/  MUFU.TANH R84, R84 ;  /* 0x0000005400547308 */ /* 0x000fe20000002400 */
[----:B------:R-:W-:-:S02]  /*e010*/  IMAD.MOV.U32 R3, RZ, RZ, R108 ;  /* 0x000000ffff037224 */ /* 0x000fc400078e006c */
[----:B------:R-:W-:Y:S02]  /*e020*/  IMAD.MOV.U32 R247, RZ, RZ, R110 ;  /* 0x000000fffff77224 */ /* 0x000fe400078e006e */
[----:B-1----:R-:W-:Y:S01]  /*e030*/  FMUL.FTZ R0, R37, UR6 ;  /* 0x0000000625007c20 */ /* 0x002fe20008410000 */
[----:B------:R-:W-:Y:S02]  /*e040*/  IMAD.MOV.U32 R241, RZ, RZ, R111 ;  /* 0x000000fffff17224 */ /* 0x000fe400078e006f */
[----:B------:R-:W-:Y:S01]  /*e050*/  HMMA.16816.F32 R108, R8, R24, R204 ;  /* 0x00000018086c723c */ /* 0x000fe200000018cc */
[----:B------:R1:W-:Y:S01]  /*e060*/  MUFU.TANH R215, R0 ;  /* 0x0000000000d77308 */ /* 0x0003e20000002400 */
[----:B------:R-:W-:Y:S02]  /*e070*/  IMAD.MOV.U32 R101, RZ, RZ, R118 ;  /* 0x000000ffff657224 */ /* 0x000fe400078e0076 */
[----:B------:R-:W-:Y:S02]  /*e080*/  IMAD.MOV.U32 R33, RZ, RZ, R55 ;  /* 0x000000ffff217224 */ /* 0x000fe400078e0037 */
[----:B------:R-:W-:-:S02]  /*e090*/  IMAD.MOV.U32 R28, RZ, RZ, R201 ;  /* 0x000000ffff1c7224 */ /* 0x000fc400078e00c9 */
[----:B------:R-:W-:Y:S01]  /*e0a0*/  IMAD.MOV.U32 R59, RZ, RZ, R78 ;  /* 0x000000ffff3b7224 */ /* 0x000fe200078e004e */
[----:B------:R-:W-:Y:S01]  /*e0b0*/  MUFU.TANH R85, R85 ;  /* 0x0000005500557308 */ /* 0x000fe20000002400 */
[----:B------:R-:W-:Y:S02]  /*e0c0*/  IMAD.MOV.U32 R78, RZ, RZ, R138 ;  /* 0x000000ffff4e7224 */ /* 0x000fe400078e008a */
[----:B------:R-:W-:Y:S02]  /*e0d0*/  IMAD.MOV.U32 R138, RZ, RZ, R106 ;  /* 0x000000ffff8a7224 */ /* 0x000fe400078e006a */
[----:B------:R-:W-:Y:S02]  /*e0e0*/  IMAD.MOV.U32 R106, RZ, RZ, R117 ;  /* 0x000000ffff6a7224 */ /* 0x000fe400078e0075 */
[----:B------:R-:W-:Y:S01]  /*e0f0*/  IMAD.MOV.U32 R29, RZ, RZ, R83 ;  /* 0x000000ffff1d7224 */ /* 0x000fe200078e0053 */
[----:B------:R-:W-:Y:S01]  /*e100*/  HMMA.16816.F32 R76, R8, R16, R76 ;  /* 0x00000010084c723c */ /* 0x000fe2000000184c */
[----:B-1----:R-:W-:Y:S01]  /*e110*/  FMUL.FTZ R0, R38, UR6 ;  /* 0x0000000626007c20 */ /* 0x002fe20008410000 */
[----:B------:R-:W-:-:S02]  /*e120*/  IMAD.MOV.U32 R52, RZ, RZ, R104 ;  /* 0x000000ffff347224 */ /* 0x000fc400078e0068 */
[----:B------:R-:W-:Y:S01]  /*e130*/  IMAD.MOV.U32 R104, RZ, RZ, R97 ;  /* 0x000000ffff687224 */ /* 0x000fe200078e0061 */
[----:B------:R1:W-:Y:S01]  /*e140*/  MUFU.TANH R37, R0 ;  /* 0x0000000000257308 */ /* 0x0003e20000002400 */
[----:B------:R-:W-:Y:S02]  /*e150*/  IMAD.MOV.U32 R240, RZ, RZ, R122 ;  /* 0x000000fffff07224 */ /* 0x000fe400078e007a */
[----:B------:R-:W-:Y:S02]  /*e160*/  IMAD.MOV.U32 R54, RZ, RZ, R105 ;  /* 0x000000ffff367224 */ /* 0x000fe400078e0069 */
[----:B------:R-:W-:Y:S02]  /*e170*/  IMAD.MOV.U32 R122, RZ, RZ, R81 ;  /* 0x000000ffff7a7224 */ /* 0x000fe400078e0051 */
[----:B------:R-:W-:Y:S02]  /*e180*/  IMAD.MOV.U32 R105, RZ, RZ, R96 ;  /* 0x000000ffff697224 */ /* 0x000fe400078e0060 */
[----:B------:R-:W-:-:S02]  /*e190*/  IMAD.MOV.U32 R81, RZ, RZ, R98 ;  /* 0x000000ffff517224 */ /* 0x000fc400078e0062 */
[----:B------:R-:W-:Y:S02]  /*e1a0*/  IMAD.MOV.U32 R70, RZ, RZ, R99 ;  /* 0x000000ffff467224 */ /* 0x000fe400078e0063 */
[----:B------:R-:W-:Y:S01]  /*e1b0*/  HMMA.16816.F32 R96, R8, R30, R124 ;  /* 0x0000001e0860723c */ /* 0x000fe2000000187c */
[----:B------:R-:W-:Y:S02]  /*e1c0*/  IMAD.MOV.U32 R31, RZ, RZ, R68 ;  /* 0x000000ffff1f7224 */ /* 0x000fe400078e0044 */
[----:B------:R-:W-:Y:S02]  /*e1d0*/  IMAD.MOV.U32 R30, RZ, RZ, R82 ;  /* 0x000000ffff1e7224 */ /* 0x000fe400078e0052 */
[----:B-1----:R-:W-:Y:S01]  /*e1e0*/  FMUL.FTZ R0, R39, UR6 ;  /* 0x0000000627007c20 */ /* 0x002fe20008410000 */
[----:B------:R-:W-:Y:S02]  /*e1f0*/  IMAD.MOV.U32 R224, RZ, RZ, R115 ;  /* 0x000000ffffe07224 */ /* 0x000fe400078e0073 */
[----:B------:R-:W-:Y:S01]  /*e200*/  IMAD.MOV.U32 R115, RZ, RZ, R63 ;  /* 0x000000ffff737224 */ /* 0x000fe200078e003f */
[----:B------:R1:W2:Y:S01]  /*e210*/  MUFU.TANH R39, R0 ;  /* 0x0000000000277308 */ /* 0x0002a20000002400 */
[----:B------:R-:W-:-:S02]  /*e220*/  IMAD.MOV.U32 R225, RZ, RZ, R121 ;  /* 0x000000ffffe17224 */ /* 0x000fc400078e0079 */
[----:B------:R-:W-:Y:S02]  /*e230*/  IMAD.MOV.U32 R56, RZ, RZ, R136 ;  /* 0x000000ffff387224 */ /* 0x000fe400078e0088 */
[----:B------:R-:W-:Y:S02]  /*e240*/  IMAD.MOV.U32 R236, RZ, RZ, R107 ;  /* 0x000000ffffec7224 */ /* 0x000fe400078e006b */
[----:B------:R-:W-:Y:S02]  /*e250*/  IMAD.MOV.U32 R136, RZ, RZ, R103 ;  /* 0x000000ffff887224 */ /* 0x000fe400078e0067 */
[----:B------:R-:W-:Y:S02]  /*e260*/  IMAD.MOV.U32 R103, RZ, RZ, R116 ;  /* 0x000000ffff677224 */ /* 0x000fe400078e0074 */
[----:B------:R-:W-:Y:S02]  /*e270*/  IMAD.MOV.U32 R107, RZ, RZ, R119 ;  /* 0x000000ffff6b7224 */ /* 0x000fe400078e0077 */
[----:B------:R-:W-:Y:S01]  /*e280*/  HMMA.16816.F32 R116, R8, R26, R48 ;  /* 0x0000001a0874723c */ /* 0x000fe20000001830 */
[----:B------:R-:W-:-:S02]  /*e290*/  IMAD.MOV.U32 R34, RZ, RZ, R224 ;  /* 0x000000ffff227224 */ /* 0x000fc400078e00e0 */
[----:B------:R-:W-:Y:S02]  /*e2a0*/  IMAD.MOV.U32 R210, RZ, RZ, R33 ;  /* 0x000000ffffd27224 */ /* 0x000fe400078e0021 */
[----:B-1----:R-:W-:Y:S01]  /*e2b0*/  FMUL.FTZ R0, R40, UR6 ;  /* 0x0000000628007c20 */ /* 0x002fe20008410000 */
[----:B------:R-:W-:Y:S02]  /*e2c0*/  IMAD.MOV.U32 R33, RZ, RZ, R5 ;  /* 0x000000ffff217224 */ /* 0x000fe400078e0005 */
[----:B------:R-:W-:Y:S01]  /*e2d0*/  IMAD.MOV.U32 R32, RZ, RZ, R4 ;  /* 0x000000ffff207224 */ /* 0x000fe200078e0004 */
[----:B------:R1:W-:Y:S01]  /*e2e0*/  MUFU.TANH R209, R0 ;  /* 0x0000000000d17308 */ /* 0x0003e20000002400 */
[----:B------:R-:W-:Y:S01]  /*e2f0*/  HMMA.16816.F32 R48, R8, R20, R28 ;  /* 0x000000140830723c */ /* 0x000fe2000000181c */
[----:B------:R-:W-:Y:S02]  /*e300*/  IMAD.MOV.U32 R5, RZ, RZ, R103 ;  /* 0x000000ffff057224 */ /* 0x000fe400078e0067 */
[----:B------:R-:W-:-:S05]  /*e310*/  IMAD.SHL.U32 R20, R239, 0x2, RZ ;  /* 0x00000002ef147824 */ /* 0x000fca00078e00ff */
[----:B------:R3:W-:Y:S01]  /*e320*/  STL [R1+0xc8], R20 ;  /* 0x0000c81401007387 */ /* 0x0007e20000100800 */
[----:B-1----:R-:W-:-:S04]  /*e330*/  FMUL.FTZ R0, R41, UR6 ;  /* 0x0000000629007c20 */ /* 0x002fc80008410000 */
[----:B------:R1:W-:Y:S02]  /*e340*/  MUFU.TANH R208, R0 ;  /* 0x0000000000d07308 */ /* 0x0003e40000002400 */
[----:B-1----:R-:W-:-:S06]  /*e350*/  FMUL.FTZ R0, R42, UR6 ;  /* 0x000000062a007c20 */ /* 0x002fcc0008410000 */
[----:B------:R1:W-:Y:S02]  /*e360*/  MUFU.TANH R211, R0 ;  /* 0x0000000000d37308 */ /* 0x0003e40000002400 */
[----:B-1----:R-:W-:-:S06]  /*e370*/  FMUL.FTZ R0, R43, UR6 ;  /* 0x000000062b007c20 */ /* 0x002fcc0008410000 */
[----:B------:R1:W-:Y:S02]  /*e380*/  MUFU.TANH R213, R0 ;  /* 0x0000000000d57308 */ /* 0x0003e40000002400 */
[----:B-1----:R-:W-:Y:S01]  /*e390*/  FMUL.FTZ R0, R226, UR6 ;  /* 0x00000006e2007c20 */ /* 0x002fe20008410000 */
[----:B------:R-:W-:Y:S02]  /*e3a0*/  IMAD.MOV.U32 R226, RZ, RZ, R114 ;  /* 0x000000ffffe27224 */ /* 0x000fe400078e0072 */
[----:B------:R-:W-:-:S03]  /*e3b0*/  IMAD.MOV.U32 R114, RZ, RZ, R61 ;  /* 0x000000ffff727224 */ /* 0x000fc600078e003d */
[----:B------:R1:W4:Y:S01]  /*e3c0*/  MUFU.TANH R41, R0 ;  /* 0x0000000000297308 */ /* 0x0003220000002400 */
[----:B------:R-:W-:Y:S02]  /*e3d0*/  IMAD.MOV.U32 R214, RZ, RZ, R226 ;  /* 0x000000ffffd67224 */ /* 0x000fe400078e00e2 */
[----:B-1----:R-:W-:Y:S01]  /*e3e0*/  FMUL.FTZ R0, R227, UR6 ;  /* 0x00000006e3007c20 */ /* 0x002fe20008410000 */
[----:B------:R-:W-:Y:S02]  /*e3f0*/  IMAD.MOV.U32 R227, RZ, RZ, R113 ;  /* 0x000000ffffe37224 */ /* 0x000fe400078e0071 */
[----:B------:R-:W-:Y:S02]  /*e400*/  IMAD.MOV.U32 R113, RZ, RZ, R202 ;  /* 0x000000ffff717224 */ /* 0x000fe400078e00ca */
[----:B------:R1:W-:Y:S01]  /*e410*/  MUFU.TANH R43, R0 ;  /* 0x00000000002b7308 */ /* 0x0003e20000002400 */
[----:B------:R-:W-:Y:S02]  /*e420*/  IMAD.MOV.U32 R35, RZ, RZ, R227 ;  /* 0x000000ffff237224 */ /* 0x000fe400078e00e3 */
[----:B-1----:R-:W-:Y:S01]  /*e430*/  FMUL.FTZ R0, R6, UR6 ;  /* 0x0000000606007c20 */ /* 0x002fe20008410000 */
[----:B------:R-:W-:-:S02]  /*e440*/  IMAD.MOV.U32 R6, RZ, RZ, R104 ;  /* 0x000000ffff067224 */ /* 0x000fc400078e0068 */
[----:B------:R-:W-:Y:S02]  /*e450*/  IMAD.MOV.U32 R104, RZ, RZ, R60 ;  /* 0x000000ffff687224 */ /* 0x000fe400078e003c */
[----:B------:R1:W-:Y:S01]  /*e460*/  MUFU.TANH R207, R0 ;  /* 0x0000000000cf7308 */ /* 0x0003e20000002400 */
[----:B------:R-:W-:Y:S01]  /*e470*/  MOV R226, R6 ;  /* 0x0000000600e27202 */ /* 0x000fe20000000f00 */
[----:B-1----:R-:W-:Y:S01]  /*e480*/  FMUL.FTZ R0, R7, UR6 ;  /* 0x0000000607007c20 */ /* 0x002fe20008410000 */
[----:B------:R-:W-:Y:S02]  /*e490*/  IMAD.MOV.U32 R7, RZ, RZ, R105 ;  /* 0x000000ffff077224 */ /* 0x000fe400078e0069 */
[----:B------:R-:W-:-:S03]  /*e4a0*/  IMAD.MOV.U32 R105, RZ, RZ, R123 ;  /* 0x000000ffff697224 */ /* 0x000fc600078e007b */
[----:B------:R1:W-:Y:S01]  /*e4b0*/  MUFU.TANH R206, R0 ;  /* 0x0000000000ce7308 */ /* 0x0003e20000002400 */
[----:B------:R-:W-:Y:S02]  /*e4c0*/  IMAD.MOV.U32 R224, RZ, RZ, R7 ;  /* 0x000000ffffe07224 */ /* 0x000fe400078e0007 */
[----:B------:R-:W-:Y:S02]  /*e4d0*/  IMAD.MOV.U32 R7, RZ, RZ, R56 ;  /* 0x000000ffff077224 */ /* 0x000fe400078e0038 */
[----:B-1----:R-:W-:-:S04]  /*e4e0*/  FMUL.FTZ R0, R45, UR6 ;  /* 0x000000062d007c20 */ /* 0x002fc80008410000 */
[----:B------:R1:W3:Y:S02]  /*e4f0*/  MUFU.TANH R45, R0 ;  /* 0x00000000002d7308 */ /* 0x0002e40000002400 */
[----:B-1----:R-:W-:-:S06]  /*e500*/  FMUL.FTZ R0, R47, UR6 ;  /* 0x000000062f007c20 */ /* 0x002fcc0008410000 */
[----:B------:R1:W-:Y:S02]  /*e510*/  MUFU.TANH R47, R0 ;  /* 0x00000000002f7308 */ /* 0x0003e40000002400 */
[----:B-1----:R-:W-:Y:S01]  /*e520*/  FMUL.FTZ R0, R100, UR6 ;  /* 0x0000000664007c20 */ /* 0x002fe20008410000 */
[----:B------:R-:W-:Y:S02]  /*e530*/  IMAD.MOV.U32 R100, RZ, RZ, R112 ;  /* 0x000000ffff647224 */ /* 0x000fe400078e0070 */
[----:B------:R-:W-:-:S03]  /*e540*/  IMAD.MOV.U32 R112, RZ, RZ, R44 ;  /* 0x000000ffff707224 */ /* 0x000fc600078e002c */
[----:B------:R1:W-:Y:S01]  /*e550*/  MUFU.TANH R205, R0 ;  /* 0x0000000000cd7308 */ /* 0x0003e20000002400 */
[----:B------:R-:W-:Y:S02]  /*e560*/  IMAD.MOV.U32 R4, RZ, RZ, R100 ;  /* 0x000000ffff047224 */ /* 0x000fe400078e0064 */
[----:B-1----:R-:W-:Y:S01]  /*e570*/  FMUL.FTZ R0, R101, UR6 ;  /* 0x0000000665007c20 */ /* 0x002fe20008410000 */
[----:B------:R-:W-:Y:S02]  /*e580*/  IMAD.MOV.U32 R101, RZ, RZ, R107 ;  /* 0x000000ffff657224 */ /* 0x000fe400078e006b */
[----:B------:R-:W-:Y:S02]  /*e590*/  IMAD.MOV.U32 R107, RZ, RZ, R59 ;  /* 0x000000ffff6b7224 */ /* 0x000fe400078e003b */
[----:B------:R1:W-:Y:S01]  /*e5a0*/  MUFU.TANH R204, R0 ;  /* 0x0000000000cc7308 */ /* 0x0003e20000002400 */
[----:B------:R-:W-:Y:S02]  /*e5b0*/  IMAD.MOV.U32 R227, RZ, RZ, R101 ;  /* 0x000000ffffe37224 */ /* 0x000fe400078e0065 */
[----:B-1----:R-:W-:-:S05]  /*e5c0*/  FMUL.FTZ R0, R46, UR6 ;  /* 0x000000062e007c20 */ /* 0x002fca0008410000 */
[----:B------:R1:W3:Y:S02]  /*e5d0*/  MUFU.TANH R46, R0 ;  /* 0x00000000002e7308 */ /* 0x0002e40000002400 */
[----:B-1----:R-:W-:-:S06]  /*e5e0*/  FMUL.FTZ R0, R53, UR6 ;  /* 0x0000000635007c20 */ /* 0x002fcc0008410000 */
        /* <DEDUP_REMOVED lines=8> */
[----:B------:R-:W-:Y:S01]  /*e670*/  HMMA.16816.F32 R100, R8, R18, R228 ;  /* 0x000000120864723c */ /* 0x000fe200000018e4 */
[----:B------:R-:W-:Y:S02]  /*e680*/  IMAD.MOV.U32 R231, RZ, RZ, R54 ;  /* 0x000000ffffe77224 */ /* 0x000fe400078e0036 */
[----:B------:R-:W-:Y:S02]  /*e690*/  IMAD.MOV.U32 R229, RZ, RZ, R57 ;  /* 0x000000ffffe57224 */ /* 0x000fe400078e0039 */
[----:B------:R-:W-:-:S03]  /*e6a0*/  IMAD.MOV.U32 R230, RZ, RZ, R120 ;  /* 0x000000ffffe67224 */ /* 0x000fc600078e0078 */
[----:B------:R-:W-:Y:S01]  /*e6b0*/  HMMA.16816.F32 R104, R8, R14, R104 ;  /* 0x0000000e0868723c */ /* 0x000fe20000001868 */
[----:B-1----:R-:W-:Y:S01]  /*e6c0*/  FMUL.FTZ R0, R86, UR6 ;  /* 0x0000000656007c20 */ /* 0x002fe20008410000 */
[----:B------:R-:W-:Y:S02]  /*e6d0*/  IMAD.MOV.U32 R86, RZ, RZ, R226 ;  /* 0x000000ffff567224 */ /* 0x000fe400078e00e2 */
[----:B------:R-:W-:Y:S01]  /*e6e0*/  IMAD.MOV.U32 R226, RZ, RZ, R5 ;  /* 0x000000ffffe27224 */ /* 0x000fe200078e0005 */
[----:B------:R1:W-:Y:S02]  /*e6f0*/  MUFU.TANH R55, R0 ;  /* 0x0000000000377308 */ /* 0x0003e40000002400 */
[----:B-1----:R-:W-:Y:S01]  /*e700*/  FMUL.FTZ R0, R87, UR6 ;  /* 0x0000000657007c20 */ /* 0x002fe20008410000 */
[----:B------:R-:W-:-:S05]  /*e710*/  IMAD.MOV.U32 R87, RZ, RZ, R52 ;  /* 0x000000ffff577224 */ /* 0x000fca00078e0034 */
[----:B------:R1:W3:Y:S02]  /*e720*/  MUFU.TANH R44, R0 ;  /* 0x00000000002c7308 */ /* 0x0002e40000002400 */
[----:B-1----:R-:W-:Y:S01]  /*e730*/  FMUL.FTZ R0, R220, UR6 ;  /* 0x00000006dc007c20 */ /* 0x002fe20008410000 */
[----:B------:R-:W-:Y:S02]  /*e740*/  IMAD.MOV.U32 R220, RZ, RZ, R34 ;  /* 0x000000ffffdc7224 */ /* 0x000fe400078e0022 */
[----:B------:R-:W-:-:S03]  /*e750*/  VIADD R34, R243, 0x8 ;  /* 0x00000008f3227836 */ /* 0x000fc60000000000 */
[----:B------:R1:W-:Y:S02]  /*e760*/  MUFU.TANH R201, R0 ;  /* 0x0000000000c97308 */ /* 0x0003e40000002400 */
[----:B-1----:R-:W-:Y:S01]  /*e770*/  FMUL.FTZ R0, R221, UR6 ;  /* 0x00000006dd007c20 */ /* 0x002fe20008410000 */
[----:B------:R-:W-:Y:S02]  /*e780*/  IMAD.MOV.U32 R221, RZ, RZ, R227 ;  /* 0x000000ffffdd7224 */ /* 0x000fe400078e00e3 */
[----:B------:R-:W-:-:S03]  /*e790*/  IMAD.MOV.U32 R227, RZ, RZ, R6 ;  /* 0x000000ffffe37224 */ /* 0x000fc600078e0006 */
[----:B------:R1:W-:Y:S02]  /*e7a0*/  MUFU.TANH R83, R0 ;  /* 0x0000000000537308 */ /* 0x0003e40000002400 */
[----:B-1----:R-:W-:Y:S01]  /*e7b0*/  FMUL.FTZ R0, R90, UR6 ;  /* 0x000000065a007c20 */ /* 0x002fe20008410000 */
[----:B------:R-:W-:-:S05]  /*e7c0*/  IMAD.MOV.U32 R90, RZ, RZ, R210 ;  /* 0x000000ffff5a7224 */ /* 0x000fca00078e00d2 */
[----:B------:R1:W3:Y:S02]  /*e7d0*/  MUFU.TANH R58, R0 ;  /* 0x00000000003a7308 */ /* 0x0002e40000002400 */
[----:B-1----:R-:W-:Y:S01]  /*e7e0*/  FMUL.FTZ R0, R91, UR6 ;  /* 0x000000065b007c20 */ /* 0x002fe20008410000 */
[----:B------:R-:W-:-:S05]  /*e7f0*/  IMAD.MOV.U32 R91, RZ, RZ, R3 ;  /* 0x000000ffff5b7224 */ /* 0x000fca00078e0003 */
[----:B------:R1:W-:Y:S02]  /*e800*/  MUFU.TANH R60, R0 ;  /* 0x00000000003c7308 */ /* 0x0003e40000002400 */
[----:B-1----:R-:W-:-:S06]  /*e810*/  FMUL.FTZ R0, R216, UR6 ;  /* 0x00000006d8007c20 */ /* 0x002fcc0008410000 */
[----:B------:R1:W-:Y:S02]  /*e820*/  MUFU.TANH R127, R0 ;  /* 0x00000000007f7308 */ /* 0x0003e40000002400 */
[----:B-1----:R-:W-:Y:S01]  /*e830*/  FMUL.FTZ R0, R217, UR6 ;  /* 0x00000006d9007c20 */ /* 0x002fe20008410000 */
[----:B------:R-:W-:-:S05]  /*e840*/  IMAD.MOV.U32 R217, RZ, RZ, R7 ;  /* 0x000000ffffd97224 */ /* 0x000fca00078e0007 */
[----:B------:R1:W-:Y:S02]  /*e850*/  MUFU.TANH R126, R0 ;  /* 0x00000000007e7308 */ /* 0x0003e40000002400 */
[----:B-1----:R-:W-:-:S06]  /*e860*/  FMUL.FTZ R0, R94, UR6 ;  /* 0x000000065e007c20 */ /* 0x002fcc0008410000 */
[----:B------:R1:W3:Y:S02]  /*e870*/  MUFU.TANH R42, R0 ;  /* 0x00000000002a7308 */ /* 0x0002e40000002400 */
[----:B-1----:R-:W-:-:S06]  /*e880*/  FMUL.FTZ R0, R95, UR6 ;  /* 0x000000065f007c20 */ /* 0x002fcc0008410000 */
[----:B------:R1:W-:Y:S08]  /*e890*/  MUFU.TANH R95, R2 ;  /* 0x00000002005f7308 */ /* 0x0003f00000002400 */
[----:B------:R2:W3:Y:S01]  /*e8a0*/  MUFU.TANH R68, R0 ;  /* 0x0000000000447308 */ /* 0x0004e20000002400 */
[----:B-1----:R-:W-:-:S07]  /*e8b0*/  FMUL.FTZ R2, R50, UR6 ;  /* 0x0000000632027c20 */ /* 0x002fce0008410000 */
[----:B------:R1:W-:Y:S01]  /*e8c0*/  MUFU.TANH R54, R2 ;  /* 0x0000000200367308 */ /* 0x0003e20000002400 */
[----:B--2---:R-:W-:Y:S01]  /*e8d0*/  FMUL.FTZ R0, R132, UR6 ;  /* 0x0000000684007c20 */ /* 0x004fe20008410000 */
[----:B------:R-:W-:-:S06]  /*e8e0*/  IMAD.MOV.U32 R132, RZ, RZ, R122 ;  /* 0x000000ffff847224 */ /* 0x000fcc00078e007a */
[----:B------:R2:W-:Y:S01]  /*e8f0*/  MUFU.TANH R82, R0 ;  /* 0x0000000000527308 */ /* 0x0005e20000002400 */
[----:B-1----:R-:W-:-:S07]  /*e900*/  FMUL.FTZ R2, R51, UR6 ;  /* 0x0000000633027c20 */ /* 0x002fce0008410000 */
[----:B------:R1:W-:Y:S01]  /*e910*/  MUFU.TANH R36, R2 ;  /* 0x0000000200247308 */ /* 0x0003e20000002400 */
[----:B--2---:R-:W-:Y:S01]  /*e920*/  FMUL.FTZ R0, R133, UR6 ;  /* 0x0000000685007c20 */ /* 0x004fe20008410000 */
[----:B------:R-:W-:-:S06]  /*e930*/  IMAD.MOV.U32 R133, RZ, RZ, R214 ;  /* 0x000000ffff857224 */ /* 0x000fcc00078e00d6 */
[----:B------:R2:W-:Y:S01]  /*e940*/  MUFU.TANH R125, R0 ;  /* 0x00000000007d7308 */ /* 0x0005e20000002400 */
[----:B-1----:R-:W-:Y:S01]  /*e950*/  FMUL.FTZ R2, R62, UR6 ;  /* 0x000000063e027c20 */ /* 0x002fe20008410000 */
[----:B--2---:R-:W-:-:S06]  /*e960*/  FMUL.FTZ R0, R98, UR6 ;  /* 0x0000000662007c20 */ /* 0x004fcc0008410000 */
[----:B------:R-:W-:Y:S08]  /*e970*/  MUFU.TANH R98, R2 ;  /* 0x0000000200627308 */ /* 0x000ff00000002400 */
[----:B------:R1:W2:Y:S02]  /*e980*/  MUFU.TANH R63, R0 ;  /* 0x00000000003f7308 */ /* 0x0002a40000002400 */
[----:B-1----:R-:W-:-:S06]  /*e990*/  FMUL.FTZ R0, R99, UR6 ;  /* 0x0000000663007c20 */ /* 0x002fcc0008410000 */
[----:B------:R1:W2:Y:S02]  /*e9a0*/  MUFU.TANH R40, R0 ;  /* 0x0000000000287308 */ /* 0x0002a40000002400 */
[----:B-1----:R-:W-:Y:S01]  /*e9b0*/  FMUL.FTZ R0, R128, UR6 ;  /* 0x0000000680007c20 */ /* 0x002fe20008410000 */
[----:B------:R-:W-:Y:S02]  /*e9c0*/  IMAD.MOV.U32 R128, RZ, RZ, R35 ;  /* 0x000000ffff807224 */ /* 0x000fe400078e0023 */
[----:B------:R-:W-:-:S03]  /*e9d0*/  FMUL.FTZ R35, R66, UR6 ;  /* 0x0000000642237c20 */ /* 0x000fc60008410000 */
[----:B------:R1:W-:Y:S08]  /*e9e0*/  MUFU.TANH R123, R0 ;  /* 0x00000000007b7308 */ /* 0x0003f00000002400 */
[----:B------:R-:W-:Y:S01]  /*e9f0*/  MUFU.TANH R52, R35 ;  /* 0x0000002300347308 */ /* 0x000fe20000002400 */
[----:B-1----:R-:W-:Y:S01]  /*ea00*/  FMUL.FTZ R0, R129, UR6 ;  /* 0x0000000681007c20 */ /* 0x002fe20008410000 */
[----:B------:R-:W-:-:S06]  /*ea10*/  IMAD.MOV.U32 R129, RZ, RZ, R32 ;  /* 0x000000ffff817224 */ /* 0x000fcc00078e0020 */
[----:B------:R1:W-:Y:S02]  /*ea20*/  MUFU.TANH R121, R0 ;  /* 0x0000000000797308 */ /* 0x0003e40000002400 */
[----:B-1----:R-:W-:Y:S01]  /*ea30*/  FMUL.FTZ R0, R110, UR6 ;  /* 0x000000066e007c20 */ /* 0x002fe20008410000 */
[----:B------:R-:W-:-:S05]  /*ea40*/  IMAD.MOV.U32 R110, RZ, RZ, R33 ;  /* 0x000000ffff6e7224 */ /* 0x000fca00078e0021 */
[----:B------:R1:W2:Y:S02]  /*ea50*/  MUFU.TANH R61, R0 ;  /* 0x00000000003d7308 */ /* 0x0002a40000002400 */
[----:B-1----:R-:W-:-:S06]  /*ea60*/  FMUL.FTZ R0, R111, UR6 ;  /* 0x000000066f007c20 */ /* 0x002fcc0008410000 */
[----:B------:R1:W-:Y:S02]  /*ea70*/  MUFU.TANH R59, R0 ;  /* 0x00000000003b7308 */ /* 0x0003e40000002400 */
[----:B-1----:R-:W-:-:S06]  /*ea80*/  FMUL.FTZ R0, R72, UR6 ;  /* 0x0000000648007c20 */ /* 0x002fcc0008410000 */
[----:B------:R1:W-:Y:S02]  /*ea90*/  MUFU.TANH R72, R0 ;  /* 0x0000000000487308 */ /* 0x0003e40000002400 */
[----:B-1----:R-:W-:Y:S01]  /*eaa0*/  FMUL.FTZ R0, R112, UR6 ;  /* 0x0000000670007c20 */ /* 0x002fe20008410000 */
[----:B------:R-:W-:Y:S02]  /*eab0*/  IMAD.MOV.U32 R112, RZ, RZ, R113 ;  /* 0x000000ffff707224 */ /* 0x000fe400078e0071 */
[----:B------:R-:W-:Y:S02]  /*eac0*/  IMAD.MOV.U32 R113, RZ, RZ, R114 ;  /* 0x000000ffff717224 */ /* 0x000fe400078e0072 */
[----:B------:R-:W-:Y:S02]  /*ead0*/  IMAD.MOV.U32 R114, RZ, RZ, R115 ;  /* 0x000000ffff727224 */ /* 0x000fe400078e0073 */
[----:B------:R-:W-:Y:S02]  /*eae0*/  IMAD.MOV.U32 R115, RZ, RZ, R73 ;  /* 0x000000ffff737224 */ /* 0x000fe400078e0049 */
[----:B------:R1:W-:Y:S05]  /*eaf0*/  MUFU.TANH R73, R0 ;  /* 0x0000000000497308 */ /* 0x0003ea0000002400 */
[----:B------:R-:W-:Y:S01]  /*eb00*/  HMMA.16816.F32 R112, R8, R12, R112 ;  /* 0x0000000c0870723c */ /* 0x000fe20000001870 */
[----:B------:R-:W-:-:S05]  /*eb10*/  LOP3.LUT R12, R20, 0x6, RZ, 0xc0, !PT ;  /* 0x00000006140c7812 */ /* 0x000fca00078ec0ff */
[----:B------:R2:W-:Y:S01]  /*eb20*/  STL [R1+0xc4], R12 ;  /* 0x0000c40c01007387 */ /* 0x0005e20000100800 */
[----:B-1----:R-:W-:-:S04]  /*eb30*/  FMUL.FTZ R0, R118, UR6 ;  /* 0x0000000676007c20 */ /* 0x002fc80008410000 */
[----:B------:R1:W2:Y:S02]  /*eb40*/  MUFU.TANH R38, R0 ;  /* 0x0000000000267308 */ /* 0x0002a40000002400 */
[----:B-1----:R-:W-:Y:S01]  /*eb50*/  FMUL.FTZ R0, R119, UR6 ;  /* 0x0000000677007c20 */ /* 0x002fe20008410000 */
[----:B------:R-:W-:Y:S02]  /*eb60*/  IMAD.MOV.U32 R119, RZ, RZ, R224 ;  /* 0x000000ffff777224 */ /* 0x000fe400078e00e0 */
[----:B------:R-:W-:-:S03]  /*eb70*/  IMAD.MOV.U32 R224, RZ, RZ, R4 ;  /* 0x000000ffffe07224 */ /* 0x000fc600078e0004 */
[----:B------:R1:W2:Y:S02]  /*eb80*/  MUFU.TANH R56, R0 ;  /* 0x0000000000387308 */ /* 0x0002a40000002400 */
[----:B-1----:R-:W-:-:S06]  /*eb90*/  FMUL.FTZ R0, R74, UR6 ;  /* 0x000000064a007c20 */ /* 0x002fcc0008410000 */
[----:B------:R1:W-:Y:S02]  /*eba0*/  MUFU.TANH R74, R0 ;  /* 0x00000000004a7308 */ /* 0x0003e40000002400 */
[----:B-1----:R-:W-:-:S04]  /*ebb0*/  IMAD.U32 R0, RZ, RZ, UR4 ;  /* 0x00000004ff007e24 */ /* 0x002fc8000f8e00ff */
[----:B------:R-:W-:-:S04]  /*ebc0*/  IMAD R0, R0, 0x80, R12 ;  /* 0x0000008000007824 */ /* 0x000fc800078e020c */
[C---:B------:R-:W-:Y:S02]  /*ebd0*/  VIADD R33, R0.reuse, 0xffffff00 ;  /* 0xffffff0000217836 */ /* 0x040fe40000000000 */
[C---:B------:R-:W-:Y:S02]  /*ebe0*/  VIADD R32, R0.reuse, 0xffffff01 ;  /* 0xffffff0100207836 */ /* 0x040fe40000000000 */
[----:B------:R-:W-:Y:S01]  /*ebf0*/  VIADD R31, R0, 0xffffff08 ;  /* 0xffffff08001f7836 */ /* 0x000fe20000000000 */
[----:B------:R-:W-:Y:S01]  /*ec00*/  ISETP.GT.AND P4, PT, R34, R33, PT ;  /* 0x000000212200720c */ /* 0x000fe20003f84270 */
[----:B------:R-:W-:Y:S01]  /*ec10*/  VIADD R30, R0, 0xffffff09 ;  /* 0xffffff09001e7836 */ /* 0x000fe20000000000 */
[----:B------:R-:W-:Y:S01]  /*ec20*/  ISETP.GT.AND P2, PT, R34, R32, PT ;  /* 0x000000202200720c */ /* 0x000fe20003f44270 */
[----:B------:R-:W-:Y:S01]  /*ec30*/  VIADD R29, R0, 0xffffff10 ;  /* 0xffffff10001d7836 */ /* 0x000fe20000000000 */
[----:B------:R-:W-:Y:S01]  /*ec40*/  ISETP.GT.AND P6, PT, R34, R31, PT ;  /* 0x0000001f2200720c */ /* 0x000fe20003fc4270 */
[C---:B------:R-:W-:Y:S01]  /*ec50*/  VIADD R28, R0.reuse, 0xffffff11 ;  /* 0xffffff11001c7836 */ /* 0x040fe20000000000 */
[----:B------:R-:W-:Y:S01]  /*ec60*/  FSEL R39, R39, -INF , !P2 ;  /* 0xff80000027277808 */ /* 0x000fe20005000000 */
[----:B------:R-:W-:Y:S01]  /*ec70*/  VIADD R27, R0, 0xffffff18 ;  /* 0xffffff18001b7836 */ /* 0x000fe20000000000 */
[----:B------:R-:W-:Y:S01]  /*ec80*/  ISETP.GT.AND P5, PT, R34, R29, PT ;  /* 0x0000001d2200720c */ /* 0x000fe20003fa4270 */
[C---:B------:R-:W-:Y:S01]  /*ec90*/  VIADD R26, R0.reuse, 0xffffff19 ;  /* 0xffffff19001a7836 */ /* 0x040fe20000000000 */
[----:B------:R-:W-:Y:S01]  /*eca0*/  FSEL R37, R37, -INF , !P4 ;  /* 0xff80000025257808 */ /* 0x000fe20006000000 */
[----:B------:R-:W-:Y:S01]  /*ecb0*/  VIADD R25, R0, 0xffffff20 ;  /* 0xffffff2000197836 */ /* 0x000fe20000000000 */
[----:B------:R-:W-:Y:S01]  /*ecc0*/  ISETP.GT.AND P2, PT, R34, R27, PT ;  /* 0x0000001b2200720c */ /* 0x000fe20003f44270 */
[C---:B------:R-:W-:Y:S01]  /*ecd0*/  VIADD R24, R0.reuse, 0xffffff21 ;  /* 0xffffff2100187836 */ /* 0x040fe20000000000 */
[----:B----4-:R-:W-:Y:S01]  /*ece0*/  FSEL R41, R41, -INF , !P6 ;  /* 0xff80000029297808 */ /* 0x010fe20007000000 */
[C---:B------:R-:W-:Y:S01]  /*ecf0*/  VIADD R23, R0.reuse, 0xffffff28 ;  /* 0xffffff2800177836 */ /* 0x040fe20000000000 */
[----:B---3--:R-:W-:Y:S01]  /*ed00*/  FSEL R45, R45, -INF , !P5 ;  /* 0xff8000002d2d7808 */ /* 0x008fe20006800000 */
[----:B------:R-:W-:Y:S01]  /*ed10*/  VIADD R22, R0, 0xffffff29 ;  /* 0xffffff2900167836 */ /* 0x000fe20000000000 */
[----:B------:R-:W-:Y:S01]  /*ed20*/  FSEL R51, R46, -INF , !P2 ;  /* 0xff8000002e337808 */ /* 0x000fe20005000000 */
[----:B------:R-:W-:Y:S01]  /*ed30*/  VIADD R21, R0, 0xffffff30 ;  /* 0xffffff3000157836 */ /* 0x000fe20000000000 */
[----:B------:R-:W-:Y:S01]  /*ed40*/  ISETP.GT.AND P0, PT, R34, R30, PT ;  /* 0x0000001e2200720c */ /* 0x000fe20003f04270 */
        /* <DEDUP_REMOVED lines=8> */
[C---:B------:R-:W-:Y:S01]  /*edd0*/  VIADD R16, R0.reuse, 0xffffff41 ;  /* 0xffffff4100107836 */ /* 0x040fe20000000000 */
[----:B------:R-:W-:Y:S01]  /*ede0*/  FSEL R47, R47, -INF , !P4 ;  /* 0xff8000002f2f7808 */ /* 0x000fe20006000000 */
[C---:B------:R-:W-:Y:S01]  /*edf0*/  VIADD R15, R0.reuse, 0xffffff48 ;  /* 0xffffff48000f7836 */ /* 0x040fe20000000000 */
[----:B------:R-:W-:Y:S01]  /*ee00*/  FSEL R53, R53, -INF , !P6 ;  /* 0xff80000035357808 */ /* 0x000fe20007000000 */
[----:B------:R-:W-:Y:S01]  /*ee10*/  VIADD R14, R0, 0xffffff49 ;  /* 0xffffff49000e7836 */ /* 0x000fe20000000000 */
[----:B------:R-:W-:Y:S01]  /*ee20*/  FSEL R57, R44, -INF , !P5 ;  /* 0xff8000002c397808 */ /* 0x000fe20006800000 */
[----:B------:R-:W-:Y:S01]  /*ee30*/  VIADD R13, R0, 0xffffff50 ;  /* 0xffffff50000d7836 */ /* 0x000fe20000000000 */
[----:B------:R-:W-:Y:S01]  /*ee40*/  ISETP.GT.AND P0, PT, R34, R25, PT ;  /* 0x000000192200720c */ /* 0x000fe20003f04270 */
[----:B--2---:R-:W-:Y:S01]  /*ee50*/  VIADD R12, R0, 0xffffff51 ;  /* 0xffffff51000c7836 */ /* 0x004fe20000000000 */
[----:B------:R-:W-:Y:S01]  /*ee60*/  ISETP.GT.AND P4, PT, R34, R23, PT ;  /* 0x000000172200720c */ /* 0x000fe20003f84270 */
[----:B------:R-:W-:Y:S01]  /*ee70*/  VIADD R11, R0, 0xffffff58 ;  /* 0xffffff58000b7836 */ /* 0x000fe20000000000 */
[----:B------:R-:W-:Y:S01]  /*ee80*/  ISETP.GT.AND P6, PT, R34, R21, PT ;  /* 0x000000152200720c */ /* 0x000fe20003fc4270 */
[C---:B------:R-:W-:Y:S01]  /*ee90*/  VIADD R10, R0.reuse, 0xffffff59 ;  /* 0xffffff59000a7836 */ /* 0x040fe20000000000 */
[----:B------:R-:W-:Y:S01]  /*eea0*/  FSEL R55, R55, -INF , !P0 ;  /* 0xff80000037377808 */ /* 0x000fe20004000000 */
[----:B------:R-:W-:Y:S01]  /*eeb0*/  VIADD R4, R0, 0xffffff60 ;  /* 0xffffff6000047836 */ /* 0x000fe20000000000 */
[----:B------:R-:W-:Y:S01]  /*eec0*/  FSEL R58, R58, -INF , !P4 ;  /* 0xff8000003a3a7808 */ /* 0x000fe20006000000 */
        /* <DEDUP_REMOVED lines=10> */
[----:B------:R-:W-:Y:S01]  /*ef70*/  VIADD R8, R0, 0xffffff78 ;  /* 0xffffff7800087836 */ /* 0x000fe20000000000 */
[----:B------:R-:W-:Y:S01]  /*ef80*/  FSEL R60, R60, -INF , !P2 ;  /* 0xff8000003c3c7808 */ /* 0x000fe20005000000 */
[----:B------:R-:W-:-:S02]  /*ef90*/  VIADD R7, R0, 0xffffff79 ;  /* 0xffffff7900077836 */ /* 0x000fc40000000000 */
[----:B------:R-:W-:Y:S01]  /*efa0*/  FMUL.FTZ R0, R67, UR6 ;  /* 0x0000000643007c20 */ /* 0x000fe20008410000 */
[----:B------:R-:W-:Y:S02]  /*efb0*/  FSEL R66, R68, -INF , !P0 ;  /* 0xff80000044427808 */ /* 0x000fe40004000000 */
[----:B------:R-:W-:Y:S01]  /*efc0*/  FSEL R94, R63, -INF , !P5 ;  /* 0xff8000003f5e7808 */ /* 0x000fe20006800000 */
[----:B------:R1:W-:Y:S01]  /*efd0*/  MUFU.TANH R50, R0 ;  /* 0x0000000000327308 */ /* 0x0003e20000002400 */
[----:B------:R-:W-:Y:S01]  /*efe0*/  FSEL R99, R40, -INF , !P4 ;  /* 0xff80000028637808 */ /* 0x000fe20006000000 */
[----:B------:R-:W-:Y:S01]  /*eff0*/  BAR.SYNC.DEFER_BLOCKING 0x0 ;  /* 0x0000000000007b1d */ /* 0x000fe20000010000 */
[C---:B------:R-:W-:Y:S02]  /*f000*/  ISETP.GT.AND P2, PT, R34.reuse, R17, PT ;  /* 0x000000112200720c */ /* 0x040fe40003f44270 */
[C---:B------:R-:W-:Y:S02]  /*f010*/  ISETP.GT.AND P0, PT, R34.reuse, R15, PT ;  /* 0x0000000f2200720c */ /* 0x040fe40003f04270 */
[----:B------:R-:W-:-:S02]  /*f020*/  ISETP.GT.AND P5, PT, R34, R14, PT ;  /* 0x0000000e2200720c */ /* 0x000fc40003fa4270 */
[----:B------:R-:W-:Y:S02]  /*f030*/  FSEL R111, R61, -INF , !P2 ;  /* 0xff8000003d6f7808 */ /* 0x000fe40005000000 */
[----:B------:R-:W-:Y:S02]  /*f040*/  FSEL R120, R38, -INF , !P0 ;  /* 0xff80000026787808 */ /* 0x000fe40004000000 */
[----:B------:R-:W-:Y:S02]  /*f050*/  FSEL R122, R56, -INF , !P5 ;  /* 0xff800000387a7808 */ /* 0x000fe40006800000 */
[----:B------:R-:W-:Y:S01]  /*f060*/  ISETP.GT.AND P2, PT, R34, R12, PT ;  /* 0x0000000c2200720c */ /* 0x000fe20003f44270 */
[----:B-1----:R-:W-:Y:S01]  /*f070*/  FMUL.FTZ R0, R78, UR6 ;  /* 0x000000064e007c20 */ /* 0x002fe20008410000 */
[C---:B------:R-:W-:Y:S02]  /*f080*/  ISETP.GT.AND P5, PT, R34.reuse, R4, PT ;  /* 0x000000042200720c */ /* 0x040fe40003fa4270 */
[C---:B------:R-:W-:Y:S01]  /*f090*/  ISETP.GT.AND P6, PT, R34.reuse, R16, PT ;  /* 0x000000102200720c */ /* 0x040fe20003fc4270 */
[----:B------:R1:W2:Y:S01]  /*f0a0*/  MUFU.TANH R35, R0 ;  /* 0x0000000000237308 */ /* 0x0002a20000002400 */
[----:B------:R-:W-:-:S02]  /*f0b0*/  ISETP.GT.AND P4, PT, R34, R13, PT ;  /* 0x0000000d2200720c */ /* 0x000fc40003f84270 */
[----:B------:R-:W-:Y:S02]  /*f0c0*/  FSEL R210, R36, -INF , !P2 ;  /* 0xff80000024d27808 */ /* 0x000fe40005000000 */
[----:B------:R-:W-:Y:S02]  /*f0d0*/  FSEL R118, R59, -INF , !P6 ;  /* 0xff8000003b767808 */ /* 0x000fe40007000000 */
[----:B------:R-:W-:Y:S02]  /*f0e0*/  FSEL R124, R54, -INF , !P4 ;  /* 0xff800000367c7808 */ /* 0x000fe40006000000 */
[C---:B------:R-:W-:Y:S02]  /*f0f0*/  ISETP.GT.AND P6, PT, R34.reuse, R11, PT ;  /* 0x0000000b2200720c */ /* 0x040fe40003fc4270 */
[C---:B------:R-:W-:Y:S02]  /*f100*/  ISETP.GT.AND P0, PT, R34.reuse, R10, PT ;  /* 0x0000000a2200720c */ /* 0x040fe40003f04270 */
[----:B------:R-:W-:-:S02]  /*f110*/  ISETP.GT.AND P4, PT, R34, R3, PT ;  /* 0x000000032200720c */ /* 0x000fc40003f84270 */
[----:B------:R-:W-:Y:S01]  /*f120*/  ISETP.GT.AND P2, PT, R34, R2, PT ;  /* 0x000000022200720c */ /* 0x000fe20003f44270 */
[----:B-1----:R-:W-:Y:S01]  /*f130*/  FMUL.FTZ R0, R79, UR6 ;  /* 0x000000064f007c20 */ /* 0x002fe20008410000 */
[----:B--2---:R-:W-:Y:S02]  /*f140*/  FSEL R35, R35, -INF , !P5 ;  /* 0xff80000023237808 */ /* 0x004fe40006800000 */
[----:B------:R-:W-:Y:S01]  /*f150*/  FSEL R216, R52, -INF , !P6 ;  /* 0xff80000034d87808 */ /* 0x000fe20007000000 */
[----:B------:R1:W2:Y:S01]  /*f160*/  MUFU.TANH R46, R0 ;  /* 0x00000000002e7308 */ /* 0x0002a20000002400 */
[----:B------:R-:W-:Y:S01]  /*f170*/  FSEL R214, R50, -INF , !P0 ;  /* 0xff80000032d67808 */ /* 0x000fe20004000000 */
[----:B------:R3:W-:Y:S01]  /*f180*/  STL [R1+0x68], R35 ;  /* 0x0000682301007387 */ /* 0x0007e20000100800 */
[C---:B------:R-:W-:Y:S02]  /*f190*/  ISETP.GT.AND P6, PT, R34.reuse, R6, PT ;  /* 0x000000062200720c */ /* 0x040fe40003fc4270 */
[----:B------:R-:W-:-:S02]  /*f1a0*/  ISETP.GT.AND P0, PT, R34, R5, PT ;  /* 0x000000052200720c */ /* 0x000fc40003f04270 */
[----:B------:R-:W-:Y:S01]  /*f1b0*/  ISETP.GT.AND P5, PT, R34, R9, PT ;  /* 0x000000092200720c */ /* 0x000fe20003fa4270 */
[----:B-1----:R-:W-:Y:S01]  /*f1c0*/  FMUL.FTZ R0, R102, UR6 ;  /* 0x0000000666007c20 */ /* 0x002fe20008410000 */
[----:B--2---:R-:W-:Y:S02]  /*f1d0*/  FSEL R46, R46, -INF , !P4 ;  /* 0xff8000002e2e7808 */ /* 0x004fe40006000000 */
[----:B------:R-:W-:Y:S01]  /*f1e0*/  ISETP.GT.AND P4, PT, R34, R8, PT ;  /* 0x000000082200720c */ /* 0x000fe20003f84270 */
[----:B------:R1:W-:Y:S02]  /*f1f0*/  MUFU.TANH R44, R0 ;  /* 0x00000000002c7308 */ /* 0x0003e40000002400 */
[----:B------:R-:W-:Y:S01]  /*f200*/  STL [R1+0xb0], R46 ;  /* 0x0000b02e01007387 */ /* 0x000fe20000100800 */
[----:B-1----:R-:W-:-:S05]  /*f210*/  FMUL.FTZ R0, R103, UR6 ;  /* 0x0000000667007c20 */ /* 0x002fca0008410000 */
[----:B------:R1:W2:Y:S02]  /*f220*/  MUFU.TANH R42, R0 ;  /* 0x00000000002a7308 */ /* 0x0002a40000002400 */
[----:B-1----:R-:W-:Y:S01]  /*f230*/  FMUL.FTZ R0, R114, UR6 ;  /* 0x0000000672007c20 */ /* 0x002fe20008410000 */
[----:B--2---:R-:W-:-:S05]  /*f240*/  FSEL R42, R42, -INF , !P6 ;  /* 0xff8000002a2a7808 */ /* 0x004fca0007000000 */
        /* <DEDUP_REMOVED lines=9> */
[----:B---3--:R1:W2:Y:S02]  /*f2e0*/  MUFU.TANH R35, R0 ;  /* 0x0000000000237308 */ /* 0x0082a40000002400 */
[----:B-1----:R-:W-:Y:S02]  /*f2f0*/  FSEL R0, R44, -INF , !P2 ;  /* 0xff8000002c007808 */ /* 0x002fe40005000000 */
[----:B------:R-:W-:Y:S01]  /*f300*/  ISETP.GT.AND P2, PT, R34, R7, PT ;  /* 0x000000072200720c */ /* 0x000fe20003f44270 */
[----:B------:R-:W-:Y:S01]  /*f310*/  FMUL.FTZ R34, R229, UR6 ;  /* 0x00000006e5227c20 */ /* 0x000fe20008410000 */
[----:B------:R-:W-:Y:S01]  /*f320*/  IMAD.MOV.U32 R229, RZ, RZ, R230 ;  /* 0x000000ffffe57224 */ /* 0x000fe200078e00e6 */
[----:B------:R1:W-:Y:S01]  /*f330*/  STL [R1+0xac], R0 ;  /* 0x0000ac0001007387 */ /* 0x0003e20000100800 */
[----:B------:R-:W-:Y:S01]  /*f340*/  IMAD.MOV.U32 R230, RZ, RZ, R75 ;  /* 0x000000ffffe67224 */ /* 0x000fe200078e004b */
[----:B--2---:R-:W-:Y:S01]  /*f350*/  FSEL R35, R35, -INF , !P2 ;  /* 0xff80000023237808 */ /* 0x004fe20005000000 */
[----:B------:R2:W3:Y:S01]  /*f360*/  MUFU.TANH R75, R34 ;  /* 0x00000022004b7308 */ /* 0x0004e20000002400 */
[----:B------:R4:W-:Y:S04]  /*f370*/  STL [R1+0xa8], R42 ;  /* 0x0000a82a01007387 */ /* 0x0009e80000100800 */
[----:B------:R-:W-:Y:S04]  /*f380*/  STL [R1+0xb4], R40 ;  /* 0x0000b42801007387 */ /* 0x000fe80000100800 */
[----:B------:R3:W-:Y:S04]  /*f390*/  STL [R1+0xdc], R38 ;  /* 0x0000dc2601007387 */ /* 0x0007e80000100800 */
[----:B------:R3:W-:Y:S01]  /*f3a0*/  STL [R1+0xd8], R36 ;  /* 0x0000d82401007387 */ /* 0x0007e20000100800 */
[----:B--2---:R-:W-:-:S03]  /*f3b0*/  FMUL.FTZ R34, R91, UR6 ;  /* 0x000000065b227c20 */ /* 0x004fc60008410000 */
[----:B------:R2:W-:Y:S01]  /*f3c0*/  STL [R1+0xcc], R35 ;  /* 0x0000cc2301007387 */ /* 0x0005e20000100800 */
[----:B------:R3:W2:Y:S01]  /*f3d0*/  MUFU.TANH R91, R34 ;  /* 0x00000022005b7308 */ /* 0x0006a20000002400 */
[----:B-1----:R-:W-:-:S05]  /*f3e0*/  VIADD R0, R243, 0x40 ;  /* 0x00000040f3007836 */ /* 0x002fca0000000000 */
[C---:B------:R-:W-:Y:S02]  /*f3f0*/  ISETP.GT.AND P5, PT, R0.reuse, R31, PT ;  /* 0x0000001f0000720c */ /* 0x040fe40003fa4270 */
[C---:B------:R-:W-:Y:S02]  /*f400*/  ISETP.GT.AND P2, PT, R0.reuse, R29, PT ;  /* 0x0000001d0000720c */ /* 0x040fe40003f44270 */
[C---:B------:R-:W-:Y:S02]  /*f410*/  ISETP.GT.AND P0, PT, R0.reuse, R32, PT ;  /* 0x000000200000720c */ /* 0x040fe40003f04270 */
[----:B----4-:R-:W-:Y:S02]  /*f420*/  FSEL R42, R205, -INF , !P2 ;  /* 0xff800000cd2a7808 */ /* 0x010fe40005000000 */
[----:B---3--:R-:W-:Y:S02]  /*f430*/  FSEL R38, R207, -INF , !P5 ;  /* 0xff800000cf267808 */ /* 0x008fe40006800000 */
[C---:B------:R-:W-:Y:S01]  /*f440*/  ISETP.GT.AND P5, PT, R0.reuse, R26, PT ;  /* 0x0000001a0000720c */ /* 0x040fe20003fa4270 */
[----:B------:R-:W-:Y:S01]  /*f450*/  FMUL.FTZ R34, R229, UR6 ;  /* 0x00000006e5227c20 */ /* 0x000fe20008410000 */
[----:B------:R-:W-:Y:S01]  /*f460*/  IMAD.MOV.U32 R229, RZ, RZ, R90 ;  /* 0x000000ffffe57224 */ /* 0x000fe200078e005a */
[----:B------:R-:W-:-:S02]  /*f470*/  ISETP.GT.AND P2, PT, R0, R24, PT ;  /* 0x000000180000720c */ /* 0x000fc40003f44270 */
[----:B------:R1:W3:Y:S01]  /*f480*/  MUFU.TANH R90, R34 ;  /* 0x00000022005a7308 */ /* 0x0002e20000002400 */
[----:B------:R-:W-:Y:S02]  /*f490*/  FSEL R36, R208, -INF , !P0 ;  /* 0xff800000d0247808 */ /* 0x000fe40004000000 */
[----:B------:R-:W-:Y:S02]  /*f4a0*/  FSEL R50, R202, -INF , !P5 ;  /* 0xff800000ca327808 */ /* 0x000fe40006800000 */
[----:B------:R-:W-:Y:S02]  /*f4b0*/  FSEL R54, R83, -INF , !P2 ;  /* 0xff80000053367808 */ /* 0x000fe40005000000 */
[C---:B------:R-:W-:Y:S02]  /*f4c0*/  ISETP.GT.AND P0, PT, R0.reuse, R27, PT ;  /* 0x0000001b0000720c */ /* 0x040fe40003f04270 */
[----:B------:R-:W-:Y:S02]  /*f4d0*/  ISETP.GT.AND P5, PT, R0, R21, PT ;  /* 0x000000150000720c */ /* 0x000fe40003fa4270 */
[----:B------:R-:W-:-:S02]  /*f4e0*/  FSEL R46, R203, -INF , !P0 ;  /* 0xff800000cb2e7808 */ /* 0x000fc40004000000 */
[----:B------:R-:W-:Y:S02]  /*f4f0*/  FSEL R61, R82, -INF , !P5 ;  /* 0xff800000523d7808 */ /* 0x000fe40006800000 */
[C---:B------:R-:W-:Y:S01]  /*f500*/  ISETP.GT.AND P6, PT, R0.reuse, R33, PT ;  /* 0x000000210000720c */ /* 0x040fe20003fc4270 */
[----:B-1----:R-:W-:Y:S01]  /*f510*/  FMUL.FTZ R34, R87, UR6 ;  /* 0x0000000657227c20 */ /* 0x002fe20008410000 */
[----:B------:R-:W-:Y:S02]  /*f520*/  ISETP.GT.AND P0, PT, R0, R22, PT ;  /* 0x000000160000720c */ /* 0x000fe40003f04270 */
[----:B--2---:R-:W-:Y:S01]  /*f530*/  FSEL R35, R209, -INF , !P6 ;  /* 0xff800000d1237808 */ /* 0x004fe20007000000 */
[----:B------:R1:W-:Y:S01]  /*f540*/  MUFU.TANH R87, R34 ;  /* 0x0000002200577308 */ /* 0x0003e20000002400 */
[----:B------:R-:W-:Y:S02]  /*f550*/  FSEL R59, R126, -INF , !P0 ;  /* 0xff8000007e3b7808 */ /* 0x000fe40004000000 */
[----:B------:R-:W-:-:S02]  /*f560*/  ISETP.GT.AND P4, PT, R0, R30, PT ;  /* 0x0000001e0000720c */ /* 0x000fc40003f84270 */
[C---:B------:R-:W-:Y:S02]  /*f570*/  ISETP.GT.AND P6, PT, R0.reuse, R28, PT ;  /* 0x0000001c0000720c */ /* 0x040fe40003fc4270 */
[----:B------:R-:W-:Y:S02]  /*f580*/  ISETP.GT.AND P0, PT, R0, R17, PT ;  /* 0x000000110000720c */ /* 0x000fe40003f04270 */
[----:B------:R-:W-:Y:S02]  /*f590*/  FSEL R40, R206, -INF , !P4 ;  /* 0xff800000ce287808 */ /* 0x000fe40006000000 */
[----:B------:R-:W-:Y:S02]  /*f5a0*/  FSEL R44, R204, -INF , !P6 ;  /* 0xff800000cc2c7808 */ /* 0x000fe40007000000 */
[----:B------:R-:W-:Y:S02]  /*f5b0*/  FSEL R72, R72, -INF , !P0 ;  /* 0xff80000048487808 */ /* 0x000fe40004000000 */
[C---:B------:R-:W-:Y:S01]  /*f5c0*/  ISETP.GT.AND P4, PT, R0.reuse, R25, PT ;  /* 0x000000190000720c */ /* 0x040fe20003f84270 */
[----:B-1----:R-:W-:Y:S01]  /*f5d0*/  FMUL.FTZ R34, R231, UR6 ;  /* 0x00000006e7227c20 */ /* 0x002fe20008410000 */
[----:B------:R-:W-:Y:S01]  /*f5e0*/  IMAD.MOV.U32 R231, RZ, RZ, R119 ;  /* 0x000000ffffe77224 */ /* 0x000fe200078e0077 */
[C---:B------:R-:W-:Y:S01]  /*f5f0*/  ISETP.GT.AND P6, PT, R0.reuse, R23, PT ;  /* 0x000000170000720c */ /* 0x040fe20003fc4270 */
[----:B------:R-:W-:Y:S01]  /*f600*/  IMAD.MOV.U32 R119, RZ, RZ, R86 ;  /* 0x000000ffff777224 */ /* 0x000fe200078e0056 */
[----:B------:R-:W-:Y:S01]  /*f610*/  ISETP.GT.AND P0, PT, R0, R12, PT ;  /* 0x0000000c0000720c */ /* 0x000fe20003f04270 */
[----:B------:R1:W2:Y:S01]  /*f620*/  MUFU.TANH R86, R34 ;  /* 0x0000002200567308 */ /* 0x0002a20000002400 */
[----:B------:R-:W-:-:S02]  /*f630*/  FSEL R52, R201, -INF , !P4 ;  /* 0xff800000c9347808 */ /* 0x000fc40006000000 */
[----:B------:R-:W-:Y:S02]  /*f640*/  FSEL R56, R127, -INF , !P6 ;  /* 0xff8000007f387808 */ /* 0x000fe40007000000 */
[----:B------:R-:W-:Y:S02]  /*f650*/  FSEL R106, R75, -INF , !P0 ;  /* 0xff8000004b6a7808 */ /* 0x000fe40004000000 */
[C---:B------:R-:W-:Y:S02]  /*f660*/  ISETP.GT.AND P4, PT, R0.reuse, R20, PT ;  /* 0x000000140000720c */ /* 0x040fe40003f84270 */
[C---:B------:R-:W-:Y:S02]  /*f670*/  ISETP.GT.AND P2, PT, R0.reuse, R19, PT ;  /* 0x000000130000720c */ /* 0x040fe40003f44270 */
[----:B------:R-:W-:Y:S02]  /*f680*/  ISETP.GT.AND P6, PT, R0, R18, PT ;  /* 0x000000120000720c */ /* 0x000fe40003fc4270 */
[----:B------:R-:W-:-:S02]  /*f690*/  FSEL R63, R125, -INF , !P4 ;  /* 0xff8000007d3f7808 */ /* 0x000fc40006000000 */
[----:B------:R-:W-:Y:S01]  /*f6a0*/  FSEL R67, R123, -INF , !P2 ;  /* 0xff8000007b437808 */ /* 0x000fe20005000000 */
[----:B-1----:R-:W-:Y:S01]  /*f6b0*/  FMUL.FTZ R34, R229, UR6 ;  /* 0x00000006e5227c20 */ /* 0x002fe20008410000 */
[----:B------:R-:W-:Y:S02]  /*f6c0*/  FSEL R68, R121, -INF , !P6 ;  /* 0xff80000079447808 */ /* 0x000fe40007000000 */
[C---:B------:R-:W-:Y:S01]  /*f6d0*/  ISETP.GT.AND P5, PT, R0.reuse, R16, PT ;  /* 0x000000100000720c */ /* 0x040fe20003fa4270 */
[----:B------:R1:W4:Y:S01]  /*f6e0*/  MUFU.TANH R83, R34 ;  /* 0x0000002200537308 */ /* 0x0003220000002400 */
[C---:B------:R-:W-:Y:S02]  /*f6f0*/  ISETP.GT.AND P4, PT, R0.reuse, R15, PT ;  /* 0x0000000f0000720c */ /* 0x040fe40003f84270 */
[C---:B------:R-:W-:Y:S02]  /*f700*/  ISETP.GT.AND P2, PT, R0.reuse, R14, PT ;  /* 0x0000000e0000720c */ /* 0x040fe40003f44270 */
[----:B------:R-:W-:-:S02]  /*f710*/  ISETP.GT.AND P6, PT, R0, R13, PT ;  /* 0x0000000d0000720c */ /* 0x000fc40003fc4270 */
[----:B------:R-:W-:Y:S02]  /*f720*/  FSEL R73, R73, -INF , !P5 ;  /* 0xff80000049497808 */ /* 0x000fe40006800000 */
[----:B------:R-:W-:Y:S02]  /*f730*/  FSEL R74, R74, -INF , !P4 ;  /* 0xff8000004a4a7808 */ /* 0x000fe40006000000 */
[----:B------:R-:W-:Y:S02]  /*f740*/  FSEL R95, R95, -INF , !P2 ;  /* 0xff8000005f5f7808 */ /* 0x000fe40005000000 */
[----:B------:R-:W-:Y:S02]  /*f750*/  FSEL R102, R98, -INF , !P6 ;  /* 0xff80000062667808 */ /* 0x000fe40007000000 */
[----:B------:R-:W-:Y:S01]  /*f760*/  ISETP.GT.AND P5, PT, R0, R11, PT ;  /* 0x0000000b0000720c */ /* 0x000fe20003fa4270 */
[----:B-1----:R-:W-:Y:S01]  /*f770*/  FMUL.FTZ R34, R230, UR6 ;  /* 0x00000006e6227c20 */ /* 0x002fe20008410000 */
[----:B------:R-:W-:-:S02]  /*f780*/  ISETP.GT.AND P4, PT, R0, R10, PT ;  /* 0x0000000a0000720c */ /* 0x000fc40003f84270 */
[C---:B------:R-:W-:Y:S01]  /*f790*/  ISETP.GT.AND P2, PT, R0.reuse, R4, PT ;  /* 0x000000040000720c */ /* 0x040fe20003f44270 */
[----:B------:R1:W1:Y:S01]  /*f7a0*/  MUFU.TANH R82, R34 ;  /* 0x0000002200527308 */ /* 0x0002620000002400 */
[C---:B------:R-:W-:Y:S02]  /*f7b0*/  ISETP.GT.AND P6, PT, R0.reuse, R3, PT ;  /* 0x000000030000720c */ /* 0x040fe40003fc4270 */
[----:B------:R-:W-:Y:S02]  /*f7c0*/  ISETP.GT.AND P0, PT, R0, R2, PT ;  /* 0x000000020000720c */ /* 0x000fe40003f04270 */
[----:B------:R-:W-:Y:S02]  /*f7d0*/  FSEL R107, R91, -INF , !P5 ;  /* 0xff8000005b6b7808 */ /* 0x000fe40006800000 */
[----:B---3--:R-:W-:Y:S02]  /*f7e0*/  FSEL R115, R90, -INF , !P4 ;  /* 0xff8000005a737808 */ /* 0x008fe40006000000 */
[----:B--2---:R-:W-:-:S02]  /*f7f0*/  FSEL R121, R86, -INF , !P6 ;  /* 0xff80000056797808 */ /* 0x004fc40007000000 */
[----:B----4-:R-:W-:Y:S01]  /*f800*/  FSEL R123, R83, -INF , !P0 ;  /* 0xff800000537b7808 */ /* 0x010fe20004000000 */
[----:B------:R-:W-:Y:S01]  /*f810*/  FMUL.FTZ R83, R132, UR6 ;  /* 0x0000000684537c20 */ /* 0x000fe20008410000 */
[C---:B------:R-:W-:Y:S02]  /*f820*/  ISETP.GT.AND P5, PT, R0.reuse, R6, PT ;  /* 0x000000060000720c */ /* 0x040fe40003fa4270 */
[C---:B------:R-:W-:Y:S01]  /*f830*/  ISETP.GT.AND P4, PT, R0.reuse, R5, PT ;  /* 0x000000050000720c */ /* 0x040fe20003f84270 */
[----:B-1----:R-:W-:Y:S01]  /*f840*/  FMUL.FTZ R34, R231, UR6 ;  /* 0x00000006e7227c20 */ /* 0x002fe20008410000 */
[C---:B------:R-:W-:Y:S01]  /*f850*/  ISETP.GT.AND P6, PT, R0.reuse, R8, PT ;  /* 0x000000080000720c */ /* 0x040fe20003fc4270 */
[----:B------:R-:W-:Y:S01]  /*f860*/  MUFU.TANH R83, R83 ;  /* 0x0000005300537308 */ /* 0x000fe20000002400 */
[----:B------:R-:W-:Y:S02]  /*f870*/  ISETP.GT.AND P0, PT, R0, R7, PT ;  /* 0x000000070000720c */ /* 0x000fe40003f04270 */
[----:B------:R-:W-:-:S02]  /*f880*/  FSEL R203, R82, -INF , !P5 ;  /* 0xff80000052cb7808 */ /* 0x000fc40006800000 */
[----:B------:R-:W-:-:S03]  /*f890*/  ISETP.GT.AND P5, PT, R243, R33, PT ;  /* 0x00000021f300720c */ /* 0x000fc60003fa4270 */
[----:B------:R1:W2:Y:S02]  /*f8a0*/  MUFU.TANH R79, R34 ;  /* 0x00000022004f7308 */ /* 0x0002a40000002400 */
[----:B-1----:R-:W-:Y:S01]  /*f8b0*/  FMUL.FTZ R34, R119, UR6 ;  /* 0x0000000677227c20 */ /* 0x002fe20008410000 */
[----:B------:R-:W-:Y:S02]  /*f8c0*/  FSEL R119, R87, -INF , !P2 ;  /* 0xff80000057777808 */ /* 0x000fe40005000000 */
[----:B------:R-:W-:-:S03]  /*f8d0*/  ISETP.GT.AND P2, PT, R0, R9, PT ;  /* 0x000000090000720c */ /* 0x000fc60003f44270 */
[----:B------:R1:W3:Y:S01]  /*f8e0*/  MUFU.TANH R78, R34 ;  /* 0x00000022004e7308 */ /* 0x0002e20000002400 */
[----:B------:R-:W-:Y:S01]  /*f8f0*/  FMUL.FTZ R0, R217, UR6 ;  /* 0x00000006d9007c20 */ /* 0x000fe20008410000 */
[----:B------:R-:W-:Y:S01]  /*f900*/  IMAD.MOV.U32 R217, RZ, RZ, R224 ;  /* 0x000000ffffd97224 */ /* 0x000fe200078e00e0 */
[----:B--2---:R-:W-:Y:S02]  /*f910*/  FSEL R204, R79, -INF , !P4 ;  /* 0xff8000004fcc7808 */ /* 0x004fe40006000000 */
[----:B------:R-:W-:-:S03]  /*f920*/  ISETP.GE.AND P4, PT, R33, R244, PT ;  /* 0x000000f42100720c */ /* 0x000fc60003f86270 */
[----:B------:R2:W-:Y:S01]  /*f930*/  MUFU.TANH R98, R0 ;  /* 0x0000000000627308 */ /* 0x0005e20000002400 */
[----:B-1----:R-:W-:Y:S01]  /*f940*/  FMUL.FTZ R34, R110, UR6 ;  /* 0x000000066e227c20 */ /* 0x002fe20008410000 */
[----:B---3--:R-:W-:Y:S02]  /*f950*/  FSEL R132, R78, -INF , !P2 ;  /* 0xff8000004e847808 */ /* 0x008fe40005000000 */
[----:B------:R-:W-:-:S04]  /*f960*/  ISETP.GE.AND P2, PT, R33, R249, PT ;  /* 0x000000f92100720c */ /* 0x000fc80003f46270 */
[----:B------:R1:W3:Y:S01]  /*f970*/  MUFU.TANH R75, R34 ;  /* 0x00000022004b7308 */ /* 0x0002e20000002400 */
[----:B------:R-:W-:Y:S01]  /*f980*/  FSEL R114, R37, -INF , !P2 ;  /* 0xff80000025727808 */ /* 0x000fe20005000000 */
[----:B--2---:R-:W-:Y:S01]  /*f990*/  VIADD R0, R243, 0x48 ;  /* 0x00000048f3007836 */ /* 0x004fe20000000000 */
[----:B------:R-:W-:Y:S01]  /*f9a0*/  ISETP.GE.AND P2, PT, R32, R244, PT ;  /* 0x000000f42000720c */ /* 0x000fe20003f46270 */
[----:B-1----:R-:W-:Y:S01]  /*f9b0*/  FMUL.FTZ R34, R129, UR6 ;  /* 0x0000000681227c20 */ /* 0x002fe20008410000 */
[----:B------:R-:W-:Y:S02]  /*f9c0*/  IMAD.MOV.U32 R129, RZ, RZ, R128 ;  /* 0x000000ffff817224 */ /* 0x000fe400078e0080 */
[----:B------:R-:W-:Y:S01]  /*f9d0*/  IMAD.MOV.U32 R128, RZ, RZ, R133 ;  /* 0x000000ffff807224 */ /* 0x000fe200078e0085 */
[----:B---3--:R-:W-:Y:S01]  /*f9e0*/  FSEL R133, R75, -INF , !P6 ;  /* 0xff8000004b857808 */ /* 0x008fe20007000000 */
[----:B------:R-:W-:Y:S01]  /*f9f0*/  FMUL.FTZ R75, R129, UR6 ;  /* 0x00000006814b7c20 */ /* 0x000fe20008410000 */
[----:B------:R-:W1:Y:S01]  /*fa00*/  MUFU.TANH R34, R34 ;  /* 0x0000002200227308 */ /* 0x000e620000002400 */
[----:B------:R-:W-:Y:S01]  /*fa10*/  ISETP.GE.AND P6, PT, R33, R245, PT ;  /* 0x000000f52100720c */ /* 0x000fe20003fc6270 */
[----:B------:R-:W-:-:S03]  /*fa20*/  FMUL.FTZ R79, R128, UR6 ;  /* 0x00000006804f7c20 */ /* 0x000fc60008410000 */
[----:B------:R-:W-:Y:S02]  /*fa30*/  FSEL R82, R35, -INF , !P6 ;  /* 0xff80000023527808 */ /* 0x000fe40007000000 */
[----:B------:R-:W-:Y:S01]  /*fa40*/  ISETP.GE.AND P6, PT, R32, R245, PT ;  /* 0x000000f52000720c */ /* 0x000fe20003fc6270 */
[----:B------:R-:W2:Y:S08]  /*fa50*/  MUFU.TANH R75, R75 ;  /* 0x0000004b004b7308 */ /* 0x000eb00000002400 */
[----:B------:R3:W4:Y:S01]  /*fa60*/  MUFU.TANH R87, R79 ;  /* 0x0000004f00577308 */ /* 0x0007220000002400 */
[----:B-1----:R-:W-:-:S02]  /*fa70*/  FSEL R224, R34, -INF , !P0 ;  /* 0xff80000022e07808 */ /* 0x002fc40004000000 */
[----:B------:R-:W-:Y:S02]  /*fa80*/  FSEL R34, R212, -INF , !P5 ;  /* 0xff800000d4227808 */ /* 0x000fe40006800000 */
[----:B------:R-:W-:Y:S02]  /*fa90*/  ISETP.GT.AND P5, PT, R0, R33, PT ;  /* 0x000000210000720c */ /* 0x000fe40003fa4270 */
[----:B------:R-:W-:Y:S02]  /*faa0*/  ISETP.GE.AND P0, PT, R33, R246, PT ;  /* 0x000000f62100720c */ /* 0x000fe40003f06270 */
[----:B------:R-:W-:Y:S01]  /*fab0*/  FSEL R78, R34, -INF , !P4 ;  /* 0xff800000224e7808 */ /* 0x000fe20006000000 */
[----:B------:R-:W-:Y:S01]  /*fac0*/  FMUL.FTZ R34, R221, UR6 ;  /* 0x00000006dd227c20 */ /* 0x000fe20008410000 */
[----:B------:R-:W-:Y:S02]  /*fad0*/  FSEL R33, R211, -INF , !P5 ;  /* 0xff800000d3217808 */ /* 0x000fe40006800000 */
[----:B------:R-:W-:Y:S01]  /*fae0*/  ISETP.GT.AND P4, PT, R243, R32, PT ;  /* 0x00000020f300720c */ /* 0x000fe20003f84270 */
[----:B------:R1:W-:Y:S01]  /*faf0*/  MUFU.TANH R103, R34 ;  /* 0x0000002200677308 */ /* 0x0003e20000002400 */
[----:B------:R-:W-:-:S02]  /*fb00*/  FSEL R91, R33, -INF , !P0 ;  /* 0xff800000215b7808 */ /* 0x000fc40004000000 */
[----:B------:R-:W-:Y:S02]  /*fb10*/  FSEL R33, R215, -INF , !P4 ;  /* 0xff800000d7217808 */ /* 0x000fe40006000000 */
[C---:B------:R-:W-:Y:S02]  /*fb20*/  ISETP.GE.AND P5, PT, R32.reuse, R249, PT ;  /* 0x000000f92000720c */ /* 0x040fe40003fa6270 */
[----:B------:R-:W-:Y:S02]  /*fb30*/  ISETP.GE.AND P0, PT, R32, R246, PT ;  /* 0x000000f62000720c */ /* 0x000fe40003f06270 */
[----:B------:R-:W-:Y:S01]  /*fb40*/  ISETP.GT.AND P4, PT, R0, R32, PT ;  /* 0x000000200000720c */ /* 0x000fe20003f84270 */
[----:B------:R-:W-:Y:S01]  /*fb50*/  FMUL.FTZ R32, R217, UR6 ;  /* 0x00000006d9207c20 */ /* 0x000fe20008410000 */
[----:B------:R-:W-:Y:S02]  /*fb60*/  FSEL R35, R33, -INF , !P2 ;  /* 0xff80000021237808 */ /* 0x000fe40005000000 */
[----:B------:R-:W-:Y:S01]  /*fb70*/  ISETP.GT.AND P2, PT, R243, R31, PT ;  /* 0x0000001ff300720c */ /* 0x000fe20003f44270 */
[----:B------:R2:W4:Y:S01]  /*fb80*/  MUFU.TANH R86, R32 ;  /* 0x0000002000567308 */ /* 0x0005220000002400 */
[----:B------:R-:W-:-:S02]  /*fb90*/  FSEL R110, R39, -INF , !P5 ;  /* 0xff800000276e7808 */ /* 0x000fc40006800000 */
[----:B---3--:R-:W-:Y:S01]  /*fba0*/  FSEL R79, R36, -INF , !P6 ;  /* 0xff800000244f7808 */ /* 0x008fe20007000000 */
[----:B-1----:R-:W-:Y:S01]  /*fbb0*/  FMUL.FTZ R34, R225, UR6 ;  /* 0x00000006e1227c20 */ /* 0x002fe20008410000 */
[C---:B------:R-:W-:Y:S02]  /*fbc0*/  ISETP.GE.AND P5, PT, R31.reuse, R244, PT ;  /* 0x000000f41f00720c */ /* 0x040fe40003fa6270 */
[----:B------:R-:W-:Y:S01]  /*fbd0*/  ISETP.GE.AND P6, PT, R31, R245, PT ;  /* 0x000000f51f00720c */ /* 0x000fe20003fc6270 */
[----:B------:R-:W-:Y:S01]  /*fbe0*/  MUFU.TANH R36, R34 ;  /* 0x0000002200247308 */ /* 0x000fe20000002400 */
[----:B--2---:R-:W-:Y:S02]  /*fbf0*/  FSEL R32, R213, -INF , !P4 ;  /* 0xff800000d5207808 */ /* 0x004fe40006000000 */
[----:B------:R-:W-:Y:S02]  /*fc00*/  ISETP.GE.AND P4, PT, R31, R249, PT ;  /* 0x000000f91f00720c */ /* 0x000fe40003f86270 */
[----:B------:R-:W-:-:S02]  /*fc10*/  FSEL R90, R32, -INF , !P0 ;  /* 0xff800000205a7808 */ /* 0x000fc40004000000 */
[----:B------:R-:W-:Y:S02]  /*fc20*/  FSEL R32, R83, -INF , !P2 ;  /* 0xff80000053207808 */ /* 0x000fe40005000000 */
[----:B------:R-:W-:Y:S02]  /*fc30*/  ISETP.GE.AND P0, PT, R31, R246, PT ;  /* 0x000000f61f00720c */ /* 0x000fe40003f06270 */
[----:B------:R-:W-:Y:S01]  /*fc40*/  ISETP.GT.AND P2, PT, R0, R31, PT ;  /* 0x0000001f0000720c */ /* 0x000fe20003f44270 */
[----:B------:R-:W-:Y:S01]  /*fc50*/  FMUL.FTZ R31, R220, UR6 ;  /* 0x00000006dc1f7c20 */ /* 0x000fe20008410000 */
[----:B------:R-:W-:Y:S01]  /*fc60*/  FSEL R39, R32, -INF , !P5 ;  /* 0xff80000020277808 */ /* 0x000fe20006800000 */
[----:B------:R-:W-:Y:S01]  /*fc70*/  FMUL.FTZ R32, R227, UR6 ;  /* 0x00000006e3207c20 */ /* 0x000fe20008410000 */
[----:B------:R-:W-:Y:S01]  /*fc80*/  ISETP.GT.AND P5, PT, R243, R30, PT ;  /* 0x0000001ef300720c */ /* 0x000fe20003fa4270 */
[----:B------:R1:W2:Y:S01]  /*fc90*/  MUFU.TANH R33, R31 ;  /* 0x0000001f00217308 */ /* 0x0002a20000002400 */
[----:B------:R-:W-:Y:S01]  /*fca0*/  FSEL R83, R41, -INF , !P4 ;  /* 0xff80000029537808 */ /* 0x000fe20006000000 */
[----:B------:R-:W-:Y:S01]  /*fcb0*/  IMAD.MOV.U32 R227, RZ, RZ, R233 ;  /* 0x000000ffffe37224 */ /* 0x000fe200078e00e9 */
[----:B------:R-:W-:-:S02]  /*fcc0*/  FSEL R41, R38, -INF , !P6 ;  /* 0xff80000026297808 */ /* 0x000fc40007000000 */
[C---:B------:R-:W-:Y:S02]  /*fcd0*/  ISETP.GE.AND P4, PT, R30.reuse, R244, PT ;  /* 0x000000f41e00720c */ /* 0x040fe40003f86270 */
[-C--:B------:R-:W-:Y:S01]  /*fce0*/  ISETP.GE.AND P6, PT, R30, R245.reuse, PT ;  /* 0x000000f51e00720c */ /* 0x080fe20003fc6270 */
[----:B------:R3:W-:Y:S03]  /*fcf0*/  MUFU.TANH R38, R32 ;  /* 0x0000002000267308 */ /* 0x0007e60000002400 */
[----:B------:R-:W-:Y:S02]  /*fd00*/  FSEL R40, R40, -INF , !P6 ;  /* 0xff80000028287808 */ /* 0x000fe40007000000 */
[----:B------:R-:W-:Y:S02]  /*fd10*/  ISETP.GE.AND P6, PT, R29, R245, PT ;  /* 0x000000f51d00720c */ /* 0x000fe40003fc6270 */
[----:B-1----:R-:W-:-:S02]  /*fd20*/  FSEL R31, R75, -INF , !P2 ;  /* 0xff8000004b1f7808 */ /* 0x002fc40005000000 */
[----:B------:R-:W-:Y:S02]  /*fd30*/  ISETP.GE.AND P2, PT, R30, R249, PT ;  /* 0x000000f91e00720c */ /* 0x000fe40003f46270 */
[----:B------:R-:W-:Y:S02]  /*fd40*/  FSEL R75, R31, -INF , !P0 ;  /* 0xff8000001f4b7808 */ /* 0x000fe40004000000 */
[----:B------:R-:W-:Y:S02]  /*fd50*/  FSEL R31, R98, -INF , !P5 ;  /* 0xff800000621f7808 */ /* 0x000fe40006800000 */
[----:B------:R-:W-:Y:S01]  /*fd60*/  ISETP.GE.AND P0, PT, R30, R246, PT ;  /* 0x000000f61e00720c */ /* 0x000fe20003f06270 */
[----:B---3--:R-:W-:Y:S01]  /*fd70*/  FMUL.FTZ R32, R248, UR6 ;  /* 0x00000006f8207c20 */ /* 0x008fe20008410000 */
[----:B------:R-:W-:Y:S01]  /*fd80*/  ISETP.GT.AND P5, PT, R0, R30, PT ;  /* 0x0000001e0000720c */ /* 0x000fe20003fa4270 */
[----:B------:R-:W-:Y:S01]  /*fd90*/  FMUL.FTZ R30, R226, UR6 ;  /* 0x00000006e21e7c20 */ /* 0x000fe20008410000 */
[----:B------:R-:W-:Y:S01]  /*fda0*/  FSEL R37, R31, -INF , !P4 ;  /* 0xff8000001f257808 */ /* 0x000fe20006000000 */
[----:B------:R-:W-:Y:S01]  /*fdb0*/  IMAD.MOV.U32 R226, RZ, RZ, R232 ;  /* 0x000000ffffe27224 */ /* 0x000fe200078e00e8 */
[----:B------:R-:W-:Y:S01]  /*fdc0*/  ISETP.GT.AND P4, PT, R243, R29, PT ;  /* 0x0000001df300720c */ /* 0x000fe20003f84270 */
[----:B------:R4:W1:Y:S01]  /*fdd0*/  MUFU.TANH R34, R30 ;  /* 0x0000001e00227308 */ /* 0x0008620000002400 */
[----:B------:R-:W-:-:S02]  /*fde0*/  FSEL R98, R43, -INF , !P2 ;  /* 0xff8000002b627808 */ /* 0x000fc40005000000 */
[----:B------:R-:W-:Y:S02]  /*fdf0*/  ISETP.GE.AND P2, PT, R29, R244, PT ;  /* 0x000000f41d00720c */ /* 0x000fe40003f46270 */
[----:B------:R-:W-:Y:S02]  /*fe00*/  FSEL R202, R42, -INF , !P6 ;  /* 0xff8000002aca7808 */ /* 0x000fe40007000000 */
[----:B------:R-:W-:-:S04]  /*fe10*/  ISETP.GE.AND P6, PT, R28, R245, PT ;  /* 0x000000f51c00720c */ /* 0x000fc80003fc6270 */
[----:B------:R-:W-:Y:S02]  /*fe20*/  FSEL R128, R44, -INF , !P6 ;  /* 0xff8000002c807808 */ /* 0x000fe40007000000 */
[----:B------:R-:W-:Y:S02]  /*fe30*/  ISETP.GE.AND P6, PT, R27, R245, PT ;  /* 0x000000f51b00720c */ /* 0x000fe40003fc6270 */
[----:B----4-:R-:W-:Y:S02]  /*fe40*/  FSEL R30, R87, -INF , !P5 ;  /* 0xff800000571e7808 */ /* 0x010fe40006800000 */
[----:B------:R-:W-:Y:S02]  /*fe50*/  ISETP.GE.AND P5, PT, R29, R249, PT ;  /* 0x000000f91d00720c */ /* 0x000fe40003fa6270 */
[----:B------:R-:W-:Y:S02]  /*fe60*/  FSEL R43, R30, -INF , !P0 ;  /* 0xff8000001e2b7808 */ /* 0x000fe40004000000 */
[----:B------:R-:W-:-:S02]  /*fe70*/  FSEL R30, R86, -INF , !P4 ;  /* 0xff800000561e7808 */ /* 0x000fc40006000000 */
[----:B------:R-:W-:Y:S02]  /*fe80*/  ISETP.GE.AND P0, PT, R29, R246, PT ;  /* 0x000000f61d00720c */ /* 0x000fe40003f06270 */
[----:B------:R-:W-:Y:S01]  /*fe90*/  ISETP.GT.AND P4, PT, R0, R29, PT ;  /* 0x0000001d0000720c */ /* 0x000fe20003f84270 */
[----:B------:R-:W-:Y:S01]  /*fea0*/  FMUL.FTZ R29, R250, UR6 ;  /* 0x00000006fa1d7c20 */ /* 0x000fe20008410000 */
[----:B------:R-:W-:Y:S01]  /*feb0*/  FSEL R201, R30, -INF , !P2 ;  /* 0xff8000001ec97808 */ /* 0x000fe20005000000 */
[----:B------:R-:W-:Y:S01]  /*fec0*/  FMUL.FTZ R30, R223, UR6 ;  /* 0x00000006df1e7c20 */ /* 0x000fe20008410000 */
[----:B------:R-:W-:Y:S01]  /*fed0*/  ISETP.GT.AND P2, PT, R243, R28, PT ;  /* 0x0000001cf300720c */ /* 0x000fe20003f44270 */
[----:B------:R2:W3:Y:S01]  /*fee0*/  MUFU.TANH R31, R29 ;  /* 0x0000001d001f7308 */ /* 0x0004e20000002400 */
[----:B------:R-:W-:Y:S02]  /*fef0*/  FSEL R211, R45, -INF , !P5 ;  /* 0xff8000002dd37808 */ /* 0x000fe40006800000 */
[----:B------:R-:W-:-:S02]  /*ff00*/  ISETP.GE.AND P5, PT, R28, R244, PT ;  /* 0x000000f41c00720c */ /* 0x000fc40003fa6270 */
[----:B------:R-:W-:Y:S02]  /*ff10*/  FSEL R125, R46, -INF , !P6 ;  /* 0xff8000002e7d7808 */ /* 0x000fe40007000000 */
[----:B------:R-:W-:-:S04]  /*ff20*/  ISETP.GE.AND P6, PT, R26, R245, PT ;  /* 0x000000f51a00720c */ /* 0x000fc80003fc6270 */
[----:B------:R-:W-:Y:S02]  /*ff30*/  FSEL R86, R50, -INF , !P6 ;  /* 0xff80000032567808 */ /* 0x000fe40007000000 */
[----:B------:R-:W-:Y:S02]  /*ff40*/  ISETP.GE.AND P6, PT, R25, R245, PT ;  /* 0x000000f51900720c */ /* 0x000fe40003fc6270 */
[----:B--2---:R-:W-:Y:S02]  /*ff50*/  FSEL R29, R33, -INF , !P4 ;  /* 0xff800000211d7808 */ /* 0x004fe40006000000 */
[----:B------:R-:W-:Y:S01]  /*ff60*/  ISETP.GE.AND P4, PT, R28, R249, PT ;  /* 0x000000f91c00720c */ /* 0x000fe20003f86270 */
[----:B------:R-:W2:Y:S01]  /*ff70*/  MUFU.TANH R33, R32 ;  /* 0x0000002000217308 */ /* 0x000ea20000002400 */
[----:B------:R-:W-:Y:S02]  /*ff80*/  FSEL R212, R29, -INF , !P0 ;  /* 0xff8000001dd47808 */ /* 0x000fe40004000000 */
[----:B------:R-:W-:-:S02]  /*ff90*/  FSEL R29, R103, -INF , !P2 ;  /* 0xff800000671d7808 */ /* 0x000fc40005000000 */
[----:B------:R-:W-:Y:S02]  /*ffa0*/  ISETP.GT.AND P2, PT, R0, R28, PT ;  /* 0x0000001c0000720c */ /* 0x000fe40003f44270 */
[----:B------:R-:W-:Y:S02]  /*ffb0*/  ISETP.GE.AND P0, PT, R28, R246, PT ;  /* 0x000000f61c00720c */ /* 0x000fe40003f06270 */
[----:B------:R-:W-:Y:S02]  /*ffc0*/  FSEL R127, R29, -INF , !P5 ;  /* 0xff8000001d7f7808 */ /* 0x000fe40006800000 */
[----:B------:R-:W-:Y:S02]  /*ffd0*/  FSEL R28, R36, -INF , !P2 ;  /* 0xff800000241c7808 */ /* 0x000fe40005000000 */
[----:B------:R-:W-:Y:S02]  /*ffe0*/  ISETP.GT.AND P5, PT, R243, R27, PT ;  /* 0x0000001bf300720c */ /* 0x000fe40003fa4270 */
[----:B------:R-:W-:-:S02]  /*fff0*/  FSEL R129, R28, -INF , !P0 ;  /* 0xff8000001c817808 */ /* 0x000fc40004000000 */
[----:B------:R-:W-:Y:S02]  /*10000*/  FSEL R213, R47, -INF , !P4 ;  /* 0xff8000002fd57808 */ /* 0x000fe40006000000 */
[----:B-1----:R-:W-:Y:S02]  /*10010*/  FSEL R28, R34, -INF , !P5 ;  /* 0xff800000221c7808 */ /* 0x002fe40006800000 */
[C---:B------:R-:W-:Y:S02]  /*10020*/  ISETP.GE.AND P4, PT, R27.reuse, R244, PT ;  /* 0x000000f41b00720c */ /* 0x040fe40003f86270 */
[C---:B------:R-:W-:Y:S02]  /*10030*/  ISETP.GE.AND P2, PT, R27.reuse, R249, PT ;  /* 0x000000f91b00720c */ /* 0x040fe40003f46270 */
[----:B------:R-:W-:Y:S02]  /*10040*/  ISETP.GE.AND P0, PT, R27, R246, PT ;  /* 0x000000f61b00720c */ /* 0x000fe40003f06270 */
[----:B------:R-:W-:Y:S01]  /*10050*/  ISETP.GT.AND P5, PT, R0, R27, PT ;  /* 0x0000001b0000720c */ /* 0x000fe20003fa4270 */
[----:B------:R-:W-:Y:S01]  /*10060*/  FMUL.FTZ R27, R222, UR6 ;  /* 0x00000006de1b7c20 */ /* 0x000fe20008410000 */
[----:B------:R-:W-:Y:S01]  /*10070*/  FSEL R103, R28, -INF , !P4 ;  /* 0xff8000001c677808 */ /* 0x000fe20006000000 */
[----:B------:R-:W-:Y:S01]  /*10080*/  FMUL.FTZ R28, R89, UR6 ;  /* 0x00000006591c7c20 */ /* 0x000fe20008410000 */
[----:B------:R-:W-:Y:S01]  /*10090*/  ISETP.GT.AND P4, PT, R243, R26, PT ;  /* 0x0000001af300720c */ /* 0x000fe20003f84270 */
[----:B------:R3:W1:Y:S01]  /*100a0*/  MUFU.TANH R29, R27 ;  /* 0x0000001b001d7308 */ /* 0x0006620000002400 */
[----:B------:R-:W-:-:S02]  /*100b0*/  FSEL R215, R51, -INF , !P2 ;  /* 0xff80000033d77808 */ /* 0x000fc40005000000 */
[----:B------:R-:W-:Y:S02]  /*100c0*/  ISETP.GE.AND P2, PT, R26, R244, PT ;  /* 0x000000f41a00720c */ /* 0x000fe40003f46270 */
[----:B------:R-:W-:Y:S02]  /*100d0*/  FSEL R221, R52, -INF , !P6 ;  /* 0xff80000034dd7808 */ /* 0x000fe40007000000 */
[----:B------:R-:W-:Y:S02]  /*100e0*/  ISETP.GE.AND P6, PT, R24, R245, PT ;  /* 0x000000f51800720c */ /* 0x000fe40003fc6270 */
[----:B---3--:R-:W-:Y:S02]  /*100f0*/  FSEL R27, R31, -INF , !P5 ;  /* 0xff8000001f1b7808 */ /* 0x008fe40006800000 */
[----:B------:R-:W-:Y:S01]  /*10100*/  ISETP.GE.AND P5, PT, R26, R249, PT ;  /* 0x000000f91a00720c */ /* 0x000fe20003fa6270 */
[----:B------:R-:W3:Y:S01]  /*10110*/  MUFU.TANH R31, R30 ;  /* 0x0000001e001f7308 */ /* 0x000ee20000002400 */
[----:B------:R-:W-:-:S02]  /*10120*/  FSEL R126, R27, -INF , !P0 ;  /* 0xff8000001b7e7808 */ /* 0x000fc40004000000 */
[----:B------:R-:W-:Y:S02]  /*10130*/  FSEL R27, R38, -INF , !P4 ;  /* 0xff800000261b7808 */ /* 0x000fe40006000000 */
[----:B------:R-:W-:Y:S02]  /*10140*/  ISETP.GE.AND P0, PT, R26, R246, PT ;  /* 0x000000f61a00720c */ /* 0x000fe40003f06270 */
[----:B------:R-:W-:Y:S01]  /*10150*/  ISETP.GT.AND P4, PT, R0, R26, PT ;  /* 0x0000001a0000720c */ /* 0x000fe20003f84270 */
[----:B------:R-:W-:Y:S01]  /*10160*/  FMUL.FTZ R26, R88, UR6 ;  /* 0x00000006581a7c20 */ /* 0x000fe20008410000 */
[----:B------:R-:W-:Y:S02]  /*10170*/  FSEL R47, R27, -INF , !P2 ;  /* 0xff8000001b2f7808 */ /* 0x000fe40005000000 */
[----:B------:R-:W-:Y:S01]  /*10180*/  ISETP.GT.AND P2, PT, R243, R25, PT ;  /* 0x00000019f300720c */ /* 0x000fe20003f44270 */
[----:B------:R2:W4:Y:S01]  /*10190*/  MUFU.TANH R32, R26 ;  /* 0x0000001a00207308 */ /* 0x0005220000002400 */
[----:B------:R-:W-:-:S02]  /*101a0*/  FSEL R88, R53, -INF , !P5 ;  /* 0xff80000035587808 */ /* 0x000fc40006800000 */
[----:B------:R-:W-:Y:S02]  /*101b0*/  ISETP.GE.AND P5, PT, R25, R244, PT ;  /* 0x000000f41900720c */ /* 0x000fe40003fa6270 */
[----:B--2---:R-:W-:Y:S02]  /*101c0*/  FSEL R26, R33, -INF , !P4 ;  /* 0xff800000211a7808 */ /* 0x004fe40006000000 */
[C---:B------:R-:W-:Y:S01]  /*101d0*/  ISETP.GE.AND P4, PT, R25.reuse, R249, PT ;  /* 0x000000f91900720c */ /* 0x040fe20003f86270 */
[----:B------:R2:W-:Y:S01]  /*101e0*/  MUFU.TANH R33, R28 ;  /* 0x0000001c00217308 */ /* 0x0005e20000002400 */
[----:B------:R-:W-:Y:S02]  /*101f0*/  FSEL R87, R26, -INF , !P0 ;  /* 0xff8000001a577808 */ /* 0x000fe40004000000 */
[----:B------:R-:W-:Y:S02]  /*10200*/  FSEL R26, R84, -INF , !P2 ;  /* 0xff800000541a7808 */ /* 0x000fe40005000000 */
[----:B------:R-:W-:-:S02]  /*10210*/  ISETP.GE.AND P0, PT, R25, R246, PT ;  /* 0x000000f61900720c */ /* 0x000fc40003f06270 */
[----:B------:R-:W-:Y:S01]  /*10220*/  ISETP.GT.AND P2, PT, R0, R25, PT ;  /* 0x000000190000720c */ /* 0x000fe20003f44270 */
[----:B------:R-:W-:Y:S01]  /*10230*/  FMUL.FTZ R25, R218, UR6 ;  /* 0x00000006da197c20 */ /* 0x000fe20008410000 */
[----:B------:R-:W-:Y:S01]  /*10240*/  FSEL R220, R26, -INF , !P5 ;  /* 0xff8000001adc7808 */ /* 0x000fe20006800000 */
[----:B------:R-:W-:Y:S01]  /*10250*/  FMUL.FTZ R26, R93, UR6 ;  /* 0x000000065d1a7c20 */ /* 0x000fe20008410000 */
[----:B------:R-:W-:Y:S01]  /*10260*/  ISETP.GT.AND P5, PT, R243, R24, PT ;  /* 0x00000018f300720c */ /* 0x000fe20003fa4270 */
[----:B------:R1:W4:Y:S01]  /*10270*/  MUFU.TANH R27, R25 ;  /* 0x00000019001b7308 */ /* 0x0003220000002400 */
[----:B------:R-:W-:Y:S02]  /*10280*/  FSEL R222, R55, -INF , !P4 ;  /* 0xff80000037de7808 */ /* 0x000fe40006000000 */
[----:B------:R-:W-:Y:S01]  /*10290*/  ISETP.GE.AND P4, PT, R24, R244, PT ;  /* 0x000000f41800720c */ /* 0x000fe20003f86270 */
[----:B--2---:R-:W-:Y:S01]  /*102a0*/  FMUL.FTZ R28, R219, UR6 ;  /* 0x00000006db1c7c20 */ /* 0x004fe20008410000 */
[----:B------:R-:W-:-:S02]  /*102b0*/  FSEL R218, R54, -INF , !P6 ;  /* 0xff80000036da7808 */ /* 0x000fc40007000000 */
[----:B------:R-:W-:Y:S02]  /*102c0*/  ISETP.GE.AND P6, PT, R23, R245, PT ;  /* 0x000000f51700720c */ /* 0x000fe40003fc6270 */
[----:B-1----:R-:W-:Y:S02]  /*102d0*/  FSEL R25, R29, -INF , !P2 ;  /* 0xff8000001d197808 */ /* 0x002fe40005000000 */
[C---:B------:R-:W-:Y:S01]  /*102e0*/  ISETP.GE.AND P2, PT, R24.reuse, R249, PT ;  /* 0x000000f91800720c */ /* 0x040fe20003f46270 */
[----:B------:R-:W1:Y:S01]  /*102f0*/  MUFU.TANH R29, R28 ;  /* 0x0000001c001d7308 */ /* 0x000e620000002400 */
        /* <DEDUP_REMOVED lines=8> */
[----:B------:R3:W2:Y:S01]  /*10380*/  MUFU.TANH R30, R24 ;  /* 0x00000018001e7308 */ /* 0x0006a20000002400 */
[----:B------:R-:W-:Y:S02]  /*10390*/  FSEL R228, R57, -INF , !P2 ;  /* 0xff80000039e47808 */ /* 0x000fe40005000000 */
[----:B------:R-:W-:Y:S02]  /*103a0*/  ISETP.GE.AND P2, PT, R23, R244, PT ;  /* 0x000000f41700720c */ /* 0x000fe40003f46270 */
[----:B---3--:R-:W-:-:S02]  /*103b0*/  FSEL R24, R31, -INF , !P5 ;  /* 0xff8000001f187808 */ /* 0x008fc40006800000 */
[C---:B------:R-:W-:Y:S01]  /*103c0*/  ISETP.GE.AND P5, PT, R23.reuse, R249, PT ;  /* 0x000000f91700720c */ /* 0x040fe20003fa6270 */
[----:B------:R-:W-:Y:S01]  /*103d0*/  MUFU.TANH R31, R26 ;  /* 0x0000001a001f7308 */ /* 0x000fe20000002400 */
[----:B------:R-:W-:Y:S02]  /*103e0*/  FSEL R219, R24, -INF , !P0 ;  /* 0xff80000018db7808 */ /* 0x000fe40004000000 */
[----:B----4-:R-:W-:Y:S02]  /*103f0*/  FSEL R24, R32, -INF , !P4 ;  /* 0xff80000020187808 */ /* 0x010fe40006000000 */
[----:B------:R-:W-:Y:S02]  /*10400*/  ISETP.GE.AND P0, PT, R23, R246, PT ;  /* 0x000000f61700720c */ /* 0x000fe40003f06270 */
[----:B------:R-:W-:Y:S01]  /*10410*/  ISETP.GT.AND P4, PT, R0, R23, PT ;  /* 0x000000170000720c */ /* 0x000fe20003f84270 */
[----:B------:R-:W-:Y:S01]  /*10420*/  FMUL.FTZ R23, R134, UR6 ;  /* 0x0000000686177c20 */ /* 0x000fe20008410000 */
[----:B------:R-:W-:Y:S01]  /*10430*/  FSEL R92, R24, -INF , !P2 ;  /* 0xff800000185c7808 */ /* 0x000fe20005000000 */
[----:B------:R-:W-:Y:S01]  /*10440*/  FMUL.FTZ R24, R97, UR6 ;  /* 0x0000000661187c20 */ /* 0x000fe20008410000 */
[----:B------:R-:W-:Y:S01]  /*10450*/  ISETP.GT.AND P2, PT, R243, R22, PT ;  /* 0x00000016f300720c */ /* 0x000fe20003f44270 */
[----:B------:R3:W4:Y:S01]  /*10460*/  MUFU.TANH R26, R23 ;  /* 0x00000017001a7308 */ /* 0x0007220000002400 */
[----:B------:R-:W-:-:S02]  /*10470*/  FSEL R225, R58, -INF , !P5 ;  /* 0xff8000003ae17808 */ /* 0x000fc40006800000 */
[----:B------:R-:W-:Y:S02]  /*10480*/  FSEL R58, R56, -INF , !P6 ;  /* 0xff800000383a7808 */ /* 0x000fe40007000000 */
[C---:B------:R-:W-:Y:S02]  /*10490*/  ISETP.GE.AND P5, PT, R22.reuse, R244, PT ;  /* 0x000000f41600720c */ /* 0x040fe40003fa6270 */
[----:B------:R-:W-:-:S04]  /*104a0*/  ISETP.GE.AND P6, PT, R22, R245, PT ;  /* 0x000000f51600720c */ /* 0x000fc80003fc6270 */
[----:B------:R-:W-:Y:S02]  /*104b0*/  FSEL R59, R59, -INF , !P6 ;  /* 0xff8000003b3b7808 */ /* 0x000fe40007000000 */
[----:B------:R-:W-:Y:S02]  /*104c0*/  ISETP.GE.AND P6, PT, R21, R245, PT ;  /* 0x000000f51500720c */ /* 0x000fe40003fc6270 */
[----:B---3--:R-:W-:Y:S02]  /*104d0*/  FSEL R23, R27, -INF , !P4 ;  /* 0xff8000001b177808 */ /* 0x008fe40006000000 */
[----:B------:R-:W-:Y:S01]  /*104e0*/  ISETP.GE.AND P4, PT, R22, R249, PT ;  /* 0x000000f91600720c */ /* 0x000fe20003f86270 */
[----:B------:R-:W3:Y:S01]  /*104f0*/  MUFU.TANH R27, R25 ;  /* 0x00000019001b7308 */ /* 0x000ee20000002400 */
        /* <DEDUP_REMOVED lines=15> */
[----:B-1----:R-:W-:Y:S02]  /*105f0*/  FSEL R22, R29, -INF , !P2 ;  /* 0xff8000001d167808 */ /* 0x002fe40005000000 */
[----:B------:R-:W-:Y:S01]  /*10600*/  ISETP.GE.AND P2, PT, R21, R249, PT ;  /* 0x000000f91500720c */ /* 0x000fe20003f46270 */
[----:B------:R-:W-:Y:S01]  /*10610*/  MUFU.TANH R29, R24 ;  /* 0x00000018001d7308 */ /* 0x000fe20000002400 */
[----:B------:R-:W-:Y:S02]  /*10620*/  FSEL R57, R22, -INF , !P0 ;  /* 0xff80000016397808 */ /* 0x000fe40004000000 */
[----:B--2---:R-:W-:-:S02]  /*10630*/  FSEL R22, R30, -INF , !P5 ;  /* 0xff8000001e167808 */ /* 0x004fc40006800000 */
[----:B------:R-:W-:Y:S02]  /*10640*/  ISETP.GE.AND P0, PT, R21, R246, PT ;  /* 0x000000f61500720c */ /* 0x000fe40003f06270 */
[----:B------:R-:W-:Y:S01]  /*10650*/  ISETP.GT.AND P5, PT, R0, R21, PT ;  /* 0x000000150000720c */ /* 0x000fe20003fa4270 */
[----:B------:R-:W-:Y:S01]  /*10660*/  FMUL.FTZ R21, R130, UR6 ;  /* 0x0000000682157c20 */ /* 0x000fe20008410000 */
[----:B------:R-:W-:Y:S01]  /*10670*/  FSEL R206, R22, -INF , !P4 ;  /* 0xff80000016ce7808 */ /* 0x000fe20006000000 */
[----:B------:R-:W-:Y:S01]  /*10680*/  FMUL.FTZ R22, R109, UR6 ;  /* 0x000000066d167c20 */ /* 0x000fe20008410000 */
[----:B------:R-:W-:Y:S01]  /*10690*/  ISETP.GT.AND P4, PT, R243, R20, PT ;  /* 0x00000014f300720c */ /* 0x000fe20003f84270 */
[----:B------:R4:W1:Y:S01]  /*106a0*/  MUFU.TANH R25, R21 ;  /* 0x0000001500197308 */ /* 0x0008620000002400 */
[----:B------:R-:W-:Y:S01]  /*106b0*/  FSEL R62, R62, -INF , !P2 ;  /* 0xff8000003e3e7808 */ /* 0x000fe20005000000 */
[----:B------:R-:W-:Y:S01]  /*106c0*/  STL [R1+0x78], R206 ;  /* 0x000078ce01007387 */ /* 0x000fe20000100800 */
[----:B------:R-:W-:-:S02]  /*106d0*/  ISETP.GE.AND P2, PT, R20, R244, PT ;  /* 0x000000f41400720c */ /* 0x000fc40003f46270 */
[----:B----4-:R-:W-:Y:S02]  /*106e0*/  FSEL R21, R26, -INF , !P5 ;  /* 0xff8000001a157808 */ /* 0x010fe40006800000 */
[C---:B------:R-:W-:Y:S01]  /*106f0*/  ISETP.GE.AND P5, PT, R20.reuse, R249, PT ;  /* 0x000000f91400720c */ /* 0x040fe20003fa6270 */
[----:B------:R-:W2:Y:S01]  /*10700*/  MUFU.TANH R26, R23 ;  /* 0x00000017001a7308 */ /* 0x000ea20000002400 */
[----:B------:R-:W-:Y:S02]  /*10710*/  FSEL R205, R21, -INF , !P0 ;  /* 0xff80000015cd7808 */ /* 0x000fe40004000000 */
[----:B------:R-:W-:Y:S02]  /*10720*/  FSEL R21, R31, -INF , !P4 ;  /* 0xff8000001f157808 */ /* 0x000fe40006000000 */
[----:B------:R-:W-:Y:S02]  /*10730*/  ISETP.GE.AND P0, PT, R20, R246, PT ;  /* 0x000000f61400720c */ /* 0x000fe40003f06270 */
[----:B------:R-:W-:Y:S01]  /*10740*/  ISETP.GT.AND P4, PT, R0, R20, PT ;  /* 0x000000140000720c */ /* 0x000fe20003f84270 */
[----:B------:R-:W-:Y:S01]  /*10750*/  FMUL.FTZ R20, R108, UR6 ;  /* 0x000000066c147c20 */ /* 0x000fe20008410000 */
[----:B------:R-:W-:Y:S01]  /*10760*/  FSEL R207, R21, -INF , !P2 ;  /* 0xff80000015cf7808 */ /* 0x000fe20005000000 */
[----:B------:R-:W-:Y:S01]  /*10770*/  FMUL.FTZ R21, R238, UR6 ;  /* 0x00000006ee157c20 */ /* 0x000fe20008410000 */
[----:B------:R-:W-:Y:S01]  /*10780*/  ISETP.GT.AND P2, PT, R243, R19, PT ;  /* 0x00000013f300720c */ /* 0x000fe20003f44270 */
[----:B------:R3:W4:Y:S01]  /*10790*/  MUFU.TANH R24, R20 ;  /* 0x0000001400187308 */ /* 0x0007220000002400 */
[----:B------:R-:W-:Y:S01]  /*107a0*/  FSEL R66, R66, -INF , !P5 ;  /* 0xff80000042427808 */ /* 0x000fe20006800000 */
[----:B------:R-:W-:Y:S01]  /*107b0*/  STL [R1+0x54], R207 ;  /* 0x000054cf01007387 */ /* 0x000fe20000100800 */
[----:B------:R-:W-:-:S02]  /*107c0*/  ISETP.GE.AND P5, PT, R19, R244, PT ;  /* 0x000000f41300720c */ /* 0x000fc40003fa6270 */
[----:B------:R-:W-:Y:S02]  /*107d0*/  FSEL R238, R67, -INF , !P6 ;  /* 0xff80000043ee7808 */ /* 0x000fe40007000000 */
[-C--:B------:R-:W-:Y:S01]  /*107e0*/  ISETP.GE.AND P6, PT, R18, R245.reuse, PT ;  /* 0x000000f51200720c */ /* 0x080fe20003fc6270 */
[----:B------:R-:W-:Y:S03]  /*107f0*/  MUFU.TANH R23, R21 ;  /* 0x0000001500177308 */ /* 0x000fe60000002400 */
[----:B------:R-:W-:Y:S02]  /*10800*/  FSEL R232, R68, -INF , !P6 ;  /* 0xff80000044e87808 */ /* 0x000fe40007000000 */
[----:B------:R-:W-:Y:S02]  /*10810*/  ISETP.GE.AND P6, PT, R17, R245, PT ;  /* 0x000000f51100720c */ /* 0x000fe40003fc6270 */
[----:B---3--:R-:W-:-:S02]  /*10820*/  FSEL R20, R27, -INF , !P4 ;  /* 0xff8000001b147808 */ /* 0x008fc40006000000 */
[C---:B------:R-:W-:Y:S01]  /*10830*/  ISETP.GE.AND P4, PT, R19.reuse, R249, PT ;  /* 0x000000f91300720c */ /* 0x040fe20003f86270 */
[----:B------:R-:W-:Y:S01]  /*10840*/  MUFU.TANH R27, R22 ;  /* 0x00000016001b7308 */ /* 0x000fe20000002400 */
        /* <DEDUP_REMOVED lines=8> */
[----:B------:R1:W3:Y:S01]  /*108d0*/  MUFU.TANH R22, R19 ;  /* 0x0000001300167308 */ /* 0x0002e20000002400 */
[----:B------:R-:W-:Y:S01]  /*108e0*/  FSEL R32, R94, -INF , !P4 ;  /* 0xff8000005e207808 */ /* 0x000fe20006000000 */
[----:B------:R-:W-:Y:S01]  /*108f0*/  STL [R1+0x28], R89 ;  /* 0x0000285901007387 */ /* 0x000fe20000100800 */
[----:B------:R-:W-:-:S02]  /*10900*/  ISETP.GE.AND P4, PT, R18, R244, PT ;  /* 0x000000f41200720c */ /* 0x000fc40003f86270 */
[----:B------:R-:W-:Y:S02]  /*10910*/  FSEL R60, R72, -INF , !P6 ;  /* 0xff800000483c7808 */ /* 0x000fe40007000000 */
[----:B------:R-:W-:-:S04]  /*10920*/  ISETP.GE.AND P6, PT, R16, R245, PT ;  /* 0x000000f51000720c */ /* 0x000fc80003fc6270 */
[----:B------:R-:W-:Y:S02]  /*10930*/  FSEL R61, R73, -INF , !P6 ;  /* 0xff800000493d7808 */ /* 0x000fe40007000000 */
[----:B------:R-:W-:Y:S02]  /*10940*/  ISETP.GE.AND P6, PT, R15, R245, PT ;  /* 0x000000f50f00720c */ /* 0x000fe40003fc6270 */
[----:B-1----:R-:W-:Y:S02]  /*10950*/  FSEL R19, R25, -INF , !P2 ;  /* 0xff80000019137808 */ /* 0x002fe40005000000 */
        /* <DEDUP_REMOVED lines=11> */
[----:B------:R1:W-:Y:S01]  /*10a10*/  STL [R1+0x18], R108 ;  /* 0x0000186c01007387 */ /* 0x0003e20000100800 */
[----:B------:R-:W-:-:S02]  /*10a20*/  ISETP.GE.AND P2, PT, R17, R244, PT ;  /* 0x000000f41100720c */ /* 0x000fc40003f46270 */
[----:B--2---:R-:W-:Y:S02]  /*10a30*/  FSEL R18, R26, -INF , !P5 ;  /* 0xff8000001a127808 */ /* 0x004fe40006800000 */
        /* <DEDUP_REMOVED lines=8> */
[----:B------:R-:W-:Y:S01]  /*10ac0*/  MUFU.TANH R24, R19 ;  /* 0x0000001300187308 */ /* 0x000fe20000002400 */
[----:B------:R-:W-:Y:S01]  /*10ad0*/  ISETP.GT.AND P2, PT, R243, R16, PT ;  /* 0x00000010f300720c */ /* 0x000fe20003f44270 */
[----:B------:R-:W-:Y:S01]  /*10ae0*/  FMUL.FTZ R18, R49, UR6 ;  /* 0x0000000631127c20 */ /* 0x000fe20008410000 */
[----:B------:R-:W-:Y:S01]  /*10af0*/  FSEL R28, R111, -INF , !P5 ;  /* 0xff8000006f1c7808 */ /* 0x000fe20006800000 */
[----:B------:R2:W-:Y:S01]  /*10b00*/  STL [R1+0xc], R84 ;  /* 0x00000c5401007387 */ /* 0x0005e20000100800 */
[----:B------:R-:W-:-:S03]  /*10b10*/  ISETP.GE.AND P5, PT, R16, R244, PT ;  /* 0x000000f41000720c */ /* 0x000fc60003fa6270 */
[----:B------:R3:W4:Y:S01]  /*10b20*/  MUFU.TANH R21, R17 ;  /* 0x0000001100157308 */ /* 0x0007220000002400 */
[----:B------:R-:W-:Y:S01]  /*10b30*/  FSEL R54, R74, -INF , !P6 ;  /* 0xff8000004a367808 */ /* 0x000fe20007000000 */
[----:B------:R2:W-:Y:S01]  /*10b40*/  STL [R1+0x60], R60 ;  /* 0x0000603c01007387 */ /* 0x0005e20000100800 */
[----:B---3--:R-:W-:Y:S02]  /*10b50*/  FSEL R17, R22, -INF , !P4 ;  /* 0xff80000016117808 */ /* 0x008fe40006000000 */
[C---:B------:R-:W-:Y:S02]  /*10b60*/  ISETP.GE.AND P4, PT, R16.reuse, R249, PT ;  /* 0x000000f91000720c */ /* 0x040fe40003f86270 */
[----:B------:R-:W-:Y:S02]  /*10b70*/  FSEL R45, R17, -INF , !P0 ;  /* 0xff800000112d7808 */ /* 0x000fe40004000000 */
[----:B------:R-:W-:Y:S02]  /*10b80*/  FSEL R17, R27, -INF , !P2 ;  /* 0xff8000001b117808 */ /* 0x000fe40005000000 */
[----:B------:R-:W-:Y:S01]  /*10b90*/  ISETP.GE.AND P0, PT, R16, R246, PT ;  /* 0x000000f61000720c */ /* 0x000fe20003f06270 */
[----:B------:R2:W-:Y:S01]  /*10ba0*/  STL [R1+0x70], R45 ;  /* 0x0000702d01007387 */ /* 0x0005e20000100800 */
[----:B------:R-:W-:Y:S01]  /*10bb0*/  ISETP.GT.AND P2, PT, R0, R16, PT ;  /* 0x000000100000720c */ /* 0x000fe20003f44270 */
[----:B------:R-:W-:Y:S01]  /*10bc0*/  FMUL.FTZ R16, R48, UR6 ;  /* 0x0000000630107c20 */ /* 0x000fe20008410000 */
[----:B------:R-:W-:-:S02]  /*10bd0*/  FSEL R85, R17, -INF , !P5 ;  /* 0xff80000011557808 */ /* 0x000fc40006800000 */
[----:B------:R-:W-:Y:S01]  /*10be0*/  ISETP.GT.AND P5, PT, R243, R15, PT ;  /* 0x0000000ff300720c */ /* 0x000fe20003fa4270 */
[----:B------:R3:W2:Y:S01]  /*10bf0*/  MUFU.TANH R20, R16 ;  /* 0x0000001000147308 */ /* 0x0006a20000002400 */
[----:B------:R-:W-:Y:S02]  /*10c00*/  FSEL R29, R118, -INF , !P4 ;  /* 0xff800000761d7808 */ /* 0x000fe40006000000 */
[----:B------:R-:W-:Y:S01]  /*10c10*/  ISETP.GE.AND P6, PT, R14, R245, PT ;  /* 0x000000f50e00720c */ /* 0x000fe20003fc6270 */
[----:B------:R-:W-:Y:S01]  /*10c20*/  FMUL.FTZ R17, R252, UR6 ;  /* 0x00000006fc117c20 */ /* 0x000fe20008410000 */
[----:B------:R-:W-:Y:S01]  /*10c30*/  ISETP.GE.AND P4, PT, R15, R244, PT ;  /* 0x000000f40f00720c */ /* 0x000fe20003f86270 */
[----:B------:R2:W-:Y:S01]  /*10c40*/  STL [R1+0x8], R85 ;  /* 0x0000085501007387 */ /* 0x0005e20000100800 */
[----:B---3--:R-:W-:Y:S02]  /*10c50*/  FSEL R16, R23, -INF , !P2 ;  /* 0xff80000017107808 */ /* 0x008fe40005000000 */
[----:B------:R-:W-:Y:S01]  /*10c60*/  FSEL R55, R95, -INF , !P6 ;  /* 0xff8000005f377808 */ /* 0x000fe20007000000 */
[----:B------:R3:W-:Y:S01]  /*10c70*/  MUFU.TANH R23, R18 ;  /* 0x0000001200177308 */ /* 0x0007e20000002400 */
[----:B------:R-:W-:Y:S01]  /*10c80*/  FSEL R46, R16, -INF , !P0 ;  /* 0xff800000102e7808 */ /* 0x000fe20004000000 */
[----:B------:R2:W-:Y:S01]  /*10c90*/  STL [R1+0x30], R61 ;  /* 0x0000303d01007387 */ /* 0x0005e20000100800 */
[----:B-1----:R-:W-:-:S02]  /*10ca0*/  FSEL R16, R25, -INF , !P5 ;  /* 0xff80000019107808 */ /* 0x002fc40006800000 */
[----:B------:R-:W-:Y:S02]  /*10cb0*/  ISETP.GT.AND P5, PT, R0, R15, PT ;  /* 0x0000000f0000720c */ /* 0x000fe40003fa4270 */
[C---:B------:R-:W-:Y:S02]  /*10cc0*/  ISETP.GE.AND P2, PT, R15.reuse, R249, PT ;  /* 0x000000f90f00720c */ /* 0x040fe40003f46270 */
[----:B------:R-:W-:Y:S02]  /*10cd0*/  ISETP.GE.AND P0, PT, R15, R246, PT ;  /* 0x000000f60f00720c */ /* 0x000fe40003f06270 */
[----:B------:R-:W-:Y:S02]  /*10ce0*/  FSEL R67, R16, -INF , !P4 ;  /* 0xff80000010437808 */ /* 0x000fe40006000000 */
[----:B----4-:R-:W-:Y:S02]  /*10cf0*/  FSEL R15, R21, -INF , !P5 ;  /* 0xff800000150f7808 */ /* 0x010fe40006800000 */
[----:B------:R-:W-:Y:S01]  /*10d00*/  ISETP.GT.AND P4, PT, R243, R14, PT ;  /* 0x0000000ef300720c */ /* 0x000fe20003f84270 */
[----:B---3--:R-:W-:Y:S01]  /*10d10*/  FMUL.FTZ R18, R139, UR6 ;  /* 0x000000068b127c20 */ /* 0x008fe20008410000 */
[----:B------:R-:W-:-:S02]  /*10d20*/  FSEL R63, R15, -INF , !P0 ;  /* 0xff8000000f3f7808 */ /* 0x000fc40004000000 */
[----:B------:R-:W-:Y:S02]  /*10d30*/  FSEL R120, R120, -INF , !P2 ;  /* 0xff80000078787808 */ /* 0x000fe40005000000 */
[----:B------:R-:W-:Y:S01]  /*10d40*/  ISETP.GE.AND P6, PT, R13, R245, PT ;  /* 0x000000f50d00720c */ /* 0x000fe20003fc6270 */
[----:B------:R1:W-:Y:S01]  /*10d50*/  MUFU.TANH R22, R17 ;  /* 0x0000001100167308 */ /* 0x0003e20000002400 */
[----:B------:R-:W-:Y:S01]  /*10d60*/  FSEL R15, R26, -INF , !P4 ;  /* 0xff8000001a0f7808 */ /* 0x000fe20006000000 */
[----:B------:R-:W-:Y:S01]  /*10d70*/  FMUL.FTZ R16, R65, UR6 ;  /* 0x0000000641107c20 */ /* 0x000fe20008410000 */
[C---:B------:R-:W-:Y:S01]  /*10d80*/  ISETP.GE.AND P2, PT, R14.reuse, R244, PT ;  /* 0x000000f40e00720c */ /* 0x040fe20003f46270 */
[----:B------:R3:W5:Y:S01]  /*10d90*/  LDL.LU R139, [R1+0x100] ;  /* 0x00010000018b7983 */ /* 0x0007620000300800 */
[C---:B------:R-:W-:Y:S02]  /*10da0*/  ISETP.GE.AND P5, PT, R14.reuse, R249, PT ;  /* 0x000000f90e00720c */ /* 0x040fe40003fa6270 */
[----:B------:R-:W-:Y:S01]  /*10db0*/  ISETP.GE.AND P0, PT, R14, R246, PT ;  /* 0x000000f60e00720c */ /* 0x000fe20003f06270 */
[----:B------:R-:W4:Y:S01]  /*10dc0*/  MUFU.TANH R19, R18 ;  /* 0x0000001200137308 */ /* 0x000f220000002400 */
[----:B------:R-:W-:Y:S01]  /*10dd0*/  ISETP.GT.AND P4, PT, R0, R14, PT ;  /* 0x0000000e0000720c */ /* 0x000fe20003f84270 */
[----:B------:R-:W-:Y:S01]  /*10de0*/  FMUL.FTZ R14, R64, UR6 ;  /* 0x00000006400e7c20 */ /* 0x000fe20008410000 */
[----:B------:R-:W-:Y:S01]  /*10df0*/  FSEL R68, R15, -INF , !P2 ;  /* 0xff8000000f447808 */ /* 0x000fe20005000000 */
[----:B------:R-:W-:Y:S01]  /*10e00*/  FMUL.FTZ R15, R76, UR6 ;  /* 0x000000064c0f7c20 */ /* 0x000fe20008410000 */
[----:B------:R-:W-:Y:S01]  /*10e10*/  ISETP.GT.AND P2, PT, R243, R13, PT ;  /* 0x0000000df300720c */ /* 0x000fe20003f44270 */
[----:B------:R3:W-:Y:S01]  /*10e20*/  STL [R1+0x5c], R46 ;  /* 0x00005c2e01007387 */ /* 0x0007e20000100800 */
[----:B------:R-:W-:Y:S01]  /*10e30*/  FSEL R25, R122, -INF , !P5 ;  /* 0xff8000007a197808 */ /* 0x000fe20006800000 */
[----:B------:R2:W3:Y:S01]  /*10e40*/  MUFU.TANH R18, R14 ;  /* 0x0000000e00127308 */ /* 0x0004e20000002400 */
[----:B------:R-:W-:Y:S01]  /*10e50*/  ISETP.GE.AND P5, PT, R13, R244, PT ;  /* 0x000000f40d00720c */ /* 0x000fe20003fa6270 */
[----:B-1----:R-:W-:Y:S01]  /*10e60*/  FMUL.FTZ R17, R77, UR6 ;  /* 0x000000064d117c20 */ /* 0x002fe20008410000 */
[----:B------:R-:W-:Y:S01]  /*10e70*/  FSEL R52, R102, -INF , !P6 ;  /* 0xff80000066347808 */ /* 0x000fe20007000000 */
[----:B------:R1:W-:Y:S01]  /*10e80*/  STL [R1+0x4], R67 ;  /* 0x0000044301007387 */ /* 0x0003e20000100800 */
[----:B------:R-:W-:-:S03]  /*10e90*/  ISETP.GE.AND P6, PT, R12, R249, PT ;  /* 0x000000f90c00720c */ /* 0x000fc60003fc6270 */
[----:B------:R4:W-:Y:S01]  /*10ea0*/  MUFU.TANH R21, R16 ;  /* 0x0000001000157308 */ /* 0x0009e20000002400 */
[----:B------:R1:W-:Y:S04]  /*10eb0*/  STL [R1+0x1c], R54 ;  /* 0x00001c3601007387 */ /* 0x0003e80000100800 */
[----:B------:R1:W-:Y:S03]  /*10ec0*/  STL [R1], R68 ;  /* 0x0000004401007387 */ /* 0x0003e60000100800 */
[----:B------:R-:W-:Y:S01]  /*10ed0*/  MUFU.TANH R15, R15 ;  /* 0x0000000f000f7308 */ /* 0x000fe20000002400 */
[----:B--2---:R-:W-:Y:S01]  /*10ee0*/  FSEL R14, R24, -INF , !P4 ;  /* 0xff800000180e7808 */ /* 0x004fe20006000000 */
[----:B------:R1:W-:Y:S01]  /*10ef0*/  STL [R1+0x14], R55 ;  /* 0x0000143701007387 */ /* 0x0003e20000100800 */
[----:B------:R-:W-:-:S02]  /*10f00*/  ISETP.GE.AND P4, PT, R13, R249, PT ;  /* 0x000000f90d00720c */ /* 0x000fc40003f86270 */
[----:B------:R-:W-:Y:S02]  /*10f10*/  FSEL R38, R14, -INF , !P0 ;  /* 0xff8000000e267808 */ /* 0x000fe40004000000 */
[----:B------:R-:W-:Y:S01]  /*10f20*/  FSEL R14, R20, -INF , !P2 ;  /* 0xff800000140e7808 */ /* 0x000fe20005000000 */
[----:B------:R-:W-:Y:S01]  /*10f30*/  MUFU.TANH R17, R17 ;  /* 0x0000001100117308 */ /* 0x000fe20000002400 */
[----:B------:R-:W-:Y:S01]  /*10f40*/  ISETP.GE.AND P0, PT, R13, R246, PT ;  /* 0x000000f60d00720c */ /* 0x000fe20003f06270 */
[----:B----4-:R-:W-:Y:S01]  /*10f50*/  FMUL.FTZ R16, R241, UR6 ;  /* 0x00000006f1107c20 */ /* 0x010fe20008410000 */
[----:B------:R-:W-:Y:S01]  /*10f60*/  ISETP.GT.AND P2, PT, R0, R13, PT ;  /* 0x0000000d0000720c */ /* 0x000fe20003f44270 */
[----:B------:R-:W-:Y:S01]  /*10f70*/  FMUL.FTZ R13, R247, UR6 ;  /* 0x00000006f70d7c20 */ /* 0x000fe20008410000 */
[----:B------:R-:W-:Y:S01]  /*10f80*/  FSEL R252, R14, -INF , !P5 ;  /* 0xff8000000efc7808 */ /* 0x000fe20006800000 */
[----:B------:R1:W-:Y:S01]  /*10f90*/  STL [R1+0x48], R38 ;  /* 0x0000482601007387 */ /* 0x0003e20000100800 */
[----:B------:R-:W-:Y:S01]  /*10fa0*/  ISETP.GT.AND P5, PT, R243, R12, PT ;  /* 0x0000000cf300720c */ /* 0x000fe20003fa4270 */
[----:B------:R2:W4:Y:S01]  /*10fb0*/  MUFU.TANH R14, R13 ;  /* 0x0000000d000e7308 */ /* 0x0005220000002400 */
[----:B------:R-:W-:Y:S01]  /*10fc0*/  FSEL R122, R124, -INF , !P4 ;  /* 0xff8000007c7a7808 */ /* 0x000fe20006000000 */
[----:B------:R1:W-:Y:S01]  /*10fd0*/  STL [R1+0x94], R52 ;  /* 0x0000943401007387 */ /* 0x0003e20000100800 */
[----:B------:R-:W-:-:S05]  /*10fe0*/  ISETP.GE.AND P4, PT, R12, R244, PT ;  /* 0x000000f40c00720c */ /* 0x000fca0003f86270 */
[----:B------:R-:W1:Y:S01]  /*10ff0*/  MUFU.TANH R16, R16 ;  /* 0x0000001000107308 */ /* 0x000e620000002400 */
[----:B--2---:R-:W-:Y:S02]  /*11000*/  FSEL R13, R19, -INF , !P2 ;  /* 0xff800000130d7808 */ /* 0x004fe40005000000 */
[----:B------:R-:W-:Y:S02]  /*11010*/  ISETP.GE.AND P2, PT, R12, R245, PT ;  /* 0x000000f50c00720c */ /* 0x000fe40003f46270 */
[----:B------:R-:W-:Y:S02]  /*11020*/  FSEL R33, R13, -INF , !P0 ;  /* 0xff8000000d217808 */ /* 0x000fe40004000000 */
[----:B------:R-:W-:Y:S02]  /*11030*/  FSEL R13, R23, -INF , !P5 ;  /* 0xff800000170d7808 */ /* 0x000fe40006800000 */
[----:B------:R-:W-:Y:S01]  /*11040*/  ISETP.GT.AND P5, PT, R0, R12, PT ;  /* 0x0000000c0000720c */ /* 0x000fe20003fa4270 */
[----:B------:R2:W-:Y:S01]  /*11050*/  STL [R1+0xa0], R33 ;  /* 0x0000a02101007387 */ /* 0x0005e20000100800 */
[----:B------:R-:W-:-:S02]  /*11060*/  FSEL R247, R13, -INF , !P4 ;  /* 0xff8000000df77808 */ /* 0x000fc40006000000 */
[----:B------:R-:W-:Y:S02]  /*11070*/  ISETP.GT.AND P4, PT, R243, R11, PT ;  /* 0x0000000bf300720c */ /* 0x000fe40003f84270 */
[----:B------:R-:W-:Y:S02]  /*11080*/  ISETP.GE.AND P0, PT, R12, R246, PT ;  /* 0x000000f60c00720c */ /* 0x000fe40003f06270 */
[----:B------:R-:W-:Y:S02]  /*11090*/  FSEL R53, R106, -INF , !P2 ;  /* 0xff8000006a357808 */ /* 0x000fe40005000000 */
[----:B------:R-:W-:Y:S02]  /*110a0*/  ISETP.GE.AND P2, PT, R11, R244, PT ;  /* 0x000000f40b00720c */ /* 0x000fe40003f46270 */
[----:B---3--:R-:W-:Y:S01]  /*110b0*/  FSEL R12, R18, -INF , !P4 ;  /* 0xff800000120c7808 */ /* 0x008fe20006000000 */
[----:B------:R2:W-:Y:S01]  /*110c0*/  STL [R1+0x8c], R53 ;  /* 0x00008c3501007387 */ /* 0x0005e20000100800 */
[----:B------:R-:W-:-:S02]  /*110d0*/  FSEL R13, R22, -INF , !P5 ;  /* 0xff800000160d7808 */ /* 0x000fc40006800000 */
[----:B------:R-:W-:Y:S02]  /*110e0*/  ISETP.GE.AND P4, PT, R11, R245, PT ;  /* 0x000000f50b00720c */ /* 0x000fe40003f86270 */
[----:B------:R-:W-:Y:S02]  /*110f0*/  FSEL R241, R12, -INF , !P2 ;  /* 0xff8000000cf17808 */ /* 0x000fe40005000000 */
[----:B------:R-:W-:Y:S01]  /*11100*/  FSEL R34, R13, -INF , !P0 ;  /* 0xff8000000d227808 */ /* 0x000fe20004000000 */
[----:B------:R-:W-:Y:S01]  /*11110*/  FMUL.FTZ R13, R138, UR6 ;  /* 0x000000068a0d7c20 */ /* 0x000fe20008410000 */
[----:B------:R-:W-:Y:S02]  /*11120*/  ISETP.GT.AND P2, PT, R0, R11, PT ;  /* 0x0000000b0000720c */ /* 0x000fe40003f44270 */
[----:B------:R-:W-:Y:S01]  /*11130*/  FSEL R50, R107, -INF , !P4 ;  /* 0xff8000006b327808 */ /* 0x000fe20006000000 */
[----:B------:R2:W-:Y:S01]  /*11140*/  STL [R1+0x9c], R34 ;  /* 0x00009c2201007387 */ /* 0x0005e20000100800 */
[----:B------:R-:W-:-:S02]  /*11150*/  ISETP.GT.AND P4, PT, R243, R10, PT ;  /* 0x0000000af300720c */ /* 0x000fc40003f84270 */
[C---:B------:R-:W-:Y:S02]  /*11160*/  ISETP.GE.AND P5, PT, R11.reuse, R249, PT ;  /* 0x000000f90b00720c */ /* 0x040fe40003fa6270 */
[----:B------:R-:W-:Y:S01]  /*11170*/  ISETP.GE.AND P0, PT, R11, R246, PT ;  /* 0x000000f60b00720c */ /* 0x000fe20003f06270 */
[----:B------:R-:W3:Y:S01]  /*11180*/  MUFU.TANH R13, R13 ;  /* 0x0000000d000d7308 */ /* 0x000ee20000002400 */
[----:B----4-:R-:W-:Y:S01]  /*11190*/  FSEL R12, R14, -INF , !P2 ;  /* 0xff8000000e0c7808 */ /* 0x010fe20005000000 */
[----:B------:R2:W5:Y:S01]  /*111a0*/  LDL.LU R138, [R1+0xfc] ;  /* 0x0000fc00018a7983 */ /* 0x0005620000300800 */
[----:B------:R-:W-:Y:S01]  /*111b0*/  FSEL R11, R21, -INF , !P4 ;  /* 0xff800000150b7808 */ /* 0x000fe20006000000 */
[----:B------:R-:W-:Y:S01]  /*111c0*/  FMUL.FTZ R14, R236, UR6 ;  /* 0x00000006ec0e7c20 */ /* 0x000fe20008410000 */
[C---:B------:R-:W-:Y:S01]  /*111d0*/  ISETP.GE.AND P4, PT, R10.reuse, R245, PT ;  /* 0x000000f50a00720c */ /* 0x040fe20003f86270 */
[----:B------:R2:W-:Y:S01]  /*111e0*/  STL [R1+0x84], R50 ;  /* 0x0000843201007387 */ /* 0x0005e20000100800 */
[----:B------:R-:W-:-:S02]  /*111f0*/  ISETP.GE.AND P2, PT, R10, R244, PT ;  /* 0x000000f40a00720c */ /* 0x000fc40003f46270 */
[----:B------:R-:W-:Y:S02]  /*11200*/  FSEL R27, R12, -INF , !P0 ;  /* 0xff8000000c1b7808 */ /* 0x000fe40004000000 */
[----:B------:R-:W-:Y:S02]  /*11210*/  ISETP.GT.AND P0, PT, R0, R10, PT ;  /* 0x0000000a0000720c */ /* 0x000fe40003f04270 */
[----:B------:R-:W-:Y:S01]  /*11220*/  FSEL R51, R115, -INF , !P4 ;  /* 0xff80000073337808 */ /* 0x000fe20006000000 */
[----:B------:R2:W-:Y:S01]  /*11230*/  STL [R1+0x98], R27 ;  /* 0x0000981b01007387 */ /* 0x0005e20000100800 */
[----:B------:R-:W-:Y:S02]  /*11240*/  ISETP.GT.AND P4, PT, R243, R4, PT ;  /* 0x00000004f300720c */ /* 0x000fe40003f84270 */
[----:B------:R-:W-:Y:S01]  /*11250*/  FSEL R236, R11, -INF , !P2 ;  /* 0xff8000000bec7808 */ /* 0x000fe20005000000 */
[----:B------:R2:W-:Y:S01]  /*11260*/  STL [R1+0x7c], R51 ;  /* 0x00007c3301007387 */ /* 0x0005e20000100800 */
[----:B------:R-:W-:-:S02]  /*11270*/  ISETP.GE.AND P2, PT, R10, R246, PT ;  /* 0x000000f60a00720c */ /* 0x000fc40003f46270 */
[----:B-1----:R-:W-:Y:S02]  /*11280*/  FSEL R11, R16, -INF , !P0 ;  /* 0xff800000100b7808 */ /* 0x002fe40004000000 */
[C---:B------:R-:W-:Y:S01]  /*11290*/  ISETP.GE.AND P0, PT, R4.reuse, R244, PT ;  /* 0x000000f40400720c */ /* 0x040fe20003f06270 */
[----:B------:R-:W1:Y:S01]  /*112a0*/  MUFU.TANH R16, R14 ;  /* 0x0000000e00107308 */ /* 0x000e620000002400 */
[----:B------:R-:W-:Y:S02]  /*112b0*/  FSEL R12, R15, -INF , !P4 ;  /* 0xff8000000f0c7808 */ /* 0x000fe40006000000 */
[----:B------:R-:W-:Y:S02]  /*112c0*/  ISETP.GE.AND P4, PT, R4, R245, PT ;  /* 0x000000f50400720c */ /* 0x000fe40003f86270 */
[----:B------:R-:W-:Y:S01]  /*112d0*/  FSEL R30, R11, -INF , !P2 ;  /* 0xff8000000b1e7808 */ /* 0x000fe20005000000 */
[----:B------:R-:W-:Y:S01]  /*112e0*/  FMUL.FTZ R11, R100, UR6 ;  /* 0x00000006640b7c20 */ /* 0x000fe20008410000 */
[----:B------:R-:W-:-:S02]  /*112f0*/  FSEL R231, R12, -INF , !P0 ;  /* 0xff8000000ce77808 */ /* 0x000fc40004000000 */
[----:B------:R-:W-:Y:S01]  /*11300*/  ISETP.GT.AND P0, PT, R0, R4, PT ;  /* 0x000000040000720c */ /* 0x000fe20003f04270 */
[----:B------:R3:W4:Y:S01]  /*11310*/  MUFU.TANH R14, R11 ;  /* 0x0000000b000e7308 */ /* 0x0007220000002400 */
[----:B------:R-:W-:Y:S01]  /*11320*/  FSEL R48, R119, -INF , !P4 ;  /* 0xff80000077307808 */ /* 0x000fe20006000000 */
[----:B------:R-:W-:Y:S01]  /*11330*/  FMUL.FTZ R15, R136, UR6 ;  /* 0x00000006880f7c20 */ /* 0x000fe20008410000 */
[----:B------:R-:W-:Y:S01]  /*11340*/  ISETP.GT.AND P4, PT, R243, R3, PT ;  /* 0x00000003f300720c */ /* 0x000fe20003f84270 */
[----:B------:R2:W-:Y:S01]  /*11350*/  STL [R1+0x90], R30 ;  /* 0x0000901e01007387 */ /* 0x0005e20000100800 */
[----:B------:R-:W-:Y:S02]  /*11360*/  ISETP.GE.AND P2, PT, R4, R246, PT ;  /* 0x000000f60400720c */ /* 0x000fe40003f46270 */
[----:B------:R-:W-:Y:S01]  /*11370*/  FSEL R12, R17, -INF , !P4 ;  /* 0xff800000110c7808 */ /* 0x000fe20006000000 */
[----:B------:R2:W-:Y:S01]  /*11380*/  STL [R1+0x6c], R48 ;  /* 0x00006c3001007387 */ /* 0x0005e20000100800 */
[----:B---3--:R-:W-:Y:S01]  /*11390*/  FSEL R11, R13, -INF , !P0 ;  /* 0xff8000000d0b7808 */ /* 0x008fe20004000000 */
[----:B------:R-:W-:Y:S01]  /*113a0*/  FMUL.FTZ R13, R137, UR6 ;  /* 0x00000006890d7c20 */ /* 0x000fe20008410000 */
[----:B------:R-:W-:Y:S01]  /*113b0*/  ISETP.GE.AND P0, PT, R3, R244, PT ;  /* 0x000000f40300720c */ /* 0x000fe20003f06270 */
[----:B------:R2:W5:Y:S01]  /*113c0*/  LDL.LU R137, [R1+0xf8] ;  /* 0x0000f80001897983 */ /* 0x0005620000300800 */
[----:B------:R-:W-:-:S02]  /*113d0*/  FSEL R24, R11, -INF , !P2 ;  /* 0xff8000000b187808 */ /* 0x000fc40005000000 */
[----:B------:R-:W-:Y:S01]  /*113e0*/  ISETP.GE.AND P2, PT, R3, R245, PT ;  /* 0x000000f50300720c */ /* 0x000fe20003f46270 */
[----:B------:R3:W2:Y:S01]  /*113f0*/  MUFU.TANH R11, R13 ;  /* 0x0000000d000b7308 */ /* 0x0006a20000002400 */
[----:B------:R-:W-:Y:S01]  /*11400*/  FSEL R119, R12, -INF , !P0 ;  /* 0xff8000000c777808 */ /* 0x000fe20004000000 */
[----:B------:R-:W-:Y:S01]  /*11410*/  FMUL.FTZ R12, R101, UR6 ;  /* 0x00000006650c7c20 */ /* 0x000fe20008410000 */
[----:B------:R-:W-:Y:S01]  /*11420*/  ISETP.GT.AND P0, PT, R0, R3, PT ;  /* 0x000000030000720c */ /* 0x000fe20003f04270 */
[----:B------:R2:W-:Y:S01]  /*11430*/  STL [R1+0x88], R24 ;  /* 0x0000881801007387 */ /* 0x0005e20000100800 */
[----:B------:R-:W-:Y:S02]  /*11440*/  ISETP.GE.AND P4, PT, R10, R249, PT ;  /* 0x000000f90a00720c */ /* 0x000fe40003f86270 */
[----:B------:R-:W-:Y:S01]  /*11450*/  FSEL R49, R121, -INF , !P2 ;  /* 0xff80000079317808 */ /* 0x000fe20005000000 */
[----:B------:R-:W2:Y:S01]  /*11460*/  MUFU.TANH R12, R12 ;  /* 0x0000000c000c7308 */ /* 0x000ea20000002400 */
[----:B------:R-:W-:Y:S01]  /*11470*/  ISETP.GE.AND P2, PT, R3, R246, PT ;  /* 0x000000f60300720c */ /* 0x000fe20003f46270 */
[----:B------:R2:W5:Y:S01]  /*11480*/  LDL.LU R136, [R1+0xf4] ;  /* 0x0000f40001887983 */ /* 0x0005620000300800 */
[----:B-1----:R-:W-:-:S02]  /*11490*/  FSEL R10, R16, -INF , !P0 ;  /* 0xff800000100a7808 */ /* 0x002fc40004000000 */
[----:B------:R-:W-:Y:S02]  /*114a0*/  ISETP.GT.AND P0, PT, R243, R2, PT ;  /* 0x00000002f300720c */ /* 0x000fe40003f04270 */
[----:B------:R-:W-:Y:S02]  /*114b0*/  FSEL R26, R10, -INF , !P2 ;  /* 0xff8000000a1a7808 */ /* 0x000fe40005000000 */
[----:B------:R-:W-:Y:S02]  /*114c0*/  ISETP.GE.AND P2, PT, R2, R244, PT ;  /* 0x000000f40200720c */ /* 0x000fe40003f46270 */
[----:B----4-:R-:W-:Y:S02]  /*114d0*/  FSEL R10, R14, -INF , !P0 ;  /* 0xff8000000e0a7808 */ /* 0x010fe40004000000 */
[----:B------:R-:W-:Y:S02]  /*114e0*/  ISETP.GE.AND P0, PT, R2, R245, PT ;  /* 0x000000f50200720c */ /* 0x000fe40003f06270 */
[----:B------:R-:W-:Y:S01]  /*114f0*/  FSEL R118, R10, -INF , !P2 ;  /* 0xff8000000a767808 */ /* 0x000fe20005000000 */
[----:B---3--:R-:W-:Y:S01]  /*11500*/  FMUL.FTZ R13, R112, UR6 ;  /* 0x00000006700d7c20 */ /* 0x008fe20008410000 */
[----:B------:R-:W-:Y:S01]  /*11510*/  ISETP.GT.AND P2, PT, R0, R2, PT ;  /* 0x000000020000720c */ /* 0x000fe20003f44270 */
[----:B------:R-:W1:Y:S01]  /*11520*/  MUFU.TANH R14, R15 ;  /* 0x0000000f000e7308 */ /* 0x000e620000002400 */
[----:B------:R-:W-:-:S02]  /*11530*/  FSEL R42, R123, -INF , !P0 ;  /* 0xff8000007b2a7808 */ /* 0x000fc40004000000 */
[----:B------:R-:W-:Y:S02]  /*11540*/  ISETP.GE.AND P0, PT, R2, R246, PT ;  /* 0x000000f60200720c */ /* 0x000fe40003f06270 */
[----:B--2---:R-:W-:Y:S02]  /*11550*/  FSEL R10, R11, -INF , !P2 ;  /* 0xff8000000b0a7808 */ /* 0x004fe40005000000 */
[----:B------:R-:W-:Y:S01]  /*11560*/  ISETP.GT.AND P2, PT, R243, R6, PT ;  /* 0x00000006f300720c */ /* 0x000fe20003f44270 */
[----:B------:R-:W2:Y:S01]  /*11570*/  MUFU.TANH R13, R13 ;  /* 0x0000000d000d7308 */ /* 0x000ea20000002400 */
[----:B------:R-:W-:Y:S02]  /*11580*/  FSEL R22, R10, -INF , !P0 ;  /* 0xff8000000a167808 */ /* 0x000fe40004000000 */
[----:B------:R-:W-:Y:S02]  /*11590*/  FSEL R10, R12, -INF , !P2 ;  /* 0xff8000000c0a7808 */ /* 0x000fe40005000000 */
[----:B------:R-:W-:-:S02]  /*115a0*/  ISETP.GE.AND P0, PT, R6, R244, PT ;  /* 0x000000f40600720c */ /* 0x000fc40003f06270 */
[----:B------:R-:W-:Y:S01]  /*115b0*/  ISETP.GE.AND P2, PT, R6, R245, PT ;  /* 0x000000f50600720c */ /* 0x000fe20003f46270 */
[----:B------:R-:W-:Y:S01]  /*115c0*/  FMUL.FTZ R11, R81, UR6 ;  /* 0x00000006510b7c20 */ /* 0x000fe20008410000 */
[----:B------:R-:W-:Y:S02]  /*115d0*/  FSEL R117, R10, -INF , !P0 ;  /* 0xff8000000a757808 */ /* 0x000fe40004000000 */
[----:B------:R-:W-:Y:S02]  /*115e0*/  FSEL R44, R203, -INF , !P2 ;  /* 0xff800000cb2c7808 */ /* 0x000fe40005000000 */
[----:B------:R-:W-:Y:S02]  /*115f0*/  ISETP.GT.AND P2, PT, R0, R6, PT ;  /* 0x000000060000720c */ /* 0x000fe40003f44270 */
[----:B------:R-:W-:Y:S01]  /*11600*/  FMNMX3.FTZ R10, R80, R78, R35, !PT ;  /* 0x0000004e500a7276 */ /* 0x000fe20007810023 */
[----:B------:R1:W3:Y:S01]  /*11610*/  MUFU.TANH R15, R11 ;  /* 0x0000000b000f7308 */ /* 0x0002e20000002400 */
[----:B------:R-:W-:-:S02]  /*11620*/  ISETP.GE.AND P0, PT, R6, R246, PT ;  /* 0x000000f60600720c */ /* 0x000fc40003f06270 */
[----:B------:R-:W-:Y:S01]  /*11630*/  FMNMX3.FTZ R10, R10, R39, R37, !PT ;  /* 0x000000270a0a7276 */ /* 0x000fe20007810025 */
[----:B------:R-:W-:-:S03]  /*11640*/  FMUL.FTZ R16, R113, UR6 ;  /* 0x0000000671107c20 */ /* 0x000fc60008410000 */
[----:B------:R-:W-:Y:S02]  /*11650*/  FMNMX3.FTZ R10, R10, R201, R127, !PT ;  /* 0x000000c90a0a7276 */ /* 0x000fe4000781007f */
[----:B-1----:R-:W-:Y:S02]  /*11660*/  FSEL R11, R14, -INF , !P2 ;  /* 0xff8000000e0b7808 */ /* 0x002fe40005000000 */
[----:B------:R-:W-:Y:S02]  /*11670*/  ISETP.GT.AND P2, PT, R243, R5, PT ;  /* 0x00000005f300720c */ /* 0x000fe40003f44270 */
[----:B------:R-:W-:Y:S02]  /*11680*/  FSEL R23, R11, -INF , !P0 ;  /* 0xff8000000b177808 */ /* 0x000fe40004000000 */
[----:B--2---:R-:W-:Y:S02]  /*11690*/  FSEL R11, R13, -INF , !P2 ;  /* 0xff8000000d0b7808 */ /* 0x004fe40005000000 */
[----:B------:R-:W1:Y:S01]  /*116a0*/  MUFU.TANH R13, R16 ;  /* 0x00000010000d7308 */ /* 0x000e620000002400 */
[----:B------:R-:W-:-:S02]  /*116b0*/  FMNMX3.FTZ R10, R10, R103, R47, !PT ;  /* 0x000000670a0a7276 */ /* 0x000fc4000781002f */
[C---:B------:R-:W-:Y:S02]  /*116c0*/  ISETP.GE.AND P0, PT, R5.reuse, R244, PT ;  /* 0x000000f40500720c */ /* 0x040fe40003f06270 */
[----:B------:R-:W-:Y:S02]  /*116d0*/  FMNMX3.FTZ R10, R10, R220, R217, !PT ;  /* 0x000000dc0a0a7276 */ /* 0x000fe400078100d9 */
[----:B------:R-:W-:Y:S02]  /*116e0*/  ISETP.GE.AND P2, PT, R5, R245, PT ;  /* 0x000000f50500720c */ /* 0x000fe40003f46270 */
[----:B------:R-:W-:Y:S02]  /*116f0*/  FSEL R116, R11, -INF , !P0 ;  /* 0xff8000000b747808 */ /* 0x000fe40004000000 */
[----:B------:R-:W-:Y:S02]  /*11700*/  ISETP.GT.AND P0, PT, R0, R5, PT ;  /* 0x000000050000720c */ /* 0x000fe40003f04270 */
[----:B------:R-:W-:-:S02]  /*11710*/  FMNMX3.FTZ R10, R10, R92, R56, !PT ;  /* 0x0000005c0a0a7276 */ /* 0x000fc40007810038 */
[----:B------:R-:W-:Y:S01]  /*11720*/  FSEL R36, R204, -INF , !P2 ;  /* 0xff800000cc247808 */ /* 0x000fe20005000000 */
[----:B------:R-:W-:Y:S01]  /*11730*/  FMUL.FTZ R12, R104, UR6 ;  /* 0x00000006680c7c20 */ /* 0x000fe20008410000 */
[----:B------:R-:W-:Y:S02]  /*11740*/  ISETP.GE.AND P2, PT, R5, R246, PT ;  /* 0x000000f60500720c */ /* 0x000fe40003f46270 */
[----:B---3--:R-:W-:Y:S02]  /*11750*/  FSEL R11, R15, -INF , !P0 ;  /* 0xff8000000f0b7808 */ /* 0x008fe40004000000 */
[----:B------:R-:W-:Y:S02]  /*11760*/  ISETP.GT.AND P0, PT, R243, R9, PT ;  /* 0x00000009f300720c */ /* 0x000fe40003f04270 */
[----:B------:R-:W-:Y:S01]  /*11770*/  FMNMX3.FTZ R10, R10, R206, R207, !PT ;  /* 0x000000ce0a0a7276 */ /* 0x000fe200078100cf */
[----:B------:R2:W-:Y:S01]  /*11780*/  STL [R1+0x50], R49 ;  /* 0x0000503101007387 */ /* 0x0005e20000100800 */
[----:B------:R-:W-:Y:S01]  /*11790*/  FSEL R21, R11, -INF , !P2 ;  /* 0xff8000000b157808 */ /* 0x000fe20005000000 */
[----:B------:R-:W-:Y:S01]  /*117a0*/  FMUL.FTZ R14, R105, UR6 ;  /* 0x00000006690e7c20 */ /* 0x000fe20008410000 */
[----:B------:R-:W-:Y:S01]  /*117b0*/  ISETP.GE.AND P2, PT, R9, R244, PT ;  /* 0x000000f40900720c */ /* 0x000fe20003f46270 */
[----:B------:R2:W-:Y:S01]  /*117c0*/  STL [R1+0x80], R26 ;  /* 0x0000801a01007387 */ /* 0x0005e20000100800 */
[----:B-1----:R-:W-:Y:S01]  /*117d0*/  FSEL R11, R13, -INF , !P0 ;  /* 0xff8000000d0b7808 */ /* 0x002fe20004000000 */
[----:B------:R-:W1:Y:S01]  /*117e0*/  MUFU.TANH R12, R12 ;  /* 0x0000000c000c7308 */ /* 0x000e620000002400 */
[----:B------:R-:W-:Y:S01]  /*117f0*/  FMNMX3.FTZ R10, R10, R89, R108, !PT ;  /* 0x000000590a0a7276 */ /* 0x000fe2000781006c */
[----:B------:R2:W5:Y:S01]  /*11800*/  LDL.LU R81, [R1+0xf0] ;  /* 0x0000f00001517983 */ /* 0x0005620000300800 */
[----:B------:R-:W-:Y:S01]  /*11810*/  FMUL.FTZ R17, R70, UR6 ;  /* 0x0000000646117c20 */ /* 0x000fe20008410000 */
[----:B------:R-:W-:-:S02]  /*11820*/  FSEL R111, R11, -INF , !P2 ;  /* 0xff8000000b6f7808 */ /* 0x000fc40005000000 */
[----:B------:R2:W-:Y:S01]  /*11830*/  STL [R1+0x44], R42 ;  /* 0x0000442a01007387 */ /* 0x0005e20000100800 */
[----:B------:R-:W-:-:S03]  /*11840*/  FMNMX3.FTZ R11, R10, R84, R85, !PT ;  /* 0x000000540a0b7276 */ /* 0x000fc60007810055 */
[----:B------:R2:W5:Y:S01]  /*11850*/  LDL.LU R70, [R1+0xec] ;  /* 0x0000ec0001467983 */ /* 0x0005620000300800 */
[----:B------:R-:W3:Y:S03]  /*11860*/  MUFU.TANH R14, R14 ;  /* 0x0000000e000e7308 */ /* 0x000ee60000002400 */
[----:B------:R2:W-:Y:S01]  /*11870*/  STL [R1+0x74], R22 ;  /* 0x0000741601007387 */ /* 0x0005e20000100800 */
[----:B------:R-:W-:-:S03]  /*11880*/  FMNMX3.FTZ R10, R71, R82, R79, !PT ;  /* 0x00000052470a7276 */ /* 0x000fc6000781004f */
[----:B------:R2:W-:Y:S01]  /*11890*/  STL [R1+0x20], R44 ;  /* 0x0000202c01007387 */ /* 0x0005e20000100800 */
[----:B------:R-:W-:-:S03]  /*118a0*/  FMNMX3.FTZ R11, R11, R67, R68, !PT ;  /* 0x000000430b0b7276 */ /* 0x000fc60007810044 */
[----:B------:R2:W-:Y:S04]  /*118b0*/  STL [R1+0x4c], R23 ;  /* 0x00004c1701007387 */ /* 0x0005e80000100800 */
[----:B------:R2:W-:Y:S04]  /*118c0*/  STL [R1+0x10], R36 ;  /* 0x0000102401007387 */ /* 0x0005e80000100800 */
[----:B------:R2:W-:Y:S01]  /*118d0*/  STL [R1+0x24], R21 ;  /* 0x0000241501007387 */ /* 0x0005e20000100800 */
[----:B------:R-:W-:Y:S01]  /*118e0*/  FMNMX3.FTZ R10, R10, R41, R40, !PT ;  /* 0x000000290a0a7276 */ /* 0x000fe20007810028 */
[----:B------:R-:W-:Y:S01]  /*118f0*/  UIADD3 UR9, UPT, UPT, UR4, -0x2, URZ ;  /* 0xfffffffe04097890 */ /* 0x000fe2000fffe0ff */
[----:B------:R-:W-:-:S02]  /*11900*/  FMNMX3.FTZ R11, R11, R252, R247, !PT ;  /* 0x000000fc0b0b7276 */ /* 0x000fc400078100f7 */
[----:B------:R-:W-:Y:S01]  /*11910*/  ISETP.GT.AND P0, PT, R243, R8, PT ;  /* 0x00000008f300720c */ /* 0x000fe20003f04270 */
[----:B------:R-:W4:Y:S01]  /*11920*/  MUFU.TANH R17, R17 ;  /* 0x0000001100117308 */ /* 0x000f220000002400 */
[----:B------:R-:W-:Y:S01]  /*11930*/  FMNMX3.FTZ R10, R10, R202, R128, !PT ;  /* 0x000000ca0a0a7276 */ /* 0x000fe20007810080 */
[----:B------:R-:W-:Y:S01]  /*11940*/  UISETP.GT.AND UP1, UPT, UR9, UR16, UPT ;  /* 0x000000100900728c */ /* 0x000fe2000bf24270 */
[----:B------:R-:W-:Y:S02]  /*11950*/  FMNMX3.FTZ R11, R11, R241, R236, !PT ;  /* 0x000000f10b0b7276 */ /* 0x000fe400078100ec */
[----:B------:R-:W-:Y:S02]  /*11960*/  ISETP.GE.AND P2, PT, R8, R244, PT ;  /* 0x000000f40800720c */ /* 0x000fe40003f46270 */
[----:B-1----:R-:W-:Y:S02]  /*11970*/  FSEL R12, R12, -INF , !P0 ;  /* 0xff8000000c0c7808 */ /* 0x002fe40004000000 */
[----:B------:R-:W-:-:S02]  /*11980*/  ISETP.GT.AND P0, PT, R243, R7, PT ;  /* 0x00000007f300720c */ /* 0x000fc40003f04270 */
[----:B------:R-:W-:Y:S02]  /*11990*/  FMNMX3.FTZ R10, R10, R125, R86, !PT ;  /* 0x0000007d0a0a7276 */ /* 0x000fe40007810056 */
[----:B------:R-:W-:Y:S02]  /*119a0*/  FMNMX3.FTZ R11, R11, R231, R119, !PT ;  /* 0x000000e70b0b7276 */ /* 0x000fe40007810077 */
[----:B------:R-:W-:Y:S02]  /*119b0*/  FSEL R109, R12, -INF , !P2 ;  /* 0xff8000000c6d7808 */ /* 0x000fe40005000000 */
[----:B---3--:R-:W-:Y:S02]  /*119c0*/  FSEL R12, R14, -INF , !P0 ;  /* 0xff8000000e0c7808 */ /* 0x008fe40004000000 */
[----:B------:R-:W-:Y:S02]  /*119d0*/  ISETP.GE.AND P0, PT, R7, R244, PT ;  /* 0x000000f40700720c */ /* 0x000fe40003f06270 */
[----:B------:R-:W-:-:S02]  /*119e0*/  FMNMX3.FTZ R10, R10, R221, R218, !PT ;  /* 0x000000dd0a0a7276 */ /* 0x000fc400078100da */
[----:B------:R-:W-:Y:S01]  /*119f0*/  FMNMX3.FTZ R11, R11, R118, R117, !PT ;  /* 0x000000760b0b7276 */ /* 0x000fe20007810075 */
[----:B------:R-:W-:Y:S01]  /*11a00*/  FMUL.FTZ R18, R237, UR6 ;  /* 0x00000006ed127c20 */ /* 0x000fe20008410000 */
[----:B------:R-:W-:Y:S02]  /*11a10*/  IMAD.MOV.U32 R237, RZ, RZ, 0x20 ;  /* 0x00000020ffed7424 */ /* 0x000fe400078e00ff */
[----:B------:R-:W-:Y:S01]  /*11a20*/  FMUL.FTZ R20, R242, UR6 ;  /* 0x00000006f2147c20 */ /* 0x000fe20008410000 */
[----:B------:R-:W-:Y:S02]  /*11a30*/  ISETP.GE.AND P2, PT, R9, R245, PT ;  /* 0x000000f50900720c */ /* 0x000fe40003f46270 */
[----:B------:R-:W-:Y:S02]  /*11a40*/  FSEL R108, R12, -INF , !P0 ;  /* 0xff8000000c6c7808 */ /* 0x000fe40004000000 */
[----:B------:R-:W-:Y:S02]  /*11a50*/  FMNMX3.FTZ R14, R69, R91, R90, !PT ;  /* 0x0000005b450e7276 */ /* 0x000fe4000781005a */
[----:B------:R-:W-:-:S02]  /*11a60*/  FMNMX3.FTZ R15, R10, R58, R59, !PT ;  /* 0x0000003a0a0f7276 */ /* 0x000fc4000781003b */
[----:B------:R-:W-:Y:S01]  /*11a70*/  FMNMX3.FTZ R16, R11, R116, R111, !PT ;  /* 0x000000740b107276 */ /* 0x000fe2000781006f */
[----:B--2-4-:R-:W-:Y:S06]  /*11a80*/  BRA.U !UP1, `(.L_x_696) ;  /* 0x00000005092c7547 */ /* 0x014fec000b800000 */
        /* <DEDUP_REMOVED lines=9> */
[----:B------:R-:W-:Y:S02]  /*11b20*/  IMAD.U32 R12, RZ, RZ, UR6 ;  /* 0x00000006ff0c7e24 */ /* 0x000fe4000f8e00ff */
[----:B------:R-:W-:Y:S01]  /*11b30*/  IMAD.U32 R11, RZ, RZ, UR11 ;  /* 0x0000000bff0b7e24 */ /* 0x000fe2000f8e00ff */
[----:B------:R-:W-:Y:S02]  /*11b40*/  ULEA.HI.X UR11, UR6, UR10, UR11, 0x7, UP0 ;  /* 0x0000000a060b7291 */ /* 0x000fe400080f3c0b */
[----:B------:R-:W-:-:S04]  /*11b50*/  UIADD3 UR7, UP0, UPT, UR12, UR8, URZ ;  /* 0x000000080c077290 */ /* 0x000fc8000ff1e0ff */
[----:B------:R-:W-:Y:S01]  /*11b60*/  UIADD3.X UR6, UPT, UPT, UR11, UR10, URZ, UP0, !UPT ;  /* 0x0000000a0b067290 */ /* 0x000fe200087fe4ff */
[----:B--2---:R-:W-:-:S04]  /*11b70*/  LEA R10, P0, R10, R227, 0x8 ;  /* 0x000000e30a0a7211 */ /* 0x004fc800078040ff */
[----:B---3--:R-:W-:Y:S02]  /*11b80*/  LEA.HI.X R11, R12, R242, R11, 0x8, P0 ;  /* 0x000000f20c0b7211 */ /* 0x008fe400000f440b */
[----:B------:R-:W-:-:S03]  /*11b90*/  MOV R12, UR12 ;  /* 0x0000000c000c7c02 */ /* 0x000fc60008000f00 */
[----:B------:R-:W-:Y:S01]  /*11ba0*/  @!PT LDS RZ, [RZ] ;  /* 0x00000000fffff984 */ /* 0x000fe20000000800 */
[----:B------:R-:W-:Y:S01]  /*11bb0*/  @!PT LDS RZ, [RZ] ;  /* 0x00000000fffff984 */ /* 0x000fe20000000800 */
[----:B------:R-:W-:Y:S01]  /*11bc0*/  @!PT LDS RZ, [RZ] ;  /* 0x00000000fffff984 */ /* 0x000fe20000000800 */
[----:B------:R1:W-:Y:S02]  /*11bd0*/  LDGSTS.E.BYPASS.LTC128B.128 [R251+0x4000], desc[UR20][R10.64] ;  /* 0x040000000afb7fae */ /* 0x0003e4000b981a14 */
[----:B-1----:R-:W-:Y:S02]  /*11be0*/  IMAD.U32 R10, RZ, RZ, UR12 ;  /* 0x0000000cff0a7e24 */ /* 0x002fe4000f8e00ff */
[----:B------:R-:W-:-:S03]  /*11bf0*/  IMAD.U32 R11, RZ, RZ, UR11 ;  /* 0x0000000bff0b7e24 */ /* 0x000fc6000f8e00ff */
[----:B------:R-:W-:-:S04]  /*11c00*/  LEA R10, P0, R10, R227, 0x1 ;  /* 0x000000e30a0a7211 */ /* 0x000fc800078008ff */
[----:B------:R-:W-:Y:S01]  /*11c10*/  LEA.HI.X R11, R12, R242, R11, 0x1, P0 ;  /* 0x000000f20c0b7211 */ /* 0x000fe200000f0c0b */
[----:B------:R-:W-:-:S04]  /*11c20*/  IMAD.U32 R12, RZ, RZ, UR7 ;  /* 0x00000007ff0c7e24 */ /* 0x000fc8000f8e00ff */
[----:B------:R1:W-:Y:S02]  /*11c30*/  LDGSTS.E.BYPASS.LTC128B.128 [R251+0x4800], desc[UR20][R10.64] ;  /* 0x048000000afb7fae */ /* 0x0003e4000b981a14 */
[----:B-1----:R-:W-:Y:S01]  /*11c40*/  IMAD.U32 R10, RZ, RZ, UR7 ;  /* 0x00000007ff0a7e24 */ /* 0x002fe2000f8e00ff */
[----:B------:R-:W-:Y:S01]  /*11c50*/  USHF.L.U64.HI UR7, UR14, 0x5, UR15 ;  /* 0x000000050e077899 */ /* 0x000fe2000801020f */
[----:B------:R-:W-:Y:S01]  /*11c60*/  IMAD.U32 R11, RZ, RZ, UR6 ;  /* 0x00000006ff0b7e24 */ /* 0x000fe2000f8e00ff */
[----:B------:R-:W-:Y:S02]  /*11c70*/  USHF.L.U32 UR6, UR14, 0x5, URZ ;  /* 0x000000050e067899 */ /* 0x000fe400080006ff */
[----:B------:R-:W-:Y:S02]  /*11c80*/  LEA R10, P0, R10, R227, 0x1 ;  /* 0x000000e30a0a7211 */ /* 0x000fe400078008ff */
[----:B------:R-:W-:Y:S02]  /*11c90*/  UIADD3 UR18, UP0, UPT, UR12, UR6, URZ ;  /* 0x000000060c127290 */ /* 0x000fe4000ff1e0ff */
[----:B------:R-:W-:-:S02]  /*11ca0*/  LEA.HI.X R11, R12, R242, R11, 0x1, P0 ;  /* 0x000000f20c0b7211 */ /* 0x000fc400000f0c0b */
[----:B------:R-:W-:Y:S02]  /*11cb0*/  UIADD3.X UR13, UPT, UPT, UR11, UR7, URZ, UP0, !UPT ;  /* 0x000000070b0d7290 */ /* 0x000fe400087fe4ff */
[----:B------:R-:W-:Y:S01]  /*11cc0*/  IMAD.U32 R12, RZ, RZ, UR18 ;  /* 0x00000012ff0c7e24 */ /* 0x000fe2000f8e00ff */
[----:B------:R1:W-:Y:S02]  /*11cd0*/  LDGSTS.E.BYPASS.LTC128B.128 [R251+0x5000], desc[UR20][R10.64] ;  /* 0x050000000afb7fae */ /* 0x0003e4000b981a14 */
[----:B-1----:R-:W-:Y:S01]  /*11ce0*/  MOV R10, UR18 ;  /* 0x00000012000a7c02 */ /* 0x002fe20008000f00 */
[----:B------:R-:W-:Y:S01]  /*11cf0*/  IMAD.U32 R11, RZ, RZ, UR13 ;  /* 0x0000000dff0b7e24 */ /* 0x000fe2000f8e00ff */
[----:B------:R-:W-:Y:S02]  /*11d00*/  UIADD3 UR18, UP0, UPT, UR18, UR8, URZ ;  /* 0x0000000812127290 */ /* 0x000fe4000ff1e0ff */
[----:B------:R-:W-:Y:S02]  /*11d10*/  LEA R10, P0, R10, R227, 0x1 ;  /* 0x000000e30a0a7211 */ /* 0x000fe400078008ff */
[----:B------:R-:W-:-:S02]  /*11d20*/  UIADD3.X UR13, UPT, UPT, UR13, UR10, URZ, UP0, !UPT ;  /* 0x0000000a0d0d7290 */ /* 0x000fc400087fe4ff */
[----:B------:R-:W-:Y:S01]  /*11d30*/  LEA.HI.X R11, R12, R242, R11, 0x1, P0 ;  /* 0x000000f20c0b7211 */ /* 0x000fe200000f0c0b */
[----:B------:R-:W-:Y:S01]  /*11d40*/  ULEA UR12, UP0, UR14, UR12, 0x6 ;  /* 0x0000000c0e0c7291 */ /* 0x000fe2000f8030ff */
[----:B------:R-:W-:-:S03]  /*11d50*/  MOV R12, UR18 ;  /* 0x00000012000c7c02 */ /* 0x000fc60008000f00 */
[----:B------:R1:W-:Y:S01]  /*11d60*/  LDGSTS.E.BYPASS.LTC128B.128 [R251+0x5800], desc[UR20][R10.64] ;  /* 0x058000000afb7fae */ /* 0x0003e2000b981a14 */
[----:B------:R-:W-:Y:S02]  /*11d70*/  ULEA.HI.X UR11, UR14, UR11, UR15, 0x6, UP0 ;  /* 0x0000000b0e0b7291 */ /* 0x000fe400080f340f */
[----:B------:R-:W-:-:S04]  /*11d80*/  UIADD3 UR8, UP0, UPT, UR12, UR8, URZ ;  /* 0x000000080c087290 */ /* 0x000fc8000ff1e0ff */
[----:B------:R-:W-:Y:S02]  /*11d90*/  UIADD3.X UR10, UPT, UPT, UR11, UR10, URZ, UP0, !UPT ;  /* 0x0000000a0b0a7290 */ /* 0x000fe400087fe4ff */
[----:B------:R-:W-:-:S04]  /*11da0*/  UIADD3 UR6, UP0, UPT, UR12, UR6, URZ ;  /* 0x000000060c067290 */ /* 0x000fc8000ff1e0ff */
[----:B------:R-:W-:Y:S02]  /*11db0*/  UIADD3.X UR7, UPT, UPT, UR11, UR7, URZ, UP0, !UPT ;  /* 0x000000070b077290 */ /* 0x000fe400087fe4ff */
[----:B------:R-:W-:Y:S02]  /*11dc0*/  IMAD.U32 R19, RZ, RZ, UR6 ;  /* 0x00000006ff137e24 */ /* 0x000fe4000f8e00ff */
[----:B-1----:R-:W-:Y:S02]  /*11dd0*/  IMAD.U32 R10, RZ, RZ, UR18 ;  /* 0x00000012ff0a7e24 */ /* 0x002fe4000f8e00ff */
[----:B------:R-:W-:-:S03]  /*11de0*/  IMAD.U32 R11, RZ, RZ, UR13 ;  /* 0x0000000dff0b7e24 */ /* 0x000fc6000f8e00ff */
[----:B------:R-:W-:-:S04]  /*11df0*/  LEA R10, P0, R10, R227, 0x1 ;  /* 0x000000e30a0a7211 */ /* 0x000fc800078008ff */
[----:B------:R-:W-:Y:S01]  /*11e00*/  LEA.HI.X R11, R12, R242, R11, 0x1, P0 ;  /* 0x000000f20c0b7211 */ /* 0x000fe200000f0c0b */
[----:B------:R-:W-:-:S04]  /*11e10*/  IMAD.U32 R12, RZ, RZ, UR12 ;  /* 0x0000000cff0c7e24 */ /* 0x000fc8000f8e00ff */
[----:B------:R1:W-:Y:S02]  /*11e20*/  LDGSTS.E.BYPASS.LTC128B.128 [R251+0x6000], desc[UR20][R10.64] ;  /* 0x060000000afb7fae */ /* 0x0003e4000b981a14 */
[----:B-1----:R-:W-:Y:S01]  /*11e30*/  IMAD.U32 R10, RZ, RZ, UR12 ;  /* 0x0000000cff0a7e24 */ /* 0x002fe2000f8e00ff */
[----:B------:R-:W-:-:S04]  /*11e40*/  MOV R11, UR11 ;  /* 0x0000000b000b7c02 */ /* 0x000fc80008000f00 */
[----:B------:R-:W-:-:S04]  /*11e50*/  LEA R10, P0, R10, R227, 0x1 ;  /* 0x000000e30a0a7211 */ /* 0x000fc800078008ff */
[----:B------:R-:W-:Y:S01]  /*11e60*/  LEA.HI.X R11, R12, R242, R11, 0x1, P0 ;  /* 0x000000f20c0b7211 */ /* 0x000fe200000f0c0b */
[----:B------:R-:W-:-:S04]  /*11e70*/  IMAD.U32 R12, RZ, RZ, UR8 ;  /* 0x00000008ff0c7e24 */ /* 0x000fc8000f8e00ff */
[----:B------:R1:W-:Y:S01]  /*11e80*/  LDGSTS.E.BYPASS.LTC128B.128 [R251+0x6800], desc[UR20][R10.64] ;  /* 0x068000000afb7fae */ /* 0x0003e2000b981a14 */
[----:B------:R-:W-:Y:S01]  /*11e90*/  LEA R12, P0, R12, R227, 0x1 ;  /* 0x000000e30c0c7211 */ /* 0x000fe200078008ff */
[----:B-1----:R-:W-:Y:S02]  /*11ea0*/  IMAD.U32 R11, RZ, RZ, UR8 ;  /* 0x00000008ff0b7e24 */ /* 0x002fe4000f8e00ff */
[----:B------:R-:W-:-:S05]  /*11eb0*/  IMAD.U32 R10, RZ, RZ, UR10 ;  /* 0x0000000aff0a7e24 */ /* 0x000fca000f8e00ff */
[----:B------:R-:W-:Y:S01]  /*11ec0*/  LEA.HI.X R13, R11, R242, R10, 0x1, P0 ;  /* 0x000000f20b0d7211 */ /* 0x000fe200000f0c0a */
[----:B------:R-:W-:Y:S01]  /*11ed0*/  IMAD.U32 R11, RZ, RZ, UR7 ;  /* 0x00000007ff0b7e24 */ /* 0x000fe2000f8e00ff */
[----:B------:R-:W-:-:S03]  /*11ee0*/  MOV R10, UR6 ;  /* 0x00000006000a7c02 */ /* 0x000fc60008000f00 */
[----:B------:R1:W-:Y:S01]  /*11ef0*/  LDGSTS.E.BYPASS.LTC128B.128 [R251+0x7000], desc[UR20][R12.64] ;  /* 0x070000000cfb7fae */ /* 0x0003e2000b981a14 */
[----:B------:R-:W-:-:S04]  /*11f00*/  LEA R10, P0, R10, R227, 0x1 ;  /* 0x000000e30a0a7211 */ /* 0x000fc800078008ff */
[----:B------:R-:W-:-:S05]  /*11f10*/  LEA.HI.X R11, R19, R242, R11, 0x1, P0 ;  /* 0x000000f2130b7211 */ /* 0x000fca00000f0c0b */
[----:B------:R1:W-:Y:S04]  /*11f20*/  LDGSTS.E.BYPASS.LTC128B.128 [R251+0x7800], desc[UR20][R10.64] ;  /* 0x078000000afb7fae */ /* 0x0003e8000b981a14 */
[----:B------:R-:W0:Y:S02]  /*11f30*/  LDGDEPBAR ;  /* 0x00000000000079af */ /* 0x000e240000000000 */
.L_x_696:
[----:B-1----:R-:W-:Y:S01]  /*11f40*/  FMNMX3.FTZ R11, R14, R75, R43, !PT ;  /* 0x0000004b0e0b7276 */ /* 0x002fe2000781002b */
[----:B------:R-:W-:Y:S01]  /*11f50*/  STL [R1+0x124], R116 ;  /* 0x0001247401007387 */ /* 0x000fe20000100800 */
[----:B------:R-:W-:Y:S01]  /*11f60*/  FMNMX3.FTZ R10, R16, R109, R108, !PT ;  /* 0x0000006d100a7276 */ /* 0x000fe2000781006c */
[----:B------:R-:W1:Y:S01]  /*11f70*/  MUFU.TANH R14, R18 ;  /* 0x00000012000e7308 */ /* 0x000e620000002400 */
[----:B------:R-:W-:Y:S01]  /*11f80*/  FMNMX3.FTZ R11, R11, R212, R129, !PT ;  /* 0x000000d40b0b7276 */ /* 0x000fe20007810081 */
[----:B------:R-:W-:Y:S01]  /*11f90*/  STL [R1+0x120], R111 ;  /* 0x0001206f01007387 */ /* 0x000fe20000100800 */
[----:B------:R-:W-:Y:S01]  /*11fa0*/  FMNMX3.FTZ R12, R15, R97, R248, !PT ;  /* 0x000000610f0c7276 */ /* 0x000fe200078100f8 */
[----:B------:R-:W2:Y:S01]  /*11fb0*/  LDCU UR6, c[0x0][0x45c] ;  /* 0x00008b80ff0677ac */ /* 0x000ea20008000800 */
[----:B------:R-:W-:Y:S01]  /*11fc0*/  FMNMX3.FTZ R11, R11, R126, R87, !PT ;  /* 0x0000007e0b0b7276 */ /* 0x000fe20007810057 */
[----:B------:R-:W3:Y:S01]  /*11fd0*/  SHFL.BFLY PT, R15, R10, 0x2, 0x1f ;  /* 0x0c401f000a0f7f89 */ /* 0x000ee200000e0000 */
[----:B------:R-:W-:-:S02]  /*11fe0*/  ISETP.GT.AND P0, PT, R0, R9, PT ;  /* 0x000000090000720c */ /* 0x000fc40003f04270 */
[----:B------:R-:W-:Y:S01]  /*11ff0*/  FMNMX3.FTZ R11, R11, R223, R219, !PT ;  /* 0x000000df0b0b7276 */ /* 0x000fe200078100db */
[----:B------:R-:W-:Y:S01]  /*12000*/  STL [R1+0x104], R251 ;  /* 0x000104fb01007387 */ /* 0x000fe20000100800 */
[----:B------:R-:W-:Y:S02]  /*12010*/  MOV R94, R205 ;  /* 0x000000cd005e7202 */ /* 0x000fe40000000f00 */
[----:B------:R-:W-:Y:S01]  /*12020*/  FMNMX3.FTZ R11, R11, R93, R57, !PT ;  /* 0x0000005d0b0b7276 */ /* 0x000fe20007810039 */
[----:B------:R-:W-:Y:S01]  /*12030*/  STL [R1+0x100], R244 ;  /* 0x000100f401007387 */ /* 0x000fe20000100800 */
[----:B------:R-:W-:Y:S02]  /*12040*/  FSEL R230, R132, -INF , !P2 ;  /* 0xff80000084e67808 */ /* 0x000fe40005000000 */
[----:B------:R-:W-:Y:S01]  /*12050*/  FSEL R13, R17, -INF , !P0 ;  /* 0xff800000110d7808 */ /* 0x000fe20004000000 */
[----:B------:R-:W-:Y:S01]  /*12060*/  STL [R1+0xfc], R243 ;  /* 0x0000fcf301007387 */ /* 0x000fe20000100800 */
[----:B------:R-:W-:-:S02]  /*12070*/  ISETP.GE.AND P2, PT, R9, R246, PT ;  /* 0x000000f60900720c */ /* 0x000fc40003f46270 */
[----:B------:R-:W-:Y:S01]  /*12080*/  ISETP.GE.AND P0, PT, R8, R245, PT ;  /* 0x000000f50800720c */ /* 0x000fe20003f06270 */
[----:B------:R-:W-:Y:S01]  /*12090*/  STL [R1+0xf8], R235 ;  /* 0x0000f8eb01007387 */ /* 0x000fe20000100800 */
[----:B------:R-:W-:Y:S02]  /*120a0*/  FMNMX3.FTZ R11, R11, R94, R250, !PT ;  /* 0x0000005e0b0b7276 */ /* 0x000fe400078100fa */
[----:B------:R-:W-:Y:S01]  /*120b0*/  FSEL R242, R13, -INF , !P2 ;  /* 0xff8000000df27808 */ /* 0x000fe20005000000 */
[----:B------:R-:W-:Y:S01]  /*120c0*/  STL [R1+0xf4], R234 ;  /* 0x0000f4ea01007387 */ /* 0x000fe20000100800 */
[----:B------:R-:W-:Y:S01]  /*120d0*/  FSEL R227, R133, -INF , !P0 ;  /* 0xff80000085e37808 */ /* 0x000fe20004000000 */
[----:B------:R-:W4:Y:S01]  /*120e0*/  MUFU.TANH R13, R20 ;  /* 0x00000014000d7308 */ /* 0x000f220000002400 */
[C---:B------:R-:W-:Y:S01]  /*120f0*/  ISETP.GT.AND P2, PT, R0.reuse, R8, PT ;  /* 0x000000080000720c */ /* 0x040fe20003f44270 */
[----:B------:R-:W-:Y:S01]  /*12100*/  STL [R1+0xf0], R200 ;  /* 0x0000f0c801007387 */ /* 0x000fe20000100800 */
[----:B------:R-:W-:-:S02]  /*12110*/  ISETP.GT.AND P0, PT, R0, R7, PT ;  /* 0x000000070000720c */ /* 0x000fc40003f04270 */
[----:B------:R-:W-:Y:S01]  /*12120*/  FMNMX3.FTZ R0, R11, R240, R233, !PT ;  /* 0x000000f00b007276 */ /* 0x000fe200078100e9 */
[----:B-----5:R-:W-:Y:S01]  /*12130*/  STL [R1+0xec], R81 ;  /* 0x0000ec5101007387 */ /* 0x020fe20000100800 */
[----:B------:R-:W-:Y:S02]  /*12140*/  MOV R106, R63 ;  /* 0x0000003f006a7202 */ /* 0x000fe40000000f00 */
[----:B------:R-:W-:Y:S01]  /*12150*/  FMNMX3.FTZ R0, R0, R45, R46, !PT ;  /* 0x0000002d00007276 */ /* 0x000fe2000781002e */
[----:B------:R-:W-:Y:S01]  /*12160*/  STL [R1+0x108], R245 ;  /* 0x000108f501007387 */ /* 0x000fe20000100800 */
[----:B---3--:R-:W-:Y:S02]  /*12170*/  FMNMX.FTZ R15, R10, R15, !PT ;  /* 0x0000000f0a0f7209 */ /* 0x008fe40007810000 */
[----:B------:R-:W-:Y:S01]  /*12180*/  FMNMX3.FTZ R0, R0, R106, R38, !PT ;  /* 0x0000006a00007276 */ /* 0x000fe20007810026 */
[----:B------:R-:W-:Y:S01]  /*12190*/  STL [R1+0x10c], R246 ;  /* 0x00010cf601007387 */ /* 0x000fe20000100800 */
[----:B------:R-:W-:-:S02]  /*121a0*/  MOV R123, R25 ;  /* 0x00000019007b7202 */ /* 0x000fc40000000f00 */
[----:B------:R-:W-:Y:S02]  /*121b0*/  FMNMX3.FTZ R10, R0, R33, R34, !PT ;  /* 0x00000021000a7276 */ /* 0x000fe40007810022 */
[----:B------:R-:W-:Y:S02]  /*121c0*/  FMNMX3.FTZ R12, R12, R238, R232, !PT ;  /* 0x000000ee0c0c7276 */ /* 0x000fe400078100e8 */
[----:B------:R-:W-:Y:S02]  /*121d0*/  FMNMX3.FTZ R10, R10, R27, R30, !PT ;  /* 0x0000001b0a0a7276 */ /* 0x000fe4000781001e */
[----:B------:R-:W3:Y:S01]  /*121e0*/  LDL.LU R27, [R1+0x68] ;  /* 0x00006800011b7983 */ /* 0x000ee20000300800 */
[----:B------:R-:W-:Y:S02]  /*121f0*/  FMNMX3.FTZ R12, R12, R60, R61, !PT ;  /* 0x0000003c0c0c7276 */ /* 0x000fe4000781003d */
[----:B------:R-:W-:Y:S02]  /*12200*/  FMNMX3.FTZ R10, R10, R24, R26, !PT ;  /* 0x000000180a0a7276 */ /* 0x000fe4000781001a */
[----:B------:R-:W3:Y:S01]  /*12210*/  LDL.LU R26, [R1+0xb0] ;  /* 0x0000b000011a7983 */ /* 0x000ee20000300800 */
[----:B------:R-:W-:-:S02]  /*12220*/  FMNMX3.FTZ R12, R12, R54, R55, !PT ;  /* 0x000000360c0c7276 */ /* 0x000fc40007810037 */
[----:B-1----:R-:W-:Y:S01]  /*12230*/  FSEL R14, R14, -INF , !P2 ;  /* 0xff8000000e0e7808 */ /* 0x002fe20005000000 */
[----:B------:R-:W3:Y:S01]  /*12240*/  LDL.LU R25, [R1+0xac] ;  /* 0x0000ac0001197983 */ /* 0x000ee20000300800 */
[----:B------:R-:W-:Y:S02]  /*12250*/  FMNMX3.FTZ R10, R10, R22, R23, !PT ;  /* 0x000000160a0a7276 */ /* 0x000fe40007810017 */
[----:B------:R-:W-:Y:S01]  /*12260*/  FMNMX3.FTZ R12, R12, R52, R53, !PT ;  /* 0x000000340c0c7276 */ /* 0x000fe20007810035 */
[----:B------:R-:W3:Y:S01]  /*12270*/  LDL.LU R24, [R1+0xa8] ;  /* 0x0000a80001187983 */ /* 0x000ee20000300800 */
[----:B------:R-:W-:Y:S02]  /*12280*/  FMNMX3.FTZ R10, R10, R21, R242, !PT ;  /* 0x000000150a0a7276 */ /* 0x000fe400078100f2 */
[----:B------:R-:W-:Y:S01]  /*12290*/  FMNMX3.FTZ R12, R12, R50, R51, !PT ;  /* 0x000000320c0c7276 */ /* 0x000fe20007810033 */
[----:B------:R-:W3:Y:S01]  /*122a0*/  LDL.LU R23, [R1+0xb4] ;  /* 0x0000b40001177983 */ /* 0x000ee20000300800 */
[----:B------:R-:W-:-:S02]  /*122b0*/  ISETP.GE.AND P2, PT, R7, R245, PT ;  /* 0x000000f50700720c */ /* 0x000fc40003f46270 */
[----:B------:R-:W-:Y:S01]  /*122c0*/  FMNMX3.FTZ R11, R12, R48, R49, !PT ;  /* 0x000000300c0b7276 */ /* 0x000fe20007810031 */
[----:B------:R-:W3:Y:S01]  /*122d0*/  LDL.LU R22, [R1+0xdc] ;  /* 0x0000dc0001167983 */ /* 0x000ee20000300800 */
[----:B------:R-:W-:Y:S02]  /*122e0*/  FSEL R224, R224, -INF , !P2 ;  /* 0xff800000e0e07808 */ /* 0x000fe40005000000 */
[----:B------:R-:W-:Y:S01]  /*122f0*/  FMNMX3.FTZ R11, R11, R42, R44, !PT ;  /* 0x0000002a0b0b7276 */ /* 0x000fe2000781002c */
[----:B------:R-:W3:Y:S01]  /*12300*/  LDL.LU R21, [R1+0xd8] ;  /* 0x0000d80001157983 */ /* 0x000ee20000300800 */
[----:B------:R-:W-:Y:S02]  /*12310*/  FMNMX3.FTZ R12, R70, R114, R110, !PT ;  /* 0x00000072460c7276 */ /* 0x000fe4000781006e */
[----:B------:R-:W-:Y:S01]  /*12320*/  FMNMX3.FTZ R11, R11, R36, R230, !PT ;  /* 0x000000240b0b7276 */ /* 0x000fe200078100e6 */
[----:B------:R-:W3:Y:S01]  /*12330*/  LDL.LU R19, [R1+0xcc] ;  /* 0x0000cc0001137983 */ /* 0x000ee20000300800 */
[----:B------:R-:W-:-:S02]  /*12340*/  ISETP.GE.AND P2, PT, R8, R246, PT ;  /* 0x000000f60800720c */ /* 0x000fc40003f46270 */
[----:B------:R-:W-:Y:S02]  /*12350*/  FMNMX3.FTZ R0, R11, R227, R224, !PT ;  /* 0x000000e30b007276 */ /* 0x000fe400078100e0 */
[----:B------:R-:W-:Y:S02]  /*12360*/  FMNMX3.FTZ R11, R12, R83, R98, !PT ;  /* 0x000000530c0b7276 */ /* 0x000fe40007810062 */
[----:B------:R-:W-:Y:S01]  /*12370*/  FSEL R229, R14, -INF , !P2 ;  /* 0xff8000000ee57808 */ /* 0x000fe20005000000 */
[----:B------:R-:W1:Y:S01]  /*12380*/  SHFL.BFLY PT, R12, R0, 0x2, 0x1f ;  /* 0x0c401f00000c7f89 */ /* 0x000e6200000e0000 */
[----:B----4-:R-:W-:Y:S02]  /*12390*/  FSEL R14, R13, -INF , !P0 ;  /* 0xff8000000d0e7808 */ /* 0x010fe40004000000 */
[----:B------:R-:W-:Y:S01]  /*123a0*/  FMNMX3.FTZ R11, R11, R211, R213, !PT ;  /* 0x000000d30b0b7276 */ /* 0x000fe200078100d5 */
[----:B------:R-:W4:Y:S01]  /*123b0*/  SHFL.BFLY PT, R13, R15, 0x1, 0x1f ;  /* 0x0c201f000f0d7f89 */ /* 0x000f2200000e0000 */
[----:B------:R-:W-:-:S02]  /*123c0*/  ISETP.GE.AND P2, PT, R7, R246, PT ;  /* 0x000000f60700720c */ /* 0x000fc40003f46270 */
[----:B------:R-:W-:Y:S02]  /*123d0*/  FMNMX3.FTZ R11, R11, R215, R88, !PT ;  /* 0x000000d70b0b7276 */ /* 0x000fe40007810058 */
[----:B------:R-:W-:Y:S02]  /*123e0*/  FSEL R226, R14, -INF , !P2 ;  /* 0xff8000000ee27808 */ /* 0x000fe40005000000 */
[-C--:B------:R-:W-:Y:S02]  /*123f0*/  ISETP.GE.AND P0, PT, R3, R249.reuse, PT ;  /* 0x000000f90300720c */ /* 0x080fe40003f06270 */
[----:B------:R-:W-:Y:S02]  /*12400*/  ISETP.GE.AND P2, PT, R4, R249, PT ;  /* 0x000000f90400720c */ /* 0x000fe40003f46270 */
[----:B------:R-:W-:Y:S02]  /*12410*/  FMNMX3.FTZ R3, R11, R222, R228, !PT ;  /* 0x000000de0b037276 */ /* 0x000fe400078100e4 */
[----:B------:R-:W-:-:S02]  /*12420*/  FMNMX3.FTZ R4, R10, R229, R226, !PT ;  /* 0x000000e50a047276 */ /* 0x000fc400078100e2 */
[----:B------:R-:W-:Y:S02]  /*12430*/  FSEL R210, R210, -INF , !P6 ;  /* 0xff800000d2d27808 */ /* 0x000fe40007000000 */
[----:B------:R-:W-:Y:S02]  /*12440*/  ISETP.GE.AND P6, PT, R2, R249, PT ;  /* 0x000000f90200720c */ /* 0x000fe40003fc6270 */
[----:B------:R-:W-:Y:S02]  /*12450*/  MOV R107, R62 ;  /* 0x0000003e006b7202 */ /* 0x000fe40000000f00 */
[----:B------:R-:W-:Y:S02]  /*12460*/  MOV R112, R66 ;  /* 0x0000004200707202 */ /* 0x000fe40000000f00 */
[----:B------:R-:W-:Y:S01]  /*12470*/  FMNMX3.FTZ R2, R3, R225, R96, !PT ;  /* 0x000000e103027276 */ /* 0x000fe20007810060 */
[----:B------:R-:W2:Y:S01]  /*12480*/  SHFL.BFLY PT, R10, R4, 0x2, 0x1f ;  /* 0x0c401f00040a7f89 */ /* 0x000ea200000e0000 */
[----:B------:R-:W-:-:S02]  /*12490*/  MOV R113, R32 ;  /* 0x0000002000717202 */ /* 0x000fc40000000f00 */
[----:B------:R-:W-:Y:S02]  /*124a0*/  MOV R115, R31 ;  /* 0x0000001f00737202 */ /* 0x000fe40000000f00 */
[----:B------:R-:W-:Y:S02]  /*124b0*/  FMNMX3.FTZ R2, R2, R107, R112, !PT ;  /* 0x0000006b02027276 */ /* 0x000fe40007810070 */
[----:B------:R-:W-:Y:S02]  /*124c0*/  MOV R104, R29 ;  /* 0x0000001d00687202 */ /* 0x000fe40000000f00 */
[----:B------:R-:W-:Y:S02]  /*124d0*/  MOV R105, R28 ;  /* 0x0000001c00697202 */ /* 0x000fe40000000f00 */
[----:B------:R-:W-:Y:S02]  /*124e0*/  FMNMX3.FTZ R2, R2, R113, R115, !PT ;  /* 0x0000007102027276 */ /* 0x000fe40007810073 */
[----:B-1----:R-:W-:-:S02]  /*124f0*/  FMNMX.FTZ R3, R0, R12, !PT ;  /* 0x0000000c00037209 */ /* 0x002fc40007810000 */
[----:B----4-:R-:W-:Y:S02]  /*12500*/  FMNMX.FTZ R121, R15, R13, !PT ;  /* 0x0000000d0f797209 */ /* 0x010fe40007810000 */
[----:B------:R-:W-:-:S03]  /*12510*/  FMNMX3.FTZ R2, R2, R105, R104, !PT ;  /* 0x0000006902027276 */ /* 0x000fc60007810068 */
[----:B--2---:R-:W-:Y:S01]  /*12520*/  FMUL.FTZ R0, R121, UR6 ;  /* 0x0000000679007c20 */ /* 0x004fe20008410000 */
[----:B------:R-:W-:Y:S02]  /*12530*/  FMNMX3.FTZ R2, R2, R120, R123, !PT ;  /* 0x0000007802027276 */ /* 0x000fe4000781007b */
[----:B------:R-:W-:Y:S02]  /*12540*/  FSEL R203, R216, -INF , !P5 ;  /* 0xff800000d8cb7808 */ /* 0x000fe40006800000 */
[----:B------:R-:W-:Y:S02]  /*12550*/  FSEL R134, R214, -INF , !P4 ;  /* 0xff800000d6867808 */ /* 0x000fe40006000000 */
[----:B------:R-:W-:Y:S02]  /*12560*/  FMNMX3.FTZ R2, R2, R122, R210, !PT ;  /* 0x0000007a02027276 */ /* 0x000fe400078100d2 */
[-C--:B------:R-:W-:Y:S02]  /*12570*/  ISETP.GE.AND P4, PT, R5, R249.reuse, PT ;  /* 0x000000f90500720c */ /* 0x080fe40003f86270 */
[----:B------:R-:W-:-:S02]  /*12580*/  ISETP.GE.AND P5, PT, R6, R249, PT ;  /* 0x000000f90600720c */ /* 0x000fc40003fa6270 */
[----:B------:R-:W-:Y:S02]  /*12590*/  FMNMX3.FTZ R5, R2, R203, R134, !PT ;  /* 0x000000cb02057276 */ /* 0x000fe40007810086 */
[----:B------:R-:W-:-:S05]  /*125a0*/  FMNMX.FTZ R2, R4, R10, !PT ;  /* 0x0000000a04027209 */ /* 0x000fca0007810000 */
[----:B------:R-:W1:Y:S04]  /*125b0*/  SHFL.BFLY PT, R6, R2, 0x1, 0x1f ;  /* 0x0c201f0002067f89 */ /* 0x000e6800000e0000 */
[----:B------:R-:W-:Y:S01]  /*125c0*/  STL [R1+0x110], R249 ;  /* 0x000110f901007387 */ /* 0x000fe20000100800 */
[----:B-1----:R-:W-:Y:S02]  /*125d0*/  FMNMX.FTZ R205, R2, R6, !PT ;  /* 0x0000000602cd7209 */ /* 0x002fe40007810000 */
[----:B---3--:R-:W-:Y:S02]  /*125e0*/  FSEL R131, R27, -INF , !P2 ;  /* 0xff8000001b837808 */ /* 0x008fe40005000000 */
[----:B------:R-:W-:Y:S02]  /*125f0*/  ISETP.GE.AND P2, PT, R9, R249, PT ;  /* 0x000000f90900720c */ /* 0x000fe40003f46270 */
[----:B------:R-:W1:Y:S01]  /*12600*/  SHFL.BFLY PT, R9, R3, 0x1, 0x1f ;  /* 0x0c201f0003097f89 */ /* 0x000e6200000e0000 */
[----:B------:R-:W-:-:S02]  /*12610*/  FSEL R209, R26, -INF , !P0 ;  /* 0xff8000001ad17808 */ /* 0x000fc40004000000 */
[----:B------:R-:W-:-:S04]  /*12620*/  FSETP.NEU.FTZ.AND P0, PT, R121, -INF , PT ;  /* 0xff8000007900780b */ /* 0x000fc80003f1d000 */
[----:B------:R-:W-:Y:S02]  /*12630*/  FSEL R0, R0, RZ, P0 ;  /* 0x000000ff00007208 */ /* 0x000fe40000000000 */
[----:B------:R-:W-:Y:S02]  /*12640*/  FSEL R216, R25, -INF , !P6 ;  /* 0xff80000019d87808 */ /* 0x000fe40007000000 */
[----:B------:R-:W-:Y:S01]  /*12650*/  FSEL R214, R24, -INF , !P5 ;  /* 0xff80000018d67808 */ /* 0x000fe20006800000 */
[----:B------:R-:W-:Y:S01]  /*12660*/  FFMA.FTZ R4, R78, UR6, -R0 ;  /* 0x000000064e047c23 */ /* 0x000fe20008010800 */
[----:B------:R-:W-:Y:S02]  /*12670*/  FMNMX3.FTZ R5, R5, R131, R209, !PT ;  /* 0x0000008305057276 */ /* 0x000fe400078100d1 */
[-C--:B------:R-:W-:Y:S01]  /*12680*/  ISETP.GE.AND P6, PT, R8, R249.reuse, PT ;  /* 0x000000f90800720c */ /* 0x080fe20003fc6270 */
[----:B------:R2:W-:Y:S01]  /*12690*/  MUFU.EX2 R124, R4 ;  /* 0x00000004007c7308 */ /* 0x0005e20000000800 */
[----:B------:R-:W-:-:S02]  /*126a0*/  ISETP.GE.AND P5, PT, R7, R249, PT ;  /* 0x000000f90700720c */ /* 0x000fc40003fa6270 */
[----:B------:R-:W-:Y:S02]  /*126b0*/  FSEL R135, R23, -INF , !P4 ;  /* 0xff80000017877808 */ /* 0x000fe40006000000 */
[----:B------:R-:W-:Y:S02]  /*126c0*/  FSEL R133, R22, -INF , !P2 ;  /* 0xff80000016857808 */ /* 0x000fe40005000000 */
[----:B------:R-:W-:Y:S02]  /*126d0*/  FSEL R132, R21, -INF , !P6 ;  /* 0xff80000015847808 */ /* 0x000fe40007000000 */
[----:B------:R-:W-:Y:S02]  /*126e0*/  FSEL R130, R19, -INF , !P5 ;  /* 0xff80000013827808 */ /* 0x000fe40006800000 */
[----:B-1----:R-:W-:Y:S02]  /*126f0*/  FMNMX.FTZ R206, R3, R9, !PT ;  /* 0x0000000903ce7209 */ /* 0x002fe40007810000 */
[----:B--2---:R-:W-:Y:S01]  /*12700*/  FMNMX3.FTZ R4, R5, R216, R214, !PT ;  /* 0x000000d805047276 */ /* 0x004fe200078100d6 */
[----:B------:R-:W2:Y:S03]  /*12710*/  LDL.LU R19, [R1+0xe8] ;  /* 0x0000e80001137983 */ /* 0x000ea60000300800 */
[----:B------:R-:W-:-:S04]  /*12720*/  FMNMX3.FTZ R4, R4, R135, R133, !PT ;  /* 0x0000008704047276 */ /* 0x000fc80007810085 */
[----:B------:R-:W-:Y:S01]  /*12730*/  FMNMX3.FTZ R4, R4, R132, R130, !PT ;  /* 0x0000008404047276 */ /* 0x000fe20007810082 */
[--C-:B------:R-:W-:Y:S01]  /*12740*/  FFMA.FTZ R3, R39, UR6, -R0.reuse ;  /* 0x0000000627037c23 */ /* 0x100fe20008010800 */
[C---:B------:R-:W-:Y:S01]  /*12750*/  FMUL.FTZ R8, R206.reuse, UR6 ;  /* 0x00000006ce087c20 */ /* 0x040fe20008410000 */
[----:B------:R-:W-:Y:S02]  /*12760*/  FSETP.NEU.FTZ.AND P4, PT, R206, -INF , PT ;  /* 0xff800000ce00780b */ /* 0x000fe40003f9d000 */
[----:B------:R-:W1:Y:S01]  /*12770*/  SHFL.BFLY PT, R7, R4, 0x2, 0x1f ;  /* 0x0c401f0004077f89 */ /* 0x000e6200000e0000 */
[----:B------:R3:W-:Y:S01]  /*12780*/  MUFU.EX2 R249, R3 ;  /* 0x0000000300f97308 */ /* 0x0007e20000000800 */
[----:B------:R-:W-:Y:S01]  /*12790*/  FSEL R8, R8, RZ, P4 ;  /* 0x000000ff08087208 */ /* 0x000fe20002000000 */
[----:B------:R-:W-:Y:S01]  /*127a0*/  FFMA.FTZ R5, R35, UR6, -R0 ;  /* 0x0000000623057c23 */ /* 0x000fe20008010800 */
[----:B------:R-:W-:-:S03]  /*127b0*/  FSETP.NEU.FTZ.AND P2, PT, R205, -INF , PT ;  /* 0xff800000cd00780b */ /* 0x000fc60003f5d000 */
[----:B------:R-:W-:Y:S01]  /*127c0*/  FFMA.FTZ R2, R79, UR6, -R8 ;  /* 0x000000064f027c23 */ /* 0x000fe20008010808 */
[----:B---3--:R-:W-:-:S04]  /*127d0*/  FFMA.FTZ R3, R37, UR6, -R0 ;  /* 0x0000000625037c23 */ /* 0x008fc80008010800 */
[----:B------:R3:W-:Y:S08]  /*127e0*/  MUFU.EX2 R244, R3 ;  /* 0x0000000300f47308 */ /* 0x0007f00000000800 */
[----:B------:R-:W4:Y:S01]  /*127f0*/  MUFU.EX2 R30, R5 ;  /* 0x00000005001e7308 */ /* 0x000f220000000800 */
[----:B---3--:R-:W-:-:S07]  /*12800*/  FFMA.FTZ R3, R82, UR6, -R8 ;  /* 0x0000000652037c23 */ /* 0x008fce0008010808 */
[----:B------:R3:W-:Y:S08]  /*12810*/  MUFU.EX2 R116, R3 ;  /* 0x0000000300747308 */ /* 0x0007f00000000800 */
[----:B------:R1:W4:Y:S01]  /*12820*/  MUFU.EX2 R5, R2 ;  /* 0x0000000200057308 */ /* 0x0003220000000800 */
[----:B---3--:R-:W-:-:S05]  /*12830*/  FMUL.FTZ R3, R205, UR6 ;  /* 0x00000006cd037c20 */ /* 0x008fca0008410000 */
[----:B------:R-:W-:Y:S01]  /*12840*/  FSEL R3, R3, RZ, P2 ;  /* 0x000000ff03037208 */ /* 0x000fe20001000000 */
[----:B-1----:R-:W-:-:S04]  /*12850*/  FFMA.FTZ R2, R41, UR6, -R8 ;  /* 0x0000000629027c23 */ /* 0x002fc80008010808 */
[----:B------:R1:W-:Y:S02]  /*12860*/  MUFU.EX2 R245, R2 ;  /* 0x0000000200f57308 */ /* 0x0003e40000000800 */
[----:B-1----:R-:W-:Y:S01]  /*12870*/  FMNMX.FTZ R2, R4, R7, !PT ;  /* 0x0000000704027209 */ /* 0x002fe20007810000 */
[----:B------:R-:W-:-:S05]  /*12880*/  FFMA.FTZ R4, R91, UR6, -R3 ;  /* 0x000000065b047c23 */ /* 0x000fca0008010803 */
[----:B------:R1:W-:Y:S02]  /*12890*/  MUFU.EX2 R111, R4 ;  /* 0x00000004006f7308 */ /* 0x0003e40000000800 */
[----:B-1----:R-:W-:-:S06]  /*128a0*/  FFMA.FTZ R4, R90, UR6, -R3 ;  /* 0x000000065a047c23 */ /* 0x002fcc0008010803 */
[----:B------:R-:W1:Y:S01]  /*128b0*/  MUFU.EX2 R4, R4 ;  /* 0x0000000400047308 */ /* 0x000e620000000800 */
[----:B----4-:R-:W-:Y:S04]  /*128c0*/  STL [R1+0xe0], R30 ;  /* 0x0000e01e01007387 */ /* 0x010fe80000100800 */
[----:B------:R3:W-:Y:S04]  /*128d0*/  STL [R1+0xdc], R5 ;  /* 0x0000dc0501007387 */ /* 0x0007e80000100800 */
[----:B------:R-:W-:Y:S04]  /*128e0*/  STL [R1+0x114], R206 ;  /* 0x000114ce01007387 */ /* 0x000fe80000100800 */
[----:B-1----:R1:W-:Y:S01]  /*128f0*/  STL [R1+0xd8], R4 ;  /* 0x0000d80401007387 */ /* 0x0023e20000100800 */
[----:B---3--:R-:W-:-:S04]  /*12900*/  FFMA.FTZ R5, R40, UR6, -R8 ;  /* 0x0000000628057c23 */ /* 0x008fc80008010808 */
[----:B------:R3:W4:Y:S01]  /*12910*/  MUFU.EX2 R243, R5 ;  /* 0x0000000500f37308 */ /* 0x0007220000000800 */
[----:B-1----:R-:W-:-:S07]  /*12920*/  FFMA.FTZ R4, R75, UR6, -R3 ;  /* 0x000000064b047c23 */ /* 0x002fce0008010803 */
[----:B------:R1:W-:Y:S01]  /*12930*/  MUFU.EX2 R251, R4 ;  /* 0x0000000400fb7308 */ /* 0x0003e20000000800 */
[----:B---3--:R-:W-:Y:S02]  /*12940*/  FSEL R5, R206, RZ, P4 ;  /* 0x000000ffce057208 */ /* 0x008fe40002000000 */
[----:B------:R-:W3:Y:S04]  /*12950*/  LDL.LU R206, [R1+0xd8] ;  /* 0x0000d80001ce7983 */ /* 0x000ee80000300800 */
[----:B------:R4:W-:Y:S01]  /*12960*/  STL [R1+0x118], R205 ;  /* 0x000118cd01007387 */ /* 0x0009e20000100800 */
[----:B-1----:R-:W-:-:S03]  /*12970*/  FSEL R4, R205, RZ, P2 ;  /* 0x000000ffcd047208 */ /* 0x002fc60001000000 */
[----:B----4-:R-:W4:Y:S01]  /*12980*/  LDL.LU R205, [R1+0xdc] ;  /* 0x0000dc0001cd7983 */ /* 0x010f220000300800 */
[----:B------:R-:W1:Y:S03]  /*12990*/  S2R R21, SR_TID.X ;  /* 0x0000000000157919 */ /* 0x000e660000002100 */
[----:B------:R-:W1:Y:S01]  /*129a0*/  SHFL.BFLY PT, R7, R2, 0x1, 0x1f ;  /* 0x0c201f0002077f89 */ /* 0x000e6200000e0000 */
[----:B------:R-:W-:Y:S01]  /*129b0*/  FADD.FTZ R6, R71, -R5 ;  /* 0x8000000547067221 */ /* 0x000fe20000010000 */
[----:B------:R-:W-:Y:S01]  /*129c0*/  FADD.FTZ R4, R69, -R4 ;  /* 0x8000000445047221 */ /* 0x000fe20000010000 */
[----:B-1----:R-:W-:Y:S02]  /*129d0*/  SHF.L.U32 R21, R21, 0x6, RZ ;  /* 0x0000000615157819 */ /* 0x002fe400000006ff */
[----:B------:R-:W-:Y:S02]  /*129e0*/  FMNMX.FTZ R204, R2, R7, !PT ;  /* 0x0000000702cc7209 */ /* 0x000fe40007810000 */
[----:B------:R-:W-:Y:S01]  /*129f0*/  SEL R7, R237, 0xffffffe0, !P1 ;  /* 0xffffffe0ed077807 */ /* 0x000fe20004800000 */
[----:B------:R-:W-:Y:S01]  /*12a00*/  FMUL.FTZ R4, R4, UR6 ;  /* 0x0000000604047c20 */ /* 0x000fe20008410000 */
[----:B------:R-:W-:-:S03]  /*12a10*/  FMUL.FTZ R6, R6, UR6 ;  /* 0x0000000606067c20 */ /* 0x000fc60008410000 */
[----:B------:R1:W-:Y:S01]  /*12a20*/  MUFU.EX2 R45, R4 ;  /* 0x00000004002d7308 */ /* 0x0003e20000000800 */
[C---:B------:R-:W-:Y:S01]  /*12a30*/  FMUL.FTZ R2, R204.reuse, UR6 ;  /* 0x00000006cc027c20 */ /* 0x040fe20008410000 */
[----:B------:R-:W-:-:S06]  /*12a40*/  FSETP.NEU.FTZ.AND P2, PT, R204, -INF , PT ;  /* 0xff800000cc00780b */ /* 0x000fcc0003f5d000 */
[----:B------:R2:W2:Y:S01]  /*12a50*/  MUFU.EX2 R46, R6 ;  /* 0x00000006002e7308 */ /* 0x0004a20000000800 */
[----:B-1----:R-:W-:Y:S01]  /*12a60*/  FFMA.FTZ R4, R43, UR6, -R3 ;  /* 0x000000062b047c23 */ /* 0x002fe20008010803 */
[----:B--2---:R-:W-:-:S04]  /*12a70*/  LOP3.LUT R5, R19, 0x200, R21, 0xf8, !PT ;  /* 0x0000020013057812 */ /* 0x004fc800078ef815 */
[----:B------:R-:W-:-:S04]  /*12a80*/  LEA R29, R5, UR5, 0x1 ;  /* 0x00000005051d7c11 */ /* 0x000fc8000f8e08ff */
[----:B------:R-:W-:Y:S01]  /*12a90*/  IADD3 R207, PT, PT, R7, R29, RZ ;  /* 0x0000001d07cf7210 */ /* 0x000fe20007ffe0ff */
[----:B------:R1:W2:Y:S01]  /*12aa0*/  MUFU.EX2 R235, R4 ;  /* 0x0000000400eb7308 */ /* 0x0002a20000000800 */
[C---:B------:R-:W-:Y:S01]  /*12ab0*/  IADD3 R44, PT, PT, R29.reuse, 0x8040, RZ ;  /* 0x000080401d2c7810 */ /* 0x040fe20007ffe0ff */
[----:B------:R-:W-:Y:S04]  /*12ac0*/  LDSM.16.MT88.4 R12, [R29+0x8000] ;  /* 0x008000001d0c783b */ /* 0x000fe80000004200 */
[----:B------:R-:W4:Y:S01]  /*12ad0*/  LDSM.16.MT88.4 R16, [R207+0x8000] ;  /* 0x00800000cf10783b */ /* 0x000f220000004200 */
[----:B------:R-:W-:-:S04]  /*12ae0*/  IADD3 R5, PT, PT, R29, 0x8000, RZ ;  /* 0x000080001d057810 */ /* 0x000fc80007ffe0ff */
[----:B------:R-:W-:-:S04]  /*12af0*/  @P3 IADD3 R44, PT, PT, R5, -0x40, RZ ;  /* 0xffffffc0052c3810 */ /* 0x000fc80007ffe0ff */
[----:B------:R-:W-:Y:S01]  /*12b00*/  IADD3 R208, PT, PT, R7, R44, RZ ;  /* 0x0000002c07d07210 */ /* 0x000fe20007ffe0ff */
[----:B------:R-:W4:Y:S04]  /*12b10*/  LDSM.16.MT88.4 R20, [R44] ;  /* 0x000000002c14783b */ /* 0x000f280000004200 */
[----:B------:R-:W4:Y:S01]  /*12b20*/  LDSM.16.MT88.4 R24, [R208] ;  /* 0x00000000d018783b */ /* 0x000f220000004200 */
[----:B------:R-:W-:Y:S02]  /*12b30*/  FSEL R2, R2, RZ, P2 ;  /* 0x000000ff02027208 */ /* 0x000fe40001000000 */
[----:B------:R-:W-:Y:S02]  /*12b40*/  FSEL R6, R121, RZ, P0 ;  /* 0x000000ff79067208 */ /* 0x000fe40000000000 */
[----:B------:R-:W-:Y:S01]  /*12b50*/  FSEL R5, R204, RZ, P2 ;  /* 0x000000ffcc057208 */ /* 0x000fe20001000000 */
[--C-:B------:R-:W-:Y:S01]  /*12b60*/  FFMA.FTZ R9, R110, UR6, -R2.reuse ;  /* 0x000000066e097c23 */ /* 0x100fe20008010802 */
[----:B-1----:R-:W-:Y:S01]  /*12b70*/  FFMA.FTZ R4, R114, UR6, -R2 ;  /* 0x0000000672047c23 */ /* 0x002fe20008010802 */
[----:B------:R-:W-:Y:S01]  /*12b80*/  FADD.FTZ R11, R80, -R6 ;  /* 0x80000006500b7221 */ /* 0x000fe20000010000 */
[----:B------:R1:W-:Y:S01]  /*12b90*/  STL [R1+0x11c], R204 ;  /* 0x00011ccc01007387 */ /* 0x0003e20000100800 */
[----:B------:R-:W-:Y:S01]  /*12ba0*/  FFMA.FTZ R10, R83, UR6, -R2 ;  /* 0x00000006530a7c23 */ /* 0x000fe20008010802 */
[----:B------:R-:W-:Y:S01]  /*12bb0*/  FADD.FTZ R28, R70, -R5 ;  /* 0x80000005461c7221 */ /* 0x000fe20000010000 */
[----:B------:R-:W-:Y:S01]  /*12bc0*/  MUFU.EX2 R82, R4 ;  /* 0x0000000400527308 */ /* 0x000fe20000000800 */
[----:B------:R-:W-:Y:S01]  /*12bd0*/  F2FP.F16.F32.PACK_AB R6, R243, R245 ;  /* 0x000000f5f306723e */ /* 0x000fe200000000ff */
[-C--:B------:R-:W-:Y:S01]  /*12be0*/  FMUL.FTZ R176, R176, R46.reuse ;  /* 0x0000002eb0b07220 */ /* 0x080fe20000410000 */
[----:B--2---:R-:W-:Y:S01]  /*12bf0*/  F2FP.F16.F32.PACK_AB R7, R235, R251 ;  /* 0x000000fbeb07723e */ /* 0x004fe200000000ff */
[-C--:B------:R-:W-:Y:S01]  /*12c00*/  FMUL.FTZ R177, R177, R46.reuse ;  /* 0x0000002eb1b17220 */ /* 0x080fe20000410000 */
[-C--:B------:R-:W-:Y:S01]  /*12c10*/  FMUL.FTZ R178, R178, R45.reuse ;  /* 0x0000002db2b27220 */ /* 0x080fe20000410000 */
[-C--:B------:R-:W-:Y:S01]  /*12c20*/  FMUL.FTZ R179, R179, R45.reuse ;  /* 0x0000002db3b37220 */ /* 0x080fe20000410000 */
[-C--:B------:R-:W-:Y:S01]  /*12c30*/  FMUL.FTZ R168, R168, R46.reuse ;  /* 0x0000002ea8a87220 */ /* 0x080fe20000410000 */
[----:B------:R-:W-:Y:S01]  /*12c40*/  MUFU.EX2 R246, R10 ;  /* 0x0000000a00f67308 */ /* 0x000fe20000000800 */
[-C--:B------:R-:W-:Y:S01]  /*12c50*/  FMUL.FTZ R169, R169, R46.reuse ;  /* 0x0000002ea9a97220 */ /* 0x080fe20000410000 */
        /* <DEDUP_REMOVED lines=12> */
[----:B-1----:R1:W-:Y:S01]  /*12d20*/  MUFU.EX2 R204, R9 ;  /* 0x0000000900cc7308 */ /* 0x0023e20000000800 */
        /* <DEDUP_REMOVED lines=11> */
[----:B------:R-:W-:Y:S01]  /*12de0*/  FMUL.FTZ R197, R197, R46 ;  /* 0x0000002ec5c57220 */ /* 0x000fe20000410000 */
[-C--:B------:R-:W-:Y:S01]  /*12df0*/  FMUL.FTZ R198, R198, R45.reuse ;  /* 0x0000002dc6c67220 */ /* 0x080fe20000410000 */
[----:B------:R-:W-:Y:S01]  /*12e00*/  FMUL.FTZ R199, R199, R45 ;  /* 0x0000002dc7c77220 */ /* 0x000fe20000410000 */
[----:B------:R-:W-:Y:S01]  /*12e10*/  MOV R110, R29 ;  /* 0x0000001d006e7202 */ /* 0x000fe20000000f00 */
[----:B------:R-:W2:Y:S01]  /*12e20*/  LDL.LU R83, [R1+0x2c] ;  /* 0x00002c0001537983 */ /* 0x000ea20000300800 */
[----:B-1----:R-:W-:Y:S01]  /*12e30*/  FMUL.FTZ R9, R11, UR6 ;  /* 0x000000060b097c20 */ /* 0x002fe20008410000 */
[----:B------:R-:W-:-:S03]  /*12e40*/  FMUL.FTZ R11, R28, UR6 ;  /* 0x000000061c0b7c20 */ /* 0x000fc60008410000 */
[----:B------:R1:W1:Y:S08]  /*12e50*/  MUFU.EX2 R10, R9 ;  /* 0x00000009000a7308 */ /* 0x0002700000000800 */
[----:B------:R-:W1:Y:S02]  /*12e60*/  MUFU.EX2 R11, R11 ;  /* 0x0000000b000b7308 */ /* 0x000e640000000800 */
[----:B-1----:R-:W-:Y:S01]  /*12e70*/  FFMA.FTZ R9, R98, UR6, -R2 ;  /* 0x0000000662097c23 */ /* 0x002fe20008010802 */
        /* <DEDUP_REMOVED lines=32> */
[----:B---3--:R-:W-:-:S02]  /*13080*/  F2FP.F16.F32.PACK_AB R5, R206, R111 ;  /* 0x0000006fce05723e */ /* 0x008fc400000000ff */
[----:B----4-:R-:W-:-:S07]  /*13090*/  F2FP.F16.F32.PACK_AB R4, R205, R116 ;  /* 0x00000074cd04723e */ /* 0x010fce00000000ff */
[C---:B------:R-:W-:Y:S01]  /*130a0*/  HMMA.16816.F32 R32, R4.reuse, R16, R176 ;  /* 0x000000100420723c */ /* 0x040fe200000018b0 */
[----:B------:R-:W1:Y:S07]  /*130b0*/  MUFU.EX2 R177, R9 ;  /* 0x0000000900b17308 */ /* 0x000e6e0000000800 */
        /* <DEDUP_REMOVED lines=10> */
[----:B-1----:R-:W-:-:S07]  /*13160*/  F2FP.F16.F32.PACK_AB R7, R177, R246 ;  /* 0x000000f6b107723e */ /* 0x002fce00000000ff */
[C---:B------:R-:W-:Y:S08]  /*13170*/  HMMA.16816.F32 R76, R4.reuse, R12, R164 ;  /* 0x0000000c044c723c */ /* 0x040ff000000018a4 */
[C---:B------:R-:W-:Y:S01]  /*13180*/  HMMA.16816.F32 R144, R4.reuse, R14, R144 ;  /* 0x0000000e0490723c */ /* 0x040fe20000001890 */
[----:B------:R-:W-:Y:S07]  /*13190*/  LDSM.16.MT88.4 R12, [R208+0x800] ;  /* 0x00080000d00c783b */ /* 0x000fee0000004200 */
[C---:B------:R-:W-:Y:S08]  /*131a0*/  HMMA.16816.F32 R160, R4.reuse, R16, R160 ;  /* 0x0000001004a0723c */ /* 0x040ff000000018a0 */
[C---:B------:R-:W-:Y:S01]  /*131b0*/  HMMA.16816.F32 R140, R4.reuse, R18, R140 ;  /* 0x00000012048c723c */ /* 0x040fe2000000188c */
[----:B------:R-:W-:Y:S07]  /*131c0*/  LDSM.16.MT88.4 R16, [R44+0x800] ;  /* 0x000800002c10783b */ /* 0x000fee0000004200 */
[C---:B------:R-:W-:Y:S08]  /*131d0*/  HMMA.16816.F32 R156, R4.reuse, R20, R156 ;  /* 0x00000014049c723c */ /* 0x040ff0000000189c */
[C---:B------:R-:W-:Y:S01]  /*131e0*/  HMMA.16816.F32 R136, R4.reuse, R22, R136 ;  /* 0x000000160488723c */ /* 0x040fe20000001888 */
[----:B------:R-:W-:Y:S07]  /*131f0*/  LDSM.16.MT88.4 R20, [R207+0x8800] ;  /* 0x00880000cf14783b */ /* 0x000fee0000004200 */
[C---:B------:R-:W-:Y:S08]  /*13200*/  HMMA.16816.F32 R152, R4.reuse, R24, R152 ;  /* 0x000000180498723c */ /* 0x040ff00000001898 */
[----:B------:R-:W-:Y:S01]  /*13210*/  HMMA.16816.F32 R148, R4, R26, R148 ;  /* 0x0000001a0494723c */ /* 0x000fe20000001894 */
[--C-:B------:R-:W-:Y:S01]  /*13220*/  FFMA.FTZ R4, R201, UR6, -R0.reuse ;  /* 0x00000006c9047c23 */ /* 0x100fe20008010800 */
[----:B------:R-:W1:Y:S03]  /*13230*/  LDSM.16.MT88.4 R24, [R110+0x8800] ;  /* 0x008800006e18783b */ /* 0x000e660000004200 */
        /* <DEDUP_REMOVED lines=20> */
[----:B------:R3:W4:Y:S01]  /*13380*/  MUFU.EX2 R171, R4 ;  /* 0x0000000400ab7308 */ /* 0x0007220000000800 */
[--C-:B------:R-:W-:Y:S01]  /*13390*/  FFMA.FTZ R5, R213, UR6, -R2.reuse ;  /* 0x00000006d5057c23 */ /* 0x100fe20008010802 */
[----:B------:R-:W-:Y:S01]  /*133a0*/  FFMA.FTZ R9, R88, UR6, -R2 ;  /* 0x0000000658097c23 */ /* 0x000fe20008010802 */
[----:B---3--:R-:W-:-:S05]  /*133b0*/  FFMA.FTZ R4, R126, UR6, -R3 ;  /* 0x000000067e047c23 */ /* 0x008fca0008010803 */
[----:B------:R3:W-:Y:S02]  /*133c0*/  MUFU.EX2 R186, R4 ;  /* 0x0000000400ba7308 */ /* 0x0007e40000000800 */
[----:B---3--:R-:W-:-:S06]  /*133d0*/  FFMA.FTZ R4, R87, UR6, -R3 ;  /* 0x0000000657047c23 */ /* 0x008fcc0008010803 */
[----:B------:R3:W1:Y:S08]  /*133e0*/  MUFU.EX2 R187, R4 ;  /* 0x0000000400bb7308 */ /* 0x0006700000000800 */
[----:B------:R4:W2:Y:S01]  /*133f0*/  MUFU.EX2 R169, R5 ;  /* 0x0000000500a97308 */ /* 0x0008a20000000800 */
[----:B---3--:R-:W-:-:S07]  /*13400*/  FFMA.FTZ R4, R215, UR6, -R2 ;  /* 0x00000006d7047c23 */ /* 0x008fce0008010802 */
[----:B------:R-:W-:Y:S08]  /*13410*/  MUFU.EX2 R185, R9 ;  /* 0x0000000900b97308 */ /* 0x000ff00000000800 */
[----:B------:R3:W2:Y:S01]  /*13420*/  MUFU.EX2 R184, R4 ;  /* 0x0000000400b87308 */ /* 0x0006a20000000800 */
[----:B----4-:R-:W-:Y:S02]  /*13430*/  F2FP.F16.F32.PACK_AB R5, R171, R170 ;  /* 0x000000aaab05723e */ /* 0x010fe400000000ff */
[----:B------:R-:W-:-:S02]  /*13440*/  F2FP.F16.F32.PACK_AB R6, R189, R188 ;  /* 0x000000bcbd06723e */ /* 0x000fc400000000ff */
[----:B-1----:R-:W-:Y:S02]  /*13450*/  F2FP.F16.F32.PACK_AB R7, R187, R186 ;  /* 0x000000babb07723e */ /* 0x002fe400000000ff */
[----:B---3--:R-:W-:-:S07]  /*13460*/  F2FP.F16.F32.PACK_AB R4, R175, R174 ;  /* 0x000000aeaf04723e */ /* 0x008fce00000000ff */
        /* <DEDUP_REMOVED lines=12> */
[C---:B------:R-:W-:Y:S01]  /*13530*/  HMMA.16816.F32 R72, R4.reuse, R26, R144 ;  /* 0x0000001a0448723c */ /* 0x040fe20000001890 */
[----:B------:R-:W2:Y:S04]  /*13540*/  LDL.LU R146, [R1+0xb8] ;  /* 0x0000b80001927983 */ /* 0x000ea80000300800 */
[----:B------:R-:W3:Y:S04]  /*13550*/  LDL.LU R147, [R1+0xc0] ;  /* 0x0000c00001937983 */ /* 0x000ee80000300800 */
[----:B------:R-:W4:Y:S04]  /*13560*/  LDL.LU R180, [R1+0xbc] ;  /* 0x0000bc0001b47983 */ /* 0x000f280000300800 */
[----:B------:R-:W4:Y:S04]  /*13570*/  LDL.LU R181, [R1+0x78] ;  /* 0x0000780001b57983 */ /* 0x000f280000300800 */
[----:B------:R-:W4:Y:S04]  /*13580*/  LDL.LU R215, [R1+0x54] ;  /* 0x0000540001d77983 */ /* 0x000f280000300800 */
[----:B------:R-:W4:Y:S04]  /*13590*/  LDL.LU R199, [R1+0x28] ;  /* 0x0000280001c77983 */ /* 0x000f280000300800 */
[----:B------:R-:W4:Y:S01]  /*135a0*/  LDL.LU R193, [R1+0x18] ;  /* 0x0000180001c17983 */ /* 0x000f220000300800 */
[C---:B------:R-:W-:Y:S03]  /*135b0*/  HMMA.16816.F32 R76, R4.reuse, R24, R76 ;  /* 0x00000018044c723c */ /* 0x040fe6000000184c */
[----:B------:R-:W-:Y:S01]  /*135c0*/  LDSM.16.MT88.4 R24, [R208+0x1000] ;  /* 0x00100000d018783b */ /* 0x000fe20000004200 */
[----:B------:R-:W-:Y:S01]  /*135d0*/  FFMA.FTZ R9, R225, UR6, -R2 ;  /* 0x00000006e1097c23 */ /* 0x000fe20008010802 */
[----:B------:R-:W-:Y:S01]  /*135e0*/  MOV R114, R97 ;  /* 0x0000006100727202 */ /* 0x000fe20000000f00 */
[----:B------:R-:W-:Y:S01]  /*135f0*/  FFMA.FTZ R124, R83, R10, R124 ;  /* 0x0000000a537c7223 */ /* 0x000fe2000001007c */
[----:B------:R-:W-:Y:S01]  /*13600*/  MOV R166, R123 ;  /* 0x0000007b00a67202 */ /* 0x000fe20000000f00 */
[C---:B------:R-:W-:Y:S08]  /*13610*/  HMMA.16816.F32 R160, R4.reuse, R20, R160 ;  /* 0x0000001404a0723c */ /* 0x040ff000000018a0 */
[C---:B------:R-:W-:Y:S01]  /*13620*/  HMMA.16816.F32 R68, R4.reuse, R22, R140 ;  /* 0x000000160444723c */ /* 0x040fe2000000188c */
[----:B------:R-:W1:Y:S07]  /*13630*/  LDSM.16.MT88.4 R20, [R110+0x9000] ;  /* 0x009000006e14783b */ /* 0x000e6e0000004200 */
[C---:B------:R-:W-:Y:S08]  /*13640*/  HMMA.16816.F32 R156, R4.reuse, R16, R156 ;  /* 0x00000010049c723c */ /* 0x040ff0000000189c */
[C---:B------:R-:W-:Y:S01]  /*13650*/  HMMA.16816.F32 R88, R4.reuse, R18, R136 ;  /* 0x000000120458723c */ /* 0x040fe20000001888 */
[----:B------:R-:W1:Y:S07]  /*13660*/  LDSM.16.MT88.4 R16, [R207+0x9000] ;  /* 0x00900000cf10783b */ /* 0x000e6e0000004200 */
[C---:B------:R-:W-:Y:S08]  /*13670*/  HMMA.16816.F32 R84, R4.reuse, R12, R152 ;  /* 0x0000000c0454723c */ /* 0x040ff00000001898 */
[----:B------:R-:W-:Y:S01]  /*13680*/  HMMA.16816.F32 R148, R4, R14, R148 ;  /* 0x0000000e0494723c */ /* 0x000fe20000001894 */
[----:B------:R-:W-:Y:S01]  /*13690*/  FFMA.FTZ R4, R220, UR6, -R0 ;  /* 0x00000006dc047c23 */ /* 0x000fe20008010800 */
[----:B------:R-:W1:Y:S03]  /*136a0*/  LDSM.16.MT88.4 R12, [R44+0x1000] ;  /* 0x001000002c0c783b */ /* 0x000e660000004200 */
[----:B------:R1:W-:Y:S01]  /*136b0*/  MUFU.EX2 R191, R4 ;  /* 0x0000000400bf7308 */ /* 0x0003e20000000800 */
[----:B------:R-:W-:Y:S01]  /*136c0*/  MOV R47, R115 ;  /* 0x00000073002f7202 */ /* 0x000fe20000000f00 */
[----:B------:R-:W4:Y:S06]  /*136d0*/  LDL.LU R127, [R1+0xc] ;  /* 0x00000c00017f7983 */ /* 0x000f2c0000300800 */
[----:B------:R1:W-:Y:S01]  /*136e0*/  MUFU.EX2 R212, R9 ;  /* 0x0000000900d47308 */ /* 0x0003e20000000800 */
[----:B------:R-:W-:Y:S01]  /*136f0*/  FFMA.FTZ R10, R240, UR6, -R3 ;  /* 0x00000006f00a7c23 */ /* 0x000fe20008010803 */
[----:B------:R-:W-:Y:S01]  /*13700*/  MOV R83, R122 ;  /* 0x0000007a00537202 */ /* 0x000fe20000000f00 */
[----:B------:R-:W4:Y:S01]  /*13710*/  LDL.LU R164, [R1+0x8] ;  /* 0x0000080001a47983 */ /* 0x000f220000300800 */
[----:B------:R-:W-:-:S02]  /*13720*/  MOV R198, R113 ;  /* 0x0000007100c67202 */ /* 0x000fc40000000f00 */
[----:B------:R-:W-:Y:S01]  /*13730*/  MOV R125, R112 ;  /* 0x00000070007d7202 */ /* 0x000fe20000000f00 */
[----:B------:R-:W4:Y:S01]  /*13740*/  LDL.LU R192, [R1+0x4] ;  /* 0x0000040001c07983 */ /* 0x000f220000300800 */
[----:B-1----:R-:W-:Y:S01]  /*13750*/  FFMA.FTZ R4, R217, UR6, -R0 ;  /* 0x00000006d9047c23 */ /* 0x002fe20008010800 */
[----:B------:R-:W-:-:S03]  /*13760*/  FFMA.FTZ R9, R96, UR6, -R2 ;  /* 0x0000000660097c23 */ /* 0x000fc60008010802 */
[----:B------:R1:W-:Y:S01]  /*13770*/  MUFU.EX2 R237, R4 ;  /* 0x0000000400ed7308 */ /* 0x0003e20000000800 */
[----:B------:R-:W-:Y:S01]  /*13780*/  MOV R213, R107 ;  /* 0x0000006b00d57202 */ /* 0x000fe20000000f00 */
[----:B------:R-:W4:Y:S01]  /*13790*/  LDL.LU R165, [R1] ;  /* 0x0000000001a57983 */ /* 0x000f220000300800 */
[----:B-1----:R-:W-:-:S05]  /*137a0*/  FFMA.FTZ R4, R92, UR6, -R0 ;  /* 0x000000065c047c23 */ /* 0x002fca0008010800 */
        /* <DEDUP_REMOVED lines=16> */
[----:B------:R1:W2:Y:S02]  /*138b0*/  MUFU.EX2 R194, R4 ;  /* 0x0000000400c27308 */ /* 0x0002a40000000800 */
[----:B-1----:R-:W-:-:S06]  /*138c0*/  FFMA.FTZ R4, R93, UR6, -R3 ;  /* 0x000000065d047c23 */ /* 0x002fcc0008010803 */
[----:B------:R1:W-:Y:S02]  /*138d0*/  MUFU.EX2 R211, R4 ;  /* 0x0000000400d37308 */ /* 0x0003e40000000800 */
[----:B-1----:R-:W-:-:S06]  /*138e0*/  FFMA.FTZ R4, R57, UR6, -R3 ;  /* 0x0000000639047c23 */ /* 0x002fcc0008010803 */
[----:B------:R1:W3:Y:S08]  /*138f0*/  MUFU.EX2 R128, R4 ;  /* 0x0000000400807308 */ /* 0x0002f00000000800 */
[----:B------:R3:W-:Y:S01]  /*13900*/  MUFU.EX2 R217, R9 ;  /* 0x0000000900d97308 */ /* 0x0007e20000000800 */
[----:B-1----:R-:W-:-:S07]  /*13910*/  FFMA.FTZ R4, R228, UR6, -R2 ;  /* 0x00000006e4047c23 */ /* 0x002fce0008010802 */
[----:B------:R1:W4:Y:S01]  /*13920*/  MUFU.EX2 R239, R4 ;  /* 0x0000000400ef7308 */ /* 0x0003220000000800 */
[----:B--2---:R-:W-:Y:S02]  /*13930*/  F2FP.F16.F32.PACK_AB R5, R194, R81 ;  /* 0x00000051c205723e */ /* 0x004fe400000000ff */
[----:B------:R-:W-:Y:S02]  /*13940*/  F2FP.F16.F32.PACK_AB R6, R129, R202 ;  /* 0x000000ca8106723e */ /* 0x000fe400000000ff */
[----:B---3--:R-:W-:Y:S01]  /*13950*/  F2FP.F16.F32.PACK_AB R7, R128, R211 ;  /* 0x000000d38007723e */ /* 0x008fe200000000ff */
[--C-:B------:R-:W-:Y:S01]  /*13960*/  FFMA.FTZ R9, R114, UR6, -R8.reuse ;  /* 0x0000000672097c23 */ /* 0x100fe20008010808 */
[----:B------:R-:W-:Y:S02]  /*13970*/  MOV R223, R80 ;  /* 0x0000005000df7202 */ /* 0x000fe40000000f00 */
[----:B------:R-:W-:Y:S02]  /*13980*/  MOV R80, R94 ;  /* 0x0000005e00507202 */ /* 0x000fe40000000f00 */
[----:B-1----:R-:W-:Y:S01]  /*13990*/  F2FP.F16.F32.PACK_AB R4, R195, R200 ;  /* 0x000000c8c304723e */ /* 0x002fe200000000ff */
[----:B------:R1:W-:Y:S06]  /*139a0*/  MUFU.EX2 R219, R9 ;  /* 0x0000000900db7308 */ /* 0x0003ec0000000800 */
[C---:B------:R-:W-:Y:S08]  /*139b0*/  HMMA.16816.F32 R100, R4.reuse, R20, R40 ;  /* 0x000000140464723c */ /* 0x040ff00000001828 */
[----:B------:R-:W-:Y:S01]  /*139c0*/  HMMA.16816.F32 R92, R4, R16, R32 ;  /* 0x00000010045c723c */ /* 0x000fe20000001820 */
[----:B-1----:R-:W-:-:S07]  /*139d0*/  FFMA.FTZ R9, R248, UR6, -R8 ;  /* 0x00000006f8097c23 */ /* 0x002fce0008010808 */
[C---:B------:R-:W-:Y:S01]  /*139e0*/  HMMA.16816.F32 R96, R4.reuse, R22, R36 ;  /* 0x000000160460723c */ /* 0x040fe20000001824 */
[----:B------:R1:W2:Y:S07]  /*139f0*/  MUFU.EX2 R220, R9 ;  /* 0x0000000900dc7308 */ /* 0x0002ae0000000800 */
[C---:B------:R-:W-:Y:S01]  /*13a00*/  HMMA.16816.F32 R56, R4.reuse, R18, R28 ;  /* 0x000000120438723c */ /* 0x040fe2000000181c */
[----:B------:R-:W-:Y:S07]  /*13a10*/  LDSM.16.MT88.4 R28, [R208+0x1800] ;  /* 0x00180000d01c783b */ /* 0x000fee0000004200 */
[----:B------:R-:W-:Y:S01]  /*13a20*/  HMMA.16816.F32 R52, R4, R12, R52 ;  /* 0x0000000c0434723c */ /* 0x000fe20000001834 */
[----:B-1----:R-:W-:-:S07]  /*13a30*/  FFMA.FTZ R9, R238, UR6, -R8 ;  /* 0x00000006ee097c23 */ /* 0x002fce0008010808 */
[C---:B------:R-:W-:Y:S08]  /*13a40*/  HMMA.16816.F32 R48, R4.reuse, R14, R48 ;  /* 0x0000000e0430723c */ /* 0x040ff00000001830 */
[C---:B------:R-:W-:Y:S08]  /*13a50*/  HMMA.16816.F32 R40, R4.reuse, R24, R64 ;  /* 0x000000180428723c */ /* 0x040ff00000001840 */
[----:B------:R-:W-:Y:S01]  /*13a60*/  HMMA.16816.F32 R32, R4, R26, R60 ;  /* 0x0000001a0420723c */ /* 0x000fe2000000183c */
[----:B------:R-:W-:-:S02]  /*13a70*/  F2FP.F16.F32.PACK_AB R4, R237, R191 ;  /* 0x000000bfed04723e */ /* 0x000fc400000000ff */
[----:B----4-:R-:W-:Y:S02]  /*13a80*/  F2FP.F16.F32.PACK_AB R5, R239, R234 ;  /* 0x000000eaef05723e */ /* 0x010fe400000000ff */
[----:B------:R-:W-:Y:S02]  /*13a90*/  F2FP.F16.F32.PACK_AB R6, R126, R223 ;  /* 0x000000df7e06723e */ /* 0x000fe400000000ff */
[----:B------:R-:W-:Y:S01]  /*13aa0*/  F2FP.F16.F32.PACK_AB R7, R217, R212 ;  /* 0x000000d4d907723e */ /* 0x000fe200000000ff */
[----:B------:R1:W-:Y:S06]  /*13ab0*/  MUFU.EX2 R197, R9 ;  /* 0x0000000900c57308 */ /* 0x0003ec0000000800 */
[----:B------:R-:W-:Y:S01]  /*13ac0*/  HMMA.16816.F32 R60, R4, R16, R160 ;  /* 0x00000010043c723c */ /* 0x000fe200000018a0 */
[----:B------:R-:W-:-:S07]  /*13ad0*/  MOV R160, R110 ;  /* 0x0000006e00a07202 */ /* 0x000fce0000000f00 */
[----:B------:R-:W-:Y:S01]  /*13ae0*/  HMMA.16816.F32 R76, R4, R20, R76 ;  /* 0x00000014044c723c */ /* 0x000fe2000000184c */
[----:B-1----:R-:W-:-:S07]  /*13af0*/  FFMA.FTZ R9, R232, UR6, -R8 ;  /* 0x00000006e8097c23 */ /* 0x002fce0008010808 */
[C---:B------:R-:W-:Y:S01]  /*13b00*/  HMMA.16816.F32 R72, R4.reuse, R22, R72 ;  /* 0x000000160448723c */ /* 0x040fe20000001848 */
[----:B------:R-:W-:Y:S01]  /*13b10*/  LDSM.16.MT88.4 R20, [R44+0x1800] ;  /* 0x001800002c14783b */ /* 0x000fe20000004200 */
[----:B------:R1:W-:Y:S06]  /*13b20*/  MUFU.EX2 R183, R9 ;  /* 0x0000000900b77308 */ /* 0x0003ec0000000800 */
[C---:B------:R-:W-:Y:S01]  /*13b30*/  HMMA.16816.F32 R68, R4.reuse, R18, R68 ;  /* 0x000000120444723c */ /* 0x040fe20000001844 */
[----:B------:R-:W-:Y:S07]  /*13b40*/  LDSM.16.MT88.4 R16, [R207+0x9800] ;  /* 0x00980000cf10783b */ /* 0x000fee0000004200 */
[----:B------:R-:W-:Y:S01]  /*13b50*/  HMMA.16816.F32 R64, R4, R12, R156 ;  /* 0x0000000c0440723c */ /* 0x000fe2000000189c */
[----:B-1----:R-:W-:-:S07]  /*13b60*/  FFMA.FTZ R9, R80, UR6, -R3 ;  /* 0x0000000650097c23 */ /* 0x002fce0008010803 */
[----:B------:R-:W-:Y:S01]  /*13b70*/  HMMA.16816.F32 R88, R4, R14, R88 ;  /* 0x0000000e0458723c */ /* 0x000fe20000001858 */
[----:B------:R-:W1:Y:S01]  /*13b80*/  LDSM.16.MT88.4 R12, [R160+0x9800] ;  /* 0x00980000a00c783b */ /* 0x000e620000004200 */
[----:B------:R3:W-:Y:S08]  /*13b90*/  MUFU.EX2 R218, R9 ;  /* 0x0000000900da7308 */ /* 0x0007f00000000800 */
[----:B------:R-:W-:Y:S01]  /*13ba0*/  MUFU.EX2 R196, R10 ;  /* 0x0000000a00c47308 */ /* 0x000fe20000000800 */
[----:B---3--:R-:W-:-:S07]  /*13bb0*/  FFMA.FTZ R9, R250, UR6, -R3 ;  /* 0x00000006fa097c23 */ /* 0x008fce0008010803 */
[----:B------:R3:W4:Y:S02]  /*13bc0*/  MUFU.EX2 R201, R9 ;  /* 0x0000000900c97308 */ /* 0x0007240000000800 */
[----:B---3--:R-:W-:-:S06]  /*13bd0*/  FFMA.FTZ R9, R233, UR6, -R3 ;  /* 0x00000006e9097c23 */ /* 0x008fcc0008010803 */
[----:B------:R-:W3:Y:S01]  /*13be0*/  MUFU.EX2 R182, R9 ;  /* 0x0000000900b67308 */ /* 0x000ee20000000800 */
[----:B------:R-:W-:Y:S01]  /*13bf0*/  HMMA.16816.F32 R84, R4, R24, R84 ;  /* 0x000000180454723c */ /* 0x000fe20000001854 */
[----:B------:R-:W-:-:S07]  /*13c00*/  MOV R80, R121 ;  /* 0x0000007900507202 */ /* 0x000fce0000000f00 */
[----:B------:R-:W-:Y:S01]  /*13c10*/  HMMA.16816.F32 R36, R4, R26, R148 ;  /* 0x0000001a0424723c */ /* 0x000fe20000001894 */
[----:B--2---:R-:W-:Y:S02]  /*13c20*/  F2FP.F16.F32.PACK_AB R4, R220, R219 ;  /* 0x000000dbdc04723e */ /* 0x004fe400000000ff */
[----:B----4-:R-:W-:Y:S02]  /*13c30*/  F2FP.F16.F32.PACK_AB R5, R201, R218 ;  /* 0x000000dac905723e */ /* 0x010fe400000000ff */
[----:B------:R-:W-:Y:S02]  /*13c40*/  F2FP.F16.F32.PACK_AB R6, R183, R197 ;  /* 0x000000c5b706723e */ /* 0x000fe400000000ff */
[----:B---3--:R-:W-:Y:S02]  /*13c50*/  F2FP.F16.F32.PACK_AB R7, R182, R196 ;  /* 0x000000c4b607723e */ /* 0x008fe400000000ff */
[----:B------:R-:W-:Y:S02]  /*13c60*/  MOV R110, R106 ;  /* 0x0000006a006e7202 */ /* 0x000fe40000000f00 */
[----:B------:R-:W-:-:S02]  /*13c70*/  MOV R172, R105 ;  /* 0x0000006900ac7202 */ /* 0x000fc40000000f00 */
[----:B------:R-:W-:Y:S01]  /*13c80*/  MOV R176, R104 ;  /* 0x0000006800b07202 */ /* 0x000fe20000000f00 */
[C---:B-1----:R-:W-:Y:S01]  /*13c90*/  HMMA.16816.F32 R112, R4.reuse, R12, R100 ;  /* 0x0000000c0470723c */ /* 0x042fe20000001864 */
[----:B------:R-:W-:Y:S01]  /*13ca0*/  MOV R167, R120 ;  /* 0x0000007800a77202 */ /* 0x000fe20000000f00 */
[----:B------:R-:W-:Y:S01]  /*13cb0*/  FFMA.FTZ R46, R147, R46, R116 ;  /* 0x0000002e932e7223 */ /* 0x000fe20000010074 */
[----:B------:R-:W-:Y:S01]  /*13cc0*/  FFMA.FTZ R82, R146, R11, R82 ;  /* 0x0000000b92527223 */ /* 0x000fe20000010052 */
[----:B------:R-:W2:Y:S04]  /*13cd0*/  LDL.LU R116, [R1+0x124] ;  /* 0x0001240001747983 */ /* 0x000ea80000300800 */
[C---:B------:R-:W-:Y:S01]  /*13ce0*/  HMMA.16816.F32 R104, R4.reuse, R14, R96 ;  /* 0x0000000e0468723c */ /* 0x040fe20000001860 */
[--C-:B------:R-:W-:Y:S01]  /*13cf0*/  FFMA.FTZ R143, R252, UR6, -R0.reuse ;  /* 0x00000006fc8f7c23 */ /* 0x100fe20008010800 */
[--C-:B------:R-:W-:Y:S01]  /*13d00*/  FFMA.FTZ R142, R247, UR6, -R0.reuse ;  /* 0x00000006f78e7c23 */ /* 0x100fe20008010800 */
[--C-:B------:R-:W-:Y:S01]  /*13d10*/  FFMA.FTZ R141, R241, UR6, -R0.reuse ;  /* 0x00000006f18d7c23 */ /* 0x100fe20008010800 */
[--C-:B------:R-:W-:Y:S01]  /*13d20*/  FFMA.FTZ R144, R236, UR6, -R0.reuse ;  /* 0x00000006ec907c23 */ /* 0x100fe20008010800 */
[--C-:B------:R-:W-:Y:S01]  /*13d30*/  FFMA.FTZ R157, R231, UR6, -R0.reuse ;  /* 0x00000006e79d7c23 */ /* 0x100fe20008010800 */
[--C-:B------:R-:W-:Y:S01]  /*13d40*/  FFMA.FTZ R159, R119, UR6, -R0.reuse ;  /* 0x00000006779f7c23 */ /* 0x100fe20008010800 */
[--C-:B------:R-:W-:Y:S01]  /*13d50*/  FFMA.FTZ R161, R118, UR6, -R0.reuse ;  /* 0x0000000676a17c23 */ /* 0x100fe20008010800 */
[C---:B------:R-:W-:Y:S01]  /*13d60*/  HMMA.16816.F32 R92, R4.reuse, R16, R92 ;  /* 0x00000010045c723c */ /* 0x040fe2000000185c */
[----:B------:R-:W-:Y:S01]  /*13d70*/  FFMA.FTZ R162, R117, UR6, -R0 ;  /* 0x0000000675a27c23 */ /* 0x000fe20008010800 */
[--C-:B------:R-:W-:Y:S01]  /*13d80*/  FFMA.FTZ R136, R134, UR6, -R2.reuse ;  /* 0x0000000686887c23 */ /* 0x100fe20008010802 */
[----:B------:R-:W-:Y:S01]  /*13d90*/  FFMA.FTZ R163, R135, UR6, -R2 ;  /* 0x0000000687a37c23 */ /* 0x000fe20008010802 */
[----:B------:R1:W-:Y:S04]  /*13da0*/  LDSM.16.MT88.4 R24, [R160+0xa000] ;  /* 0x00a00000a018783b */ /* 0x0003e80000004200 */
[C---:B------:R-:W-:Y:S08]  /*13db0*/  HMMA.16816.F32 R56, R4.reuse, R18, R56 ;  /* 0x000000120438723c */ /* 0x040ff00000001838 */
[C---:B------:R-:W-:Y:S08]  /*13dc0*/  HMMA.16816.F32 R52, R4.reuse, R20, R52 ;  /* 0x000000140434723c */ /* 0x040ff00000001834 */
[C---:B------:R-:W-:Y:S08]  /*13dd0*/  HMMA.16816.F32 R48, R4.reuse, R22, R48 ;  /* 0x000000160430723c */ /* 0x040ff00000001830 */
[C---:B------:R-:W-:Y:S08]  /*13de0*/  HMMA.16816.F32 R40, R4.reuse, R28, R40 ;  /* 0x0000001c0428723c */ /* 0x040ff00000001828 */
[----:B------:R-:W-:Y:S01]  /*13df0*/  HMMA.16816.F32 R120, R4, R30, R32 ;  /* 0x0000001e0478723c */ /* 0x000fe20000001820 */
[----:B------:R-:W-:-:S04]  /*13e00*/  FFMA.FTZ R4, R181, UR6, -R0 ;  /* 0x00000006b5047c23 */ /* 0x000fc80008010800 */
[----:B------:R3:W-:Y:S01]  /*13e10*/  MUFU.EX2 R222, R4 ;  /* 0x0000000400de7308 */ /* 0x0007e20000000800 */
[----:B------:R-:W-:Y:S02]  /*13e20*/  FFMA.FTZ R35, R180, R45, R111 ;  /* 0x0000002db4237223 */ /* 0x000fe4000001006f */
[----:B------:R-:W4:Y:S04]  /*13e30*/  LDL.LU R111, [R1+0x120] ;  /* 0x00012000016f7983 */ /* 0x000f280000300800 */
[----:B------:R-:W4:Y:S01]  /*13e40*/  LDL.LU R181, [R1+0x60] ;  /* 0x0000600001b57983 */ /* 0x000f220000300800 */
[----:B---3--:R-:W-:-:S04]  /*13e50*/  FFMA.FTZ R4, R215, UR6, -R0 ;  /* 0x00000006d7047c23 */ /* 0x008fc80008010800 */
[----:B------:R3:W-:Y:S02]  /*13e60*/  MUFU.EX2 R215, R4 ;  /* 0x0000000400d77308 */ /* 0x0007e40000000800 */
[----:B---3--:R-:W-:-:S06]  /*13e70*/  FFMA.FTZ R4, R199, UR6, -R0 ;  /* 0x00000006c7047c23 */ /* 0x008fcc0008010800 */
[----:B------:R3:W-:Y:S02]  /*13e80*/  MUFU.EX2 R199, R4 ;  /* 0x0000000400c77308 */ /* 0x0007e40000000800 */
[----:B---3--:R-:W-:-:S06]  /*13e90*/  FFMA.FTZ R4, R193, UR6, -R0 ;  /* 0x00000006c1047c23 */ /* 0x008fcc0008010800 */
[----:B------:R3:W-:Y:S02]  /*13ea0*/  MUFU.EX2 R193, R4 ;  /* 0x0000000400c17308 */ /* 0x0007e40000000800 */
[--C-:B---3--:R-:W-:Y:S02]  /*13eb0*/  FFMA.FTZ R4, R213, UR6, -R2.reuse ;  /* 0x00000006d5047c23 */ /* 0x108fe40008010802 */
[----:B------:R-:W3:Y:S04]  /*13ec0*/  LDL.LU R213, [R1+0x30] ;  /* 0x0000300001d57983 */ /* 0x000ee80000300800 */
[----:B------:R1:W-:Y:S01]  /*13ed0*/  MUFU.EX2 R225, R4 ;  /* 0x0000000400e17308 */ /* 0x0003e20000000800 */
[----:B------:R-:W3:Y:S04]  /*13ee0*/  LDL.LU R139, [R1+0x1c] ;  /* 0x00001c00018b7983 */ /* 0x000ee80000300800 */
[----:B------:R-:W3:Y:S04]  /*13ef0*/  LDL.LU R140, [R1+0x14] ;  /* 0x00001400018c7983 */ /* 0x000ee80000300800 */
[----:B------:R-:W3:Y:S04]  /*13f00*/  LDL.LU R145, [R1+0x70] ;  /* 0x0000700001917983 */ /* 0x000ee80000300800 */
[----:B------:R-:W3:Y:S01]  /*13f10*/  LDL.LU R146, [R1+0x5c] ;  /* 0x00005c0001927983 */ /* 0x000ee20000300800 */
[----:B-1----:R-:W-:-:S04]  /*13f20*/  FFMA.FTZ R4, R125, UR6, -R2 ;  /* 0x000000067d047c23 */ /* 0x002fc80008010802 */
[----:B------:R1:W1:Y:S02]  /*13f30*/  MUFU.EX2 R125, R4 ;  /* 0x00000004007d7308 */ /* 0x0002640000000800 */
[----:B-1----:R-:W-:-:S06]  /*13f40*/  FFMA.FTZ R4, R198, UR6, -R2 ;  /* 0x00000006c6047c23 */ /* 0x002fcc0008010802 */
[----:B------:R1:W-:Y:S02]  /*13f50*/  MUFU.EX2 R198, R4 ;  /* 0x0000000400c67308 */ /* 0x0003e40000000800 */
[----:B-1----:R-:W-:Y:S02]  /*13f60*/  FFMA.FTZ R4, R47, UR6, -R2 ;  /* 0x000000062f047c23 */ /* 0x002fe40008010802 */
[----:B------:R-:W3:Y:S04]  /*13f70*/  LDL.LU R47, [R1+0x48] ;  /* 0x00004800012f7983 */ /* 0x000ee80000300800 */
[----:B------:R-:W3:Y:S04]  /*13f80*/  LDL.LU R232, [R1+0x94] ;  /* 0x0000940001e87983 */ /* 0x000ee80000300800 */
[----:B------:R-:W3:Y:S04]  /*13f90*/  LDL.LU R45, [R1+0x8c] ;  /* 0x00008c00012d7983 */ /* 0x000ee80000300800 */
[----:B------:R-:W3:Y:S01]  /*13fa0*/  LDL.LU R151, [R1+0x84] ;  /* 0x0000840001977983 */ /* 0x000ee20000300800 */
[----:B------:R-:W-:-:S02]  /*13fb0*/  FFMA.FTZ R34, R192, UR6, -R0 ;  /* 0x00000006c0227c23 */ /* 0x000fc40008010800 */
[----:B------:R1:W1:Y:S01]  /*13fc0*/  MUFU.EX2 R192, R4 ;  /* 0x0000000400c07308 */ /* 0x0002620000000800 */
[--C-:B------:R-:W-:Y:S01]  /*13fd0*/  FFMA.FTZ R11, R127, UR6, -R0.reuse ;  /* 0x000000067f0b7c23 */ /* 0x100fe20008010800 */
[--C-:B------:R-:W-:Y:S01]  /*13fe0*/  FFMA.FTZ R32, R164, UR6, -R0.reuse ;  /* 0x00000006a4207c23 */ /* 0x100fe20008010800 */
[--C-:B------:R-:W-:Y:S01]  /*13ff0*/  FFMA.FTZ R33, R165, UR6, -R0.reuse ;  /* 0x00000006a5217c23 */ /* 0x100fe20008010800 */
[----:B------:R-:W-:Y:S01]  /*14000*/  F2FP.F16.F32.PACK_AB R5, R125, R225 ;  /* 0x000000e17d05723e */ /* 0x000fe200000000ff */
[--C-:B------:R-:W-:Y:S01]  /*14010*/  FFMA.FTZ R180, R108, UR6, -R0.reuse ;  /* 0x000000066cb47c23 */ /* 0x100fe20008010800 */
[----:B------:R-:W-:Y:S01]  /*14020*/  F2FP.F16.F32.PACK_AB R6, R193, R199 ;  /* 0x000000c7c106723e */ /* 0x000fe200000000ff */
[----:B------:R-:W3:Y:S01]  /*14030*/  LDL.LU R150, [R1+0x7c] ;  /* 0x00007c0001967983 */ /* 0x000ee20000300800 */
[----:B------:R-:W-:Y:S02]  /*14040*/  MOV R165, R167 ;  /* 0x000000a700a57202 */ /* 0x000fe40000000f00 */
[----:B------:R-:W-:Y:S01]  /*14050*/  MOV R164, R176 ;  /* 0x000000b000a47202 */ /* 0x000fe20000000f00 */
[----:B------:R-:W-:Y:S01]  /*14060*/  FFMA.FTZ R176, R109, UR6, -R0 ;  /* 0x000000066db07c23 */ /* 0x000fe20008010800 */
[----:B------:R-:W-:Y:S01]  /*14070*/  MOV R127, R172 ;  /* 0x000000ac007f7202 */ /* 0x000fe20000000f00 */
[----:B------:R-:W3:Y:S01]  /*14080*/  LDL.LU R152, [R1+0x6c] ;  /* 0x00006c0001987983 */ /* 0x000ee20000300800 */
[----:B-1----:R-:W-:-:S02]  /*14090*/  F2FP.F16.F32.PACK_AB R4, R215, R222 ;  /* 0x000000ded704723e */ /* 0x002fc400000000ff */
[----:B------:R-:W-:Y:S01]  /*140a0*/  F2FP.F16.F32.PACK_AB R7, R192, R198 ;  /* 0x000000c6c007723e */ /* 0x000fe200000000ff */
[--C-:B------:R-:W-:Y:S01]  /*140b0*/  FFMA.FTZ R10, R127, UR6, -R2.reuse ;  /* 0x000000067f0a7c23 */ /* 0x100fe20008010802 */
[----:B------:R-:W-:Y:S01]  /*140c0*/  MOV R127, R80 ;  /* 0x00000050007f7202 */ /* 0x000fe20000000f00 */
[----:B------:R-:W3:Y:S04]  /*140d0*/  LDL.LU R154, [R1+0x50] ;  /* 0x00005000019a7983 */ /* 0x000ee80000300800 */
[C---:B------:R-:W-:Y:S01]  /*140e0*/  HMMA.16816.F32 R96, R4.reuse, R18, R68 ;  /* 0x000000120460723c */ /* 0x040fe20000001844 */
[----:B------:R-:W3:Y:S07]  /*140f0*/  LDL.LU R80, [R1+0x44] ;  /* 0x0000440001507983 */ /* 0x000eee0000300800 */
[----:B------:R-:W-:Y:S01]  /*14100*/  HMMA.16816.F32 R68, R4, R30, R36 ;  /* 0x0000001e0444723c */ /* 0x000fe20000001824 */
[----:B------:R-:W-:-:S02]  /*14110*/  FFMA.FTZ R39, R83, UR6, -R2 ;  /* 0x0000000653277c23 */ /* 0x000fc40008010802 */
[----:B------:R-:W3:Y:S04]  /*14120*/  LDL.LU R83, [R1+0x20] ;  /* 0x0000200001537983 */ /* 0x000ee80000300800 */
[----:B------:R-:W3:Y:S04]  /*14130*/  LDL.LU R155, [R1+0x10] ;  /* 0x00001000019b7983 */ /* 0x000ee80000300800 */
[----:B------:R-:W3:Y:S04]  /*14140*/  LDL.LU R228, [R1+0xa0] ;  /* 0x0000a00001e47983 */ /* 0x000ee80000300800 */
[----:B------:R-:W3:Y:S04]  /*14150*/  LDL.LU R148, [R1+0x9c] ;  /* 0x00009c0001947983 */ /* 0x000ee80000300800 */
[----:B------:R-:W3:Y:S04]  /*14160*/  LDL.LU R156, [R1+0x98] ;  /* 0x00009800019c7983 */ /* 0x000ee80000300800 */
[----:B------:R-:W3:Y:S01]  /*14170*/  LDL.LU R158, [R1+0x90] ;  /* 0x00009000019e7983 */ /* 0x000ee20000300800 */
[----:B------:R-:W-:Y:S03]  /*14180*/  HMMA.16816.F32 R84, R4, R28, R84 ;  /* 0x0000001c0454723c */ /* 0x000fe60000001854 */
[----:B------:R-:W3:Y:S04]  /*14190*/  LDL.LU R137, [R1+0x88] ;  /* 0x0000880001897983 */ /* 0x000ee80000300800 */
[----:B------:R-:W3:Y:S01]  /*141a0*/  LDL.LU R138, [R1+0x80] ;  /* 0x00008000018a7983 */ /* 0x000ee20000300800 */
[--C-:B--2---:R-:W-:Y:S01]  /*141b0*/  FFMA.FTZ R167, R116, UR6, -R0.reuse ;  /* 0x0000000674a77c23 */ /* 0x104fe20008010800 */
[----:B----4-:R-:W-:Y:S01]  /*141c0*/  FFMA.FTZ R172, R111, UR6, -R0 ;  /* 0x000000066fac7c23 */ /* 0x010fe20008010800 */
[----:B------:R-:W-:-:S04]  /*141d0*/  FFMA.FTZ R0, R181, UR6, -R8 ;  /* 0x00000006b5007c23 */ /* 0x000fc80008010808 */
[----:B------:R3:W-:Y:S02]  /*141e0*/  MUFU.EX2 R181, R0 ;  /* 0x0000000000b57308 */ /* 0x0007e40000000800 */
[----:B---3--:R-:W-:-:S06]  /*141f0*/  FFMA.FTZ R0, R213, UR6, -R8 ;  /* 0x00000006d5007c23 */ /* 0x008fcc0008010808 */
[----:B------:R1:W2:Y:S02]  /*14200*/  MUFU.EX2 R213, R0 ;  /* 0x0000000000d57308 */ /* 0x0002a40000000800 */
[--C-:B-1----:R-:W-:Y:S02]  /*14210*/  FFMA.FTZ R0, R139, UR6, -R8.reuse ;  /* 0x000000068b007c23 */ /* 0x102fe40008010808 */
[----:B------:R-:W3:Y:S04]  /*14220*/  LDL.LU R139, [R1+0x74] ;  /* 0x00007400018b7983 */ /* 0x000ee80000300800 */
[----:B------:R1:W-:Y:S02]  /*14230*/  MUFU.EX2 R221, R0 ;  /* 0x0000000000dd7308 */ /* 0x0003e40000000800 */
[----:B-1----:R-:W-:-:S02]  /*14240*/  FFMA.FTZ R0, R140, UR6, -R8 ;  /* 0x000000068c007c23 */ /* 0x002fc40008010808 */
[----:B------:R-:W4:Y:S04]  /*14250*/  LDL.LU R140, [R1+0x4c] ;  /* 0x00004c00018c7983 */ /* 0x000f280000300800 */
[----:B------:R-:W2:Y:S01]  /*14260*/  LDL.LU R153, [R1+0x24] ;  /* 0x0000240001997983 */ /* 0x000ea20000300800 */
[----:B------:R-:W-:-:S03]  /*14270*/  FFMA.FTZ R29, R151, UR6, -R8 ;  /* 0x00000006971d7c23 */ /* 0x000fc60008010808 */
[----:B------:R-:W2:Y:S01]  /*14280*/  LDL.LU R151, [R1+0xe0] ;  /* 0x0000e00001977983 */ /* 0x000ea20000300800 */
[----:B------:R1:W-:Y:S01]  /*14290*/  MUFU.EX2 R252, R0 ;  /* 0x0000000000fc7308 */ /* 0x0003e20000000800 */
[----:B------:R-:W-:Y:S01]  /*142a0*/  MOV R147, R110 ;  /* 0x0000006e00937202 */ /* 0x000fe20000000f00 */
[----:B------:R-:W-:Y:S01]  /*142b0*/  FFMA.FTZ R28, R165, UR6, -R2 ;  /* 0x00000006a51c7c23 */ /* 0x000fe20008010802 */
[----:B-1----:R-:W-:-:S05]  /*142c0*/  FFMA.FTZ R0, R145, UR6, -R3 ;  /* 0x0000000691007c23 */ /* 0x002fca0008010803 */
[----:B------:R1:W-:Y:S01]  /*142d0*/  MUFU.EX2 R250, R0 ;  /* 0x0000000000fa7308 */ /* 0x0003e20000000800 */
[--C-:B------:R-:W-:Y:S01]  /*142e0*/  FFMA.FTZ R9, R164, UR6, -R2.reuse ;  /* 0x00000006a4097c23 */ /* 0x100fe20008010802 */
[--C-:B------:R-:W-:Y:S01]  /*142f0*/  FFMA.FTZ R38, R210, UR6, -R2.reuse ;  /* 0x00000006d2267c23 */ /* 0x100fe20008010802 */
[--C-:B------:R-:W-:Y:S01]  /*14300*/  FFMA.FTZ R145, R131, UR6, -R2.reuse ;  /* 0x0000000683917c23 */ /* 0x100fe20008010802 */
[--C-:B------:R-:W-:Y:S01]  /*14310*/  FFMA.FTZ R149, R214, UR6, -R2.reuse ;  /* 0x00000006d6957c23 */ /* 0x100fe20008010802 */
[--C-:B------:R-:W-:Y:S01]  /*14320*/  FFMA.FTZ R164, R133, UR6, -R2.reuse ;  /* 0x0000000685a47c23 */ /* 0x100fe20008010802 */
[----:B------:R-:W-:Y:S02]  /*14330*/  FFMA.FTZ R165, R132, UR6, -R2 ;  /* 0x0000000684a57c23 */ /* 0x000fe40008010802 */
[----:B------:R1:W-:Y:S02]  /*14340*/  MUFU.EX2 R240, R11 ;  /* 0x0000000b00f07308 */ /* 0x0003e40000000800 */
[----:B-1----:R-:W-:-:S06]  /*14350*/  FFMA.FTZ R0, R146, UR6, -R3 ;  /* 0x0000000692007c23 */ /* 0x002fcc0008010803 */
[----:B------:R1:W2:Y:S01]  /*14360*/  MUFU.EX2 R247, R0 ;  /* 0x0000000000f77308 */ /* 0x0002a20000000800 */
[--C-:B------:R-:W-:Y:S01]  /*14370*/  FFMA.FTZ R146, R216, UR6, -R2.reuse ;  /* 0x00000006d8927c23 */ /* 0x100fe20008010802 */
[--C-:B------:R-:W-:Y:S01]  /*14380*/  FFMA.FTZ R11, R166, UR6, -R2.reuse ;  /* 0x00000006a60b7c23 */ /* 0x100fe20008010802 */
[--C-:B------:R-:W-:Y:S01]  /*14390*/  FFMA.FTZ R166, R130, UR6, -R2.reuse ;  /* 0x0000000682a67c23 */ /* 0x100fe20008010802 */
[----:B------:R-:W-:Y:S01]  /*143a0*/  MOV R210, R160 ;  /* 0x000000a000d27202 */ /* 0x000fe20000000f00 */
[--C-:B------:R-:W-:Y:S01]  /*143b0*/  FFMA.FTZ R160, R226, UR6, -R3.reuse ;  /* 0x00000006e2a07c23 */ /* 0x100fe20008010803 */
[----:B-1----:R-:W-:Y:S01]  /*143c0*/  FFMA.FTZ R0, R147, UR6, -R3 ;  /* 0x0000000693007c23 */ /* 0x002fe20008010803 */
[----:B------:R-:W-:-:S03]  /*143d0*/  FFMA.FTZ R147, R209, UR6, -R2 ;  /* 0x00000006d1937c23 */ /* 0x000fc60008010802 */
[----:B------:R1:W-:Y:S01]  /*143e0*/  MUFU.EX2 R248, R0 ;  /* 0x0000000000f87308 */ /* 0x0003e20000000800 */
[--C-:B------:R-:W-:Y:S01]  /*143f0*/  FFMA.FTZ R31, R156, UR6, -R3.reuse ;  /* 0x000000069c1f7c23 */ /* 0x100fe20008010803 */
[--C-:B------:R-:W-:Y:S01]  /*14400*/  FFMA.FTZ R36, R158, UR6, -R3.reuse ;  /* 0x000000069e247c23 */ /* 0x100fe20008010803 */
[--C-:B------:R-:W-:Y:S01]  /*14410*/  FFMA.FTZ R137, R137, UR6, -R3.reuse ;  /* 0x0000000689897c23 */ /* 0x100fe20008010803 */
[--C-:B------:R-:W-:Y:S01]  /*14420*/  FFMA.FTZ R138, R138, UR6, -R3.reuse ;  /* 0x000000068a8a7c23 */ /* 0x100fe20008010803 */
[--C-:B------:R-:W-:Y:S01]  /*14430*/  FFMA.FTZ R156, R242, UR6, -R3.reuse ;  /* 0x00000006f29c7c23 */ /* 0x100fe20008010803 */
[--C-:B------:R-:W-:Y:S01]  /*14440*/  FFMA.FTZ R158, R229, UR6, -R3.reuse ;  /* 0x00000006e59e7c23 */ /* 0x100fe20008010803 */
[--C-:B-1----:R-:W-:Y:S01]  /*14450*/  FFMA.FTZ R0, R47, UR6, -R3.reuse ;  /* 0x000000062f007c23 */ /* 0x102fe20008010803 */
[----:B------:R-:W-:Y:S01]  /*14460*/  FFMA.FTZ R47, R203, UR6, -R2 ;  /* 0x00000006cb2f7c23 */ /* 0x000fe20008010802 */
[--C-:B------:R-:W-:Y:S02]  /*14470*/  FFMA.FTZ R2, R228, UR6, -R3.reuse ;  /* 0x00000006e4027c23 */ /* 0x100fe40008010803 */
[----:B------:R1:W-:Y:S02]  /*14480*/  MUFU.EX2 R228, R28 ;  /* 0x0000001c00e47308 */ /* 0x0003e40000000800 */
[----:B-1----:R-:W-:Y:S01]  /*14490*/  FFMA.FTZ R28, R148, UR6, -R3 ;  /* 0x00000006941c7c23 */ /* 0x002fe20008010803 */
[----:B------:R-:W-:Y:S01]  /*144a0*/  FADD.FTZ R148, R204, R82 ;  /* 0x00000052cc947221 */ /* 0x000fe20000010000 */
[----:B------:R-:W-:Y:S01]  /*144b0*/  FADD.FTZ R82, R205, R46 ;  /* 0x0000002ecd527221 */ /* 0x000fe20000010000 */
[----:B------:R-:W2:Y:S04]  /*144c0*/  LDL.LU R204, [R1+0x11c] ;  /* 0x00011c0001cc7983 */ /* 0x000ea80000300800 */
[----:B------:R-:W2:Y:S01]  /*144d0*/  LDL.LU R205, [R1+0x118] ;  /* 0x0001180001cd7983 */ /* 0x000ea20000300800 */
[C---:B------:R-:W-:Y:S08]  /*144e0*/  HMMA.16816.F32 R116, R4.reuse, R12, R76 ;  /* 0x0000000c0474723c */ /* 0x040ff0000000184c */
[C---:B------:R-:W-:Y:S01]  /*144f0*/  HMMA.16816.F32 R108, R4.reuse, R14, R72 ;  /* 0x0000000e046c723c */ /* 0x040fe20000001848 */
[----:B------:R-:W1:Y:S07]  /*14500*/  LDSM.16.MT88.4 R12, [R207+0xa000] ;  /* 0x00a00000cf0c783b */ /* 0x000e6e0000004200 */
[C---:B------:R-:W-:Y:S01]  /*14510*/  HMMA.16816.F32 R100, R4.reuse, R16, R60 ;  /* 0x000000100464723c */ /* 0x040fe2000000183c */
[----:B------:R-:W1:Y:S07]  /*14520*/  LDSM.16.MT88.4 R16, [R44+0x2000] ;  /* 0x002000002c10783b */ /* 0x000e6e0000004200 */
[C---:B------:R-:W-:Y:S08]  /*14530*/  HMMA.16816.F32 R76, R4.reuse, R20, R64 ;  /* 0x00000014044c723c */ /* 0x040ff00000001840 */
[----:B------:R-:W-:Y:S01]  /*14540*/  HMMA.16816.F32 R88, R4, R22, R88 ;  /* 0x000000160458723c */ /* 0x000fe20000001858 */
[----:B------:R-:W1:Y:S01]  /*14550*/  LDSM.16.MT88.4 R20, [R208+0x2000] ;  /* 0x00200000d014783b */ /* 0x000e620000004200 */
[----:B------:R1:W2:Y:S01]  /*14560*/  MUFU.EX2 R241, R0 ;  /* 0x0000000000f17308 */ /* 0x0002a20000000800 */
[--C-:B------:R-:W-:Y:S01]  /*14570*/  FFMA.FTZ R30, R45, UR6, -R8.reuse ;  /* 0x000000062d1e7c23 */ /* 0x100fe20008010808 */
[--C-:B------:R-:W-:Y:S01]  /*14580*/  FFMA.FTZ R45, R154, UR6, -R8.reuse ;  /* 0x000000069a2d7c23 */ /* 0x100fe20008010808 */
[----:B------:R-:W-:-:S05]  /*14590*/  FFMA.FTZ R154, R227, UR6, -R8 ;  /* 0x00000006e39a7c23 */ /* 0x000fca0008010808 */
[----:B------:R-:W2:Y:S08]  /*145a0*/  MUFU.EX2 R236, R32 ;  /* 0x0000002000ec7308 */ /* 0x000eb00000000800 */
[----:B------:R-:W-:Y:S01]  /*145b0*/  MUFU.EX2 R238, R34 ;  /* 0x0000002200ee7308 */ /* 0x000fe20000000800 */
[----:B-1----:R-:W-:-:S07]  /*145c0*/  FFMA.FTZ R0, R232, UR6, -R8 ;  /* 0x00000006e8007c23 */ /* 0x002fce0008010808 */
[----:B------:R-:W-:Y:S08]  /*145d0*/  MUFU.EX2 R233, R33 ;  /* 0x0000002100e97308 */ /* 0x000ff00000000800 */
[----:B------:R1:W-:Y:S08]  /*145e0*/  MUFU.EX2 R232, R10 ;  /* 0x0000000a00e87308 */ /* 0x0003f00000000800 */
[----:B------:R-:W1:Y:S08]  /*145f0*/  MUFU.EX2 R231, R9 ;  /* 0x0000000900e77308 */ /* 0x000e700000000800 */
[----:B------:R-:W1:Y:S01]  /*14600*/  MUFU.EX2 R227, R11 ;  /* 0x0000000b00e37308 */ /* 0x000e620000000800 */
[--C-:B---3--:R-:W-:Y:S01]  /*14610*/  FFMA.FTZ R139, R139, UR6, -R3.reuse ;  /* 0x000000068b8b7c23 */ /* 0x108fe20008010803 */
[--C-:B----4-:R-:W-:Y:S01]  /*14620*/  FFMA.FTZ R140, R140, UR6, -R3.reuse ;  /* 0x000000068c8c7c23 */ /* 0x110fe20008010803 */
[----:B--2---:R-:W-:Y:S01]  /*14630*/  FFMA.FTZ R153, R153, UR6, -R3 ;  /* 0x0000000699997c23 */ /* 0x004fe20008010803 */
[----:B------:R-:W-:Y:S01]  /*14640*/  FADD.FTZ R3, R151, R124 ;  /* 0x0000007c97037221 */ /* 0x000fe20000010000 */
[----:B------:R-:W-:-:S02]  /*14650*/  FADD.FTZ R151, R206, R35 ;  /* 0x00000023ce977221 */ /* 0x000fc40000010000 */
[----:B------:R-:W2:Y:S01]  /*14660*/  LDL.LU R206, [R1+0x114] ;  /* 0x0001140001ce7983 */ /* 0x000ea20000300800 */
[----:B------:R-:W-:Y:S02]  /*14670*/  F2FP.F16.F32.PACK_AB R4, R213, R181 ;  /* 0x000000b5d504723e */ /* 0x000fe400000000ff */
[----:B------:R-:W-:Y:S02]  /*14680*/  F2FP.F16.F32.PACK_AB R5, R247, R250 ;  /* 0x000000faf705723e */ /* 0x000fe400000000ff */
[----:B------:R-:W-:Y:S02]  /*14690*/  F2FP.F16.F32.PACK_AB R6, R252, R221 ;  /* 0x000000ddfc06723e */ /* 0x000fe400000000ff */
[----:B------:R-:W-:Y:S01]  /*146a0*/  F2FP.F16.F32.PACK_AB R7, R241, R248 ;  /* 0x000000f8f107723e */ /* 0x000fe200000000ff */
[--C-:B-1----:R-:W-:Y:S01]  /*146b0*/  FFMA.FTZ R10, R150, UR6, -R8.reuse ;  /* 0x00000006960a7c23 */ /* 0x102fe20008010808 */
[--C-:B------:R-:W-:Y:S01]  /*146c0*/  FFMA.FTZ R37, R152, UR6, -R8.reuse ;  /* 0x0000000698257c23 */ /* 0x100fe20008010808 */
[----:B------:R-:W-:Y:S01]  /*146d0*/  MOV R203, R223 ;  /* 0x000000df00cb7202 */ /* 0x000fe20000000f00 */
[--C-:B------:R-:W-:Y:S01]  /*146e0*/  FFMA.FTZ R80, R80, UR6, -R8.reuse ;  /* 0x0000000650507c23 */ /* 0x100fe20008010808 */
[----:B------:R-:W-:Y:S01]  /*146f0*/  MOV R214, R222 ;  /* 0x000000de00d67202 */ /* 0x000fe20000000f00 */
[----:B------:R-:W-:Y:S01]  /*14700*/  FFMA.FTZ R83, R83, UR6, -R8 ;  /* 0x0000000653537c23 */ /* 0x000fe20008010808 */
[C---:B------:R-:W-:Y:S01]  /*14710*/  HMMA.16816.F32 R60, R4.reuse, R12, R92 ;  /* 0x0000000c043c723c */ /* 0x040fe2000000185c */
[----:B------:R-:W-:Y:S07]  /*14720*/  LDSM.16.MT88.4 R32, [R44+0x2800] ;  /* 0x002800002c20783b */ /* 0x000fee0000004200 */
        /* <DEDUP_REMOVED lines=15> */
[----:B------:R-:W-:Y:S02]  /*14820*/  MUFU.EX2 R224, R30 ;  /* 0x0000001e00e07308 */ /* 0x000fe40000000800 */
[----:B------:R-:W-:Y:S01]  /*14830*/  HMMA.16816.F32 R132, R4, R16, R76 ;  /* 0x000000100484723c */ /* 0x000fe2000000184c */
[----:B------:R-:W-:-:S05]  /*14840*/  MOV R16, R219 ;  /* 0x000000db00107202 */ /* 0x000fca0000000f00 */
[----:B------:R-:W-:Y:S02]  /*14850*/  MUFU.EX2 R223, R29 ;  /* 0x0000001d00df7308 */ /* 0x000fe40000000800 */
[C---:B------:R-:W-:Y:S06]  /*14860*/  HMMA.16816.F32 R116, R4.reuse, R24, R116 ;  /* 0x000000180474723c */ /* 0x040fec0000001874 */
[----:B------:R1:W-:Y:S02]  /*14870*/  MUFU.EX2 R222, R10 ;  /* 0x0000000a00de7308 */ /* 0x0003e40000000800 */
[C---:B------:R-:W-:Y:S01]  /*14880*/  HMMA.16816.F32 R108, R4.reuse, R26, R108 ;  /* 0x0000001a046c723c */ /* 0x040fe2000000186c */
[----:B------:R-:W3:Y:S05]  /*14890*/  LDSM.16.MT88.4 R24, [R207+0xa800] ;  /* 0x00a80000cf18783b */ /* 0x000eea0000004200 */
[----:B------:R-:W-:Y:S08]  /*148a0*/  MUFU.EX2 R220, R28 ;  /* 0x0000001c00dc7308 */ /* 0x000ff00000000800 */
[----:B------:R4:W-:Y:S01]  /*148b0*/  MUFU.EX2 R219, R31 ;  /* 0x0000001f00db7308 */ /* 0x0009e20000000800 */
[----:B-1----:R-:W1:Y:S01]  /*148c0*/  LDSM.16.MT88.4 R8, [R210+0xa800] ;  /* 0x00a80000d208783b */ /* 0x002e620000004200 */
[----:B------:R-:W-:Y:S01]  /*148d0*/  HMMA.16816.F32 R120, R4, R18, R88 ;  /* 0x000000120478723c */ /* 0x000fe20000001858 */
[----:B------:R-:W-:-:S02]  /*148e0*/  MOV R209, R225 ;  /* 0x000000e100d17202 */ /* 0x000fc40000000f00 */
[----:B----4-:R-:W4:Y:S01]  /*148f0*/  LDSM.16.MT88.4 R28, [R208+0x2800] ;  /* 0x00280000d01c783b */ /* 0x010f220000004200 */
[----:B------:R-:W-:Y:S02]  /*14900*/  MOV R107, R221 ;  /* 0x000000dd006b7202 */ /* 0x000fe40000000f00 */
[----:B------:R-:W3:Y:S01]  /*14910*/  MUFU.EX2 R225, R0 ;  /* 0x0000000000e17308 */ /* 0x000ee20000000800 */
[----:B------:R-:W-:Y:S02]  /*14920*/  MOV R19, R218 ;  /* 0x000000da00137202 */ /* 0x000fe40000000f00 */
[----:B------:R-:W-:Y:S02]  /*14930*/  MOV R229, R127 ;  /* 0x0000007f00e57202 */ /* 0x000fe40000000f00 */
[----:B------:R-:W-:-:S03]  /*14940*/  MOV R242, R125 ;  /* 0x0000007d00f27202 */ /* 0x000fc60000000f00 */
[----:B------:R-:W1:Y:S01]  /*14950*/  MUFU.EX2 R221, R2 ;  /* 0x0000000200dd7308 */ /* 0x000e620000000800 */
[----:B------:R-:W-:-:S07]  /*14960*/  MOV R18, R215 ;  /* 0x000000d700127202 */ /* 0x000fce0000000f00 */
[----:B------:R3:W1:Y:S01]  /*14970*/  MUFU.EX2 R218, R36 ;  /* 0x0000002400da7308 */ /* 0x0006620000000800 */
[----:B------:R-:W-:Y:S02]  /*14980*/  MOV R105, R126 ;  /* 0x0000007e00697202 */ /* 0x000fe40000000f00 */
[----:B------:R-:W-:Y:S01]  /*14990*/  MOV R104, R129 ;  /* 0x0000008100687202 */ /* 0x000fe20000000f00 */
[----:B------:R-:W-:Y:S01]  /*149a0*/  HMMA.16816.F32 R124, R4, R12, R100 ;  /* 0x0000000c047c723c */ /* 0x000fe20000001864 */
[----:B------:R-:W-:-:S03]  /*149b0*/  MOV R230, R128 ;  /* 0x0000008000e67202 */ /* 0x000fc60000000f00 */
[----:B------:R1:W-:Y:S01]  /*149c0*/  MUFU.EX2 R215, R143 ;  /* 0x0000008f00d77308 */ /* 0x0003e20000000800 */
[----:B------:R-:W-:-:S03]  /*149d0*/  MOV R13, R202 ;  /* 0x000000ca000d7202 */ /* 0x000fc60000000f00 */
[----:B------:R-:W-:Y:S01]  /*149e0*/  HMMA.16816.F32 R128, R4, R14, R96 ;  /* 0x0000000e0480723c */ /* 0x000fe20000001860 */
[----:B------:R-:W-:-:S03]  /*149f0*/  MOV R14, R214 ;  /* 0x000000d6000e7202 */ /* 0x000fc60000000f00 */
[----:B------:R4:W4:Y:S01]  /*14a00*/  MUFU.EX2 R216, R142 ;  /* 0x0000008e00d87308 */ /* 0x0009220000000800 */
[----:B---3--:R-:W-:Y:S02]  /*14a10*/  MOV R36, R217 ;  /* 0x000000d900247202 */ /* 0x008fe40000000f00 */
[----:B------:R-:W-:Y:S02]  /*14a20*/  MOV R15, R203 ;  /* 0x000000cb000f7202 */ /* 0x000fe40000000f00 */
[----:B-1----:R-:W-:-:S03]  /*14a30*/  MOV R143, R242 ;  /* 0x000000f2008f7202 */ /* 0x002fc60000000f00 */
[----:B------:R1:W-:Y:S01]  /*14a40*/  MUFU.EX2 R217, R141 ;  /* 0x0000008d00d97308 */ /* 0x0003e20000000800 */
[----:B------:R-:W-:Y:S02]  /*14a50*/  MOV R242, R213 ;  /* 0x000000d500f27202 */ /* 0x000fe40000000f00 */
[----:B----4-:R-:W-:-:S05]  /*14a60*/  MOV R142, R229 ;  /* 0x000000e5008e7202 */ /* 0x010fca0000000f00 */
[----:B------:R3:W-:Y:S01]  /*14a70*/  MUFU.EX2 R214, R144 ;  /* 0x0000009000d67308 */ /* 0x0007e20000000800 */
[----:B------:R-:W-:-:S07]  /*14a80*/  MOV R229, R201 ;  /* 0x000000c900e57202 */ /* 0x000fce0000000f00 */
[----:B------:R-:W-:Y:S01]  /*14a90*/  MUFU.EX2 R213, R39 ;  /* 0x0000002700d57308 */ /* 0x000fe20000000800 */
[C---:B------:R-:W-:Y:S07]  /*14aa0*/  HMMA.16816.F32 R112, R4.reuse, R20, R84 ;  /* 0x000000140470723c */ /* 0x040fee0000001854 */
[----:B------:R-:W4:Y:S01]  /*14ab0*/  MUFU.EX2 R203, R38 ;  /* 0x0000002600cb7308 */ /* 0x000f220000000800 */
[----:B------:R-:W-:Y:S07]  /*14ac0*/  HMMA.16816.F32 R100, R4, R22, R68 ;  /* 0x000000160464723c */ /* 0x000fee0000001844 */
[----:B------:R-:W-:Y:S08]  /*14ad0*/  MUFU.EX2 R202, R47 ;  /* 0x0000002f00ca7308 */ /* 0x000ff00000000800 */
[----:B------:R-:W4:Y:S01]  /*14ae0*/  MUFU.EX2 R201, R136 ;  /* 0x0000008800c97308 */ /* 0x000f220000000800 */
[----:B------:R-:W-:-:S02]  /*14af0*/  F2FP.F16.F32.PACK_AB R4, R224, R225 ;  /* 0x000000e1e004723e */ /* 0x000fc400000000ff */
[----:B------:R-:W-:Y:S02]  /*14b00*/  F2FP.F16.F32.PACK_AB R5, R220, R221 ;  /* 0x000000dddc05723e */ /* 0x000fe400000000ff */
[----:B------:R-:W-:Y:S02]  /*14b10*/  F2FP.F16.F32.PACK_AB R6, R222, R223 ;  /* 0x000000dfde06723e */ /* 0x000fe400000000ff */
[----:B------:R-:W-:Y:S02]  /*14b20*/  F2FP.F16.F32.PACK_AB R7, R218, R219 ;  /* 0x000000dbda07723e */ /* 0x000fe400000000ff */
[----:B------:R-:W-:Y:S02]  /*14b30*/  MOV R21, R230 ;  /* 0x000000e600157202 */ /* 0x000fe40000000f00 */
[----:B------:R-:W-:Y:S02]  /*14b40*/  MOV R20, R104 ;  /* 0x0000006800147202 */ /* 0x000fe40000000f00 */
[----:B-1----:R-:W-:Y:S01]  /*14b50*/  MOV R141, R105 ;  /* 0x00000069008d7202 */ /* 0x002fe20000000f00 */
[----:B------:R-:W-:Y:S01]  /*14b60*/  HMMA.16816.F32 R88, R4, R24, R60 ;  /* 0x000000180458723c */ /* 0x000fe2000000183c */
[----:B------:R-:W-:-:S02]  /*14b70*/  MOV R226, R106 ;  /* 0x0000006a00e27202 */ /* 0x000fc40000000f00 */
[----:B------:R-:W-:Y:S02]  /*14b80*/  MOV R230, R107 ;  /* 0x0000006b00e67202 */ /* 0x000fe40000000f00 */
[----:B------:R-:W-:-:S03]  /*14b90*/  MOV R23, R211 ;  /* 0x000000d300177202 */ /* 0x000fc60000000f00 */
[----:B------:R-:W-:Y:S01]  /*14ba0*/  HMMA.16816.F32 R76, R4, R32, R52 ;  /* 0x00000020044c723c */ /* 0x000fe20000001834 */
[----:B------:R-:W-:Y:S02]  /*14bb0*/  MOV R0, R212 ;  /* 0x000000d400007202 */ /* 0x000fe40000000f00 */
[----:B------:R-:W-:-:S05]  /*14bc0*/  MOV R17, R14 ;  /* 0x0000000e00117202 */ /* 0x000fca0000000f00 */
[----:B------:R-:W-:Y:S01]  /*14bd0*/  HMMA.16816.F32 R104, R4, R8, R72 ;  /* 0x000000080468723c */ /* 0x000fe20000001848 */
[----:B------:R-:W-:Y:S01]  /*14be0*/  MOV R14, R15 ;  /* 0x0000000f000e7202 */ /* 0x000fe20000000f00 */
[----:B------:R-:W-:Y:S01]  /*14bf0*/  FADD.FTZ R12, R246, R148 ;  /* 0x00000094f60c7221 */ /* 0x000fe20000010000 */
[----:B------:R-:W-:-:S05]  /*14c00*/  MOV R22, R23 ;  /* 0x0000001700167202 */ /* 0x000fca0000000f00 */
[----:B------:R-:W-:Y:S01]  /*14c10*/  HMMA.16816.F32 R96, R4, R10, R64 ;  /* 0x0000000a0460723c */ /* 0x000fe20000001840 */
[----:B------:R-:W-:Y:S02]  /*14c20*/  MOV R15, R0 ;  /* 0x00000000000f7202 */ /* 0x000fe40000000f00 */
[----:B------:R-:W-:-:S05]  /*14c30*/  MOV R23, R141 ;  /* 0x0000008d00177202 */ /* 0x000fca0000000f00 */
[----:B------:R-:W-:Y:S01]  /*14c40*/  HMMA.16816.F32 R84, R4, R26, R56 ;  /* 0x0000001a0454723c */ /* 0x000fe20000001838 */
[----:B---3--:R-:W-:-:S07]  /*14c50*/  MOV R144, R210 ;  /* 0x000000d200907202 */ /* 0x008fce0000000f00 */
[C---:B------:R-:W-:Y:S08]  /*14c60*/  HMMA.16816.F32 R68, R4.reuse, R34, R48 ;  /* 0x000000220444723c */ /* 0x040ff00000001830 */
[C---:B------:R-:W-:Y:S08]  /*14c70*/  HMMA.16816.F32 R60, R4.reuse, R28, R40 ;  /* 0x0000001c043c723c */ /* 0x040ff00000001828 */
[----:B------:R-:W-:Y:S01]  /*14c80*/  HMMA.16816.F32 R52, R4, R30, R92 ;  /* 0x0000001e0434723c */ /* 0x000fe2000000185c */
[----:B------:R-:W-:-:S02]  /*14c90*/  F2FP.F16.F32.PACK_AB R4, R216, R215 ;  /* 0x000000d7d804723e */ /* 0x000fc400000000ff */
[----:B----4-:R-:W-:Y:S02]  /*14ca0*/  F2FP.F16.F32.PACK_AB R5, R203, R213 ;  /* 0x000000d5cb05723e */ /* 0x010fe400000000ff */
[----:B------:R-:W-:Y:S02]  /*14cb0*/  F2FP.F16.F32.PACK_AB R6, R214, R217 ;  /* 0x000000d9d606723e */ /* 0x000fe400000000ff */
[----:B------:R-:W-:Y:S01]  /*14cc0*/  F2FP.F16.F32.PACK_AB R7, R201, R202 ;  /* 0x000000cac907723e */ /* 0x000fe200000000ff */
[----:B------:R1:W-:Y:S01]  /*14cd0*/  MUFU.EX2 R211, R45 ;  /* 0x0000002d00d37308 */ /* 0x0003e20000000800 */
[----:B------:R-:W-:Y:S02]  /*14ce0*/  MOV R141, R18 ;  /* 0x00000012008d7202 */ /* 0x000fe40000000f00 */
[----:B------:R-:W-:-:S03]  /*14cf0*/  MOV R136, R19 ;  /* 0x0000001300887202 */ /* 0x000fc60000000f00 */
[----:B------:R-:W-:Y:S01]  /*14d00*/  HMMA.16816.F32 R64, R4, R8, R116 ;  /* 0x000000080440723c */ /* 0x000fe20000001874 */
[----:B------:R-:W-:Y:S01]  /*14d10*/  MOV R119, R17 ;  /* 0x0000001100777202 */ /* 0x000fe20000000f00 */
[----:B------:R3:W-:Y:S01]  /*14d20*/  MUFU.EX2 R210, R80 ;  /* 0x0000005000d27308 */ /* 0x0007e20000000800 */
[----:B------:R-:W-:Y:S02]  /*14d30*/  MOV R118, R14 ;  /* 0x0000000e00767202 */ /* 0x000fe40000000f00 */
[----:B------:R-:W-:-:S03]  /*14d40*/  MOV R117, R15 ;  /* 0x0000000f00757202 */ /* 0x000fc60000000f00 */
[C---:B------:R-:W-:Y:S01]  /*14d50*/  HMMA.16816.F32 R56, R4.reuse, R10, R108 ;  /* 0x0000000a0438723c */ /* 0x040fe2000000186c */
[----:B------:R-:W-:Y:S01]  /*14d60*/  MOV R148, R21 ;  /* 0x0000001500947202 */ /* 0x000fe20000000f00 */
[----:B------:R4:W-:Y:S01]  /*14d70*/  MUFU.EX2 R116, R137 ;  /* 0x0000008900747308 */ /* 0x0009e20000000800 */
[----:B-1----:R-:W-:Y:S01]  /*14d80*/  FADD.FTZ R45, R177, R12 ;  /* 0x0000000cb12d7221 */ /* 0x002fe20000010000 */
[----:B------:R-:W-:Y:S01]  /*14d90*/  MOV R177, R16 ;  /* 0x0000001000b17202 */ /* 0x000fe20000000f00 */
[----:B------:R-:W-:Y:S03]  /*14da0*/  LDSM.16.MT88.4 R8, [R44+0x3000] ;  /* 0x003000002c08783b */ /* 0x000fe60000004200 */
[----:B------:R-:W-:Y:S01]  /*14db0*/  HMMA.16816.F32 R48, R4, R24, R124 ;  /* 0x000000180430723c */ /* 0x000fe2000000187c */
[----:B------:R-:W-:Y:S01]  /*14dc0*/  MOV R127, R23 ;  /* 0x00000017007f7202 */ /* 0x000fe20000000f00 */
[----:B------:R1:W-:Y:S01]  /*14dd0*/  MUFU.EX2 R111, R138 ;  /* 0x0000008a006f7308 */ /* 0x0003e20000000800 */
[----:B---3--:R-:W-:Y:S01]  /*14de0*/  MOV R80, R20 ;  /* 0x0000001400507202 */ /* 0x008fe20000000f00 */
[----:B------:R-:W3:Y:S01]  /*14df0*/  LDSM.16.MT88.4 R16, [R144+0xb000] ;  /* 0x00b000009010783b */ /* 0x000ee20000004200 */
[----:B----4-:R-:W-:-:S03]  /*14e00*/  MOV R137, R13 ;  /* 0x0000000d00897202 */ /* 0x010fc60000000f00 */
[----:B------:R-:W4:Y:S01]  /*14e10*/  LDSM.16.MT88.4 R12, [R207+0xb000] ;  /* 0x00b00000cf0c783b */ /* 0x000f220000004200 */
[----:B-1----:R-:W-:-:S03]  /*14e20*/  MOV R138, R22 ;  /* 0x00000016008a7202 */ /* 0x002fc60000000f00 */
[----:B------:R-:W1:Y:S01]  /*14e30*/  LDSM.16.MT88.4 R20, [R208+0x3000] ;  /* 0x00300000d014783b */ /* 0x000e620000004200 */
[----:B------:R-:W-:Y:S01]  /*14e40*/  FADD.FTZ R46, R249, R3 ;  /* 0x00000003f92e7221 */ /* 0x000fe20000010000 */
[----:B------:R2:W3:Y:S01]  /*14e50*/  MUFU.EX2 R212, R37 ;  /* 0x0000002500d47308 */ /* 0x0004e20000000800 */
[----:B------:R-:W-:Y:S07]  /*14e60*/  HMMA.16816.F32 R72, R4, R28, R112 ;  /* 0x0000001c0448723c */ /* 0x000fee0000001870 */
[----:B------:R-:W-:Y:S01]  /*14e70*/  MUFU.EX2 R110, R139 ;  /* 0x0000008b006e7308 */ /* 0x000fe20000000800 */
[----:B------:R-:W-:-:S07]  /*14e80*/  FADD.FTZ R0, R244, R46 ;  /* 0x0000002ef4007221 */ /* 0x000fce0000010000 */
[----:B------:R-:W-:Y:S01]  /*14e90*/  MUFU.EX2 R109, R140 ;  /* 0x0000008c006d7308 */ /* 0x000fe20000000800 */
[----:B------:R-:W-:Y:S01]  /*14ea0*/  FADD.FTZ R0, R168, R0 ;  /* 0x00000000a8007221 */ /* 0x000fe20000010000 */
[----:B------:R-:W-:Y:S01]  /*14eb0*/  MOV R168, R209 ;  /* 0x000000d100a87202 */ /* 0x000fe20000000f00 */
[----:B------:R-:W-:Y:S01]  /*14ec0*/  FADD.FTZ R2, R251, R151 ;  /* 0x00000097fb027221 */ /* 0x000fe20000010000 */
[----:B------:R-:W-:Y:S04]  /*14ed0*/  HMMA.16816.F32 R40, R4, R26, R128 ;  /* 0x0000001a0428723c */ /* 0x000fe80000001880 */
[----:B------:R3:W-:Y:S01]  /*14ee0*/  MUFU.EX2 R108, R157 ;  /* 0x0000009d006c7308 */ /* 0x0007e20000000800 */
[----:B------:R-:W-:-:S07]  /*14ef0*/  FADD.FTZ R3, R245, R82 ;  /* 0x00000052f5037221 */ /* 0x000fce0000010000 */
[----:B------:R-:W-:Y:S01]  /*14f00*/  MUFU.EX2 R95, R162 ;  /* 0x000000a2005f7308 */ /* 0x000fe20000000800 */
[----:B------:R-:W-:Y:S07]  /*14f10*/  HMMA.16816.F32 R28, R4, R30, R100 ;  /* 0x0000001e041c723c */ /* 0x000fee0000001864 */
[----:B------:R-:W-:Y:S08]  /*14f20*/  MUFU.EX2 R92, R145 ;  /* 0x00000091005c7308 */ /* 0x000ff00000000800 */
[----:B------:R-:W-:Y:S01]  /*14f30*/  MUFU.EX2 R47, R149 ;  /* 0x00000095002f7308 */ /* 0x000fe20000000800 */
[----:B------:R-:W-:Y:S01]  /*14f40*/  FADD.FTZ R24, R173, R45 ;  /* 0x0000002dad187221 */ /* 0x000fe20000010000 */
[----:B------:R-:W-:Y:S01]  /*14f50*/  MOV R124, R199 ;  /* 0x000000c7007c7202 */ /* 0x000fe20000000f00 */
[----:B------:R1:W5:Y:S05]  /*14f60*/  LDL.LU R249, [R1+0x110] ;  /* 0x0001100001f97983 */ /* 0x00036a0000300800 */
[----:B------:R-:W4:Y:S01]  /*14f70*/  MUFU.EX2 R209, R83 ;  /* 0x0000005300d17308 */ /* 0x000f220000000800 */
[----:B------:R-:W-:-:S07]  /*14f80*/  MOV R151, R36 ;  /* 0x0000002400977202 */ /* 0x000fce0000000f00 */
[----:B------:R-:W1:Y:S01]  /*14f90*/  MUFU.EX2 R101, R159 ;  /* 0x0000009f00657308 */ /* 0x000e620000000800 */
[C---:B--2---:R-:W-:Y:S07]  /*14fa0*/  HMMA.16816.F32 R36, R4.reuse, R32, R132 ;  /* 0x000000200424723c */ /* 0x044fee0000001884 */
[----:B------:R-:W-:Y:S01]  /*14fb0*/  MUFU.EX2 R100, R161 ;  /* 0x000000a100647308 */ /* 0x000fe20000000800 */
[----:B------:R-:W-:Y:S07]  /*14fc0*/  HMMA.16816.F32 R32, R4, R34, R120 ;  /* 0x000000220420723c */ /* 0x000fee0000001878 */
[----:B------:R-:W-:Y:S01]  /*14fd0*/  MUFU.EX2 R82, R146 ;  /* 0x0000009200527308 */ /* 0x000fe20000000800 */
[----:B------:R-:W-:Y:S01]  /*14fe0*/  FADD.FTZ R3, R243, R3 ;  /* 0x00000003f3037221 */ /* 0x000fe20000010000 */
[----:B------:R-:W-:Y:S01]  /*14ff0*/  FADD.FTZ R2, R235, R2 ;  /* 0x00000002eb027221 */ /* 0x000fe20000010000 */
[----:B------:R-:W-:Y:S01]  /*15000*/  FADD.FTZ R0, R178, R0 ;  /* 0x00000000b2007221 */ /* 0x000fe20000010000 */
[----:B------:R-:W-:Y:S01]  /*15010*/  FADD.FTZ R26, R169, R24 ;  /* 0x00000018a91a7221 */ /* 0x000fe20000010000 */
[----:B---3--:R-:W-:Y:S01]  /*15020*/  MOV R157, R191 ;  /* 0x000000bf009d7202 */ /* 0x008fe20000000f00 */
[----:B------:R2:W5:Y:S02]  /*15030*/  LDL.LU R246, [R1+0x10c] ;  /* 0x00010c0001f67983 */ /* 0x0005640000300800 */
[----:B------:R3:W2:Y:S01]  /*15040*/  MUFU.EX2 R83, R147 ;  /* 0x0000009300537308 */ /* 0x0006a20000000800 */
[----:B------:R-:W-:-:S02]  /*15050*/  F2FP.F16.F32.PACK_AB R4, R211, R212 ;  /* 0x000000d4d304723e */ /* 0x000fc400000000ff */
[----:B------:R-:W-:Y:S02]  /*15060*/  F2FP.F16.F32.PACK_AB R5, R111, R116 ;  /* 0x000000746f05723e */ /* 0x000fe400000000ff */
[----:B----4-:R-:W-:Y:S02]  /*15070*/  F2FP.F16.F32.PACK_AB R6, R209, R210 ;  /* 0x000000d2d106723e */ /* 0x010fe400000000ff */
[----:B------:R-:W-:Y:S01]  /*15080*/  F2FP.F16.F32.PACK_AB R7, R109, R110 ;  /* 0x0000006e6d07723e */ /* 0x000fe200000000ff */
[----:B------:R-:W-:Y:S01]  /*15090*/  FADD.FTZ R3, R174, R3 ;  /* 0x00000003ae037221 */ /* 0x000fe20000010000 */
[----:B------:R-:W-:Y:S01]  /*150a0*/  FADD.FTZ R2, R170, R2 ;  /* 0x00000002aa027221 */ /* 0x000fe20000010000 */
[----:B------:R-:W-:Y:S01]  /*150b0*/  FADD.FTZ R27, R179, R0 ;  /* 0x00000000b31b7221 */ /* 0x000fe20000010000 */
[----:B------:R-:W-:Y:S01]  /*150c0*/  MOV R112, R195 ;  /* 0x000000c300707202 */ /* 0x000fe20000000f00 */
[----:B------:R-:W-:Y:S01]  /*150d0*/  FADD.FTZ R25, R175, R3 ;  /* 0x00000003af197221 */ /* 0x000fe20000010000 */
[----:B------:R-:W-:Y:S01]  /*150e0*/  FADD.FTZ R24, R171, R2 ;  /* 0x00000002ab187221 */ /* 0x000fe20000010000 */
[C---:B------:R-:W-:Y:S01]  /*150f0*/  HMMA.16816.F32 R104, R4.reuse, R16, R104 ;  /* 0x000000100468723c */ /* 0x040fe20000001868 */
[----:B------:R-:W-:Y:S01]  /*15100*/  MOV R113, R194 ;  /* 0x000000c200717202 */ /* 0x000fe20000000f00 */
[----:B------:R-:W-:Y:S01]  /*15110*/  FADD.FTZ R2, R188, R25 ;  /* 0x00000019bc027221 */ /* 0x000fe20000010000 */
[----:B------:R-:W-:Y:S01]  /*15120*/  FADD.FTZ R0, R186, R24 ;  /* 0x00000018ba007221 */ /* 0x000fe20000010000 */
[----:B------:R-:W-:Y:S01]  /*15130*/  MOV R115, R118 ;  /* 0x0000007600737202 */ /* 0x000fe20000000f00 */
[----:B---3--:R-:W3:Y:S03]  /*15140*/  LDSM.16.MT88.4 R144, [R144+0xb800] ;  /* 0x00b800009090783b */ /* 0x008ee60000004200 */
[----:B------:R-:W-:Y:S01]  /*15150*/  HMMA.16816.F32 R96, R4, R18, R96 ;  /* 0x000000120460723c */ /* 0x000fe20000001860 */
[----:B------:R-:W-:Y:S01]  /*15160*/  FADD.FTZ R3, R184, R26 ;  /* 0x0000001ab8037221 */ /* 0x000fe20000010000 */
[----:B------:R-:W-:-:S02]  /*15170*/  MOV R120, R117 ;  /* 0x0000007500787202 */ /* 0x000fc40000000f00 */
[----:B------:R-:W-:Y:S02]  /*15180*/  MOV R114, R142 ;  /* 0x0000008e00727202 */ /* 0x000fe40000000f00 */
[----:B------:R-:W-:Y:S02]  /*15190*/  MOV R128, R141 ;  /* 0x0000008d00807202 */ /* 0x000fe40000000f00 */
[----:B------:R-:W-:Y:S01]  /*151a0*/  MOV R129, R143 ;  /* 0x0000008f00817202 */ /* 0x000fe20000000f00 */
[----:B------:R-:W-:Y:S01]  /*151b0*/  HMMA.16816.F32 R88, R4, R12, R88 ;  /* 0x0000000c0458723c */ /* 0x000fe20000001858 */
[----:B------:R-:W-:Y:S01]  /*151c0*/  FADD.FTZ R2, R189, R2 ;  /* 0x00000002bd027221 */ /* 0x000fe20000010000 */
[----:B------:R-:W-:Y:S02]  /*151d0*/  MOV R121, R137 ;  /* 0x0000008900797202 */ /* 0x000fe40000000f00 */
[----:B------:R-:W-:Y:S02]  /*151e0*/  MOV R130, R226 ;  /* 0x000000e200827202 */ /* 0x000fe40000000f00 */
[----:B------:R-:W-:-:S02]  /*151f0*/  MOV R131, R229 ;  /* 0x000000e500837202 */ /* 0x000fc40000000f00 */
[----:B------:R-:W-:Y:S01]  /*15200*/  MOV R125, R198 ;  /* 0x000000c6007d7202 */ /* 0x000fe20000000f00 */
[C---:B------:R-:W-:Y:S01]  /*15210*/  HMMA.16816.F32 R84, R4.reuse, R14, R84 ;  /* 0x0000000e0454723c */ /* 0x040fe20000001854 */
[----:B------:R-:W-:Y:S02]  /*15220*/  MOV R122, R138 ;  /* 0x0000008a007a7202 */ /* 0x000fe40000000f00 */
[----:B------:R-:W-:Y:S01]  /*15230*/  MOV R126, R197 ;  /* 0x000000c5007e7202 */ /* 0x000fe20000000f00 */
[----:B------:R-:W-:Y:S01]  /*15240*/  MUFU.EX2 R94, R150 ;  /* 0x00000096005e7308 */ /* 0x000fe20000000800 */
[----:B------:R-:W-:Y:S01]  /*15250*/  MOV R123, R127 ;  /* 0x0000007f007b7202 */ /* 0x000fe20000000f00 */
[----:B------:R4:W5:Y:S02]  /*15260*/  LDL.LU R245, [R1+0x108] ;  /* 0x0001080001f57983 */ /* 0x0009640000300800 */
[C---:B------:R-:W-:Y:S08]  /*15270*/  HMMA.16816.F32 R76, R4.reuse, R8, R76 ;  /* 0x00000008044c723c */ /* 0x040ff0000000184c */
[C---:B------:R-:W-:Y:S08]  /*15280*/  HMMA.16816.F32 R68, R4.reuse, R10, R68 ;  /* 0x0000000a0444723c */ /* 0x040ff00000001844 */
[C---:B-1----:R-:W-:Y:S08]  /*15290*/  HMMA.16816.F32 R60, R4.reuse, R20, R60 ;  /* 0x00000014043c723c */ /* 0x042ff0000000183c */
[----:B------:R-:W-:Y:S01]  /*152a0*/  HMMA.16816.F32 R52, R4, R22, R52 ;  /* 0x000000160434723c */ /* 0x000fe20000001834 */
[----:B------:R-:W-:Y:S01]  /*152b0*/  F2FP.F16.F32.PACK_AB R4, R101, R108 ;  /* 0x0000006c6504723e */ /* 0x000fe200000000ff */
[----:B------:R-:W-:Y:S01]  /*152c0*/  FADD.FTZ R0, R187, R0 ;  /* 0x00000000bb007221 */ /* 0x000fe20000010000 */
[----:B--2---:R-:W-:Y:S01]  /*152d0*/  F2FP.F16.F32.PACK_AB R5, R83, R92 ;  /* 0x0000005c5305723e */ /* 0x004fe200000000ff */
[----:B------:R-:W-:Y:S01]  /*152e0*/  FADD.FTZ R3, R185, R3 ;  /* 0x00000003b9037221 */ /* 0x000fe20000010000 */
[----:B------:R-:W-:Y:S01]  /*152f0*/  F2FP.F16.F32.PACK_AB R6, R95, R100 ;  /* 0x000000645f06723e */ /* 0x000fe200000000ff */
[----:B------:R-:W-:Y:S01]  /*15300*/  FADD.FTZ R2, R200, R2 ;  /* 0x00000002c8027221 */ /* 0x000fe20000010000 */
[----:B------:R-:W-:Y:S01]  /*15310*/  F2FP.F16.F32.PACK_AB R7, R47, R82 ;  /* 0x000000522f07723e */ /* 0x000fe200000000ff */
[----:B------:R-:W-:Y:S01]  /*15320*/  FADD.FTZ R0, R81, R0 ;  /* 0x0000000051007221 */ /* 0x000fe20000010000 */
[----:B------:R-:W-:Y:S01]  /*15330*/  MOV R103, R114 ;  /* 0x0000007200677202 */ /* 0x000fe20000000f00 */
[----:B------:R-:W1:Y:S04]  /*15340*/  LDSM.16.MT88.4 R140, [R207+0xb800] ;  /* 0x00b80000cf8c783b */ /* 0x000e680000004200 */
[C---:B------:R-:W-:Y:S01]  /*15350*/  HMMA.16816.F32 R64, R4.reuse, R16, R64 ;  /* 0x000000100440723c */ /* 0x040fe20000001840 */
[----:B------:R-:W-:Y:S01]  /*15360*/  FADD.FTZ R3, R234, R3 ;  /* 0x00000003ea037221 */ /* 0x000fe20000010000 */
[----:B------:R-:W-:Y:S01]  /*15370*/  MOV R132, R119 ;  /* 0x0000007700847202 */ /* 0x000fe20000000f00 */
[----:B------:R-:W-:Y:S01]  /*15380*/  MUFU.EX2 R93, R153 ;  /* 0x00000099005d7308 */ /* 0x000fe20000000800 */
[----:B------:R-:W-:Y:S01]  /*15390*/  MOV R133, R168 ;  /* 0x000000a800857202 */ /* 0x000fe20000000f00 */
[----:B------:R4:W5:Y:S03]  /*153a0*/  LDL.LU R251, [R1+0x104] ;  /* 0x0001040001fb7983 */ /* 0x0009660000300800 */
[----:B------:R-:W-:Y:S01]  /*153b0*/  HMMA.16816.F32 R56, R4, R18, R56 ;  /* 0x000000120438723c */ /* 0x000fe20000001838 */
[----:B------:R-:W-:-:S07]  /*153c0*/  FADD.FTZ R2, R112, R2 ;  /* 0x0000000270027221 */ /* 0x000fce0000010000 */
        /* <DEDUP_REMOVED lines=8> */
[----:B------:R-:W-:Y:S01]  /*15450*/  MOV R112, R115 ;  /* 0x0000007300707202 */ /* 0x000fe20000000f00 */
[----:B------:R-:W-:Y:S01]  /*15460*/  FADD.FTZ R3, R239, R3 ;  /* 0x00000003ef037221 */ /* 0x000fe20000010000 */
[----:B------:R-:W-:Y:S01]  /*15470*/  FADD.FTZ R4, R157, R4 ;  /* 0x000000049d047221 */ /* 0x000fe20000010000 */
[----:B------:R-:W-:Y:S01]  /*15480*/  MOV R113, R120 ;  /* 0x0000007800717202 */ /* 0x000fe20000000f00 */
[----:B------:R-:W-:Y:S01]  /*15490*/  LDSM.16.MT88.4 R8, [R208+0x3800] ;  /* 0x00380000d008783b */ /* 0x000fe20000004200 */
[----:B------:R-:W-:Y:S01]  /*154a0*/  MOV R114, R121 ;  /* 0x0000007900727202 */ /* 0x000fe20000000f00 */
[----:B------:R-:W-:Y:S01]  /*154b0*/  FADD.FTZ R4, R237, R4 ;  /* 0x00000004ed047221 */ /* 0x000fe20000010000 */
[----:B------:R-:W-:-:S02]  /*154c0*/  MOV R115, R122 ;  /* 0x0000007a00737202 */ /* 0x000fc40000000f00 */
        /* <DEDUP_REMOVED lines=64> */
[----:B------:R-:W2:Y:S01]  /*158d0*/  LDSM.16.MT88.4 R136, [R44+0x3800] ;  /* 0x003800002c88783b */ /* 0x000ea20000004200 */
[----:B------:R-:W-:Y:S01]  /*158e0*/  FADD.FTZ R4, R214, R4 ;  /* 0x00000004d6047221 */ /* 0x000fe20000010000 */
[----:B------:R-:W-:Y:S01]  /*158f0*/  FADD.FTZ R3, R201, R3 ;  /* 0x00000003c9037221 */ /* 0x000fe20000010000 */
[----:B------:R-:W-:Y:S01]  /*15900*/  FADD.FTZ R2, R222, R2 ;  /* 0x00000002de027221 */ /* 0x000fe20000010000 */
[----:B------:R-:W3:Y:S01]  /*15910*/  MUFU.EX2 R23, R167 ;  /* 0x000000a700177308 */ /* 0x000ee20000000800 */
[----:B------:R-:W-:Y:S01]  /*15920*/  FADD.FTZ R0, R218, R0 ;  /* 0x00000000da007221 */ /* 0x000fe20000010000 */
[----:B------:R-:W-:Y:S01]  /*15930*/  FADD.FTZ R4, R108, R4 ;  /* 0x000000046c047221 */ /* 0x000fe20000010000 */
[----:B------:R-:W-:Y:S01]  /*15940*/  FADD.FTZ R3, R92, R3 ;  /* 0x000000035c037221 */ /* 0x000fe20000010000 */
[----:B------:R-:W-:Y:S01]  /*15950*/  FADD.FTZ R2, R212, R2 ;  /* 0x00000002d4027221 */ /* 0x000fe20000010000 */
[----:B------:R-:W-:Y:S01]  /*15960*/  FADD.FTZ R0, R116, R0 ;  /* 0x0000000074007221 */ /* 0x000fe20000010000 */
[----:B------:R4:W5:Y:S02]  /*15970*/  LDL.LU R244, [R1+0x100] ;  /* 0x0001000001f47983 */ /* 0x0009640000300800 */
[----:B------:R-:W1:Y:S01]  /*15980*/  MUFU.EX2 R12, R163 ;  /* 0x000000a3000c7308 */ /* 0x000e620000000800 */
[----:B------:R-:W-:Y:S01]  /*15990*/  FADD.FTZ R4, R101, R4 ;  /* 0x0000000465047221 */ /* 0x000fe20000010000 */
[----:B------:R-:W-:Y:S01]  /*159a0*/  FADD.FTZ R3, R83, R3 ;  /* 0x0000000353037221 */ /* 0x000fe20000010000 */
[----:B------:R-:W-:Y:S01]  /*159b0*/  FADD.FTZ R2, R211, R2 ;  /* 0x00000002d3027221 */ /* 0x000fe20000010000 */
[----:B------:R-:W-:-:S04]  /*159c0*/  FADD.FTZ R0, R111, R0 ;  /* 0x000000006f007221 */ /* 0x000fc80000010000 */
[----:B------:R-:W4:Y:S01]  /*159d0*/  MUFU.EX2 R22, R172 ;  /* 0x000000ac00167308 */ /* 0x000f220000000800 */
[----:B------:R-:W-:Y:S01]  /*159e0*/  FADD.FTZ R4, R100, R4 ;  /* 0x0000000464047221 */ /* 0x000fe20000010000 */
[----:B------:R-:W-:-:S06]  /*159f0*/  FADD.FTZ R3, R82, R3 ;  /* 0x0000000352037221 */ /* 0x000fcc0000010000 */
[----:B------:R-:W2:Y:S01]  /*15a00*/  MUFU.EX2 R13, R164 ;  /* 0x000000a4000d7308 */ /* 0x000ea20000000800 */
[----:B------:R-:W-:Y:S01]  /*15a10*/  FADD.FTZ R2, R210, R2 ;  /* 0x00000002d2027221 */ /* 0x000fe20000010000 */
[----:B------:R-:W-:-:S06]  /*15a20*/  FADD.FTZ R0, R110, R0 ;  /* 0x000000006e007221 */ /* 0x000fcc0000010000 */
[----:B------:R-:W2:Y:S01]  /*15a30*/  MUFU.EX2 R46, R152 ;  /* 0x00000098002e7308 */ /* 0x000ea20000000800 */
[----:B------:R-:W-:-:S07]  /*15a40*/  FADD.FTZ R4, R95, R4 ;  /* 0x000000045f047221 */ /* 0x000fce0000010000 */
[----:B------:R-:W2:Y:S01]  /*15a50*/  MUFU.EX2 R18, R156 ;  /* 0x0000009c00127308 */ /* 0x000ea20000000800 */
[----:B------:R-:W-:-:S07]  /*15a60*/  FADD.FTZ R3, R47, R3 ;  /* 0x000000032f037221 */ /* 0x000fce0000010000 */
[----:B------:R-:W2:Y:S01]  /*15a70*/  MUFU.EX2 R21, R176 ;  /* 0x000000b000157308 */ /* 0x000ea20000000800 */
[----:B------:R-:W-:-:S07]  /*15a80*/  FADD.FTZ R2, R209, R2 ;  /* 0x00000002d1027221 */ /* 0x000fce0000010000 */
[----:B------:R-:W2:Y:S01]  /*15a90*/  MUFU.EX2 R14, R165 ;  /* 0x000000a5000e7308 */ /* 0x000ea20000000800 */
[----:B------:R-:W-:-:S07]  /*15aa0*/  FADD.FTZ R0, R109, R0 ;  /* 0x000000006d007221 */ /* 0x000fce0000010000 */
[----:B------:R-:W2:Y:S01]  /*15ab0*/  MUFU.EX2 R45, R154 ;  /* 0x0000009a002d7308 */ /* 0x000ea20000000800 */
[----:B---3--:R-:W-:-:S07]  /*15ac0*/  FADD.FTZ R4, R23, R4 ;  /* 0x0000000417047221 */ /* 0x008fce0000010000 */
[----:B------:R-:W3:Y:S01]  /*15ad0*/  MUFU.EX2 R17, R158 ;  /* 0x0000009e00117308 */ /* 0x000ee20000000800 */
[----:B-1----:R-:W-:-:S07]  /*15ae0*/  FADD.FTZ R3, R12, R3 ;  /* 0x000000030c037221 */ /* 0x002fce0000010000 */
[----:B------:R-:W1:Y:S01]  /*15af0*/  MUFU.EX2 R20, R180 ;  /* 0x000000b400147308 */ /* 0x000e620000000800 */
[----:B------:R-:W-:-:S07]  /*15b00*/  FADD.FTZ R2, R94, R2 ;  /* 0x000000025e027221 */ /* 0x000fce0000010000 */
[----:B------:R-:W1:Y:S01]  /*15b10*/  MUFU.EX2 R19, R155 ;  /* 0x0000009b00137308 */ /* 0x000e620000000800 */
[----:B------:R-:W-:-:S07]  /*15b20*/  FADD.FTZ R0, R93, R0 ;  /* 0x000000005d007221 */ /* 0x000fce0000010000 */
[----:B------:R-:W-:Y:S08]  /*15b30*/  MUFU.EX2 R16, R160 ;  /* 0x000000a000107308 */ /* 0x000ff00000000800 */
[----:B------:R-:W1:Y:S01]  /*15b40*/  MUFU.EX2 R15, R166 ;  /* 0x000000a6000f7308 */ /* 0x000e620000000800 */
[----:B----4-:R-:W-:Y:S01]  /*15b50*/  FADD.FTZ R4, R22, R4 ;  /* 0x0000000416047221 */ /* 0x010fe20000010000 */
[----:B--2---:R-:W-:Y:S01]  /*15b60*/  FADD.FTZ R3, R13, R3 ;  /* 0x000000030d037221 */ /* 0x004fe20000010000 */
[----:B------:R-:W-:Y:S01]  /*15b70*/  FADD.FTZ R2, R46, R2 ;  /* 0x000000022e027221 */ /* 0x000fe20000010000 */
[----:B------:R-:W-:Y:S01]  /*15b80*/  FADD.FTZ R0, R18, R0 ;  /* 0x0000000012007221 */ /* 0x000fe20000010000 */
[----:B------:R-:W-:Y:S01]  /*15b90*/  FADD.FTZ R4, R21, R4 ;  /* 0x0000000415047221 */ /* 0x000fe20000010000 */
[----:B------:R-:W-:Y:S01]  /*15ba0*/  FADD.FTZ R3, R14, R3 ;  /* 0x000000030e037221 */ /* 0x000fe20000010000 */
[----:B------:R-:W-:Y:S01]  /*15bb0*/  FADD.FTZ R2, R45, R2 ;  /* 0x000000022d027221 */ /* 0x000fe20000010000 */
[----:B---3--:R-:W-:Y:S01]  /*15bc0*/  FADD.FTZ R0, R17, R0 ;  /* 0x0000000011007221 */ /* 0x008fe20000010000 */
[----:B------:R2:W5:Y:S01]  /*15bd0*/  LDL.LU R243, [R1+0xfc] ;  /* 0x0000fc0001f37983 */ /* 0x0005620000300800 */
[----:B-1----:R-:W-:Y:S01]  /*15be0*/  FADD.FTZ R4, R20, R4 ;  /* 0x0000000414047221 */ /* 0x002fe20000010000 */
[----:B------:R-:W-:Y:S01]  /*15bf0*/  F2FP.F16.F32.PACK_AB R196, R46, R94 ;  /* 0x0000005e2ec4723e */ /* 0x000fe200000000ff */
[----:B------:R-:W-:Y:S01]  /*15c00*/  FADD.FTZ R2, R19, R2 ;  /* 0x0000000213027221 */ /* 0x000fe20000010000 */
[----:B------:R2:W5:Y:S01]  /*15c10*/  LDL.LU R235, [R1+0xf8] ;  /* 0x0000f80001eb7983 */ /* 0x0005620000300800 */
[----:B------:R-:W-:-:S02]  /*15c20*/  F2FP.F16.F32.PACK_AB R197, R18, R93 ;  /* 0x0000005d12c5723e */ /* 0x000fc400000000ff */
[----:B------:R-:W-:Y:S01]  /*15c30*/  F2FP.F16.F32.PACK_AB R198, R19, R45 ;  /* 0x0000002d13c6723e */ /* 0x000fe200000000ff */
[----:B------:R-:W-:Y:S01]  /*15c40*/  FADD.FTZ R3, R15, R3 ;  /* 0x000000030f037221 */ /* 0x000fe20000010000 */
[----:B------:R-:W-:Y:S01]  /*15c50*/  F2FP.F16.F32.PACK_AB R199, R16, R17 ;  /* 0x0000001110c7723e */ /* 0x000fe200000000ff */
[----:B------:R2:W5:Y:S01]  /*15c60*/  LDL.LU R234, [R1+0xf4] ;  /* 0x0000f40001ea7983 */ /* 0x0005620000300800 */
[----:B------:R-:W-:Y:S02]  /*15c70*/  F2FP.F16.F32.PACK_AB R148, R22, R23 ;  /* 0x000000171694723e */ /* 0x000fe400000000ff */
[----:B------:R-:W-:Y:S01]  /*15c80*/  F2FP.F16.F32.PACK_AB R149, R13, R12 ;  /* 0x0000000c0d95723e */ /* 0x000fe200000000ff */
[----:B------:R2:W5:Y:S01]  /*15c90*/  LDL.LU R200, [R1+0xf0] ;  /* 0x0000f00001c87983 */ /* 0x0005620000300800 */
[----:B------:R-:W-:Y:S02]  /*15ca0*/  F2FP.F16.F32.PACK_AB R150, R20, R21 ;  /* 0x000000151496723e */ /* 0x000fe400000000ff */
[----:B------:R-:W-:Y:S01]  /*15cb0*/  F2FP.F16.F32.PACK_AB R151, R15, R14 ;  /* 0x0000000e0f97723e */ /* 0x000fe200000000ff */
[----:B------:R-:W-:Y:S01]  /*15cc0*/  FADD.FTZ R0, R16, R0 ;  /* 0x0000000010007221 */ /* 0x000fe20000010000 */
[----:B------:R2:W5:Y:S01]  /*15cd0*/  LDL.LU R81, [R1+0xec] ;  /* 0x0000ec0001517983 */ /* 0x0005620000300800 */
[C---:B------:R-:W-:Y:S03]  /*15ce0*/  HMMA.16816.F32 R168, R196.reuse, R144, R104 ;  /* 0x00000090c4a8723c */ /* 0x040fe60000001868 */
[----:B------:R2:W-:Y:S04]  /*15cf0*/  STL [R1+0x2c], R4 ;  /* 0x00002c0401007387 */ /* 0x0005e80000100800 */
[----:B------:R2:W-:Y:S01]  /*15d00*/  STL [R1+0xb8], R3 ;  /* 0x0000b80301007387 */ /* 0x0005e20000100800 */
[C---:B------:R-:W-:Y:S03]  /*15d10*/  HMMA.16816.F32 R172, R196.reuse, R146, R96 ;  /* 0x00000092c4ac723c */ /* 0x040fe60000001860 */
[----:B------:R2:W-:Y:S01]  /*15d20*/  STL [R1+0xc0], R2 ;  /* 0x0000c00201007387 */ /* 0x0005e20000100800 */
[----:B------:R-:W1:Y:S04]  /*15d30*/  S2R R239, SR_TID.X ;  /* 0x0000000000ef7919 */ /* 0x000e680000002100 */
[C---:B------:R-:W-:Y:S01]  /*15d40*/  HMMA.16816.F32 R176, R196.reuse, R140, R88 ;  /* 0x0000008cc4b0723c */ /* 0x040fe20000001858 */
[----:B------:R2:W-:Y:S07]  /*15d50*/  STL [R1+0xbc], R0 ;  /* 0x0000bc0001007387 */ /* 0x0005ee0000100800 */
[----:B------:R-:W-:Y:S01]  /*15d60*/  HMMA.16816.F32 R180, R196, R142, R84 ;  /* 0x0000008ec4b4723c */ /* 0x000fe20000001854 */
[----:B------:R-:W-:-:S07]  /*15d70*/  PLOP3.LUT P0, PT, PT, PT, UP1, 0x80, 0x8 ;  /* 0x000000000008781c */ /* 0x000fce0003f0f018 */
        /* <DEDUP_REMOVED lines=16> */
[----:B------:R-:W-:Y:S02]  /*15e80*/  MOV R237, 0x20 ;  /* 0x0000002000ed7802 */ /* 0x000fe40000000f00 */
[----:B------:R-:W-:Y:S02]  /*15e90*/  @P0 MOV R69, R205 ;  /* 0x000000cd00450202 */ /* 0x000fe40000000f00 */
[----:B------:R-:W-:-:S02]  /*15ea0*/  @P0 MOV R71, R206 ;  /* 0x000000ce00470202 */ /* 0x000fc40000000f00 */
[----:B------:R-:W-:Y:S02]  /*15eb0*/  @P0 MOV R70, R204 ;  /* 0x000000cc00460202 */ /* 0x000fe40000000f00 */
[----:B------:R-:W-:Y:S01]  /*15ec0*/  @P0 MOV R80, R103 ;  /* 0x0000006700500202 */ /* 0x000fe20000000f00 */
[----:B------:R-:W-:Y:S01]  /*15ed0*/  @UP1 UIADD3 UR6, UPT, UPT, UR4, -0x3, URZ ;  /* 0xfffffffd04061890 */ /* 0x000fe2000fffe0ff */
[----:B-12---:R-:W-:Y:S11]  /*15ee0*/  BRA.U UP1, `(.L_x_697) ;  /* 0x0000000101047547 */ /* 0x006ff6000b800000 */
.L_x_695:
[----:B------:R-:W-:-:S12]  /*15ef0*/  UIADD3 UR6, UPT, UPT, UR9, -0x1, URZ ;  /* 0xffffffff09067890 */ /* 0x000fd8000fffe0ff */
.L_x_697:
[----:B------:R-:W-:-:S09]  /*15f00*/  UISETP.GE.AND UP0, UPT, UR6, UR16, UPT ;  /* 0x000000100600728c */ /* 0x000fd2000bf06270 */
[----:B------:R-:W-:Y:S05]  /*15f10*/  BRA.U !UP0, `(.L_x_698) ;  /* 0x0000008d08707547 */ /* 0x000fea000b800000 */
[----:B------:R-:W1:Y:S01]  /*15f20*/  LDC.64 R2, c[0x0][0x3c0] ;  /* 0x0000f000ff027b82 */ /* 0x000e620000000a00 */
[C---:B------:R-:W-:Y:S01]  /*15f30*/  LOP3.LUT P0, RZ, R239.reuse, 0x2, RZ, 0xc0, !PT ;  /* 0x00000002efff7812 */ /* 0x040fe2000780c0ff */
[----:B------:R-:W-:Y:S01]  /*15f40*/  IMAD.MOV.U32 R133, RZ, RZ, R69 ;  /* 0x000000ffff857224 */ /* 0x000fe200078e0045 */
[----:B------:R-:W-:Y:S01]  /*15f50*/  SHF.L.U32 R240, R239, 0x6, RZ ;  /* 0x00000006eff07819 */ /* 0x000fe200000006ff */
[----:B-----5:R-:W-:Y:S01]  /*15f60*/  VIADD R250, R243, 0x8 ;  /* 0x00000008f3fa7836 */ /* 0x020fe20000000000 */
[----:B------:R-:W2:Y:S01]  /*15f70*/  S2R R239, SR_TID.X ;  /* 0x0000000000ef7919 */ /* 0x000ea20000002100 */
[----:B------:R-:W-:Y:S01]  /*15f80*/  SEL R238, R237, 0xffffffe0, !P0 ;  /* 0xffffffe0edee7807 */ /* 0x000fe20004000000 */
[C---:B------:R-:W-:Y:S01]  /*15f90*/  VIADD R247, R243.reuse, 0x48 ;  /* 0x00000048f3f77836 */ /* 0x040fe20000000000 */
[----:B------:R-:W3:Y:S01]  /*15fa0*/  S2UR UR7, SR_CgaCtaId ;  /* 0x00000000000779c3 */ /* 0x000ee20000008800 */
[----:B------:R-:W-:Y:S01]  /*15fb0*/  MOV R132, R70 ;  /* 0x0000004600847202 */ /* 0x000fe20000000f00 */
[----:B------:R-:W-:Y:S01]  /*15fc0*/  UMOV UR8, 0x400 ;  /* 0x0000040000087882 */ /* 0x000fe20000000000 */
[----:B------:R-:W-:Y:S01]  /*15fd0*/  MOV R242, 0x40 ;  /* 0x0000004000f27802 */ /* 0x000fe20000000f00 */
[----:B------:R-:W4:Y:S01]  /*15fe0*/  LDCU UR9, c[0x0][0x50c] ;  /* 0x0000a180ff0977ac */ /* 0x000f220008000800 */
[----:B------:R-:W-:-:S02]  /*15ff0*/  IADD3 R248, PT, PT, R243, 0x40, RZ ;  /* 0x00000040f3f87810 */ /* 0x000fc40007ffe0ff */
[----:B------:R-:W-:Y:S01]  /*16000*/  LOP3.LUT R241, R240, 0x400, RZ, 0xc0, !PT ;  /* 0x00000400f0f17812 */ /* 0x000fe200078ec0ff */
[----:B------:R-:W1:Y:S01]  /*16010*/  LDCU UR4, c[0x0][0x45c] ;  /* 0x00008b80ff0477ac */ /* 0x000e620008000800 */
[----:B------:R-:W-:Y:S01]  /*16020*/  IADD3 R236, PT, PT, R234, R238, RZ ;  /* 0x000000eeeaec7210 */ /* 0x000fe20007ffe0ff */
[----:B-1----:R-:W-:Y:S01]  /*16030*/  IMAD.MOV.U32 R4, RZ, RZ, R3 ;  /* 0x000000ffff047224 */ /* 0x002fe200078e0003 */
[----:B------:R1:W-:Y:S01]  /*16040*/  STL.64 [R1+0xa0], R2 ;  /* 0x0000a00201007387 */ /* 0x0003e20000100a00 */
[----:B------:R-:W-:-:S05]  /*16050*/  IMAD.MOV.U32 R0, RZ, RZ, R2 ;  /* 0x000000ffff007224 */ /* 0x000fca00078e0002 */
[C-C-:B------:R-:W-:Y:S01]  /*16060*/  SHF.L.U64.HI R6, R0.reuse, 0x4, R4.reuse ;  /* 0x0000000400067819 */ /* 0x140fe20000010204 */
[----:B---3--:R-:W-:Y:S01]  /*16070*/  ULEA UR7, UR7, UR8, 0x18 ;  /* 0x0000000807077291 */ /* 0x008fe2000f8ec0ff */
[C---:B------:R-:W-:Y:S02]  /*16080*/  SHF.L.U32 R5, R0.reuse, 0x4, RZ ;  /* 0x0000000400057819 */ /* 0x040fe400000006ff */
[C---:B------:R-:W-:Y:S01]  /*16090*/  SHF.L.U64.HI R4, R0.reuse, 0x5, R4 ;  /* 0x0000000500047819 */ /* 0x040fe20000010204 */
[----:B------:R-:W-:Y:S01]  /*160a0*/  IMAD.SHL.U32 R0, R0, 0x20, RZ ;  /* 0x0000002000007824 */ /* 0x000fe200078e00ff */
[----:B------:R3:W-:Y:S04]  /*160b0*/  STL [R1+0xd0], R6 ;  /* 0x0000d00601007387 */ /* 0x0007e80000100800 */
[----:B------:R3:W-:Y:S04]  /*160c0*/  STL [R1+0xcc], R5 ;  /* 0x0000cc0501007387 */ /* 0x0007e80000100800 */
[----:B------:R3:W-:Y:S04]  /*160d0*/  STL [R1+0xd8], R4 ;  /* 0x0000d80401007387 */ /* 0x0007e80000100800 */
[----:B------:R3:W-:Y:S01]  /*160e0*/  STL [R1+0xd4], R0 ;  /* 0x0000d40001007387 */ /* 0x0007e20000100800 */
[----:B-1----:R-:W-:-:S02]  /*160f0*/  IMAD.MOV.U32 R3, RZ, RZ, R71 ;  /* 0x000000ffff037224 */ /* 0x002fc400078e0047 */
[----:B------:R-:W-:Y:S01]  /*16100*/  IMAD.MOV.U32 R2, RZ, RZ, R80 ;  /* 0x000000ffff027224 */ /* 0x000fe200078e0050 */
[----:B--2-4-:R-:W-:Y:S06]  /*16110*/  BRA `(.L_x_699) ;  /* 0x0000000000d47947 */ /* 0x014fec0003800000 */
.L_x_701:
[----:B------:R-:W2:Y:S01]  /*16120*/  LDL R214, [R1+0x38] ;  /* 0x0000380001d67983 */ /* 0x000ea20000100800 */
[----:B------:R-:W3:Y:S01]  /*16130*/  LDC.64 R4, c[0x0][0x3b8] ;  /* 0x0000ee00ff047b82 */ /* 0x000ee20000000a00 */
[----:B------:R-:W-:Y:S02]  /*16140*/  UIADD3 UR5, UPT, UPT, UR6, -0x1, URZ ;  /* 0xffffffff06057890 */ /* 0x000fe4000fffe0ff */
[----:B------:R-:W5:Y:S01]  /*16150*/  LDL R201, [R1+0x34] ;  /* 0x0000340001c97983 */ /* 0x000f620000100800 */
[C-C-:B---3--:R-:W-:Y:S03]  /*16160*/  SHF.L.U64.HI R134, R4.reuse, 0x4, R5.reuse ;  /* 0x0000000404867819 */ /* 0x148fe60000010205 */
[C---:B------:R-:W-:Y:S01]  /*16170*/  IMAD.WIDE.U32 R16, R4.reuse, UR5, RZ ;  /* 0x0000000504107c25 */ /* 0x040fe2000f8e00ff */
[C---:B----4-:R-:W-:Y:S03]  /*16180*/  SHF.L.U64.HI R33, R4.reuse, 0x5, R5 ;  /* 0x0000000504217819 */ /* 0x050fe60000010205 */
[----:B------:R-:W-:Y:S02]  /*16190*/  IMAD R17, R5, UR5, R17 ;  /* 0x0000000505117c24 */ /* 0x000fe4000f8e0211 */
[C---:B------:R-:W-:Y:S02]  /*161a0*/  IMAD.SHL.U32 R32, R4.reuse, 0x10, RZ ;  /* 0x0000001004207824 */ /* 0x040fe400078e00ff */
[----:B------:R-:W-:Y:S01]  /*161b0*/  IMAD.SHL.U32 R27, R4, 0x20, RZ ;  /* 0x00000020041b7824 */ /* 0x000fe200078e00ff */
[C---:B--2---:R-:W-:Y:S04]  /*161c0*/  LEA R20, P0, R16.reuse, R214, 0x8 ;  /* 0x000000d610147211 */ /* 0x044fe800078040ff */
[CCC-:B-----5:R-:W-:Y:S02]  /*161d0*/  LEA.HI.X R21, R16.reuse, R201.reuse, R17.reuse, 0x8, P0 ;  /* 0x000000c910157211 */ /* 0x1e0fe400000f4411 */
[C---:B------:R-:W-:Y:S03]  /*161e0*/  LEA R0, P0, R16.reuse, R32, 0x7 ;  /* 0x0000002010007211 */ /* 0x040fe600078038ff */
[----:B------:R-:W-:Y:S01]  /*161f0*/  @!PT LDS RZ, [RZ] ;  /* 0x00000000fffff984 */ /* 0x000fe20000000800 */
[----:B------:R-:W-:Y:S01]  /*16200*/  @!PT LDS RZ, [RZ] ;  /* 0x00000000fffff984 */ /* 0x000fe20000000800 */
[----:B------:R-:W-:Y:S01]  /*16210*/  @!PT LDS RZ, [RZ] ;  /* 0x00000000fffff984 */ /* 0x000fe20000000800 */
[----:B------:R2:W-:Y:S01]  /*16220*/  LDGSTS.E.BYPASS.LTC128B.128 [R251+0x4000], desc[UR20][R20.64] ;  /* 0x0400000014fb7fae */ /* 0x0005e2000b981a14 */
[----:B------:R-:W-:Y:S02]  /*16230*/  LEA.HI.X R17, R16, R134, R17, 0x7, P0 ;  /* 0x0000008610117211 */ /* 0x000fe400000f3c11 */
[C---:B--2---:R-:W-:Y:S04]  /*16240*/  LEA R20, P0, R0.reuse, R214, 0x1 ;  /* 0x000000d600147211 */ /* 0x044fe800078008ff */
[CC--:B------:R-:W-:Y:S02]  /*16250*/  LEA.HI.X R21, R0.reuse, R201.reuse, R17, 0x1, P0 ;  /* 0x000000c900157211 */ /* 0x0c0fe400000f0c11 */
[----:B------:R-:W-:Y:S03]  /*16260*/  IADD3 R16, P0, PT, R0, R32, RZ ;  /* 0x0000002000107210 */ /* 0x000fe60007f1e0ff */
[----:B------:R2:W-:Y:S02]  /*16270*/  LDGSTS.E.BYPASS.LTC128B.128 [R251+0x4800], desc[UR20][R20.64] ;  /* 0x0480000014fb7fae */ /* 0x0005e4000b981a14 */
[C---:B--2---:R-:W-:Y:S01]  /*16280*/  IMAD.X R21, R17.reuse, 0x1, R134, P0 ;  /* 0x0000000111157824 */ /* 0x044fe200000e0686 */
[CC--:B------:R-:W-:Y:S04]  /*16290*/  LEA R20, P0, R16.reuse, R214.reuse, 0x1 ;  /* 0x000000d610147211 */ /* 0x0c0fe800078008ff */
[----:B------:R-:W-:Y:S02]  /*162a0*/  LEA.HI.X R21, R16, R201, R21, 0x1, P0 ;  /* 0x000000c910157211 */ /* 0x000fe400000f0c15 */
[----:B------:R-:W-:Y:S03]  /*162b0*/  IADD3 R16, P0, PT, R0, R27, RZ ;  /* 0x0000001b00107210 */ /* 0x000fe60007f1e0ff */
[----:B------:R2:W-:Y:S02]  /*162c0*/  LDGSTS.E.BYPASS.LTC128B.128 [R251+0x5000], desc[UR20][R20.64] ;  /* 0x0500000014fb7fae */ /* 0x0005e4000b981a14 */
[----:B--2---:R-:W-:Y:S01]  /*162d0*/  IMAD.X R20, R17, 0x1, R33, P0 ;  /* 0x0000000111147824 */ /* 0x004fe200000e0621 */
[C---:B------:R-:W-:Y:S04]  /*162e0*/  LEA R36, P0, R16.reuse, R214, 0x1 ;  /* 0x000000d610247211 */ /* 0x040fe800078008ff */
[CC--:B------:R-:W-:Y:S02]  /*162f0*/  LEA.HI.X R37, R16.reuse, R201.reuse, R20, 0x1, P0 ;  /* 0x000000c910257211 */ /* 0x0c0fe400000f0c14 */
[----:B------:R-:W-:Y:S03]  /*16300*/  IADD3 R16, P0, PT, R16, R32, RZ ;  /* 0x0000002010107210 */ /* 0x000fe60007f1e0ff */
[----:B------:R-:W-:Y:S02]  /*16310*/  LDGSTS.E.BYPASS.LTC128B.128 [R251+0x5800], desc[UR20][R36.64] ;  /* 0x0580000024fb7fae */ /* 0x000fe4000b981a14 */
[----:B------:R-:W-:Y:S01]  /*16320*/  IMAD.X R21, R20, 0x1, R134, P0 ;  /* 0x0000000114157824 */ /* 0x000fe200000e0686 */
[C---:B------:R-:W-:Y:S04]  /*16330*/  LEA R20, P0, R16.reuse, R214, 0x1 ;  /* 0x000000d610147211 */ /* 0x040fe800078008ff */
[----:B------:R-:W-:Y:S02]  /*16340*/  LEA.HI.X R21, R16, R201, R21, 0x1, P0 ;  /* 0x000000c910157211 */ /* 0x000fe400000f0c15 */
[C---:B------:R-:W-:Y:S03]  /*16350*/  LEA R0, P0, R4.reuse, R0, 0x6 ;  /* 0x0000000004007211 */ /* 0x040fe600078030ff */
[----:B------:R2:W-:Y:S01]  /*16360*/  LDGSTS.E.BYPASS.LTC128B.128 [R251+0x6000], desc[UR20][R20.64] ;  /* 0x0600000014fb7fae */ /* 0x0005e2000b981a14 */
[----:B------:R-:W-:Y:S02]  /*16370*/  LEA.HI.X R4, R4, R17, R5, 0x6, P0 ;  /* 0x0000001104047211 */ /* 0x000fe400000f3405 */
[C---:B------:R-:W-:Y:S02]  /*16380*/  IADD3 R5, P1, PT, R0.reuse, R32, RZ ;  /* 0x0000002000057210 */ /* 0x040fe40007f3e0ff */
[C---:B------:R-:W-:Y:S02]  /*16390*/  IADD3 R17, P0, PT, R0.reuse, R27, RZ ;  /* 0x0000001b00117210 */ /* 0x040fe40007f1e0ff */
[-C--:B------:R-:W-:Y:S03]  /*163a0*/  LEA R32, P5, R0, R214.reuse, 0x1 ;  /* 0x000000d600207211 */ /* 0x080fe600078a08ff */
[----:B------:R-:W-:Y:S01]  /*163b0*/  IMAD.X R27, R4, 0x1, R33, P0 ;  /* 0x00000001041b7824 */ /* 0x000fe200000e0621 */
[-C--:B------:R-:W-:Y:S02]  /*163c0*/  LEA.HI.X R33, R0, R201.reuse, R4, 0x1, P5 ;  /* 0x000000c900217211 */ /* 0x080fe400028f0c04 */
[CC--:B------:R-:W-:Y:S03]  /*163d0*/  LEA R16, P0, R17.reuse, R214.reuse, 0x1 ;  /* 0x000000d611107211 */ /* 0x0c0fe600078008ff */
[----:B------:R3:W-:Y:S01]  /*163e0*/  LDGSTS.E.BYPASS.LTC128B.128 [R251+0x6800], desc[UR20][R32.64] ;  /* 0x0680000020fb7fae */ /* 0x0007e2000b981a14 */
[-C--:B------:R-:W-:Y:S01]  /*163f0*/  LEA.HI.X R17, R17, R201.reuse, R27, 0x1, P0 ;  /* 0x000000c911117211 */ /* 0x080fe200000f0c1b */
[----:B--2---:R-:W-:Y:S01]  /*16400*/  IMAD.X R21, R4, 0x1, R134, P1 ;  /* 0x0000000104157824 */ /* 0x004fe200008e0686 */
[C---:B------:R-:W-:Y:S04]  /*16410*/  LEA R20, P1, R5.reuse, R214, 0x1 ;  /* 0x000000d605147211 */ /* 0x040fe800078208ff */
[----:B------:R-:W-:Y:S05]  /*16420*/  LEA.HI.X R21, R5, R201, R21, 0x1, P1 ;  /* 0x000000c905157211 */ /* 0x000fea00008f0c15 */
[----:B------:R3:W-:Y:S04]  /*16430*/  LDGSTS.E.BYPASS.LTC128B.128 [R251+0x7000], desc[UR20][R20.64] ;  /* 0x0700000014fb7fae */ /* 0x0007e8000b981a14 */
[----:B------:R3:W-:Y:S04]  /*16440*/  LDGSTS.E.BYPASS.LTC128B.128 [R251+0x7800], desc[UR20][R16.64] ;  /* 0x0780000010fb7fae */ /* 0x0007e8000b981a14 */
[----:B------:R-:W0:Y:S01]  /*16450*/  LDGDEPBAR ;  /* 0x00000000000079af */ /* 0x000e220000000000 */
[----:B------:R-:W-:Y:S05]  /*16460*/  BRA `(.L_x_700) ;  /* 0x0000001000f47947 */ /* 0x000fea0003800000 */
.L_x_699:
[----:B--2---:R-:W2:Y:S01]  /*16470*/  LDL R11, [R1+0xa0] ;  /* 0x0000a000010b7983 */ /* 0x004ea20000100800 */
[----:B------:R-:W-:Y:S04]  /*16480*/  DEPBAR.LE SB0, 0x0 ;  /* 0x000080000000791a */ /* 0x000fe80000000000 */
[----:B------:R-:W3:Y:S01]  /*16490*/  LDL R12, [R1+0xa4] ;  /* 0x0000a400010c7983 */ /* 0x000ee20000100800 */
[----:B-----5:R-:W-:Y:S01]  /*164a0*/  LOP3.LUT R235, R200, 0x38, RZ, 0xc0, !PT ;  /* 0x00000038c8eb7812 */ /* 0x020fe200078ec0ff */
[----:B------:R-:W-:Y:S02]  /*164b0*/  UISETP.GT.AND UP0, UPT, UR6, UR16, UPT ;  /* 0x000000100600728c */ /* 0x000fe4000bf04270 */
[----:B------:R-:W4:Y:S01]  /*164c0*/  LDL R19, [R1+0x40] ;  /* 0x0000400001137983 */ /* 0x000f220000100800 */
[----:B------:R-:W-:Y:S03]  /*164d0*/  LOP3.LUT R233, R235, 0x1c0, R240, 0xf8, !PT ;  /* 0x000001c0ebe97812 */ /* 0x000fe600078ef8f0 */
[----:B------:R-:W5:Y:S01]  /*164e0*/  LDL R21, [R1+0xcc] ;  /* 0x0000cc0001157983 */ /* 0x000f620000100800 */
[----:B------:R-:W-:Y:S03]  /*164f0*/  LOP3.LUT R200, R233, 0x8, R239, 0x78, !PT ;  /* 0x00000008e9c87812 */ /* 0x000fe600078e78ef */
[----:B------:R-:W5:Y:S02]  /*16500*/  LDL R18, [R1+0x3c] ;  /* 0x00003c0001127983 */ /* 0x000f640000100800 */
[----:B------:R-:W-:Y:S02]  /*16510*/  IMAD R200, R200, 0x2, R241 ;  /* 0x00000002c8c87824 */ /* 0x000fe400078e02f1 */
[----:B------:R-:W5:Y:S03]  /*16520*/  LDL R17, [R1+0xd0] ;  /* 0x0000d00001117983 */ /* 0x000f660000100800 */
[----:B------:R-:W-:Y:S01]  /*16530*/  IADD3 R232, PT, PT, R200, UR5, RZ ;  /* 0x00000005c8e87c10 */ /* 0x000fe2000fffe0ff */
[----:B------:R-:W5:Y:S04]  /*16540*/  LDL R16, [R1+0xd4] ;  /* 0x0000d40001107983 */ /* 0x000f680000100800 */
[----:B------:R-:W5:Y:S01]  /*16550*/  LDL R20, [R1+0xd8] ;  /* 0x0000d80001147983 */ /* 0x000f620000100800 */
[----:B------:R-:W-:Y:S01]  /*16560*/  BAR.SYNC.DEFER_BLOCKING 0x0 ;  /* 0x0000000000007b1d */ /* 0x000fe20000010000 */
[----:B--2---:R-:W-:Y:S04]  /*16570*/  IMAD.WIDE.U32 R8, R11, UR6, RZ ;  /* 0x000000060b087c25 */ /* 0x004fe8000f8e00ff */
[----:B---3--:R-:W-:Y:S01]  /*16580*/  IMAD R5, R12, UR6, R9 ;  /* 0x000000060c057c24 */ /* 0x008fe2000f8e0209 */
[C---:B----4-:R-:W-:Y:S02]  /*16590*/  LEA R6, P1, R8.reuse, R19, 0x8 ;  /* 0x0000001308067211 */ /* 0x050fe400078240ff */
[C---:B-----5:R-:W-:Y:S02]  /*165a0*/  LEA R0, P0, R8.reuse, R21, 0x7 ;  /* 0x0000001508007211 */ /* 0x060fe400078038ff */
[CCC-:B------:R-:W-:Y:S02]  /*165b0*/  LEA.HI.X R7, R8.reuse, R18.reuse, R5.reuse, 0x8, P1 ;  /* 0x0000001208077211 */ /* 0x1c0fe400008f4405 */
[----:B------:R-:W-:Y:S03]  /*165c0*/  LEA.HI.X R4, R8, R17, R5, 0x7, P0 ;  /* 0x0000001108047211 */ /* 0x000fe600000f3c05 */
[----:B------:R-:W-:Y:S01]  /*165d0*/  @!PT LDS RZ, [RZ] ;  /* 0x00000000fffff984 */ /* 0x000fe20000000800 */
[----:B------:R-:W-:Y:S01]  /*165e0*/  @!PT LDS RZ, [RZ] ;  /* 0x00000000fffff984 */ /* 0x000fe20000000800 */
[----:B------:R-:W-:Y:S01]  /*165f0*/  @!PT LDS RZ, [RZ] ;  /* 0x00000000fffff984 */ /* 0x000fe20000000800 */
[----:B------:R1:W-:Y:S01]  /*16600*/  LDGSTS.E.BYPASS.LTC128B.128 [R251+0x8000], desc[UR20][R6.64] ;  /* 0x0800000006fb7fae */ /* 0x0003e2000b981a14 */
[C---:B------:R-:W-:Y:S02]  /*16610*/  LEA R8, P1, R0.reuse, R19, 0x1 ;  /* 0x0000001300087211 */ /* 0x040fe400078208ff */
[C---:B------:R-:W-:Y:S02]  /*16620*/  IADD3 R5, P0, PT, R0.reuse, R21, RZ ;  /* 0x0000001500057210 */ /* 0x040fe40007f1e0ff */
[-C--:B------:R-:W-:Y:S03]  /*16630*/  LEA.HI.X R9, R0, R18.reuse, R4, 0x1, P1 ;  /* 0x0000001200097211 */ /* 0x080fe600008f0c04 */
[--C-:B------:R-:W-:Y:S01]  /*16640*/  IMAD.X R10, R4, 0x1, R17.reuse, P0 ;  /* 0x00000001040a7824 */ /* 0x100fe200000e0611 */
[CC--:B------:R-:W-:Y:S01]  /*16650*/  LEA R14, P0, R5.reuse, R19.reuse, 0x1 ;  /* 0x00000013050e7211 */ /* 0x0c0fe200078008ff */
[----:B------:R2:W-:Y:S03]  /*16660*/  LDGSTS.E.BYPASS.LTC128B.128 [R251+0x8800], desc[UR20][R8.64] ;  /* 0x0880000008fb7fae */ /* 0x0005e6000b981a14 */
[----:B------:R-:W-:Y:S02]  /*16670*/  LEA.HI.X R15, R5, R18, R10, 0x1, P0 ;  /* 0x00000012050f7211 */ /* 0x000fe400000f0c0a */
[----:B------:R-:W-:Y:S02]  /*16680*/  IADD3 R5, P1, PT, R0, R16, RZ ;  /* 0x0000001000057210 */ /* 0x000fe40007f3e0ff */
[----:B------:R-:W-:Y:S01]  /*16690*/  LEA R0, P0, R11, R0, 0x6 ;  /* 0x000000000b007211 */ /* 0x000fe200078030ff */
[----:B------:R-:W-:Y:S01]  /*166a0*/  LDGSTS.E.BYPASS.LTC128B.128 [R251+0x9000], desc[UR20][R14.64] ;  /* 0x090000000efb7fae */ /* 0x000fe2000b981a14 */
[-C--:B------:R-:W-:Y:S01]  /*166b0*/  LEA R10, P4, R5, R19.reuse, 0x1 ;  /* 0x00000013050a7211 */ /* 0x080fe200078808ff */
[----:B-1----:R-:W-:Y:S01]  /*166c0*/  IMAD.X R6, R4, 0x1, R20, P1 ;  /* 0x0000000104067824 */ /* 0x002fe200008e0614 */
[----:B------:R-:W-:Y:S02]  /*166d0*/  LEA.HI.X R4, R11, R4, R12, 0x6, P0 ;  /* 0x000000040b047211 */ /* 0x000fe400000f340c */
[C---:B------:R-:W-:Y:S02]  /*166e0*/  LEA R12, P2, R0.reuse, R19, 0x1 ;  /* 0x00000013000c7211 */ /* 0x040fe400078408ff */
[CC--:B------:R-:W-:Y:S02]  /*166f0*/  IADD3 R7, P3, PT, R5.reuse, R21.reuse, RZ ;  /* 0x0000001505077210 */ /* 0x0c0fe40007f7e0ff */
[C---:B------:R-:W-:Y:S02]  /*16700*/  IADD3 R16, P0, PT, R0.reuse, R16, RZ ;  /* 0x0000001000107210 */ /* 0x040fe40007f1e0ff */
[-C--:B------:R-:W-:Y:S02]  /*16710*/  LEA.HI.X R11, R5, R18.reuse, R6, 0x1, P4 ;  /* 0x00000012050b7211 */ /* 0x080fe400020f0c06 */
[C---:B--2---:R-:W-:Y:S02]  /*16720*/  IADD3 R9, P1, PT, R0.reuse, R21, RZ ;  /* 0x0000001500097210 */ /* 0x044fe40007f3e0ff */
[----:B------:R-:W-:Y:S01]  /*16730*/  LEA.HI.X R13, R0, R18, R4, 0x1, P2 ;  /* 0x00000012000d7211 */ /* 0x000fe200010f0c04 */
[----:B------:R-:W-:Y:S01]  /*16740*/  LDGSTS.E.BYPASS.LTC128B.128 [R251+0x9800], desc[UR20][R10.64] ;  /* 0x098000000afb7fae */ /* 0x000fe2000b981a14 */
[----:B------:R-:W-:Y:S01]  /*16750*/  IADD3.X R5, PT, PT, R6, R17, RZ, P3, !PT ;  /* 0x0000001106057210 */ /* 0x000fe20001ffe4ff */
[C---:B------:R-:W-:Y:S01]  /*16760*/  IMAD.X R17, R4.reuse, 0x1, R17, P1 ;  /* 0x0000000104117824 */ /* 0x040fe200008e0611 */
[----:B------:R-:W-:Y:S02]  /*16770*/  IADD3.X R0, PT, PT, R4, R20, RZ, P0, !PT ;  /* 0x0000001404007210 */ /* 0x000fe400007fe4ff */
[-C--:B------:R-:W-:Y:S02]  /*16780*/  LEA R4, P2, R7, R19.reuse, 0x1 ;  /* 0x0000001307047211 */ /* 0x080fe400078408ff */
[-C--:B------:R-:W-:Y:S02]  /*16790*/  LEA R8, P1, R9, R19.reuse, 0x1 ;  /* 0x0000001309087211 */ /* 0x080fe400078208ff */
[-C--:B------:R-:W-:Y:S02]  /*167a0*/  LEA.HI.X R5, R7, R18.reuse, R5, 0x1, P2 ;  /* 0x0000001207057211 */ /* 0x080fe400010f0c05 */
[-C--:B------:R-:W-:Y:S02]  /*167b0*/  LEA.HI.X R9, R9, R18.reuse, R17, 0x1, P1 ;  /* 0x0000001209097211 */ /* 0x080fe400008f0c11 */
[C---:B------:R-:W-:Y:S01]  /*167c0*/  LEA R6, P0, R16.reuse, R19, 0x1 ;  /* 0x0000001310067211 */ /* 0x040fe200078008ff */
[----:B------:R-:W-:Y:S01]  /*167d0*/  LDGSTS.E.BYPASS.LTC128B.128 [R251+0xa000], desc[UR20][R4.64] ;  /* 0x0a00000004fb7fae */ /* 0x000fe2000b981a14 */
[C---:B------:R-:W-:Y:S02]  /*167e0*/  LOP3.LUT P3, RZ, R239.reuse, 0x4, RZ, 0xc0, !PT ;  /* 0x00000004efff7812 */ /* 0x040fe4000786c0ff */
[----:B------:R-:W-:Y:S01]  /*167f0*/  LEA.HI.X R7, R16, R18, R0, 0x1, P0 ;  /* 0x0000001210077211 */ /* 0x000fe200000f0c00 */
[----:B------:R-:W-:Y:S01]  /*16800*/  IMAD.IADD R0, R232, 0x1, R238 ;  /* 0x00000001e8007824 */ /* 0x000fe200078e02ee */
[----:B------:R-:W-:Y:S03]  /*16810*/  SEL R134, R242, 0xffffffc0, !P3 ;  /* 0xffffffc0f2867807 */ /* 0x000fe60005800000 */
[----:B------:R-:W-:Y:S01]  /*16820*/  LDGSTS.E.BYPASS.LTC128B.128 [R251+0xa800], desc[UR20][R12.64] ;  /* 0x0a8000000cfb7fae */ /* 0x000fe2000b981a14 */
[----:B------:R-:W-:Y:S07]  /*16830*/  IADD3 R135, PT, PT, R234, R134, RZ ;  /* 0x00000086ea877210 */ /* 0x000fee0007ffe0ff */
[----:B------:R-:W-:Y:S08]  /*16840*/  LDGSTS.E.BYPASS.LTC128B.128 [R251+0xb000], desc[UR20][R8.64] ;  /* 0x0b00000008fb7fae */ /* 0x000ff0000b981a14 */
[----:B------:R1:W-:Y:S08]  /*16850*/  LDGSTS.E.BYPASS.LTC128B.128 [R251+0xb800], desc[UR20][R6.64] ;  /* 0x0b80000006fb7fae */ /* 0x0003f0000b981a14 */
[----:B------:R-:W-:Y:S08]  /*16860*/  LDSM.16.M88.4 R128, [R234] ;  /* 0x00000000ea80783b */ /* 0x000ff00000000200 */
[----:B------:R-:W1:Y:S08]  /*16870*/  LDSM.16.M88.4 R16, [R200+UR5+0x4000] ;  /* 0x00400005c810783b */ /* 0x000e700008000200 */
[----:B------:R-:W2:Y:S08]  /*16880*/  LDSM.16.M88.4 R124, [R234+0x2000] ;  /* 0x00200000ea7c783b */ /* 0x000eb00000000200 */
[----:B------:R-:W3:Y:S08]  /*16890*/  LDSM.16.M88.4 R32, [R200+UR5+0x4800] ;  /* 0x00480005c820783b */ /* 0x000ef00008000200 */
[----:B------:R-:W0:Y:S08]  /*168a0*/  LDGDEPBAR ;  /* 0x00000000000079af */ /* 0x000e300000000000 */
[----:B------:R-:W4:Y:S08]  /*168b0*/  LDSM.16.M88.4 R48, [R200+UR5+0x5000] ;  /* 0x00500005c830783b */ /* 0x000f300008000200 */
[----:B------:R-:W5:Y:S01]  /*168c0*/  LDSM.16.M88.4 R64, [R200+UR5+0x5800] ;  /* 0x00580005c840783b */ /* 0x000f620008000200 */
        /* <DEDUP_REMOVED lines=22> */
[C---:B------:R-:W-:Y:S08]  /*16a30*/  HMMA.16816.F32 R48, R128.reuse, R50, RZ ;  /* 0x000000328030723c */ /* 0x040ff000000018ff */
[-C--:B-----5:R-:W-:Y:S08]  /*16a40*/  HMMA.16816.F32 R52, R128, R64.reuse, RZ ;  /* 0x000000408034723c */ /* 0x0a0ff000000018ff */
        /* <DEDUP_REMOVED lines=29> */
[----:B------:R3:W5:Y:S07]  /*16c20*/  LDSM.16.M88.4 R216, [R0+0x7800] ;  /* 0x0078000000d8783b */ /* 0x00076e0000000200 */
[-C--:B----4-:R-:W-:Y:S08]  /*16c30*/  HMMA.16816.F32 R36, R204, R220.reuse, R36 ;  /* 0x000000dccc24723c */ /* 0x090ff00000001824 */
[C---:B------:R-:W-:Y:S08]  /*16c40*/  HMMA.16816.F32 R40, R212.reuse, R220, R40 ;  /* 0x000000dcd428723c */ /* 0x040ff00000001828 */
[-C--:B------:R-:W-:Y:S03]  /*16c50*/  HMMA.16816.F32 R44, R212, R222.reuse, R44 ;  /* 0x000000ded42c723c */ /* 0x080fe6000000182c */
[----:B---3--:R-:W-:Y:S04]  /*16c60*/  IMAD.IADD R0, R232, 0x1, R134 ;  /* 0x00000001e8007824 */ /* 0x008fe800078e0286 */
[C---:B------:R-:W-:Y:S01]  /*16c70*/  IMAD.IADD R134, R238.reuse, 0x1, R0 ;  /* 0x00000001ee867824 */ /* 0x040fe200078e0200 */
[C---:B------:R-:W-:Y:S01]  /*16c80*/  HMMA.16816.F32 R48, R204.reuse, R222, R48 ;  /* 0x000000decc30723c */ /* 0x040fe20000001830 */
[----:B------:R-:W-:Y:S07]  /*16c90*/  LDSM.16.M88.4 R220, [R135] ;  /* 0x0000000087dc783b */ /* 0x000fee0000000200 */
        /* <DEDUP_REMOVED lines=20> */
[-C--:B-----5:R-:W-:Y:S08]  /*16de0*/  HMMA.16816.F32 R116, R204, R216.reuse, R116 ;  /* 0x000000d8cc74723c */ /* 0x0a0ff00000001874 */
        /* <DEDUP_REMOVED lines=18> */
[-C--:B------:R-:W-:Y:S08]  /*16f10*/  HMMA.16816.F32 R44, R228, R206.reuse, R44 ;  /* 0x000000cee42c723c */ /* 0x080ff0000000182c */
[C---:B------:R-:W-:Y:S08]  /*16f20*/  HMMA.16816.F32 R48, R220.reuse, R206, R48 ;  /* 0x000000cedc30723c */ /* 0x040ff00000001830 */
[-C--:B------:R-:W-:Y:S08]  /*16f30*/  HMMA.16816.F32 R52, R220, R208.reuse, R52 ;  /* 0x000000d0dc34723c */ /* 0x080ff00000001834 */
[C---:B------:R-:W-:Y:S08]  /*16f40*/  HMMA.16816.F32 R56, R228.reuse, R208, R56 ;  /* 0x000000d0e438723c */ /* 0x040ff00000001838 */
[-C--:B------:R-:W-:Y:S08]  /*16f50*/  HMMA.16816.F32 R60, R228, R210.reuse, R60 ;  /* 0x000000d2e43c723c */ /* 0x080ff0000000183c */
[C---:B------:R-:W-:Y:S01]  /*16f60*/  HMMA.16816.F32 R64, R220.reuse, R210, R64 ;  /* 0x000000d2dc40723c */ /* 0x040fe20000001840 */
[----:B------:R-:W-:Y:S07]  /*16f70*/  LDSM.16.M88.4 R208, [R134+0x4000] ;  /* 0x0040000086d0783b */ /* 0x000fee0000000200 */
[-C--:B------:R-:W-:Y:S08]  /*16f80*/  HMMA.16816.F32 R68, R220, R212.reuse, R68 ;  /* 0x000000d4dc44723c */ /* 0x080ff00000001844 */
[C---:B------:R-:W-:Y:S04]  /*16f90*/  HMMA.16816.F32 R72, R228.reuse, R212, R72 ;  /* 0x000000d4e448723c */ /* 0x040fe80000001848 */
[----:B------:R-:W-:Y:S02]  /*16fa0*/  IADD3 R212, PT, PT, R238, R135, RZ ;  /* 0x00000087eed47210 */ /* 0x000fe40007ffe0ff */
[----:B------:R-:W-:Y:S02]  /*16fb0*/  SHF.L.U32 R135, R239, 0x1, RZ ;  /* 0x00000001ef877819 */ /* 0x000fe400000006ff */
[-C--:B------:R-:W-:Y:S01]  /*16fc0*/  HMMA.16816.F32 R76, R228, R214.reuse, R76 ;  /* 0x000000d6e44c723c */ /* 0x080fe2000000184c */
[----:B------:R-:W2:Y:S02]  /*16fd0*/  LDSM.16.M88.4 R204, [R212] ;  /* 0x00000000d4cc783b */ /* 0x000ea40000000200 */
[----:B-1----:R-:W-:Y:S05]  /*16fe0*/  LOP3.LUT R0, R135, 0x6, RZ, 0xc0, !PT ;  /* 0x0000000687007812 */ /* 0x002fea00078ec0ff */
[C---:B------:R-:W-:Y:S01]  /*16ff0*/  HMMA.16816.F32 R80, R220.reuse, R214, R80 ;  /* 0x000000d6dc50723c */ /* 0x040fe20000001850 */
[----:B------:R-:W1:Y:S07]  /*17000*/  LDSM.16.M88.4 R212, [R212+0x2000] ;  /* 0x00200000d4d4783b */ /* 0x000e6e0000000200 */
[-C--:B---3--:R-:W-:Y:S01]  /*17010*/  HMMA.16816.F32 R84, R220, R216.reuse, R84 ;  /* 0x000000d8dc54723c */ /* 0x088fe20000001854 */
[----:B------:R-:W-:Y:S04]  /*17020*/  STL [R1+0xc8], R135 ;  /* 0x0000c88701007387 */ /* 0x000fe80000100800 */
[----:B------:R-:W-:Y:S03]  /*17030*/  STL [R1+0xc4], R0 ;  /* 0x0000c40001007387 */ /* 0x000fe60000100800 */
[C---:B------:R-:W-:Y:S08]  /*17040*/  HMMA.16816.F32 R88, R228.reuse, R216, R88 ;  /* 0x000000d8e458723c */ /* 0x040ff00000001858 */
        /* <DEDUP_REMOVED lines=8> */
[-C--:B-----5:R-:W-:Y:S08]  /*170d0*/  HMMA.16816.F32 R116, R220, R200.reuse, R116 ;  /* 0x000000c8dc74723c */ /* 0x0a0ff00000001874 */
[C---:B------:R-:W-:Y:S08]  /*170e0*/  HMMA.16816.F32 R120, R228.reuse, R200, R120 ;  /* 0x000000c8e478723c */ /* 0x040ff00000001878 */
[-C--:B------:R-:W-:Y:S08]  /*170f0*/  HMMA.16816.F32 R124, R228, R202.reuse, R124 ;  /* 0x000000cae47c723c */ /* 0x080ff0000000187c */
[----:B------:R-:W-:Y:S01]  /*17100*/  HMMA.16816.F32 R128, R220, R202, R128 ;  /* 0x000000cadc80723c */ /* 0x000fe20000001880 */
[----:B------:R-:W5:Y:S07]  /*17110*/  LDSM.16.M88.4 R200, [R134+0x5800] ;  /* 0x0058000086c8783b */ /* 0x000f6e0000000200 */
[-C--:B--2---:R-:W-:Y:S08]  /*17120*/  HMMA.16816.F32 R4, R204, R208.reuse, R4 ;  /* 0x000000d0cc04723c */ /* 0x084ff00000001804 */
[C---:B-1----:R-:W-:Y:S08]  /*17130*/  HMMA.16816.F32 R8, R212.reuse, R208, R8 ;  /* 0x000000d0d408723c */ /* 0x042ff00000001808 */
[-C--:B------:R-:W-:Y:S03]  /*17140*/  HMMA.16816.F32 R12, R212, R210.reuse, R12 ;  /* 0x000000d2d40c723c */ /* 0x080fe6000000180c */
[----:B------:R-:W-:Y:S01]  /*17150*/  FMUL.FTZ R4, R4, UR9 ;  /* 0x0000000904047c20 */ /* 0x000fe20008410000 */
[----:B------:R-:W-:Y:S01]  /*17160*/  FMUL.FTZ R5, R5, UR9 ;  /* 0x0000000905057c20 */ /* 0x000fe20008410000 */
[----:B------:R-:W-:Y:S01]  /*17170*/  FMUL.FTZ R6, R6, UR9 ;  /* 0x0000000906067c20 */ /* 0x000fe20008410000 */
[----:B------:R-:W-:Y:S01]  /*17180*/  FMUL.FTZ R7, R7, UR9 ;  /* 0x0000000907077c20 */ /* 0x000fe20008410000 */
[----:B------:R-:W1:Y:S01]  /*17190*/  MUFU.TANH R228, R4 ;  /* 0x0000000400e47308 */ /* 0x000e620000002400 */
[C---:B------:R-:W-:Y:S01]  /*171a0*/  HMMA.16816.F32 R16, R204.reuse, R210, R16 ;  /* 0x000000d2cc10723c */ /* 0x040fe20000001810 */
[----:B------:R-:W2:Y:S03]  /*171b0*/  LDSM.16.M88.4 R208, [R134+0x6000] ;  /* 0x0060000086d0783b */ /* 0x000ea60000000200 */
[----:B------:R-:W-:Y:S01]  /*171c0*/  FMUL.FTZ R8, R8, UR9 ;  /* 0x0000000908087c20 */ /* 0x000fe20008410000 */
[----:B------:R-:W-:Y:S01]  /*171d0*/  FMUL.FTZ R9, R9, UR9 ;  /* 0x0000000909097c20 */ /* 0x000fe20008410000 */
[----:B------:R-:W-:Y:S03]  /*171e0*/  FMUL.FTZ R10, R10, UR9 ;  /* 0x000000090a0a7c20 */ /* 0x000fe60008410000 */
[----:B------:R-:W1:Y:S01]  /*171f0*/  MUFU.TANH R223, R5 ;  /* 0x0000000500df7308 */ /* 0x000e620000002400 */
[-C--:B---3--:R-:W-:Y:S03]  /*17200*/  HMMA.16816.F32 R20, R204, R216.reuse, R20 ;  /* 0x000000d8cc14723c */ /* 0x088fe60000001814 */
[----:B------:R-:W-:Y:S01]  /*17210*/  FMUL.FTZ R11, R11, UR9 ;  /* 0x000000090b0b7c20 */ /* 0x000fe20008410000 */
[----:B------:R-:W-:Y:S01]  /*17220*/  FMUL.FTZ R12, R12, UR9 ;  /* 0x000000090c0c7c20 */ /* 0x000fe20008410000 */
[----:B------:R-:W-:Y:S01]  /*17230*/  FMUL.FTZ R13, R13, UR9 ;  /* 0x000000090d0d7c20 */ /* 0x000fe20008410000 */
[----:B------:R-:W-:Y:S03]  /*17240*/  FMUL.FTZ R14, R14, UR9 ;  /* 0x000000090e0e7c20 */ /* 0x000fe60008410000 */
[----:B------:R-:W3:Y:S01]  /*17250*/  MUFU.TANH R220, R8 ;  /* 0x0000000800dc7308 */ /* 0x000ee20000002400 */
[C---:B------:R-:W-:Y:S04]  /*17260*/  HMMA.16816.F32 R24, R212.reuse, R216, R24 ;  /* 0x000000d8d418723c */ /* 0x040fe80000001818 */
[----:B------:R-:W-:Y:S01]  /*17270*/  FMUL.FTZ R15, R15, UR9 ;  /* 0x000000090f0f7c20 */ /* 0x000fe20008410000 */
[----:B------:R-:W-:Y:S01]  /*17280*/  FMUL.FTZ R16, R16, UR9 ;  /* 0x0000000910107c20 */ /* 0x000fe20008410000 */
[----:B------:R-:W-:Y:S03]  /*17290*/  FMUL.FTZ R17, R17, UR9 ;  /* 0x0000000911117c20 */ /* 0x000fe60008410000 */
[----:B------:R-:W1:Y:S01]  /*172a0*/  MUFU.TANH R221, R9 ;  /* 0x0000000900dd7308 */ /* 0x000e620000002400 */
[-C--:B------:R-:W-:Y:S03]  /*172b0*/  HMMA.16816.F32 R28, R212, R218.reuse, R28 ;  /* 0x000000dad41c723c */ /* 0x080fe6000000181c */
[----:B------:R-:W-:Y:S01]  /*172c0*/  FMUL.FTZ R18, R18, UR9 ;  /* 0x0000000912127c20 */ /* 0x000fe20008410000 */
[----:B------:R-:W-:Y:S01]  /*172d0*/  FMUL.FTZ R19, R19, UR9 ;  /* 0x0000000913137c20 */ /* 0x000fe20008410000 */
[----:B------:R-:W-:Y:S01]  /*172e0*/  FMUL.FTZ R20, R20, UR9 ;  /* 0x0000000914147c20 */ /* 0x000fe20008410000 */
[----:B------:R-:W-:Y:S03]  /*172f0*/  FMUL.FTZ R21, R21, UR9 ;  /* 0x0000000915157c20 */ /* 0x000fe60008410000 */
[----:B------:R-:W1:Y:S01]  /*17300*/  MUFU.TANH R222, R10 ;  /* 0x0000000a00de7308 */ /* 0x000e620000002400 */
[C---:B------:R-:W-:Y:S04]  /*17310*/  HMMA.16816.F32 R32, R204.reuse, R218, R32 ;  /* 0x000000dacc20723c */ /* 0x040fe80000001820 */
[----:B------:R-:W-:Y:S01]  /*17320*/  FMUL.FTZ R22, R22, UR9 ;  /* 0x0000000916167c20 */ /* 0x000fe20008410000 */
[----:B------:R-:W-:Y:S01]  /*17330*/  FMUL.FTZ R23, R23, UR9 ;  /* 0x0000000917177c20 */ /* 0x000fe20008410000 */
[----:B------:R-:W-:Y:S03]  /*17340*/  FMUL.FTZ R24, R24, UR9 ;  /* 0x0000000918187c20 */ /* 0x000fe60008410000 */
[----:B------:R-:W1:Y:S01]  /*17350*/  MUFU.TANH R219, R7 ;  /* 0x0000000700db7308 */ /* 0x000e620000002400 */
[-C--:B----4-:R-:W-:Y:S03]  /*17360*/  HMMA.16816.F32 R36, R204, R224.reuse, R36 ;  /* 0x000000e0cc24723c */ /* 0x090fe60000001824 */
[----:B------:R-:W-:Y:S06]  /*17370*/  FMUL.FTZ R25, R25, UR9 ;  /* 0x0000000919197c20 */ /* 0x000fec0008410000 */
[----:B------:R4:W1:Y:S01]  /*17380*/  MUFU.TANH R252, R11 ;  /* 0x0000000b00fc7308 */ /* 0x0008620000002400 */
[C---:B------:R-:W-:Y:S04]  /*17390*/  HMMA.16816.F32 R40, R212.reuse, R224, R40 ;  /* 0x000000e0d428723c */ /* 0x040fe80000001828 */
[----:B------:R-:W-:Y:S01]  /*173a0*/  FMUL.FTZ R32, R32, UR9 ;  /* 0x0000000920207c20 */ /* 0x000fe20008410000 */
[----:B------:R-:W-:Y:S04]  /*173b0*/  FMUL.FTZ R33, R33, UR9 ;  /* 0x0000000921217c20 */ /* 0x000fe80008410000 */
[----:B------:R3:W1:Y:S01]  /*173c0*/  MUFU.TANH R224, R6 ;  /* 0x0000000600e07308 */ /* 0x0006620000002400 */
[-C--:B------:R-:W-:Y:S03]  /*173d0*/  HMMA.16816.F32 R44, R212, R226.reuse, R44 ;  /* 0x000000e2d42c723c */ /* 0x080fe6000000182c */
[----:B------:R-:W-:Y:S01]  /*173e0*/  FMUL.FTZ R36, R36, UR9 ;  /* 0x0000000924247c20 */ /* 0x000fe20008410000 */
[----:B------:R-:W-:Y:S05]  /*173f0*/  FMUL.FTZ R37, R37, UR9 ;  /* 0x0000000925257c20 */ /* 0x000fea0008410000 */
[----:B------:R-:W1:Y:S01]  /*17400*/  MUFU.TANH R225, R14 ;  /* 0x0000000e00e17308 */ /* 0x000e620000002400 */
[C---:B------:R-:W-:Y:S01]  /*17410*/  HMMA.16816.F32 R48, R204.reuse, R226, R48 ;  /* 0x000000e2cc30723c */ /* 0x040fe20000001830 */
[----:B----4-:R-:W-:Y:S08]  /*17420*/  LDSM.16.M88.4 R8, [R134+0x7000] ;  /* 0x007000008608783b */ /* 0x010ff00000000200 */
[----:B------:R-:W4:Y:S01]  /*17430*/  MUFU.TANH R227, R12 ;  /* 0x0000000c00e37308 */ /* 0x000f220000002400 */
[-C--:B-----5:R-:W-:Y:S01]  /*17440*/  HMMA.16816.F32 R52, R204, R200.reuse, R52 ;  /* 0x000000c8cc34723c */ /* 0x0a0fe20000001834 */
[----:B---3--:R-:W3:Y:S08]  /*17450*/  LDSM.16.M88.4 R4, [R134+0x6800] ;  /* 0x006800008604783b */ /* 0x008ef00000000200 */
[----:B------:R-:W1:Y:S01]  /*17460*/  MUFU.TANH R226, R13 ;  /* 0x0000000d00e27308 */ /* 0x000e620000002400 */
[C---:B------:R-:W-:Y:S09]  /*17470*/  HMMA.16816.F32 R56, R212.reuse, R200, R56 ;  /* 0x000000c8d438723c */ /* 0x040ff20000001838 */
[----:B------:R5:W1:Y:S01]  /*17480*/  MUFU.TANH R218, R15 ;  /* 0x0000000f00da7308 */ /* 0x000a620000002400 */
[-C--:B------:R-:W-:Y:S09]  /*17490*/  HMMA.16816.F32 R60, R212, R202.reuse, R60 ;  /* 0x000000cad43c723c */ /* 0x080ff2000000183c */
[----:B------:R-:W1:Y:S01]  /*174a0*/  MUFU.TANH R216, R16 ;  /* 0x0000001000d87308 */ /* 0x000e620000002400 */
[C---:B------:R-:W-:Y:S09]  /*174b0*/  HMMA.16816.F32 R64, R204.reuse, R202, R64 ;  /* 0x000000cacc40723c */ /* 0x040ff20000001840 */
[----:B------:R-:W1:Y:S01]  /*174c0*/  MUFU.TANH R217, R19 ;  /* 0x0000001300d97308 */ /* 0x000e620000002400 */
[-C--:B--2---:R-:W-:Y:S01]  /*174d0*/  HMMA.16816.F32 R68, R204, R208.reuse, R68 ;  /* 0x000000d0cc44723c */ /* 0x084fe20000001844 */
[----:B-----5:R-:W2:Y:S01]  /*174e0*/  LDSM.16.M88.4 R12, [R134+0x7800] ;  /* 0x00780000860c783b */ /* 0x020ea20000000200 */
[----:B------:R-:W-:Y:S07]  /*174f0*/  DEPBAR.LE SB0, 0x0 ;  /* 0x000080000000791a */ /* 0x000fee0000000000 */
[----:B------:R-:W1:Y:S01]  /*17500*/  MUFU.TANH R232, R22 ;  /* 0x0000001600e87308 */ /* 0x000e620000002400 */
[C---:B------:R-:W-:Y:S09]  /*17510*/  HMMA.16816.F32 R72, R212.reuse, R208, R72 ;  /* 0x000000d0d448723c */ /* 0x040ff20000001848 */
[----:B------:R5:W1:Y:S01]  /*17520*/  MUFU.TANH R208, R18 ;  /* 0x0000001200d07308 */ /* 0x000a620000002400 */
[-C--:B------:R-:W-:Y:S09]  /*17530*/  HMMA.16816.F32 R76, R212, R210.reuse, R76 ;  /* 0x000000d2d44c723c */ /* 0x080ff2000000184c */
[----:B------:R-:W1:Y:S01]  /*17540*/  MUFU.TANH R209, R21 ;  /* 0x0000001500d17308 */ /* 0x000e620000002400 */
[C---:B------:R-:W-:Y:S09]  /*17550*/  HMMA.16816.F32 R80, R204.reuse, R210, R80 ;  /* 0x000000d2cc50723c */ /* 0x040ff20000001850 */
[----:B------:R-:W1:Y:S01]  /*17560*/  MUFU.TANH R211, R17 ;  /* 0x0000001100d37308 */ /* 0x000e620000002400 */
[-C--:B---3--:R-:W-:Y:S09]  /*17570*/  HMMA.16816.F32 R84, R204, R4.reuse, R84 ;  /* 0x00000004cc54723c */ /* 0x088ff20000001854 */
[----:B------:R-:W3:Y:S01]  /*17580*/  MUFU.TANH R210, R20 ;  /* 0x0000001400d27308 */ /* 0x000ee20000002400 */
[C---:B------:R-:W-:Y:S01]  /*17590*/  HMMA.16816.F32 R88, R212.reuse, R4, R88 ;  /* 0x00000004d458723c */ /* 0x040fe20000001858 */
[----:B------:R-:W-:Y:S07]  /*175a0*/  BAR.SYNC.DEFER_BLOCKING 0x0 ;  /* 0x0000000000007b1d */ /* 0x000fee0000010000 */
[-C--:B------:R-:W-:Y:S08]  /*175b0*/  HMMA.16816.F32 R92, R212, R6.reuse, R92 ;  /* 0x00000006d45c723c */ /* 0x080ff0000000185c */
[C---:B------:R-:W-:Y:S01]  /*175c0*/  HMMA.16816.F32 R96, R204.reuse, R6, R96 ;  /* 0x00000006cc60723c */ /* 0x040fe20000001860 */
[----:B------:R-:W-:Y:S05]  /*175d0*/  IMAD.U32 R6, RZ, RZ, UR6 ;  /* 0x00000006ff067e24 */ /* 0x000fea000f8e00ff */
[----:B------:R-:W-:Y:S02]  /*175e0*/  LEA R6, R6, R0, 0x7 ;  /* 0x0000000006067211 */ /* 0x000fe400078e38ff */
[-C--:B------:R-:W-:Y:S01]  /*175f0*/  HMMA.16816.F32 R100, R204, R8.reuse, R100 ;  /* 0x00000008cc64723c */ /* 0x080fe20000001864 */
[----:B------:R4:W1:Y:S02]  /*17600*/  MUFU.TANH R231, R23 ;  /* 0x0000001700e77308 */ /* 0x0008640000002400 */
[----:B------:R-:W-:Y:S01]  /*17610*/  ISETP.GT.AND P2, PT, R243, R6, PT ;  /* 0x00000006f300720c */ /* 0x000fe20003f44270 */
[C---:B-----5:R-:W-:Y:S01]  /*17620*/  VIADD R18, R6.reuse, 0x1 ;  /* 0x0000000106127836 */ /* 0x060fe20000000000 */
[C---:B------:R-:W-:Y:S01]  /*17630*/  ISETP.GE.AND P4, PT, R6.reuse, R244, PT ;  /* 0x000000f40600720c */ /* 0x040fe20003f86270 */
[C---:B------:R-:W-:Y:S01]  /*17640*/  VIADD R7, R6.reuse, 0x39 ;  /* 0x0000003906077836 */ /* 0x040fe20000000000 */
[C---:B------:R-:W-:Y:S01]  /*17650*/  IADD3 R22, PT, PT, R6.reuse, 0x8, RZ ;  /* 0x0000000806167810 */ /* 0x040fe20007ffe0ff */
[C---:B------:R-:W-:Y:S03]  /*17660*/  HMMA.16816.F32 R104, R212.reuse, R8, R104 ;  /* 0x00000008d468723c */ /* 0x040fe60000001868 */
[----:B------:R5:W1:Y:S01]  /*17670*/  MUFU.TANH R230, R24 ;  /* 0x0000001800e67308 */ /* 0x000a620000002400 */
[C---:B------:R-:W-:Y:S01]  /*17680*/  IADD3 R19, PT, PT, R6.reuse, 0x18, RZ ;  /* 0x0000001806137810 */ /* 0x040fe20007ffe0ff */
[C---:B------:R-:W-:Y:S02]  /*17690*/  VIADD R9, R6.reuse, 0x29 ;  /* 0x0000002906097836 */ /* 0x040fe40000000000 */
[C---:B------:R-:W-:Y:S01]  /*176a0*/  VIADD R8, R6.reuse, 0x31 ;  /* 0x0000003106087836 */ /* 0x040fe20000000000 */
[-C--:B------:R-:W-:Y:S05]  /*176b0*/  HMMA.16816.F32 R108, R212, R10.reuse, R108 ;  /* 0x0000000ad46c723c */ /* 0x080fea000000186c */
[----:B------:R3:W1:Y:S01]  /*176c0*/  MUFU.TANH R229, R25 ;  /* 0x0000001900e57308 */ /* 0x0006620000002400 */
[C---:B----4-:R-:W-:Y:S02]  /*176d0*/  IADD3 R23, PT, PT, R6.reuse, 0x40, RZ ;  /* 0x0000004006177810 */ /* 0x050fe40007ffe0ff */
[C---:B------:R-:W-:Y:S07]  /*176e0*/  HMMA.16816.F32 R112, R204.reuse, R10, R112 ;  /* 0x0000000acc70723c */ /* 0x040fee0000001870 */
[----:B------:R4:W1:Y:S01]  /*176f0*/  MUFU.TANH R203, R32 ;  /* 0x0000002000cb7308 */ /* 0x0008620000002400 */
[C---:B------:R-:W-:Y:S01]  /*17700*/  VIADD R11, R6.reuse, 0x19 ;  /* 0x00000019060b7836 */ /* 0x040fe20000000000 */
[C---:B-----5:R-:W-:Y:S01]  /*17710*/  IADD3 R24, PT, PT, R6.reuse, 0x30, RZ ;  /* 0x0000003006187810 */ /* 0x060fe20007ffe0ff */
[C---:B------:R-:W-:Y:S01]  /*17720*/  VIADD R10, R6.reuse, 0x21 ;  /* 0x00000021060a7836 */ /* 0x040fe20000000000 */
[-C--:B--2---:R-:W-:Y:S06]  /*17730*/  HMMA.16816.F32 R116, R204, R12.reuse, R116 ;  /* 0x0000000ccc74723c */ /* 0x084fec0000001874 */
[----:B------:R4:W2:Y:S01]  /*17740*/  MUFU.TANH R202, R33 ;  /* 0x0000002100ca7308 */ /* 0x0008a20000002400 */
[C---:B---3--:R-:W-:Y:S01]  /*17750*/  IADD3 R25, PT, PT, R6.reuse, 0x20, RZ ;  /* 0x0000002006197810 */ /* 0x048fe20007ffe0ff */
[C---:B------:R-:W-:Y:S08]  /*17760*/  HMMA.16816.F32 R120, R212.reuse, R12, R120 ;  /* 0x0000000cd478723c */ /* 0x040ff00000001878 */
[----:B------:R4:W3:Y:S01]  /*17770*/  MUFU.TANH R200, R36 ;  /* 0x0000002400c87308 */ /* 0x0008e20000002400 */
[C---:B------:R-:W-:Y:S02]  /*17780*/  VIADD R13, R6.reuse, 0x9 ;  /* 0x00000009060d7836 */ /* 0x040fe40000000000 */
[----:B------:R-:W-:Y:S01]  /*17790*/  VIADD R12, R6, 0x11 ;  /* 0x00000011060c7836 */ /* 0x000fe20000000000 */
[-C--:B------:R-:W-:Y:S06]  /*177a0*/  HMMA.16816.F32 R124, R212, R14.reuse, R124 ;  /* 0x0000000ed47c723c */ /* 0x080fec000000187c */
[----:B------:R4:W1:Y:S01]  /*177b0*/  MUFU.TANH R135, R37 ;  /* 0x0000002500877308 */ /* 0x0008620000002400 */
[----:B------:R-:W-:Y:S01]  /*177c0*/  FMUL.FTZ R212, R26, UR9 ;  /* 0x000000091ad47c20 */ /* 0x000fe20008410000 */
[----:B------:R-:W-:Y:S01]  /*177d0*/  FMUL.FTZ R213, R27, UR9 ;  /* 0x000000091bd57c20 */ /* 0x000fe20008410000 */
[C---:B------:R-:W-:Y:S01]  /*177e0*/  IADD3 R26, PT, PT, R6.reuse, 0x10, RZ ;  /* 0x00000010061a7810 */ /* 0x040fe20007ffe0ff */
[----:B------:R-:W-:Y:S04]  /*177f0*/  HMMA.16816.F32 R128, R204, R14, R128 ;  /* 0x0000000ecc80723c */ /* 0x000fe80000001880 */
[C---:B------:R-:W-:Y:S02]  /*17800*/  IADD3 R15, PT, PT, R6.reuse, 0x28, RZ ;  /* 0x00000028060f7810 */ /* 0x040fe40007ffe0ff */
[----:B------:R-:W-:Y:S02]  /*17810*/  IADD3 R14, PT, PT, R6, 0x38, RZ ;  /* 0x00000038060e7810 */ /* 0x000fe40007ffe0ff */
[----:B------:R-:W-:Y:S01]  /*17820*/  @!UPT UIADD3 URZ, UPT, UPT, URZ, URZ, URZ ;  /* 0x000000fffffff290 */ /* 0x000fe2000fffe0ff */
[----:B--23--:R-:W-:Y:S11]  /*17830*/  BRA.U.ANY UP0, `(.L_x_701) ;  /* 0xffffffe900387547 */ /* 0x00cff6000b93ffff */
.L_x_700:
[----:B------:R-:W-:Y:S01]  /*17840*/  FMUL.FTZ R48, R48, UR9 ;  /* 0x0000000930307c20 */ /* 0x000fe20008410000 */
[----:B-1----:R-:W-:Y:S01]  /*17850*/  FSEL R201, R228, -INF , !P2 ;  /* 0xff800000e4c97808 */ /* 0x002fe20005000000 */
[----:B------:R-:W-:Y:S01]  /*17860*/  STL [R1+0xf8], R251 ;  /* 0x0000f8fb01007387 */ /* 0x000fe20000100800 */
[----:B------:R-:W-:Y:S01]  /*17870*/  ISETP.GT.AND P6, PT, R243, R22, PT ;  /* 0x00000016f300720c */ /* 0x000fe20003fc4270 */
[----:B------:R-:W-:Y:S01]  /*17880*/  FMUL.FTZ R42, R42, UR9 ;  /* 0x000000092a2a7c20 */ /* 0x000fe20008410000 */
[----:B------:R-:W-:Y:S01]  /*17890*/  FMUL.FTZ R31, R31, UR9 ;  /* 0x000000091f1f7c20 */ /* 0x000fe20008410000 */
[----:B------:R-:W1:Y:S01]  /*178a0*/  MUFU.TANH R48, R48 ;  /* 0x0000003000307308 */ /* 0x000e620000002400 */
[----:B------:R-:W-:Y:S01]  /*178b0*/  FSEL R201, R201, -INF , !P4 ;  /* 0xff800000c9c97808 */ /* 0x000fe20006000000 */
[----:B------:R-:W-:Y:S01]  /*178c0*/  FMUL.FTZ R49, R49, UR9 ;  /* 0x0000000931317c20 */ /* 0x000fe20008410000 */
[----:B------:R-:W-:Y:S01]  /*178d0*/  ISETP.GE.AND P4, PT, R22, R244, PT ;  /* 0x000000f41600720c */ /* 0x000fe20003f86270 */
[----:B------:R-:W-:Y:S01]  /*178e0*/  IMAD.MOV.U32 R228, RZ, RZ, R208 ;  /* 0x000000ffffe47224 */ /* 0x000fe200078e00d0 */
[----:B------:R-:W-:Y:S01]  /*178f0*/  FSEL R207, R216, -INF , !P6 ;  /* 0xff800000d8cf7808 */ /* 0x000fe20007000000 */
[----:B------:R-:W-:Y:S01]  /*17900*/  STL [R1+0xf4], R236 ;  /* 0x0000f4ec01007387 */ /* 0x000fe20000100800 */
[----:B------:R-:W-:Y:S03]  /*17910*/  ISETP.GT.AND P0, PT, R243, R18, PT ;  /* 0x00000012f300720c */ /* 0x000fe60003f04270 */
[----:B------:R-:W2:Y:S01]  /*17920*/  MUFU.TANH R0, R49 ;  /* 0x0000003100007308 */ /* 0x000ea20000002400 */
[----:B------:R-:W-:Y:S01]  /*17930*/  FSEL R207, R207, -INF , !P4 ;  /* 0xff800000cfcf7808 */ /* 0x000fe20006000000 */
[----:B------:R-:W-:Y:S01]  /*17940*/  FMUL.FTZ R84, R84, UR9 ;  /* 0x0000000954547c20 */ /* 0x000fe20008410000 */
[C---:B------:R-:W-:Y:S01]  /*17950*/  ISETP.GT.AND P4, PT, R243.reuse, R25, PT ;  /* 0x00000019f300720c */ /* 0x040fe20003f84270 */
[----:B------:R-:W-:Y:S01]  /*17960*/  IMAD.MOV.U32 R5, RZ, RZ, R221 ;  /* 0x000000ffff057224 */ /* 0x000fe200078e00dd */
[----:B------:R-:W-:Y:S01]  /*17970*/  ISETP.GE.AND P1, PT, R18, R244, PT ;  /* 0x000000f41200720c */ /* 0x000fe20003f26270 */
[----:B------:R4:W-:Y:S01]  /*17980*/  STL [R1+0xf0], R235 ;  /* 0x0000f0eb01007387 */ /* 0x0009e20000100800 */
[----:B------:R-:W-:Y:S01]  /*17990*/  FSEL R200, R200, -INF , !P4 ;  /* 0xff800000c8c87808 */ /* 0x000fe20006000000 */
[----:B------:R-:W-:Y:S01]  /*179a0*/  IMAD.MOV.U32 R4, RZ, RZ, R252 ;  /* 0x000000ffff047224 */ /* 0x000fe200078e00fc */
[----:B------:R-:W-:Y:S01]  /*179b0*/  ISETP.GT.AND P4, PT, R243, R15, PT ;  /* 0x0000000ff300720c */ /* 0x000fe20003f84270 */
[----:B------:R-:W-:Y:S01]  /*179c0*/  FMUL.FTZ R64, R64, UR9 ;  /* 0x0000000940407c20 */ /* 0x000fe20008410000 */
[----:B------:R-:W-:Y:S01]  /*179d0*/  FSEL R208, R223, -INF , !P0 ;  /* 0xff800000dfd07808 */ /* 0x000fe20004000000 */
[----:B------:R-:W-:Y:S01]  /*179e0*/  FMUL.FTZ R52, R52, UR9 ;  /* 0x0000000934347c20 */ /* 0x000fe20008410000 */
[----:B------:R-:W-:Y:S01]  /*179f0*/  ISETP.GT.AND P5, PT, R243, R13, PT ;  /* 0x0000000df300720c */ /* 0x000fe20003fa4270 */
[----:B------:R-:W-:Y:S01]  /*17a00*/  FMUL.FTZ R53, R53, UR9 ;  /* 0x0000000935357c20 */ /* 0x000fe20008410000 */
[----:B------:R-:W-:Y:S01]  /*17a10*/  ISETP.GT.AND P0, PT, R243, R12, PT ;  /* 0x0000000cf300720c */ /* 0x000fe20003f04270 */
[----:B---3--:R-:W3:Y:S01]  /*17a20*/  MUFU.TANH R16, R52 ;  /* 0x0000003400107308 */ /* 0x008ee20000002400 */
[----:B------:R-:W-:Y:S01]  /*17a30*/  FSEL R208, R208, -INF , !P1 ;  /* 0xff800000d0d07808 */ /* 0x000fe20004800000 */
[----:B------:R-:W-:Y:S01]  /*17a40*/  FMUL.FTZ R69, R69, UR9 ;  /* 0x0000000945457c20 */ /* 0x000fe20008410000 */
[----:B------:R-:W-:Y:S01]  /*17a50*/  ISETP.GE.AND P1, PT, R13, R244, PT ;  /* 0x000000f40d00720c */ /* 0x000fe20003f26270 */
[----:B------:R-:W-:Y:S01]  /*17a60*/  FMUL.FTZ R81, R81, UR9 ;  /* 0x0000000951517c20 */ /* 0x000fe20008410000 */
[----:B------:R-:W-:Y:S01]  /*17a70*/  FSEL R206, R211, -INF , !P5 ;  /* 0xff800000d3ce7808 */ /* 0x000fe20006800000 */
[----:B------:R-:W-:Y:S01]  /*17a80*/  IMAD.MOV.U32 R211, RZ, RZ, R5 ;  /* 0x000000ffffd37224 */ /* 0x000fe200078e0005 */
[----:B------:R-:W-:Y:S03]  /*17a90*/  FSEL R204, R209, -INF , !P0 ;  /* 0xff800000d1cc7808 */ /* 0x000fe60004000000 */
[----:B------:R-:W-:Y:S01]  /*17aa0*/  MUFU.TANH R5, R64 ;  /* 0x0000004000057308 */ /* 0x000fe20000002400 */
[C---:B------:R-:W-:Y:S01]  /*17ab0*/  ISETP.GT.AND P0, PT, R243.reuse, R11, PT ;  /* 0x0000000bf300720c */ /* 0x040fe20003f04270 */
[----:B------:R1:W-:Y:S01]  /*17ac0*/  STL [R1+0xec], R234 ;  /* 0x0000ecea01007387 */ /* 0x0003e20000100800 */
[----:B------:R-:W-:Y:S01]  /*17ad0*/  FSEL R206, R206, -INF , !P1 ;  /* 0xff800000cece7808 */ /* 0x000fe20004800000 */
[----:B------:R-:W-:Y:S01]  /*17ae0*/  IMAD.MOV.U32 R223, RZ, RZ, R4 ;  /* 0x000000ffffdf7224 */ /* 0x000fe200078e0004 */
[----:B------:R-:W-:Y:S01]  /*17af0*/  ISETP.GT.AND P1, PT, R243, R10, PT ;  /* 0x0000000af300720c */ /* 0x000fe20003f24270 */
[----:B------:R-:W-:Y:S01]  /*17b00*/  FMUL.FTZ R65, R65, UR9 ;  /* 0x0000000941417c20 */ /* 0x000fe20008410000 */
[----:B------:R-:W-:Y:S03]  /*17b10*/  FSEL R202, R202, -INF , !P0 ;  /* 0xff800000caca7808 */ /* 0x000fe60004000000 */
[----:B------:R-:W3:Y:S01]  /*17b20*/  MUFU.TANH R4, R53 ;  /* 0x0000003500047308 */ /* 0x000ee20000002400 */
[----:B------:R-:W-:Y:S01]  /*17b30*/  ISETP.GE.AND P0, PT, R10, R244, PT ;  /* 0x000000f40a00720c */ /* 0x000fe20003f06270 */
[----:B------:R3:W-:Y:S01]  /*17b40*/  STL [R1+0xfc], R243 ;  /* 0x0000fcf301007387 */ /* 0x0007e20000100800 */
[----:B------:R-:W-:Y:S01]  /*17b50*/  FSEL R135, R135, -INF , !P1 ;  /* 0xff80000087877808 */ /* 0x000fe20004800000 */
[----:B----4-:R-:W-:Y:S01]  /*17b60*/  IMAD.MOV.U32 R235, RZ, RZ, R218 ;  /* 0x000000ffffeb7224 */ /* 0x010fe200078e00da */
[----:B------:R-:W-:Y:S01]  /*17b70*/  ISETP.GT.AND P1, PT, R243, R9, PT ;  /* 0x00000009f300720c */ /* 0x000fe20003f24270 */
[----:B------:R4:W-:Y:S01]  /*17b80*/  STL [R1+0x100], R244 ;  /* 0x000100f401007387 */ /* 0x0009e20000100800 */
[----:B------:R-:W-:Y:S03]  /*17b90*/  FSEL R135, R135, -INF , !P0 ;  /* 0xff80000087877808 */ /* 0x000fe60004000000 */
[----:B------:R-:W-:Y:S01]  /*17ba0*/  MUFU.TANH R64, R69 ;  /* 0x0000004500407308 */ /* 0x000fe20000002400 */
[----:B------:R-:W-:Y:S01]  /*17bb0*/  ISETP.GT.AND P2, PT, R243, R26, PT ;  /* 0x0000001af300720c */ /* 0x000fe20003f44270 */
[----:B------:R-:W-:Y:S01]  /*17bc0*/  IMAD.MOV.U32 R251, RZ, RZ, R225 ;  /* 0x000000fffffb7224 */ /* 0x000fe200078e00e1 */
[-C--:B------:R-:W-:Y:S01]  /*17bd0*/  ISETP.GE.AND P0, PT, R9, R244.reuse, PT ;  /* 0x000000f40900720c */ /* 0x080fe20003f06270 */
[----:B------:R-:W-:Y:S01]  /*17be0*/  FMUL.FTZ R35, R35, UR9 ;  /* 0x0000000923237c20 */ /* 0x000fe20008410000 */
[----:B------:R-:W-:Y:S01]  /*17bf0*/  IADD3 R218, PT, PT, R6, 0x50, RZ ;  /* 0x0000005006da7810 */ /* 0x000fe20007ffe0ff */
[----:B------:R-:W-:Y:S01]  /*17c00*/  FMUL.FTZ R34, R34, UR9 ;  /* 0x0000000922227c20 */ /* 0x000fe20008410000 */
[----:B------:R-:W-:Y:S03]  /*17c10*/  FMUL.FTZ R67, R67, UR9 ;  /* 0x0000000943437c20 */ /* 0x000fe60008410000 */
[----:B------:R-:W-:Y:S01]  /*17c20*/  MUFU.TANH R49, R81 ;  /* 0x0000005100317308 */ /* 0x000fe20000002400 */
[-C--:B------:R-:W-:Y:S01]  /*17c30*/  ISETP.GE.AND P6, PT, R26, R244.reuse, PT ;  /* 0x000000f41a00720c */ /* 0x080fe20003fc6270 */
[----:B------:R-:W-:Y:S01]  /*17c40*/  FMUL.FTZ R68, R68, UR9 ;  /* 0x0000000944447c20 */ /* 0x000fe20008410000 */
[----:B------:R-:W-:Y:S01]  /*17c50*/  FSEL R205, R210, -INF , !P2 ;  /* 0xff800000d2cd7808 */ /* 0x000fe20005000000 */
[----:B-1----:R-:W-:Y:S01]  /*17c60*/  IMAD.MOV.U32 R234, RZ, RZ, R219 ;  /* 0x000000ffffea7224 */ /* 0x002fe200078e00db */
[-C--:B------:R-:W-:Y:S01]  /*17c70*/  ISETP.GE.AND P5, PT, R12, R244.reuse, PT ;  /* 0x000000f40c00720c */ /* 0x080fe20003fa6270 */
[----:B------:R-:W-:Y:S01]  /*17c80*/  FMUL.FTZ R89, R89, UR9 ;  /* 0x0000000959597c20 */ /* 0x000fe20008410000 */
[----:B------:R-:W-:Y:S03]  /*17c90*/  ISETP.GT.AND P2, PT, R243, R19, PT ;  /* 0x00000013f300720c */ /* 0x000fe60003f44270 */
        /* <DEDUP_REMOVED lines=8> */
[----:B------:R-:W4:Y:S01]  /*17d20*/  MUFU.TANH R53, R68 ;  /* 0x0000004400357308 */ /* 0x000f220000002400 */
[----:B------:R-:W-:Y:S01]  /*17d30*/  FSEL R205, R205, -INF , !P6 ;  /* 0xff800000cdcd7808 */ /* 0x000fe20007000000 */
[----:B------:R-:W-:Y:S01]  /*17d40*/  FMUL.FTZ R80, R80, UR9 ;  /* 0x0000000950507c20 */ /* 0x000fe20008410000 */
[----:B------:R-:W-:Y:S01]  /*17d50*/  FSEL R204, R204, -INF , !P5 ;  /* 0xff800000cccc7808 */ /* 0x000fe20006800000 */
[----:B------:R-:W-:Y:S01]  /*17d60*/  FMUL.FTZ R85, R85, UR9 ;  /* 0x0000000955557c20 */ /* 0x000fe20008410000 */
[-C--:B------:R-:W-:Y:S01]  /*17d70*/  ISETP.GE.AND P6, PT, R19, R244.reuse, PT ;  /* 0x000000f41300720c */ /* 0x080fe20003fc6270 */
[----:B------:R-:W-:Y:S01]  /*17d80*/  UMOV UR5, UR7 ;  /* 0x0000000700057c82 */ /* 0x000fe20008000000 */
[----:B------:R-:W-:Y:S03]  /*17d90*/  FSEL R203, R203, -INF , !P2 ;  /* 0xff800000cbcb7808 */ /* 0x000fe60005000000 */
[----:B------:R-:W4:Y:S01]  /*17da0*/  MUFU.TANH R52, R80 ;  /* 0x0000005000347308 */ /* 0x000f220000002400 */
[-C--:B------:R-:W-:Y:S01]  /*17db0*/  ISETP.GE.AND P5, PT, R11, R244.reuse, PT ;  /* 0x000000f40b00720c */ /* 0x080fe20003fa6270 */
[----:B------:R-:W-:Y:S01]  /*17dc0*/  FMUL.FTZ R97, R97, UR9 ;  /* 0x0000000961617c20 */ /* 0x000fe20008410000 */
[----:B------:R-:W-:Y:S01]  /*17dd0*/  ISETP.GE.AND P2, PT, R25, R244, PT ;  /* 0x000000f41900720c */ /* 0x000fe20003f46270 */
[----:B------:R-:W-:Y:S01]  /*17de0*/  IMAD.MOV.U32 R236, RZ, RZ, R217 ;  /* 0x000000ffffec7224 */ /* 0x000fe200078e00d9 */
[----:B------:R-:W-:Y:S01]  /*17df0*/  FSEL R203, R203, -INF , !P6 ;  /* 0xff800000cbcb7808 */ /* 0x000fe20007000000 */
[----:B------:R-:W-:Y:S01]  /*17e00*/  VIADD R215, R6, 0x48 ;  /* 0x0000004806d77836 */ /* 0x000fe20000000000 */
[----:B------:R-:W-:Y:S03]  /*17e10*/  FSEL R202, R202, -INF , !P5 ;  /* 0xff800000caca7808 */ /* 0x000fe60006800000 */
[----:B------:R-:W-:Y:S01]  /*17e20*/  MUFU.TANH R37, R85 ;  /* 0x0000005500257308 */ /* 0x000fe20000002400 */
[C---:B------:R-:W-:Y:S01]  /*17e30*/  ISETP.GT.AND P6, PT, R243.reuse, R24, PT ;  /* 0x00000018f300720c */ /* 0x040fe20003fc4270 */
[----:B------:R-:W-:Y:S01]  /*17e40*/  VIADD R214, R6, 0x41 ;  /* 0x0000004106d67836 */ /* 0x000fe20000000000 */
[----:B------:R-:W-:Y:S01]  /*17e50*/  FSEL R200, R200, -INF , !P2 ;  /* 0xff800000c8c87808 */ /* 0x000fe20005000000 */
[----:B------:R-:W-:Y:S01]  /*17e60*/  FMUL.FTZ R96, R96, UR9 ;  /* 0x0000000960607c20 */ /* 0x000fe20008410000 */
[----:B------:R-:W-:Y:S01]  /*17e70*/  ISETP.GT.AND P5, PT, R243, R8, PT ;  /* 0x00000008f300720c */ /* 0x000fe20003fa4270 */
[----:B------:R-:W-:Y:S01]  /*17e80*/  FMUL.FTZ R100, R100, UR9 ;  /* 0x0000000964647c20 */ /* 0x000fe20008410000 */
[----:B------:R-:W-:Y:S03]  /*17e90*/  ISETP.GE.AND P2, PT, R15, R244, PT ;  /* 0x000000f40f00720c */ /* 0x000fe60003f46270 */
[----:B------:R-:W-:Y:S01]  /*17ea0*/  MUFU.TANH R36, R96 ;  /* 0x0000006000247308 */ /* 0x000fe20000002400 */
[----:B------:R-:W-:Y:S01]  /*17eb0*/  FMUL.FTZ R101, R101, UR9 ;  /* 0x0000000965657c20 */ /* 0x000fe20008410000 */
[----:B------:R-:W-:Y:S01]  /*17ec0*/  VIADD R219, R6, 0x51 ;  /* 0x0000005106db7836 */ /* 0x000fe20000000000 */
[----:B------:R-:W-:Y:S01]  /*17ed0*/  MOV R17, R220 ;  /* 0x000000dc00117202 */ /* 0x000fe20000000f00 */
[----:B------:R-:W-:Y:S01]  /*17ee0*/  FMUL.FTZ R112, R112, UR9 ;  /* 0x0000000970707c20 */ /* 0x000fe20008410000 */
[----:B------:R-:W-:Y:S01]  /*17ef0*/  FMUL.FTZ R113, R113, UR9 ;  /* 0x0000000971717c20 */ /* 0x000fe20008410000 */
[C---:B------:R-:W-:Y:S02]  /*17f00*/  VIADD R220, R6.reuse, 0x58 ;  /* 0x0000005806dc7836 */ /* 0x040fe40000000000 */
[----:B------:R-:W-:Y:S02]  /*17f10*/  FMUL.FTZ R41, R41, UR9 ;  /* 0x0000000929297c20 */ /* 0x000fe40008410000 */
[----:B------:R-:W-:Y:S01]  /*17f20*/  MUFU.TANH R33, R97 ;  /* 0x0000006100217308 */ /* 0x000fe20000002400 */
[----:B------:R-:W-:Y:S02]  /*17f30*/  VIADD R217, R6, 0x49 ;  /* 0x0000004906d97836 */ /* 0x000fe40000000000 */
[----:B------:R-:W-:Y:S01]  /*17f40*/  FMUL.FTZ R46, R46, UR9 ;  /* 0x000000092e2e7c20 */ /* 0x000fe20008410000 */
[----:B------:R-:W-:Y:S02]  /*17f50*/  IMAD.MOV.U32 R20, RZ, RZ, R222 ;  /* 0x000000ffff147224 */ /* 0x000fe400078e00de */
[----:B------:R-:W-:Y:S01]  /*17f60*/  FMUL.FTZ R66, R66, UR9 ;  /* 0x0000000942427c20 */ /* 0x000fe20008410000 */
[----:B------:R-:W-:Y:S02]  /*17f70*/  IMAD.MOV.U32 R210, RZ, RZ, R17 ;  /* 0x000000ffffd27224 */ /* 0x000fe400078e0011 */
[----:B------:R-:W-:Y:S01]  /*17f80*/  FMUL.FTZ R57, R57, UR9 ;  /* 0x0000000939397c20 */ /* 0x000fe20008410000 */
[C---:B------:R-:W-:Y:S01]  /*17f90*/  VIADD R221, R6.reuse, 0x59 ;  /* 0x0000005906dd7836 */ /* 0x040fe20000000000 */
[----:B------:R-:W-:Y:S01]  /*17fa0*/  MUFU.TANH R32, R100 ;  /* 0x0000006400207308 */ /* 0x000fe20000002400 */
[----:B------:R-:W-:Y:S02]  /*17fb0*/  VIADD R222, R6, 0x60 ;  /* 0x0000006006de7836 */ /* 0x000fe40000000000 */
[----:B------:R-:W-:Y:S01]  /*17fc0*/  FMUL.FTZ R56, R56, UR9 ;  /* 0x0000000938387c20 */ /* 0x000fe20008410000 */
[----:B------:R-:W-:Y:S02]  /*17fd0*/  VIADD R240, R6, 0x78 ;  /* 0x0000007806f07836 */ /* 0x000fe40000000000 */
[----:B------:R-:W-:Y:S01]  /*17fe0*/  FMUL.FTZ R58, R58, UR9 ;  /* 0x000000093a3a7c20 */ /* 0x000fe20008410000 */
[----:B------:R-:W-:Y:S02]  /*17ff0*/  VIADD R239, R6, 0x79 ;  /* 0x0000007906ef7836 */ /* 0x000fe40000000000 */
[----:B------:R-:W-:Y:S01]  /*18000*/  FMUL.FTZ R59, R59, UR9 ;  /* 0x000000093b3b7c20 */ /* 0x000fe20008410000 */
[----:B------:R-:W-:Y:S01]  /*18010*/  FMUL.FTZ R60, R60, UR9 ;  /* 0x000000093c3c7c20 */ /* 0x000fe20008410000 */
[----:B------:R-:W-:Y:S01]  /*18020*/  MUFU.TANH R27, R101 ;  /* 0x00000065001b7308 */ /* 0x000fe20000002400 */
[----:B------:R-:W-:Y:S01]  /*18030*/  MOV R216, R20 ;  /* 0x0000001400d87202 */ /* 0x000fe20000000f00 */
        /* <DEDUP_REMOVED lines=10> */
[----:B------:R-:W-:Y:S02]  /*180e0*/  IMAD.MOV.U32 R237, RZ, RZ, R224 ;  /* 0x000000ffffed7224 */ /* 0x000fe400078e00e0 */
[----:B------:R-:W-:Y:S01]  /*180f0*/  FMUL.FTZ R30, R30, UR9 ;  /* 0x000000091e1e7c20 */ /* 0x000fe20008410000 */
[C---:B------:R-:W-:Y:S02]  /*18100*/  VIADD R224, R6.reuse, 0x61 ;  /* 0x0000006106e07836 */ /* 0x040fe40000000000 */
[----:B------:R-:W-:Y:S01]  /*18110*/  FMUL.FTZ R43, R43, UR9 ;  /* 0x000000092b2b7c20 */ /* 0x000fe20008410000 */
[----:B------:R-:W-:Y:S01]  /*18120*/  MUFU.TANH R20, R113 ;  /* 0x0000007100147308 */ /* 0x000fe20000002400 */
[----:B------:R-:W-:Y:S01]  /*18130*/  IMAD.MOV.U32 R241, RZ, RZ, R226 ;  /* 0x000000fffff17224 */ /* 0x000fe200078e00e2 */
[C---:B------:R-:W-:Y:S01]  /*18140*/  IADD3 R226, PT, PT, R6.reuse, 0x69, RZ ;  /* 0x0000006906e27810 */ /* 0x040fe20007ffe0ff */
[C---:B------:R-:W-:Y:S02]  /*18150*/  VIADD R225, R6.reuse, 0x68 ;  /* 0x0000006806e17836 */ /* 0x040fe40000000000 */
[----:B------:R-:W-:Y:S01]  /*18160*/  FMUL.FTZ R39, R39, UR9 ;  /* 0x0000000927277c20 */ /* 0x000fe20008410000 */
[----:B------:R-:W-:Y:S02]  /*18170*/  VIADD R252, R6, 0x71 ;  /* 0x0000007106fc7836 */ /* 0x000fe40000000000 */
[----:B------:R-:W-:Y:S01]  /*18180*/  FMUL.FTZ R45, R45, UR9 ;  /* 0x000000092d2d7c20 */ /* 0x000fe20008410000 */
[----:B------:R-:W-:Y:S01]  /*18190*/  FMUL.FTZ R50, R50, UR9 ;  /* 0x0000000932327c20 */ /* 0x000fe20008410000 */
[----:B------:R-:W-:Y:S01]  /*181a0*/  MUFU.TANH R17, R116 ;  /* 0x0000007400117308 */ /* 0x000fe20000002400 */
[----:B------:R-:W-:Y:S01]  /*181b0*/  FMUL.FTZ R128, R128, UR9 ;  /* 0x0000000980807c20 */ /* 0x000fe20008410000 */
[----:B------:R-:W-:Y:S01]  /*181c0*/  FMUL.FTZ R129, R129, UR9 ;  /* 0x0000000981817c20 */ /* 0x000fe20008410000 */
[----:B------:R-:W-:Y:S02]  /*181d0*/  IMAD.MOV.U32 R242, RZ, RZ, R227 ;  /* 0x000000fffff27224 */ /* 0x000fe400078e00e3 */
[----:B------:R-:W-:Y:S01]  /*181e0*/  FMUL.FTZ R51, R51, UR9 ;  /* 0x0000000933337c20 */ /* 0x000fe20008410000 */
[----:B------:R-:W-:Y:S02]  /*181f0*/  VIADD R227, R6, 0x70 ;  /* 0x0000007006e37836 */ /* 0x000fe40000000000 */
[----:B------:R-:W-:Y:S01]  /*18200*/  FMUL.FTZ R54, R54, UR9 ;  /* 0x0000000936367c20 */ /* 0x000fe20008410000 */
[----:B------:R-:W-:Y:S01]  /*18210*/  FMUL.FTZ R55, R55, UR9 ;  /* 0x0000000937377c20 */ /* 0x000fe20008410000 */
        /* <DEDUP_REMOVED lines=41> */
[----:B--2---:R-:W-:Y:S01]  /*184b0*/  MOV R30, R228 ;  /* 0x000000e4001e7202 */ /* 0x004fe20000000f00 */
[----:B------:R-:W-:Y:S02]  /*184c0*/  IMAD.MOV.U32 R228, RZ, RZ, R236 ;  /* 0x000000ffffe47224 */ /* 0x000fe400078e00ec */
[----:B------:R-:W-:Y:S01]  /*184d0*/  FMUL.FTZ R121, R121, UR9 ;  /* 0x0000000979797c20 */ /* 0x000fe20008410000 */
[----:B------:R-:W-:Y:S01]  /*184e0*/  FMUL.FTZ R124, R124, UR9 ;  /* 0x000000097c7c7c20 */ /* 0x000fe20008410000 */
[----:B------:R-:W-:Y:S01]  /*184f0*/  FMUL.FTZ R125, R125, UR9 ;  /* 0x000000097d7d7c20 */ /* 0x000fe20008410000 */
[----:B------:R-:W-:Y:S01]  /*18500*/  FMUL.FTZ R127, R127, UR9 ;  /* 0x000000097f7f7c20 */ /* 0x000fe20008410000 */
[----:B------:R-:W-:Y:S02]  /*18510*/  FMUL.FTZ R118, R118, UR9 ;  /* 0x0000000976767c20 */ /* 0x000fe40008410000 */
[----:B------:R2:W-:Y:S01]  /*18520*/  MUFU.TANH R213, R44 ;  /* 0x0000002c00d57308 */ /* 0x0005e20000002400 */
[----:B---3--:R-:W-:Y:S02]  /*18530*/  IMAD.MOV.U32 R28, RZ, RZ, R216 ;  /* 0x000000ffff1c7224 */ /* 0x008fe400078e00d8 */
[----:B------:R-:W-:Y:S01]  /*18540*/  FMUL.FTZ R130, R130, UR9 ;  /* 0x0000000982827c20 */ /* 0x000fe20008410000 */
[----:B------:R-:W-:Y:S01]  /*18550*/  FMUL.FTZ R122, R122, UR9 ;  /* 0x000000097a7a7c20 */ /* 0x000fe20008410000 */
[----:B------:R-:W-:Y:S02]  /*18560*/  UISETP.GT.AND UP0, UPT, UR6, UR16, UPT ;  /* 0x000000100600728c */ /* 0x000fe4000bf04270 */
[----:B------:R-:W-:Y:S03]  /*18570*/  UIADD3 UR6, UPT, UPT, UR6, -0x1, URZ ;  /* 0xffffffff06067890 */ /* 0x000fe6000fffe0ff */
[----:B------:R-:W-:Y:S10]  /*18580*/  MUFU.TANH R96, R212 ;  /* 0x000000d400607308 */ /* 0x000ff40000002400 */
[----:B------:R3:W-:Y:S01]  /*18590*/  MUFU.TANH R212, R40 ;  /* 0x0000002800d47308 */ /* 0x0007e20000002400 */
[----:B--2---:R-:W-:Y:S09]  /*185a0*/  IMAD.MOV.U32 R44, RZ, RZ, R237 ;  /* 0x000000ffff2c7224 */ /* 0x004ff200078e00ed */
[----:B------:R2:W-:Y:S10]  /*185b0*/  MUFU.TANH R101, R29 ;  /* 0x0000001d00657308 */ /* 0x0005f40000002400 */
[----:B------:R1:W-:Y:S01]  /*185c0*/  MUFU.TANH R209, R45 ;  /* 0x0000002d00d17308 */ /* 0x0003e20000002400 */
[----:B---3--:R-:W-:Y:S02]  /*185d0*/  IMAD.MOV.U32 R40, RZ, RZ, R28 ;  /* 0x000000ffff287224 */ /* 0x008fe400078e001c */
[----:B------:R-:W-:Y:S07]  /*185e0*/  IMAD.MOV.U32 R28, RZ, RZ, R242 ;  /* 0x000000ffff1c7224 */ /* 0x000fee00078e00f2 */
[----:B------:R-:W-:Y:S01]  /*185f0*/  MUFU.TANH R51, R51 ;  /* 0x0000003300337308 */ /* 0x000fe20000002400 */
[----:B--2---:R-:W-:Y:S09]  /*18600*/  IMAD.MOV.U32 R29, RZ, RZ, R223 ;  /* 0x000000ffff1d7224 */ /* 0x004ff200078e00df */
[----:B------:R-:W-:Y:S01]  /*18610*/  MUFU.TANH R47, R47 ;  /* 0x0000002f002f7308 */ /* 0x000fe20000002400 */
[----:B-1----:R-:W-:Y:S09]  /*18620*/  IMAD.MOV.U32 R45, RZ, RZ, R241 ;  /* 0x000000ffff2d7224 */ /* 0x002ff200078e00f1 */
[----:B------:R-:W-:Y:S10]  /*18630*/  MUFU.TANH R57, R57 ;  /* 0x0000003900397308 */ /* 0x000ff40000002400 */
        /* <DEDUP_REMOVED lines=37> */
[----:B------:R-:W-:Y:S01]  /*18890*/  MUFU.TANH R110, R110 ;  /* 0x0000006e006e7308 */ /* 0x000fe20000002400 */
[----:B------:R-:W-:Y:S02]  /*188a0*/  FSEL R134, R48, -INF , !P4 ;  /* 0xff80000030867808 */ /* 0x000fe40006000000 */
[----:B------:R-:W-:Y:S02]  /*188b0*/  FSEL R0, R0, -INF , !P1 ;  /* 0xff80000000007808 */ /* 0x000fe40004800000 */
[-C--:B------:R-:W-:Y:S02]  /*188c0*/  ISETP.GE.AND P4, PT, R24, R244.reuse, PT ;  /* 0x000000f41800720c */ /* 0x080fe40003f86270 */
[----:B------:R-:W-:Y:S03]  /*188d0*/  ISETP.GE.AND P1, PT, R8, R244, PT ;  /* 0x000000f40800720c */ /* 0x000fe60003f26270 */
[----:B------:R1:W2:Y:S01]  /*188e0*/  MUFU.TANH R48, R84 ;  /* 0x0000005400307308 */ /* 0x0002a20000002400 */
[----:B------:R-:W-:Y:S02]  /*188f0*/  FSEL R81, R16, -INF , !P6 ;  /* 0xff80000010517808 */ /* 0x000fe40007000000 */
[----:B------:R-:W-:Y:S02]  /*18900*/  FSEL R69, R4, -INF , !P5 ;  /* 0xff80000004457808 */ /* 0x000fe40006800000 */
[C---:B------:R-:W-:Y:S02]  /*18910*/  ISETP.GT.AND P6, PT, R243.reuse, R14, PT ;  /* 0x0000000ef300720c */ /* 0x040fe40003fc4270 */
[C---:B------:R-:W-:Y:S03]  /*18920*/  ISETP.GT.AND P5, PT, R243.reuse, R7, PT ;  /* 0x00000007f300720c */ /* 0x040fe60003fa4270 */
[----:B------:R-:W3:Y:S01]  /*18930*/  MUFU.TANH R16, R117 ;  /* 0x0000007500107308 */ /* 0x000ee20000002400 */
[----:B------:R-:W-:Y:S02]  /*18940*/  FSEL R134, R134, -INF , !P2 ;  /* 0xff80000086867808 */ /* 0x000fe40005000000 */
[----:B------:R-:W-:Y:S02]  /*18950*/  ISETP.GT.AND P2, PT, R243, R23, PT ;  /* 0x00000017f300720c */ /* 0x000fe40003f44270 */
[----:B------:R-:W-:Y:S02]  /*18960*/  FSEL R81, R81, -INF , !P4 ;  /* 0xff80000051517808 */ /* 0x000fe40006000000 */
[----:B------:R-:W-:Y:S03]  /*18970*/  FSEL R69, R69, -INF , !P1 ;  /* 0xff80000045457808 */ /* 0x000fe60004800000 */
[----:B------:R-:W3:Y:S01]  /*18980*/  MUFU.TANH R4, R129 ;  /* 0x0000008100047308 */ /* 0x000ee20000002400 */
[----:B-1----:R-:W-:Y:S02]  /*18990*/  FSEL R84, R0, -INF , !P0 ;  /* 0xff80000000547808 */ /* 0x002fe40004000000 */
[----:B------:R-:W-:Y:S02]  /*189a0*/  FMNMX3.FTZ R0, R2, R201, R208, !PT ;  /* 0x000000c902007276 */ /* 0x000fe400078100d0 */
[----:B------:R-:W-:Y:S02]  /*189b0*/  ISETP.GT.AND P0, PT, R243, R214, PT ;  /* 0x000000d6f300720c */ /* 0x000fe40003f04270 */
[----:B------:R-:W-:Y:S03]  /*189c0*/  FMNMX3.FTZ R0, R0, R207, R206, !PT ;  /* 0x000000cf00007276 */ /* 0x000fe600078100ce */
[----:B------:R1:W-:Y:S01]  /*189d0*/  MUFU.TANH R129, R38 ;  /* 0x0000002600817308 */ /* 0x0003e20000002400 */
[-C--:B------:R-:W-:Y:S02]  /*189e0*/  ISETP.GE.AND P4, PT, R14, R244.reuse, PT ;  /* 0x000000f40e00720c */ /* 0x080fe40003f86270 */
[----:B------:R-:W-:Y:S02]  /*189f0*/  FMNMX3.FTZ R0, R0, R205, R204, !PT ;  /* 0x000000cd00007276 */ /* 0x000fe400078100cc */
[----:B------:R-:W-:Y:S02]  /*18a00*/  ISETP.GE.AND P1, PT, R7, R244, PT ;  /* 0x000000f40700720c */ /* 0x000fe40003f26270 */
[----:B------:R-:W-:Y:S03]  /*18a10*/  FMNMX3.FTZ R0, R0, R203, R202, !PT ;  /* 0x000000cb00007276 */ /* 0x000fe600078100ca */
[----:B------:R-:W-:Y:S01]  /*18a20*/  MUFU.TANH R117, R43 ;  /* 0x0000002b00757308 */ /* 0x000fe20000002400 */
[----:B------:R-:W-:Y:S02]  /*18a30*/  FSEL R68, R5, -INF , !P6 ;  /* 0xff80000005447808 */ /* 0x000fe40007000000 */
[----:B------:R-:W-:Y:S02]  /*18a40*/  FMNMX3.FTZ R0, R0, R200, R135, !PT ;  /* 0x000000c800007276 */ /* 0x000fe40007810087 */
[----:B------:R-:W-:Y:S02]  /*18a50*/  FSEL R65, R65, -INF , !P5 ;  /* 0xff80000041417808 */ /* 0x000fe40006800000 */
[----:B------:R-:W-:Y:S03]  /*18a60*/  FMNMX3.FTZ R0, R0, R134, R84, !PT ;  /* 0x0000008600007276 */ /* 0x000fe60007810054 */
[----:B------:R-:W3:Y:S01]  /*18a70*/  MUFU.TANH R5, R128 ;  /* 0x0000008000057308 */ /* 0x000ee20000002400 */
[-C--:B------:R-:W-:Y:S01]  /*18a80*/  ISETP.GE.AND P6, PT, R23, R244.reuse, PT ;  /* 0x000000f41700720c */ /* 0x080fe20003fc6270 */
[----:B-1----:R-:W-:Y:S01]  /*18a90*/  IMAD.MOV.U32 R38, RZ, RZ, R30 ;  /* 0x000000ffff267224 */ /* 0x002fe200078e001e */
[----:B------:R-:W-:Y:S02]  /*18aa0*/  ISETP.GE.AND P5, PT, R214, R244, PT ;  /* 0x000000f4d600720c */ /* 0x000fe40003fa6270 */
[----:B----4-:R-:W-:Y:S02]  /*18ab0*/  FSEL R53, R53, -INF , !P2 ;  /* 0xff80000035357808 */ /* 0x010fe40005000000 */
[----:B------:R-:W-:Y:S03]  /*18ac0*/  FSEL R64, R64, -INF , !P0 ;  /* 0xff80000040407808 */ /* 0x000fe60004000000 */
[----:B------:R-:W-:Y:S01]  /*18ad0*/  MUFU.TANH R128, R39 ;  /* 0x0000002700807308 */ /* 0x000fe20000002400 */
[C---:B------:R-:W-:Y:S02]  /*18ae0*/  ISETP.GT.AND P2, PT, R243.reuse, R215, PT ;  /* 0x000000d7f300720c */ /* 0x040fe40003f44270 */
[----:B------:R-:W-:Y:S02]  /*18af0*/  ISETP.GT.AND P0, PT, R243, R217, PT ;  /* 0x000000d9f300720c */ /* 0x000fe40003f04270 */
[----:B------:R-:W-:Y:S02]  /*18b00*/  FSEL R68, R68, -INF , !P4 ;  /* 0xff80000044447808 */ /* 0x000fe40006000000 */
[----:B------:R-:W-:Y:S03]  /*18b10*/  FSEL R65, R65, -INF , !P1 ;  /* 0xff80000041417808 */ /* 0x000fe60004800000 */
[----:B------:R1:W-:Y:S01]  /*18b20*/  MUFU.TANH R43, R46 ;  /* 0x0000002e002b7308 */ /* 0x0003e20000002400 */
[----:B------:R-:W-:Y:S02]  /*18b30*/  FMNMX3.FTZ R0, R0, R81, R69, !PT ;  /* 0x0000005100007276 */ /* 0x000fe40007810045 */
[C---:B------:R-:W-:Y:S02]  /*18b40*/  ISETP.GT.AND P4, PT, R243.reuse, R218, PT ;  /* 0x000000daf300720c */ /* 0x040fe40003f84270 */
[----:B------:R-:W-:Y:S02]  /*18b50*/  ISETP.GT.AND P1, PT, R243, R219, PT ;  /* 0x000000dbf300720c */ /* 0x000fe40003f24270 */
[----:B------:R-:W-:Y:S03]  /*18b60*/  FSEL R53, R53, -INF , !P6 ;  /* 0xff80000035357808 */ /* 0x000fe60007000000 */
[----:B------:R-:W-:Y:S01]  /*18b70*/  MUFU.TANH R109, R109 ;  /* 0x0000006d006d7308 */ /* 0x000fe20000002400 */
[----:B------:R-:W-:Y:S02]  /*18b80*/  FSEL R64, R64, -INF , !P5 ;  /* 0xff80000040407808 */ /* 0x000fe40006800000 */
[-C--:B------:R-:W-:Y:S02]  /*18b90*/  ISETP.GE.AND P6, PT, R215, R244.reuse, PT ;  /* 0x000000f4d700720c */ /* 0x080fe40003fc6270 */
[----:B------:R-:W-:Y:S02]  /*18ba0*/  ISETP.GE.AND P5, PT, R217, R244, PT ;  /* 0x000000f4d900720c */ /* 0x000fe40003fa6270 */
[----:B------:R-:W-:Y:S03]  /*18bb0*/  FSEL R52, R52, -INF , !P2 ;  /* 0xff80000034347808 */ /* 0x000fe60005000000 */
[----:B------:R-:W-:Y:S01]  /*18bc0*/  MUFU.TANH R104, R104 ;  /* 0x0000006800687308 */ /* 0x000fe20000002400 */
[----:B------:R-:W-:Y:S01]  /*18bd0*/  FSEL R49, R49, -INF , !P0 ;  /* 0xff80000031317808 */ /* 0x000fe20004000000 */
[----:B-1----:R-:W-:Y:S01]  /*18be0*/  IMAD.MOV.U32 R46, RZ, RZ, R234 ;  /* 0x000000ffff2e7224 */ /* 0x002fe200078e00ea */
[----:B------:R-:W-:Y:S02]  /*18bf0*/  FMNMX3.FTZ R0, R0, R68, R65, !PT ;  /* 0x0000004400007276 */ /* 0x000fe40007810041 */
[-C--:B------:R-:W-:Y:S02]  /*18c00*/  ISETP.GE.AND P2, PT, R218, R244.reuse, PT ;  /* 0x000000f4da00720c */ /* 0x080fe40003f46270 */
[----:B------:R-:W-:Y:S03]  /*18c10*/  ISETP.GE.AND P0, PT, R219, R244, PT ;  /* 0x000000f4db00720c */ /* 0x000fe60003f06270 */
[----:B------:R-:W-:Y:S01]  /*18c20*/  MUFU.TANH R106, R106 ;  /* 0x0000006a006a7308 */ /* 0x000fe20000002400 */
[----:B--2---:R-:W-:Y:S02]  /*18c30*/  FSEL R48, R48, -INF , !P4 ;  /* 0xff80000030307808 */ /* 0x004fe40006000000 */
[----:B------:R-:W-:Y:S02]  /*18c40*/  FSEL R37, R37, -INF , !P1 ;  /* 0xff80000025257808 */ /* 0x000fe40004800000 */
[C---:B------:R-:W-:Y:S02]  /*18c50*/  ISETP.GT.AND P4, PT, R243.reuse, R220, PT ;  /* 0x000000dcf300720c */ /* 0x040fe40003f84270 */
[----:B------:R-:W-:Y:S03]  /*18c60*/  ISETP.GT.AND P1, PT, R243, R221, PT ;  /* 0x000000ddf300720c */ /* 0x000fe60003f24270 */
[----:B------:R-:W-:Y:S01]  /*18c70*/  MUFU.TANH R107, R107 ;  /* 0x0000006b006b7308 */ /* 0x000fe20000002400 */
[----:B------:R-:W-:Y:S02]  /*18c80*/  FSEL R52, R52, -INF , !P6 ;  /* 0xff80000034347808 */ /* 0x000fe40007000000 */
[----:B------:R-:W-:Y:S02]  /*18c90*/  FSEL R49, R49, -INF , !P5 ;  /* 0xff80000031317808 */ /* 0x000fe40006800000 */
[----:B------:R-:W-:Y:S02]  /*18ca0*/  FMNMX3.FTZ R0, R0, R53, R64, !PT ;  /* 0x0000003500007276 */ /* 0x000fe40007810040 */
[C---:B------:R-:W-:Y:S03]  /*18cb0*/  ISETP.GT.AND P6, PT, R243.reuse, R222, PT ;  /* 0x000000def300720c */ /* 0x040fe60003fc4270 */
[----:B------:R-:W-:Y:S01]  /*18cc0*/  MUFU.TANH R114, R114 ;  /* 0x0000007200727308 */ /* 0x000fe20000002400 */
[----:B------:R-:W-:Y:S02]  /*18cd0*/  ISETP.GT.AND P5, PT, R243, R224, PT ;  /* 0x000000e0f300720c */ /* 0x000fe40003fa4270 */
[----:B------:R-:W-:Y:S02]  /*18ce0*/  FSEL R48, R48, -INF , !P2 ;  /* 0xff80000030307808 */ /* 0x000fe40005000000 */
[----:B------:R-:W-:Y:S02]  /*18cf0*/  FSEL R37, R37, -INF , !P0 ;  /* 0xff80000025257808 */ /* 0x000fe40004000000 */
[-C--:B------:R-:W-:Y:S03]  /*18d00*/  ISETP.GE.AND P2, PT, R220, R244.reuse, PT ;  /* 0x000000f4dc00720c */ /* 0x080fe60003f46270 */
[----:B------:R-:W-:Y:S01]  /*18d10*/  MUFU.TANH R122, R122 ;  /* 0x0000007a007a7308 */ /* 0x000fe20000002400 */
[----:B------:R-:W-:Y:S02]  /*18d20*/  ISETP.GE.AND P0, PT, R221, R244, PT ;  /* 0x000000f4dd00720c */ /* 0x000fe40003f06270 */
[----:B------:R-:W-:Y:S02]  /*18d30*/  FSEL R36, R36, -INF , !P4 ;  /* 0xff80000024247808 */ /* 0x000fe40006000000 */
[----:B------:R-:W-:Y:S02]  /*18d40*/  FSEL R33, R33, -INF , !P1 ;  /* 0xff80000021217808 */ /* 0x000fe40004800000 */
[----:B------:R-:W-:Y:S03]  /*18d50*/  FMNMX3.FTZ R0, R0, R52, R49, !PT ;  /* 0x0000003400007276 */ /* 0x000fe60007810031 */
[----:B------:R-:W-:Y:S01]  /*18d60*/  MUFU.TANH R120, R120 ;  /* 0x0000007800787308 */ /* 0x000fe20000002400 */
[-C--:B------:R-:W-:Y:S02]  /*18d70*/  ISETP.GE.AND P4, PT, R222, R244.reuse, PT ;  /* 0x000000f4de00720c */ /* 0x080fe40003f86270 */
[----:B------:R-:W-:Y:S02]  /*18d80*/  ISETP.GE.AND P1, PT, R224, R244, PT ;  /* 0x000000f4e000720c */ /* 0x000fe40003f26270 */
[----:B------:R-:W-:Y:S02]  /*18d90*/  FSEL R32, R32, -INF , !P6 ;  /* 0xff80000020207808 */ /* 0x000fe40007000000 */
[----:B------:R-:W-:Y:S03]  /*18da0*/  FSEL R27, R27, -INF , !P5 ;  /* 0xff8000001b1b7808 */ /* 0x000fe60006800000 */
[----:B------:R-:W-:Y:S01]  /*18db0*/  MUFU.TANH R121, R121 ;  /* 0x0000007900797308 */ /* 0x000fe20000002400 */
[C---:B------:R-:W-:Y:S02]  /*18dc0*/  ISETP.GT.AND P6, PT, R243.reuse, R225, PT ;  /* 0x000000e1f300720c */ /* 0x040fe40003fc4270 */
[----:B------:R-:W-:Y:S02]  /*18dd0*/  ISETP.GT.AND P5, PT, R243, R226, PT ;  /* 0x000000e2f300720c */ /* 0x000fe40003fa4270 */
[----:B------:R-:W-:Y:S02]  /*18de0*/  FSEL R36, R36, -INF , !P2 ;  /* 0xff80000024247808 */ /* 0x000fe40005000000 */
[----:B------:R-:W-:Y:S03]  /*18df0*/  FSEL R33, R33, -INF , !P0 ;  /* 0xff80000021217808 */ /* 0x000fe60004000000 */
[----:B------:R-:W-:Y:S01]  /*18e00*/  MUFU.TANH R115, R115 ;  /* 0x0000007300737308 */ /* 0x000fe20000002400 */
        /* <DEDUP_REMOVED lines=10> */
[----:B------:R-:W-:Y:S02]  /*18eb0*/  FSEL R20, R20, -INF , !P5 ;  /* 0xff80000014147808 */ /* 0x000fe40006800000 */
[----:B------:R-:W-:Y:S02]  /*18ec0*/  FMNMX3.FTZ R0, R0, R36, R33, !PT ;  /* 0x0000002400007276 */ /* 0x000fe40007810021 */
[----:B------:R-:W-:Y:S02]  /*18ed0*/  FSEL R17, R17, -INF , !P2 ;  /* 0xff80000011117808 */ /* 0x000fe40005000000 */
[----:B---3--:R-:W-:Y:S02]  /*18ee0*/  FSEL R16, R16, -INF , !P0 ;  /* 0xff80000010107808 */ /* 0x008fe40004000000 */
[----:B------:R-:W-:Y:S02]  /*18ef0*/  FSEL R20, R20, -INF , !P1 ;  /* 0xff80000014147808 */ /* 0x000fe40004800000 */
[----:B------:R-:W-:Y:S02]  /*18f00*/  ISETP.GE.AND P6, PT, R227, R244, PT ;  /* 0x000000f4e300720c */ /* 0x000fe40003fc6270 */
[C---:B------:R-:W-:Y:S02]  /*18f10*/  ISETP.GT.AND P2, PT, R243.reuse, R240, PT ;  /* 0x000000f0f300720c */ /* 0x040fe40003f44270 */
[----:B------:R-:W-:Y:S01]  /*18f20*/  ISETP.GT.AND P0, PT, R243, R239, PT ;  /* 0x000000eff300720c */ /* 0x000fe20003f04270 */
[----:B------:R-:W-:Y:S01]  /*18f30*/  IMAD.MOV.U32 R243, RZ, RZ, R210 ;  /* 0x000000fffff37224 */ /* 0x000fe200078e00d2 */
[----:B------:R-:W-:Y:S01]  /*18f40*/  FMNMX3.FTZ R0, R0, R32, R27, !PT ;  /* 0x0000002000007276 */ /* 0x000fe2000781001b */
[----:B------:R-:W-:Y:S01]  /*18f50*/  MUFU.TANH R210, R42 ;  /* 0x0000002a00d27308 */ /* 0x000fe20000002400 */
[-C--:B------:R-:W-:Y:S02]  /*18f60*/  ISETP.GE.AND P5, PT, R252, R244.reuse, PT ;  /* 0x000000f4fc00720c */ /* 0x080fe40003fa6270 */
[----:B------:R-:W-:Y:S02]  /*18f70*/  FSEL R21, R21, -INF , !P4 ;  /* 0xff80000015157808 */ /* 0x000fe40006000000 */
[----:B------:R-:W-:Y:S02]  /*18f80*/  FSEL R17, R17, -INF , !P6 ;  /* 0xff80000011117808 */ /* 0x000fe40007000000 */
[-C--:B------:R-:W-:Y:S02]  /*18f90*/  ISETP.GE.AND P4, PT, R240, R244.reuse, PT ;  /* 0x000000f4f000720c */ /* 0x080fe40003f86270 */
[----:B------:R-:W-:Y:S01]  /*18fa0*/  ISETP.GE.AND P1, PT, R239, R244, PT ;  /* 0x000000f4ef00720c */ /* 0x000fe20003f26270 */
[----:B------:R-:W-:Y:S01]  /*18fb0*/  IMAD.MOV.U32 R244, RZ, RZ, R211 ;  /* 0x000000fffff47224 */ /* 0x000fe200078e00d3 */
[----:B------:R-:W-:Y:S01]  /*18fc0*/  FSEL R16, R16, -INF , !P5 ;  /* 0xff80000010107808 */ /* 0x000fe20006800000 */
[----:B------:R1:W-:Y:S01]  /*18fd0*/  MUFU.TANH R211, R41 ;  /* 0x0000002900d37308 */ /* 0x0003e20000002400 */
[----:B------:R-:W-:Y:S01]  /*18fe0*/  FMNMX3.FTZ R0, R0, R21, R20, !PT ;  /* 0x0000001500007276 */ /* 0x000fe20007810014 */
[----:B------:R-:W-:Y:S01]  /*18ff0*/  IMAD.MOV.U32 R30, RZ, RZ, R244 ;  /* 0x000000ffff1e7224 */ /* 0x000fe200078e00f4 */
[----:B------:R-:W-:Y:S02]  /*19000*/  FSEL R4, R4, -INF , !P0 ;  /* 0xff80000004047808 */ /* 0x000fe40004000000 */
[----:B------:R-:W-:Y:S02]  /*19010*/  FSEL R5, R5, -INF , !P2 ;  /* 0xff80000005057808 */ /* 0x000fe40005000000 */
[----:B------:R-:W-:Y:S02]  /*19020*/  FMNMX3.FTZ R0, R0, R17, R16, !PT ;  /* 0x0000001100007276 */ /* 0x000fe40007810010 */
[----:B------:R-:W-:Y:S02]  /*19030*/  FSEL R5, R5, -INF , !P4 ;  /* 0xff80000005057808 */ /* 0x000fe40006000000 */
[----:B------:R-:W-:Y:S02]  /*19040*/  FSEL R4, R4, -INF , !P1 ;  /* 0xff80000004047808 */ /* 0x000fe40004800000 */
[-C--:B------:R-:W-:Y:S02]  /*19050*/  ISETP.GT.AND P6, PT, R250, R6.reuse, PT ;  /* 0x00000006fa00720c */ /* 0x080fe40003fc4270 */
[----:B------:R-:W-:Y:S01]  /*19060*/  FMNMX3.FTZ R80, R0, R5, R4, !PT ;  /* 0x0000000500507276 */ /* 0x000fe20007810004 */
[----:B-1----:R-:W-:Y:S01]  /*19070*/  IMAD.MOV.U32 R41, RZ, RZ, R251 ;  /* 0x000000ffff297224 */ /* 0x002fe200078e00fb */
[----:B------:R-:W-:Y:S03]  /*19080*/  ISETP.GT.AND P2, PT, R247, R6, PT ;  /* 0x00000006f700720c */ /* 0x000fe60003f44270 */
[----:B------:R-:W1:Y:S01]  /*19090*/  SHFL.BFLY PT, R0, R80, 0x2, 0x1f ;  /* 0x0c401f0050007f89 */ /* 0x000e6200000e0000 */
[C---:B------:R-:W-:Y:S02]  /*190a0*/  ISETP.GE.AND P5, PT, R6.reuse, R249, PT ;  /* 0x000000f90600720c */ /* 0x040fe40003fa6270 */
[----:B------:R-:W-:Y:S02]  /*190b0*/  ISETP.GE.AND P1, PT, R6, R246, PT ;  /* 0x000000f60600720c */ /* 0x000fe40003f26270 */
[----:B------:R-:W-:Y:S02]  /*190c0*/  ISETP.GT.AND P4, PT, R248, R6, PT ;  /* 0x00000006f800720c */ /* 0x000fe40003f84270 */
        /* <DEDUP_REMOVED lines=10> */
[----:B------:R-:W-:Y:S02]  /*19170*/  ISETP.GE.AND P0, PT, R6, R245, PT ;  /* 0x000000f50600720c */ /* 0x000fe40003f06270 */
[----:B------:R-:W2:Y:S01]  /*19180*/  MUFU.EX2 R0, R0 ;  /* 0x0000000000007308 */ /* 0x000ea20000000800 */
[--C-:B------:R-:W-:Y:S01]  /*19190*/  FFMA.FTZ R31, R200, UR4, -R2.reuse ;  /* 0x00000004c81f7c23 */ /* 0x100fe20008010802 */
[--C-:B------:R-:W-:Y:S01]  /*191a0*/  FFMA.FTZ R35, R135, UR4, -R2.reuse ;  /* 0x0000000487237c23 */ /* 0x100fe20008010802 */
[--C-:B------:R-:W-:Y:S01]  /*191b0*/  FFMA.FTZ R34, R134, UR4, -R2.reuse ;  /* 0x0000000486227c23 */ /* 0x100fe20008010802 */
[--C-:B------:R-:W-:Y:S01]  /*191c0*/  FFMA.FTZ R251, R33, UR4, -R2.reuse ;  /* 0x0000000421fb7c23 */ /* 0x100fe20008010802 */
[--C-:B------:R-:W-:Y:S01]  /*191d0*/  FFMA.FTZ R201, R201, UR4, -R2.reuse ;  /* 0x00000004c9c97c23 */ /* 0x100fe20008010802 */
[----:B------:R3:W-:Y:S01]  /*191e0*/  STL [R1+0x64], R31 ;  /* 0x0000641f01007387 */ /* 0x0007e20000100800 */
[--C-:B------:R-:W-:Y:S01]  /*191f0*/  FFMA.FTZ R234, R17, UR4, -R2.reuse ;  /* 0x0000000411ea7c23 */ /* 0x100fe20008010802 */
[--C-:B------:R-:W-:Y:S01]  /*19200*/  FFMA.FTZ R206, R206, UR4, -R2.reuse ;  /* 0x00000004cece7c23 */ /* 0x100fe20008010802 */
[--C-:B------:R-:W-:Y:S01]  /*19210*/  FFMA.FTZ R205, R205, UR4, -R2.reuse ;  /* 0x00000004cdcd7c23 */ /* 0x100fe20008010802 */
[----:B------:R4:W-:Y:S01]  /*19220*/  STL [R1+0x68], R35 ;  /* 0x0000682301007387 */ /* 0x0009e20000100800 */
[----:B------:R-:W4:Y:S01]  /*19230*/  MUFU.EX2 R201, R201 ;  /* 0x000000c900c97308 */ /* 0x000f220000000800 */
[--C-:B------:R-:W-:Y:S01]  /*19240*/  FFMA.FTZ R39, R69, UR4, -R2.reuse ;  /* 0x0000000445277c23 */ /* 0x100fe20008010802 */
[--C-:B------:R-:W-:Y:S01]  /*19250*/  FFMA.FTZ R216, R202, UR4, -R2.reuse ;  /* 0x00000004cad87c23 */ /* 0x100fe20008010802 */
[----:B------:R4:W-:Y:S01]  /*19260*/  STL [R1+0x6c], R34 ;  /* 0x00006c2201007387 */ /* 0x0009e20000100800 */
[--C-:B------:R-:W-:Y:S01]  /*19270*/  FFMA.FTZ R236, R68, UR4, -R2.reuse ;  /* 0x0000000444ec7c23 */ /* 0x100fe20008010802 */
[--C-:B------:R-:W-:Y:S01]  /*19280*/  FFMA.FTZ R244, R52, UR4, -R2.reuse ;  /* 0x0000000434f47c23 */ /* 0x100fe20008010802 */
[--C-:B-1----:R-:W-:Y:S01]  /*19290*/  FFMA.FTZ R80, R48, UR4, -R2.reuse ;  /* 0x0000000430507c23 */ /* 0x102fe20008010802 */
        /* <DEDUP_REMOVED lines=13> */
[--C-:B---3--:R-:W-:Y:S01]  /*19370*/  FFMA.FTZ R31, R84, UR4, -R2.reuse ;  /* 0x00000004541f7c23 */ /* 0x108fe20008010802 */
[C---:B--2---:R-:W-:Y:S01]  /*19380*/  FMUL.FTZ R52, R0.reuse, R152 ;  /* 0x0000009800347220 */ /* 0x044fe20000410000 */
[C---:B------:R-:W-:Y:S01]  /*19390*/  FMUL.FTZ R64, R0.reuse, R148 ;  /* 0x0000009400407220 */ /* 0x040fe20000410000 */
[C---:B------:R-:W-:Y:S01]  /*193a0*/  FMUL.FTZ R65, R0.reuse, R149 ;  /* 0x0000009500417220 */ /* 0x040fe20000410000 */
[--C-:B----4-:R-:W-:Y:S01]  /*193b0*/  FFMA.FTZ R35, R37, UR4, -R2.reuse ;  /* 0x0000000425237c23 */ /* 0x110fe20008010802 */
[----:B------:R1:W-:Y:S01]  /*193c0*/  STL [R1+0x78], R31 ;  /* 0x0000781f01007387 */ /* 0x0003e20000100800 */
[C---:B------:R-:W-:Y:S01]  /*193d0*/  FMUL.FTZ R4, R0.reuse, R164 ;  /* 0x000000a400047220 */ /* 0x040fe20000410000 */
[----:B------:R-:W-:Y:S01]  /*193e0*/  FMUL.FTZ R5, R0, R165 ;  /* 0x000000a500057220 */ /* 0x000fe20000410000 */
[----:B------:R-:W-:Y:S01]  /*193f0*/  MOV R34, R235 ;  /* 0x000000eb00227202 */ /* 0x000fe20000000f00 */
        /* <DEDUP_REMOVED lines=10> */
[----:B------:R-:W-:Y:S01]  /*194a0*/  FSEL R6, R40, -INF , !P2 ;  /* 0xff80000028067808 */ /* 0x000fe20005000000 */
[----:B------:R-:W-:Y:S01]  /*194b0*/  IMAD.MOV.U32 R40, RZ, RZ, R38 ;  /* 0x000000ffff287224 */ /* 0x000fe200078e0026 */
[----:B------:R-:W-:Y:S02]  /*194c0*/  ISETP.GE.AND P2, PT, R18, R245, PT ;  /* 0x000000f51200720c */ /* 0x000fe40003f46270 */
[----:B------:R-:W-:Y:S02]  /*194d0*/  FSEL R81, R6, -INF , !P1 ;  /* 0xff80000006517808 */ /* 0x000fe40004800000 */
[----:B------:R-:W-:Y:S02]  /*194e0*/  ISETP.GT.AND P1, PT, R250, R13, PT ;  /* 0x0000000dfa00720c */ /* 0x000fe40003f24270 */
[----:B------:R-:W-:Y:S02]  /*194f0*/  MOV R144, R39 ;  /* 0x0000002700907202 */ /* 0x000fe40000000f00 */
[----:B------:R-:W-:Y:S01]  /*19500*/  FSEL R6, R228, -INF , !P1 ;  /* 0xff800000e4067808 */ /* 0x000fe20004800000 */
[--C-:B-1----:R-:W-:Y:S01]  /*19510*/  FFMA.FTZ R31, R53, UR4, -R2.reuse ;  /* 0x00000004351f7c23 */ /* 0x102fe20008010802 */
[C---:B------:R-:W-:Y:S01]  /*19520*/  FMUL.FTZ R53, R0.reuse, R153 ;  /* 0x0000009900357220 */ /* 0x040fe20000410000 */
[----:B------:R-:W-:Y:S03]  /*19530*/  ISETP.GE.AND P1, PT, R13, R249, PT ;  /* 0x000000f90d00720c */ /* 0x000fe60003f26270 */
[----:B------:R1:W-:Y:S04]  /*19540*/  STL [R1+0x88], R31 ;  /* 0x0000881f01007387 */ /* 0x0003e80000100800 */
[----:B------:R-:W2:Y:S04]  /*19550*/  LDL.LU R42, [R1+0x2c] ;  /* 0x00002c00012a7983 */ /* 0x000ea80000300800 */
[----:B------:R3:W-:Y:S01]  /*19560*/  STL [R1+0x108], R251 ;  /* 0x000108fb01007387 */ /* 0x0007e20000100800 */
[----:B-1----:R-:W-:Y:S02]  /*19570*/  IMAD.MOV.U32 R31, RZ, RZ, R243 ;  /* 0x000000ffff1f7224 */ /* 0x002fe400078e00f3 */
[--C-:B------:R-:W-:Y:S01]  /*19580*/  FFMA.FTZ R243, R49, UR4, -R2.reuse ;  /* 0x0000000431f37c23 */ /* 0x100fe20008010802 */
[----:B------:R-:W-:Y:S02]  /*19590*/  FMUL.FTZ R49, R0, R137 ;  /* 0x0000008900317220 */ /* 0x000fe40000410000 */
[----:B------:R-:W-:Y:S02]  /*195a0*/  FSEL R31, R31, -INF , !P4 ;  /* 0xff8000001f1f7808 */ /* 0x000fe40006000000 */
[-C--:B------:R-:W-:Y:S01]  /*195b0*/  ISETP.GT.AND P4, PT, R247, R18.reuse, PT ;  /* 0x00000012f700720c */ /* 0x080fe20003f84270 */
[----:B---3--:R-:W-:Y:S01]  /*195c0*/  FFMA.FTZ R251, R27, UR4, -R2 ;  /* 0x000000041bfb7c23 */ /* 0x008fe20008010802 */
[----:B------:R-:W-:Y:S01]  /*195d0*/  FSEL R2, R44, -INF , !P6 ;  /* 0xff8000002c027808 */ /* 0x000fe20007000000 */
[----:B------:R-:W-:Y:S01]  /*195e0*/  IMAD.MOV.U32 R44, RZ, RZ, R41 ;  /* 0x000000ffff2c7224 */ /* 0x000fe200078e0029 */
[----:B------:R-:W-:Y:S01]  /*195f0*/  ISETP.GT.AND P6, PT, R250, R18, PT ;  /* 0x00000012fa00720c */ /* 0x000fe20003fc4270 */
[----:B------:R1:W3:Y:S01]  /*19600*/  MUFU.TANH R41, R50 ;  /* 0x0000003200297308 */ /* 0x0002e20000002400 */
[----:B------:R-:W-:Y:S01]  /*19610*/  FSEL R140, R2, -INF , !P5 ;  /* 0xff800000028c7808 */ /* 0x000fe20006800000 */
[----:B------:R-:W-:Y:S01]  /*19620*/  STL [R1+0x10c], R251 ;  /* 0x00010cfb01007387 */ /* 0x000fe20000100800 */
[-C--:B------:R-:W-:Y:S02]  /*19630*/  ISETP.GT.AND P5, PT, R248, R22.reuse, PT ;  /* 0x00000016f800720c */ /* 0x080fe40003fa4270 */
[----:B------:R-:W-:Y:S01]  /*19640*/  FSEL R29, R29, -INF , !P4 ;  /* 0xff8000001d1d7808 */ /* 0x000fe20006000000 */
[----:B------:R4:W-:Y:S01]  /*19650*/  STL [R1+0x110], R235 ;  /* 0x000110eb01007387 */ /* 0x0009e20000100800 */
[----:B------:R-:W-:Y:S02]  /*19660*/  FSEL R28, R28, -INF , !P5 ;  /* 0xff8000001c1c7808 */ /* 0x000fe40006800000 */
[----:B------:R-:W-:Y:S02]  /*19670*/  ISETP.GT.AND P5, PT, R247, R22, PT ;  /* 0x00000016f700720c */ /* 0x000fe40003fa4270 */
[-C--:B------:R-:W-:Y:S02]  /*19680*/  ISETP.GE.AND P4, PT, R18, R246.reuse, PT ;  /* 0x000000f61200720c */ /* 0x080fe40003f86270 */
[----:B------:R-:W-:Y:S02]  /*19690*/  FSEL R68, R31, -INF , !P0 ;  /* 0xff8000001f447808 */ /* 0x000fe40004000000 */
[----:B------:R-:W-:Y:S02]  /*196a0*/  FSEL R2, R44, -INF , !P5 ;  /* 0xff8000002c027808 */ /* 0x000fe40006800000 */
[----:B------:R-:W-:Y:S02]  /*196b0*/  ISETP.GE.AND P0, PT, R22, R246, PT ;  /* 0x000000f61600720c */ /* 0x000fe40003f06270 */
[----:B------:R-:W-:Y:S02]  /*196c0*/  ISETP.GT.AND P5, PT, R250, R22, PT ;  /* 0x00000016fa00720c */ /* 0x000fe40003fa4270 */
[----:B----4-:R-:W-:Y:S01]  /*196d0*/  MOV R235, R80 ;  /* 0x0000005000eb7202 */ /* 0x010fe20000000f00 */
[----:B--2---:R-:W-:Y:S01]  /*196e0*/  FFMA.FTZ R42, R0, R42, R201 ;  /* 0x0000002a002a7223 */ /* 0x004fe200000100c9 */
[----:B------:R-:W-:Y:S02]  /*196f0*/  FSEL R0, R46, -INF , !P6 ;  /* 0xff8000002e007808 */ /* 0x000fe40007000000 */
[----:B------:R-:W-:Y:S04]  /*19700*/  ISETP.GT.AND P6, PT, R248, R18, PT ;  /* 0x00000012f800720c */ /* 0x000fe80003fc4270 */
[----:B------:R-:W-:Y:S02]  /*19710*/  FSEL R30, R30, -INF , !P6 ;  /* 0xff8000001e1e7808 */ /* 0x000fe40007000000 */
[----:B------:R-:W-:Y:S02]  /*19720*/  ISETP.GE.AND P6, PT, R18, R249, PT ;  /* 0x000000f91200720c */ /* 0x000fe40003fc6270 */
[----:B------:R-:W-:Y:S02]  /*19730*/  FSEL R18, R40, -INF , !P5 ;  /* 0xff80000028127808 */ /* 0x000fe40006800000 */
[----:B------:R2:W-:Y:S01]  /*19740*/  MUFU.TANH R40, R66 ;  /* 0x0000004200287308 */ /* 0x0005e20000002400 */
[----:B------:R-:W-:Y:S02]  /*19750*/  FSEL R38, R0, -INF , !P6 ;  /* 0xff80000000267808 */ /* 0x000fe40007000000 */
[-C--:B------:R-:W-:Y:S02]  /*19760*/  ISETP.GT.AND P6, PT, R248, R13.reuse, PT ;  /* 0x0000000df800720c */ /* 0x080fe40003fc4270 */
[----:B------:R-:W-:Y:S02]  /*19770*/  FSEL R31, R30, -INF , !P2 ;  /* 0xff8000001e1f7808 */ /* 0x000fe40005000000 */
[----:B------:R-:W-:Y:S02]  /*19780*/  FSEL R27, R45, -INF , !P6 ;  /* 0xff8000002d1b7808 */ /* 0x000fe40007000000 */
[----:B------:R-:W-:Y:S02]  /*19790*/  ISETP.GT.AND P6, PT, R247, R13, PT ;  /* 0x0000000df700720c */ /* 0x000fe40003fc4270 */
[----:B------:R-:W-:Y:S02]  /*197a0*/  ISETP.GE.AND P5, PT, R13, R246, PT ;  /* 0x000000f60d00720c */ /* 0x000fe40003fa6270 */
[----:B------:R-:W-:Y:S02]  /*197b0*/  FSEL R0, R34, -INF , !P6 ;  /* 0xff80000022007808 */ /* 0x000fe40007000000 */
[-C--:B------:R-:W-:Y:S02]  /*197c0*/  ISETP.GE.AND P6, PT, R22, R245.reuse, PT ;  /* 0x000000f51600720c */ /* 0x080fe40003fc6270 */
[----:B------:R-:W-:Y:S02]  /*197d0*/  FSEL R34, R29, -INF , !P4 ;  /* 0xff8000001d227808 */ /* 0x000fe40006000000 */
[----:B------:R-:W-:Y:S02]  /*197e0*/  FSEL R28, R28, -INF , !P6 ;  /* 0xff8000001c1c7808 */ /* 0x000fe40007000000 */
[----:B------:R-:W-:Y:S02]  /*197f0*/  ISETP.GT.AND P6, PT, R250, R26, PT ;  /* 0x0000001afa00720c */ /* 0x000fe40003fc4270 */
[----:B------:R-:W-:Y:S02]  /*19800*/  ISETP.GE.AND P4, PT, R13, R245, PT ;  /* 0x000000f50d00720c */ /* 0x000fe40003f86270 */
[----:B------:R-:W-:Y:S02]  /*19810*/  FSEL R29, R2, -INF , !P0 ;  /* 0xff800000021d7808 */ /* 0x000fe40004000000 */
[----:B------:R-:W-:Y:S01]  /*19820*/  FSEL R2, R232, -INF , !P6 ;  /* 0xff800000e8027808 */ /* 0x000fe20007000000 */
[----:B------:R-:W-:Y:S01]  /*19830*/  IMAD.MOV.U32 R232, RZ, RZ, R35 ;  /* 0x000000ffffe87224 */ /* 0x000fe200078e0023 */
[-C--:B------:R-:W-:Y:S02]  /*19840*/  ISETP.GE.AND P2, PT, R22, R249.reuse, PT ;  /* 0x000000f91600720c */ /* 0x080fe40003f46270 */
[----:B------:R-:W-:Y:S02]  /*19850*/  FSEL R35, R6, -INF , !P1 ;  /* 0xff80000006237808 */ /* 0x000fe40004800000 */
[----:B------:R-:W-:Y:S02]  /*19860*/  FSEL R27, R27, -INF , !P4 ;  /* 0xff8000001b1b7808 */ /* 0x000fe40006000000 */
[-C--:B------:R-:W-:Y:S02]  /*19870*/  ISETP.GT.AND P1, PT, R248, R12.reuse, PT ;  /* 0x0000000cf800720c */ /* 0x080fe40003f24270 */
[----:B------:R-:W-:Y:S02]  /*19880*/  ISETP.GT.AND P4, PT, R250, R12, PT ;  /* 0x0000000cfa00720c */ /* 0x000fe40003f84270 */
[----:B------:R-:W-:Y:S02]  /*19890*/  FSEL R30, R0, -INF , !P5 ;  /* 0xff800000001e7808 */ /* 0x000fe40006800000 */
[----:B------:R-:W-:Y:S02]  /*198a0*/  FSEL R136, R18, -INF , !P2 ;  /* 0xff80000012887808 */ /* 0x000fe40005000000 */
[-C--:B------:R-:W-:Y:S02]  /*198b0*/  ISETP.GT.AND P0, PT, R248, R26.reuse, PT ;  /* 0x0000001af800720c */ /* 0x080fe40003f04270 */
[----:B------:R-:W-:Y:S02]  /*198c0*/  ISETP.GT.AND P5, PT, R247, R26, PT ;  /* 0x0000001af700720c */ /* 0x000fe40003fa4270 */
[----:B------:R-:W-:Y:S02]  /*198d0*/  FSEL R18, R229, -INF , !P1 ;  /* 0xff800000e5127808 */ /* 0x000fe40004800000 */
[----:B------:R-:W-:Y:S02]  /*198e0*/  FSEL R0, R231, -INF , !P4 ;  /* 0xff800000e7007808 */ /* 0x000fe40006000000 */
[-C--:B------:R-:W-:Y:S02]  /*198f0*/  ISETP.GE.AND P1, PT, R12, R249.reuse, PT ;  /* 0x000000f90c00720c */ /* 0x080fe40003f26270 */
[C---:B------:R-:W-:Y:S02]  /*19900*/  ISETP.GE.AND P6, PT, R26.reuse, R249, PT ;  /* 0x000000f91a00720c */ /* 0x040fe40003fc6270 */
[C---:B------:R-:W-:Y:S02]  /*19910*/  ISETP.GE.AND P4, PT, R26.reuse, R245, PT ;  /* 0x000000f51a00720c */ /* 0x040fe40003f86270 */
[----:B------:R-:W-:Y:S02]  /*19920*/  ISETP.GE.AND P2, PT, R26, R246, PT ;  /* 0x000000f61a00720c */ /* 0x000fe40003f46270 */
[----:B------:R-:W-:Y:S02]  /*19930*/  FSEL R26, R96, -INF , !P5 ;  /* 0xff800000601a7808 */ /* 0x000fe40006800000 */
[----:B------:R-:W-:Y:S02]  /*19940*/  FSEL R22, R230, -INF , !P0 ;  /* 0xff800000e6167808 */ /* 0x000fe40004000000 */
[----:B------:R-:W-:Y:S02]  /*19950*/  ISETP.GT.AND P0, PT, R247, R12, PT ;  /* 0x0000000cf700720c */ /* 0x000fe40003f04270 */
[----:B-1----:R-:W-:Y:S02]  /*19960*/  FSEL R50, R0, -INF , !P1 ;  /* 0xff80000000327808 */ /* 0x002fe40004800000 */
[----:B------:R-:W-:Y:S02]  /*19970*/  FSEL R46, R2, -INF , !P6 ;  /* 0xff800000022e7808 */ /* 0x000fe40007000000 */
[----:B------:R-:W-:Y:S02]  /*19980*/  ISETP.GT.AND P1, PT, R248, R11, PT ;  /* 0x0000000bf800720c */ /* 0x000fe40003f24270 */
[----:B------:R-:W-:Y:S02]  /*19990*/  FSEL R96, R26, -INF , !P2 ;  /* 0xff8000001a607808 */ /* 0x000fe40005000000 */
[----:B------:R1:W4:Y:S01]  /*199a0*/  MUFU.TANH R26, R67 ;  /* 0x00000043001a7308 */ /* 0x0003220000002400 */
[----:B------:R-:W-:Y:S02]  /*199b0*/  ISETP.GT.AND P6, PT, R248, R19, PT ;  /* 0x00000013f800720c */ /* 0x000fe40003fc4270 */
[----:B------:R-:W-:Y:S01]  /*199c0*/  FSEL R6, R85, -INF , !P0 ;  /* 0xff80000055067808 */ /* 0x000fe20004000000 */
[----:B------:R-:W-:Y:S01]  /*199d0*/  IMAD.MOV.U32 R85, RZ, RZ, R202 ;  /* 0x000000ffff557224 */ /* 0x000fe200078e00ca */
[C---:B------:R-:W-:Y:S02]  /*199e0*/  ISETP.GE.AND P5, PT, R12.reuse, R245, PT ;  /* 0x000000f50c00720c */ /* 0x040fe40003fa6270 */
[-C--:B------:R-:W-:Y:S02]  /*199f0*/  ISETP.GE.AND P0, PT, R12, R246.reuse, PT ;  /* 0x000000f60c00720c */ /* 0x080fe40003f06270 */
[----:B------:R-:W-:Y:S02]  /*19a00*/  FSEL R12, R101, -INF , !P1 ;  /* 0xff800000650c7808 */ /* 0x000fe40004800000 */
[C---:B------:R-:W-:Y:S02]  /*19a10*/  ISETP.GT.AND P1, PT, R247.reuse, R11, PT ;  /* 0x0000000bf700720c */ /* 0x040fe40003f24270 */
[----:B------:R-:W-:Y:S02]  /*19a20*/  FSEL R13, R116, -INF , !P6 ;  /* 0xff800000740d7808 */ /* 0x000fe40007000000 */
[----:B------:R-:W-:Y:S02]  /*19a30*/  ISETP.GT.AND P6, PT, R247, R19, PT ;  /* 0x00000013f700720c */ /* 0x000fe40003fc4270 */
[----:B------:R-:W-:Y:S02]  /*19a40*/  ISETP.GT.AND P2, PT, R250, R11, PT ;  /* 0x0000000bfa00720c */ /* 0x000fe40003f44270 */
[----:B------:R-:W-:Y:S02]  /*19a50*/  FSEL R0, R97, -INF , !P1 ;  /* 0xff80000061007808 */ /* 0x000fe40004800000 */
[----:B------:R-:W-:Y:S02]  /*19a60*/  FSEL R44, R6, -INF , !P0 ;  /* 0xff800000062c7808 */ /* 0x000fe40004000000 */
[----:B------:R-:W-:Y:S02]  /*19a70*/  FSEL R2, R100, -INF , !P6 ;  /* 0xff80000064027808 */ /* 0x000fe40007000000 */
[----:B------:R-:W-:Y:S02]  /*19a80*/  FSEL R6, R112, -INF , !P2 ;  /* 0xff80000070067808 */ /* 0x000fe40005000000 */
[----:B------:R-:W-:Y:S02]  /*19a90*/  ISETP.GE.AND P1, PT, R19, R245, PT ;  /* 0x000000f51300720c */ /* 0x000fe40003f26270 */
[----:B------:R-:W-:Y:S02]  /*19aa0*/  ISETP.GT.AND P6, PT, R250, R19, PT ;  /* 0x00000013fa00720c */ /* 0x000fe40003fc4270 */
[----:B------:R-:W-:Y:S02]  /*19ab0*/  FSEL R84, R22, -INF , !P4 ;  /* 0xff80000016547808 */ /* 0x000fe40006000000 */
[C---:B------:R-:W-:Y:S02]  /*19ac0*/  ISETP.GE.AND P2, PT, R11.reuse, R249, PT ;  /* 0x000000f90b00720c */ /* 0x040fe40003f46270 */
[----:B------:R-:W-:Y:S02]  /*19ad0*/  FSEL R22, R18, -INF , !P5 ;  /* 0xff80000012167808 */ /* 0x000fe40006800000 */
[----:B------:R-:W-:Y:S02]  /*19ae0*/  ISETP.GE.AND P0, PT, R11, R245, PT ;  /* 0x000000f50b00720c */ /* 0x000fe40003f06270 */
[C---:B------:R-:W-:Y:S02]  /*19af0*/  ISETP.GE.AND P5, PT, R19.reuse, R249, PT ;  /* 0x000000f91300720c */ /* 0x040fe40003fa6270 */
[-C--:B------:R-:W-:Y:S02]  /*19b00*/  ISETP.GE.AND P4, PT, R19, R246.reuse, PT ;  /* 0x000000f61300720c */ /* 0x080fe40003f86270 */
[----:B------:R-:W-:Y:S02]  /*19b10*/  FSEL R19, R13, -INF , !P1 ;  /* 0xff8000000d137808 */ /* 0x000fe40004800000 */
[----:B------:R-:W-:Y:S02]  /*19b20*/  FSEL R18, R113, -INF , !P6 ;  /* 0xff80000071127808 */ /* 0x000fe40007000000 */
[----:B--2---:R-:W-:Y:S02]  /*19b30*/  FSEL R66, R6, -INF , !P2 ;  /* 0xff80000006427808 */ /* 0x004fe40005000000 */
[-C--:B------:R-:W-:Y:S02]  /*19b40*/  ISETP.GT.AND P1, PT, R250, R25.reuse, PT ;  /* 0x00000019fa00720c */ /* 0x080fe40003f24270 */
[----:B------:R-:W-:Y:S02]  /*19b50*/  FSEL R39, R12, -INF , !P0 ;  /* 0xff8000000c277808 */ /* 0x000fe40004000000 */
[----:B------:R-:W-:Y:S02]  /*19b60*/  ISETP.GE.AND P6, PT, R11, R246, PT ;  /* 0x000000f60b00720c */ /* 0x000fe40003fc6270 */
[-C--:B------:R-:W-:Y:S02]  /*19b70*/  ISETP.GT.AND P2, PT, R248, R10.reuse, PT ;  /* 0x0000000af800720c */ /* 0x080fe40003f44270 */
[-C--:B------:R-:W-:Y:S02]  /*19b80*/  ISETP.GT.AND P0, PT, R250, R10.reuse, PT ;  /* 0x0000000afa00720c */ /* 0x080fe40003f04270 */
[----:B------:R-:W-:Y:S02]  /*19b90*/  FSEL R45, R2, -INF , !P4 ;  /* 0xff800000022d7808 */ /* 0x000fe40006000000 */
[----:B------:R-:W-:Y:S02]  /*19ba0*/  ISETP.GT.AND P4, PT, R248, R25, PT ;  /* 0x00000019f800720c */ /* 0x000fe40003f84270 */
[----:B------:R-:W-:Y:S02]  /*19bb0*/  FSEL R2, R129, -INF , !P1 ;  /* 0xff80000081027808 */ /* 0x000fe40004800000 */
[----:B-1----:R-:W-:Y:S02]  /*19bc0*/  FSEL R67, R0, -INF , !P6 ;  /* 0xff80000000437808 */ /* 0x002fe40007000000 */
[----:B------:R-:W-:Y:S02]  /*19bd0*/  ISETP.GE.AND P1, PT, R25, R249, PT ;  /* 0x000000f91900720c */ /* 0x000fe40003f26270 */
[----:B------:R-:W-:Y:S02]  /*19be0*/  FSEL R12, R211, -INF , !P2 ;  /* 0xff800000d30c7808 */ /* 0x000fe40005000000 */
[C---:B------:R-:W-:Y:S02]  /*19bf0*/  ISETP.GT.AND P6, PT, R247.reuse, R25, PT ;  /* 0x00000019f700720c */ /* 0x040fe40003fc4270 */
[----:B------:R-:W-:Y:S02]  /*19c00*/  FSEL R0, R128, -INF , !P0 ;  /* 0xff80000080007808 */ /* 0x000fe40004000000 */
[----:B------:R-:W-:Y:S02]  /*19c10*/  ISETP.GE.AND P2, PT, R10, R249, PT ;  /* 0x000000f90a00720c */ /* 0x000fe40003f46270 */
[----:B------:R-:W-:Y:S02]  /*19c20*/  FSEL R97, R18, -INF , !P5 ;  /* 0xff80000012617808 */ /* 0x000fe40006800000 */
[----:B------:R-:W-:Y:S02]  /*19c30*/  FSEL R18, R212, -INF , !P4 ;  /* 0xff800000d4127808 */ /* 0x000fe40006000000 */
[----:B------:R-:W-:Y:S02]  /*19c40*/  ISETP.GT.AND P4, PT, R247, R10, PT ;  /* 0x0000000af700720c */ /* 0x000fe40003f84270 */
[----:B------:R-:W-:Y:S02]  /*19c50*/  FSEL R128, R2, -INF , !P1 ;  /* 0xff80000002807808 */ /* 0x000fe40004800000 */
[-C--:B------:R-:W-:Y:S02]  /*19c60*/  ISETP.GE.AND P5, PT, R25, R246.reuse, PT ;  /* 0x000000f61900720c */ /* 0x080fe40003fa6270 */
[----:B------:R-:W-:Y:S02]  /*19c70*/  FSEL R13, R210, -INF , !P6 ;  /* 0xff800000d20d7808 */ /* 0x000fe40007000000 */
[----:B------:R-:W-:Y:S02]  /*19c80*/  FSEL R129, R0, -INF , !P2 ;  /* 0xff80000000817808 */ /* 0x000fe40005000000 */
[C---:B------:R-:W-:Y:S02]  /*19c90*/  ISETP.GT.AND P1, PT, R248.reuse, R15, PT ;  /* 0x0000000ff800720c */ /* 0x040fe40003f24270 */
[----:B------:R-:W-:Y:S02]  /*19ca0*/  ISETP.GT.AND P2, PT, R248, R9, PT ;  /* 0x00000009f800720c */ /* 0x000fe40003f44270 */
[----:B------:R-:W-:Y:S02]  /*19cb0*/  FSEL R6, R117, -INF , !P4 ;  /* 0xff80000075067808 */ /* 0x000fe40006000000 */
[C---:B------:R-:W-:Y:S02]  /*19cc0*/  ISETP.GE.AND P6, PT, R10.reuse, R245, PT ;  /* 0x000000f50a00720c */ /* 0x040fe40003fc6270 */
[----:B------:R-:W-:Y:S02]  /*19cd0*/  FSEL R11, R213, -INF , !P1 ;  /* 0xff800000d50b7808 */ /* 0x000fe40004800000 */
[----:B------:R-:W-:Y:S02]  /*19ce0*/  FSEL R202, R13, -INF , !P5 ;  /* 0xff8000000dca7808 */ /* 0x000fe40006800000 */
[-C--:B------:R-:W-:Y:S02]  /*19cf0*/  ISETP.GE.AND P4, PT, R10, R246.reuse, PT ;  /* 0x000000f60a00720c */ /* 0x080fe40003f86270 */
[----:B------:R-:W-:Y:S02]  /*19d00*/  FSEL R10, R209, -INF , !P2 ;  /* 0xff800000d10a7808 */ /* 0x000fe40005000000 */
[----:B------:R-:W-:Y:S02]  /*19d10*/  ISETP.GT.AND P5, PT, R250, R9, PT ;  /* 0x00000009fa00720c */ /* 0x000fe40003fa4270 */
[C---:B------:R-:W-:Y:S02]  /*19d20*/  ISETP.GT.AND P1, PT, R247.reuse, R15, PT ;  /* 0x0000000ff700720c */ /* 0x040fe40003f24270 */
[----:B------:R-:W-:Y:S02]  /*19d30*/  ISETP.GT.AND P2, PT, R247, R9, PT ;  /* 0x00000009f700720c */ /* 0x000fe40003f44270 */
[----:B------:R-:W-:Y:S01]  /*19d40*/  ISETP.GE.AND P0, PT, R25, R245, PT ;  /* 0x000000f51900720c */ /* 0x000fe20003f06270 */
[----:B------:R-:W-:Y:S01]  /*19d50*/  IMAD.MOV.U32 R25, RZ, RZ, R223 ;  /* 0x000000ffff197224 */ /* 0x000fe200078e00df */
[----:B------:R-:W-:Y:S02]  /*19d60*/  FSEL R116, R6, -INF , !P4 ;  /* 0xff80000006747808 */ /* 0x000fe40006000000 */
[----:B------:R-:W-:Y:S01]  /*19d70*/  FSEL R2, R43, -INF , !P1 ;  /* 0xff8000002b027808 */ /* 0x000fe20004800000 */
[----:B------:R-:W-:Y:S01]  /*19d80*/  IMAD.MOV.U32 R43, RZ, RZ, R200 ;  /* 0x000000ffff2b7224 */ /* 0x000fe200078e00c8 */
[----:B------:R-:W-:Y:S01]  /*19d90*/  FSEL R6, R51, -INF , !P5 ;  /* 0xff80000033067808 */ /* 0x000fe20006800000 */
[----:B------:R-:W-:Y:S01]  /*19da0*/  IMAD.MOV.U32 R51, RZ, RZ, R235 ;  /* 0x000000ffff337224 */ /* 0x000fe200078e00eb */
[----:B------:R-:W-:Y:S02]  /*19db0*/  ISETP.GT.AND P1, PT, R250, R15, PT ;  /* 0x0000000ffa00720c */ /* 0x000fe40003f24270 */
[----:B------:R-:W-:Y:S01]  /*19dc0*/  FSEL R0, R47, -INF , !P2 ;  /* 0xff8000002f007808 */ /* 0x000fe20005000000 */
[----:B------:R-:W-:Y:S01]  /*19dd0*/  IMAD.MOV.U32 R47, RZ, RZ, R135 ;  /* 0x000000ffff2f7224 */ /* 0x000fe200078e0087 */
[----:B------:R-:W-:Y:S02]  /*19de0*/  ISETP.GE.AND P5, PT, R9, R249, PT ;  /* 0x000000f90900720c */ /* 0x000fe40003fa6270 */
[-C--:B------:R-:W-:Y:S01]  /*19df0*/  ISETP.GE.AND P2, PT, R15, R245.reuse, PT ;  /* 0x000000f50f00720c */ /* 0x080fe20003f46270 */
[----:B------:R-:W-:Y:S01]  /*19e00*/  IMAD.MOV.U32 R13, RZ, RZ, R47 ;  /* 0x000000ffff0d7224 */ /* 0x000fe200078e002f */
[----:B------:R-:W-:Y:S01]  /*19e10*/  ISETP.GE.AND P4, PT, R9, R245, PT ;  /* 0x000000f50900720c */ /* 0x000fe20003f86270 */
[----:B------:R-:W-:Y:S01]  /*19e20*/  IMAD.MOV.U32 R47, RZ, RZ, R232 ;  /* 0x000000ffff2f7224 */ /* 0x000fe200078e00e8 */
[----:B------:R-:W-:Y:S01]  /*19e30*/  FSEL R200, R18, -INF , !P0 ;  /* 0xff80000012c87808 */ /* 0x000fe20004000000 */
[----:B------:R-:W-:Y:S01]  /*19e40*/  IMAD.MOV.U32 R18, RZ, RZ, R134 ;  /* 0x000000ffff127224 */ /* 0x000fe200078e0086 */
[-C--:B------:R-:W-:Y:S01]  /*19e50*/  ISETP.GE.AND P0, PT, R15, R246.reuse, PT ;  /* 0x000000f60f00720c */ /* 0x080fe20003f06270 */
[----:B------:R-:W-:Y:S01]  /*19e60*/  IMAD.MOV.U32 R232, RZ, RZ, R244 ;  /* 0x000000ffffe87224 */ /* 0x000fe200078e00f4 */
[----:B------:R-:W-:Y:S02]  /*19e70*/  FSEL R112, R12, -INF , !P6 ;  /* 0xff8000000c707808 */ /* 0x000fe40007000000 */
[----:B---3--:R-:W-:Y:S01]  /*19e80*/  FSEL R12, R41, -INF , !P1 ;  /* 0xff800000290c7808 */ /* 0x008fe20004800000 */
[----:B------:R-:W-:Y:S01]  /*19e90*/  IMAD.MOV.U32 R41, RZ, RZ, R18 ;  /* 0x000000ffff297224 */ /* 0x000fe200078e0012 */
[----:B------:R-:W-:Y:S01]  /*19ea0*/  FSEL R117, R6, -INF , !P5 ;  /* 0xff80000006757808 */ /* 0x000fe20006800000 */
[----:B------:R-:W-:Y:S01]  /*19eb0*/  IMAD.MOV.U32 R18, RZ, RZ, R43 ;  /* 0x000000ffff127224 */ /* 0x000fe200078e002b */
[----:B------:R-:W-:Y:S01]  /*19ec0*/  ISETP.GE.AND P1, PT, R9, R246, PT ;  /* 0x000000f60900720c */ /* 0x000fe20003f26270 */
[----:B------:R-:W-:Y:S01]  /*19ed0*/  IMAD.MOV.U32 R43, RZ, RZ, R25 ;  /* 0x000000ffff2b7224 */ /* 0x000fe200078e0019 */
[----:B------:R-:W-:Y:S02]  /*19ee0*/  FSEL R100, R11, -INF , !P2 ;  /* 0xff8000000b647808 */ /* 0x000fe40005000000 */
[----:B------:R-:W-:Y:S02]  /*19ef0*/  FSEL R101, R10, -INF , !P4 ;  /* 0xff8000000a657808 */ /* 0x000fe40006000000 */
[----:B------:R-:W-:Y:S02]  /*19f00*/  ISETP.GT.AND P5, PT, R248, R8, PT ;  /* 0x00000008f800720c */ /* 0x000fe40003fa4270 */
[C---:B------:R-:W-:Y:S02]  /*19f10*/  ISETP.GT.AND P2, PT, R250.reuse, R24, PT ;  /* 0x00000018fa00720c */ /* 0x040fe40003f44270 */
[----:B------:R-:W-:Y:S02]  /*19f20*/  ISETP.GT.AND P4, PT, R250, R8, PT ;  /* 0x00000008fa00720c */ /* 0x000fe40003f84270 */
[-C--:B------:R-:W-:Y:S02]  /*19f30*/  ISETP.GE.AND P6, PT, R15, R249.reuse, PT ;  /* 0x000000f90f00720c */ /* 0x080fe40003fc6270 */
[----:B------:R-:W-:Y:S02]  /*19f40*/  FSEL R113, R2, -INF , !P0 ;  /* 0xff80000002717808 */ /* 0x000fe40004000000 */
[-C--:B------:R-:W-:Y:S02]  /*19f50*/  ISETP.GT.AND P0, PT, R248, R24.reuse, PT ;  /* 0x00000018f800720c */ /* 0x080fe40003f04270 */
[----:B------:R-:W-:Y:S02]  /*19f60*/  FSEL R135, R0, -INF , !P1 ;  /* 0xff80000000877808 */ /* 0x000fe40004800000 */
[----:B------:R-:W-:Y:S02]  /*19f70*/  FSEL R10, R57, -INF , !P5 ;  /* 0xff800000390a7808 */ /* 0x000fe40006800000 */
[----:B------:R-:W-:Y:S02]  /*19f80*/  FSEL R2, R54, -INF , !P2 ;  /* 0xff80000036027808 */ /* 0x000fe40005000000 */
[----:B------:R-:W-:Y:S01]  /*19f90*/  FSEL R0, R55, -INF , !P4 ;  /* 0xff80000037007808 */ /* 0x000fe20006000000 */
[----:B------:R-:W-:Y:S01]  /*19fa0*/  IMAD.MOV.U32 R55, RZ, RZ, R69 ;  /* 0x000000ffff377224 */ /* 0x000fe200078e0045 */
[-C--:B------:R-:W-:Y:S02]  /*19fb0*/  ISETP.GE.AND P5, PT, R8, R249.reuse, PT ;  /* 0x000000f90800720c */ /* 0x080fe40003fa6270 */
[----:B------:R-:W-:Y:S02]  /*19fc0*/  ISETP.GE.AND P2, PT, R24, R249, PT ;  /* 0x000000f91800720c */ /* 0x000fe40003f46270 */
[----:B------:R-:W-:Y:S02]  /*19fd0*/  FSEL R210, R12, -INF , !P6 ;  /* 0xff8000000cd27808 */ /* 0x000fe40007000000 */
[----:B------:R-:W-:Y:S02]  /*19fe0*/  FSEL R12, R56, -INF , !P0 ;  /* 0xff800000380c7808 */ /* 0x000fe40004000000 */
[C---:B------:R-:W-:Y:S02]  /*19ff0*/  ISETP.GT.AND P1, PT, R247.reuse, R24, PT ;  /* 0x00000018f700720c */ /* 0x040fe40003f24270 */
[----:B------:R-:W-:Y:S02]  /*1a000*/  ISETP.GT.AND P0, PT, R247, R8, PT ;  /* 0x00000008f700720c */ /* 0x000fe40003f04270 */
[----:B------:R-:W-:Y:S02]  /*1a010*/  FSEL R153, R0, -INF , !P5 ;  /* 0xff80000000997808 */ /* 0x000fe40006800000 */
[----:B------:R-:W-:Y:S02]  /*1a020*/  FSEL R152, R2, -INF , !P2 ;  /* 0xff80000002987808 */ /* 0x000fe40005000000 */
[C---:B------:R-:W-:Y:S02]  /*1a030*/  ISETP.GT.AND P5, PT, R248.reuse, R7, PT ;  /* 0x00000007f800720c */ /* 0x040fe40003fa4270 */
[----:B------:R-:W-:Y:S02]  /*1a040*/  ISETP.GT.AND P2, PT, R248, R14, PT ;  /* 0x0000000ef800720c */ /* 0x000fe40003f44270 */
[----:B------:R-:W-:Y:S02]  /*1a050*/  FSEL R11, R58, -INF , !P1 ;  /* 0xff8000003a0b7808 */ /* 0x000fe40004800000 */
[----:B------:R-:W-:Y:S02]  /*1a060*/  FSEL R6, R59, -INF , !P0 ;  /* 0xff8000003b067808 */ /* 0x000fe40004000000 */
[C---:B------:R-:W-:Y:S02]  /*1a070*/  ISETP.GE.AND P1, PT, R8.reuse, R245, PT ;  /* 0x000000f50800720c */ /* 0x040fe40003f26270 */
[-C--:B------:R-:W-:Y:S02]  /*1a080*/  ISETP.GE.AND P0, PT, R8, R246.reuse, PT ;  /* 0x000000f60800720c */ /* 0x080fe40003f06270 */
[----:B------:R-:W-:Y:S02]  /*1a090*/  FSEL R8, R61, -INF , !P5 ;  /* 0xff8000003d087808 */ /* 0x000fe40006800000 */
[----:B------:R-:W-:Y:S02]  /*1a0a0*/  ISETP.GE.AND P6, PT, R24, R246, PT ;  /* 0x000000f61800720c */ /* 0x000fe40003fc6270 */
[----:B------:R-:W-:Y:S01]  /*1a0b0*/  FSEL R9, R60, -INF , !P2 ;  /* 0xff8000003c097808 */ /* 0x000fe20005000000 */
[----:B------:R-:W-:Y:S01]  /*1a0c0*/  IMAD.MOV.U32 R60, RZ, RZ, R43 ;  /* 0x000000ffff3c7224 */ /* 0x000fe200078e002b */
[C---:B------:R-:W-:Y:S02]  /*1a0d0*/  ISETP.GT.AND P5, PT, R247.reuse, R7, PT ;  /* 0x00000007f700720c */ /* 0x040fe40003fa4270 */
[-C--:B------:R-:W-:Y:S02]  /*1a0e0*/  ISETP.GT.AND P2, PT, R247, R14.reuse, PT ;  /* 0x0000000ef700720c */ /* 0x080fe40003f44270 */
[----:B------:R-:W-:Y:S02]  /*1a0f0*/  ISETP.GE.AND P4, PT, R24, R245, PT ;  /* 0x000000f51800720c */ /* 0x000fe40003f86270 */
[----:B------:R-:W-:Y:S02]  /*1a100*/  FSEL R0, R63, -INF , !P5 ;  /* 0xff8000003f007808 */ /* 0x000fe40006800000 */
[----:B------:R-:W-:Y:S02]  /*1a110*/  FSEL R212, R11, -INF , !P6 ;  /* 0xff8000000bd47808 */ /* 0x000fe40007000000 */
[----:B------:R-:W-:Y:S02]  /*1a120*/  ISETP.GT.AND P6, PT, R250, R7, PT ;  /* 0x00000007fa00720c */ /* 0x000fe40003fc4270 */
[----:B------:R-:W-:Y:S02]  /*1a130*/  FSEL R2, R62, -INF , !P2 ;  /* 0xff8000003e027808 */ /* 0x000fe40005000000 */
[----:B------:R-:W-:Y:S02]  /*1a140*/  ISETP.GE.AND P5, PT, R14, R245, PT ;  /* 0x000000f50e00720c */ /* 0x000fe40003fa6270 */
[----:B------:R-:W-:Y:S02]  /*1a150*/  ISETP.GT.AND P2, PT, R250, R14, PT ;  /* 0x0000000efa00720c */ /* 0x000fe40003f44270 */
[----:B------:R-:W-:Y:S02]  /*1a160*/  FSEL R148, R6, -INF , !P0 ;  /* 0xff80000006947808 */ /* 0x000fe40004000000 */
[----:B------:R-:W-:Y:S02]  /*1a170*/  FSEL R209, R12, -INF , !P4 ;  /* 0xff8000000cd17808 */ /* 0x000fe40006000000 */
[----:B----4-:R-:W-:Y:S02]  /*1a180*/  FSEL R6, R26, -INF , !P6 ;  /* 0xff8000001a067808 */ /* 0x010fe40007000000 */
[-C--:B------:R-:W-:Y:S02]  /*1a190*/  ISETP.GE.AND P4, PT, R14, R246.reuse, PT ;  /* 0x000000f60e00720c */ /* 0x080fe40003f86270 */
[----:B------:R-:W-:Y:S02]  /*1a1a0*/  FSEL R141, R10, -INF , !P1 ;  /* 0xff8000000a8d7808 */ /* 0x000fe40004800000 */
[----:B------:R-:W-:Y:S02]  /*1a1b0*/  FSEL R134, R9, -INF , !P5 ;  /* 0xff80000009867808 */ /* 0x000fe40006800000 */
[----:B------:R-:W-:Y:S02]  /*1a1c0*/  FSEL R10, R40, -INF , !P2 ;  /* 0xff800000280a7808 */ /* 0x000fe40005000000 */
[C---:B------:R-:W-:Y:S02]  /*1a1d0*/  ISETP.GE.AND P6, PT, R7.reuse, R249, PT ;  /* 0x000000f90700720c */ /* 0x040fe40003fc6270 */
[----:B------:R-:W-:Y:S02]  /*1a1e0*/  ISETP.GT.AND P5, PT, R250, R23, PT ;  /* 0x00000017fa00720c */ /* 0x000fe40003fa4270 */
[C---:B------:R-:W-:Y:S02]  /*1a1f0*/  ISETP.GE.AND P0, PT, R7.reuse, R245, PT ;  /* 0x000000f50700720c */ /* 0x040fe40003f06270 */
[----:B------:R-:W-:Y:S02]  /*1a200*/  ISETP.GE.AND P2, PT, R7, R246, PT ;  /* 0x000000f60700720c */ /* 0x000fe40003f46270 */
[----:B------:R-:W-:Y:S02]  /*1a210*/  FSEL R145, R2, -INF , !P4 ;  /* 0xff80000002917808 */ /* 0x000fe40006000000 */
[----:B------:R-:W-:Y:S02]  /*1a220*/  FSEL R2, R70, -INF , !P5 ;  /* 0xff80000046027808 */ /* 0x000fe40006800000 */
[----:B------:R-:W-:Y:S02]  /*1a230*/  FSEL R149, R6, -INF , !P6 ;  /* 0xff80000006957808 */ /* 0x000fe40007000000 */
[----:B------:R-:W-:Y:S02]  /*1a240*/  ISETP.GT.AND P4, PT, R248, R23, PT ;  /* 0x00000017f800720c */ /* 0x000fe40003f84270 */
[-C--:B------:R-:W-:Y:S02]  /*1a250*/  ISETP.GE.AND P1, PT, R14, R249.reuse, PT ;  /* 0x000000f90e00720c */ /* 0x080fe40003f26270 */
[----:B------:R-:W-:Y:S01]  /*1a260*/  MUFU.EX2 R14, R206 ;  /* 0x000000ce000e7308 */ /* 0x000fe20000000800 */
[----:B------:R-:W-:Y:S02]  /*1a270*/  FSEL R137, R8, -INF , !P0 ;  /* 0xff80000008897808 */ /* 0x000fe40004000000 */
[----:B------:R-:W-:Y:S02]  /*1a280*/  ISETP.GE.AND P5, PT, R23, R249, PT ;  /* 0x000000f91700720c */ /* 0x000fe40003fa6270 */
[----:B------:R-:W-:Y:S02]  /*1a290*/  FSEL R156, R0, -INF , !P2 ;  /* 0xff800000009c7808 */ /* 0x000fe40005000000 */
[-C--:B------:R-:W-:Y:S02]  /*1a2a0*/  ISETP.GT.AND P6, PT, R248, R214.reuse, PT ;  /* 0x000000d6f800720c */ /* 0x080fe40003fc4270 */
[-C--:B------:R-:W-:Y:S02]  /*1a2b0*/  ISETP.GT.AND P0, PT, R250, R214.reuse, PT ;  /* 0x000000d6fa00720c */ /* 0x080fe40003f04270 */
[----:B------:R-:W-:Y:S02]  /*1a2c0*/  ISETP.GT.AND P2, PT, R247, R23, PT ;  /* 0x00000017f700720c */ /* 0x000fe40003f44270 */
[----:B------:R-:W-:Y:S02]  /*1a2d0*/  FSEL R11, R72, -INF , !P4 ;  /* 0xff800000480b7808 */ /* 0x000fe40006000000 */
[----:B------:R-:W-:Y:S01]  /*1a2e0*/  MUFU.TANH R72, R127 ;  /* 0x0000007f00487308 */ /* 0x000fe20000002400 */
[----:B------:R-:W-:Y:S02]  /*1a2f0*/  FSEL R80, R10, -INF , !P1 ;  /* 0xff8000000a507808 */ /* 0x000fe40004800000 */
[----:B------:R-:W-:Y:S02]  /*1a300*/  FSEL R9, R73, -INF , !P6 ;  /* 0xff80000049097808 */ /* 0x000fe40007000000 */
[----:B------:R-:W-:Y:S02]  /*1a310*/  FSEL R229, R2, -INF , !P5 ;  /* 0xff80000002e57808 */ /* 0x000fe40006800000 */
[----:B------:R-:W-:Y:S03]  /*1a320*/  ISETP.GT.AND P4, PT, R247, R214, PT ;  /* 0x000000d6f700720c */ /* 0x000fe60003f84270 */
[----:B------:R-:W-:Y:S01]  /*1a330*/  MUFU.TANH R73, R126 ;  /* 0x0000007e00497308 */ /* 0x000fe20000002400 */
[----:B------:R-:W-:Y:S02]  /*1a340*/  FSEL R10, R74, -INF , !P2 ;  /* 0xff8000004a0a7808 */ /* 0x000fe40005000000 */
[----:B------:R-:W-:Y:S02]  /*1a350*/  FSEL R0, R71, -INF , !P0 ;  /* 0xff80000047007808 */ /* 0x000fe40004000000 */
[-C--:B------:R-:W-:Y:S02]  /*1a360*/  ISETP.GE.AND P1, PT, R23, R246.reuse, PT ;  /* 0x000000f61700720c */ /* 0x080fe40003f26270 */
[----:B------:R-:W-:Y:S02]  /*1a370*/  ISETP.GT.AND P5, PT, R248, R215, PT ;  /* 0x000000d7f800720c */ /* 0x000fe40003fa4270 */
[----:B------:R-:W-:Y:S02]  /*1a380*/  ISETP.GE.AND P6, PT, R214, R249, PT ;  /* 0x000000f9d600720c */ /* 0x000fe40003fc6270 */
[----:B------:R-:W-:Y:S02]  /*1a390*/  FSEL R6, R75, -INF , !P4 ;  /* 0xff8000004b067808 */ /* 0x000fe40006000000 */
[----:B------:R-:W-:Y:S02]  /*1a3a0*/  FSEL R8, R76, -INF , !P5 ;  /* 0xff8000004c087808 */ /* 0x000fe40006800000 */
[----:B------:R1:W-:Y:S01]  /*1a3b0*/  MUFU.EX2 R76, R208 ;  /* 0x000000d0004c7308 */ /* 0x0003e20000000800 */
[----:B------:R-:W-:Y:S02]  /*1a3c0*/  FSEL R211, R10, -INF , !P1 ;  /* 0xff8000000ad37808 */ /* 0x000fe40004800000 */
[----:B------:R-:W-:Y:S02]  /*1a3d0*/  FSEL R230, R0, -INF , !P6 ;  /* 0xff80000000e67808 */ /* 0x000fe40007000000 */
[-C--:B------:R-:W-:Y:S02]  /*1a3e0*/  ISETP.GE.AND P4, PT, R214, R246.reuse, PT ;  /* 0x000000f6d600720c */ /* 0x080fe40003f86270 */
[----:B------:R-:W-:Y:S02]  /*1a3f0*/  ISETP.GT.AND P6, PT, R248, R217, PT ;  /* 0x000000d9f800720c */ /* 0x000fe40003fc4270 */
[----:B------:R-:W-:Y:S02]  /*1a400*/  ISETP.GT.AND P5, PT, R247, R215, PT ;  /* 0x000000d7f700720c */ /* 0x000fe40003fa4270 */
[----:B------:R-:W-:Y:S02]  /*1a410*/  ISETP.GT.AND P1, PT, R250, R217, PT ;  /* 0x000000d9fa00720c */ /* 0x000fe40003f24270 */
[----:B------:R-:W-:Y:S02]  /*1a420*/  FSEL R165, R6, -INF , !P4 ;  /* 0xff80000006a57808 */ /* 0x000fe40006000000 */
[----:B------:R-:W-:Y:S02]  /*1a430*/  FSEL R7, R77, -INF , !P6 ;  /* 0xff8000004d077808 */ /* 0x000fe40007000000 */
[----:B------:R-:W-:Y:S01]  /*1a440*/  FSEL R6, R83, -INF , !P1 ;  /* 0xff80000053067808 */ /* 0x000fe20004800000 */
[----:B------:R-:W-:Y:S01]  /*1a450*/  IMAD.MOV.U32 R83, RZ, RZ, R55 ;  /* 0x000000ffff537224 */ /* 0x000fe200078e0037 */
[----:B------:R-:W-:Y:S01]  /*1a460*/  ISETP.GE.AND P2, PT, R214, R245, PT ;  /* 0x000000f5d600720c */ /* 0x000fe20003f46270 */
[----:B-1----:R-:W-:Y:S01]  /*1a470*/  IMAD.MOV.U32 R208, RZ, RZ, R60 ;  /* 0x000000ffffd07224 */ /* 0x002fe200078e003c */
[----:B------:R-:W-:Y:S02]  /*1a480*/  FSEL R2, R78, -INF , !P5 ;  /* 0xff8000004e027808 */ /* 0x000fe40006800000 */
[----:B------:R-:W-:Y:S02]  /*1a490*/  ISETP.GT.AND P5, PT, R250, R215, PT ;  /* 0x000000d7fa00720c */ /* 0x000fe40003fa4270 */
[----:B------:R-:W-:Y:S01]  /*1a4a0*/  ISETP.GE.AND P1, PT, R217, R249, PT ;  /* 0x000000f9d900720c */ /* 0x000fe20003f26270 */
[----:B------:R-:W-:Y:S01]  /*1a4b0*/  MUFU.EX2 R208, R208 ;  /* 0x000000d000d07308 */ /* 0x000fe20000000800 */
[----:B------:R-:W-:Y:S02]  /*1a4c0*/  ISETP.GT.AND P6, PT, R247, R217, PT ;  /* 0x000000d9f700720c */ /* 0x000fe40003fc4270 */
[-C--:B------:R-:W-:Y:S02]  /*1a4d0*/  ISETP.GE.AND P4, PT, R217, R245.reuse, PT ;  /* 0x000000f5d900720c */ /* 0x080fe40003f86270 */
[----:B------:R-:W-:Y:S02]  /*1a4e0*/  FSEL R160, R9, -INF , !P2 ;  /* 0xff80000009a07808 */ /* 0x000fe40005000000 */
[----:B------:R-:W-:Y:S02]  /*1a4f0*/  ISETP.GE.AND P0, PT, R23, R245, PT ;  /* 0x000000f51700720c */ /* 0x000fe40003f06270 */
[----:B------:R-:W-:Y:S02]  /*1a500*/  ISETP.GE.AND P2, PT, R215, R249, PT ;  /* 0x000000f9d700720c */ /* 0x000fe40003f46270 */
[----:B------:R-:W-:Y:S02]  /*1a510*/  FSEL R9, R82, -INF , !P5 ;  /* 0xff80000052097808 */ /* 0x000fe40006800000 */
[----:B------:R-:W-:Y:S02]  /*1a520*/  FSEL R228, R6, -INF , !P1 ;  /* 0xff80000006e47808 */ /* 0x000fe40004800000 */
[----:B------:R-:W-:Y:S02]  /*1a530*/  FSEL R0, R79, -INF , !P6 ;  /* 0xff8000004f007808 */ /* 0x000fe40007000000 */
[----:B------:R-:W-:Y:S02]  /*1a540*/  FSEL R161, R7, -INF , !P4 ;  /* 0xff80000007a17808 */ /* 0x000fe40006000000 */
[----:B------:R-:W-:Y:S02]  /*1a550*/  ISETP.GT.AND P1, PT, R248, R219, PT ;  /* 0x000000dbf800720c */ /* 0x000fe40003f24270 */
[----:B------:R-:W-:Y:S02]  /*1a560*/  ISETP.GE.AND P6, PT, R215, R245, PT ;  /* 0x000000f5d700720c */ /* 0x000fe40003fc6270 */
[-C--:B------:R-:W-:Y:S02]  /*1a570*/  ISETP.GE.AND P5, PT, R217, R246.reuse, PT ;  /* 0x000000f6d900720c */ /* 0x080fe40003fa6270 */
[----:B------:R-:W-:Y:S02]  /*1a580*/  ISETP.GT.AND P4, PT, R250, R219, PT ;  /* 0x000000dbfa00720c */ /* 0x000fe40003f84270 */
[----:B------:R-:W-:Y:S02]  /*1a590*/  FSEL R57, R11, -INF , !P0 ;  /* 0xff8000000b397808 */ /* 0x000fe40004000000 */
[----:B------:R-:W-:Y:S02]  /*1a5a0*/  FSEL R59, R9, -INF , !P2 ;  /* 0xff800000093b7808 */ /* 0x000fe40005000000 */
[----:B------:R-:W-:Y:S02]  /*1a5b0*/  FSEL R9, R89, -INF , !P1 ;  /* 0xff80000059097808 */ /* 0x000fe40004800000 */
[----:B------:R-:W-:Y:S02]  /*1a5c0*/  FSEL R157, R8, -INF , !P6 ;  /* 0xff800000089d7808 */ /* 0x000fe40007000000 */
[----:B------:R-:W-:Y:S02]  /*1a5d0*/  ISETP.GE.AND P0, PT, R215, R246, PT ;  /* 0x000000f6d700720c */ /* 0x000fe40003f06270 */
[----:B------:R-:W-:Y:S02]  /*1a5e0*/  FSEL R231, R0, -INF , !P5 ;  /* 0xff80000000e77808 */ /* 0x000fe40006800000 */
[-C--:B------:R-:W-:Y:S02]  /*1a5f0*/  ISETP.GT.AND P6, PT, R250, R218.reuse, PT ;  /* 0x000000dafa00720c */ /* 0x080fe40003fc4270 */
[----:B------:R-:W-:Y:S02]  /*1a600*/  FSEL R0, R87, -INF , !P4 ;  /* 0xff80000057007808 */ /* 0x000fe40006000000 */
[-C--:B------:R-:W-:Y:S02]  /*1a610*/  ISETP.GE.AND P1, PT, R219, R249.reuse, PT ;  /* 0x000000f9db00720c */ /* 0x080fe40003f26270 */
[----:B------:R-:W-:Y:S02]  /*1a620*/  FSEL R164, R2, -INF , !P0 ;  /* 0xff80000002a47808 */ /* 0x000fe40004000000 */
[----:B------:R-:W-:Y:S02]  /*1a630*/  FSEL R2, R86, -INF , !P6 ;  /* 0xff80000056027808 */ /* 0x000fe40007000000 */
[----:B------:R-:W-:Y:S02]  /*1a640*/  FSEL R215, R0, -INF , !P1 ;  /* 0xff80000000d77808 */ /* 0x000fe40004800000 */
[----:B------:R-:W-:Y:S02]  /*1a650*/  ISETP.GE.AND P6, PT, R218, R249, PT ;  /* 0x000000f9da00720c */ /* 0x000fe40003fc6270 */
[CC--:B------:R-:W-:Y:S02]  /*1a660*/  ISETP.GT.AND P1, PT, R248.reuse, R221.reuse, PT ;  /* 0x000000ddf800720c */ /* 0x0c0fe40003f24270 */
[-C--:B------:R-:W-:Y:S02]  /*1a670*/  ISETP.GT.AND P0, PT, R248, R218.reuse, PT ;  /* 0x000000daf800720c */ /* 0x080fe40003f04270 */
[----:B------:R-:W-:Y:S02]  /*1a680*/  FSEL R251, R2, -INF , !P6 ;  /* 0xff80000002fb7808 */ /* 0x000fe40007000000 */
[----:B------:R-:W-:Y:S02]  /*1a690*/  FSEL R7, R93, -INF , !P1 ;  /* 0xff8000005d077808 */ /* 0x000fe40004800000 */
[C---:B------:R-:W-:Y:S02]  /*1a6a0*/  ISETP.GT.AND P5, PT, R247.reuse, R218, PT ;  /* 0x000000daf700720c */ /* 0x040fe40003fa4270 */
[----:B------:R-:W-:Y:S02]  /*1a6b0*/  ISETP.GT.AND P6, PT, R248, R220, PT ;  /* 0x000000dcf800720c */ /* 0x000fe40003fc4270 */
[C---:B------:R-:W-:Y:S02]  /*1a6c0*/  ISETP.GT.AND P1, PT, R247.reuse, R221, PT ;  /* 0x000000ddf700720c */ /* 0x040fe40003f24270 */
[----:B------:R-:W-:Y:S02]  /*1a6d0*/  FSEL R11, R88, -INF , !P0 ;  /* 0xff800000580b7808 */ /* 0x000fe40004000000 */
[----:B------:R-:W-:Y:S02]  /*1a6e0*/  ISETP.GT.AND P0, PT, R247, R219, PT ;  /* 0x000000dbf700720c */ /* 0x000fe40003f04270 */
[----:B------:R-:W-:Y:S02]  /*1a6f0*/  FSEL R10, R90, -INF , !P5 ;  /* 0xff8000005a0a7808 */ /* 0x000fe40006800000 */
[----:B------:R-:W-:Y:S02]  /*1a700*/  FSEL R8, R92, -INF , !P6 ;  /* 0xff8000005c087808 */ /* 0x000fe40007000000 */
[----:B------:R-:W-:Y:S02]  /*1a710*/  FSEL R0, R95, -INF , !P1 ;  /* 0xff8000005f007808 */ /* 0x000fe40004800000 */
[CC--:B------:R-:W-:Y:S02]  /*1a720*/  ISETP.GE.AND P4, PT, R218.reuse, R245.reuse, PT ;  /* 0x000000f5da00720c */ /* 0x0c0fe40003f86270 */
[----:B------:R-:W-:Y:S01]  /*1a730*/  ISETP.GE.AND P2, PT, R218, R246, PT ;  /* 0x000000f6da00720c */ /* 0x000fe20003f46270 */
[----:B------:R-:W-:Y:S01]  /*1a740*/  IMAD.MOV.U32 R218, RZ, RZ, R41 ;  /* 0x000000ffffda7224 */ /* 0x000fe200078e0029 */
[----:B------:R-:W-:Y:S02]  /*1a750*/  ISETP.GT.AND P6, PT, R247, R220, PT ;  /* 0x000000dcf700720c */ /* 0x000fe40003fc4270 */
[-C--:B------:R-:W-:Y:S02]  /*1a760*/  ISETP.GE.AND P1, PT, R220, R245.reuse, PT ;  /* 0x000000f5dc00720c */ /* 0x080fe40003f26270 */
[----:B------:R-:W-:Y:S02]  /*1a770*/  FSEL R6, R91, -INF , !P0 ;  /* 0xff8000005b067808 */ /* 0x000fe40004000000 */
[----:B------:R-:W-:Y:S02]  /*1a780*/  FSEL R56, R11, -INF , !P4 ;  /* 0xff8000000b387808 */ /* 0x000fe40006000000 */
[C---:B------:R-:W-:Y:S02]  /*1a790*/  ISETP.GE.AND P5, PT, R219.reuse, R245, PT ;  /* 0x000000f5db00720c */ /* 0x040fe40003fa6270 */
[----:B------:R-:W-:Y:S02]  /*1a7a0*/  FSEL R15, R10, -INF , !P2 ;  /* 0xff8000000a0f7808 */ /* 0x000fe40005000000 */
[-C--:B------:R-:W-:Y:S02]  /*1a7b0*/  ISETP.GE.AND P0, PT, R219, R246.reuse, PT ;  /* 0x000000f6db00720c */ /* 0x080fe40003f06270 */
[----:B------:R-:W-:Y:S02]  /*1a7c0*/  FSEL R2, R94, -INF , !P6 ;  /* 0xff8000005e027808 */ /* 0x000fe40007000000 */
[----:B------:R-:W-:Y:S02]  /*1a7d0*/  ISETP.GT.AND P2, PT, R250, R221, PT ;  /* 0x000000ddfa00720c */ /* 0x000fe40003f44270 */
[----:B------:R-:W-:Y:S02]  /*1a7e0*/  FSEL R219, R8, -INF , !P1 ;  /* 0xff80000008db7808 */ /* 0x000fe40004800000 */
[----:B------:R-:W-:Y:S02]  /*1a7f0*/  ISETP.GE.AND P4, PT, R220, R246, PT ;  /* 0x000000f6dc00720c */ /* 0x000fe40003f86270 */
[----:B------:R-:W-:Y:S02]  /*1a800*/  ISETP.GT.AND P1, PT, R250, R222, PT ;  /* 0x000000defa00720c */ /* 0x000fe40003f24270 */
[----:B------:R-:W-:Y:S02]  /*1a810*/  FSEL R213, R6, -INF , !P0 ;  /* 0xff80000006d57808 */ /* 0x000fe40004000000 */
[----:B------:R-:W-:Y:S02]  /*1a820*/  FSEL R6, R99, -INF , !P2 ;  /* 0xff80000063067808 */ /* 0x000fe40005000000 */
[----:B------:R-:W-:Y:S02]  /*1a830*/  FSEL R54, R2, -INF , !P4 ;  /* 0xff80000002367808 */ /* 0x000fe40006000000 */
[----:B------:R-:W-:Y:S01]  /*1a840*/  FSEL R2, R102, -INF , !P1 ;  /* 0xff80000066027808 */ /* 0x000fe20004800000 */
[----:B------:R-:W-:Y:S01]  /*1a850*/  IMAD.MOV.U32 R102, RZ, RZ, R15 ;  /* 0x000000ffff667224 */ /* 0x000fe200078e000f */
[----:B------:R-:W-:Y:S02]  /*1a860*/  ISETP.GT.AND P6, PT, R250, R220, PT ;  /* 0x000000dcfa00720c */ /* 0x000fe40003fc4270 */
[CC--:B------:R-:W-:Y:S02]  /*1a870*/  ISETP.GE.AND P2, PT, R221.reuse, R249.reuse, PT ;  /* 0x000000f9dd00720c */ /* 0x0c0fe40003f46270 */
[----:B------:R-:W-:Y:S02]  /*1a880*/  ISETP.GE.AND P1, PT, R222, R249, PT ;  /* 0x000000f9de00720c */ /* 0x000fe40003f26270 */
[----:B------:R-:W-:Y:S02]  /*1a890*/  ISETP.GE.AND P0, PT, R221, R245, PT ;  /* 0x000000f5dd00720c */ /* 0x000fe40003f06270 */
[----:B------:R-:W-:Y:S02]  /*1a8a0*/  FSEL R223, R9, -INF , !P5 ;  /* 0xff80000009df7808 */ /* 0x000fe40006800000 */
[----:B------:R-:W-:Y:S02]  /*1a8b0*/  ISETP.GE.AND P5, PT, R220, R249, PT ;  /* 0x000000f9dc00720c */ /* 0x000fe40003fa6270 */
[----:B------:R-:W-:Y:S02]  /*1a8c0*/  FSEL R9, R98, -INF , !P6 ;  /* 0xff80000062097808 */ /* 0x000fe40007000000 */
[----:B------:R-:W-:Y:S02]  /*1a8d0*/  FSEL R63, R6, -INF , !P2 ;  /* 0xff800000063f7808 */ /* 0x000fe40005000000 */
[----:B------:R-:W-:Y:S02]  /*1a8e0*/  FSEL R99, R2, -INF , !P1 ;  /* 0xff80000002637808 */ /* 0x000fe40004800000 */
[----:B------:R-:W-:Y:S02]  /*1a8f0*/  ISETP.GT.AND P2, PT, R248, R224, PT ;  /* 0x000000e0f800720c */ /* 0x000fe40003f44270 */
[----:B------:R-:W-:Y:S02]  /*1a900*/  ISETP.GE.AND P6, PT, R221, R246, PT ;  /* 0x000000f6dd00720c */ /* 0x000fe40003fc6270 */
[----:B------:R-:W-:Y:S02]  /*1a910*/  FSEL R217, R7, -INF , !P0 ;  /* 0xff80000007d97808 */ /* 0x000fe40004000000 */
[----:B------:R-:W1:Y:S01]  /*1a920*/  MUFU.TANH R7, R111 ;  /* 0x0000006f00077308 */ /* 0x000e620000002400 */
[----:B------:R-:W-:Y:S02]  /*1a930*/  ISETP.GT.AND P0, PT, R250, R224, PT ;  /* 0x000000e0fa00720c */ /* 0x000fe40003f04270 */
[----:B------:R-:W-:Y:S02]  /*1a940*/  ISETP.GT.AND P1, PT, R248, R225, PT ;  /* 0x000000e1f800720c */ /* 0x000fe40003f24270 */
[----:B------:R-:W-:Y:S02]  /*1a950*/  FSEL R40, R9, -INF , !P5 ;  /* 0xff80000009287808 */ /* 0x000fe40006800000 */
[----:B------:R-:W-:Y:S02]  /*1a960*/  FSEL R214, R0, -INF , !P6 ;  /* 0xff80000000d67808 */ /* 0x000fe40007000000 */
[----:B------:R-:W-:Y:S02]  /*1a970*/  FSEL R9, R105, -INF , !P2 ;  /* 0xff80000069097808 */ /* 0x000fe40005000000 */
[----:B------:R-:W-:Y:S02]  /*1a980*/  FSEL R0, R103, -INF , !P0 ;  /* 0xff80000067007808 */ /* 0x000fe40004000000 */
[----:B------:R-:W-:Y:S02]  /*1a990*/  ISETP.GE.AND P2, PT, R224, R249, PT ;  /* 0x000000f9e000720c */ /* 0x000fe40003f46270 */
[----:B------:R-:W-:Y:S02]  /*1a9a0*/  FSEL R2, R108, -INF , !P1 ;  /* 0xff8000006c027808 */ /* 0x000fe40004800000 */
[----:B------:R-:W-:Y:S02]  /*1a9b0*/  ISETP.GT.AND P1, PT, R247, R225, PT ;  /* 0x000000e1f700720c */ /* 0x000fe40003f24270 */
[----:B------:R-:W-:Y:S02]  /*1a9c0*/  FSEL R98, R0, -INF , !P2 ;  /* 0xff80000000627808 */ /* 0x000fe40005000000 */
[----:B------:R-:W-:Y:S02]  /*1a9d0*/  ISETP.GT.AND P2, PT, R248, R226, PT ;  /* 0x000000e2f800720c */ /* 0x000fe40003f44270 */
[----:B------:R-:W-:Y:S02]  /*1a9e0*/  FSEL R6, R110, -INF , !P1 ;  /* 0xff8000006e067808 */ /* 0x000fe40004800000 */
[----:B------:R-:W-:Y:S02]  /*1a9f0*/  ISETP.GE.AND P1, PT, R225, R245, PT ;  /* 0x000000f5e100720c */ /* 0x000fe40003f26270 */
[----:B------:R-:W-:Y:S02]  /*1aa00*/  FSEL R0, R109, -INF , !P2 ;  /* 0xff8000006d007808 */ /* 0x000fe40005000000 */
[----:B------:R-:W-:Y:S02]  /*1aa10*/  FSEL R109, R2, -INF , !P1 ;  /* 0xff800000026d7808 */ /* 0x000fe40004800000 */
[----:B------:R-:W-:Y:S02]  /*1aa20*/  FMNMX3.FTZ R2, R3, R68, R31, !PT ;  /* 0x0000004403027276 */ /* 0x000fe4000781001f */
[----:B------:R-:W-:Y:S02]  /*1aa30*/  ISETP.GT.AND P4, PT, R248, R222, PT ;  /* 0x000000def800720c */ /* 0x000fe40003f84270 */
[----:B------:R-:W-:Y:S02]  /*1aa40*/  FMNMX3.FTZ R2, R2, R28, R27, !PT ;  /* 0x0000001c02027276 */ /* 0x000fe4000781001b */
[----:B------:R-:W-:Y:S02]  /*1aa50*/  ISETP.GT.AND P6, PT, R247, R222, PT ;  /* 0x000000def700720c */ /* 0x000fe40003fc4270 */
[----:B------:R-:W-:Y:S02]  /*1aa60*/  FMNMX3.FTZ R2, R2, R84, R22, !PT ;  /* 0x0000005402027276 */ /* 0x000fe40007810016 */
[----:B------:R-:W-:Y:S02]  /*1aa70*/  FSEL R11, R104, -INF , !P4 ;  /* 0xff800000680b7808 */ /* 0x000fe40006000000 */
[----:B------:R-:W-:Y:S02]  /*1aa80*/  FMNMX3.FTZ R2, R2, R19, R39, !PT ;  /* 0x0000001302027276 */ /* 0x000fe40007810027 */
[CC--:B------:R-:W-:Y:S02]  /*1aa90*/  ISETP.GE.AND P0, PT, R222.reuse, R245.reuse, PT ;  /* 0x000000f5de00720c */ /* 0x0c0fe40003f06270 */
[----:B------:R-:W-:Y:S01]  /*1aaa0*/  ISETP.GE.AND P5, PT, R222, R246, PT ;  /* 0x000000f6de00720c */ /* 0x000fe20003fa6270 */
[----:B------:R-:W-:Y:S01]  /*1aab0*/  IMAD.MOV.U32 R222, RZ, RZ, R13 ;  /* 0x000000ffffde7224 */ /* 0x000fe200078e000d */
[----:B------:R-:W-:Y:S01]  /*1aac0*/  FSEL R10, R106, -INF , !P6 ;  /* 0xff8000006a0a7808 */ /* 0x000fe20007000000 */
[----:B------:R-:W-:Y:S01]  /*1aad0*/  IMAD.MOV.U32 R13, RZ, RZ, R243 ;  /* 0x000000ffff0d7224 */ /* 0x000fe200078e00f3 */
[----:B------:R-:W-:Y:S02]  /*1aae0*/  FMNMX3.FTZ R2, R2, R200, R112, !PT ;  /* 0x000000c802027276 */ /* 0x000fe40007810070 */
[----:B------:R-:W-:Y:S02]  /*1aaf0*/  FSEL R105, R11, -INF , !P0 ;  /* 0xff8000000b697808 */ /* 0x000fe40004000000 */
[----:B------:R2:W-:Y:S01]  /*1ab00*/  MUFU.TANH R11, R123 ;  /* 0x0000007b000b7308 */ /* 0x0005e20000002400 */
[----:B------:R-:W-:Y:S02]  /*1ab10*/  ISETP.GT.AND P4, PT, R247, R224, PT ;  /* 0x000000e0f700720c */ /* 0x000fe40003f84270 */
[----:B------:R-:W-:Y:S02]  /*1ab20*/  FSEL R15, R10, -INF , !P5 ;  /* 0xff8000000a0f7808 */ /* 0x000fe40006800000 */
[----:B------:R-:W-:Y:S02]  /*1ab30*/  FMNMX3.FTZ R2, R2, R100, R101, !PT ;  /* 0x0000006402027276 */ /* 0x000fe40007810065 */
[----:B------:R-:W-:Y:S02]  /*1ab40*/  ISETP.GE.AND P5, PT, R226, R245, PT ;  /* 0x000000f5e200720c */ /* 0x000fe40003fa6270 */
[----:B------:R-:W-:Y:S02]  /*1ab50*/  FSEL R8, R107, -INF , !P4 ;  /* 0xff8000006b087808 */ /* 0x000fe40006000000 */
[----:B------:R-:W-:Y:S02]  /*1ab60*/  ISETP.GT.AND P2, PT, R247, R226, PT ;  /* 0x000000e2f700720c */ /* 0x000fe40003f44270 */
[----:B------:R-:W-:Y:S02]  /*1ab70*/  ISETP.GE.AND P4, PT, R224, R246, PT ;  /* 0x000000f6e000720c */ /* 0x000fe40003f86270 */
[----:B------:R-:W-:Y:S02]  /*1ab80*/  FMNMX3.FTZ R2, R2, R209, R141, !PT ;  /* 0x000000d102027276 */ /* 0x000fe4000781008d */
[----:B------:R-:W-:Y:S02]  /*1ab90*/  FSEL R110, R0, -INF , !P5 ;  /* 0xff800000006e7808 */ /* 0x000fe40006800000 */
[----:B------:R-:W-:Y:S01]  /*1aba0*/  MOV R25, R144 ;  /* 0x0000009000197202 */ /* 0x000fe20000000f00 */
[----:B------:R-:W-:Y:S01]  /*1abb0*/  IMAD.MOV.U32 R144, RZ, RZ, R236 ;  /* 0x000000ffff907224 */ /* 0x000fe200078e00ec */
[----:B------:R-:W-:Y:S02]  /*1abc0*/  FMNMX3.FTZ R0, R133, R81, R34, !PT ;  /* 0x0000005185007276 */ /* 0x000fe40007810022 */
[----:B-1----:R-:W-:Y:S01]  /*1abd0*/  FSEL R7, R7, -INF , !P2 ;  /* 0xff80000007077808 */ /* 0x002fe20005000000 */
[----:B------:R-:W-:Y:S01]  /*1abe0*/  IMAD.MOV.U32 R41, RZ, RZ, R25 ;  /* 0x000000ffff297224 */ /* 0x000fe200078e0019 */
[----:B------:R-:W-:Y:S02]  /*1abf0*/  ISETP.GT.AND P0, PT, R250, R225, PT ;  /* 0x000000e1fa00720c */ /* 0x000fe40003f04270 */
[----:B------:R-:W-:Y:S02]  /*1ac00*/  FSEL R236, R8, -INF , !P4 ;  /* 0xff80000008ec7808 */ /* 0x000fe40006000000 */
[----:B------:R-:W1:Y:S01]  /*1ac10*/  MUFU.TANH R8, R124 ;  /* 0x0000007c00087308 */ /* 0x000e620000002400 */
[----:B------:R-:W-:Y:S02]  /*1ac20*/  FMNMX3.FTZ R2, R2, R134, R137, !PT ;  /* 0x0000008602027276 */ /* 0x000fe40007810089 */
[-C--:B------:R-:W-:Y:S02]  /*1ac30*/  ISETP.GE.AND P2, PT, R225, R246.reuse, PT ;  /* 0x000000f6e100720c */ /* 0x080fe40003f46270 */
[----:B------:R-:W-:Y:S02]  /*1ac40*/  ISETP.GE.AND P6, PT, R224, R245, PT ;  /* 0x000000f5e000720c */ /* 0x000fe40003fc6270 */
[----:B------:R-:W-:Y:S02]  /*1ac50*/  FMNMX3.FTZ R0, R0, R29, R30, !PT ;  /* 0x0000001d00007276 */ /* 0x000fe4000781001e */
[----:B------:R-:W-:Y:S02]  /*1ac60*/  FSEL R114, R114, -INF , !P0 ;  /* 0xff80000072727808 */ /* 0x000fe40004000000 */
[----:B------:R-:W-:Y:S02]  /*1ac70*/  FMNMX3.FTZ R2, R2, R57, R160, !PT ;  /* 0x0000003902027276 */ /* 0x000fe400078100a0 */
[----:B------:R-:W-:Y:S02]  /*1ac80*/  FSEL R12, R6, -INF , !P2 ;  /* 0xff800000060c7808 */ /* 0x000fe40005000000 */
[-C--:B------:R-:W-:Y:S02]  /*1ac90*/  ISETP.GT.AND P0, PT, R247, R227.reuse, PT ;  /* 0x000000e3f700720c */ /* 0x080fe40003f04270 */
[----:B------:R-:W-:Y:S02]  /*1aca0*/  FSEL R107, R9, -INF , !P6 ;  /* 0xff800000096b7808 */ /* 0x000fe40007000000 */
[----:B------:R-:W3:Y:S01]  /*1acb0*/  MUFU.TANH R9, R125 ;  /* 0x0000007d00097308 */ /* 0x000ee20000002400 */
[----:B------:R-:W-:Y:S02]  /*1acc0*/  ISETP.GE.AND P4, PT, R226, R246, PT ;  /* 0x000000f6e200720c */ /* 0x000fe40003f86270 */
[----:B------:R-:W-:Y:S02]  /*1acd0*/  ISETP.GT.AND P2, PT, R248, R227, PT ;  /* 0x000000e3f800720c */ /* 0x000fe40003f44270 */
[----:B------:R-:W-:Y:S02]  /*1ace0*/  FMNMX3.FTZ R0, R0, R96, R44, !PT ;  /* 0x0000006000007276 */ /* 0x000fe4000781002c */
[----:B------:R-:W-:Y:S02]  /*1acf0*/  FMNMX3.FTZ R2, R2, R157, R161, !PT ;  /* 0x0000009d02027276 */ /* 0x000fe400078100a1 */
[----:B------:R-:W-:Y:S02]  /*1ad00*/  FSEL R10, R122, -INF , !P0 ;  /* 0xff8000007a0a7808 */ /* 0x000fe40004000000 */
[----:B--2---:R-:W-:Y:S02]  /*1ad10*/  FSEL R123, R7, -INF , !P4 ;  /* 0xff800000077b7808 */ /* 0x004fe40006000000 */
[----:B------:R-:W-:Y:S02]  /*1ad20*/  FSEL R6, R120, -INF , !P2 ;  /* 0xff80000078067808 */ /* 0x000fe40005000000 */
[----:B------:R-:W-:Y:S02]  /*1ad30*/  ISETP.GE.AND P0, PT, R227, R245, PT ;  /* 0x000000f5e300720c */ /* 0x000fe40003f06270 */
[----:B------:R-:W-:Y:S02]  /*1ad40*/  FMNMX3.FTZ R0, R0, R45, R67, !PT ;  /* 0x0000002d00007276 */ /* 0x000fe40007810043 */
[----:B------:R-:W-:Y:S02]  /*1ad50*/  ISETP.GT.AND P4, PT, R248, R252, PT ;  /* 0x000000fcf800720c */ /* 0x000fe40003f84270 */
[----:B------:R-:W-:Y:S02]  /*1ad60*/  FMNMX3.FTZ R2, R2, R56, R223, !PT ;  /* 0x0000003802027276 */ /* 0x000fe400078100df */
[----:B------:R-:W-:Y:S02]  /*1ad70*/  FSEL R108, R6, -INF , !P0 ;  /* 0xff800000066c7808 */ /* 0x000fe40004000000 */
[----:B------:R-:W-:Y:S02]  /*1ad80*/  FSEL R7, R121, -INF , !P4 ;  /* 0xff80000079077808 */ /* 0x000fe40006000000 */
[----:B------:R-:W-:Y:S02]  /*1ad90*/  ISETP.GE.AND P0, PT, R252, R245, PT ;  /* 0x000000f5fc00720c */ /* 0x000fe40003f06270 */
[----:B------:R-:W-:Y:S02]  /*1ada0*/  FMNMX3.FTZ R0, R0, R202, R116, !PT ;  /* 0x000000ca00007276 */ /* 0x000fe40007810074 */
[----:B------:R-:W-:Y:S02]  /*1adb0*/  ISETP.GT.AND P2, PT, R248, R240, PT ;  /* 0x000000f0f800720c */ /* 0x000fe40003f44270 */
[----:B------:R-:W-:Y:S02]  /*1adc0*/  FMNMX3.FTZ R2, R2, R219, R217, !PT ;  /* 0x000000db02027276 */ /* 0x000fe400078100d9 */
[----:B------:R-:W-:Y:S02]  /*1add0*/  FSEL R106, R7, -INF , !P0 ;  /* 0xff800000076a7808 */ /* 0x000fe40004000000 */
[----:B------:R-:W-:Y:S01]  /*1ade0*/  MUFU.TANH R7, R119 ;  /* 0x0000007700077308 */ /* 0x000fe20000002400 */
[----:B------:R-:W-:Y:S02]  /*1adf0*/  FMNMX3.FTZ R0, R0, R113, R135, !PT ;  /* 0x0000007100007276 */ /* 0x000fe40007810087 */
[----:B-1----:R-:W-:Y:S02]  /*1ae00*/  FSEL R8, R8, -INF , !P2 ;  /* 0xff80000008087808 */ /* 0x002fe40005000000 */
[----:B------:R-:W-:Y:S02]  /*1ae10*/  ISETP.GE.AND P0, PT, R240, R245, PT ;  /* 0x000000f5f000720c */ /* 0x000fe40003f06270 */
[----:B------:R-:W-:Y:S02]  /*1ae20*/  ISETP.GT.AND P4, PT, R248, R239, PT ;  /* 0x000000eff800720c */ /* 0x000fe40003f84270 */
[----:B------:R-:W-:Y:S02]  /*1ae30*/  FMNMX3.FTZ R2, R2, R105, R107, !PT ;  /* 0x0000006902027276 */ /* 0x000fe4000781006b */
[----:B------:R-:W-:Y:S02]  /*1ae40*/  FMNMX3.FTZ R0, R0, R212, R148, !PT ;  /* 0x000000d400007276 */ /* 0x000fe40007810094 */
[----:B------:R-:W-:Y:S02]  /*1ae50*/  FSEL R103, R8, -INF , !P0 ;  /* 0xff80000008677808 */ /* 0x000fe40004000000 */
[----:B------:R1:W2:Y:S01]  /*1ae60*/  MUFU.TANH R8, R118 ;  /* 0x0000007600087308 */ /* 0x0002a20000002400 */
[----:B---3--:R-:W-:Y:S02]  /*1ae70*/  FSEL R9, R9, -INF , !P4 ;  /* 0xff80000009097808 */ /* 0x008fe40006000000 */
[----:B------:R-:W-:Y:S02]  /*1ae80*/  ISETP.GE.AND P0, PT, R239, R245, PT ;  /* 0x000000f5ef00720c */ /* 0x000fe40003f06270 */
[----:B------:R-:W-:Y:S02]  /*1ae90*/  FMNMX3.FTZ R2, R2, R109, R110, !PT ;  /* 0x0000006d02027276 */ /* 0x000fe4000781006e */
[----:B------:R-:W-:Y:S02]  /*1aea0*/  FMNMX3.FTZ R0, R0, R145, R156, !PT ;  /* 0x0000009100007276 */ /* 0x000fe4000781009c */
[----:B------:R-:W-:Y:S02]  /*1aeb0*/  FSEL R104, R9, -INF , !P0 ;  /* 0xff80000009687808 */ /* 0x000fe40004000000 */
[----:B------:R-:W-:Y:S02]  /*1aec0*/  FMNMX3.FTZ R2, R2, R108, R106, !PT ;  /* 0x0000006c02027276 */ /* 0x000fe4000781006a */
[----:B------:R-:W-:Y:S02]  /*1aed0*/  FMNMX3.FTZ R0, R0, R211, R165, !PT ;  /* 0x000000d300007276 */ /* 0x000fe400078100a5 */
[----:B------:R-:W-:Y:S02]  /*1aee0*/  FMNMX3.FTZ R2, R2, R103, R104, !PT ;  /* 0x0000006702027276 */ /* 0x000fe40007810068 */
[----:B------:R-:W-:Y:S02]  /*1aef0*/  FMNMX3.FTZ R0, R0, R164, R231, !PT ;  /* 0x000000a400007276 */ /* 0x000fe400078100e7 */
[----:B------:R-:W-:Y:S01]  /*1af00*/  ISETP.GT.AND P1, PT, R250, R226, PT ;  /* 0x000000e2fa00720c */ /* 0x000fe20003f24270 */
[----:B------:R-:W3:Y:S01]  /*1af10*/  SHFL.BFLY PT, R71, R2, 0x2, 0x1f ;  /* 0x0c401f0002477f89 */ /* 0x000ee200000e0000 */
[----:B------:R-:W-:Y:S02]  /*1af20*/  ISETP.GT.AND P0, PT, R247, R240, PT ;  /* 0x000000f0f700720c */ /* 0x000fe40003f04270 */
[----:B------:R-:W-:Y:S02]  /*1af30*/  FMNMX3.FTZ R6, R132, R140, R38, !PT ;  /* 0x0000008c84067276 */ /* 0x000fe40007810026 */
[----:B------:R-:W-:Y:S02]  /*1af40*/  FMNMX3.FTZ R0, R0, R102, R213, !PT ;  /* 0x0000006600007276 */ /* 0x000fe400078100d5 */
[----:B------:R-:W-:Y:S02]  /*1af50*/  FSEL R115, R115, -INF , !P1 ;  /* 0xff80000073737808 */ /* 0x000fe40004800000 */
[----:B------:R-:W-:Y:S02]  /*1af60*/  FSEL R73, R73, -INF , !P0 ;  /* 0xff80000049497808 */ /* 0x000fe40004000000 */
[----:B------:R-:W-:Y:S02]  /*1af70*/  FMNMX3.FTZ R6, R6, R136, R35, !PT ;  /* 0x0000008806067276 */ /* 0x000fe40007810023 */
[C---:B------:R-:W-:Y:S02]  /*1af80*/  ISETP.GT.AND P0, PT, R247.reuse, R239, PT ;  /* 0x000000eff700720c */ /* 0x040fe40003f04270 */
[----:B------:R-:W-:Y:S02]  /*1af90*/  ISETP.GT.AND P1, PT, R247, R252, PT ;  /* 0x000000fcf700720c */ /* 0x000fe40003f24270 */
[----:B------:R-:W-:Y:S02]  /*1afa0*/  FMNMX3.FTZ R0, R0, R54, R214, !PT ;  /* 0x0000003600007276 */ /* 0x000fe400078100d6 */
[----:B------:R-:W-:Y:S02]  /*1afb0*/  FMNMX3.FTZ R6, R6, R46, R50, !PT ;  /* 0x0000002e06067276 */ /* 0x000fe40007810032 */
[----:B------:R-:W-:Y:S02]  /*1afc0*/  FSEL R11, R11, -INF , !P1 ;  /* 0xff8000000b0b7808 */ /* 0x000fe40004800000 */
[----:B------:R-:W-:Y:S02]  /*1afd0*/  FSEL R72, R72, -INF , !P0 ;  /* 0xff80000048487808 */ /* 0x000fe40004000000 */
[-C--:B------:R-:W-:Y:S02]  /*1afe0*/  ISETP.GE.AND P1, PT, R227, R246.reuse, PT ;  /* 0x000000f6e300720c */ /* 0x080fe40003f26270 */
[-C--:B------:R-:W-:Y:S02]  /*1aff0*/  ISETP.GE.AND P0, PT, R252, R246.reuse, PT ;  /* 0x000000f6fc00720c */ /* 0x080fe40003f06270 */
[----:B------:R-:W-:Y:S02]  /*1b000*/  FMNMX3.FTZ R0, R0, R15, R236, !PT ;  /* 0x0000000f00007276 */ /* 0x000fe400078100ec */
[----:B------:R-:W-:Y:S02]  /*1b010*/  FMNMX3.FTZ R6, R6, R97, R66, !PT ;  /* 0x0000006106067276 */ /* 0x000fe40007810042 */
[----:B-1----:R-:W-:Y:S02]  /*1b020*/  FSEL R118, R10, -INF , !P1 ;  /* 0xff8000000a767808 */ /* 0x002fe40004800000 */
[----:B------:R-:W-:Y:S02]  /*1b030*/  FSEL R122, R11, -INF , !P0 ;  /* 0xff8000000b7a7808 */ /* 0x000fe40004000000 */
[-C--:B------:R-:W-:Y:S02]  /*1b040*/  ISETP.GE.AND P1, PT, R240, R246.reuse, PT ;  /* 0x000000f6f000720c */ /* 0x080fe40003f26270 */
[----:B------:R-:W-:Y:S02]  /*1b050*/  ISETP.GE.AND P0, PT, R239, R246, PT ;  /* 0x000000f6ef00720c */ /* 0x000fe40003f06270 */
[----:B------:R-:W-:Y:S02]  /*1b060*/  FMNMX3.FTZ R0, R0, R12, R123, !PT ;  /* 0x0000000c00007276 */ /* 0x000fe4000781007b */
[----:B------:R-:W-:Y:S02]  /*1b070*/  FMNMX3.FTZ R6, R6, R128, R129, !PT ;  /* 0x0000008006067276 */ /* 0x000fe40007810081 */
[----:B------:R-:W-:Y:S02]  /*1b080*/  FSEL R73, R73, -INF , !P1 ;  /* 0xff80000049497808 */ /* 0x000fe40004800000 */
[----:B------:R-:W-:Y:S02]  /*1b090*/  FSEL R72, R72, -INF , !P0 ;  /* 0xff80000048487808 */ /* 0x000fe40004000000 */
[----:B------:R-:W-:Y:S02]  /*1b0a0*/  FMNMX3.FTZ R0, R0, R118, R122, !PT ;  /* 0x0000007600007276 */ /* 0x000fe4000781007a */
[----:B------:R-:W-:Y:S02]  /*1b0b0*/  FMNMX3.FTZ R6, R6, R210, R117, !PT ;  /* 0x000000d206067276 */ /* 0x000fe40007810075 */
[----:B------:R-:W-:Y:S02]  /*1b0c0*/  FMNMX3.FTZ R0, R0, R73, R72, !PT ;  /* 0x0000004900007276 */ /* 0x000fe40007810048 */
[----:B------:R-:W-:Y:S02]  /*1b0d0*/  FMNMX3.FTZ R6, R6, R152, R153, !PT ;  /* 0x0000009806067276 */ /* 0x000fe40007810099 */
[----:B---3--:R-:W-:Y:S02]  /*1b0e0*/  FMNMX.FTZ R71, R2, R71, !PT ;  /* 0x0000004702477209 */ /* 0x008fe40007810000 */
[----:B------:R-:W1:Y:S01]  /*1b0f0*/  SHFL.BFLY PT, R2, R0, 0x2, 0x1f ;  /* 0x0c401f0000027f89 */ /* 0x000e6200000e0000 */
[----:B------:R-:W-:Y:S02]  /*1b100*/  FMNMX3.FTZ R6, R6, R80, R149, !PT ;  /* 0x0000005006067276 */ /* 0x000fe40007810095 */
[----:B------:R-:W-:Y:S02]  /*1b110*/  ISETP.GT.AND P2, PT, R250, R227, PT ;  /* 0x000000e3fa00720c */ /* 0x000fe40003f44270 */
[----:B------:R-:W-:Y:S02]  /*1b120*/  FMNMX3.FTZ R6, R6, R229, R230, !PT ;  /* 0x000000e506067276 */ /* 0x000fe400078100e6 */
[----:B------:R-:W-:Y:S02]  /*1b130*/  ISETP.GE.AND P4, PT, R227, R249, PT ;  /* 0x000000f9e300720c */ /* 0x000fe40003f86270 */
[----:B------:R-:W-:Y:S02]  /*1b140*/  FMNMX3.FTZ R6, R6, R59, R228, !PT ;  /* 0x0000003b06067276 */ /* 0x000fe400078100e4 */
[----:B------:R-:W-:Y:S02]  /*1b150*/  ISETP.GT.AND P1, PT, R250, R252, PT ;  /* 0x000000fcfa00720c */ /* 0x000fe40003f24270 */
[----:B------:R-:W-:Y:S02]  /*1b160*/  FMNMX3.FTZ R70, R6, R251, R215, !PT ;  /* 0x000000fb06467276 */ /* 0x000fe400078100d7 */
[----:B------:R-:W3:Y:S01]  /*1b170*/  SHFL.BFLY PT, R6, R71, 0x1, 0x1f ;  /* 0x0c201f0047067f89 */ /* 0x000ee200000e0000 */
[----:B--2---:R-:W-:Y:S02]  /*1b180*/  FSEL R8, R8, -INF , !P2 ;  /* 0xff80000008087808 */ /* 0x004fe40005000000 */
[----:B------:R-:W-:Y:S02]  /*1b190*/  ISETP.GT.AND P2, PT, R250, R240, PT ;  /* 0x000000f0fa00720c */ /* 0x000fe40003f44270 */
[----:B------:R-:W-:Y:S02]  /*1b1a0*/  FSEL R7, R7, -INF , !P1 ;  /* 0xff80000007077808 */ /* 0x000fe40004800000 */
[----:B------:R-:W-:Y:S02]  /*1b1b0*/  FSEL R124, R8, -INF , !P4 ;  /* 0xff800000087c7808 */ /* 0x000fe40006000000 */
[----:B-1----:R-:W-:Y:S02]  /*1b1c0*/  FMNMX.FTZ R0, R0, R2, !PT ;  /* 0x0000000200007209 */ /* 0x002fe40007810000 */
[-C--:B------:R-:W-:Y:S02]  /*1b1d0*/  ISETP.GE.AND P1, PT, R240, R249.reuse, PT ;  /* 0x000000f9f000720c */ /* 0x080fe40003f26270 */
[----:B------:R-:W-:Y:S01]  /*1b1e0*/  FSEL R8, R130, -INF , !P2 ;  /* 0xff80000082087808 */ /* 0x000fe20005000000 */
[----:B------:R-:W1:Y:S01]  /*1b1f0*/  SHFL.BFLY PT, R2, R0, 0x1, 0x1f ;  /* 0x0c201f0000027f89 */ /* 0x000e6200000e0000 */
[-C--:B------:R-:W-:Y:S02]  /*1b200*/  ISETP.GE.AND P0, PT, R252, R249.reuse, PT ;  /* 0x000000f9fc00720c */ /* 0x080fe40003f06270 */
[----:B------:R-:W-:Y:S01]  /*1b210*/  FSEL R9, R8, -INF , !P1 ;  /* 0xff80000008097808 */ /* 0x000fe20004800000 */
[----:B------:R-:W2:Y:S01]  /*1b220*/  S2R R240, SR_TID.X ;  /* 0x0000000000f07919 */ /* 0x000ea20000002100 */
[----:B------:R-:W-:Y:S01]  /*1b230*/  FSEL R125, R7, -INF , !P0 ;  /* 0xff800000077d7808 */ /* 0x000fe20004000000 */
[----:B------:R4:W2:Y:S01]  /*1b240*/  MUFU.EX2 R252, R207 ;  /* 0x000000cf00fc7308 */ /* 0x0008a20000000800 */
[-C--:B------:R-:W-:Y:S02]  /*1b250*/  ISETP.GE.AND P6, PT, R225, R249.reuse, PT ;  /* 0x000000f9e100720c */ /* 0x080fe40003fc6270 */
[----:B------:R-:W-:Y:S02]  /*1b260*/  FMNMX3.FTZ R70, R70, R40, R63, !PT ;  /* 0x0000002846467276 */ /* 0x000fe4000781003f */
[----:B---3--:R-:W-:Y:S02]  /*1b270*/  FMNMX.FTZ R71, R71, R6, !PT ;  /* 0x0000000647477209 */ /* 0x008fe40007810000 */
[----:B------:R-:W-:Y:S03]  /*1b280*/  FSEL R23, R114, -INF , !P6 ;  /* 0xff80000072177808 */ /* 0x000fe60007000000 */
[----:B------:R3:W-:Y:S01]  /*1b290*/  MUFU.EX2 R225, R203 ;  /* 0x000000cb00e17308 */ /* 0x0007e20000000800 */
[C---:B------:R-:W-:Y:S01]  /*1b2a0*/  FSETP.NEU.FTZ.AND P1, PT, R71.reuse, -INF , PT ;  /* 0xff8000004700780b */ /* 0x040fe20003f3d000 */
[----:B------:R-:W-:Y:S01]  /*1b2b0*/  FMUL.FTZ R74, R71, UR4 ;  /* 0x00000004474a7c20 */ /* 0x000fe20008410000 */
[----:B------:R-:W-:Y:S02]  /*1b2c0*/  ISETP.GE.AND P5, PT, R226, R249, PT ;  /* 0x000000f9e200720c */ /* 0x000fe40003fa6270 */
[----:B------:R-:W-:Y:S02]  /*1b2d0*/  FMNMX3.FTZ R70, R70, R99, R98, !PT ;  /* 0x0000006346467276 */ /* 0x000fe40007810062 */
[----:B------:R-:W-:Y:S02]  /*1b2e0*/  FSEL R74, R74, RZ, P1 ;  /* 0x000000ff4a4a7208 */ /* 0x000fe40000800000 */
[----:B------:R-:W-:Y:S01]  /*1b2f0*/  FSEL R244, R115, -INF , !P5 ;  /* 0xff80000073f47808 */ /* 0x000fe20006800000 */
[----:B----4-:R-:W-:Y:S01]  /*1b300*/  IMAD.MOV.U32 R207, RZ, RZ, R13 ;  /* 0x000000ffffcf7224 */ /* 0x010fe200078e000d */
[----:B-1----:R-:W-:Y:S01]  /*1b310*/  FMNMX.FTZ R69, R0, R2, !PT ;  /* 0x0000000200457209 */ /* 0x002fe20007810000 */
[--C-:B------:R-:W-:Y:S01]  /*1b320*/  FFMA.FTZ R0, R28, UR4, -R74.reuse ;  /* 0x000000041c007c23 */ /* 0x100fe2000801084a */
[----:B------:R-:W-:Y:S01]  /*1b330*/  ISETP.GT.AND P6, PT, R250, R239, PT ;  /* 0x000000effa00720c */ /* 0x000fe20003fc4270 */
[----:B------:R-:W-:Y:S01]  /*1b340*/  FFMA.FTZ R6, R68, UR4, -R74 ;  /* 0x0000000444067c23 */ /* 0x000fe2000801084a */
[C---:B------:R-:W-:Y:S01]  /*1b350*/  FSETP.NEU.FTZ.AND P0, PT, R69.reuse, -INF , PT ;  /* 0xff8000004500780b */ /* 0x040fe20003f1d000 */
[----:B------:R1:W-:Y:S01]  /*1b360*/  MUFU.EX2 R126, R0 ;  /* 0x00000000007e7308 */ /* 0x0003e20000000800 */
[----:B------:R-:W-:Y:S01]  /*1b370*/  FMUL.FTZ R75, R69, UR4 ;  /* 0x00000004454b7c20 */ /* 0x000fe20008410000 */
[----:B------:R-:W-:Y:S01]  /*1b380*/  FMNMX3.FTZ R70, R70, R23, R244, !PT ;  /* 0x0000001746467276 */ /* 0x000fe200078100f4 */
[----:B---3--:R-:W-:Y:S01]  /*1b390*/  IMAD.MOV.U32 R203, RZ, RZ, R212 ;  /* 0x000000ffffcb7224 */ /* 0x008fe200078e00d4 */
[----:B------:R-:W-:Y:S01]  /*1b3a0*/  ISETP.GE.AND P5, PT, R239, R249, PT ;  /* 0x000000f9ef00720c */ /* 0x000fe20003fa6270 */
[----:B------:R-:W-:Y:S01]  /*1b3b0*/  FFMA.FTZ R107, R107, UR4, -R74 ;  /* 0x000000046b6b7c23 */ /* 0x000fe2000801084a */
[----:B------:R-:W-:Y:S01]  /*1b3c0*/  FSEL R75, R75, RZ, P0 ;  /* 0x000000ff4b4b7208 */ /* 0x000fe20000000000 */
[----:B------:R-:W3:Y:S01]  /*1b3d0*/  S2R R239, SR_TID.X ;  /* 0x0000000000ef7919 */ /* 0x000ee20000002100 */
[----:B------:R-:W-:Y:S01]  /*1b3e0*/  FSEL R7, R131, -INF , !P6 ;  /* 0xff80000083077808 */ /* 0x000fe20007000000 */
[----:B--2---:R-:W-:Y:S01]  /*1b3f0*/  IMAD.SHL.U32 R240, R240, 0x40, RZ ;  /* 0x00000040f0f07824 */ /* 0x004fe200078e00ff */
[----:B------:R-:W-:Y:S01]  /*1b400*/  FMNMX3.FTZ R70, R70, R124, R125, !PT ;  /* 0x0000007c46467276 */ /* 0x000fe2000781007d */
[----:B------:R-:W-:Y:S01]  /*1b410*/  IMAD.MOV.U32 R131, RZ, RZ, R18 ;  /* 0x000000ffff837224 */ /* 0x000fe200078e0012 */
[----:B------:R-:W-:Y:S01]  /*1b420*/  FSEL R127, R7, -INF , !P5 ;  /* 0xff800000077f7808 */ /* 0x000fe20006800000 */
[----:B------:R-:W-:Y:S01]  /*1b430*/  IMAD.MOV.U32 R18, RZ, RZ, R47 ;  /* 0x000000ffff127224 */ /* 0x000fe200078e002f */
[----:B------:R-:W-:Y:S01]  /*1b440*/  MOV R220, R51 ;  /* 0x0000003300dc7202 */ /* 0x000fe20000000f00 */
[----:B------:R-:W-:Y:S01]  /*1b450*/  IMAD.MOV.U32 R47, RZ, RZ, R232 ;  /* 0x000000ffff2f7224 */ /* 0x000fe200078e00e8 */
[----:B------:R-:W-:Y:S01]  /*1b460*/  FMNMX3.FTZ R70, R70, R9, R127, !PT ;  /* 0x0000000946467276 */ /* 0x000fe2000781007f */
[----:B-1----:R-:W-:Y:S01]  /*1b470*/  FFMA.FTZ R0, R27, UR4, -R74 ;  /* 0x000000041b007c23 */ /* 0x002fe2000801084a */
[----:B------:R-:W-:Y:S01]  /*1b480*/  MOV R51, R144 ;  /* 0x0000009000337202 */ /* 0x000fe20000000f00 */
[----:B------:R1:W-:Y:S01]  /*1b490*/  MUFU.EX2 R115, R6 ;  /* 0x0000000600737308 */ /* 0x0003e20000000800 */
[----:B------:R-:W-:Y:S01]  /*1b4a0*/  F2FP.F16.F32.PACK_AB R78, R14, R252 ;  /* 0x000000fc0e4e723e */ /* 0x000fe200000000ff */
[----:B------:R-:W2:Y:S01]  /*1b4b0*/  SHFL.BFLY PT, R7, R70, 0x2, 0x1f ;  /* 0x0c401f0046077f89 */ /* 0x000ea200000e0000 */
[----:B------:R-:W-:Y:S01]  /*1b4c0*/  IMAD.MOV.U32 R55, RZ, RZ, R18 ;  /* 0x000000ffff377224 */ /* 0x000fe200078e0012 */
[----:B------:R-:W-:Y:S01]  /*1b4d0*/  MOV R206, R59 ;  /* 0x0000003b00ce7202 */ /* 0x000fe20000000f00 */
[----:B------:R-:W-:Y:S02]  /*1b4e0*/  IMAD.MOV.U32 R58, RZ, RZ, R51 ;  /* 0x000000ffff3a7224 */ /* 0x000fe400078e0033 */
[--C-:B------:R-:W-:Y:S01]  /*1b4f0*/  FFMA.FTZ R105, R105, UR4, -R74.reuse ;  /* 0x0000000469697c23 */ /* 0x100fe2000801084a */
[----:B------:R-:W-:Y:S02]  /*1b500*/  IMAD.MOV.U32 R51, RZ, RZ, R41 ;  /* 0x000000ffff337224 */ /* 0x000fe400078e0029 */
[----:B------:R4:W3:Y:S01]  /*1b510*/  MUFU.EX2 R235, R0 ;  /* 0x0000000000eb7308 */ /* 0x0008e20000000800 */
[----:B------:R-:W-:Y:S02]  /*1b520*/  IMAD.MOV.U32 R18, RZ, RZ, R85 ;  /* 0x000000ffff127224 */ /* 0x000fe400078e0055 */
[--C-:B------:R-:W-:Y:S01]  /*1b530*/  FFMA.FTZ R109, R109, UR4, -R74.reuse ;  /* 0x000000046d6d7c23 */ /* 0x100fe2000801084a */
[--C-:B------:R-:W-:Y:S01]  /*1b540*/  FFMA.FTZ R110, R110, UR4, -R74.reuse ;  /* 0x000000046e6e7c23 */ /* 0x100fe2000801084a */
[--C-:B------:R-:W-:Y:S01]  /*1b550*/  FFMA.FTZ R118, R118, UR4, -R75.reuse ;  /* 0x0000000476767c23 */ /* 0x100fe2000801084b */
[--C-:B------:R-:W-:Y:S01]  /*1b560*/  FFMA.FTZ R122, R122, UR4, -R75.reuse ;  /* 0x000000047a7a7c23 */ /* 0x100fe2000801084b */
[----:B------:R-:W-:Y:S01]  /*1b570*/  MOV R130, R18 ;  /* 0x0000001200827202 */ /* 0x000fe20000000f00 */
[----:B-1----:R-:W-:Y:S04]  /*1b580*/  FFMA.FTZ R6, R31, UR4, -R74 ;  /* 0x000000041f067c23 */ /* 0x002fe8000801084a */
[----:B------:R-:W-:Y:S01]  /*1b590*/  MUFU.EX2 R121, R6 ;  /* 0x0000000600797308 */ /* 0x000fe20000000800 */
[----:B----4-:R-:W-:Y:S01]  /*1b5a0*/  FFMA.FTZ R0, R81, UR4, -R75 ;  /* 0x0000000451007c23 */ /* 0x010fe2000801084b */
[----:B--2---:R-:W-:Y:S02]  /*1b5b0*/  FMNMX.FTZ R70, R70, R7, !PT ;  /* 0x0000000746467209 */ /* 0x004fe40007810000 */
[----:B---3--:R-:W-:Y:S06]  /*1b5c0*/  SHF.R.U32.HI R81, RZ, 0x1, R239 ;  /* 0x00000001ff517819 */ /* 0x008fec00000116ef */
[----:B------:R1:W-:Y:S01]  /*1b5d0*/  MUFU.EX2 R114, R0 ;  /* 0x0000000000727308 */ /* 0x0003e20000000800 */
[C---:B------:R-:W-:Y:S01]  /*1b5e0*/  FADD.FTZ R239, R76.reuse, R42 ;  /* 0x0000002a4cef7221 */ /* 0x040fe20000010000 */
[----:B------:R-:W2:Y:S01]  /*1b5f0*/  SHFL.BFLY PT, R2, R70, 0x1, 0x1f ;  /* 0x0c201f0046027f89 */ /* 0x000ea200000e0000 */
[----:B------:R-:W-:Y:S01]  /*1b600*/  F2FP.F16.F32.PACK_AB R76, R76, R201 ;  /* 0x000000c94c4c723e */ /* 0x000fe200000000ff */
[----:B------:R-:W-:Y:S01]  /*1b610*/  IMAD.MOV.U32 R201, RZ, RZ, R15 ;  /* 0x000000ffffc97224 */ /* 0x000fe200078e000f */
[----:B------:R-:W-:Y:S01]  /*1b620*/  F2FP.F16.F32.PACK_AB R86, R235, R126 ;  /* 0x0000007eeb56723e */ /* 0x000fe200000000ff */
[--C-:B-1----:R-:W-:Y:S04]  /*1b630*/  FFMA.FTZ R0, R34, UR4, -R75.reuse ;  /* 0x0000000422007c23 */ /* 0x102fe8000801084b */
[----:B------:R1:W3:Y:S01]  /*1b640*/  MUFU.EX2 R120, R0 ;  /* 0x0000000000787308 */ /* 0x0002e20000000800 */
[----:B--2---:R-:W-:Y:S04]  /*1b650*/  FMNMX.FTZ R70, R70, R2, !PT ;  /* 0x0000000246467209 */ /* 0x004fe80007810000 */
[C---:B------:R-:W-:Y:S01]  /*1b660*/  FSETP.NEU.FTZ.AND P2, PT, R70.reuse, -INF , PT ;  /* 0xff8000004600780b */ /* 0x040fe20003f5d000 */
[----:B------:R-:W-:Y:S05]  /*1b670*/  FMUL.FTZ R82, R70, UR4 ;  /* 0x0000000446527c20 */ /* 0x000fea0008410000 */
[----:B------:R-:W-:Y:S01]  /*1b680*/  FSEL R82, R82, RZ, P2 ;  /* 0x000000ff52527208 */ /* 0x000fe20001000000 */
[--C-:B-1----:R-:W-:Y:S01]  /*1b690*/  FFMA.FTZ R0, R29, UR4, -R75.reuse ;  /* 0x000000041d007c23 */ /* 0x102fe2000801084b */
[----:B---3--:R-:W-:Y:S03]  /*1b6a0*/  F2FP.F16.F32.PACK_AB R85, R120, R114 ;  /* 0x000000727855723e */ /* 0x008fe600000000ff */
[--C-:B------:R-:W-:Y:S01]  /*1b6b0*/  FFMA.FTZ R2, R140, UR4, -R82.reuse ;  /* 0x000000048c027c23 */ /* 0x100fe20008010852 */
[--C-:B------:R-:W-:Y:S01]  /*1b6c0*/  FFMA.FTZ R6, R35, UR4, -R82.reuse ;  /* 0x0000000423067c23 */ /* 0x100fe20008010852 */
[--C-:B------:R-:W-:Y:S01]  /*1b6d0*/  FFMA.FTZ R50, R50, UR4, -R82.reuse ;  /* 0x0000000432327c23 */ /* 0x100fe20008010852 */
[----:B------:R-:W1:Y:S01]  /*1b6e0*/  MUFU.EX2 R0, R0 ;  /* 0x0000000000007308 */ /* 0x000e620000000800 */
[--C-:B------:R-:W-:Y:S01]  /*1b6f0*/  FFMA.FTZ R60, R97, UR4, -R82.reuse ;  /* 0x00000004613c7c23 */ /* 0x100fe20008010852 */
[--C-:B------:R-:W-:Y:S01]  /*1b700*/  FFMA.FTZ R66, R66, UR4, -R82.reuse ;  /* 0x0000000442427c23 */ /* 0x100fe20008010852 */
[--C-:B------:R-:W-:Y:S01]  /*1b710*/  FFMA.FTZ R124, R124, UR4, -R82.reuse ;  /* 0x000000047c7c7c23 */ /* 0x100fe20008010852 */
[--C-:B------:R-:W-:Y:S06]  /*1b720*/  FFMA.FTZ R125, R125, UR4, -R82.reuse ;  /* 0x000000047d7d7c23 */ /* 0x100fec0008010852 */
[----:B------:R2:W-:Y:S10]  /*1b730*/  MUFU.EX2 R111, R2 ;  /* 0x00000002006f7308 */ /* 0x0005f40000000800 */
[----:B------:R-:W-:Y:S01]  /*1b740*/  MUFU.EX2 R10, R6 ;  /* 0x00000006000a7308 */ /* 0x000fe20000000800 */
[----:B-1----:R1:W-:Y:S09]  /*1b750*/  STL [R1+0x4], R0 ;  /* 0x0000040001007387 */ /* 0x0023f20000100800 */
[----:B------:R-:W-:Y:S01]  /*1b760*/  MUFU.EX2 R221, R60 ;  /* 0x0000003c00dd7308 */ /* 0x000fe20000000800 */
[--C-:B--2---:R-:W-:Y:S09]  /*1b770*/  FFMA.FTZ R2, R136, UR4, -R82.reuse ;  /* 0x0000000488027c23 */ /* 0x104ff20008010852 */
[----:B------:R2:W3:Y:S01]  /*1b780*/  MUFU.EX2 R232, R2 ;  /* 0x0000000200e87308 */ /* 0x0004e20000000800 */
[----:B-1----:R-:W-:Y:S09]  /*1b790*/  FFMA.FTZ R0, R30, UR4, -R75 ;  /* 0x000000041e007c23 */ /* 0x002ff2000801084b */
[----:B------:R1:W-:Y:S01]  /*1b7a0*/  MUFU.EX2 R243, R0 ;  /* 0x0000000000f37308 */ /* 0x0003e20000000800 */
[----:B--2---:R-:W-:Y:S02]  /*1b7b0*/  FSEL R2, R70, RZ, P2 ;  /* 0x000000ff46027208 */ /* 0x004fe40001000000 */
[----:B---3--:R-:W-:Y:S01]  /*1b7c0*/  F2FP.F16.F32.PACK_AB R79, R10, R232 ;  /* 0x000000e80a4f723e */ /* 0x008fe200000000ff */
[----:B-1----:R-:W-:Y:S06]  /*1b7d0*/  FFMA.FTZ R0, R38, UR4, -R82 ;  /* 0x0000000426007c23 */ /* 0x002fec0008010852 */
[----:B------:R1:W2:Y:S02]  /*1b7e0*/  MUFU.EX2 R119, R0 ;  /* 0x0000000000777308 */ /* 0x0002a40000000800 */
[----:B-1----:R-:W-:Y:S02]  /*1b7f0*/  LOP3.LUT R0, R81, 0x8, RZ, 0xc0, !PT ;  /* 0x0000000851007812 */ /* 0x002fe400078ec0ff */
[----:B--2---:R-:W-:Y:S02]  /*1b800*/  F2FP.F16.F32.PACK_AB R77, R119, R111 ;  /* 0x0000006f774d723e */ /* 0x004fe400000000ff */
[----:B------:R-:W-:Y:S04]  /*1b810*/  LOP3.LUT R0, R233, R0, RZ, 0x3c, !PT ;  /* 0x00000000e9007212 */ /* 0x000fe800078e3cff */
[----:B------:R-:W-:Y:S01]  /*1b820*/  MUFU.EX2 R233, R216 ;  /* 0x000000d800e97308 */ /* 0x000fe20000000800 */
[----:B------:R-:W-:Y:S02]  /*1b830*/  LOP3.LUT R0, R0, 0x200, R240, 0xf8, !PT ;  /* 0x0000020000007812 */ /* 0x000fe400078ef8f0 */
[----:B------:R-:W2:Y:S02]  /*1b840*/  LDL.LU R240, [R1+0x4] ;  /* 0x0000040001f07983 */ /* 0x000ea40000300800 */
[----:B------:R-:W-:Y:S02]  /*1b850*/  LEA R144, R0, UR5, 0x1 ;  /* 0x0000000500907c11 */ /* 0x000fe4000f8e08ff */
[----:B------:R-:W-:Y:S02]  /*1b860*/  FSEL R0, R71, RZ, P1 ;  /* 0x000000ff47007208 */ /* 0x000fe40000800000 */
[----:B------:R-:W-:Y:S01]  /*1b870*/  IADD3 R140, PT, PT, R238, R144, RZ ;  /* 0x00000090ee8c7210 */ /* 0x000fe20007ffe0ff */
[----:B------:R-:W1:Y:S01]  /*1b880*/  LDSM.16.MT88.4 R24, [R144+0x8000] ;  /* 0x008000009018783b */ /* 0x000e620000004200 */
[----:B------:R-:W-:Y:S02]  /*1b890*/  VIADD R136, R144, 0x8040 ;  /* 0x0000804090887836 */ /* 0x000fe40000000000 */
[----:B------:R-:W-:Y:S01]  /*1b8a0*/  FADD.FTZ R0, -R0, R3 ;  /* 0x0000000300007221 */ /* 0x000fe20000010100 */
[----:B------:R-:W-:Y:S01]  /*1b8b0*/  FADD.FTZ R3, -R2, R132 ;  /* 0x0000008402037221 */ /* 0x000fe20000010100 */
[----:B------:R-:W-:Y:S02]  /*1b8c0*/  IMAD.MOV.U32 R132, RZ, RZ, R40 ;  /* 0x000000ffff847224 */ /* 0x000fe400078e0028 */
[----:B------:R-:W-:Y:S01]  /*1b8d0*/  FMUL.FTZ R2, R0, UR4 ;  /* 0x0000000400027c20 */ /* 0x000fe20008410000 */
[----:B------:R-:W-:Y:S01]  /*1b8e0*/  FSEL R0, R69, RZ, P0 ;  /* 0x000000ff45007208 */ /* 0x000fe20000000000 */
[----:B------:R-:W3:Y:S02]  /*1b8f0*/  LDSM.16.MT88.4 R40, [R140+0x8000] ;  /* 0x008000008c28783b */ /* 0x000ee40000004200 */
[----:B------:R4:W4:Y:S02]  /*1b900*/  MUFU.EX2 R68, R2 ;  /* 0x0000000200447308 */ /* 0x0009240000000800 */
[----:B------:R-:W-:Y:S01]  /*1b910*/  FADD.FTZ R0, -R0, R133 ;  /* 0x0000008500007221 */ /* 0x000fe20000010100 */
[----:B------:R-:W-:Y:S03]  /*1b920*/  IMAD.MOV.U32 R133, RZ, RZ, R23 ;  /* 0x000000ffff857224 */ /* 0x000fe600078e0017 */
[----:B------:R-:W-:Y:S01]  /*1b930*/  FMUL.FTZ R0, R0, UR4 ;  /* 0x0000000400007c20 */ /* 0x000fe20008410000 */
[----:B------:R-:W-:Y:S05]  /*1b940*/  LDSM.16.MT88.4 R92, [R144+0x8800] ;  /* 0x00880000905c783b */ /* 0x000fea0000004200 */
[----:B------:R-:W1:Y:S01]  /*1b950*/  MUFU.EX2 R0, R0 ;  /* 0x0000000000007308 */ /* 0x000e620000000800 */
[----:B----4-:R-:W-:Y:S01]  /*1b960*/  FMUL.FTZ R2, R3, UR4 ;  /* 0x0000000403027c20 */ /* 0x010fe20008410000 */
[----:B------:R-:W-:Y:S01]  /*1b970*/  FFMA.FTZ R3, R84, UR4, -R74 ;  /* 0x0000000454037c23 */ /* 0x000fe2000801084a */
[C---:B------:R-:W-:Y:S01]  /*1b980*/  FMUL.FTZ R8, R68.reuse, R168 ;  /* 0x000000a844087220 */ /* 0x040fe20000410000 */
[----:B------:R-:W-:Y:S02]  /*1b990*/  IMAD.MOV.U32 R168, RZ, RZ, R9 ;  /* 0x000000ffffa87224 */ /* 0x000fe400078e0009 */
[C---:B------:R-:W-:Y:S04]  /*1b9a0*/  FMUL.FTZ R9, R68.reuse, R169 ;  /* 0x000000a944097220 */ /* 0x040fe80000410000 */
[----:B------:R4:W-:Y:S01]  /*1b9b0*/  MUFU.EX2 R226, R3 ;  /* 0x0000000300e27308 */ /* 0x0009e20000000800 */
[----:B------:R-:W-:Y:S01]  /*1b9c0*/  IMAD.MOV.U32 R169, RZ, RZ, R10 ;  /* 0x000000ffffa97224 */ /* 0x000fe200078e000a */
[----:B------:R-:W-:Y:S01]  /*1b9d0*/  F2FP.F16.F32.PACK_AB R84, R121, R115 ;  /* 0x000000737954723e */ /* 0x000fe200000000ff */
[C---:B------:R-:W-:Y:S01]  /*1b9e0*/  FMUL.FTZ R13, R68.reuse, R173 ;  /* 0x000000ad440d7220 */ /* 0x040fe20000410000 */
[C---:B------:R-:W-:Y:S01]  /*1b9f0*/  FMUL.FTZ R28, R68.reuse, R180 ;  /* 0x000000b4441c7220 */ /* 0x040fe20000410000 */
[----:B------:R-:W-:Y:S01]  /*1ba00*/  FMUL.FTZ R29, R68, R181 ;  /* 0x000000b5441d7220 */ /* 0x000fe20000410000 */
[----:B------:R-:W-:Y:S02]  /*1ba10*/  IMAD.MOV.U32 R173, RZ, RZ, R58 ;  /* 0x000000ffffad7224 */ /* 0x000fe400078e003a */
[C---:B-1----:R-:W-:Y:S02]  /*1ba20*/  FMUL.FTZ R10, R0.reuse, R170 ;  /* 0x000000aa000a7220 */ /* 0x042fe40000410000 */
[----:B------:R-:W1:Y:S01]  /*1ba30*/  MUFU.EX2 R2, R2 ;  /* 0x0000000200027308 */ /* 0x000e620000000800 */
[C---:B------:R-:W-:Y:S01]  /*1ba40*/  FMUL.FTZ R11, R0.reuse, R171 ;  /* 0x000000ab000b7220 */ /* 0x040fe20000410000 */
[C---:B------:R-:W-:Y:S01]  /*1ba50*/  FMUL.FTZ R15, R0.reuse, R175 ;  /* 0x000000af000f7220 */ /* 0x040fe20000410000 */
[C---:B------:R-:W-:Y:S01]  /*1ba60*/  FMUL.FTZ R30, R0.reuse, R182 ;  /* 0x000000b6001e7220 */ /* 0x040fe20000410000 */
[----:B------:R-:W-:Y:S01]  /*1ba70*/  FMUL.FTZ R31, R0, R183 ;  /* 0x000000b7001f7220 */ /* 0x000fe20000410000 */
[----:B------:R-:W3:Y:S01]  /*1ba80*/  LDL.LU R182, [R1+0x64] ;  /* 0x0000640001b67983 */ /* 0x000ee20000300800 */
[----:B------:R-:W-:Y:S02]  /*1ba90*/  IMAD.MOV.U32 R181, RZ, RZ, R173 ;  /* 0x000000ffffb57224 */ /* 0x000fe400078e00ad */
[----:B------:R-:W-:Y:S01]  /*1baa0*/  FMUL.FTZ R61, R68, R197 ;  /* 0x000000c5443d7220 */ /* 0x000fe20000410000 */
[----:B------:R-:W-:Y:S02]  /*1bab0*/  IMAD.MOV.U32 R175, RZ, RZ, R56 ;  /* 0x000000ffffaf7224 */ /* 0x000fe400078e0038 */
[----:B----4-:R-:W-:Y:S01]  /*1bac0*/  FFMA.FTZ R3, R22, UR4, -R74 ;  /* 0x0000000416037c23 */ /* 0x010fe2000801084a */
[----:B------:R-:W-:Y:S02]  /*1bad0*/  VIADD R22, R144, 0x8000 ;  /* 0x0000800090167836 */ /* 0x000fe40000000000 */
[----:B------:R-:W-:Y:S01]  /*1bae0*/  FMUL.FTZ R60, R68, R196 ;  /* 0x000000c4443c7220 */ /* 0x000fe20000410000 */
[----:B------:R-:W-:Y:S01]  /*1baf0*/  MUFU.EX2 R181, R181 ;  /* 0x000000b500b57308 */ /* 0x000fe20000000800 */
[----:B------:R-:W-:Y:S02]  /*1bb00*/  @P3 VIADD R136, R22, 0xffffffc0 ;  /* 0xffffffc016883836 */ /* 0x000fe40000000000 */
[C---:B-1----:R-:W-:Y:S01]  /*1bb10*/  FMUL.FTZ R6, R2.reuse, R166 ;  /* 0x000000a602067220 */ /* 0x042fe20000410000 */
[----:B------:R-:W-:Y:S01]  /*1bb20*/  FMUL.FTZ R7, R2, R167 ;  /* 0x000000a702077220 */ /* 0x000fe20000410000 */
[----:B------:R-:W-:Y:S05]  /*1bb30*/  IMAD.MOV.U32 R166, RZ, RZ, R12 ;  /* 0x000000ffffa67224 */ /* 0x000fea00078e000c */
[----:B------:R1:W-:Y:S01]  /*1bb40*/  MUFU.EX2 R224, R3 ;  /* 0x0000000300e07308 */ /* 0x0003e20000000800 */
[----:B------:R-:W-:Y:S01]  /*1bb50*/  FMUL.FTZ R12, R68, R172 ;  /* 0x000000ac440c7220 */ /* 0x000fe20000410000 */
[C---:B------:R-:W-:Y:S01]  /*1bb60*/  FMUL.FTZ R18, R2.reuse, R146 ;  /* 0x0000009202127220 */ /* 0x040fe20000410000 */
[C---:B------:R-:W-:Y:S01]  /*1bb70*/  FMUL.FTZ R22, R2.reuse, R162 ;  /* 0x000000a202167220 */ /* 0x040fe20000410000 */
[----:B------:R-:W-:Y:S01]  /*1bb80*/  FMUL.FTZ R23, R2, R163 ;  /* 0x000000a302177220 */ /* 0x000fe20000410000 */
[-C--:B------:R-:W-:Y:S05]  /*1bb90*/  HMMA.16816.F32 R4, R76, R24.reuse, R4 ;  /* 0x000000184c04723c */ /* 0x080fea0000001804 */
[----:B------:R4:W-:Y:S01]  /*1bba0*/  MUFU.EX2 R167, R204 ;  /* 0x000000cc00a77308 */ /* 0x0009e20000000800 */
[----:B------:R-:W-:Y:S02]  /*1bbb0*/  IMAD.MOV.U32 R172, RZ, RZ, R14 ;  /* 0x000000ffffac7224 */ /* 0x000fe400078e000e */
[----:B------:R-:W-:Y:S01]  /*1bbc0*/  FMUL.FTZ R14, R0, R174 ;  /* 0x000000ae000e7220 */ /* 0x000fe20000410000 */
[C---:B------:R-:W-:Y:S01]  /*1bbd0*/  FMUL.FTZ R34, R2.reuse, R142 ;  /* 0x0000008e02227220 */ /* 0x040fe20000410000 */
[C---:B------:R-:W-:Y:S01]  /*1bbe0*/  FMUL.FTZ R35, R2.reuse, R143 ;  /* 0x0000008f02237220 */ /* 0x040fe20000410000 */
[----:B------:R-:W-:Y:S02]  /*1bbf0*/  IMAD.MOV.U32 R174, RZ, RZ, R57 ;  /* 0x000000ffffae7224 */ /* 0x000fe400078e0039 */
[C---:B------:R-:W-:Y:S01]  /*1bc00*/  FMUL.FTZ R38, R2.reuse, R158 ;  /* 0x0000009e02267220 */ /* 0x040fe20000410000 */
[----:B------:R-:W-:Y:S02]  /*1bc10*/  IMAD.MOV.U32 R142, RZ, RZ, R175 ;  /* 0x000000ffff8e7224 */ /* 0x000fe400078e00af */
[----:B-1----:R-:W-:Y:S01]  /*1bc20*/  FFMA.FTZ R3, R19, UR4, -R74 ;  /* 0x0000000413037c23 */ /* 0x002fe2000801084a */
[----:B------:R-:W-:Y:S01]  /*1bc30*/  FMUL.FTZ R19, R2, R147 ;  /* 0x0000009302137220 */ /* 0x000fe20000410000 */
[----:B------:R-:W1:Y:S01]  /*1bc40*/  LDSM.16.MT88.4 R56, [R136] ;  /* 0x000000008838783b */ /* 0x000e620000004200 */
[----:B------:R4:W-:Y:S01]  /*1bc50*/  MUFU.EX2 R147, R205 ;  /* 0x000000cd00937308 */ /* 0x0009e20000000800 */
[----:B------:R-:W-:Y:S01]  /*1bc60*/  IMAD.MOV.U32 R162, RZ, RZ, R54 ;  /* 0x000000ffffa27224 */ /* 0x000fe200078e0036 */
[----:B------:R-:W-:Y:S01]  /*1bc70*/  MOV R163, R47 ;  /* 0x0000002f00a37202 */ /* 0x000fe20000000f00 */
[----:B------:R-:W-:Y:S01]  /*1bc80*/  FMUL.FTZ R47, R0, R191 ;  /* 0x000000bf002f7220 */ /* 0x000fe20000410000 */
[----:B------:R-:W-:Y:S01]  /*1bc90*/  FMUL.FTZ R54, R2, R154 ;  /* 0x0000009a02367220 */ /* 0x000fe20000410000 */
[----:B----4-:R-:W-:Y:S01]  /*1bca0*/  IMAD.MOV.U32 R204, RZ, RZ, R169 ;  /* 0x000000ffffcc7224 */ /* 0x010fe200078e00a9 */
[----:B------:R-:W-:Y:S01]  /*1bcb0*/  MOV R158, R131 ;  /* 0x00000083009e7202 */ /* 0x000fe20000000f00 */
[----:B------:R-:W-:Y:S03]  /*1bcc0*/  IMAD.MOV.U32 R180, RZ, RZ, R162 ;  /* 0x000000ffffb47224 */ /* 0x000fe600078e00a2 */
[----:B------:R4:W-:Y:S01]  /*1bcd0*/  MUFU.EX2 R227, R3 ;  /* 0x0000000300e37308 */ /* 0x0009e20000000800 */
[----:B------:R-:W-:Y:S02]  /*1bce0*/  IMAD.MOV.U32 R162, RZ, RZ, R98 ;  /* 0x000000ffffa27224 */ /* 0x000fe400078e0062 */
[----:B------:R-:W-:Y:S02]  /*1bcf0*/  IMAD.MOV.U32 R131, RZ, RZ, R63 ;  /* 0x000000ffff837224 */ /* 0x000fe400078e003f */
[----:B------:R-:W-:Y:S05]  /*1bd00*/  FMUL.FTZ R63, R0, R199 ;  /* 0x000000c7003f7220 */ /* 0x000fea0000410000 */
[----:B------:R1:W-:Y:S01]  /*1bd10*/  MUFU.EX2 R143, R50 ;  /* 0x00000032008f7308 */ /* 0x0003e20000000800 */
[----:B------:R-:W-:Y:S09]  /*1bd20*/  IMAD.MOV.U32 R205, RZ, RZ, R172 ;  /* 0x000000ffffcd7224 */ /* 0x000ff200078e00ac */
[----:B------:R1:W-:Y:S01]  /*1bd30*/  MUFU.EX2 R196, R66 ;  /* 0x0000004200c47308 */ /* 0x0003e20000000800 */
[----:B----4-:R-:W-:Y:S01]  /*1bd40*/  FFMA.FTZ R3, R39, UR4, -R74 ;  /* 0x0000000427037c23 */ /* 0x010fe2000801084a */
[C---:B------:R-:W-:Y:S01]  /*1bd50*/  FMUL.FTZ R39, R2.reuse, R159 ;  /* 0x0000009f02277220 */ /* 0x040fe20000410000 */
[----:B------:R-:W-:Y:S02]  /*1bd60*/  IMAD.MOV.U32 R159, RZ, RZ, R132 ;  /* 0x000000ffff9f7224 */ /* 0x000fe400078e0084 */
[----:B------:R-:W-:Y:S02]  /*1bd70*/  IMAD.MOV.U32 R132, RZ, RZ, R83 ;  /* 0x000000ffff847224 */ /* 0x000fe400078e0053 */
[--C-:B------:R-:W-:Y:S01]  /*1bd80*/  FFMA.FTZ R83, R67, UR4, -R75.reuse ;  /* 0x0000000443537c23 */ /* 0x100fe2000801084b */
[C---:B------:R-:W-:Y:S02]  /*1bd90*/  FMUL.FTZ R67, R2.reuse, R151 ;  /* 0x0000009702437220 */ /* 0x040fe40000410000 */
[----:B------:R4:W4:Y:S01]  /*1bda0*/  MUFU.EX2 R62, R3 ;  /* 0x00000003003e7308 */ /* 0x0009220000000800 */
[C---:B-1----:R-:W-:Y:S09]  /*1bdb0*/  FMUL.FTZ R50, R2.reuse, R138 ;  /* 0x0000008a02327220 */ /* 0x042ff20000410000 */
[----:B------:R1:W-:Y:S01]  /*1bdc0*/  MUFU.EX2 R173, R83 ;  /* 0x0000005300ad7308 */ /* 0x0003e20000000800 */
[----:B------:R-:W-:Y:S01]  /*1bdd0*/  FMUL.FTZ R66, R2, R150 ;  /* 0x0000009602427220 */ /* 0x000fe20000410000 */
[----:B----4-:R-:W-:Y:S01]  /*1bde0*/  FFMA.FTZ R3, R96, UR4, -R75 ;  /* 0x0000000460037c23 */ /* 0x010fe2000801084b */
[----:B------:R-:W-:Y:S02]  /*1bdf0*/  IMAD.MOV.U32 R197, RZ, RZ, R62 ;  /* 0x000000ffffc57224 */ /* 0x000fe400078e003e */
[----:B------:R-:W-:Y:S01]  /*1be00*/  FMUL.FTZ R62, R0, R198 ;  /* 0x000000c6003e7220 */ /* 0x000fe20000410000 */
[----:B------:R-:W-:Y:S04]  /*1be10*/  IMAD.MOV.U32 R96, RZ, RZ, R55 ;  /* 0x000000ffff607224 */ /* 0x000fe800078e0037 */
[----:B------:R4:W-:Y:S01]  /*1be20*/  MUFU.EX2 R171, R3 ;  /* 0x0000000300ab7308 */ /* 0x0009e20000000800 */
[----:B------:R-:W-:Y:S01]  /*1be30*/  FMUL.FTZ R55, R2, R155 ;  /* 0x0000009b02377220 */ /* 0x000fe20000410000 */
[----:B------:R-:W-:Y:S02]  /*1be40*/  IMAD.MOV.U32 R183, RZ, RZ, R96 ;  /* 0x000000ffffb77224 */ /* 0x000fe400078e0060 */
[----:B-1----:R-:W-:Y:S01]  /*1be50*/  FFMA.FTZ R83, R200, UR4, -R74 ;  /* 0x00000004c8537c23 */ /* 0x002fe2000801084a */
[--C-:B----4-:R-:W-:Y:S01]  /*1be60*/  FFMA.FTZ R3, R44, UR4, -R75.reuse ;  /* 0x000000042c037c23 */ /* 0x110fe2000801084b */
[----:B------:R-:W-:Y:S01]  /*1be70*/  FFMA.FTZ R44, R46, UR4, -R82 ;  /* 0x000000042e2c7c23 */ /* 0x000fe20008010852 */
[----:B------:R-:W-:Y:S01]  /*1be80*/  FMUL.FTZ R46, R0, R190 ;  /* 0x000000be002e7220 */ /* 0x000fe20000410000 */
[----:B------:R-:W-:Y:S02]  /*1be90*/  IMAD.MOV.U32 R190, RZ, RZ, R162 ;  /* 0x000000ffffbe7224 */ /* 0x000fe400078e00a2 */
[----:B------:R1:W-:Y:S10]  /*1bea0*/  MUFU.EX2 R170, R3 ;  /* 0x0000000300aa7308 */ /* 0x0003f40000000800 */
[----:B------:R4:W-:Y:S01]  /*1beb0*/  MUFU.EX2 R146, R44 ;  /* 0x0000002c00927308 */ /* 0x0009e20000000800 */
[----:B-1----:R-:W-:Y:S01]  /*1bec0*/  FFMA.FTZ R3, R45, UR4, -R75 ;  /* 0x000000042d037c23 */ /* 0x002fe2000801084b */
[C---:B------:R-:W-:Y:S01]  /*1bed0*/  FMUL.FTZ R45, R68.reuse, R189 ;  /* 0x000000bd442d7220 */ /* 0x040fe20000410000 */
[C---:B----4-:R-:W-:Y:S01]  /*1bee0*/  FMUL.FTZ R44, R68.reuse, R188 ;  /* 0x000000bc442c7220 */ /* 0x050fe20000410000 */
[----:B--2---:R-:W-:Y:S07]  /*1bef0*/  F2FP.F16.F32.PACK_AB R87, R243, R240 ;  /* 0x000000f0f357723e */ /* 0x004fee00000000ff */
[C---:B------:R-:W-:Y:S04]  /*1bf00*/  HMMA.16816.F32 R8, R84.reuse, R24, R8 ;  /* 0x000000185408723c */ /* 0x040fe80000001808 */
[C---:B------:R-:W-:Y:S01]  /*1bf10*/  FMUL.FTZ R24, R68.reuse, R176 ;  /* 0x000000b044187220 */ /* 0x040fe20000410000 */
[----:B------:R-:W-:Y:S01]  /*1bf20*/  FMUL.FTZ R25, R68, R177 ;  /* 0x000000b144197220 */ /* 0x000fe20000410000 */
[----:B------:R-:W-:Y:S01]  /*1bf30*/  IMAD.MOV.U32 R176, RZ, RZ, R51 ;  /* 0x000000ffffb07224 */ /* 0x000fe200078e0033 */
[----:B------:R1:W2:Y:S01]  /*1bf40*/  MUFU.EX2 R177, R3 ;  /* 0x0000000300b17308 */ /* 0x0002a20000000800 */
[-C--:B------:R-:W-:Y:S03]  /*1bf50*/  HMMA.16816.F32 R12, R84, R26.reuse, R12 ;  /* 0x0000001a540c723c */ /* 0x080fe6000000180c */
[----:B------:R-:W-:Y:S05]  /*1bf60*/  FMUL.FTZ R51, R2, R139 ;  /* 0x0000008b02337220 */ /* 0x000fea0000410000 */
[C---:B------:R-:W-:Y:S04]  /*1bf70*/  HMMA.16816.F32 R16, R76.reuse, R26, R16 ;  /* 0x0000001a4c10723c */ /* 0x040fe80000001810 */
[C---:B------:R-:W-:Y:S01]  /*1bf80*/  FMUL.FTZ R27, R0.reuse, R179 ;  /* 0x000000b3001b7220 */ /* 0x040fe20000410000 */
[----:B------:R-:W-:Y:S02]  /*1bf90*/  IMAD.MOV.U32 R179, RZ, RZ, R99 ;  /* 0x000000ffffb37224 */ /* 0x000fe400078e0063 */
[----:B------:R-:W-:Y:S01]  /*1bfa0*/  FMUL.FTZ R26, R0, R178 ;  /* 0x000000b2001a7220 */ /* 0x000fe20000410000 */
[----:B------:R-:W-:Y:S01]  /*1bfb0*/  LDSM.16.MT88.4 R96, [R140+0x8800] ;  /* 0x008800008c60783b */ /* 0x000fe20000004200 */
[-C--:B---3--:R-:W-:Y:S03]  /*1bfc0*/  HMMA.16816.F32 R20, R76, R40.reuse, R20 ;  /* 0x000000284c14723c */ /* 0x088fe60000001814 */
[----:B-1----:R-:W-:Y:S02]  /*1bfd0*/  IMAD.IADD R3, R238, 0x1, R136 ;  /* 0x00000001ee037824 */ /* 0x002fe400078e0288 */
[----:B--2---:R-:W-:Y:S02]  /*1bfe0*/  IMAD.MOV.U32 R198, RZ, RZ, R177 ;  /* 0x000000ffffc67224 */ /* 0x004fe400078e00b1 */
[----:B------:R-:W-:Y:S01]  /*1bff0*/  IMAD.MOV.U32 R177, RZ, RZ, R220 ;  /* 0x000000ffffb17224 */ /* 0x000fe200078e00dc */
[C---:B------:R-:W-:Y:S01]  /*1c000*/  HMMA.16816.F32 R24, R84.reuse, R40, R24 ;  /* 0x000000285418723c */ /* 0x040fe20000001818 */
[----:B------:R-:W1:Y:S03]  /*1c010*/  LDSM.16.MT88.4 R88, [R3] ;  /* 0x000000000358783b */ /* 0x000e660000004200 */
[C---:B------:R-:W-:Y:S01]  /*1c020*/  FMUL.FTZ R40, R68.reuse, R184 ;  /* 0x000000b844287220 */ /* 0x040fe20000410000 */
[----:B------:R-:W-:Y:S01]  /*1c030*/  FMUL.FTZ R41, R68, R185 ;  /* 0x000000b944297220 */ /* 0x000fe20000410000 */
[----:B------:R-:W-:Y:S01]  /*1c040*/  MOV R184, R174 ;  /* 0x000000ae00b87202 */ /* 0x000fe20000000f00 */
[----:B------:R-:W-:Y:S01]  /*1c050*/  IMAD.MOV.U32 R178, RZ, RZ, R222 ;  /* 0x000000ffffb27224 */ /* 0x000fe200078e00de */
[-C--:B------:R-:W-:Y:S01]  /*1c060*/  HMMA.16816.F32 R28, R84, R42.reuse, R28 ;  /* 0x0000002a541c723c */ /* 0x080fe2000000181c */
[----:B------:R2:W-:Y:S02]  /*1c070*/  MUFU.EX2 R174, R83 ;  /* 0x0000005300ae7308 */ /* 0x0005e40000000800 */
[----:B------:R-:W-:Y:S02]  /*1c080*/  IMAD.MOV.U32 R185, RZ, RZ, R168 ;  /* 0x000000ffffb97224 */ /* 0x000fe400078e00a8 */
[----:B------:R-:W-:Y:S03]  /*1c090*/  IMAD.MOV.U32 R191, RZ, RZ, R179 ;  /* 0x000000ffffbf7224 */ /* 0x000fe600078e00b3 */
[C---:B------:R-:W-:Y:S03]  /*1c0a0*/  HMMA.16816.F32 R32, R76.reuse, R42, R32 ;  /* 0x0000002a4c20723c */ /* 0x040fe60000001820 */
[----:B------:R3:W-:Y:S01]  /*1c0b0*/  MUFU.EX2 R151, R182 ;  /* 0x000000b600977308 */ /* 0x0007e20000000800 */
[C---:B------:R-:W-:Y:S01]  /*1c0c0*/  FMUL.FTZ R42, R0.reuse, R186 ;  /* 0x000000ba002a7220 */ /* 0x040fe20000410000 */
[----:B------:R-:W-:Y:S02]  /*1c0d0*/  IMAD.MOV.U32 R186, RZ, RZ, R166 ;  /* 0x000000ffffba7224 */ /* 0x000fe400078e00a6 */
[----:B------:R-:W-:Y:S01]  /*1c0e0*/  FMUL.FTZ R43, R0, R187 ;  /* 0x000000bb002b7220 */ /* 0x000fe20000410000 */
[----:B------:R-:W4:Y:S01]  /*1c0f0*/  LDL.LU R166, [R1+0x68] ;  /* 0x0000680001a67983 */ /* 0x000f220000300800 */
[-C--:B------:R-:W-:Y:S03]  /*1c100*/  HMMA.16816.F32 R36, R76, R56.reuse, R36 ;  /* 0x000000384c24723c */ /* 0x080fe60000001824 */
[----:B------:R-:W4:Y:S01]  /*1c110*/  LDL.LU R188, [R1+0x6c] ;  /* 0x00006c0001bc7983 */ /* 0x000f220000300800 */
[----:B--2---:R-:W-:Y:S01]  /*1c120*/  FFMA.FTZ R83, R112, UR4, -R74 ;  /* 0x0000000470537c23 */ /* 0x004fe2000801084a */
[----:B------:R-:W-:Y:S02]  /*1c130*/  IMAD.MOV.U32 R187, RZ, RZ, R186 ;  /* 0x000000ffffbb7224 */ /* 0x000fe400078e00ba */
[----:B------:R-:W-:Y:S01]  /*1c140*/  IMAD.MOV.U32 R186, RZ, RZ, R185 ;  /* 0x000000ffffba7224 */ /* 0x000fe200078e00b9 */
[C---:B------:R-:W-:Y:S01]  /*1c150*/  HMMA.16816.F32 R40, R84.reuse, R56, R40 ;  /* 0x000000385428723c */ /* 0x040fe20000001828 */
[----:B------:R2:W1:Y:S03]  /*1c160*/  MUFU.EX2 R172, R83 ;  /* 0x0000005300ac7308 */ /* 0x0004660000000800 */
[----:B---3--:R-:W-:Y:S01]  /*1c170*/  MOV R182, R177 ;  /* 0x000000b100b67202 */ /* 0x008fe20000000f00 */
[----:B------:R-:W-:Y:S02]  /*1c180*/  IMAD.MOV.U32 R177, RZ, RZ, R218 ;  /* 0x000000ffffb17224 */ /* 0x000fe400078e00da */
[C---:B------:R-:W-:Y:S01]  /*1c190*/  FMUL.FTZ R56, R68.reuse, R192 ;  /* 0x000000c044387220 */ /* 0x040fe20000410000 */
[----:B------:R-:W3:Y:S01]  /*1c1a0*/  LDL.LU R218, [R1+0x78] ;  /* 0x0000780001da7983 */ /* 0x000ee20000300800 */
[-C--:B------:R-:W-:Y:S03]  /*1c1b0*/  HMMA.16816.F32 R44, R84, R58.reuse, R44 ;  /* 0x0000003a542c723c */ /* 0x080fe6000000182c */
[----:B------:R-:W-:Y:S02]  /*1c1c0*/  IMAD.MOV.U32 R139, RZ, RZ, R182 ;  /* 0x000000ffff8b7224 */ /* 0x000fe400078e00b6 */
[----:B------:R-:W-:Y:S01]  /*1c1d0*/  FMUL.FTZ R57, R68, R193 ;  /* 0x000000c144397220 */ /* 0x000fe20000410000 */
[----:B------:R-:W-:Y:S01]  /*1c1e0*/  IMAD.MOV.U32 R138, RZ, RZ, R186 ;  /* 0x000000ffff8a7224 */ /* 0x000fe200078e00ba */
[----:B------:R-:W-:Y:S01]  /*1c1f0*/  MUFU.EX2 R177, R177 ;  /* 0x000000b100b17308 */ /* 0x000fe20000000800 */
[----:B------:R-:W-:Y:S01]  /*1c200*/  IMAD.MOV.U32 R154, RZ, RZ, R139 ;  /* 0x000000ffff9a7224 */ /* 0x000fe200078e008b */
[C---:B------:R-:W-:Y:S04]  /*1c210*/  HMMA.16816.F32 R48, R76.reuse, R58, R48 ;  /* 0x0000003a4c30723c */ /* 0x040fe80000001830 */
[----:B--2---:R-:W-:Y:S01]  /*1c220*/  FFMA.FTZ R83, R100, UR4, -R74 ;  /* 0x0000000464537c23 */ /* 0x004fe2000801084a */
[----:B------:R-:W-:Y:S01]  /*1c230*/  IMAD.MOV.U32 R189, RZ, RZ, R187 ;  /* 0x000000ffffbd7224 */ /* 0x000fe200078e00bb */
[----:B------:R-:W-:Y:S01]  /*1c240*/  MOV R139, R138 ;  /* 0x0000008a008b7202 */ /* 0x000fe20000000f00 */
[----:B------:R-:W-:Y:S01]  /*1c250*/  IMAD.MOV.U32 R187, RZ, RZ, R214 ;  /* 0x000000ffffbb7224 */ /* 0x000fe200078e00d6 */
[-C--:B-1----:R-:W-:Y:S01]  /*1c260*/  HMMA.16816.F32 R52, R76, R88.reuse, R52 ;  /* 0x000000584c34723c */ /* 0x082fe20000001834 */
[----:B------:R1:W-:Y:S02]  /*1c270*/  MUFU.EX2 R175, R83 ;  /* 0x0000005300af7308 */ /* 0x0003e40000000800 */
[----:B------:R-:W-:Y:S02]  /*1c280*/  IMAD.MOV.U32 R155, RZ, RZ, R154 ;  /* 0x000000ffff9b7224 */ /* 0x000fe400078e009a */
[C---:B------:R-:W-:Y:S01]  /*1c290*/  FMUL.FTZ R58, R0.reuse, R194 ;  /* 0x000000c2003a7220 */ /* 0x040fe20000410000 */
[----:B------:R-:W-:Y:S02]  /*1c2a0*/  IMAD.MOV.U32 R186, RZ, RZ, R213 ;  /* 0x000000ffffba7224 */ /* 0x000fe400078e00d5 */
[----:B------:R-:W-:Y:S01]  /*1c2b0*/  FMUL.FTZ R59, R0, R195 ;  /* 0x000000c3003b7220 */ /* 0x000fe20000410000 */
[----:B------:R-:W-:Y:S02]  /*1c2c0*/  IMAD.MOV.U32 R138, RZ, RZ, R189 ;  /* 0x000000ffff8a7224 */ /* 0x000fe400078e00bd */
[----:B------:R-:W-:Y:S01]  /*1c2d0*/  IMAD.MOV.U32 R154, RZ, RZ, R191 ;  /* 0x000000ffff9a7224 */ /* 0x000fe200078e00bf */
[----:B------:R-:W-:Y:S01]  /*1c2e0*/  MOV R191, R190 ;  /* 0x000000be00bf7202 */ /* 0x000fe20000000f00 */
[----:B------:R-:W-:Y:S02]  /*1c2f0*/  IMAD.MOV.U32 R182, RZ, RZ, R211 ;  /* 0x000000ffffb67224 */ /* 0x000fe400078e00d3 */
[C---:B------:R-:W-:Y:S04]  /*1c300*/  HMMA.16816.F32 R56, R84.reuse, R88, R56 ;  /* 0x000000585438723c */ /* 0x040fe80000001838 */
[----:B------:R-:W-:Y:S02]  /*1c310*/  IMAD.MOV.U32 R189, RZ, RZ, R159 ;  /* 0x000000ffffbd7224 */ /* 0x000fe400078e009f */
[----:B-1----:R-:W-:Y:S01]  /*1c320*/  FFMA.FTZ R83, R101, UR4, -R74 ;  /* 0x0000000465537c23 */ /* 0x002fe2000801084a */
[----:B------:R-:W-:Y:S01]  /*1c330*/  IMAD.MOV.U32 R159, RZ, RZ, R158 ;  /* 0x000000ffff9f7224 */ /* 0x000fe200078e009e */
[----:B------:R-:W-:Y:S01]  /*1c340*/  MOV R193, R154 ;  /* 0x0000009a00c17202 */ /* 0x000fe20000000f00 */
[-C--:B------:R-:W-:Y:S01]  /*1c350*/  HMMA.16816.F32 R60, R84, R90.reuse, R60 ;  /* 0x0000005a543c723c */ /* 0x080fe2000000183c */
[----:B------:R1:W2:Y:S01]  /*1c360*/  MUFU.EX2 R222, R83 ;  /* 0x0000005300de7308 */ /* 0x0002a20000000800 */
[----:B------:R-:W3:Y:S01]  /*1c370*/  LDL.LU R158, [R1+0x88] ;  /* 0x00008800019e7983 */ /* 0x000ee20000300800 */
[----:B------:R-:W-:Y:S01]  /*1c380*/  IMAD.MOV.U32 R194, RZ, RZ, R191 ;  /* 0x000000ffffc27224 */ /* 0x000fe200078e00bf */
[----:B------:R-:W-:Y:S01]  /*1c390*/  F2FP.F16.F32.PACK_AB R84, R224, R226 ;  /* 0x000000e2e054723e */ /* 0x000fe200000000ff */
[----:B------:R-:W-:Y:S01]  /*1c3a0*/  IMAD.MOV.U32 R185, RZ, RZ, R184 ;  /* 0x000000ffffb97224 */ /* 0x000fe200078e00b8 */
[----:B------:R-:W-:Y:S01]  /*1c3b0*/  F2FP.F16.F32.PACK_AB R86, R197, R227 ;  /* 0x000000e3c556723e */ /* 0x000fe200000000ff */
[----:B------:R-:W-:Y:S01]  /*1c3c0*/  IMAD.MOV.U32 R184, RZ, RZ, R142 ;  /* 0x000000ffffb87224 */ /* 0x000fe200078e008e */
[----:B------:R-:W-:Y:S01]  /*1c3d0*/  HMMA.16816.F32 R64, R76, R90, R64 ;  /* 0x0000005a4c40723c */ /* 0x000fe20000001840 */
[----:B------:R-:W2:Y:S02]  /*1c3e0*/  LDSM.16.MT88.4 R88, [R136+0x800] ;  /* 0x000800008858783b */ /* 0x000ea40000004200 */
[----:B------:R-:W-:Y:S01]  /*1c3f0*/  MUFU.EX2 R159, R159 ;  /* 0x0000009f009f7308 */ /* 0x000fe20000000800 */
[----:B------:R-:W-:Y:S01]  /*1c400*/  IMAD.MOV.U32 R142, RZ, RZ, R183 ;  /* 0x000000ffff8e7224 */ /* 0x000fe200078e00b7 */
[----:B------:R-:W-:Y:S01]  /*1c410*/  MOV R183, R176 ;  /* 0x000000b000b77202 */ /* 0x000fe20000000f00 */
[----:B------:R-:W-:Y:S01]  /*1c420*/  IMAD.MOV.U32 R176, RZ, RZ, R163 ;  /* 0x000000ffffb07224 */ /* 0x000fe200078e00a3 */
[----:B------:R-:W-:Y:S01]  /*1c430*/  F2FP.F16.F32.PACK_AB R76, R167, R147 ;  /* 0x00000093a74c723e */ /* 0x000fe200000000ff */
[----:B------:R-:W-:Y:S01]  /*1c440*/  IMAD.MOV.U32 R192, RZ, RZ, R155 ;  /* 0x000000ffffc07224 */ /* 0x000fe200078e009b */
[----:B------:R-:W-:Y:S01]  /*1c450*/  F2FP.F16.F32.PACK_AB R77, R143, R146 ;  /* 0x000000928f4d723e */ /* 0x000fe200000000ff */
[--C-:B-1----:R-:W-:Y:S01]  /*1c460*/  FFMA.FTZ R83, R202, UR4, -R75.reuse ;  /* 0x00000004ca537c23 */ /* 0x102fe2000801084b */
[----:B------:R-:W-:Y:S02]  /*1c470*/  F2FP.F16.F32.PACK_AB R78, R233, R225 ;  /* 0x000000e1e94e723e */ /* 0x000fe400000000ff */
[----:B------:R-:W-:Y:S01]  /*1c480*/  MUFU.EX2 R183, R183 ;  /* 0x000000b700b77308 */ /* 0x000fe20000000800 */
[----:B------:R-:W-:Y:S02]  /*1c490*/  F2FP.F16.F32.PACK_AB R79, R196, R221 ;  /* 0x000000ddc44f723e */ /* 0x000fe400000000ff */
[----:B------:R-:W-:Y:S02]  /*1c4a0*/  F2FP.F16.F32.PACK_AB R85, R170, R171 ;  /* 0x000000abaa55723e */ /* 0x000fe400000000ff */
[----:B------:R-:W-:Y:S03]  /*1c4b0*/  F2FP.F16.F32.PACK_AB R87, R173, R198 ;  /* 0x000000c6ad57723e */ /* 0x000fe600000000ff */
[-C--:B------:R-:W-:Y:S02]  /*1c4c0*/  HMMA.16816.F32 R4, R76, R92.reuse, R4 ;  /* 0x0000005c4c04723c */ /* 0x080fe40000001804 */
[----:B------:R1:W-:Y:S06]  /*1c4d0*/  MUFU.EX2 R169, R83 ;  /* 0x0000005300a97308 */ /* 0x0003ec0000000800 */
[C---:B------:R-:W-:Y:S08]  /*1c4e0*/  HMMA.16816.F32 R8, R84.reuse, R92, R8 ;  /* 0x0000005c5408723c */ /* 0x040ff00000001808 */
[-C--:B------:R-:W-:Y:S03]  /*1c4f0*/  HMMA.16816.F32 R12, R84, R94.reuse, R12 ;  /* 0x0000005e540c723c */ /* 0x080fe6000000180c */
[----:B-1----:R-:W-:Y:S01]  /*1c500*/  FFMA.FTZ R83, R116, UR4, -R75 ;  /* 0x0000000474537c23 */ /* 0x002fe2000801084b */
[----:B------:R-:W-:Y:S02]  /*1c510*/  IMAD.MOV.U32 R116, RZ, RZ, R194 ;  /* 0x000000ffff747224 */ /* 0x000fe400078e00c2 */
[----:B------:R-:W-:Y:S01]  /*1c520*/  IMAD.MOV.U32 R194, RZ, RZ, R243 ;  /* 0x000000ffffc27224 */ /* 0x000fe200078e00f3 */
[----:B------:R1:W-:Y:S01]  /*1c530*/  MUFU.EX2 R168, R83 ;  /* 0x0000005300a87308 */ /* 0x0003e20000000800 */
[C---:B------:R-:W-:Y:S01]  /*1c540*/  HMMA.16816.F32 R16, R76.reuse, R94, R16 ;  /* 0x0000005e4c10723c */ /* 0x040fe20000001810 */
[----:B------:R-:W2:Y:S07]  /*1c550*/  LDSM.16.MT88.4 R92, [R3+0x800] ;  /* 0x00080000035c783b */ /* 0x000eae0000004200 */
[-C--:B------:R-:W-:Y:S08]  /*1c560*/  HMMA.16816.F32 R20, R76, R96.reuse, R20 ;  /* 0x000000604c14723c */ /* 0x080ff00000001814 */
[C---:B------:R-:W-:Y:S04]  /*1c570*/  HMMA.16816.F32 R24, R84.reuse, R96, R24 ;  /* 0x000000605418723c */ /* 0x040fe80000001818 */
[----:B-1----:R-:W-:Y:S01]  /*1c580*/  FFMA.FTZ R83, R113, UR4, -R75 ;  /* 0x0000000471537c23 */ /* 0x002fe2000801084b */
[----:B------:R-:W-:Y:S02]  /*1c590*/  IMAD.MOV.U32 R113, RZ, RZ, R193 ;  /* 0x000000ffff717224 */ /* 0x000fe400078e00c1 */
[----:B------:R-:W-:Y:S01]  /*1c5a0*/  IMAD.MOV.U32 R193, RZ, RZ, R205 ;  /* 0x000000ffffc17224 */ /* 0x000fe200078e00cd */
[-C--:B------:R-:W-:Y:S01]  /*1c5b0*/  HMMA.16816.F32 R28, R84, R98.reuse, R28 ;  /* 0x00000062541c723c */ /* 0x080fe2000000181c */
[----:B------:R1:W-:Y:S07]  /*1c5c0*/  MUFU.EX2 R220, R83 ;  /* 0x0000005300dc7308 */ /* 0x0003ee0000000800 */
[C---:B------:R-:W-:Y:S01]  /*1c5d0*/  HMMA.16816.F32 R32, R76.reuse, R98, R32 ;  /* 0x000000624c20723c */ /* 0x040fe20000001820 */
[----:B------:R-:W-:Y:S07]  /*1c5e0*/  LDSM.16.MT88.4 R96, [R140+0x9000] ;  /* 0x009000008c60783b */ /* 0x000fee0000004200 */
[-C--:B--2---:R-:W-:Y:S03]  /*1c5f0*/  HMMA.16816.F32 R36, R76, R88.reuse, R36 ;  /* 0x000000584c24723c */ /* 0x084fe60000001824 */
[--C-:B-1----:R-:W-:Y:S04]  /*1c600*/  FFMA.FTZ R83, R128, UR4, -R82.reuse ;  /* 0x0000000480537c23 */ /* 0x102fe80008010852 */
[----:B------:R1:W-:Y:S01]  /*1c610*/  MUFU.EX2 R150, R83 ;  /* 0x0000005300967308 */ /* 0x0003e20000000800 */
[C---:B------:R-:W-:Y:S08]  /*1c620*/  HMMA.16816.F32 R40, R84.reuse, R88, R40 ;  /* 0x000000585428723c */ /* 0x040ff00000001828 */
[-C--:B------:R-:W-:Y:S08]  /*1c630*/  HMMA.16816.F32 R44, R84, R90.reuse, R44 ;  /* 0x0000005a542c723c */ /* 0x080ff0000000182c */
[C---:B------:R-:W-:Y:S01]  /*1c640*/  HMMA.16816.F32 R48, R76.reuse, R90, R48 ;  /* 0x0000005a4c30723c */ /* 0x040fe20000001830 */
[----:B------:R-:W2:Y:S03]  /*1c650*/  LDSM.16.MT88.4 R88, [R144+0x9000] ;  /* 0x009000009058783b */ /* 0x000ea60000004200 */
[--C-:B-1----:R-:W-:Y:S01]  /*1c660*/  FFMA.FTZ R83, R129, UR4, -R82.reuse ;  /* 0x0000000481537c23 */ /* 0x102fe20008010852 */
[----:B------:R-:W-:Y:S03]  /*1c670*/  IMAD.MOV.U32 R129, RZ, RZ, R133 ;  /* 0x000000ffff817224 */ /* 0x000fe600078e0085 */
[-C--:B------:R-:W-:Y:S01]  /*1c680*/  HMMA.16816.F32 R52, R76, R92.reuse, R52 ;  /* 0x0000005c4c34723c */ /* 0x080fe20000001834 */
[----:B------:R1:W1:Y:S07]  /*1c690*/  MUFU.EX2 R163, R83 ;  /* 0x0000005300a37308 */ /* 0x00026e0000000800 */
[C---:B------:R-:W-:Y:S08]  /*1c6a0*/  HMMA.16816.F32 R56, R84.reuse, R92, R56 ;  /* 0x0000005c5438723c */ /* 0x040ff00000001838 */
[-C--:B------:R-:W-:Y:S03]  /*1c6b0*/  HMMA.16816.F32 R60, R84, R94.reuse, R60 ;  /* 0x0000005e543c723c */ /* 0x080fe6000000183c */
[----:B-1----:R-:W-:Y:S01]  /*1c6c0*/  FFMA.FTZ R83, R210, UR4, -R82 ;  /* 0x00000004d2537c23 */ /* 0x002fe20008010852 */
[----:B------:R-:W-:Y:S02]  /*1c6d0*/  F2FP.F16.F32.PACK_AB R84, R172, R174 ;  /* 0x000000aeac54723e */ /* 0x000fe400000000ff */
[----:B------:R-:W-:Y:S02]  /*1c6e0*/  F2FP.F16.F32.PACK_AB R86, R222, R175 ;  /* 0x000000afde56723e */ /* 0x000fe400000000ff */
[----:B------:R-:W-:Y:S01]  /*1c6f0*/  HMMA.16816.F32 R64, R76, R94, R64 ;  /* 0x0000005e4c40723c */ /* 0x000fe20000001840 */
[----:B------:R-:W1:Y:S03]  /*1c700*/  LDSM.16.MT88.4 R92, [R136+0x1000] ;  /* 0x00100000885c783b */ /* 0x000e660000004200 */
[----:B------:R-:W-:Y:S02]  /*1c710*/  F2FP.F16.F32.PACK_AB R77, R163, R150 ;  /* 0x00000096a34d723e */ /* 0x000fe400000000ff */
[----:B------:R-:W-:Y:S01]  /*1c720*/  F2FP.F16.F32.PACK_AB R85, R168, R169 ;  /* 0x000000a9a855723e */ /* 0x000fe200000000ff */
[----:B----4-:R-:W4:Y:S10]  /*1c730*/  MUFU.EX2 R166, R166 ;  /* 0x000000a600a67308 */ /* 0x010f340000000800 */
[----:B------:R2:W-:Y:S10]  /*1c740*/  MUFU.EX2 R216, R188 ;  /* 0x000000bc00d87308 */ /* 0x0005f40000000800 */
[----:B---3--:R-:W3:Y:S01]  /*1c750*/  MUFU.EX2 R218, R218 ;  /* 0x000000da00da7308 */ /* 0x008ee20000000800 */
[----:B----4-:R-:W-:Y:S02]  /*1c760*/  F2FP.F16.F32.PACK_AB R76, R166, R151 ;  /* 0x00000097a64c723e */ /* 0x010fe400000000ff */
[----:B--2---:R-:W-:Y:S01]  /*1c770*/  MOV R188, R132 ;  /* 0x0000008400bc7202 */ /* 0x004fe20000000f00 */
[----:B------:R-:W-:Y:S06]  /*1c780*/  IMAD.MOV.U32 R132, RZ, RZ, R215 ;  /* 0x000000ffff847224 */ /* 0x000fec00078e00d7 */
[----:B------:R2:W-:Y:S01]  /*1c790*/  MUFU.EX2 R215, R83 ;  /* 0x0000005300d77308 */ /* 0x0005e20000000800 */
[----:B------:R-:W-:Y:S02]  /*1c7a0*/  IMAD.MOV.U32 R190, RZ, RZ, R188 ;  /* 0x000000ffffbe7224 */ /* 0x000fe400078e00bc */
[----:B------:R-:W-:Y:S01]  /*1c7b0*/  IMAD.MOV.U32 R188, RZ, RZ, R187 ;  /* 0x000000ffffbc7224 */ /* 0x000fe200078e00bb */
[----:B---3--:R-:W-:Y:S01]  /*1c7c0*/  F2FP.F16.F32.PACK_AB R78, R218, R216 ;  /* 0x000000d8da4e723e */ /* 0x008fe200000000ff */
[----:B------:R-:W-:Y:S02]  /*1c7d0*/  IMAD.MOV.U32 R187, RZ, RZ, R186 ;  /* 0x000000ffffbb7224 */ /* 0x000fe400078e00ba */
[----:B------:R-:W-:Y:S02]  /*1c7e0*/  IMAD.MOV.U32 R186, RZ, RZ, R182 ;  /* 0x000000ffffba7224 */ /* 0x000fe400078e00b6 */
[----:B------:R-:W-:Y:S02]  /*1c7f0*/  IMAD.MOV.U32 R182, RZ, RZ, R235 ;  /* 0x000000ffffb67224 */ /* 0x000fe400078e00eb */
[----:B------:R-:W3:Y:S01]  /*1c800*/  LDL.LU R235, [R1+0x110] ;  /* 0x0001100001eb7983 */ /* 0x000ee20000300800 */
[----:B------:R-:W-:Y:S02]  /*1c810*/  IMAD.MOV.U32 R191, RZ, RZ, R186 ;  /* 0x000000ffffbf7224 */ /* 0x000fe400078e00ba */
[----:B------:R-:W-:Y:S02]  /*1c820*/  IMAD.MOV.U32 R186, RZ, RZ, R251 ;  /* 0x000000ffffba7224 */ /* 0x000fe400078e00fb */
[----:B------:R-:W4:Y:S01]  /*1c830*/  LDL.LU R251, [R1+0x10c] ;  /* 0x00010c0001fb7983 */ /* 0x000f220000300800 */
[----:B--2---:R-:W-:Y:S01]  /*1c840*/  FFMA.FTZ R83, R117, UR4, -R82 ;  /* 0x0000000475537c23 */ /* 0x004fe20008010852 */
[----:B------:R-:W-:Y:S02]  /*1c850*/  IMAD.MOV.U32 R155, RZ, RZ, R188 ;  /* 0x000000ffff9b7224 */ /* 0x000fe400078e00bc */
[----:B------:R-:W-:Y:S01]  /*1c860*/  IMAD.MOV.U32 R188, RZ, RZ, R187 ;  /* 0x000000ffffbc7224 */ /* 0x000fe200078e00bb */
[----:B------:R2:W1:Y:S01]  /*1c870*/  MUFU.EX2 R214, R83 ;  /* 0x0000005300d67308 */ /* 0x0004620000000800 */
[----:B------:R-:W-:Y:S01]  /*1c880*/  MOV R187, R176 ;  /* 0x000000b000bb7202 */ /* 0x000fe20000000f00 */
[----:B------:R-:W-:Y:S02]  /*1c890*/  IMAD.MOV.U32 R154, RZ, RZ, R190 ;  /* 0x000000ffff9a7224 */ /* 0x000fe400078e00be */
[----:B------:R-:W-:Y:S02]  /*1c8a0*/  IMAD.MOV.U32 R190, RZ, RZ, R182 ;  /* 0x000000ffffbe7224 */ /* 0x000fe400078e00b6 */
[----:B------:R-:W-:Y:S02]  /*1c8b0*/  IMAD.MOV.U32 R195, RZ, RZ, R155 ;  /* 0x000000ffffc37224 */ /* 0x000fe400078e009b */
[----:B------:R-:W-:Y:S02]  /*1c8c0*/  IMAD.MOV.U32 R155, RZ, RZ, R191 ;  /* 0x000000ffff9b7224 */ /* 0x000fe400078e00bf */
[----:B------:R-:W-:Y:S01]  /*1c8d0*/  MUFU.EX2 R158, R158 ;  /* 0x0000009e009e7308 */ /* 0x000fe20000000800 */
[----:B------:R-:W-:Y:S02]  /*1c8e0*/  IMAD.MOV.U32 R191, RZ, RZ, R190 ;  /* 0x000000ffffbf7224 */ /* 0x000fe400078e00be */
[----:B------:R-:W-:Y:S02]  /*1c8f0*/  IMAD.MOV.U32 R190, RZ, RZ, R187 ;  /* 0x000000ffffbe7224 */ /* 0x000fe400078e00bb */
[----:B------:R-:W-:Y:S01]  /*1c900*/  IMAD.MOV.U32 R187, RZ, RZ, R185 ;  /* 0x000000ffffbb7224 */ /* 0x000fe200078e00b9 */
[----:B------:R-:W-:Y:S01]  /*1c910*/  MOV R185, R184 ;  /* 0x000000b800b97202 */ /* 0x000fe20000000f00 */
[----:B------:R-:W-:Y:S02]  /*1c920*/  IMAD.MOV.U32 R184, RZ, RZ, R142 ;  /* 0x000000ffffb87224 */ /* 0x000fe400078e008e */
[----:B--2---:R-:W-:Y:S01]  /*1c930*/  FFMA.FTZ R83, R135, UR4, -R75 ;  /* 0x0000000487537c23 */ /* 0x004fe2000801084b */
[----:B-1----:R-:W-:Y:S01]  /*1c940*/  F2FP.F16.F32.PACK_AB R79, R214, R215 ;  /* 0x000000d7d64f723e */ /* 0x002fe200000000ff */
[----:B------:R-:W-:Y:S02]  /*1c950*/  IMAD.MOV.U32 R142, RZ, RZ, R180 ;  /* 0x000000ffff8e7224 */ /* 0x000fe400078e00b4 */
[----:B------:R1:W2:Y:S01]  /*1c960*/  MUFU.EX2 R162, R83 ;  /* 0x0000005300a27308 */ /* 0x0002a20000000800 */
[----:B------:R-:W-:Y:S02]  /*1c970*/  IMAD.MOV.U32 R112, RZ, RZ, R155 ;  /* 0x000000ffff707224 */ /* 0x000fe400078e009b */
[----:B------:R-:W-:Y:S01]  /*1c980*/  IMAD.MOV.U32 R155, RZ, RZ, R185 ;  /* 0x000000ffff9b7224 */ /* 0x000fe200078e00b9 */
[-C--:B------:R-:W-:Y:S03]  /*1c990*/  HMMA.16816.F32 R4, R76, R88.reuse, R4 ;  /* 0x000000584c04723c */ /* 0x080fe60000001804 */
[----:B------:R-:W-:Y:S01]  /*1c9a0*/  IMAD.MOV.U32 R185, RZ, RZ, R184 ;  /* 0x000000ffffb97224 */ /* 0x000fe200078e00b8 */
[----:B------:R-:W-:Y:S01]  /*1c9b0*/  MOV R117, R155 ;  /* 0x0000009b00757202 */ /* 0x000fe20000000f00 */
[----:B------:R-:W-:Y:S02]  /*1c9c0*/  IMAD.MOV.U32 R184, RZ, RZ, R142 ;  /* 0x000000ffffb87224 */ /* 0x000fe400078e008e */
[----:B------:R-:W-:Y:S01]  /*1c9d0*/  IMAD.MOV.U32 R199, RZ, RZ, R191 ;  /* 0x000000ffffc77224 */ /* 0x000fe200078e00bf */
[----:B------:R-:W-:Y:S01]  /*1c9e0*/  MOV R191, R190 ;  /* 0x000000be00bf7202 */ /* 0x000fe20000000f00 */
[----:B------:R-:W-:Y:S01]  /*1c9f0*/  IMAD.MOV.U32 R200, RZ, RZ, R195 ;  /* 0x000000ffffc87224 */ /* 0x000fe200078e00c3 */
[----:B------:R-:W-:Y:S01]  /*1ca00*/  MOV R190, R207 ;  /* 0x000000cf00be7202 */ /* 0x000fe20000000f00 */
[----:B------:R-:W-:Y:S02]  /*1ca10*/  IMAD.MOV.U32 R195, RZ, RZ, R206 ;  /* 0x000000ffffc37224 */ /* 0x000fe400078e00ce */
[----:B-1----:R-:W-:Y:S01]  /*1ca20*/  FFMA.FTZ R83, R209, UR4, -R74 ;  /* 0x00000004d1537c23 */ /* 0x002fe2000801084a */
[----:B--2---:R-:W-:Y:S01]  /*1ca30*/  F2FP.F16.F32.PACK_AB R87, R162, R220 ;  /* 0x000000dca257723e */ /* 0x004fe200000000ff */
[----:B------:R-:W-:Y:S01]  /*1ca40*/  IMAD.MOV.U32 R100, RZ, RZ, R187 ;  /* 0x000000ffff647224 */ /* 0x000fe200078e00bb */
[----:B------:R-:W-:Y:S01]  /*1ca50*/  MUFU.EX2 R191, R191 ;  /* 0x000000bf00bf7308 */ /* 0x000fe20000000800 */
[----:B------:R-:W-:Y:S02]  /*1ca60*/  IMAD.MOV.U32 R187, RZ, RZ, R244 ;  /* 0x000000ffffbb7224 */ /* 0x000fe400078e00f4 */
[----:B------:R-:W-:Y:S02]  /*1ca70*/  IMAD.MOV.U32 R135, RZ, RZ, R195 ;  /* 0x000000ffff877224 */ /* 0x000fe400078e00c3 */
[C---:B------:R-:W-:Y:S05]  /*1ca80*/  HMMA.16816.F32 R8, R84.reuse, R88, R8 ;  /* 0x000000585408723c */ /* 0x040fea0000001808 */
[----:B------:R1:W-:Y:S01]  /*1ca90*/  MUFU.EX2 R213, R83 ;  /* 0x0000005300d57308 */ /* 0x0003e20000000800 */
[----:B------:R-:W-:Y:S02]  /*1caa0*/  IMAD.MOV.U32 R155, RZ, RZ, R201 ;  /* 0x000000ffff9b7224 */ /* 0x000fe400078e00c9 */
[----:B------:R-:W-:Y:S01]  /*1cab0*/  IMAD.MOV.U32 R101, RZ, RZ, R200 ;  /* 0x000000ffff657224 */ /* 0x000fe200078e00c8 */
[-C--:B------:R-:W-:Y:S06]  /*1cac0*/  HMMA.16816.F32 R12, R84, R90.reuse, R12 ;  /* 0x0000005a540c723c */ /* 0x080fec000000180c */
[----:B------:R-:W-:Y:S01]  /*1cad0*/  MUFU.EX2 R190, R190 ;  /* 0x000000be00be7308 */ /* 0x000fe20000000800 */
[----:B------:R-:W-:Y:S02]  /*1cae0*/  IMAD.MOV.U32 R128, RZ, RZ, R112 ;  /* 0x000000ffff807224 */ /* 0x000fe400078e0070 */
[----:B------:R-:W-:Y:S01]  /*1caf0*/  IMAD.MOV.U32 R112, RZ, RZ, R192 ;  /* 0x000000ffff707224 */ /* 0x000fe200078e00c0 */
[C---:B------:R-:W-:Y:S01]  /*1cb00*/  HMMA.16816.F32 R16, R76.reuse, R90, R16 ;  /* 0x0000005a4c10723c */ /* 0x040fe20000001810 */
[----:B------:R-:W2:Y:S03]  /*1cb10*/  LDSM.16.MT88.4 R88, [R3+0x1000] ;  /* 0x001000000358783b */ /* 0x000ea60000004200 */
[----:B-1----:R-:W-:Y:S01]  /*1cb20*/  FFMA.FTZ R83, R141, UR4, -R74 ;  /* 0x000000048d537c23 */ /* 0x002fe2000801084a */
[----:B------:R-:W-:Y:S02]  /*1cb30*/  IMAD.MOV.U32 R192, RZ, RZ, R204 ;  /* 0x000000ffffc07224 */ /* 0x000fe400078e00cc */
[----:B------:R-:W-:Y:S01]  /*1cb40*/  IMAD.MOV.U32 R141, RZ, RZ, R135 ;  /* 0x000000ffff8d7224 */ /* 0x000fe200078e0087 */
[-C--:B------:R-:W-:Y:S01]  /*1cb50*/  HMMA.16816.F32 R20, R76, R96.reuse, R20 ;  /* 0x000000604c14723c */ /* 0x080fe20000001814 */
[----:B------:R1:W2:Y:S02]  /*1cb60*/  MUFU.EX2 R179, R83 ;  /* 0x0000005300b37308 */ /* 0x0002a40000000800 */
[----:B------:R-:W-:Y:S02]  /*1cb70*/  IMAD.MOV.U32 R135, RZ, RZ, R117 ;  /* 0x000000ffff877224 */ /* 0x000fe400078e0075 */
[----:B------:R-:W-:Y:S03]  /*1cb80*/  IMAD.MOV.U32 R117, RZ, RZ, R129 ;  /* 0x000000ffff757224 */ /* 0x000fe600078e0081 */
[C---:B------:R-:W-:Y:S08]  /*1cb90*/  HMMA.16816.F32 R24, R84.reuse, R96, R24 ;  /* 0x000000605418723c */ /* 0x040ff00000001818 */
[-C--:B------:R-:W-:Y:S03]  /*1cba0*/  HMMA.16816.F32 R28, R84, R98.reuse, R28 ;  /* 0x00000062541c723c */ /* 0x080fe6000000181c */
[--C-:B-1----:R-:W-:Y:S01]  /*1cbb0*/  FFMA.FTZ R83, R134, UR4, -R74.reuse ;  /* 0x0000000486537c23 */ /* 0x102fe2000801084a */
[----:B------:R-:W-:Y:S01]  /*1cbc0*/  MOV R134, R141 ;  /* 0x0000008d00867202 */ /* 0x000fe20000000f00 */
[----:B------:R-:W-:Y:S02]  /*1cbd0*/  IMAD.MOV.U32 R141, RZ, RZ, R135 ;  /* 0x000000ffff8d7224 */ /* 0x000fe400078e0087 */
[----:B------:R1:W-:Y:S01]  /*1cbe0*/  MUFU.EX2 R211, R83 ;  /* 0x0000005300d37308 */ /* 0x0003e20000000800 */
[C---:B------:R-:W-:Y:S01]  /*1cbf0*/  HMMA.16816.F32 R32, R76.reuse, R98, R32 ;  /* 0x000000624c20723c */ /* 0x040fe20000001820 */
[----:B------:R-:W4:Y:S03]  /*1cc00*/  LDSM.16.MT88.4 R96, [R144+0x9800] ;  /* 0x009800009060783b */ /* 0x000f260000004200 */
[----:B------:R-:W-:Y:S04]  /*1cc10*/  IMAD.MOV.U32 R135, RZ, RZ, R117 ;  /* 0x000000ffff877224 */ /* 0x000fe800078e0075 */
[-C--:B------:R-:W-:Y:S08]  /*1cc20*/  HMMA.16816.F32 R36, R76, R92.reuse, R36 ;  /* 0x0000005c4c24723c */ /* 0x080ff00000001824 */
[C---:B------:R-:W-:Y:S04]  /*1cc30*/  HMMA.16816.F32 R40, R84.reuse, R92, R40 ;  /* 0x0000005c5428723c */ /* 0x040fe80000001828 */
[----:B-1----:R-:W-:Y:S01]  /*1cc40*/  FFMA.FTZ R83, R137, UR4, -R74 ;  /* 0x0000000489537c23 */ /* 0x002fe2000801084a */
[----:B------:R-:W-:Y:S02]  /*1cc50*/  IMAD.MOV.U32 R137, RZ, RZ, R134 ;  /* 0x000000ffff897224 */ /* 0x000fe400078e0086 */
[----:B------:R-:W-:Y:S01]  /*1cc60*/  IMAD.MOV.U32 R134, RZ, RZ, R141 ;  /* 0x000000ffff867224 */ /* 0x000fe200078e008d */
[-C--:B------:R-:W-:Y:S01]  /*1cc70*/  HMMA.16816.F32 R44, R84, R94.reuse, R44 ;  /* 0x0000005e542c723c */ /* 0x080fe2000000182c */
[----:B------:R1:W1:Y:S02]  /*1cc80*/  MUFU.EX2 R212, R83 ;  /* 0x0000005300d47308 */ /* 0x0002640000000800 */
[----:B------:R-:W-:Y:S05]  /*1cc90*/  IMAD.MOV.U32 R141, RZ, RZ, R135 ;  /* 0x000000ffff8d7224 */ /* 0x000fea00078e0087 */
[C---:B------:R-:W-:Y:S01]  /*1cca0*/  HMMA.16816.F32 R48, R76.reuse, R94, R48 ;  /* 0x0000005e4c30723c */ /* 0x040fe20000001830 */
[----:B------:R-:W4:Y:S07]  /*1ccb0*/  LDSM.16.MT88.4 R92, [R140+0x9800] ;  /* 0x009800008c5c783b */ /* 0x000f2e0000004200 */
[-C--:B--2---:R-:W-:Y:S03]  /*1ccc0*/  HMMA.16816.F32 R52, R76, R88.reuse, R52 ;  /* 0x000000584c34723c */ /* 0x084fe60000001834 */
[--C-:B-1----:R-:W-:Y:S01]  /*1ccd0*/  FFMA.FTZ R83, R203, UR4, -R75.reuse ;  /* 0x00000004cb537c23 */ /* 0x102fe2000801084b */
[----:B------:R-:W-:Y:S03]  /*1cce0*/  IMAD.MOV.U32 R203, RZ, RZ, R178 ;  /* 0x000000ffffcb7224 */ /* 0x000fe600078e00b2 */
[----:B------:R1:W-:Y:S01]  /*1ccf0*/  MUFU.EX2 R178, R83 ;  /* 0x0000005300b27308 */ /* 0x0003e20000000800 */
[C---:B------:R-:W-:Y:S04]  /*1cd00*/  HMMA.16816.F32 R56, R84.reuse, R88, R56 ;  /* 0x000000585438723c */ /* 0x040fe80000001838 */
[----:B------:R-:W-:Y:S04]  /*1cd10*/  MOV R200, R203 ;  /* 0x000000cb00c87202 */ /* 0x000fe80000000f00 */
[-C--:B------:R-:W-:Y:S03]  /*1cd20*/  HMMA.16816.F32 R60, R84, R90.reuse, R60 ;  /* 0x0000005a543c723c */ /* 0x080fe6000000183c */
[----:B------:R-:W-:Y:S02]  /*1cd30*/  F2FP.F16.F32.PACK_AB R84, R179, R213 ;  /* 0x000000d5b354723e */ /* 0x000fe400000000ff */
[----:B------:R-:W-:Y:S03]  /*1cd40*/  F2FP.F16.F32.PACK_AB R86, R212, R211 ;  /* 0x000000d3d456723e */ /* 0x000fe600000000ff */
[----:B------:R-:W-:Y:S01]  /*1cd50*/  HMMA.16816.F32 R64, R76, R90, R64 ;  /* 0x0000005a4c40723c */ /* 0x000fe20000001840 */
[----:B------:R-:W2:Y:S03]  /*1cd60*/  LDSM.16.MT88.4 R88, [R136+0x1800] ;  /* 0x001800008858783b */ /* 0x000ea60000004200 */
[--C-:B-1----:R-:W-:Y:S01]  /*1cd70*/  FFMA.FTZ R83, R148, UR4, -R75.reuse ;  /* 0x0000000494537c23 */ /* 0x102fe2000801084b */
[----:B------:R-:W-:Y:S01]  /*1cd80*/  F2FP.F16.F32.PACK_AB R76, R183, R177 ;  /* 0x000000b1b74c723e */ /* 0x000fe200000000ff */
[----:B------:R-:W-:Y:S01]  /*1cd90*/  IMAD.MOV.U32 R148, RZ, RZ, R134 ;  /* 0x000000ffff947224 */ /* 0x000fe200078e0086 */
[----:B------:R-:W-:Y:S01]  /*1cda0*/  F2FP.F16.F32.PACK_AB R78, R208, R181 ;  /* 0x000000b5d04e723e */ /* 0x000fe200000000ff */
[----:B------:R1:W1:Y:S02]  /*1cdb0*/  MUFU.EX2 R210, R83 ;  /* 0x0000005300d27308 */ /* 0x0002640000000800 */
[----:B-1----:R-:W-:Y:S01]  /*1cdc0*/  FFMA.FTZ R83, R145, UR4, -R75 ;  /* 0x0000000491537c23 */ /* 0x002fe2000801084b */
[----:B------:R-:W-:Y:S07]  /*1cdd0*/  F2FP.F16.F32.PACK_AB R85, R210, R178 ;  /* 0x000000b2d255723e */ /* 0x000fee00000000ff */
[----:B------:R1:W-:Y:S02]  /*1cde0*/  MUFU.EX2 R209, R83 ;  /* 0x0000005300d17308 */ /* 0x0003e40000000800 */
[--C-:B-1----:R-:W-:Y:S01]  /*1cdf0*/  FFMA.FTZ R83, R152, UR4, -R82.reuse ;  /* 0x0000000498537c23 */ /* 0x102fe20008010852 */
[----:B------:R-:W-:Y:S07]  /*1ce00*/  MOV R152, R185 ;  /* 0x000000b900987202 */ /* 0x000fee0000000f00 */
[----:B------:R1:W-:Y:S10]  /*1ce10*/  MUFU.EX2 R176, R83 ;  /* 0x0000005300b07308 */ /* 0x0003f40000000800 */
[----:B------:R-:W-:Y:S01]  /*1ce20*/  MUFU.EX2 R152, R152 ;  /* 0x0000009800987308 */ /* 0x000fe20000000800 */
[--C-:B-1----:R-:W-:Y:S09]  /*1ce30*/  FFMA.FTZ R83, R153, UR4, -R82.reuse ;  /* 0x0000000499537c23 */ /* 0x102ff20008010852 */
[----:B------:R1:W2:Y:S02]  /*1ce40*/  MUFU.EX2 R182, R83 ;  /* 0x0000005300b67308 */ /* 0x0002a40000000800 */
[----:B-1----:R-:W-:Y:S01]  /*1ce50*/  FFMA.FTZ R83, R80, UR4, -R82 ;  /* 0x0000000450537c23 */ /* 0x002fe20008010852 */
[----:B--2---:R-:W-:Y:S01]  /*1ce60*/  F2FP.F16.F32.PACK_AB R77, R182, R176 ;  /* 0x000000b0b64d723e */ /* 0x004fe200000000ff */
[----:B----4-:R-:W-:Y:S02]  /*1ce70*/  IMAD.MOV.U32 R180, RZ, RZ, R251 ;  /* 0x000000ffffb47224 */ /* 0x010fe400078e00fb */
[----:B------:R-:W2:Y:S02]  /*1ce80*/  LDL.LU R251, [R1+0x108] ;  /* 0x0001080001fb7983 */ /* 0x000ea40000300800 */
[----:B------:R-:W-:Y:S02]  /*1ce90*/  IMAD.MOV.U32 R142, RZ, RZ, R180 ;  /* 0x000000ffff8e7224 */ /* 0x000fe400078e00b4 */
[----:B------:R1:W-:Y:S01]  /*1cea0*/  MUFU.EX2 R180, R83 ;  /* 0x0000005300b47308 */ /* 0x0003e20000000800 */
[----:B------:R-:W4:Y:S04]  /*1ceb0*/  LDL.LU R80, [R1+0x104] ;  /* 0x0001040001507983 */ /* 0x000f280000300800 */
[----:B------:R2:W5:Y:S04]  /*1cec0*/  LDL.LU R244, [R1+0x100] ;  /* 0x0001000001f47983 */ /* 0x0005680000300800 */
[----:B------:R2:W5:Y:S01]  /*1ced0*/  LDL.LU R243, [R1+0xfc] ;  /* 0x0000fc0001f37983 */ /* 0x0005620000300800 */
[----:B-1----:R-:W-:Y:S04]  /*1cee0*/  FFMA.FTZ R83, R149, UR4, -R82 ;  /* 0x0000000495537c23 */ /* 0x002fe80008010852 */
[----:B------:R1:W3:Y:S02]  /*1cef0*/  MUFU.EX2 R207, R83 ;  /* 0x0000005300cf7308 */ /* 0x0002e40000000800 */
[--C-:B-1----:R-:W-:Y:S01]  /*1cf00*/  FFMA.FTZ R83, R156, UR4, -R75.reuse ;  /* 0x000000049c537c23 */ /* 0x102fe2000801084b */
[----:B---3--:R-:W-:Y:S07]  /*1cf10*/  F2FP.F16.F32.PACK_AB R79, R207, R180 ;  /* 0x000000b4cf4f723e */ /* 0x008fee00000000ff */
[----:B------:R1:W3:Y:S01]  /*1cf20*/  MUFU.EX2 R206, R83 ;  /* 0x0000005300ce7308 */ /* 0x0002e20000000800 */
[-C--:B------:R-:W-:Y:S03]  /*1cf30*/  HMMA.16816.F32 R4, R76, R96.reuse, R4 ;  /* 0x000000604c04723c */ /* 0x080fe60000001804 */
[--C-:B-1----:R-:W-:Y:S01]  /*1cf40*/  FFMA.FTZ R83, R100, UR4, -R74.reuse ;  /* 0x0000000464537c23 */ /* 0x102fe2000801084a */
[----:B---3--:R-:W-:Y:S01]  /*1cf50*/  F2FP.F16.F32.PACK_AB R87, R206, R209 ;  /* 0x000000d1ce57723e */ /* 0x008fe200000000ff */
[--C-:B------:R-:W-:Y:S04]  /*1cf60*/  FFMA.FTZ R100, R161, UR4, -R74.reuse ;  /* 0x00000004a1647c23 */ /* 0x100fe8000801084a */
[----:B------:R1:W-:Y:S02]  /*1cf70*/  MUFU.EX2 R202, R83 ;  /* 0x0000005300ca7308 */ /* 0x0003e40000000800 */
[C---:B------:R-:W-:Y:S08]  /*1cf80*/  HMMA.16816.F32 R8, R84.reuse, R96, R8 ;  /* 0x000000605408723c */ /* 0x040ff00000001808 */
[----:B------:R3:W-:Y:S01]  /*1cf90*/  MUFU.EX2 R204, R100 ;  /* 0x0000006400cc7308 */ /* 0x0007e20000000800 */
[-C--:B------:R-:W-:Y:S03]  /*1cfa0*/  HMMA.16816.F32 R12, R84, R98.reuse, R12 ;  /* 0x00000062540c723c */ /* 0x080fe6000000180c */
[----:B-1----:R-:W-:Y:S01]  /*1cfb0*/  FFMA.FTZ R83, R160, UR4, -R74 ;  /* 0x00000004a0537c23 */ /* 0x002fe2000801084a */
[----:B------:R-:W-:Y:S04]  /*1cfc0*/  IMAD.MOV.U32 R160, RZ, RZ, R184 ;  /* 0x000000ffffa07224 */ /* 0x000fe800078e00b8 */
[C---:B------:R-:W-:Y:S01]  /*1cfd0*/  HMMA.16816.F32 R16, R76.reuse, R98, R16 ;  /* 0x000000624c10723c */ /* 0x040fe20000001810 */
[----:B------:R1:W1:Y:S01]  /*1cfe0*/  MUFU.EX2 R205, R83 ;  /* 0x0000005300cd7308 */ /* 0x0002620000000800 */
[----:B------:R-:W1:Y:S02]  /*1cff0*/  LDSM.16.MT88.4 R96, [R3+0x1800] ;  /* 0x001800000360783b */ /* 0x000e640000004200 */
[--C-:B---3--:R-:W-:Y:S04]  /*1d000*/  FFMA.FTZ R100, R223, UR4, -R74.reuse ;  /* 0x00000004df647c23 */ /* 0x108fe8000801084a */
[-C--:B------:R-:W-:Y:S08]  /*1d010*/  HMMA.16816.F32 R20, R76, R92.reuse, R20 ;  /* 0x0000005c4c14723c */ /* 0x080ff00000001814 */
[C---:B------:R-:W-:Y:S04]  /*1d020*/  HMMA.16816.F32 R24, R84.reuse, R92, R24 ;  /* 0x0000005c5418723c */ /* 0x040fe80000001818 */
[----:B-1----:R-:W-:Y:S04]  /*1d030*/  FFMA.FTZ R83, R157, UR4, -R74 ;  /* 0x000000049d537c23 */ /* 0x002fe8000801084a */
[-C--:B------:R-:W-:Y:S01]  /*1d040*/  HMMA.16816.F32 R28, R84, R94.reuse, R28 ;  /* 0x0000005e541c723c */ /* 0x080fe2000000181c */
[----:B------:R1:W3:Y:S07]  /*1d050*/  MUFU.EX2 R203, R83 ;  /* 0x0000005300cb7308 */ /* 0x0002ee0000000800 */
[C---:B------:R-:W-:Y:S01]  /*1d060*/  HMMA.16816.F32 R32, R76.reuse, R94, R32 ;  /* 0x0000005e4c20723c */ /* 0x040fe20000001820 */
[----:B------:R-:W-:Y:S07]  /*1d070*/  LDSM.16.MT88.4 R92, [R140+0xa000] ;  /* 0x00a000008c5c783b */ /* 0x000fee0000004200 */
[-C--:B------:R-:W-:Y:S03]  /*1d080*/  HMMA.16816.F32 R36, R76, R88.reuse, R36 ;  /* 0x000000584c24723c */ /* 0x080fe60000001824 */
[----:B-1----:R-:W-:Y:S01]  /*1d090*/  FFMA.FTZ R83, R128, UR4, -R75 ;  /* 0x0000000480537c23 */ /* 0x002fe2000801084b */
[----:B------:R-:W-:Y:S02]  /*1d0a0*/  IMAD.MOV.U32 R128, RZ, RZ, R112 ;  /* 0x000000ffff807224 */ /* 0x000fe400078e0070 */
[----:B------:R-:W-:Y:S01]  /*1d0b0*/  IMAD.MOV.U32 R112, RZ, RZ, R200 ;  /* 0x000000ffff707224 */ /* 0x000fe200078e00c8 */
[----:B------:R1:W-:Y:S01]  /*1d0c0*/  MUFU.EX2 R195, R83 ;  /* 0x0000005300c37308 */ /* 0x0003e20000000800 */
[C---:B------:R-:W-:Y:S04]  /*1d0d0*/  HMMA.16816.F32 R40, R84.reuse, R88, R40 ;  /* 0x000000585428723c */ /* 0x040fe80000001828 */
[----:B------:R-:W-:Y:S01]  /*1d0e0*/  MOV R129, R128 ;  /* 0x0000008000817202 */ /* 0x000fe20000000f00 */
[----:B------:R-:W-:Y:S02]  /*1d0f0*/  IMAD.MOV.U32 R128, RZ, RZ, R113 ;  /* 0x000000ffff807224 */ /* 0x000fe400078e0071 */
[----:B------:R-:W-:Y:S01]  /*1d100*/  IMAD.MOV.U32 R113, RZ, RZ, R116 ;  /* 0x000000ffff717224 */ /* 0x000fe200078e0074 */
[-C--:B------:R-:W-:Y:S03]  /*1d110*/  HMMA.16816.F32 R44, R84, R90.reuse, R44 ;  /* 0x0000005a542c723c */ /* 0x080fe6000000182c */
[----:B------:R-:W-:Y:S02]  /*1d120*/  IMAD.MOV.U32 R116, RZ, RZ, R101 ;  /* 0x000000ffff747224 */ /* 0x000fe400078e0065 */
        /* <DEDUP_REMOVED lines=8> */
[----:B------:R1:W3:Y:S02]  /*1d1b0*/  MUFU.EX2 R201, R83 ;  /* 0x0000005300c97308 */ /* 0x0002e40000000800 */
[----:B------:R-:W-:Y:S01]  /*1d1c0*/  IMAD.MOV.U32 R113, RZ, RZ, R116 ;  /* 0x000000ffff717224 */ /* 0x000fe200078e0074 */
[----:B------:R-:W-:Y:S01]  /*1d1d0*/  MOV R116, R101 ;  /* 0x0000006500747202 */ /* 0x000fe20000000f00 */
[----:B------:R-:W-:Y:S02]  /*1d1e0*/  IMAD.MOV.U32 R135, RZ, RZ, R117 ;  /* 0x000000ffff877224 */ /* 0x000fe400078e0075 */
[----:B------:R-:W-:Y:S01]  /*1d1f0*/  IMAD.MOV.U32 R117, RZ, RZ, R129 ;  /* 0x000000ffff757224 */ /* 0x000fe200078e0081 */
[C---:B------:R-:W-:Y:S04]  /*1d200*/  HMMA.16816.F32 R56, R84.reuse, R96, R56 ;  /* 0x000000605438723c */ /* 0x040fe80000001838 */
[----:B------:R-:W-:Y:S01]  /*1d210*/  IMAD.MOV.U32 R101, RZ, RZ, R239 ;  /* 0x000000ffff657224 */ /* 0x000fe200078e00ef */
[----:B------:R-:W-:Y:S01]  /*1d220*/  MOV R129, R128 ;  /* 0x0000008000817202 */ /* 0x000fe20000000f00 */
[----:B------:R-:W-:Y:S01]  /*1d230*/  IMAD.MOV.U32 R128, RZ, RZ, R113 ;  /* 0x000000ffff807224 */ /* 0x000fe200078e0071 */
[----:B------:R-:W-:Y:S01]  /*1d240*/  MOV R134, R135 ;  /* 0x0000008700867202 */ /* 0x000fe20000000f00 */
[-C--:B------:R-:W-:Y:S01]  /*1d250*/  HMMA.16816.F32 R60, R84, R98.reuse, R60 ;  /* 0x00000062543c723c */ /* 0x080fe2000000183c */
[----:B------:R-:W4:Y:S02]  /*1d260*/  S2R R239, SR_TID.X ;  /* 0x0000000000ef7919 */ /* 0x000f240000002100 */
[----:B-1----:R-:W-:Y:S01]  /*1d270*/  FFMA.FTZ R83, R164, UR4, -R75 ;  /* 0x00000004a4537c23 */ /* 0x002fe2000801084b */
[----:B------:R-:W-:Y:S01]  /*1d280*/  IMAD.MOV.U32 R113, RZ, RZ, R116 ;  /* 0x000000ffff717224 */ /* 0x000fe200078e0074 */
[----:B------:R-:W-:Y:S01]  /*1d290*/  F2FP.F16.F32.PACK_AB R84, R205, R202 ;  /* 0x000000cacd54723e */ /* 0x000fe200000000ff */
[----:B------:R-:W-:Y:S01]  /*1d2a0*/  IMAD.MOV.U32 R116, RZ, RZ, R101 ;  /* 0x000000ffff747224 */ /* 0x000fe200078e0065 */
[----:B------:R1:W-:Y:S01]  /*1d2b0*/  MUFU.EX2 R200, R83 ;  /* 0x0000005300c87308 */ /* 0x0003e20000000800 */
[----:B------:R-:W-:Y:S01]  /*1d2c0*/  HMMA.16816.F32 R64, R76, R98, R64 ;  /* 0x000000624c40723c */ /* 0x000fe20000001840 */
[----:B------:R-:W4:Y:S03]  /*1d2d0*/  LDSM.16.MT88.4 R96, [R136+0x2000] ;  /* 0x002000008860783b */ /* 0x000f260000004200 */
[----:B------:R-:W-:Y:S02]  /*1d2e0*/  IMAD.MOV.U32 R101, RZ, RZ, R199 ;  /* 0x000000ffff657224 */ /* 0x000fe400078e00c7 */
[----:B------:R-:W-:Y:S01]  /*1d2f0*/  FFMA.FTZ R76, R231, UR4, -R75 ;  /* 0x00000004e74c7c23 */ /* 0x000fe2000801084b */
[----:B------:R-:W-:Y:S01]  /*1d300*/  IMAD.MOV.U32 R199, RZ, RZ, R194 ;  /* 0x000000ffffc77224 */ /* 0x000fe200078e00c2 */
[----:B------:R-:W-:Y:S01]  /*1d310*/  F2FP.F16.F32.PACK_AB R78, R190, R191 ;  /* 0x000000bfbe4e723e */ /* 0x000fe200000000ff */
[----:B------:R-:W-:Y:S01]  /*1d320*/  IMAD.MOV.U32 R194, RZ, RZ, R193 ;  /* 0x000000ffffc27224 */ /* 0x000fe200078e00c1 */
[----:B------:R-:W-:Y:S01]  /*1d330*/  MOV R193, R192 ;  /* 0x000000c000c17202 */ /* 0x000fe20000000f00 */
[----:B------:R-:W-:Y:S01]  /*1d340*/  IMAD.MOV.U32 R192, RZ, RZ, R139 ;  /* 0x000000ffffc07224 */ /* 0x000fe200078e008b */
[----:B------:R1:W1:Y:S01]  /*1d350*/  MUFU.EX2 R184, R76 ;  /* 0x0000004c00b87308 */ /* 0x0002620000000800 */
[----:B------:R-:W-:Y:S01]  /*1d360*/  IMAD.MOV.U32 R139, RZ, RZ, R138 ;  /* 0x000000ffff8b7224 */ /* 0x000fe200078e008a */
[----:B---3--:R-:W-:Y:S01]  /*1d370*/  F2FP.F16.F32.PACK_AB R86, R204, R203 ;  /* 0x000000cbcc56723e */ /* 0x008fe200000000ff */
[----:B------:R-:W-:Y:S01]  /*1d380*/  IMAD.MOV.U32 R135, RZ, RZ, R129 ;  /* 0x000000ffff877224 */ /* 0x000fe200078e0081 */
[----:B------:R-:W-:Y:S01]  /*1d390*/  F2FP.F16.F32.PACK_AB R85, R201, R195 ;  /* 0x000000c3c955723e */ /* 0x000fe200000000ff */
[----:B-1----:R-:W-:Y:S01]  /*1d3a0*/  FFMA.FTZ R83, R229, UR4, -R82 ;  /* 0x00000004e5537c23 */ /* 0x002fe20008010852 */
[----:B------:R-:W-:Y:S02]  /*1d3b0*/  IMAD.MOV.U32 R138, RZ, RZ, R189 ;  /* 0x000000ffff8a7224 */ /* 0x000fe400078e00bd */
[----:B------:R-:W-:Y:S02]  /*1d3c0*/  IMAD.MOV.U32 R129, RZ, RZ, R113 ;  /* 0x000000ffff817224 */ /* 0x000fe400078e0071 */
[----:B------:R1:W-:Y:S01]  /*1d3d0*/  MUFU.EX2 R157, R83 ;  /* 0x00000053009d7308 */ /* 0x0003e20000000800 */
[----:B------:R-:W-:Y:S01]  /*1d3e0*/  IMAD.MOV.U32 R113, RZ, RZ, R101 ;  /* 0x000000ffff717224 */ /* 0x000fe200078e0065 */
[----:B------:R-:W-:Y:S01]  /*1d3f0*/  MOV R101, R194 ;  /* 0x000000c200657202 */ /* 0x000fe20000000f00 */
[----:B------:R-:W-:Y:S02]  /*1d400*/  IMAD.MOV.U32 R194, RZ, RZ, R192 ;  /* 0x000000ffffc27224 */ /* 0x000fe400078e00c0 */
[----:B------:R-:W-:Y:S02]  /*1d410*/  IMAD.MOV.U32 R192, RZ, RZ, R138 ;  /* 0x000000ffffc07224 */ /* 0x000fe400078e008a */
[----:B------:R-:W-:Y:S01]  /*1d420*/  IMAD.MOV.U32 R138, RZ, RZ, R187 ;  /* 0x000000ffff8a7224 */ /* 0x000fe200078e00bb */
[----:B------:R-:W-:Y:S01]  /*1d430*/  F2FP.F16.F32.PACK_AB R76, R159, R158 ;  /* 0x0000009e9f4c723e */ /* 0x000fe200000000ff */
[----:B------:R-:W-:Y:S01]  /*1d440*/  IMAD.MOV.U32 R189, RZ, RZ, R236 ;  /* 0x000000ffffbd7224 */ /* 0x000fe200078e00ec */
[----:B------:R-:W-:Y:S01]  /*1d450*/  F2FP.F16.F32.PACK_AB R87, R184, R200 ;  /* 0x000000c8b857723e */ /* 0x000fe200000000ff */
[----:B------:R-:W-:Y:S02]  /*1d460*/  IMAD.MOV.U32 R165, RZ, RZ, R135 ;  /* 0x000000ffffa57224 */ /* 0x000fe400078e0087 */
[----:B------:R-:W-:Y:S02]  /*1d470*/  IMAD.MOV.U32 R229, RZ, RZ, R102 ;  /* 0x000000ffffe57224 */ /* 0x000fe400078e0066 */
[----:B------:R-:W-:Y:S01]  /*1d480*/  FFMA.FTZ R102, R217, UR4, -R74 ;  /* 0x00000004d9667c23 */ /* 0x000fe2000801084a */
[----:B------:R-:W-:Y:S02]  /*1d490*/  IMAD.MOV.U32 R153, RZ, RZ, R134 ;  /* 0x000000ffff997224 */ /* 0x000fe400078e0086 */
[----:B-1----:R-:W-:Y:S01]  /*1d4a0*/  FFMA.FTZ R83, R230, UR4, -R82 ;  /* 0x00000004e6537c23 */ /* 0x002fe20008010852 */
[----:B------:R-:W-:Y:S02]  /*1d4b0*/  IMAD.MOV.U32 R230, RZ, RZ, R129 ;  /* 0x000000ffffe67224 */ /* 0x000fe400078e0081 */
[----:B------:R-:W-:Y:S01]  /*1d4c0*/  IMAD.MOV.U32 R129, RZ, RZ, R138 ;  /* 0x000000ffff817224 */ /* 0x000fe200078e008a */
[----:B------:R1:W3:Y:S01]  /*1d4d0*/  MUFU.EX2 R156, R83 ;  /* 0x00000053009c7308 */ /* 0x0002e20000000800 */
[----:B------:R-:W-:Y:S01]  /*1d4e0*/  FFMA.FTZ R138, R108, UR4, -R74 ;  /* 0x000000046c8a7c23 */ /* 0x000fe2000801084a */
[----:B------:R-:W-:Y:S02]  /*1d4f0*/  IMAD.MOV.U32 R134, RZ, RZ, R194 ;  /* 0x000000ffff867224 */ /* 0x000fe400078e00c2 */
[--C-:B------:R-:W-:Y:S01]  /*1d500*/  FFMA.FTZ R108, R123, UR4, -R75.reuse ;  /* 0x000000047b6c7c23 */ /* 0x100fe2000801084b */
[----:B------:R-:W-:Y:S02]  /*1d510*/  IMAD.MOV.U32 R188, RZ, RZ, R240 ;  /* 0x000000ffffbc7224 */ /* 0x000fe400078e00f0 */
[----:B------:R-:W-:Y:S01]  /*1d520*/  FFMA.FTZ R123, R73, UR4, -R75 ;  /* 0x00000004497b7c23 */ /* 0x000fe2000801084b */
[----:B------:R-:W2:Y:S02]  /*1d530*/  S2R R240, SR_TID.X ;  /* 0x0000000000f07919 */ /* 0x000ea40000002100 */
[----:B------:R-:W-:Y:S01]  /*1d540*/  MUFU.EX2 R153, R153 ;  /* 0x0000009900997308 */ /* 0x000fe20000000800 */
[----:B-1----:R-:W-:Y:S01]  /*1d550*/  FFMA.FTZ R83, R137, UR4, -R82 ;  /* 0x0000000489537c23 */ /* 0x002fe20008010852 */
[----:B------:R-:W-:Y:S01]  /*1d560*/  IMAD.MOV.U32 R137, RZ, RZ, R141 ;  /* 0x000000ffff897224 */ /* 0x000fe200078e008d */
[----:B---3--:R-:W-:Y:S01]  /*1d570*/  F2FP.F16.F32.PACK_AB R77, R156, R157 ;  /* 0x0000009d9c4d723e */ /* 0x008fe200000000ff */
[----:B------:R-:W-:Y:S06]  /*1d580*/  IMAD.MOV.U32 R141, RZ, RZ, R117 ;  /* 0x000000ffff8d7224 */ /* 0x000fec00078e0075 */
[----:B------:R1:W-:Y:S01]  /*1d590*/  MUFU.EX2 R187, R83 ;  /* 0x0000005300bb7308 */ /* 0x0003e20000000800 */
[----:B------:R-:W-:Y:S02]  /*1d5a0*/  IMAD.MOV.U32 R117, RZ, RZ, R128 ;  /* 0x000000ffff757224 */ /* 0x000fe400078e0080 */
[----:B------:R-:W-:Y:S02]  /*1d5b0*/  IMAD.MOV.U32 R128, RZ, RZ, R199 ;  /* 0x000000ffff807224 */ /* 0x000fe400078e00c7 */
[----:B------:R-:W-:Y:S02]  /*1d5c0*/  IMAD.MOV.U32 R199, RZ, RZ, R193 ;  /* 0x000000ffffc77224 */ /* 0x000fe400078e00c1 */
[----:B------:R-:W-:Y:S02]  /*1d5d0*/  IMAD.MOV.U32 R193, RZ, RZ, R139 ;  /* 0x000000ffffc17224 */ /* 0x000fe400078e008b */
[----:B------:R-:W-:Y:S01]  /*1d5e0*/  IMAD.MOV.U32 R139, RZ, RZ, R189 ;  /* 0x000000ffff8b7224 */ /* 0x000fe200078e00bd */
[----:B------:R-:W-:Y:S01]  /*1d5f0*/  MOV R189, R186 ;  /* 0x000000ba00bd7202 */ /* 0x000fe20000000f00 */
[----:B------:R-:W-:Y:S01]  /*1d600*/  IMAD.MOV.U32 R135, RZ, RZ, R117 ;  /* 0x000000ffff877224 */ /* 0x000fe200078e0075 */
[----:B------:R-:W-:Y:S01]  /*1d610*/  MOV R117, R101 ;  /* 0x0000006500757202 */ /* 0x000fe20000000f00 */
[----:B------:R-:W-:Y:S02]  /*1d620*/  IMAD.MOV.U32 R164, RZ, RZ, R141 ;  /* 0x000000ffffa47224 */ /* 0x000fe400078e008d */
[--C-:B------:R-:W-:Y:S01]  /*1d630*/  FFMA.FTZ R141, R103, UR4, -R74.reuse ;  /* 0x00000004678d7c23 */ /* 0x100fe2000801084a */
[----:B------:R-:W-:Y:S02]  /*1d640*/  IMAD.MOV.U32 R145, RZ, RZ, R139 ;  /* 0x000000ffff917224 */ /* 0x000fe400078e008b */
[----:B------:R-:W-:Y:S01]  /*1d650*/  FFMA.FTZ R139, R106, UR4, -R74 ;  /* 0x000000046a8b7c23 */ /* 0x000fe2000801084a */
[----:B-1----:R-:W-:Y:S01]  /*1d660*/  FFMA.FTZ R83, R228, UR4, -R82 ;  /* 0x00000004e4537c23 */ /* 0x002fe20008010852 */
[----:B------:R-:W-:Y:S02]  /*1d670*/  IMAD.MOV.U32 R149, RZ, RZ, R189 ;  /* 0x000000ffff957224 */ /* 0x000fe400078e00bd */
[----:B------:R-:W-:Y:S01]  /*1d680*/  FFMA.FTZ R101, R219, UR4, -R74 ;  /* 0x00000004db657c23 */ /* 0x000fe2000801084a */
[----:B------:R-:W-:Y:S01]  /*1d690*/  IMAD.MOV.U32 R161, RZ, RZ, R137 ;  /* 0x000000ffffa17224 */ /* 0x000fe200078e0089 */
[----:B------:R-:W1:Y:S01]  /*1d6a0*/  MUFU.EX2 R186, R83 ;  /* 0x0000005300ba7308 */ /* 0x000e620000000800 */
[----:B------:R-:W-:Y:S02]  /*1d6b0*/  IMAD.MOV.U32 R137, RZ, RZ, R193 ;  /* 0x000000ffff897224 */ /* 0x000fe400078e00c1 */
[--C-:B------:R-:W-:Y:S01]  /*1d6c0*/  FFMA.FTZ R106, R129, UR4, -R82.reuse ;  /* 0x00000004816a7c23 */ /* 0x100fe20008010852 */
[----:B------:R-:W-:Y:S01]  /*1d6d0*/  FFMA.FTZ R103, R165, UR4, -R82 ;  /* 0x00000004a5677c23 */ /* 0x000fe20008010852 */
[----:B--2---:R-:W-:Y:S05]  /*1d6e0*/  IMAD.SHL.U32 R240, R240, 0x40, RZ ;  /* 0x00000040f0f07824 */ /* 0x004fea00078e00ff */
[----:B------:R-:W-:Y:S10]  /*1d6f0*/  MUFU.EX2 R193, R102 ;  /* 0x0000006600c17308 */ /* 0x000ff40000000800 */
[----:B------:R-:W-:Y:S01]  /*1d700*/  MUFU.EX2 R189, R100 ;  /* 0x0000006400bd7308 */ /* 0x000fe20000000800 */
[----:B-1----:R-:W-:Y:S01]  /*1d710*/  F2FP.F16.F32.PACK_AB R79, R186, R187 ;  /* 0x000000bbba4f723e */ /* 0x002fe200000000ff */
[----:B------:R-:W-:Y:S01]  /*1d720*/  FFMA.FTZ R83, R148, UR4, -R74 ;  /* 0x0000000494537c23 */ /* 0x000fe2000801084a */
[----:B------:R-:W-:Y:S02]  /*1d730*/  IMAD.MOV.U32 R148, RZ, RZ, R192 ;  /* 0x000000ffff947224 */ /* 0x000fe400078e00c0 */
[----:B------:R-:W-:Y:S02]  /*1d740*/  IMAD.MOV.U32 R192, RZ, RZ, R142 ;  /* 0x000000ffffc07224 */ /* 0x000fe400078e008e */
[----:B------:R-:W-:Y:S01]  /*1d750*/  FFMA.FTZ R142, R104, UR4, -R74 ;  /* 0x00000004688e7c23 */ /* 0x000fe2000801084a */
[----:B------:R-:W-:Y:S01]  /*1d760*/  FFMA.FTZ R74, R229, UR4, -R75 ;  /* 0x00000004e54a7c23 */ /* 0x000fe2000801084b */
[-C--:B------:R-:W-:Y:S01]  /*1d770*/  HMMA.16816.F32 R4, R76, R88.reuse, R4 ;  /* 0x000000584c04723c */ /* 0x080fe20000001804 */
[----:B------:R-:W1:Y:S02]  /*1d780*/  MUFU.EX2 R185, R83 ;  /* 0x0000005300b97308 */ /* 0x000e640000000800 */
[----:B------:R-:W-:Y:S02]  /*1d790*/  IMAD.MOV.U32 R229, RZ, RZ, R160 ;  /* 0x000000ffffe57224 */ /* 0x000fe400078e00a0 */
[----:B------:R-:W-:Y:S01]  /*1d7a0*/  FFMA.FTZ R104, R161, UR4, -R82 ;  /* 0x00000004a1687c23 */ /* 0x000fe20008010852 */
[----:B------:R-:W-:Y:S02]  /*1d7b0*/  IMAD.MOV.U32 R160, RZ, RZ, R149 ;  /* 0x000000ffffa07224 */ /* 0x000fe400078e0095 */
[----:B------:R-:W-:Y:S01]  /*1d7c0*/  IMAD.MOV.U32 R149, RZ, RZ, R145 ;  /* 0x000000ffff957224 */ /* 0x000fe200078e0091 */
[C---:B------:R-:W-:Y:S02]  /*1d7d0*/  HMMA.16816.F32 R8, R84.reuse, R88, R8 ;  /* 0x000000585408723c */ /* 0x040fe40000001808 */
[----:B------:R2:W3:Y:S02]  /*1d7e0*/  MUFU.EX2 R194, R101 ;  /* 0x0000006500c27308 */ /* 0x0004e40000000800 */
[----:B------:R-:W-:Y:S01]  /*1d7f0*/  IMAD.MOV.U32 R133, RZ, RZ, R251 ;  /* 0x000000ffff857224 */ /* 0x000fe200078e00fb */
[----:B------:R-:W-:Y:S01]  /*1d800*/  MOV R145, R148 ;  /* 0x0000009400917202 */ /* 0x000fe20000000f00 */
[----:B------:R1:W5:Y:S01]  /*1d810*/  LDL.LU R251, [R1+0xf8] ;  /* 0x0000f80001fb7983 */ /* 0x0003620000300800 */
[----:B------:R-:W-:Y:S01]  /*1d820*/  IMAD.MOV.U32 R148, RZ, RZ, R137 ;  /* 0x000000ffff947224 */ /* 0x000fe200078e0089 */
[-C--:B------:R-:W-:Y:S04]  /*1d830*/  HMMA.16816.F32 R12, R84, R90.reuse, R12 ;  /* 0x0000005a540c723c */ /* 0x080fe8000000180c */
[----:B------:R-:W-:Y:S01]  /*1d840*/  MUFU.EX2 R129, R105 ;  /* 0x0000006900817308 */ /* 0x000fe20000000800 */
[----:B------:R1:W5:Y:S01]  /*1d850*/  LDL.LU R236, [R1+0xf4] ;  /* 0x0000f40001ec7983 */ /* 0x0003620000300800 */
[----:B------:R-:W-:Y:S02]  /*1d860*/  IMAD.MOV.U32 R137, RZ, RZ, R134 ;  /* 0x000000ffff897224 */ /* 0x000fe400078e0086 */
[----:B------:R-:W-:Y:S02]  /*1d870*/  IMAD.MOV.U32 R134, RZ, RZ, R117 ;  /* 0x000000ffff867224 */ /* 0x000fe400078e0075 */
[--C-:B------:R-:W-:Y:S01]  /*1d880*/  FFMA.FTZ R137, R137, UR4, -R82.reuse ;  /* 0x0000000489897c23 */ /* 0x100fe20008010852 */
[C---:B------:R-:W-:Y:S01]  /*1d890*/  HMMA.16816.F32 R16, R76.reuse, R90, R16 ;  /* 0x0000005a4c10723c */ /* 0x040fe20000001810 */
[----:B------:R-:W3:Y:S02]  /*1d8a0*/  LDSM.16.MT88.4 R88, [R3+0x2000] ;  /* 0x002000000358783b */ /* 0x000ee40000004200 */
[----:B------:R-:W-:Y:S01]  /*1d8b0*/  MUFU.EX2 R133, R133 ;  /* 0x0000008500857308 */ /* 0x000fe20000000800 */
[----:B--2---:R-:W-:Y:S01]  /*1d8c0*/  FFMA.FTZ R101, R164, UR4, -R82 ;  /* 0x00000004a4657c23 */ /* 0x004fe20008010852 */
[----:B------:R-:W-:Y:S02]  /*1d8d0*/  IMAD.MOV.U32 R117, RZ, RZ, R128 ;  /* 0x000000ffff757224 */ /* 0x000fe400078e0080 */
[----:B------:R-:W-:Y:S01]  /*1d8e0*/  IMAD.MOV.U32 R128, RZ, RZ, R113 ;  /* 0x000000ffff807224 */ /* 0x000fe200078e0071 */
[-C--:B------:R-:W-:Y:S03]  /*1d8f0*/  HMMA.16816.F32 R20, R76, R92.reuse, R20 ;  /* 0x0000005c4c14723c */ /* 0x080fe60000001814 */
[----:B------:R-:W-:Y:S01]  /*1d900*/  IMAD.MOV.U32 R113, RZ, RZ, R116 ;  /* 0x000000ffff717224 */ /* 0x000fe200078e0074 */
[----:B------:R-:W-:Y:S01]  /*1d910*/  MOV R116, R112 ;  /* 0x0000007000747202 */ /* 0x000fe20000000f00 */
[----:B------:R-:W-:Y:S02]  /*1d920*/  IMAD.MOV.U32 R112, RZ, RZ, R188 ;  /* 0x000000ffff707224 */ /* 0x000fe400078e00bc */
[----:B------:R2:W-:Y:S01]  /*1d930*/  MUFU.EX2 R188, R74 ;  /* 0x0000004a00bc7308 */ /* 0x0005e20000000800 */
[C---:B------:R-:W-:Y:S09]  /*1d940*/  HMMA.16816.F32 R24, R84.reuse, R92, R24 ;  /* 0x0000005c5418723c */ /* 0x040ff20000001818 */
[----:B------:R-:W-:Y:S01]  /*1d950*/  MUFU.EX2 R116, R116 ;  /* 0x0000007400747308 */ /* 0x000fe20000000800 */
[-C--:B------:R-:W-:Y:S08]  /*1d960*/  HMMA.16816.F32 R28, R84, R94.reuse, R28 ;  /* 0x0000005e541c723c */ /* 0x080ff0000000181c */
[C---:B------:R-:W-:Y:S01]  /*1d970*/  HMMA.16816.F32 R32, R76.reuse, R94, R32 ;  /* 0x0000005e4c20723c */ /* 0x040fe20000001820 */
[----:B------:R-:W1:Y:S03]  /*1d980*/  LDSM.16.MT88.4 R92, [R144+0xa800] ;  /* 0x00a80000905c783b */ /* 0x000e660000004200 */
[----:B--2---:R-:W-:Y:S01]  /*1d990*/  FFMA.FTZ R74, R230, UR4, -R75 ;  /* 0x00000004e64a7c23 */ /* 0x004fe2000801084b */
[----:B------:R-:W-:Y:S03]  /*1d9a0*/  IMAD.MOV.U32 R230, RZ, RZ, R155 ;  /* 0x000000ffffe67224 */ /* 0x000fe600078e009b */
[-C--:B----4-:R-:W-:Y:S01]  /*1d9b0*/  HMMA.16816.F32 R36, R76, R96.reuse, R36 ;  /* 0x000000604c24723c */ /* 0x090fe20000001824 */
[----:B------:R2:W4:Y:S02]  /*1d9c0*/  MUFU.EX2 R155, R74 ;  /* 0x0000004a009b7308 */ /* 0x0005240000000800 */
[--C-:B------:R-:W-:Y:S05]  /*1d9d0*/  FFMA.FTZ R83, R230, UR4, -R75.reuse ;  /* 0x00000004e6537c23 */ /* 0x100fea000801084b */
[C---:B------:R-:W-:Y:S01]  /*1d9e0*/  HMMA.16816.F32 R40, R84.reuse, R96, R40 ;  /* 0x000000605428723c */ /* 0x040fe20000001828 */
[----:B------:R-:W4:Y:S07]  /*1d9f0*/  LDL.LU R96, [R1+0xc0] ;  /* 0x0000c00001607983 */ /* 0x000f2e0000300800 */
[-C--:B------:R-:W-:Y:S03]  /*1da00*/  HMMA.16816.F32 R44, R84, R98.reuse, R44 ;  /* 0x00000062542c723c */ /* 0x080fe6000000182c */
[----:B--2---:R-:W-:Y:S01]  /*1da10*/  FFMA.FTZ R74, R229, UR4, -R75 ;  /* 0x00000004e54a7c23 */ /* 0x004fe2000801084b */
[----:B------:R-:W-:Y:S02]  /*1da20*/  IMAD.MOV.U32 R229, RZ, RZ, R160 ;  /* 0x000000ffffe57224 */ /* 0x000fe400078e00a0 */
[----:B------:R-:W-:Y:S02]  /*1da30*/  IMAD.MOV.U32 R160, RZ, RZ, R149 ;  /* 0x000000ffffa07224 */ /* 0x000fe400078e0095 */
[C---:B------:R-:W-:Y:S04]  /*1da40*/  HMMA.16816.F32 R48, R76.reuse, R98, R48 ;  /* 0x000000624c30723c */ /* 0x040fe80000001830 */
[----:B------:R-:W-:Y:S02]  /*1da50*/  IMAD.MOV.U32 R149, RZ, RZ, R145 ;  /* 0x000000ffff957224 */ /* 0x000fe400078e0091 */
[----:B------:R-:W-:Y:S01]  /*1da60*/  IMAD.MOV.U32 R145, RZ, RZ, R148 ;  /* 0x000000ffff917224 */ /* 0x000fe200078e0094 */
[----:B------:R-:W-:Y:S01]  /*1da70*/  MOV R148, R134 ;  /* 0x0000008600947202 */ /* 0x000fe20000000f00 */
[-C--:B---3--:R-:W-:Y:S03]  /*1da80*/  HMMA.16816.F32 R52, R76, R88.reuse, R52 ;  /* 0x000000584c34723c */ /* 0x088fe60000001834 */
[----:B------:R-:W-:Y:S02]  /*1da90*/  IMAD.MOV.U32 R134, RZ, RZ, R117 ;  /* 0x000000ffff867224 */ /* 0x000fe400078e0075 */
[----:B------:R-:W-:Y:S02]  /*1daa0*/  IMAD.MOV.U32 R117, RZ, RZ, R128 ;  /* 0x000000ffff757224 */ /* 0x000fe400078e0080 */
[----:B------:R-:W-:Y:S01]  /*1dab0*/  IMAD.MOV.U32 R128, RZ, RZ, R113 ;  /* 0x000000ffff807224 */ /* 0x000fe200078e0071 */
[C---:B------:R-:W-:Y:S01]  /*1dac0*/  HMMA.16816.F32 R56, R84.reuse, R88, R56 ;  /* 0x000000585438723c */ /* 0x040fe20000001838 */
[----:B------:R-:W2:Y:S03]  /*1dad0*/  LDL.LU R89, [R1+0xbc] ;  /* 0x0000bc0001597983 */ /* 0x000ea60000300800 */
[----:B------:R-:W-:Y:S01]  /*1dae0*/  IMAD.MOV.U32 R113, RZ, RZ, R112 ;  /* 0x000000ffff717224 */ /* 0x000fe200078e0070 */
[----:B------:R-:W3:Y:S01]  /*1daf0*/  LDL.LU R88, [R1+0xb8] ;  /* 0x0000b80001587983 */ /* 0x000ee20000300800 */
[----:B------:R-:W-:Y:S02]  /*1db00*/  IMAD.MOV.U32 R112, RZ, RZ, R192 ;  /* 0x000000ffff707224 */ /* 0x000fe400078e00c0 */
[-C--:B------:R-:W-:Y:S01]  /*1db10*/  HMMA.16816.F32 R60, R84, R90.reuse, R60 ;  /* 0x0000005a543c723c */ /* 0x080fe2000000183c */
[----:B------:R4:W-:Y:S01]  /*1db20*/  MUFU.EX2 R192, R74 ;  /* 0x0000004a00c07308 */ /* 0x0009e20000000800 */
[----:B------:R-:W3:Y:S06]  /*1db30*/  LDSM.16.MT88.4 R84, [R140+0xa800] ;  /* 0x00a800008c54783b */ /* 0x000eec0000004200 */
[----:B------:R-:W-:Y:S04]  /*1db40*/  HMMA.16816.F32 R64, R76, R90, R64 ;  /* 0x0000005a4c40723c */ /* 0x000fe80000001840 */
[----:B-1----:R-:W-:Y:S02]  /*1db50*/  F2FP.F16.F32.PACK_AB R76, R189, R185 ;  /* 0x000000b9bd4c723e */ /* 0x002fe400000000ff */
[----:B------:R-:W-:Y:S02]  /*1db60*/  F2FP.F16.F32.PACK_AB R78, R193, R194 ;  /* 0x000000c2c14e723e */ /* 0x000fe400000000ff */
[----:B----4-:R-:W-:Y:S01]  /*1db70*/  F2FP.F16.F32.PACK_AB R77, R155, R188 ;  /* 0x000000bc9b4d723e */ /* 0x010fe200000000ff */
[----:B------:R-:W-:Y:S01]  /*1db80*/  FFMA.FTZ R74, R135, UR4, -R75 ;  /* 0x00000004874a7c23 */ /* 0x000fe2000801084b */
[----:B------:R-:W-:Y:S03]  /*1db90*/  IMAD.MOV.U32 R135, RZ, RZ, R154 ;  /* 0x000000ffff877224 */ /* 0x000fe600078e009a */
[----:B------:R1:W4:Y:S10]  /*1dba0*/  MUFU.EX2 R154, R74 ;  /* 0x0000004a009a7308 */ /* 0x0003340000000800 */
[----:B------:R-:W4:Y:S01]  /*1dbb0*/  MUFU.EX2 R135, R135 ;  /* 0x0000008700877308 */ /* 0x000f220000000800 */
[----:B-1----:R-:W-:Y:S01]  /*1dbc0*/  FFMA.FTZ R74, R229, UR4, -R82 ;  /* 0x00000004e54a7c23 */ /* 0x002fe20008010852 */
[----:B------:R-:W-:Y:S01]  /*1dbd0*/  MOV R229, R160 ;  /* 0x000000a000e57202 */ /* 0x000fe20000000f00 */
[----:B------:R-:W-:Y:S01]  /*1dbe0*/  IMAD.MOV.U32 R160, RZ, RZ, R149 ;  /* 0x000000ffffa07224 */ /* 0x000fe200078e0095 */
[----:B----4-:R-:W-:Y:S01]  /*1dbf0*/  F2FP.F16.F32.PACK_AB R79, R154, R192 ;  /* 0x000000c09a4f723e */ /* 0x010fe200000000ff */
[----:B------:R-:W-:Y:S02]  /*1dc00*/  IMAD.MOV.U32 R149, RZ, RZ, R145 ;  /* 0x000000ffff957224 */ /* 0x000fe400078e0091 */
[----:B------:R-:W-:Y:S02]  /*1dc10*/  IMAD.MOV.U32 R145, RZ, RZ, R148 ;  /* 0x000000ffff917224 */ /* 0x000fe400078e0094 */
[--C-:B------:R-:W-:Y:S01]  /*1dc20*/  FFMA.FTZ R100, R229, UR4, -R75.reuse ;  /* 0x00000004e5647c23 */ /* 0x100fe2000801084b */
[----:B------:R-:W-:Y:S02]  /*1dc30*/  IMAD.MOV.U32 R148, RZ, RZ, R134 ;  /* 0x000000ffff947224 */ /* 0x000fe400078e0086 */
[--C-:B------:R-:W-:Y:S01]  /*1dc40*/  FFMA.FTZ R102, R149, UR4, -R75.reuse ;  /* 0x0000000495667c23 */ /* 0x100fe2000801084b */
[----:B------:R1:W-:Y:S01]  /*1dc50*/  MUFU.EX2 R134, R74 ;  /* 0x0000004a00867308 */ /* 0x0003e20000000800 */
[----:B------:R-:W-:Y:S02]  /*1dc60*/  IMAD.MOV.U32 R149, RZ, RZ, R148 ;  /* 0x000000ffff957224 */ /* 0x000fe400078e0094 */
[----:B------:R-:W-:Y:S01]  /*1dc70*/  FFMA.FTZ R148, R72, UR4, -R75 ;  /* 0x0000000448947c23 */ /* 0x000fe2000801084b */
[--C-:B------:R-:W-:Y:S06]  /*1dc80*/  FFMA.FTZ R72, R131, UR4, -R82.reuse ;  /* 0x0000000483487c23 */ /* 0x100fec0008010852 */
[----:B------:R4:W-:Y:S01]  /*1dc90*/  MUFU.EX2 R131, R72 ;  /* 0x0000004800837308 */ /* 0x0009e20000000800 */
[--C-:B-1----:R-:W-:Y:S09]  /*1dca0*/  FFMA.FTZ R74, R132, UR4, -R82.reuse ;  /* 0x00000004844a7c23 */ /* 0x102ff20008010852 */
[----:B------:R1:W-:Y:S01]  /*1dcb0*/  MUFU.EX2 R132, R74 ;  /* 0x0000004a00847308 */ /* 0x0003e20000000800 */
[----:B----4-:R-:W-:Y:S01]  /*1dcc0*/  F2FP.F16.F32.PACK_AB R72, R152, R153 ;  /* 0x000000999848723e */ /* 0x010fe200000000ff */
[--C-:B-1----:R-:W-:Y:S01]  /*1dcd0*/  FFMA.FTZ R74, R160, UR4, -R82.reuse ;  /* 0x00000004a04a7c23 */ /* 0x102fe20008010852 */
[----:B------:R-:W-:Y:S01]  /*1dce0*/  IMAD.MOV.U32 R160, RZ, RZ, R117 ;  /* 0x000000ffffa07224 */ /* 0x000fe200078e0075 */
[----:B------:R-:W-:Y:S01]  /*1dcf0*/  MOV R117, R128 ;  /* 0x0000008000757202 */ /* 0x000fe20000000f00 */
[----:B------:R-:W-:Y:S02]  /*1dd00*/  IMAD.MOV.U32 R128, RZ, RZ, R113 ;  /* 0x000000ffff807224 */ /* 0x000fe400078e0071 */
[----:B------:R-:W-:Y:S01]  /*1dd10*/  FFMA.FTZ R82, R127, UR4, -R82 ;  /* 0x000000047f527c23 */ /* 0x000fe20008010852 */
[----:B------:R-:W-:Y:S02]  /*1dd20*/  IMAD.MOV.U32 R113, RZ, RZ, R130 ;  /* 0x000000ffff717224 */ /* 0x000fe400078e0082 */
[----:B------:R-:W-:Y:S01]  /*1dd30*/  MUFU.EX2 R127, R109 ;  /* 0x0000006d007f7308 */ /* 0x000fe20000000800 */
[----:B------:R-:W-:Y:S02]  /*1dd40*/  IMAD.MOV.U32 R165, RZ, RZ, R128 ;  /* 0x000000ffffa57224 */ /* 0x000fe400078e0080 */
[----:B------:R-:W-:Y:S07]  /*1dd50*/  IMAD.MOV.U32 R161, RZ, RZ, R117 ;  /* 0x000000ffffa17224 */ /* 0x000fee00078e0075 */
[----:B------:R1:W4:Y:S10]  /*1dd60*/  MUFU.EX2 R130, R74 ;  /* 0x0000004a00827308 */ /* 0x0003340000000800 */
[----:B------:R-:W3:Y:S10]  /*1dd70*/  MUFU.EX2 R128, R107 ;  /* 0x0000006b00807308 */ /* 0x000ef40000000800 */
[----:B------:R-:W-:Y:S01]  /*1dd80*/  MUFU.EX2 R107, R139 ;  /* 0x0000008b006b7308 */ /* 0x000fe20000000800 */
[----:B-1----:R-:W-:Y:S02]  /*1dd90*/  F2FP.F16.F32.PACK_AB R74, R133, R135 ;  /* 0x00000087854a723e */ /* 0x002fe400000000ff */
[----:B----4-:R-:W-:Y:S07]  /*1dda0*/  F2FP.F16.F32.PACK_AB R75, R131, R130 ;  /* 0x00000082834b723e */ /* 0x010fee00000000ff */
[----:B------:R-:W-:Y:S10]  /*1ddb0*/  MUFU.EX2 R109, R108 ;  /* 0x0000006c006d7308 */ /* 0x000ff40000000800 */
[----:B------:R-:W-:Y:S10]  /*1ddc0*/  MUFU.EX2 R108, R138 ;  /* 0x0000008a006c7308 */ /* 0x000ff40000000800 */
[----:B------:R-:W1:Y:S10]  /*1ddd0*/  MUFU.EX2 R117, R112 ;  /* 0x0000007000757308 */ /* 0x000e740000000800 */
[----:B------:R-:W-:Y:S10]  /*1dde0*/  MUFU.EX2 R112, R101 ;  /* 0x0000006500707308 */ /* 0x000ff40000000800 */
[----:B------:R-:W-:Y:S10]  /*1ddf0*/  MUFU.EX2 R101, R234 ;  /* 0x000000ea00657308 */ /* 0x000ff40000000800 */
[----:B------:R-:W-:Y:S01]  /*1de00*/  MUFU.EX2 R113, R113 ;  /* 0x0000007100717308 */ /* 0x000fe20000000800 */
[----:B------:R-:W-:Y:S02]  /*1de10*/  FFMA.FTZ R73, R68, R96, R115 ;  /* 0x0000006044497223 */ /* 0x000fe40000010073 */
[----:B------:R-:W4:Y:S07]  /*1de20*/  LDSM.16.MT88.4 R96, [R136+0x2800] ;  /* 0x002800008860783b */ /* 0x000f2e0000004200 */
[----:B------:R1:W-:Y:S02]  /*1de30*/  MUFU.EX2 R115, R235 ;  /* 0x000000eb00737308 */ /* 0x0003e40000000800 */
[----:B-1----:R1:W5:Y:S04]  /*1de40*/  LDL.LU R235, [R1+0xf0] ;  /* 0x0000f00001eb7983 */ /* 0x0023680000300800 */
[----:B------:R1:W5:Y:S01]  /*1de50*/  LDL.LU R234, [R1+0xec] ;  /* 0x0000ec0001ea7983 */ /* 0x0003620000300800 */
[----:B--2---:R-:W-:Y:S01]  /*1de60*/  FFMA.FTZ R68, R0, R89, R114 ;  /* 0x0000005900447223 */ /* 0x004fe20000010072 */
[----:B------:R-:W-:Y:S01]  /*1de70*/  FADD.FTZ R0, R121, R73 ;  /* 0x0000004979007221 */ /* 0x000fe20000010000 */
[----:B------:R-:W-:Y:S01]  /*1de80*/  F2FP.F16.F32.PACK_AB R73, R132, R134 ;  /* 0x000000868449723e */ /* 0x000fe200000000ff */
[----:B------:R-:W2:Y:S01]  /*1de90*/  MUFU.EX2 R114, R103 ;  /* 0x0000006700727308 */ /* 0x000ea20000000800 */
[----:B---3--:R-:W-:Y:S01]  /*1dea0*/  FFMA.FTZ R2, R2, R88, R111 ;  /* 0x0000005802027223 */ /* 0x008fe2000001006f */
[----:B------:R-:W-:Y:S01]  /*1deb0*/  FADD.FTZ R68, R120, R68 ;  /* 0x0000004478447221 */ /* 0x000fe20000010000 */
[----:B------:R-:W3:Y:S02]  /*1dec0*/  LDSM.16.MT88.4 R88, [R3+0x2800] ;  /* 0x002800000358783b */ /* 0x000ee40000004200 */
[----:B------:R-:W-:Y:S01]  /*1ded0*/  FADD.FTZ R105, R119, R2 ;  /* 0x0000000277697221 */ /* 0x000fe20000010000 */
[-C--:B------:R-:W-:Y:S04]  /*1dee0*/  HMMA.16816.F32 R4, R72, R92.reuse, R4 ;  /* 0x0000005c4804723c */ /* 0x080fe80000001804 */
[----:B------:R-:W-:Y:S01]  /*1def0*/  MUFU.EX2 R111, R104 ;  /* 0x00000068006f7308 */ /* 0x000fe20000000800 */
[----:B------:R-:W-:Y:S01]  /*1df00*/  FADD.FTZ R2, R126, R0 ;  /* 0x000000007e027221 */ /* 0x000fe20000010000 */
[----:B------:R-:W-:Y:S01]  /*1df10*/  FADD.FTZ R0, R165, R68 ;  /* 0x00000044a5007221 */ /* 0x000fe20000010000 */
[----:B------:R-:W-:Y:S01]  /*1df20*/  FADD.FTZ R68, R252, R161 ;  /* 0x000000a1fc447221 */ /* 0x000fe20000010000 */
[C---:B------:R-:W-:Y:S06]  /*1df30*/  HMMA.16816.F32 R8, R76.reuse, R92, R8 ;  /* 0x0000005c4c08723c */ /* 0x040fec0000001808 */
[----:B------:R-:W-:Y:S02]  /*1df40*/  MUFU.EX2 R126, R110 ;  /* 0x0000006e007e7308 */ /* 0x000fe40000000800 */
[-C--:B------:R-:W-:Y:S08]  /*1df50*/  HMMA.16816.F32 R12, R76, R94.reuse, R12 ;  /* 0x0000005e4c0c723c */ /* 0x080ff0000000180c */
[----:B------:R-:W1:Y:S01]  /*1df60*/  MUFU.EX2 R110, R106 ;  /* 0x0000006a006e7308 */ /* 0x000e620000000800 */
[C---:B------:R-:W-:Y:S01]  /*1df70*/  HMMA.16816.F32 R16, R72.reuse, R94, R16 ;  /* 0x0000005e4810723c */ /* 0x040fe20000001810 */
[----:B------:R-:W-:Y:S08]  /*1df80*/  LDSM.16.MT88.4 R92, [R140+0xb000] ;  /* 0x00b000008c5c783b */ /* 0x000ff00000004200 */
[----:B------:R-:W-:Y:S01]  /*1df90*/  MUFU.EX2 R106, R142 ;  /* 0x0000008e006a7308 */ /* 0x000fe20000000800 */
[-C--:B------:R-:W-:Y:S09]  /*1dfa0*/  HMMA.16816.F32 R20, R72, R84.reuse, R20 ;  /* 0x000000544814723c */ /* 0x080ff20000001814 */
[----:B------:R4:W-:Y:S01]  /*1dfb0*/  MUFU.EX2 R121, R83 ;  /* 0x0000005300797308 */ /* 0x0009e20000000800 */
[C---:B------:R-:W-:Y:S09]  /*1dfc0*/  HMMA.16816.F32 R24, R76.reuse, R84, R24 ;  /* 0x000000544c18723c */ /* 0x040ff20000001818 */
[----:B------:R-:W-:Y:S01]  /*1dfd0*/  MUFU.EX2 R103, R123 ;  /* 0x0000007b00677308 */ /* 0x000fe20000000800 */
[-C--:B------:R-:W-:Y:S09]  /*1dfe0*/  HMMA.16816.F32 R28, R76, R86.reuse, R28 ;  /* 0x000000564c1c723c */ /* 0x080ff2000000181c */
[----:B------:R2:W1:Y:S01]  /*1dff0*/  MUFU.EX2 R119, R100 ;  /* 0x0000006400777308 */ /* 0x0004620000000800 */
[----:B----4-:R-:W-:Y:S01]  /*1e000*/  FADD.FTZ R83, R160, R2 ;  /* 0x00000002a0537221 */ /* 0x010fe20000010000 */
[----:B------:R-:W-:Y:S01]  /*1e010*/  FADD.FTZ R2, R149, R0 ;  /* 0x0000000095027221 */ /* 0x000fe20000010000 */
[----:B------:R-:W-:Y:S01]  /*1e020*/  FADD.FTZ R0, R145, R68 ;  /* 0x0000004491007221 */ /* 0x000fe20000010000 */
[C---:B------:R-:W-:Y:S01]  /*1e030*/  HMMA.16816.F32 R32, R72.reuse, R86, R32 ;  /* 0x000000564820723c */ /* 0x040fe20000001820 */
[----:B------:R-:W4:Y:S05]  /*1e040*/  LDSM.16.MT88.4 R84, [R144+0xb000] ;  /* 0x00b000009054783b */ /* 0x000f2a0000004200 */
[----:B------:R-:W1:Y:S01]  /*1e050*/  MUFU.EX2 R120, R102 ;  /* 0x0000006600787308 */ /* 0x000e620000000800 */
[----:B------:R-:W-:Y:S01]  /*1e060*/  FADD.FTZ R68, R147, R0 ;  /* 0x0000000093447221 */ /* 0x000fe20000010000 */
[-C--:B------:R-:W-:Y:S08]  /*1e070*/  HMMA.16816.F32 R36, R72, R96.reuse, R36 ;  /* 0x000000604824723c */ /* 0x080ff00000001824 */
[----:B------:R-:W-:Y:S01]  /*1e080*/  MUFU.EX2 R102, R118 ;  /* 0x0000007600667308 */ /* 0x000fe20000000800 */
[----:B------:R-:W-:Y:S01]  /*1e090*/  FADD.FTZ R68, R167, R68 ;  /* 0x00000044a7447221 */ /* 0x000fe20000010000 */
[C---:B------:R-:W-:Y:S08]  /*1e0a0*/  HMMA.16816.F32 R40, R76.reuse, R96, R40 ;  /* 0x000000604c28723c */ /* 0x040ff00000001828 */
[----:B------:R-:W-:Y:S01]  /*1e0b0*/  MUFU.EX2 R104, R122 ;  /* 0x0000007a00687308 */ /* 0x000fe20000000800 */
[----:B------:R-:W-:Y:S01]  /*1e0c0*/  FADD.FTZ R96, R232, R105 ;  /* 0x00000069e8607221 */ /* 0x000fe20000010000 */
[-C--:B------:R-:W-:Y:S08]  /*1e0d0*/  HMMA.16816.F32 R44, R76, R98.reuse, R44 ;  /* 0x000000624c2c723c */ /* 0x080ff0000000182c */
[----:B------:R4:W4:Y:S01]  /*1e0e0*/  MUFU.EX2 R105, R141 ;  /* 0x0000008d00697308 */ /* 0x0009220000000800 */
[C---:B------:R-:W-:Y:S08]  /*1e0f0*/  HMMA.16816.F32 R48, R72.reuse, R98, R48 ;  /* 0x000000624830723c */ /* 0x040ff00000001830 */
[-C--:B---3--:R-:W-:Y:S08]  /*1e100*/  HMMA.16816.F32 R52, R72, R88.reuse, R52 ;  /* 0x000000584834723c */ /* 0x088ff00000001834 */
[C---:B------:R-:W-:Y:S04]  /*1e110*/  HMMA.16816.F32 R56, R76.reuse, R88, R56 ;  /* 0x000000584c38723c */ /* 0x040fe80000001838 */
[----:B------:R-:W-:Y:S01]  /*1e120*/  FADD.FTZ R89, R199, R96 ;  /* 0x00000060c7597221 */ /* 0x000fe20000010000 */
[----:B------:R-:W-:Y:S01]  /*1e130*/  FADD.FTZ R88, R226, R83 ;  /* 0x00000053e2587221 */ /* 0x000fe20000010000 */
[----:B------:R-:W3:Y:S01]  /*1e140*/  LDSM.16.MT88.4 R96, [R136+0x3000] ;  /* 0x003000008860783b */ /* 0x000ee20000004200 */
[----:B------:R-:W-:Y:S01]  /*1e150*/  FADD.FTZ R83, R171, R2 ;  /* 0x00000002ab537221 */ /* 0x000fe20000010000 */
[-C--:B------:R-:W-:Y:S03]  /*1e160*/  HMMA.16816.F32 R60, R76, R90.reuse, R60 ;  /* 0x0000005a4c3c723c */ /* 0x080fe6000000183c */
[----:B------:R-:W-:Y:S01]  /*1e170*/  FADD.FTZ R0, R146, R89 ;  /* 0x0000005992007221 */ /* 0x000fe20000010000 */
[----:B------:R-:W-:Y:S01]  /*1e180*/  FADD.FTZ R2, R224, R88 ;  /* 0x00000058e0027221 */ /* 0x000fe20000010000 */
[----:B------:R-:W-:Y:S01]  /*1e190*/  F2FP.F16.F32.PACK_AB R76, R128, R129 ;  /* 0x00000081804c723e */ /* 0x000fe200000000ff */
[----:B------:R-:W-:Y:S01]  /*1e1a0*/  LDSM.16.MT88.4 R144, [R144+0xb800] ;  /* 0x00b800009090783b */ /* 0x000fe20000004200 */
[----:B------:R-:W-:Y:S01]  /*1e1b0*/  FADD.FTZ R0, R143, R0 ;  /* 0x000000008f007221 */ /* 0x000fe20000010000 */
[----:B------:R-:W-:Y:S04]  /*1e1c0*/  HMMA.16816.F32 R64, R72, R90, R64 ;  /* 0x0000005a4840723c */ /* 0x000fe80000001840 */
[----:B------:R-:W-:Y:S01]  /*1e1d0*/  F2FP.F16.F32.PACK_AB R72, R117, R116 ;  /* 0x000000747548723e */ /* 0x000fe200000000ff */
[----:B--2---:R-:W-:Y:S01]  /*1e1e0*/  FADD.FTZ R100, R170, R83 ;  /* 0x00000053aa647221 */ /* 0x004fe20000010000 */
[----:B------:R-:W-:Y:S01]  /*1e1f0*/  F2FP.F16.F32.PACK_AB R73, R114, R112 ;  /* 0x000000707249723e */ /* 0x000fe200000000ff */
[----:B------:R-:W2:Y:S01]  /*1e200*/  LDSM.16.MT88.4 R88, [R3+0x3000] ;  /* 0x003000000358783b */ /* 0x000ea20000004200 */
[----:B------:R-:W-:Y:S01]  /*1e210*/  F2FP.F16.F32.PACK_AB R74, R115, R113 ;  /* 0x00000071734a723e */ /* 0x000fe200000000ff */
[----:B------:R-:W-:Y:S01]  /*1e220*/  FADD.FTZ R0, R221, R0 ;  /* 0x00000000dd007221 */ /* 0x000fe20000010000 */
[----:B-1----:R-:W-:Y:S01]  /*1e230*/  F2FP.F16.F32.PACK_AB R75, R110, R111 ;  /* 0x0000006f6e4b723e */ /* 0x002fe200000000ff */
[----:B------:R-:W-:Y:S01]  /*1e240*/  FADD.FTZ R83, R227, R2 ;  /* 0x00000002e3537221 */ /* 0x000fe20000010000 */
[----:B------:R-:W-:Y:S01]  /*1e250*/  F2FP.F16.F32.PACK_AB R78, R126, R127 ;  /* 0x0000007f7e4e723e */ /* 0x000fe200000000ff */
[----:B------:R-:W-:Y:S01]  /*1e260*/  FADD.FTZ R2, R198, R100 ;  /* 0x00000064c6027221 */ /* 0x000fe20000010000 */
[----:B------:R-:W-:Y:S01]  /*1e270*/  F2FP.F16.F32.PACK_AB R77, R119, R121 ;  /* 0x00000079774d723e */ /* 0x000fe200000000ff */
[----:B----4-:R-:W1:Y:S01]  /*1e280*/  LDSM.16.MT88.4 R140, [R140+0xb800] ;  /* 0x00b800008c8c783b */ /* 0x010e620000004200 */
[----:B------:R-:W-:Y:S01]  /*1e290*/  F2FP.F16.F32.PACK_AB R79, R109, R120 ;  /* 0x000000786d4f723e */ /* 0x000fe200000000ff */
[-C--:B------:R-:W-:Y:S03]  /*1e2a0*/  HMMA.16816.F32 R4, R72, R84.reuse, R4 ;  /* 0x000000544804723c */ /* 0x080fe60000001804 */
[----:B------:R-:W-:Y:S01]  /*1e2b0*/  F2FP.F16.F32.PACK_AB R198, R106, R105 ;  /* 0x000000696ac6723e */ /* 0x000fe200000000ff */
[----:B------:R-:W-:Y:S01]  /*1e2c0*/  FADD.FTZ R83, R197, R83 ;  /* 0x00000053c5537221 */ /* 0x000fe20000010000 */
[----:B------:R-:W-:Y:S03]  /*1e2d0*/  F2FP.F16.F32.PACK_AB R197, R104, R102 ;  /* 0x0000006668c5723e */ /* 0x000fe600000000ff */
[C---:B------:R-:W-:Y:S01]  /*1e2e0*/  HMMA.16816.F32 R8, R76.reuse, R84, R8 ;  /* 0x000000544c08723c */ /* 0x040fe20000001808 */
[----:B------:R4:W-:Y:S03]  /*1e2f0*/  MUFU.EX2 R85, R82 ;  /* 0x0000005200557308 */ /* 0x0009e60000000800 */
[----:B------:R-:W-:Y:S01]  /*1e300*/  FADD.FTZ R84, R225, R68 ;  /* 0x00000044e1547221 */ /* 0x000fe20000010000 */
[----:B------:R-:W-:Y:S01]  /*1e310*/  FADD.FTZ R68, R196, R0 ;  /* 0x00000000c4447221 */ /* 0x000fe20000010000 */
[----:B------:R-:W-:Y:S02]  /*1e320*/  F2FP.F16.F32.PACK_AB R196, R107, R108 ;  /* 0x0000006c6bc4723e */ /* 0x000fe400000000ff */
[-C--:B------:R-:W-:Y:S03]  /*1e330*/  HMMA.16816.F32 R12, R76, R86.reuse, R12 ;  /* 0x000000564c0c723c */ /* 0x080fe6000000180c */
[----:B------:R-:W-:Y:S01]  /*1e340*/  FADD.FTZ R68, R150, R68 ;  /* 0x0000004496447221 */ /* 0x000fe20000010000 */
[----:B------:R-:W-:Y:S04]  /*1e350*/  FADD.FTZ R84, R233, R84 ;  /* 0x00000054e9547221 */ /* 0x000fe80000010000 */
[C---:B------:R-:W-:Y:S01]  /*1e360*/  HMMA.16816.F32 R16, R72.reuse, R86, R16 ;  /* 0x000000564810723c */ /* 0x040fe20000001810 */
[----:B------:R3:W-:Y:S03]  /*1e370*/  MUFU.EX2 R86, R137 ;  /* 0x0000008900567308 */ /* 0x0007e60000000800 */
[----:B----4-:R-:W-:Y:S01]  /*1e380*/  FADD.FTZ R82, R173, R2 ;  /* 0x00000002ad527221 */ /* 0x010fe20000010000 */
[----:B------:R-:W-:Y:S03]  /*1e390*/  FADD.FTZ R2, R174, R83 ;  /* 0x00000053ae027221 */ /* 0x000fe60000010000 */
[-C--:B------:R-:W-:Y:S03]  /*1e3a0*/  HMMA.16816.F32 R20, R72, R92.reuse, R20 ;  /* 0x0000005c4814723c */ /* 0x080fe60000001814 */
[----:B------:R-:W-:Y:S01]  /*1e3b0*/  MUFU.EX2 R87, R124 ;  /* 0x0000007c00577308 */ /* 0x000fe20000000800 */
[----:B------:R-:W-:Y:S01]  /*1e3c0*/  FADD.FTZ R0, R169, R82 ;  /* 0x00000052a9007221 */ /* 0x000fe20000010000 */
[----:B------:R-:W-:Y:S03]  /*1e3d0*/  FADD.FTZ R2, R172, R2 ;  /* 0x00000002ac027221 */ /* 0x000fe60000010000 */
[----:B------:R-:W-:Y:S01]  /*1e3e0*/  FADD.FTZ R0, R168, R0 ;  /* 0x00000000a8007221 */ /* 0x000fe20000010000 */
[C---:B------:R-:W-:Y:S04]  /*1e3f0*/  HMMA.16816.F32 R24, R76.reuse, R92, R24 ;  /* 0x0000005c4c18723c */ /* 0x040fe80000001818 */
[----:B------:R4:W-:Y:S01]  /*1e400*/  MUFU.EX2 R92, R237 ;  /* 0x000000ed005c7308 */ /* 0x0009e20000000800 */
[----:B---3--:R-:W3:Y:S01]  /*1e410*/  LDSM.16.MT88.4 R136, [R136+0x3800] ;  /* 0x003800008888783b */ /* 0x008ee20000004200 */
[----:B------:R-:W-:Y:S02]  /*1e420*/  FADD.FTZ R0, R220, R0 ;  /* 0x00000000dc007221 */ /* 0x000fe40000010000 */
[-C--:B------:R-:W-:Y:S06]  /*1e430*/  HMMA.16816.F32 R28, R76, R94.reuse, R28 ;  /* 0x0000005e4c1c723c */ /* 0x080fec000000181c */
[----:B------:R-:W2:Y:S02]  /*1e440*/  MUFU.EX2 R93, R241 ;  /* 0x000000f1005d7308 */ /* 0x000ea40000000800 */
[C---:B------:R-:W-:Y:S08]  /*1e450*/  HMMA.16816.F32 R32, R72.reuse, R94, R32 ;  /* 0x0000005e4820723c */ /* 0x040ff00000001820 */
[----:B------:R1:W-:Y:S01]  /*1e460*/  MUFU.EX2 R95, R242 ;  /* 0x000000f2005f7308 */ /* 0x0003e20000000800 */
[----:B----4-:R-:W-:Y:S01]  /*1e470*/  IMAD.MOV.U32 R237, RZ, RZ, 0x20 ;  /* 0x00000020ffed7424 */ /* 0x010fe200078e00ff */
[-C--:B------:R-:W-:Y:S08]  /*1e480*/  HMMA.16816.F32 R36, R72, R96.reuse, R36 ;  /* 0x000000604824723c */ /* 0x080ff00000001824 */
[----:B------:R-:W4:Y:S01]  /*1e490*/  MUFU.EX2 R94, R125 ;  /* 0x0000007d005e7308 */ /* 0x000f220000000800 */
[----:B--2---:R-:W-:Y:S02]  /*1e4a0*/  F2FP.F16.F32.PACK_AB R150, R92, R93 ;  /* 0x0000005d5c96723e */ /* 0x004fe400000000ff */
[----:B------:R-:W-:Y:S01]  /*1e4b0*/  LOP3.LUT R241, R240, 0x400, RZ, 0xc0, !PT ;  /* 0x00000400f0f17812 */ /* 0x000fe200078ec0ff */
[C---:B------:R-:W-:Y:S01]  /*1e4c0*/  HMMA.16816.F32 R40, R76.reuse, R96, R40 ;  /* 0x000000604c28723c */ /* 0x040fe20000001828 */
[----:B-1----:R-:W-:Y:S07]  /*1e4d0*/  IMAD.MOV.U32 R242, RZ, RZ, 0x40 ;  /* 0x00000040fff27424 */ /* 0x002fee00078e00ff */
[-C--:B------:R-:W-:Y:S03]  /*1e4e0*/  HMMA.16816.F32 R44, R76, R98.reuse, R44 ;  /* 0x000000624c2c723c */ /* 0x080fe6000000182c */
[----:B----4-:R-:W-:Y:S05]  /*1e4f0*/  F2FP.F16.F32.PACK_AB R149, R94, R87 ;  /* 0x000000575e95723e */ /* 0x010fea00000000ff */
[C---:B------:R-:W-:Y:S08]  /*1e500*/  HMMA.16816.F32 R48, R72.reuse, R98, R48 ;  /* 0x000000624830723c */ /* 0x040ff00000001830 */
[-C--:B------:R-:W-:Y:S08]  /*1e510*/  HMMA.16816.F32 R52, R72, R88.reuse, R52 ;  /* 0x000000584834723c */ /* 0x080ff00000001834 */
[C---:B------:R-:W-:Y:S08]  /*1e520*/  HMMA.16816.F32 R56, R76.reuse, R88, R56 ;  /* 0x000000584c38723c */ /* 0x040ff00000001838 */
[-C--:B------:R-:W-:Y:S01]  /*1e530*/  HMMA.16816.F32 R60, R76, R90.reuse, R60 ;  /* 0x0000005a4c3c723c */ /* 0x080fe2000000183c */
[----:B------:R1:W2:Y:S02]  /*1e540*/  MUFU.EX2 R77, R148 ;  /* 0x00000094004d7308 */ /* 0x0002a40000000800 */
[----:B------:R-:W-:Y:S01]  /*1e550*/  FADD.FTZ R76, R151, R84 ;  /* 0x00000054974c7221 */ /* 0x000fe20000010000 */
[----:B------:R-:W-:Y:S03]  /*1e560*/  F2FP.F16.F32.PACK_AB R151, R85, R86 ;  /* 0x000000565597723e */ /* 0x000fe600000000ff */
[----:B------:R-:W-:Y:S01]  /*1e570*/  FADD.FTZ R76, R166, R76 ;  /* 0x0000004ca64c7221 */ /* 0x000fe20000010000 */
[----:B------:R-:W-:Y:S04]  /*1e580*/  HMMA.16816.F32 R64, R72, R90, R64 ;  /* 0x0000005a4840723c */ /* 0x000fe80000001840 */
[----:B------:R-:W-:Y:S01]  /*1e590*/  FADD.FTZ R72, R163, R68 ;  /* 0x00000044a3487221 */ /* 0x000fe20000010000 */
[----:B------:R-:W-:Y:S03]  /*1e5a0*/  FADD.FTZ R68, R175, R2 ;  /* 0x00000002af447221 */ /* 0x000fe60000010000 */
        /* <DEDUP_REMOVED lines=32> */
[----:B------:R1:W2:Y:S01]  /*1e7b0*/  LDSM.16.MT88.4 R4, [R3+0x3800] ;  /* 0x003800000304783b */ /* 0x0002a20000004200 */
[----:B------:R-:W-:Y:S01]  /*1e7c0*/  FADD.FTZ R2, R202, R2 ;  /* 0x00000002ca027221 */ /* 0x000fe20000010000 */
[-C--:B------:R-:W-:Y:S03]  /*1e7d0*/  HMMA.16816.F32 R180, R196, R142.reuse, R28 ;  /* 0x0000008ec4b4723c */ /* 0x080fe6000000181c */
[----:B------:R-:W-:Y:S01]  /*1e7e0*/  FADD.FTZ R11, R159, R11 ;  /* 0x0000000b9f0b7221 */ /* 0x000fe20000010000 */
[----:B------:R-:W-:Y:S01]  /*1e7f0*/  FADD.FTZ R2, R205, R2 ;  /* 0x00000002cd027221 */ /* 0x000fe20000010000 */
[----:B------:R-:W-:Y:S03]  /*1e800*/  FADD.FTZ R0, R201, R0 ;  /* 0x00000000c9007221 */ /* 0x000fe60000010000 */
[C---:B------:R-:W-:Y:S04]  /*1e810*/  HMMA.16816.F32 R140, R148.reuse, R142, R32 ;  /* 0x0000008e948c723c */ /* 0x040fe80000001820 */
[----:B------:R-:W-:Y:S01]  /*1e820*/  FADD.FTZ R9, R203, R2 ;  /* 0x00000002cb097221 */ /* 0x000fe20000010000 */
[----:B-1----:R-:W-:Y:S01]  /*1e830*/  FADD.FTZ R3, R157, R8 ;  /* 0x000000089d037221 */ /* 0x002fe20000010000 */
[----:B------:R-:W-:Y:S02]  /*1e840*/  FADD.FTZ R8, R200, R0 ;  /* 0x00000000c8087221 */ /* 0x000fe40000010000 */
[----:B------:R-:W-:Y:S01]  /*1e850*/  FADD.FTZ R0, R204, R9 ;  /* 0x00000009cc007221 */ /* 0x000fe20000010000 */
[----:B------:R-:W-:Y:S01]  /*1e860*/  SHF.L.U32 R200, R239, 0x3, RZ ;  /* 0x00000003efc87819 */ /* 0x000fe200000006ff */
[----:B------:R-:W-:Y:S01]  /*1e870*/  FADD.FTZ R10, R156, R3 ;  /* 0x000000039c0a7221 */ /* 0x000fe20000010000 */
[----:B------:R-:W-:Y:S01]  /*1e880*/  FADD.FTZ R3, R191, R11 ;  /* 0x0000000bbf037221 */ /* 0x000fe20000010000 */
[-C--:B---3--:R-:W-:Y:S03]  /*1e890*/  HMMA.16816.F32 R156, R148, R136.reuse, R36 ;  /* 0x00000088949c723c */ /* 0x088fe60000001824 */
        /* <DEDUP_REMOVED lines=46> */
[----:B------:R-:W-:Y:S02]  /*1eb80*/  IMAD.MOV.U32 R133, RZ, RZ, R69 ;  /* 0x000000ffff857224 */ /* 0x000fe400078e0045 */
[----:B------:R-:W-:Y:S01]  /*1eb90*/  FADD.FTZ R5, R87, R2 ;  /* 0x0000000257057221 */ /* 0x000fe20000010000 */
[----:B------:R-:W-:Y:S01]  /*1eba0*/  FADD.FTZ R2, R107, R4 ;  /* 0x000000046b027221 */ /* 0x000fe20000010000 */
[----:B------:R-:W-:Y:S01]  /*1ebb0*/  FADD.FTZ R3, R95, R3 ;  /* 0x000000035f037221 */ /* 0x000fe20000010000 */
[----:B------:R-:W-:Y:S04]  /*1ebc0*/  HMMA.16816.F32 R148, R148, R6, R64 ;  /* 0x000000069494723c */ /* 0x000fe80000001840 */
        /* <DEDUP_REMOVED lines=9> */
[----:B------:R-:W-:Y:S01]  /*1ec60*/  IMAD.MOV.U32 R3, RZ, RZ, R71 ;  /* 0x000000ffff037224 */ /* 0x000fe200078e0047 */
[----:B------:R-:W-:Y:S01]  /*1ec70*/  STL [R1+0xc0], R5 ;  /* 0x0000c00501007387 */ /* 0x000fe20000100800 */
[----:B------:R-:W-:Y:S03]  /*1ec80*/  IMAD.MOV.U32 R132, RZ, RZ, R70 ;  /* 0x000000ffff847224 */ /* 0x000fe600078e0046 */
[----:B------:R-:W-:Y:S04]  /*1ec90*/  STL [R1+0xbc], R4 ;  /* 0x0000bc0401007387 */ /* 0x000fe80000100800 */
[----:B------:R1:W-:Y:S04]  /*1eca0*/  STL [R1+0x2c], R2 ;  /* 0x00002c0201007387 */ /* 0x0003e80000100800 */
[----:B------:R2:W-:Y:S01]  /*1ecb0*/  STL [R1+0xb8], R0 ;  /* 0x0000b80001007387 */ /* 0x0005e20000100800 */
[----:B-1----:R-:W-:Y:S01]  /*1ecc0*/  IMAD.MOV.U32 R2, RZ, RZ, R80 ;  /* 0x000000ffff027224 */ /* 0x002fe200078e0050 */
[----:B------:R-:W-:Y:S06]  /*1ecd0*/  BRA.U UP0, `(.L_x_699) ;  /* 0xffffff7500e47547 */ /* 0x000fec000b83ffff */
.L_x_698:
[----:B------:R-:W3:Y:S01]  /*1ece0*/  LDL.LU R6, [R1+0x2c] ;  /* 0x00002c0001067983 */ /* 0x000ee20000300800 */
[----:B------:R-:W-:Y:S01]  /*1ecf0*/  UISETP.NE.AND UP3, UPT, UR17, -0x1, UPT ;  /* 0xffffffff1100788c */ /* 0x000fe2000bf65270 */
[----:B------:R-:W1:Y:S01]  /*1ed00*/  S2UR UR4, SR_CTAID.Y ;  /* 0x00000000000479c3 */ /* 0x000e620000002600 */
[----:B------:R-:W4:Y:S01]  /*1ed10*/  LDCU.U8 UR14, c[0x0][0x549] ;  /* 0x0000a920ff0e77ac */ /* 0x000f220008000000 */
[----:B------:R-:W2:Y:S01]  /*1ed20*/  LDL.LU R5, [R1+0xb8] ;  /* 0x0000b80001057983 */ /* 0x000ea20000300800 */
[----:B------:R-:W-:Y:S02]  /*1ed30*/  MOV R35, 0x10 ;  /* 0x0000001000237802 */ /* 0x000fe40000000f00 */
[----:B------:R-:W-:Y:S01]  /*1ed40*/  LOP3.LUT P5, RZ, R239, 0x8, RZ, 0xc0, !PT ;  /* 0x00000008efff7812 */ /* 0x000fe200078ac0ff */
[----:B------:R-:W2:Y:S01]  /*1ed50*/  LDL.LU R10, [R1+0xc0] ;  /* 0x0000c000010a7983 */ /* 0x000ea20000300800 */
[----:B------:R-:W1:Y:S03]  /*1ed60*/  LDCU.U8 UR11, c[0x0][0x548] ;  /* 0x0000a900ff0b77ac */ /* 0x000e660008000000 */
[----:B------:R-:W2:Y:S01]  /*1ed70*/  LDL.LU R9, [R1+0xbc] ;  /* 0x0000bc0001097983 */ /* 0x000ea20000300800 */
[----:B------:R-:W1:Y:S03]  /*1ed80*/  @!UP3 LDCU.64 UR8, c[0x0][0x400] ;  /* 0x00008000ff08b7ac */ /* 0x000e660008000a00 */
[----:B------:R-:W2:Y:S01]  /*1ed90*/  LDL.LU R8, [R1+0xc4] ;  /* 0x0000c40001087983 */ /* 0x000ea20000300800 */
[----:B------:R-:W1:Y:S03]  /*1eda0*/  @UP3 LDCU.64 UR6, c[0x0][0x408] ;  /* 0x00008100ff0637ac */ /* 0x000e660008000a00 */
[----:B------:R-:W2:Y:S01]  /*1edb0*/  LDL.LU R7, [R1+0xc8] ;  /* 0x0000c80001077983 */ /* 0x000ea20000300800 */
[----:B----4-:R-:W-:Y:S01]  /*1edc0*/  UISETP.NE.AND UP1, UPT, UR14, URZ, UPT ;  /* 0x000000ff0e00728c */ /* 0x010fe2000bf25270 */
[----:B------:R-:W-:Y:S01]  /*1edd0*/  SEL R35, R35, 0xfffffff0, !P3 ;  /* 0xfffffff023237807 */ /* 0x000fe20005800000 */
[----:B------:R-:W-:Y:S01]  /*1ede0*/  UISETP.NE.AND UP2, UPT, UR17, -0x1, UPT ;  /* 0xffffffff1100788c */ /* 0x000fe2000bf45270 */
[----:B------:R-:W-:-:S02]  /*1edf0*/  LOP3.LUT P3, RZ, R239, 0x10, RZ, 0xc0, !PT ;  /* 0x00000010efff7812 */ /* 0x000fc4000786c0ff */
[----:B------:R-:W-:Y:S01]  /*1ee00*/  SEL R237, R237, 0xffffffe0, !P5 ;  /* 0xffffffe0eded7807 */ /* 0x000fe20006800000 */
[----:B-1----:R-:W-:Y:S02]  /*1ee10*/  UISETP.NE.AND UP0, UPT, UR11, URZ, !UP1 ;  /* 0x000000ff0b00728c */ /* 0x002fe4000cf05270 */
[----:B------:R-:W-:Y:S01]  /*1ee20*/  @!UP3 UIMAD.WIDE.U32 UR12, UR4, UR8, URZ ;  /* 0x00000008040cb2a5 */ /* 0x000fe2000f8e00ff */
[----:B------:R-:W1:Y:S02]  /*1ee30*/  S2UR UR8, SR_CTAID.X ;  /* 0x00000000000879c3 */ /* 0x000e640000002500 */
[----:B------:R-:W4:Y:S01]  /*1ee40*/  @UP1 LDCU UR14, c[0x0][0x430] ;  /* 0x00008600ff0e17ac */ /* 0x000f220008000800 */
[----:B------:R-:W-:Y:S02]  /*1ee50*/  @!UP3 UIMAD UR10, UR4, UR9, UR13 ;  /* 0x00000009040ab2a4 */ /* 0x000fe4000f8e020d */
[----:B------:R-:W-:Y:S01]  /*1ee60*/  @UP3 UIMAD.WIDE.U32 UR18, UR17, UR6, URZ ;  /* 0x00000006111232a5 */ /* 0x000fe2000f8e00ff */
[----:B------:R-:W4:Y:S01]  /*1ee70*/  LDCU UR9, c[0x0][0x434] ;  /* 0x00008680ff0977ac */ /* 0x000f220008000800 */
[----:B------:R-:W1:Y:S03]  /*1ee80*/  @UP1 LDCU UR6, c[0x0][0x430] ;  /* 0x00008600ff0617ac */ /* 0x000e660008000800 */
[----:B------:R-:W1:Y:S01]  /*1ee90*/  LDCU UR13, c[0x0][0x434] ;  /* 0x00008680ff0d77ac */ /* 0x000e620008000800 */
[----:B------:R-:W-:Y:S01]  /*1eea0*/  @UP3 UIMAD UR10, UR17, UR7, UR19 ;  /* 0x00000007110a32a4 */ /* 0x000fe2000f8e0213 */
[----:B------:R-:W-:-:S02]  /*1eeb0*/  @UP3 UMOV UR12, UR18 ;  /* 0x00000012000c3c82 */ /* 0x000fc40008000000 */
[----:B------:R-:W-:Y:S01]  /*1eec0*/  @UP1 UMOV UR7, 0x1 ;  /* 0x0000000100071882 */ /* 0x000fe20000000000 */
[----:B----4-:R-:W-:Y:S02]  /*1eed0*/  @!UP2 UIMAD UR17, UR4, UR9, URZ ;  /* 0x000000090411a2a4 */ /* 0x010fe4000f8e02ff */
[----:B-1----:R-:W-:Y:S01]  /*1eee0*/  @UP1 UIMAD UR13, UR6, UR9, URZ ;  /* 0x00000009060d12a4 */ /* 0x002fe2000f8e02ff */
[----:B------:R-:W1:Y:S01]  /*1eef0*/  S2UR UR6, SR_CTAID.Z ;  /* 0x00000000000679c3 */ /* 0x000e620000002700 */
[----:B------:R-:W-:Y:S01]  /*1ef00*/  USHF.R.S32.HI UR15, URZ, 0x1f, UR17 ;  /* 0x0000001fff0f7899 */ /* 0x000fe20008011411 */
[----:B---3--:R-:W3:Y:S04]  /*1ef10*/  SHFL.BFLY PT, R3, R6, 0x2, 0x1f ;  /* 0x0c401f0006037f89 */ /* 0x008ee800000e0000 */
[----:B--2---:R-:W2:Y:S04]  /*1ef20*/  SHFL.BFLY PT, R2, R5, 0x2, 0x1f ;  /* 0x0c401f0005027f89 */ /* 0x004ea800000e0000 */
[----:B------:R-:W4:Y:S04]  /*1ef30*/  SHFL.BFLY PT, R0, R10, 0x2, 0x1f ;  /* 0x0c401f000a007f89 */ /* 0x000f2800000e0000 */
[----:B------:R-:W1:Y:S01]  /*1ef40*/  SHFL.BFLY PT, R4, R9, 0x2, 0x1f ;  /* 0x0c401f0009047f89 */ /* 0x000e6200000e0000 */
[----:B---3--:R-:W-:Y:S01]  /*1ef50*/  FADD.FTZ R3, R3, R6 ;  /* 0x0000000603037221 */ /* 0x008fe20000010000 */
[----:B--2---:R-:W-:-:S04]  /*1ef60*/  FADD.FTZ R2, R2, R5 ;  /* 0x0000000502027221 */ /* 0x004fc80000010000 */
        /* <DEDUP_REMOVED lines=99> */
[----:B------:R-:W-:Y:S01]  /*1f5a0*/  FMUL.FTZ R23, R5, R185 ;  /* 0x000000b905177220 */ /* 0x000fe20000410000 */
        /* <DEDUP_REMOVED lines=58> */
[----:B----45:R-:W-:-:S03]  /*1f950*/  LOP3.LUT R2, R200, 0x1f8, RZ, 0xc0, !PT ;  /* 0x000001f8c8027812 */ /* 0x030fc600078ec0ff */
        /* <DEDUP_REMOVED lines=18> */
.L_x_702:
        /* <DEDUP_REMOVED lines=75> */
.L_x_704:
[----:B------:R-:W-:Y:S05]  /*1ff30*/  BSYNC.RECONVERGENT B0 ;  /* 0x0000000000007941 */ /* 0x000fea0003800200 */
.L_x_703:
        /* <DEDUP_REMOVED lines=37> */
.L_x_706:
[----:B------:R-:W-:Y:S05]  /*20190*/  BSYNC.RECONVERGENT B0 ;  /* 0x0000000000007941 */ /* 0x000fea0003800200 */
.L_x_705:
        /* <DEDUP_REMOVED lines=17> */
.L_x_708:
[----:B------:R-:W-:Y:S05]  /*202b0*/  BSYNC.RECONVERGENT B0 ;  /* 0x0000000000007941 */ /* 0x000fea0003800200 */
.L_x_707:
        /* <DEDUP_REMOVED lines=16> */
.L_x_710:
[----:B------:R-:W-:Y:S05]  /*203c0*/  BSYNC.RECONVERGENT B0 ;  /* 0x0000000000007941 */ /* 0x000fea0003800200 */
.L_x_709:
        /* <DEDUP_REMOVED lines=16> */
.L_x_712:
[----:B------:R-:W-:Y:S05]  /*204d0*/  BSYNC.RECONVERGENT B0 ;  /* 0x0000000000007941 */ /* 0x000fea0003800200 */
.L_x_711:
        /* <DEDUP_REMOVED lines=16> */
.L_x_714:
[----:B------:R-:W-:Y:S05]  /*205e0*/  BSYNC.RECONVERGENT B0 ;  /* 0x0000000000007941 */ /* 0x000fea0003800200 */
.L_x_713:
        /* <DEDUP_REMOVED lines=16> */
.L_x_716:
[----:B------:R-:W-:Y:S05]  /*206f0*/  BSYNC.RECONVERGENT B0 ;  /* 0x0000000000007941 */ /* 0x000fea0003800200 */
.L_x_715:
        /* <DEDUP_REMOVED lines=16> */
.L_x_718:
[----:B------:R-:W-:Y:S05]  /*20800*/  BSYNC.RECONVERGENT B0 ;  /* 0x0000000000007941 */ /* 0x000fea0003800200 */
.L_x_717:
        /* <DEDUP_REMOVED lines=15> */
.L_x_719:
        /* <DEDUP_REMOVED lines=16> */
.L_x_2695:


//--------------------- .text._ZN5flash16flash_fwd_kernelI23Flash_fwd_kernel_traitsILi64ELi128ELi128ELi4ELb0ELb0EN7cutlass6half_tE19Flash_kernel_traitsILi64ELi128ELi128ELi4ES3_EELb0ELb0ELb1ELb0ELb0ELb0ELb0ELb0EEEvNS_16Flash_fwd_paramsE --------------------------
	.section	.text._ZN5flash16flash_fwd_kernelI23Flash_fwd_kernel_traitsILi64ELi128ELi128ELi4ELb0ELb0EN7cutlass6half_tE19Flash_kernel_traitsILi64ELi128ELi128ELi4ES3_EELb0ELb0ELb1ELb0ELb0ELb0ELb0ELb0EEEvNS_16Flash_fwd_paramsE,"ax",@progbits
	.align	128
        .global         _ZN5flash16flash_fwd_kernelI23Flash_fwd_kernel_traitsILi64ELi128ELi128ELi4ELb0ELb0EN7cutlass6half_tE19Flash_kernel_traitsILi64ELi128ELi128ELi4ES3_EELb0ELb0ELb1ELb0ELb0ELb0ELb0ELb0EEEvNS_16Flash_fwd_paramsE
        .type           _ZN5flash16flash_fwd_kernelI23Flash_fwd_kernel_traitsILi64ELi128ELi128ELi4ELb0ELb0EN7cutlass6half_tE19Flash_kernel_traitsILi64ELi128ELi128ELi4ES3_EELb0ELb0ELb1ELb0ELb0ELb0ELb0ELb0EEEvNS_16Flash_fwd_paramsE,@function
        .size           _ZN5flash16flash_fwd_kernelI23Flash_fwd_kernel_traitsILi64ELi128ELi128ELi4ELb0ELb0EN7cutlass6half_tE19Flash_kernel_traitsILi64ELi128ELi128ELi4ES3_EELb0ELb0ELb1ELb0ELb0ELb0ELb0ELb0EEEvNS_16Flash_fwd_paramsE,(.L_x_2696 - _ZN5flash16flash_fwd_kernelI23Flash_fwd_kernel_traitsILi64ELi128ELi128ELi4ELb0ELb0EN7cutlass6half_tE19Flash_kernel_traitsILi64ELi128ELi128ELi4ES3_EELb0ELb0ELb1ELb0ELb0ELb0ELb0ELb0EEEvNS_16Flash_fwd_paramsE)
        .other          _ZN5flash16flash_fwd_kernelI23Flash_fwd_kernel_traitsILi64ELi128ELi128ELi4ELb0ELb0EN7cutlass6half_tE19Flash_kernel_traitsILi64ELi128ELi128ELi4ES3_EELb0ELb0ELb1ELb0ELb0ELb0ELb0ELb0EEEvNS_16Flash_fwd_paramsE,@"STO_CUDA_ENTRY STV_DEFAULT"
_ZN5flash16flash_fwd_kernelI23Flash_fwd_kernel_traitsILi64ELi128ELi128ELi4ELb0ELb0EN7cutlass6half_tE19Flash_kernel_traitsILi64ELi128ELi128ELi4ES3_EELb0ELb0ELb1ELb0ELb0ELb0ELb0ELb0EEEvNS_16Flash_fwd_paramsE:
.text._ZN5flash16flash_fwd_kernelI23Flash_fwd_kernel_traitsILi64ELi128ELi128ELi4ELb0ELb0EN7cutlass6half_tE19Flash_kernel_traitsILi64ELi128ELi128ELi4ES3_EELb0ELb0ELb1ELb0ELb0ELb0ELb0ELb0EEEvNS_16Flash_fwd_paramsE:
        /* <DEDUP_REMOVED lines=72> */
.L_x_720:
[----:B-----5:R-:W-:Y:S01]  /*0480*/  @P0 R2UR UR23, R4 ;  /* 0x00000000041702ca */ /* 0x020fe200000e0000 */
[----:B------:R-:W-:Y:S01]  /*0490*/  @!UP0 UISETP.NE.U32.AND UP1, UPT, UR4, URZ, UPT ;  /* 0x000000ff0400828c */ /* 0x000fe2000bf25070 */
[----:B------:R-:W-:-:S13]  /*04a0*/  @!P1 EXIT ;  /* 0x000000000000994d */ /* 0x000fda0003800000 */
[----:B------:R-:W1:Y:S01]  /*04b0*/  LDCU UR18, c[0x0][0x504] ;  /* 0x0000a080ff1277ac */ /* 0x000e620008000800 */
[----:B------:R-:W2:Y:S01]  /*04c0*/  S2R R238, SR_TID.X ;  /* 0x0000000000ee7919 */ /* 0x000ea20000002100 */
[----:B------:R-:W3:Y:S01]  /*04d0*/  S2UR UR25, SR_CTAID.Z ;  /* 0x00000000001979c3 */ /* 0x000ee20000002700 */
[----:B------:R-:W-:Y:S01]  /*04e0*/  @!UP0 UISETP.NE.AND.EX UP1, UPT, UR5, URZ, UPT, UP1 ;  /* 0x000000ff0500828c */ /* 0x000fe2000bf25310 */
[----:B------:R-:W4:Y:S03]  /*04f0*/  LDCU UR19, c[0x0][0x508] ;  /* 0x0000a100ff1377ac */ /* 0x000f260008000800 */
[----:B------:R-:W-:Y:S02]  /*0500*/  @!UP0 USEL UR8, UR8, URZ, UP1 ;  /* 0x000000ff08088287 */ /* 0x000fe40008800000 */
[----:B------:R-:W-:Y:S02]  /*0510*/  @UP0 UIADD3 UR23, UPT, UPT, UR23, -UR26, URZ ;  /* 0x8000001a17170290 */ /* 0x000fe4000fffe0ff */
[----:B------:R-:W-:-:S04]  /*0520*/  @!UP0 UIADD3 UR23, UPT, UPT, UR8, UR6, -UR26 ;  /* 0x0000000608178290 */ /* 0x000fc8000fffe81a */
[----:B------:R-:W-:Y:S02]  /*0530*/  UIADD3 UR7, UPT, UPT, UR23, 0x7f, URZ ;  /* 0x0000007f17077890 */ /* 0x000fe4000fffe0ff */
[----:B-1----:R-:W-:Y:S02]  /*0540*/  UIADD3 UR18, UPT, UPT, UR24, UR18, URZ ;  /* 0x0000001218127290 */ /* 0x002fe4000fffe0ff */
[----:B------:R-:W-:Y:S02]  /*0550*/  UIADD3 UR5, UPT, UPT, UR7, UR22, -UR24 ;  /* 0x0000001607057290 */ /* 0x000fe4000fffe818 */
[----:B------:R-:W-:Y:S02]  /*0560*/  UIADD3 UR6, UPT, UPT, -UR18, UR22, UR23 ;  /* 0x0000001612067290 */ /* 0x000fe4000fffe117 */
[----:B----4-:R-:W-:Y:S02]  /*0570*/  UIADD3 UR5, UPT, UPT, UR5, 0x80, UR19 ;  /* 0x0000008005057890 */ /* 0x010fe4000fffe013 */
[----:B------:R-:W-:-:S02]  /*0580*/  USHF.R.S32.HI UR4, URZ, 0x1f, UR7 ;  /* 0x0000001fff047899 */ /* 0x000fc40008011407 */
[----:B------:R-:W-:Y:S02]  /*0590*/  USHF.R.S32.HI UR15, URZ, 0x1f, UR6 ;  /* 0x0000001fff0f7899 */ /* 0x000fe40008011406 */
[----:B------:R-:W-:Y:S02]  /*05a0*/  USHF.R.S32.HI UR17, URZ, 0x1f, UR5 ;  /* 0x0000001fff117899 */ /* 0x000fe40008011405 */
[----:B------:R-:W-:Y:S02]  /*05b0*/  ULEA.HI UR4, UR4, UR7, URZ, 0x7 ;  /* 0x0000000704047291 */ /* 0x000fe4000f8f38ff */
[----:B------:R-:W-:Y:S02]  /*05c0*/  ULEA.HI UR15, UR15, UR6, URZ, 0x7 ;  /* 0x000000060f0f7291 */ /* 0x000fe4000f8f38ff */
[----:B------:R-:W-:Y:S02]  /*05d0*/  ULEA.HI UR17, UR17, UR5, URZ, 0x7 ;  /* 0x0000000511117291 */ /* 0x000fe4000f8f38ff */
        /* <DEDUP_REMOVED lines=8> */
[----:B--23--:R-:W-:Y:S05]  /*0660*/  BRA.U UP0, `(.L_x_721) ;  /* 0x0000001100907547 */ /* 0x00cfea000b800000 */
[----:B------:R-:W1:Y:S01]  /*0670*/  LDCU.U8 UR4, c[0x0][0x549] ;  /* 0x0000a920ff0477ac */ /* 0x000e620008000000 */
[----:B------:R-:W-:Y:S01]  /*0680*/  UISETP.NE.AND UP0, UPT, UR16, -0x1, UPT ;  /* 0xffffffff1000788c */ /* 0x000fe2000bf05270 */
[----:B------:R-:W2:Y:S10]  /*0690*/  LDCU.U8 UR13, c[0x0][0x548] ;  /* 0x0000a900ff0d77ac */ /* 0x000eb40008000000 */
[----:B------:R-:W3:Y:S01]  /*06a0*/  @!UP0 LDCU.64 UR8, c[0x0][0x400] ;  /* 0x00008000ff0887ac */ /* 0x000ee20008000a00 */
[----:B-1----:R-:W-:Y:S01]  /*06b0*/  UISETP.NE.AND UP1, UPT, UR4, URZ, UPT ;  /* 0x000000ff0400728c */ /* 0x002fe2000bf25270 */
[----:B------:R-:W1:Y:S10]  /*06c0*/  @UP0 LDCU.64 UR6, c[0x0][0x408] ;  /* 0x00008100ff0607ac */ /* 0x000e740008000a00 */
[----:B------:R-:W4:Y:S01]  /*06d0*/  @UP1 LDCU.64 UR4, c[0x0][0x430] ;  /* 0x00008600ff0417ac */ /* 0x000f220008000a00 */
[----:B---3--:R-:W-:Y:S01]  /*06e0*/  @!UP0 UIMAD.WIDE.U32 UR10, UR32, UR8, URZ ;  /* 0x00000008200a82a5 */ /* 0x008fe2000f8e00ff */
[----:B------:R-:W3:Y:S01]  /*06f0*/  @UP1 LDCU UR8, c[0x0][0x430] ;  /* 0x00008600ff0817ac */ /* 0x000ee20008000800 */
[----:B-1----:R-:W-:-:S02]  /*0700*/  @UP0 UIMAD.WIDE.U32 UR14, UR16, UR6, URZ ;  /* 0x00000006100e02a5 */ /* 0x002fc4000f8e00ff */
[----:B------:R-:W-:Y:S02]  /*0710*/  @!UP0 UIMAD UR9, UR32, UR9, UR11 ;  /* 0x00000009200982a4 */ /* 0x000fe4000f8e020b */
[----:B------:R-:W-:Y:S01]  /*0720*/  @UP0 UIMAD UR9, UR16, UR7, UR15 ;  /* 0x00000007100902a4 */ /* 0x000fe2000f8e020f */
[----:B------:R-:W-:Y:S02]  /*0730*/  @UP1 UMOV UR11, 0x1 ;  /* 0x00000001000b1882 */ /* 0x000fe40000000000 */
[----:B------:R-:W-:Y:S01]  /*0740*/  @UP0 UMOV UR10, UR14 ;  /* 0x0000000e000a0c82 */ /* 0x000fe20008000000 */
[----:B----4-:R-:W-:Y:S01]  /*0750*/  @UP1 UIMAD UR12, UR4, UR5, URZ ;  /* 0x00000005040c12a4 */ /* 0x010fe2000f8e02ff */
[----:B--2---:R-:W-:Y:S11]  /*0760*/  BRA.U UP1, `(.L_x_722) ;  /* 0x0000000101287547 */ /* 0x004ff6000b800000 */
[----:B------:R-:W-:Y:S01]  /*0770*/  UISETP.NE.AND UP0, UPT, UR13, URZ, UPT ;  /* 0x000000ff0d00728c */ /* 0x000fe2000bf05270 */
[----:B------:R-:W1:Y:S10]  /*0780*/  LDCU UR5, c[0x0][0x3e0] ;  /* 0x00007c00ff0577ac */ /* 0x000e740008000800 */
[----:B------:R-:W1:Y:S01]  /*0790*/  @UP0 LDCU UR11, c[0x0][0x454] ;  /* 0x00008a80ff0b07ac */ /* 0x000e620008000800 */
[----:B------:R-:W2:Y:S01]  /*07a0*/  @!UP0 LDCU UR4, c[0x0][0x434] ;  /* 0x00008680ff0487ac */ /* 0x000ea20008000800 */
[----:B------:R-:W4:Y:S01]  /*07b0*/  @UP0 LDCU UR12, c[0x0][0x454] ;  /* 0x00008a80ff0c07ac */ /* 0x000f220008000800 */
[----:B---3--:R-:W-:Y:S01]  /*07c0*/  @UP0 UMOV UR8, 0x1 ;  /* 0x0000000100080882 */ /* 0x008fe20000000000 */
[----:B----4-:R-:W4:Y:S01]  /*07d0*/  @!UP0 LDCU UR12, c[0x0][0x434] ;  /* 0x00008680ff0c87ac */ /* 0x010f220008000800 */
[----:B------:R-:W-:Y:S01]  /*07e0*/  @!UP0 UMOV UR8, 0x1 ;  /* 0x0000000100088882 */ /* 0x000fe20000000000 */
[----:B-1----:R-:W-:-:S02]  /*07f0*/  @UP0 UIMAD UR11, UR11, UR5, URZ ;  /* 0x000000050b0b02a4 */ /* 0x002fc4000f8e02ff */
[----:B--2---:R-:W-:-:S12]  /*0800*/  @!UP0 UIMAD UR11, UR4, UR5, URZ ;  /* 0x00000005040b82a4 */ /* 0x004fd8000f8e02ff */
.L_x_722:
[----:B------:R-:W1:Y:S01]  /*0810*/  LDCU UR7, c[0x0][0x440] ;  /* 0x00008800ff0777ac */ /* 0x000e620008000800 */
[----:B------:R-:W-:Y:S01]  /*0820*/  IMAD.SHL.U32 R2, R238, 0x8, RZ ;  /* 0x00000008ee027824 */ /* 0x000fe200078e00ff */
[----:B------:R-:W-:Y:S01]  /*0830*/  SHF.R.U32.HI R238, RZ, 0x3, R238 ;  /* 0x00000003ffee7819 */ /* 0x000fe200000116ee */
[----:B------:R-:W-:Y:S01]  /*0840*/  BSSY.RECONVERGENT B0, `(.L_x_723) ;  /* 0x000002f000007945 */ /* 0x000fe20003800200 */
[----:B------:R-:W2:Y:S02]  /*0850*/  LDCU UR6, c[0x0][0x434] ;  /* 0x00008680ff0677ac */ /* 0x000ea40008000800 */
[----:B------:R-:W-:Y:S01]  /*0860*/  LOP3.LUT R2, R2, 0x38, RZ, 0xc0, !PT ;  /* 0x0000003802027812 */ /* 0x000fe200078ec0ff */
[C---:B------:R-:W-:Y:S01]  /*0870*/  VIADD R16, R238.reuse, 0x10 ;  /* 0x00000010ee107836 */ /* 0x040fe20000000000 */
[----:B------:R-:W5:Y:S01]  /*0880*/  LDCU.64 UR4, c[0x0][0x410] ;  /* 0x00008200ff0477ac */ /* 0x000f620008000a00 */
[----:B------:R-:W-:Y:S01]  /*0890*/  VIADD R17, R238, 0x20 ;  /* 0x00000020ee117836 */ /* 0x000fe20000000000 */
[----:B------:R-:W-:Y:S01]  /*08a0*/  ISETP.NE.AND P1, PT, R2, RZ, PT ;  /* 0x000000ff0200720c */ /* 0x000fe20003f25270 */
[----:B------:R-:W-:-:S02]  /*08b0*/  UISETP.NE.AND UP1, UPT, UR13, URZ, !UP1 ;  /* 0x000000ff0d00728c */ /* 0x000fc4000cf25270 */
[----:B------:R-:W-:Y:S02]  /*08c0*/  UIADD3 UR24, UPT, UPT, -UR22, UR24, URZ ;  /* 0x0000001816187290 */ /* 0x000fe4000fffe1ff */
[----:B------:R-:W-:Y:S01]  /*08d0*/  UISETP.NE.AND UP0, UPT, UR16, -0x1, UPT ;  /* 0xffffffff1000788c */ /* 0x000fe2000bf05270 */
[C---:B-1----:R-:W-:Y:S01]  /*08e0*/  ISETP.GE.AND P4, PT, R2.reuse, UR7, PT ;  /* 0x0000000702007c0c */ /* 0x042fe2000bf86270 */
[----:B----4-:R-:W-:Y:S01]  /*08f0*/  UIMAD UR12, UR25, UR12, URZ ;  /* 0x0000000c190c72a4 */ /* 0x010fe2000f8e02ff */
[----:B------:R-:W-:Y:S01]  /*0900*/  IADD3 R2, P2, PT, R2, UR10, RZ ;  /* 0x0000000a02027c10 */ /* 0x000fe2000ff5e0ff */
[----:B---3--:R-:W-:Y:S01]  /*0910*/  UIMAD UR22, UR22, UR8, URZ ;  /* 0x00000008161672a4 */ /* 0x008fe2000f8e02ff */
[C---:B------:R-:W-:Y:S01]  /*0920*/  ISETP.GE.OR P5, PT, R238.reuse, UR24, P4 ;  /* 0x00000018ee007c0c */ /* 0x040fe2000a7a6670 */
[----:B--2---:R-:W-:Y:S01]  /*0930*/  UIMAD UR6, UR32, UR6, URZ ;  /* 0x00000006200672a4 */ /* 0x004fe2000f8e02ff */
[----:B------:R-:W-:Y:S01]  /*0940*/  ISETP.GE.OR P3, PT, R238, UR24, P1 ;  /* 0x00000018ee007c0c */ /* 0x000fe20008f66670 */
[----:B------:R-:W-:Y:S01]  /*0950*/  IMAD.X R3, RZ, RZ, UR9, P2 ;  /* 0x00000009ff037e24 */ /* 0x000fe200090e06ff */
[----:B------:R-:W-:Y:S01]  /*0960*/  @!UP1 UIMAD UR12, UR32, UR11, UR12 ;  /* 0x0000000b200c92a4 */ /* 0x000fe2000f8e020c */
[----:B-----5:R-:W-:Y:S01]  /*0970*/  IMAD.U32 R4, RZ, RZ, UR4 ;  /* 0x00000004ff047e24 */ /* 0x020fe2000f8e00ff */
[----:B------:R-:W-:Y:S01]  /*0980*/  USEL UR9, UR6, UR16, !UP0 ;  /* 0x0000001006097287 */ /* 0x000fe2000c000000 */
[----:B------:R-:W-:Y:S01]  /*0990*/  IMAD.U32 R0, RZ, RZ, UR5 ;  /* 0x00000005ff007e24 */ /* 0x000fe2000f8e00ff */
[----:B------:R-:W-:Y:S01]  /*09a0*/  USHF.R.S32.HI UR10, URZ, 0x1f, UR22 ;  /* 0x0000001fff0a7899 */ /* 0x000fe20008011416 */
[----:B------:R-:W-:Y:S01]  /*09b0*/  IMAD.WIDE.U32 R8, R4, UR25, R2 ;  /* 0x0000001904087c25 */ /* 0x000fe2000f8e0002 */
[----:B------:R-:W-:Y:S01]  /*09c0*/  USHF.R.S32.HI UR4, URZ, 0x1f, UR9 ;  /* 0x0000001fff047899 */ /* 0x000fe20008011409 */
[----:B------:R-:W-:Y:S01]  /*09d0*/  ISETP.GE.OR P0, PT, R16, UR24, P1 ;  /* 0x0000001810007c0c */ /* 0x000fe20008f06670 */
[----:B------:R-:W-:Y:S01]  /*09e0*/  USEL UR9, UR9, URZ, UP1 ;  /* 0x000000ff09097287 */ /* 0x000fe20008800000 */
[----:B------:R-:W-:Y:S01]  /*09f0*/  IMAD R7, R0, UR25, R9 ;  /* 0x0000001900077c24 */ /* 0x000fe2000f8e0209 */
[----:B------:R-:W-:Y:S01]  /*0a00*/  USEL UR4, UR4, URZ, UP1 ;  /* 0x000000ff04047287 */ /* 0x000fe20008800000 */
[----:B------:R-:W-:Y:S01]  /*0a10*/  ISETP.GE.OR P6, PT, R17, UR24, P1 ;  /* 0x0000001811007c0c */ /* 0x000fe20008fc6670 */
[----:B------:R-:W-:Y:S01]  /*0a20*/  USHF.R.S32.HI UR5, URZ, 0x1f, UR12 ;  /* 0x0000001fff057899 */ /* 0x000fe2000801140c */
[----:B------:R-:W-:Y:S01]  /*0a30*/  ISETP.GE.OR P2, PT, R16, UR24, P4 ;  /* 0x0000001810007c0c */ /* 0x000fe2000a746670 */
[----:B------:R-:W-:-:S02]  /*0a40*/  UIADD3 UR9, UP1, UP0, UR22, UR9, UR12 ;  /* 0x0000000916097290 */ /* 0x000fc4000f83e00c */
[----:B------:R-:W-:Y:S02]  /*0a50*/  UIMAD.WIDE.U32 UR30, UR30, 0x80, URZ ;  /* 0x000000801e1e78a5 */ /* 0x000fe4000f8e00ff */
[----:B------:R-:W-:-:S04]  /*0a60*/  UIADD3.X UR10, UPT, UPT, UR10, UR4, UR5, UP1, UP0 ;  /* 0x000000040a0a7290 */ /* 0x000fc80008fe0405 */
[----:B------:R-:W-:Y:S01]  /*0a70*/  LOP3.LUT R10, R238, UR30, RZ, 0xfc, !PT ;  /* 0x0000001eee0a7c12 */ /* 0x000fe2000f8efcff */
[----:B------:R-:W-:Y:S07]  /*0a80*/  @P5 BRA `(.L_x_724) ;  /* 0x0000000000285947 */ /* 0x000fee0003800000 */
        /* <DEDUP_REMOVED lines=10> */
.L_x_724:
[----:B------:R-:W-:Y:S05]  /*0b30*/  BSYNC.RECONVERGENT B0 ;  /* 0x0000000000007941 */ /* 0x000fea0003800200 */
.L_x_723:
[----:B------:R-:W-:Y:S01]  /*0b40*/  BSSY.RECONVERGENT B0, `(.L_x_725) ;  /* 0x0000011000007945 */ /* 0x000fe20003800200 */
[----:B------:R-:W-:Y:S02]  /*0b50*/  ISETP.GE.OR P5, PT, R17, UR24, P4 ;  /* 0x0000001811007c0c */ /* 0x000fe4000a7a6670 */
        /* <DEDUP_REMOVED lines=15> */
.L_x_726:
[----:B------:R-:W-:Y:S05]  /*0c50*/  BSYNC.RECONVERGENT B0 ;  /* 0x0000000000007941 */ /* 0x000fea0003800200 */
.L_x_725:
[----:B------:R-:W-:Y:S01]  /*0c60*/  BSSY.RECONVERGENT B0, `(.L_x_727) ;  /* 0x0000011000007945 */ /* 0x000fe20003800200 */
[----:B------:R-:W-:Y:S02]  /*0c70*/  ISETP.GE.OR P2, PT, R15, UR24, P4 ;  /* 0x000000180f007c0c */ /* 0x000fe4000a746670 */
[----:B------:R-:W-:Y:S01]  /*0c80*/  IADD3 R14, PT, PT, R238, 0x40, RZ ;  /* 0x00000040ee0e7810 */ /* 0x000fe20007ffe0ff */
        /* <DEDUP_REMOVED lines=14> */
.L_x_728:
[----:B------:R-:W-:Y:S05]  /*0d70*/  BSYNC.RECONVERGENT B0 ;  /* 0x0000000000007941 */ /* 0x000fea0003800200 */
.L_x_727:
[----:B------:R-:W-:Y:S01]  /*0d80*/  BSSY.RECONVERGENT B0, `(.L_x_729) ;  /* 0x0000011000007945 */ /* 0x000fe20003800200 */
[----:B------:R-:W-:Y:S02]  /*0d90*/  ISETP.GE.OR P5, PT, R14, UR24, P4 ;  /* 0x000000180e007c0c */ /* 0x000fe4000a7a6670 */
[----:B------:R-:W-:Y:S01]  /*0da0*/  IADD3 R12, PT, PT, R238, 0x50, RZ ;  /* 0x00000050ee0c7810 */ /* 0x000fe20007ffe0ff */
        /* <DEDUP_REMOVED lines=14> */
.L_x_730:
[----:B------:R-:W-:Y:S05]  /*0e90*/  BSYNC.RECONVERGENT B0 ;  /* 0x0000000000007941 */ /* 0x000fea0003800200 */
.L_x_729:
[----:B------:R-:W-:Y:S01]  /*0ea0*/  BSSY.RECONVERGENT B0, `(.L_x_731) ;  /* 0x0000012000007945 */ /* 0x000fe20003800200 */
[----:B------:R-:W-:Y:S01]  /*0eb0*/  ISETP.GE.OR P2, PT, R12, UR24, P4 ;  /* 0x000000180c007c0c */ /* 0x000fe2000a746670 */
        /* <DEDUP_REMOVED lines=16> */
.L_x_732:
[----:B------:R-:W-:Y:S05]  /*0fc0*/  BSYNC.RECONVERGENT B0 ;  /* 0x0000000000007941 */ /* 0x000fea0003800200 */
.L_x_731:
[----:B------:R-:W-:Y:S01]  /*0fd0*/  BSSY.RECONVERGENT B0, `(.L_x_733) ;  /* 0x0000011000007945 */ /* 0x000fe20003800200 */
[----:B------:R-:W-:Y:S02]  /*0fe0*/  ISETP.GE.OR P5, PT, R11, UR24, P4 ;  /* 0x000000180b007c0c */ /* 0x000fe4000a7a6670 */
[----:B------:R-:W-:Y:S01]  /*0ff0*/  ISETP.GE.OR P4, PT, R13, UR24, P4 ;  /* 0x000000180d007c0c */ /* 0x000fe2000a786670 */
[----:B------:R-:W-:-:S12]  /*1000*/  @P2 BRA `(.L_x_734) ;  /* 0x0000000000342947 */ /* 0x000fd80003800000 */
        /* <DEDUP_REMOVED lines=13> */
.L_x_734:
[----:B------:R-:W-:Y:S05]  /*10e0*/  BSYNC.RECONVERGENT B0 ;  /* 0x0000000000007941 */ /* 0x000fea0003800200 */
.L_x_733:
        /* <DEDUP_REMOVED lines=15> */
.L_x_736:
[----:B------:R-:W-:Y:S05]  /*11e0*/  BSYNC.RECONVERGENT B0 ;  /* 0x0000000000007941 */ /* 0x000fea0003800200 */
.L_x_735:
        /* <DEDUP_REMOVED lines=15> */
.L_x_738:
[----:B------:R-:W-:Y:S05]  /*12e0*/  BSYNC.RECONVERGENT B0 ;  /* 0x0000000000007941 */ /* 0x000fea0003800200 */
.L_x_737:
[----:B------:R-:W-:Y:S04]  /*12f0*/  BSSY.RECONVERGENT B0, `(.L_x_739) ;  /* 0x000000a000007945 */ /* 0x000fe80003800200 */
[----:B------:R-:W-:Y:S05]  /*1300*/  @P3 BRA `(.L_x_740) ;  /* 0x0000000000203947 */ /* 0x000fea0003800000 */
[----:B------:R-:W5:Y:S01]  /*1310*/  LDCU.64 UR4, c[0x0][0x420] ;  /* 0x00008400ff0477ac */ /* 0x000f620008000a00 */
[----:B------:R-:W-:-:S05]  /*1320*/  IMAD R0, R238, UR8, RZ ;  /* 0x00000008ee007c24 */ /* 0x000fca000f8e02ff */
[----:B-1----:R-:W-:-:S04]  /*1330*/  IADD3 R3, P2, PT, R0, UR9, RZ ;  /* 0x0000000900037c10 */ /* 0x002fc8000ff5e0ff */
[----:B------:R-:W-:Y:S02]  /*1340*/  LEA.HI.X.SX32 R0, R0, UR10, 0x1, P2 ;  /* 0x0000000a00007c11 */ /* 0x000fe400090f0eff */
[----:B-----5:R-:W-:-:S04]  /*1350*/  LEA R2, P2, R3, UR4, 0x2 ;  /* 0x0000000403027c11 */ /* 0x020fc8000f8410ff */
[----:B------:R-:W-:Y:S01]  /*1360*/  LEA.HI.X R3, R3, UR5, R0, 0x2, P2 ;  /* 0x0000000503037c11 */ /* 0x000fe200090f1400 */
[----:B------:R-:W-:-:S05]  /*1370*/  IMAD.MOV.U32 R0, RZ, RZ, 0x7f800000 ;  /* 0x7f800000ff007424 */ /* 0x000fca00078e00ff */
[----:B------:R1:W-:Y:S03]  /*1380*/  STG.E desc[UR20][R2.64], R0 ;  /* 0x0000000002007986 */ /* 0x0003e6000c101914 */
.L_x_740:
[----:B------:R-:W-:Y:S05]  /*1390*/  BSYNC.RECONVERGENT B0 ;  /* 0x0000000000007941 */ /* 0x000fea0003800200 */
.L_x_739:
[----:B------:R-:W-:Y:S01]  /*13a0*/  BSSY.RECONVERGENT B0, `(.L_x_741) ;  /* 0x000000f000007945 */ /* 0x000fe20003800200 */
[----:B------:R-:W-:Y:S02]  /*13b0*/  ISETP.GE.OR P5, PT, R15, UR24, P1 ;  /* 0x000000180f007c0c */ /* 0x000fe40008fa6670 */
[----:B------:R-:W-:Y:S02]  /*13c0*/  ISETP.GE.OR P4, PT, R14, UR24, P1 ;  /* 0x000000180e007c0c */ /* 0x000fe40008f86670 */
[----:B------:R-:W-:Y:S02]  /*13d0*/  ISETP.GE.OR P3, PT, R12, UR24, P1 ;  /* 0x000000180c007c0c */ /* 0x000fe40008f66670 */
[----:B------:R-:W-:Y:S02]  /*13e0*/  ISETP.GE.OR P2, PT, R11, UR24, P1 ;  /* 0x000000180b007c0c */ /* 0x000fe40008f46670 */
[----:B------:R-:W-:Y:S01]  /*13f0*/  ISETP.GE.OR P1, PT, R13, UR24, P1 ;  /* 0x000000180d007c0c */ /* 0x000fe20008f26670 */
[----:B------:R-:W-:-:S12]  /*1400*/  @P0 BRA `(.L_x_742) ;  /* 0x0000000000200947 */ /* 0x000fd80003800000 */
[----:B------:R-:W5:Y:S01]  /*1410*/  LDCU.64 UR4, c[0x0][0x420] ;  /* 0x00008400ff0477ac */ /* 0x000f620008000a00 */
[----:B-1----:R-:W-:-:S05]  /*1420*/  IMAD R0, R16, UR8, RZ ;  /* 0x0000000810007c24 */ /* 0x002fca000f8e02ff */
[----:B------:R-:W-:-:S04]  /*1430*/  IADD3 R3, P0, PT, R0, UR9, RZ ;  /* 0x0000000900037c10 */ /* 0x000fc8000ff1e0ff */
[----:B------:R-:W-:Y:S02]  /*1440*/  LEA.HI.X.SX32 R0, R0, UR10, 0x1, P0 ;  /* 0x0000000a00007c11 */ /* 0x000fe400080f0eff */
[----:B-----5:R-:W-:-:S04]  /*1450*/  LEA R2, P0, R3, UR4, 0x2 ;  /* 0x0000000403027c11 */ /* 0x020fc8000f8010ff */
[----:B------:R-:W-:Y:S01]  /*1460*/  LEA.HI.X R3, R3, UR5, R0, 0x2, P0 ;  /* 0x0000000503037c11 */ /* 0x000fe200080f1400 */
[----:B------:R-:W-:-:S05]  /*1470*/  IMAD.MOV.U32 R0, RZ, RZ, 0x7f800000 ;  /* 0x7f800000ff007424 */ /* 0x000fca00078e00ff */
[----:B------:R1:W-:Y:S03]  /*1480*/  STG.E desc[UR20][R2.64], R0 ;  /* 0x0000000002007986 */ /* 0x0003e6000c101914 */
.L_x_742:
[----:B------:R-:W-:Y:S05]  /*1490*/  BSYNC.RECONVERGENT B0 ;  /* 0x0000000000007941 */ /* 0x000fea0003800200 */
.L_x_741:
[----:B------:R-:W-:Y:S04]  /*14a0*/  BSSY.RECONVERGENT B0, `(.L_x_743) ;  /* 0x000000a000007945 */ /* 0x000fe80003800200 */
[----:B------:R-:W-:Y:S05]  /*14b0*/  @P6 BRA `(.L_x_744) ;  /* 0x0000000000206947 */ /* 0x000fea0003800000 */
        /* <DEDUP_REMOVED lines=8> */
.L_x_744:
[----:B------:R-:W-:Y:S05]  /*1540*/  BSYNC.RECONVERGENT B0 ;  /* 0x0000000000007941 */ /* 0x000fea0003800200 */
.L_x_743:
        /* <DEDUP_REMOVED lines=10> */
.L_x_746:
[----:B------:R-:W-:Y:S05]  /*15f0*/  BSYNC.RECONVERGENT B0 ;  /* 0x0000000000007941 */ /* 0x000fea0003800200 */
.L_x_745:
        /* <DEDUP_REMOVED lines=10> */
.L_x_748:
[----:B------:R-:W-:Y:S05]  /*16a0*/  BSYNC.RECONVERGENT B0 ;  /* 0x0000000000007941 */ /* 0x000fea0003800200 */
.L_x_747:
        /* <DEDUP_REMOVED lines=10> */
.L_x_750:
[----:B------:R-:W-:Y:S05]  /*1750*/  BSYNC.RECONVERGENT B0 ;  /* 0x0000000000007941 */ /* 0x000fea0003800200 */
.L_x_749:
        /* <DEDUP_REMOVED lines=10> */
.L_x_752:
[----:B------:R-:W-:Y:S05]  /*1800*/  BSYNC.RECONVERGENT B0 ;  /* 0x0000000000007941 */ /* 0x000fea0003800200 */
.L_x_751:
[----:B------:R-:W-:Y:S05]  /*1810*/  @P1 EXIT ;  /* 0x000000000000194d */ /* 0x000fea0003800000 */
[----:B------:R-:W5:Y:S01]  /*1820*/  LDCU.64 UR4, c[0x0][0x420] ;  /* 0x00008400ff0477ac */ /* 0x000f620008000a00 */
[----:B-1----:R-:W-:-:S05]  /*1830*/  IMAD R0, R13, UR8, RZ ;  /* 0x000000080d007c24 */ /* 0x002fca000f8e02ff */
[----:B------:R-:W-:-:S04]  /*1840*/  IADD3 R3, P0, PT, R0, UR9, RZ ;  /* 0x0000000900037c10 */ /* 0x000fc8000ff1e0ff */
[----:B------:R-:W-:Y:S02]  /*1850*/  LEA.HI.X.SX32 R0, R0, UR10, 0x1, P0 ;  /* 0x0000000a00007c11 */ /* 0x000fe400080f0eff */
[----:B-----5:R-:W-:-:S04]  /*1860*/  LEA R2, P0, R3, UR4, 0x2 ;  /* 0x0000000403027c11 */ /* 0x020fc8000f8010ff */
[----:B------:R-:W-:Y:S01]  /*1870*/  LEA.HI.X R3, R3, UR5, R0, 0x2, P0 ;  /* 0x0000000503037c11 */ /* 0x000fe200080f1400 */
[----:B------:R-:W-:-:S05]  /*1880*/  IMAD.MOV.U32 R0, RZ, RZ, 0x7f800000 ;  /* 0x7f800000ff007424 */ /* 0x000fca00078e00ff */
[----:B------:R-:W-:Y:S01]  /*1890*/  STG.E desc[UR20][R2.64], R0 ;  /* 0x0000000002007986 */ /* 0x000fe2000c101914 */
[----:B------:R-:W-:Y:S05]  /*18a0*/  EXIT ;  /* 0x000000000000794d */ /* 0x000fea0003800000 */
.L_x_721:
        /* <DEDUP_REMOVED lines=17> */
[----:B------:R-:W-:-:S03]  /*19c0*/  UIADD3 UR7, UPT, UPT, UR9, UR6, URZ ;  /* 0x0000000609077290 */ /* 0x000fc6000fffe0ff */
[----:B------:R-:W-:Y:S02]  /*19d0*/  UMOV UR6, UR8 ;  /* 0x0000000800067c82 */ /* 0x000fe40008000000 */
[----:B--2---:R-:W-:-:S04]  /*19e0*/  UIMAD.WIDE.U32 UR6, UR32, UR4, UR6 ;  /* 0x00000004200672a5 */ /* 0x004fc8000f8e0006 */
[----:B------:R-:W-:Y:S01]  /*19f0*/  UIMAD UR13, UR32, UR5, UR7 ;  /* 0x00000005200d72a4 */ /* 0x000fe2000f8e0207 */
[----:B------:R-:W-:Y:S05]  /*1a00*/  BRA `(.L_x_754) ;  /* 0x0000000000147947 */ /* 0x000fea0003800000 */
.L_x_753:
[----:B------:R-:W1:Y:S01]  /*1a10*/  LDCU.64 UR10, c[0x0][0x3b8] ;  /* 0x00007700ff0a77ac */ /* 0x000e620008000a00 */
[----:B------:R-:W-:-:S04]  /*1a20*/  UIADD3 UR13, UPT, UPT, UR26, UR27, URZ ;  /* 0x0000001b1a0d7290 */ /* 0x000fc8000fffe0ff */
[----:B-1----:R-:W-:Y:S02]  /*1a30*/  UIMAD.WIDE.U32 UR6, UR13, UR10, URZ ;  /* 0x0000000a0d0672a5 */ /* 0x002fe4000f8e00ff */
[----:B------:R-:W-:-:S04]  /*1a40*/  UIMAD UR13, UR13, UR11, URZ ;  /* 0x0000000b0d0d72a4 */ /* 0x000fc8000f8e02ff */
[----:B------:R-:W-:Y:S02]  /*1a50*/  UIADD3 UR13, UPT, UPT, UR7, UR13, URZ ;  /* 0x0000000d070d7290 */ /* 0x000fe4000fffe0ff */
.L_x_754:
        /* <DEDUP_REMOVED lines=38> */
.L_x_755:
[----:B------:R-:W1:Y:S01]  /*1cc0*/  LDCU.64 UR8, c[0x0][0x3c0] ;  /* 0x00007800ff0877ac */ /* 0x000e620008000a00 */
[----:B------:R-:W-:-:S04]  /*1cd0*/  UIADD3 UR26, UPT, UPT, UR26, UR27, URZ ;  /* 0x0000001b1a1a7290 */ /* 0x000fc8000fffe0ff */
[----:B-1----:R-:W-:Y:S02]  /*1ce0*/  UIMAD.WIDE.U32 UR4, UR26, UR8, URZ ;  /* 0x000000081a0472a5 */ /* 0x002fe4000f8e00ff */
[----:B------:R-:W-:-:S04]  /*1cf0*/  UIMAD UR26, UR26, UR9, URZ ;  /* 0x000000091a1a72a4 */ /* 0x000fc8000f8e02ff */
[----:B------:R-:W-:-:S03]  /*1d00*/  UIADD3 UR32, UPT, UPT, UR5, UR26, URZ ;  /* 0x0000001a05207290 */ /* 0x000fc6000fffe0ff */
[----:B------:R-:W-:-:S09]  /*1d10*/  UMOV UR26, UR4 ;  /* 0x00000004001a7c82 */ /* 0x000fd20008000000 */
.L_x_756:
[----:B------:R-:W-:Y:S01]  /*1d20*/  IMAD.SHL.U32 R3, R238, 0x8, RZ ;  /* 0x00000008ee037824 */ /* 0x000fe200078e00ff */
[----:B------:R-:W1:Y:S01]  /*1d30*/  LDCU.64 UR28, c[0x0][0x3c8] ;  /* 0x00007900ff1c77ac */ /* 0x000e620008000a00 */
[----:B------:R-:W-:Y:S01]  /*1d40*/  SHF.R.U32.HI R11, RZ, 0x3, R238 ;  /* 0x00000003ff0b7819 */ /* 0x000fe200000116ee */
[----:B------:R-:W2:Y:S01]  /*1d50*/  S2UR UR31, SR_CgaCtaId ;  /* 0x00000000001f79c3 */ /* 0x000ea20000008800 */
[----:B------:R-:W-:Y:S01]  /*1d60*/  BSSY.RECONVERGENT B0, `(.L_x_757) ;  /* 0x0000044000007945 */ /* 0x000fe20003800200 */
[C---:B------:R-:W-:Y:S01]  /*1d70*/  LOP3.LUT R234, R3.reuse, 0x38, RZ, 0xc0, !PT ;  /* 0x0000003803ea7812 */ /* 0x040fe200078ec0ff */
[----:B------:R3:W-:Y:S01]  /*1d80*/  STL [R1+0xa8], R3 ;  /* 0x0000a80301007387 */ /* 0x0007e20000100800 */
[C---:B------:R-:W-:Y:S02]  /*1d90*/  LOP3.LUT R0, R3.reuse, 0x1f8, RZ, 0xc0, !PT ;  /* 0x000001f803007812 */ /* 0x040fe400078ec0ff */
[----:B------:R-:W-:Y:S01]  /*1da0*/  IADD3 R4, P2, PT, R234, UR6, RZ ;  /* 0x00000006ea047c10 */ /* 0x000fe2000ff5e0ff */
[----:B------:R-:W4:Y:S01]  /*1db0*/  LDCU.128 UR4, c[0x0][0x3d0] ;  /* 0x00007a00ff0477ac */ /* 0x000f220008000c00 */
[----:B------:R-:W-:-:S02]  /*1dc0*/  LOP3.LUT R2, R3, 0x1e00, RZ, 0xc0, !PT ;  /* 0x00001e0003027812 */ /* 0x000fc400078ec0ff */
[----:B------:R-:W-:Y:S01]  /*1dd0*/  LOP3.LUT R0, R0, 0x38, R238, 0x78, !PT ;  /* 0x0000003800007812 */ /* 0x000fe200078e78ee */
[----:B------:R-:W-:Y:S01]  /*1de0*/  IMAD.X R5, RZ, RZ, UR13, P2 ;  /* 0x0000000dff057e24 */ /* 0x000fe200090e06ff */
[----:B------:R-:W-:Y:S01]  /*1df0*/  IADD3 R8, P0, PT, R234, UR14, RZ ;  /* 0x0000000eea087c10 */ /* 0x000fe2000ff1e0ff */
[----:B------:R-:W-:Y:S01]  /*1e00*/  UIADD3 UR14, UPT, UPT, -UR22, UR24, URZ ;  /* 0x00000018160e7290 */ /* 0x000fe2000fffe1ff */
[----:B------:R-:W-:Y:S01]  /*1e10*/  LOP3.LUT R249, R0, R2, RZ, 0xfc, !PT ;  /* 0x0000000200f97212 */ /* 0x000fe200078efcff */
[C---:B------:R-:W-:Y:S01]  /*1e20*/  IMAD.WIDE.U32 R4, R11.reuse, UR10, R4 ;  /* 0x0000000a0b047c25 */ /* 0x040fe2000f8e0004 */
[----:B------:R-:W-:Y:S01]  /*1e30*/  IADD3 R2, P1, PT, R234, UR26, RZ ;  /* 0x0000001aea027c10 */ /* 0x000fe2000ff3e0ff */
[----:B------:R-:W5:Y:S02]  /*1e40*/  LDCU.64 UR26, c[0x0][0x388] ;  /* 0x00007100ff1a77ac */ /* 0x000f640008000a00 */
[----:B------:R-:W-:Y:S01]  /*1e50*/  IMAD.X R9, RZ, RZ, UR12, P0 ;  /* 0x0000000cff097e24 */ /* 0x000fe200080e06ff */
[C---:B------:R-:W-:Y:S01]  /*1e60*/  ISETP.GE.AND P2, PT, R11.reuse, UR14, PT ;  /* 0x0000000e0b007c0c */ /* 0x040fe2000bf46270 */
[----:B-1----:R-:W-:Y:S01]  /*1e70*/  IMAD.U32 R0, RZ, RZ, UR28 ;  /* 0x0000001cff007e24 */ /* 0x002fe2000f8e00ff */
[----:B------:R-:W1:Y:S01]  /*1e80*/  LDCU.64 UR12, c[0x0][0x390] ;  /* 0x00007200ff0c77ac */ /* 0x000e620008000a00 */
[----:B------:R-:W-:-:S02]  /*1e90*/  IMAD R5, R11, UR11, R5 ;  /* 0x0000000b0b057c24 */ /* 0x000fc4000f8e0205 */
[----:B------:R-:W-:Y:S01]  /*1ea0*/  IMAD.WIDE.U32 R8, R0, UR25, R8 ;  /* 0x0000001900087c25 */ /* 0x000fe2000f8e0008 */
[----:B------:R-:W-:Y:S01]  /*1eb0*/  SHF.R.S32.HI R0, RZ, 0x1f, R6 ;  /* 0x0000001fff007819 */ /* 0x000fe20000011406 */
[----:B------:R-:W-:Y:S01]  /*1ec0*/  UMOV UR28, 0x400 ;  /* 0x00000400001c7882 */ /* 0x000fe20000000000 */
[----:B---3--:R-:W-:Y:S01]  /*1ed0*/  IADD3.X R3, PT, PT, RZ, UR32, RZ, P1, !PT ;  /* 0x00000020ff037c10 */ /* 0x008fe20008ffe4ff */
[----:B----4-:R-:W-:-:S04]  /*1ee0*/  IMAD.WIDE.U32 R4, R6, UR4, R4 ;  /* 0x0000000406047c25 */ /* 0x010fc8000f8e0004 */
[----:B------:R-:W-:Y:S01]  /*1ef0*/  IMAD.WIDE.U32 R2, R11, UR8, R2 ;  /* 0x000000080b027c25 */ /* 0x000fe2000f8e0002 */
[----:B-----5:R-:W-:-:S03]  /*1f00*/  LEA R235, P1, R4, UR26, 0x1 ;  /* 0x0000001a04eb7c11 */ /* 0x020fc6000f8208ff */
[C---:B------:R-:W-:Y:S01]  /*1f10*/  IMAD R7, R0.reuse, UR4, RZ ;  /* 0x0000000400077c24 */ /* 0x040fe2000f8e02ff */
[----:B------:R-:W-:Y:S01]  /*1f20*/  USHF.L.U32 UR4, UR30, 0x7, URZ ;  /* 0x000000071e047899 */ /* 0x000fe200080006ff */
[----:B------:R-:W-:Y:S01]  /*1f30*/  IMAD R3, R11, UR9, R3 ;  /* 0x000000090b037c24 */ /* 0x000fe2000f8e0203 */
[----:B------:R3:W-:Y:S01]  /*1f40*/  STL [R1+0x64], R235 ;  /* 0x000064eb01007387 */ /* 0x0007e20000100800 */
[----:B------:R-:W-:Y:S02]  /*1f50*/  IMAD R0, R0, UR6, RZ ;  /* 0x0000000600007c24 */ /* 0x000fe4000f8e02ff */
[C---:B------:R-:W-:Y:S01]  /*1f60*/  IMAD R10, R6.reuse, UR5, R7 ;  /* 0x00000005060a7c24 */ /* 0x040fe2000f8e0207 */
[----:B--2---:R-:W-:Y:S01]  /*1f70*/  ULEA UR5, UR31, UR28, 0x18 ;  /* 0x0000001c1f057291 */ /* 0x004fe2000f8ec0ff */
[C---:B------:R-:W-:Y:S01]  /*1f80*/  IMAD R7, R6.reuse, UR7, R0 ;  /* 0x0000000706077c24 */ /* 0x040fe2000f8e0200 */
[----:B------:R-:W-:Y:S01]  /*1f90*/  USHF.R.U32.HI UR28, URZ, 0x19, UR30 ;  /* 0x00000019ff1c7899 */ /* 0x000fe2000801161e */
[----:B------:R-:W-:Y:S01]  /*1fa0*/  IMAD.WIDE.U32 R2, R6, UR6, R2 ;  /* 0x0000000606027c25 */ /* 0x000fe2000f8e0002 */
[----:B------:R-:W-:-:S02]  /*1fb0*/  MOV R6, UR29 ;  /* 0x0000001d00067c02 */ /* 0x000fc40008000f00 */
[----:B------:R-:W-:Y:S01]  /*1fc0*/  LEA R249, R249, UR5, 0x1 ;  /* 0x00000005f9f97c11 */ /* 0x000fe2000f8e08ff */
[----:B------:R-:W-:Y:S01]  /*1fd0*/  IMAD.IADD R0, R5, 0x1, R10 ;  /* 0x0000000105007824 */ /* 0x000fe200078e020a */
[----:B------:R-:W-:Y:S01]  /*1fe0*/  IADD3 R3, PT, PT, R3, R7, RZ ;  /* 0x0000000703037210 */ /* 0x000fe20007ffe0ff */
[----:B------:R-:W-:Y:S01]  /*1ff0*/  IMAD R7, R6, UR25, R9 ;  /* 0x0000001906077c24 */ /* 0x000fe2000f8e0209 */
[----:B-1----:R-:W-:Y:S02]  /*2000*/  LEA R20, P0, R2, UR12, 0x1 ;  /* 0x0000000c02147c11 */ /* 0x002fe4000f8008ff */
[----:B------:R-:W-:Y:S02]  /*2010*/  LEA.HI.X R232, R4, UR27, R0, 0x1, P1 ;  /* 0x0000001b04e87c11 */ /* 0x000fe400088f0c00 */
[----:B------:R-:W-:Y:S01]  /*2020*/  LEA.HI.X R19, R2, UR13, R3, 0x1, P0 ;  /* 0x0000000d02137c11 */ /* 0x000fe200080f0c03 */
[----:B------:R3:W-:Y:S01]  /*2030*/  STL [R1+0x6c], R20 ;  /* 0x00006c1401007387 */ /* 0x0007e20000100800 */
[----:B------:R-:W-:-:S03]  /*2040*/  LOP3.LUT R10, R11, UR4, RZ, 0xfc, !PT ;  /* 0x000000040b0a7c12 */ /* 0x000fc6000f8efcff */
[----:B------:R3:W-:Y:S04]  /*2050*/  STL [R1+0x60], R232 ;  /* 0x000060e801007387 */ /* 0x0007e80000100800 */
[----:B------:R3:W-:Y:S01]  /*2060*/  STL [R1+0x68], R19 ;  /* 0x0000681301007387 */ /* 0x0007e20000100800 */
[----:B------:R-:W-:Y:S05]  /*2070*/  @P2 BRA `(.L_x_758) ;  /* 0x0000000000482947 */ /* 0x000fea0003800000 */
        /* <DEDUP_REMOVED lines=17> */
.L_x_759:
[----:B------:R1:W-:Y:S02]  /*2190*/  STS.128 [R249], RZ ;  /* 0x000000fff9007388 */ /* 0x0003e40000000c00 */
.L_x_758:
[----:B------:R-:W-:Y:S05]  /*21a0*/  BSYNC.RECONVERGENT B0 ;  /* 0x0000000000007941 */ /* 0x000fea0003800200 */
.L_x_757:
[C---:B------:R-:W-:Y:S01]  /*21b0*/  VIADD R16, R11.reuse, 0x10 ;  /* 0x000000100b107836 */ /* 0x040fe20000000000 */
[----:B------:R-:W-:Y:S01]  /*21c0*/  USHF.L.U32 UR27, UR10, 0x7, URZ ;  /* 0x000000070a1b7899 */ /* 0x000fe200080006ff */
[C---:B------:R-:W-:Y:S01]  /*21d0*/  VIADD R15, R11.reuse, 0x20 ;  /* 0x000000200b0f7836 */ /* 0x040fe20000000000 */
[----:B------:R-:W-:Y:S01]  /*21e0*/  UIADD3 UR25, UPT, UPT, UR17, -0x1, URZ ;  /* 0xffffffff11197890 */ /* 0x000fe2000fffe0ff */
[C---:B------:R-:W-:Y:S01]  /*21f0*/  VIADD R14, R11.reuse, 0x30 ;  /* 0x000000300b0e7836 */ /* 0x040fe20000000000 */
[----:B------:R-:W-:Y:S01]  /*2200*/  ISETP.GE.AND P0, PT, R16, UR14, PT ;  /* 0x0000000e10007c0c */ /* 0x000fe2000bf06270 */
[C---:B------:R-:W-:Y:S01]  /*2210*/  VIADD R13, R11.reuse, 0x40 ;  /* 0x000000400b0d7836 */ /* 0x040fe20000000000 */
[----:B------:R-:W-:Y:S01]  /*2220*/  USHF.L.U64.HI UR26, UR10, 0x7, UR11 ;  /* 0x000000070a1a7899 */ /* 0x000fe2000801020b */
[C---:B------:R-:W-:Y:S01]  /*2230*/  VIADD R12, R11.reuse, 0x50 ;  /* 0x000000500b0c7836 */ /* 0x040fe20000000000 */
[----:B------:R-:W-:Y:S01]  /*2240*/  UIMAD.WIDE.U32 UR30, UR27, UR25, URZ ;  /* 0x000000191b1e72a5 */ /* 0x000fe2000f8e00ff */
[C---:B------:R-:W-:Y:S01]  /*2250*/  VIADD R18, R11.reuse, 0x60 ;  /* 0x000000600b127836 */ /* 0x040fe20000000000 */
[----:B------:R-:W-:Y:S01]  /*2260*/  UIMAD UR4, UR25, -0x80, UR23 ;  /* 0xffffff80190478a4 */ /* 0x000fe2000f8e0217 */
[----:B------:R-:W-:Y:S01]  /*2270*/  VIADD R17, R11, 0x70 ;  /* 0x000000700b117836 */ /* 0x000fe20000000000 */
[----:B------:R-:W-:Y:S01]  /*2280*/  BSSY.RECONVERGENT B0, `(.L_x_760) ;  /* 0x000001c000007945 */ /* 0x000fe20003800200 */
[----:B------:R-:W-:-:S02]  /*2290*/  ISETP.GE.AND P6, PT, R15, UR14, PT ;  /* 0x0000000e0f007c0c */ /* 0x000fc4000bfc6270 */
[----:B------:R-:W-:Y:S02]  /*22a0*/  ISETP.GE.AND P5, PT, R14, UR14, PT ;  /* 0x0000000e0e007c0c */ /* 0x000fe4000bfa6270 */
[----:B------:R-:W-:Y:S02]  /*22b0*/  ISETP.GE.AND P4, PT, R13, UR14, PT ;  /* 0x0000000e0d007c0c */ /* 0x000fe4000bf86270 */
[----:B------:R-:W-:Y:S02]  /*22c0*/  ISETP.GE.AND P3, PT, R12, UR14, PT ;  /* 0x0000000e0c007c0c */ /* 0x000fe4000bf66270 */
[----:B------:R-:W-:Y:S02]  /*22d0*/  ISETP.GE.AND P2, PT, R18, UR14, PT ;  /* 0x0000000e12007c0c */ /* 0x000fe4000bf46270 */
[----:B------:R-:W-:Y:S01]  /*22e0*/  ISETP.GE.AND P1, PT, R17, UR14, PT ;  /* 0x0000000e11007c0c */ /* 0x000fe2000bf26270 */
[----:B------:R-:W-:-:S12]  /*22f0*/  @P0 BRA `(.L_x_761) ;  /* 0x0000000000500947 */ /* 0x000fd80003800000 */
[----:B------:R-:W4:Y:S02]  /*2300*/  LDCU UR6, c[0x0][0x440] ;  /* 0x00008800ff0677ac */ /* 0x000f240008000800 */
[----:B----4-:R-:W-:-:S13]  /*2310*/  ISETP.GE.AND P0, PT, R234, UR6, PT ;  /* 0x00000006ea007c0c */ /* 0x010fda000bf06270 */
[----:B------:R4:W-:Y:S01]  /*2320*/  @P0 STS.128 [R249+0x800], RZ ;  /* 0x000800fff9000388 */ /* 0x0009e20000000c00 */
[----:B------:R-:W-:Y:S05]  /*2330*/  @P0 BRA `(.L_x_761) ;  /* 0x0000000000400947 */ /* 0x000fea0003800000 */
        /* <DEDUP_REMOVED lines=16> */
.L_x_761:
[----:B------:R-:W-:Y:S05]  /*2440*/  BSYNC.RECONVERGENT B0 ;  /* 0x0000000000007941 */ /* 0x000fea0003800200 */
.L_x_760:
[----:B------:R-:W-:Y:S04]  /*2450*/  BSSY.RECONVERGENT B0, `(.L_x_762) ;  /* 0x0000016000007945 */ /* 0x000fe80003800200 */
[----:B------:R-:W-:Y:S05]  /*2460*/  @P6 BRA `(.L_x_763) ;  /* 0x0000000000506947 */ /* 0x000fea0003800000 */
[----:B------:R-:W5:Y:S02]  /*2470*/  LDCU UR6, c[0x0][0x440] ;  /* 0x00008800ff0677ac */ /* 0x000f640008000800 */
[----:B-----5:R-:W-:-:S13]  /*2480*/  ISETP.GE.AND P0, PT, R234, UR6, PT ;  /* 0x00000006ea007c0c */ /* 0x020fda000bf06270 */
        /* <DEDUP_REMOVED lines=18> */
.L_x_763:
[----:B------:R-:W-:Y:S05]  /*25b0*/  BSYNC.RECONVERGENT B0 ;  /* 0x0000000000007941 */ /* 0x000fea0003800200 */
.L_x_762:
        /* <DEDUP_REMOVED lines=22> */
.L_x_765:
[----:B------:R-:W-:Y:S05]  /*2720*/  BSYNC.RECONVERGENT B0 ;  /* 0x0000000000007941 */ /* 0x000fea0003800200 */
.L_x_764:
        /* <DEDUP_REMOVED lines=22> */
.L_x_767:
[----:B------:R-:W-:Y:S05]  /*2890*/  BSYNC.RECONVERGENT B0 ;  /* 0x0000000000007941 */ /* 0x000fea0003800200 */
.L_x_766:
        /* <DEDUP_REMOVED lines=22> */
.L_x_769:
[----:B------:R-:W-:Y:S05]  /*2a00*/  BSYNC.RECONVERGENT B0 ;  /* 0x0000000000007941 */ /* 0x000fea0003800200 */
.L_x_768:
        /* <DEDUP_REMOVED lines=22> */
.L_x_771:
[----:B------:R-:W-:Y:S05]  /*2b70*/  BSYNC.RECONVERGENT B0 ;  /* 0x0000000000007941 */ /* 0x000fea0003800200 */
.L_x_770:
[----:B------:R-:W-:Y:S04]  /*2b80*/  BSSY.RECONVERGENT B0, `(.L_x_772) ;  /* 0x0000016000007945 */ /* 0x000fe80003800200 */
[----:B------:R-:W-:Y:S05]  /*2b90*/  @P1 BRA `(.L_x_773) ;  /* 0x0000000000501947 */ /* 0x000fea0003800000 */
[----:B------:R-:W5:Y:S02]  /*2ba0*/  LDCU UR6, c[0x0][0x440] ;  /* 0x00008800ff0677ac */ /* 0x000f640008000800 */
[----:B-----5:R-:W-:-:S13]  /*2bb0*/  ISETP.GE.AND P0, PT, R234, UR6, PT ;  /* 0x00000006ea007c0c */ /* 0x020fda000bf06270 */
[----:B------:R1:W-:Y:S01]  /*2bc0*/  @P0 STS.128 [R249+0x3800], RZ ;  /* 0x003800fff9000388 */ /* 0x0003e20000000c00 */
        /* <DEDUP_REMOVED lines=8> */
[----:B--2---:R-:W-:-:S04]  /*2c50*/  IMAD.WIDE.U32 R4, R0, UR12, R2 ;  /* 0x0000000c00047c25 */ /* 0x004fc8000f8e0002 */
        /* <DEDUP_REMOVED lines=8> */
.L_x_773:
[----:B------:R-:W-:Y:S05]  /*2ce0*/  BSYNC.RECONVERGENT B0 ;  /* 0x0000000000007941 */ /* 0x000fea0003800200 */
.L_x_772:
[----:B------:R-:W-:Y:S01]  /*2cf0*/  ISETP.GE.AND P6, PT, R11, UR4, PT ;  /* 0x000000040b007c0c */ /* 0x000fe2000bfc6270 */
[----:B------:R-:W-:Y:S01]  /*2d00*/  UIMAD UR7, UR26, UR25, URZ ;  /* 0x000000191a0772a4 */ /* 0x000fe2000f8e02ff */
[----:B------:R-:W-:Y:S03]  /*2d10*/  BSSY.RECONVERGENT B0, `(.L_x_774) ;  /* 0x0000011000007945 */ /* 0x000fe60003800200 */
[----:B------:R-:W-:-:S08]  /*2d20*/  UIADD3 UR7, UPT, UPT, UR31, UR7, URZ ;  /* 0x000000071f077290 */ /* 0x000fd0000fffe0ff */
[----:B------:R-:W-:Y:S05]  /*2d30*/  @P6 BRA `(.L_x_775) ;  /* 0x0000000000386947 */ /* 0x000fea0003800000 */
[----:B------:R-:W5:Y:S02]  /*2d40*/  LDCU UR6, c[0x0][0x440] ;  /* 0x00008800ff0677ac */ /* 0x000f640008000800 */
[----:B-----5:R-:W-:-:S13]  /*2d50*/  ISETP.GE.AND P0, PT, R234, UR6, PT ;  /* 0x00000006ea007c0c */ /* 0x020fda000bf06270 */
[----:B------:R-:W-:Y:S05]  /*2d60*/  @P0 BRA `(.L_x_776) ;  /* 0x0000000000280947 */ /* 0x000fea0003800000 */
[----:B--2---:R-:W-:Y:S01]  /*2d70*/  IMAD.U32 R2, RZ, RZ, UR30 ;  /* 0x0000001eff027e24 */ /* 0x004fe2000f8e00ff */
[----:B------:R-:W-:Y:S01]  /*2d80*/  MOV R3, UR31 ;  /* 0x0000001f00037c02 */ /* 0x000fe20008000f00 */
[----:B------:R-:W-:-:S03]  /*2d90*/  IMAD.U32 R0, RZ, RZ, UR7 ;  /* 0x00000007ff007e24 */ /* 0x000fc6000f8e00ff */
[----:B------:R-:W-:-:S04]  /*2da0*/  LEA R4, P0, R2, R235, 0x1 ;  /* 0x000000eb02047211 */ /* 0x000fc800078008ff */
[----:B------:R-:W-:-:S05]  /*2db0*/  LEA.HI.X R5, R2, R232, R0, 0x1, P0 ;  /* 0x000000e802057211 */ /* 0x000fca00000f0c00 */
[----:B------:R-:W-:Y:S01]  /*2dc0*/  @!PT LDS RZ, [RZ] ;  /* 0x00000000fffff984 */ /* 0x000fe20000000800 */
[----:B------:R-:W-:Y:S01]  /*2dd0*/  @!PT LDS RZ, [RZ] ;  /* 0x00000000fffff984 */ /* 0x000fe20000000800 */
[----:B------:R-:W-:Y:S01]  /*2de0*/  @!PT LDS RZ, [RZ] ;  /* 0x00000000fffff984 */ /* 0x000fe20000000800 */
[----:B------:R2:W-:Y:S01]  /*2df0*/  LDGSTS.E.BYPASS.LTC128B.128 [R249+0x4000], desc[UR20][R4.64] ;  /* 0x0400000004f97fae */ /* 0x0005e2000b981a14 */
[----:B------:R-:W-:Y:S05]  /*2e00*/  BRA `(.L_x_775) ;  /* 0x0000000000047947 */ /* 0x000fea0003800000 */
.L_x_776:
[----:B------:R1:W-:Y:S02]  /*2e10*/  STS.128 [R249+0x4000], RZ ;  /* 0x004000fff9007388 */ /* 0x0003e40000000c00 */
.L_x_775:
[----:B------:R-:W-:Y:S05]  /*2e20*/  BSYNC.RECONVERGENT B0 ;  /* 0x0000000000007941 */ /* 0x000fea0003800200 */
.L_x_774:
[----:B------:R-:W-:Y:S01]  /*2e30*/  ISETP.GE.AND P1, PT, R16, UR4, PT ;  /* 0x0000000410007c0c */ /* 0x000fe2000bf26270 */
[----:B------:R-:W-:Y:S01]  /*2e40*/  USHF.L.U64.HI UR13, UR8, 0x7, UR9 ;  /* 0x00000007080d7899 */ /* 0x000fe20008010209 */
[----:B------:R-:W-:Y:S01]  /*2e50*/  BSSY.RECONVERGENT B0, `(.L_x_777) ;  /* 0x0000017000007945 */ /* 0x000fe20003800200 */
[----:B------:R-:W-:Y:S02]  /*2e60*/  ISETP.GE.AND P0, PT, R15, UR4, PT ;  /* 0x000000040f007c0c */ /* 0x000fe4000bf06270 */
[----:B------:R-:W-:Y:S02]  /*2e70*/  ISETP.GE.AND P5, PT, R14, UR4, PT ;  /* 0x000000040e007c0c */ /* 0x000fe4000bfa6270 */
[----:B------:R-:W-:Y:S02]  /*2e80*/  ISETP.GE.AND P4, PT, R13, UR4, PT ;  /* 0x000000040d007c0c */ /* 0x000fe4000bf86270 */
[----:B------:R-:W-:Y:S02]  /*2e90*/  ISETP.GE.AND P3, PT, R12, UR4, PT ;  /* 0x000000040c007c0c */ /* 0x000fe4000bf66270 */
[----:B------:R-:W-:-:S02]  /*2ea0*/  ISETP.GE.AND P2, PT, R18, UR4, PT ;  /* 0x0000000412007c0c */ /* 0x000fc4000bf46270 */
[----:B------:R-:W-:Y:S11]  /*2eb0*/  @P1 BRA `(.L_x_778) ;  /* 0x0000000000401947 */ /* 0x000ff60003800000 */
[----:B------:R-:W5:Y:S02]  /*2ec0*/  LDCU UR6, c[0x0][0x440] ;  /* 0x00008800ff0677ac */ /* 0x000f640008000800 */
[----:B-----5:R-:W-:-:S13]  /*2ed0*/  ISETP.GE.AND P1, PT, R234, UR6, PT ;  /* 0x00000006ea007c0c */ /* 0x020fda000bf26270 */
[----:B------:R1:W-:Y:S01]  /*2ee0*/  @P1 STS.128 [R249+0x4800], RZ ;  /* 0x004800fff9001388 */ /* 0x0003e20000000c00 */
[----:B------:R-:W-:Y:S05]  /*2ef0*/  @P1 BRA `(.L_x_778) ;  /* 0x0000000000301947 */ /* 0x000fea0003800000 */
[----:B------:R-:W-:Y:S02]  /*2f00*/  UIMAD.WIDE.U32 UR26, UR10, 0x10, URZ ;  /* 0x000000100a1a78a5 */ /* 0x000fe4000f8e00ff */
[----:B------:R-:W-:Y:S02]  /*2f10*/  USHF.L.U32 UR6, UR11, 0x4, URZ ;  /* 0x000000040b067899 */ /* 0x000fe400080006ff */
[----:B------:R-:W-:-:S04]  /*2f20*/  UIADD3 UR12, UP0, UPT, UR30, UR26, URZ ;  /* 0x0000001a1e0c7290 */ /* 0x000fc8000ff1e0ff */
[----:B------:R-:W-:Y:S02]  /*2f30*/  UIADD3.X UR6, UPT, UPT, UR7, UR27, UR6, UP0, !UPT ;  /* 0x0000001b07067290 */ /* 0x000fe400087fe406 */
[----:B------:R-:W-:-:S04]  /*2f40*/  IMAD.U32 R0, RZ, RZ, UR12 ;  /* 0x0000000cff007e24 */ /* 0x000fc8000f8e00ff */
[----:B--2---:R-:W-:Y:S01]  /*2f50*/  IMAD.U32 R3, RZ, RZ, UR6 ;  /* 0x00000006ff037e24 */ /* 0x004fe2000f8e00ff */
[----:B------:R-:W-:-:S04]  /*2f60*/  LEA R2, P1, R0, R235, 0x1 ;  /* 0x000000eb00027211 */ /* 0x000fc800078208ff */
[----:B------:R-:W-:-:S05]  /*2f70*/  LEA.HI.X R3, R0, R232, R3, 0x1, P1 ;  /* 0x000000e800037211 */ /* 0x000fca00008f0c03 */
[----:B------:R-:W-:Y:S01]  /*2f80*/  @!PT LDS RZ, [RZ] ;  /* 0x00000000fffff984 */ /* 0x000fe20000000800 */
[----:B------:R-:W-:Y:S01]  /*2f90*/  @!PT LDS RZ, [RZ] ;  /* 0x00000000fffff984 */ /* 0x000fe20000000800 */
[----:B------:R-:W-:Y:S01]  /*2fa0*/  @!PT LDS RZ, [RZ] ;  /* 0x00000000fffff984 */ /* 0x000fe20000000800 */
[----:B------:R2:W-:Y:S04]  /*2fb0*/  LDGSTS.E.BYPASS.LTC128B.128 [R249+0x4800], desc[UR20][R2.64] ;  /* 0x0480000002f97fae */ /* 0x0005e8000b981a14 */
.L_x_778:
[----:B------:R-:W-:Y:S05]  /*2fc0*/  BSYNC.RECONVERGENT B0 ;  /* 0x0000000000007941 */ /* 0x000fea0003800200 */
.L_x_777:
[----:B------:R-:W-:Y:S01]  /*2fd0*/  USHF.L.U32 UR26, UR8, 0x7, URZ ;  /* 0x00000007081a7899 */ /* 0x000fe200080006ff */
[----:B------:R-:W-:Y:S01]  /*2fe0*/  BSSY.RECONVERGENT B0, `(.L_x_779) ;  /* 0x0000011000007945 */ /* 0x000fe20003800200 */
[----:B------:R-:W-:-:S03]  /*2ff0*/  ISETP.GE.AND P1, PT, R17, UR4, PT ;  /* 0x0000000411007c0c */ /* 0x000fc6000bf26270 */
[----:B------:R-:W-:Y:S10]  /*3000*/  @P0 BRA `(.L_x_780) ;  /* 0x0000000000380947 */ /* 0x000ff40003800000 */
[----:B------:R-:W5:Y:S02]  /*3010*/  LDCU UR6, c[0x0][0x440] ;  /* 0x00008800ff0677ac */ /* 0x000f640008000800 */
[----:B-----5:R-:W-:-:S13]  /*3020*/  ISETP.GE.AND P0, PT, R234, UR6, PT ;  /* 0x00000006ea007c0c */ /* 0x020fda000bf06270 */
[----:B------:R1:W-:Y:S01]  /*3030*/  @P0 STS.128 [R249+0x5000], RZ ;  /* 0x005000fff9000388 */ /* 0x0003e20000000c00 */
[----:B------:R-:W-:Y:S05]  /*3040*/  @P0 BRA `(.L_x_780) ;  /* 0x0000000000280947 */ /* 0x000fea0003800000 */
[----:B------:R-:W-:-:S04]  /*3050*/  ULEA UR12, UP0, UR10, UR30, 0x5 ;  /* 0x0000001e0a0c7291 */ /* 0x000fc8000f8028ff */
[----:B------:R-:W-:Y:S02]  /*3060*/  ULEA.HI.X UR6, UR10, UR7, UR11, 0x5, UP0 ;  /* 0x000000070a067291 */ /* 0x000fe400080f2c0b */
        /* <DEDUP_REMOVED lines=8> */
.L_x_780:
[----:B------:R-:W-:Y:S05]  /*30f0*/  BSYNC.RECONVERGENT B0 ;  /* 0x0000000000007941 */ /* 0x000fea0003800200 */
.L_x_779:
[----:B------:R-:W-:Y:S04]  /*3100*/  BSSY.RECONVERGENT B0, `(.L_x_781) ;  /* 0x0000014000007945 */ /* 0x000fe80003800200 */
[----:B------:R-:W-:Y:S05]  /*3110*/  @P5 BRA `(.L_x_782) ;  /* 0x0000000000485947 */ /* 0x000fea0003800000 */
[----:B------:R-:W5:Y:S02]  /*3120*/  LDCU UR6, c[0x0][0x440] ;  /* 0x00008800ff0677ac */ /* 0x000f640008000800 */
[----:B-----5:R-:W-:-:S13]  /*3130*/  ISETP.GE.AND P0, PT, R234, UR6, PT ;  /* 0x00000006ea007c0c */ /* 0x020fda000bf06270 */
[----:B------:R1:W-:Y:S01]  /*3140*/  @P0 STS.128 [R249+0x5800], RZ ;  /* 0x005800fff9000388 */ /* 0x0003e20000000c00 */
[----:B------:R-:W-:Y:S05]  /*3150*/  @P0 BRA `(.L_x_782) ;  /* 0x0000000000380947 */ /* 0x000fea0003800000 */
[----:B------:R-:W-:Y:S01]  /*3160*/  UMOV UR28, UR30 ;  /* 0x0000001e001c7c82 */ /* 0x000fe20008000000 */
[----:B------:R-:W-:Y:S01]  /*3170*/  UMOV UR29, UR7 ;  /* 0x00000007001d7c82 */ /* 0x000fe20008000000 */
[----:B------:R-:W-:Y:S02]  /*3180*/  UIMAD UR6, UR11, 0x30, URZ ;  /* 0x000000300b0678a4 */ /* 0x000fe4000f8e02ff */
[----:B------:R-:W-:-:S04]  /*3190*/  UIMAD.WIDE.U32 UR28, UR10, 0x30, UR28 ;  /* 0x000000300a1c78a5 */ /* 0x000fc8000f8e001c */
[----:B------:R-:W-:Y:S02]  /*31a0*/  UIADD3 UR6, UPT, UPT, UR29, UR6, URZ ;  /* 0x000000061d067290 */ /* 0x000fe4000fffe0ff */
[----:B--2---:R-:W-:Y:S01]  /*31b0*/  IMAD.U32 R2, RZ, RZ, UR28 ;  /* 0x0000001cff027e24 */ /* 0x004fe2000f8e00ff */
[----:B------:R-:W-:-:S03]  /*31c0*/  MOV R3, UR29 ;  /* 0x0000001d00037c02 */ /* 0x000fc60008000f00 */
[----:B------:R-:W-:Y:S01]  /*31d0*/  IMAD.U32 R0, RZ, RZ, UR6 ;  /* 0x00000006ff007e24 */ /* 0x000fe2000f8e00ff */
[----:B------:R-:W-:-:S04]  /*31e0*/  LEA R4, P0, R2, R235, 0x1 ;  /* 0x000000eb02047211 */ /* 0x000fc800078008ff */
[----:B------:R-:W-:-:S05]  /*31f0*/  LEA.HI.X R5, R2, R232, R0, 0x1, P0 ;  /* 0x000000e802057211 */ /* 0x000fca00000f0c00 */
[----:B------:R-:W-:Y:S01]  /*3200*/  @!PT LDS RZ, [RZ] ;  /* 0x00000000fffff984 */ /* 0x000fe20000000800 */
[----:B------:R-:W-:Y:S01]  /*3210*/  @!PT LDS RZ, [RZ] ;  /* 0x00000000fffff984 */ /* 0x000fe20000000800 */
[----:B------:R-:W-:Y:S01]  /*3220*/  @!PT LDS RZ, [RZ] ;  /* 0x00000000fffff984 */ /* 0x000fe20000000800 */
[----:B------:R2:W-:Y:S04]  /*3230*/  LDGSTS.E.BYPASS.LTC128B.128 [R249+0x5800], desc[UR20][R4.64] ;  /* 0x0580000004f97fae */ /* 0x0005e8000b981a14 */
.L_x_782:
[----:B------:R-:W-:Y:S05]  /*3240*/  BSYNC.RECONVERGENT B0 ;  /* 0x0000000000007941 */ /* 0x000fea0003800200 */
.L_x_781:
[----:B------:R-:W-:Y:S04]  /*3250*/  BSSY.RECONVERGENT B0, `(.L_x_783) ;  /* 0x0000010000007945 */ /* 0x000fe80003800200 */
[----:B------:R-:W-:Y:S05]  /*3260*/  @P4 BRA `(.L_x_784) ;  /* 0x0000000000384947 */ /* 0x000fea0003800000 */
        /* <DEDUP_REMOVED lines=14> */
.L_x_784:
[----:B------:R-:W-:Y:S05]  /*3350*/  BSYNC.RECONVERGENT B0 ;  /* 0x0000000000007941 */ /* 0x000fea0003800200 */
.L_x_783:
        /* <DEDUP_REMOVED lines=20> */
.L_x_786:
[----:B------:R-:W-:Y:S05]  /*34a0*/  BSYNC.RECONVERGENT B0 ;  /* 0x0000000000007941 */ /* 0x000fea0003800200 */
.L_x_785:
        /* <DEDUP_REMOVED lines=20> */
.L_x_788:
[----:B------:R-:W-:Y:S05]  /*35f0*/  BSYNC.RECONVERGENT B0 ;  /* 0x0000000000007941 */ /* 0x000fea0003800200 */
.L_x_787:
        /* <DEDUP_REMOVED lines=20> */
.L_x_790:
[----:B------:R-:W-:Y:S05]  /*3740*/  BSYNC.RECONVERGENT B0 ;  /* 0x0000000000007941 */ /* 0x000fea0003800200 */
.L_x_789:
[----:B------:R-:W0:Y:S01]  /*3750*/  LDGDEPBAR ;  /* 0x00000000000079af */ /* 0x000e220000000000 */
[----:B------:R-:W-:Y:S01]  /*3760*/  UIMAD.WIDE.U32 UR26, UR26, UR25, URZ ;  /* 0x000000191a1a72a5 */ /* 0x000fe2000f8e00ff */
[----:B------:R-:W-:Y:S01]  /*3770*/  BSSY.RECONVERGENT B0, `(.L_x_791) ;  /* 0x0000017000007945 */ /* 0x000fe20003800200 */
[----:B------:R-:W-:Y:S02]  /*3780*/  UIMAD UR13, UR13, UR25, URZ ;  /* 0x000000190d0d72a4 */ /* 0x000fe4000f8e02ff */
[----:B------:R-:W-:Y:S02]  /*3790*/  UIADD3 UR19, UPT, UPT, UR23, UR19, -UR24 ;  /* 0x0000001317137290 */ /* 0x000fe4000fffe818 */
[----:B------:R-:W-:Y:S01]  /*37a0*/  UIADD3 UR13, UPT, UPT, UR27, UR13, URZ ;  /* 0x0000000d1b0d7290 */ /* 0x000fe2000fffe0ff */
[----:B------:R-:W-:-:S04]  /*37b0*/  DEPBAR.LE SB0, 0x0 ;  /* 0x000080000000791a */ /* 0x000fc80000000000 */
[----:B------:R-:W-:Y:S06]  /*37c0*/  BAR.SYNC.DEFER_BLOCKING 0x0 ;  /* 0x0000000000007b1d */ /* 0x000fec0000010000 */
        /* <DEDUP_REMOVED lines=14> */
.L_x_793:
[----:B------:R1:W-:Y:S01]  /*38b0*/  STS.128 [R249+0x8000], RZ ;  /* 0x008000fff9007388 */ /* 0x0003e20000000c00 */
[----:B------:R-:W-:Y:S05]  /*38c0*/  BRA `(.L_x_794) ;  /* 0x0000000000047947 */ /* 0x000fea0003800000 */
.L_x_792:
[----:B------:R1:W-:Y:S02]  /*38d0*/  STS.128 [R249+0x8000], RZ ;  /* 0x008000fff9007388 */ /* 0x0003e40000000c00 */
.L_x_794:
[----:B------:R-:W-:Y:S05]  /*38e0*/  BSYNC.RECONVERGENT B0 ;  /* 0x0000000000007941 */ /* 0x000fea0003800200 */
.L_x_791:
[----:B------:R-:W-:Y:S01]  /*38f0*/  ISETP.GE.AND P0, PT, R16, UR4, PT ;  /* 0x0000000410007c0c */ /* 0x000fe2000bf06270 */
[C---:B--2---:R-:W-:Y:S01]  /*3900*/  IMAD.SHL.U32 R2, R238.reuse, 0x40, RZ ;  /* 0x00000040ee027824 */ /* 0x044fe200078e00ff */
[----:B------:R-:W-:Y:S01]  /*3910*/  SHF.R.U32.HI R135, RZ, 0x1, R238 ;  /* 0x00000001ff877819 */ /* 0x000fe200000116ee */
[----:B------:R-:W-:Y:S01]  /*3920*/  IMAD.SHL.U32 R3, R238, 0x20, RZ ;  /* 0x00000020ee037824 */ /* 0x000fe200078e00ff */
[----:B------:R-:W-:Y:S01]  /*3930*/  ISETP.GE.AND P3, PT, R12, UR4, PT ;  /* 0x000000040c007c0c */ /* 0x000fe2000bf66270 */
[----:B------:R-:W-:Y:S01]  /*3940*/  BSSY.RECONVERGENT B0, `(.L_x_795) ;  /* 0x0000020000007945 */ /* 0x000fe20003800200 */
[----:B------:R-:W-:Y:S02]  /*3950*/  LOP3.LUT R0, R234, 0x1c0, R2, 0xf8, !PT ;  /* 0x000001c0ea007812 */ /* 0x000fe400078ef802 */
[----:B------:R-:W-:Y:S02]  /*3960*/  LOP3.LUT R134, R2, 0x200, RZ, 0xc0, !PT ;  /* 0x0000020002867812 */ /* 0x000fe400078ec0ff */
[----:B------:R-:W-:-:S02]  /*3970*/  LOP3.LUT R133, R0, 0x8, R135, 0x78, !PT ;  /* 0x0000000800857812 */ /* 0x000fc400078e7887 */
[----:B------:R-:W-:Y:S01]  /*3980*/  LOP3.LUT R12, R2, 0x400, RZ, 0xc0, !PT ;  /* 0x00000400020c7812 */ /* 0x000fe200078ec0ff */
[----:B------:R2:W-:Y:S01]  /*3990*/  @P0 STS.128 [R249+0x8800], RZ ;  /* 0x008800fff9000388 */ /* 0x0005e20000000c00 */
[----:B------:R-:W-:Y:S02]  /*39a0*/  LOP3.LUT R0, R0, 0x8, R238, 0x78, !PT ;  /* 0x0000000800007812 */ /* 0x000fe400078e78ee */
[----:B------:R-:W-:Y:S02]  /*39b0*/  LOP3.LUT R2, R134, 0x7c00, R3, 0xf8, !PT ;  /* 0x00007c0086027812 */ /* 0x000fe400078ef803 */
[----:B------:R-:W-:Y:S01]  /*39c0*/  ISETP.GE.AND P6, PT, R15, UR4, PT ;  /* 0x000000040f007c0c */ /* 0x000fe2000bfc6270 */
[----:B------:R-:W-:Y:S01]  /*39d0*/  IMAD R12, R0, 0x2, R12 ;  /* 0x00000002000c7824 */ /* 0x000fe200078e020c */
[----:B------:R-:W-:Y:S02]  /*39e0*/  ISETP.GE.AND P5, PT, R14, UR4, PT ;  /* 0x000000040e007c0c */ /* 0x000fe4000bfa6270 */
[----:B------:R-:W-:-:S02]  /*39f0*/  ISETP.GE.AND P4, PT, R13, UR4, PT ;  /* 0x000000040d007c0c */ /* 0x000fc4000bf86270 */
[----:B------:R-:W-:Y:S02]  /*3a00*/  ISETP.GE.AND P2, PT, R18, UR4, PT ;  /* 0x0000000412007c0c */ /* 0x000fe4000bf46270 */
[----:B------:R-:W-:Y:S02]  /*3a10*/  ISETP.GE.AND P1, PT, R17, UR4, PT ;  /* 0x0000000411007c0c */ /* 0x000fe4000bf26270 */
[----:B------:R-:W-:Y:S01]  /*3a20*/  LOP3.LUT R0, R2, R133, RZ, 0xfc, !PT ;  /* 0x0000008502007212 */ /* 0x000fe200078efcff */
[----:B------:R-:W-:Y:S10]  /*3a30*/  @P0 BRA `(.L_x_796) ;  /* 0x0000000000400947 */ /* 0x000ff40003800000 */
        /* <DEDUP_REMOVED lines=9> */
[----:B------:R-:W-:Y:S01]  /*3ad0*/  IMAD.U32 R4, RZ, RZ, UR6 ;  /* 0x00000006ff047e24 */ /* 0x000fe2000f8e00ff */
[----:B------:R-:W-:-:S04]  /*3ae0*/  LEA R2, P0, R3, R20, 0x1 ;  /* 0x0000001403027211 */ /* 0x000fc800078008ff */
[----:B------:R-:W-:-:S05]  /*3af0*/  LEA.HI.X R3, R3, R19, R4, 0x1, P0 ;  /* 0x0000001303037211 */ /* 0x000fca00000f0c04 */
[----:B------:R-:W-:Y:S01]  /*3b00*/  @!PT LDS RZ, [RZ] ;  /* 0x00000000fffff984 */ /* 0x000fe20000000800 */
[----:B------:R-:W-:Y:S01]  /*3b10*/  @!PT LDS RZ, [RZ] ;  /* 0x00000000fffff984 */ /* 0x000fe20000000800 */
[----:B------:R-:W-:Y:S01]  /*3b20*/  @!PT LDS RZ, [RZ] ;  /* 0x00000000fffff984 */ /* 0x000fe20000000800 */
[----:B------:R1:W-:Y:S04]  /*3b30*/  LDGSTS.E.BYPASS.LTC128B.128 [R249+0x8800], desc[UR20][R2.64] ;  /* 0x0880000002f97fae */ /* 0x0003e8000b981a14 */
.L_x_796:
[----:B------:R-:W-:Y:S05]  /*3b40*/  BSYNC.RECONVERGENT B0 ;  /* 0x0000000000007941 */ /* 0x000fea0003800200 */
.L_x_795:
        /* <DEDUP_REMOVED lines=11> */
[----:B-1----:R-:W-:Y:S01]  /*3c00*/  IMAD.U32 R3, RZ, RZ, UR6 ;  /* 0x00000006ff037e24 */ /* 0x002fe2000f8e00ff */
[----:B------:R-:W-:-:S04]  /*3c10*/  LEA R2, P0, R0, R20, 0x1 ;  /* 0x0000001400027211 */ /* 0x000fc800078008ff */
[----:B------:R-:W-:-:S05]  /*3c20*/  LEA.HI.X R3, R0, R19, R3, 0x1, P0 ;  /* 0x0000001300037211 */ /* 0x000fca00000f0c03 */
[----:B------:R-:W-:Y:S01]  /*3c30*/  @!PT LDS RZ, [RZ] ;  /* 0x00000000fffff984 */ /* 0x000fe20000000800 */
[----:B------:R-:W-:Y:S01]  /*3c40*/  @!PT LDS RZ, [RZ] ;  /* 0x00000000fffff984 */ /* 0x000fe20000000800 */
[----:B------:R-:W-:Y:S01]  /*3c50*/  @!PT LDS RZ, [RZ] ;  /* 0x00000000fffff984 */ /* 0x000fe20000000800 */
[----:B------:R1:W-:Y:S04]  /*3c60*/  LDGSTS.E.BYPASS.LTC128B.128 [R249+0x9000], desc[UR20][R2.64] ;  /* 0x0900000002f97fae */ /* 0x0003e8000b981a14 */
.L_x_798:
[----:B------:R-:W-:Y:S05]  /*3c70*/  BSYNC.RECONVERGENT B0 ;  /* 0x0000000000007941 */ /* 0x000fea0003800200 */
.L_x_797:
[----:B------:R1:W-:Y:S01]  /*3c80*/  @P5 STS.128 [R249+0x9800], RZ ;  /* 0x009800fff9005388 */ /* 0x0003e20000000c00 */
[----:B------:R-:W-:Y:S04]  /*3c90*/  BSSY.RECONVERGENT B0, `(.L_x_799) ;  /* 0x0000013000007945 */ /* 0x000fe80003800200 */
[----:B------:R-:W-:Y:S05]  /*3ca0*/  @P5 BRA `(.L_x_800) ;  /* 0x0000000000445947 */ /* 0x000fea0003800000 */
[----:B------:R-:W5:Y:S02]  /*3cb0*/  LDCU UR6, c[0x0][0x440] ;  /* 0x00008800ff0677ac */ /* 0x000f640008000800 */
[----:B-----5:R-:W-:-:S13]  /*3cc0*/  ISETP.GE.AND P0, PT, R234, UR6, PT ;  /* 0x00000006ea007c0c */ /* 0x020fda000bf06270 */
[----:B------:R1:W-:Y:S01]  /*3cd0*/  @P0 STS.128 [R249+0x9800], RZ ;  /* 0x009800fff9000388 */ /* 0x0003e20000000c00 */
[----:B------:R-:W-:Y:S05]  /*3ce0*/  @P0 BRA `(.L_x_800) ;  /* 0x0000000000340947 */ /* 0x000fea0003800000 */
[----:B------:R-:W-:Y:S01]  /*3cf0*/  UMOV UR12, UR26 ;  /* 0x0000001a000c7c82 */ /* 0x000fe20008000000 */
[----:B------:R-:W-:Y:S02]  /*3d00*/  UIMAD UR6, UR9, 0x30, URZ ;  /* 0x00000030090678a4 */ /* 0x000fe4000f8e02ff */
[----:B------:R-:W-:-:S04]  /*3d10*/  UIMAD.WIDE.U32 UR28, UR8, 0x30, UR12 ;  /* 0x00000030081c78a5 */ /* 0x000fc8000f8e000c */
[----:B------:R-:W-:Y:S02]  /*3d20*/  UIADD3 UR6, UPT, UPT, UR29, UR6, URZ ;  /* 0x000000061d067290 */ /* 0x000fe4000fffe0ff */
[----:B-1----:R-:W-:Y:S01]  /*3d30*/  IMAD.U32 R2, RZ, RZ, UR28 ;  /* 0x0000001cff027e24 */ /* 0x002fe2000f8e00ff */
        /* <DEDUP_REMOVED lines=8> */
.L_x_800:
[----:B------:R-:W-:Y:S05]  /*3dc0*/  BSYNC.RECONVERGENT B0 ;  /* 0x0000000000007941 */ /* 0x000fea0003800200 */
.L_x_799:
[----:B------:R1:W-:Y:S01]  /*3dd0*/  @P4 STS.128 [R249+0xa000], RZ ;  /* 0x00a000fff9004388 */ /* 0x0003e20000000c00 */
        /* <DEDUP_REMOVED lines=16> */
.L_x_802:
[----:B------:R-:W-:Y:S05]  /*3ee0*/  BSYNC.RECONVERGENT B0 ;  /* 0x0000000000007941 */ /* 0x000fea0003800200 */
.L_x_801:
        /* <DEDUP_REMOVED lines=20> */
.L_x_804:
[----:B------:R-:W-:Y:S05]  /*4030*/  BSYNC.RECONVERGENT B0 ;  /* 0x0000000000007941 */ /* 0x000fea0003800200 */
.L_x_803:
        /* <DEDUP_REMOVED lines=20> */
.L_x_806:
[----:B------:R-:W-:Y:S05]  /*4180*/  BSYNC.RECONVERGENT B0 ;  /* 0x0000000000007941 */ /* 0x000fea0003800200 */
.L_x_805:
        /* <DEDUP_REMOVED lines=20> */
.L_x_808:
[----:B------:R-:W-:Y:S05]  /*42d0*/  BSYNC.RECONVERGENT B0 ;  /* 0x0000000000007941 */ /* 0x000fea0003800200 */
.L_x_807:
[----:B------:R-:W-:Y:S01]  /*42e0*/  LDSM.16.M88.4 R32, [R12+UR5+0x4000] ;  /* 0x004000050c20783b */ /* 0x000fe20008000200 */
[----:B------:R-:W-:Y:S01]  /*42f0*/  IMAD.MOV.U32 R0, RZ, RZ, 0x20 ;  /* 0x00000020ff007424 */ /* 0x000fe200078e00ff */
[----:B------:R-:W-:Y:S01]  /*4300*/  LOP3.LUT P6, RZ, R238, 0x2, RZ, 0xc0, !PT ;  /* 0x00000002eeff7812 */ /* 0x000fe200078cc0ff */
[----:B------:R-:W-:Y:S01]  /*4310*/  VIADD R233, R12, UR5 ;  /* 0x000000050ce97c36 */ /* 0x000fe20008000000 */
[----:B-1----:R-:W1:Y:S01]  /*4320*/  LDSM.16.M88.4 R4, [R236+0x2000] ;  /* 0x00200000ec04783b */ /* 0x002e620000000200 */
[----:B------:R-:W-:Y:S01]  /*4330*/  IMAD.MOV.U32 R3, RZ, RZ, 0x40 ;  /* 0x00000040ff037424 */ /* 0x000fe200078e00ff */
[----:B------:R-:W-:Y:S01]  /*4340*/  SEL R237, R0, 0xffffffe0, !P6 ;  /* 0xffffffe000ed7807 */ /* 0x000fe20007000000 */
[----:B------:R-:W-:Y:S01]  /*4350*/  UISETP.GT.AND UP0, UPT, UR25, UR15, UPT ;  /* 0x0000000f1900728c */ /* 0x000fe2000bf04270 */
[----:B------:R-:W5:Y:S01]  /*4360*/  LDSM.16.M88.4 R28, [R12+UR5+0x4800] ;  /* 0x004800050c1c783b */ /* 0x000f620008000200 */
[----:B------:R-:W-:Y:S01]  /*4370*/  LOP3.LUT P3, RZ, R238, 0x4, RZ, 0xc0, !PT ;  /* 0x00000004eeff7812 */ /* 0x000fe2000786c0ff */
[----:B------:R-:W-:Y:S01]  /*4380*/  IMAD.MOV.U32 R248, RZ, RZ, 0x40 ;  /* 0x00000040fff87424 */ /* 0x000fe200078e00ff */
[----:B------:R-:W-:Y:S01]  /*4390*/  IADD3 R0, PT, PT, R233, R237, RZ ;  /* 0x000000ede9007210 */ /* 0x000fe20007ffe0ff */
[----:B------:R-:W2:Y:S01]  /*43a0*/  LDSM.16.M88.4 R24, [R12+UR5+0x5000] ;  /* 0x005000050c18783b */ /* 0x000ea20008000200 */
[----:B------:R-:W-:Y:S01]  /*43b0*/  IMAD.IADD R2, R236, 0x1, R237 ;  /* 0x00000001ec027824 */ /* 0x000fe200078e02ed */
[----:B------:R-:W-:-:S02]  /*43c0*/  SEL R239, R3, 0xffffffc0, !P3 ;  /* 0xffffffc003ef7807 */ /* 0x000fc40005800000 */
[----:B---3--:R-:W3:Y:S01]  /*43d0*/  LDSM.16.M88.4 R20, [R12+UR5+0x5800] ;  /* 0x005800050c14783b */ /* 0x008ee20008000200 */
[----:B------:R-:W-:Y:S02]  /*43e0*/  MOV R251, 0x8 ;  /* 0x0000000800fb7802 */ /* 0x000fe40000000f00 */
[----:B------:R-:W-:Y:S01]  /*43f0*/  IMAD.IADD R132, R233, 0x1, R239 ;  /* 0x00000001e9847824 */ /* 0x000fe200078e02ef */
[----:B------:R-:W4:Y:S01]  /*4400*/  LDSM.16.M88.4 R16, [R12+UR5+0x6000] ;  /* 0x006000050c10783b */ /* 0x000f220008000200 */
[----:B------:R-:W-:-:S03]  /*4410*/  MOV R250, 0x48 ;  /* 0x0000004800fa7802 */ /* 0x000fc60000000f00 */
[----:B------:R-:W4:Y:S04]  /*4420*/  LDSM.16.M88.4 R36, [R12+UR5+0x6800] ;  /* 0x006800050c24783b */ /* 0x000f280008000200 */
[----:B------:R-:W4:Y:S04]  /*4430*/  LDSM.16.M88.4 R40, [R12+UR5+0x7000] ;  /* 0x007000050c28783b */ /* 0x000f280008000200 */
[----:B------:R-:W4:Y:S04]  /*4440*/  LDSM.16.M88.4 R52, [R12+UR5+0x7800] ;  /* 0x007800050c34783b */ /* 0x000f280008000200 */
[----:B------:R-:W4:Y:S04]  /*4450*/  LDSM.16.M88.4 R8, [R236] ;  /* 0x00000000ec08783b */ /* 0x000f280000000200 */
[----:B------:R-:W-:Y:S01]  /*4460*/  LDSM.16.M88.4 R44, [R0+0x4800] ;  /* 0x00480000002c783b */ /* 0x000fe20000000200 */
[C---:B-1----:R-:W-:Y:S03]  /*4470*/  HMMA.16816.F32 R56, R4.reuse, R32, RZ ;  /* 0x000000200438723c */ /* 0x042fe600000018ff */
[----:B------:R-:W-:Y:S04]  /*4480*/  LDSM.16.M88.4 R48, [R0+0x4000] ;  /* 0x004000000030783b */ /* 0x000fe80000000200 */
[----:B------:R-:W-:Y:S01]  /*4490*/  LDSM.16.M88.4 R12, [R0+0x7800] ;  /* 0x00780000000c783b */ /* 0x000fe20000000200 */
[C---:B------:R-:W-:Y:S03]  /*44a0*/  HMMA.16816.F32 R100, R4.reuse, R34, RZ ;  /* 0x000000220464723c */ /* 0x040fe600000018ff */
[----:B------:R-:W-:Y:S04]  /*44b0*/  LDSM.16.M88.4 R76, [R132+0x4800] ;  /* 0x00480000844c783b */ /* 0x000fe80000000200 */
[----:B------:R-:W-:Y:S01]  /*44c0*/  LDSM.16.M88.4 R92, [R132+0x5800] ;  /* 0x00580000845c783b */ /* 0x000fe20000000200 */
[C---:B-----5:R-:W-:Y:S03]  /*44d0*/  HMMA.16816.F32 R64, R4.reuse, R28, RZ ;  /* 0x0000001c0440723c */ /* 0x060fe600000018ff */
[----:B------:R-:W-:Y:S04]  /*44e0*/  LDSM.16.M88.4 R80, [R132+0x4000] ;  /* 0x004000008450783b */ /* 0x000fe80000000200 */
[----:B------:R-:W-:Y:S01]  /*44f0*/  LDSM.16.M88.4 R136, [R132+0x7000] ;  /* 0x007000008488783b */ /* 0x000fe20000000200 */
[C---:B--2---:R-:W-:Y:S03]  /*4500*/  HMMA.16816.F32 R60, R4.reuse, R24, RZ ;  /* 0x00000018043c723c */ /* 0x044fe600000018ff */
[----:B------:R-:W-:Y:S04]  /*4510*/  LDSM.16.M88.4 R112, [R132+0x6000] ;  /* 0x006000008470783b */ /* 0x000fe80000000200 */
[----:B------:R-:W-:Y:S01]  /*4520*/  LDSM.16.M88.4 R144, [R132+0x7800] ;  /* 0x007800008490783b */ /* 0x000fe20000000200 */
[C---:B---3--:R-:W-:Y:S03]  /*4530*/  HMMA.16816.F32 R68, R4.reuse, R20, RZ ;  /* 0x000000140444723c */ /* 0x048fe600000018ff */
[----:B------:R-:W-:Y:S04]  /*4540*/  LDSM.16.M88.4 R120, [R132+0x6800] ;  /* 0x006800008478783b */ /* 0x000fe80000000200 */
[----:B------:R-:W0:Y:S01]  /*4550*/  LDGDEPBAR ;  /* 0x00000000000079af */ /* 0x000e220000000000 */
[C---:B----4-:R-:W-:Y:S03]  /*4560*/  HMMA.16816.F32 R72, R4.reuse, R16, RZ ;  /* 0x000000100448723c */ /* 0x050fe600000018ff */
[----:B------:R-:W-:Y:S05]  /*4570*/  STL [R1+0xa4], R239 ;  /* 0x0000a4ef01007387 */ /* 0x000fea0000100800 */
        /* <DEDUP_REMOVED lines=18> */
[C---:B------:R-:W-:Y:S01]  /*46a0*/  HMMA.16816.F32 R212, R8.reuse, R30, RZ ;  /* 0x0000001e08d4723c */ /* 0x040fe200000018ff */
[----:B------:R-:W-:Y:S07]  /*46b0*/  LDSM.16.M88.4 R28, [R0+0x6000] ;  /* 0x00600000001c783b */ /* 0x000fee0000000200 */
[C---:B------:R-:W-:Y:S08]  /*46c0*/  HMMA.16816.F32 R184, R8.reuse, R24, RZ ;  /* 0x0000001808b8723c */ /* 0x040ff000000018ff */
[C---:B------:R-:W-:Y:S01]  /*46d0*/  HMMA.16816.F32 R208, R8.reuse, R26, RZ ;  /* 0x0000001a08d0723c */ /* 0x040fe200000018ff */
[----:B------:R-:W4:Y:S07]  /*46e0*/  LDSM.16.M88.4 R24, [R0+0x6800] ;  /* 0x006800000018783b */ /* 0x000f2e0000000200 */
[C---:B------:R-:W-:Y:S08]  /*46f0*/  HMMA.16816.F32 R172, R8.reuse, R20, RZ ;  /* 0x0000001408ac723c */ /* 0x040ff000000018ff */
[C---:B------:R-:W-:Y:S01]  /*4700*/  HMMA.16816.F32 R204, R8.reuse, R22, RZ ;  /* 0x0000001608cc723c */ /* 0x040fe200000018ff */
[----:B------:R5:W-:Y:S07]  /*4710*/  LDSM.16.M88.4 R20, [R0+0x7000] ;  /* 0x007000000014783b */ /* 0x000bee0000000200 */
[C---:B------:R-:W-:Y:S08]  /*4720*/  HMMA.16816.F32 R164, R8.reuse, R16, RZ ;  /* 0x0000001008a4723c */ /* 0x040ff000000018ff */
[C---:B------:R-:W-:Y:S08]  /*4730*/  HMMA.16816.F32 R176, R8.reuse, R18, RZ ;  /* 0x0000001208b0723c */ /* 0x040ff000000018ff */
[----:B------:R-:W-:Y:S01]  /*4740*/  HMMA.16816.F32 R152, R8, R40, RZ ;  /* 0x000000280898723c */ /* 0x000fe200000018ff */
[----:B-----5:R-:W-:-:S05]  /*4750*/  IADD3 R0, PT, PT, R236, R239, RZ ;  /* 0x000000efec007210 */ /* 0x020fca0007ffe0ff */
[----:B------:R-:W-:Y:S02]  /*4760*/  LDSM.16.M88.4 R16, [R0+0x2000] ;  /* 0x002000000010783b */ /* 0x000fe40000000200 */
[C---:B------:R-:W-:Y:S08]  /*4770*/  HMMA.16816.F32 R148, R8.reuse, R42, RZ ;  /* 0x0000002a0894723c */ /* 0x040ff000000018ff */
[C---:B------:R-:W-:Y:S08]  /*4780*/  HMMA.16816.F32 R140, R8.reuse, R52, RZ ;  /* 0x00000034088c723c */ /* 0x040ff000000018ff */
[----:B------:R-:W-:Y:S01]  /*4790*/  HMMA.16816.F32 R128, R8, R54, RZ ;  /* 0x000000360880723c */ /* 0x000fe200000018ff */
[----:B------:R-:W5:Y:S07]  /*47a0*/  LDSM.16.M88.4 R8, [R2] ;  /* 0x000000000208783b */ /* 0x000f6e0000000200 */
[C---:B-1----:R-:W-:Y:S08]  /*47b0*/  HMMA.16816.F32 R116, R4.reuse, R44, R64 ;  /* 0x0000002c0474723c */ /* 0x042ff00000001840 */
[C---:B--2---:R-:W-:Y:S08]  /*47c0*/  HMMA.16816.F32 R64, R4.reuse, R32, R68 ;  /* 0x000000200440723c */ /* 0x044ff00000001844 */
[C---:B---3--:R-:W-:Y:S08]  /*47d0*/  HMMA.16816.F32 R68, R4.reuse, R38, R168 ;  /* 0x000000260444723c */ /* 0x048ff000000018a8 */
[C---:B------:R-:W-:Y:S08]  /*47e0*/  HMMA.16816.F32 R124, R4.reuse, R48, R56 ;  /* 0x00000030047c723c */ /* 0x040ff00000001838 */
[----:B----4-:R-:W-:Y:S08]  /*47f0*/  HMMA.16816.F32 R56, R4, R24, R84 ;  /* 0x000000180438723c */ /* 0x010ff00000001854 */
[----:B-----5:R-:W-:Y:S08]  /*4800*/  HMMA.16816.F32 R168, R8, R36, R184 ;  /* 0x0000002408a8723c */ /* 0x020ff000000018b8 */
[C---:B------:R-:W-:Y:S08]  /*4810*/  HMMA.16816.F32 R52, R4.reuse, R20, R88 ;  /* 0x000000140434723c */ /* 0x040ff00000001858 */
[----:B------:R-:W-:Y:S03]  /*4820*/  HMMA.16816.F32 R104, R4, R36, R60 ;  /* 0x000000240468723c */ /* 0x000fe6000000183c */
[----:B------:R-:W-:-:S02]  /*4830*/  IMAD.MOV.U32 R37, RZ, RZ, R169 ;  /* 0x000000ffff257224 */ /* 0x000fc400078e00a9 */
[----:B------:R-:W-:-:S03]  /*4840*/  IMAD.MOV.U32 R36, RZ, RZ, R170 ;  /* 0x000000ffff247224 */ /* 0x000fc600078e00aa */
[C---:B------:R-:W-:Y:S08]  /*4850*/  HMMA.16816.F32 R40, R4.reuse, R12, R96 ;  /* 0x0000000c0428723c */ /* 0x040ff00000001860 */
[C---:B------:R-:W-:Y:S08]  /*4860*/  HMMA.16816.F32 R88, R4.reuse, R50, R100 ;  /* 0x000000320458723c */ /* 0x040ff00000001864 */
[C---:B------:R-:W-:Y:S08]  /*4870*/  HMMA.16816.F32 R84, R4.reuse, R46, R108 ;  /* 0x0000002e0454723c */ /* 0x040ff0000000186c */
[C---:B------:R-:W-:Y:S01]  /*4880*/  HMMA.16816.F32 R60, R4.reuse, R28, R72 ;  /* 0x0000001c043c723c */ /* 0x040fe20000001848 */
[----:B------:R-:W1:Y:S07]  /*4890*/  LDSM.16.M88.4 R72, [R132+0x5000] ;  /* 0x005000008448783b */ /* 0x000e6e0000000200 */
[C---:B------:R-:W-:Y:S08]  /*48a0*/  HMMA.16816.F32 R100, R4.reuse, R34, R180 ;  /* 0x000000220464723c */ /* 0x040ff000000018b4 */
[C---:B------:R-:W-:Y:S08]  /*48b0*/  HMMA.16816.F32 R96, R4.reuse, R30, R188 ;  /* 0x0000001e0460723c */ /* 0x040ff000000018bc */
[C---:B------:R-:W-:Y:S08]  /*48c0*/  HMMA.16816.F32 R108, R4.reuse, R26, R200 ;  /* 0x0000001a046c723c */ /* 0x040ff000000018c8 */
[C---:B------:R-:W-:Y:S08]  /*48d0*/  HMMA.16816.F32 R228, R4.reuse, R22, R216 ;  /* 0x0000001604e4723c */ /* 0x040ff000000018d8 */
[----:B------:R-:W-:Y:S01]  /*48e0*/  HMMA.16816.F32 R240, R4, R14, R196 ;  /* 0x0000000e04f0723c */ /* 0x000fe200000018c4 */
[----:B------:R-:W-:-:S07]  /*48f0*/  MOV R7, R171 ;  /* 0x000000ab00077202 */ /* 0x000fce0000000f00 */
[----:B------:R-:W-:Y:S01]  /*4900*/  HMMA.16816.F32 R192, R8, R44, R192 ;  /* 0x0000002c08c0723c */ /* 0x000fe200000018c0 */
[----:B------:R-:W-:-:S07]  /*4910*/  MOV R44, R168 ;  /* 0x000000a8002c7202 */ /* 0x000fce0000000f00 */
[C---:B------:R-:W-:Y:S08]  /*4920*/  HMMA.16816.F32 R168, R8.reuse, R32, R172 ;  /* 0x0000002008a8723c */ /* 0x040ff000000018ac */
[----:B------:R-:W-:Y:S03]  /*4930*/  HMMA.16816.F32 R244, R8, R48, R224 ;  /* 0x0000003008f4723c */ /* 0x000fe600000018e0 */
[----:B------:R-:W-:Y:S01]  /*4940*/  IMAD.MOV.U32 R2, RZ, RZ, R195 ;  /* 0x000000ffff027224 */ /* 0x000fe200078e00c3 */
[----:B------:R-:W-:Y:S01]  /*4950*/  MOV R5, R193 ;  /* 0x000000c100057202 */ /* 0x000fe20000000f00 */
[----:B------:R-:W-:-:S02]  /*4960*/  IMAD.MOV.U32 R6, RZ, RZ, R192 ;  /* 0x000000ffff067224 */ /* 0x000fc400078e00c0 */
[----:B------:R-:W-:Y:S01]  /*4970*/  IMAD.MOV.U32 R4, RZ, RZ, R194 ;  /* 0x000000ffff047224 */ /* 0x000fe200078e00c2 */
[C---:B------:R-:W-:Y:S03]  /*4980*/  HMMA.16816.F32 R140, R8.reuse, R12, R140 ;  /* 0x0000000c088c723c */ /* 0x040fe6000000188c */
[----:B------:R-:W-:Y:S01]  /*4990*/  IMAD.MOV.U32 R48, RZ, RZ, R168 ;  /* 0x000000ffff307224 */ /* 0x000fe200078e00a8 */
[----:B------:R-:W-:Y:S01]  /*49a0*/  MOV R33, R170 ;  /* 0x000000aa00217202 */ /* 0x000fe20000000f00 */
[----:B------:R-:W-:Y:S02]  /*49b0*/  IMAD.MOV.U32 R45, RZ, RZ, R169 ;  /* 0x000000ffff2d7224 */ /* 0x000fe400078e00a9 */
[----:B------:R-:W-:Y:S01]  /*49c0*/  IMAD.MOV.U32 R32, RZ, RZ, R171 ;  /* 0x000000ffff207224 */ /* 0x000fe200078e00ab */
[C---:B------:R-:W-:Y:S01]  /*49d0*/  HMMA.16816.F32 R216, R8.reuse, R14, R128 ;  /* 0x0000000e08d8723c */ /* 0x040fe20000001880 */
[----:B------:R2:W3:Y:S07]  /*49e0*/  LDSM.16.M88.4 R12, [R0] ;  /* 0x00000000000c783b */ /* 0x0004ee0000000200 */
[----:B------:R-:W-:Y:S03]  /*49f0*/  HMMA.16816.F32 R168, R8, R28, R164 ;  /* 0x0000001c08a8723c */ /* 0x000fe600000018a4 */
[----:B------:R-:W-:-:S05]  /*4a00*/  IMAD.MOV.U32 R3, RZ, RZ, R143 ;  /* 0x000000ffff037224 */ /* 0x000fca00078e008f */
[----:B------:R-:W-:Y:S08]  /*4a10*/  HMMA.16816.F32 R180, R8, R46, R212 ;  /* 0x0000002e08b4723c */ /* 0x000ff000000018d4 */
[----:B------:R-:W-:Y:S03]  /*4a20*/  HMMA.16816.F32 R188, R16, R92, R64 ;  /* 0x0000005c10bc723c */ /* 0x000fe60000001840 */
[----:B------:R-:W-:Y:S01]  /*4a30*/  IMAD.MOV.U32 R164, RZ, RZ, R168 ;  /* 0x000000ffffa47224 */ /* 0x000fe200078e00a8 */
[----:B------:R-:W-:Y:S01]  /*4a40*/  MOV R49, R169 ;  /* 0x000000a900317202 */ /* 0x000fe20000000f00 */
[----:B------:R-:W-:-:S02]  /*4a50*/  IMAD.MOV.U32 R29, RZ, RZ, R170 ;  /* 0x000000ffff1d7224 */ /* 0x000fc400078e00aa */
[----:B------:R-:W-:Y:S01]  /*4a60*/  IMAD.MOV.U32 R28, RZ, RZ, R171 ;  /* 0x000000ffff1c7224 */ /* 0x000fe200078e00ab */
[----:B------:R-:W-:Y:S08]  /*4a70*/  HMMA.16816.F32 R212, R16, R80, R124 ;  /* 0x0000005010d4723c */ /* 0x000ff0000000187c */
[----:B------:R-:W-:Y:S01]  /*4a80*/  HMMA.16816.F32 R168, R8, R24, R160 ;  /* 0x0000001808a8723c */ /* 0x000fe200000018a0 */
[----:B------:R-:W-:-:S07]  /*4a90*/  IMAD.MOV.U32 R24, RZ, RZ, R140 ;  /* 0x000000ffff187224 */ /* 0x000fce00078e008c */
[----:B------:R-:W-:Y:S01]  /*4aa0*/  HMMA.16816.F32 R124, R16, R138, R228 ;  /* 0x0000008a107c723c */ /* 0x000fe200000018e4 */
[----:B------:R-:W-:Y:S01]  /*4ab0*/  MOV R228, R24 ;  /* 0x0000001800e47202 */ /* 0x000fe20000000f00 */
[----:B------:R-:W-:Y:S01]  /*4ac0*/  IMAD.MOV.U32 R231, RZ, RZ, R3 ;  /* 0x000000ffffe77224 */ /* 0x000fe200078e0003 */
[----:B------:R-:W-:-:S05]  /*4ad0*/  LOP3.LUT R3, R135, 0x1f0, RZ, 0xc0, !PT ;  /* 0x000001f087037812 */ /* 0x000fca00078ec0ff */
[----:B------:R-:W-:Y:S01]  /*4ae0*/  HMMA.16816.F32 R172, R16, R136, R52 ;  /* 0x0000008810ac723c */ /* 0x000fe20000001834 */
[----:B------:R-:W-:Y:S01]  /*4af0*/  MOV R54, R33 ;  /* 0x0000002100367202 */ /* 0x000fe20000000f00 */
[----:B------:R-:W-:Y:S01]  /*4b00*/  IMAD.MOV.U32 R55, RZ, RZ, R32 ;  /* 0x000000ffff377224 */ /* 0x000fe200078e0020 */
[----:B------:R-:W-:Y:S01]  /*4b10*/  MOV R162, R168 ;  /* 0x000000a800a27202 */ /* 0x000fe20000000f00 */
[----:B------:R-:W-:Y:S01]  /*4b20*/  IMAD.MOV.U32 R161, RZ, RZ, R169 ;  /* 0x000000ffffa17224 */ /* 0x000fe200078e00a9 */
[----:B------:R-:W-:Y:S01]  /*4b30*/  MOV R25, R171 ;  /* 0x000000ab00197202 */ /* 0x000fe20000000f00 */
[----:B------:R-:W-:Y:S01]  /*4b40*/  IMAD.MOV.U32 R160, RZ, RZ, R170 ;  /* 0x000000ffffa07224 */ /* 0x000fe200078e00aa */
[----:B------:R-:W-:Y:S01]  /*4b50*/  MOV R64, R162 ;  /* 0x000000a200407202 */ /* 0x000fe20000000f00 */
[----:B------:R-:W-:Y:S01]  /*4b60*/  HMMA.16816.F32 R168, R8, R20, R152 ;  /* 0x0000001408a8723c */ /* 0x000fe20000001898 */
        /* <DEDUP_REMOVED lines=8> */
[----:B------:R-:W-:Y:S01]  /*4bf0*/  IMAD.MOV.U32 R91, RZ, RZ, R7 ;  /* 0x000000ffff5b7224 */ /* 0x000fe200078e0007 */
[----:B------:R-:W-:Y:S01]  /*4c00*/  MOV R90, R36 ;  /* 0x00000024005a7202 */ /* 0x000fe20000000f00 */
[----:B------:R-:W-:Y:S01]  /*4c10*/  IMAD.MOV.U32 R89, RZ, RZ, R37 ;  /* 0x000000ffff597224 */ /* 0x000fe200078e0025 */
[----:B------:R-:W-:Y:S01]  /*4c20*/  MOV R88, R44 ;  /* 0x0000002c00587202 */ /* 0x000fe20000000f00 */
[----:B------:R-:W-:Y:S01]  /*4c30*/  IMAD.MOV.U32 R229, RZ, RZ, R21 ;  /* 0x000000ffffe57224 */ /* 0x000fe200078e0015 */
[----:B------:R-:W-:-:S02]  /*4c40*/  MOV R230, R20 ;  /* 0x0000001400e67202 */ /* 0x000fc40000000f00 */
[C---:B------:R-:W-:Y:S03]  /*4c50*/  HMMA.16816.F32 R192, R8.reuse, R38, R208 ;  /* 0x0000002608c0723c */ /* 0x040fe600000018d0 */
[----:B------:R-:W-:Y:S01]  /*4c60*/  IMAD.MOV.U32 R155, RZ, RZ, R168 ;  /* 0x000000ffff9b7224 */ /* 0x000fe200078e00a8 */
[----:B------:R-:W-:Y:S01]  /*4c70*/  MOV R153, R170 ;  /* 0x000000aa00997202 */ /* 0x000fe20000000f00 */
[----:B------:R-:W-:Y:S02]  /*4c80*/  IMAD.MOV.U32 R154, RZ, RZ, R169 ;  /* 0x000000ffff9a7224 */ /* 0x000fe400078e00a9 */
[----:B------:R-:W-:Y:S01]  /*4c90*/  IMAD.MOV.U32 R152, RZ, RZ, R171 ;  /* 0x000000ffff987224 */ /* 0x000fe200078e00ab */
[C---:B------:R-:W-:Y:S08]  /*4ca0*/  HMMA.16816.F32 R204, R8.reuse, R34, R204 ;  /* 0x0000002208cc723c */ /* 0x040ff000000018cc */
[C---:B------:R-:W-:Y:S08]  /*4cb0*/  HMMA.16816.F32 R168, R8.reuse, R50, R220 ;  /* 0x0000003208a8723c */ /* 0x040ff000000018dc */
[----:B------:R-:W-:Y:S08]  /*4cc0*/  HMMA.16816.F32 R220, R8, R26, R156 ;  /* 0x0000001a08dc723c */ /* 0x000ff0000000189c */
[----:B------:R-:W-:Y:S01]  /*4cd0*/  HMMA.16816.F32 R156, R16, R78, R84 ;  /* 0x0000004e109c723c */ /* 0x000fe20000001854 */
[----:B------:R-:W-:Y:S01]  /*4ce0*/  IMAD.MOV.U32 R87, RZ, RZ, R2 ;  /* 0x000000ffff577224 */ /* 0x000fe200078e0002 */
[C---:B------:R-:W-:Y:S01]  /*4cf0*/  IADD3 R2, PT, PT, R237.reuse, R0, RZ ;  /* 0x00000000ed027210 */ /* 0x040fe20007ffe0ff */
[----:B--2---:R-:W-:Y:S01]  /*4d00*/  IMAD.IADD R0, R237, 0x1, R132 ;  /* 0x00000001ed007824 */ /* 0x004fe200078e0284 */
[----:B------:R-:W-:Y:S01]  /*4d10*/  MOV R84, R6 ;  /* 0x0000000600547202 */ /* 0x000fe20000000f00 */
[----:B------:R-:W-:Y:S01]  /*4d20*/  IMAD.MOV.U32 R85, RZ, RZ, R5 ;  /* 0x000000ffff557224 */ /* 0x000fe200078e0005 */
[----:B------:R-:W-:-:S02]  /*4d30*/  MOV R86, R4 ;  /* 0x0000000400567202 */ /* 0x000fc40000000f00 */
[----:B------:R-:W-:Y:S01]  /*4d40*/  LDSM.16.M88.4 R4, [R2+0x2000] ;  /* 0x002000000204783b */ /* 0x000fe20000000200 */
[----:B------:R-:W-:Y:S01]  /*4d50*/  HMMA.16816.F32 R184, R16, R112, R60 ;  /* 0x0000007010b8723c */ /* 0x000fe2000000183c */
[----:B------:R-:W-:Y:S01]  /*4d60*/  MOV R60, R164 ;  /* 0x000000a4003c7202 */ /* 0x000fe20000000f00 */
[----:B------:R-:W-:Y:S01]  /*4d70*/  IMAD.MOV.U32 R63, RZ, RZ, R28 ;  /* 0x000000ffff3f7224 */ /* 0x000fe200078e001c */
[----:B------:R-:W2:Y:S01]  /*4d80*/  LDSM.16.M88.4 R24, [R0+0x7000] ;  /* 0x007000000018783b */ /* 0x000ea20000000200 */
[----:B------:R-:W-:Y:S01]  /*4d90*/  MOV R62, R29 ;  /* 0x0000001d003e7202 */ /* 0x000fe20000000f00 */
[----:B------:R-:W-:Y:S02]  /*4da0*/  IMAD.MOV.U32 R61, RZ, RZ, R49 ;  /* 0x000000ffff3d7224 */ /* 0x000fe400078e0031 */
[----:B------:R-:W4:Y:S01]  /*4db0*/  LDSM.16.M88.4 R32, [R0+0x6000] ;  /* 0x006000000020783b */ /* 0x000f220000000200 */
[C---:B------:R-:W-:Y:S03]  /*4dc0*/  HMMA.16816.F32 R208, R8.reuse, R30, R176 ;  /* 0x0000001e08d0723c */ /* 0x040fe600000018b0 */
[----:B------:R-:W5:Y:S04]  /*4dd0*/  LDSM.16.M88.4 R36, [R0+0x5800] ;  /* 0x005800000024783b */ /* 0x000f680000000200 */
[----:B------:R-:W5:Y:S01]  /*4de0*/  LDSM.16.M88.4 R28, [R0+0x6800] ;  /* 0x00680000001c783b */ /* 0x000f620000000200 */
[----:B------:R-:W-:Y:S03]  /*4df0*/  HMMA.16816.F32 R224, R8, R22, R148 ;  /* 0x0000001608e0723c */ /* 0x000fe60000001894 */
[----:B------:R-:W5:Y:S04]  /*4e00*/  LDSM.16.M88.4 R48, [R0+0x4000] ;  /* 0x004000000030783b */ /* 0x000f680000000200 */
[----:B------:R-:W5:Y:S01]  /*4e10*/  LDSM.16.M88.4 R44, [R0+0x4800] ;  /* 0x00480000002c783b */ /* 0x000f620000000200 */
[C---:B------:R-:W-:Y:S03]  /*4e20*/  HMMA.16816.F32 R164, R16.reuse, R144, R40 ;  /* 0x0000009010a4723c */ /* 0x040fe60000001828 */
[----:B------:R-:W5:Y:S04]  /*4e30*/  LDSM.16.M88.4 R40, [R0+0x5000] ;  /* 0x005000000028783b */ /* 0x000f680000000200 */
[----:B------:R3:W5:Y:S01]  /*4e40*/  LDSM.16.M88.4 R20, [R0+0x7800] ;  /* 0x007800000014783b */ /* 0x0007620000000200 */
[----:B------:R-:W-:Y:S01]  /*4e50*/  HMMA.16816.F32 R176, R16, R120, R56 ;  /* 0x0000007810b0723c */ /* 0x000fe20000001838 */
[----:B------:R-:W-:Y:S01]  /*4e60*/  MOV R56, R155 ;  /* 0x0000009b00387202 */ /* 0x000fe20000000f00 */
[----:B------:R-:W-:Y:S01]  /*4e70*/  IMAD.MOV.U32 R57, RZ, RZ, R154 ;  /* 0x000000ffff397224 */ /* 0x000fe200078e009a */
[----:B------:R2:W5:Y:S01]  /*4e80*/  LDSM.16.M88.4 R8, [R2] ;  /* 0x000000000208783b */ /* 0x0005620000000200 */
[----:B------:R-:W-:Y:S01]  /*4e90*/  MOV R58, R153 ;  /* 0x00000099003a7202 */ /* 0x000fe20000000f00 */
[----:B------:R-:W-:Y:S01]  /*4ea0*/  IMAD.MOV.U32 R59, RZ, RZ, R152 ;  /* 0x000000ffff3b7224 */ /* 0x000fe200078e0098 */
[----:B------:R-:W-:-:S04]  /*4eb0*/  DEPBAR.LE SB0, 0x0 ;  /* 0x000080000000791a */ /* 0x000fc80000000000 */
[C---:B------:R-:W-:Y:S08]  /*4ec0*/  HMMA.16816.F32 R148, R16.reuse, R94, R100 ;  /* 0x0000005e1094723c */ /* 0x040ff00000001864 */
[----:B-1----:R-:W-:Y:S01]  /*4ed0*/  HMMA.16816.F32 R196, R16, R72, R104 ;  /* 0x0000004810c4723c */ /* 0x002fe20000001868 */
[----:B---3--:R-:W-:-:S07]  /*4ee0*/  SHF.R.U32.HI R0, RZ, 0x2, R238 ;  /* 0x00000002ff007819 */ /* 0x008fce00000116ee */
[----:B------:R-:W-:Y:S01]  /*4ef0*/  HMMA.16816.F32 R140, R16, R114, R96 ;  /* 0x00000072108c723c */ /* 0x000fe20000001860 */
[----:B------:R-:W-:Y:S01]  /*4f00*/  LOP3.LUT R0, R0, 0x7, RZ, 0xc0, !PT ;  /* 0x0000000700007812 */ /* 0x000fe200078ec0ff */
[----:B--2---:R-:W-:-:S03]  /*4f10*/  IMAD.U32 R2, RZ, RZ, UR19 ;  /* 0x00000013ff027e24 */ /* 0x004fc6000f8e00ff */
[----:B------:R-:W-:Y:S02]  /*4f20*/  IADD3 R3, PT, PT, R0, UR22, R3 ;  /* 0x0000001600037c10 */ /* 0x000fe4000fffe003 */
[----:B------:R-:W-:Y:S01]  /*4f30*/  MOV R0, UR18 ;  /* 0x0000001200007c02 */ /* 0x000fe20008000f00 */
[----:B------:R-:W-:Y:S08]  /*4f40*/  HMMA.16816.F32 R128, R16, R122, R108 ;  /* 0x0000007a1080723c */ /* 0x000ff0000000186c */
[-C--:B------:R-:W-:Y:S08]  /*4f50*/  HMMA.16816.F32 R100, R12, R76.reuse, R84 ;  /* 0x0000004c0c64723c */ /* 0x080ff00000001854 */
[C---:B------:R-:W-:Y:S08]  /*4f60*/  HMMA.16816.F32 R200, R16.reuse, R76, R116 ;  /* 0x0000004c10c8723c */ /* 0x040ff00000001874 */
[----:B------:R-:W-:Y:S08]  /*4f70*/  HMMA.16816.F32 R152, R16, R74, R68 ;  /* 0x0000004a1098723c */ /* 0x000ff00000001844 */
[C---:B------:R-:W-:Y:S08]  /*4f80*/  HMMA.16816.F32 R108, R12.reuse, R80, R244 ;  /* 0x000000500c6c723c */ /* 0x040ff000000018f4 */
[C---:B------:R-:W-:Y:S08]  /*4f90*/  HMMA.16816.F32 R104, R12.reuse, R82, R168 ;  /* 0x000000520c68723c */ /* 0x040ff000000018a8 */
[C---:B------:R-:W-:Y:S08]  /*4fa0*/  HMMA.16816.F32 R96, R12.reuse, R78, R180 ;  /* 0x0000004e0c60723c */ /* 0x040ff000000018b4 */
[C---:B------:R-:W-:Y:S08]  /*4fb0*/  HMMA.16816.F32 R88, R12.reuse, R72, R88 ;  /* 0x000000480c58723c */ /* 0x040ff00000001858 */
[----:B------:R-:W-:Y:S08]  /*4fc0*/  HMMA.16816.F32 R84, R12, R74, R192 ;  /* 0x0000004a0c54723c */ /* 0x000ff000000018c0 */
[----:B------:R-:W-:Y:S01]  /*4fd0*/  HMMA.16816.F32 R116, R16, R146, R240 ;  /* 0x000000921074723c */ /* 0x000fe200000018f0 */
[----:B------:R-:W-:-:S02]  /*4fe0*/  IADD3 R243, PT, PT, R3, UR23, -R0 ;  /* 0x0000001703f37c10 */ /* 0x000fc4000fffe800 */
[----:B------:R-:W-:-:S04]  /*4ff0*/  IADD3 R0, PT, PT, R3, 0x1, R2 ;  /* 0x0000000103007810 */ /* 0x000fc80007ffe002 */
[C---:B------:R-:W-:Y:S01]  /*5000*/  VIADDMNMX R251, R0.reuse, R251, UR23, PT ;  /* 0x0000001700fb7e46 */ /* 0x040fe2000b8001fb */
[----:B------:R-:W-:Y:S01]  /*5010*/  HMMA.16816.F32 R80, R12, R92, R52 ;  /* 0x0000005c0c50723c */ /* 0x000fe20000001834 */
[C---:B------:R-:W-:Y:S02]  /*5020*/  VIADDMNMX R248, R0.reuse, R248, UR23, PT ;  /* 0x0000001700f87e46 */ /* 0x040fe4000b8001f8 */
[C---:B------:R-:W-:Y:S02]  /*5030*/  VIADDMNMX R250, R0.reuse, R250, UR23, PT ;  /* 0x0000001700fa7e46 */ /* 0x040fe4000b8001fa */
[----:B------:R-:W-:-:S03]  /*5040*/  VIMNMX R244, PT, PT, R0, UR23, PT ;  /* 0x0000001700f47c48 */ /* 0x000fc6000bfe0100 */
        /* <DEDUP_REMOVED lines=8> */
[----:B------:R-:W-:Y:S08]  /*50d0*/  HMMA.16816.F32 R92, R4, R26, R124 ;  /* 0x0000001a045c723c */ /* 0x000ff0000000187c */
[----:B------:R-:W-:Y:S08]  /*50e0*/  HMMA.16816.F32 R12, R12, R146, R216 ;  /* 0x000000920c0c723c */ /* 0x000ff000000018d8 */
[C---:B----4-:R-:W-:Y:S03]  /*50f0*/  HMMA.16816.F32 R204, R4.reuse, R32, R184 ;  /* 0x0000002004cc723c */ /* 0x050fe600000018b8 */
[----:B------:R-:W-:Y:S04]  /*5100*/  STL.64 [R1], R92 ;  /* 0x0000005c01007387 */ /* 0x000fe80000100a00 */
[----:B------:R1:W-:Y:S01]  /*5110*/  STL.64 [R1+0x8], R94 ;  /* 0x0000085e01007387 */ /* 0x0003e20000100a00 */
[C---:B-----5:R-:W-:Y:S08]  /*5120*/  HMMA.16816.F32 R216, R4.reuse, R36, R188 ;  /* 0x0000002404d8723c */ /* 0x060ff000000018bc */
        /* <DEDUP_REMOVED lines=28> */
[----:B-1----:R-:W-:Y:S01]  /*52f0*/  HMMA.16816.F32 R92, R8, R22, R12 ;  /* 0x00000016085c723c */ /* 0x002fe2000000180c */
[----:B------:R-:W-:Y:S06]  /*5300*/  BAR.SYNC.DEFER_BLOCKING 0x0 ;  /* 0x0000000000007b1d */ /* 0x000fec0000010000 */
[----:B------:R-:W-:-:S13]  /*5310*/  BRA.U !UP0, `(.L_x_809) ;  /* 0x0000000508a87547 */ /* 0x000fda000b800000 */
[----:B------:R-:W1:Y:S01]  /*5320*/  LDCU UR4, c[0x0][0x440] ;  /* 0x00008800ff0477ac */ /* 0x000e620008000800 */
[----:B------:R-:W-:Y:S01]  /*5330*/  IMAD.U32 R3, RZ, RZ, UR10 ;  /* 0x0000000aff037e24 */ /* 0x000fe2000f8e00ff */
[----:B------:R-:W-:Y:S01]  /*5340*/  MOV R11, UR11 ;  /* 0x0000000b000b7c02 */ /* 0x000fe20008000f00 */
[----:B------:R-:W-:Y:S01]  /*5350*/  IMAD.U32 R2, RZ, RZ, UR10 ;  /* 0x0000000aff027e24 */ /* 0x000fe2000f8e00ff */
[----:B------:R-:W-:Y:S01]  /*5360*/  UIADD3 UR7, UPT, UPT, UR17, -0x2, URZ ;  /* 0xfffffffe11077890 */ /* 0x000fe2000fffe0ff */
[----:B------:R-:W-:Y:S01]  /*5370*/  IMAD.U32 R9, RZ, RZ, UR10 ;  /* 0x0000000aff097e24 */ /* 0x000fe2000f8e00ff */
[----:B------:R-:W-:Y:S01]  /*5380*/  BSSY.RECONVERGENT B0, `(.L_x_810) ;  /* 0x0000062000007945 */ /* 0x000fe20003800200 */
[----:B------:R-:W-:Y:S01]  /*5390*/  IMAD.U32 R8, RZ, RZ, UR11 ;  /* 0x0000000bff087e24 */ /* 0x000fe2000f8e00ff */
[----:B------:R-:W-:Y:S01]  /*53a0*/  UIMAD.WIDE.U32 UR12, UR7, UR10, URZ ;  /* 0x0000000a070c72a5 */ /* 0x000fe2000f8e00ff */
[----:B------:R-:W-:Y:S02]  /*53b0*/  IMAD.U32 R7, RZ, RZ, UR10 ;  /* 0x0000000aff077e24 */ /* 0x000fe4000f8e00ff */
[----:B------:R-:W-:Y:S01]  /*53c0*/  IMAD.U32 R6, RZ, RZ, UR11 ;  /* 0x0000000bff067e24 */ /* 0x000fe2000f8e00ff */
[----:B------:R-:W-:Y:S01]  /*53d0*/  UIMAD UR7, UR7, UR11, UR13 ;  /* 0x0000000b070772a4 */ /* 0x000fe2000f8e020d */
[----:B------:R-:W-:Y:S01]  /*53e0*/  IMAD.U32 R10, RZ, RZ, UR10 ;  /* 0x0000000aff0a7e24 */ /* 0x000fe2000f8e00ff */
[----:B------:R-:W-:-:S02]  /*53f0*/  USHF.L.U32 UR6, UR12, 0x7, URZ ;  /* 0x000000070c067899 */ /* 0x000fc400080006ff */
[----:B------:R-:W-:Y:S01]  /*5400*/  USHF.L.U64.HI UR7, UR12, 0x7, UR7 ;  /* 0x000000070c077899 */ /* 0x000fe20008010207 */
[C---:B-1----:R-:W-:Y:S02]  /*5410*/  ISETP.GE.AND P0, PT, R234.reuse, UR4, PT ;  /* 0x00000004ea007c0c */ /* 0x042fe4000bf06270 */
[----:B------:R-:W-:Y:S02]  /*5420*/  ISETP.GE.AND P1, PT, R234, UR4, PT ;  /* 0x00000004ea007c0c */ /* 0x000fe4000bf26270 */
[----:B------:R-:W-:-:S09]  /*5430*/  MOV R0, UR6 ;  /* 0x0000000600007c02 */ /* 0x000fd20008000f00 */
[----:B------:R-:W-:Y:S01]  /*5440*/  @!P0 LEA R5, P2, R3, UR6, 0x5 ;  /* 0x0000000603058c11 */ /* 0x000fe2000f8428ff */
[----:B------:R-:W-:Y:S01]  /*5450*/  IMAD.U32 R3, RZ, RZ, UR7 ;  /* 0x00000007ff037e24 */ /* 0x000fe2000f8e00ff */
[----:B------:R-:W-:Y:S01]  /*5460*/  @!P0 LEA R4, P4, R2, UR6, 0x4 ;  /* 0x0000000602048c11 */ /* 0x000fe2000f8820ff */
[----:B------:R-:W-:Y:S01]  /*5470*/  @!P0 IMAD R11, R11, 0x30, RZ ;  /* 0x000000300b0b8824 */ /* 0x000fe200078e02ff */
[CC--:B------:R-:W-:Y:S02]  /*5480*/  @!P1 LEA R18, P5, R0.reuse, R235.reuse, 0x1 ;  /* 0x000000eb00129211 */ /* 0x0c0fe400078a08ff */
[----:B------:R-:W-:Y:S02]  /*5490*/  @!P0 LEA.HI.X R9, R9, UR7, R8, 0x4, P4 ;  /* 0x0000000709098c11 */ /* 0x000fe4000a0f2408 */
[----:B------:R-:W-:Y:S01]  /*54a0*/  @!P1 LEA.HI.X R19, R0, R232, R3, 0x1, P5 ;  /* 0x000000e800139211 */ /* 0x000fe200028f0c03 */
[----:B------:R-:W-:Y:S01]  /*54b0*/  IMAD.U32 R3, RZ, RZ, UR7 ;  /* 0x00000007ff037e24 */ /* 0x000fe2000f8e00ff */
[----:B------:R-:W-:Y:S01]  /*54c0*/  @!P0 LEA.HI.X R8, R7, UR7, R6, 0x5, P2 ;  /* 0x0000000707088c11 */ /* 0x000fe200090f2c06 */
[----:B------:R-:W-:Y:S01]  /*54d0*/  IMAD.U32 R0, RZ, RZ, UR10 ;  /* 0x0000000aff007e24 */ /* 0x000fe2000f8e00ff */
[-C--:B------:R-:W-:Y:S01]  /*54e0*/  @!P0 LEA R16, P5, R4, R235.reuse, 0x1 ;  /* 0x000000eb04108211 */ /* 0x080fe200078a08ff */
[----:B------:R-:W-:Y:S01]  /*54f0*/  @!PT LDS RZ, [RZ] ;  /* 0x00000000fffff984 */ /* 0x000fe20000000800 */
[----:B------:R-:W-:Y:S01]  /*5500*/  @!PT LDS RZ, [RZ] ;  /* 0x00000000fffff984 */ /* 0x000fe20000000800 */
[----:B------:R-:W-:Y:S01]  /*5510*/  @!PT LDS RZ, [RZ] ;  /* 0x00000000fffff984 */ /* 0x000fe20000000800 */
[----:B------:R1:W-:Y:S01]  /*5520*/  @!P1 LDGSTS.E.BYPASS.LTC128B.128 [R249+0x4000], desc[UR20][R18.64] ;  /* 0x0400000012f99fae */ /* 0x0003e2000b981a14 */
[----:B------:R-:W-:-:S02]  /*5530*/  @!P0 LEA R14, P4, R5, R235, 0x1 ;  /* 0x000000eb050e8211 */ /* 0x000fc400078808ff */
[----:B------:R-:W-:Y:S01]  /*5540*/  @!P0 LEA R13, P2, R2, UR6, 0x6 ;  /* 0x00000006020d8c11 */ /* 0x000fe2000f8430ff */
[----:B------:R-:W-:Y:S01]  /*5550*/  IMAD.U32 R2, RZ, RZ, UR6 ;  /* 0x00000006ff027e24 */ /* 0x000fe2000f8e00ff */
[-C--:B------:R-:W-:Y:S01]  /*5560*/  @!P0 LEA.HI.X R17, R4, R232.reuse, R9, 0x1, P5 ;  /* 0x000000e804118211 */ /* 0x080fe200028f0c09 */
[----:B------:R-:W-:Y:S01]  /*5570*/  IMAD.U32 R9, RZ, RZ, UR7 ;  /* 0x00000007ff097e24 */ /* 0x000fe2000f8e00ff */
[----:B------:R-:W-:Y:S01]  /*5580*/  @!P0 LEA.HI.X R15, R5, R232, R8, 0x1, P4 ;  /* 0x000000e8050f8211 */ /* 0x000fe200020f0c08 */
[----:B------:R-:W-:Y:S01]  /*5590*/  IMAD.U32 R8, RZ, RZ, UR6 ;  /* 0x00000006ff087e24 */ /* 0x000fe2000f8e00ff */
[----:B------:R-:W-:Y:S01]  /*55a0*/  @!P0 LEA.HI.X R20, R7, UR7, R6, 0x6, P2 ;  /* 0x0000000707148c11 */ /* 0x000fe200090f3406 */
[C-C-:B------:R-:W-:Y:S01]  /*55b0*/  @!P0 IMAD.WIDE.U32 R6, R0.reuse, 0x30, R2.reuse ;  /* 0x0000003000068825 */ /* 0x140fe200078e0002 */
[----:B------:R1:W-:Y:S03]  /*55c0*/  @P1 STS.128 [R249+0x4000], RZ ;  /* 0x004000fff9001388 */ /* 0x0003e60000000c00 */
[----:B------:R-:W-:Y:S01]  /*55d0*/  @!P0 IMAD.WIDE.U32 R4, R0, 0x50, R2 ;  /* 0x0000005000048825 */ /* 0x000fe200078e0002 */
[----:B------:R-:W-:Y:S01]  /*55e0*/  @!P0 LEA R12, P4, R6, R235, 0x1 ;  /* 0x000000eb060c8211 */ /* 0x000fe200078808ff */
[----:B------:R1:W-:Y:S02]  /*55f0*/  @P0 STS.128 [R249+0x4800], RZ ;  /* 0x004800fff9000388 */ /* 0x0003e40000000c00 */
[----:B------:R-:W-:-:S02]  /*5600*/  IMAD.U32 R0, RZ, RZ, UR11 ;  /* 0x0000000bff007e24 */ /* 0x000fc4000f8e00ff */
[----:B------:R-:W-:Y:S01]  /*5610*/  @!P0 IMAD.WIDE.U32 R2, R10, 0x60, R8 ;  /* 0x000000600a028825 */ /* 0x000fe200078e0008 */
[----:B------:R-:W-:Y:S01]  /*5620*/  MOV R8, UR11 ;  /* 0x0000000b00087c02 */ /* 0x000fe20008000f00 */
[----:B------:R-:W-:Y:S01]  /*5630*/  @!PT LDS RZ, [RZ] ;  /* 0x00000000fffff984 */ /* 0x000fe20000000800 */
[----:B------:R-:W-:Y:S01]  /*5640*/  @!PT LDS RZ, [RZ] ;  /* 0x00000000fffff984 */ /* 0x000fe20000000800 */
[----:B------:R-:W-:Y:S01]  /*5650*/  @!PT LDS RZ, [RZ] ;  /* 0x00000000fffff984 */ /* 0x000fe20000000800 */
[----:B------:R1:W-:Y:S01]  /*5660*/  @!P0 LDGSTS.E.BYPASS.LTC128B.128 [R249+0x4800], desc[UR20][R16.64] ;  /* 0x0480000010f98fae */ /* 0x0003e2000b981a14 */
[-C--:B------:R-:W-:Y:S01]  /*5670*/  @!P0 LEA R10, P2, R13, R235.reuse, 0x1 ;  /* 0x000000eb0d0a8211 */ /* 0x080fe200078408ff */
[----:B------:R-:W-:Y:S02]  /*5680*/  @!P0 IMAD.IADD R7, R11, 0x1, R7 ;  /* 0x000000010b078824 */ /* 0x000fe400078e0207 */
[----:B------:R-:W-:Y:S01]  /*5690*/  @!P0 IMAD R9, R0, 0x50, RZ ;  /* 0x0000005000098824 */ /* 0x000fe200078e02ff */
[-C--:B------:R-:W-:Y:S01]  /*56a0*/  @!P0 LEA.HI.X R11, R13, R232.reuse, R20, 0x1, P2 ;  /* 0x000000e80d0b8211 */ /* 0x080fe200010f0c14 */
[----:B------:R-:W-:Y:S01]  /*56b0*/  @!P0 IMAD R0, R8, 0x60, RZ ;  /* 0x0000006008008824 */ /* 0x000fe200078e02ff */
[-C--:B------:R-:W-:Y:S01]  /*56c0*/  @!P0 LEA.HI.X R13, R6, R232.reuse, R7, 0x1, P4 ;  /* 0x000000e8060d8211 */ /* 0x080fe200020f0c07 */
[----:B------:R-:W-:Y:S01]  /*56d0*/  @!P0 IMAD.IADD R5, R9, 0x1, R5 ;  /* 0x0000000109058824 */ /* 0x000fe200078e0205 */
[-C--:B------:R-:W-:Y:S01]  /*56e0*/  @!P0 LEA R8, P4, R4, R235.reuse, 0x1 ;  /* 0x000000eb04088211 */ /* 0x080fe200078808ff */
[----:B------:R-:W-:Y:S01]  /*56f0*/  @!P0 IMAD.IADD R0, R0, 0x1, R3 ;  /* 0x0000000100008824 */ /* 0x000fe200078e0203 */
[----:B------:R-:W-:Y:S01]  /*5700*/  @!P0 LEA R6, P2, R2, R235, 0x1 ;  /* 0x000000eb02068211 */ /* 0x000fe200078408ff */
[----:B------:R1:W-:Y:S01]  /*5710*/  @P0 STS.128 [R249+0x5000], RZ ;  /* 0x005000fff9000388 */ /* 0x0003e20000000c00 */
[----:B------:R-:W-:-:S02]  /*5720*/  @!P0 LEA.HI.X R9, R4, R232, R5, 0x1, P4 ;  /* 0x000000e804098211 */ /* 0x000fc400020f0c05 */
[----:B------:R-:W-:Y:S01]  /*5730*/  @!P0 LEA.HI.X R7, R2, R232, R0, 0x1, P2 ;  /* 0x000000e802078211 */ /* 0x000fe200010f0c00 */
        /* <DEDUP_REMOVED lines=26> */
[----:B------:R-:W-:Y:S02]  /*58e0*/  UIMAD UR4, UR11, 0x70, URZ ;  /* 0x000000700b0478a4 */ /* 0x000fe4000f8e02ff */
[----:B------:R-:W-:-:S04]  /*58f0*/  UIMAD.WIDE.U32 UR12, UR10, 0x70, UR6 ;  /* 0x000000700a0c78a5 */ /* 0x000fc8000f8e0006 */
[----:B------:R-:W-:Y:S02]  /*5900*/  UIADD3 UR4, UPT, UPT, UR4, UR13, URZ ;  /* 0x0000000d04047290 */ /* 0x000fe4000fffe0ff */
[----:B------:R-:W-:Y:S01]  /*5910*/  IMAD.U32 R2, RZ, RZ, UR12 ;  /* 0x0000000cff027e24 */ /* 0x000fe2000f8e00ff */
        /* <DEDUP_REMOVED lines=8> */
.L_x_811:
[----:B------:R-:W-:Y:S05]  /*59a0*/  BSYNC.RECONVERGENT B0 ;  /* 0x0000000000007941 */ /* 0x000fea0003800200 */
.L_x_810:
[----:B------:R-:W0:Y:S02]  /*59b0*/  LDGDEPBAR ;  /* 0x00000000000079af */ /* 0x000e240000000000 */
.L_x_809:
[----:B--2---:R-:W2:Y:S01]  /*59c0*/  LDL.LU R5, [R1+0x4] ;  /* 0x0000040001057983 */ /* 0x004ea20000300800 */
[----:B-1----:R-:W-:Y:S01]  /*59d0*/  IMAD.SHL.U32 R6, R238, 0x2, RZ ;  /* 0x00000002ee067824 */ /* 0x002fe200078e00ff */
[----:B------:R-:W1:Y:S02]  /*59e0*/  LDCU UR4, c[0x0][0x45c] ;  /* 0x00008b80ff0477ac */ /* 0x000e640008000800 */
[----:B------:R-:W3:Y:S04]  /*59f0*/  LDL.LU R4, [R1+0x8] ;  /* 0x0000080001047983 */ /* 0x000ee80000300800 */
[----:B------:R-:W4:Y:S04]  /*5a00*/  LDL.LU R3, [R1+0xc] ;  /* 0x00000c0001037983 */ /* 0x000f280000300800 */
[----:B------:R-:W4:Y:S01]  /*5a10*/  LDL.LU R0, [R1] ;  /* 0x0000000001007983 */ /* 0x000f220000300800 */
[----:B------:R-:W-:-:S02]  /*5a20*/  IMAD.U32 R2, RZ, RZ, UR25 ;  /* 0x00000019ff027e24 */ /* 0x000fc4000f8e00ff */
[C---:B------:R-:W-:Y:S01]  /*5a30*/  VIADD R36, R243.reuse, 0x8 ;  /* 0x00000008f3247836 */ /* 0x040fe20000000000 */
[----:B------:R-:W-:Y:S01]  /*5a40*/  STL [R1+0xd4], R249 ;  /* 0x0000d4f901007387 */ /* 0x000fe20000100800 */
[C---:B------:R-:W-:Y:S02]  /*5a50*/  VIADD R34, R243.reuse, 0x48 ;  /* 0x00000048f3227836 */ /* 0x040fe40000000000 */
[----:B------:R-:W-:Y:S01]  /*5a60*/  VIADD R35, R243, 0x40 ;  /* 0x00000040f3237836 */ /* 0x000fe20000000000 */
[----:B------:R-:W-:Y:S04]  /*5a70*/  STL [R1+0xd0], R236 ;  /* 0x0000d0ec01007387 */ /* 0x000fe80000100800 */
[----:B------:R-:W-:Y:S04]  /*5a80*/  STL [R1+0xcc], R234 ;  /* 0x0000ccea01007387 */ /* 0x000fe80000100800 */
[----:B------:R-:W-:Y:S04]  /*5a90*/  STL [R1+0xc8], R233 ;  /* 0x0000c8e901007387 */ /* 0x000fe80000100800 */
[----:B------:R-:W-:Y:S04]  /*5aa0*/  STL [R1+0xc4], R132 ;  /* 0x0000c48401007387 */ /* 0x000fe80000100800 */
[----:B------:R1:W-:Y:S02]  /*5ab0*/  STL [R1+0xbc], R6 ;  /* 0x0000bc0601007387 */ /* 0x0003e40000100800 */
[----:B-1----:R-:W-:-:S05]  /*5ac0*/  LOP3.LUT R6, R6, 0x6, RZ, 0xc0, !PT ;  /* 0x0000000606067812 */ /* 0x002fca00078ec0ff */
[----:B------:R-:W-:Y:S01]  /*5ad0*/  IMAD R2, R2, 0x80, R6 ;  /* 0x0000008002027824 */ /* 0x000fe200078e0206 */
[----:B------:R1:W-:Y:S03]  /*5ae0*/  STL [R1+0xb8], R6 ;  /* 0x0000b80601007387 */ /* 0x0003e60000100800 */
[----:B------:R-:W-:Y:S01]  /*5af0*/  VIADD R13, R2, 0x1 ;  /* 0x00000001020d7836 */ /* 0x000fe20000000000 */
[-C--:B------:R-:W-:Y:S01]  /*5b00*/  ISETP.GT.AND P1, PT, R36, R2.reuse, PT ;  /* 0x000000022400720c */ /* 0x080fe20003f24270 */
[C---:B------:R-:W-:Y:S01]  /*5b10*/  VIADD R12, R2.reuse, 0x8 ;  /* 0x00000008020c7836 */ /* 0x040fe20000000000 */
[-C--:B------:R-:W-:Y:S01]  /*5b20*/  ISETP.GT.AND P4, PT, R243, R2.reuse, PT ;  /* 0x00000002f300720c */ /* 0x080fe20003f84270 */
[----:B------:R-:W-:Y:S01]  /*5b30*/  VIADD R11, R2, 0x9 ;  /* 0x00000009020b7836 */ /* 0x000fe20000000000 */
[-C--:B------:R-:W-:Y:S01]  /*5b40*/  ISETP.GT.AND P0, PT, R36, R13.reuse, PT ;  /* 0x0000000d2400720c */ /* 0x080fe20003f04270 */
[----:B------:R-:W-:Y:S01]  /*5b50*/  VIADD R8, R2, 0x18 ;  /* 0x0000001802087836 */ /* 0x000fe20000000000 */
[----:B------:R-:W-:Y:S01]  /*5b60*/  FSEL R42, R110, -INF , !P1 ;  /* 0xff8000006e2a7808 */ /* 0x000fe20004800000 */
[C---:B------:R-:W-:Y:S01]  /*5b70*/  VIADD R9, R2.reuse, 0x11 ;  /* 0x0000001102097836 */ /* 0x040fe20000000000 */
[----:B------:R-:W-:Y:S01]  /*5b80*/  FSEL R41, R111, -INF , !P0 ;  /* 0xff8000006f297808 */ /* 0x000fe20004000000 */
[----:B------:R-:W-:Y:S01]  /*5b90*/  VIADD R10, R2, 0x10 ;  /* 0x00000010020a7836 */ /* 0x000fe20000000000 */
[-C--:B------:R-:W-:Y:S01]  /*5ba0*/  ISETP.GT.AND P1, PT, R34, R2.reuse, PT ;  /* 0x000000022200720c */ /* 0x080fe20003f24270 */
[----:B------:R-:W-:Y:S01]  /*5bb0*/  VIADD R7, R2, 0x19 ;  /* 0x0000001902077836 */ /* 0x000fe20000000000 */
[-C--:B------:R-:W-:Y:S01]  /*5bc0*/  ISETP.GT.AND P0, PT, R34, R13.reuse, PT ;  /* 0x0000000d2200720c */ /* 0x080fe20003f04270 */
[C---:B------:R-:W-:Y:S01]  /*5bd0*/  VIADD R14, R2.reuse, 0x38 ;  /* 0x00000038020e7836 */ /* 0x040fe20000000000 */
[----:B------:R-:W-:Y:S01]  /*5be0*/  ISETP.GT.AND P2, PT, R243, R13, PT ;  /* 0x0000000df300720c */ /* 0x000fe20003f44270 */
[----:B------:R-:W-:Y:S01]  /*5bf0*/  VIADD R15, R2, 0x31 ;  /* 0x00000031020f7836 */ /* 0x000fe20000000000 */
[----:B------:R-:W-:Y:S01]  /*5c00*/  FSEL R44, R108, -INF , !P4 ;  /* 0xff8000006c2c7808 */ /* 0x000fe20006000000 */
[----:B------:R-:W-:Y:S01]  /*5c10*/  VIADD R16, R2, 0x30 ;  /* 0x0000003002107836 */ /* 0x000fe20000000000 */
[----:B------:R-:W-:Y:S01]  /*5c20*/  FSEL R38, R214, -INF , !P1 ;  /* 0xff800000d6267808 */ /* 0x000fe20004800000 */
[C---:B------:R-:W-:Y:S01]  /*5c30*/  VIADD R18, R2.reuse, 0x48 ;  /* 0x0000004802127836 */ /* 0x040fe20000000000 */
[----:B------:R-:W-:Y:S01]  /*5c40*/  ISETP.GT.AND P4, PT, R35, R2, PT ;  /* 0x000000022300720c */ /* 0x000fe20003f84270 */
[C---:B-1----:R-:W-:Y:S01]  /*5c50*/  VIADD R6, R2.reuse, 0x20 ;  /* 0x0000002002067836 */ /* 0x042fe20000000000 */
[----:B------:R-:W-:Y:S01]  /*5c60*/  FSEL R37, R215, -INF , !P0 ;  /* 0xff800000d7257808 */ /* 0x000fe20004000000 */
[----:B------:R-:W-:Y:S01]  /*5c70*/  VIADD R19, R2, 0x41 ;  /* 0x0000004102137836 */ /* 0x000fe20000000000 */
[-C--:B------:R-:W-:Y:S01]  /*5c80*/  ISETP.GT.AND P1, PT, R36, R12.reuse, PT ;  /* 0x0000000c2400720c */ /* 0x080fe20003f24270 */
[----:B------:R-:W-:Y:S01]  /*5c90*/  VIADD R21, R2, 0x39 ;  /* 0x0000003902157836 */ /* 0x000fe20000000000 */
[----:B------:R-:W-:Y:S01]  /*5ca0*/  ISETP.GT.AND P0, PT, R36, R11, PT ;  /* 0x0000000b2400720c */ /* 0x000fe20003f04270 */
[C---:B------:R-:W-:Y:S01]  /*5cb0*/  VIADD R20, R2.reuse, 0x40 ;  /* 0x0000004002147836 */ /* 0x040fe20000000000 */
[----:B------:R-:W-:Y:S01]  /*5cc0*/  FSEL R43, R109, -INF , !P2 ;  /* 0xff8000006d2b7808 */ /* 0x000fe20005000000 */
[C---:B------:R-:W-:Y:S01]  /*5cd0*/  VIADD R29, R2.reuse, 0x58 ;  /* 0x00000058021d7836 */ /* 0x040fe20000000000 */
[----:B------:R-:W-:Y:S01]  /*5ce0*/  ISETP.GT.AND P2, PT, R35, R13, PT ;  /* 0x0000000d2300720c */ /* 0x000fe20003f44270 */
[----:B------:R-:W-:Y:S01]  /*5cf0*/  VIADD R30, R2, 0x51 ;  /* 0x00000051021e7836 */ /* 0x000fe20000000000 */
[----:B------:R-:W-:Y:S01]  /*5d00*/  FSEL R40, R212, -INF , !P4 ;  /* 0xff800000d4287808 */ /* 0x000fe20006000000 */
[----:B------:R-:W-:Y:S01]  /*5d10*/  VIADD R25, R2, 0x68 ;  /* 0x0000006802197836 */ /* 0x000fe20000000000 */
[----:B------:R-:W-:Y:S01]  /*5d20*/  FSEL R47, R106, -INF , !P1 ;  /* 0xff8000006a2f7808 */ /* 0x000fe20004800000 */
[C---:B------:R-:W-:Y:S01]  /*5d30*/  VIADD R26, R2.reuse, 0x61 ;  /* 0x00000061021a7836 */ /* 0x040fe20000000000 */
[-C--:B------:R-:W-:Y:S01]  /*5d40*/  ISETP.GT.AND P4, PT, R243, R12.reuse, PT ;  /* 0x0000000cf300720c */ /* 0x080fe20003f84270 */
[C---:B------:R-:W-:Y:S01]  /*5d50*/  VIADD R32, R2.reuse, 0x71 ;  /* 0x0000007102207836 */ /* 0x040fe20000000000 */
[----:B------:R-:W-:Y:S01]  /*5d60*/  FSEL R51, R107, -INF , !P0 ;  /* 0xff8000006b337808 */ /* 0x000fe20004000000 */
[----:B------:R-:W-:Y:S01]  /*5d70*/  VIADD R17, R2, 0x49 ;  /* 0x0000004902117836 */ /* 0x000fe20000000000 */
[-C--:B------:R-:W-:Y:S01]  /*5d80*/  ISETP.GT.AND P1, PT, R34, R12.reuse, PT ;  /* 0x0000000c2200720c */ /* 0x080fe20003f24270 */
[----:B------:R-:W-:Y:S01]  /*5d90*/  VIADD R33, R2, 0x79 ;  /* 0x0000007902217836 */ /* 0x000fe20000000000 */
[-C--:B------:R-:W-:Y:S01]  /*5da0*/  ISETP.GT.AND P0, PT, R34, R11.reuse, PT ;  /* 0x0000000b2200720c */ /* 0x080fe20003f04270 */
        /* <DEDUP_REMOVED lines=10> */
[----:B------:R-:W-:Y:S01]  /*5e50*/  VIADD R23, R2, 0x70 ;  /* 0x0000007002177836 */ /* 0x000fe20000000000 */
[----:B------:R-:W-:Y:S01]  /*5e60*/  FSEL R49, R171, -INF , !P0 ;  /* 0xff800000ab317808 */ /* 0x000fe20004000000 */
[----:B------:R-:W-:Y:S01]  /*5e70*/  STL [R1+0xd8], R243 ;  /* 0x0000d8f301007387 */ /* 0x000fe20000100800 */
[----:B------:R-:W-:-:S02]  /*5e80*/  ISETP.GT.AND P1, PT, R36, R8, PT ;  /* 0x000000082400720c */ /* 0x000fc40003f24270 */
[----:B------:R-:W-:Y:S02]  /*5e90*/  ISETP.GT.AND P0, PT, R36, R9, PT ;  /* 0x000000092400720c */ /* 0x000fe40003f04270 */
[----:B------:R-:W-:Y:S02]  /*5ea0*/  FSEL R52, R105, -INF , !P2 ;  /* 0xff80000069347808 */ /* 0x000fe40005000000 */
[----:B------:R-:W-:Y:S02]  /*5eb0*/  ISETP.GT.AND P2, PT, R35, R11, PT ;  /* 0x0000000b2300720c */ /* 0x000fe40003f44270 */
[----:B------:R-:W-:Y:S02]  /*5ec0*/  FSEL R46, R168, -INF , !P4 ;  /* 0xff800000a82e7808 */ /* 0x000fe40006000000 */
[----:B------:R-:W-:Y:S02]  /*5ed0*/  ISETP.GT.AND P4, PT, R36, R10, PT ;  /* 0x0000000a2400720c */ /* 0x000fe40003f84270 */
[----:B------:R-:W-:-:S02]  /*5ee0*/  FSEL R50, R169, -INF , !P2 ;  /* 0xff800000a9327808 */ /* 0x000fc40005000000 */
[----:B------:R-:W-:Y:S02]  /*5ef0*/  ISETP.GT.AND P2, PT, R36, R7, PT ;  /* 0x000000072400720c */ /* 0x000fe40003f44270 */
[----:B------:R-:W-:Y:S02]  /*5f00*/  FSEL R59, R102, -INF , !P4 ;  /* 0xff800000663b7808 */ /* 0x000fe40006000000 */
[----:B------:R-:W-:Y:S02]  /*5f10*/  ISETP.GT.AND P4, PT, R36, R6, PT ;  /* 0x000000062400720c */ /* 0x000fe40003f84270 */
[----:B------:R-:W-:Y:S02]  /*5f20*/  FSEL R151, R151, -INF , !P2 ;  /* 0xff80000097977808 */ /* 0x000fe40005000000 */
[----:B------:R-:W-:-:S04]  /*5f30*/  ISETP.GT.AND P5, PT, R243, R9, PT ;  /* 0x00000009f300720c */ /* 0x000fc80003fa4270 */
[----:B------:R-:W-:Y:S02]  /*5f40*/  FSEL R60, R101, -INF , !P5 ;  /* 0xff800000653c7808 */ /* 0x000fe40006800000 */
[----:B------:R-:W-:Y:S01]  /*5f50*/  ISETP.GT.AND P5, PT, R35, R23, PT ;  /* 0x000000172300720c */ /* 0x000fe20003fa4270 */
[----:B--2---:R-:W-:Y:S02]  /*5f60*/  IMAD.MOV.U32 R54, RZ, RZ, R5 ;  /* 0x000000ffff367224 */ /* 0x004fe400078e0005 */
[C---:B------:R-:W-:Y:S02]  /*5f70*/  VIADD R5, R2.reuse, 0x21 ;  /* 0x0000002102057836 */ /* 0x040fe40000000000 */
[----:B---3--:R-:W-:Y:S02]  /*5f80*/  IMAD.MOV.U32 R53, RZ, RZ, R4 ;  /* 0x000000ffff357224 */ /* 0x008fe400078e0004 */
[----:B------:R-:W-:Y:S02]  /*5f90*/  VIADD R4, R2, 0x28 ;  /* 0x0000002802047836 */ /* 0x000fe40000000000 */
[----:B----4-:R-:W-:-:S02]  /*5fa0*/  IMAD.MOV.U32 R232, RZ, RZ, R3 ;  /* 0x000000ffffe87224 */ /* 0x010fc400078e0003 */
[----:B------:R-:W-:Y:S02]  /*5fb0*/  VIADD R3, R2, 0x29 ;  /* 0x0000002902037836 */ /* 0x000fe40000000000 */
[----:B------:R-:W-:Y:S02]  /*5fc0*/  IMAD.MOV.U32 R56, RZ, RZ, R0 ;  /* 0x000000ffff387224 */ /* 0x000fe400078e0000 */
[----:B------:R-:W-:Y:S01]  /*5fd0*/  IMAD.IADD R0, R134, 0x1, R133 ;  /* 0x0000000186007824 */ /* 0x000fe200078e0285 */
[----:B------:R-:W-:Y:S01]  /*5fe0*/  FSEL R134, R150, -INF , !P1 ;  /* 0xff80000096867808 */ /* 0x000fe20004800000 */
[----:B------:R-:W-:Y:S01]  /*5ff0*/  IMAD.MOV.U32 R235, RZ, RZ, R53 ;  /* 0x000000ffffeb7224 */ /* 0x000fe200078e0035 */
[----:B------:R-:W-:Y:S02]  /*6000*/  FSEL R133, R103, -INF , !P0 ;  /* 0xff80000067857808 */ /* 0x000fe40004000000 */
[C---:B------:R-:W-:Y:S02]  /*6010*/  ISETP.GT.AND P1, PT, R36.reuse, R4, PT ;  /* 0x000000042400720c */ /* 0x040fe40003f24270 */
[----:B------:R-:W-:-:S02]  /*6020*/  ISETP.GT.AND P0, PT, R36, R5, PT ;  /* 0x000000052400720c */ /* 0x000fc40003f04270 */
[----:B------:R-:W-:Y:S02]  /*6030*/  FSEL R154, R154, -INF , !P1 ;  /* 0xff8000009a9a7808 */ /* 0x000fe40004800000 */
[----:B------:R-:W-:Y:S02]  /*6040*/  FSEL R135, R159, -INF , !P0 ;  /* 0xff8000009f877808 */ /* 0x000fe40004000000 */
[C---:B------:R-:W-:Y:S02]  /*6050*/  ISETP.GT.AND P1, PT, R36.reuse, R14, PT ;  /* 0x0000000e2400720c */ /* 0x040fe40003f24270 */
[C---:B------:R-:W-:Y:S02]  /*6060*/  ISETP.GT.AND P0, PT, R36.reuse, R15, PT ;  /* 0x0000000f2400720c */ /* 0x040fe40003f04270 */
[----:B------:R-:W-:Y:S02]  /*6070*/  ISETP.GT.AND P2, PT, R36, R3, PT ;  /* 0x000000032400720c */ /* 0x000fe40003f44270 */
[----:B------:R-:W-:-:S02]  /*6080*/  FSEL R150, R158, -INF , !P4 ;  /* 0xff8000009e967808 */ /* 0x000fc40006000000 */
[----:B------:R-:W-:Y:S02]  /*6090*/  FSEL R146, R146, -INF , !P1 ;  /* 0xff80000092927808 */ /* 0x000fe40004800000 */
[C---:B------:R-:W-:Y:S02]  /*60a0*/  ISETP.GT.AND P4, PT, R36.reuse, R16, PT ;  /* 0x000000102400720c */ /* 0x040fe40003f84270 */
[----:B------:R-:W-:Y:S02]  /*60b0*/  FSEL R159, R163, -INF , !P0 ;  /* 0xff800000a39f7808 */ /* 0x000fe40004000000 */
[C---:B------:R-:W-:Y:S02]  /*60c0*/  ISETP.GT.AND P1, PT, R36.reuse, R18, PT ;  /* 0x000000122400720c */ /* 0x040fe40003f24270 */
[----:B------:R-:W-:Y:S02]  /*60d0*/  ISETP.GT.AND P0, PT, R36, R19, PT ;  /* 0x000000132400720c */ /* 0x000fe40003f04270 */
[----:B------:R-:W-:-:S02]  /*60e0*/  FSEL R158, R155, -INF , !P2 ;  /* 0xff8000009b9e7808 */ /* 0x000fc40005000000 */
[----:B------:R-:W-:Y:S02]  /*60f0*/  ISETP.GT.AND P2, PT, R36, R21, PT ;  /* 0x000000152400720c */ /* 0x000fe40003f44270 */
[----:B------:R-:W-:Y:S02]  /*6100*/  FSEL R155, R162, -INF , !P4 ;  /* 0xff800000a29b7808 */ /* 0x000fe40006000000 */
[----:B------:R-:W-:Y:S02]  /*6110*/  FSEL R165, R138, -INF , !P1 ;  /* 0xff8000008aa57808 */ /* 0x000fe40004800000 */
[C---:B------:R-:W-:Y:S02]  /*6120*/  ISETP.GT.AND P4, PT, R36.reuse, R20, PT ;  /* 0x000000142400720c */ /* 0x040fe40003f84270 */
[----:B------:R-:W-:Y:S02]  /*6130*/  FSEL R166, R143, -INF , !P0 ;  /* 0xff8000008fa67808 */ /* 0x000fe40004000000 */
[----:B------:R-:W-:-:S02]  /*6140*/  ISETP.GT.AND P1, PT, R36, R29, PT ;  /* 0x0000001d2400720c */ /* 0x000fc40003f24270 */
[----:B------:R-:W-:Y:S02]  /*6150*/  ISETP.GT.AND P0, PT, R36, R30, PT ;  /* 0x0000001e2400720c */ /* 0x000fe40003f04270 */
[----:B------:R-:W-:Y:S02]  /*6160*/  FSEL R162, R147, -INF , !P2 ;  /* 0xff80000093a27808 */ /* 0x000fe40005000000 */
[----:B------:R-:W-:Y:S02]  /*6170*/  FSEL R147, R142, -INF , !P4 ;  /* 0xff8000008e937808 */ /* 0x000fe40006000000 */
[----:B------:R-:W-:Y:S02]  /*6180*/  FSEL R143, R126, -INF , !P1 ;  /* 0xff8000007e8f7808 */ /* 0x000fe40004800000 */
[----:B------:R-:W-:Y:S02]  /*6190*/  FSEL R142, R131, -INF , !P0 ;  /* 0xff800000838e7808 */ /* 0x000fe40004000000 */
[----:B------:R-:W-:-:S02]  /*61a0*/  ISETP.GT.AND P1, PT, R36, R25, PT ;  /* 0x000000192400720c */ /* 0x000fc40003f24270 */
[----:B------:R-:W-:Y:S02]  /*61b0*/  ISETP.GT.AND P0, PT, R36, R26, PT ;  /* 0x0000001a2400720c */ /* 0x000fe40003f04270 */
[----:B------:R-:W-:Y:S02]  /*61c0*/  FSEL R118, R118, -INF , !P1 ;  /* 0xff80000076767808 */ /* 0x000fe40004800000 */
[----:B------:R-:W-:Y:S02]  /*61d0*/  FSEL R169, R123, -INF , !P0 ;  /* 0xff8000007ba97808 */ /* 0x000fe40004000000 */
[----:B------:R-:W-:Y:S02]  /*61e0*/  ISETP.GT.AND P1, PT, R243, R10, PT ;  /* 0x0000000af300720c */ /* 0x000fe40003f24270 */
[C---:B------:R-:W-:Y:S02]  /*61f0*/  ISETP.GT.AND P0, PT, R36.reuse, R32, PT ;  /* 0x000000202400720c */ /* 0x040fe40003f04270 */
[----:B------:R-:W-:-:S02]  /*6200*/  ISETP.GT.AND P2, PT, R36, R17, PT ;  /* 0x000000112400720c */ /* 0x000fc40003f44270 */
[----:B------:R-:W-:Y:S02]  /*6210*/  FSEL R61, R100, -INF , !P1 ;  /* 0xff800000643d7808 */ /* 0x000fe40004800000 */
[C---:B------:R-:W-:Y:S02]  /*6220*/  ISETP.GT.AND P1, PT, R36.reuse, R33, PT ;  /* 0x000000212400720c */ /* 0x040fe40003f24270 */
        /* <DEDUP_REMOVED lines=20> */
[----:B------:R-:W-:Y:S02]  /*6370*/  ISETP.GT.AND P1, PT, R35, R21, PT ;  /* 0x000000152300720c */ /* 0x000fe40003f24270 */
[----:B------:R-:W-:-:S02]  /*6380*/  FSEL R75, R217, -INF , !P0 ;  /* 0xff800000d94b7808 */ /* 0x000fc40004000000 */
[C---:B------:R-:W-:Y:S02]  /*6390*/  ISETP.GT.AND P0, PT, R35.reuse, R19, PT ;  /* 0x000000132300720c */ /* 0x040fe40003f04270 */
[----:B------:R-:W-:Y:S02]  /*63a0*/  FSEL R167, R122, -INF , !P4 ;  /* 0xff8000007aa77808 */ /* 0x000fe40006000000 */
[----:B------:R-:W-:Y:S02]  /*63b0*/  FSEL R119, R94, -INF , !P2 ;  /* 0xff8000005e777808 */ /* 0x000fe40005000000 */
[----:B------:R-:W-:Y:S02]  /*63c0*/  ISETP.GT.AND P4, PT, R36, R23, PT ;  /* 0x000000172400720c */ /* 0x000fe40003f84270 */
[----:B------:R-:W-:Y:S02]  /*63d0*/  ISETP.GT.AND P2, PT, R35, R8, PT ;  /* 0x000000082300720c */ /* 0x000fe40003f44270 */
[----:B------:R-:W-:-:S02]  /*63e0*/  FSEL R80, R209, -INF , !P1 ;  /* 0xff800000d1507808 */ /* 0x000fc40004800000 */
[----:B------:R-:W-:Y:S02]  /*63f0*/  ISETP.GT.AND P1, PT, R35, R17, PT ;  /* 0x000000112300720c */ /* 0x000fe40003f24270 */
[----:B------:R-:W-:Y:S02]  /*6400*/  FSEL R82, R205, -INF , !P0 ;  /* 0xff800000cd527808 */ /* 0x000fe40004000000 */
[C---:B------:R-:W-:Y:S02]  /*6410*/  ISETP.GT.AND P0, PT, R35.reuse, R30, PT ;  /* 0x0000001e2300720c */ /* 0x040fe40003f04270 */
[----:B------:R-:W-:Y:S02]  /*6420*/  FSEL R170, R114, -INF , !P4 ;  /* 0xff80000072aa7808 */ /* 0x000fe40006000000 */
        /* <DEDUP_REMOVED lines=17> */
[C---:B------:R-:W-:Y:S02]  /*6540*/  ISETP.GT.AND P4, PT, R35.reuse, R16, PT ;  /* 0x000000102300720c */ /* 0x040fe40003f84270 */
[----:B------:R-:W-:Y:S02]  /*6550*/  ISETP.GT.AND P2, PT, R35, R18, PT ;  /* 0x000000122300720c */ /* 0x000fe40003f44270 */
[----:B------:R-:W-:-:S02]  /*6560*/  FSEL R102, R54, -INF , !P1 ;  /* 0xff80000036667808 */ /* 0x000fc40004800000 */
[----:B------:R-:W-:Y:S02]  /*6570*/  FSEL R54, R202, -INF , !P0 ;  /* 0xff800000ca367808 */ /* 0x000fe40004000000 */
[C---:B------:R-:W-:Y:S02]  /*6580*/  ISETP.GT.AND P0, PT, R35.reuse, R33, PT ;  /* 0x000000212300720c */ /* 0x040fe40003f04270 */
        /* <DEDUP_REMOVED lines=10> */
[----:B------:R-:W-:Y:S02]  /*6630*/  ISETP.GT.AND P2, PT, R35, R25, PT ;  /* 0x000000192300720c */ /* 0x000fe40003f44270 */
[----:B------:R-:W-:Y:S02]  /*6640*/  FSEL R105, R224, -INF , !P1 ;  /* 0xff800000e0697808 */ /* 0x000fe40004800000 */
[----:B------:R-:W-:Y:S02]  /*6650*/  ISETP.GT.AND P1, PT, R243, R8, PT ;  /* 0x00000008f300720c */ /* 0x000fe40003f24270 */
[----:B------:R-:W-:Y:S02]  /*6660*/  FSEL R63, R182, -INF , !P0 ;  /* 0xff800000b63f7808 */ /* 0x000fe40004000000 */
[----:B------:R-:W-:Y:S02]  /*6670*/  ISETP.GE.AND P0, PT, R2, R250, PT ;  /* 0x000000fa0200720c */ /* 0x000fe40003f06270 */
[----:B------:R-:W-:-:S02]  /*6680*/  FSEL R91, R184, -INF , !P4 ;  /* 0xff800000b85b7808 */ /* 0x000fc40006000000 */
[----:B------:R-:W-:Y:S02]  /*6690*/  FSEL R101, R56, -INF , !P2 ;  /* 0xff80000038657808 */ /* 0x000fe40005000000 */
[C---:B------:R-:W-:Y:S02]  /*66a0*/  ISETP.GT.AND P4, PT, R35.reuse, R27, PT ;  /* 0x0000001b2300720c */ /* 0x040fe40003f84270 */
[----:B------:R-:W-:Y:S02]  /*66b0*/  ISETP.GT.AND P2, PT, R35, R32, PT ;  /* 0x000000202300720c */ /* 0x000fe40003f44270 */
[----:B------:R-:W-:Y:S02]  /*66c0*/  FSEL R56, R148, -INF , !P1 ;  /* 0xff80000094387808 */ /* 0x000fe40004800000 */
[----:B------:R-:W-:Y:S02]  /*66d0*/  ISETP.GE.AND P1, PT, R2, R248, PT ;  /* 0x000000f80200720c */ /* 0x000fe40003f26270 */
[----:B------:R-:W-:-:S02]  /*66e0*/  FSEL R83, R38, -INF , !P0 ;  /* 0xff80000026537808 */ /* 0x000fc40004000000 */
[----:B------:R-:W-:Y:S02]  /*66f0*/  ISETP.GE.AND P0, PT, R13, R250, PT ;  /* 0x000000fa0d00720c */ /* 0x000fe40003f06270 */
[----:B------:R-:W-:Y:S02]  /*6700*/  FSEL R98, R220, -INF , !P4 ;  /* 0xff800000dc627808 */ /* 0x000fe40006000000 */
[----:B------:R-:W-:Y:S02]  /*6710*/  FSEL R104, R229, -INF , !P2 ;  /* 0xff800000e5687808 */ /* 0x000fe40005000000 */
[----:B------:R-:W-:Y:S02]  /*6720*/  ISETP.GT.AND P4, PT, R34, R9, PT ;  /* 0x000000092200720c */ /* 0x000fe40003f84270 */
[----:B------:R-:W-:Y:S02]  /*6730*/  FSEL R103, R228, -INF , !P5 ;  /* 0xff800000e4677808 */ /* 0x000fe40006800000 */
[----:B------:R-:W-:-:S02]  /*6740*/  ISETP.GE.AND P2, PT, R2, R251, PT ;  /* 0x000000fb0200720c */ /* 0x000fc40003f46270 */
[----:B------:R-:W-:Y:S02]  /*6750*/  FSEL R78, R40, -INF , !P1 ;  /* 0xff800000284e7808 */ /* 0x000fe40004800000 */
[----:B------:R-:W-:Y:S02]  /*6760*/  ISETP.GE.AND P5, PT, R2, R244, PT ;  /* 0x000000f40200720c */ /* 0x000fe40003fa6270 */
[----:B------:R-:W-:Y:S02]  /*6770*/  ISETP.GE.AND P1, PT, R13, R248, PT ;  /* 0x000000f80d00720c */ /* 0x000fe40003f26270 */
[----:B------:R-:W-:Y:S02]  /*6780*/  FSEL R79, R37, -INF , !P0 ;  /* 0xff800000254f7808 */ /* 0x000fe40004000000 */
[----:B------:R-:W-:Y:S02]  /*6790*/  ISETP.GT.AND P0, PT, R34, R6, PT ;  /* 0x000000062200720c */ /* 0x000fe40003f04270 */
[----:B------:R-:W-:-:S02]  /*67a0*/  FSEL R53, R203, -INF , !P4 ;  /* 0xff800000cb357808 */ /* 0x000fc40006000000 */
[----:B------:R-:W-:Y:S02]  /*67b0*/  FSEL R115, R42, -INF , !P2 ;  /* 0xff8000002a737808 */ /* 0x000fe40005000000 */
[----:B------:R-:W-:Y:S02]  /*67c0*/  ISETP.GT.AND P4, PT, R243, R7, PT ;  /* 0x00000007f300720c */ /* 0x000fe40003f84270 */
[----:B------:R-:W-:Y:S02]  /*67d0*/  FSEL R73, R44, -INF , !P5 ;  /* 0xff8000002c497808 */ /* 0x000fe40006800000 */
[----:B------:R-:W-:Y:S02]  /*67e0*/  ISETP.GE.AND P2, PT, R13, R251, PT ;  /* 0x000000fb0d00720c */ /* 0x000fe40003f46270 */
[----:B------:R-:W-:Y:S02]  /*67f0*/  FSEL R76, R39, -INF , !P1 ;  /* 0xff800000274c7808 */ /* 0x000fe40004800000 */
[----:B------:R-:W-:-:S02]  /*6800*/  ISETP.GE.AND P5, PT, R13, R244, PT ;  /* 0x000000f40d00720c */ /* 0x000fc40003fa6270 */
[----:B------:R-:W-:Y:S02]  /*6810*/  ISETP.GT.AND P1, PT, R243, R6, PT ;  /* 0x00000006f300720c */ /* 0x000fe40003f24270 */
[----:B------:R-:W-:Y:S02]  /*6820*/  FSEL R40, R198, -INF , !P0 ;  /* 0xff800000c6287808 */ /* 0x000fe40004000000 */
[----:B------:R-:W-:Y:S02]  /*6830*/  ISETP.GE.AND P0, PT, R12, R250, PT ;  /* 0x000000fa0c00720c */ /* 0x000fe40003f06270 */
[----:B------:R-:W-:Y:S02]  /*6840*/  FSEL R62, R149, -INF , !P4 ;  /* 0xff800000953e7808 */ /* 0x000fe40006000000 */
[----:B------:R-:W-:Y:S02]  /*6850*/  FSEL R114, R41, -INF , !P2 ;  /* 0xff80000029727808 */ /* 0x000fe40005000000 */
[----:B------:R-:W-:-:S02]  /*6860*/  ISETP.GT.AND P4, PT, R34, R7, PT ;  /* 0x000000072200720c */ /* 0x000fc40003f84270 */
[----:B------:R-:W-:Y:S02]  /*6870*/  FSEL R71, R43, -INF , !P5 ;  /* 0xff8000002b477808 */ /* 0x000fe40006800000 */
[----:B------:R-:W-:Y:S02]  /*6880*/  FSEL R41, R156, -INF , !P1 ;  /* 0xff8000009c297808 */ /* 0x000fe40004800000 */
[C---:B------:R-:W-:Y:S02]  /*6890*/  ISETP.GE.AND P5, PT, R12.reuse, R244, PT ;  /* 0x000000f40c00720c */ /* 0x040fe40003fa6270 */
[-C--:B------:R-:W-:Y:S02]  /*68a0*/  ISETP.GE.AND P1, PT, R12, R248.reuse, PT ;  /* 0x000000f80c00720c */ /* 0x080fe40003f26270 */
[----:B------:R-:W-:Y:S02]  /*68b0*/  FSEL R84, R45, -INF , !P0 ;  /* 0xff8000002d547808 */ /* 0x000fe40004000000 */
[----:B------:R-:W-:-:S02]  /*68c0*/  ISETP.GE.AND P0, PT, R11, R248, PT ;  /* 0x000000f80b00720c */ /* 0x000fc40003f06270 */
[----:B------:R-:W-:Y:S02]  /*68d0*/  FSEL R42, R183, -INF , !P4 ;  /* 0xff800000b72a7808 */ /* 0x000fe40006000000 */
[----:B------:R-:W-:Y:S02]  /*68e0*/  ISETP.GT.AND P4, PT, R243, R5, PT ;  /* 0x00000005f300720c */ /* 0x000fe40003f84270 */
[----:B------:R-:W-:Y:S02]  /*68f0*/  FSEL R69, R48, -INF , !P5 ;  /* 0xff80000030457808 */ /* 0x000fe40006800000 */
[----:B------:R-:W-:Y:S02]  /*6900*/  FSEL R74, R46, -INF , !P1 ;  /* 0xff8000002e4a7808 */ /* 0x000fe40004800000 */
[C---:B------:R-:W-:Y:S02]  /*6910*/  ISETP.GE.AND P5, PT, R11.reuse, R244, PT ;  /* 0x000000f40b00720c */ /* 0x040fe40003fa6270 */
[----:B------:R-:W-:-:S02]  /*6920*/  ISETP.GE.AND P1, PT, R11, R250, PT ;  /* 0x000000fa0b00720c */ /* 0x000fc40003f26270 */
[----:B------:R-:W-:Y:S02]  /*6930*/  FSEL R72, R50, -INF , !P0 ;  /* 0xff80000032487808 */ /* 0x000fe40004000000 */
[----:B------:R-:W-:Y:S02]  /*6940*/  ISETP.GT.AND P0, PT, R243, R4, PT ;  /* 0x00000004f300720c */ /* 0x000fe40003f04270 */
[----:B------:R-:W-:Y:S02]  /*6950*/  FSEL R39, R157, -INF , !P4 ;  /* 0xff8000009d277808 */ /* 0x000fe40006000000 */
[----:B------:R-:W-:Y:S02]  /*6960*/  ISETP.GE.AND P2, PT, R12, R251, PT ;  /* 0x000000fb0c00720c */ /* 0x000fe40003f46270 */
[----:B------:R-:W-:Y:S02]  /*6970*/  ISETP.GT.AND P4, PT, R34, R5, PT ;  /* 0x000000052200720c */ /* 0x000fe40003f84270 */
[----:B------:R-:W-:-:S02]  /*6980*/  FSEL R108, R52, -INF , !P5 ;  /* 0xff800000346c7808 */ /* 0x000fc40006800000 */
[----:B------:R-:W-:Y:S02]  /*6990*/  FSEL R85, R49, -INF , !P1 ;  /* 0xff80000031557808 */ /* 0x000fe40004800000 */
[----:B------:R-:W-:Y:S02]  /*69a0*/  ISETP.GE.AND P5, PT, R10, R244, PT ;  /* 0x000000f40a00720c */ /* 0x000fe40003fa6270 */
[----:B------:R-:W-:Y:S02]  /*69b0*/  ISETP.GT.AND P1, PT, R34, R4, PT ;  /* 0x000000042200720c */ /* 0x000fe40003f24270 */
[----:B------:R-:W-:Y:S02]  /*69c0*/  FSEL R38, R152, -INF , !P0 ;  /* 0xff80000098267808 */ /* 0x000fe40004000000 */
[----:B------:R-:W-:Y:S02]  /*69d0*/  ISETP.GE.AND P0, PT, R10, R248, PT ;  /* 0x000000f80a00720c */ /* 0x000fe40003f06270 */
[----:B------:R-:W-:-:S02]  /*69e0*/  FSEL R123, R47, -INF , !P2 ;  /* 0xff8000002f7b7808 */ /* 0x000fc40005000000 */
[----:B------:R-:W-:Y:S02]  /*69f0*/  FSEL R36, R199, -INF , !P4 ;  /* 0xff800000c7247808 */ /* 0x000fe40006000000 */
[----:B------:R-:W-:Y:S02]  /*6a00*/  ISETP.GE.AND P2, PT, R11, R251, PT ;  /* 0x000000fb0b00720c */ /* 0x000fe40003f46270 */
[----:B------:R-:W-:Y:S02]  /*6a10*/  ISETP.GT.AND P4, PT, R243, R3, PT ;  /* 0x00000003f300720c */ /* 0x000fe40003f84270 */
[----:B------:R-:W-:Y:S02]  /*6a20*/  FSEL R35, R194, -INF , !P1 ;  /* 0xff800000c2237808 */ /* 0x000fe40004800000 */
[----:B------:R-:W-:Y:S02]  /*6a30*/  FSEL R107, R61, -INF , !P5 ;  /* 0xff8000003d6b7808 */ /* 0x000fe40006800000 */
[----:B------:R-:W-:-:S02]  /*6a40*/  ISETP.GE.AND P1, PT, R10, R250, PT ;  /* 0x000000fa0a00720c */ /* 0x000fc40003f26270 */
[----:B------:R-:W-:Y:S02]  /*6a50*/  FSEL R61, R55, -INF , !P0 ;  /* 0xff800000373d7808 */ /* 0x000fe40004000000 */
[----:B------:R-:W-:Y:S02]  /*6a60*/  ISETP.GT.AND P0, PT, R34, R3, PT ;  /* 0x000000032200720c */ /* 0x000fe40003f04270 */
[----:B------:R-:W-:Y:S02]  /*6a70*/  FSEL R111, R51, -INF , !P2 ;  /* 0xff800000336f7808 */ /* 0x000fe40005000000 */
[----:B------:R-:W-:Y:S02]  /*6a80*/  FSEL R13, R153, -INF , !P4 ;  /* 0xff800000990d7808 */ /* 0x000fe40006000000 */
[----:B------:R-:W-:Y:S02]  /*6a90*/  ISETP.GE.AND P2, PT, R10, R251, PT ;  /* 0x000000fb0a00720c */ /* 0x000fe40003f46270 */
[----:B------:R-:W-:-:S02]  /*6aa0*/  ISETP.GE.AND P4, PT, R9, R244, PT ;  /* 0x000000f40900720c */ /* 0x000fc40003f86270 */
[----:B------:R-:W-:Y:S02]  /*6ab0*/  FSEL R89, R54, -INF , !P1 ;  /* 0xff80000036597808 */ /* 0x000fe40004800000 */
[----:B------:R-:W-:Y:S02]  /*6ac0*/  ISETP.GE.AND P1, PT, R9, R248, PT ;  /* 0x000000f80900720c */ /* 0x000fe40003f26270 */
[----:B------:R-:W-:Y:S02]  /*6ad0*/  FSEL R10, R195, -INF , !P0 ;  /* 0xff800000c30a7808 */ /* 0x000fe40004000000 */
[----:B------:R-:W-:Y:S02]  /*6ae0*/  ISETP.GE.AND P0, PT, R8, R244, PT ;  /* 0x000000f40800720c */ /* 0x000fe40003f06270 */
[----:B------:R-:W-:Y:S02]  /*6af0*/  FSEL R126, R59, -INF , !P2 ;  /* 0xff8000003b7e7808 */ /* 0x000fe40005000000 */
[----:B------:R-:W-:-:S02]  /*6b00*/  FSEL R110, R60, -INF , !P4 ;  /* 0xff8000003c6e7808 */ /* 0x000fc40006000000 */
[----:B------:R-:W-:Y:S02]  /*6b10*/  ISETP.GE.AND P2, PT, R9, R250, PT ;  /* 0x000000fa0900720c */ /* 0x000fe40003f46270 */
[----:B------:R-:W-:Y:S02]  /*6b20*/  FSEL R60, R58, -INF , !P1 ;  /* 0xff8000003a3c7808 */ /* 0x000fe40004800000 */
[----:B------:R-:W-:Y:S02]  /*6b30*/  ISETP.GE.AND P1, PT, R8, R248, PT ;  /* 0x000000f80800720c */ /* 0x000fe40003f26270 */
[----:B------:R-:W-:Y:S02]  /*6b40*/  FSEL R109, R56, -INF , !P0 ;  /* 0xff800000386d7808 */ /* 0x000fe40004000000 */
[----:B------:R-:W-:Y:S02]  /*6b50*/  ISETP.GT.AND P0, PT, R243, R16, PT ;  /* 0x00000010f300720c */ /* 0x000fe40003f04270 */
[----:B------:R-:W-:-:S02]  /*6b60*/  FSEL R90, R53, -INF , !P2 ;  /* 0xff800000355a7808 */ /* 0x000fc40005000000 */
[----:B------:R-:W-:Y:S02]  /*6b70*/  FSEL R86, R57, -INF , !P1 ;  /* 0xff80000039567808 */ /* 0x000fe40004800000 */
[----:B------:R-:W-:Y:S02]  /*6b80*/  ISETP.GT.AND P2, PT, R34, R16, PT ;  /* 0x000000102200720c */ /* 0x000fe40003f44270 */
[-C--:B------:R-:W-:Y:S02]  /*6b90*/  ISETP.GT.AND P1, PT, R243, R15.reuse, PT ;  /* 0x0000000ff300720c */ /* 0x080fe40003f24270 */
[----:B------:R-:W-:Y:S02]  /*6ba0*/  FSEL R11, R160, -INF , !P0 ;  /* 0xff800000a00b7808 */ /* 0x000fe40004000000 */
[----:B------:R-:W-:Y:S02]  /*6bb0*/  ISETP.GT.AND P0, PT, R34, R15, PT ;  /* 0x0000000f2200720c */ /* 0x000fe40003f04270 */
[----:B------:R-:W-:-:S02]  /*6bc0*/  ISETP.GE.AND P5, PT, R9, R251, PT ;  /* 0x000000fb0900720c */ /* 0x000fc40003fa6270 */
[----:B------:R-:W-:Y:S02]  /*6bd0*/  FSEL R9, R218, -INF , !P2 ;  /* 0xff800000da097808 */ /* 0x000fe40005000000 */
[C---:B------:R-:W-:Y:S02]  /*6be0*/  ISETP.GE.AND P4, PT, R8.reuse, R251, PT ;  /* 0x000000fb0800720c */ /* 0x040fe40003f86270 */
[----:B------:R-:W-:Y:S02]  /*6bf0*/  ISETP.GE.AND P2, PT, R8, R250, PT ;  /* 0x000000fa0800720c */ /* 0x000fe40003f46270 */
[----:B------:R-:W-:Y:S02]  /*6c00*/  FSEL R2, R161, -INF , !P1 ;  /* 0xff800000a1027808 */ /* 0x000fe40004800000 */
[----:B------:R-:W-:Y:S02]  /*6c10*/  ISETP.GE.AND P1, PT, R7, R244, PT ;  /* 0x000000f40700720c */ /* 0x000fe40003f26270 */
[----:B------:R-:W-:-:S02]  /*6c20*/  FSEL R8, R219, -INF , !P0 ;  /* 0xff800000db087808 */ /* 0x000fc40004000000 */
[C---:B------:R-:W-:Y:S02]  /*6c30*/  ISETP.GT.AND P0, PT, R243.reuse, R14, PT ;  /* 0x0000000ef300720c */ /* 0x040fe40003f04270 */
[----:B------:R-:W-:Y:S02]  /*6c40*/  FSEL R122, R62, -INF , !P1 ;  /* 0xff8000003e7a7808 */ /* 0x000fe40004800000 */
[-C--:B------:R-:W-:Y:S02]  /*6c50*/  ISETP.GT.AND P1, PT, R243, R21.reuse, PT ;  /* 0x00000015f300720c */ /* 0x080fe40003f24270 */
[----:B------:R-:W-:Y:S02]  /*6c60*/  FSEL R12, R144, -INF , !P0 ;  /* 0xff800000900c7808 */ /* 0x000fe40004000000 */
[----:B------:R-:W-:Y:S02]  /*6c70*/  ISETP.GT.AND P0, PT, R34, R21, PT ;  /* 0x000000152200720c */ /* 0x000fe40003f04270 */
[----:B------:R-:W-:-:S02]  /*6c80*/  FSEL R95, R63, -INF , !P2 ;  /* 0xff8000003f5f7808 */ /* 0x000fc40005000000 */
[----:B------:R-:W-:Y:S02]  /*6c90*/  ISETP.GT.AND P2, PT, R34, R14, PT ;  /* 0x0000000e2200720c */ /* 0x000fe40003f44270 */
[----:B------:R-:W-:Y:S02]  /*6ca0*/  FSEL R37, R145, -INF , !P1 ;  /* 0xff80000091257808 */ /* 0x000fe40004800000 */
[----:B------:R-:W-:Y:S02]  /*6cb0*/  ISETP.GE.AND P1, PT, R7, R250, PT ;  /* 0x000000fa0700720c */ /* 0x000fe40003f26270 */
[----:B------:R-:W-:Y:S02]  /*6cc0*/  FSEL R50, R211, -INF , !P0 ;  /* 0xff800000d3327808 */ /* 0x000fe40004000000 */
[----:B------:R-:W-:Y:S02]  /*6cd0*/  ISETP.GT.AND P0, PT, R243, R20, PT ;  /* 0x00000014f300720c */ /* 0x000fe40003f04270 */
[----:B------:R-:W-:-:S02]  /*6ce0*/  FSEL R49, R210, -INF , !P2 ;  /* 0xff800000d2317808 */ /* 0x000fc40005000000 */
[----:B------:R-:W-:Y:S02]  /*6cf0*/  ISETP.GE.AND P2, PT, R7, R248, PT ;  /* 0x000000f80700720c */ /* 0x000fe40003f46270 */
        /* <DEDUP_REMOVED lines=29> */
[----:B------:R-:W-:Y:S02]  /*6ed0*/  FSEL R40, R129, -INF , !P1 ;  /* 0xff80000081287808 */ /* 0x000fe40004800000 */
[----:B------:R-:W-:Y:S02]  /*6ee0*/  ISETP.GE.AND P1, PT, R5, R250, PT ;  /* 0x000000fa0500720c */ /* 0x000fe40003f26270 */
[----:B------:R-:W-:Y:S02]  /*6ef0*/  FSEL R57, R187, -INF , !P0 ;  /* 0xff800000bb397808 */ /* 0x000fe40004000000 */
[-C--:B------:R-:W-:Y:S02]  /*6f00*/  ISETP.GT.AND P0, PT, R243, R29.reuse, PT ;  /* 0x0000001df300720c */ /* 0x080fe40003f04270 */
[----:B------:R-:W-:Y:S02]  /*6f10*/  FSEL R140, R36, -INF , !P1 ;  /* 0xff800000248c7808 */ /* 0x000fe40004800000 */
[----:B------:R-:W-:-:S02]  /*6f20*/  ISETP.GT.AND P1, PT, R34, R29, PT ;  /* 0x0000001d2200720c */ /* 0x000fc40003f24270 */
[----:B------:R-:W-:Y:S02]  /*6f30*/  FSEL R39, R124, -INF , !P0 ;  /* 0xff8000007c277808 */ /* 0x000fe40004000000 */
[----:B------:R-:W-:Y:S02]  /*6f40*/  ISETP.GT.AND P0, PT, R34, R28, PT ;  /* 0x0000001c2200720c */ /* 0x000fe40003f04270 */
[----:B------:R-:W-:Y:S02]  /*6f50*/  FSEL R56, R178, -INF , !P1 ;  /* 0xff800000b2387808 */ /* 0x000fe40004800000 */
[----:B------:R-:W-:Y:S02]  /*6f60*/  ISETP.GE.AND P1, PT, R4, R244, PT ;  /* 0x000000f40400720c */ /* 0x000fe40003f26270 */
[----:B------:R-:W-:Y:S02]  /*6f70*/  FSEL R58, R179, -INF , !P0 ;  /* 0xff800000b33a7808 */ /* 0x000fe40004000000 */
[----:B------:R-:W-:-:S02]  /*6f80*/  ISETP.GT.AND P0, PT, R243, R27, PT ;  /* 0x0000001bf300720c */ /* 0x000fc40003f04270 */
[----:B------:R-:W-:Y:S02]  /*6f90*/  FSEL R128, R38, -INF , !P1 ;  /* 0xff80000026807808 */ /* 0x000fe40004800000 */
[----:B------:R-:W-:Y:S02]  /*6fa0*/  FSEL R38, R120, -INF , !P0 ;  /* 0xff80000078267808 */ /* 0x000fe40004000000 */
[----:B------:R-:W-:Y:S02]  /*6fb0*/  ISETP.GE.AND P0, PT, R4, R250, PT ;  /* 0x000000fa0400720c */ /* 0x000fe40003f06270 */
[C---:B------:R-:W-:Y:S02]  /*6fc0*/  ISETP.GT.AND P2, PT, R34.reuse, R22, PT ;  /* 0x000000162200720c */ /* 0x040fe40003f44270 */
[----:B------:R-:W-:Y:S02]  /*6fd0*/  ISETP.GT.AND P1, PT, R34, R27, PT ;  /* 0x0000001b2200720c */ /* 0x000fe40003f24270 */
[----:B------:R-:W-:-:S02]  /*6fe0*/  FSEL R136, R35, -INF , !P0 ;  /* 0xff80000023887808 */ /* 0x000fc40004000000 */
[----:B------:R-:W-:Y:S02]  /*6ff0*/  ISETP.GT.AND P0, PT, R243, R25, PT ;  /* 0x00000019f300720c */ /* 0x000fe40003f04270 */
[----:B------:R-:W-:Y:S02]  /*7000*/  FSEL R52, R186, -INF , !P2 ;  /* 0xff800000ba347808 */ /* 0x000fe40005000000 */
[----:B------:R-:W-:Y:S02]  /*7010*/  ISETP.GE.AND P2, PT, R5, R248, PT ;  /* 0x000000f80500720c */ /* 0x000fe40003f46270 */
[----:B------:R-:W-:Y:S02]  /*7020*/  FSEL R59, R222, -INF , !P1 ;  /* 0xff800000de3b7808 */ /* 0x000fe40004800000 */
[----:B------:R-:W-:Y:S02]  /*7030*/  ISETP.GE.AND P1, PT, R3, R244, PT ;  /* 0x000000f40300720c */ /* 0x000fe40003f26270 */
[----:B------:R-:W-:-:S02]  /*7040*/  FSEL R36, R116, -INF , !P0 ;  /* 0xff80000074247808 */ /* 0x000fc40004000000 */
[----:B------:R-:W-:Y:S02]  /*7050*/  ISETP.GE.AND P0, PT, R3, R250, PT ;  /* 0x000000fa0300720c */ /* 0x000fe40003f06270 */
[----:B------:R-:W-:Y:S02]  /*7060*/  FSEL R131, R66, -INF , !P2 ;  /* 0xff80000042837808 */ /* 0x000fe40005000000 */
[----:B------:R-:W-:Y:S02]  /*7070*/  ISETP.GT.AND P2, PT, R243, R28, PT ;  /* 0x0000001cf300720c */ /* 0x000fe40003f44270 */
[----:B------:R-:W-:Y:S02]  /*7080*/  FSEL R124, R13, -INF , !P1 ;  /* 0xff8000000d7c7808 */ /* 0x000fe40004800000 */
[----:B------:R-:W-:Y:S02]  /*7090*/  ISETP.GE.AND P1, PT, R3, R248, PT ;  /* 0x000000f80300720c */ /* 0x000fe40003f26270 */
        /* <DEDUP_REMOVED lines=8> */
[----:B------:R-:W-:Y:S02]  /*7120*/  ISETP.GE.AND P1, PT, R16, R248, PT ;  /* 0x000000f81000720c */ /* 0x000fe40003f26270 */
[----:B------:R-:W-:Y:S02]  /*7130*/  FSEL R10, R92, -INF , !P0 ;  /* 0xff8000005c0a7808 */ /* 0x000fe40004000000 */
[----:B------:R-:W-:Y:S02]  /*7140*/  ISETP.GE.AND P0, PT, R15, R244, PT ;  /* 0x000000f40f00720c */ /* 0x000fe40003f06270 */
[----:B------:R-:W-:Y:S02]  /*7150*/  ISETP.GE.AND P2, PT, R4, R248, PT ;  /* 0x000000f80400720c */ /* 0x000fe40003f46270 */
[----:B------:R-:W-:-:S02]  /*7160*/  FSEL R161, R70, -INF , !P1 ;  /* 0xff80000046a17808 */ /* 0x000fc40004800000 */
[----:B------:R-:W-:Y:S02]  /*7170*/  ISETP.GE.AND P1, PT, R16, R250, PT ;  /* 0x000000fa1000720c */ /* 0x000fe40003f26270 */
[----:B------:R-:W-:Y:S02]  /*7180*/  FSEL R156, R2, -INF , !P0 ;  /* 0xff800000029c7808 */ /* 0x000fe40004000000 */
[----:B------:R-:W-:Y:S02]  /*7190*/  FMNMX3.FTZ R2, R73, R71, R69, !PT ;  /* 0x0000004749027276 */ /* 0x000fe40007810045 */
[----:B------:R-:W-:Y:S02]  /*71a0*/  FSEL R129, R67, -INF , !P2 ;  /* 0xff80000043817808 */ /* 0x000fe40005000000 */
[----:B------:R-:W-:Y:S02]  /*71b0*/  ISETP.GT.AND P2, PT, R243, R26, PT ;  /* 0x0000001af300720c */ /* 0x000fe40003f44270 */
[----:B------:R-:W-:-:S02]  /*71c0*/  FSEL R174, R9, -INF , !P1 ;  /* 0xff80000009ae7808 */ /* 0x000fc40004800000 */
[C---:B------:R-:W-:Y:S02]  /*71d0*/  ISETP.GE.AND P1, PT, R15.reuse, R248, PT ;  /* 0x000000f80f00720c */ /* 0x040fe40003f26270 */
[----:B------:R-:W-:Y:S02]  /*71e0*/  ISETP.GE.AND P0, PT, R15, R250, PT ;  /* 0x000000fa0f00720c */ /* 0x000fe40003f06270 */
[----:B------:R-:W-:Y:S02]  /*71f0*/  FMNMX3.FTZ R2, R2, R108, R107, !PT ;  /* 0x0000006c02027276 */ /* 0x000fe4000781006b */
[----:B------:R-:W-:Y:S02]  /*7200*/  FSEL R45, R121, -INF , !P2 ;  /* 0xff800000792d7808 */ /* 0x000fe40005000000 */
[----:B------:R-:W-:Y:S02]  /*7210*/  ISETP.GT.AND P2, PT, R243, R24, PT ;  /* 0x00000018f300720c */ /* 0x000fe40003f44270 */
[----:B------:R-:W-:-:S02]  /*7220*/  FSEL R157, R75, -INF , !P1 ;  /* 0xff8000004b9d7808 */ /* 0x000fc40004800000 */
[----:B------:R-:W-:Y:S02]  /*7230*/  FSEL R175, R8, -INF , !P0 ;  /* 0xff80000008af7808 */ /* 0x000fe40004000000 */
[C---:B------:R-:W-:Y:S02]  /*7240*/  ISETP.GE.AND P1, PT, R14.reuse, R244, PT ;  /* 0x000000f40e00720c */ /* 0x040fe40003f26270 */
[----:B------:R-:W-:Y:S02]  /*7250*/  ISETP.GE.AND P0, PT, R14, R248, PT ;  /* 0x000000f80e00720c */ /* 0x000fe40003f06270 */
[----:B------:R-:W-:Y:S02]  /*7260*/  FMNMX3.FTZ R2, R2, R110, R109, !PT ;  /* 0x0000006e02027276 */ /* 0x000fe4000781006d */
[----:B------:R-:W-:Y:S02]  /*7270*/  FSEL R35, R117, -INF , !P2 ;  /* 0xff80000075237808 */ /* 0x000fe40005000000 */
[----:B------:R-:W-:-:S02]  /*7280*/  ISETP.GE.AND P2, PT, R16, R244, PT ;  /* 0x000000f41000720c */ /* 0x000fc40003f46270 */
[----:B------:R-:W-:Y:S02]  /*7290*/  FSEL R152, R12, -INF , !P1 ;  /* 0xff8000000c987808 */ /* 0x000fe40004800000 */
[----:B------:R-:W-:Y:S02]  /*72a0*/  FSEL R153, R77, -INF , !P0 ;  /* 0xff8000004d997808 */ /* 0x000fe40004000000 */
[----:B------:R-:W-:Y:S02]  /*72b0*/  FMNMX3.FTZ R2, R2, R122, R138, !PT ;  /* 0x0000007a02027276 */ /* 0x000fe4000781008a */
[-C--:B------:R-:W-:Y:S02]  /*72c0*/  ISETP.GE.AND P1, PT, R21, R244.reuse, PT ;  /* 0x000000f41500720c */ /* 0x080fe40003f26270 */
[----:B------:R-:W-:Y:S02]  /*72d0*/  ISETP.GE.AND P0, PT, R20, R244, PT ;  /* 0x000000f41400720c */ /* 0x000fe40003f06270 */
[----:B------:R-:W-:-:S02]  /*72e0*/  FSEL R160, R11, -INF , !P2 ;  /* 0xff8000000ba07808 */ /* 0x000fc40005000000 */
[----:B------:R-:W-:Y:S02]  /*72f0*/  FMNMX3.FTZ R2, R2, R130, R128, !PT ;  /* 0x0000008202027276 */ /* 0x000fe40007810080 */
[----:B------:R-:W-:Y:S02]  /*7300*/  FSEL R149, R37, -INF , !P1 ;  /* 0xff80000025957808 */ /* 0x000fe40004800000 */
[----:B------:R-:W-:Y:S02]  /*7310*/  FSEL R185, R43, -INF , !P0 ;  /* 0xff8000002bb97808 */ /* 0x000fe40004000000 */
[-C--:B------:R-:W-:Y:S02]  /*7320*/  ISETP.GE.AND P1, PT, R19, R244.reuse, PT ;  /* 0x000000f41300720c */ /* 0x080fe40003f26270 */
[----:B------:R-:W-:Y:S02]  /*7330*/  ISETP.GE.AND P0, PT, R18, R244, PT ;  /* 0x000000f41200720c */ /* 0x000fe40003f06270 */
[----:B------:R-:W-:-:S02]  /*7340*/  FMNMX3.FTZ R2, R2, R124, R160, !PT ;  /* 0x0000007c02027276 */ /* 0x000fc400078100a0 */
[----:B------:R-:W-:Y:S02]  /*7350*/  FSEL R184, R48, -INF , !P1 ;  /* 0xff80000030b87808 */ /* 0x000fe40004800000 */
[----:B------:R-:W-:Y:S02]  /*7360*/  FSEL R187, R42, -INF , !P0 ;  /* 0xff8000002abb7808 */ /* 0x000fe40004000000 */
[-C--:B------:R-:W-:Y:S02]  /*7370*/  ISETP.GE.AND P1, PT, R17, R244.reuse, PT ;  /* 0x000000f41100720c */ /* 0x080fe40003f26270 */
[----:B------:R-:W-:Y:S02]  /*7380*/  ISETP.GE.AND P0, PT, R22, R244, PT ;  /* 0x000000f41600720c */ /* 0x000fe40003f06270 */
[----:B------:R-:W-:Y:S02]  /*7390*/  FMNMX3.FTZ R2, R2, R156, R152, !PT ;  /* 0x0000009c02027276 */ /* 0x000fe40007810098 */
[----:B------:R-:W-:-:S02]  /*73a0*/  FSEL R186, R47, -INF , !P1 ;  /* 0xff8000002fba7808 */ /* 0x000fc40004800000 */
[----:B------:R-:W-:Y:S02]  /*73b0*/  FSEL R200, R41, -INF , !P0 ;  /* 0xff80000029c87808 */ /* 0x000fe40004000000 */
[-C--:B------:R-:W-:Y:S02]  /*73c0*/  ISETP.GE.AND P1, PT, R30, R244.reuse, PT ;  /* 0x000000f41e00720c */ /* 0x080fe40003f26270 */
[----:B------:R-:W-:Y:S02]  /*73d0*/  ISETP.GE.AND P0, PT, R29, R244, PT ;  /* 0x000000f41d00720c */ /* 0x000fe40003f06270 */
[----:B------:R-:W-:Y:S02]  /*73e0*/  FMNMX3.FTZ R2, R2, R149, R185, !PT ;  /* 0x0000009502027276 */ /* 0x000fe400078100b9 */
[----:B------:R-:W-:Y:S02]  /*73f0*/  FSEL R242, R40, -INF , !P1 ;  /* 0xff80000028f27808 */ /* 0x000fe40004800000 */
[----:B------:R-:W-:-:S02]  /*7400*/  FSEL R216, R39, -INF , !P0 ;  /* 0xff80000027d87808 */ /* 0x000fc40004000000 */
[----:B------:R-:W-:Y:S02]  /*7410*/  FMNMX3.FTZ R2, R2, R184, R187, !PT ;  /* 0x000000b802027276 */ /* 0x000fe400078100bb */
[-C--:B------:R-:W-:Y:S02]  /*7420*/  ISETP.GE.AND P1, PT, R28, R244.reuse, PT ;  /* 0x000000f41c00720c */ /* 0x080fe40003f26270 */
[----:B------:R-:W-:Y:S02]  /*7430*/  ISETP.GE.AND P0, PT, R27, R244, PT ;  /* 0x000000f41b00720c */ /* 0x000fe40003f06270 */
[----:B------:R-:W-:Y:S02]  /*7440*/  FMNMX3.FTZ R2, R2, R186, R200, !PT ;  /* 0x000000ba02027276 */ /* 0x000fe400078100c8 */
[----:B------:R-:W-:Y:S02]  /*7450*/  FSEL R213, R46, -INF , !P1 ;  /* 0xff8000002ed57808 */ /* 0x000fe40004800000 */
[----:B------:R-:W-:-:S02]  /*7460*/  FSEL R214, R38, -INF , !P0 ;  /* 0xff80000026d67808 */ /* 0x000fc40004000000 */
[-C--:B------:R-:W-:Y:S02]  /*7470*/  ISETP.GE.AND P1, PT, R26, R244.reuse, PT ;  /* 0x000000f41a00720c */ /* 0x080fe40003f26270 */
[----:B------:R-:W-:Y:S02]  /*7480*/  ISETP.GE.AND P0, PT, R25, R244, PT ;  /* 0x000000f41900720c */ /* 0x000fe40003f06270 */
[----:B------:R-:W-:Y:S02]  /*7490*/  FMNMX3.FTZ R2, R2, R242, R216, !PT ;  /* 0x000000f202027276 */ /* 0x000fe400078100d8 */
[----:B------:R-:W-:Y:S02]  /*74a0*/  FSEL R176, R45, -INF , !P1 ;  /* 0xff8000002db07808 */ /* 0x000fe40004800000 */
[----:B------:R-:W-:Y:S02]  /*74b0*/  FSEL R212, R36, -INF , !P0 ;  /* 0xff80000024d47808 */ /* 0x000fe40004000000 */
[-C--:B------:R-:W-:Y:S01]  /*74c0*/  ISETP.GE.AND P1, PT, R24, R244.reuse, PT ;  /* 0x000000f41800720c */ /* 0x080fe20003f26270 */
[----:B------:R-:W-:Y:S01]  /*74d0*/  STL [R1+0x90], R176 ;  /* 0x000090b001007387 */ /* 0x000fe20000100800 */
[----:B------:R-:W-:-:S02]  /*74e0*/  ISETP.GE.AND P0, PT, R23, R244, PT ;  /* 0x000000f41700720c */ /* 0x000fc40003f06270 */
[----:B------:R-:W-:Y:S02]  /*74f0*/  FMNMX3.FTZ R2, R2, R213, R214, !PT ;  /* 0x000000d502027276 */ /* 0x000fe400078100d6 */
[----:B------:R-:W-:Y:S02]  /*7500*/  ISETP.GT.AND P2, PT, R243, R33, PT ;  /* 0x00000021f300720c */ /* 0x000fe40003f44270 */
[----:B------:R-:W-:Y:S02]  /*7510*/  FSEL R127, R35, -INF , !P1 ;  /* 0xff800000237f7808 */ /* 0x000fe40004800000 */
[----:B------:R-:W-:Y:S02]  /*7520*/  FSEL R132, R13, -INF , !P0 ;  /* 0xff8000000d847808 */ /* 0x000fe40004000000 */
[-C--:B------:R-:W-:Y:S01]  /*7530*/  ISETP.GE.AND P1, PT, R32, R244.reuse, PT ;  /* 0x000000f42000720c */ /* 0x080fe20003f26270 */
[----:B------:R-:W-:Y:S01]  /*7540*/  STL [R1+0x8c], R127 ;  /* 0x00008c7f01007387 */ /* 0x000fe20000100800 */
[----:B------:R-:W-:-:S02]  /*7550*/  ISETP.GE.AND P0, PT, R31, R244, PT ;  /* 0x000000f41f00720c */ /* 0x000fc40003f06270 */
[----:B------:R-:W-:Y:S01]  /*7560*/  FMNMX3.FTZ R2, R2, R176, R212, !PT ;  /* 0x000000b002027276 */ /* 0x000fe200078100d4 */
[----:B------:R-:W-:Y:S01]  /*7570*/  STL [R1+0x88], R132 ;  /* 0x0000888401007387 */ /* 0x000fe20000100800 */
[----:B------:R-:W-:Y:S02]  /*7580*/  FSEL R11, R93, -INF , !P2 ;  /* 0xff8000005d0b7808 */ /* 0x000fe40005000000 */
[----:B------:R-:W-:Y:S01]  /*7590*/  FSEL R203, R44, -INF , !P1 ;  /* 0xff8000002ccb7808 */ /* 0x000fe20004800000 */
[----:B------:R-:W-:Y:S01]  /*75a0*/  STL [R1+0xdc], R244 ;  /* 0x0000dcf401007387 */ /* 0x000fe20000100800 */
[----:B------:R-:W-:Y:S02]  /*75b0*/  ISETP.GE.AND P2, PT, R33, R244, PT ;  /* 0x000000f42100720c */ /* 0x000fe40003f46270 */
[----:B------:R-:W-:Y:S02]  /*75c0*/  FSEL R9, R10, -INF , !P0 ;  /* 0xff8000000a097808 */ /* 0x000fe40004000000 */
[----:B------:R-:W-:-:S02]  /*75d0*/  FMNMX3.FTZ R2, R2, R127, R132, !PT ;  /* 0x0000007f02027276 */ /* 0x000fc40007810084 */
[----:B------:R-:W-:Y:S01]  /*75e0*/  FSEL R8, R11, -INF , !P2 ;  /* 0xff8000000b087808 */ /* 0x000fe20005000000 */
[----:B------:R1:W-:Y:S01]  /*75f0*/  STL [R1+0x80], R9 ;  /* 0x0000800901007387 */ /* 0x0003e20000100800 */
[----:B------:R-:W-:Y:S02]  /*7600*/  FMNMX3.FTZ R2, R2, R203, R9, !PT ;  /* 0x000000cb02027276 */ /* 0x000fe40007810009 */
[----:B------:R-:W-:Y:S01]  /*7610*/  ISETP.GE.AND P1, PT, R14, R250, PT ;  /* 0x000000fa0e00720c */ /* 0x000fe20003f26270 */
[----:B------:R-:W-:Y:S01]  /*7620*/  STL [R1+0x78], R8 ;  /* 0x0000780801007387 */ /* 0x000fe20000100800 */
[----:B------:R-:W-:Y:S02]  /*7630*/  FMNMX.FTZ R2, R8, R2, !PT ;  /* 0x0000000208027209 */ /* 0x000fe40007810000 */
[----:B------:R-:W-:Y:S02]  /*7640*/  ISETP.GT.AND P0, PT, R34, R26, PT ;  /* 0x0000001a2200720c */ /* 0x000fe40003f04270 */
[----:B------:R-:W-:Y:S01]  /*7650*/  FSEL R145, R49, -INF , !P1 ;  /* 0xff80000031917808 */ /* 0x000fe20004800000 */
[----:B------:R-:W2:Y:S01]  /*7660*/  SHFL.BFLY PT, R8, R2, 0x2, 0x1f ;  /* 0x0c401f0002087f89 */ /* 0x000ea200000e0000 */
[----:B------:R-:W-:-:S02]  /*7670*/  ISETP.GE.AND P1, PT, R21, R250, PT ;  /* 0x000000fa1500720c */ /* 0x000fc40003f26270 */
[-C--:B------:R-:W-:Y:S02]  /*7680*/  ISETP.GE.AND P2, PT, R21, R248.reuse, PT ;  /* 0x000000f81500720c */ /* 0x080fe40003f46270 */
[----:B------:R-:W-:Y:S02]  /*7690*/  FSEL R148, R50, -INF , !P1 ;  /* 0xff80000032947808 */ /* 0x000fe40004800000 */
[----:B------:R-:W-:Y:S02]  /*76a0*/  ISETP.GT.AND P1, PT, R34, R25, PT ;  /* 0x000000192200720c */ /* 0x000fe40003f24270 */
[----:B------:R-:W-:Y:S02]  /*76b0*/  FSEL R144, R80, -INF , !P2 ;  /* 0xff80000050907808 */ /* 0x000fe40005000000 */
[----:B------:R-:W-:Y:S02]  /*76c0*/  FSEL R10, R235, -INF , !P1 ;  /* 0xff800000eb0a7808 */ /* 0x000fe40004800000 */
[----:B------:R-:W-:-:S02]  /*76d0*/  ISETP.GE.AND P1, PT, R19, R248, PT ;  /* 0x000000f81300720c */ /* 0x000fc40003f26270 */
[----:B-1----:R-:W-:Y:S02]  /*76e0*/  FSEL R9, R223, -INF , !P0 ;  /* 0xff800000df097808 */ /* 0x002fe40004000000 */
[C---:B------:R-:W-:Y:S02]  /*76f0*/  ISETP.GE.AND P0, PT, R20.reuse, R248, PT ;  /* 0x000000f81400720c */ /* 0x040fe40003f06270 */
[----:B------:R-:W-:Y:S02]  /*7700*/  ISETP.GE.AND P2, PT, R20, R250, PT ;  /* 0x000000fa1400720c */ /* 0x000fe40003f46270 */
        /* <DEDUP_REMOVED lines=11> */
[----:B--2---:R-:W-:Y:S02]  /*77c0*/  FMNMX.FTZ R80, R2, R8, !PT ;  /* 0x0000000802507209 */ /* 0x004fe40007810000 */
[----:B------:R-:W-:Y:S02]  /*77d0*/  ISETP.GE.AND P1, PT, R18, R248, PT ;  /* 0x000000f81200720c */ /* 0x000fe40003f26270 */
[----:B------:R-:W-:Y:S02]  /*77e0*/  FSEL R34, R227, -INF , !P0 ;  /* 0xff800000e3227808 */ /* 0x000fe40004000000 */
[----:B------:R-:W-:-:S02]  /*77f0*/  FMNMX3.FTZ R2, R78, R76, R74, !PT ;  /* 0x0000004c4e027276 */ /* 0x000fc4000781004a */
[----:B------:R-:W-:Y:S02]  /*7800*/  ISETP.GE.AND P0, PT, R18, R250, PT ;  /* 0x000000fa1200720c */ /* 0x000fe40003f06270 */
[----:B------:R-:W-:Y:S02]  /*7810*/  FSEL R177, R87, -INF , !P1 ;  /* 0xff80000057b17808 */ /* 0x000fe40004800000 */
[----:B------:R-:W-:Y:S02]  /*7820*/  FMNMX3.FTZ R2, R2, R72, R61, !PT ;  /* 0x0000004802027276 */ /* 0x000fe4000781003d */
[----:B------:R-:W-:Y:S02]  /*7830*/  ISETP.GE.AND P1, PT, R17, R248, PT ;  /* 0x000000f81100720c */ /* 0x000fe40003f26270 */
[----:B------:R-:W-:Y:S02]  /*7840*/  FSEL R182, R53, -INF , !P0 ;  /* 0xff80000035b67808 */ /* 0x000fe40004000000 */
[----:B------:R-:W-:-:S02]  /*7850*/  ISETP.GE.AND P0, PT, R17, R250, PT ;  /* 0x000000fa1100720c */ /* 0x000fc40003f06270 */
[----:B------:R-:W-:Y:S02]  /*7860*/  FMNMX3.FTZ R2, R2, R60, R86, !PT ;  /* 0x0000003c02027276 */ /* 0x000fe40007810056 */
[----:B------:R-:W-:Y:S02]  /*7870*/  FSEL R176, R88, -INF , !P1 ;  /* 0xff80000058b07808 */ /* 0x000fe40004800000 */
[----:B------:R-:W-:Y:S02]  /*7880*/  ISETP.GE.AND P1, PT, R22, R248, PT ;  /* 0x000000f81600720c */ /* 0x000fe40003f26270 */
[----:B------:R-:W-:Y:S02]  /*7890*/  FSEL R183, R54, -INF , !P0 ;  /* 0xff80000036b77808 */ /* 0x000fe40004000000 */
[----:B------:R-:W-:Y:S02]  /*78a0*/  ISETP.GE.AND P0, PT, R22, R250, PT ;  /* 0x000000fa1600720c */ /* 0x000fe40003f06270 */
[----:B------:R-:W-:-:S02]  /*78b0*/  FMNMX3.FTZ R2, R2, R62, R139, !PT ;  /* 0x0000003e02027276 */ /* 0x000fc4000781008b */
[----:B------:R-:W-:Y:S02]  /*78c0*/  FSEL R191, R91, -INF , !P1 ;  /* 0xff8000005bbf7808 */ /* 0x000fe40004800000 */
[----:B------:R-:W-:Y:S02]  /*78d0*/  ISETP.GE.AND P1, PT, R30, R248, PT ;  /* 0x000000f81e00720c */ /* 0x000fe40003f26270 */
[----:B------:R-:W-:Y:S02]  /*78e0*/  FSEL R195, R52, -INF , !P0 ;  /* 0xff80000034c37808 */ /* 0x000fe40004000000 */
[----:B------:R-:W-:Y:S02]  /*78f0*/  ISETP.GE.AND P0, PT, R30, R250, PT ;  /* 0x000000fa1e00720c */ /* 0x000fe40003f06270 */
[----:B------:R-:W-:Y:S02]  /*7900*/  FMNMX3.FTZ R2, R2, R131, R129, !PT ;  /* 0x0000008302027276 */ /* 0x000fe40007810081 */
[----:B------:R-:W-:-:S02]  /*7910*/  FSEL R190, R94, -INF , !P1 ;  /* 0xff8000005ebe7808 */ /* 0x000fc40004800000 */
[----:B------:R-:W-:Y:S02]  /*7920*/  ISETP.GE.AND P1, PT, R29, R248, PT ;  /* 0x000000f81d00720c */ /* 0x000fe40003f26270 */
[----:B------:R-:W-:Y:S02]  /*7930*/  FSEL R193, R57, -INF , !P0 ;  /* 0xff80000039c17808 */ /* 0x000fe40004000000 */
[----:B------:R-:W-:Y:S02]  /*7940*/  FMNMX3.FTZ R2, R2, R125, R161, !PT ;  /* 0x0000007d02027276 */ /* 0x000fe400078100a1 */
[----:B------:R-:W-:Y:S02]  /*7950*/  ISETP.GE.AND P0, PT, R29, R250, PT ;  /* 0x000000fa1d00720c */ /* 0x000fe40003f06270 */
[----:B------:R-:W-:Y:S02]  /*7960*/  FSEL R189, R96, -INF , !P1 ;  /* 0xff80000060bd7808 */ /* 0x000fe40004800000 */
[----:B------:R-:W-:-:S02]  /*7970*/  FMNMX3.FTZ R8, R2, R157, R153, !PT ;  /* 0x0000009d02087276 */ /* 0x000fc40007810099 */
[----:B------:R-:W-:Y:S02]  /*7980*/  ISETP.GE.AND P1, PT, R28, R248, PT ;  /* 0x000000f81c00720c */ /* 0x000fe40003f26270 */
[----:B------:R-:W-:Y:S02]  /*7990*/  FSEL R192, R56, -INF , !P0 ;  /* 0xff80000038c07808 */ /* 0x000fe40004000000 */
[----:B------:R-:W-:Y:S02]  /*79a0*/  ISETP.GE.AND P0, PT, R28, R250, PT ;  /* 0x000000fa1c00720c */ /* 0x000fe40003f06270 */
[----:B------:R-:W-:Y:S02]  /*79b0*/  FMNMX3.FTZ R2, R83, R79, R84, !PT ;  /* 0x0000004f53027276 */ /* 0x000fe40007810054 */
[----:B------:R-:W-:Y:S02]  /*79c0*/  FMNMX3.FTZ R8, R8, R144, R179, !PT ;  /* 0x0000009008087276 */ /* 0x000fe400078100b3 */
[----:B------:R-:W-:-:S02]  /*79d0*/  FSEL R188, R97, -INF , !P1 ;  /* 0xff80000061bc7808 */ /* 0x000fc40004800000 */
[-C--:B------:R-:W-:Y:S02]  /*79e0*/  ISETP.GE.AND P1, PT, R27, R248.reuse, PT ;  /* 0x000000f81b00720c */ /* 0x080fe40003f26270 */
[----:B------:R-:W-:Y:S02]  /*79f0*/  FSEL R194, R58, -INF , !P0 ;  /* 0xff8000003ac27808 */ /* 0x000fe40004000000 */
[----:B------:R-:W-:Y:S02]  /*7a00*/  ISETP.GE.AND P0, PT, R26, R248, PT ;  /* 0x000000f81a00720c */ /* 0x000fe40003f06270 */
[----:B------:R-:W-:Y:S02]  /*7a10*/  FMNMX3.FTZ R2, R2, R85, R89, !PT ;  /* 0x0000005502027276 */ /* 0x000fe40007810059 */
[----:B------:R-:W-:Y:S02]  /*7a20*/  FMNMX3.FTZ R70, R8, R178, R177, !PT ;  /* 0x000000b208467276 */ /* 0x000fe400078100b1 */
[----:B------:R-:W-:Y:S01]  /*7a30*/  FSEL R228, R98, -INF , !P1 ;  /* 0xff80000062e47808 */ /* 0x000fe20004800000 */
[----:B------:R-:W-:Y:S01]  /*7a40*/  SHFL.BFLY PT, R8, R80, 0x1, 0x1f ;  /* 0x0c201f0050087f89 */ /* 0x000fe200000e0000 */
[----:B------:R-:W-:-:S02]  /*7a50*/  ISETP.GE.AND P1, PT, R25, R248, PT ;  /* 0x000000f81900720c */ /* 0x000fc40003f26270 */
[----:B------:R-:W-:Y:S02]  /*7a60*/  FSEL R39, R100, -INF , !P0 ;  /* 0xff80000064277808 */ /* 0x000fe40004000000 */
[----:B------:R-:W-:Y:S02]  /*7a70*/  FMNMX3.FTZ R2, R2, R90, R95, !PT ;  /* 0x0000005a02027276 */ /* 0x000fe4000781005f */
[----:B------:R-:W-:Y:S01]  /*7a80*/  ISETP.GE.AND P0, PT, R24, R248, PT ;  /* 0x000000f81800720c */ /* 0x000fe20003f06270 */
[----:B------:R-:W-:Y:S01]  /*7a90*/  STL [R1+0x40], R39 ;  /* 0x0000402701007387 */ /* 0x000fe20000100800 */
[----:B------:R-:W-:Y:S02]  /*7aa0*/  FMNMX3.FTZ R70, R70, R176, R191, !PT ;  /* 0x000000b046467276 */ /* 0x000fe400078100bf */
[----:B------:R-:W-:Y:S02]  /*7ab0*/  FSEL R40, R101, -INF , !P1 ;  /* 0xff80000065287808 */ /* 0x000fe40004800000 */
[----:B------:R-:W-:-:S02]  /*7ac0*/  FMNMX3.FTZ R2, R2, R99, R141, !PT ;  /* 0x0000006302027276 */ /* 0x000fc4000781008d */
[----:B------:R-:W-:Y:S01]  /*7ad0*/  ISETP.GE.AND P1, PT, R23, R248, PT ;  /* 0x000000f81700720c */ /* 0x000fe20003f26270 */
[----:B------:R-:W-:Y:S01]  /*7ae0*/  STL [R1+0x38], R40 ;  /* 0x0000382801007387 */ /* 0x000fe20000100800 */
[----:B------:R-:W-:Y:S02]  /*7af0*/  FSEL R37, R102, -INF , !P0 ;  /* 0xff80000066257808 */ /* 0x000fe40004000000 */
[----:B------:R-:W-:Y:S02]  /*7b00*/  FMNMX3.FTZ R70, R70, R190, R189, !PT ;  /* 0x000000be46467276 */ /* 0x000fe400078100bd */
[----:B------:R-:W-:Y:S01]  /*7b10*/  ISETP.GE.AND P0, PT, R32, R248, PT ;  /* 0x000000f82000720c */ /* 0x000fe20003f06270 */
[----:B------:R-:W-:Y:S01]  /*7b20*/  STL [R1+0x34], R37 ;  /* 0x0000342501007387 */ /* 0x000fe20000100800 */
[----:B------:R-:W-:Y:S02]  /*7b30*/  FMNMX3.FTZ R2, R2, R140, R136, !PT ;  /* 0x0000008c02027276 */ /* 0x000fe40007810088 */
[----:B------:R-:W-:-:S02]  /*7b40*/  FSEL R38, R103, -INF , !P1 ;  /* 0xff80000067267808 */ /* 0x000fc40004800000 */
[----:B------:R-:W-:Y:S02]  /*7b50*/  FMNMX3.FTZ R70, R70, R188, R228, !PT ;  /* 0x000000bc46467276 */ /* 0x000fe400078100e4 */
[----:B------:R-:W-:Y:S01]  /*7b60*/  FSEL R36, R104, -INF , !P0 ;  /* 0xff80000068247808 */ /* 0x000fe20004000000 */
[----:B------:R-:W-:Y:S01]  /*7b70*/  STL [R1+0x30], R38 ;  /* 0x0000302601007387 */ /* 0x000fe20000100800 */
[----:B------:R-:W-:Y:S02]  /*7b80*/  FMNMX3.FTZ R2, R2, R137, R174, !PT ;  /* 0x0000008902027276 */ /* 0x000fe400078100ae */
[----:B------:R-:W-:Y:S01]  /*7b90*/  ISETP.GE.AND P1, PT, R31, R248, PT ;  /* 0x000000f81f00720c */ /* 0x000fe20003f26270 */
[----:B------:R-:W-:Y:S01]  /*7ba0*/  STL [R1+0x2c], R36 ;  /* 0x00002c2401007387 */ /* 0x000fe20000100800 */
[----:B------:R-:W-:Y:S02]  /*7bb0*/  FMNMX3.FTZ R70, R70, R39, R40, !PT ;  /* 0x0000002746467276 */ /* 0x000fe40007810028 */
[----:B------:R-:W-:Y:S01]  /*7bc0*/  FSEL R13, R231, -INF , !P2 ;  /* 0xff800000e70d7808 */ /* 0x000fe20005000000 */
[----:B------:R1:W-:Y:S01]  /*7bd0*/  STL [R1+0xe0], R248 ;  /* 0x0000e0f801007387 */ /* 0x0003e20000100800 */
[----:B------:R-:W-:-:S02]  /*7be0*/  ISETP.GE.AND P2, PT, R19, R250, PT ;  /* 0x000000fa1300720c */ /* 0x000fc40003f46270 */
[----:B------:R-:W-:Y:S02]  /*7bf0*/  ISETP.GE.AND P0, PT, R33, R248, PT ;  /* 0x000000f82100720c */ /* 0x000fe40003f06270 */
[----:B------:R-:W-:Y:S02]  /*7c00*/  FMNMX3.FTZ R2, R2, R175, R145, !PT ;  /* 0x000000af02027276 */ /* 0x000fe40007810091 */
[----:B------:R-:W-:Y:S02]  /*7c10*/  FMNMX3.FTZ R70, R70, R37, R38, !PT ;  /* 0x0000002546467276 */ /* 0x000fe40007810026 */
[----:B------:R-:W-:Y:S02]  /*7c20*/  FSEL R181, R55, -INF , !P2 ;  /* 0xff80000037b57808 */ /* 0x000fe40005000000 */
[----:B------:R-:W-:Y:S02]  /*7c30*/  FMNMX3.FTZ R2, R2, R148, R180, !PT ;  /* 0x0000009402027276 */ /* 0x000fe400078100b4 */
[----:B------:R-:W-:-:S02]  /*7c40*/  FSEL R226, R106, -INF , !P0 ;  /* 0xff8000006ae27808 */ /* 0x000fc40004000000 */
[----:B------:R-:W-:Y:S02]  /*7c50*/  FMNMX3.FTZ R2, R2, R181, R182, !PT ;  /* 0x000000b502027276 */ /* 0x000fe400078100b6 */
[----:B------:R-:W-:Y:S02]  /*7c60*/  ISETP.GE.AND P0, PT, R26, R250, PT ;  /* 0x000000fa1a00720c */ /* 0x000fe40003f06270 */
[----:B------:R-:W-:Y:S02]  /*7c70*/  FMNMX3.FTZ R68, R2, R183, R195, !PT ;  /* 0x000000b702447276 */ /* 0x000fe400078100c3 */
[----:B------:R-:W-:Y:S02]  /*7c80*/  FSEL R204, R9, -INF , !P0 ;  /* 0xff80000009cc7808 */ /* 0x000fe40004000000 */
[----:B------:R-:W-:Y:S02]  /*7c90*/  FMNMX3.FTZ R68, R68, R193, R192, !PT ;  /* 0x000000c144447276 */ /* 0x000fe400078100c0 */
[----:B-1----:R-:W-:-:S02]  /*7ca0*/  FSEL R248, R105, -INF , !P1 ;  /* 0xff80000069f87808 */ /* 0x002fc40004800000 */
[----:B------:R-:W-:Y:S02]  /*7cb0*/  ISETP.GE.AND P1, PT, R27, R250, PT ;  /* 0x000000fa1b00720c */ /* 0x000fe40003f26270 */
[----:B------:R-:W-:Y:S01]  /*7cc0*/  FMNMX3.FTZ R70, R70, R36, R248, !PT ;  /* 0x0000002446467276 */ /* 0x000fe200078100f8 */
[----:B------:R-:W-:Y:S01]  /*7cd0*/  STL [R1+0xe4], R248 ;  /* 0x0000e4f801007387 */ /* 0x000fe20000100800 */
[----:B------:R-:W-:Y:S02]  /*7ce0*/  FSEL R36, R59, -INF , !P1 ;  /* 0xff8000003b247808 */ /* 0x000fe40004800000 */
[----:B------:R-:W-:Y:S02]  /*7cf0*/  FMNMX.FTZ R70, R226, R70, !PT ;  /* 0x00000046e2467209 */ /* 0x000fe40007810000 */
[-C--:B------:R-:W-:Y:S01]  /*7d00*/  ISETP.GE.AND P1, PT, R25, R250.reuse, PT ;  /* 0x000000fa1900720c */ /* 0x080fe20003f26270 */
[----:B------:R-:W-:Y:S01]  /*7d10*/  STL [R1+0x54], R36 ;  /* 0x0000542401007387 */ /* 0x000fe20000100800 */
[----:B------:R-:W-:-:S02]  /*7d20*/  ISETP.GE.AND P0, PT, R24, R250, PT ;  /* 0x000000fa1800720c */ /* 0x000fc40003f06270 */
[----:B------:R-:W-:Y:S01]  /*7d30*/  FSEL R221, R10, -INF , !P1 ;  /* 0xff8000000add7808 */ /* 0x000fe20004800000 */
[----:B------:R-:W1:Y:S01]  /*7d40*/  SHFL.BFLY PT, R2, R70, 0x2, 0x1f ;  /* 0x0c401f0046027f89 */ /* 0x000e6200000e0000 */
[----:B------:R-:W-:Y:S02]  /*7d50*/  ISETP.GE.AND P1, PT, R23, R250, PT ;  /* 0x000000fa1700720c */ /* 0x000fe40003f26270 */
[----:B------:R-:W-:Y:S01]  /*7d60*/  FMNMX3.FTZ R68, R68, R194, R36, !PT ;  /* 0x000000c244447276 */ /* 0x000fe20007810024 */
[----:B------:R-:W-:Y:S01]  /*7d70*/  STL [R1+0xe8], R250 ;  /* 0x0000e8fa01007387 */ /* 0x000fe20000100800 */
[----:B------:R-:W-:Y:S02]  /*7d80*/  FSEL R217, R11, -INF , !P0 ;  /* 0xff8000000bd97808 */ /* 0x000fe40004000000 */
[----:B------:R-:W-:Y:S02]  /*7d90*/  ISETP.GE.AND P0, PT, R32, R250, PT ;  /* 0x000000fa2000720c */ /* 0x000fe40003f06270 */
[----:B------:R-:W-:-:S02]  /*7da0*/  FSEL R225, R35, -INF , !P1 ;  /* 0xff80000023e17808 */ /* 0x000fc40004800000 */
[----:B------:R-:W-:Y:S02]  /*7db0*/  ISETP.GE.AND P1, PT, R31, R250, PT ;  /* 0x000000fa1f00720c */ /* 0x000fe40003f26270 */
[----:B------:R-:W-:Y:S02]  /*7dc0*/  FMNMX3.FTZ R68, R68, R204, R221, !PT ;  /* 0x000000cc44447276 */ /* 0x000fe400078100dd */
[----:B------:R-:W-:Y:S02]  /*7dd0*/  FSEL R236, R13, -INF , !P0 ;  /* 0xff8000000dec7808 */ /* 0x000fe40004000000 */
[----:B------:R-:W-:Y:S02]  /*7de0*/  ISETP.GE.AND P0, PT, R33, R250, PT ;  /* 0x000000fa2100720c */ /* 0x000fe40003f06270 */
[----:B------:R-:W-:Y:S01]  /*7df0*/  FSEL R234, R12, -INF , !P1 ;  /* 0xff8000000cea7808 */ /* 0x000fe20004800000 */
[----:B------:R-:W-:Y:S01]  /*7e00*/  STL [R1+0xf0], R236 ;  /* 0x0000f0ec01007387 */ /* 0x000fe20000100800 */
[----:B------:R-:W-:-:S02]  /*7e10*/  FMNMX3.FTZ R68, R68, R217, R225, !PT ;  /* 0x000000d944447276 */ /* 0x000fc400078100e1 */
[----:B------:R-:W-:Y:S01]  /*7e20*/  FSEL R233, R34, -INF , !P0 ;  /* 0xff80000022e97808 */ /* 0x000fe20004000000 */
[----:B------:R-:W-:Y:S01]  /*7e30*/  STL [R1+0xec], R234 ;  /* 0x0000ecea01007387 */ /* 0x000fe20000100800 */
[----:B-1----:R-:W-:Y:S02]  /*7e40*/  FMNMX.FTZ R70, R70, R2, !PT ;  /* 0x0000000246467209 */ /* 0x002fe40007810000 */
[----:B------:R-:W-:Y:S01]  /*7e50*/  FMNMX3.FTZ R68, R68, R236, R234, !PT ;  /* 0x000000ec44447276 */ /* 0x000fe200078100ea */
[----:B------:R-:W-:Y:S01]  /*7e60*/  STL [R1+0xf4], R233 ;  /* 0x0000f4e901007387 */ /* 0x000fe20000100800 */
[----:B------:R-:W-:Y:S02]  /*7e70*/  FSEL R81, R133, -INF , !P5 ;  /* 0xff80000085517808 */ /* 0x000fe40006800000 */
[-C--:B------:R-:W-:Y:S02]  /*7e80*/  ISETP.GE.AND P5, PT, R5, R251.reuse, PT ;  /* 0x000000fb0500720c */ /* 0x080fe40003fa6270 */
[----:B------:R-:W-:Y:S01]  /*7e90*/  FMNMX.FTZ R68, R233, R68, !PT ;  /* 0x00000044e9447209 */ /* 0x000fe20007810000 */
[----:B------:R-:W1:Y:S01]  /*7ea0*/  SHFL.BFLY PT, R5, R70, 0x1, 0x1f ;  /* 0x0c201f0046057f89 */ /* 0x000e6200000e0000 */
[----:B------:R-:W-:-:S02]  /*7eb0*/  ISETP.GE.AND P2, PT, R4, R251, PT ;  /* 0x000000fb0400720c */ /* 0x000fc40003f46270 */
[----:B------:R-:W-:Y:S01]  /*7ec0*/  FMNMX.FTZ R80, R80, R8, !PT ;  /* 0x0000000850507209 */ /* 0x000fe20007810000 */
[----:B------:R-:W2:Y:S01]  /*7ed0*/  SHFL.BFLY PT, R4, R68, 0x2, 0x1f ;  /* 0x0c401f0044047f89 */ /* 0x000ea200000e0000 */
[-C--:B------:R-:W-:Y:S02]  /*7ee0*/  ISETP.GE.AND P0, PT, R6, R251.reuse, PT ;  /* 0x000000fb0600720c */ /* 0x080fe40003f06270 */
[----:B------:R-:W-:Y:S01]  /*7ef0*/  FSEL R13, R134, -INF , !P4 ;  /* 0xff800000860d7808 */ /* 0x000fe20006000000 */
[----:B------:R-:W-:Y:S01]  /*7f00*/  STL [R1+0xf8], R80 ;  /* 0x0000f85001007387 */ /* 0x000fe20000100800 */
[----:B------:R-:W-:Y:S01]  /*7f10*/  ISETP.GE.AND P4, PT, R3, R251, PT ;  /* 0x000000fb0300720c */ /* 0x000fe20003f86270 */
[----:B------:R-:W-:Y:S01]  /*7f20*/  FMUL.FTZ R3, R80, UR4 ;  /* 0x0000000450037c20 */ /* 0x000fe20008410000 */
[----:B------:R-:W-:Y:S02]  /*7f30*/  FSEL R88, R150, -INF , !P0 ;  /* 0xff80000096587808 */ /* 0x000fe40004000000 */
[----:B------:R-:W-:-:S02]  /*7f40*/  FSETP.NEU.FTZ.AND P0, PT, R80, -INF , PT ;  /* 0xff8000005000780b */ /* 0x000fc40003f1d000 */
[----:B------:R-:W-:Y:S02]  /*7f50*/  FSEL R91, R135, -INF , !P5 ;  /* 0xff800000875b7808 */ /* 0x000fe40006800000 */
[----:B------:R-:W-:Y:S02]  /*7f60*/  FSEL R3, R3, RZ, P0 ;  /* 0x000000ff03037208 */ /* 0x000fe40000000000 */
[----:B------:R-:W-:Y:S02]  /*7f70*/  ISETP.GE.AND P5, PT, R15, R251, PT ;  /* 0x000000fb0f00720c */ /* 0x000fe40003fa6270 */
[----:B------:R-:W-:Y:S01]  /*7f80*/  FSEL R15, R154, -INF , !P2 ;  /* 0xff8000009a0f7808 */ /* 0x000fe20005000000 */
[----:B------:R-:W-:Y:S01]  /*7f90*/  FFMA.FTZ R2, R73, UR4, -R3 ;  /* 0x0000000449027c23 */ /* 0x000fe20008010803 */
[----:B------:R-:W-:Y:S02]  /*7fa0*/  FSEL R121, R159, -INF , !P5 ;  /* 0xff8000009f797808 */ /* 0x000fe40006800000 */
[----:B-1----:R-:W-:Y:S01]  /*7fb0*/  FMNMX.FTZ R70, R70, R5, !PT ;  /* 0x0000000546467209 */ /* 0x002fe20007810000 */
[----:B------:R1:W-:Y:S01]  /*7fc0*/  MUFU.EX2 R159, R2 ;  /* 0x00000002009f7308 */ /* 0x0003e20000000800 */
[----:B------:R-:W-:-:S02]  /*7fd0*/  ISETP.GE.AND P0, PT, R21, R251, PT ;  /* 0x000000fb1500720c */ /* 0x000fc40003f06270 */
[-C--:B------:R-:W-:Y:S02]  /*7fe0*/  ISETP.GE.AND P2, PT, R14, R251.reuse, PT ;  /* 0x000000fb0e00720c */ /* 0x080fe40003f46270 */
[----:B------:R-:W-:Y:S02]  /*7ff0*/  FSEL R14, R158, -INF , !P4 ;  /* 0xff8000009e0e7808 */ /* 0x000fe40006000000 */
[----:B--2---:R-:W-:Y:S01]  /*8000*/  FMNMX.FTZ R68, R68, R4, !PT ;  /* 0x0000000444447209 */ /* 0x004fe20007810000 */
[----:B------:R-:W-:Y:S01]  /*8010*/  FFMA.FTZ R4, R69, UR4, -R3 ;  /* 0x0000000445047c23 */ /* 0x000fe20008010803 */
[----:B------:R-:W-:Y:S02]  /*8020*/  FMNMX3.FTZ R5, R115, R114, R123, !PT ;  /* 0x0000007273057276 */ /* 0x000fe4000781007b */
[----:B------:R-:W-:Y:S01]  /*8030*/  ISETP.GE.AND P1, PT, R7, R251, PT ;  /* 0x000000fb0700720c */ /* 0x000fe20003f26270 */
[----:B------:R-:W2:Y:S01]  /*8040*/  SHFL.BFLY PT, R6, R68, 0x1, 0x1f ;  /* 0x0c201f0044067f89 */ /* 0x000ea200000e0000 */
[----:B------:R-:W-:Y:S01]  /*8050*/  MUFU.EX2 R208, R4 ;  /* 0x0000000400d07308 */ /* 0x000fe20000000800 */
[----:B------:R-:W-:-:S02]  /*8060*/  FMNMX3.FTZ R5, R5, R111, R126, !PT ;  /* 0x0000006f05057276 */ /* 0x000fc4000781007e */
[----:B------:R-:W-:Y:S01]  /*8070*/  FSEL R82, R151, -INF , !P1 ;  /* 0xff80000097527808 */ /* 0x000fe20004800000 */
[----:B-1----:R-:W-:Y:S01]  /*8080*/  FFMA.FTZ R2, R71, UR4, -R3 ;  /* 0x0000000447027c23 */ /* 0x002fe20008010803 */
[----:B------:R-:W-:Y:S02]  /*8090*/  FSEL R71, R162, -INF , !P0 ;  /* 0xff800000a2477808 */ /* 0x000fe40004000000 */
[----:B------:R-:W-:Y:S01]  /*80a0*/  FSETP.NEU.FTZ.AND P0, PT, R70, -INF , PT ;  /* 0xff8000004600780b */ /* 0x000fe20003f1d000 */
[----:B------:R1:W-:Y:S01]  /*80b0*/  MUFU.EX2 R158, R2 ;  /* 0x00000002009e7308 */ /* 0x0003e20000000800 */
[----:B------:R-:W-:Y:S02]  /*80c0*/  ISETP.GE.AND P1, PT, R16, R251, PT ;  /* 0x000000fb1000720c */ /* 0x000fe40003f26270 */
[----:B------:R-:W-:Y:S02]  /*80d0*/  FMNMX3.FTZ R5, R5, R81, R13, !PT ;  /* 0x0000005105057276 */ /* 0x000fe4000781000d */
[----:B------:R-:W-:-:S02]  /*80e0*/  FSEL R120, R155, -INF , !P1 ;  /* 0xff8000009b787808 */ /* 0x000fc40004800000 */
[-C--:B------:R-:W-:Y:S02]  /*80f0*/  ISETP.GE.AND P1, PT, R19, R251.reuse, PT ;  /* 0x000000fb1300720c */ /* 0x080fe40003f26270 */
[-C--:B------:R-:W-:Y:S02]  /*8100*/  ISETP.GE.AND P4, PT, R20, R251.reuse, PT ;  /* 0x000000fb1400720c */ /* 0x080fe40003f86270 */
[----:B------:R-:W-:Y:S02]  /*8110*/  FSEL R166, R166, -INF , !P1 ;  /* 0xff800000a6a67808 */ /* 0x000fe40004800000 */
[----:B------:R-:W-:Y:S02]  /*8120*/  ISETP.GE.AND P1, PT, R28, R251, PT ;  /* 0x000000fb1c00720c */ /* 0x000fe40003f26270 */
[----:B--2---:R-:W-:Y:S01]  /*8130*/  FMNMX.FTZ R68, R68, R6, !PT ;  /* 0x0000000644447209 */ /* 0x004fe20007810000 */
[----:B-1----:R-:W-:Y:S01]  /*8140*/  FMUL.FTZ R2, R70, UR4 ;  /* 0x0000000446027c20 */ /* 0x002fe20008410000 */
[----:B------:R-:W-:-:S02]  /*8150*/  FSEL R127, R146, -INF , !P2 ;  /* 0xff800000927f7808 */ /* 0x000fc40005000000 */
[----:B------:R-:W-:Y:S01]  /*8160*/  FSEL R168, R168, -INF , !P1 ;  /* 0xff800000a8a87808 */ /* 0x000fe20004800000 */
[----:B------:R-:W-:Y:S01]  /*8170*/  FMUL.FTZ R12, R68, UR4 ;  /* 0x00000004440c7c20 */ /* 0x000fe20008410000 */
[----:B------:R-:W-:Y:S02]  /*8180*/  FSEL R2, R2, RZ, P0 ;  /* 0x000000ff02027208 */ /* 0x000fe40000000000 */
[----:B------:R-:W-:Y:S02]  /*8190*/  FSETP.NEU.FTZ.AND P1, PT, R68, -INF , PT ;  /* 0xff8000004400780b */ /* 0x000fe40003f3d000 */
[-C--:B------:R-:W-:Y:S01]  /*81a0*/  ISETP.GE.AND P5, PT, R18, R251.reuse, PT ;  /* 0x000000fb1200720c */ /* 0x080fe20003fa6270 */
[--C-:B------:R-:W-:Y:S01]  /*81b0*/  FFMA.FTZ R4, R78, UR4, -R2.reuse ;  /* 0x000000044e047c23 */ /* 0x100fe20008010802 */
[----:B------:R-:W-:Y:S01]  /*81c0*/  FSEL R147, R147, -INF , !P4 ;  /* 0xff80000093937808 */ /* 0x000fe20006000000 */
[----:B------:R-:W-:Y:S01]  /*81d0*/  FFMA.FTZ R8, R86, UR4, -R2 ;  /* 0x0000000456087c23 */ /* 0x000fe20008010802 */
[----:B------:R-:W-:Y:S01]  /*81e0*/  FSEL R12, R12, RZ, P1 ;  /* 0x000000ff0c0c7208 */ /* 0x000fe20000800000 */
[----:B------:R1:W-:Y:S01]  /*81f0*/  MUFU.EX2 R211, R4 ;  /* 0x0000000400d37308 */ /* 0x0003e20000000800 */
[----:B------:R-:W-:-:S02]  /*8200*/  ISETP.GE.AND P2, PT, R17, R251, PT ;  /* 0x000000fb1100720c */ /* 0x000fc40003f46270 */
[-C--:B------:R-:W-:Y:S02]  /*8210*/  ISETP.GE.AND P4, PT, R22, R251.reuse, PT ;  /* 0x000000fb1600720c */ /* 0x080fe40003f86270 */
[----:B------:R-:W-:Y:S02]  /*8220*/  FSEL R165, R165, -INF , !P5 ;  /* 0xff800000a5a57808 */ /* 0x000fe40006800000 */
[----:B------:R-:W-:Y:S01]  /*8230*/  LEA R232, R0, UR5, 0x1 ;  /* 0x0000000500e87c11 */ /* 0x000fe2000f8e08ff */
[----:B------:R-:W-:Y:S01]  /*8240*/  FFMA.FTZ R0, R79, UR4, -R12 ;  /* 0x000000044f007c23 */ /* 0x000fe2000801080c */
[-C--:B------:R-:W-:Y:S02]  /*8250*/  ISETP.GE.AND P0, PT, R30, R251.reuse, PT ;  /* 0x000000fb1e00720c */ /* 0x080fe40003f06270 */
[----:B------:R-:W-:Y:S01]  /*8260*/  ISETP.GE.AND P5, PT, R29, R251, PT ;  /* 0x000000fb1d00720c */ /* 0x000fe20003fa6270 */
[----:B------:R-:W-:Y:S01]  /*8270*/  MUFU.EX2 R197, R0 ;  /* 0x0000000000c57308 */ /* 0x000fe20000000800 */
[----:B------:R-:W-:Y:S01]  /*8280*/  FSEL R164, R164, -INF , !P2 ;  /* 0xff800000a4a47808 */ /* 0x000fe20005000000 */
[--C-:B------:R-:W-:Y:S01]  /*8290*/  IMAD.IADD R202, R239, 0x1, R232.reuse ;  /* 0x00000001efca7824 */ /* 0x100fe200078e02e8 */
[----:B------:R-:W-:Y:S01]  /*82a0*/  FSEL R163, R163, -INF , !P4 ;  /* 0xff800000a3a37808 */ /* 0x000fe20006000000 */
[----:B------:R-:W-:-:S02]  /*82b0*/  IMAD.IADD R235, R237, 0x1, R232 ;  /* 0x00000001edeb7824 */ /* 0x000fc400078e02e8 */
[----:B-1----:R-:W-:Y:S01]  /*82c0*/  FFMA.FTZ R4, R76, UR4, -R2 ;  /* 0x000000044c047c23 */ /* 0x002fe20008010802 */
[-C--:B------:R-:W-:Y:S01]  /*82d0*/  ISETP.GE.AND P2, PT, R27, R251.reuse, PT ;  /* 0x000000fb1b00720c */ /* 0x080fe20003f46270 */
[----:B------:R-:W-:Y:S01]  /*82e0*/  IMAD.IADD R133, R237, 0x1, R202 ;  /* 0x00000001ed857824 */ /* 0x000fe200078e02ca */
[----:B------:R-:W-:Y:S01]  /*82f0*/  FSEL R151, R142, -INF , !P0 ;  /* 0xff8000008e977808 */ /* 0x000fe20004000000 */
[----:B------:R1:W-:Y:S01]  /*8300*/  MUFU.EX2 R210, R4 ;  /* 0x0000000400d27308 */ /* 0x0003e20000000800 */
[----:B------:R-:W-:Y:S01]  /*8310*/  FSEL R154, R143, -INF , !P5 ;  /* 0xff8000008f9a7808 */ /* 0x000fe20006800000 */
[----:B------:R-:W-:Y:S01]  /*8320*/  LDSM.16.MT88.4 R40, [R235+0x8000] ;  /* 0x00800000eb28783b */ /* 0x000fe20000004200 */
[-C--:B------:R-:W-:Y:S02]  /*8330*/  ISETP.GE.AND P4, PT, R26, R251.reuse, PT ;  /* 0x000000fb1a00720c */ /* 0x080fe40003f86270 */
[----:B------:R-:W-:Y:S01]  /*8340*/  ISETP.GE.AND P0, PT, R25, R251, PT ;  /* 0x000000fb1900720c */ /* 0x000fe20003f06270 */
[----:B------:R-:W-:Y:S01]  /*8350*/  LDSM.16.MT88.4 R52, [R202+0x8000] ;  /* 0x00800000ca34783b */ /* 0x000fe20000004200 */
[----:B------:R-:W-:-:S02]  /*8360*/  FSEL R167, R167, -INF , !P2 ;  /* 0xff800000a7a77808 */ /* 0x000fc40005000000 */
[-C--:B------:R-:W-:Y:S01]  /*8370*/  ISETP.GE.AND P5, PT, R24, R251.reuse, PT ;  /* 0x000000fb1800720c */ /* 0x080fe20003fa6270 */
[----:B------:R-:W-:Y:S01]  /*8380*/  LDSM.16.MT88.4 R56, [R133+0x8000] ;  /* 0x008000008538783b */ /* 0x000fe20000004200 */
[-C--:B------:R-:W-:Y:S02]  /*8390*/  ISETP.GE.AND P2, PT, R23, R251.reuse, PT ;  /* 0x000000fb1700720c */ /* 0x080fe40003f46270 */
[----:B------:R-:W-:Y:S01]  /*83a0*/  FSEL R169, R169, -INF , !P4 ;  /* 0xff800000a9a97808 */ /* 0x000fe20006000000 */
[----:B------:R-:W-:Y:S01]  /*83b0*/  LDSM.16.MT88.4 R24, [R232+0x8000] ;  /* 0x00800000e818783b */ /* 0x000fe20000004200 */
[----:B------:R-:W-:Y:S01]  /*83c0*/  FSEL R143, R118, -INF , !P0 ;  /* 0xff800000768f7808 */ /* 0x000fe20004000000 */
[----:B-1----:R-:W-:Y:S01]  /*83d0*/  FFMA.FTZ R4, R74, UR4, -R2 ;  /* 0x000000044a047c23 */ /* 0x002fe20008010802 */
[-C--:B------:R-:W-:Y:S01]  /*83e0*/  ISETP.GE.AND P4, PT, R32, R251.reuse, PT ;  /* 0x000000fb2000720c */ /* 0x080fe20003f86270 */
[----:B------:R-:W-:Y:S01]  /*83f0*/  LDSM.16.MT88.4 R76, [R202+0x8800] ;  /* 0x00880000ca4c783b */ /* 0x000fe20000004200 */
[----:B------:R-:W-:Y:S01]  /*8400*/  ISETP.GE.AND P1, PT, R31, R251, PT ;  /* 0x000000fb1f00720c */ /* 0x000fe20003f26270 */
[----:B------:R1:W-:Y:S01]  /*8410*/  MUFU.EX2 R234, R4 ;  /* 0x0000000400ea7308 */ /* 0x0003e20000000800 */
[----:B------:R-:W-:Y:S01]  /*8420*/  FSEL R142, R173, -INF , !P5 ;  /* 0xff800000ad8e7808 */ /* 0x000fe20006800000 */
[----:B------:R-:W-:Y:S01]  /*8430*/  IMAD.MOV.U32 R173, RZ, RZ, R225 ;  /* 0x000000ffffad7224 */ /* 0x000fe200078e00e1 */
[----:B------:R-:W-:-:S02]  /*8440*/  FSEL R170, R170, -INF , !P2 ;  /* 0xff800000aaaa7808 */ /* 0x000fc40005000000 */
[----:B------:R-:W-:Y:S02]  /*8450*/  ISETP.GE.AND P0, PT, R33, R251, PT ;  /* 0x000000fb2100720c */ /* 0x000fe40003f06270 */
[----:B------:R-:W-:Y:S02]  /*8460*/  FSEL R171, R171, -INF , !P4 ;  /* 0xff800000abab7808 */ /* 0x000fe40006000000 */
[----:B------:R-:W-:Y:S02]  /*8470*/  FSEL R135, R119, -INF , !P1 ;  /* 0xff80000077877808 */ /* 0x000fe40004800000 */
[----:B-1----:R-:W-:Y:S01]  /*8480*/  FMNMX3.FTZ R4, R5, R82, R88, !PT ;  /* 0x0000005205047276 */ /* 0x002fe20007810058 */
[----:B------:R-:W-:Y:S02]  /*8490*/  FFMA.FTZ R5, R72, UR4, -R2 ;  /* 0x0000000448057c23 */ /* 0x000fe40008010802 */
[----:B------:R-:W-:Y:S01]  /*84a0*/  LDSM.16.MT88.4 R72, [R235+0x8800] ;  /* 0x00880000eb48783b */ /* 0x000fe20000004200 */
[----:B------:R-:W-:Y:S01]  /*84b0*/  FMNMX3.FTZ R4, R4, R91, R15, !PT ;  /* 0x0000005b04047276 */ /* 0x000fe2000781000f */
[----:B------:R1:W2:Y:S03]  /*84c0*/  MUFU.EX2 R236, R5 ;  /* 0x0000000500ec7308 */ /* 0x0002a60000000800 */
[----:B------:R-:W-:-:S04]  /*84d0*/  FMNMX3.FTZ R4, R4, R14, R120, !PT ;  /* 0x0000000e04047276 */ /* 0x000fc80007810078 */
[----:B------:R-:W-:-:S04]  /*84e0*/  FMNMX3.FTZ R4, R4, R121, R127, !PT ;  /* 0x0000007904047276 */ /* 0x000fc8000781007f */
[----:B------:R-:W-:-:S04]  /*84f0*/  FMNMX3.FTZ R4, R4, R71, R147, !PT ;  /* 0x0000004704047276 */ /* 0x000fc80007810093 */
[----:B------:R-:W-:Y:S01]  /*8500*/  FMNMX3.FTZ R4, R4, R166, R165, !PT ;  /* 0x000000a604047276 */ /* 0x000fe200078100a5 */
[--C-:B-1----:R-:W-:Y:S01]  /*8510*/  FFMA.FTZ R5, R83, UR4, -R12.reuse ;  /* 0x0000000453057c23 */ /* 0x102fe2000801080c */
[----:B------:R-:W-:Y:S02]  /*8520*/  FSEL R83, R172, -INF , !P0 ;  /* 0xff800000ac537808 */ /* 0x000fe40004000000 */
[----:B------:R-:W-:Y:S01]  /*8530*/  FMNMX3.FTZ R0, R4, R164, R163, !PT ;  /* 0x000000a404007276 */ /* 0x000fe200078100a3 */
[----:B------:R-:W-:Y:S01]  /*8540*/  FFMA.FTZ R4, R84, UR4, -R12 ;  /* 0x0000000454047c23 */ /* 0x000fe2000801080c */
[----:B------:R-:W1:Y:S01]  /*8550*/  MUFU.EX2 R199, R5 ;  /* 0x0000000500c77308 */ /* 0x000e620000000800 */
[----:B--2---:R-:W-:Y:S02]  /*8560*/  F2FP.F16.F32.PACK_AB R6, R236, R234 ;  /* 0x000000eaec06723e */ /* 0x004fe400000000ff */
[----:B------:R-:W-:-:S04]  /*8570*/  FMNMX3.FTZ R0, R0, R151, R154, !PT ;  /* 0x0000009700007276 */ /* 0x000fc8000781009a */
[----:B------:R-:W-:Y:S01]  /*8580*/  FMNMX3.FTZ R0, R0, R168, R167, !PT ;  /* 0x000000a800007276 */ /* 0x000fe200078100a7 */
[----:B------:R2:W-:Y:S03]  /*8590*/  MUFU.EX2 R222, R4 ;  /* 0x0000000400de7308 */ /* 0x0005e60000000800 */
[----:B------:R-:W-:-:S04]  /*85a0*/  FMNMX3.FTZ R0, R0, R169, R143, !PT ;  /* 0x000000a900007276 */ /* 0x000fc8000781008f */
[----:B------:R-:W-:Y:S01]  /*85b0*/  FMNMX3.FTZ R0, R0, R142, R170, !PT ;  /* 0x0000008e00007276 */ /* 0x000fe200078100aa */
[----:B------:R3:W-:Y:S01]  /*85c0*/  MUFU.EX2 R172, R8 ;  /* 0x0000000800ac7308 */ /* 0x0007e20000000800 */
[----:B-1----:R-:W-:Y:S02]  /*85d0*/  F2FP.F16.F32.PACK_AB R5, R197, R199 ;  /* 0x000000c7c505723e */ /* 0x002fe400000000ff */
[----:B------:R-:W-:-:S04]  /*85e0*/  FMNMX3.FTZ R0, R0, R171, R135, !PT ;  /* 0x000000ab00007276 */ /* 0x000fc80007810087 */
[----:B------:R-:W-:Y:S01]  /*85f0*/  FMNMX.FTZ R0, R83, R0, !PT ;  /* 0x0000000053007209 */ /* 0x000fe20007810000 */
[----:B--2---:R-:W-:Y:S02]  /*8600*/  FFMA.FTZ R4, R85, UR4, -R12 ;  /* 0x0000000455047c23 */ /* 0x004fe4000801080c */
[----:B------:R-:W-:Y:S02]  /*8610*/  LDSM.16.MT88.4 R84, [R133+0x8800] ;  /* 0x008800008554783b */ /* 0x000fe40000004200 */
[----:B------:R1:W2:Y:S02]  /*8620*/  MUFU.EX2 R215, R4 ;  /* 0x0000000400d77308 */ /* 0x0002a40000000800 */
[----:B------:R-:W4:Y:S01]  /*8630*/  SHFL.BFLY PT, R9, R0, 0x2, 0x1f ;  /* 0x0c401f0000097f89 */ /* 0x000f2200000e0000 */
[----:B---3--:R-:W-:-:S05]  /*8640*/  FFMA.FTZ R8, R62, UR4, -R2 ;  /* 0x000000043e087c23 */ /* 0x008fca0008010802 */
[----:B------:R3:W4:Y:S01]  /*8650*/  MUFU.EX2 R238, R8 ;  /* 0x0000000800ee7308 */ /* 0x0007220000000800 */
[----:B-1----:R-:W-:Y:S01]  /*8660*/  FFMA.FTZ R4, R61, UR4, -R2 ;  /* 0x000000043d047c23 */ /* 0x002fe20008010802 */
[----:B--2---:R-:W-:-:S06]  /*8670*/  F2FP.F16.F32.PACK_AB R7, R215, R222 ;  /* 0x000000ded707723e */ /* 0x004fcc00000000ff */
[----:B------:R1:W-:Y:S01]  /*8680*/  MUFU.EX2 R223, R4 ;  /* 0x0000000400df7308 */ /* 0x0003e20000000800 */
[----:B---3--:R-:W-:Y:S01]  /*8690*/  FFMA.FTZ R8, R89, UR4, -R12 ;  /* 0x0000000459087c23 */ /* 0x008fe2000801080c */
[----:B----4-:R-:W-:Y:S02]  /*86a0*/  FMNMX.FTZ R0, R0, R9, !PT ;  /* 0x0000000900007209 */ /* 0x010fe40007810000 */
[----:B------:R-:W-:-:S04]  /*86b0*/  F2FP.F16.F32.PACK_AB R10, R238, R172 ;  /* 0x000000acee0a723e */ /* 0x000fc800000000ff */
[----:B------:R2:W-:Y:S01]  /*86c0*/  MUFU.EX2 R206, R8 ;  /* 0x0000000800ce7308 */ /* 0x0005e20000000800 */
[----:B------:R-:W3:Y:S01]  /*86d0*/  SHFL.BFLY PT, R9, R0, 0x1, 0x1f ;  /* 0x0c201f0000097f89 */ /* 0x000ee200000e0000 */
[----:B-1----:R-:W-:-:S03]  /*86e0*/  FFMA.FTZ R4, R60, UR4, -R2 ;  /* 0x000000043c047c23 */ /* 0x002fc60008010802 */
[----:B------:R-:W1:Y:S03]  /*86f0*/  LDSM.16.MT88.4 R60, [R232+0x8800] ;  /* 0x00880000e83c783b */ /* 0x000e660000004200 */
[----:B------:R4:W-:Y:S01]  /*8700*/  MUFU.EX2 R80, R4 ;  /* 0x0000000400507308 */ /* 0x0009e20000000800 */
[----:B--2---:R-:W-:-:S07]  /*8710*/  FFMA.FTZ R8, R90, UR4, -R12 ;  /* 0x000000045a087c23 */ /* 0x004fce000801080c */
[----:B------:R2:W2:Y:S01]  /*8720*/  MUFU.EX2 R134, R8 ;  /* 0x0000000800867308 */ /* 0x0004a20000000800 */
[----:B---3--:R-:W-:Y:S02]  /*8730*/  FMNMX.FTZ R69, R0, R9, !PT ;  /* 0x0000000900457209 */ /* 0x008fe40007810000 */
[----:B----4-:R-:W-:-:S03]  /*8740*/  F2FP.F16.F32.PACK_AB R4, R210, R211 ;  /* 0x000000d3d204723e */ /* 0x010fc600000000ff */
[C---:B------:R-:W-:Y:S01]  /*8750*/  FMUL.FTZ R0, R69.reuse, UR4 ;  /* 0x0000000445007c20 */ /* 0x040fe20008410000 */
[----:B------:R-:W-:-:S04]  /*8760*/  FSETP.NEU.FTZ.AND P0, PT, R69, -INF , PT ;  /* 0xff8000004500780b */ /* 0x000fc80003f1d000 */
[----:B------:R-:W-:Y:S01]  /*8770*/  FSEL R0, R0, RZ, P0 ;  /* 0x000000ff00007208 */ /* 0x000fe20000000000 */
[----:B------:R-:W-:Y:S01]  /*8780*/  HMMA.16816.F32 R44, R4, R24, RZ ;  /* 0x00000018042c723c */ /* 0x000fe200000018ff */
[----:B--2---:R-:W-:Y:S01]  /*8790*/  FFMA.FTZ R8, R95, UR4, -R12 ;  /* 0x000000045f087c23 */ /* 0x004fe2000801080c */
[----:B------:R-:W-:-:S03]  /*87a0*/  F2FP.F16.F32.PACK_AB R9, R134, R206 ;  /* 0x000000ce8609723e */ /* 0x000fc600000000ff */
[----:B------:R2:W-:Y:S03]  /*87b0*/  MUFU.EX2 R243, R8 ;  /* 0x0000000800f37308 */ /* 0x0005e60000000800 */
[C---:B------:R-:W-:Y:S08]  /*87c0*/  HMMA.16816.F32 R64, R4.reuse, R40, RZ ;  /* 0x000000280440723c */ /* 0x040ff000000018ff */
[----:B------:R-:W-:Y:S01]  /*87d0*/  HMMA.16816.F32 R48, R4, R52, RZ ;  /* 0x000000340430723c */ /* 0x000fe200000018ff */
[----:B--2---:R-:W-:-:S07]  /*87e0*/  FFMA.FTZ R8, R99, UR4, -R12 ;  /* 0x0000000463087c23 */ /* 0x004fce000801080c */
[C---:B------:R-:W-:Y:S01]  /*87f0*/  HMMA.16816.F32 R20, R4.reuse, R56, RZ ;  /* 0x000000380414723c */ /* 0x040fe200000018ff */
[----:B------:R2:W3:Y:S07]  /*8800*/  MUFU.EX2 R244, R8 ;  /* 0x0000000800f47308 */ /* 0x0004ee0000000800 */
[C---:B------:R-:W-:Y:S08]  /*8810*/  HMMA.16816.F32 R36, R4.reuse, R26, RZ ;  /* 0x0000001a0424723c */ /* 0x040ff000000018ff */
[----:B------:R-:W-:Y:S01]  /*8820*/  HMMA.16816.F32 R32, R4, R42, RZ ;  /* 0x0000002a0420723c */ /* 0x000fe200000018ff */
[----:B--2---:R-:W-:Y:S01]  /*8830*/  FFMA.FTZ R8, R108, UR4, -R3 ;  /* 0x000000046c087c23 */ /* 0x004fe20008010803 */
[----:B---3--:R-:W-:-:S03]  /*8840*/  F2FP.F16.F32.PACK_AB R11, R244, R243 ;  /* 0x000000f3f40b723e */ /* 0x008fc600000000ff */
[----:B------:R2:W3:Y:S03]  /*8850*/  MUFU.EX2 R198, R8 ;  /* 0x0000000800c67308 */ /* 0x0004e60000000800 */
[C---:B------:R-:W-:Y:S08]  /*8860*/  HMMA.16816.F32 R28, R4.reuse, R54, RZ ;  /* 0x00000036041c723c */ /* 0x040ff000000018ff */
[----:B------:R-:W-:Y:S01]  /*8870*/  HMMA.16816.F32 R16, R4, R58, RZ ;  /* 0x0000003a0410723c */ /* 0x000fe200000018ff */
[----:B------:R-:W-:-:S04]  /*8880*/  FFMA.FTZ R4, R110, UR4, -R3 ;  /* 0x000000046e047c23 */ /* 0x000fc80008010803 */
[----:B------:R4:W-:Y:S01]  /*8890*/  MUFU.EX2 R250, R4 ;  /* 0x0000000400fa7308 */ /* 0x0009e20000000800 */
[----:B--2---:R-:W-:Y:S01]  /*88a0*/  FFMA.FTZ R8, R107, UR4, -R3 ;  /* 0x000000046b087c23 */ /* 0x004fe20008010803 */
[----:B---3--:R-:W-:-:S06]  /*88b0*/  F2FP.F16.F32.PACK_AB R6, R198, R208 ;  /* 0x000000d0c606723e */ /* 0x008fcc00000000ff */
[----:B------:R2:W-:Y:S01]  /*88c0*/  MUFU.EX2 R241, R8 ;  /* 0x0000000800f17308 */ /* 0x0005e20000000800 */
[----:B----4-:R-:W-:-:S07]  /*88d0*/  FFMA.FTZ R4, R109, UR4, -R3 ;  /* 0x000000046d047c23 */ /* 0x010fce0008010803 */
[----:B------:R3:W-:Y:S01]  /*88e0*/  MUFU.EX2 R233, R4 ;  /* 0x0000000400e97308 */ /* 0x0007e20000000800 */
[----:B--2---:R-:W-:-:S07]  /*88f0*/  F2FP.F16.F32.PACK_AB R8, R80, R223 ;  /* 0x000000df5008723e */ /* 0x004fce00000000ff */
[----:B------:R-:W-:Y:S01]  /*8900*/  HMMA.16816.F32 R92, R8, R72, R64 ;  /* 0x00000048085c723c */ /* 0x000fe20000001840 */
[----:B---3--:R-:W-:-:S07]  /*8910*/  FFMA.FTZ R4, R115, UR4, -R0 ;  /* 0x0000000473047c23 */ /* 0x008fce0008010800 */
[C---:B------:R-:W-:Y:S01]  /*8920*/  HMMA.16816.F32 R116, R8.reuse, R76, R48 ;  /* 0x0000004c0874723c */ /* 0x040fe20000001830 */
[----:B------:R2:W-:Y:S07]  /*8930*/  MUFU.EX2 R155, R4 ;  /* 0x00000004009b7308 */ /* 0x0005ee0000000800 */
[C---:B-1----:R-:W-:Y:S08]  /*8940*/  HMMA.16816.F32 R100, R8.reuse, R60, R44 ;  /* 0x0000003c0864723c */ /* 0x042ff0000000182c */
[----:B------:R-:W-:Y:S01]  /*8950*/  HMMA.16816.F32 R96, R8, R62, R36 ;  /* 0x0000003e0860723c */ /* 0x000fe20000001824 */
[----:B--2---:R-:W-:-:S04]  /*8960*/  FFMA.FTZ R4, R114, UR4, -R0 ;  /* 0x0000000472047c23 */ /* 0x004fc80008010800 */
[----:B------:R1:W2:Y:S03]  /*8970*/  MUFU.EX2 R150, R4 ;  /* 0x0000000400967308 */ /* 0x0002a60000000800 */
[C---:B------:R-:W-:Y:S08]  /*8980*/  HMMA.16816.F32 R112, R8.reuse, R84, R20 ;  /* 0x000000540870723c */ /* 0x040ff00000001814 */
[----:B------:R-:W-:Y:S01]  /*8990*/  HMMA.16816.F32 R48, R8, R78, R28 ;  /* 0x0000004e0830723c */ /* 0x000fe2000000181c */
[----:B-1----:R-:W-:-:S07]  /*89a0*/  FFMA.FTZ R4, R123, UR4, -R0 ;  /* 0x000000047b047c23 */ /* 0x002fce0008010800 */
[----:B------:R-:W-:Y:S01]  /*89b0*/  HMMA.16816.F32 R64, R8, R86, R16 ;  /* 0x000000560840723c */ /* 0x000fe20000001810 */
[----:B--2---:R-:W-:Y:S01]  /*89c0*/  F2FP.F16.F32.PACK_AB R5, R150, R155 ;  /* 0x0000009b9605723e */ /* 0x004fe200000000ff */
[----:B------:R1:W-:Y:S02]  /*89d0*/  MUFU.EX2 R146, R4 ;  /* 0x0000000400927308 */ /* 0x0003e40000000800 */
[----:B-1----:R-:W-:-:S04]  /*89e0*/  FFMA.FTZ R4, R111, UR4, -R0 ;  /* 0x000000046f047c23 */ /* 0x002fc80008010800 */
[----:B------:R-:W-:Y:S01]  /*89f0*/  HMMA.16816.F32 R108, R8, R74, R32 ;  /* 0x0000004a086c723c */ /* 0x000fe20000001820 */
[----:B------:R-:W-:Y:S01]  /*8a00*/  FFMA.FTZ R8, R81, UR4, -R0 ;  /* 0x0000000451087c23 */ /* 0x000fe20008010800 */
[----:B------:R1:W2:Y:S01]  /*8a10*/  MUFU.EX2 R196, R4 ;  /* 0x0000000400c47308 */ /* 0x0002a20000000800 */
[----:B------:R-:W-:-:S07]  /*8a20*/  IMAD.MOV.U32 R81, RZ, RZ, R226 ;  /* 0x000000ffff517224 */ /* 0x000fce00078e00e2 */
[----:B------:R3:W-:Y:S01]  /*8a30*/  MUFU.EX2 R252, R8 ;  /* 0x0000000800fc7308 */ /* 0x0007e20000000800 */
[----:B-1----:R-:W-:Y:S01]  /*8a40*/  FFMA.FTZ R4, R122, UR4, -R3 ;  /* 0x000000047a047c23 */ /* 0x002fe20008010803 */
[----:B--2---:R-:W-:-:S06]  /*8a50*/  F2FP.F16.F32.PACK_AB R7, R196, R146 ;  /* 0x00000092c407723e */ /* 0x004fcc00000000ff */
[----:B------:R1:W-:Y:S01]  /*8a60*/  MUFU.EX2 R132, R4 ;  /* 0x0000000400847308 */ /* 0x0003e20000000800 */
[----:B---3--:R-:W-:Y:S01]  /*8a70*/  FFMA.FTZ R8, R13, UR4, -R0 ;  /* 0x000000040d087c23 */ /* 0x008fe20008010800 */
[----:B------:R-:W-:-:S06]  /*8a80*/  FFMA.FTZ R13, R137, UR4, -R12 ;  /* 0x00000004890d7c23 */ /* 0x000fcc000801080c */
[----:B------:R2:W-:Y:S08]  /*8a90*/  MUFU.EX2 R247, R8 ;  /* 0x0000000800f77308 */ /* 0x0005f00000000800 */
[----:B------:R3:W-:Y:S01]  /*8aa0*/  MUFU.EX2 R248, R13 ;  /* 0x0000000d00f87308 */ /* 0x0007e20000000800 */
[----:B-1----:R-:W-:-:S07]  /*8ab0*/  FFMA.FTZ R4, R126, UR4, -R0 ;  /* 0x000000047e047c23 */ /* 0x002fce0008010800 */
[----:B------:R1:W4:Y:S01]  /*8ac0*/  MUFU.EX2 R162, R4 ;  /* 0x0000000400a27308 */ /* 0x0003220000000800 */
[----:B--2---:R-:W-:-:S07]  /*8ad0*/  FFMA.FTZ R8, R82, UR4, -R0 ;  /* 0x0000000452087c23 */ /* 0x004fce0008010800 */
[----:B------:R2:W4:Y:S01]  /*8ae0*/  MUFU.EX2 R218, R8 ;  /* 0x0000000800da7308 */ /* 0x0005220000000800 */
[----:B---3--:R-:W-:Y:S01]  /*8af0*/  FFMA.FTZ R13, R14, UR4, -R0 ;  /* 0x000000040e0d7c23 */ /* 0x008fe20008010800 */
[----:B-1----:R-:W-:-:S07]  /*8b00*/  F2FP.F16.F32.PACK_AB R4, R158, R159 ;  /* 0x0000009f9e04723e */ /* 0x002fce00000000ff */
[C---:B------:R-:W-:Y:S08]  /*8b10*/  HMMA.16816.F32 R28, R4.reuse, R24, RZ ;  /* 0x00000018041c723c */ /* 0x040ff000000018ff */
[C---:B--2---:R-:W-:Y:S08]  /*8b20*/  HMMA.16816.F32 R8, R4.reuse, R56, RZ ;  /* 0x000000380408723c */ /* 0x044ff000000018ff */
[C---:B------:R-:W-:Y:S08]  /*8b30*/  HMMA.16816.F32 R20, R4.reuse, R40, RZ ;  /* 0x000000280414723c */ /* 0x040ff000000018ff */
[C---:B------:R-:W-:Y:S08]  /*8b40*/  HMMA.16816.F32 R32, R4.reuse, R42, RZ ;  /* 0x0000002a0420723c */ /* 0x040ff000000018ff */
[C---:B------:R-:W-:Y:S08]  /*8b50*/  HMMA.16816.F32 R24, R4.reuse, R26, RZ ;  /* 0x0000001a0418723c */ /* 0x040ff000000018ff */
[C---:B------:R-:W-:Y:S08]  /*8b60*/  HMMA.16816.F32 R16, R4.reuse, R52, RZ ;  /* 0x000000340410723c */ /* 0x040ff000000018ff */
[C---:B------:R-:W-:Y:S08]  /*8b70*/  HMMA.16816.F32 R36, R4.reuse, R54, RZ ;  /* 0x000000360424723c */ /* 0x040ff000000018ff */
[----:B------:R-:W-:Y:S01]  /*8b80*/  HMMA.16816.F32 R40, R4, R58, RZ ;  /* 0x0000003a0428723c */ /* 0x000fe200000018ff */
[----:B------:R-:W-:-:S02]  /*8b90*/  F2FP.F16.F32.PACK_AB R4, R250, R241 ;  /* 0x000000f1fa04723e */ /* 0x000fc400000000ff */
[----:B----4-:R-:W-:Y:S02]  /*8ba0*/  F2FP.F16.F32.PACK_AB R5, R252, R162 ;  /* 0x000000a2fc05723e */ /* 0x010fe400000000ff */
[----:B------:R-:W-:Y:S02]  /*8bb0*/  F2FP.F16.F32.PACK_AB R6, R132, R233 ;  /* 0x000000e98406723e */ /* 0x000fe400000000ff */
[----:B------:R-:W-:-:S07]  /*8bc0*/  F2FP.F16.F32.PACK_AB R7, R218, R247 ;  /* 0x000000f7da07723e */ /* 0x000fce00000000ff */
[----:B------:R-:W-:Y:S01]  /*8bd0*/  HMMA.16816.F32 R104, R4, R84, R8 ;  /* 0x000000540468723c */ /* 0x000fe20000001808 */
[----:B------:R-:W-:-:S04]  /*8be0*/  FFMA.FTZ R8, R138, UR4, -R3 ;  /* 0x000000048a087c23 */ /* 0x000fc80008010803 */
        /* <DEDUP_REMOVED lines=9> */
[----:B------:R-:W3:Y:S07]  /*8c80*/  LDSM.16.MT88.4 R24, [R133+0x9000] ;  /* 0x009000008518783b */ /* 0x000eee0000004200 */
[----:B------:R-:W-:Y:S01]  /*8c90*/  HMMA.16816.F32 R28, R4, R74, R32 ;  /* 0x0000004a041c723c */ /* 0x000fe20000001820 */
[----:B--2---:R-:W-:-:S04]  /*8ca0*/  FFMA.FTZ R8, R128, UR4, -R3 ;  /* 0x0000000480087c23 */ /* 0x004fc80008010803 */
[----:B------:R2:W-:Y:S03]  /*8cb0*/  MUFU.EX2 R207, R8 ;  /* 0x0000000800cf7308 */ /* 0x0005e60000000800 */
[C---:B------:R-:W-:Y:S08]  /*8cc0*/  HMMA.16816.F32 R32, R4.reuse, R78, R36 ;  /* 0x0000004e0420723c */ /* 0x040ff00000001824 */
[----:B------:R-:W-:Y:S01]  /*8cd0*/  HMMA.16816.F32 R36, R4, R86, R40 ;  /* 0x000000560424723c */ /* 0x000fe20000001828 */
[----:B------:R-:W-:-:S04]  /*8ce0*/  FFMA.FTZ R4, R91, UR4, -R0 ;  /* 0x000000045b047c23 */ /* 0x000fc80008010800 */
[----:B------:R4:W-:Y:S01]  /*8cf0*/  MUFU.EX2 R245, R4 ;  /* 0x0000000400f57308 */ /* 0x0009e20000000800 */
[----:B--2---:R-:W-:-:S07]  /*8d00*/  FFMA.FTZ R8, R124, UR4, -R3 ;  /* 0x000000047c087c23 */ /* 0x004fce0008010803 */
[----:B------:R2:W-:Y:S01]  /*8d10*/  MUFU.EX2 R219, R8 ;  /* 0x0000000800db7308 */ /* 0x0005e20000000800 */
[----:B----4-:R-:W-:-:S07]  /*8d20*/  FFMA.FTZ R4, R15, UR4, -R0 ;  /* 0x000000040f047c23 */ /* 0x010fce0008010800 */
[----:B------:R-:W-:Y:S01]  /*8d30*/  MUFU.EX2 R246, R4 ;  /* 0x0000000400f67308 */ /* 0x000fe20000000800 */
[----:B--2---:R-:W-:-:S07]  /*8d40*/  FFMA.FTZ R8, R88, UR4, -R0 ;  /* 0x0000000458087c23 */ /* 0x004fce0008010800 */
[----:B------:R2:W-:Y:S02]  /*8d50*/  MUFU.EX2 R240, R8 ;  /* 0x0000000800f07308 */ /* 0x0005e40000000800 */
[----:B--2---:R-:W-:-:S06]  /*8d60*/  FFMA.FTZ R8, R139, UR4, -R2 ;  /* 0x000000048b087c23 */ /* 0x004fcc0008010802 */
[----:B------:R2:W-:Y:S02]  /*8d70*/  MUFU.EX2 R239, R8 ;  /* 0x0000000800ef7308 */ /* 0x0005e40000000800 */
[----:B--2---:R-:W-:-:S06]  /*8d80*/  FFMA.FTZ R8, R131, UR4, -R2 ;  /* 0x0000000483087c23 */ /* 0x004fcc0008010802 */
[----:B------:R2:W4:Y:S02]  /*8d90*/  MUFU.EX2 R224, R8 ;  /* 0x0000000800e07308 */ /* 0x0005240000000800 */
[----:B--2---:R-:W-:Y:S01]  /*8da0*/  FFMA.FTZ R8, R129, UR4, -R2 ;  /* 0x0000000481087c23 */ /* 0x004fe20008010802 */
[----:B----4-:R-:W-:-:S05]  /*8db0*/  F2FP.F16.F32.PACK_AB R4, R224, R239 ;  /* 0x000000efe004723e */ /* 0x010fca00000000ff */
[----:B------:R2:W4:Y:S02]  /*8dc0*/  MUFU.EX2 R227, R8 ;  /* 0x0000000800e37308 */ /* 0x0005240000000800 */
[----:B--2---:R-:W-:Y:S01]  /*8dd0*/  FFMA.FTZ R8, R125, UR4, -R2 ;  /* 0x000000047d087c23 */ /* 0x004fe20008010802 */
[----:B----4-:R-:W-:Y:S02]  /*8de0*/  IMAD.MOV.U32 R15, RZ, RZ, R227 ;  /* 0x000000ffff0f7224 */ /* 0x010fe400078e00e3 */
[----:B------:R-:W-:-:S03]  /*8df0*/  IMAD.MOV.U32 R227, RZ, RZ, R242 ;  /* 0x000000ffffe37224 */ /* 0x000fc600078e00f2 */
[----:B------:R2:W4:Y:S08]  /*8e00*/  MUFU.EX2 R249, R8 ;  /* 0x0000000800f97308 */ /* 0x0005300000000800 */
[----:B------:R1:W-:Y:S01]  /*8e10*/  MUFU.EX2 R242, R13 ;  /* 0x0000000d00f27308 */ /* 0x0003e20000000800 */
[----:B--2---:R-:W-:Y:S01]  /*8e20*/  FFMA.FTZ R8, R141, UR4, -R12 ;  /* 0x000000048d087c23 */ /* 0x004fe2000801080c */
[----:B----4-:R-:W-:Y:S01]  /*8e30*/  F2FP.F16.F32.PACK_AB R6, R249, R15 ;  /* 0x0000000ff906723e */ /* 0x010fe200000000ff */
[----:B------:R-:W-:-:S05]  /*8e40*/  IMAD.MOV.U32 R141, RZ, RZ, R228 ;  /* 0x000000ffff8d7224 */ /* 0x000fca00078e00e4 */
[----:B------:R2:W-:Y:S01]  /*8e50*/  MUFU.EX2 R205, R8 ;  /* 0x0000000800cd7308 */ /* 0x0005e20000000800 */
[----:B-1----:R-:W-:Y:S01]  /*8e60*/  FFMA.FTZ R13, R71, UR4, -R0 ;  /* 0x00000004470d7c23 */ /* 0x002fe20008010800 */
[----:B------:R-:W-:Y:S02]  /*8e70*/  IMAD.MOV.U32 R71, RZ, RZ, R209 ;  /* 0x000000ffff477224 */ /* 0x000fe400078e00d1 */
[----:B--2---:R-:W-:Y:S01]  /*8e80*/  FFMA.FTZ R8, R140, UR4, -R12 ;  /* 0x000000048c087c23 */ /* 0x004fe2000801080c */
[----:B------:R-:W-:-:S03]  /*8e90*/  IMAD.MOV.U32 R140, RZ, RZ, R223 ;  /* 0x000000ffff8c7224 */ /* 0x000fc600078e00df */
[----:B------:R1:W2:Y:S02]  /*8ea0*/  MUFU.EX2 R201, R8 ;  /* 0x0000000800c97308 */ /* 0x0002a40000000800 */
[----:B-1----:R-:W-:Y:S01]  /*8eb0*/  FFMA.FTZ R8, R136, UR4, -R12 ;  /* 0x0000000488087c23 */ /* 0x002fe2000801080c */
[----:B--2---:R-:W-:-:S05]  /*8ec0*/  F2FP.F16.F32.PACK_AB R5, R201, R205 ;  /* 0x000000cdc905723e */ /* 0x004fca00000000ff */
[----:B------:R1:W2:Y:S02]  /*8ed0*/  MUFU.EX2 R220, R8 ;  /* 0x0000000800dc7308 */ /* 0x0002a40000000800 */
[----:B-1----:R-:W1:Y:S01]  /*8ee0*/  LDSM.16.MT88.4 R8, [R235+0x9000] ;  /* 0x00900000eb08783b */ /* 0x002e620000004200 */
[----:B--2---:R-:W-:Y:S01]  /*8ef0*/  F2FP.F16.F32.PACK_AB R7, R248, R220 ;  /* 0x000000dcf807723e */ /* 0x004fe200000000ff */
[----:B------:R-:W-:-:S06]  /*8f00*/  IMAD.MOV.U32 R14, RZ, RZ, R220 ;  /* 0x000000ffff0e7224 */ /* 0x000fcc00078e00dc */
        /* <DEDUP_REMOVED lines=14> */
[----:B------:R-:W-:-:S03]  /*8ff0*/  IMAD.MOV.U32 R160, RZ, RZ, R222 ;  /* 0x000000ffffa07224 */ /* 0x000fc600078e00de */
[----:B------:R1:W-:Y:S03]  /*9000*/  MUFU.EX2 R229, R8 ;  /* 0x0000000800e57308 */ /* 0x0003e60000000800 */
[C---:B------:R-:W-:Y:S08]  /*9010*/  HMMA.16816.F32 R48, R4.reuse, R10, R28 ;  /* 0x0000000a0430723c */ /* 0x040ff0000000181c */
[----:B------:R-:W-:Y:S01]  /*9020*/  HMMA.16816.F32 R40, R4, R22, R32 ;  /* 0x000000160428723c */ /* 0x000fe20000001820 */
[----:B-1----:R-:W-:Y:S01]  /*9030*/  FFMA.FTZ R8, R156, UR4, -R3 ;  /* 0x000000049c087c23 */ /* 0x002fe20008010803 */
[----:B------:R-:W-:-:S06]  /*9040*/  IMAD.MOV.U32 R156, RZ, RZ, R224 ;  /* 0x000000ffff9c7224 */ /* 0x000fcc00078e00e0 */
[C---:B------:R-:W-:Y:S01]  /*9050*/  HMMA.16816.F32 R56, R4.reuse, R16, R56 ;  /* 0x000000100438723c */ /* 0x040fe20000001838 */
[----:B------:R1:W-:Y:S07]  /*9060*/  MUFU.EX2 R230, R8 ;  /* 0x0000000800e67308 */ /* 0x0003ee0000000800 */
[C---:B------:R-:W-:Y:S01]  /*9070*/  HMMA.16816.F32 R60, R4.reuse, R18, R60 ;  /* 0x00000012043c723c */ /* 0x040fe2000000183c */
[----:B------:R-:W-:Y:S07]  /*9080*/  LDSM.16.MT88.4 R16, [R202+0x9800] ;  /* 0x00980000ca10783b */ /* 0x000fee0000004200 */
[----:B------:R-:W-:Y:S01]  /*9090*/  HMMA.16816.F32 R44, R4, R20, R44 ;  /* 0x00000014042c723c */ /* 0x000fe2000000182c */
[----:B------:R-:W2:Y:S01]  /*90a0*/  LDSM.16.MT88.4 R20, [R232+0x9800] ;  /* 0x00980000e814783b */ /* 0x000ea20000004200 */
[----:B-1----:R-:W-:Y:S01]  /*90b0*/  FFMA.FTZ R8, R152, UR4, -R3 ;  /* 0x0000000498087c23 */ /* 0x002fe20008010803 */
[----:B------:R-:W-:-:S03]  /*90c0*/  IMAD.MOV.U32 R152, RZ, RZ, R221 ;  /* 0x000000ffff987224 */ /* 0x000fc600078e00dd */
[----:B------:R1:W-:Y:S02]  /*90d0*/  MUFU.EX2 R231, R8 ;  /* 0x0000000800e77308 */ /* 0x0003e40000000800 */
[C---:B------:R-:W-:Y:S08]  /*90e0*/  HMMA.16816.F32 R32, R4.reuse, R24, R104 ;  /* 0x000000180420723c */ /* 0x040ff00000001868 */
[----:B------:R-:W-:Y:S01]  /*90f0*/  HMMA.16816.F32 R28, R4, R26, R36 ;  /* 0x0000001a041c723c */ /* 0x000fe20000001824 */
[----:B------:R-:W-:Y:S01]  /*9100*/  LDSM.16.MT88.4 R24, [R133+0x9800] ;  /* 0x009800008518783b */ /* 0x000fe20000004200 */
[----:B------:R-:W-:Y:S01]  /*9110*/  FFMA.FTZ R4, R148, UR4, -R12 ;  /* 0x0000000494047c23 */ /* 0x000fe2000801080c */
[----:B------:R-:W-:Y:S01]  /*9120*/  FFMA.FTZ R5, R121, UR4, -R0 ;  /* 0x0000000479057c23 */ /* 0x000fe20008010800 */
[----:B------:R-:W-:-:S02]  /*9130*/  IMAD.MOV.U32 R148, RZ, RZ, R210 ;  /* 0x000000ffff947224 */ /* 0x000fc400078e00d2 */
[----:B------:R3:W-:Y:S01]  /*9140*/  MUFU.EX2 R220, R4 ;  /* 0x0000000400dc7308 */ /* 0x0007e20000000800 */
[----:B-1----:R-:W-:Y:S01]  /*9150*/  FFMA.FTZ R8, R149, UR4, -R3 ;  /* 0x0000000495087c23 */ /* 0x002fe20008010803 */
[----:B------:R-:W-:-:S06]  /*9160*/  IMAD.MOV.U32 R149, RZ, RZ, R219 ;  /* 0x000000ffff957224 */ /* 0x000fcc00078e00db */
[----:B------:R1:W-:Y:S01]  /*9170*/  MUFU.EX2 R237, R8 ;  /* 0x0000000800ed7308 */ /* 0x0003e20000000800 */
[----:B---3--:R-:W-:-:S07]  /*9180*/  FFMA.FTZ R4, R127, UR4, -R0 ;  /* 0x000000047f047c23 */ /* 0x008fce0008010800 */
[----:B------:R-:W-:Y:S01]  /*9190*/  MUFU.EX2 R219, R4 ;  /* 0x0000000400db7308 */ /* 0x000fe20000000800 */
[----:B-1----:R-:W-:-:S07]  /*91a0*/  FFMA.FTZ R8, R120, UR4, -R0 ;  /* 0x0000000478087c23 */ /* 0x002fce0008010800 */
[----:B------:R1:W-:Y:S02]  /*91b0*/  MUFU.EX2 R225, R8 ;  /* 0x0000000800e17308 */ /* 0x0003e40000000800 */
[----:B-1----:R-:W-:Y:S01]  /*91c0*/  FFMA.FTZ R8, R161, UR4, -R2 ;  /* 0x00000004a1087c23 */ /* 0x002fe20008010802 */
[----:B------:R-:W-:-:S05]  /*91d0*/  IMAD.MOV.U32 R161, RZ, RZ, R218 ;  /* 0x000000ffffa17224 */ /* 0x000fca00078e00da */
[----:B------:R-:W-:Y:S08]  /*91e0*/  MUFU.EX2 R218, R5 ;  /* 0x0000000500da7308 */ /* 0x000ff00000000800 */
[----:B------:R1:W-:Y:S02]  /*91f0*/  MUFU.EX2 R224, R8 ;  /* 0x0000000800e07308 */ /* 0x0003e40000000800 */
[----:B-1----:R-:W-:Y:S01]  /*9200*/  FFMA.FTZ R8, R157, UR4, -R2 ;  /* 0x000000049d087c23 */ /* 0x002fe20008010802 */
[----:B------:R-:W-:-:S02]  /*9210*/  IMAD.MOV.U32 R157, RZ, RZ, R173 ;  /* 0x000000ffff9d7224 */ /* 0x000fc400078e00ad */
[----:B------:R-:W-:-:S03]  /*9220*/  IMAD.MOV.U32 R173, RZ, RZ, R227 ;  /* 0x000000ffffad7224 */ /* 0x000fc600078e00e3 */
[----:B------:R1:W3:Y:S02]  /*9230*/  MUFU.EX2 R226, R8 ;  /* 0x0000000800e27308 */ /* 0x0002e40000000800 */
[----:B-1----:R-:W-:Y:S01]  /*9240*/  FFMA.FTZ R8, R153, UR4, -R2 ;  /* 0x0000000499087c23 */ /* 0x002fe20008010802 */
[----:B------:R-:W-:Y:S01]  /*9250*/  IMAD.MOV.U32 R153, RZ, RZ, R217 ;  /* 0x000000ffff997224 */ /* 0x000fe200078e00d9 */
[----:B---3--:R-:W-:-:S04]  /*9260*/  F2FP.F16.F32.PACK_AB R4, R226, R224 ;  /* 0x000000e0e204723e */ /* 0x008fc800000000ff */
[----:B------:R1:W-:Y:S08]  /*9270*/  MUFU.EX2 R217, R13 ;  /* 0x0000000d00d97308 */ /* 0x0003f00000000800 */
[----:B------:R3:W-:Y:S01]  /*9280*/  MUFU.EX2 R227, R8 ;  /* 0x0000000800e37308 */ /* 0x0007e20000000800 */
[----:B-1----:R-:W-:Y:S01]  /*9290*/  FFMA.FTZ R13, R164, UR4, -R0 ;  /* 0x00000004a40d7c23 */ /* 0x002fe20008010800 */
[----:B------:R-:W-:-:S02]  /*92a0*/  IMAD.MOV.U32 R164, RZ, RZ, R148 ;  /* 0x000000ffffa47224 */ /* 0x000fc400078e0094 */
[----:B---3--:R-:W-:Y:S01]  /*92b0*/  FFMA.FTZ R8, R144, UR4, -R2 ;  /* 0x0000000490087c23 */ /* 0x008fe20008010802 */
[----:B------:R-:W-:Y:S02]  /*92c0*/  IMAD.MOV.U32 R144, RZ, RZ, R141 ;  /* 0x000000ffff907224 */ /* 0x000fe400078e008d */
[----:B------:R-:W-:Y:S01]  /*92d0*/  IMAD.MOV.U32 R141, RZ, RZ, R216 ;  /* 0x000000ffff8d7224 */ /* 0x000fe200078e00d8 */
[----:B------:R1:W3:Y:S02]  /*92e0*/  MUFU.EX2 R228, R8 ;  /* 0x0000000800e47308 */ /* 0x0002e40000000800 */
[----:B-1----:R-:W-:Y:S01]  /*92f0*/  FFMA.FTZ R8, R174, UR4, -R12 ;  /* 0x00000004ae087c23 */ /* 0x002fe2000801080c */
[----:B---3--:R-:W-:Y:S01]  /*9300*/  F2FP.F16.F32.PACK_AB R6, R228, R227 ;  /* 0x000000e3e406723e */ /* 0x008fe200000000ff */
[----:B------:R-:W-:-:S04]  /*9310*/  IMAD.MOV.U32 R174, RZ, RZ, R213 ;  /* 0x000000ffffae7224 */ /* 0x000fc800078e00d5 */
[----:B------:R1:W-:Y:S02]  /*9320*/  MUFU.EX2 R222, R8 ;  /* 0x0000000800de7308 */ /* 0x0003e40000000800 */
[----:B-1----:R-:W-:Y:S01]  /*9330*/  FFMA.FTZ R8, R175, UR4, -R12 ;  /* 0x00000004af087c23 */ /* 0x002fe2000801080c */
[----:B------:R-:W-:-:S05]  /*9340*/  IMAD.MOV.U32 R175, RZ, RZ, R211 ;  /* 0x000000ffffaf7224 */ /* 0x000fca00078e00d3 */
[----:B------:R1:W3:Y:S01]  /*9350*/  MUFU.EX2 R223, R8 ;  /* 0x0000000800df7308 */ /* 0x0002e20000000800 */
[----:B------:R-:W-:Y:S02]  /*9360*/  IMAD.MOV.U32 R148, RZ, RZ, R175 ;  /* 0x000000ffff947224 */ /* 0x000fe400078e00af */
[----:B-1----:R-:W-:Y:S01]  /*9370*/  FFMA.FTZ R8, R145, UR4, -R12 ;  /* 0x0000000491087c23 */ /* 0x002fe2000801080c */
[----:B---3--:R-:W-:Y:S01]  /*9380*/  F2FP.F16.F32.PACK_AB R5, R223, R222 ;  /* 0x000000dedf05723e */ /* 0x008fe200000000ff */
[----:B------:R-:W-:-:S03]  /*9390*/  IMAD.MOV.U32 R145, RZ, RZ, R160 ;  /* 0x000000ffff917224 */ /* 0x000fc600078e00a0 */
[----:B------:R1:W3:Y:S01]  /*93a0*/  MUFU.EX2 R221, R8 ;  /* 0x0000000800dd7308 */ /* 0x0002e20000000800 */
[----:B------:R-:W-:Y:S02]  /*93b0*/  IMAD.MOV.U32 R160, RZ, RZ, R82 ;  /* 0x000000ffffa07224 */ /* 0x000fe400078e0052 */
[----:B------:R-:W-:Y:S01]  /*93c0*/  IMAD.MOV.U32 R82, RZ, RZ, R206 ;  /* 0x000000ffff527224 */ /* 0x000fe200078e00ce */
[----:B-1----:R-:W1:Y:S01]  /*93d0*/  LDSM.16.MT88.4 R8, [R235+0x9800] ;  /* 0x00980000eb08783b */ /* 0x002e620000004200 */
[----:B---3--:R-:W-:-:S07]  /*93e0*/  F2FP.F16.F32.PACK_AB R7, R220, R221 ;  /* 0x000000dddc07723e */ /* 0x008fce00000000ff */
[C---:B--2---:R-:W-:Y:S08]  /*93f0*/  HMMA.16816.F32 R136, R4.reuse, R20, R100 ;  /* 0x000000140488723c */ /* 0x044ff00000001864 */
        /* <DEDUP_REMOVED lines=15> */
[C---:B------:R-:W-:Y:S01]  /*94f0*/  HMMA.16816.F32 R104, R4.reuse, R20, R56 ;  /* 0x000000140468723c */ /* 0x040fe20000001838 */
[----:B------:R-:W-:Y:S02]  /*9500*/  IMAD.MOV.U32 R59, RZ, RZ, R153 ;  /* 0x000000ffff3b7224 */ /* 0x000fe400078e0099 */
[----:B------:R-:W-:Y:S02]  /*9510*/  IMAD.MOV.U32 R153, RZ, RZ, R140 ;  /* 0x000000ffff997224 */ /* 0x000fe400078e008c */
[----:B------:R-:W-:Y:S02]  /*9520*/  IMAD.MOV.U32 R140, RZ, RZ, R215 ;  /* 0x000000ffff8c7224 */ /* 0x000fe400078e00d7 */
[----:B------:R-:W-:Y:S01]  /*9530*/  IMAD.MOV.U32 R56, RZ, RZ, R208 ;  /* 0x000000ffff387224 */ /* 0x000fe200078e00d0 */
[----:B------:R-:W-:Y:S01]  /*9540*/  HMMA.16816.F32 R100, R4, R22, R60 ;  /* 0x000000160464723c */ /* 0x000fe2000000183c */
[----:B------:R-:W-:Y:S01]  /*9550*/  IMAD.MOV.U32 R61, RZ, RZ, R212 ;  /* 0x000000ffff3d7224 */ /* 0x000fe200078e00d4 */
[----:B------:R-:W2:Y:S01]  /*9560*/  LDSM.16.MT88.4 R20, [R232+0xa000] ;  /* 0x00a00000e814783b */ /* 0x000ea20000004200 */
[----:B------:R-:W-:-:S02]  /*9570*/  IMAD.MOV.U32 R62, RZ, RZ, R214 ;  /* 0x000000ffff3e7224 */ /* 0x000fc400078e00d6 */
[----:B------:R-:W-:Y:S02]  /*9580*/  IMAD.MOV.U32 R63, RZ, RZ, R207 ;  /* 0x000000ffff3f7224 */ /* 0x000fe400078e00cf */
[----:B-1----:R-:W-:Y:S01]  /*9590*/  FFMA.FTZ R8, R184, UR4, -R3 ;  /* 0x00000004b8087c23 */ /* 0x002fe20008010803 */
[----:B------:R-:W-:Y:S01]  /*95a0*/  IMAD.MOV.U32 R58, RZ, RZ, R161 ;  /* 0x000000ffff3a7224 */ /* 0x000fe200078e00a1 */
[C---:B------:R-:W-:Y:S01]  /*95b0*/  HMMA.16816.F32 R92, R4.reuse, R10, R48 ;  /* 0x0000000a045c723c */ /* 0x040fe20000001830 */
[----:B------:R-:W-:Y:S01]  /*95c0*/  IMAD.MOV.U32 R57, RZ, RZ, R152 ;  /* 0x000000ffff397224 */ /* 0x000fe200078e0098 */
[----:B------:R1:W-:Y:S01]  /*95d0*/  MUFU.EX2 R213, R8 ;  /* 0x0000000800d57308 */ /* 0x0003e20000000800 */
        /* <DEDUP_REMOVED lines=9> */
[----:B------:R-:W3:Y:S01]  /*9670*/  LDSM.16.MT88.4 R16, [R235+0xa000] ;  /* 0x00a00000eb10783b */ /* 0x000ee20000004200 */
[----:B-1----:R-:W-:-:S04]  /*9680*/  FFMA.FTZ R8, R187, UR4, -R3 ;  /* 0x00000004bb087c23 */ /* 0x002fc80008010803 */
[----:B------:R1:W-:Y:S02]  /*9690*/  MUFU.EX2 R215, R8 ;  /* 0x0000000800d77308 */ /* 0x0003e40000000800 */
[C---:B------:R-:W-:Y:S01]  /*96a0*/  HMMA.16816.F32 R88, R4.reuse, R24, R32 ;  /* 0x000000180458723c */ /* 0x040fe20000001820 */
[----:B------:R-:W4:Y:S07]  /*96b0*/  LDSM.16.MT88.4 R32, [R133+0xa000] ;  /* 0x00a000008520783b */ /* 0x000f2e0000004200 */
[----:B------:R-:W-:Y:S01]  /*96c0*/  HMMA.16816.F32 R64, R4, R26, R28 ;  /* 0x0000001a0440723c */ /* 0x000fe2000000181c */
[----:B------:R-:W-:Y:S01]  /*96d0*/  FFMA.FTZ R4, R183, UR4, -R12 ;  /* 0x00000004b7047c23 */ /* 0x000fe2000801080c */
[----:B------:R-:W-:Y:S01]  /*96e0*/  FFMA.FTZ R5, R166, UR4, -R0 ;  /* 0x00000004a6057c23 */ /* 0x000fe20008010800 */
[----:B------:R-:W-:Y:S01]  /*96f0*/  IMAD.MOV.U32 R166, RZ, RZ, R58 ;  /* 0x000000ffffa67224 */ /* 0x000fe200078e003a */
[----:B------:R-:W-:Y:S01]  /*9700*/  LDSM.16.MT88.4 R24, [R232+0xa800] ;  /* 0x00a80000e818783b */ /* 0x000fe20000004200 */
[----:B------:R2:W-:Y:S01]  /*9710*/  MUFU.EX2 R204, R4 ;  /* 0x0000000400cc7308 */ /* 0x0005e20000000800 */
[----:B-1----:R-:W-:-:S02]  /*9720*/  FFMA.FTZ R8, R186, UR4, -R3 ;  /* 0x00000004ba087c23 */ /* 0x002fc40008010803 */
[----:B------:R-:W-:Y:S05]  /*9730*/  LDSM.16.MT88.4 R28, [R133+0xa800] ;  /* 0x00a80000851c783b */ /* 0x000fea0000004200 */
[----:B------:R1:W-:Y:S08]  /*9740*/  MUFU.EX2 R216, R8 ;  /* 0x0000000800d87308 */ /* 0x0003f00000000800 */
[----:B------:R-:W-:Y:S01]  /*9750*/  MUFU.EX2 R202, R5 ;  /* 0x0000000500ca7308 */ /* 0x000fe20000000800 */
[----:B--2---:R-:W-:Y:S01]  /*9760*/  FFMA.FTZ R4, R165, UR4, -R0 ;  /* 0x00000004a5047c23 */ /* 0x004fe20008010800 */
[----:B------:R-:W-:-:S06]  /*9770*/  IMAD.MOV.U32 R165, RZ, RZ, R59 ;  /* 0x000000ffffa57224 */ /* 0x000fcc00078e003b */
[----:B------:R-:W-:Y:S01]  /*9780*/  MUFU.EX2 R203, R4 ;  /* 0x0000000400cb7308 */ /* 0x000fe20000000800 */
[----:B-1----:R-:W-:Y:S01]  /*9790*/  FFMA.FTZ R8, R147, UR4, -R0 ;  /* 0x0000000493087c23 */ /* 0x002fe20008010800 */
[----:B------:R-:W-:-:S06]  /*97a0*/  IMAD.MOV.U32 R147, RZ, RZ, R57 ;  /* 0x000000ffff937224 */ /* 0x000fcc00078e0039 */
        /* <DEDUP_REMOVED lines=18> */
[----:B-1----:R1:W4:Y:S01]  /*98d0*/  LDSM.16.MT88.4 R8, [R55+0xa000] ;  /* 0x00a000003708783b */ /* 0x0023220000004200 */
[----:B--2---:R-:W-:-:S07]  /*98e0*/  F2FP.F16.F32.PACK_AB R7, R204, R205 ;  /* 0x000000cdcc07723e */ /* 0x004fce00000000ff */
[C---:B------:R-:W-:Y:S01]  /*98f0*/  HMMA.16816.F32 R72, R4.reuse, R20, R136 ;  /* 0x000000140448723c */ /* 0x040fe20000001888 */
[----:B------:R-:W-:Y:S02]  /*9900*/  IMAD.MOV.U32 R137, RZ, RZ, R157 ;  /* 0x000000ffff897224 */ /* 0x000fe400078e009d */
[----:B------:R-:W-:Y:S02]  /*9910*/  IMAD.MOV.U32 R157, RZ, RZ, R156 ;  /* 0x000000ffff9d7224 */ /* 0x000fe400078e009c */
[----:B------:R-:W-:Y:S02]  /*9920*/  IMAD.MOV.U32 R156, RZ, RZ, R201 ;  /* 0x000000ffff9c7224 */ /* 0x000fe400078e00c9 */
[----:B------:R2:W2:Y:S01]  /*9930*/  MUFU.EX2 R201, R13 ;  /* 0x0000000d00c97308 */ /* 0x0004a20000000800 */
[----:B------:R-:W-:Y:S01]  /*9940*/  IMAD.MOV.U32 R139, RZ, RZ, R55 ;  /* 0x000000ffff8b7224 */ /* 0x000fe200078e0037 */
[----:B---3--:R-:W-:Y:S01]  /*9950*/  HMMA.16816.F32 R56, R4, R16, R124 ;  /* 0x000000100438723c */ /* 0x008fe2000000187c */
[----:B------:R-:W-:-:S02]  /*9960*/  IMAD.MOV.U32 R136, RZ, RZ, R50 ;  /* 0x000000ffff887224 */ /* 0x000fc400078e0032 */
[----:B------:R-:W-:Y:S02]  /*9970*/  IMAD.MOV.U32 R125, RZ, RZ, R51 ;  /* 0x000000ffff7d7224 */ /* 0x000fe400078e0033 */
[----:B------:R-:W-:Y:S02]  /*9980*/  IMAD.MOV.U32 R138, RZ, RZ, R140 ;  /* 0x000000ffff8a7224 */ /* 0x000fe400078e008c */
[----:B-1----:R-:W-:Y:S01]  /*9990*/  IMAD.MOV.U32 R55, RZ, RZ, R60 ;  /* 0x000000ffff377224 */ /* 0x002fe200078e003c */
[----:B----4-:R-:W-:Y:S01]  /*99a0*/  HMMA.16816.F32 R40, R4, R32, R108 ;  /* 0x000000200428723c */ /* 0x010fe2000000186c */
[----:B------:R-:W-:Y:S02]  /*99b0*/  IMAD.MOV.U32 R140, RZ, RZ, R134 ;  /* 0x000000ffff8c7224 */ /* 0x000fe400078e0086 */
[----:B------:R-:W-:Y:S02]  /*99c0*/  IMAD.MOV.U32 R124, RZ, RZ, R55 ;  /* 0x000000ffff7c7224 */ /* 0x000fe400078e0037 */
[----:B--2---:R-:W-:-:S03]  /*99d0*/  IMAD.MOV.U32 R13, RZ, RZ, R49 ;  /* 0x000000ffff0d7224 */ /* 0x004fc600078e0031 */
        /* <DEDUP_REMOVED lines=8> */
[----:B------:R-:W-:-:S07]  /*9a60*/  IMAD.MOV.U32 R119, RZ, RZ, R200 ;  /* 0x000000ffff777224 */ /* 0x000fce00078e00c8 */
[C---:B------:R-:W-:Y:S08]  /*9a70*/  HMMA.16816.F32 R44, R4.reuse, R10, R112 ;  /* 0x0000000a042c723c */ /* 0x040ff00000001870 */
[----:B------:R-:W-:Y:S01]  /*9a80*/  HMMA.16816.F32 R36, R4, R34, R36 ;  /* 0x000000220424723c */ /* 0x000fe20000001824 */
[----:B------:R-:W-:Y:S02]  /*9a90*/  F2FP.F16.F32.PACK_AB R4, R213, R211 ;  /* 0x000000d3d504723e */ /* 0x000fe400000000ff */
[----:B------:R-:W-:-:S02]  /*9aa0*/  F2FP.F16.F32.PACK_AB R5, R202, R209 ;  /* 0x000000d1ca05723e */ /* 0x000fc400000000ff */
[----:B------:R-:W-:Y:S02]  /*9ab0*/  F2FP.F16.F32.PACK_AB R6, R216, R215 ;  /* 0x000000d7d806723e */ /* 0x000fe400000000ff */
[----:B------:R-:W-:-:S07]  /*9ac0*/  F2FP.F16.F32.PACK_AB R7, R201, R203 ;  /* 0x000000cbc907723e */ /* 0x000fce00000000ff */
[----:B------:R-:W-:Y:S01]  /*9ad0*/  HMMA.16816.F32 R84, R4, R8, R84 ;  /* 0x000000080454723c */ /* 0x000fe20000001854 */
[----:B------:R-:W-:Y:S01]  /*9ae0*/  FFMA.FTZ R8, R191, UR4, -R2 ;  /* 0x00000004bf087c23 */ /* 0x000fe20008010802 */
[----:B------:R-:W-:-:S03]  /*9af0*/  FFMA.FTZ R9, R192, UR4, -R12 ;  /* 0x00000004c0097c23 */ /* 0x000fc6000801080c */
[----:B------:R1:W-:Y:S03]  /*9b00*/  MUFU.EX2 R130, R8 ;  /* 0x0000000800827308 */ /* 0x0003e60000000800 */
[C---:B------:R-:W-:Y:S05]  /*9b10*/  HMMA.16816.F32 R104, R4.reuse, R20, R104 ;  /* 0x000000140468723c */ /* 0x040fea0000001868 */
[----:B------:R-:W-:Y:S03]  /*9b20*/  MUFU.EX2 R126, R9 ;  /* 0x00000009007e7308 */ /* 0x000fe60000000800 */
[----:B------:R-:W-:Y:S01]  /*9b30*/  HMMA.16816.F32 R100, R4, R22, R100 ;  /* 0x000000160464723c */ /* 0x000fe20000001864 */
[----:B------:R-:W2:Y:S01]  /*9b40*/  LDSM.16.MT88.4 R20, [R235+0xa800] ;  /* 0x00a80000eb14783b */ /* 0x000ea20000004200 */
[----:B-1----:R-:W-:-:S06]  /*9b50*/  FFMA.FTZ R8, R190, UR4, -R2 ;  /* 0x00000004be087c23 */ /* 0x002fcc0008010802 */
[C---:B------:R-:W-:Y:S01]  /*9b60*/  HMMA.16816.F32 R96, R4.reuse, R16, R96 ;  /* 0x000000100460723c */ /* 0x040fe20000001860 */
[----:B------:R1:W3:Y:S07]  /*9b70*/  MUFU.EX2 R131, R8 ;  /* 0x0000000800837308 */ /* 0x0002ee0000000800 */
[C---:B------:R-:W-:Y:S01]  /*9b80*/  HMMA.16816.F32 R92, R4.reuse, R18, R92 ;  /* 0x00000012045c723c */ /* 0x040fe2000000185c */
[----:B------:R-:W4:Y:S07]  /*9b90*/  LDSM.16.MT88.4 R16, [R139+0xa800] ;  /* 0x00a800008b10783b */ /* 0x000f2e0000004200 */
[----:B------:R-:W-:Y:S01]  /*9ba0*/  HMMA.16816.F32 R76, R4, R10, R76 ;  /* 0x0000000a044c723c */ /* 0x000fe2000000184c */
[----:B-1----:R-:W-:-:S04]  /*9bb0*/  FFMA.FTZ R8, R189, UR4, -R2 ;  /* 0x00000004bd087c23 */ /* 0x002fc80008010802 */
[----:B------:R1:W-:Y:S03]  /*9bc0*/  MUFU.EX2 R134, R8 ;  /* 0x0000000800867308 */ /* 0x0003e60000000800 */
[C---:B------:R-:W-:Y:S08]  /*9bd0*/  HMMA.16816.F32 R88, R4.reuse, R32, R88 ;  /* 0x000000200458723c */ /* 0x040ff00000001858 */
[----:B------:R-:W-:Y:S01]  /*9be0*/  HMMA.16816.F32 R64, R4, R34, R64 ;  /* 0x000000220440723c */ /* 0x000fe20000001840 */
[----:B---3--:R-:W-:Y:S01]  /*9bf0*/  F2FP.F16.F32.PACK_AB R4, R131, R130 ;  /* 0x000000828304723e */ /* 0x008fe200000000ff */
[----:B-1----:R-:W-:-:S04]  /*9c00*/  FFMA.FTZ R8, R188, UR4, -R2 ;  /* 0x00000004bc087c23 */ /* 0x002fc80008010802 */
[----:B------:R1:W3:Y:S02]  /*9c10*/  MUFU.EX2 R200, R8 ;  /* 0x0000000800c87308 */ /* 0x0002e40000000800 */
[----:B-1----:R-:W-:Y:S01]  /*9c20*/  FFMA.FTZ R8, R195, UR4, -R12 ;  /* 0x00000004c3087c23 */ /* 0x002fe2000801080c */
[----:B---3--:R-:W-:-:S05]  /*9c30*/  F2FP.F16.F32.PACK_AB R6, R200, R134 ;  /* 0x00000086c806723e */ /* 0x008fca00000000ff */
[----:B------:R1:W-:Y:S02]  /*9c40*/  MUFU.EX2 R127, R8 ;  /* 0x00000008007f7308 */ /* 0x0003e40000000800 */
[----:B-1----:R-:W-:-:S06]  /*9c50*/  FFMA.FTZ R8, R193, UR4, -R12 ;  /* 0x00000004c1087c23 */ /* 0x002fcc000801080c */
[----:B------:R1:W3:Y:S02]  /*9c60*/  MUFU.EX2 R129, R8 ;  /* 0x0000000800817308 */ /* 0x0002e40000000800 */
[----:B-1----:R-:W-:Y:S01]  /*9c70*/  FFMA.FTZ R8, R194, UR4, -R12 ;  /* 0x00000004c2087c23 */ /* 0x002fe2000801080c */
[----:B---3--:R-:W-:-:S05]  /*9c80*/  F2FP.F16.F32.PACK_AB R5, R129, R127 ;  /* 0x0000007f8105723e */ /* 0x008fca00000000ff */
[----:B------:R-:W1:Y:S02]  /*9c90*/  MUFU.EX2 R128, R8 ;  /* 0x0000000800807308 */ /* 0x000e640000000800 */
[----:B-1----:R-:W-:-:S07]  /*9ca0*/  F2FP.F16.F32.PACK_AB R7, R128, R126 ;  /* 0x0000007e8007723e */ /* 0x002fce00000000ff */
[C---:B------:R-:W-:Y:S08]  /*9cb0*/  HMMA.16816.F32 R72, R4.reuse, R24, R72 ;  /* 0x000000180448723c */ /* 0x040ff00000001848 */
[C---:B------:R-:W-:Y:S08]  /*9cc0*/  HMMA.16816.F32 R172, R4.reuse, R26, R60 ;  /* 0x0000001a04ac723c */ /* 0x040ff0000000183c */
[C---:B--2---:R-:W-:Y:S08]  /*9cd0*/  HMMA.16816.F32 R176, R4.reuse, R20, R56 ;  /* 0x0000001404b0723c */ /* 0x044ff00000001838 */
[C---:B------:R-:W-:Y:S08]  /*9ce0*/  HMMA.16816.F32 R180, R4.reuse, R22, R52 ;  /* 0x0000001604b4723c */ /* 0x040ff00000001834 */
[C---:B----4-:R-:W-:Y:S08]  /*9cf0*/  HMMA.16816.F32 R184, R4.reuse, R16, R48 ;  /* 0x0000001004b8723c */ /* 0x050ff00000001830 */
[C---:B------:R-:W-:Y:S08]  /*9d00*/  HMMA.16816.F32 R188, R4.reuse, R18, R44 ;  /* 0x0000001204bc723c */ /* 0x040ff0000000182c */
[C---:B------:R-:W-:Y:S08]  /*9d10*/  HMMA.16816.F32 R192, R4.reuse, R28, R40 ;  /* 0x0000001c04c0723c */ /* 0x040ff00000001828 */
[----:B------:R-:W-:Y:S01]  /*9d20*/  HMMA.16816.F32 R108, R4, R30, R36 ;  /* 0x0000001e046c723c */ /* 0x000fe20000001824 */
[----:B------:R-:W-:Y:S01]  /*9d30*/  FFMA.FTZ R4, R119, UR4, -R3 ;  /* 0x0000000477047c23 */ /* 0x000fe20008010803 */
[----:B------:R-:W-:-:S02]  /*9d40*/  IMAD.MOV.U32 R119, RZ, RZ, R120 ;  /* 0x000000ffff777224 */ /* 0x000fc400078e0078 */
[----:B------:R-:W-:Y:S01]  /*9d50*/  IMAD.MOV.U32 R120, RZ, RZ, R121 ;  /* 0x000000ffff787224 */ /* 0x000fe200078e0079 */
[----:B------:R1:W-:Y:S01]  /*9d60*/  MUFU.EX2 R114, R4 ;  /* 0x0000000400727308 */ /* 0x0003e20000000800 */
        /* <DEDUP_REMOVED lines=8> */
[----:B-1----:R-:W-:Y:S01]  /*9df0*/  FFMA.FTZ R4, R119, UR4, -R3 ;  /* 0x0000000477047c23 */ /* 0x002fe20008010803 */
[----:B------:R-:W-:Y:S02]  /*9e00*/  IMAD.MOV.U32 R119, RZ, RZ, R120 ;  /* 0x000000ffff777224 */ /* 0x000fe400078e0078 */
[----:B------:R-:W-:Y:S02]  /*9e10*/  IMAD.MOV.U32 R120, RZ, RZ, R121 ;  /* 0x000000ffff787224 */ /* 0x000fe400078e0079 */
[----:B------:R-:W-:Y:S01]  /*9e20*/  IMAD.MOV.U32 R121, RZ, RZ, R122 ;  /* 0x000000ffff797224 */ /* 0x000fe200078e007a */
[----:B------:R1:W-:Y:S01]  /*9e30*/  MUFU.EX2 R116, R4 ;  /* 0x0000000400747308 */ /* 0x0003e20000000800 */
[----:B------:R-:W-:-:S02]  /*9e40*/  IMAD.MOV.U32 R122, RZ, RZ, R123 ;  /* 0x000000ffff7a7224 */ /* 0x000fc400078e007b */
[----:B------:R-:W-:Y:S02]  /*9e50*/  IMAD.MOV.U32 R123, RZ, RZ, R124 ;  /* 0x000000ffff7b7224 */ /* 0x000fe400078e007c */
[----:B------:R-:W-:Y:S02]  /*9e60*/  IMAD.MOV.U32 R124, RZ, RZ, R137 ;  /* 0x000000ffff7c7224 */ /* 0x000fe400078e0089 */
[----:B------:R-:W-:Y:S02]  /*9e70*/  IMAD.MOV.U32 R137, RZ, RZ, R165 ;  /* 0x000000ffff897224 */ /* 0x000fe400078e00a5 */
[----:B------:R-:W-:Y:S02]  /*9e80*/  IMAD.MOV.U32 R165, RZ, RZ, R147 ;  /* 0x000000ffffa57224 */ /* 0x000fe400078e0093 */
[----:B------:R-:W-:Y:S02]  /*9e90*/  IMAD.MOV.U32 R147, RZ, RZ, R145 ;  /* 0x000000ffff937224 */ /* 0x000fe400078e0091 */
[----:B------:R-:W-:-:S02]  /*9ea0*/  IMAD.MOV.U32 R144, RZ, RZ, R80 ;  /* 0x000000ffff907224 */ /* 0x000fc400078e0050 */
[----:B------:R2:W5:Y:S01]  /*9eb0*/  LDL.LU R80, [R1+0xf8] ;  /* 0x0000f80001507983 */ /* 0x0005620000300800 */
[----:B-1----:R-:W-:Y:S01]  /*9ec0*/  FFMA.FTZ R4, R119, UR4, -R3 ;  /* 0x0000000477047c23 */ /* 0x002fe20008010803 */
        /* <DEDUP_REMOVED lines=14> */
[----:B------:R-:W3:Y:S01]  /*9fb0*/  LDL.LU R233, [R1+0xf4] ;  /* 0x0000f40001e97983 */ /* 0x000ee20000300800 */
[----:B------:R-:W-:Y:S02]  /*9fc0*/  IMAD.MOV.U32 R147, RZ, RZ, R236 ;  /* 0x000000ffff937224 */ /* 0x000fe400078e00ec */
[----:B------:R-:W-:Y:S01]  /*9fd0*/  IMAD.MOV.U32 R124, RZ, RZ, R137 ;  /* 0x000000ffff7c7224 */ /* 0x000fe200078e0089 */
[----:B------:R-:W4:Y:S01]  /*9fe0*/  LDL.LU R236, [R1+0xf0] ;  /* 0x0000f00001ec7983 */ /* 0x000f220000300800 */
[----:B------:R-:W-:Y:S01]  /*9ff0*/  IMAD.MOV.U32 R137, RZ, RZ, R234 ;  /* 0x000000ffff897224 */ /* 0x000fe200078e00ea */
[----:B------:R1:W-:Y:S02]  /*a000*/  MUFU.EX2 R118, R4 ;  /* 0x0000000400767308 */ /* 0x0003e40000000800 */
[----:B------:R-:W2:Y:S04]  /*a010*/  LDL.LU R234, [R1+0xec] ;  /* 0x0000ec0001ea7983 */ /* 0x000ea80000300800 */
[----:B------:R-:W3:Y:S01]  /*a020*/  LDL.LU R115, [R1+0x90] ;  /* 0x0000900001737983 */ /* 0x000ee20000300800 */
[----:B------:R-:W-:-:S02]  /*a030*/  IMAD.MOV.U32 R62, RZ, RZ, R161 ;  /* 0x000000ffff3e7224 */ /* 0x000fc400078e00a1 */
[--C-:B------:R-:W-:Y:S01]  /*a040*/  FFMA.FTZ R13, R13, UR4, -R3.reuse ;  /* 0x000000040d0d7c23 */ /* 0x100fe20008010803 */
[--C-:B------:R-:W-:Y:S01]  /*a050*/  FFMA.FTZ R121, R121, UR4, -R3.reuse ;  /* 0x0000000479797c23 */ /* 0x100fe20008010803 */
[--C-:B-1----:R-:W-:Y:S01]  /*a060*/  FFMA.FTZ R4, R119, UR4, -R3.reuse ;  /* 0x0000000477047c23 */ /* 0x102fe20008010803 */
[----:B---3--:R-:W-:Y:S01]  /*a070*/  FFMA.FTZ R32, R115, UR4, -R3 ;  /* 0x0000000473207c23 */ /* 0x008fe20008010803 */
[----:B------:R-:W-:Y:S02]  /*a080*/  IMAD.MOV.U32 R115, RZ, RZ, R117 ;  /* 0x000000ffff737224 */ /* 0x000fe400078e0075 */
[----:B------:R-:W-:Y:S02]  /*a090*/  IMAD.MOV.U32 R117, RZ, RZ, R120 ;  /* 0x000000ffff757224 */ /* 0x000fe400078e0078 */
[----:B------:R-:W-:Y:S02]  /*a0a0*/  IMAD.MOV.U32 R120, RZ, RZ, R122 ;  /* 0x000000ffff787224 */ /* 0x000fe400078e007a */
[----:B------:R-:W-:-:S02]  /*a0b0*/  IMAD.MOV.U32 R122, RZ, RZ, R123 ;  /* 0x000000ffff7a7224 */ /* 0x000fc400078e007b */
[----:B------:R-:W-:Y:S02]  /*a0c0*/  IMAD.MOV.U32 R123, RZ, RZ, R124 ;  /* 0x000000ffff7b7224 */ /* 0x000fe400078e007c */
[----:B------:R-:W-:Y:S02]  /*a0d0*/  IMAD.MOV.U32 R124, RZ, RZ, R125 ;  /* 0x000000ffff7c7224 */ /* 0x000fe400078e007d */
[----:B------:R-:W-:Y:S02]  /*a0e0*/  IMAD.MOV.U32 R125, RZ, RZ, R164 ;  /* 0x000000ffff7d7224 */ /* 0x000fe400078e00a4 */
[----:B------:R-:W-:Y:S01]  /*a0f0*/  FFMA.FTZ R39, R115, UR4, -R3 ;  /* 0x0000000473277c23 */ /* 0x000fe20008010803 */
[----:B------:R-:W-:Y:S02]  /*a100*/  IMAD.MOV.U32 R164, RZ, RZ, R148 ;  /* 0x000000ffffa47224 */ /* 0x000fe400078e0094 */
[----:B------:R-:W3:Y:S04]  /*a110*/  LDL.LU R148, [R1+0x54] ;  /* 0x0000540001947983 */ /* 0x000ee80000300800 */
[----:B------:R-:W4:Y:S01]  /*a120*/  LDL.LU R115, [R1+0x8c] ;  /* 0x00008c0001737983 */ /* 0x000f220000300800 */
[----:B------:R-:W-:-:S02]  /*a130*/  IMAD.MOV.U32 R161, RZ, RZ, R248 ;  /* 0x000000ffffa17224 */ /* 0x000fc400078e00f8 */
[----:B----4-:R-:W-:Y:S01]  /*a140*/  FFMA.FTZ R38, R115, UR4, -R3 ;  /* 0x0000000473267c23 */ /* 0x010fe20008010803 */
[----:B------:R-:W-:Y:S02]  /*a150*/  IMAD.MOV.U32 R115, RZ, RZ, R117 ;  /* 0x000000ffff737224 */ /* 0x000fe400078e0075 */
[----:B------:R-:W-:Y:S02]  /*a160*/  IMAD.MOV.U32 R117, RZ, RZ, R120 ;  /* 0x000000ffff757224 */ /* 0x000fe400078e0078 */
[----:B------:R-:W-:Y:S01]  /*a170*/  IMAD.MOV.U32 R10, RZ, RZ, R115 ;  /* 0x000000ffff0a7224 */ /* 0x000fe200078e0073 */
[----:B------:R-:W4:Y:S01]  /*a180*/  LDL.LU R120, [R1+0x88] ;  /* 0x0000880001787983 */ /* 0x000f220000300800 */
        /* <DEDUP_REMOVED lines=9> */
[----:B---3--:R-:W-:Y:S02]  /*a220*/  IMAD.MOV.U32 R164, RZ, RZ, R148 ;  /* 0x000000ffffa47224 */ /* 0x008fe400078e0094 */
[----:B------:R-:W-:Y:S02]  /*a230*/  IMAD.MOV.U32 R8, RZ, RZ, R9 ;  /* 0x000000ffff087224 */ /* 0x000fe400078e0009 */
[----:B------:R-:W-:Y:S02]  /*a240*/  IMAD.MOV.U32 R9, RZ, RZ, R10 ;  /* 0x000000ffff097224 */ /* 0x000fe400078e000a */
[----:B------:R-:W-:Y:S02]  /*a250*/  IMAD.MOV.U32 R117, RZ, RZ, R122 ;  /* 0x000000ffff757224 */ /* 0x000fe400078e007a */
[----:B------:R-:W-:Y:S02]  /*a260*/  IMAD.MOV.U32 R10, RZ, RZ, R11 ;  /* 0x000000ffff0a7224 */ /* 0x000fe400078e000b */
[----:B------:R-:W-:-:S02]  /*a270*/  IMAD.MOV.U32 R60, RZ, RZ, R125 ;  /* 0x000000ffff3c7224 */ /* 0x000fc400078e007d */
[----:B------:R-:W-:Y:S02]  /*a280*/  IMAD.MOV.U32 R61, RZ, RZ, R164 ;  /* 0x000000ffff3d7224 */ /* 0x000fe400078e00a4 */
[----:B------:R-:W-:Y:S02]  /*a290*/  IMAD.MOV.U32 R148, RZ, RZ, R250 ;  /* 0x000000ffff947224 */ /* 0x000fe400078e00fa */
[----:B------:R1:W5:Y:S01]  /*a2a0*/  LDL.LU R250, [R1+0xe8] ;  /* 0x0000e80001fa7983 */ /* 0x0003620000300800 */
[----:B------:R-:W-:Y:S02]  /*a2b0*/  IMAD.MOV.U32 R11, RZ, RZ, R117 ;  /* 0x000000ffff0b7224 */ /* 0x000fe400078e0075 */
[----:B------:R-:W-:Y:S01]  /*a2c0*/  IMAD.MOV.U32 R63, RZ, RZ, R10 ;  /* 0x000000ffff3f7224 */ /* 0x000fe200078e000a */
[----:B------:R-:W3:Y:S01]  /*a2d0*/  LDL.LU R122, [R1+0x80] ;  /* 0x00008000017a7983 */ /* 0x000ee20000300800 */
[----:B------:R-:W-:Y:S02]  /*a2e0*/  IMAD.MOV.U32 R117, RZ, RZ, R123 ;  /* 0x000000ffff757224 */ /* 0x000fe400078e007b */
[----:B------:R-:W-:Y:S01]  /*a2f0*/  IMAD.MOV.U32 R34, RZ, RZ, R9 ;  /* 0x000000ffff227224 */ /* 0x000fe200078e0009 */
[----:B------:R-:W2:Y:S01]  /*a300*/  LDL.LU R123, [R1+0x78] ;  /* 0x00007800017b7983 */ /* 0x000ea20000300800 */
[----:B------:R-:W-:-:S02]  /*a310*/  IMAD.MOV.U32 R59, RZ, RZ, R60 ;  /* 0x000000ffff3b7224 */ /* 0x000fc400078e003c */
[----:B------:R-:W-:Y:S01]  /*a320*/  IMAD.MOV.U32 R60, RZ, RZ, R61 ;  /* 0x000000ffff3c7224 */ /* 0x000fe200078e003d */
[----:B------:R-:W2:Y:S01]  /*a330*/  LDL.LU R248, [R1+0xe4] ;  /* 0x0000e40001f87983 */ /* 0x000ea20000300800 */
[----:B------:R-:W-:Y:S02]  /*a340*/  IMAD.MOV.U32 R61, RZ, RZ, R62 ;  /* 0x000000ffff3d7224 */ /* 0x000fe400078e003e */
[----:B------:R-:W-:Y:S02]  /*a350*/  IMAD.MOV.U32 R62, RZ, RZ, R63 ;  /* 0x000000ffff3e7224 */ /* 0x000fe400078e003f */
[----:B------:R-:W-:Y:S02]  /*a360*/  IMAD.MOV.U32 R63, RZ, RZ, R34 ;  /* 0x000000ffff3f7224 */ /* 0x000fe400078e0022 */
[----:B------:R-:W-:Y:S02]  /*a370*/  IMAD.MOV.U32 R34, RZ, RZ, R8 ;  /* 0x000000ffff227224 */ /* 0x000fe400078e0008 */
[----:B------:R-:W2:Y:S04]  /*a380*/  LDL.LU R8, [R1+0x40] ;  /* 0x0000400001087983 */ /* 0x000ea80000300800 */
[----:B------:R-:W2:Y:S01]  /*a390*/  LDL.LU R58, [R1+0x38] ;  /* 0x00003800013a7983 */ /* 0x000ea20000300800 */
[----:B------:R-:W-:-:S02]  /*a3a0*/  IMAD.MOV.U32 R9, RZ, RZ, R11 ;  /* 0x000000ffff097224 */ /* 0x000fc400078e000b */
[----:B------:R-:W-:Y:S02]  /*a3b0*/  IMAD.MOV.U32 R11, RZ, RZ, R117 ;  /* 0x000000ffff0b7224 */ /* 0x000fe400078e0075 */
[--C-:B----4-:R-:W-:Y:S01]  /*a3c0*/  FFMA.FTZ R120, R120, UR4, -R3.reuse ;  /* 0x0000000478787c23 */ /* 0x110fe20008010803 */
[--C-:B---3--:R-:W-:Y:S01]  /*a3d0*/  FFMA.FTZ R122, R122, UR4, -R3.reuse ;  /* 0x000000047a7a7c23 */ /* 0x108fe20008010803 */
[----:B--2---:R-:W-:Y:S01]  /*a3e0*/  FFMA.FTZ R123, R123, UR4, -R3 ;  /* 0x000000047b7b7c23 */ /* 0x004fe20008010803 */
[----:B------:R-:W-:-:S04]  /*a3f0*/  FFMA.FTZ R3, R168, UR4, -R0 ;  /* 0x00000004a8037c23 */ /* 0x000fc80008010800 */
[----:B------:R2:W-:Y:S02]  /*a400*/  MUFU.EX2 R117, R3 ;  /* 0x0000000300757308 */ /* 0x0005e40000000800 */
[----:B--2---:R-:W-:Y:S02]  /*a410*/  FFMA.FTZ R3, R58, UR4, -R2 ;  /* 0x000000043a037c23 */ /* 0x004fe40008010802 */
[----:B------:R-:W2:Y:S04]  /*a420*/  LDL.LU R58, [R1+0x34] ;  /* 0x00003400013a7983 */ /* 0x000ea80000300800 */
[----:B------:R3:W-:Y:S01]  /*a430*/  MUFU.EX2 R119, R4 ;  /* 0x0000000400777308 */ /* 0x0007e20000000800 */
[----:B------:R-:W-:Y:S02]  /*a440*/  IMAD.MOV.U32 R10, RZ, RZ, R124 ;  /* 0x000000ffff0a7224 */ /* 0x000fe400078e007c */
[----:B------:R-:W-:Y:S01]  /*a450*/  FFMA.FTZ R37, R167, UR4, -R0 ;  /* 0x00000004a7257c23 */ /* 0x000fe20008010800 */
[----:B------:R-:W-:-:S02]  /*a460*/  IMAD.MOV.U32 R164, RZ, RZ, R148 ;  /* 0x000000ffffa47224 */ /* 0x000fc400078e0094 */
[--C-:B------:R-:W-:Y:S01]  /*a470*/  FFMA.FTZ R36, R169, UR4, -R0.reuse ;  /* 0x00000004a9247c23 */ /* 0x100fe20008010800 */
[--C-:B------:R-:W-:Y:S01]  /*a480*/  FFMA.FTZ R35, R143, UR4, -R0.reuse ;  /* 0x000000048f237c23 */ /* 0x100fe20008010800 */
[--C-:B------:R-:W-:Y:S01]  /*a490*/  FFMA.FTZ R33, R142, UR4, -R0.reuse ;  /* 0x000000048e217c23 */ /* 0x100fe20008010800 */
[--C-:B------:R-:W-:Y:S01]  /*a4a0*/  FFMA.FTZ R124, R170, UR4, -R0.reuse ;  /* 0x00000004aa7c7c23 */ /* 0x100fe20008010800 */
[----:B---3--:R-:W-:-:S04]  /*a4b0*/  FFMA.FTZ R4, R163, UR4, -R0 ;  /* 0x00000004a3047c23 */ /* 0x008fc80008010800 */
[----:B------:R3:W-:Y:S01]  /*a4c0*/  MUFU.EX2 R112, R4 ;  /* 0x0000000400707308 */ /* 0x0007e20000000800 */
[--C-:B------:R-:W-:Y:S01]  /*a4d0*/  FFMA.FTZ R125, R171, UR4, -R0.reuse ;  /* 0x00000004ab7d7c23 */ /* 0x100fe20008010800 */
[--C-:B------:R-:W-:Y:S01]  /*a4e0*/  FFMA.FTZ R135, R135, UR4, -R0.reuse ;  /* 0x0000000487877c23 */ /* 0x100fe20008010800 */
[--C-:B------:R-:W-:Y:S01]  /*a4f0*/  FFMA.FTZ R148, R83, UR4, -R0.reuse ;  /* 0x0000000453947c23 */ /* 0x100fe20008010800 */
[----:B---3--:R-:W-:-:S04]  /*a500*/  FFMA.FTZ R4, R151, UR4, -R0 ;  /* 0x0000000497047c23 */ /* 0x008fc80008010800 */
[----:B------:R3:W4:Y:S02]  /*a510*/  MUFU.EX2 R113, R4 ;  /* 0x0000000400717308 */ /* 0x0007240000000800 */
[----:B---3--:R-:W-:Y:S01]  /*a520*/  FFMA.FTZ R4, R154, UR4, -R0 ;  /* 0x000000049a047c23 */ /* 0x008fe20008010800 */
[----:B--2---:R-:W-:Y:S01]  /*a530*/  FFMA.FTZ R0, R58, UR4, -R2 ;  /* 0x000000043a007c23 */ /* 0x004fe20008010802 */
[----:B------:R-:W-:Y:S02]  /*a540*/  IMAD.MOV.U32 R58, RZ, RZ, R59 ;  /* 0x000000ffff3a7224 */ /* 0x000fe400078e003b */
[----:B------:R-:W-:Y:S02]  /*a550*/  IMAD.MOV.U32 R59, RZ, RZ, R60 ;  /* 0x000000ffff3b7224 */ /* 0x000fe400078e003c */
[----:B------:R-:W-:Y:S02]  /*a560*/  IMAD.MOV.U32 R60, RZ, RZ, R61 ;  /* 0x000000ffff3c7224 */ /* 0x000fe400078e003d */
[----:B------:R-:W-:-:S02]  /*a570*/  IMAD.MOV.U32 R61, RZ, RZ, R62 ;  /* 0x000000ffff3d7224 */ /* 0x000fc400078e003e */
[----:B------:R-:W-:Y:S02]  /*a580*/  IMAD.MOV.U32 R62, RZ, RZ, R63 ;  /* 0x000000ffff3e7224 */ /* 0x000fe400078e003f */
[----:B------:R-:W-:Y:S02]  /*a590*/  IMAD.MOV.U32 R63, RZ, RZ, R34 ;  /* 0x000000ffff3f7224 */ /* 0x000fe400078e0022 */
[----:B------:R-:W2:Y:S04]  /*a5a0*/  LDL.LU R34, [R1+0x30] ;  /* 0x0000300001227983 */ /* 0x000ea80000300800 */
[----:B------:R-:W3:Y:S01]  /*a5b0*/  LDL.LU R57, [R1+0x2c] ;  /* 0x00002c0001397983 */ /* 0x000ee20000300800 */
[----:B------:R1:W1:Y:S01]  /*a5c0*/  MUFU.EX2 R115, R4 ;  /* 0x0000000400737308 */ /* 0x0002620000000800 */
[----:B----4-:R-:W-:-:S02]  /*a5d0*/  F2FP.F16.F32.PACK_AB R5, R113, R112 ;  /* 0x000000707105723e */ /* 0x010fc400000000ff */
[----:B------:R-:W-:Y:S01]  /*a5e0*/  F2FP.F16.F32.PACK_AB R6, R119, R118 ;  /* 0x000000767706723e */ /* 0x000fe200000000ff */
[----:B------:R-:W-:Y:S02]  /*a5f0*/  IMAD.MOV.U32 R142, RZ, RZ, R59 ;  /* 0x000000ffff8e7224 */ /* 0x000fe400078e003b */
[----:B------:R-:W-:Y:S02]  /*a600*/  IMAD.MOV.U32 R143, RZ, RZ, R60 ;  /* 0x000000ffff8f7224 */ /* 0x000fe400078e003c */
[----:B------:R-:W-:Y:S02]  /*a610*/  IMAD.MOV.U32 R54, RZ, RZ, R157 ;  /* 0x000000ffff367224 */ /* 0x000fe400078e009d */
[----:B------:R-:W-:Y:S01]  /*a620*/  IMAD.MOV.U32 R154, RZ, RZ, R156 ;  /* 0x000000ffff9a7224 */ /* 0x000fe200078e009c */
[----:B-1----:R-:W-:Y:S02]  /*a630*/  F2FP.F16.F32.PACK_AB R4, R116, R114 ;  /* 0x000000727404723e */ /* 0x002fe400000000ff */
[----:B------:R-:W-:Y:S01]  /*a640*/  F2FP.F16.F32.PACK_AB R7, R117, R115 ;  /* 0x000000737507723e */ /* 0x000fe200000000ff */
[----:B------:R-:W-:-:S02]  /*a650*/  IMAD.MOV.U32 R151, RZ, RZ, R159 ;  /* 0x000000ffff977224 */ /* 0x000fc400078e009f */
[----:B------:R-:W-:Y:S02]  /*a660*/  IMAD.MOV.U32 R163, RZ, RZ, R158 ;  /* 0x000000ffffa37224 */ /* 0x000fe400078e009e */
[----:B------:R-:W-:Y:S02]  /*a670*/  IMAD.MOV.U32 R169, RZ, RZ, R61 ;  /* 0x000000ffffa97224 */ /* 0x000fe400078e003d */
[----:B------:R-:W-:Y:S01]  /*a680*/  HMMA.16816.F32 R156, R4, R16, R84 ;  /* 0x00000010049c723c */ /* 0x000fe20000001854 */
[----:B------:R-:W-:Y:S01]  /*a690*/  IMAD.MOV.U32 R167, RZ, RZ, R62 ;  /* 0x000000ffffa77224 */ /* 0x000fe200078e003e */
[----:B------:R1:W-:Y:S01]  /*a6a0*/  MUFU.EX2 R84, R0 ;  /* 0x0000000000547308 */ /* 0x0003e20000000800 */
[----:B------:R-:W-:Y:S02]  /*a6b0*/  IMAD.MOV.U32 R168, RZ, RZ, R63 ;  /* 0x000000ffffa87224 */ /* 0x000fe400078e003f */
[----:B------:R-:W-:Y:S02]  /*a6c0*/  IMAD.MOV.U32 R55, RZ, RZ, R58 ;  /* 0x000000ffff377224 */ /* 0x000fe400078e003a */
[----:B-1----:R-:W-:Y:S01]  /*a6d0*/  FFMA.FTZ R0, R142, UR4, -R12 ;  /* 0x000000048e007c23 */ /* 0x002fe2000801080c */
        /* <DEDUP_REMOVED lines=20> */
[----:B-1----:R-:W-:Y:S01]  /*a820*/  FFMA.FTZ R0, R142, UR4, -R12 ;  /* 0x000000048e007c23 */ /* 0x002fe2000801080c */
[----:B------:R-:W-:Y:S02]  /*a830*/  IMAD.MOV.U32 R142, RZ, RZ, R169 ;  /* 0x000000ffff8e7224 */ /* 0x000fe400078e00a9 */
[----:B------:R-:W-:Y:S01]  /*a840*/  IMAD.MOV.U32 R169, RZ, RZ, R168 ;  /* 0x000000ffffa97224 */ /* 0x000fe200078e00a8 */
[----:B------:R1:W-:Y:S01]  /*a850*/  MUFU.EX2 R82, R0 ;  /* 0x0000000000527308 */ /* 0x0003e20000000800 */
[----:B------:R-:W-:Y:S02]  /*a860*/  IMAD.MOV.U32 R138, RZ, RZ, R147 ;  /* 0x000000ffff8a7224 */ /* 0x000fe400078e0093 */
[----:B------:R-:W-:Y:S02]  /*a870*/  IMAD.MOV.U32 R168, RZ, RZ, R163 ;  /* 0x000000ffffa87224 */ /* 0x000fe400078e00a3 */
[----:B------:R-:W-:Y:S02]  /*a880*/  IMAD.MOV.U32 R163, RZ, RZ, R10 ;  /* 0x000000ffffa37224 */ /* 0x000fe400078e000a */
[----:B------:R-:W-:Y:S01]  /*a890*/  IMAD.MOV.U32 R10, RZ, RZ, R136 ;  /* 0x000000ffff0a7224 */ /* 0x000fe200078e0088 */
[----:B------:R-:W-:Y:S01]  /*a8a0*/  HMMA.16816.F32 R88, R4, R28, R88 ;  /* 0x0000001c0458723c */ /* 0x000fe20000001858 */
[----:B------:R-:W-:-:S02]  /*a8b0*/  IMAD.MOV.U32 R136, RZ, RZ, R138 ;  /* 0x000000ffff887224 */ /* 0x000fc400078e008a */
[----:B------:R-:W-:Y:S02]  /*a8c0*/  IMAD.MOV.U32 R138, RZ, RZ, R164 ;  /* 0x000000ffff8a7224 */ /* 0x000fe400078e00a4 */
[----:B-1----:R-:W-:Y:S01]  /*a8d0*/  FFMA.FTZ R0, R170, UR4, -R12 ;  /* 0x00000004aa007c23 */ /* 0x002fe2000801080c */
[----:B------:R-:W-:Y:S02]  /*a8e0*/  IMAD.MOV.U32 R170, RZ, RZ, R142 ;  /* 0x000000ffffaa7224 */ /* 0x000fe400078e008e */
[----:B------:R-:W-:Y:S02]  /*a8f0*/  IMAD.MOV.U32 R142, RZ, RZ, R143 ;  /* 0x000000ffff8e7224 */ /* 0x000fe400078e008f */
[----:B------:R-:W-:Y:S02]  /*a900*/  IMAD.MOV.U32 R143, RZ, RZ, R169 ;  /* 0x000000ffff8f7224 */ /* 0x000fe400078e00a9 */
[----:B------:R-:W-:Y:S02]  /*a910*/  IMAD.MOV.U32 R169, RZ, RZ, R167 ;  /* 0x000000ffffa97224 */ /* 0x000fe400078e00a7 */
[----:B------:R-:W-:-:S02]  /*a920*/  IMAD.MOV.U32 R167, RZ, RZ, R168 ;  /* 0x000000ffffa77224 */ /* 0x000fc400078e00a8 */
[----:B------:R-:W-:Y:S01]  /*a930*/  FFMA.FTZ R28, R142, UR4, -R12 ;  /* 0x000000048e1c7c23 */ /* 0x000fe2000801080c */
        /* <DEDUP_REMOVED lines=10> */
[----:B------:R1:W-:Y:S01]  /*a9e0*/  MUFU.EX2 R78, R0 ;  /* 0x00000000004e7308 */ /* 0x0003e20000000800 */
[----:B------:R-:W-:Y:S02]  /*a9f0*/  IMAD.MOV.U32 R169, RZ, RZ, R167 ;  /* 0x000000ffffa97224 */ /* 0x000fe400078e00a7 */
[----:B------:R-:W-:Y:S01]  /*aa00*/  FFMA.FTZ R9, R9, UR4, -R2 ;  /* 0x0000000409097c23 */ /* 0x000fe20008010802 */
[----:B------:R-:W-:Y:S02]  /*aa10*/  IMAD.MOV.U32 R136, RZ, RZ, R164 ;  /* 0x000000ffff887224 */ /* 0x000fe400078e00a4 */
[----:B------:R-:W-:Y:S01]  /*aa20*/  FFMA.FTZ R8, R8, UR4, -R2 ;  /* 0x0000000408087c23 */ /* 0x000fe20008010802 */
[----:B------:R-:W-:Y:S01]  /*aa30*/  IMAD.MOV.U32 R167, RZ, RZ, R168 ;  /* 0x000000ffffa77224 */ /* 0x000fe200078e00a8 */
[----:B------:R-:W-:Y:S01]  /*aa40*/  HMMA.16816.F32 R40, R4, R22, R92 ;  /* 0x000000160428723c */ /* 0x000fe2000000185c */
[----:B------:R-:W-:Y:S01]  /*aa50*/  IMAD.MOV.U32 R164, RZ, RZ, R165 ;  /* 0x000000ffffa47224 */ /* 0x000fe200078e00a5 */
[----:B------:R-:W-:Y:S01]  /*aa60*/  LDSM.16.MT88.4 R16, [R139+0xb000] ;  /* 0x00b000008b10783b */ /* 0x000fe20000004200 */
[----:B------:R-:W-:-:S02]  /*aa70*/  IMAD.MOV.U32 R168, RZ, RZ, R151 ;  /* 0x000000ffffa87224 */ /* 0x000fc400078e0097 */
[----:B------:R-:W-:Y:S02]  /*aa80*/  IMAD.MOV.U32 R165, RZ, RZ, R153 ;  /* 0x000000ffffa57224 */ /* 0x000fe400078e0099 */
[----:B------:R-:W-:Y:S02]  /*aa90*/  IMAD.MOV.U32 R151, RZ, RZ, R163 ;  /* 0x000000ffff977224 */ /* 0x000fe400078e00a3 */
[----:B-1----:R-:W-:Y:S01]  /*aaa0*/  FFMA.FTZ R0, R170, UR4, -R12 ;  /* 0x00000004aa007c23 */ /* 0x002fe2000801080c */
        /* <DEDUP_REMOVED lines=13> */
[----:B------:R-:W-:Y:S01]  /*ab80*/  IMAD.MOV.U32 R11, RZ, RZ, R164 ;  /* 0x000000ffff0b7224 */ /* 0x000fe200078e00a4 */
[C---:B------:R-:W-:Y:S01]  /*ab90*/  HMMA.16816.F32 R44, R4.reuse, R20, R96 ;  /* 0x00000014042c723c */ /* 0x040fe20000001860 */
[----:B------:R-:W-:Y:S01]  /*aba0*/  MUFU.EX2 R92, R9 ;  /* 0x00000009005c7308 */ /* 0x000fe20000000800 */
[----:B------:R-:W-:Y:S07]  /*abb0*/  LDSM.16.MT88.4 R20, [R235+0xb000] ;  /* 0x00b00000eb14783b */ /* 0x000fee0000004200 */
[----:B------:R1:W4:Y:S08]  /*abc0*/  MUFU.EX2 R93, R8 ;  /* 0x00000008005d7308 */ /* 0x0003300000000800 */
[----:B------:R4:W4:Y:S08]  /*abd0*/  MUFU.EX2 R94, R3 ;  /* 0x00000003005e7308 */ /* 0x0009300000000800 */
[----:B------:R4:W4:Y:S01]  /*abe0*/  MUFU.EX2 R79, R0 ;  /* 0x00000000004f7308 */ /* 0x0009220000000800 */
[--C-:B------:R-:W-:Y:S01]  /*abf0*/  FFMA.FTZ R53, R248, UR4, -R2.reuse ;  /* 0x00000004f8357c23 */ /* 0x100fe20008010802 */
[----:B------:R-:W-:Y:S01]  /*ac00*/  FFMA.FTZ R81, R81, UR4, -R2 ;  /* 0x0000000451517c23 */ /* 0x000fe20008010802 */
[----:B------:R-:W-:Y:S01]  /*ac10*/  IMAD.MOV.U32 R171, RZ, RZ, R143 ;  /* 0x000000ffffab7224 */ /* 0x000fe200078e008f */
[----:B------:R-:W-:Y:S01]  /*ac20*/  HMMA.16816.F32 R64, R4, R30, R64 ;  /* 0x0000001e0440723c */ /* 0x000fe20000001840 */
[----:B------:R-:W-:-:S02]  /*ac30*/  IMAD.MOV.U32 R143, RZ, RZ, R151 ;  /* 0x000000ffff8f7224 */ /* 0x000fc400078e0097 */
[----:B------:R-:W-:Y:S01]  /*ac40*/  FFMA.FTZ R29, R233, UR4, -R12 ;  /* 0x00000004e91d7c23 */ /* 0x000fe2000801080c */
[----:B------:R4:W-:Y:S01]  /*ac50*/  MUFU.EX2 R77, R13 ;  /* 0x0000000d004d7308 */ /* 0x0009e20000000800 */
[----:B------:R-:W-:Y:S01]  /*ac60*/  IMAD.MOV.U32 R165, RZ, RZ, R149 ;  /* 0x000000ffffa57224 */ /* 0x000fe200078e0095 */
[----:B------:R1:W5:Y:S01]  /*ac70*/  LDL.LU R248, [R1+0xe0] ;  /* 0x0000e00001f87983 */ /* 0x0003620000300800 */
[----:B------:R-:W-:Y:S02]  /*ac80*/  IMAD.MOV.U32 R149, RZ, RZ, R14 ;  /* 0x000000ffff957224 */ /* 0x000fe400078e000e */
[----:B------:R-:W-:-:S03]  /*ac90*/  IMAD.MOV.U32 R14, RZ, RZ, R15 ;  /* 0x000000ffff0e7224 */ /* 0x000fc600078e000f */
[----:B------:R-:W4:Y:S01]  /*aca0*/  MUFU.EX2 R76, R32 ;  /* 0x00000020004c7308 */ /* 0x000f220000000800 */
[----:B------:R-:W-:Y:S02]  /*acb0*/  IMAD.MOV.U32 R164, RZ, RZ, R149 ;  /* 0x000000ffffa47224 */ /* 0x000fe400078e0095 */
[----:B------:R-:W-:Y:S01]  /*acc0*/  FFMA.FTZ R15, R236, UR4, -R12 ;  /* 0x00000004ec0f7c23 */ /* 0x000fe2000801080c */
[----:B------:R-:W-:Y:S02]  /*acd0*/  IMAD.MOV.U32 R149, RZ, RZ, R14 ;  /* 0x000000ffff957224 */ /* 0x000fe400078e000e */
[----:B------:R-:W-:Y:S01]  /*ace0*/  FFMA.FTZ R14, R234, UR4, -R12 ;  /* 0x00000004ea0e7c23 */ /* 0x000fe2000801080c */
[----:B------:R-:W-:Y:S01]  /*acf0*/  FADD.FTZ R12, R199, R197 ;  /* 0x000000c5c70c7221 */ /* 0x000fe20000010000 */
[----:B------:R-:W-:Y:S02]  /*ad00*/  IMAD.MOV.U32 R98, RZ, RZ, R137 ;  /* 0x000000ffff627224 */ /* 0x000fe400078e0089 */
[----:B------:R-:W-:-:S02]  /*ad10*/  IMAD.MOV.U32 R99, RZ, RZ, R138 ;  /* 0x000000ffff637224 */ /* 0x000fc400078e008a */
[----:B------:R-:W-:Y:S02]  /*ad20*/  IMAD.MOV.U32 R100, RZ, RZ, R145 ;  /* 0x000000ffff647224 */ /* 0x000fe400078e0091 */
[----:B------:R-:W-:Y:S02]  /*ad30*/  IMAD.MOV.U32 R101, RZ, RZ, R144 ;  /* 0x000000ffff657224 */ /* 0x000fe400078e0090 */
[----:B------:R-:W-:Y:S02]  /*ad40*/  IMAD.MOV.U32 R102, RZ, RZ, R140 ;  /* 0x000000ffff667224 */ /* 0x000fe400078e008c */
[----:B---3--:R-:W-:Y:S02]  /*ad50*/  FFMA.FTZ R52, R57, UR4, -R2 ;  /* 0x0000000439347c23 */ /* 0x008fe40008010802 */
[----:B------:R-:W-:Y:S01]  /*ad60*/  HMMA.16816.F32 R56, R4, R24, R104 ;  /* 0x000000180438723c */ /* 0x000fe20000001868 */
[----:B------:R-:W3:Y:S01]  /*ad70*/  LDSM.16.MT88.4 R24, [R232+0xb000] ;  /* 0x00b00000e818783b */ /* 0x000ee20000004200 */
[----:B------:R-:W-:-:S02]  /*ad80*/  IMAD.MOV.U32 R107, RZ, RZ, R170 ;  /* 0x000000ffff6b7224 */ /* 0x000fc400078e00aa */
[----:B------:R-:W-:Y:S02]  /*ad90*/  IMAD.MOV.U32 R106, RZ, RZ, R142 ;  /* 0x000000ffff6a7224 */ /* 0x000fe400078e008e */
[----:B------:R-:W-:Y:S02]  /*ada0*/  IMAD.MOV.U32 R170, RZ, RZ, R167 ;  /* 0x000000ffffaa7224 */ /* 0x000fe400078e00a7 */
[----:B------:R-:W-:Y:S02]  /*adb0*/  IMAD.MOV.U32 R142, RZ, RZ, R168 ;  /* 0x000000ffff8e7224 */ /* 0x000fe400078e00a8 */
[----:B------:R-:W-:Y:S02]  /*adc0*/  IMAD.MOV.U32 R167, RZ, RZ, R10 ;  /* 0x000000ffffa77224 */ /* 0x000fe400078e000a */
[----:B------:R-:W-:Y:S02]  /*add0*/  IMAD.MOV.U32 R168, RZ, RZ, R11 ;  /* 0x000000ffffa87224 */ /* 0x000fe400078e000b */
[----:B-1----:R-:W1:Y:S01]  /*ade0*/  LDSM.16.MT88.4 R8, [R133+0xb000] ;  /* 0x00b000008508783b */ /* 0x002e620000004200 */
[----:B--2---:R-:W-:Y:S01]  /*adf0*/  FFMA.FTZ R34, R34, UR4, -R2 ;  /* 0x0000000422227c23 */ /* 0x004fe20008010802 */
[----:B------:R-:W-:-:S02]  /*ae00*/  IMAD.MOV.U32 R2, RZ, RZ, R169 ;  /* 0x000000ffff027224 */ /* 0x000fc400078e00a9 */
[----:B----4-:R-:W-:Y:S02]  /*ae10*/  FADD.FTZ R3, R107, R106 ;  /* 0x0000006a6b037221 */ /* 0x010fe40000010000 */
[----:B------:R-:W-:Y:S01]  /*ae20*/  IMAD.MOV.U32 R107, RZ, RZ, R2 ;  /* 0x000000ffff6b7224 */ /* 0x000fe200078e0002 */
[----:B------:R-:W-:Y:S02]  /*ae30*/  F2FP.F16.F32.PACK_AB R4, R93, R92 ;  /* 0x0000005c5d04723e */ /* 0x000fe400000000ff */
[----:B------:R-:W-:Y:S01]  /*ae40*/  F2FP.F16.F32.PACK_AB R6, R84, R94 ;  /* 0x0000005e5406723e */ /* 0x000fe200000000ff */
[----:B------:R-:W-:Y:S01]  /*ae50*/  FADD.FTZ R0, R171, R107 ;  /* 0x0000006bab007221 */ /* 0x000fe20000010000 */
[----:B------:R-:W-:Y:S02]  /*ae60*/  F2FP.F16.F32.PACK_AB R5, R82, R83 ;  /* 0x000000535205723e */ /* 0x000fe400000000ff */
[----:B------:R-:W-:Y:S01]  /*ae70*/  F2FP.F16.F32.PACK_AB R7, R79, R78 ;  /* 0x0000004e4f07723e */ /* 0x000fe200000000ff */
[----:B------:R-:W-:-:S02]  /*ae80*/  IMAD.MOV.U32 R169, RZ, RZ, R163 ;  /* 0x000000ffffa97224 */ /* 0x000fc400078e00a3 */
[----:B------:R-:W-:Y:S01]  /*ae90*/  FADD.FTZ R0, R142, R0 ;  /* 0x000000008e007221 */ /* 0x000fe20000010000 */
[----:B------:R-:W-:Y:S02]  /*aea0*/  IMAD.MOV.U32 R107, RZ, RZ, R167 ;  /* 0x000000ffff6b7224 */ /* 0x000fe400078e00a7 */
[----:B------:R-:W-:Y:S01]  /*aeb0*/  FADD.FTZ R13, R170, R3 ;  /* 0x00000003aa0d7221 */ /* 0x000fe20000010000 */
[----:B------:R-:W-:Y:S02]  /*aec0*/  IMAD.MOV.U32 R106, RZ, RZ, R143 ;  /* 0x000000ffff6a7224 */ /* 0x000fe400078e008f */
[----:B------:R-:W-:Y:S02]  /*aed0*/  IMAD.MOV.U32 R105, RZ, RZ, R169 ;  /* 0x000000ffff697224 */ /* 0x000fe400078e00a9 */
[----:B------:R-:W-:Y:S02]  /*aee0*/  IMAD.MOV.U32 R142, RZ, RZ, R168 ;  /* 0x000000ffff8e7224 */ /* 0x000fe400078e00a8 */
[----:B------:R-:W-:-:S02]  /*aef0*/  IMAD.MOV.U32 R167, RZ, RZ, R54 ;  /* 0x000000ffffa77224 */ /* 0x000fc400078e0036 */
[----:B------:R-:W-:Y:S01]  /*af00*/  IMAD.MOV.U32 R143, RZ, RZ, R55 ;  /* 0x000000ffff8f7224 */ /* 0x000fe200078e0037 */
[----:B---3--:R-:W-:Y:S01]  /*af10*/  HMMA.16816.F32 R168, R4, R24, R72 ;  /* 0x0000001804a8723c */ /* 0x008fe20000001848 */
[----:B------:R-:W-:Y:S01]  /*af20*/  IMAD.MOV.U32 R54, RZ, RZ, R71 ;  /* 0x000000ffff367224 */ /* 0x000fe200078e0047 */
[----:B------:R-:W-:Y:S01]  /*af30*/  MUFU.EX2 R75, R39 ;  /* 0x00000027004b7308 */ /* 0x000fe20000000800 */
[----:B------:R-:W-:-:S07]  /*af40*/  FADD.FTZ R2, R155, R150 ;  /* 0x000000969b027221 */ /* 0x000fce0000010000 */
[----:B------:R-:W-:Y:S08]  /*af50*/  MUFU.EX2 R74, R38 ;  /* 0x00000026004a7308 */ /* 0x000ff00000000800 */
[----:B------:R-:W-:Y:S08]  /*af60*/  MUFU.EX2 R73, R37 ;  /* 0x0000002500497308 */ /* 0x000ff00000000800 */
[----:B------:R2:W3:Y:S08]  /*af70*/  MUFU.EX2 R72, R36 ;  /* 0x0000002400487308 */ /* 0x0004f00000000800 */
[----:B------:R-:W-:Y:S08]  /*af80*/  MUFU.EX2 R71, R35 ;  /* 0x0000002300477308 */ /* 0x000ff00000000800 */
[----:B------:R-:W4:Y:S01]  /*af90*/  MUFU.EX2 R55, R33 ;  /* 0x0000002100377308 */ /* 0x000f220000000800 */
[----:B------:R-:W-:Y:S01]  /*afa0*/  FADD.FTZ R2, R146, R2 ;  /* 0x0000000292027221 */ /* 0x000fe20000010000 */
[----:B------:R-:W-:Y:S01]  /*afb0*/  FADD.FTZ R3, R107, R12 ;  /* 0x0000000c6b037221 */ /* 0x000fe20000010000 */
[----:B------:R-:W-:Y:S01]  /*afc0*/  FADD.FTZ R12, R198, R13 ;  /* 0x0000000dc60c7221 */ /* 0x000fe20000010000 */
[----:B------:R-:W-:-:S02]  /*afd0*/  IMAD.MOV.U32 R107, RZ, RZ, R142 ;  /* 0x000000ffff6b7224 */ /* 0x000fc400078e008e */
[----:B------:R-:W-:Y:S01]  /*afe0*/  FADD.FTZ R2, R196, R2 ;  /* 0x00000002c4027221 */ /* 0x000fe20000010000 */
[----:B------:R-:W-:Y:S01]  /*aff0*/  FADD.FTZ R0, R105, R0 ;  /* 0x0000000069007221 */ /* 0x000fe20000010000 */
[----:B------:R-:W-:Y:S01]  /*b000*/  HMMA.16816.F32 R172, R4, R26, R172 ;  /* 0x0000001a04ac723c */ /* 0x000fe200000018ac */
[----:B------:R-:W-:Y:S01]  /*b010*/  FADD.FTZ R3, R106, R3 ;  /* 0x000000036a037221 */ /* 0x000fe20000010000 */
[----:B------:R-:W-:Y:S01]  /*b020*/  FADD.FTZ R12, R241, R12 ;  /* 0x0000000cf10c7221 */ /* 0x000fe20000010000 */
[----:B------:R-:W-:Y:S01]  /*b030*/  FADD.FTZ R2, R162, R2 ;  /* 0x00000002a2027221 */ /* 0x000fe20000010000 */
[----:B------:R-:W-:-:S04]  /*b040*/  FADD.FTZ R0, R107, R0 ;  /* 0x000000006b007221 */ /* 0x000fc80000010000 */
[----:B------:R-:W-:Y:S01]  /*b050*/  HMMA.16816.F32 R176, R4, R20, R176 ;  /* 0x0000001404b0723c */ /* 0x000fe200000018b0 */
[----:B------:R-:W-:Y:S01]  /*b060*/  FADD.FTZ R3, R98, R3 ;  /* 0x0000000362037221 */ /* 0x000fe20000010000 */
[----:B------:R-:W-:-:S06]  /*b070*/  FADD.FTZ R12, R99, R12 ;  /* 0x0000000c630c7221 */ /* 0x000fcc0000010000 */
[----:B------:R-:W-:Y:S01]  /*b080*/  HMMA.16816.F32 R180, R4, R22, R180 ;  /* 0x0000001604b4723c */ /* 0x000fe200000018b4 */
[----:B------:R-:W-:-:S07]  /*b090*/  FADD.FTZ R2, R252, R2 ;  /* 0x00000002fc027221 */ /* 0x000fce0000010000 */
[----:B------:R-:W-:Y:S01]  /*b0a0*/  HMMA.16816.F32 R184, R4, R16, R184 ;  /* 0x0000001004b8723c */ /* 0x000fe200000018b8 */
[----:B------:R-:W-:-:S07]  /*b0b0*/  IMAD.MOV.U32 R103, RZ, RZ, R141 ;  /* 0x000000ffff677224 */ /* 0x000fce00078e008d */
[----:B------:R-:W-:Y:S01]  /*b0c0*/  HMMA.16816.F32 R188, R4, R18, R188 ;  /* 0x0000001204bc723c */ /* 0x000fe200000018bc */
[----:B------:R-:W-:-:S07]  /*b0d0*/  FADD.FTZ R0, R100, R0 ;  /* 0x0000000064007221 */ /* 0x000fce0000010000 */
[C---:B-1----:R-:W-:Y:S08]  /*b0e0*/  HMMA.16816.F32 R192, R4.reuse, R8, R192 ;  /* 0x0000000804c0723c */ /* 0x042ff000000018c0 */
[----:B--2---:R-:W-:Y:S01]  /*b0f0*/  HMMA.16816.F32 R36, R4, R10, R108 ;  /* 0x0000000a0424723c */ /* 0x004fe2000000186c */
[----:B------:R-:W-:Y:S02]  /*b100*/  F2FP.F16.F32.PACK_AB R4, R76, R77 ;  /* 0x0000004d4c04723e */ /* 0x000fe400000000ff */
[----:B---3--:R-:W-:-:S02]  /*b110*/  F2FP.F16.F32.PACK_AB R5, R72, R73 ;  /* 0x000000494805723e */ /* 0x008fc400000000ff */
[----:B------:R-:W-:Y:S02]  /*b120*/  F2FP.F16.F32.PACK_AB R6, R74, R75 ;  /* 0x0000004b4a06723e */ /* 0x000fe400000000ff */
[----:B----4-:R-:W-:Y:S01]  /*b130*/  F2FP.F16.F32.PACK_AB R7, R55, R71 ;  /* 0x000000473707723e */ /* 0x010fe200000000ff */
[----:B------:R-:W-:Y:S02]  /*b140*/  IMAD.MOV.U32 R147, RZ, RZ, R152 ;  /* 0x000000ffff937224 */ /* 0x000fe400078e0098 */
[----:B------:R-:W-:Y:S01]  /*b150*/  FADD.FTZ R3, R101, R3 ;  /* 0x0000000365037221 */ /* 0x000fe20000010000 */
[----:B------:R-:W-:Y:S02]  /*b160*/  IMAD.MOV.U32 R142, RZ, RZ, R143 ;  /* 0x000000ffff8e7224 */ /* 0x000fe400078e008f */
[----:B------:R-:W-:Y:S01]  /*b170*/  IMAD.MOV.U32 R105, RZ, RZ, R136 ;  /* 0x000000ffff697224 */ /* 0x000fe200078e0088 */
[----:B------:R-:W-:Y:S01]  /*b180*/  HMMA.16816.F32 R88, R4, R8, R88 ;  /* 0x000000080458723c */ /* 0x000fe20000001858 */
[----:B------:R-:W-:-:S02]  /*b190*/  IMAD.MOV.U32 R151, RZ, RZ, R132 ;  /* 0x000000ffff977224 */ /* 0x000fc400078e0084 */
[----:B------:R-:W-:Y:S01]  /*b1a0*/  FADD.FTZ R9, R102, R12 ;  /* 0x0000000c66097221 */ /* 0x000fe20000010000 */
[----:B------:R-:W-:Y:S02]  /*b1b0*/  IMAD.MOV.U32 R143, RZ, RZ, R54 ;  /* 0x000000ffff8f7224 */ /* 0x000fe400078e0036 */
[----:B------:R-:W-:Y:S01]  /*b1c0*/  FADD.FTZ R8, R247, R2 ;  /* 0x00000002f7087221 */ /* 0x000fe20000010000 */
[----:B------:R-:W-:Y:S01]  /*b1d0*/  IMAD.MOV.U32 R163, RZ, RZ, R149 ;  /* 0x000000ffffa37224 */ /* 0x000fe200078e0095 */
[----:B------:R-:W-:Y:S01]  /*b1e0*/  MUFU.EX2 R32, R15 ;  /* 0x0000000f00207308 */ /* 0x000fe20000000800 */
[----:B------:R-:W-:Y:S01]  /*b1f0*/  IMAD.MOV.U32 R149, RZ, RZ, R238 ;  /* 0x000000ffff957224 */ /* 0x000fe200078e00ee */
[C---:B------:R-:W-:Y:S01]  /*b200*/  HMMA.16816.F32 R44, R4.reuse, R20, R44 ;  /* 0x00000014042c723c */ /* 0x040fe2000000182c */
[----:B------:R-:W-:Y:S01]  /*b210*/  FADD.FTZ R2, R103, R0 ;  /* 0x0000000067027221 */ /* 0x000fe20000010000 */
[----:B------:R-:W-:Y:S02]  /*b220*/  IMAD.MOV.U32 R152, RZ, RZ, R244 ;  /* 0x000000ffff987224 */ /* 0x000fe400078e00f4 */
[----:B------:R-:W-:Y:S01]  /*b230*/  FADD.FTZ R0, R105, R3 ;  /* 0x0000000369007221 */ /* 0x000fe20000010000 */
[----:B------:R-:W-:Y:S01]  /*b240*/  IMAD.MOV.U32 R104, RZ, RZ, R147 ;  /* 0x000000ffff687224 */ /* 0x000fe200078e0093 */
[----:B------:R1:W-:Y:S02]  /*b250*/  MUFU.EX2 R31, R14 ;  /* 0x0000000e001f7308 */ /* 0x0003e40000000800 */
[----:B------:R-:W-:Y:S01]  /*b260*/  HMMA.16816.F32 R40, R4, R22, R40 ;  /* 0x000000160428723c */ /* 0x000fe20000001828 */
[----:B------:R-:W-:-:S02]  /*b270*/  IMAD.MOV.U32 R106, RZ, RZ, R143 ;  /* 0x000000ffff6a7224 */ /* 0x000fc400078e008f */
[----:B------:R-:W-:Y:S01]  /*b280*/  FADD.FTZ R3, R166, R8 ;  /* 0x00000008a6037221 */ /* 0x000fe20000010000 */
[----:B------:R-:W-:Y:S01]  /*b290*/  FADD.FTZ R2, R149, R2 ;  /* 0x0000000295027221 */ /* 0x000fe20000010000 */
[----:B------:R-:W-:-:S03]  /*b2a0*/  IMAD.MOV.U32 R98, RZ, RZ, R104 ;  /* 0x000000ffff627224 */ /* 0x000fc600078e0068 */
[C---:B------:R-:W-:Y:S01]  /*b2b0*/  HMMA.16816.F32 R56, R4.reuse, R24, R56 ;  /* 0x000000180438723c */ /* 0x040fe20000001838 */
[----:B------:R-:W-:Y:S01]  /*b2c0*/  FADD.FTZ R0, R152, R0 ;  /* 0x0000000098007221 */ /* 0x000fe20000010000 */
[----:B------:R-:W-:Y:S01]  /*b2d0*/  IMAD.MOV.U32 R107, RZ, RZ, R142 ;  /* 0x000000ffff6b7224 */ /* 0x000fe200078e008e */
[----:B------:R-:W2:Y:S05]  /*b2e0*/  LDSM.16.MT88.4 R144, [R232+0xb800] ;  /* 0x00b80000e890783b */ /* 0x000eaa0000004200 */
[C---:B------:R-:W-:Y:S01]  /*b2f0*/  HMMA.16816.F32 R48, R4.reuse, R26, R48 ;  /* 0x0000001a0430723c */ /* 0x040fe20000001830 */
[----:B------:R-:W-:Y:S01]  /*b300*/  IMAD.MOV.U32 R99, RZ, RZ, R106 ;  /* 0x000000ffff637224 */ /* 0x000fe200078e006a */
[----:B------:R-:W3:Y:S06]  /*b310*/  LDSM.16.MT88.4 R140, [R235+0xb800] ;  /* 0x00b80000eb8c783b */ /* 0x000eec0000004200 */
[----:B------:R-:W-:Y:S01]  /*b320*/  HMMA.16816.F32 R156, R4, R16, R156 ;  /* 0x00000010049c723c */ /* 0x000fe2000000189c */
[----:B------:R-:W-:Y:S01]  /*b330*/  IMAD.MOV.U32 R100, RZ, RZ, R167 ;  /* 0x000000ffff647224 */ /* 0x000fe200078e00a7 */
[----:B------:R-:W4:Y:S01]  /*b340*/  LDSM.16.MT88.4 R136, [R139+0xb800] ;  /* 0x00b800008b88783b */ /* 0x000f220000004200 */
[----:B------:R-:W-:-:S02]  /*b350*/  IMAD.MOV.U32 R101, RZ, RZ, R154 ;  /* 0x000000ffff657224 */ /* 0x000fc400078e009a */
[----:B------:R-:W-:Y:S02]  /*b360*/  IMAD.MOV.U32 R103, RZ, RZ, R163 ;  /* 0x000000ffff677224 */ /* 0x000fe400078e00a3 */
[----:B------:R-:W-:Y:S01]  /*b370*/  IMAD.MOV.U32 R153, RZ, RZ, R249 ;  /* 0x000000ffff997224 */ /* 0x000fe200078e00f9 */
[C---:B------:R-:W-:Y:S01]  /*b380*/  HMMA.16816.F32 R20, R4.reuse, R18, R60 ;  /* 0x000000120414723c */ /* 0x040fe2000000183c */
[----:B------:R-:W-:Y:S01]  /*b390*/  MUFU.EX2 R30, R29 ;  /* 0x0000001d001e7308 */ /* 0x000fe20000000800 */
[----:B------:R2:W5:Y:S06]  /*b3a0*/  LDL.LU R244, [R1+0xdc] ;  /* 0x0000dc0001f47983 */ /* 0x00056c0000300800 */
[----:B-1----:R-:W-:Y:S01]  /*b3b0*/  HMMA.16816.F32 R12, R4, R10, R64 ;  /* 0x0000000a040c723c */ /* 0x002fe20000001840 */
[----:B------:R-:W-:Y:S01]  /*b3c0*/  FADD.FTZ R4, R151, R9 ;  /* 0x0000000997047221 */ /* 0x000fe20000010000 */
[----:B------:R-:W-:Y:S01]  /*b3d0*/  FADD.FTZ R6, R240, R3 ;  /* 0x00000003f0067221 */ /* 0x000fe20000010000 */
[----:B------:R-:W-:Y:S01]  /*b3e0*/  FADD.FTZ R5, R239, R2 ;  /* 0x00000002ef057221 */ /* 0x000fe20000010000 */
[----:B------:R-:W-:-:S02]  /*b3f0*/  IMAD.MOV.U32 R102, RZ, RZ, R107 ;  /* 0x000000ffff667224 */ /* 0x000fc400078e006b */
[----:B------:R-:W-:Y:S01]  /*b400*/  FADD.FTZ R7, R160, R4 ;  /* 0x00000004a0077221 */ /* 0x000fe20000010000 */
[----:B------:R-:W-:Y:S01]  /*b410*/  FADD.FTZ R4, R98, R0 ;  /* 0x0000000062047221 */ /* 0x000fe20000010000 */
[----:B------:R-:W-:Y:S01]  /*b420*/  FADD.FTZ R2, R245, R6 ;  /* 0x00000006f5027221 */ /* 0x000fe20000010000 */
[----:B------:R-:W-:Y:S02]  /*b430*/  IMAD.MOV.U32 R104, RZ, RZ, R164 ;  /* 0x000000ffff687224 */ /* 0x000fe400078e00a4 */
[----:B------:R-:W-:Y:S01]  /*b440*/  FADD.FTZ R3, R99, R7 ;  /* 0x0000000763037221 */ /* 0x000fe20000010000 */
[----:B------:R-:W-:Y:S01]  /*b450*/  FADD.FTZ R0, R100, R5 ;  /* 0x0000000564007221 */ /* 0x000fe20000010000 */
[----:B------:R-:W-:Y:S01]  /*b460*/  FADD.FTZ R4, R101, R4 ;  /* 0x0000000465047221 */ /* 0x000fe20000010000 */
[----:B------:R-:W-:Y:S02]  /*b470*/  IMAD.MOV.U32 R105, RZ, RZ, R165 ;  /* 0x000000ffff697224 */ /* 0x000fe400078e00a5 */
[----:B------:R-:W-:Y:S01]  /*b480*/  FADD.FTZ R5, R102, R3 ;  /* 0x0000000366057221 */ /* 0x000fe20000010000 */
[----:B------:R-:W-:Y:S01]  /*b490*/  FADD.FTZ R3, R246, R2 ;  /* 0x00000002f6037221 */ /* 0x000fe20000010000 */
[----:B------:R-:W-:Y:S01]  /*b4a0*/  FADD.FTZ R2, R103, R0 ;  /* 0x0000000067027221 */ /* 0x000fe20000010000 */
[----:B------:R-:W-:-:S02]  /*b4b0*/  IMAD.MOV.U32 R107, RZ, RZ, R161 ;  /* 0x000000ffff6b7224 */ /* 0x000fc400078e00a1 */
        /* <DEDUP_REMOVED lines=60> */
[----:B------:R1:W5:Y:S02]  /*b880*/  LDL.LU R243, [R1+0xd8] ;  /* 0x0000d80001f37983 */ /* 0x0003640000300800 */
[----:B------:R-:W3:Y:S01]  /*b890*/  MUFU.EX2 R10, R124 ;  /* 0x0000007c000a7308 */ /* 0x000ee20000000800 */
[----:B------:R-:W-:Y:S01]  /*b8a0*/  FADD.FTZ R4, R76, R4 ;  /* 0x000000044c047221 */ /* 0x000fe20000010000 */
[----:B------:R-:W-:Y:S01]  /*b8b0*/  FADD.FTZ R3, R72, R3 ;  /* 0x0000000348037221 */ /* 0x000fe20000010000 */
[----:B------:R-:W-:-:S05]  /*b8c0*/  FADD.FTZ R0, R82, R0 ;  /* 0x0000000052007221 */ /* 0x000fca0000010000 */
[----:B------:R-:W4:Y:S01]  /*b8d0*/  MUFU.EX2 R33, R28 ;  /* 0x0000001c00217308 */ /* 0x000f220000000800 */
[----:B------:R-:W-:Y:S01]  /*b8e0*/  FADD.FTZ R2, R93, R2 ;  /* 0x000000025d027221 */ /* 0x000fe20000010000 */
[----:B------:R-:W-:-:S06]  /*b8f0*/  FADD.FTZ R4, R75, R4 ;  /* 0x000000044b047221 */ /* 0x000fcc0000010000 */
[----:B------:R-:W1:Y:S01]  /*b900*/  MUFU.EX2 R54, R34 ;  /* 0x0000002200367308 */ /* 0x000e620000000800 */
[----:B------:R-:W-:-:S07]  /*b910*/  FADD.FTZ R3, R71, R3 ;  /* 0x0000000347037221 */ /* 0x000fce0000010000 */
[----:B------:R-:W1:Y:S01]  /*b920*/  MUFU.EX2 R27, R121 ;  /* 0x00000079001b7308 */ /* 0x000e620000000800 */
[----:B------:R-:W-:-:S07]  /*b930*/  FADD.FTZ R0, R78, R0 ;  /* 0x000000004e007221 */ /* 0x000fce0000010000 */
[----:B------:R-:W1:Y:S01]  /*b940*/  MUFU.EX2 R11, R125 ;  /* 0x0000007d000b7308 */ /* 0x000e620000000800 */
        /* <DEDUP_REMOVED lines=8> */
[----:B--2---:R-:W-:-:S06]  /*b9d0*/  FADD.FTZ R4, R29, R4 ;  /* 0x000000041d047221 */ /* 0x004fcc0000010000 */
[----:B------:R-:W2:Y:S01]  /*b9e0*/  MUFU.EX2 R35, R53 ;  /* 0x0000003500237308 */ /* 0x000ea20000000800 */
[----:B---3--:R-:W-:-:S07]  /*b9f0*/  FADD.FTZ R3, R10, R3 ;  /* 0x000000030a037221 */ /* 0x008fce0000010000 */
[----:B------:R-:W3:Y:S01]  /*ba00*/  MUFU.EX2 R25, R123 ;  /* 0x0000007b00197308 */ /* 0x000ee20000000800 */
[----:B----4-:R-:W-:Y:S01]  /*ba10*/  FADD.FTZ R0, R33, R0 ;  /* 0x0000000021007221 */ /* 0x010fe20000010000 */
[----:B------:R4:W5:Y:S06]  /*ba20*/  LDL.LU R249, [R1+0xd4] ;  /* 0x0000d40001f97983 */ /* 0x00096c0000300800 */
[----:B------:R-:W4:Y:S01]  /*ba30*/  MUFU.EX2 R34, R81 ;  /* 0x0000005100227308 */ /* 0x000f220000000800 */
[----:B-1----:R-:W-:-:S07]  /*ba40*/  FADD.FTZ R2, R54, R2 ;  /* 0x0000000236027221 */ /* 0x002fce0000010000 */
[----:B------:R-:W1:Y:S01]  /*ba50*/  MUFU.EX2 R28, R148 ;  /* 0x00000094001c7308 */ /* 0x000e620000000800 */
        /* <DEDUP_REMOVED lines=8> */
[----:B---3--:R-:W-:Y:S01]  /*bae0*/  FADD.FTZ R4, R25, R4 ;  /* 0x0000000419047221 */ /* 0x008fe20000010000 */
[----:B------:R2:W5:Y:S01]  /*baf0*/  LDL.LU R236, [R1+0xd0] ;  /* 0x0000d00001ec7983 */ /* 0x0005620000300800 */
[----:B------:R-:W-:Y:S01]  /*bb00*/  F2FP.F16.F32.PACK_AB R196, R52, R54 ;  /* 0x0000003634c4723e */ /* 0x000fe200000000ff */
[----:B------:R-:W-:Y:S01]  /*bb10*/  FADD.FTZ R0, R30, R0 ;  /* 0x000000001e007221 */ /* 0x000fe20000010000 */
[----:B----4-:R-:W-:Y:S01]  /*bb20*/  F2FP.F16.F32.PACK_AB R198, R34, R35 ;  /* 0x0000002322c6723e */ /* 0x010fe200000000ff */
[----:B------:R2:W5:Y:S01]  /*bb30*/  LDL.LU R234, [R1+0xcc] ;  /* 0x0000cc0001ea7983 */ /* 0x0005620000300800 */
[----:B------:R-:W-:-:S02]  /*bb40*/  F2FP.F16.F32.PACK_AB R197, R32, R33 ;  /* 0x0000002120c5723e */ /* 0x000fc400000000ff */
[----:B------:R-:W-:Y:S01]  /*bb50*/  F2FP.F16.F32.PACK_AB R199, R30, R31 ;  /* 0x0000001f1ec7723e */ /* 0x000fe200000000ff */
[C---:B-1----:R-:W-:Y:S01]  /*bb60*/  FADD.FTZ R3, R28.reuse, R3 ;  /* 0x000000031c037221 */ /* 0x042fe20000010000 */
[----:B------:R-:W-:Y:S01]  /*bb70*/  F2FP.F16.F32.PACK_AB R148, R27, R29 ;  /* 0x0000001d1b94723e */ /* 0x000fe200000000ff */
[----:B------:R2:W5:Y:S01]  /*bb80*/  LDL.LU R233, [R1+0xc8] ;  /* 0x0000c80001e97983 */ /* 0x0005620000300800 */
[----:B------:R-:W-:Y:S02]  /*bb90*/  F2FP.F16.F32.PACK_AB R149, R11, R10 ;  /* 0x0000000a0b95723e */ /* 0x000fe400000000ff */
        /* <DEDUP_REMOVED lines=26> */
[----:B------:R-:W-:-:S04]  /*bd40*/  NOP ;  /* 0x0000000000007918 */ /* 0x000fc80000000000 */
[----:B-12---:R-:W-:-:S15]  /*bd50*/  BRA.U !UP0, `(.L_x_812) ;  /* 0x0000009d08887547 */ /* 0x006fde000b800000 */
[----:B------:R-:W2:Y:S01]  /*bd60*/  LDL.LU R107, [R1+0xa4] ;  /* 0x0000a400016b7983 */ /* 0x000ea20000300800 */
[----:B------:R-:W1:Y:S01]  /*bd70*/  LDCU UR6, c[0x0][0x440] ;  /* 0x00008800ff0677ac */ /* 0x000e620008000800 */
[----:B------:R-:W-:Y:S02]  /*bd80*/  UIADD3 UR7, UPT, UPT, UR17, -0x2, URZ ;  /* 0xfffffffe11077890 */ /* 0x000fe4000fffe0ff */
[----:B------:R-:W3:Y:S01]  /*bd90*/  LDL R105, [R1+0x6c] ;  /* 0x00006c0001697983 */ /* 0x000ee20000100800 */
[----:B------:R-:W-:Y:S01]  /*bda0*/  IMAD.U32 R3, RZ, RZ, UR8 ;  /* 0x00000008ff037e24 */ /* 0x000fe2000f8e00ff */
[----:B------:R-:W-:-:S04]  /*bdb0*/  DEPBAR.LE SB0, 0x0 ;  /* 0x000080000000791a */ /* 0x000fc80000000000 */
[----:B------:R-:W4:Y:S01]  /*bdc0*/  LDL R106, [R1+0x68] ;  /* 0x00006800016a7983 */ /* 0x000f220000100800 */
[----:B------:R-:W-:Y:S01]  /*bdd0*/  UIMAD.WIDE.U32 UR12, UR7, UR8, URZ ;  /* 0x00000008070c72a5 */ /* 0x000fe2000f8e00ff */
[----:B------:R-:W-:Y:S02]  /*bde0*/  IMAD.U32 R9, RZ, RZ, UR8 ;  /* 0x00000008ff097e24 */ /* 0x000fe4000f8e00ff */
[----:B------:R-:W-:Y:S01]  /*bdf0*/  IMAD.U32 R8, RZ, RZ, UR9 ;  /* 0x00000009ff087e24 */ /* 0x000fe2000f8e00ff */
[----:B------:R-:W-:Y:S01]  /*be00*/  UIMAD UR7, UR7, UR9, UR13 ;  /* 0x00000009070772a4 */ /* 0x000fe2000f8e020d */
[----:B------:R-:W-:Y:S01]  /*be10*/  IMAD.U32 R4, RZ, RZ, UR8 ;  /* 0x00000008ff047e24 */ /* 0x000fe2000f8e00ff */
[----:B-1---5:R-:W-:Y:S01]  /*be20*/  ISETP.GE.AND P0, PT, R234, UR6, PT ;  /* 0x00000006ea007c0c */ /* 0x022fe2000bf06270 */
[----:B------:R-:W-:Y:S01]  /*be30*/  USHF.L.U32 UR6, UR12, 0x7, URZ ;  /* 0x000000070c067899 */ /* 0x000fe200080006ff */
[----:B------:R-:W-:Y:S01]  /*be40*/  BAR.SYNC.DEFER_BLOCKING 0x0 ;  /* 0x0000000000007b1d */ /* 0x000fe20000010000 */
[----:B------:R-:W-:Y:S01]  /*be50*/  USHF.L.U64.HI UR7, UR12, 0x7, UR7 ;  /* 0x000000070c077899 */ /* 0x000fe20008010207 */
[----:B------:R-:W-:-:S02]  /*be60*/  IMAD.U32 R2, RZ, RZ, UR8 ;  /* 0x00000008ff027e24 */ /* 0x000fc4000f8e00ff */
[----:B------:R-:W-:Y:S02]  /*be70*/  IMAD.U32 R7, RZ, RZ, UR8 ;  /* 0x00000008ff077e24 */ /* 0x000fe4000f8e00ff */
[----:B------:R-:W-:Y:S02]  /*be80*/  IMAD.U32 R0, RZ, RZ, UR6 ;  /* 0x00000006ff007e24 */ /* 0x000fe4000f8e00ff */
[----:B------:R-:W-:Y:S01]  /*be90*/  IMAD.U32 R5, RZ, RZ, UR7 ;  /* 0x00000007ff057e24 */ /* 0x000fe2000f8e00ff */
[----:B------:R-:W-:Y:S01]  /*bea0*/  STL [R1+0xe0], R139 ;  /* 0x0000e08b01007387 */ /* 0x000fe20000100800 */
[----:B------:R-:W-:Y:S01]  /*beb0*/  IMAD.U32 R6, RZ, RZ, UR9 ;  /* 0x00000009ff067e24 */ /* 0x000fe2000f8e00ff */
[----:B------:R-:W-:Y:S01]  /*bec0*/  @!P0 LEA R3, P2, R3, UR6, 0x5 ;  /* 0x0000000603038c11 */ /* 0x000fe2000f8428ff */
[----:B------:R-:W-:Y:S01]  /*bed0*/  IMAD.U32 R11, RZ, RZ, UR8 ;  /* 0x00000008ff0b7e24 */ /* 0x000fe2000f8e00ff */
[----:B------:R-:W-:Y:S01]  /*bee0*/  @!P0 LEA R4, P1, R4, UR6, 0x6 ;  /* 0x0000000604048c11 */ /* 0x000fe2000f8230ff */
[----:B------:R-:W-:Y:S01]  /*bef0*/  IMAD.U32 R10, RZ, RZ, UR9 ;  /* 0x00000009ff0a7e24 */ /* 0x000fe2000f8e00ff */
[----:B------:R-:W-:Y:S01]  /*bf00*/  @!P0 LEA.HI.X R8, R9, UR7, R8, 0x5, P2 ;  /* 0x0000000709088c11 */ /* 0x000fe200090f2c08 */
[----:B------:R-:W-:Y:S01]  /*bf10*/  IMAD.U32 R9, RZ, RZ, UR7 ;  /* 0x00000007ff097e24 */ /* 0x000fe2000f8e00ff */
[----:B------:R-:W-:Y:S01]  /*bf20*/  @!P0 LEA R2, P4, R2, UR6, 0x4 ;  /* 0x0000000602028c11 */ /* 0x000fe2000f8820ff */
[----:B------:R-:W-:Y:S01]  /*bf30*/  STL [R1+0xdc], R138 ;  /* 0x0000dc8a01007387 */ /* 0x000fe20000100800 */
[----:B------:R-:W-:Y:S01]  /*bf40*/  @!P0 LEA.HI.X R6, R7, UR7, R6, 0x6, P1 ;  /* 0x0000000707068c11 */ /* 0x000fe200088f3406 */
[----:B------:R-:W-:Y:S01]  /*bf50*/  IMAD.U32 R7, RZ, RZ, UR7 ;  /* 0x00000007ff077e24 */ /* 0x000fe2000f8e00ff */
[----:B------:R-:W-:Y:S01]  /*bf60*/  @!P0 LEA.HI.X R10, R11, UR7, R10, 0x4, P4 ;  /* 0x000000070b0a8c11 */ /* 0x000fe2000a0f240a */
[----:B------:R-:W-:Y:S04]  /*bf70*/  STL [R1+0xd8], R137 ;  /* 0x0000d88901007387 */ /* 0x000fe80000100800 */
[----:B------:R-:W-:Y:S04]  /*bf80*/  @P0 STS.128 [R249+0x8000], RZ ;  /* 0x008000fff9000388 */ /* 0x000fe80000000c00 */
[----:B------:R-:W-:Y:S04]  /*bf90*/  STL [R1+0xd4], R136 ;  /* 0x0000d48801007387 */ /* 0x000fe80000100800 */
[----:B------:R-:W-:Y:S04]  /*bfa0*/  STL [R1+0xd0], R80 ;  /* 0x0000d05001007387 */ /* 0x000fe80000100800 */
[----:B------:R-:W-:Y:S04]  /*bfb0*/  STL [R1+0xcc], R70 ;  /* 0x0000cc4601007387 */ /* 0x000fe80000100800 */
[----:B------:R-:W-:Y:S04]  /*bfc0*/  STL [R1+0xc8], R69 ;  /* 0x0000c84501007387 */ /* 0x000fe80000100800 */
[----:B------:R-:W-:Y:S01]  /*bfd0*/  STL [R1+0xc4], R68 ;  /* 0x0000c44401007387 */ /* 0x000fe20000100800 */
[----:B--2---:R-:W-:Y:S01]  /*bfe0*/  IMAD.MOV.U32 R81, RZ, RZ, R107 ;  /* 0x000000ffff517224 */ /* 0x004fe200078e006b */
[----:B---3--:R-:W-:-:S02]  /*bff0*/  @!P0 LEA R22, P5, R0, R105, 0x1 ;  /* 0x0000006900168211 */ /* 0x008fc400078a08ff */
[CC--:B------:R-:W-:Y:S02]  /*c000*/  @!P0 LEA R18, P2, R3.reuse, R105.reuse, 0x1 ;  /* 0x0000006903128211 */ /* 0x0c0fe400078408ff */
[-C--:B------:R-:W-:Y:S02]  /*c010*/  @!P0 LEA R16, P1, R4, R105.reuse, 0x1 ;  /* 0x0000006904108211 */ /* 0x080fe400078208ff */
[-C--:B----4-:R-:W-:Y:S01]  /*c020*/  @!P0 LEA.HI.X R23, R0, R106.reuse, R5, 0x1, P5 ;  /* 0x0000006a00178211 */ /* 0x090fe200028f0c05 */
[----:B------:R-:W-:Y:S01]  /*c030*/  IMAD.U32 R0, RZ, RZ, UR8 ;  /* 0x00000008ff007e24 */ /* 0x000fe2000f8e00ff */
[-C--:B------:R-:W-:Y:S01]  /*c040*/  @!P0 LEA.HI.X R19, R3, R106.reuse, R8, 0x1, P2 ;  /* 0x0000006a03138211 */ /* 0x080fe200010f0c08 */
[----:B------:R-:W-:Y:S01]  /*c050*/  IMAD.U32 R8, RZ, RZ, UR6 ;  /* 0x00000006ff087e24 */ /* 0x000fe2000f8e00ff */
[-C--:B------:R-:W-:Y:S01]  /*c060*/  @!P0 LEA R20, P4, R2, R105.reuse, 0x1 ;  /* 0x0000006902148211 */ /* 0x080fe200078808ff */
[----:B------:R-:W-:Y:S01]  /*c070*/  IMAD.U32 R5, RZ, RZ, UR7 ;  /* 0x00000007ff057e24 */ /* 0x000fe2000f8e00ff */
[-C--:B------:R-:W-:Y:S01]  /*c080*/  @!P0 LEA.HI.X R17, R4, R106.reuse, R6, 0x1, P1 ;  /* 0x0000006a04118211 */ /* 0x080fe200008f0c06 */
[----:B------:R-:W-:Y:S01]  /*c090*/  @!P0 IMAD.WIDE.U32 R8, R0, 0x30, R8 ;  /* 0x0000003000088825 */ /* 0x000fe200078e0008 */
[----:B------:R-:W-:Y:S01]  /*c0a0*/  @!P0 LEA.HI.X R21, R2, R106, R10, 0x1, P4 ;  /* 0x0000006a02158211 */ /* 0x000fe200020f0c0a */
[----:B------:R-:W-:Y:S01]  /*c0b0*/  @!PT LDS RZ, [RZ] ;  /* 0x00000000fffff984 */ /* 0x000fe20000000800 */
[----:B------:R-:W-:Y:S01]  /*c0c0*/  @!PT LDS RZ, [RZ] ;  /* 0x00000000fffff984 */ /* 0x000fe20000000800 */
[----:B------:R-:W-:Y:S01]  /*c0d0*/  @!PT LDS RZ, [RZ] ;  /* 0x00000000fffff984 */ /* 0x000fe20000000800 */
[----:B------:R-:W-:Y:S02]  /*c0e0*/  @!P0 LDGSTS.E.BYPASS.LTC128B.128 [R249+0x8000], desc[UR20][R22.64] ;  /* 0x0800000016f98fae */ /* 0x000fe4000b981a14 */
[----:B------:R-:W-:Y:S01]  /*c0f0*/  IMAD.U32 R0, RZ, RZ, UR9 ;  /* 0x00000009ff007e24 */ /* 0x000fe2000f8e00ff */
[----:B------:R-:W-:Y:S01]  /*c100*/  @!P0 LEA R14, P1, R8, R105, 0x1 ;  /* 0x00000069080e8211 */ /* 0x000fe200078208ff */
[----:B------:R-:W-:Y:S01]  /*c110*/  IMAD.U32 R6, RZ, RZ, UR6 ;  /* 0x00000006ff067e24 */ /* 0x000fe2000f8e00ff */
[----:B------:R-:W-:Y:S01]  /*c120*/  @P0 STS.128 [R249+0x8800], RZ ;  /* 0x008800fff9000388 */ /* 0x000fe20000000c00 */
[----:B------:R-:W-:-:S02]  /*c130*/  @!P0 IMAD R0, R0, 0x30, RZ ;  /* 0x0000003000008824 */ /* 0x000fc400078e02ff */
[----:B------:R-:W-:Y:S01]  /*c140*/  IMAD.U32 R2, RZ, RZ, UR8 ;  /* 0x00000008ff027e24 */ /* 0x000fe2000f8e00ff */
[----:B------:R-:W-:Y:S01]  /*c150*/  @!PT LDS RZ, [RZ] ;  /* 0x00000000fffff984 */ /* 0x000fe20000000800 */
[----:B------:R-:W-:Y:S01]  /*c160*/  @!PT LDS RZ, [RZ] ;  /* 0x00000000fffff984 */ /* 0x000fe20000000800 */
[----:B------:R-:W-:Y:S01]  /*c170*/  @!PT LDS RZ, [RZ] ;  /* 0x00000000fffff984 */ /* 0x000fe20000000800 */
[----:B------:R1:W-:Y:S01]  /*c180*/  @!P0 LDGSTS.E.BYPASS.LTC128B.128 [R249+0x8800], desc[UR20][R20.64] ;  /* 0x0880000014f98fae */ /* 0x0003e2000b981a14 */
[----:B------:R-:W-:Y:S02]  /*c190*/  @!P0 IMAD.IADD R0, R0, 0x1, R9 ;  /* 0x0000000100008824 */ /* 0x000fe400078e0209 */
        /* <DEDUP_REMOVED lines=9> */
[----:B------:R-:W-:-:S02]  /*c230*/  IMAD.U32 R8, RZ, RZ, UR9 ;  /* 0x00000009ff087e24 */ /* 0x000fc4000f8e00ff */
[----:B------:R-:W-:Y:S01]  /*c240*/  @!P0 IMAD.WIDE.U32 R6, R2, 0x50, R6 ;  /* 0x0000005002068825 */ /* 0x000fe200078e0006 */
[----:B------:R-:W-:Y:S03]  /*c250*/  @P0 STS.128 [R249+0x9800], RZ ;  /* 0x009800fff9000388 */ /* 0x000fe60000000c00 */
[----:B------:R-:W-:Y:S01]  /*c260*/  @!P0 IMAD.WIDE.U32 R4, R10, 0x60, R4 ;  /* 0x000000600a048825 */ /* 0x000fe200078e0004 */
[----:B------:R-:W-:Y:S01]  /*c270*/  @!P0 LEA R12, P4, R6, R105, 0x1 ;  /* 0x00000069060c8211 */ /* 0x000fe200078808ff */
[----:B------:R-:W-:Y:S01]  /*c280*/  @!PT LDS RZ, [RZ] ;  /* 0x00000000fffff984 */ /* 0x000fe20000000800 */
[----:B------:R-:W-:Y:S01]  /*c290*/  @!PT LDS RZ, [RZ] ;  /* 0x00000000fffff984 */ /* 0x000fe20000000800 */
[----:B------:R-:W-:Y:S01]  /*c2a0*/  @!PT LDS RZ, [RZ] ;  /* 0x00000000fffff984 */ /* 0x000fe20000000800 */
[----:B------:R-:W-:Y:S02]  /*c2b0*/  @!P0 LDGSTS.E.BYPASS.LTC128B.128 [R249+0x9800], desc[UR20][R14.64] ;  /* 0x098000000ef98fae */ /* 0x000fe4000b981a14 */
[----:B------:R-:W-:Y:S02]  /*c2c0*/  IMAD.U32 R0, RZ, RZ, UR9 ;  /* 0x00000009ff007e24 */ /* 0x000fe4000f8e00ff */
[----:B------:R-:W-:Y:S01]  /*c2d0*/  IMAD.U32 R2, RZ, RZ, UR6 ;  /* 0x00000006ff027e24 */ /* 0x000fe2000f8e00ff */
[----:B------:R-:W-:Y:S01]  /*c2e0*/  @P0 STS.128 [R249+0xa000], RZ ;  /* 0x00a000fff9000388 */ /* 0x000fe20000000c00 */
[----:B------:R-:W-:-:S02]  /*c2f0*/  IMAD.U32 R3, RZ, RZ, UR7 ;  /* 0x00000007ff037e24 */ /* 0x000fc4000f8e00ff */
[----:B------:R-:W-:Y:S01]  /*c300*/  @!P0 IMAD R10, R9, 0x50, RZ ;  /* 0x00000050090a8824 */ /* 0x000fe200078e02ff */
[----:B------:R-:W-:Y:S01]  /*c310*/  @!PT LDS RZ, [RZ] ;  /* 0x00000000fffff984 */ /* 0x000fe20000000800 */
[----:B------:R-:W-:Y:S01]  /*c320*/  @!PT LDS RZ, [RZ] ;  /* 0x00000000fffff984 */ /* 0x000fe20000000800 */
[----:B------:R-:W-:Y:S01]  /*c330*/  @!PT LDS RZ, [RZ] ;  /* 0x00000000fffff984 */ /* 0x000fe20000000800 */
[----:B------:R2:W-:Y:S01]  /*c340*/  @!P0 LDGSTS.E.BYPASS.LTC128B.128 [R249+0xa000], desc[UR20][R16.64] ;  /* 0x0a00000010f98fae */ /* 0x0005e2000b981a14 */
[----:B------:R-:W-:Y:S02]  /*c350*/  @!P0 IMAD R9, R8, 0x60, RZ ;  /* 0x0000006008098824 */ /* 0x000fe400078e02ff */
[----:B------:R-:W-:Y:S01]  /*c360*/  @!P0 IMAD R8, R0, 0x70, RZ ;  /* 0x0000007000088824 */ /* 0x000fe200078e02ff */
[----:B------:R-:W-:Y:S01]  /*c370*/  @P0 STS.128 [R249+0xa800], RZ ;  /* 0x00a800fff9000388 */ /* 0x000fe20000000c00 */
[----:B------:R-:W-:-:S04]  /*c380*/  @!P0 IMAD.WIDE.U32 R2, R11, 0x70, R2 ;  /* 0x000000700b028825 */ /* 0x000fc800078e0002 */
[----:B------:R-:W-:Y:S01]  /*c390*/  @!P0 IMAD.IADD R0, R10, 0x1, R7 ;  /* 0x000000010a008824 */ /* 0x000fe200078e0207 */
[-C--:B------:R-:W-:Y:S01]  /*c3a0*/  @!P0 LEA R10, P2, R4, R105.reuse, 0x1 ;  /* 0x00000069040a8211 */ /* 0x080fe200078408ff */
[----:B------:R-:W-:Y:S02]  /*c3b0*/  @!P0 IMAD.IADD R5, R9, 0x1, R5 ;  /* 0x0000000109058824 */ /* 0x000fe400078e0205 */
[----:B------:R-:W-:Y:S01]  /*c3c0*/  @!P0 IMAD.IADD R3, R8, 0x1, R3 ;  /* 0x0000000108038824 */ /* 0x000fe200078e0203 */
[----:B------:R-:W-:Y:S02]  /*c3d0*/  @!P0 LEA R8, P1, R2, R105, 0x1 ;  /* 0x0000006902088211 */ /* 0x000fe400078208ff */
[-C--:B------:R-:W-:Y:S02]  /*c3e0*/  @!P0 LEA.HI.X R13, R6, R106.reuse, R0, 0x1, P4 ;  /* 0x0000006a060d8211 */ /* 0x080fe400020f0c00 */
[-C--:B------:R-:W-:Y:S02]  /*c3f0*/  @!P0 LEA.HI.X R11, R4, R106.reuse, R5, 0x1, P2 ;  /* 0x0000006a040b8211 */ /* 0x080fe400010f0c05 */
[----:B------:R-:W-:Y:S01]  /*c400*/  @!P0 LEA.HI.X R9, R2, R106, R3, 0x1, P1 ;  /* 0x0000006a02098211 */ /* 0x000fe200008f0c03 */
[----:B------:R-:W-:Y:S01]  /*c410*/  @!PT LDS RZ, [RZ] ;  /* 0x00000000fffff984 */ /* 0x000fe20000000800 */
[----:B------:R-:W-:Y:S01]  /*c420*/  @!PT LDS RZ, [RZ] ;  /* 0x00000000fffff984 */ /* 0x000fe20000000800 */
[----:B------:R-:W-:Y:S01]  /*c430*/  @!PT LDS RZ, [RZ] ;  /* 0x00000000fffff984 */ /* 0x000fe20000000800 */
[----:B------:R-:W-:Y:S01]  /*c440*/  @!P0 LDGSTS.E.BYPASS.LTC128B.128 [R249+0xa800], desc[UR20][R12.64] ;  /* 0x0a8000000cf98fae */ /* 0x000fe2000b981a14 */
[----:B------:R-:W-:-:S03]  /*c450*/  IMAD.MOV.U32 R106, RZ, RZ, 0x20 ;  /* 0x00000020ff6a7424 */ /* 0x000fc600078e00ff */
[----:B------:R-:W-:Y:S02]  /*c460*/  @P0 STS.128 [R249+0xb000], RZ ;  /* 0x00b000fff9000388 */ /* 0x000fe40000000c00 */
[----:B------:R-:W-:Y:S02]  /*c470*/  SEL R133, R106, 0xffffffe0, !P6 ;  /* 0xffffffe06a857807 */ /* 0x000fe40007000000 */
[----:B------:R-:W-:Y:S01]  /*c480*/  @!PT LDS RZ, [RZ] ;  /* 0x00000000fffff984 */ /* 0x000fe20000000800 */
[----:B------:R-:W-:Y:S01]  /*c490*/  @!PT LDS RZ, [RZ] ;  /* 0x00000000fffff984 */ /* 0x000fe20000000800 */
[----:B------:R-:W-:Y:S01]  /*c4a0*/  @!PT LDS RZ, [RZ] ;  /* 0x00000000fffff984 */ /* 0x000fe20000000800 */
[----:B------:R-:W-:Y:S03]  /*c4b0*/  @!P0 LDGSTS.E.BYPASS.LTC128B.128 [R249+0xb000], desc[UR20][R10.64] ;  /* 0x0b0000000af98fae */ /* 0x000fe6000b981a14 */
[--C-:B------:R-:W-:Y:S01]  /*c4c0*/  IMAD.IADD R0, R233, 0x1, R133.reuse ;  /* 0x00000001e9007824 */ /* 0x100fe200078e0285 */
[----:B------:R-:W-:Y:S01]  /*c4d0*/  @P0 STS.128 [R249+0xb800], RZ ;  /* 0x00b800fff9000388 */ /* 0x000fe20000000c00 */
[----:B------:R-:W-:-:S03]  /*c4e0*/  IMAD.IADD R2, R236, 0x1, R133 ;  /* 0x00000001ec027824 */ /* 0x000fc600078e0285 */
[----:B------:R-:W-:Y:S01]  /*c4f0*/  @!PT LDS RZ, [RZ] ;  /* 0x00000000fffff984 */ /* 0x000fe20000000800 */
[----:B------:R-:W-:Y:S01]  /*c500*/  @!PT LDS RZ, [RZ] ;  /* 0x00000000fffff984 */ /* 0x000fe20000000800 */
[----:B------:R-:W-:Y:S01]  /*c510*/  @!PT LDS RZ, [RZ] ;  /* 0x00000000fffff984 */ /* 0x000fe20000000800 */
[----:B------:R3:W-:Y:S04]  /*c520*/  @!P0 LDGSTS.E.BYPASS.LTC128B.128 [R249+0xb800], desc[UR20][R8.64] ;  /* 0x0b80000008f98fae */ /* 0x0007e8000b981a14 */
[----:B------:R-:W-:Y:S04]  /*c530*/  LDSM.16.M88.4 R52, [R233+0x5000] ;  /* 0x00500000e934783b */ /* 0x000fe80000000200 */
[----:B------:R-:W-:Y:S04]  /*c540*/  LDSM.16.M88.4 R48, [R233+0x5800] ;  /* 0x00580000e930783b */ /* 0x000fe80000000200 */
[----:B------:R-:W-:Y:S04]  /*c550*/  LDSM.16.M88.4 R4, [R2+0x2000] ;  /* 0x002000000204783b */ /* 0x000fe80000000200 */
[----:B-1----:R-:W-:Y:S04]  /*c560*/  LDSM.16.M88.4 R20, [R0+0x5000] ;  /* 0x005000000014783b */ /* 0x002fe80000000200 */
[----:B------:R-:W-:Y:S04]  /*c570*/  LDSM.16.M88.4 R36, [R233+0x7000] ;  /* 0x00700000e924783b */ /* 0x000fe80000000200 */
[----:B--2---:R-:W-:Y:S04]  /*c580*/  LDSM.16.M88.4 R16, [R0+0x5800] ;  /* 0x005800000010783b */ /* 0x004fe80000000200 */
[----:B---3--:R-:W1:Y:S04]  /*c590*/  LDSM.16.M88.4 R8, [R236+0x2000] ;  /* 0x00200000ec08783b */ /* 0x008e680000000200 */
[----:B------:R-:W2:Y:S04]  /*c5a0*/  LDSM.16.M88.4 R32, [R233+0x7800] ;  /* 0x00780000e920783b */ /* 0x000ea80000000200 */
[----:B------:R-:W-:Y:S04]  /*c5b0*/  LDSM.16.M88.4 R76, [R0+0x7000] ;  /* 0x00700000004c783b */ /* 0x000fe80000000200 */
[----:B------:R-:W-:Y:S04]  /*c5c0*/  LDSM.16.M88.4 R72, [R0+0x7800] ;  /* 0x007800000048783b */ /* 0x000fe80000000200 */
[----:B------:R-:W3:Y:S04]  /*c5d0*/  LDSM.16.M88.4 R40, [R233+0x6800] ;  /* 0x00680000e928783b */ /* 0x000ee80000000200 */
[----:B------:R-:W4:Y:S04]  /*c5e0*/  LDSM.16.M88.4 R60, [R233+0x4000] ;  /* 0x00400000e93c783b */ /* 0x000f280000000200 */
[----:B------:R-:W4:Y:S04]  /*c5f0*/  LDSM.16.M88.4 R56, [R233+0x4800] ;  /* 0x00480000e938783b */ /* 0x000f280000000200 */
[----:B------:R-:W4:Y:S04]  /*c600*/  LDSM.16.M88.4 R44, [R233+0x6000] ;  /* 0x00600000e92c783b */ /* 0x000f280000000200 */
[----:B------:R-:W4:Y:S04]  /*c610*/  LDSM.16.M88.4 R84, [R0+0x6800] ;  /* 0x006800000054783b */ /* 0x000f280000000200 */
[----:B------:R-:W4:Y:S01]  /*c620*/  LDSM.16.M88.4 R28, [R0+0x4000] ;  /* 0x00400000001c783b */ /* 0x000f220000000200 */
[C---:B-1----:R-:W-:Y:S03]  /*c630*/  HMMA.16816.F32 R92, R8.reuse, R52, RZ ;  /* 0x00000034085c723c */ /* 0x042fe600000018ff */
[----:B------:R-:W1:Y:S04]  /*c640*/  LDSM.16.M88.4 R24, [R0+0x4800] ;  /* 0x004800000018783b */ /* 0x000e680000000200 */
[----:B------:R-:W1:Y:S01]  /*c650*/  LDSM.16.M88.4 R64, [R0+0x6000] ;  /* 0x006000000040783b */ /* 0x000e620000000200 */
[C---:B------:R-:W-:Y:S03]  /*c660*/  HMMA.16816.F32 R216, R8.reuse, R48, RZ ;  /* 0x0000003008d8723c */ /* 0x040fe600000018ff */
[----:B------:R-:W1:Y:S04]  /*c670*/  LDSM.16.M88.4 R12, [R236] ;  /* 0x00000000ec0c783b */ /* 0x000e680000000200 */
[----:B------:R-:W0:Y:S01]  /*c680*/  LDGDEPBAR ;  /* 0x00000000000079af */ /* 0x000e220000000000 */
[----:B------:R-:W-:Y:S08]  /*c690*/  HMMA.16816.F32 R112, R8, R36, RZ ;  /* 0x000000240870723c */ /* 0x000ff000000018ff */
[C---:B------:R-:W-:Y:S08]  /*c6a0*/  HMMA.16816.F32 R136, R4.reuse, R20, R92 ;  /* 0x000000140488723c */ /* 0x040ff0000000185c */
[----:B------:R-:W-:Y:S08]  /*c6b0*/  HMMA.16816.F32 R92, R4, R16, R216 ;  /* 0x00000010045c723c */ /* 0x000ff000000018d8 */
[----:B--2---:R-:W-:Y:S03]  /*c6c0*/  HMMA.16816.F32 R104, R8, R32, RZ ;  /* 0x000000200868723c */ /* 0x004fe600000018ff */
        /* <DEDUP_REMOVED lines=8> */
[----:B---3--:R-:W-:Y:S01]  /*c750*/  HMMA.16816.F32 R116, R8, R42, RZ ;  /* 0x0000002a0874723c */ /* 0x008fe200000018ff */
[----:B------:R-:W-:-:S07]  /*c760*/  IMAD.MOV.U32 R136, RZ, RZ, R95 ;  /* 0x000000ffff887224 */ /* 0x000fce00078e005f */
[----:B------:R-:W-:Y:S08]  /*c770*/  HMMA.16816.F32 R92, R4, R76, R112 ;  /* 0x0000004c045c723c */ /* 0x000ff00000001870 */
[C---:B----4-:R-:W-:Y:S08]  /*c780*/  HMMA.16816.F32 R100, R8.reuse, R60, RZ ;  /* 0x0000003c0864723c */ /* 0x050ff000000018ff */
        /* <DEDUP_REMOVED lines=24> */
[----:B------:R2:W3:Y:S07]  /*c910*/  LDSM.16.M88.4 R8, [R2] ;  /* 0x000000000208783b */ /* 0x0004ee0000000200 */
[----:B------:R-:W-:Y:S03]  /*c920*/  HMMA.16816.F32 R220, R4, R28, R100 ;  /* 0x0000001c04dc723c */ /* 0x000fe60000001864 */
[----:B------:R-:W-:-:S02]  /*c930*/  IMAD.MOV.U32 R231, RZ, RZ, R92 ;  /* 0x000000ffffe77224 */ /* 0x000fc400078e005c */
[----:B------:R-:W-:Y:S02]  /*c940*/  IMAD.MOV.U32 R230, RZ, RZ, R93 ;  /* 0x000000ffffe67224 */ /* 0x000fe400078e005d */
[----:B------:R-:W-:Y:S01]  /*c950*/  IMAD.MOV.U32 R229, RZ, RZ, R94 ;  /* 0x000000ffffe57224 */ /* 0x000fe200078e005e */
[----:B-1----:R-:W-:Y:S01]  /*c960*/  HMMA.16816.F32 R224, R4, R24, R96 ;  /* 0x0000001804e0723c */ /* 0x002fe20000001860 */
        /* <DEDUP_REMOVED lines=9> */
[----:B------:R-:W-:Y:S03]  /*ca00*/  HMMA.16816.F32 R88, R12, R52, RZ ;  /* 0x000000340c58723c */ /* 0x000fe600000018ff */
[----:B------:R-:W-:-:S02]  /*ca10*/  IMAD.MOV.U32 R207, RZ, RZ, R92 ;  /* 0x000000ffffcf7224 */ /* 0x000fc400078e005c */
[----:B------:R-:W-:Y:S02]  /*ca20*/  IMAD.MOV.U32 R206, RZ, RZ, R93 ;  /* 0x000000ffffce7224 */ /* 0x000fe400078e005d */
[----:B------:R-:W-:Y:S01]  /*ca30*/  IMAD.MOV.U32 R205, RZ, RZ, R94 ;  /* 0x000000ffffcd7224 */ /* 0x000fe200078e005e */
[C---:B------:R-:W-:Y:S01]  /*ca40*/  HMMA.16816.F32 R96, R12.reuse, R60, RZ ;  /* 0x0000003c0c60723c */ /* 0x040fe200000018ff */
[----:B------:R-:W-:Y:S02]  /*ca50*/  IMAD.MOV.U32 R204, RZ, RZ, R95 ;  /* 0x000000ffffcc7224 */ /* 0x000fe400078e005f */
[----:B--2---:R-:W-:Y:S02]  /*ca60*/  IMAD.MOV.U32 R2, RZ, RZ, R5 ;  /* 0x000000ffff027224 */ /* 0x004fe400078e0005 */
[----:B------:R-:W-:Y:S02]  /*ca70*/  IMAD.MOV.U32 R0, RZ, RZ, R4 ;  /* 0x000000ffff007224 */ /* 0x000fe400078e0004 */
[----:B------:R-:W-:Y:S01]  /*ca80*/  IMAD.MOV.U32 R252, RZ, RZ, R6 ;  /* 0x000000fffffc7224 */ /* 0x000fe200078e0006 */
[----:B------:R-:W-:Y:S01]  /*ca90*/  HMMA.16816.F32 R92, R12, R56, RZ ;  /* 0x000000380c5c723c */ /* 0x000fe200000018ff */
[----:B------:R-:W-:-:S07]  /*caa0*/  IMAD.MOV.U32 R247, RZ, RZ, R7 ;  /* 0x000000fffff77224 */ /* 0x000fce00078e0007 */
[----:B------:R-:W-:Y:S08]  /*cab0*/  HMMA.16816.F32 R4, R12, R48, RZ ;  /* 0x000000300c04723c */ /* 0x000ff000000018ff */
[C---:B---3--:R-:W-:Y:S08]  /*cac0*/  HMMA.16816.F32 R116, R8.reuse, R20, R88 ;  /* 0x000000140874723c */ /* 0x048ff00000001858 */
[----:B------:R-:W-:Y:S01]  /*cad0*/  HMMA.16816.F32 R108, R8, R24, R92 ;  /* 0x00000018086c723c */ /* 0x000fe2000000185c */
[----:B------:R-:W-:-:S02]  /*cae0*/  IMAD.MOV.U32 R24, RZ, RZ, R0 ;  /* 0x000000ffff187224 */ /* 0x000fc400078e0000 */
[----:B------:R-:W-:Y:S02]  /*caf0*/  IMAD.MOV.U32 R0, RZ, RZ, R81 ;  /* 0x000000ffff007224 */ /* 0x000fe400078e0051 */
[----:B------:R-:W-:Y:S02]  /*cb00*/  IMAD.MOV.U32 R25, RZ, RZ, R2 ;  /* 0x000000ffff197224 */ /* 0x000fe400078e0002 */
[----:B------:R-:W-:Y:S01]  /*cb10*/  IMAD.IADD R0, R236, 0x1, R0 ;  /* 0x00000001ec007824 */ /* 0x000fe200078e0200 */
        /* <DEDUP_REMOVED lines=8> */
[----:B------:R-:W-:Y:S08]  /*cba0*/  HMMA.16816.F32 R60, R12, R44, RZ ;  /* 0x0000002c0c3c723c */ /* 0x000ff000000018ff */
[----:B------:R-:W-:Y:S08]  /*cbb0*/  HMMA.16816.F32 R112, R8, R28, R96 ;  /* 0x0000001c0870723c */ /* 0x000ff00000001860 */
        /* <DEDUP_REMOVED lines=10> */
[----:B------:R-:W-:Y:S08]  /*cc60*/  HMMA.16816.F32 R80, R8, R64, R60 ;  /* 0x000000400850723c */ /* 0x000ff0000000183c */
        /* <DEDUP_REMOVED lines=8> */
[----:B------:R-:W-:Y:S02]  /*ccf0*/  IMAD.MOV.U32 R15, RZ, RZ, R80 ;  /* 0x000000ffff0f7224 */ /* 0x000fe400078e0050 */
[----:B------:R-:W-:-:S02]  /*cd00*/  IMAD.MOV.U32 R14, RZ, RZ, R81 ;  /* 0x000000ffff0e7224 */ /* 0x000fc400078e0051 */
[----:B------:R-:W-:Y:S02]  /*cd10*/  IMAD.MOV.U32 R13, RZ, RZ, R82 ;  /* 0x000000ffff0d7224 */ /* 0x000fe400078e0052 */
[----:B------:R-:W-:Y:S01]  /*cd20*/  IMAD.MOV.U32 R12, RZ, RZ, R83 ;  /* 0x000000ffff0c7224 */ /* 0x000fe200078e0053 */
[C---:B------:R-:W-:Y:S01]  /*cd30*/  HMMA.16816.F32 R40, R8.reuse, R22, R96 ;  /* 0x000000160828723c */ /* 0x040fe20000001860 */
[----:B------:R-:W-:Y:S01]  /*cd40*/  IMAD.MOV.U32 R52, RZ, RZ, R15 ;  /* 0x000000ffff347224 */ /* 0x000fe200078e000f */
[----:B------:R-:W-:Y:S01]  /*cd50*/  LDSM.16.M88.4 R20, [R132+0x4000] ;  /* 0x004000008414783b */ /* 0x000fe20000000200 */
[----:B------:R-:W-:Y:S02]  /*cd60*/  IMAD.MOV.U32 R135, RZ, RZ, R32 ;  /* 0x000000ffff877224 */ /* 0x000fe400078e0020 */
[----:B------:R-:W-:Y:S02]  /*cd70*/  IMAD.MOV.U32 R134, RZ, RZ, R33 ;  /* 0x000000ffff867224 */ /* 0x000fe400078e0021 */
[----:B------:R-:W-:Y:S01]  /*cd80*/  IMAD.MOV.U32 R3, RZ, RZ, R34 ;  /* 0x000000ffff037224 */ /* 0x000fe200078e0022 */
[----:B------:R-:W-:Y:S01]  /*cd90*/  HMMA.16816.F32 R80, R8, R72, R4 ;  /* 0x000000480850723c */ /* 0x000fe20000001804 */
[----:B------:R-:W-:Y:S01]  /*cda0*/  IMAD.MOV.U32 R2, RZ, RZ, R35 ;  /* 0x000000ffff027224 */ /* 0x000fe200078e0023 */
[----:B------:R-:W-:Y:S01]  /*cdb0*/  LDSM.16.M88.4 R4, [R0+0x2000] ;  /* 0x002000000004783b */ /* 0x000fe20000000200 */
[----:B------:R-:W-:-:S02]  /*cdc0*/  IMAD.MOV.U32 R53, RZ, RZ, R14 ;  /* 0x000000ffff357224 */ /* 0x000fc400078e000e */
[----:B------:R-:W-:Y:S02]  /*cdd0*/  IMAD.MOV.U32 R54, RZ, RZ, R13 ;  /* 0x000000ffff367224 */ /* 0x000fe400078e000d */
[----:B------:R-:W-:Y:S01]  /*cde0*/  IMAD.MOV.U32 R55, RZ, RZ, R12 ;  /* 0x000000ffff377224 */ /* 0x000fe200078e000c */
[C---:B------:R-:W-:Y:S01]  /*cdf0*/  HMMA.16816.F32 R32, R8.reuse, R30, R88 ;  /* 0x0000001e0820723c */ /* 0x040fe20000001858 */
[----:B------:R-:W1:Y:S01]  /*ce00*/  LDSM.16.M88.4 R12, [R0] ;  /* 0x00000000000c783b */ /* 0x000e620000000200 */
[----:B------:R-:W-:Y:S02]  /*ce10*/  IMAD.MOV.U32 R96, RZ, RZ, R207 ;  /* 0x000000ffff607224 */ /* 0x000fe400078e00cf */
[----:B------:R-:W-:Y:S02]  /*ce20*/  IMAD.MOV.U32 R97, RZ, RZ, R206 ;  /* 0x000000ffff617224 */ /* 0x000fe400078e00ce */
[----:B------:R-:W-:Y:S02]  /*ce30*/  IMAD.MOV.U32 R98, RZ, RZ, R205 ;  /* 0x000000ffff627224 */ /* 0x000fe400078e00cd */
[----:B------:R-:W-:Y:S01]  /*ce40*/  HMMA.16816.F32 R28, R8, R26, R92 ;  /* 0x0000001a081c723c */ /* 0x000fe2000000185c */
[----:B------:R-:W-:-:S02]  /*ce50*/  IMAD.MOV.U32 R92, RZ, RZ, R24 ;  /* 0x000000ffff5c7224 */ /* 0x000fc400078e0018 */
[----:B------:R-:W-:Y:S02]  /*ce60*/  IMAD.MOV.U32 R93, RZ, RZ, R25 ;  /* 0x000000ffff5d7224 */ /* 0x000fe400078e0019 */
[----:B------:R-:W-:Y:S01]  /*ce70*/  LDSM.16.M88.4 R24, [R132+0x5000] ;  /* 0x005000008418783b */ /* 0x000fe20000000200 */
[----:B------:R-:W-:Y:S02]  /*ce80*/  IMAD.MOV.U32 R99, RZ, RZ, R204 ;  /* 0x000000ffff637224 */ /* 0x000fe400078e00cc */
[----:B------:R-:W-:Y:S01]  /*ce90*/  HMMA.16816.F32 R48, R8, R18, R48 ;  /* 0x000000120830723c */ /* 0x000fe20000001830 */
[----:B------:R-:W2:Y:S01]  /*cea0*/  LDSM.16.M88.4 R16, [R132+0x4800] ;  /* 0x004800008410783b */ /* 0x000ea20000000200 */
[----:B------:R-:W-:Y:S02]  /*ceb0*/  IMAD.MOV.U32 R204, RZ, RZ, R139 ;  /* 0x000000ffffcc7224 */ /* 0x000fe400078e008b */
[----:B------:R-:W-:Y:S02]  /*cec0*/  IMAD.MOV.U32 R205, RZ, RZ, R138 ;  /* 0x000000ffffcd7224 */ /* 0x000fe400078e008a */
[----:B------:R-:W-:-:S02]  /*ced0*/  IMAD.MOV.U32 R206, RZ, RZ, R137 ;  /* 0x000000ffffce7224 */ /* 0x000fc400078e0089 */
[----:B------:R-:W-:Y:S01]  /*cee0*/  IMAD.MOV.U32 R207, RZ, RZ, R136 ;  /* 0x000000ffffcf7224 */ /* 0x000fe200078e0088 */
[----:B------:R-:W-:Y:S01]  /*cef0*/  HMMA.16816.F32 R64, R8, R66, R44 ;  /* 0x000000420840723c */ /* 0x000fe2000000182c */
[----:B------:R-:W-:Y:S02]  /*cf00*/  IMAD.MOV.U32 R94, RZ, RZ, R252 ;  /* 0x000000ffff5e7224 */ /* 0x000fe400078e00fc */
[----:B------:R-:W-:-:S05]  /*cf10*/  IMAD.MOV.U32 R95, RZ, RZ, R247 ;  /* 0x000000ffff5f7224 */ /* 0x000fca00078e00f7 */
[----:B------:R-:W-:Y:S01]  /*cf20*/  HMMA.16816.F32 R136, R8, R78, R100 ;  /* 0x0000004e0888723c */ /* 0x000fe20000001864 */
[----:B------:R-:W-:Y:S02]  /*cf30*/  IMAD.MOV.U32 R100, RZ, RZ, R231 ;  /* 0x000000ffff647224 */ /* 0x000fe400078e00e7 */
[----:B------:R-:W-:Y:S02]  /*cf40*/  IMAD.MOV.U32 R101, RZ, RZ, R230 ;  /* 0x000000ffff657224 */ /* 0x000fe400078e00e6 */
[----:B------:R-:W-:Y:S02]  /*cf50*/  IMAD.MOV.U32 R102, RZ, RZ, R229 ;  /* 0x000000ffff667224 */ /* 0x000fe400078e00e5 */
[----:B------:R-:W-:Y:S01]  /*cf60*/  IMAD.MOV.U32 R103, RZ, RZ, R228 ;  /* 0x000000ffff677224 */ /* 0x000fe200078e00e4 */
[----:B-1----:R-:W-:Y:S01]  /*cf70*/  HMMA.16816.F32 R88, R12, R22, R32 ;  /* 0x000000160c58723c */ /* 0x002fe20000001820 */
[----:B------:R-:W-:Y:S07]  /*cf80*/  LDSM.16.M88.4 R32, [R132+0x7800] ;  /* 0x007800008420783b */ /* 0x000fee0000000200 */
[----:B------:R-:W-:Y:S01]  /*cf90*/  HMMA.16816.F32 R228, R8, R74, R36 ;  /* 0x0000004a08e4723c */ /* 0x000fe20000001824 */
[----:B------:R-:W-:-:S02]  /*cfa0*/  IMAD.MOV.U32 R36, RZ, RZ, R71 ;  /* 0x000000ffff247224 */ /* 0x000fc400078e0047 */
[----:B------:R-:W-:Y:S02]  /*cfb0*/  IMAD.MOV.U32 R37, RZ, RZ, R70 ;  /* 0x000000ffff257224 */ /* 0x000fe400078e0046 */
[----:B------:R-:W-:Y:S02]  /*cfc0*/  IMAD.MOV.U32 R38, RZ, RZ, R69 ;  /* 0x000000ffff267224 */ /* 0x000fe400078e0045 */
[----:B------:R-:W-:Y:S01]  /*cfd0*/  IMAD.MOV.U32 R39, RZ, RZ, R68 ;  /* 0x000000ffff277224 */ /* 0x000fe200078e0044 */
[----:B------:R-:W-:Y:S01]  /*cfe0*/  HMMA.16816.F32 R44, R8, R86, R104 ;  /* 0x00000056082c723c */ /* 0x000fe20000001868 */
[----:B------:R-:W-:Y:S01]  /*cff0*/  LDSM.16.M88.4 R8, [R132+0x6000] ;  /* 0x006000008408783b */ /* 0x000fe20000000200 */
[----:B------:R-:W-:Y:S02]  /*d000*/  IMAD.MOV.U32 R104, RZ, RZ, R246 ;  /* 0x000000ffff687224 */ /* 0x000fe400078e00f6 */
[----:B------:R-:W-:Y:S02]  /*d010*/  IMAD.MOV.U32 R105, RZ, RZ, R245 ;  /* 0x000000ffff697224 */ /* 0x000fe400078e00f5 */
[----:B------:R-:W-:-:S02]  /*d020*/  IMAD.MOV.U32 R106, RZ, RZ, R242 ;  /* 0x000000ffff6a7224 */ /* 0x000fc400078e00f2 */
[----:B------:R-:W-:Y:S01]  /*d030*/  HMMA.16816.F32 R68, R4, R20, R220 ;  /* 0x000000140444723c */ /* 0x000fe200000018dc */
[----:B------:R-:W-:-:S07]  /*d040*/  IMAD.MOV.U32 R107, RZ, RZ, R241 ;  /* 0x000000ffff6b7224 */ /* 0x000fce00078e00f1 */
[C---:B------:R-:W-:Y:S01]  /*d050*/  HMMA.16816.F32 R220, R12.reuse, R20, R112 ;  /* 0x000000140cdc723c */ /* 0x040fe20000001870 */
[----:B------:R-:W-:Y:S02]  /*d060*/  IMAD.MOV.U32 R112, RZ, RZ, R219 ;  /* 0x000000ffff707224 */ /* 0x000fe400078e00db */
[----:B------:R-:W-:Y:S02]  /*d070*/  IMAD.MOV.U32 R113, RZ, RZ, R218 ;  /* 0x000000ffff717224 */ /* 0x000fe400078e00da */
[----:B------:R-:W-:Y:S02]  /*d080*/  IMAD.MOV.U32 R114, RZ, RZ, R217 ;  /* 0x000000ffff727224 */ /* 0x000fe400078e00d9 */
[----:B------:R-:W-:Y:S01]  /*d090*/  IMAD.MOV.U32 R115, RZ, RZ, R216 ;  /* 0x000000ffff737224 */ /* 0x000fe200078e00d8 */
[----:B--2---:R-:W-:Y:S01]  /*d0a0*/  HMMA.16816.F32 R84, R12, R16, R108 ;  /* 0x000000100c54723c */ /* 0x004fe2000000186c */
        /* <DEDUP_REMOVED lines=10> */
[----:B------:R-:W1:Y:S07]  /*d150*/  LDSM.16.M88.4 R36, [R132+0x7000] ;  /* 0x007000008424783b */ /* 0x000e6e0000000200 */
[----:B------:R-:W-:Y:S01]  /*d160*/  HMMA.16816.F32 R60, R12, R18, R28 ;  /* 0x000000120c3c723c */ /* 0x000fe2000000181c */
[----:B------:R-:W2:Y:S07]  /*d170*/  LDSM.16.M88.4 R28, [R132+0x6800] ;  /* 0x00680000841c783b */ /* 0x000eae0000000200 */
[C---:B------:R-:W-:Y:S08]  /*d180*/  HMMA.16816.F32 R76, R4.reuse, R16, R224 ;  /* 0x00000010044c723c */ /* 0x040ff000000018e0 */
[C---:B------:R-:W-:Y:S01]  /*d190*/  HMMA.16816.F32 R72, R4.reuse, R18, R208 ;  /* 0x000000120448723c */ /* 0x040fe200000018d0 */
[----:B------:R-:W3:Y:S07]  /*d1a0*/  LDSM.16.M88.4 R16, [R132+0x5800] ;  /* 0x005800008410783b */ /* 0x000eee0000000200 */
[----:B------:R-:W-:Y:S08]  /*d1b0*/  HMMA.16816.F32 R208, R4, R26, R108 ;  /* 0x0000001a04d0723c */ /* 0x000ff0000000186c */
[----:B------:R-:W-:Y:S08]  /*d1c0*/  HMMA.16816.F32 R224, R12, R24, R116 ;  /* 0x000000180ce0723c */ /* 0x000ff00000001874 */
[----:B-1----:R-:W-:Y:S08]  /*d1d0*/  HMMA.16816.F32 R108, R4, R38, R96 ;  /* 0x00000026046c723c */ /* 0x002ff00000001860 */
[----:B------:R-:W-:Y:S01]  /*d1e0*/  HMMA.16816.F32 R96, R12, R26, R40 ;  /* 0x0000001a0c60723c */ /* 0x000fe20000001828 */
[----:B------:R-:W-:-:S02]  /*d1f0*/  IMAD.MOV.U32 R43, RZ, RZ, R2 ;  /* 0x000000ffff2b7224 */ /* 0x000fc400078e0002 */
[C---:B------:R-:W-:Y:S02]  /*d200*/  IMAD.IADD R2, R133.reuse, 0x1, R0 ;  /* 0x0000000185027824 */ /* 0x040fe400078e0200 */
[----:B------:R-:W-:Y:S02]  /*d210*/  IMAD.IADD R0, R133, 0x1, R132 ;  /* 0x0000000185007824 */ /* 0x000fe400078e0284 */
[----:B------:R-:W-:Y:S01]  /*d220*/  IMAD.MOV.U32 R40, RZ, RZ, R135 ;  /* 0x000000ffff287224 */ /* 0x000fe200078e0087 */
[----:B--2---:R-:W-:Y:S01]  /*d230*/  HMMA.16816.F32 R116, R4, R30, R100 ;  /* 0x0000001e0474723c */ /* 0x004fe20000001864 */
[----:B------:R-:W-:Y:S02]  /*d240*/  IMAD.MOV.U32 R41, RZ, RZ, R134 ;  /* 0x000000ffff297224 */ /* 0x000fe400078e0086 */
[----:B------:R-:W-:-:S05]  /*d250*/  IMAD.MOV.U32 R42, RZ, RZ, R3 ;  /* 0x000000ffff2a7224 */ /* 0x000fca00078e0003 */
[----:B------:R-:W-:Y:S08]  /*d260*/  HMMA.16816.F32 R100, R4, R34, R92 ;  /* 0x000000220464723c */ /* 0x000ff0000000185c */
[C---:B---3--:R-:W-:Y:S08]  /*d270*/  HMMA.16816.F32 R92, R12.reuse, R16, R56 ;  /* 0x000000100c5c723c */ /* 0x048ff00000001838 */
[----:B------:R-:W-:Y:S08]  /*d280*/  HMMA.16816.F32 R56, R12, R18, R48 ;  /* 0x000000120c38723c */ /* 0x000ff00000001830 */
[C---:B------:R-:W-:Y:S08]  /*d290*/  HMMA.16816.F32 R128, R4.reuse, R8, R128 ;  /* 0x000000080480723c */ /* 0x040ff00000001880 */
[----:B------:R-:W-:Y:S08]  /*d2a0*/  HMMA.16816.F32 R124, R4, R10, R124 ;  /* 0x0000000a047c723c */ /* 0x000ff0000000187c */
[C---:B------:R-:W-:Y:S08]  /*d2b0*/  HMMA.16816.F32 R52, R12.reuse, R8, R52 ;  /* 0x000000080c34723c */ /* 0x040ff00000001834 */
[C---:B------:R-:W-:Y:S01]  /*d2c0*/  HMMA.16816.F32 R64, R12.reuse, R10, R64 ;  /* 0x0000000a0c40723c */ /* 0x040fe20000001840 */
[----:B------:R-:W-:Y:S07]  /*d2d0*/  LDSM.16.M88.4 R8, [R2] ;  /* 0x000000000208783b */ /* 0x000fee0000000200 */
[----:B------:R-:W-:Y:S01]  /*d2e0*/  HMMA.16816.F32 R48, R12, R28, R20 ;  /* 0x0000001c0c30723c */ /* 0x000fe20000001814 */
[----:B------:R-:W1:Y:S07]  /*d2f0*/  LDSM.16.M88.4 R20, [R0+0x4000] ;  /* 0x004000000014783b */ /* 0x000e6e0000000200 */
[C---:B------:R-:W-:Y:S08]  /*d300*/  HMMA.16816.F32 R204, R4.reuse, R16, R204 ;  /* 0x0000001004cc723c */ /* 0x040ff000000018cc */
[C---:B------:R-:W-:Y:S08]  /*d310*/  HMMA.16816.F32 R120, R4.reuse, R28, R120 ;  /* 0x0000001c0478723c */ /* 0x040ff00000001878 */
[C---:B------:R-:W-:Y:S08]  /*d320*/  HMMA.16816.F32 R112, R4.reuse, R36, R112 ;  /* 0x000000240470723c */ /* 0x040ff00000001870 */
[C---:B------:R-:W-:Y:S08]  /*d330*/  HMMA.16816.F32 R104, R4.reuse, R32, R104 ;  /* 0x000000200468723c */ /* 0x040ff00000001868 */
[----:B------:R-:W-:Y:S01]  /*d340*/  HMMA.16816.F32 R200, R4, R18, R200 ;  /* 0x0000001204c8723c */ /* 0x000fe200000018c8 */
[----:B------:R-:W2:Y:S04]  /*d350*/  LDSM.16.M88.4 R4, [R2+0x2000] ;  /* 0x002000000204783b */ /* 0x000ea80000000200 */
[----:B------:R-:W-:Y:S03]  /*d360*/  LDSM.16.M88.4 R16, [R0+0x4800] ;  /* 0x004800000010783b */ /* 0x000fe60000000200 */
[C---:B------:R-:W-:Y:S08]  /*d370*/  HMMA.16816.F32 R40, R12.reuse, R36, R40 ;  /* 0x000000240c28723c */ /* 0x040ff00000001828 */
[C---:B------:R-:W-:Y:S01]  /*d380*/  HMMA.16816.F32 R44, R12.reuse, R30, R44 ;  /* 0x0000001e0c2c723c */ /* 0x040fe2000000182c */
[----:B------:R-:W3:Y:S07]  /*d390*/  LDSM.16.M88.4 R28, [R0+0x5800] ;  /* 0x00580000001c783b */ /* 0x000eee0000000200 */
[C---:B------:R-:W-:Y:S08]  /*d3a0*/  HMMA.16816.F32 R36, R12.reuse, R38, R136 ;  /* 0x000000260c24723c */ /* 0x040ff00000001888 */
        /* <DEDUP_REMOVED lines=16> */
[----:B------:R-:W1:Y:S01]  /*d4b0*/  LDSM.16.M88.4 R24, [R0+0x6000] ;  /* 0x006000000018783b */ /* 0x000e620000000200 */
[----:B------:R-:W-:Y:S02]  /*d4c0*/  IMAD.MOV.U32 R239, RZ, RZ, R207 ;  /* 0x000000ffffef7224 */ /* 0x000fe400078e00cf */
[----:B------:R-:W-:Y:S02]  /*d4d0*/  IMAD.MOV.U32 R240, RZ, RZ, R206 ;  /* 0x000000fffff07224 */ /* 0x000fe400078e00ce */
        /* <DEDUP_REMOVED lines=12> */
[----:B------:R-:W-:-:S05]  /*d5a0*/  IMAD.MOV.U32 R233, RZ, RZ, R202 ;  /* 0x000000ffffe97224 */ /* 0x000fca00078e00ca */
[----:B------:R-:W-:Y:S01]  /*d5b0*/  HMMA.16816.F32 R12, R8, R22, R88 ;  /* 0x00000016080c723c */ /* 0x000fe20000001858 */
[----:B------:R-:W2:Y:S01]  /*d5c0*/  LDSM.16.M88.4 R20, [R0+0x6800] ;  /* 0x006800000014783b */ /* 0x000ea20000000200 */
[----:B------:R-:W-:Y:S02]  /*d5d0*/  IMAD.MOV.U32 R91, RZ, RZ, R237 ;  /* 0x000000ffff5b7224 */ /* 0x000fe400078e00ed */
[----:B------:R-:W-:Y:S02]  /*d5e0*/  IMAD.MOV.U32 R62, RZ, RZ, R210 ;  /* 0x000000ffff3e7224 */ /* 0x000fe400078e00d2 */
[----:B------:R-:W-:Y:S02]  /*d5f0*/  IMAD.MOV.U32 R83, RZ, RZ, R208 ;  /* 0x000000ffff537224 */ /* 0x000fe400078e00d0 */
[----:B------:R-:W-:Y:S02]  /*d600*/  IMAD.MOV.U32 R207, RZ, RZ, R62 ;  /* 0x000000ffffcf7224 */ /* 0x000fe400078e003e */
[----:B------:R-:W-:Y:S01]  /*d610*/  IMAD.MOV.U32 R62, RZ, RZ, R136 ;  /* 0x000000ffff3e7224 */ /* 0x000fe200078e0088 */
[----:B-1----:R-:W-:Y:S01]  /*d620*/  HMMA.16816.F32 R128, R4, R24, R128 ;  /* 0x000000180480723c */ /* 0x002fe20000001880 */
[----:B------:R-:W-:-:S02]  /*d630*/  IMAD.MOV.U32 R139, RZ, RZ, R211 ;  /* 0x000000ffff8b7224 */ /* 0x000fc400078e00d3 */
[----:B------:R-:W-:Y:S02]  /*d640*/  IMAD.MOV.U32 R90, RZ, RZ, R247 ;  /* 0x000000ffff5a7224 */ /* 0x000fe400078e00f7 */
[----:B------:R-:W-:-:S03]  /*d650*/  IMAD.MOV.U32 R89, RZ, RZ, R214 ;  /* 0x000000ffff597224 */ /* 0x000fc600078e00d6 */
[----:B------:R-:W-:Y:S01]  /*d660*/  IMAD.MOV.U32 R88, RZ, RZ, R13 ;  /* 0x000000ffff587224 */ /* 0x000fe200078e000d */
[----:B------:R-:W-:Y:S01]  /*d670*/  HMMA.16816.F32 R124, R4, R26, R124 ;  /* 0x0000001a047c723c */ /* 0x000fe2000000187c */
[----:B------:R-:W-:Y:S02]  /*d680*/  IMAD.MOV.U32 R70, RZ, RZ, R15 ;  /* 0x000000ffff467224 */ /* 0x000fe400078e000f */
[----:B------:R-:W-:Y:S02]  /*d690*/  IMAD.MOV.U32 R69, RZ, RZ, R12 ;  /* 0x000000ffff457224 */ /* 0x000fe400078e000c */
[----:B------:R-:W-:-:S03]  /*d6a0*/  IMAD.MOV.U32 R68, RZ, RZ, R14 ;  /* 0x000000ffff447224 */ /* 0x000fc600078e000e */
[----:B------:R-:W-:Y:S02]  /*d6b0*/  HMMA.16816.F32 R12, R8, R16, R84 ;  /* 0x00000010080c723c */ /* 0x000fe40000001854 */
[----:B------:R-:W-:Y:S02]  /*d6c0*/  IMAD.MOV.U32 R136, RZ, RZ, R128 ;  /* 0x000000ffff887224 */ /* 0x000fe400078e0080 */
[----:B------:R-:W-:Y:S02]  /*d6d0*/  IMAD.MOV.U32 R237, RZ, RZ, R130 ;  /* 0x000000ffffed7224 */ /* 0x000fe400078e0082 */
[----:B------:R-:W-:Y:S02]  /*d6e0*/  IMAD.MOV.U32 R130, RZ, RZ, R242 ;  /* 0x000000ffff827224 */ /* 0x000fe400078e00f2 */
[----:B------:R-:W-:Y:S02]  /*d6f0*/  IMAD.MOV.U32 R252, RZ, RZ, R131 ;  /* 0x000000fffffc7224 */ /* 0x000fe400078e0083 */
[----:B------:R-:W-:-:S02]  /*d700*/  IMAD.MOV.U32 R131, RZ, RZ, R137 ;  /* 0x000000ffff837224 */ /* 0x000fc400078e0089 */
[----:B------:R-:W-:Y:S01]  /*d710*/  IMAD.MOV.U32 R137, RZ, RZ, R125 ;  /* 0x000000ffff897224 */ /* 0x000fe200078e007d */
[----:B--2---:R-:W-:Y:S01]  /*d720*/  HMMA.16816.F32 R120, R4, R20, R120 ;  /* 0x000000140478723c */ /* 0x004fe20000001878 */
[----:B------:R-:W-:Y:S02]  /*d730*/  IMAD.MOV.U32 R247, RZ, RZ, R126 ;  /* 0x000000fffff77224 */ /* 0x000fe400078e007e */
[----:B------:R-:W-:-:S03]  /*d740*/  IMAD.MOV.U32 R126, RZ, RZ, R83 ;  /* 0x000000ffff7e7224 */ /* 0x000fc600078e0053 */
[----:B------:R-:W-:Y:S02]  /*d750*/  IMAD.MOV.U32 R87, RZ, RZ, R13 ;  /* 0x000000ffff577224 */ /* 0x000fe400078e000d */
[----:B------:R-:W-:Y:S02]  /*d760*/  IMAD.MOV.U32 R86, RZ, RZ, R14 ;  /* 0x000000ffff567224 */ /* 0x000fe400078e000e */
[----:B------:R-:W-:Y:S02]  /*d770*/  IMAD.MOV.U32 R85, RZ, RZ, R15 ;  /* 0x000000ffff557224 */ /* 0x000fe400078e000f */
[----:B------:R-:W-:Y:S02]  /*d780*/  IMAD.MOV.U32 R84, RZ, RZ, R12 ;  /* 0x000000ffff547224 */ /* 0x000fe400078e000c */
[----:B------:R-:W-:Y:S01]  /*d790*/  HMMA.16816.F32 R12, R4, R16, R76 ;  /* 0x00000010040c723c */ /* 0x000fe2000000184c */
[----:B------:R-:W-:Y:S02]  /*d7a0*/  IMAD.MOV.U32 R79, RZ, RZ, R215 ;  /* 0x000000ffff4f7224 */ /* 0x000fe400078e00d7 */
[----:B------:R-:W-:-:S02]  /*d7b0*/  IMAD.MOV.U32 R78, RZ, RZ, R212 ;  /* 0x000000ffff4e7224 */ /* 0x000fc400078e00d4 */
[----:B------:R-:W-:Y:S02]  /*d7c0*/  IMAD.MOV.U32 R242, RZ, RZ, R123 ;  /* 0x000000fffff27224 */ /* 0x000fe400078e007b */
[----:B------:R-:W-:Y:S02]  /*d7d0*/  IMAD.MOV.U32 R123, RZ, RZ, R220 ;  /* 0x000000ffff7b7224 */ /* 0x000fe400078e00dc */
[----:B------:R-:W-:Y:S02]  /*d7e0*/  IMAD.MOV.U32 R83, RZ, RZ, R121 ;  /* 0x000000ffff537224 */ /* 0x000fe400078e0079 */
[----:B------:R-:W-:-:S08]  /*d7f0*/  IMAD.MOV.U32 R121, RZ, RZ, R88 ;  /* 0x000000ffff797224 */ /* 0x000fd000078e0058 */
[----:B------:R-:W-:Y:S02]  /*d800*/  IMAD.MOV.U32 R246, RZ, RZ, R13 ;  /* 0x000000fffff67224 */ /* 0x000fe400078e000d */
[----:B------:R-:W-:Y:S02]  /*d810*/  IMAD.MOV.U32 R245, RZ, RZ, R12 ;  /* 0x000000fffff57224 */ /* 0x000fe400078e000c */
[----:B------:R-:W-:Y:S02]  /*d820*/  IMAD.MOV.U32 R77, RZ, RZ, R15 ;  /* 0x000000ffff4d7224 */ /* 0x000fe400078e000f */
[----:B------:R-:W-:Y:S02]  /*d830*/  IMAD.MOV.U32 R76, RZ, RZ, R14 ;  /* 0x000000ffff4c7224 */ /* 0x000fe400078e000e */
[----:B------:R-:W-:Y:S01]  /*d840*/  HMMA.16816.F32 R12, R4, R18, R72 ;  /* 0x00000012040c723c */ /* 0x000fe20000001848 */
[----:B------:R-:W1:Y:S01]  /*d850*/  LDSM.16.M88.4 R16, [R0+0x7000] ;  /* 0x007000000010783b */ /* 0x000e620000000200 */
[----:B------:R-:W-:-:S02]  /*d860*/  IMAD.MOV.U32 R74, RZ, RZ, R129 ;  /* 0x000000ffff4a7224 */ /* 0x000fc400078e0081 */
[----:B------:R-:W-:Y:S02]  /*d870*/  IMAD.MOV.U32 R128, RZ, RZ, R246 ;  /* 0x000000ffff807224 */ /* 0x000fe400078e00f6 */
[----:B------:R-:W-:Y:S02]  /*d880*/  IMAD.MOV.U32 R129, RZ, RZ, R245 ;  /* 0x000000ffff817224 */ /* 0x000fe400078e00f5 */
[----:B------:R-:W-:Y:S02]  /*d890*/  IMAD.MOV.U32 R246, RZ, RZ, R127 ;  /* 0x000000fffff67224 */ /* 0x000fe400078e007f */
[----:B------:R-:W-:Y:S02]  /*d8a0*/  IMAD.MOV.U32 R245, RZ, RZ, R122 ;  /* 0x000000fffff57224 */ /* 0x000fe400078e007a */
[----:B------:R-:W-:Y:S02]  /*d8b0*/  IMAD.MOV.U32 R122, RZ, RZ, R221 ;  /* 0x000000ffff7a7224 */ /* 0x000fe400078e00dd */
[----:B------:R-:W-:-:S02]  /*d8c0*/  IMAD.MOV.U32 R75, RZ, RZ, R124 ;  /* 0x000000ffff4b7224 */ /* 0x000fc400078e007c */
[----:B------:R-:W-:-:S03]  /*d8d0*/  IMAD.MOV.U32 R72, RZ, RZ, R213 ;  /* 0x000000ffff487224 */ /* 0x000fc600078e00d5 */
[----:B------:R-:W-:Y:S02]  /*d8e0*/  IMAD.MOV.U32 R223, RZ, RZ, R13 ;  /* 0x000000ffffdf7224 */ /* 0x000fe400078e000d */
[----:B------:R-:W-:Y:S02]  /*d8f0*/  IMAD.MOV.U32 R222, RZ, RZ, R12 ;  /* 0x000000ffffde7224 */ /* 0x000fe400078e000c */
[----:B------:R-:W-:Y:S02]  /*d900*/  IMAD.MOV.U32 R73, RZ, RZ, R14 ;  /* 0x000000ffff497224 */ /* 0x000fe400078e000e */
[----:B------:R-:W-:Y:S02]  /*d910*/  IMAD.MOV.U32 R80, RZ, RZ, R15 ;  /* 0x000000ffff507224 */ /* 0x000fe400078e000f */
[----:B------:R2:W3:Y:S01]  /*d920*/  LDSM.16.M88.4 R12, [R0+0x7800] ;  /* 0x00780000000c783b */ /* 0x0004e20000000200 */
[----:B------:R-:W-:Y:S01]  /*d930*/  IMAD.MOV.U32 R124, RZ, RZ, R223 ;  /* 0x000000ffff7c7224 */ /* 0x000fe200078e00df */
[----:B------:R-:W-:-:S04]  /*d940*/  DEPBAR.LE SB0, 0x0 ;  /* 0x000080000000791a */ /* 0x000fc80000000000 */
[----:B------:R-:W-:Y:S02]  /*d950*/  IMAD.MOV.U32 R125, RZ, RZ, R222 ;  /* 0x000000ffff7d7224 */ /* 0x000fe400078e00de */
[C---:B------:R-:W-:Y:S08]  /*d960*/  HMMA.16816.F32 R220, R4.reuse, R22, R116 ;  /* 0x0000001604dc723c */ /* 0x040ff00000001874 */
[----:B-1----:R-:W-:Y:S01]  /*d970*/  HMMA.16816.F32 R212, R4, R16, R112 ;  /* 0x0000001004d4723c */ /* 0x002fe20000001870 */
[----:B--2---:R-:W-:-:S07]  /*d980*/  IMAD.MOV.U32 R0, RZ, RZ, R209 ;  /* 0x000000ffff007224 */ /* 0x004fce00078e00d1 */
[----:B------:R-:W-:Y:S01]  /*d990*/  HMMA.16816.F32 R112, R8, R30, R56 ;  /* 0x0000001e0870723c */ /* 0x000fe20000001838 */
        /* <DEDUP_REMOVED lines=8> */
[----:B------:R-:W-:Y:S01]  /*da20*/  IMAD.SHL.U32 R30, R238, 0x2, RZ ;  /* 0x00000002ee1e7824 */ /* 0x000fe200078e00ff */
[C---:B---3--:R-:W-:Y:S01]  /*da30*/  HMMA.16816.F32 R204, R4.reuse, R12, R104 ;  /* 0x0000000c04cc723c */ /* 0x048fe20000001868 */
[----:B------:R-:W-:Y:S02]  /*da40*/  IMAD.MOV.U32 R57, RZ, RZ, R58 ;  /* 0x000000ffff397224 */ /* 0x000fe400078e003a */
[----:B------:R-:W-:Y:S01]  /*da50*/  IMAD.MOV.U32 R58, RZ, RZ, R59 ;  /* 0x000000ffff3a7224 */ /* 0x000fe200078e003b */
[----:B------:R1:W-:Y:S01]  /*da60*/  STL [R1+0xbc], R30 ;  /* 0x0000bc1e01007387 */ /* 0x0003e20000100800 */
[----:B------:R-:W-:Y:S02]  /*da70*/  IMAD.U32 R0, RZ, RZ, UR17 ;  /* 0x00000011ff007e24 */ /* 0x000fe4000f8e00ff */
        /* <DEDUP_REMOVED lines=21> */
[C---:B------:R-:W-:Y:S01]  /*dbd0*/  HMMA.16816.F32 R84, R8.reuse, R16, R40 ;  /* 0x000000100854723c */ /* 0x040fe20000001828 */
[----:B------:R-:W-:Y:S01]  /*dbe0*/  LOP3.LUT R16, R30, 0x6, RZ, 0xc0, !PT ;  /* 0x000000061e107812 */ /* 0x000fe200078ec0ff */
[----:B------:R-:W-:Y:S02]  /*dbf0*/  IMAD.MOV.U32 R29, RZ, RZ, R34 ;  /* 0x000000ffff1d7224 */ /* 0x000fe400078e0022 */
[----:B------:R-:W-:Y:S02]  /*dc00*/  IMAD.MOV.U32 R34, RZ, RZ, R35 ;  /* 0x000000ffff227224 */ /* 0x000fe400078e0023 */
[----:B------:R-:W-:Y:S01]  /*dc10*/  IMAD.MOV.U32 R35, RZ, RZ, R32 ;  /* 0x000000ffff237224 */ /* 0x000fe200078e0020 */
[----:B------:R2:W-:Y:S01]  /*dc20*/  STL [R1+0xb8], R16 ;  /* 0x0000b81001007387 */ /* 0x0005e20000100800 */
[----:B------:R-:W-:Y:S01]  /*dc30*/  IMAD.MOV.U32 R32, RZ, RZ, R33 ;  /* 0x000000ffff207224 */ /* 0x000fe200078e0021 */
[----:B------:R-:W-:Y:S01]  /*dc40*/  HMMA.16816.F32 R104, R8, R24, R52 ;  /* 0x000000180868723c */ /* 0x000fe20000001834 */
[----:B------:R-:W-:-:S02]  /*dc50*/  IMAD.MOV.U32 R33, RZ, RZ, R224 ;  /* 0x000000ffff217224 */ /* 0x000fc400078e00e0 */
[----:B------:R-:W-:Y:S02]  /*dc60*/  IMAD R0, R0, 0x80, R16 ;  /* 0x0000008000007824 */ /* 0x000fe400078e0210 */
        /* <DEDUP_REMOVED lines=8> */
[----:B------:R-:W-:Y:S02]  /*dcf0*/  VIADD R33, R243, 0x8 ;  /* 0x00000008f3217836 */ /* 0x000fe40000000000 */
[----:B------:R-:W-:Y:S02]  /*dd00*/  VIADD R32, R0, 0xffffff00 ;  /* 0xffffff0000207836 */ /* 0x000fe40000000000 */
[----:B------:R-:W-:Y:S02]  /*dd10*/  IMAD.MOV.U32 R225, RZ, RZ, R226 ;  /* 0x000000ffffe17224 */ /* 0x000fe400078e00e2 */
[----:B------:R-:W-:Y:S02]  /*dd20*/  IMAD.MOV.U32 R226, RZ, RZ, R4 ;  /* 0x000000ffffe27224 */ /* 0x000fe400078e0004 */
[----:B------:R-:W-:-:S02]  /*dd30*/  IMAD.MOV.U32 R55, RZ, RZ, R28 ;  /* 0x000000ffff377224 */ /* 0x000fc400078e001c */
[C---:B------:R-:W-:Y:S02]  /*dd40*/  VIADD R31, R0.reuse, 0xffffff01 ;  /* 0xffffff01001f7836 */ /* 0x040fe40000000000 */
[----:B------:R-:W-:Y:S02]  /*dd50*/  IMAD.MOV.U32 R4, RZ, RZ, R5 ;  /* 0x000000ffff047224 */ /* 0x000fe400078e0005 */
[----:B------:R-:W-:Y:S01]  /*dd60*/  VIADD R28, R0, 0xffffff10 ;  /* 0xffffff10001c7836 */ /* 0x000fe20000000000 */
[----:B------:R-:W-:Y:S01]  /*dd70*/  ISETP.GT.AND P6, PT, R33, R32, PT ;  /* 0x000000202100720c */ /* 0x000fe20003fc4270 */
[----:B------:R-:W-:Y:S02]  /*dd80*/  IMAD.MOV.U32 R5, RZ, RZ, R6 ;  /* 0x000000ffff057224 */ /* 0x000fe400078e0006 */
[----:B------:R-:W-:Y:S02]  /*dd90*/  IMAD.MOV.U32 R40, RZ, RZ, R2 ;  /* 0x000000ffff287224 */ /* 0x000fe400078e0002 */
[----:B------:R-:W-:-:S02]  /*dda0*/  IMAD.MOV.U32 R93, RZ, RZ, R90 ;  /* 0x000000ffff5d7224 */ /* 0x000fc400078e005a */
[----:B------:R-:W-:Y:S02]  /*ddb0*/  IMAD.MOV.U32 R94, RZ, RZ, R91 ;  /* 0x000000ffff5e7224 */ /* 0x000fe400078e005b */
[----:B------:R-:W-:Y:S01]  /*ddc0*/  IMAD.MOV.U32 R6, RZ, RZ, R7 ;  /* 0x000000ffff067224 */ /* 0x000fe200078e0007 */
[----:B------:R-:W-:Y:S01]  /*ddd0*/  HMMA.16816.F32 R88, R8, R22, R44 ;  /* 0x000000160858723c */ /* 0x000fe2000000182c */
[----:B------:R-:W-:Y:S01]  /*dde0*/  VIADD R27, R0, 0xffffff11 ;  /* 0xffffff11001b7836 */ /* 0x000fe20000000000 */
[C---:B------:R-:W-:Y:S01]  /*ddf0*/  ISETP.GT.AND P4, PT, R33.reuse, R31, PT ;  /* 0x0000001f2100720c */ /* 0x040fe20003f84270 */
[----:B------:R-:W-:Y:S01]  /*de00*/  IMAD.MOV.U32 R41, RZ, RZ, R3 ;  /* 0x000000ffff297224 */ /* 0x000fe200078e0003 */
[----:B------:R-:W-:Y:S01]  /*de10*/  ISETP.GT.AND P5, PT, R33, R28, PT ;  /* 0x0000001c2100720c */ /* 0x000fe20003fa4270 */
[----:B------:R-:W-:Y:S02]  /*de20*/  IMAD.MOV.U32 R95, RZ, RZ, R73 ;  /* 0x000000ffff5f7224 */ /* 0x000fe400078e0049 */
[----:B------:R-:W-:-:S02]  /*de30*/  IMAD.MOV.U32 R92, RZ, RZ, R72 ;  /* 0x000000ffff5c7224 */ /* 0x000fc400078e0048 */
[----:B------:R-:W-:Y:S01]  /*de40*/  IMAD.MOV.U32 R46, RZ, RZ, R138 ;  /* 0x000000ffff2e7224 */ /* 0x000fe200078e008a */
[----:B------:R-:W-:Y:S01]  /*de50*/  HMMA.16816.F32 R72, R8, R18, R36 ;  /* 0x000000120848723c */ /* 0x000fe20000001824 */
[----:B------:R-:W-:Y:S01]  /*de60*/  VIADD R26, R0, 0xffffff18 ;  /* 0xffffff18001a7836 */ /* 0x000fe20000000000 */
[----:B------:R-:W-:Y:S01]  /*de70*/  FSEL R38, R40, -INF , !P6 ;  /* 0xff80000028267808 */ /* 0x000fe20007000000 */
[C---:B------:R-:W-:Y:S01]  /*de80*/  VIADD R23, R0.reuse, 0xffffff21 ;  /* 0xffffff2100177836 */ /* 0x040fe20000000000 */
[----:B------:R-:W-:Y:S01]  /*de90*/  ISETP.GT.AND P6, PT, R33, R27, PT ;  /* 0x0000001b2100720c */ /* 0x000fe20003fc4270 */
[----:B------:R-:W-:Y:S01]  /*dea0*/  IMAD.MOV.U32 R47, RZ, RZ, R6 ;  /* 0x000000ffff2f7224 */ /* 0x000fe200078e0006 */
[----:B------:R-:W-:Y:S01]  /*deb0*/  FSEL R39, R41, -INF , !P4 ;  /* 0xff80000029277808 */ /* 0x000fe20006000000 */
[----:B------:R-:W-:Y:S02]  /*dec0*/  IMAD.MOV.U32 R48, RZ, RZ, R225 ;  /* 0x000000ffff307224 */ /* 0x000fe400078e00e1 */
[----:B------:R-:W-:Y:S01]  /*ded0*/  VIADD R22, R0, 0xffffff28 ;  /* 0xffffff2800167836 */ /* 0x000fe20000000000 */
[----:B------:R-:W-:Y:S01]  /*dee0*/  ISETP.GT.AND P4, PT, R33, R26, PT ;  /* 0x0000001a2100720c */ /* 0x000fe20003f84270 */
[----:B------:R-:W-:-:S02]  /*def0*/  IMAD.MOV.U32 R50, RZ, RZ, R29 ;  /* 0x000000ffff327224 */ /* 0x000fc400078e001d */
[----:B------:R-:W-:Y:S01]  /*df00*/  IMAD.MOV.U32 R37, RZ, RZ, R46 ;  /* 0x000000ffff257224 */ /* 0x000fe200078e002e */
[----:B------:R-:W-:Y:S01]  /*df10*/  FSEL R46, R54, -INF , !P5 ;  /* 0xff800000362e7808 */ /* 0x000fe20006800000 */
[----:B------:R-:W-:Y:S01]  /*df20*/  VIADD R21, R0, 0xffffff29 ;  /* 0xffffff2900157836 */ /* 0x000fe20000000000 */
[----:B------:R-:W-:Y:S01]  /*df30*/  ISETP.GT.AND P5, PT, R33, R23, PT ;  /* 0x000000172100720c */ /* 0x000fe20003fa4270 */
[----:B------:R-:W-:Y:S02]  /*df40*/  IMAD.MOV.U32 R51, RZ, RZ, R58 ;  /* 0x000000ffff337224 */ /* 0x000fe400078e003a */
[----:B------:R-:W-:Y:S01]  /*df50*/  IMAD.MOV.U32 R40, RZ, RZ, R47 ;  /* 0x000000ffff287224 */ /* 0x000fe200078e002f */
[----:B------:R-:W-:Y:S01]  /*df60*/  FSEL R47, R55, -INF , !P6 ;  /* 0xff800000372f7808 */ /* 0x000fe20007000000 */
[----:B------:R-:W-:Y:S01]  /*df70*/  IMAD.MOV.U32 R58, RZ, RZ, R35 ;  /* 0x000000ffff3a7224 */ /* 0x000fe200078e0023 */
[----:B------:R-:W-:Y:S01]  /*df80*/  ISETP.GT.AND P6, PT, R33, R22, PT ;  /* 0x000000162100720c */ /* 0x000fe20003fc4270 */
[----:B------:R-:W-:-:S02]  /*df90*/  IMAD.MOV.U32 R44, RZ, RZ, R136 ;  /* 0x000000ffff2c7224 */ /* 0x000fc400078e0088 */
[----:B------:R-:W-:Y:S02]  /*dfa0*/  IMAD.MOV.U32 R41, RZ, RZ, R48 ;  /* 0x000000ffff297224 */ /* 0x000fe400078e0030 */
        /* <DEDUP_REMOVED lines=10> */
[----:B-1----:R-:W-:-:S02]  /*e050*/  VIADD R30, R0, 0xffffff08 ;  /* 0xffffff08001e7836 */ /* 0x002fc40000000000 */
[----:B------:R-:W-:Y:S02]  /*e060*/  IMAD.MOV.U32 R44, RZ, RZ, R49 ;  /* 0x000000ffff2c7224 */ /* 0x000fe400078e0031 */
[----:B------:R-:W-:Y:S02]  /*e070*/  IMAD.MOV.U32 R127, RZ, RZ, R36 ;  /* 0x000000ffff7f7224 */ /* 0x000fe400078e0024 */
[----:B------:R-:W-:Y:S02]  /*e080*/  IMAD.MOV.U32 R45, RZ, RZ, R80 ;  /* 0x000000ffff2d7224 */ /* 0x000fe400078e0050 */
[----:B------:R-:W-:Y:S02]  /*e090*/  IMAD.MOV.U32 R36, RZ, RZ, R37 ;  /* 0x000000ffff247224 */ /* 0x000fe400078e0025 */
[----:B------:R-:W-:Y:S02]  /*e0a0*/  IMAD.MOV.U32 R37, RZ, RZ, R40 ;  /* 0x000000ffff257224 */ /* 0x000fe400078e0028 */
[----:B------:R-:W-:-:S02]  /*e0b0*/  VIADD R29, R0, 0xffffff09 ;  /* 0xffffff09001d7836 */ /* 0x000fc40000000000 */
[----:B------:R-:W-:Y:S02]  /*e0c0*/  IMAD.MOV.U32 R49, RZ, RZ, R51 ;  /* 0x000000ffff317224 */ /* 0x000fe400078e0033 */
[----:B------:R-:W-:Y:S01]  /*e0d0*/  IMAD.MOV.U32 R40, RZ, RZ, R41 ;  /* 0x000000ffff287224 */ /* 0x000fe200078e0029 */
[----:B------:R-:W-:Y:S01]  /*e0e0*/  ISETP.GT.AND P2, PT, R33, R30, PT ;  /* 0x0000001e2100720c */ /* 0x000fe20003f44270 */
[----:B------:R-:W-:Y:S02]  /*e0f0*/  IMAD.MOV.U32 R42, RZ, RZ, R68 ;  /* 0x000000ffff2a7224 */ /* 0x000fe400078e0044 */
[----:B------:R-:W-:Y:S02]  /*e100*/  IMAD.MOV.U32 R41, RZ, RZ, R44 ;  /* 0x000000ffff297224 */ /* 0x000fe400078e002c */
[----:B------:R-:W-:Y:S02]  /*e110*/  VIADD R25, R0, 0xffffff19 ;  /* 0xffffff1900197836 */ /* 0x000fe40000000000 */
[----:B------:R-:W-:-:S02]  /*e120*/  IMAD.MOV.U32 R44, RZ, RZ, R45 ;  /* 0x000000ffff2c7224 */ /* 0x000fc400078e002d */
[----:B------:R-:W-:Y:S01]  /*e130*/  IMAD.MOV.U32 R45, RZ, RZ, R48 ;  /* 0x000000ffff2d7224 */ /* 0x000fe200078e0030 */
[C---:B------:R-:W-:Y:S01]  /*e140*/  ISETP.GT.AND P1, PT, R33.reuse, R29, PT ;  /* 0x0000001d2100720c */ /* 0x040fe20003f24270 */
[----:B------:R-:W-:Y:S02]  /*e150*/  IMAD.MOV.U32 R43, RZ, RZ, R70 ;  /* 0x000000ffff2b7224 */ /* 0x000fe400078e0046 */
[----:B------:R-:W-:Y:S01]  /*e160*/  IMAD.MOV.U32 R48, RZ, RZ, R49 ;  /* 0x000000ffff307224 */ /* 0x000fe200078e0031 */
[----:B------:R-:W-:Y:S01]  /*e170*/  FSEL R42, R42, -INF , !P2 ;  /* 0xff8000002a2a7808 */ /* 0x000fe20005000000 */
[----:B------:R-:W-:Y:S02]  /*e180*/  VIADD R24, R0, 0xffffff20 ;  /* 0xffffff2000187836 */ /* 0x000fe40000000000 */
[----:B------:R-:W-:Y:S01]  /*e190*/  IMAD.MOV.U32 R49, RZ, RZ, R53 ;  /* 0x000000ffff317224 */ /* 0x000fe200078e0035 */
[----:B------:R-:W-:Y:S01]  /*e1a0*/  ISETP.GT.AND P2, PT, R33, R25, PT ;  /* 0x000000192100720c */ /* 0x000fe20003f44270 */
[----:B------:R-:W-:-:S02]  /*e1b0*/  IMAD.MOV.U32 R110, RZ, RZ, R78 ;  /* 0x000000ffff6e7224 */ /* 0x000fc400078e004e */
[----:B------:R-:W-:Y:S02]  /*e1c0*/  IMAD.MOV.U32 R53, RZ, RZ, R92 ;  /* 0x000000ffff357224 */ /* 0x000fe400078e005c */
[C---:B------:R-:W-:Y:S02]  /*e1d0*/  VIADD R20, R0.reuse, 0xffffff30 ;  /* 0xffffff3000147836 */ /* 0x040fe40000000000 */
[----:B------:R-:W-:Y:S01]  /*e1e0*/  IMAD.MOV.U32 R92, RZ, RZ, R93 ;  /* 0x000000ffff5c7224 */ /* 0x000fe200078e005d */
[----:B------:R-:W-:Y:S01]  /*e1f0*/  FSEL R43, R43, -INF , !P1 ;  /* 0xff8000002b2b7808 */ /* 0x000fe20004800000 */
[----:B------:R-:W-:Y:S01]  /*e200*/  IMAD.MOV.U32 R93, RZ, RZ, R94 ;  /* 0x000000ffff5d7224 */ /* 0x000fe200078e005e */
[----:B------:R-:W-:Y:S01]  /*e210*/  ISETP.GT.AND P1, PT, R33, R24, PT ;  /* 0x000000182100720c */ /* 0x000fe20003f24270 */
[----:B------:R-:W-:Y:S01]  /*e220*/  IMAD.MOV.U32 R94, RZ, RZ, R95 ;  /* 0x000000ffff5e7224 */ /* 0x000fe200078e005f */
[----:B------:R-:W-:Y:S01]  /*e230*/  FSEL R51, R219, -INF , !P2 ;  /* 0xff800000db337808 */ /* 0x000fe20005000000 */
[----:B------:R-:W-:-:S02]  /*e240*/  VIADD R19, R0, 0xffffff31 ;  /* 0xffffff3100137836 */ /* 0x000fc40000000000 */
[C---:B------:R-:W-:Y:S02]  /*e250*/  VIADD R18, R0.reuse, 0xffffff38 ;  /* 0xffffff3800127836 */ /* 0x040fe40000000000 */
[----:B------:R-:W-:Y:S01]  /*e260*/  IMAD.MOV.U32 R95, RZ, RZ, R110 ;  /* 0x000000ffff5f7224 */ /* 0x000fe200078e006e */
[C---:B------:R-:W-:Y:S01]  /*e270*/  ISETP.GT.AND P2, PT, R33.reuse, R20, PT ;  /* 0x000000142100720c */ /* 0x040fe20003f44270 */
[C---:B------:R-:W-:Y:S02]  /*e280*/  VIADD R17, R0.reuse, 0xffffff39 ;  /* 0xffffff3900117836 */ /* 0x040fe40000000000 */
[----:B--2---:R-:W-:Y:S02]  /*e290*/  VIADD R16, R0, 0xffffff40 ;  /* 0xffffff4000107836 */ /* 0x004fe40000000000 */
[----:B------:R-:W-:Y:S02]  /*e2a0*/  IMAD.MOV.U32 R110, RZ, RZ, R111 ;  /* 0x000000ffff6e7224 */ /* 0x000fe400078e006f */
[----:B------:R-:W-:Y:S01]  /*e2b0*/  IMAD.MOV.U32 R111, RZ, RZ, R120 ;  /* 0x000000ffff6f7224 */ /* 0x000fe200078e0078 */
[C---:B------:R-:W-:Y:S01]  /*e2c0*/  HMMA.16816.F32 R64, R8.reuse, R14, R228 ;  /* 0x0000000e0840723c */ /* 0x040fe200000018e4 */
[----:B------:R-:W-:Y:S01]  /*e2d0*/  IMAD.MOV.U32 R227, RZ, RZ, R79 ;  /* 0x000000ffffe37224 */ /* 0x000fe200078e004f */
[----:B------:R-:W-:Y:S01]  /*e2e0*/  FSEL R54, R130, -INF , !P1 ;  /* 0xff80000082367808 */ /* 0x000fe20004800000 */
[----:B------:R-:W-:Y:S01]  /*e2f0*/  IMAD.MOV.U32 R120, RZ, RZ, R122 ;  /* 0x000000ffff787224 */ /* 0x000fe200078e007a */
[C---:B------:R-:W-:Y:S01]  /*e300*/  ISETP.GT.AND P1, PT, R33.reuse, R19, PT ;  /* 0x000000132100720c */ /* 0x040fe20003f24270 */
[----:B------:R-:W-:Y:S01]  /*e310*/  IMAD.MOV.U32 R122, RZ, RZ, R123 ;  /* 0x000000ffff7a7224 */ /* 0x000fe200078e007b */
[C---:B------:R-:W-:Y:S01]  /*e320*/  ISETP.GT.AND P5, PT, R33.reuse, R18, PT ;  /* 0x000000122100720c */ /* 0x040fe20003fa4270 */
[C---:B------:R-:W-:Y:S01]  /*e330*/  VIADD R14, R0.reuse, 0xffffff48 ;  /* 0xffffff48000e7836 */ /* 0x040fe20000000000 */
[----:B------:R-:W-:Y:S01]  /*e340*/  HMMA.16816.F32 R76, R8, R12, R132 ;  /* 0x0000000c084c723c */ /* 0x000fe20000001884 */
[----:B------:R-:W-:Y:S01]  /*e350*/  VIADD R13, R0, 0xffffff49 ;  /* 0xffffff49000d7836 */ /* 0x000fe20000000000 */
[C---:B------:R-:W-:Y:S01]  /*e360*/  ISETP.GT.AND P6, PT, R33.reuse, R17, PT ;  /* 0x000000112100720c */ /* 0x040fe20003fc4270 */
[----:B------:R-:W-:Y:S01]  /*e370*/  IMAD.MOV.U32 R123, RZ, RZ, R62 ;  /* 0x000000ffff7b7224 */ /* 0x000fe200078e003e */
[----:B------:R-:W-:Y:S01]  /*e380*/  ISETP.GT.AND P4, PT, R33, R16, PT ;  /* 0x000000102100720c */ /* 0x000fe20003f84270 */
[----:B------:R-:W-:Y:S01]  /*e390*/  IMAD.MOV.U32 R7, RZ, RZ, R109 ;  /* 0x000000ffff077224 */ /* 0x000fe200078e006d */
[----:B------:R-:W-:Y:S01]  /*e3a0*/  FSEL R62, R118, -INF , !P2 ;  /* 0xff800000763e7808 */ /* 0x000fe20005000000 */
[----:B------:R-:W-:-:S02]  /*e3b0*/  VIADD R15, R0, 0xffffff41 ;  /* 0xffffff41000f7836 */ /* 0x000fc40000000000 */
[C---:B------:R-:W-:Y:S02]  /*e3c0*/  VIADD R12, R0.reuse, 0xffffff50 ;  /* 0xffffff50000c7836 */ /* 0x040fe40000000000 */
[----:B------:R-:W-:Y:S02]  /*e3d0*/  VIADD R11, R0, 0xffffff51 ;  /* 0xffffff51000b7836 */ /* 0x000fe40000000000 */
[----:B------:R-:W-:Y:S02]  /*e3e0*/  IMAD.MOV.U32 R118, RZ, RZ, R36 ;  /* 0x000000ffff767224 */ /* 0x000fe400078e0024 */
[----:B------:R-:W-:Y:S02]  /*e3f0*/  IMAD.MOV.U32 R228, RZ, RZ, R37 ;  /* 0x000000ffffe47224 */ /* 0x000fe400078e0025 */
[----:B------:R-:W-:Y:S02]  /*e400*/  IMAD.MOV.U32 R52, RZ, RZ, R137 ;  /* 0x000000ffff347224 */ /* 0x000fe400078e0089 */
[----:B------:R-:W-:-:S02]  /*e410*/  IMAD.MOV.U32 R135, RZ, RZ, R40 ;  /* 0x000000ffff877224 */ /* 0x000fc400078e0028 */
[----:B------:R-:W-:Y:S01]  /*e420*/  IMAD.MOV.U32 R37, RZ, RZ, R81 ;  /* 0x000000ffff257224 */ /* 0x000fe200078e0051 */
[----:B------:R-:W-:Y:S01]  /*e430*/  FSEL R81, R114, -INF , !P5 ;  /* 0xff80000072517808 */ /* 0x000fe20006800000 */
[----:B------:R-:W-:Y:S01]  /*e440*/  IMAD.MOV.U32 R36, RZ, RZ, R71 ;  /* 0x000000ffff247224 */ /* 0x000fe200078e0047 */
[----:B------:R-:W-:Y:S01]  /*e450*/  FSEL R71, R119, -INF , !P1 ;  /* 0xff80000077477808 */ /* 0x000fe20004800000 */
[----:B------:R-:W-:Y:S01]  /*e460*/  IMAD.MOV.U32 R225, RZ, RZ, R226 ;  /* 0x000000ffffe17224 */ /* 0x000fe200078e00e2 */
[C---:B------:R-:W-:Y:S01]  /*e470*/  ISETP.GT.AND P1, PT, R33.reuse, R14, PT ;  /* 0x0000000e2100720c */ /* 0x040fe20003f24270 */
[----:B------:R-:W-:Y:S01]  /*e480*/  IMAD.MOV.U32 R218, RZ, RZ, R92 ;  /* 0x000000ffffda7224 */ /* 0x000fe200078e005c */
[----:B------:R-:W-:Y:S01]  /*e490*/  ISETP.GT.AND P5, PT, R33, R13, PT ;  /* 0x0000000d2100720c */ /* 0x000fe20003fa4270 */
[----:B------:R-:W-:Y:S01]  /*e4a0*/  IMAD.MOV.U32 R40, RZ, RZ, R82 ;  /* 0x000000ffff287224 */ /* 0x000fe200078e0052 */
[----:B------:R-:W-:Y:S01]  /*e4b0*/  FSEL R82, R115, -INF , !P6 ;  /* 0xff80000073527808 */ /* 0x000fe20007000000 */
[----:B------:R-:W-:Y:S01]  /*e4c0*/  IMAD.MOV.U32 R226, RZ, RZ, R7 ;  /* 0x000000ffffe27224 */ /* 0x000fe200078e0007 */
[----:B------:R-:W-:Y:S01]  /*e4d0*/  FSEL R92, R106, -INF , !P4 ;  /* 0xff8000006a5c7808 */ /* 0x000fe20006000000 */
[C---:B------:R-:W-:Y:S01]  /*e4e0*/  VIADD R10, R0.reuse, 0xffffff58 ;  /* 0xffffff58000a7836 */ /* 0x040fe20000000000 */
[C---:B------:R-:W-:Y:S01]  /*e4f0*/  ISETP.GT.AND P2, PT, R33.reuse, R15, PT ;  /* 0x0000000f2100720c */ /* 0x040fe20003f44270 */
[C---:B------:R-:W-:Y:S01]  /*e500*/  VIADD R9, R0.reuse, 0xffffff59 ;  /* 0xffffff5900097836 */ /* 0x040fe20000000000 */
[C---:B------:R-:W-:Y:S01]  /*e510*/  ISETP.GT.AND P6, PT, R33.reuse, R12, PT ;  /* 0x0000000c2100720c */ /* 0x040fe20003fc4270 */
[C---:B------:R-:W-:Y:S01]  /*e520*/  VIADD R8, R0.reuse, 0xffffff60 ;  /* 0xffffff6000087836 */ /* 0x040fe20000000000 */
[----:B------:R-:W-:Y:S01]  /*e530*/  ISETP.GT.AND P4, PT, R33, R11, PT ;  /* 0x0000000b2100720c */ /* 0x000fe20003f84270 */
[----:B------:R-:W-:-:S02]  /*e540*/  VIADD R7, R0, 0xffffff61 ;  /* 0xffffff6100077836 */ /* 0x000fc40000000000 */
[----:B------:R-:W-:Y:S02]  /*e550*/  VIADD R6, R0, 0xffffff68 ;  /* 0xffffff6800067836 */ /* 0x000fe40000000000 */
[----:B------:R-:W-:Y:S02]  /*e560*/  IMAD.MOV.U32 R130, RZ, RZ, R52 ;  /* 0x000000ffff827224 */ /* 0x000fe400078e0034 */
        /* <DEDUP_REMOVED lines=16> */
[C---:B------:R-:W-:Y:S01]  /*e670*/  VIADD R2, R0.reuse, 0xffffff78 ;  /* 0xffffff7800027836 */ /* 0x040fe20000000000 */
[C---:B------:R-:W-:Y:S01]  /*e680*/  ISETP.GT.AND P6, PT, R33.reuse, R7, PT ;  /* 0x000000072100720c */ /* 0x040fe20003fc4270 */
        /* <DEDUP_REMOVED lines=15> */
[----:B------:R-:W-:Y:S01]  /*e780*/  IMAD.MOV.U32 R56, RZ, RZ, R224 ;  /* 0x000000ffff387224 */ /* 0x000fe200078e00e0 */
[C---:B------:R-:W-:Y:S01]  /*e790*/  ISETP.GT.AND P1, PT, R33.reuse, R4, PT ;  /* 0x000000042100720c */ /* 0x040fe20003f24270 */
[----:B------:R-:W-:Y:S01]  /*e7a0*/  IMAD.MOV.U32 R109, RZ, RZ, R139 ;  /* 0x000000ffff6d7224 */ /* 0x000fe200078e008b */
[----:B------:R-:W-:-:S02]  /*e7b0*/  ISETP.GT.AND P5, PT, R33, R3, PT ;  /* 0x000000032100720c */ /* 0x000fc40003fa4270 */
[C---:B------:R-:W-:Y:S02]  /*e7c0*/  ISETP.GT.AND P6, PT, R33.reuse, R2, PT ;  /* 0x000000022100720c */ /* 0x040fe40003fc4270 */
[----:B------:R-:W-:Y:S01]  /*e7d0*/  ISETP.GT.AND P4, PT, R33, R0, PT ;  /* 0x000000002100720c */ /* 0x000fe20003f84270 */
[----:B------:R-:W-:Y:S01]  /*e7e0*/  VIADD R33, R243, 0x40 ;  /* 0x00000040f3217836 */ /* 0x000fe20000000000 */
[----:B------:R-:W-:Y:S01]  /*e7f0*/  FSEL R114, R75, -INF , !P2 ;  /* 0xff8000004b727808 */ /* 0x000fe20005000000 */
[----:B------:R-:W-:Y:S01]  /*e800*/  IMAD.MOV.U32 R45, RZ, RZ, R120 ;  /* 0x000000ffff2d7224 */ /* 0x000fe200078e0078 */
[----:B------:R-:W-:Y:S01]  /*e810*/  FSEL R120, R78, -INF , !P1 ;  /* 0xff8000004e787808 */ /* 0x000fe20004800000 */
[----:B------:R-:W-:Y:S01]  /*e820*/  IMAD.MOV.U32 R44, RZ, RZ, R122 ;  /* 0x000000ffff2c7224 */ /* 0x000fe200078e007a */
[C---:B------:R-:W-:Y:S01]  /*e830*/  ISETP.GT.AND P2, PT, R33.reuse, R32, PT ;  /* 0x000000202100720c */ /* 0x040fe20003f44270 */
[----:B------:R-:W-:Y:S01]  /*e840*/  IMAD.MOV.U32 R41, RZ, RZ, R123 ;  /* 0x000000ffff297224 */ /* 0x000fe200078e007b */
[----:B------:R-:W-:Y:S01]  /*e850*/  ISETP.GT.AND P1, PT, R33, R31, PT ;  /* 0x0000001f2100720c */ /* 0x000fe20003f24270 */
[----:B------:R1:W5:Y:S01]  /*e860*/  LDL.LU R139, [R1+0xe0] ;  /* 0x0000e000018b7983 */ /* 0x0003620000300800 */
[----:B------:R-:W-:Y:S01]  /*e870*/  FSEL R119, R79, -INF , !P5 ;  /* 0xff8000004f777808 */ /* 0x000fe20006800000 */
[----:B------:R-:W-:Y:S01]  /*e880*/  IMAD.MOV.U32 R224, RZ, RZ, R109 ;  /* 0x000000ffffe07224 */ /* 0x000fe200078e006d */
[----:B------:R-:W-:Y:S01]  /*e890*/  ISETP.GT.AND P5, PT, R33, R30, PT ;  /* 0x0000001e2100720c */ /* 0x000fe20003fa4270 */
[----:B------:R1:W5:Y:S01]  /*e8a0*/  LDL.LU R138, [R1+0xdc] ;  /* 0x0000dc00018a7983 */ /* 0x0003620000300800 */
[----:B------:R-:W-:-:S02]  /*e8b0*/  FSEL R123, R66, -INF , !P6 ;  /* 0xff800000427b7808 */ /* 0x000fc40007000000 */
[----:B------:R-:W-:Y:S02]  /*e8c0*/  FSEL R122, R67, -INF , !P4 ;  /* 0xff800000437a7808 */ /* 0x000fe40006000000 */
[----:B------:R-:W-:Y:S02]  /*e8d0*/  FSEL R36, R36, -INF , !P2 ;  /* 0xff80000024247808 */ /* 0x000fe40005000000 */
[----:B------:R-:W-:Y:S01]  /*e8e0*/  FSEL R37, R37, -INF , !P1 ;  /* 0xff80000025257808 */ /* 0x000fe20004800000 */
[----:B------:R-:W-:Y:S01]  /*e8f0*/  IMAD.MOV.U32 R109, RZ, RZ, R69 ;  /* 0x000000ffff6d7224 */ /* 0x000fe200078e0045 */
[----:B------:R-:W-:Y:S01]  /*e900*/  BAR.SYNC.DEFER_BLOCKING 0x0 ;  /* 0x0000000000007b1d */ /* 0x000fe20000010000 */
[C---:B------:R-:W-:Y:S02]  /*e910*/  ISETP.GT.AND P6, PT, R33.reuse, R29, PT ;  /* 0x0000001d2100720c */ /* 0x040fe40003fc4270 */
[C---:B------:R-:W-:Y:S02]  /*e920*/  ISETP.GT.AND P4, PT, R33.reuse, R28, PT ;  /* 0x0000001c2100720c */ /* 0x040fe40003f84270 */
[----:B------:R-:W-:-:S02]  /*e930*/  ISETP.GT.AND P2, PT, R33, R27, PT ;  /* 0x0000001b2100720c */ /* 0x000fc40003f44270 */
[C---:B------:R-:W-:Y:S01]  /*e940*/  ISETP.GT.AND P1, PT, R33.reuse, R26, PT ;  /* 0x0000001a2100720c */ /* 0x040fe20003f24270 */
[----:B------:R1:W5:Y:S01]  /*e950*/  LDL.LU R137, [R1+0xd8] ;  /* 0x0000d80001897983 */ /* 0x0003620000300800 */
[----:B------:R-:W-:Y:S02]  /*e960*/  FSEL R40, R40, -INF , !P5 ;  /* 0xff80000028287808 */ /* 0x000fe40006800000 */
[----:B------:R-:W-:Y:S01]  /*e970*/  ISETP.GT.AND P5, PT, R33, R25, PT ;  /* 0x000000192100720c */ /* 0x000fe20003fa4270 */
[----:B------:R1:W5:Y:S01]  /*e980*/  LDL.LU R136, [R1+0xd4] ;  /* 0x0000d40001887983 */ /* 0x0003620000300800 */
[----:B------:R-:W-:Y:S02]  /*e990*/  FSEL R41, R41, -INF , !P6 ;  /* 0xff80000029297808 */ /* 0x000fe40007000000 */
[----:B------:R-:W-:Y:S01]  /*e9a0*/  FSEL R44, R44, -INF , !P4 ;  /* 0xff8000002c2c7808 */ /* 0x000fe20006000000 */
[----:B------:R1:W5:Y:S01]  /*e9b0*/  LDL.LU R80, [R1+0xd0] ;  /* 0x0000d00001507983 */ /* 0x0003620000300800 */
[----:B------:R-:W-:-:S02]  /*e9c0*/  FSEL R45, R45, -INF , !P2 ;  /* 0xff8000002d2d7808 */ /* 0x000fc40005000000 */
[----:B------:R-:W-:Y:S01]  /*e9d0*/  FSEL R48, R48, -INF , !P1 ;  /* 0xff80000030307808 */ /* 0x000fe20004800000 */
[----:B------:R1:W5:Y:S01]  /*e9e0*/  LDL.LU R70, [R1+0xcc] ;  /* 0x0000cc0001467983 */ /* 0x0003620000300800 */
[C---:B------:R-:W-:Y:S02]  /*e9f0*/  ISETP.GT.AND P6, PT, R33.reuse, R24, PT ;  /* 0x000000182100720c */ /* 0x040fe40003fc4270 */
[C---:B------:R-:W-:Y:S01]  /*ea00*/  ISETP.GT.AND P4, PT, R33.reuse, R23, PT ;  /* 0x000000172100720c */ /* 0x040fe20003f84270 */
[----:B------:R1:W5:Y:S01]  /*ea10*/  LDL.LU R69, [R1+0xc8] ;  /* 0x0000c80001457983 */ /* 0x0003620000300800 */
[C---:B------:R-:W-:Y:S02]  /*ea20*/  ISETP.GT.AND P2, PT, R33.reuse, R22, PT ;  /* 0x000000162100720c */ /* 0x040fe40003f44270 */
[----:B------:R-:W-:Y:S01]  /*ea30*/  ISETP.GT.AND P1, PT, R33, R21, PT ;  /* 0x000000152100720c */ /* 0x000fe20003f24270 */
[----:B------:R1:W5:Y:S01]  /*ea40*/  LDL.LU R68, [R1+0xc4] ;  /* 0x0000c40001447983 */ /* 0x0003620000300800 */
[----:B------:R-:W-:Y:S01]  /*ea50*/  FSEL R49, R49, -INF , !P5 ;  /* 0xff80000031317808 */ /* 0x000fe20006800000 */
[----:B------:R-:W-:Y:S01]  /*ea60*/  UIADD3 UR25, UPT, UPT, UR17, -0x2, URZ ;  /* 0xfffffffe11197890 */ /* 0x000fe2000fffe0ff */
[----:B------:R-:W-:-:S02]  /*ea70*/  ISETP.GT.AND P5, PT, R33, R20, PT ;  /* 0x000000142100720c */ /* 0x000fc40003fa4270 */
[----:B------:R-:W-:Y:S01]  /*ea80*/  FSEL R52, R52, -INF , !P6 ;  /* 0xff80000034347808 */ /* 0x000fe20007000000 */
[----:B------:R-:W-:Y:S01]  /*ea90*/  UISETP.GT.AND UP0, UPT, UR25, UR15, UPT ;  /* 0x0000000f1900728c */ /* 0x000fe2000bf04270 */
[----:B------:R-:W-:Y:S02]  /*eaa0*/  FSEL R53, R53, -INF , !P4 ;  /* 0xff80000035357808 */ /* 0x000fe40006000000 */
[----:B------:R-:W-:Y:S02]  /*eab0*/  FSEL R56, R56, -INF , !P2 ;  /* 0xff80000038387808 */ /* 0x000fe40005000000 */
[----:B------:R-:W-:Y:S02]  /*eac0*/  FSEL R57, R57, -INF , !P1 ;  /* 0xff80000039397808 */ /* 0x000fe40004800000 */
[C---:B------:R-:W-:Y:S02]  /*ead0*/  ISETP.GT.AND P6, PT, R33.reuse, R19, PT ;  /* 0x000000132100720c */ /* 0x040fe40003fc4270 */
[----:B------:R-:W-:-:S02]  /*eae0*/  ISETP.GT.AND P4, PT, R33, R18, PT ;  /* 0x000000122100720c */ /* 0x000fc40003f84270 */
[C---:B------:R-:W-:Y:S02]  /*eaf0*/  ISETP.GT.AND P2, PT, R33.reuse, R17, PT ;  /* 0x000000112100720c */ /* 0x040fe40003f44270 */
[C---:B------:R-:W-:Y:S02]  /*eb00*/  ISETP.GT.AND P1, PT, R33.reuse, R16, PT ;  /* 0x000000102100720c */ /* 0x040fe40003f24270 */
[----:B------:R-:W-:Y:S02]  /*eb10*/  FSEL R60, R60, -INF , !P5 ;  /* 0xff8000003c3c7808 */ /* 0x000fe40006800000 */
[----:B------:R-:W-:Y:S02]  /*eb20*/  ISETP.GT.AND P5, PT, R33, R15, PT ;  /* 0x0000000f2100720c */ /* 0x000fe40003fa4270 */
[----:B------:R-:W-:Y:S02]  /*eb30*/  FSEL R61, R61, -INF , !P6 ;  /* 0xff8000003d3d7808 */ /* 0x000fe40007000000 */
[----:B------:R-:W-:-:S02]  /*eb40*/  FSEL R63, R63, -INF , !P4 ;  /* 0xff8000003f3f7808 */ /* 0x000fc40006000000 */
[----:B------:R-:W-:Y:S02]  /*eb50*/  FSEL R66, R118, -INF , !P2 ;  /* 0xff80000076427808 */ /* 0x000fe40005000000 */
[----:B------:R-:W-:Y:S02]  /*eb60*/  FSEL R67, R127, -INF , !P1 ;  /* 0xff8000007f437808 */ /* 0x000fe40004800000 */
[C---:B------:R-:W-:Y:S02]  /*eb70*/  ISETP.GT.AND P6, PT, R33.reuse, R14, PT ;  /* 0x0000000e2100720c */ /* 0x040fe40003fc4270 */
[C---:B------:R-:W-:Y:S02]  /*eb80*/  ISETP.GT.AND P4, PT, R33.reuse, R13, PT ;  /* 0x0000000d2100720c */ /* 0x040fe40003f84270 */
[C---:B------:R-:W-:Y:S02]  /*eb90*/  ISETP.GT.AND P2, PT, R33.reuse, R12, PT ;  /* 0x0000000c2100720c */ /* 0x040fe40003f44270 */
[----:B------:R-:W-:-:S02]  /*eba0*/  ISETP.GT.AND P1, PT, R33, R11, PT ;  /* 0x0000000b2100720c */ /* 0x000fc40003f24270 */
[----:B------:R-:W-:Y:S02]  /*ebb0*/  FSEL R74, R126, -INF , !P5 ;  /* 0xff8000007e4a7808 */ /* 0x000fe40006800000 */
[----:B------:R-:W-:Y:S02]  /*ebc0*/  ISETP.GT.AND P5, PT, R33, R10, PT ;  /* 0x0000000a2100720c */ /* 0x000fe40003fa4270 */
        /* <DEDUP_REMOVED lines=12> */
[C---:B------:R-:W-:Y:S01]  /*ec90*/  ISETP.GT.AND P2, PT, R33.reuse, R7, PT ;  /* 0x000000072100720c */ /* 0x040fe20003f44270 */
[----:B------:R-:W-:Y:S01]  /*eca0*/  IMAD.MOV.U32 R219, RZ, RZ, R109 ;  /* 0x000000ffffdb7224 */ /* 0x000fe200078e006d */
[----:B------:R-:W-:Y:S01]  /*ecb0*/  ISETP.GT.AND P1, PT, R33, R6, PT ;  /* 0x000000062100720c */ /* 0x000fe20003f24270 */
[----:B------:R-:W-:Y:S01]  /*ecc0*/  IMAD.MOV.U32 R228, RZ, RZ, R121 ;  /* 0x000000ffffe47224 */ /* 0x000fe200078e0079 */
        /* <DEDUP_REMOVED lines=10> */
[----:B------:R-:W-:Y:S01]  /*ed70*/  VIADD R33, R243, 0x48 ;  /* 0x00000048f3217836 */ /* 0x000fe20000000000 */
[----:B------:R-:W-:Y:S02]  /*ed80*/  FSEL R98, R209, -INF , !P5 ;  /* 0xff800000d1627808 */ /* 0x000fe40006800000 */
[----:B------:R-:W-:Y:S02]  /*ed90*/  ISETP.GT.AND P5, PT, R243, R32, PT ;  /* 0x00000020f300720c */ /* 0x000fe40003fa4270 */
[----:B------:R-:W-:Y:S01]  /*eda0*/  FSEL R108, R204, -INF , !P6 ;  /* 0xff800000cc6c7808 */ /* 0x000fe20007000000 */
[----:B------:R-:W-:Y:S01]  /*edb0*/  IMAD.MOV.U32 R204, RZ, RZ, R237 ;  /* 0x000000ffffcc7224 */ /* 0x000fe200078e00ed */
[----:B------:R-:W-:-:S02]  /*edc0*/  FSEL R35, R35, -INF , !P5 ;  /* 0xff80000023237808 */ /* 0x000fc40006800000 */
[----:B------:R-:W-:Y:S02]  /*edd0*/  ISETP.GT.AND P5, PT, R33, R32, PT ;  /* 0x000000202100720c */ /* 0x000fe40003fa4270 */
[----:B------:R-:W-:Y:S02]  /*ede0*/  FSEL R109, R205, -INF , !P4 ;  /* 0xff800000cd6d7808 */ /* 0x000fe40006000000 */
[----:B------:R-:W-:Y:S01]  /*edf0*/  FSEL R118, R200, -INF , !P2 ;  /* 0xff800000c8767808 */ /* 0x000fe20005000000 */
[----:B------:R-:W-:Y:S01]  /*ee00*/  IMAD.MOV.U32 R200, RZ, RZ, R241 ;  /* 0x000000ffffc87224 */ /* 0x000fe200078e00f1 */
[----:B------:R-:W-:Y:S02]  /*ee10*/  FSEL R121, R201, -INF , !P1 ;  /* 0xff800000c9797808 */ /* 0x000fe40004800000 */
[C---:B------:R-:W-:Y:S02]  /*ee20*/  ISETP.GE.AND P6, PT, R32.reuse, R244, PT ;  /* 0x000000f42000720c */ /* 0x040fe40003fc6270 */
[----:B------:R-:W-:-:S02]  /*ee30*/  ISETP.GE.AND P4, PT, R32, R251, PT ;  /* 0x000000fb2000720c */ /* 0x000fc40003f86270 */
[C---:B------:R-:W-:Y:S02]  /*ee40*/  ISETP.GE.AND P2, PT, R32.reuse, R248, PT ;  /* 0x000000f82000720c */ /* 0x040fe40003f46270 */
[----:B------:R-:W-:Y:S02]  /*ee50*/  ISETP.GE.AND P1, PT, R32, R250, PT ;  /* 0x000000fa2000720c */ /* 0x000fe40003f26270 */
[----:B------:R-:W-:Y:S02]  /*ee60*/  FSEL R32, R131, -INF , !P5 ;  /* 0xff80000083207808 */ /* 0x000fe40006800000 */
[----:B------:R-:W-:Y:S02]  /*ee70*/  ISETP.GT.AND P5, PT, R243, R31, PT ;  /* 0x0000001ff300720c */ /* 0x000fe40003fa4270 */
[----:B------:R-:W-:Y:S02]  /*ee80*/  FSEL R131, R38, -INF , !P4 ;  /* 0xff80000026837808 */ /* 0x000fe40006000000 */
[----:B------:R-:W-:-:S02]  /*ee90*/  FSEL R34, R34, -INF , !P5 ;  /* 0xff80000022227808 */ /* 0x000fc40006800000 */
[----:B------:R-:W-:Y:S02]  /*eea0*/  ISETP.GT.AND P5, PT, R33, R31, PT ;  /* 0x0000001f2100720c */ /* 0x000fe40003fa4270 */
[----:B------:R-:W-:Y:S02]  /*eeb0*/  FSEL R35, R35, -INF , !P6 ;  /* 0xff80000023237808 */ /* 0x000fe40007000000 */
[----:B------:R-:W-:Y:S02]  /*eec0*/  FSEL R38, R36, -INF , !P2 ;  /* 0xff80000024267808 */ /* 0x000fe40005000000 */
        /* <DEDUP_REMOVED lines=12> */
[C---:B------:R-:W-:Y:S02]  /*ef90*/  ISETP.GE.AND P2, PT, R30.reuse, R248, PT ;  /* 0x000000f81e00720c */ /* 0x040fe40003f46270 */
[----:B------:R-:W-:Y:S02]  /*efa0*/  FSEL R126, R31, -INF , !P1 ;  /* 0xff8000001f7e7808 */ /* 0x000fe40004800000 */
[----:B------:R-:W-:-:S02]  /*efb0*/  ISETP.GE.AND P6, PT, R30, R244, PT ;  /* 0x000000f41e00720c */ /* 0x000fc40003fc6270 */
[C---:B------:R-:W-:Y:S02]  /*efc0*/  ISETP.GE.AND P4, PT, R30.reuse, R251, PT ;  /* 0x000000fb1e00720c */ /* 0x040fe40003f86270 */
[----:B------:R-:W-:Y:S02]  /*efd0*/  ISETP.GE.AND P1, PT, R30, R250, PT ;  /* 0x000000fa1e00720c */ /* 0x000fe40003f26270 */
[----:B------:R-:W-:Y:S02]  /*efe0*/  FSEL R30, R218, -INF , !P5 ;  /* 0xff800000da1e7808 */ /* 0x000fe40006800000 */
[-C--:B------:R-:W-:Y:S02]  /*eff0*/  ISETP.GT.AND P5, PT, R243, R29.reuse, PT ;  /* 0x0000001df300720c */ /* 0x080fe40003fa4270 */
[----:B------:R-:W-:Y:S02]  /*f000*/  FSEL R39, R40, -INF , !P2 ;  /* 0xff80000028277808 */ /* 0x000fe40005000000 */
[----:B------:R-:W-:-:S02]  /*f010*/  ISETP.GT.AND P2, PT, R33, R29, PT ;  /* 0x0000001d2100720c */ /* 0x000fc40003f44270 */
[----:B------:R-:W-:Y:S02]  /*f020*/  FSEL R31, R228, -INF , !P5 ;  /* 0xff800000e41f7808 */ /* 0x000fe40006800000 */
        /* <DEDUP_REMOVED lines=8> */
[-C--:B------:R-:W-:Y:S02]  /*f0b0*/  ISETP.GT.AND P2, PT, R243, R28.reuse, PT ;  /* 0x0000001cf300720c */ /* 0x080fe40003f44270 */
[----:B------:R-:W-:Y:S02]  /*f0c0*/  FSEL R36, R41, -INF , !P1 ;  /* 0xff80000029247808 */ /* 0x000fe40004800000 */
[----:B------:R-:W-:-:S02]  /*f0d0*/  ISETP.GT.AND P1, PT, R33, R28, PT ;  /* 0x0000001c2100720c */ /* 0x000fc40003f24270 */
[----:B------:R-:W-:Y:S01]  /*f0e0*/  FSEL R30, R229, -INF , !P2 ;  /* 0xff800000e51e7808 */ /* 0x000fe20005000000 */
[----:B------:R-:W-:Y:S01]  /*f0f0*/  IMAD.MOV.U32 R229, RZ, RZ, R224 ;  /* 0x000000ffffe57224 */ /* 0x000fe200078e00e0 */
[----:B------:R-:W-:Y:S02]  /*f100*/  ISETP.GE.AND P2, PT, R28, R248, PT ;  /* 0x000000f81c00720c */ /* 0x000fe40003f46270 */
[----:B------:R-:W-:Y:S02]  /*f110*/  FSEL R41, R29, -INF , !P5 ;  /* 0xff8000001d297808 */ /* 0x000fe40006800000 */
[----:B------:R-:W-:Y:S02]  /*f120*/  FSEL R31, R31, -INF , !P6 ;  /* 0xff8000001f1f7808 */ /* 0x000fe40007000000 */
[----:B------:R-:W-:Y:S02]  /*f130*/  FSEL R132, R43, -INF , !P4 ;  /* 0xff8000002b847808 */ /* 0x000fe40006000000 */
[----:B------:R-:W-:Y:S01]  /*f140*/  FSEL R29, R230, -INF , !P1 ;  /* 0xff800000e61d7808 */ /* 0x000fe20004800000 */
[----:B------:R-:W-:Y:S01]  /*f150*/  IMAD.MOV.U32 R230, RZ, RZ, R226 ;  /* 0x000000ffffe67224 */ /* 0x000fe200078e00e2 */
[----:B------:R-:W-:-:S02]  /*f160*/  ISETP.GE.AND P6, PT, R28, R244, PT ;  /* 0x000000f41c00720c */ /* 0x000fc40003fc6270 */
[C---:B------:R-:W-:Y:S02]  /*f170*/  ISETP.GE.AND P4, PT, R28.reuse, R251, PT ;  /* 0x000000fb1c00720c */ /* 0x040fe40003f86270 */
[-C--:B------:R-:W-:Y:S02]  /*f180*/  ISETP.GT.AND P5, PT, R243, R27.reuse, PT ;  /* 0x0000001bf300720c */ /* 0x080fe40003fa4270 */
[----:B------:R-:W-:Y:S02]  /*f190*/  ISETP.GE.AND P1, PT, R28, R250, PT ;  /* 0x000000fa1c00720c */ /* 0x000fe40003f26270 */
[----:B------:R-:W-:Y:S02]  /*f1a0*/  FSEL R213, R44, -INF , !P2 ;  /* 0xff8000002cd57808 */ /* 0x000fe40005000000 */
[----:B------:R-:W-:Y:S02]  /*f1b0*/  ISETP.GT.AND P2, PT, R33, R27, PT ;  /* 0x0000001b2100720c */ /* 0x000fe40003f44270 */
[----:B------:R-:W-:Y:S01]  /*f1c0*/  FSEL R28, R231, -INF , !P5 ;  /* 0xff800000e71c7808 */ /* 0x000fe20006800000 */
[----:B------:R-:W-:Y:S01]  /*f1d0*/  IMAD.MOV.U32 R231, RZ, RZ, R133 ;  /* 0x000000ffffe77224 */ /* 0x000fe200078e0085 */
[----:B------:R-:W-:-:S02]  /*f1e0*/  FSEL R208, R30, -INF , !P6 ;  /* 0xff8000001ed07808 */ /* 0x000fc40007000000 */
[----:B------:R-:W-:Y:S02]  /*f1f0*/  FSEL R218, R46, -INF , !P4 ;  /* 0xff8000002eda7808 */ /* 0x000fe40006000000 */
[----:B------:R-:W-:Y:S02]  /*f200*/  FSEL R220, R29, -INF , !P1 ;  /* 0xff8000001ddc7808 */ /* 0x000fe40004800000 */
[C---:B------:R-:W-:Y:S02]  /*f210*/  ISETP.GE.AND P6, PT, R27.reuse, R244, PT ;  /* 0x000000f41b00720c */ /* 0x040fe40003fc6270 */
[C---:B------:R-:W-:Y:S02]  /*f220*/  ISETP.GE.AND P4, PT, R27.reuse, R251, PT ;  /* 0x000000fb1b00720c */ /* 0x040fe40003f86270 */
[C---:B------:R-:W-:Y:S02]  /*f230*/  ISETP.GE.AND P1, PT, R27.reuse, R248, PT ;  /* 0x000000f81b00720c */ /* 0x040fe40003f26270 */
[----:B------:R-:W-:-:S02]  /*f240*/  ISETP.GE.AND P5, PT, R27, R250, PT ;  /* 0x000000fa1b00720c */ /* 0x000fc40003fa6270 */
[----:B------:R-:W-:Y:S02]  /*f250*/  FSEL R27, R135, -INF , !P2 ;  /* 0xff800000871b7808 */ /* 0x000fe40005000000 */
[-C--:B------:R-:W-:Y:S02]  /*f260*/  ISETP.GT.AND P2, PT, R243, R26.reuse, PT ;  /* 0x0000001af300720c */ /* 0x080fe40003f44270 */
[----:B------:R-:W-:Y:S02]  /*f270*/  FSEL R205, R45, -INF , !P1 ;  /* 0xff8000002dcd7808 */ /* 0x000fe40004800000 */
[----:B------:R-:W-:Y:S02]  /*f280*/  FSEL R135, R28, -INF , !P6 ;  /* 0xff8000001c877808 */ /* 0x000fe40007000000 */
[----:B------:R-:W-:Y:S02]  /*f290*/  ISETP.GT.AND P1, PT, R33, R26, PT ;  /* 0x0000001a2100720c */ /* 0x000fe40003f24270 */
[----:B------:R-:W-:-:S02]  /*f2a0*/  FSEL R28, R216, -INF , !P2 ;  /* 0xff800000d81c7808 */ /* 0x000fc40005000000 */
[----:B------:R-:W-:Y:S02]  /*f2b0*/  ISETP.GE.AND P2, PT, R26, R248, PT ;  /* 0x000000f81a00720c */ /* 0x000fe40003f46270 */
[----:B------:R-:W-:Y:S02]  /*f2c0*/  FSEL R219, R27, -INF , !P5 ;  /* 0xff8000001bdb7808 */ /* 0x000fe40006800000 */
[----:B------:R-:W-:Y:S02]  /*f2d0*/  FSEL R221, R47, -INF , !P4 ;  /* 0xff8000002fdd7808 */ /* 0x000fe40006000000 */
[----:B------:R-:W-:Y:S02]  /*f2e0*/  ISETP.GT.AND P5, PT, R243, R25, PT ;  /* 0x00000019f300720c */ /* 0x000fe40003fa4270 */
[----:B------:R-:W-:Y:S02]  /*f2f0*/  FSEL R27, R134, -INF , !P1 ;  /* 0xff800000861b7808 */ /* 0x000fe40004800000 */
[----:B------:R-:W-:-:S02]  /*f300*/  ISETP.GE.AND P6, PT, R26, R244, PT ;  /* 0x000000f41a00720c */ /* 0x000fc40003fc6270 */
        /* <DEDUP_REMOVED lines=18> */
[C---:B------:R-:W-:Y:S02]  /*f430*/  ISETP.GE.AND P2, PT, R24.reuse, R248, PT ;  /* 0x000000f81800720c */ /* 0x040fe40003f46270 */
[----:B------:R-:W-:Y:S02]  /*f440*/  FSEL R209, R25, -INF , !P5 ;  /* 0xff80000019d17808 */ /* 0x000fe40006800000 */
[----:B------:R-:W-:Y:S02]  /*f450*/  FSEL R216, R51, -INF , !P4 ;  /* 0xff80000033d87808 */ /* 0x000fe40006000000 */
[----:B------:R-:W-:Y:S02]  /*f460*/  FSEL R25, R227, -INF , !P1 ;  /* 0xff800000e3197808 */ /* 0x000fe40004800000 */
[C---:B------:R-:W-:Y:S02]  /*f470*/  ISETP.GE.AND P6, PT, R24.reuse, R244, PT ;  /* 0x000000f41800720c */ /* 0x040fe40003fc6270 */
[----:B------:R-:W-:-:S02]  /*f480*/  ISETP.GE.AND P4, PT, R24, R251, PT ;  /* 0x000000fb1800720c */ /* 0x000fc40003f86270 */
[-C--:B------:R-:W-:Y:S02]  /*f490*/  ISETP.GT.AND P5, PT, R243, R23.reuse, PT ;  /* 0x00000017f300720c */ /* 0x080fe40003fa4270 */
        /* <DEDUP_REMOVED lines=15> */
[----:B------:R-:W-:Y:S02]  /*f590*/  FSEL R231, R55, -INF , !P4 ;  /* 0xff80000037e77808 */ /* 0x000fe40006000000 */
[----:B------:R-:W-:-:S02]  /*f5a0*/  ISETP.GT.AND P1, PT, R33, R22, PT ;  /* 0x000000162100720c */ /* 0x000fc40003f24270 */
[----:B------:R-:W-:Y:S02]  /*f5b0*/  ISETP.GE.AND P4, PT, R22, R251, PT ;  /* 0x000000fb1600720c */ /* 0x000fe40003f86270 */
[----:B------:R-:W-:Y:S02]  /*f5c0*/  FSEL R24, R124, -INF , !P2 ;  /* 0xff8000007c187808 */ /* 0x000fe40005000000 */
[----:B------:R-:W-:Y:S02]  /*f5d0*/  ISETP.GE.AND P2, PT, R22, R248, PT ;  /* 0x000000f81600720c */ /* 0x000fe40003f46270 */
[----:B------:R-:W-:Y:S02]  /*f5e0*/  FSEL R225, R23, -INF , !P5 ;  /* 0xff80000017e17808 */ /* 0x000fe40006800000 */
[----:B------:R-:W-:Y:S02]  /*f5f0*/  ISETP.GT.AND P5, PT, R243, R21, PT ;  /* 0x00000015f300720c */ /* 0x000fe40003fa4270 */
[----:B------:R-:W-:-:S02]  /*f600*/  FSEL R23, R230, -INF , !P1 ;  /* 0xff800000e6177808 */ /* 0x000fc40004800000 */
[C---:B------:R-:W-:Y:S02]  /*f610*/  ISETP.GE.AND P6, PT, R22.reuse, R244, PT ;  /* 0x000000f41600720c */ /* 0x040fe40003fc6270 */
[----:B------:R-:W-:Y:S02]  /*f620*/  ISETP.GE.AND P1, PT, R22, R250, PT ;  /* 0x000000fa1600720c */ /* 0x000fe40003f26270 */
[----:B------:R-:W-:Y:S02]  /*f630*/  FSEL R230, R58, -INF , !P4 ;  /* 0xff8000003ae67808 */ /* 0x000fe40006000000 */
[----:B------:R-:W-:Y:S02]  /*f640*/  FSEL R58, R56, -INF , !P2 ;  /* 0xff800000383a7808 */ /* 0x000fe40005000000 */
[----:B------:R-:W-:Y:S02]  /*f650*/  ISETP.GT.AND P2, PT, R33, R21, PT ;  /* 0x000000152100720c */ /* 0x000fe40003f44270 */
        /* <DEDUP_REMOVED lines=13> */
[----:B------:R-:W-:Y:S02]  /*f730*/  FSEL R229, R59, -INF , !P4 ;  /* 0xff8000003be57808 */ /* 0x000fe40006000000 */
[----:B------:R-:W-:Y:S02]  /*f740*/  ISETP.GE.AND P2, PT, R20, R248, PT ;  /* 0x000000f81400720c */ /* 0x000fe40003f46270 */
        /* <DEDUP_REMOVED lines=11> */
[----:B------:R-:W-:Y:S01]  /*f800*/  FSEL R241, R21, -INF , !P1 ;  /* 0xff80000015f17808 */ /* 0x000fe20004800000 */
[----:B------:R-:W-:Y:S01]  /*f810*/  STL [R1+0x3c], R52 ;  /* 0x00003c3401007387 */ /* 0x000fe20000100800 */
        /* <DEDUP_REMOVED lines=62> */
[C---:B------:R-:W-:Y:S01]  /*fc00*/  ISETP.GE.AND P6, PT, R14.reuse, R244, PT ;  /* 0x000000f40e00720c */ /* 0x040fe20003fc6270 */
[----:B------:R-:W-:Y:S01]  /*fc10*/  STL [R1+0x74], R27 ;  /* 0x0000741b01007387 */ /* 0x000fe20000100800 */
[----:B------:R-:W-:Y:S02]  /*fc20*/  FSEL R15, R247, -INF , !P1 ;  /* 0xff800000f70f7808 */ /* 0x000fe40004800000 */
[----:B------:R-:W-:-:S02]  /*fc30*/  ISETP.GE.AND P4, PT, R14, R251, PT ;  /* 0x000000fb0e00720c */ /* 0x000fc40003f86270 */
[-C--:B------:R-:W-:Y:S02]  /*fc40*/  ISETP.GT.AND P5, PT, R243, R13.reuse, PT ;  /* 0x0000000df300720c */ /* 0x080fe40003fa4270 */
[----:B------:R-:W-:Y:S02]  /*fc50*/  ISETP.GE.AND P1, PT, R14, R250, PT ;  /* 0x000000fa0e00720c */ /* 0x000fe40003f26270 */
[----:B------:R-:W-:Y:S02]  /*fc60*/  FSEL R92, R75, -INF , !P2 ;  /* 0xff8000004b5c7808 */ /* 0x000fe40005000000 */
[----:B------:R-:W-:Y:S02]  /*fc70*/  ISETP.GT.AND P2, PT, R33, R13, PT ;  /* 0x0000000d2100720c */ /* 0x000fe40003f44270 */
[----:B------:R-:W-:Y:S02]  /*fc80*/  FSEL R50, R16, -INF , !P6 ;  /* 0xff80000010327808 */ /* 0x000fe40007000000 */
[----:B------:R-:W-:-:S02]  /*fc90*/  FSEL R14, R101, -INF , !P5 ;  /* 0xff800000650e7808 */ /* 0x000fc40006800000 */
[----:B------:R-:W-:Y:S01]  /*fca0*/  FSEL R16, R95, -INF , !P4 ;  /* 0xff8000005f107808 */ /* 0x000fe20006000000 */
[----:B------:R-:W-:Y:S01]  /*fcb0*/  STL [R1+0x10], R50 ;  /* 0x0000103201007387 */ /* 0x000fe20000100800 */
[----:B------:R-:W-:Y:S02]  /*fcc0*/  FSEL R25, R15, -INF , !P1 ;  /* 0xff8000000f197808 */ /* 0x000fe40004800000 */
[C---:B------:R-:W-:Y:S01]  /*fcd0*/  ISETP.GE.AND P6, PT, R13.reuse, R244, PT ;  /* 0x000000f40d00720c */ /* 0x040fe20003fc6270 */
[----:B------:R-:W-:Y:S01]  /*fce0*/  STL [R1+0x1c], R16 ;  /* 0x00001c1001007387 */ /* 0x000fe20000100800 */
[C---:B------:R-:W-:Y:S02]  /*fcf0*/  ISETP.GE.AND P4, PT, R13.reuse, R251, PT ;  /* 0x000000fb0d00720c */ /* 0x040fe40003f86270 */
[C---:B------:R-:W-:Y:S01]  /*fd00*/  ISETP.GE.AND P1, PT, R13.reuse, R248, PT ;  /* 0x000000f80d00720c */ /* 0x040fe20003f26270 */
[----:B------:R-:W-:Y:S01]  /*fd10*/  STL [R1+0x5c], R25 ;  /* 0x00005c1901007387 */ /* 0x000fe20000100800 */
        /* <DEDUP_REMOVED lines=9> */
[C---:B------:R-:W-:Y:S02]  /*fdb0*/  ISETP.GE.AND P6, PT, R12.reuse, R244, PT ;  /* 0x000000f40c00720c */ /* 0x040fe40003fc6270 */
[----:B------:R-:W-:Y:S02]  /*fdc0*/  FSEL R26, R13, -INF , !P5 ;  /* 0xff8000000d1a7808 */ /* 0x000fe40006800000 */
[----:B------:R-:W-:Y:S02]  /*fdd0*/  ISETP.GE.AND P4, PT, R12, R251, PT ;  /* 0x000000fb0c00720c */ /* 0x000fe40003f86270 */
[----:B------:R-:W-:Y:S01]  /*fde0*/  FSEL R13, R245, -INF , !P1 ;  /* 0xff800000f50d7808 */ /* 0x000fe20004800000 */
[----:B------:R-:W-:Y:S01]  /*fdf0*/  STL [R1+0x58], R26 ;  /* 0x0000581a01007387 */ /* 0x000fe20000100800 */
[----:B------:R-:W-:-:S02]  /*fe00*/  ISETP.GT.AND P5, PT, R243, R11, PT ;  /* 0x0000000bf300720c */ /* 0x000fc40003fa4270 */
[----:B------:R-:W-:Y:S02]  /*fe10*/  ISETP.GE.AND P1, PT, R12, R250, PT ;  /* 0x000000fa0c00720c */ /* 0x000fe40003f26270 */
[----:B------:R-:W-:Y:S02]  /*fe20*/  FSEL R75, R79, -INF , !P2 ;  /* 0xff8000004f4b7808 */ /* 0x000fe40005000000 */
[----:B------:R-:W-:Y:S02]  /*fe30*/  FSEL R61, R14, -INF , !P6 ;  /* 0xff8000000e3d7808 */ /* 0x000fe40007000000 */
[----:B------:R-:W-:Y:S02]  /*fe40*/  ISETP.GT.AND P2, PT, R33, R11, PT ;  /* 0x0000000b2100720c */ /* 0x000fe40003f44270 */
[----:B------:R-:W-:Y:S02]  /*fe50*/  FSEL R14, R103, -INF , !P4 ;  /* 0xff800000670e7808 */ /* 0x000fe40006000000 */
[----:B------:R-:W-:-:S02]  /*fe60*/  FSEL R12, R97, -INF , !P5 ;  /* 0xff800000610c7808 */ /* 0x000fc40006800000 */
[----:B------:R-:W-:Y:S01]  /*fe70*/  FSEL R103, R13, -INF , !P1 ;  /* 0xff8000000d677808 */ /* 0x000fe20004800000 */
[----:B------:R-:W-:Y:S01]  /*fe80*/  STL [R1+0x14], R14 ;  /* 0x0000140e01007387 */ /* 0x000fe20000100800 */
[C---:B------:R-:W-:Y:S02]  /*fe90*/  ISETP.GE.AND P6, PT, R11.reuse, R244, PT ;  /* 0x000000f40b00720c */ /* 0x040fe40003fc6270 */
[C---:B------:R-:W-:Y:S02]  /*fea0*/  ISETP.GE.AND P4, PT, R11.reuse, R251, PT ;  /* 0x000000fb0b00720c */ /* 0x040fe40003f86270 */
[C---:B------:R-:W-:Y:S02]  /*feb0*/  ISETP.GE.AND P1, PT, R11.reuse, R248, PT ;  /* 0x000000f80b00720c */ /* 0x040fe40003f26270 */
[----:B------:R-:W-:Y:S02]  /*fec0*/  ISETP.GE.AND P5, PT, R11, R250, PT ;  /* 0x000000fa0b00720c */ /* 0x000fe40003fa6270 */
[----:B------:R-:W-:-:S02]  /*fed0*/  FSEL R11, R242, -INF , !P2 ;  /* 0xff800000f20b7808 */ /* 0x000fc40005000000 */
[-C--:B------:R-:W-:Y:S02]  /*fee0*/  ISETP.GT.AND P2, PT, R243, R10.reuse, PT ;  /* 0x0000000af300720c */ /* 0x080fe40003f44270 */
[----:B------:R-:W-:Y:S02]  /*fef0*/  FSEL R78, R83, -INF , !P1 ;  /* 0xff800000534e7808 */ /* 0x000fe40004800000 */
[----:B------:R-:W-:Y:S02]  /*ff00*/  FSEL R247, R12, -INF , !P6 ;  /* 0xff8000000cf77808 */ /* 0x000fe40007000000 */
[----:B------:R-:W-:Y:S02]  /*ff10*/  ISETP.GT.AND P1, PT, R33, R10, PT ;  /* 0x0000000a2100720c */ /* 0x000fe40003f24270 */
[----:B------:R-:W-:Y:S02]  /*ff20*/  FSEL R12, R88, -INF , !P2 ;  /* 0xff800000580c7808 */ /* 0x000fe40005000000 */
[----:B------:R-:W-:-:S02]  /*ff30*/  FSEL R28, R102, -INF , !P4 ;  /* 0xff800000661c7808 */ /* 0x000fc40006000000 */
[C---:B------:R-:W-:Y:S02]  /*ff40*/  ISETP.GE.AND P2, PT, R10.reuse, R248, PT ;  /* 0x000000f80a00720c */ /* 0x040fe40003f46270 */
[----:B------:R-:W-:Y:S02]  /*ff50*/  FSEL R102, R11, -INF , !P5 ;  /* 0xff8000000b667808 */ /* 0x000fe40006800000 */
[----:B------:R-:W-:Y:S02]  /*ff60*/  ISETP.GE.AND P6, PT, R10, R244, PT ;  /* 0x000000f40a00720c */ /* 0x000fe40003fc6270 */
[----:B------:R-:W-:Y:S02]  /*ff70*/  FSEL R11, R222, -INF , !P1 ;  /* 0xff800000de0b7808 */ /* 0x000fe40004800000 */
[----:B------:R-:W-:Y:S02]  /*ff80*/  ISETP.GE.AND P4, PT, R10, R251, PT ;  /* 0x000000fb0a00720c */ /* 0x000fe40003f86270 */
[----:B------:R-:W-:-:S02]  /*ff90*/  ISETP.GT.AND P5, PT, R243, R9, PT ;  /* 0x00000009f300720c */ /* 0x000fc40003fa4270 */
[----:B------:R-:W-:Y:S02]  /*ffa0*/  ISETP.GE.AND P1, PT, R10, R250, PT ;  /* 0x000000fa0a00720c */ /* 0x000fe40003f26270 */
[----:B------:R-:W-:Y:S02]  /*ffb0*/  FSEL R86, R86, -INF , !P2 ;  /* 0xff80000056567808 */ /* 0x000fe40005000000 */
[----:B------:R-:W-:Y:S02]  /*ffc0*/  ISETP.GT.AND P2, PT, R33, R9, PT ;  /* 0x000000092100720c */ /* 0x000fe40003f44270 */
[----:B------:R-:W-:Y:S02]  /*ffd0*/  FSEL R245, R12, -INF , !P6 ;  /* 0xff8000000cf57808 */ /* 0x000fe40007000000 */
[----:B------:R-:W-:Y:S02]  /*ffe0*/  FSEL R10, R89, -INF , !P5 ;  /* 0xff800000590a7808 */ /* 0x000fe40006800000 */
[----:B------:R-:W-:-:S02]  /*fff0*/  FSEL R12, R107, -INF , !P4 ;  /* 0xff8000006b0c7808 */ /* 0x000fc40006000000 */
[----:B------:R-:W-:Y:S02]  /*10000*/  FSEL R23, R11, -INF , !P1 ;  /* 0xff8000000b177808 */ /* 0x000fe40004800000 */
[C---:B------:R-:W-:Y:S01]  /*10010*/  ISETP.GE.AND P6, PT, R9.reuse, R244, PT ;  /* 0x000000f40900720c */ /* 0x040fe20003fc6270 */
[----:B------:R-:W-:Y:S01]  /*10020*/  STL [R1+0x4], R12 ;  /* 0x0000040c01007387 */ /* 0x000fe20000100800 */
[C---:B------:R-:W-:Y:S02]  /*10030*/  ISETP.GE.AND P4, PT, R9.reuse, R251, PT ;  /* 0x000000fb0900720c */ /* 0x040fe40003f86270 */
[C---:B------:R-:W-:Y:S01]  /*10040*/  ISETP.GE.AND P1, PT, R9.reuse, R248, PT ;  /* 0x000000f80900720c */ /* 0x040fe20003f26270 */
[----:B------:R-:W-:Y:S01]  /*10050*/  STL [R1+0xa0], R23 ;  /* 0x0000a01701007387 */ /* 0x000fe20000100800 */
[----:B------:R-:W-:Y:S02]  /*10060*/  ISETP.GE.AND P5, PT, R9, R250, PT ;  /* 0x000000fa0900720c */ /* 0x000fe40003fa6270 */
[----:B------:R-:W-:-:S02]  /*10070*/  FSEL R9, R223, -INF , !P2 ;  /* 0xff800000df097808 */ /* 0x000fc40005000000 */
[-C--:B------:R-:W-:Y:S02]  /*10080*/  ISETP.GT.AND P2, PT, R243, R8.reuse, PT ;  /* 0x00000008f300720c */ /* 0x080fe40003f44270 */
[----:B------:R-:W-:Y:S02]  /*10090*/  FSEL R48, R87, -INF , !P1 ;  /* 0xff80000057307808 */ /* 0x000fe40004800000 */
[----:B------:R-:W-:Y:S02]  /*100a0*/  FSEL R223, R10, -INF , !P6 ;  /* 0xff8000000adf7808 */ /* 0x000fe40007000000 */
[----:B------:R-:W-:Y:S01]  /*100b0*/  ISETP.GT.AND P1, PT, R33, R8, PT ;  /* 0x000000082100720c */ /* 0x000fe20003f24270 */
[----:B------:R-:W-:Y:S01]  /*100c0*/  STL [R1+0x88], R48 ;  /* 0x0000883001007387 */ /* 0x000fe20000100800 */
[----:B------:R-:W-:Y:S02]  /*100d0*/  FSEL R10, R84, -INF , !P2 ;  /* 0xff800000540a7808 */ /* 0x000fe40005000000 */
[----:B------:R-:W-:-:S02]  /*100e0*/  ISETP.GE.AND P2, PT, R8, R248, PT ;  /* 0x000000f80800720c */ /* 0x000fc40003f46270 */
[----:B------:R-:W-:Y:S02]  /*100f0*/  FSEL R24, R9, -INF , !P5 ;  /* 0xff80000009187808 */ /* 0x000fe40006800000 */
[----:B------:R-:W-:Y:S02]  /*10100*/  FSEL R252, R106, -INF , !P4 ;  /* 0xff8000006afc7808 */ /* 0x000fe40006000000 */
[----:B------:R-:W-:Y:S01]  /*10110*/  FSEL R9, R214, -INF , !P1 ;  /* 0xff800000d6097808 */ /* 0x000fe20004800000 */
[----:B------:R-:W-:Y:S01]  /*10120*/  STL [R1+0x9c], R24 ;  /* 0x00009c1801007387 */ /* 0x000fe20000100800 */
[C---:B------:R-:W-:Y:S02]  /*10130*/  ISETP.GE.AND P6, PT, R8.reuse, R244, PT ;  /* 0x000000f40800720c */ /* 0x040fe40003fc6270 */
[----:B------:R-:W-:Y:S02]  /*10140*/  ISETP.GE.AND P4, PT, R8, R251, PT ;  /* 0x000000fb0800720c */ /* 0x000fe40003f86270 */
[----:B------:R-:W-:-:S02]  /*10150*/  ISETP.GT.AND P5, PT, R243, R7, PT ;  /* 0x00000007f300720c */ /* 0x000fc40003fa4270 */
[----:B------:R-:W-:Y:S02]  /*10160*/  ISETP.GE.AND P1, PT, R8, R250, PT ;  /* 0x000000fa0800720c */ /* 0x000fe40003f26270 */
[----:B------:R-:W-:Y:S02]  /*10170*/  FSEL R45, R90, -INF , !P2 ;  /* 0xff8000005a2d7808 */ /* 0x000fe40005000000 */
[----:B------:R-:W-:Y:S02]  /*10180*/  ISETP.GT.AND P2, PT, R33, R7, PT ;  /* 0x000000072100720c */ /* 0x000fe40003f44270 */
[----:B------:R-:W-:Y:S01]  /*10190*/  FSEL R8, R85, -INF , !P5 ;  /* 0xff80000055087808 */ /* 0x000fe20006800000 */
[----:B------:R-:W-:Y:S01]  /*101a0*/  STL [R1+0x7c], R45 ;  /* 0x00007c2d01007387 */ /* 0x000fe20000100800 */
[----:B------:R-:W-:Y:S02]  /*101b0*/  FSEL R222, R10, -INF , !P6 ;  /* 0xff8000000ade7808 */ /* 0x000fe40007000000 */
[----:B------:R-:W-:-:S02]  /*101c0*/  FSEL R246, R111, -INF , !P4 ;  /* 0xff8000006ff67808 */ /* 0x000fc40006000000 */
[----:B------:R-:W-:Y:S02]  /*101d0*/  FSEL R21, R9, -INF , !P1 ;  /* 0xff80000009157808 */ /* 0x000fe40004800000 */
[C---:B------:R-:W-:Y:S02]  /*101e0*/  ISETP.GE.AND P6, PT, R7.reuse, R244, PT ;  /* 0x000000f40700720c */ /* 0x040fe40003fc6270 */
[C---:B------:R-:W-:Y:S01]  /*101f0*/  ISETP.GE.AND P4, PT, R7.reuse, R251, PT ;  /* 0x000000fb0700720c */ /* 0x040fe20003f86270 */
[----:B------:R-:W-:Y:S01]  /*10200*/  STL [R1+0x98], R21 ;  /* 0x0000981501007387 */ /* 0x000fe20000100800 */
[C---:B------:R-:W-:Y:S02]  /*10210*/  ISETP.GE.AND P1, PT, R7.reuse, R248, PT ;  /* 0x000000f80700720c */ /* 0x040fe40003f26270 */
        /* <DEDUP_REMOVED lines=57> */
[----:B------:R-:W-:Y:S02]  /*105b0*/  ISETP.GT.AND P2, PT, R243, R2, PT ;  /* 0x00000002f300720c */ /* 0x000fe40003f44270 */
[----:B------:R-:W-:Y:S02]  /*105c0*/  FSEL R90, R4, -INF , !P6 ;  /* 0xff800000045a7808 */ /* 0x000fe40007000000 */
[----:B------:R-:W-:Y:S02]  /*105d0*/  ISETP.GE.AND P6, PT, R2, R244, PT ;  /* 0x000000f40200720c */ /* 0x000fe40003fc6270 */
[----:B------:R-:W-:Y:S02]  /*105e0*/  FSEL R4, R64, -INF , !P2 ;  /* 0xff80000040047808 */ /* 0x000fe40005000000 */
[----:B------:R-:W-:Y:S02]  /*105f0*/  FSEL R3, R3, -INF , !P1 ;  /* 0xff80000003037808 */ /* 0x000fe40004800000 */
[----:B------:R-:W-:-:S02]  /*10600*/  ISETP.GT.AND P1, PT, R33, R2, PT ;  /* 0x000000022100720c */ /* 0x000fc40003f24270 */
[----:B------:R-:W-:Y:S01]  /*10610*/  FSEL R114, R119, -INF , !P5 ;  /* 0xff80000077727808 */ /* 0x000fe20006800000 */
[----:B------:R2:W-:Y:S01]  /*10620*/  STL [R1+0x54], R3 ;  /* 0x0000540301007387 */ /* 0x0005e20000100800 */
[----:B------:R-:W-:Y:S02]  /*10630*/  FSEL R101, R109, -INF , !P4 ;  /* 0xff8000006d657808 */ /* 0x000fe40006000000 */
[C---:B------:R-:W-:Y:S02]  /*10640*/  ISETP.GE.AND P5, PT, R2.reuse, R251, PT ;  /* 0x000000fb0200720c */ /* 0x040fe40003fa6270 */
[C---:B------:R-:W-:Y:S02]  /*10650*/  ISETP.GE.AND P4, PT, R2.reuse, R248, PT ;  /* 0x000000f80200720c */ /* 0x040fe40003f86270 */
[----:B------:R-:W-:Y:S02]  /*10660*/  ISETP.GE.AND P2, PT, R2, R250, PT ;  /* 0x000000fa0200720c */ /* 0x000fe40003f46270 */
[----:B------:R-:W-:-:S02]  /*10670*/  FSEL R89, R4, -INF , !P6 ;  /* 0xff80000004597808 */ /* 0x000fc40007000000 */
[-C--:B------:R-:W-:Y:S02]  /*10680*/  ISETP.GT.AND P6, PT, R243, R0.reuse, PT ;  /* 0x00000000f300720c */ /* 0x080fe40003fc4270 */
[----:B------:R-:W-:Y:S02]  /*10690*/  FSEL R2, R202, -INF , !P1 ;  /* 0xff800000ca027808 */ /* 0x000fe40004800000 */
[----:B------:R-:W-:Y:S02]  /*106a0*/  ISETP.GT.AND P1, PT, R33, R0, PT ;  /* 0x000000002100720c */ /* 0x000fe40003f24270 */
[----:B------:R-:W-:Y:S02]  /*106b0*/  FSEL R113, R123, -INF , !P5 ;  /* 0xff8000007b717808 */ /* 0x000fe40006800000 */
[----:B------:R-:W-:Y:S02]  /*106c0*/  FSEL R87, R118, -INF , !P4 ;  /* 0xff80000076577808 */ /* 0x000fe40006000000 */
[----:B------:R-:W-:-:S02]  /*106d0*/  FSEL R2, R2, -INF , !P2 ;  /* 0xff80000002027808 */ /* 0x000fc40005000000 */
[C---:B------:R-:W-:Y:S02]  /*106e0*/  ISETP.GE.AND P5, PT, R0.reuse, R244, PT ;  /* 0x000000f40000720c */ /* 0x040fe40003fa6270 */
[----:B--2---:R-:W-:Y:S01]  /*106f0*/  FSEL R3, R65, -INF , !P6 ;  /* 0xff80000041037808 */ /* 0x004fe20007000000 */
[----:B------:R1:W-:Y:S01]  /*10700*/  STL [R1+0x4c], R2 ;  /* 0x00004c0201007387 */ /* 0x0003e20000100800 */
[C---:B------:R-:W-:Y:S02]  /*10710*/  ISETP.GE.AND P4, PT, R0.reuse, R251, PT ;  /* 0x000000fb0000720c */ /* 0x040fe40003f86270 */
[C---:B------:R-:W-:Y:S02]  /*10720*/  ISETP.GE.AND P6, PT, R0.reuse, R248, PT ;  /* 0x000000f80000720c */ /* 0x040fe40003fc6270 */
[----:B------:R-:W-:Y:S02]  /*10730*/  ISETP.GE.AND P2, PT, R0, R250, PT ;  /* 0x000000fa0000720c */ /* 0x000fe40003f46270 */
[----:B------:R-:W-:-:S02]  /*10740*/  FSEL R0, R203, -INF , !P1 ;  /* 0xff800000cb007808 */ /* 0x000fc40004800000 */
[----:B------:R-:W-:Y:S02]  /*10750*/  FSEL R88, R3, -INF , !P5 ;  /* 0xff80000003587808 */ /* 0x000fe40006800000 */
[----:B------:R-:W-:Y:S02]  /*10760*/  FSEL R0, R0, -INF , !P2 ;  /* 0xff80000000007808 */ /* 0x000fe40005000000 */
[----:B------:R-:W-:Y:S02]  /*10770*/  FSEL R91, R122, -INF , !P4 ;  /* 0xff8000007a5b7808 */ /* 0x000fe40006000000 */
[----:B------:R-:W-:Y:S01]  /*10780*/  FSEL R207, R121, -INF , !P6 ;  /* 0xff80000079cf7808 */ /* 0x000fe20007000000 */
[----:B------:R1:W-:Y:S01]  /*10790*/  STL [R1+0x44], R0 ;  /* 0x0000440001007387 */ /* 0x0003e20000100800 */
[----:B------:R-:W-:Y:S05]  /*107a0*/  BRA.U !UP0, `(.L_x_813) ;  /* 0x0000000908387547 */ /* 0x000fea000b800000 */
[----:B------:R-:W2:Y:S04]  /*107b0*/  LDL R201, [R1+0x64] ;  /* 0x0000640001c97983 */ /* 0x000ea80000100800 */
[----:B------:R-:W3:Y:S01]  /*107c0*/  LDL R204, [R1+0x60] ;  /* 0x0000600001cc7983 */ /* 0x000ee20000100800 */
[----:B-1----:R-:W-:Y:S01]  /*107d0*/  IMAD.U32 R0, RZ, RZ, UR17 ;  /* 0x00000011ff007e24 */ /* 0x002fe2000f8e00ff */
[----:B------:R-:W-:Y:S01]  /*107e0*/  MOV R8, UR17 ;  /* 0x0000001100087c02 */ /* 0x000fe20008000f00 */
[----:B------:R-:W-:Y:S01]  /*107f0*/  IMAD.U32 R9, RZ, RZ, UR17 ;  /* 0x00000011ff097e24 */ /* 0x000fe2000f8e00ff */
[----:B------:R-:W-:Y:S01]  /*10800*/  MOV R12, UR10 ;  /* 0x0000000a000c7c02 */ /* 0x000fe20008000f00 */
[----:B------:R-:W-:Y:S01]  /*10810*/  @!P0 VIADD R0, R0, 0xfffffffd ;  /* 0xfffffffd00008836 */ /* 0x000fe20000000000 */
[----:B------:R-:W-:Y:S01]  /*10820*/  @!P0 IADD3 R8, PT, PT, R8, -0x3, RZ ;  /* 0xfffffffd08088810 */ /* 0x000fe20007ffe0ff */
[----:B------:R-:W-:Y:S01]  /*10830*/  IMAD.U32 R4, RZ, RZ, UR17 ;  /* 0x00000011ff047e24 */ /* 0x000fe2000f8e00ff */
[----:B------:R1:W-:Y:S01]  /*10840*/  @P0 STS.128 [R249+0x4000], RZ ;  /* 0x004000fff9000388 */ /* 0x0003e20000000c00 */
[C---:B------:R-:W-:Y:S01]  /*10850*/  @!P0 IMAD.WIDE.U32 R2, R0.reuse, UR10, RZ ;  /* 0x0000000a00028c25 */ /* 0x040fe2000f8e00ff */
[----:B------:R-:W-:Y:S03]  /*10860*/  BSSY.RECONVERGENT B0, `(.L_x_814) ;  /* 0x0000081000007945 */ /* 0x000fe60003800200 */
[----:B------:R-:W-:Y:S01]  /*10870*/  @!P0 IMAD R3, R0, UR11, R3 ;  /* 0x0000000b00038c24 */ /* 0x000fe2000f8e0203 */
[----:B------:R-:W-:Y:S01]  /*10880*/  @!P0 SHF.L.U32 R11, R2, 0x7, RZ ;  /* 0x00000007020b8819 */ /* 0x000fe200000006ff */
[----:B------:R-:W-:-:S02]  /*10890*/  @!P0 VIADD R9, R9, 0xfffffffd ;  /* 0xfffffffd09098836 */ /* 0x000fc40000000000 */
[----:B------:R-:W-:Y:S01]  /*108a0*/  @!P0 VIADD R0, R4, 0xfffffffd ;  /* 0xfffffffd04008836 */ /* 0x000fe20000000000 */
[----:B------:R-:W-:Y:S01]  /*108b0*/  @!P0 SHF.L.U64.HI R14, R2, 0x7, R3 ;  /* 0x00000007020e8819 */ /* 0x000fe20000010203 */
[----:B------:R-:W-:Y:S01]  /*108c0*/  @!P0 IMAD.WIDE.U32 R4, R8, UR10, RZ ;  /* 0x0000000a08048c25 */ /* 0x000fe2000f8e00ff */
[----:B------:R-:W-:-:S03]  /*108d0*/  @!P0 LEA R12, P4, R12, R11, 0x4 ;  /* 0x0000000b0c0c8211 */ /* 0x000fc600078820ff */
[----:B------:R-:W-:-:S04]  /*108e0*/  @!P0 IMAD.WIDE.U32 R6, R9, UR10, RZ ;  /* 0x0000000a09068c25 */ /* 0x000fc8000f8e00ff */
[----:B------:R-:W-:-:S04]  /*108f0*/  @!P0 IMAD.WIDE.U32 R2, R0, UR10, RZ ;  /* 0x0000000a00028c25 */ /* 0x000fc8000f8e00ff */
[----:B------:R-:W-:Y:S02]  /*10900*/  @!P0 IMAD R5, R8, UR11, R5 ;  /* 0x0000000b08058c24 */ /* 0x000fe4000f8e0205 */
[----:B------:R-:W-:Y:S02]  /*10910*/  @!P0 IMAD R9, R9, UR11, R7 ;  /* 0x0000000b09098c24 */ /* 0x000fe4000f8e0207 */
[----:B------:R-:W-:Y:S01]  /*10920*/  @!P0 IMAD R0, R0, UR11, R3 ;  /* 0x0000000b00008c24 */ /* 0x000fe2000f8e0203 */
[C---:B------:R-:W-:Y:S01]  /*10930*/  @!P0 SHF.L.U64.HI R10, R4.reuse, 0x7, R5 ;  /* 0x00000007040a8819 */ /* 0x040fe20000010205 */
[----:B------:R-:W-:Y:S01]  /*10940*/  @!P0 IMAD.SHL.U32 R7, R4, 0x80, RZ ;  /* 0x0000008004078824 */ /* 0x000fe200078e00ff */
[----:B------:R-:W-:Y:S01]  /*10950*/  @!P0 SHF.L.U32 R5, R2, 0x7, RZ ;  /* 0x0000000702058819 */ /* 0x000fe200000006ff */
[----:B------:R-:W-:Y:S01]  /*10960*/  IMAD.U32 R13, RZ, RZ, UR10 ;  /* 0x0000000aff0d7e24 */ /* 0x000fe2000f8e00ff */
[----:B------:R-:W-:Y:S01]  /*10970*/  MOV R3, UR11 ;  /* 0x0000000b00037c02 */ /* 0x000fe20008000f00 */
[----:B------:R-:W-:-:S02]  /*10980*/  IMAD.U32 R4, RZ, RZ, UR10 ;  /* 0x0000000aff047e24 */ /* 0x000fc4000f8e00ff */
[----:B------:R-:W-:Y:S01]  /*10990*/  IMAD.U32 R16, RZ, RZ, UR10 ;  /* 0x0000000aff107e24 */ /* 0x000fe2000f8e00ff */
[----:B------:R-:W-:Y:S01]  /*109a0*/  @!P0 LEA R13, P2, R13, R7, 0x5 ;  /* 0x000000070d0d8211 */ /* 0x000fe200078428ff */
[----:B------:R-:W-:Y:S01]  /*109b0*/  IMAD.U32 R11, RZ, RZ, UR17 ;  /* 0x00000011ff0b7e24 */ /* 0x000fe2000f8e00ff */
[----:B------:R-:W-:Y:S01]  /*109c0*/  @!P0 LEA.HI.X R14, R4, R14, R3, 0x4, P4 ;  /* 0x0000000e040e8211 */ /* 0x000fe200020f2403 */
[----:B------:R-:W-:-:S03]  /*109d0*/  IMAD.U32 R3, RZ, RZ, UR10 ;  /* 0x0000000aff037e24 */ /* 0x000fc6000f8e00ff */
[----:B------:R-:W-:Y:S02]  /*109e0*/  @!P0 IADD3 R11, PT, PT, R11, -0x3, RZ ;  /* 0xfffffffd0b0b8810 */ /* 0x000fe40007ffe0ff */
[----:B--2---:R-:W-:-:S04]  /*109f0*/  @!P0 LEA R8, P1, R6, R201, 0x8 ;  /* 0x000000c906088211 */ /* 0x004fc800078240ff */
[----:B---3--:R-:W-:Y:S02]  /*10a00*/  @!P0 LEA.HI.X R9, R6, R204, R9, 0x8, P1 ;  /* 0x000000cc06098211 */ /* 0x008fe400008f4409 */
[----:B------:R-:W-:Y:S01]  /*10a10*/  @!P0 SHF.L.U64.HI R6, R2, 0x7, R0 ;  /* 0x0000000702068819 */ /* 0x000fe20000010200 */
[----:B------:R-:W-:Y:S01]  /*10a20*/  IMAD.U32 R0, RZ, RZ, UR11 ;  /* 0x0000000bff007e24 */ /* 0x000fe2000f8e00ff */
[----:B------:R-:W-:Y:S01]  /*10a30*/  MOV R2, UR10 ;  /* 0x0000000a00027c02 */ /* 0x000fe20008000f00 */
[----:B------:R-:W-:Y:S01]  /*10a40*/  @!PT LDS RZ, [RZ] ;  /* 0x00000000fffff984 */ /* 0x000fe20000000800 */
[----:B------:R-:W-:Y:S01]  /*10a50*/  @!PT LDS RZ, [RZ] ;  /* 0x00000000fffff984 */ /* 0x000fe20000000800 */
[----:B------:R-:W-:Y:S01]  /*10a60*/  @!PT LDS RZ, [RZ] ;  /* 0x00000000fffff984 */ /* 0x000fe20000000800 */
[----:B------:R2:W-:Y:S01]  /*10a70*/  @!P0 LDGSTS.E.BYPASS.LTC128B.128 [R249+0x4000], desc[UR20][R8.64] ;  /* 0x0400000008f98fae */ /* 0x0005e2000b981a14 */
[----:B------:R-:W-:Y:S01]  /*10a80*/  @!P0 LEA R16, P1, R16, R5, 0x6 ;  /* 0x0000000510108211 */ /* 0x000fe200078230ff */
[C---:B------:R-:W-:Y:S01]  /*10a90*/  @!P0 IMAD.WIDE.U32 R4, R11.reuse, UR10, RZ ;  /* 0x0000000a0b048c25 */ /* 0x040fe2000f8e00ff */
[----:B------:R-:W-:Y:S01]  /*10aa0*/  @!P0 LEA.HI.X R15, R2, R10, R0, 0x5, P2 ;  /* 0x0000000a020f8211 */ /* 0x000fe200010f2c00 */
[----:B------:R1:W-:Y:S01]  /*10ab0*/  @P0 STS.128 [R249+0x4800], RZ ;  /* 0x004800fff9000388 */ /* 0x0003e20000000c00 */
[----:B------:R-:W-:Y:S01]  /*10ac0*/  MOV R0, UR17 ;  /* 0x0000001100007c02 */ /* 0x000fe20008000f00 */
[----:B------:R-:W-:Y:S01]  /*10ad0*/  @!P0 IMAD R5, R11, UR11, R5 ;  /* 0x0000000b0b058c24 */ /* 0x000fe2000f8e0205 */
[----:B------:R-:W-:Y:S01]  /*10ae0*/  MOV R2, UR11 ;  /* 0x0000000b00027c02 */ /* 0x000fe20008000f00 */
[----:B------:R-:W-:Y:S01]  /*10af0*/  IMAD.U32 R11, RZ, RZ, UR11 ;  /* 0x0000000bff0b7e24 */ /* 0x000fe2000f8e00ff */
[----:B------:R-:W-:Y:S01]  /*10b00*/  MOV R10, UR17 ;  /* 0x00000011000a7c02 */ /* 0x000fe20008000f00 */
[----:B------:R-:W-:Y:S01]  /*10b10*/  @!P0 VIADD R0, R0, 0xfffffffd ;  /* 0xfffffffd00008836 */ /* 0x000fe20000000000 */
[----:B------:R-:W-:-:S02]  /*10b20*/  @!P0 LEA.HI.X R17, R3, R6, R2, 0x6, P1 ;  /* 0x0000000603118211 */ /* 0x000fc400008f3402 */
[----:B------:R-:W-:Y:S01]  /*10b30*/  @!P0 SHF.L.U64.HI R5, R4, 0x7, R5 ;  /* 0x0000000704058819 */ /* 0x000fe20000010205 */
[----:B------:R-:W-:Y:S02]  /*10b40*/  @!P0 VIADD R10, R10, 0xfffffffd ;  /* 0xfffffffd0a0a8836 */ /* 0x000fe40000000000 */
[----:B------:R-:W-:-:S04]  /*10b50*/  @!P0 IMAD.WIDE.U32 R6, R0, UR10, RZ ;  /* 0x0000000a00068c25 */ /* 0x000fc8000f8e00ff */
[----:B------:R-:W-:Y:S02]  /*10b60*/  @!P0 IMAD R0, R0, UR11, R7 ;  /* 0x0000000b00008c24 */ /* 0x000fe4000f8e0207 */
[----:B------:R-:W-:-:S03]  /*10b70*/  @!P0 IMAD.WIDE.U32 R2, R10, UR10, RZ ;  /* 0x0000000a0a028c25 */ /* 0x000fc6000f8e00ff */
[----:B------:R-:W-:Y:S01]  /*10b80*/  @!P0 SHF.L.U64.HI R7, R6, 0x7, R0 ;  /* 0x0000000706078819 */ /* 0x000fe20000010200 */
[----:B------:R-:W-:Y:S01]  /*10b90*/  @!P0 IMAD R3, R10, UR11, R3 ;  /* 0x0000000b0a038c24 */ /* 0x000fe2000f8e0203 */
[----:B--2---:R-:W-:Y:S01]  /*10ba0*/  @!P0 LEA R8, P1, R12, R201, 0x1 ;  /* 0x000000c90c088211 */ /* 0x004fe200078208ff */
[----:B------:R-:W-:Y:S01]  /*10bb0*/  @!P0 IMAD.SHL.U32 R4, R4, 0x80, RZ ;  /* 0x0000008004048824 */ /* 0x000fe200078e00ff */
[----:B------:R-:W-:Y:S01]  /*10bc0*/  MOV R10, UR10 ;  /* 0x0000000a000a7c02 */ /* 0x000fe20008000f00 */
[----:B------:R-:W-:Y:S01]  /*10bd0*/  IMAD.U32 R0, RZ, RZ, UR10 ;  /* 0x0000000aff007e24 */ /* 0x000fe2000f8e00ff */
[----:B------:R-:W-:Y:S02]  /*10be0*/  @!P0 SHF.L.U32 R6, R6, 0x7, RZ ;  /* 0x0000000706068819 */ /* 0x000fe400000006ff */
[----:B------:R-:W-:Y:S01]  /*10bf0*/  @!P0 LEA.HI.X R9, R12, R204, R14, 0x1, P1 ;  /* 0x000000cc0c098211 */ /* 0x000fe200008f0c0e */
[----:B------:R-:W-:Y:S01]  /*10c00*/  @!P0 IMAD.WIDE.U32 R4, R10, 0x50, R4 ;  /* 0x000000500a048825 */ /* 0x000fe200078e0004 */
[----:B------:R-:W-:-:S02]  /*10c10*/  @!P0 SHF.L.U64.HI R3, R2, 0x7, R3 ;  /* 0x0000000702038819 */ /* 0x000fc40000010203 */
[----:B------:R-:W-:Y:S01]  /*10c20*/  @!P0 SHF.L.U32 R2, R2, 0x7, RZ ;  /* 0x0000000702028819 */ /* 0x000fe200000006ff */
[----:B------:R-:W-:Y:S01]  /*10c30*/  @!P0 IMAD.WIDE.U32 R6, R0, 0x30, R6 ;  /* 0x0000003000068825 */ /* 0x000fe200078e0006 */
[----:B------:R-:W-:Y:S01]  /*10c40*/  @!PT LDS RZ, [RZ] ;  /* 0x00000000fffff984 */ /* 0x000fe20000000800 */
[----:B------:R-:W-:Y:S01]  /*10c50*/  @!PT LDS RZ, [RZ] ;  /* 0x00000000fffff984 */ /* 0x000fe20000000800 */
[----:B------:R-:W-:Y:S01]  /*10c60*/  @!PT LDS RZ, [RZ] ;  /* 0x00000000fffff984 */ /* 0x000fe20000000800 */
[----:B------:R2:W-:Y:S01]  /*10c70*/  @!P0 LDGSTS.E.BYPASS.LTC128B.128 [R249+0x4800], desc[UR20][R8.64] ;  /* 0x0480000008f98fae */ /* 0x0005e2000b981a14 */
[-C--:B------:R-:W-:Y:S02]  /*10c80*/  @!P0 LEA R14, P2, R13, R201.reuse, 0x1 ;  /* 0x000000c90d0e8211 */ /* 0x080fe400078408ff */
[----:B------:R-:W-:Y:S01]  /*10c90*/  @!P0 IMAD R10, R11, 0x30, RZ ;  /* 0x000000300b0a8824 */ /* 0x000fe200078e02ff */
[----:B------:R-:W-:Y:S01]  /*10ca0*/  @!P0 LEA R12, P1, R6, R201, 0x1 ;  /* 0x000000c9060c8211 */ /* 0x000fe200078208ff */
[----:B------:R-:W-:Y:S01]  /*10cb0*/  @!P0 IMAD.WIDE.U32 R2, R0, 0x60, R2 ;  /* 0x0000006000028825 */ /* 0x000fe200078e0002 */
[----:B------:R-:W-:Y:S01]  /*10cc0*/  @!P0 LEA.HI.X R15, R13, R204, R15, 0x1, P2 ;  /* 0x000000cc0d0f8211 */ /* 0x000fe200010f0c0f */
[----:B------:R1:W-:Y:S01]  /*10cd0*/  @P0 STS.128 [R249+0x5000], RZ ;  /* 0x005000fff9000388 */ /* 0x0003e20000000c00 */
[----:B------:R-:W-:Y:S01]  /*10ce0*/  @!P0 IADD3 R10, PT, PT, R10, R7, RZ ;  /* 0x000000070a0a8210 */ /* 0x000fe20007ffe0ff */
[----:B------:R-:W-:-:S02]  /*10cf0*/  IMAD.U32 R0, RZ, RZ, UR11 ;  /* 0x0000000bff007e24 */ /* 0x000fc4000f8e00ff */
[----:B------:R-:W-:Y:S01]  /*10d00*/  @!PT LDS RZ, [RZ] ;  /* 0x00000000fffff984 */ /* 0x000fe20000000800 */
[----:B------:R-:W-:Y:S01]  /*10d10*/  @!PT LDS RZ, [RZ] ;  /* 0x00000000fffff984 */ /* 0x000fe20000000800 */
[----:B------:R-:W-:Y:S01]  /*10d20*/  @!PT LDS RZ, [RZ] ;  /* 0x00000000fffff984 */ /* 0x000fe20000000800 */
[----:B------:R1:W-:Y:S01]  /*10d30*/  @!P0 LDGSTS.E.BYPASS.LTC128B.128 [R249+0x5000], desc[UR20][R14.64] ;  /* 0x050000000ef98fae */ /* 0x0003e2000b981a14 */
[-C--:B------:R-:W-:Y:S01]  /*10d40*/  @!P0 LEA.HI.X R13, R6, R204.reuse, R10, 0x1, P1 ;  /* 0x000000cc060d8211 */ /* 0x080fe200008f0c0a */
[----:B------:R-:W-:Y:S01]  /*10d50*/  @!P0 IMAD R0, R0, 0x60, RZ ;  /* 0x0000006000008824 */ /* 0x000fe200078e02ff */
[-C--:B------:R-:W-:Y:S01]  /*10d60*/  @!P0 LEA R10, P4, R16, R201.reuse, 0x1 ;  /* 0x000000c9100a8211 */ /* 0x080fe200078808ff */
[----:B------:R1:W-:Y:S01]  /*10d70*/  @P0 STS.128 [R249+0x5800], RZ ;  /* 0x005800fff9000388 */ /* 0x0003e20000000c00 */
[----:B------:R-:W-:Y:S02]  /*10d80*/  @!P0 LEA R6, P1, R2, R201, 0x1 ;  /* 0x000000c902068211 */ /* 0x000fe400078208ff */
[----:B------:R-:W-:Y:S01]  /*10d90*/  @!P0 IADD3 R0, PT, PT, R0, R3, RZ ;  /* 0x0000000300008210 */ /* 0x000fe20007ffe0ff */
[----:B------:R-:W-:Y:S01]  /*10da0*/  @!PT LDS RZ, [RZ] ;  /* 0x00000000fffff984 */ /* 0x000fe20000000800 */
[----:B------:R-:W-:Y:S01]  /*10db0*/  @!PT LDS RZ, [RZ] ;  /* 0x00000000fffff984 */ /* 0x000fe20000000800 */
[----:B------:R-:W-:Y:S01]  /*10dc0*/  @!PT LDS RZ, [RZ] ;  /* 0x00000000fffff984 */ /* 0x000fe20000000800 */
[----:B------:R1:W-:Y:S01]  /*10dd0*/  @!P0 LDGSTS.E.BYPASS.LTC128B.128 [R249+0x5800], desc[UR20][R12.64] ;  /* 0x058000000cf98fae */ /* 0x0003e2000b981a14 */
[-C--:B------:R-:W-:Y:S02]  /*10de0*/  @!P0 LEA.HI.X R11, R16, R204.reuse, R17, 0x1, P4 ;  /* 0x000000cc100b8211 */ /* 0x080fe400020f0c11 */
[----:B------:R-:W-:Y:S01]  /*10df0*/  @!P0 LEA.HI.X R7, R2, R204, R0, 0x1, P1 ;  /* 0x000000cc02078211 */ /* 0x000fe200008f0c00 */
[----:B------:R1:W-:Y:S01]  /*10e00*/  @P0 STS.128 [R249+0x6000], RZ ;  /* 0x006000fff9000388 */ /* 0x0003e20000000c00 */
[----:B--2---:R-:W-:-:S03]  /*10e10*/  MOV R8, UR11 ;  /* 0x0000000b00087c02 */ /* 0x004fc60008000f00 */
[----:B------:R-:W-:Y:S01]  /*10e20*/  @!PT LDS RZ, [RZ] ;  /* 0x00000000fffff984 */ /* 0x000fe20000000800 */
[----:B------:R-:W-:Y:S01]  /*10e30*/  @!PT LDS RZ, [RZ] ;  /* 0x00000000fffff984 */ /* 0x000fe20000000800 */
[----:B------:R-:W-:Y:S01]  /*10e40*/  @!PT LDS RZ, [RZ] ;  /* 0x00000000fffff984 */ /* 0x000fe20000000800 */
[----:B------:R1:W-:Y:S02]  /*10e50*/  @!P0 LDGSTS.E.BYPASS.LTC128B.128 [R249+0x6000], desc[UR20][R10.64] ;  /* 0x060000000af98fae */ /* 0x0003e4000b981a14 */
[----:B------:R-:W-:Y:S02]  /*10e60*/  @!P0 IMAD R8, R8, 0x50, RZ ;  /* 0x0000005008088824 */ /* 0x000fe400078e02ff */
[----:B------:R1:W-:Y:S02]  /*10e70*/  @P0 STS.128 [R249+0x6800], RZ ;  /* 0x006800fff9000388 */ /* 0x0003e40000000c00 */
[----:B------:R-:W-:Y:S01]  /*10e80*/  @!P0 IMAD.IADD R5, R8, 0x1, R5 ;  /* 0x0000000108058824 */ /* 0x000fe200078e0205 */
[----:B------:R-:W-:-:S04]  /*10e90*/  @!P0 LEA R8, P2, R4, R201, 0x1 ;  /* 0x000000c904088211 */ /* 0x000fc800078408ff */
[----:B------:R-:W-:-:S05]  /*10ea0*/  @!P0 LEA.HI.X R9, R4, R204, R5, 0x1, P2 ;  /* 0x000000cc04098211 */ /* 0x000fca00010f0c05 */
        /* <DEDUP_REMOVED lines=11> */
[----:B------:R-:W-:-:S04]  /*10f60*/  UIADD3 UR6, UPT, UPT, UR17, -0x3, URZ ;  /* 0xfffffffd11067890 */ /* 0x000fc8000fffe0ff */
[----:B------:R-:W-:-:S04]  /*10f70*/  UIMAD.WIDE.U32 UR8, UR6, UR10, URZ ;  /* 0x0000000a060872a5 */ /* 0x000fc8000f8e00ff */
[----:B------:R-:W-:Y:S02]  /*10f80*/  UIMAD UR6, UR6, UR11, UR9 ;  /* 0x0000000b060672a4 */ /* 0x000fe4000f8e0209 */
[----:B------:R-:W-:Y:S02]  /*10f90*/  USHF.L.U32 UR12, UR8, 0x7, URZ ;  /* 0x00000007080c7899 */ /* 0x000fe400080006ff */
[----:B------:R-:W-:Y:S02]  /*10fa0*/  USHF.L.U64.HI UR13, UR8, 0x7, UR6 ;  /* 0x00000007080d7899 */ /* 0x000fe40008010206 */
        /* <DEDUP_REMOVED lines=12> */
.L_x_815:
[----:B------:R-:W-:Y:S05]  /*11070*/  BSYNC.RECONVERGENT B0 ;  /* 0x0000000000007941 */ /* 0x000fea0003800200 */
.L_x_814:
[----:B------:R-:W0:Y:S02]  /*11080*/  LDGDEPBAR ;  /* 0x00000000000079af */ /* 0x000e240000000000 */
.L_x_813:
[----:B-1---5:R-:W-:Y:S01]  /*11090*/  FMNMX3.FTZ R0, R80, R35, R34, !PT ;  /* 0x0000002350007276 */ /* 0x022fe20007810022 */
[----:B------:R-:W-:Y:S01]  /*110a0*/  IMAD.MOV.U32 R106, RZ, RZ, R55 ;  /* 0x000000ffff6a7224 */ /* 0x000fe200078e0037 */
[----:B------:R-:W-:Y:S01]  /*110b0*/  MOV R104, R54 ;  /* 0x0000003600687202 */ /* 0x000fe20000000f00 */
[----:B------:R1:W-:Y:S01]  /*110c0*/  STL [R1+0xe0], R251 ;  /* 0x0000e0fb01007387 */ /* 0x0003e20000100800 */
[----:B------:R-:W-:Y:S02]  /*110d0*/  FMNMX3.FTZ R0, R0, R32, R31, !PT ;  /* 0x0000002000007276 */ /* 0x000fe4000781001f */
[----:B------:R-:W-:Y:S02]  /*110e0*/  MOV R118, R200 ;  /* 0x000000c800767202 */ /* 0x000fe40000000f00 */
[----:B------:R-:W-:Y:S02]  /*110f0*/  MOV R122, R66 ;  /* 0x00000042007a7202 */ /* 0x000fe40000000f00 */
[----:B------:R-:W-:-:S02]  /*11100*/  MOV R123, R67 ;  /* 0x00000043007b7202 */ /* 0x000fc40000000f00 */
[----:B------:R-:W-:Y:S02]  /*11110*/  MOV R121, R53 ;  /* 0x0000003500797202 */ /* 0x000fe40000000f00 */
[----:B------:R-:W-:Y:S02]  /*11120*/  FMNMX3.FTZ R5, R69, R131, R130, !PT ;  /* 0x0000008345057276 */ /* 0x000fe40007810082 */
[----:B------:R-:W-:Y:S01]  /*11130*/  MOV R120, R49 ;  /* 0x0000003100787202 */ /* 0x000fe20000000f00 */
[----:B------:R-:W-:Y:S01]  /*11140*/  IMAD.MOV.U32 R119, RZ, RZ, R47 ;  /* 0x000000ffff777224 */ /* 0x000fe200078e002f */
[----:B------:R-:W-:Y:S02]  /*11150*/  FMNMX3.FTZ R0, R0, R208, R135, !PT ;  /* 0x000000d000007276 */ /* 0x000fe40007810087 */
[----:B------:R-:W-:Y:S01]  /*11160*/  MOV R107, R28 ;  /* 0x0000001c006b7202 */ /* 0x000fe20000000f00 */
[----:B------:R-:W3:Y:S01]  /*11170*/  S2R R9, SR_TID.X ;  /* 0x0000000000097919 */ /* 0x000ee20000002100 */
[----:B------:R-:W-:-:S02]  /*11180*/  FMNMX3.FTZ R0, R0, R133, R29, !PT ;  /* 0x0000008500007276 */ /* 0x000fc4000781001d */
[----:B------:R-:W-:Y:S01]  /*11190*/  MOV R10, 0x20 ;  /* 0x00000020000a7802 */ /* 0x000fe20000000f00 */
[----:B------:R-:W-:Y:S01]  /*111a0*/  LDSM.16.MT88.4 R12, [R235+0x8000] ;  /* 0x00800000eb0c783b */ /* 0x000fe20000004200 */
[----:B------:R-:W-:-:S03]  /*111b0*/  FMNMX3.FTZ R0, R0, R224, R128, !PT ;  /* 0x000000e000007276 */ /* 0x000fc60007810080 */
[----:B-1----:R-:W4:Y:S01]  /*111c0*/  LDL.LU R251, [R1+0x54] ;  /* 0x0000540001fb7983 */ /* 0x002f220000300800 */
[----:B------:R-:W-:-:S03]  /*111d0*/  FMNMX3.FTZ R0, R0, R124, R56, !PT ;  /* 0x0000007c00007276 */ /* 0x000fc60007810038 */
[----:B------:R1:W-:Y:S01]  /*111e0*/  STL [R1+0xdc], R250 ;  /* 0x0000dcfa01007387 */ /* 0x0003e20000100800 */
[----:B--2---:R-:W-:-:S04]  /*111f0*/  FMNMX3.FTZ R2, R0, R52, R104, !PT ;  /* 0x0000003400027276 */ /* 0x004fc80007810068 */
[----:B------:R-:W-:-:S04]  /*11200*/  FMNMX3.FTZ R2, R2, R106, R118, !PT ;  /* 0x0000006a02027276 */ /* 0x000fc80007810076 */
[----:B------:R-:W-:-:S04]  /*11210*/  FMNMX3.FTZ R2, R2, R51, R122, !PT ;  /* 0x0000003302027276 */ /* 0x000fc8000781007a */
[----:B------:R-:W-:Y:S01]  /*11220*/  FMNMX3.FTZ R2, R2, R50, R123, !PT ;  /* 0x0000003202027276 */ /* 0x000fe2000781007b */
[----:B-1----:R-:W2:Y:S04]  /*11230*/  LDL.LU R250, [R1+0x4c] ;  /* 0x00004c0001fa7983 */ /* 0x002ea80000300800 */
[----:B------:R1:W-:Y:S01]  /*11240*/  STL [R1+0xd8], R249 ;  /* 0x0000d8f901007387 */ /* 0x0003e20000100800 */
[----:B------:R-:W-:-:S04]  /*11250*/  FMNMX3.FTZ R2, R2, R61, R247, !PT ;  /* 0x0000003d02027276 */ /* 0x000fc800078100f7 */
[----:B------:R-:W-:Y:S01]  /*11260*/  FMNMX3.FTZ R2, R2, R245, R223, !PT ;  /* 0x000000f502027276 */ /* 0x000fe200078100df */
[----:B-1----:R-:W2:Y:S01]  /*11270*/  LDL.LU R249, [R1+0x44] ;  /* 0x0000440001f97983 */ /* 0x002ea20000300800 */
        /* <DEDUP_REMOVED lines=9> */
[----:B------:R-:W-:-:S03]  /*11310*/  FMNMX3.FTZ R0, R0, R134, R30, !PT ;  /* 0x0000008600007276 */ /* 0x000fc6000781001e */
[----:B------:R-:W-:Y:S01]  /*11320*/  STL [R1+0xc8], R236 ;  /* 0x0000c8ec01007387 */ /* 0x000fe20000100800 */
[----:B------:R-:W-:-:S03]  /*11330*/  FMNMX3.FTZ R0, R0, R226, R129, !PT ;  /* 0x000000e200007276 */ /* 0x000fc60007810081 */
[----:B------:R-:W-:Y:S01]  /*11340*/  STL [R1+0xc4], R234 ;  /* 0x0000c4ea01007387 */ /* 0x000fe20000100800 */
[----:B------:R-:W-:-:S03]  /*11350*/  FMNMX3.FTZ R0, R0, R58, R57, !PT ;  /* 0x0000003a00007276 */ /* 0x000fc60007810039 */
[----:B------:R1:W-:Y:S01]  /*11360*/  STL [R1+0xe4], R247 ;  /* 0x0000e4f701007387 */ /* 0x0003e20000100800 */
[----:B------:R-:W-:Y:S02]  /*11370*/  FMNMX3.FTZ R2, R0, R240, R237, !PT ;  /* 0x000000f000027276 */ /* 0x000fe400078100ed */
[----:B------:R-:W-:Y:S01]  /*11380*/  FMNMX3.FTZ R0, R68, R127, R126, !PT ;  /* 0x0000007f44007276 */ /* 0x000fe2000781007e */
[----:B------:R3:W-:Y:S01]  /*11390*/  STL [R1+0xec], R245 ;  /* 0x0000ecf501007387 */ /* 0x0007e20000100800 */
[----:B------:R-:W-:Y:S02]  /*113a0*/  FMNMX3.FTZ R2, R2, R116, R112, !PT ;  /* 0x0000007402027276 */ /* 0x000fe40007810070 */
[----:B------:R-:W-:Y:S01]  /*113b0*/  FMNMX3.FTZ R0, R0, R40, R41, !PT ;  /* 0x0000002800007276 */ /* 0x000fe20007810029 */
[----:B------:R3:W-:Y:S01]  /*113c0*/  STL [R1+0xe8], R223 ;  /* 0x0000e8df01007387 */ /* 0x0007e20000100800 */
[----:B------:R-:W-:Y:S02]  /*113d0*/  FMNMX3.FTZ R3, R2, R121, R74, !PT ;  /* 0x0000007902037276 */ /* 0x000fe4000781004a */
[----:B------:R-:W-:Y:S01]  /*113e0*/  FMNMX3.FTZ R2, R0, R220, R219, !PT ;  /* 0x000000dc00027276 */ /* 0x000fe200078100db */
[----:B------:R-:W-:Y:S01]  /*113f0*/  STL [R1+0xf0], R214 ;  /* 0x0000f0d601007387 */ /* 0x000fe20000100800 */
[----:B------:R-:W-:-:S02]  /*11400*/  FMNMX3.FTZ R0, R4, R89, R88, !PT ;  /* 0x0000005904007276 */ /* 0x000fc40007810058 */
[----:B------:R-:W-:Y:S02]  /*11410*/  FMNMX3.FTZ R2, R2, R212, R209, !PT ;  /* 0x000000d402027276 */ /* 0x000fe400078100d1 */
[----:B------:R-:W-:Y:S01]  /*11420*/  FMNMX3.FTZ R3, R3, R92, R105, !PT ;  /* 0x0000005c03037276 */ /* 0x000fe20007810069 */
[----:B------:R-:W3:Y:S01]  /*11430*/  SHFL.BFLY PT, R4, R0, 0x2, 0x1f ;  /* 0x0c401f0000047f89 */ /* 0x000ee200000e0000 */
[----:B------:R-:W-:Y:S02]  /*11440*/  FMNMX3.FTZ R2, R2, R228, R225, !PT ;  /* 0x000000e402027276 */ /* 0x000fe400078100e1 */
[----:B------:R-:W-:Y:S01]  /*11450*/  FMNMX3.FTZ R3, R3, R75, R78, !PT ;  /* 0x0000004b03037276 */ /* 0x000fe2000781004e */
[----:B-1----:R-:W2:Y:S01]  /*11460*/  LDL.LU R247, [R1+0x1c] ;  /* 0x00001c0001f77983 */ /* 0x002ea20000300800 */
[----:B------:R-:W-:Y:S02]  /*11470*/  FMNMX3.FTZ R2, R2, R125, R59, !PT ;  /* 0x0000007d02027276 */ /* 0x000fe4000781003b */
[----:B------:R-:W-:Y:S01]  /*11480*/  FMNMX3.FTZ R3, R3, R86, R48, !PT ;  /* 0x0000005603037276 */ /* 0x000fe20007810030 */
[----:B---3--:R-:W3:Y:S04]  /*11490*/  LDL.LU R245, [R1+0x14] ;  /* 0x0000140001f57983 */ /* 0x008ee80000300800 */
[----:B------:R-:W3:Y:S01]  /*114a0*/  LDL.LU R223, [R1+0x4] ;  /* 0x0000040001df7983 */ /* 0x000ee20000300800 */
        /* <DEDUP_REMOVED lines=8> */
[----:B------:R-:W-:Y:S02]  /*11530*/  FMNMX.FTZ R0, R0, R4, !PT ;  /* 0x0000000400007209 */ /* 0x000fe40007810000 */
[----:B------:R-:W-:Y:S02]  /*11540*/  FMNMX3.FTZ R4, R2, R103, R102, !PT ;  /* 0x0000006702047276 */ /* 0x000fe40007810066 */
[----:B------:R-:W-:Y:S02]  /*11550*/  FMNMX3.FTZ R3, R3, R87, R207, !PT ;  /* 0x0000005703037276 */ /* 0x000fe400078100cf */
[----:B------:R-:W-:Y:S02]  /*11560*/  FMNMX3.FTZ R2, R5, R218, R221, !PT ;  /* 0x000000da05027276 */ /* 0x000fe400078100dd */
[----:B------:R-:W1:Y:S02]  /*11570*/  SHFL.BFLY PT, R5, R0, 0x1, 0x1f ;  /* 0x0c201f0000057f89 */ /* 0x000e6400000e0000 */
[----:B------:R-:W-:-:S02]  /*11580*/  FMNMX3.FTZ R2, R2, R217, R216, !PT ;  /* 0x000000d902027276 */ /* 0x000fc400078100d8 */
[----:B------:R-:W1:Y:S01]  /*11590*/  SHFL.BFLY PT, R6, R3, 0x2, 0x1f ;  /* 0x0c401f0003067f89 */ /* 0x000e6200000e0000 */
[----:B------:R-:W-:Y:S02]  /*115a0*/  FMNMX3.FTZ R4, R4, R23, R24, !PT ;  /* 0x0000001704047276 */ /* 0x000fe40007810018 */
[----:B------:R-:W-:Y:S02]  /*115b0*/  FMNMX3.FTZ R2, R2, R227, R231, !PT ;  /* 0x000000e302027276 */ /* 0x000fe400078100e7 */
[----:B------:R-:W-:Y:S02]  /*115c0*/  FMNMX3.FTZ R4, R4, R21, R22, !PT ;  /* 0x0000001504047276 */ /* 0x000fe40007810016 */
[----:B------:R-:W-:Y:S02]  /*115d0*/  FMNMX3.FTZ R2, R2, R230, R229, !PT ;  /* 0x000000e602027276 */ /* 0x000fe400078100e5 */
[----:B------:R-:W-:Y:S02]  /*115e0*/  FMNMX3.FTZ R4, R4, R19, R20, !PT ;  /* 0x0000001304047276 */ /* 0x000fe40007810014 */
[----:B------:R-:W-:Y:S01]  /*115f0*/  FMNMX3.FTZ R2, R2, R120, R60, !PT ;  /* 0x0000007802027276 */ /* 0x000fe2000781003c */
[----:B------:R-:W-:Y:S03]  /*11600*/  LDSM.16.MT88.4 R20, [R232+0x8000] ;  /* 0x00800000e814783b */ /* 0x000fe60000004200 */
[----:B------:R-:W-:-:S02]  /*11610*/  FMNMX3.FTZ R2, R2, R81, R119, !PT ;  /* 0x0000005102027276 */ /* 0x000fc40007810077 */
[----:B-1----:R-:W-:Y:S02]  /*11620*/  FMNMX.FTZ R203, R0, R5, !PT ;  /* 0x0000000500cb7209 */ /* 0x002fe40007810000 */
[----:B------:R-:W-:Y:S02]  /*11630*/  FMNMX3.FTZ R0, R2, R63, R62, !PT ;  /* 0x0000003f02007276 */ /* 0x000fe4000781003e */
[----:B------:R-:W-:Y:S01]  /*11640*/  FMNMX.FTZ R3, R3, R6, !PT ;  /* 0x0000000603037209 */ /* 0x000fe20007810000 */
[C---:B------:R-:W-:Y:S01]  /*11650*/  FMUL.FTZ R2, R203.reuse, UR4 ;  /* 0x00000004cb027c20 */ /* 0x040fe20008410000 */
[----:B------:R-:W-:-:S03]  /*11660*/  FSETP.NEU.FTZ.AND P2, PT, R203, -INF , PT ;  /* 0xff800000cb00780b */ /* 0x000fc60003f5d000 */
[----:B------:R-:W1:Y:S01]  /*11670*/  SHFL.BFLY PT, R7, R3, 0x1, 0x1f ;  /* 0x0c201f0003077f89 */ /* 0x000e6200000e0000 */
[----:B------:R-:W-:-:S05]  /*11680*/  FSEL R2, R2, RZ, P2 ;  /* 0x000000ff02027208 */ /* 0x000fca0001000000 */
[----:B------:R-:W-:-:S04]  /*11690*/  FFMA.FTZ R5, R35, UR4, -R2 ;  /* 0x0000000423057c23 */ /* 0x000fc80008010802 */
[----:B------:R-:W-:Y:S01]  /*116a0*/  MUFU.EX2 R110, R5 ;  /* 0x00000005006e7308 */ /* 0x000fe20000000800 */
[----:B-1----:R-:W-:Y:S01]  /*116b0*/  FMNMX.FTZ R202, R3, R7, !PT ;  /* 0x0000000703ca7209 */ /* 0x002fe20007810000 */
[----:B------:R-:W-:-:S03]  /*116c0*/  FFMA.FTZ R3, R32, UR4, -R2 ;  /* 0x0000000420037c23 */ /* 0x000fc60008010802 */
[C---:B------:R-:W-:Y:S01]  /*116d0*/  FSETP.NEU.FTZ.AND P1, PT, R202.reuse, -INF , PT ;  /* 0xff800000ca00780b */ /* 0x040fe20003f3d000 */
[----:B------:R-:W-:Y:S02]  /*116e0*/  FMUL.FTZ R8, R202, UR4 ;  /* 0x00000004ca087c20 */ /* 0x000fe40008410000 */
[----:B------:R1:W-:Y:S03]  /*116f0*/  MUFU.EX2 R234, R3 ;  /* 0x0000000300ea7308 */ /* 0x0003e60000000800 */
[----:B------:R-:W-:Y:S01]  /*11700*/  FSEL R8, R8, RZ, P1 ;  /* 0x000000ff08087208 */ /* 0x000fe20000800000 */
[----:B-1----:R-:W-:-:S04]  /*11710*/  FFMA.FTZ R3, R31, UR4, -R2 ;  /* 0x000000041f037c23 */ /* 0x002fc80008010802 */
[----:B------:R1:W-:Y:S02]  /*11720*/  MUFU.EX2 R73, R3 ;  /* 0x0000000300497308 */ /* 0x0003e40000000800 */
[----:B-1----:R-:W-:Y:S01]  /*11730*/  FFMA.FTZ R3, R38, UR4, -R8 ;  /* 0x0000000426037c23 */ /* 0x002fe20008010808 */
[----:B----4-:R-:W-:-:S05]  /*11740*/  FMNMX3.FTZ R4, R4, R18, R251, !PT ;  /* 0x0000001204047276 */ /* 0x010fca00078100fb */
[----:B------:R-:W-:Y:S01]  /*11750*/  MUFU.EX2 R109, R3 ;  /* 0x00000003006d7308 */ /* 0x000fe20000000800 */
[----:B--2---:R-:W-:-:S05]  /*11760*/  FMNMX3.FTZ R4, R4, R250, R249, !PT ;  /* 0x000000fa04047276 */ /* 0x004fca00078100f9 */
[----:B------:R-:W1:Y:S01]  /*11770*/  SHFL.BFLY PT, R6, R4, 0x2, 0x1f ;  /* 0x0c401f0004067f89 */ /* 0x000e6200000e0000 */
[----:B------:R-:W-:-:S04]  /*11780*/  FMNMX3.FTZ R0, R0, R247, R71, !PT ;  /* 0x000000f700007276 */ /* 0x000fc80007810047 */
[----:B---3--:R-:W-:-:S04]  /*11790*/  FMNMX3.FTZ R0, R0, R245, R107, !PT ;  /* 0x000000f500007276 */ /* 0x008fc8000781006b */
[----:B------:R-:W-:-:S04]  /*117a0*/  FMNMX3.FTZ R0, R0, R223, R252, !PT ;  /* 0x000000df00007276 */ /* 0x000fc800078100fc */
[----:B------:R-:W-:-:S04]  /*117b0*/  FMNMX3.FTZ R0, R0, R246, R242, !PT ;  /* 0x000000f600007276 */ /* 0x000fc800078100f2 */
[----:B------:R-:W-:Y:S01]  /*117c0*/  FMNMX3.FTZ R5, R0, R215, R211, !PT ;  /* 0x000000d700057276 */ /* 0x000fe200078100d3 */
[----:B------:R-:W-:-:S03]  /*117d0*/  FFMA.FTZ R0, R34, UR4, -R2 ;  /* 0x0000000422007c23 */ /* 0x000fc60008010802 */
[----:B------:R-:W-:Y:S01]  /*117e0*/  FMNMX3.FTZ R5, R5, R206, R114, !PT ;  /* 0x000000ce05057276 */ /* 0x000fe20007810072 */
[----:B------:R2:W-:Y:S01]  /*117f0*/  MUFU.EX2 R248, R0 ;  /* 0x0000000000f87308 */ /* 0x0005e20000000800 */
[----:B-1----:R-:W-:-:S05]  /*11800*/  FMNMX.FTZ R4, R4, R6, !PT ;  /* 0x0000000604047209 */ /* 0x002fca0007810000 */
[----:B------:R-:W1:Y:S01]  /*11810*/  SHFL.BFLY PT, R6, R4, 0x1, 0x1f ;  /* 0x0c201f0004067f89 */ /* 0x000e6200000e0000 */
[----:B--2---:R-:W-:-:S05]  /*11820*/  FMNMX3.FTZ R0, R5, R113, R91, !PT ;  /* 0x0000007105007276 */ /* 0x004fca000781005b */
[----:B------:R-:W2:Y:S01]  /*11830*/  SHFL.BFLY PT, R7, R0, 0x2, 0x1f ;  /* 0x0c401f0000077f89 */ /* 0x000ea200000e0000 */
[----:B------:R-:W-:Y:S01]  /*11840*/  FFMA.FTZ R3, R37, UR4, -R8 ;  /* 0x0000000425037c23 */ /* 0x000fe20008010808 */
[----:B-1----:R-:W-:-:S03]  /*11850*/  FMNMX.FTZ R201, R4, R6, !PT ;  /* 0x0000000604c97209 */ /* 0x002fc60007810000 */
[----:B------:R1:W-:Y:S01]  /*11860*/  MUFU.EX2 R243, R3 ;  /* 0x0000000300f37308 */ /* 0x0003e20000000800 */
[C---:B------:R-:W-:Y:S01]  /*11870*/  FSETP.NEU.FTZ.AND P0, PT, R201.reuse, -INF , PT ;  /* 0xff800000c900780b */ /* 0x040fe20003f1d000 */
[----:B------:R-:W-:Y:S01]  /*11880*/  FMUL.FTZ R5, R201, UR4 ;  /* 0x00000004c9057c20 */ /* 0x000fe20008410000 */
[----:B--2---:R-:W-:Y:S01]  /*11890*/  FMNMX.FTZ R0, R0, R7, !PT ;  /* 0x0000000700007209 */ /* 0x004fe20007810000 */
[----:B-1----:R-:W-:-:S04]  /*118a0*/  FFMA.FTZ R3, R39, UR4, -R8 ;  /* 0x0000000427037c23 */ /* 0x002fc80008010808 */
[----:B------:R-:W1:Y:S01]  /*118b0*/  SHFL.BFLY PT, R6, R0, 0x1, 0x1f ;  /* 0x0c201f0000067f89 */ /* 0x000e6200000e0000 */
[----:B------:R2:W-:Y:S01]  /*118c0*/  MUFU.EX2 R214, R3 ;  /* 0x0000000300d67308 */ /* 0x0005e20000000800 */
[----:B------:R-:W-:-:S07]  /*118d0*/  FFMA.FTZ R4, R36, UR4, -R8 ;  /* 0x0000000424047c23 */ /* 0x000fce0008010808 */
[----:B------:R3:W-:Y:S01]  /*118e0*/  MUFU.EX2 R72, R4 ;  /* 0x0000000400487308 */ /* 0x0007e20000000800 */
[----:B--2---:R-:W-:-:S05]  /*118f0*/  FSEL R3, R5, RZ, P0 ;  /* 0x000000ff05037208 */ /* 0x004fca0000000000 */
[----:B---3--:R-:W-:-:S04]  /*11900*/  FFMA.FTZ R4, R127, UR4, -R3 ;  /* 0x000000047f047c23 */ /* 0x008fc80008010803 */
[----:B------:R2:W-:Y:S01]  /*11910*/  MUFU.EX2 R108, R4 ;  /* 0x00000004006c7308 */ /* 0x0005e20000000800 */
[----:B-1----:R-:W-:Y:S02]  /*11920*/  FMNMX.FTZ R200, R0, R6, !PT ;  /* 0x0000000600c87209 */ /* 0x002fe40007810000 */
[C---:B------:R-:W-:Y:S02]  /*11930*/  IADD3 R0, PT, PT, R232.reuse, 0x8000, RZ ;  /* 0x00008000e8007810 */ /* 0x040fe40007ffe0ff */
[----:B------:R-:W-:Y:S01]  /*11940*/  IADD3 R36, PT, PT, R232, 0x8040, RZ ;  /* 0x00008040e8247810 */ /* 0x000fe20007ffe0ff */
[----:B--2---:R-:W-:-:S04]  /*11950*/  FFMA.FTZ R4, R126, UR4, -R3 ;  /* 0x000000047e047c23 */ /* 0x004fc80008010803 */
[----:B------:R1:W2:Y:S01]  /*11960*/  MUFU.EX2 R236, R4 ;  /* 0x0000000400ec7308 */ /* 0x0002a20000000800 */
[----:B------:R-:W-:Y:S01]  /*11970*/  @P3 VIADD R36, R0, 0xffffffc0 ;  /* 0xffffffc000243836 */ /* 0x000fe20000000000 */
[----:B------:R-:W-:-:S04]  /*11980*/  FSEL R5, R202, RZ, P1 ;  /* 0x000000ffca057208 */ /* 0x000fc80000800000 */
[----:B------:R-:W3:Y:S01]  /*11990*/  LDSM.16.MT88.4 R16, [R36] ;  /* 0x000000002410783b */ /* 0x000ee20000004200 */
[----:B-1----:R-:W-:-:S04]  /*119a0*/  FFMA.FTZ R4, R40, UR4, -R3 ;  /* 0x0000000428047c23 */ /* 0x002fc80008010803 */
[----:B------:R1:W-:Y:S01]  /*119b0*/  MUFU.EX2 R84, R4 ;  /* 0x0000000400547308 */ /* 0x0003e20000000800 */
[----:B------:R-:W-:Y:S01]  /*119c0*/  FADD.FTZ R5, R70, -R5 ;  /* 0x8000000546057221 */ /* 0x000fe20000010000 */
[----:B------:R-:W-:Y:S02]  /*119d0*/  LOP3.LUT P4, RZ, R9, 0x2, RZ, 0xc0, !PT ;  /* 0x0000000209ff7812 */ /* 0x000fe4000788c0ff */
[----:B-1----:R-:W-:-:S05]  /*119e0*/  FSEL R4, R201, RZ, P0 ;  /* 0x000000ffc9047208 */ /* 0x002fca0000000000 */
[----:B------:R-:W-:-:S04]  /*119f0*/  FADD.FTZ R4, R68, -R4 ;  /* 0x8000000444047221 */ /* 0x000fc80000010000 */
[----:B------:R-:W-:Y:S01]  /*11a00*/  FMUL.FTZ R4, R4, UR4 ;  /* 0x0000000404047c20 */ /* 0x000fe20008410000 */
[----:B------:R-:W-:-:S03]  /*11a10*/  FMUL.FTZ R5, R5, UR4 ;  /* 0x0000000405057c20 */ /* 0x000fc60008410000 */
[----:B------:R1:W-:Y:S01]  /*11a20*/  MUFU.EX2 R37, R4 ;  /* 0x0000000400257308 */ /* 0x0003e20000000800 */
[----:B------:R-:W-:Y:S02]  /*11a30*/  SEL R9, R10, 0xffffffe0, !P4 ;  /* 0xffffffe00a097807 */ /* 0x000fe40006000000 */
[----:B------:R-:W-:-:S05]  /*11a40*/  FSETP.NEU.FTZ.AND P0, PT, R200, -INF , PT ;  /* 0xff800000c800780b */ /* 0x000fca0003f1d000 */
[----:B------:R4:W3:Y:S01]  /*11a50*/  MUFU.EX2 R38, R5 ;  /* 0x0000000500267308 */ /* 0x0008e20000000800 */
[----:B-1----:R-:W-:-:S07]  /*11a60*/  FFMA.FTZ R4, R41, UR4, -R3 ;  /* 0x0000000429047c23 */ /* 0x002fce0008010803 */
[----:B------:R1:W3:Y:S01]  /*11a70*/  MUFU.EX2 R85, R4 ;  /* 0x0000000400557308 */ /* 0x0002e20000000800 */
[----:B------:R-:W-:Y:S01]  /*11a80*/  IADD3 R204, PT, PT, R9, R36, RZ ;  /* 0x0000002409cc7210 */ /* 0x000fe20007ffe0ff */
[----:B----4-:R-:W-:Y:S01]  /*11a90*/  FMUL.FTZ R5, R200, UR4 ;  /* 0x00000004c8057c20 */ /* 0x010fe20008410000 */
[----:B------:R-:W-:-:S03]  /*11aa0*/  FSEL R7, R203, RZ, P2 ;  /* 0x000000ffcb077208 */ /* 0x000fc60001000000 */
[----:B------:R-:W4:Y:S01]  /*11ab0*/  LDSM.16.MT88.4 R24, [R204] ;  /* 0x00000000cc18783b */ /* 0x000f220000004200 */
[----:B------:R-:W-:Y:S02]  /*11ac0*/  FSEL R0, R5, RZ, P0 ;  /* 0x000000ff05007208 */ /* 0x000fe40000000000 */
[----:B------:R-:W-:Y:S01]  /*11ad0*/  FSEL R6, R200, RZ, P0 ;  /* 0x000000ffc8067208 */ /* 0x000fe20000000000 */
[----:B------:R-:W-:Y:S02]  /*11ae0*/  FADD.FTZ R11, R80, -R7 ;  /* 0x80000007500b7221 */ /* 0x000fe40000010000 */
[----:B-1----:R-:W-:Y:S02]  /*11af0*/  FFMA.FTZ R4, R131, UR4, -R0 ;  /* 0x0000000483047c23 */ /* 0x002fe40008010800 */
[----:B------:R-:W-:Y:S01]  /*11b00*/  FADD.FTZ R28, R69, -R6 ;  /* 0x80000006451c7221 */ /* 0x000fe20000010000 */
[--C-:B------:R-:W-:Y:S01]  /*11b10*/  FFMA.FTZ R9, R130, UR4, -R0.reuse ;  /* 0x0000000482097c23 */ /* 0x100fe20008010800 */
[----:B--2---:R-:W-:Y:S01]  /*11b20*/  F2FP.F16.F32.PACK_AB R5, R236, R108 ;  /* 0x0000006cec05723e */ /* 0x004fe200000000ff */
[----:B------:R1:W-:Y:S01]  /*11b30*/  MUFU.EX2 R39, R4 ;  /* 0x0000000400277308 */ /* 0x0003e20000000800 */
[----:B------:R-:W-:Y:S01]  /*11b40*/  F2FP.F16.F32.PACK_AB R6, R72, R214 ;  /* 0x000000d64806723e */ /* 0x000fe200000000ff */
[----:B---3--:R-:W-:Y:S01]  /*11b50*/  FMUL.FTZ R172, R172, R38 ;  /* 0x00000026acac7220 */ /* 0x008fe20000410000 */
[----:B------:R-:W-:Y:S01]  /*11b60*/  F2FP.F16.F32.PACK_AB R7, R85, R84 ;  /* 0x000000545507723e */ /* 0x000fe200000000ff */
[-C--:B------:R-:W-:Y:S01]  /*11b70*/  FMUL.FTZ R173, R173, R38.reuse ;  /* 0x00000026adad7220 */ /* 0x080fe20000410000 */
[-C--:B------:R-:W-:Y:S01]  /*11b80*/  FMUL.FTZ R174, R174, R37.reuse ;  /* 0x00000025aeae7220 */ /* 0x080fe20000410000 */
[-C--:B------:R-:W-:Y:S01]  /*11b90*/  FMUL.FTZ R175, R175, R37.reuse ;  /* 0x00000025afaf7220 */ /* 0x080fe20000410000 */
[----:B------:R-:W-:Y:S01]  /*11ba0*/  FFMA.FTZ R10, R42, UR4, -R0 ;  /* 0x000000042a0a7c23 */ /* 0x000fe20008010800 */
[----:B------:R2:W-:Y:S01]  /*11bb0*/  MUFU.EX2 R244, R9 ;  /* 0x0000000900f47308 */ /* 0x0005e20000000800 */
[-C--:B------:R-:W-:Y:S01]  /*11bc0*/  FMUL.FTZ R184, R184, R38.reuse ;  /* 0x00000026b8b87220 */ /* 0x080fe20000410000 */
[----:B------:R-:W-:Y:S01]  /*11bd0*/  FMUL.FTZ R185, R185, R38 ;  /* 0x00000026b9b97220 */ /* 0x000fe20000410000 */
[----:B------:R-:W-:Y:S01]  /*11be0*/  FMUL.FTZ R186, R186, R37 ;  /* 0x00000025baba7220 */ /* 0x000fe20000410000 */
[----:B-1----:R-:W-:Y:S01]  /*11bf0*/  F2FP.F16.F32.PACK_AB R4, R243, R109 ;  /* 0x0000006df304723e */ /* 0x002fe200000000ff */
[----:B------:R-:W-:Y:S01]  /*11c00*/  FMUL.FTZ R187, R187, R37 ;  /* 0x00000025bbbb7220 */ /* 0x000fe20000410000 */
[----:B--2---:R-:W-:-:S05]  /*11c10*/  FMUL.FTZ R9, R11, UR4 ;  /* 0x000000040b097c20 */ /* 0x004fca0008410000 */
[----:B------:R-:W-:Y:S01]  /*11c20*/  HMMA.16816.F32 R32, R4, R22, R172 ;  /* 0x000000160420723c */ /* 0x000fe200000018ac */
[----:B------:R-:W-:Y:S01]  /*11c30*/  MUFU.EX2 R174, R10 ;  /* 0x0000000a00ae7308 */ /* 0x000fe20000000800 */
[----:B------:R-:W-:-:S07]  /*11c40*/  FMUL.FTZ R188, R188, R38 ;  /* 0x00000026bcbc7220 */ /* 0x000fce0000410000 */
[----:B------:R1:W2:Y:S01]  /*11c50*/  MUFU.EX2 R10, R9 ;  /* 0x00000009000a7308 */ /* 0x0002a20000000800 */
[----:B------:R-:W-:Y:S01]  /*11c60*/  HMMA.16816.F32 R48, R4, R16, R184 ;  /* 0x000000100430723c */ /* 0x000fe200000018b8 */
[----:B------:R-:W-:Y:S01]  /*11c70*/  FMUL.FTZ R189, R189, R38 ;  /* 0x00000026bdbd7220 */ /* 0x000fe20000410000 */
[-C--:B------:R-:W-:Y:S01]  /*11c80*/  FMUL.FTZ R190, R190, R37.reuse ;  /* 0x00000025bebe7220 */ /* 0x080fe20000410000 */
[----:B------:R-:W-:Y:S01]  /*11c90*/  FMUL.FTZ R191, R191, R37 ;  /* 0x00000025bfbf7220 */ /* 0x000fe20000410000 */
[----:B------:R-:W-:Y:S01]  /*11ca0*/  FMUL.FTZ R11, R28, UR4 ;  /* 0x000000041c0b7c20 */ /* 0x000fe20008410000 */
[----:B-1----:R-:W-:-:S04]  /*11cb0*/  FFMA.FTZ R9, R132, UR4, -R0 ;  /* 0x0000000484097c23 */ /* 0x002fc80008010800 */
[----:B------:R1:W-:Y:S01]  /*11cc0*/  MUFU.EX2 R185, R9 ;  /* 0x0000000900b97308 */ /* 0x0003e20000000800 */
[----:B------:R-:W-:Y:S01]  /*11cd0*/  HMMA.16816.F32 R44, R4, R18, R188 ;  /* 0x00000012042c723c */ /* 0x000fe200000018bc */
[-C--:B------:R-:W-:Y:S01]  /*11ce0*/  FMUL.FTZ R196, R196, R38.reuse ;  /* 0x00000026c4c47220 */ /* 0x080fe20000410000 */
[----:B------:R-:W-:Y:S01]  /*11cf0*/  FMUL.FTZ R197, R197, R38 ;  /* 0x00000026c5c57220 */ /* 0x000fe20000410000 */
[-C--:B------:R-:W-:Y:S01]  /*11d00*/  FMUL.FTZ R198, R198, R37.reuse ;  /* 0x00000025c6c67220 */ /* 0x080fe20000410000 */
[----:B------:R-:W-:Y:S01]  /*11d10*/  FMUL.FTZ R199, R199, R37 ;  /* 0x00000025c7c77220 */ /* 0x000fe20000410000 */
[----:B-1----:R-:W-:-:S04]  /*11d20*/  FFMA.FTZ R9, R208, UR4, -R2 ;  /* 0x00000004d0097c23 */ /* 0x002fc80008010802 */
[----:B------:R1:W-:Y:S01]  /*11d30*/  MUFU.EX2 R173, R9 ;  /* 0x0000000900ad7308 */ /* 0x0003e20000000800 */
[-C--:B------:R-:W-:Y:S01]  /*11d40*/  FMUL.FTZ R168, R168, R38.reuse ;  /* 0x00000026a8a87220 */ /* 0x080fe20000410000 */
[----:B------:R-:W-:Y:S01]  /*11d50*/  FMUL.FTZ R169, R169, R38 ;  /* 0x00000026a9a97220 */ /* 0x000fe20000410000 */
[-C--:B------:R-:W-:Y:S01]  /*11d60*/  FMUL.FTZ R170, R170, R37.reuse ;  /* 0x00000025aaaa7220 */ /* 0x080fe20000410000 */
[----:B------:R-:W-:-:S04]  /*11d70*/  FMUL.FTZ R171, R171, R37 ;  /* 0x00000025abab7220 */ /* 0x000fc80000410000 */
[----:B------:R-:W3:Y:S01]  /*11d80*/  MUFU.EX2 R11, R11 ;  /* 0x0000000b000b7308 */ /* 0x000ee20000000800 */
[----:B-1----:R-:W-:-:S07]  /*11d90*/  FFMA.FTZ R9, R135, UR4, -R2 ;  /* 0x0000000487097c23 */ /* 0x002fce0008010802 */
[----:B------:R1:W-:Y:S01]  /*11da0*/  MUFU.EX2 R189, R9 ;  /* 0x0000000900bd7308 */ /* 0x0003e20000000800 */
[----:B------:R-:W-:Y:S01]  /*11db0*/  IMAD.MOV.U32 R130, RZ, RZ, R63 ;  /* 0x000000ffff827224 */ /* 0x000fe200078e003f */
[----:B------:R-:W-:Y:S01]  /*11dc0*/  MOV R131, R62 ;  /* 0x0000003e00837202 */ /* 0x000fe20000000f00 */
[-C--:B------:R-:W-:Y:S01]  /*11dd0*/  FMUL.FTZ R192, R192, R38.reuse ;  /* 0x00000026c0c07220 */ /* 0x080fe20000410000 */
[----:B------:R-:W-:Y:S01]  /*11de0*/  MOV R126, R61 ;  /* 0x0000003d007e7202 */ /* 0x000fe20000000f00 */
[----:B------:R-:W-:Y:S01]  /*11df0*/  FMUL.FTZ R193, R193, R38 ;  /* 0x00000026c1c17220 */ /* 0x000fe20000410000 */
[----:B------:R-:W-:Y:S01]  /*11e00*/  MOV R127, R60 ;  /* 0x0000003c007f7202 */ /* 0x000fe20000000f00 */
[-C--:B------:R-:W-:Y:S01]  /*11e10*/  FMUL.FTZ R194, R194, R37.reuse ;  /* 0x00000025c2c27220 */ /* 0x080fe20000410000 */
[----:B------:R-:W-:Y:S01]  /*11e20*/  FMUL.FTZ R195, R195, R37 ;  /* 0x00000025c3c37220 */ /* 0x000fe20000410000 */
[----:B----4-:R-:W-:Y:S01]  /*11e30*/  HMMA.16816.F32 R60, R4, R26, R196 ;  /* 0x0000001a043c723c */ /* 0x010fe200000018c4 */
[----:B-1----:R-:W-:-:S04]  /*11e40*/  FFMA.FTZ R9, R133, UR4, -R2 ;  /* 0x0000000485097c23 */ /* 0x002fc80008010802 */
[----:B------:R1:W-:Y:S01]  /*11e50*/  MUFU.EX2 R190, R9 ;  /* 0x0000000900be7308 */ /* 0x0003e20000000800 */
[-C--:B------:R-:W-:Y:S01]  /*11e60*/  FMUL.FTZ R176, R176, R38.reuse ;  /* 0x00000026b0b07220 */ /* 0x080fe20000410000 */
[-C--:B------:R-:W-:Y:S01]  /*11e70*/  FMUL.FTZ R177, R177, R38.reuse ;  /* 0x00000026b1b17220 */ /* 0x080fe20000410000 */
[-C--:B------:R-:W-:Y:S01]  /*11e80*/  FMUL.FTZ R180, R180, R38.reuse ;  /* 0x00000026b4b47220 */ /* 0x080fe20000410000 */
[----:B------:R-:W-:Y:S01]  /*11e90*/  FMUL.FTZ R181, R181, R38 ;  /* 0x00000026b5b57220 */ /* 0x000fe20000410000 */
[-C--:B------:R-:W-:Y:S01]  /*11ea0*/  FMUL.FTZ R178, R178, R37.reuse ;  /* 0x00000025b2b27220 */ /* 0x080fe20000410000 */
[-C--:B------:R-:W-:Y:S01]  /*11eb0*/  FMUL.FTZ R179, R179, R37.reuse ;  /* 0x00000025b3b37220 */ /* 0x080fe20000410000 */
[-C--:B------:R-:W-:Y:S01]  /*11ec0*/  FMUL.FTZ R182, R182, R37.reuse ;  /* 0x00000025b6b67220 */ /* 0x080fe20000410000 */
[----:B------:R-:W-:Y:S01]  /*11ed0*/  FMUL.FTZ R183, R183, R37 ;  /* 0x00000025b7b77220 */ /* 0x000fe20000410000 */
[----:B------:R-:W-:Y:S01]  /*11ee0*/  HMMA.16816.F32 R40, R4, R20, R168 ;  /* 0x000000140428723c */ /* 0x000fe200000018a8 */
[----:B-1----:R-:W-:-:S04]  /*11ef0*/  FFMA.FTZ R9, R29, UR4, -R2 ;  /* 0x000000041d097c23 */ /* 0x002fc80008010802 */
[----:B------:R1:W-:Y:S03]  /*11f00*/  MUFU.EX2 R196, R9 ;  /* 0x0000000900c47308 */ /* 0x0003e60000000800 */
[----:B------:R-:W-:Y:S01]  /*11f10*/  HMMA.16816.F32 R64, R4, R24, R192 ;  /* 0x000000180440723c */ /* 0x000fe200000018c0 */
[----:B------:R-:W-:Y:S01]  /*11f20*/  MOV R192, R73 ;  /* 0x0000004900c07202 */ /* 0x000fe20000000f00 */
[-C--:B--2---:R-:W-:Y:S01]  /*11f30*/  FMUL.FTZ R164, R164, R10.reuse ;  /* 0x0000000aa4a47220 */ /* 0x084fe20000410000 */
[-C--:B------:R-:W-:Y:S01]  /*11f40*/  FMUL.FTZ R165, R165, R10.reuse ;  /* 0x0000000aa5a57220 */ /* 0x080fe20000410000 */
[-C--:B---3--:R-:W-:Y:S01]  /*11f50*/  FMUL.FTZ R166, R166, R11.reuse ;  /* 0x0000000ba6a67220 */ /* 0x088fe20000410000 */
[----:B------:R-:W-:Y:S01]  /*11f60*/  FMUL.FTZ R167, R167, R11 ;  /* 0x0000000ba7a77220 */ /* 0x000fe20000410000 */
[----:B------:R-:W-:Y:S01]  /*11f70*/  FMUL.FTZ R144, R144, R10 ;  /* 0x0000000a90907220 */ /* 0x000fe20000410000 */
[----:B-1----:R-:W-:-:S04]  /*11f80*/  FFMA.FTZ R9, R218, UR4, -R0 ;  /* 0x00000004da097c23 */ /* 0x002fc80008010800 */
[----:B------:R1:W-:Y:S01]  /*11f90*/  MUFU.EX2 R171, R9 ;  /* 0x0000000900ab7308 */ /* 0x0003e20000000800 */
[C---:B------:R-:W-:Y:S01]  /*11fa0*/  HMMA.16816.F32 R176, R4.reuse, R12, R176 ;  /* 0x0000000c04b0723c */ /* 0x040fe200000018b0 */
[-C--:B------:R-:W-:Y:S01]  /*11fb0*/  FMUL.FTZ R145, R145, R10.reuse ;  /* 0x0000000a91917220 */ /* 0x080fe20000410000 */
[-C--:B------:R-:W-:Y:S01]  /*11fc0*/  FMUL.FTZ R146, R146, R11.reuse ;  /* 0x0000000b92927220 */ /* 0x080fe20000410000 */
[-C--:B------:R-:W-:Y:S01]  /*11fd0*/  FMUL.FTZ R147, R147, R11.reuse ;  /* 0x0000000b93937220 */ /* 0x080fe20000410000 */
[-C--:B------:R-:W-:Y:S01]  /*11fe0*/  FMUL.FTZ R160, R160, R10.reuse ;  /* 0x0000000aa0a07220 */ /* 0x080fe20000410000 */
[----:B------:R-:W-:Y:S01]  /*11ff0*/  FMUL.FTZ R161, R161, R10 ;  /* 0x0000000aa1a17220 */ /* 0x000fe20000410000 */
[-C--:B------:R-:W-:Y:S01]  /*12000*/  FMUL.FTZ R162, R162, R11.reuse ;  /* 0x0000000ba2a27220 */ /* 0x080fe20000410000 */
[----:B------:R-:W-:Y:S01]  /*12010*/  FMUL.FTZ R163, R163, R11 ;  /* 0x0000000ba3a37220 */ /* 0x000fe20000410000 */
[----:B------:R-:W-:Y:S01]  /*12020*/  HMMA.16816.F32 R52, R4, R14, R180 ;  /* 0x0000000e0434723c */ /* 0x000fe200000018b4 */
[----:B------:R-:W-:Y:S01]  /*12030*/  F2FP.F16.F32.PACK_AB R4, R248, R110 ;  /* 0x0000006ef804723e */ /* 0x000fe200000000ff */
[----:B------:R-:W-:Y:S01]  /*12040*/  FMUL.FTZ R140, R140, R10 ;  /* 0x0000000a8c8c7220 */ /* 0x000fe20000410000 */
[----:B------:R-:W-:Y:S01]  /*12050*/  F2FP.F16.F32.PACK_AB R5, R244, R39 ;  /* 0x00000027f405723e */ /* 0x000fe200000000ff */
[--C-:B-1----:R-:W-:Y:S01]  /*12060*/  FFMA.FTZ R9, R213, UR4, -R8.reuse ;  /* 0x00000004d5097c23 */ /* 0x102fe20008010808 */
[----:B------:R-:W-:Y:S01]  /*12070*/  F2FP.F16.F32.PACK_AB R6, R192, R234 ;  /* 0x000000eac006723e */ /* 0x000fe200000000ff */
[----:B------:R-:W-:Y:S01]  /*12080*/  FMUL.FTZ R141, R141, R10 ;  /* 0x0000000a8d8d7220 */ /* 0x000fe20000410000 */
[----:B------:R-:W-:Y:S01]  /*12090*/  F2FP.F16.F32.PACK_AB R7, R185, R174 ;  /* 0x000000aeb907723e */ /* 0x000fe200000000ff */
[----:B------:R1:W-:Y:S01]  /*120a0*/  MUFU.EX2 R186, R9 ;  /* 0x0000000900ba7308 */ /* 0x0003e20000000800 */
        /* <DEDUP_REMOVED lines=16> */
[----:B-1----:R-:W-:Y:S01]  /*121b0*/  FFMA.FTZ R9, R205, UR4, -R8 ;  /* 0x00000004cd097c23 */ /* 0x002fe20008010808 */
[-C--:B------:R-:W-:Y:S01]  /*121c0*/  FMUL.FTZ R150, R150, R11.reuse ;  /* 0x0000000b96967220 */ /* 0x080fe20000410000 */
[----:B------:R-:W-:-:S02]  /*121d0*/  FMUL.FTZ R151, R151, R11 ;  /* 0x0000000b97977220 */ /* 0x000fc40000410000 */
[----:B------:R1:W-:Y:S01]  /*121e0*/  MUFU.EX2 R187, R9 ;  /* 0x0000000900bb7308 */ /* 0x0003e20000000800 */
[C---:B------:R-:W-:Y:S08]  /*121f0*/  HMMA.16816.F32 R164, R4.reuse, R20, R164 ;  /* 0x0000001404a4723c */ /* 0x040ff000000018a4 */
[----:B------:R-:W-:Y:S01]  /*12200*/  HMMA.16816.F32 R144, R4, R22, R144 ;  /* 0x000000160490723c */ /* 0x000fe20000001890 */
[----:B------:R-:W2:Y:S01]  /*12210*/  LDSM.16.MT88.4 R20, [R232+0x8800] ;  /* 0x00880000e814783b */ /* 0x000ea20000004200 */
[----:B-1----:R-:W-:-:S06]  /*12220*/  FFMA.FTZ R9, R134, UR4, -R8 ;  /* 0x0000000486097c23 */ /* 0x002fcc0008010808 */
[C---:B------:R-:W-:Y:S01]  /*12230*/  HMMA.16816.F32 R160, R4.reuse, R12, R160 ;  /* 0x0000000c04a0723c */ /* 0x040fe200000018a0 */
[----:B------:R1:W-:Y:S07]  /*12240*/  MUFU.EX2 R194, R9 ;  /* 0x0000000900c27308 */ /* 0x0003ee0000000800 */
[C---:B------:R-:W-:Y:S01]  /*12250*/  HMMA.16816.F32 R140, R4.reuse, R14, R140 ;  /* 0x0000000e048c723c */ /* 0x040fe2000000188c */
[----:B------:R-:W-:Y:S07]  /*12260*/  LDSM.16.MT88.4 R12, [R36+0x800] ;  /* 0x00080000240c783b */ /* 0x000fee0000004200 */
[----:B------:R-:W-:Y:S01]  /*12270*/  HMMA.16816.F32 R156, R4, R16, R156 ;  /* 0x00000010049c723c */ /* 0x000fe2000000189c */
[----:B-1----:R-:W-:-:S07]  /*12280*/  FFMA.FTZ R9, R30, UR4, -R8 ;  /* 0x000000041e097c23 */ /* 0x002fce0008010808 */
[C---:B------:R-:W-:Y:S01]  /*12290*/  HMMA.16816.F32 R136, R4.reuse, R18, R136 ;  /* 0x000000120488723c */ /* 0x040fe20000001888 */
[----:B------:R-:W1:Y:S07]  /*122a0*/  LDSM.16.MT88.4 R16, [R235+0x8800] ;  /* 0x00880000eb10783b */ /* 0x000e6e0000004200 */
[C---:B------:R-:W-:Y:S01]  /*122b0*/  HMMA.16816.F32 R152, R4.reuse, R24, R152 ;  /* 0x000000180498723c */ /* 0x040fe20000001898 */
[----:B------:R3:W4:Y:S07]  /*122c0*/  MUFU.EX2 R195, R9 ;  /* 0x0000000900c37308 */ /* 0x00072e0000000800 */
[----:B------:R-:W-:Y:S01]  /*122d0*/  HMMA.16816.F32 R148, R4, R26, R148 ;  /* 0x0000001a0494723c */ /* 0x000fe20000001894 */
[----:B------:R-:W1:Y:S01]  /*122e0*/  LDSM.16.MT88.4 R24, [R204+0x800] ;  /* 0x00080000cc18783b */ /* 0x000e620000004200 */
[--C-:B------:R-:W-:Y:S01]  /*122f0*/  FFMA.FTZ R4, R212, UR4, -R3.reuse ;  /* 0x00000004d4047c23 */ /* 0x100fe20008010803 */
[----:B---3--:R-:W-:-:S03]  /*12300*/  FFMA.FTZ R9, R220, UR4, -R3 ;  /* 0x00000004dc097c23 */ /* 0x008fc60008010803 */
[----:B------:R3:W-:Y:S01]  /*12310*/  MUFU.EX2 R193, R4 ;  /* 0x0000000400c17308 */ /* 0x0007e20000000800 */
[----:B------:R-:W-:Y:S01]  /*12320*/  FFMA.FTZ R5, R221, UR4, -R0 ;  /* 0x00000004dd057c23 */ /* 0x000fe20008010800 */
[----:B----4-:R-:W-:Y:S01]  /*12330*/  F2FP.F16.F32.PACK_AB R6, R195, R194 ;  /* 0x000000c2c306723e */ /* 0x010fe200000000ff */
[----:B------:R-:W4:Y:S05]  /*12340*/  LDL.LU R212, [R1+0x20] ;  /* 0x0000200001d47983 */ /* 0x000f2a0000300800 */
[----:B------:R2:W-:Y:S01]  /*12350*/  MUFU.EX2 R182, R9 ;  /* 0x0000000900b67308 */ /* 0x0005e20000000800 */
[----:B---3--:R-:W-:-:S07]  /*12360*/  FFMA.FTZ R4, R209, UR4, -R3 ;  /* 0x00000004d1047c23 */ /* 0x008fce0008010803 */
[----:B------:R3:W-:Y:S01]  /*12370*/  MUFU.EX2 R199, R4 ;  /* 0x0000000400c77308 */ /* 0x0007e20000000800 */
[----:B--2---:R-:W-:-:S07]  /*12380*/  FFMA.FTZ R9, R219, UR4, -R3 ;  /* 0x00000004db097c23 */ /* 0x004fce0008010803 */
[----:B------:R2:W1:Y:S01]  /*12390*/  MUFU.EX2 R183, R9 ;  /* 0x0000000900b77308 */ /* 0x0004620000000800 */
[----:B---3--:R-:W-:-:S07]  /*123a0*/  FFMA.FTZ R4, R217, UR4, -R0 ;  /* 0x00000004d9047c23 */ /* 0x008fce0008010800 */
[----:B------:R1:W3:Y:S01]  /*123b0*/  MUFU.EX2 R175, R5 ;  /* 0x0000000500af7308 */ /* 0x0002e20000000800 */
[----:B--2---:R-:W-:-:S07]  /*123c0*/  FFMA.FTZ R9, R216, UR4, -R0 ;  /* 0x00000004d8097c23 */ /* 0x004fce0008010800 */
[----:B------:R2:W-:Y:S08]  /*123d0*/  MUFU.EX2 R181, R4 ;  /* 0x0000000400b57308 */ /* 0x0005f00000000800 */
[----:B------:R-:W3:Y:S01]  /*123e0*/  MUFU.EX2 R191, R9 ;  /* 0x0000000900bf7308 */ /* 0x000ee20000000800 */
[----:B-1----:R-:W-:Y:S02]  /*123f0*/  F2FP.F16.F32.PACK_AB R5, R183, R182 ;  /* 0x000000b6b705723e */ /* 0x002fe400000000ff */
[----:B------:R-:W-:-:S02]  /*12400*/  F2FP.F16.F32.PACK_AB R7, R199, R193 ;  /* 0x000000c1c707723e */ /* 0x000fc400000000ff */
[----:B--2---:R-:W-:-:S07]  /*12410*/  F2FP.F16.F32.PACK_AB R4, R187, R186 ;  /* 0x000000babb04723e */ /* 0x004fce00000000ff */
[----:B------:R-:W-:Y:S01]  /*12420*/  HMMA.16816.F32 R40, R4, R20, R40 ;  /* 0x000000140428723c */ /* 0x000fe20000001828 */
[----:B------:R-:W-:-:S07]  /*12430*/  MOV R188, R82 ;  /* 0x0000005200bc7202 */ /* 0x000fce0000000f00 */
[----:B------:R-:W-:Y:S01]  /*12440*/  HMMA.16816.F32 R32, R4, R22, R32 ;  /* 0x000000160420723c */ /* 0x000fe20000001820 */
[----:B------:R-:W-:-:S07]  /*12450*/  MOV R170, R81 ;  /* 0x0000005100aa7202 */ /* 0x000fce0000000f00 */
[C---:B------:R-:W-:Y:S08]  /*12460*/  HMMA.16816.F32 R28, R4.reuse, R16, R176 ;  /* 0x00000010041c723c */ /* 0x040ff000000018b0 */
[C---:B------:R-:W-:Y:S08]  /*12470*/  HMMA.16816.F32 R52, R4.reuse, R18, R52 ;  /* 0x000000120434723c */ /* 0x040ff00000001834 */
[C---:B------:R-:W-:Y:S08]  /*12480*/  HMMA.16816.F32 R48, R4.reuse, R12, R48 ;  /* 0x0000000c0430723c */ /* 0x040ff00000001830 */
[C---:B------:R-:W-:Y:S08]  /*12490*/  HMMA.16816.F32 R44, R4.reuse, R14, R44 ;  /* 0x0000000e042c723c */ /* 0x040ff0000000182c */
[C---:B------:R-:W-:Y:S08]  /*124a0*/  HMMA.16816.F32 R64, R4.reuse, R24, R64 ;  /* 0x000000180440723c */ /* 0x040ff00000001840 */
[----:B------:R-:W-:Y:S01]  /*124b0*/  HMMA.16816.F32 R60, R4, R26, R60 ;  /* 0x0000001a043c723c */ /* 0x000fe2000000183c */
[----:B------:R-:W-:-:S02]  /*124c0*/  F2FP.F16.F32.PACK_AB R4, R189, R173 ;  /* 0x000000adbd04723e */ /* 0x000fc400000000ff */
[----:B---3--:R-:W-:Y:S02]  /*124d0*/  F2FP.F16.F32.PACK_AB R5, R175, R171 ;  /* 0x000000abaf05723e */ /* 0x008fe400000000ff */
[----:B------:R-:W-:Y:S02]  /*124e0*/  F2FP.F16.F32.PACK_AB R6, R196, R190 ;  /* 0x000000bec406723e */ /* 0x000fe400000000ff */
[----:B------:R-:W-:-:S07]  /*124f0*/  F2FP.F16.F32.PACK_AB R7, R191, R181 ;  /* 0x000000b5bf07723e */ /* 0x000fce00000000ff */
[----:B------:R-:W-:Y:S01]  /*12500*/  HMMA.16816.F32 R80, R4, R26, R148 ;  /* 0x0000001a0450723c */ /* 0x000fe20000001894 */
[----:B------:R-:W2:Y:S02]  /*12510*/  LDL.LU R149, [R1+0xb0] ;  /* 0x0000b00001957983 */ /* 0x000ea40000300800 */
[----:B--2---:R-:W-:Y:S02]  /*12520*/  FFMA.FTZ R39, R149, R11, R39 ;  /* 0x0000000b95277223 */ /* 0x004fe40000010027 */
[----:B------:R-:W2:Y:S02]  /*12530*/  LDL.LU R149, [R1+0xac] ;  /* 0x0000ac0001957983 */ /* 0x000ea40000300800 */
[----:B--2---:R-:W-:Y:S02]  /*12540*/  FFMA.FTZ R109, R149, R38, R109 ;  /* 0x00000026956d7223 */ /* 0x004fe4000001006d */
[----:B------:R-:W2:Y:S01]  /*12550*/  LDL.LU R149, [R1+0xb4] ;  /* 0x0000b40001957983 */ /* 0x000ea20000300800 */
[----:B------:R-:W-:Y:S01]  /*12560*/  FFMA.FTZ R9, R224, UR4, -R2 ;  /* 0x00000004e0097c23 */ /* 0x000fe20008010802 */
[----:B------:R-:W-:-:S03]  /*12570*/  MOV R132, R92 ;  /* 0x0000005c00847202 */ /* 0x000fc60000000f00 */
[----:B------:R1:W-:Y:S01]  /*12580*/  MUFU.EX2 R197, R9 ;  /* 0x0000000900c57308 */ /* 0x0003e20000000800 */
[----:B------:R-:W-:Y:S01]  /*12590*/  HMMA.16816.F32 R92, R4, R24, R152 ;  /* 0x00000018045c723c */ /* 0x000fe20000001898 */
[----:B------:R-:W-:Y:S01]  /*125a0*/  MOV R169, R71 ;  /* 0x0000004700a97202 */ /* 0x000fe20000000f00 */
[----:B------:R-:W-:Y:S01]  /*125b0*/  IMAD.MOV.U32 R172, RZ, RZ, R72 ;  /* 0x000000ffffac7224 */ /* 0x000fe200078e0048 */
[----:B------:R-:W-:Y:S01]  /*125c0*/  MOV R180, R78 ;  /* 0x0000004e00b47202 */ /* 0x000fe20000000f00 */
[----:B------:R-:W-:Y:S01]  /*125d0*/  IMAD.MOV.U32 R184, RZ, RZ, R75 ;  /* 0x000000ffffb87224 */ /* 0x000fe200078e004b */
[----:B------:R-:W-:Y:S01]  /*125e0*/  MOV R168, R74 ;  /* 0x0000004a00a87202 */ /* 0x000fe20000000f00 */
[----:B------:R-:W-:Y:S01]  /*125f0*/  LDSM.16.MT88.4 R24, [R204+0x1000] ;  /* 0x00100000cc18783b */ /* 0x000fe20000004200 */
[----:B-1----:R-:W-:-:S04]  /*12600*/  FFMA.FTZ R9, R128, UR4, -R2 ;  /* 0x0000000480097c23 */ /* 0x002fc80008010802 */
[----:B------:R1:W-:Y:S02]  /*12610*/  MUFU.EX2 R155, R9 ;  /* 0x00000009009b7308 */ /* 0x0003e40000000800 */
[----:B-1----:R-:W-:-:S06]  /*12620*/  FFMA.FTZ R9, R124, UR4, -R2 ;  /* 0x000000047c097c23 */ /* 0x002fcc0008010802 */
[----:B------:R1:W-:Y:S02]  /*12630*/  MUFU.EX2 R224, R9 ;  /* 0x0000000900e07308 */ /* 0x0003e40000000800 */
[----:B-1----:R-:W-:-:S06]  /*12640*/  FFMA.FTZ R9, R56, UR4, -R2 ;  /* 0x0000000438097c23 */ /* 0x002fcc0008010802 */
[----:B------:R1:W3:Y:S02]  /*12650*/  MUFU.EX2 R198, R9 ;  /* 0x0000000900c67308 */ /* 0x0002e40000000800 */
[----:B-1----:R-:W-:-:S06]  /*12660*/  FFMA.FTZ R9, R227, UR4, -R0 ;  /* 0x00000004e3097c23 */ /* 0x002fcc0008010800 */
[----:B------:R1:W-:Y:S01]  /*12670*/  MUFU.EX2 R179, R9 ;  /* 0x0000000900b37308 */ /* 0x0003e20000000800 */
[----:B------:R-:W-:Y:S01]  /*12680*/  HMMA.16816.F32 R68, R4, R20, R164 ;  /* 0x000000140444723c */ /* 0x000fe200000018a4 */
[----:B-1----:R-:W-:-:S06]  /*12690*/  FFMA.FTZ R9, R226, UR4, -R8 ;  /* 0x00000004e2097c23 */ /* 0x002fcc0008010808 */
[----:B------:R1:W-:Y:S01]  /*126a0*/  MUFU.EX2 R178, R9 ;  /* 0x0000000900b27308 */ /* 0x0003e20000000800 */
[----:B--2---:R-:W-:Y:S02]  /*126b0*/  FFMA.FTZ R108, R149, R37, R108 ;  /* 0x00000025956c7223 */ /* 0x004fe4000001006c */
[----:B------:R-:W2:Y:S01]  /*126c0*/  LDL.LU R149, [R1+0x3c] ;  /* 0x00003c0001957983 */ /* 0x000ea20000300800 */
[----:B-1----:R-:W-:-:S04]  /*126d0*/  FFMA.FTZ R9, R129, UR4, -R8 ;  /* 0x0000000481097c23 */ /* 0x002fc80008010808 */
[----:B------:R1:W-:Y:S01]  /*126e0*/  MUFU.EX2 R217, R9 ;  /* 0x0000000900d97308 */ /* 0x0003e20000000800 */
[C---:B------:R-:W-:Y:S01]  /*126f0*/  HMMA.16816.F32 R144, R4.reuse, R22, R144 ;  /* 0x000000160490723c */ /* 0x040fe20000001890 */
[----:B------:R-:W4:Y:S07]  /*12700*/  LDSM.16.MT88.4 R20, [R232+0x9000] ;  /* 0x00900000e814783b */ /* 0x000f2e0000004200 */
[----:B------:R-:W-:Y:S01]  /*12710*/  HMMA.16816.F32 R160, R4, R16, R160 ;  /* 0x0000001004a0723c */ /* 0x000fe200000018a0 */
[----:B-1----:R-:W-:-:S07]  /*12720*/  FFMA.FTZ R9, R58, UR4, -R8 ;  /* 0x000000043a097c23 */ /* 0x002fce0008010808 */
[C---:B------:R-:W-:Y:S01]  /*12730*/  HMMA.16816.F32 R72, R4.reuse, R18, R140 ;  /* 0x000000120448723c */ /* 0x040fe2000000188c */
[----:B------:R-:W1:Y:S01]  /*12740*/  LDSM.16.MT88.4 R16, [R235+0x9000] ;  /* 0x00900000eb10783b */ /* 0x000e620000004200 */
[----:B------:R3:W4:Y:S06]  /*12750*/  MUFU.EX2 R208, R9 ;  /* 0x0000000900d07308 */ /* 0x00072c0000000800 */
[C---:B------:R-:W-:Y:S08]  /*12760*/  HMMA.16816.F32 R96, R4.reuse, R12, R156 ;  /* 0x0000000c0460723c */ /* 0x040ff0000000189c */
[----:B------:R-:W-:Y:S01]  /*12770*/  HMMA.16816.F32 R76, R4, R14, R136 ;  /* 0x0000000e044c723c */ /* 0x000fe20000001888 */
[----:B------:R-:W1:Y:S01]  /*12780*/  LDSM.16.MT88.4 R12, [R36+0x1000] ;  /* 0x00100000240c783b */ /* 0x000e620000004200 */
[----:B---3--:R-:W-:Y:S01]  /*12790*/  FFMA.FTZ R9, R57, UR4, -R8 ;  /* 0x0000000439097c23 */ /* 0x008fe20008010808 */
[----:B------:R-:W-:-:S03]  /*127a0*/  FFMA.FTZ R4, R125, UR4, -R3 ;  /* 0x000000047d047c23 */ /* 0x000fc60008010803 */
[----:B------:R3:W-:Y:S01]  /*127b0*/  MUFU.EX2 R238, R9 ;  /* 0x0000000900ee7308 */ /* 0x0007e20000000800 */
[----:B------:R-:W-:Y:S01]  /*127c0*/  MOV R150, R198 ;  /* 0x000000c600967202 */ /* 0x000fe20000000f00 */
[----:B---3--:R-:W-:-:S06]  /*127d0*/  FFMA.FTZ R9, R228, UR4, -R3 ;  /* 0x00000004e4097c23 */ /* 0x008fcc0008010803 */
[----:B------:R3:W-:Y:S02]  /*127e0*/  MUFU.EX2 R177, R9 ;  /* 0x0000000900b17308 */ /* 0x0007e40000000800 */
[----:B---3--:R-:W-:-:S06]  /*127f0*/  FFMA.FTZ R9, R225, UR4, -R3 ;  /* 0x00000004e1097c23 */ /* 0x008fcc0008010803 */
[----:B------:R3:W-:Y:S08]  /*12800*/  MUFU.EX2 R225, R4 ;  /* 0x0000000400e17308 */ /* 0x0007f00000000800 */
[----:B------:R4:W1:Y:S01]  /*12810*/  MUFU.EX2 R220, R9 ;  /* 0x0000000900dc7308 */ /* 0x0008620000000800 */
[----:B---3--:R-:W-:-:S07]  /*12820*/  FFMA.FTZ R4, R59, UR4, -R3 ;  /* 0x000000043b047c23 */ /* 0x008fce0008010803 */
[----:B------:R3:W1:Y:S01]  /*12830*/  MUFU.EX2 R198, R4 ;  /* 0x0000000400c67308 */ /* 0x0006620000000800 */
[----:B----4-:R-:W-:-:S07]  /*12840*/  FFMA.FTZ R9, R230, UR4, -R0 ;  /* 0x00000004e6097c23 */ /* 0x010fce0008010800 */
[----:B------:R4:W-:Y:S01]  /*12850*/  MUFU.EX2 R216, R9 ;  /* 0x0000000900d87308 */ /* 0x0009e20000000800 */
[----:B------:R-:W-:Y:S02]  /*12860*/  IMAD.MOV.U32 R151, RZ, RZ, R208 ;  /* 0x000000ffff977224 */ /* 0x000fe400078e00d0 */
[----:B---3--:R-:W-:-:S05]  /*12870*/  FFMA.FTZ R4, R231, UR4, -R0 ;  /* 0x00000004e7047c23 */ /* 0x008fca0008010800 */
[----:B------:R3:W3:Y:S01]  /*12880*/  MUFU.EX2 R152, R4 ;  /* 0x0000000400987308 */ /* 0x0006e20000000800 */
[----:B----4-:R-:W-:-:S07]  /*12890*/  FFMA.FTZ R9, R229, UR4, -R0 ;  /* 0x00000004e5097c23 */ /* 0x010fce0008010800 */
[----:B------:R4:W4:Y:S01]  /*128a0*/  MUFU.EX2 R209, R9 ;  /* 0x0000000900d17308 */ /* 0x0009220000000800 */
[----:B-1----:R-:W-:Y:S02]  /*128b0*/  F2FP.F16.F32.PACK_AB R5, R220, R177 ;  /* 0x000000b1dc05723e */ /* 0x002fe400000000ff */
[----:B------:R-:W-:Y:S02]  /*128c0*/  F2FP.F16.F32.PACK_AB R6, R238, R151 ;  /* 0x00000097ee06723e */ /* 0x000fe400000000ff */
[----:B------:R-:W-:Y:S02]  /*128d0*/  F2FP.F16.F32.PACK_AB R7, R198, R225 ;  /* 0x000000e1c607723e */ /* 0x000fe400000000ff */
[----:B---3--:R-:W-:Y:S01]  /*128e0*/  F2FP.F16.F32.PACK_AB R4, R217, R178 ;  /* 0x000000b2d904723e */ /* 0x008fe200000000ff */
[----:B------:R-:W-:Y:S01]  /*128f0*/  IMAD.MOV.U32 R205, RZ, RZ, R180 ;  /* 0x000000ffffcd7224 */ /* 0x000fe200078e00b4 */
[----:B------:R-:W-:Y:S01]  /*12900*/  MOV R134, R188 ;  /* 0x000000bc00867202 */ /* 0x000fe20000000f00 */
[----:B------:R-:W-:Y:S01]  /*12910*/  IMAD.MOV.U32 R218, RZ, RZ, R87 ;  /* 0x000000ffffda7224 */ /* 0x000fe200078e0057 */
[----:B------:R-:W-:Y:S01]  /*12920*/  MOV R219, R132 ;  /* 0x0000008400db7202 */ /* 0x000fe20000000f00 */
[----:B------:R-:W-:Y:S01]  /*12930*/  IMAD.MOV.U32 R132, RZ, RZ, R100 ;  /* 0x000000ffff847224 */ /* 0x000fe200078e0064 */
[----:B------:R-:W-:-:S02]  /*12940*/  MOV R208, R172 ;  /* 0x000000ac00d07202 */ /* 0x000fc40000000f00 */
[----:B------:R-:W-:Y:S02]  /*12950*/  MOV R133, R102 ;  /* 0x0000006600857202 */ /* 0x000fe40000000f00 */
[----:B------:R-:W-:Y:S02]  /*12960*/  MOV R213, R103 ;  /* 0x0000006700d57202 */ /* 0x000fe40000000f00 */
[----:B------:R-:W-:Y:S02]  /*12970*/  MOV R135, R101 ;  /* 0x0000006500877202 */ /* 0x000fe40000000f00 */
[----:B------:R-:W-:Y:S01]  /*12980*/  MOV R172, R85 ;  /* 0x0000005500ac7202 */ /* 0x000fe20000000f00 */
[----:B------:R-:W-:Y:S01]  /*12990*/  HMMA.16816.F32 R100, R4, R20, R40 ;  /* 0x000000140464723c */ /* 0x000fe20000001828 */
[----:B------:R-:W-:Y:S02]  /*129a0*/  MOV R180, R84 ;  /* 0x0000005400b47202 */ /* 0x000fe40000000f00 */
[----:B------:R-:W-:-:S05]  /*129b0*/  MOV R188, R86 ;  /* 0x0000005600bc7202 */ /* 0x000fca0000000f00 */
[----:B------:R-:W-:Y:S01]  /*129c0*/  HMMA.16816.F32 R84, R4, R22, R32 ;  /* 0x000000160454723c */ /* 0x000fe20000001820 */
[----:B----4-:R-:W-:-:S07]  /*129d0*/  FFMA.FTZ R9, R240, UR4, -R8 ;  /* 0x00000004f0097c23 */ /* 0x010fce0008010808 */
[C---:B------:R-:W-:Y:S01]  /*129e0*/  HMMA.16816.F32 R56, R4.reuse, R16, R28 ;  /* 0x000000100438723c */ /* 0x040fe2000000181c */
[----:B------:R-:W-:Y:S07]  /*129f0*/  LDSM.16.MT88.4 R28, [R204+0x1800] ;  /* 0x00180000cc1c783b */ /* 0x000fee0000004200 */
        /* <DEDUP_REMOVED lines=10> */
[----:B------:R1:W-:Y:S02]  /*12aa0*/  MUFU.EX2 R160, R9 ;  /* 0x0000000900a07308 */ /* 0x0003e40000000800 */
[----:B-1----:R-:W-:-:S06]  /*12ab0*/  FFMA.FTZ R9, R237, UR4, -R8 ;  /* 0x00000004ed097c23 */ /* 0x002fcc0008010808 */
[----:B------:R1:W3:Y:S01]  /*12ac0*/  MUFU.EX2 R226, R9 ;  /* 0x0000000900e27308 */ /* 0x0002e20000000800 */
        /* <DEDUP_REMOVED lines=9> */
[----:B------:R-:W4:Y:S01]  /*12b60*/  LDSM.16.MT88.4 R12, [R232+0x9800] ;  /* 0x00980000e80c783b */ /* 0x000f220000004200 */
[----:B-1----:R-:W-:-:S04]  /*12b70*/  FFMA.FTZ R9, R112, UR4, -R8 ;  /* 0x0000000470097c23 */ /* 0x002fc80008010808 */
[----:B------:R1:W-:Y:S01]  /*12b80*/  MUFU.EX2 R221, R9 ;  /* 0x0000000900dd7308 */ /* 0x0003e20000000800 */
[----:B------:R-:W-:Y:S01]  /*12b90*/  FFMA.FTZ R110, R212, R10, R110 ;  /* 0x0000000ad46e7223 */ /* 0x000fe2000001006e */
[--C-:B------:R-:W-:Y:S01]  /*12ba0*/  FFMA.FTZ R10, R233, UR4, -R3.reuse ;  /* 0x00000004e90a7c23 */ /* 0x100fe20008010803 */
[----:B-1----:R-:W-:-:S05]  /*12bb0*/  FFMA.FTZ R9, R241, UR4, -R3 ;  /* 0x00000004f1097c23 */ /* 0x002fca0008010803 */
[----:B------:R1:W-:Y:S08]  /*12bc0*/  MUFU.EX2 R227, R9 ;  /* 0x0000000900e37308 */ /* 0x0003f00000000800 */
[----:B------:R-:W-:Y:S01]  /*12bd0*/  MUFU.EX2 R154, R10 ;  /* 0x0000000a009a7308 */ /* 0x000fe20000000800 */
[----:B-1----:R-:W-:-:S07]  /*12be0*/  FFMA.FTZ R9, R239, UR4, -R3 ;  /* 0x00000004ef097c23 */ /* 0x002fce0008010803 */
[----:B------:R1:W2:Y:S02]  /*12bf0*/  MUFU.EX2 R141, R9 ;  /* 0x00000009008d7308 */ /* 0x0002a40000000800 */
[----:B-1----:R-:W-:-:S06]  /*12c00*/  FFMA.FTZ R9, R117, UR4, -R3 ;  /* 0x0000000475097c23 */ /* 0x002fcc0008010803 */
[----:B------:R-:W1:Y:S01]  /*12c10*/  MUFU.EX2 R153, R9 ;  /* 0x0000000900997308 */ /* 0x000e620000000800 */
[----:B------:R-:W-:Y:S01]  /*12c20*/  HMMA.16816.F32 R92, R4, R24, R92 ;  /* 0x00000018045c723c */ /* 0x000fe2000000185c */
[----:B------:R-:W-:Y:S01]  /*12c30*/  MOV R212, R134 ;  /* 0x0000008600d47202 */ /* 0x000fe20000000f00 */
[----:B------:R-:W-:-:S06]  /*12c40*/  IMAD.MOV.U32 R176, RZ, RZ, R168 ;  /* 0x000000ffffb07224 */ /* 0x000fcc00078e00a8 */
[----:B------:R-:W-:Y:S01]  /*12c50*/  HMMA.16816.F32 R80, R4, R26, R80 ;  /* 0x0000001a0450723c */ /* 0x000fe20000001850 */
[----:B---3--:R-:W-:Y:S02]  /*12c60*/  F2FP.F16.F32.PACK_AB R4, R226, R160 ;  /* 0x000000a0e204723e */ /* 0x008fe400000000ff */
[----:B--2---:R-:W-:Y:S02]  /*12c70*/  F2FP.F16.F32.PACK_AB R5, R141, R227 ;  /* 0x000000e38d05723e */ /* 0x004fe400000000ff */
[----:B------:R-:W-:Y:S02]  /*12c80*/  F2FP.F16.F32.PACK_AB R6, R221, R161 ;  /* 0x000000a1dd06723e */ /* 0x000fe400000000ff */
        /* <DEDUP_REMOVED lines=9> */
[----:B----4-:R-:W-:Y:S01]  /*12d20*/  HMMA.16816.F32 R100, R4, R12, R100 ;  /* 0x0000000c0464723c */ /* 0x010fe20000001864 */
[----:B------:R-:W-:-:S02]  /*12d30*/  MOV R164, R126 ;  /* 0x0000007e00a47202 */ /* 0x000fc40000000f00 */
[----:B------:R-:W-:Y:S02]  /*12d40*/  MOV R142, R127 ;  /* 0x0000007f008e7202 */ /* 0x000fe40000000f00 */
[----:B------:R-:W-:Y:S02]  /*12d50*/  MOV R140, R123 ;  /* 0x0000007b008c7202 */ /* 0x000fe40000000f00 */
[----:B------:R-:W-:Y:S01]  /*12d60*/  MOV R184, R121 ;  /* 0x0000007900b87202 */ /* 0x000fe20000000f00 */
[----:B------:R-:W-:Y:S01]  /*12d70*/  HMMA.16816.F32 R84, R4, R14, R84 ;  /* 0x0000000e0454723c */ /* 0x000fe20000001854 */
[----:B------:R-:W-:Y:S02]  /*12d80*/  MOV R158, R120 ;  /* 0x00000078009e7202 */ /* 0x000fe40000000f00 */
[----:B------:R-:W-:Y:S02]  /*12d90*/  MOV R143, R119 ;  /* 0x00000077008f7202 */ /* 0x000fe40000000f00 */
[----:B------:R-:W-:-:S02]  /*12da0*/  MOV R169, R107 ;  /* 0x0000006b00a97202 */ /* 0x000fc40000000f00 */
[----:B------:R-:W-:Y:S01]  /*12db0*/  MOV R156, R106 ;  /* 0x0000006a009c7202 */ /* 0x000fe20000000f00 */
[----:B------:R-:W-:Y:S01]  /*12dc0*/  HMMA.16816.F32 R116, R4, R18, R52 ;  /* 0x000000120474723c */ /* 0x000fe20000001834 */
[----:B------:R-:W-:-:S07]  /*12dd0*/  MOV R168, R105 ;  /* 0x0000006900a87202 */ /* 0x000fce0000000f00 */
[C---:B------:R-:W-:Y:S08]  /*12de0*/  HMMA.16816.F32 R104, R4.reuse, R16, R56 ;  /* 0x000000100468723c */ /* 0x040ff00000001838 */
[C---:B------:R-:W-:Y:S08]  /*12df0*/  HMMA.16816.F32 R124, R4.reuse, R20, R48 ;  /* 0x00000014047c723c */ /* 0x040ff00000001830 */
[C---:B------:R-:W-:Y:S08]  /*12e00*/  HMMA.16816.F32 R128, R4.reuse, R22, R44 ;  /* 0x000000160480723c */ /* 0x040ff0000000182c */
[C---:B------:R-:W-:Y:S08]  /*12e10*/  HMMA.16816.F32 R136, R4.reuse, R28, R40 ;  /* 0x0000001c0488723c */ /* 0x040ff00000001828 */
[----:B------:R-:W-:Y:S01]  /*12e20*/  HMMA.16816.F32 R120, R4, R30, R32 ;  /* 0x0000001e0478723c */ /* 0x000fe20000001820 */
[----:B------:R-:W-:-:S04]  /*12e30*/  FFMA.FTZ R4, R149, UR4, -R2 ;  /* 0x0000000495047c23 */ /* 0x000fc80008010802 */
[----:B------:R1:W2:Y:S01]  /*12e40*/  MUFU.EX2 R25, R4 ;  /* 0x0000000400197308 */ /* 0x0002a20000000800 */
[----:B------:R-:W-:Y:S02]  /*12e50*/  MOV R149, R156 ;  /* 0x0000009c00957202 */ /* 0x000fe40000000f00 */
[----:B------:R-:W-:Y:S02]  /*12e60*/  MOV R156, R158 ;  /* 0x0000009e009c7202 */ /* 0x000fe40000000f00 */
[----:B------:R-:W-:Y:S01]  /*12e70*/  MOV R158, R140 ;  /* 0x0000008c009e7202 */ /* 0x000fe20000000f00 */
[----:B------:R-:W-:Y:S02]  /*12e80*/  IMAD.MOV.U32 R140, RZ, RZ, R166 ;  /* 0x000000ffff8c7224 */ /* 0x000fe400078e00a6 */
[----:B-1----:R-:W-:Y:S01]  /*12e90*/  FFMA.FTZ R4, R228, UR4, -R2 ;  /* 0x00000004e4047c23 */ /* 0x002fe20008010802 */
[----:B------:R-:W-:Y:S01]  /*12ea0*/  MOV R228, R157 ;  /* 0x0000009d00e47202 */ /* 0x000fe20000000f00 */
[----:B------:R-:W-:Y:S01]  /*12eb0*/  IMAD.MOV.U32 R157, RZ, RZ, R159 ;  /* 0x000000ffff9d7224 */ /* 0x000fe200078e009f */
[----:B------:R-:W-:-:S02]  /*12ec0*/  MOV R159, R142 ;  /* 0x0000008e009f7202 */ /* 0x000fc40000000f00 */
[----:B------:R-:W-:Y:S02]  /*12ed0*/  MOV R142, R164 ;  /* 0x000000a4008e7202 */ /* 0x000fe40000000f00 */
[----:B------:R-:W-:Y:S02]  /*12ee0*/  MOV R164, R167 ;  /* 0x000000a700a47202 */ /* 0x000fe40000000f00 */
[----:B------:R-:W-:Y:S02]  /*12ef0*/  MOV R167, R212 ;  /* 0x000000d400a77202 */ /* 0x000fe40000000f00 */
[----:B------:R1:W-:Y:S01]  /*12f00*/  MUFU.EX2 R212, R4 ;  /* 0x0000000400d47308 */ /* 0x0003e20000000800 */
[----:B------:R-:W-:Y:S01]  /*12f10*/  MOV R166, R176 ;  /* 0x000000b000a67202 */ /* 0x000fe20000000f00 */
[----:B------:R-:W-:Y:S01]  /*12f20*/  IMAD.MOV.U32 R176, RZ, RZ, R219 ;  /* 0x000000ffffb07224 */ /* 0x000fe200078e00db */
[----:B------:R-:W-:Y:S02]  /*12f30*/  MOV R219, R205 ;  /* 0x000000cd00db7202 */ /* 0x000fe40000000f00 */
[----:B------:R-:W-:-:S02]  /*12f40*/  MOV R205, R213 ;  /* 0x000000d500cd7202 */ /* 0x000fc40000000f00 */
[----:B------:R-:W-:Y:S01]  /*12f50*/  MOV R213, R218 ;  /* 0x000000da00d57202 */ /* 0x000fe20000000f00 */
[----:B-1----:R-:W-:Y:S01]  /*12f60*/  FFMA.FTZ R4, R149, UR4, -R2 ;  /* 0x0000000495047c23 */ /* 0x002fe20008010802 */
[----:B------:R-:W-:Y:S01]  /*12f70*/  MOV R149, R228 ;  /* 0x000000e400957202 */ /* 0x000fe20000000f00 */
[----:B------:R-:W-:Y:S01]  /*12f80*/  IMAD.MOV.U32 R228, RZ, RZ, R156 ;  /* 0x000000ffffe47224 */ /* 0x000fe200078e009c */
[----:B------:R-:W-:Y:S01]  /*12f90*/  MOV R156, R157 ;  /* 0x0000009d009c7202 */ /* 0x000fe20000000f00 */
[----:B------:R1:W-:Y:S01]  /*12fa0*/  MUFU.EX2 R5, R4 ;  /* 0x0000000400057308 */ /* 0x0003e20000000800 */
[----:B------:R-:W-:Y:S02]  /*12fb0*/  MOV R157, R158 ;  /* 0x0000009e009d7202 */ /* 0x000fe40000000f00 */
        /* <DEDUP_REMOVED lines=8> */
[----:B-1----:R-:W-:Y:S01]  /*13040*/  FFMA.FTZ R4, R149, UR4, -R2 ;  /* 0x0000000495047c23 */ /* 0x002fe20008010802 */
[----:B------:R-:W-:Y:S02]  /*13050*/  MOV R149, R228 ;  /* 0x000000e400957202 */ /* 0x000fe40000000f00 */
[----:B------:R-:W-:Y:S02]  /*13060*/  MOV R228, R156 ;  /* 0x0000009c00e47202 */ /* 0x000fe40000000f00 */
        /* <DEDUP_REMOVED lines=18> */
[----:B------:R-:W3:Y:S01]  /*13190*/  LDL.LU R214, [R1+0xf0] ;  /* 0x0000f00001d67983 */ /* 0x000ee20000300800 */
[----:B------:R-:W-:Y:S02]  /*131a0*/  MOV R167, R176 ;  /* 0x000000b000a77202 */ /* 0x000fe40000000f00 */
        /* <DEDUP_REMOVED lines=13> */
[----:B------:R-:W4:Y:S01]  /*13280*/  LDL.LU R245, [R1+0xec] ;  /* 0x0000ec0001f57983 */ /* 0x000f220000300800 */
[----:B------:R-:W-:-:S02]  /*13290*/  MOV R132, R180 ;  /* 0x000000b400847202 */ /* 0x000fc40000000f00 */
[----:B------:R-:W-:Y:S01]  /*132a0*/  MOV R180, R172 ;  /* 0x000000ac00b47202 */ /* 0x000fe20000000f00 */
[----:B------:R-:W-:Y:S01]  /*132b0*/  IMAD.MOV.U32 R172, RZ, RZ, R168 ;  /* 0x000000ffffac7224 */ /* 0x000fe200078e00a8 */
[----:B------:R-:W-:Y:S01]  /*132c0*/  MOV R168, R169 ;  /* 0x000000a900a87202 */ /* 0x000fe20000000f00 */
[----:B------:R1:W-:Y:S01]  /*132d0*/  MUFU.EX2 R6, R4 ;  /* 0x0000000400067308 */ /* 0x0003e20000000800 */
[----:B------:R-:W-:Y:S02]  /*132e0*/  MOV R169, R223 ;  /* 0x000000df00a97202 */ /* 0x000fe40000000f00 */
[----:B------:R-:W2:Y:S01]  /*132f0*/  LDL.LU R223, [R1+0xe8] ;  /* 0x0000e80001df7983 */ /* 0x000ea20000300800 */
[----:B-1----:R-:W-:-:S03]  /*13300*/  FFMA.FTZ R4, R149, UR4, -R0 ;  /* 0x0000000495047c23 */ /* 0x002fc60008010800 */
[----:B------:R-:W3:Y:S01]  /*13310*/  LDL.LU R149, [R1+0x18] ;  /* 0x0000180001957983 */ /* 0x000ee20000300800 */
[----:B------:R1:W2:Y:S01]  /*13320*/  MUFU.EX2 R24, R4 ;  /* 0x0000000400187308 */ /* 0x0002a20000000800 */
[----:B---3--:R-:W-:Y:S01]  /*13330*/  FFMA.FTZ R9, R149, UR4, -R2 ;  /* 0x0000000495097c23 */ /* 0x008fe20008010802 */
[----:B------:R-:W-:Y:S01]  /*13340*/  MOV R149, R228 ;  /* 0x000000e400957202 */ /* 0x000fe20000000f00 */
[----:B------:R-:W-:Y:S01]  /*13350*/  IMAD.MOV.U32 R228, RZ, RZ, R156 ;  /* 0x000000ffffe47224 */ /* 0x000fe200078e009c */
[----:B------:R-:W-:Y:S02]  /*13360*/  MOV R156, R157 ;  /* 0x0000009d009c7202 */ /* 0x000fe40000000f00 */
[----:B------:R-:W-:Y:S01]  /*13370*/  MOV R157, R143 ;  /* 0x0000008f009d7202 */ /* 0x000fe20000000f00 */
[----:B------:R-:W-:Y:S01]  /*13380*/  FFMA.FTZ R10, R149, UR4, -R2 ;  /* 0x00000004950a7c23 */ /* 0x000fe20008010802 */
[----:B------:R-:W-:Y:S02]  /*13390*/  MOV R143, R247 ;  /* 0x000000f7008f7202 */ /* 0x000fe40000000f00 */
[----:B------:R-:W3:Y:S04]  /*133a0*/  LDL.LU R247, [R1+0xe4] ;  /* 0x0000e40001f77983 */ /* 0x000ee80000300800 */
[----:B------:R-:W3:Y:S01]  /*133b0*/  LDL.LU R149, [R1+0x10] ;  /* 0x0000100001957983 */ /* 0x000ee20000300800 */
[----:B-1----:R-:W-:Y:S01]  /*133c0*/  FFMA.FTZ R4, R156, UR4, -R0 ;  /* 0x000000049c047c23 */ /* 0x002fe20008010800 */
[----:B------:R-:W-:-:S03]  /*133d0*/  IMAD.MOV.U32 R156, RZ, RZ, R143 ;  /* 0x000000ffff9c7224 */ /* 0x000fc600078e008f */
[----:B------:R1:W3:Y:S01]  /*133e0*/  MUFU.EX2 R7, R4 ;  /* 0x0000000400077308 */ /* 0x0002e20000000800 */
[----:B------:R-:W-:Y:S01]  /*133f0*/  FFMA.FTZ R32, R228, UR4, -R2 ;  /* 0x00000004e4207c23 */ /* 0x000fe20008010802 */
[----:B------:R-:W-:Y:S02]  /*13400*/  MOV R231, R165 ;  /* 0x000000a500e77202 */ /* 0x000fe40000000f00 */
[----:B------:R-:W-:Y:S01]  /*13410*/  MOV R230, R157 ;  /* 0x0000009d00e67202 */ /* 0x000fe20000000f00 */
[----:B-1----:R-:W-:Y:S01]  /*13420*/  FFMA.FTZ R4, R158, UR4, -R0 ;  /* 0x000000049e047c23 */ /* 0x002fe20008010800 */
        /* <DEDUP_REMOVED lines=15> */
[--C-:B------:R-:W-:Y:S01]  /*13520*/  FFMA.FTZ R142, R142, UR4, -R2.reuse ;  /* 0x000000048e8e7c23 */ /* 0x100fe20008010802 */
[----:B------:R-:W-:Y:S01]  /*13530*/  MOV R188, R180 ;  /* 0x000000b400bc7202 */ /* 0x000fe20000000f00 */
[--C-:B----4-:R-:W-:Y:S01]  /*13540*/  FFMA.FTZ R143, R245, UR4, -R2.reuse ;  /* 0x00000004f58f7c23 */ /* 0x110fe20008010802 */
[--C-:B--2---:R-:W-:Y:S01]  /*13550*/  FFMA.FTZ R145, R223, UR4, -R2.reuse ;  /* 0x00000004df917c23 */ /* 0x104fe20008010802 */
[--C-:B------:R-:W-:Y:S01]  /*13560*/  FFMA.FTZ R162, R222, UR4, -R2.reuse ;  /* 0x00000004dea27c23 */ /* 0x100fe20008010802 */
[--C-:B------:R-:W-:Y:S01]  /*13570*/  FFMA.FTZ R163, R214, UR4, -R2.reuse ;  /* 0x00000004d6a37c23 */ /* 0x100fe20008010802 */
[--C-:B------:R-:W-:Y:S01]  /*13580*/  FFMA.FTZ R164, R210, UR4, -R2.reuse ;  /* 0x00000004d2a47c23 */ /* 0x100fe20008010802 */
[--C-:B------:R-:W-:Y:S01]  /*13590*/  FFMA.FTZ R165, R115, UR4, -R2.reuse ;  /* 0x0000000473a57c23 */ /* 0x100fe20008010802 */
[--C-:B------:R-:W-:Y:S01]  /*135a0*/  FFMA.FTZ R170, R111, UR4, -R2.reuse ;  /* 0x000000046faa7c23 */ /* 0x100fe20008010802 */
[--C-:B------:R-:W-:Y:S01]  /*135b0*/  FFMA.FTZ R176, R89, UR4, -R2.reuse ;  /* 0x0000000459b07c23 */ /* 0x100fe20008010802 */
[----:B------:R-:W-:Y:S01]  /*135c0*/  FFMA.FTZ R180, R88, UR4, -R2 ;  /* 0x0000000458b47c23 */ /* 0x000fe20008010802 */
[----:B------:R-:W-:Y:S01]  /*135d0*/  FFMA.FTZ R38, R228, UR4, -R0 ;  /* 0x00000004e4267c23 */ /* 0x000fe20008010800 */
[----:B------:R-:W-:-:S02]  /*135e0*/  IMAD.MOV.U32 R228, RZ, RZ, R184 ;  /* 0x000000ffffe47224 */ /* 0x000fc400078e00b8 */
        /* <DEDUP_REMOVED lines=8> */
[----:B------:R-:W-:Y:S01]  /*13670*/  IMAD.MOV.U32 R47, RZ, RZ, R227 ;  /* 0x000000ffff2f7224 */ /* 0x000fe200078e00e3 */
[----:B------:R-:W-:Y:S01]  /*13680*/  MOV R45, R224 ;  /* 0x000000e0002d7202 */ /* 0x000fe20000000f00 */
[----:B---3--:R-:W-:Y:S01]  /*13690*/  FFMA.FTZ R11, R149, UR4, -R2 ;  /* 0x00000004950b7c23 */ /* 0x008fe20008010802 */
[----:B------:R-:W-:-:S02]  /*136a0*/  MOV R149, R156 ;  /* 0x0000009c00957202 */ /* 0x000fc40000000f00 */
[----:B------:R-:W-:Y:S02]  /*136b0*/  MOV R156, R159 ;  /* 0x0000009f009c7202 */ /* 0x000fe40000000f00 */
[----:B------:R-:W-:Y:S01]  /*136c0*/  MOV R159, R167 ;  /* 0x000000a7009f7202 */ /* 0x000fe20000000f00 */
[----:B------:R-:W-:Y:S01]  /*136d0*/  FFMA.FTZ R144, R247, UR4, -R2 ;  /* 0x00000004f7907c23 */ /* 0x000fe20008010802 */
[----:B------:R-:W-:Y:S01]  /*136e0*/  MOV R167, R172 ;  /* 0x000000ac00a77202 */ /* 0x000fe20000000f00 */
[----:B------:R-:W-:Y:S01]  /*136f0*/  IMAD.MOV.U32 R231, RZ, RZ, R156 ;  /* 0x000000ffffe77224 */ /* 0x000fe200078e009c */
[----:B------:R-:W-:Y:S01]  /*13700*/  MOV R156, R157 ;  /* 0x0000009d009c7202 */ /* 0x000fe20000000f00 */
[----:B------:R-:W-:Y:S01]  /*13710*/  FFMA.FTZ R172, R90, UR4, -R2 ;  /* 0x000000045aac7c23 */ /* 0x000fe20008010802 */
[----:B------:R-:W-:Y:S01]  /*13720*/  MOV R157, R158 ;  /* 0x0000009e009d7202 */ /* 0x000fe20000000f00 */
[----:B------:R-:W-:Y:S01]  /*13730*/  FFMA.FTZ R2, R230, UR4, -R0 ;  /* 0x00000004e6027c23 */ /* 0x000fe20008010800 */
[----:B------:R-:W-:Y:S01]  /*13740*/  MOV R158, R159 ;  /* 0x0000009f009e7202 */ /* 0x000fe20000000f00 */
[----:B------:R-:W2:Y:S01]  /*13750*/  LDL.LU R230, [R1+0x74] ;  /* 0x0000740001e67983 */ /* 0x000ea20000300800 */
[----:B------:R-:W-:-:S02]  /*13760*/  MOV R229, R156 ;  /* 0x0000009c00e57202 */ /* 0x000fc40000000f00 */
[----:B------:R-:W-:Y:S01]  /*13770*/  MOV R156, R158 ;  /* 0x0000009e009c7202 */ /* 0x000fe20000000f00 */
[----:B------:R-:W-:Y:S01]  /*13780*/  IMAD.MOV.U32 R237, RZ, RZ, R157 ;  /* 0x000000ffffed7224 */ /* 0x000fe200078e009d */
[----:B------:R-:W-:Y:S02]  /*13790*/  MOV R239, R231 ;  /* 0x000000e700ef7202 */ /* 0x000fe40000000f00 */
[----:B------:R-:W-:Y:S01]  /*137a0*/  MOV R158, R219 ;  /* 0x000000db009e7202 */ /* 0x000fe20000000f00 */
[----:B------:R-:W-:Y:S01]  /*137b0*/  IMAD.MOV.U32 R219, RZ, RZ, R213 ;  /* 0x000000ffffdb7224 */ /* 0x000fe200078e00d5 */
[----:B------:R-:W3:Y:S01]  /*137c0*/  LDL.LU R231, [R1+0x5c] ;  /* 0x00005c0001e77983 */ /* 0x000ee20000300800 */
[----:B------:R-:W-:Y:S01]  /*137d0*/  MOV R157, R205 ;  /* 0x000000cd009d7202 */ /* 0x000fe20000000f00 */
[----:B------:R-:W-:Y:S01]  /*137e0*/  FFMA.FTZ R37, R149, UR4, -R0 ;  /* 0x0000000495257c23 */ /* 0x000fe20008010800 */
[----:B------:R-:W-:Y:S01]  /*137f0*/  MOV R213, R135 ;  /* 0x0000008700d57202 */ /* 0x000fe20000000f00 */
[----:B------:R-:W-:-:S02]  /*13800*/  IMAD.MOV.U32 R159, RZ, RZ, R166 ;  /* 0x000000ffff9f7224 */ /* 0x000fc400078e00a6 */
[--C-:B------:R-:W-:Y:S01]  /*13810*/  FFMA.FTZ R146, R167, UR4, -R0.reuse ;  /* 0x00000004a7927c23 */ /* 0x100fe20008010800 */
[----:B------:R-:W-:Y:S01]  /*13820*/  MOV R135, R192 ;  /* 0x000000c000877202 */ /* 0x000fe20000000f00 */
[--C-:B------:R-:W-:Y:S01]  /*13830*/  FFMA.FTZ R149, R252, UR4, -R0.reuse ;  /* 0x00000004fc957c23 */ /* 0x100fe20008010800 */
[--C-:B------:R-:W-:Y:S01]  /*13840*/  FFMA.FTZ R166, R246, UR4, -R0.reuse ;  /* 0x00000004f6a67c23 */ /* 0x100fe20008010800 */
[--C-:B------:R-:W-:Y:S01]  /*13850*/  FFMA.FTZ R167, R242, UR4, -R0.reuse ;  /* 0x00000004f2a77c23 */ /* 0x100fe20008010800 */
[--C-:B------:R-:W-:Y:S01]  /*13860*/  FFMA.FTZ R192, R113, UR4, -R0.reuse ;  /* 0x0000000471c07c23 */ /* 0x100fe20008010800 */
[----:B------:R-:W-:Y:S01]  /*13870*/  FFMA.FTZ R205, R91, UR4, -R0 ;  /* 0x000000045bcd7c23 */ /* 0x000fe20008010800 */
[----:B------:R-:W-:Y:S01]  /*13880*/  FFMA.FTZ R0, R228, UR4, -R8 ;  /* 0x00000004e4007c23 */ /* 0x000fe20008010808 */
[----:B------:R-:W-:Y:S01]  /*13890*/  IMAD.MOV.U32 R35, RZ, RZ, R157 ;  /* 0x000000ffff237224 */ /* 0x000fe200078e009d */
[----:B------:R-:W4:Y:S01]  /*138a0*/  LDL.LU R228, [R1+0x58] ;  /* 0x0000580001e47983 */ /* 0x000f220000300800 */
[----:B------:R-:W-:-:S02]  /*138b0*/  MOV R227, R156 ;  /* 0x0000009c00e37202 */ /* 0x000fc40000000f00 */
[----:B------:R-:W-:Y:S01]  /*138c0*/  MOV R157, R213 ;  /* 0x000000d5009d7202 */ /* 0x000fe20000000f00 */
[----:B------:R-:W4:Y:S01]  /*138d0*/  LDL.LU R44, [R1+0x88] ;  /* 0x00008800012c7983 */ /* 0x000f220000300800 */
[----:B------:R-:W-:Y:S01]  /*138e0*/  MOV R156, R219 ;  /* 0x000000db009c7202 */ /* 0x000fe20000000f00 */
[----:B------:R-:W-:Y:S01]  /*138f0*/  IMAD.MOV.U32 R213, RZ, RZ, R132 ;  /* 0x000000ffffd57224 */ /* 0x000fe200078e0084 */
[----:B------:R-:W-:Y:S01]  /*13900*/  MOV R219, R135 ;  /* 0x0000008700db7202 */ /* 0x000fe20000000f00 */
[----:B------:R-:W4:Y:S04]  /*13910*/  LDL.LU R224, [R1+0x7c] ;  /* 0x00007c0001e07983 */ /* 0x000f280000300800 */
[----:B------:R-:W4:Y:S04]  /*13920*/  LDL.LU R132, [R1+0x70] ;  /* 0x0000700001847983 */ /* 0x000f280000300800 */
[----:B------:R-:W4:Y:S01]  /*13930*/  LDL.LU R135, [R1+0x50] ;  /* 0x0000500001877983 */ /* 0x000f220000300800 */
[----:B------:R-:W1:Y:S08]  /*13940*/  MUFU.EX2 R4, R4 ;  /* 0x0000000400047308 */ /* 0x000e700000000800 */
[----:B------:R-:W1:Y:S08]  /*13950*/  MUFU.EX2 R247, R2 ;  /* 0x0000000200f77308 */ /* 0x000e700000000800 */
[----:B------:R1:W-:Y:S01]  /*13960*/  MUFU.EX2 R241, R0 ;  /* 0x0000000000f17308 */ /* 0x0003e20000000800 */
[----:B------:R-:W-:Y:S01]  /*13970*/  IMAD.MOV.U32 R210, RZ, RZ, R25 ;  /* 0x000000ffffd27224 */ /* 0x000fe200078e0019 */
[----:B------:R-:W-:-:S02]  /*13980*/  MOV R111, R24 ;  /* 0x00000018006f7202 */ /* 0x000fc40000000f00 */
[----:B------:R-:W-:Y:S01]  /*13990*/  MOV R252, R7 ;  /* 0x0000000700fc7202 */ /* 0x000fe20000000f00 */
[----:B------:R-:W4:Y:S01]  /*139a0*/  LDSM.16.MT88.4 R24, [R232+0xa000] ;  /* 0x00a00000e818783b */ /* 0x000f220000004200 */
[----:B------:R-:W-:Y:S02]  /*139b0*/  MOV R246, R6 ;  /* 0x0000000600f67202 */ /* 0x000fe40000000f00 */
[----:B-1----:R-:W-:Y:S01]  /*139c0*/  MOV R211, R4 ;  /* 0x0000000400d37202 */ /* 0x002fe20000000f00 */
[----:B------:R-:W-:-:S04]  /*139d0*/  FFMA.FTZ R0, R239, UR4, -R8 ;  /* 0x00000004ef007c23 */ /* 0x000fc80008010808 */
[----:B------:R1:W4:Y:S01]  /*139e0*/  MUFU.EX2 R242, R0 ;  /* 0x0000000000f27308 */ /* 0x0003220000000800 */
[----:B------:R-:W-:Y:S02]  /*139f0*/  MOV R206, R5 ;  /* 0x0000000500ce7202 */ /* 0x000fe40000000f00 */
[----:B------:R-:W-:Y:S02]  /*13a00*/  F2FP.F16.F32.PACK_AB R4, R212, R210 ;  /* 0x000000d2d404723e */ /* 0x000fe400000000ff */
[----:B------:R-:W-:Y:S02]  /*13a10*/  F2FP.F16.F32.PACK_AB R5, R252, R111 ;  /* 0x0000006ffc05723e */ /* 0x000fe400000000ff */
[----:B------:R-:W-:Y:S02]  /*13a20*/  F2FP.F16.F32.PACK_AB R6, R246, R206 ;  /* 0x000000cef606723e */ /* 0x000fe400000000ff */
[----:B------:R-:W-:Y:S01]  /*13a30*/  F2FP.F16.F32.PACK_AB R7, R247, R211 ;  /* 0x000000d3f707723e */ /* 0x000fe200000000ff */
[----:B-1----:R-:W-:-:S04]  /*13a40*/  FFMA.FTZ R0, R237, UR4, -R8 ;  /* 0x00000004ed007c23 */ /* 0x002fc80008010808 */
[----:B------:R1:W-:Y:S02]  /*13a50*/  MUFU.EX2 R245, R0 ;  /* 0x0000000000f57308 */ /* 0x0003e40000000800 */
[----:B------:R-:W-:Y:S01]  /*13a60*/  HMMA.16816.F32 R112, R4, R12, R68 ;  /* 0x0000000c0470723c */ /* 0x000fe20000001844 */
[--C-:B------:R-:W-:Y:S02]  /*13a70*/  FFMA.FTZ R2, R134, UR4, -R8.reuse ;  /* 0x0000000486027c23 */ /* 0x100fe40008010808 */
[----:B------:R-:W4:Y:S01]  /*13a80*/  LDL.LU R134, [R1+0x48] ;  /* 0x0000480001867983 */ /* 0x000f220000300800 */
[----:B-1----:R-:W-:-:S04]  /*13a90*/  FFMA.FTZ R0, R240, UR4, -R8 ;  /* 0x00000004f0007c23 */ /* 0x002fc80008010808 */
[----:B------:R1:W-:Y:S01]  /*13aa0*/  MUFU.EX2 R240, R0 ;  /* 0x0000000000f07308 */ /* 0x0003e20000000800 */
[C---:B------:R-:W-:Y:S08]  /*13ab0*/  HMMA.16816.F32 R68, R4.reuse, R22, R76 ;  /* 0x000000160444723c */ /* 0x040ff0000000184c */
[----:B------:R-:W-:Y:S01]  /*13ac0*/  HMMA.16816.F32 R76, R4, R28, R92 ;  /* 0x0000001c044c723c */ /* 0x000fe2000000185c */
[----:B------:R-:W4:Y:S04]  /*13ad0*/  LDL.LU R94, [R1+0xa0] ;  /* 0x0000a000015e7983 */ /* 0x000f280000300800 */
[----:B------:R-:W4:Y:S01]  /*13ae0*/  LDL.LU R95, [R1+0x9c] ;  /* 0x00009c00015f7983 */ /* 0x000f220000300800 */
[----:B-1----:R-:W-:-:S04]  /*13af0*/  FFMA.FTZ R0, R229, UR4, -R3 ;  /* 0x00000004e5007c23 */ /* 0x002fc80008010803 */
[----:B------:R2:W-:Y:S01]  /*13b00*/  MUFU.EX2 R239, R0 ;  /* 0x0000000000ef7308 */ /* 0x0005e20000000800 */
[C---:B------:R-:W-:Y:S08]  /*13b10*/  HMMA.16816.F32 R56, R4.reuse, R18, R72 ;  /* 0x000000120438723c */ /* 0x040ff00000001848 */
[----:B------:R-:W-:Y:S01]  /*13b20*/  HMMA.16816.F32 R72, R4, R20, R96 ;  /* 0x000000140448723c */ /* 0x000fe20000001860 */
[----:B------:R-:W4:Y:S01]  /*13b30*/  LDL.LU R96, [R1+0x98] ;  /* 0x0000980001607983 */ /* 0x000f220000300800 */
[----:B------:R-:W-:-:S02]  /*13b40*/  MOV R215, R160 ;  /* 0x000000a000d77202 */ /* 0x000fc40000000f00 */
[----:B------:R-:W-:Y:S01]  /*13b50*/  MOV R160, R150 ;  /* 0x0000009600a07202 */ /* 0x000fe20000000f00 */
[--C-:B------:R-:W-:Y:S01]  /*13b60*/  FFMA.FTZ R150, R156, UR4, -R8.reuse ;  /* 0x000000049c967c23 */ /* 0x100fe20008010808 */
[----:B------:R-:W-:Y:S01]  /*13b70*/  MOV R93, R140 ;  /* 0x0000008c005d7202 */ /* 0x000fe20000000f00 */
[----:B------:R-:W1:Y:S01]  /*13b80*/  LDSM.16.MT88.4 R20, [R235+0xa000] ;  /* 0x00a00000eb14783b */ /* 0x000e620000004200 */
[----:B------:R-:W-:Y:S02]  /*13b90*/  MOV R223, R141 ;  /* 0x0000008d00df7202 */ /* 0x000fe40000000f00 */
[----:B------:R-:W-:Y:S01]  /*13ba0*/  MOV R156, R157 ;  /* 0x0000009d009c7202 */ /* 0x000fe20000000f00 */
[----:B------:R-:W-:Y:S01]  /*13bb0*/  FFMA.FTZ R157, R159, UR4, -R8 ;  /* 0x000000049f9d7c23 */ /* 0x000fe20008010808 */
[----:B--2---:R-:W-:-:S04]  /*13bc0*/  FFMA.FTZ R0, R230, UR4, -R3 ;  /* 0x00000004e6007c23 */ /* 0x004fc80008010803 */
[----:B------:R3:W2:Y:S02]  /*13bd0*/  MUFU.EX2 R233, R0 ;  /* 0x0000000000e97308 */ /* 0x0006a40000000800 */
[----:B---3--:R-:W-:-:S06]  /*13be0*/  FFMA.FTZ R0, R231, UR4, -R3 ;  /* 0x00000004e7007c23 */ /* 0x008fcc0008010803 */
[----:B------:R4:W-:Y:S02]  /*13bf0*/  MUFU.EX2 R237, R0 ;  /* 0x0000000000ed7308 */ /* 0x0009e40000000800 */
[----:B----4-:R-:W-:-:S06]  /*13c00*/  FFMA.FTZ R0, R228, UR4, -R3 ;  /* 0x00000004e4007c23 */ /* 0x010fcc0008010803 */
[----:B------:R3:W-:Y:S02]  /*13c10*/  MUFU.EX2 R228, R10 ;  /* 0x0000000a00e47308 */ /* 0x0007e40000000800 */
[--C-:B---3--:R-:W-:Y:S01]  /*13c20*/  FFMA.FTZ R10, R35, UR4, -R8.reuse ;  /* 0x00000004230a7c23 */ /* 0x108fe20008010808 */
[--C-:B------:R-:W-:Y:S01]  /*13c30*/  FFMA.FTZ R35, R224, UR4, -R8.reuse ;  /* 0x00000004e0237c23 */ /* 0x100fe20008010808 */
[----:B------:R-:W-:Y:S01]  /*13c40*/  MOV R224, R133 ;  /* 0x0000008500e07202 */ /* 0x000fe20000000f00 */
[----:B------:R-:W-:Y:S02]  /*13c50*/  FFMA.FTZ R133, R135, UR4, -R8 ;  /* 0x0000000487857c23 */ /* 0x000fe40008010808 */
[----:B------:R-:W3:Y:S04]  /*13c60*/  LDL.LU R135, [R1+0x94] ;  /* 0x0000940001877983 */ /* 0x000ee80000300800 */
[----:B------:R-:W4:Y:S04]  /*13c70*/  LDL.LU R140, [R1+0x84] ;  /* 0x00008400018c7983 */ /* 0x000f280000300800 */
[----:B------:R-:W4:Y:S04]  /*13c80*/  LDL.LU R141, [R1+0x80] ;  /* 0x00008000018d7983 */ /* 0x000f280000300800 */
[----:B------:R-:W4:Y:S01]  /*13c90*/  LDL.LU R159, [R1+0x78] ;  /* 0x00007800019f7983 */ /* 0x000f220000300800 */
[C---:B------:R-:W-:Y:S03]  /*13ca0*/  HMMA.16816.F32 R88, R4.reuse, R14, R60 ;  /* 0x0000000e0458723c */ /* 0x040fe6000000183c */
[----:B------:R-:W-:Y:S05]  /*13cb0*/  LDSM.16.MT88.4 R12, [R204+0x2000] ;  /* 0x00200000cc0c783b */ /* 0x000fea0000004200 */
[----:B------:R-:W-:Y:S01]  /*13cc0*/  HMMA.16816.F32 R64, R4, R16, R64 ;  /* 0x000000100440723c */ /* 0x000fe20000001840 */
[----:B------:R-:W1:Y:S01]  /*13cd0*/  LDSM.16.MT88.4 R16, [R36+0x2000] ;  /* 0x002000002410783b */ /* 0x000e620000004200 */
[----:B------:R2:W2:Y:S01]  /*13ce0*/  MUFU.EX2 R231, R0 ;  /* 0x0000000000e77308 */ /* 0x0004a20000000800 */
[----:B------:R-:W-:Y:S01]  /*13cf0*/  MOV R46, R226 ;  /* 0x000000e2002e7202 */ /* 0x000fe20000000f00 */
[----:B------:R-:W-:Y:S01]  /*13d00*/  FFMA.FTZ R28, R224, UR4, -R3 ;  /* 0x00000004e01c7c23 */ /* 0x000fe20008010803 */
[----:B------:R-:W-:-:S03]  /*13d10*/  MOV R222, R225 ;  /* 0x000000e100de7202 */ /* 0x000fc60000000f00 */
[----:B------:R-:W-:Y:S01]  /*13d20*/  HMMA.16816.F32 R40, R4, R30, R80 ;  /* 0x0000001e0428723c */ /* 0x000fe20000001850 */
[----:B------:R-:W-:Y:S01]  /*13d30*/  MOV R30, R215 ;  /* 0x000000d7001e7202 */ /* 0x000fe20000000f00 */
[----:B------:R-:W-:Y:S01]  /*13d40*/  IMAD.MOV.U32 R215, RZ, RZ, R223 ;  /* 0x000000ffffd77224 */ /* 0x000fe200078e00df */
[----:B------:R1:W1:Y:S01]  /*13d50*/  MUFU.EX2 R230, R9 ;  /* 0x0000000900e67308 */ /* 0x0002620000000800 */
[----:B------:R-:W-:Y:S02]  /*13d60*/  F2FP.F16.F32.PACK_AB R4, R242, R241 ;  /* 0x000000f1f204723e */ /* 0x000fe400000000ff */
[----:B--2---:R-:W-:Y:S01]  /*13d70*/  F2FP.F16.F32.PACK_AB R5, R233, R239 ;  /* 0x000000efe905723e */ /* 0x004fe200000000ff */
[----:B------:R-:W-:-:S04]  /*13d80*/  FFMA.FTZ R0, R227, UR4, -R8 ;  /* 0x00000004e3007c23 */ /* 0x000fc80008010808 */
[----:B------:R-:W-:Y:S01]  /*13d90*/  MUFU.EX2 R229, R11 ;  /* 0x0000000b00e57308 */ /* 0x000fe20000000800 */
[----:B------:R-:W-:Y:S02]  /*13da0*/  F2FP.F16.F32.PACK_AB R6, R240, R245 ;  /* 0x000000f5f006723e */ /* 0x000fe400000000ff */
[----:B------:R-:W-:-:S05]  /*13db0*/  F2FP.F16.F32.PACK_AB R7, R231, R237 ;  /* 0x000000ede707723e */ /* 0x000fca00000000ff */
[----:B------:R2:W-:Y:S01]  /*13dc0*/  MUFU.EX2 R227, R32 ;  /* 0x0000002000e37308 */ /* 0x0005e20000000800 */
[----:B------:R-:W-:-:S07]  /*13dd0*/  MOV R99, R47 ;  /* 0x0000002f00637202 */ /* 0x000fce0000000f00 */
[----:B------:R2:W-:Y:S08]  /*13de0*/  MUFU.EX2 R226, R33 ;  /* 0x0000002100e27308 */ /* 0x0005f00000000800 */
[----:B------:R2:W2:Y:S08]  /*13df0*/  MUFU.EX2 R225, R34 ;  /* 0x0000002200e17308 */ /* 0x0004b00000000800 */
[----:B------:R-:W-:Y:S08]  /*13e00*/  MUFU.EX2 R224, R37 ;  /* 0x0000002500e07308 */ /* 0x000ff00000000800 */
[----:B------:R-:W2:Y:S01]  /*13e10*/  MUFU.EX2 R223, R38 ;  /* 0x0000002600df7308 */ /* 0x000ea20000000800 */
[----:B------:R-:W-:Y:S01]  /*13e20*/  HMMA.16816.F32 R60, R4, R24, R100 ;  /* 0x00000018043c723c */ /* 0x000fe20000001864 */
[----:B------:R-:W-:Y:S01]  /*13e30*/  MOV R97, R45 ;  /* 0x0000002d00617202 */ /* 0x000fe20000000f00 */
[----:B------:R-:W-:Y:S01]  /*13e40*/  IMAD.MOV.U32 R98, RZ, RZ, R46 ;  /* 0x000000ffff627224 */ /* 0x000fe200078e002e */
[----:B------:R-:W-:Y:S01]  /*13e50*/  MOV R103, R99 ;  /* 0x0000006300677202 */ /* 0x000fe20000000f00 */
[----:B------:R-:W-:-:S02]  /*13e60*/  IMAD.MOV.U32 R214, RZ, RZ, R151 ;  /* 0x000000ffffd67224 */ /* 0x000fc400078e0097 */
[--C-:B-1----:R-:W-:Y:S01]  /*13e70*/  FFMA.FTZ R9, R44, UR4, -R8.reuse ;  /* 0x000000042c097c23 */ /* 0x102fe20008010808 */
[--C-:B------:R-:W-:Y:S01]  /*13e80*/  FFMA.FTZ R151, R158, UR4, -R8.reuse ;  /* 0x000000049e977c23 */ /* 0x100fe20008010808 */
[--C-:B------:R-:W-:Y:S01]  /*13e90*/  FFMA.FTZ R132, R132, UR4, -R8.reuse ;  /* 0x0000000484847c23 */ /* 0x100fe20008010808 */
[--C-:B------:R-:W-:Y:S01]  /*13ea0*/  FFMA.FTZ R134, R134, UR4, -R8.reuse ;  /* 0x0000000486867c23 */ /* 0x100fe20008010808 */
[C---:B------:R-:W-:Y:S01]  /*13eb0*/  HMMA.16816.F32 R44, R4.reuse, R22, R116 ;  /* 0x00000016042c723c */ /* 0x040fe20000001874 */
[----:B------:R-:W-:Y:S01]  /*13ec0*/  FFMA.FTZ R158, R207, UR4, -R8 ;  /* 0x00000004cf9e7c23 */ /* 0x000fe20008010808 */
[----:B------:R-:W-:Y:S02]  /*13ed0*/  IMAD.MOV.U32 R80, RZ, RZ, R111 ;  /* 0x000000ffff507224 */ /* 0x000fe400078e006f */
[--C-:B------:R-:W-:Y:S01]  /*13ee0*/  FFMA.FTZ R8, R93, UR4, -R3.reuse ;  /* 0x000000045d087c23 */ /* 0x100fe20008010803 */
[--C-:B--2---:R-:W-:Y:S01]  /*13ef0*/  FFMA.FTZ R32, R94, UR4, -R3.reuse ;  /* 0x000000045e207c23 */ /* 0x104fe20008010803 */
[--C-:B------:R-:W-:Y:S01]  /*13f00*/  FFMA.FTZ R33, R95, UR4, -R3.reuse ;  /* 0x000000045f217c23 */ /* 0x100fe20008010803 */
[----:B------:R-:W-:Y:S01]  /*13f10*/  FFMA.FTZ R34, R96, UR4, -R3 ;  /* 0x0000000460227c23 */ /* 0x000fe20008010803 */
[----:B------:R-:W-:Y:S01]  /*13f20*/  IMAD.MOV.U32 R29, RZ, RZ, R97 ;  /* 0x000000ffff1d7224 */ /* 0x000fe200078e0061 */
[----:B------:R-:W-:Y:S01]  /*13f30*/  HMMA.16816.F32 R52, R4, R26, R84 ;  /* 0x0000001a0434723c */ /* 0x000fe20000001854 */
[----:B------:R-:W-:-:S02]  /*13f40*/  MOV R31, R98 ;  /* 0x00000062001f7202 */ /* 0x000fc40000000f00 */
[----:B------:R-:W-:Y:S02]  /*13f50*/  MOV R81, R210 ;  /* 0x000000d200517202 */ /* 0x000fe40000000f00 */
[----:B------:R-:W-:Y:S02]  /*13f60*/  MOV R119, R103 ;  /* 0x0000006700777202 */ /* 0x000fe40000000f00 */
[----:B------:R-:W-:Y:S01]  /*13f70*/  MOV R82, R214 ;  /* 0x000000d600527202 */ /* 0x000fe20000000f00 */
[----:B------:R-:W-:Y:S01]  /*13f80*/  HMMA.16816.F32 R48, R4, R20, R104 ;  /* 0x000000140430723c */ /* 0x000fe20000001868 */
[----:B------:R-:W-:Y:S02]  /*13f90*/  MOV R83, R222 ;  /* 0x000000de00537202 */ /* 0x000fe40000000f00 */
[----:B------:R-:W-:Y:S01]  /*13fa0*/  MOV R107, R80 ;  /* 0x00000050006b7202 */ /* 0x000fe20000000f00 */
[----:B------:R-:W-:-:S04]  /*13fb0*/  IMAD.MOV.U32 R80, RZ, RZ, R81 ;  /* 0x000000ffff507224 */ /* 0x000fc800078e0051 */
[----:B------:R-:W-:Y:S01]  /*13fc0*/  HMMA.16816.F32 R84, R4, R16, R124 ;  /* 0x000000100454723c */ /* 0x000fe2000000187c */
[----:B------:R-:W-:Y:S02]  /*13fd0*/  MOV R111, R160 ;  /* 0x000000a0006f7202 */ /* 0x000fe40000000f00 */
[----:B------:R-:W-:-:S05]  /*13fe0*/  MOV R210, R161 ;  /* 0x000000a100d27202 */ /* 0x000fca0000000f00 */
[----:B------:R-:W-:Y:S01]  /*13ff0*/  HMMA.16816.F32 R92, R4, R18, R128 ;  /* 0x00000012045c723c */ /* 0x000fe20000001880 */
[----:B------:R-:W-:Y:S02]  /*14000*/  MOV R214, R154 ;  /* 0x0000009a00d67202 */ /* 0x000fe40000000f00 */
[----:B------:R-:W-:-:S05]  /*14010*/  MOV R81, R82 ;  /* 0x0000005200517202 */ /* 0x000fca0000000f00 */
[----:B------:R-:W-:Y:S01]  /*14020*/  HMMA.16816.F32 R96, R4, R12, R136 ;  /* 0x0000000c0460723c */ /* 0x000fe20000001888 */
[----:B------:R-:W-:-:S07]  /*14030*/  MOV R104, R30 ;  /* 0x0000001e00687202 */ /* 0x000fce0000000f00 */
[----:B------:R-:W-:Y:S01]  /*14040*/  HMMA.16816.F32 R100, R4, R14, R120 ;  /* 0x0000000e0464723c */ /* 0x000fe20000001878 */
[----:B------:R-:W-:Y:S02]  /*14050*/  F2FP.F16.F32.PACK_AB R4, R228, R230 ;  /* 0x000000e6e404723e */ /* 0x000fe400000000ff */
[----:B------:R-:W-:Y:S02]  /*14060*/  F2FP.F16.F32.PACK_AB R5, R225, R226 ;  /* 0x000000e2e105723e */ /* 0x000fe400000000ff */
[----:B------:R-:W-:Y:S02]  /*14070*/  F2FP.F16.F32.PACK_AB R6, R227, R229 ;  /* 0x000000e5e306723e */ /* 0x000fe400000000ff */
[----:B------:R-:W-:Y:S01]  /*14080*/  F2FP.F16.F32.PACK_AB R7, R223, R224 ;  /* 0x000000e0df07723e */ /* 0x000fe200000000ff */
[----:B------:R-:W-:Y:S01]  /*14090*/  IMAD.MOV.U32 R30, RZ, RZ, R252 ;  /* 0x000000ffff1e7224 */ /* 0x000fe200078e00fc */
[----:B------:R-:W-:Y:S02]  /*140a0*/  MOV R82, R83 ;  /* 0x0000005300527202 */ /* 0x000fe40000000f00 */
[----:B------:R-:W-:-:S02]  /*140b0*/  MOV R83, R215 ;  /* 0x000000d700537202 */ /* 0x000fc40000000f00 */
[----:B------:R-:W-:Y:S01]  /*140c0*/  MOV R215, R111 ;  /* 0x0000006f00d77202 */ /* 0x000fe20000000f00 */
[C---:B------:R-:W-:Y:S01]  /*140d0*/  HMMA.16816.F32 R120, R4.reuse, R20, R64 ;  /* 0x000000140478723c */ /* 0x040fe20000001840 */
[----:B------:R-:W-:Y:S02]  /*140e0*/  MOV R252, R210 ;  /* 0x000000d200fc7202 */ /* 0x000fe40000000f00 */
[----:B------:R-:W-:Y:S02]  /*140f0*/  MOV R210, R214 ;  /* 0x000000d600d27202 */ /* 0x000fe40000000f00 */
        /* <DEDUP_REMOVED lines=13> */
[----:B------:R-:W-:Y:S01]  /*141d0*/  FFMA.FTZ R161, R249, UR4, -R3 ;  /* 0x00000004f9a17c23 */ /* 0x000fe20008010803 */
[----:B------:R-:W-:Y:S01]  /*141e0*/  MOV R106, R212 ;  /* 0x000000d4006a7202 */ /* 0x000fe20000000f00 */
[----:B------:R1:W-:Y:S01]  /*141f0*/  MUFU.EX2 R222, R2 ;  /* 0x0000000200de7308 */ /* 0x0003e20000000800 */
[----:B------:R-:W-:Y:S01]  /*14200*/  MOV R211, R252 ;  /* 0x000000fc00d37202 */ /* 0x000fe20000000f00 */
[----:B------:R-:W-:Y:S01]  /*14210*/  IMAD.MOV.U32 R252, RZ, RZ, R214 ;  /* 0x000000fffffc7224 */ /* 0x000fe200078e00d6 */
[----:B------:R-:W-:Y:S01]  /*14220*/  MOV R210, R153 ;  /* 0x0000009900d27202 */ /* 0x000fe20000000f00 */
[----:B------:R-:W-:Y:S01]  /*14230*/  FADD.FTZ R38, R236, R108 ;  /* 0x0000006cec267221 */ /* 0x000fe20000010000 */
[----:B------:R-:W-:Y:S01]  /*14240*/  MOV R212, R219 ;  /* 0x000000db00d47202 */ /* 0x000fe20000000f00 */
[----:B------:R-:W-:Y:S01]  /*14250*/  HMMA.16816.F32 R124, R4, R22, R56 ;  /* 0x00000016047c723c */ /* 0x000fe20000001838 */
[----:B------:R-:W-:Y:S01]  /*14260*/  MOV R105, R220 ;  /* 0x000000dc00697202 */ /* 0x000fe20000000f00 */
[----:B------:R-:W-:Y:S01]  /*14270*/  MUFU.EX2 R219, R9 ;  /* 0x0000000900db7308 */ /* 0x000fe20000000800 */
[----:B------:R-:W-:Y:S01]  /*14280*/  MOV R153, R218 ;  /* 0x000000da00997202 */ /* 0x000fe20000000f00 */
[----:B------:R-:W-:Y:S01]  /*14290*/  LDSM.16.MT88.4 R20, [R235+0xa800] ;  /* 0x00a80000eb14783b */ /* 0x000fe20000004200 */
[----:B------:R-:W-:-:S03]  /*142a0*/  MOV R214, R217 ;  /* 0x000000d900d67202 */ /* 0x000fc60000000f00 */
[----:B------:R-:W-:Y:S01]  /*142b0*/  HMMA.16816.F32 R128, R4, R16, R72 ;  /* 0x000000100480723c */ /* 0x000fe20000001848 */
[----:B------:R-:W-:Y:S01]  /*142c0*/  MOV R73, R30 ;  /* 0x0000001e00497202 */ /* 0x000fe20000000f00 */
[----:B------:R-:W-:Y:S01]  /*142d0*/  MUFU.EX2 R220, R10 ;  /* 0x0000000a00dc7308 */ /* 0x000fe20000000800 */
[----:B-1----:R-:W-:Y:S01]  /*142e0*/  FADD.FTZ R2, R234, R11 ;  /* 0x0000000bea027221 */ /* 0x002fe20000010000 */
[----:B------:R-:W-:Y:S01]  /*142f0*/  MOV R72, R31 ;  /* 0x0000001f00487202 */ /* 0x000fe20000000f00 */
[----:B------:R-:W-:-:S03]  /*14300*/  IMAD.MOV.U32 R17, RZ, RZ, R29 ;  /* 0x000000ffff117224 */ /* 0x000fc600078e001d */
[----:B------:R-:W-:Y:S02]  /*14310*/  HMMA.16816.F32 R112, R4, R24, R112 ;  /* 0x000000180470723c */ /* 0x000fe40000001870 */
[----:B------:R1:W-:Y:S08]  /*14320*/  MUFU.EX2 R218, R8 ;  /* 0x0000000800da7308 */ /* 0x0003f00000000800 */
[----:B------:R2:W-:Y:S01]  /*14330*/  MUFU.EX2 R217, R28 ;  /* 0x0000001c00d97308 */ /* 0x0005e20000000800 */
[----:B-1----:R-:W1:Y:S04]  /*14340*/  LDSM.16.MT88.4 R8, [R232+0xa800] ;  /* 0x00a80000e808783b */ /* 0x002e680000004200 */
[----:B--2---:R-:W2:Y:S01]  /*14350*/  LDSM.16.MT88.4 R28, [R36+0x2800] ;  /* 0x00280000241c783b */ /* 0x004ea20000004200 */
[----:B------:R-:W-:-:S02]  /*14360*/  MOV R16, R216 ;  /* 0x000000d800107202 */ /* 0x000fc40000000f00 */
[----:B------:R1:W2:Y:S01]  /*14370*/  MUFU.EX2 R221, R0 ;  /* 0x0000000000dd7308 */ /* 0x0002a20000000800 */
[----:B------:R-:W-:Y:S01]  /*14380*/  IMAD.MOV.U32 R67, RZ, RZ, R119 ;  /* 0x000000ffff437224 */ /* 0x000fe200078e0077 */
[----:B------:R-:W-:-:S06]  /*14390*/  MOV R136, R246 ;  /* 0x000000f600887202 */ /* 0x000fcc0000000f00 */
[----:B------:R-:W-:Y:S01]  /*143a0*/  MUFU.EX2 R216, R32 ;  /* 0x0000002000d87308 */ /* 0x000fe20000000800 */
[----:B------:R-:W-:Y:S01]  /*143b0*/  MOV R137, R214 ;  /* 0x000000d600897202 */ /* 0x000fe20000000f00 */
[----:B------:R-:W-:Y:S01]  /*143c0*/  HMMA.16816.F32 R116, R4, R18, R68 ;  /* 0x000000120474723c */ /* 0x000fe20000001844 */
[----:B------:R-:W-:Y:S02]  /*143d0*/  MOV R138, R152 ;  /* 0x00000098008a7202 */ /* 0x000fe40000000f00 */
[----:B------:R-:W-:Y:S01]  /*143e0*/  MOV R139, R155 ;  /* 0x0000009b008b7202 */ /* 0x000fe20000000f00 */
[----:B------:R-:W-:Y:S01]  /*143f0*/  IMAD.MOV.U32 R18, RZ, RZ, R211 ;  /* 0x000000ffff127224 */ /* 0x000fe200078e00d3 */
[----:B------:R-:W-:Y:S01]  /*14400*/  MOV R246, R252 ;  /* 0x000000fc00f67202 */ /* 0x000fe20000000f00 */
[----:B------:R2:W-:Y:S01]  /*14410*/  MUFU.EX2 R214, R142 ;  /* 0x0000008e00d67308 */ /* 0x0005e20000000800 */
[----:B-1----:R-:W-:Y:S01]  /*14420*/  MOV R0, R153 ;  /* 0x0000009900007202 */ /* 0x002fe20000000f00 */
[----:B------:R-:W-:-:S06]  /*14430*/  IMAD.MOV.U32 R252, RZ, RZ, R210 ;  /* 0x000000fffffc7224 */ /* 0x000fcc00078e00d2 */
[----:B------:R-:W-:Y:S01]  /*14440*/  MUFU.EX2 R211, R145 ;  /* 0x0000009100d37308 */ /* 0x000fe20000000800 */
[----:B------:R-:W-:-:S07]  /*14450*/  IMAD.MOV.U32 R69, RZ, RZ, R81 ;  /* 0x000000ffff457224 */ /* 0x000fce00078e0051 */
[----:B------:R-:W-:Y:S01]  /*14460*/  MUFU.EX2 R210, R146 ;  /* 0x0000009200d27308 */ /* 0x000fe20000000800 */
[----:B--2---:R-:W-:-:S07]  /*14470*/  MOV R142, R212 ;  /* 0x000000d4008e7202 */ /* 0x004fce0000000f00 */
[----:B------:R-:W-:Y:S01]  /*14480*/  MUFU.EX2 R212, R144 ;  /* 0x0000009000d47308 */ /* 0x000fe20000000800 */
[----:B------:R-:W-:-:S07]  /*14490*/  MOV R68, R82 ;  /* 0x0000005200447202 */ /* 0x000fce0000000f00 */
[----:B------:R-:W-:Y:S01]  /*144a0*/  MUFU.EX2 R207, R149 ;  /* 0x0000009500cf7308 */ /* 0x000fe20000000800 */
[--C-:B---3--:R-:W-:Y:S01]  /*144b0*/  FFMA.FTZ R135, R135, UR4, -R3.reuse ;  /* 0x0000000487877c23 */ /* 0x108fe20008010803 */
[--C-:B----4-:R-:W-:Y:S01]  /*144c0*/  FFMA.FTZ R140, R140, UR4, -R3.reuse ;  /* 0x000000048c8c7c23 */ /* 0x110fe20008010803 */
[--C-:B------:R-:W-:Y:S01]  /*144d0*/  FFMA.FTZ R141, R141, UR4, -R3.reuse ;  /* 0x000000048d8d7c23 */ /* 0x100fe20008010803 */
[--C-:B------:R-:W-:Y:S01]  /*144e0*/  FFMA.FTZ R156, R159, UR4, -R3.reuse ;  /* 0x000000049f9c7c23 */ /* 0x100fe20008010803 */
[----:B------:R-:W-:Y:S01]  /*144f0*/  FFMA.FTZ R159, R251, UR4, -R3 ;  /* 0x00000004fb9f7c23 */ /* 0x000fe20008010803 */
[----:B------:R-:W-:Y:S01]  /*14500*/  FADD.FTZ R3, R244, R39 ;  /* 0x00000027f4037221 */ /* 0x000fe20000010000 */
[----:B------:R-:W-:Y:S01]  /*14510*/  FADD.FTZ R39, R243, R109 ;  /* 0x0000006df3277221 */ /* 0x000fe20000010000 */
[----:B------:R-:W-:Y:S01]  /*14520*/  MOV R71, R107 ;  /* 0x0000006b00477202 */ /* 0x000fe20000000f00 */
[----:B------:R-:W-:Y:S01]  /*14530*/  HMMA.16816.F32 R108, R4, R26, R88 ;  /* 0x0000001a046c723c */ /* 0x000fe20000001858 */
[----:B------:R-:W1:Y:S01]  /*14540*/  LDSM.16.MT88.4 R24, [R204+0x2800] ;  /* 0x00280000cc18783b */ /* 0x000e620000004200 */
[----:B------:R-:W-:Y:S01]  /*14550*/  FADD.FTZ R37, R174, R3 ;  /* 0x00000003ae257221 */ /* 0x000fe20000010000 */
[----:B------:R-:W-:-:S02]  /*14560*/  MOV R174, R215 ;  /* 0x000000d700ae7202 */ /* 0x000fc40000000f00 */
[----:B------:R2:W3:Y:S01]  /*14570*/  MUFU.EX2 R215, R33 ;  /* 0x0000002100d77308 */ /* 0x0004e20000000800 */
[----:B------:R-:W-:Y:S01]  /*14580*/  IMAD.MOV.U32 R3, RZ, RZ, R154 ;  /* 0x000000ffff037224 */ /* 0x000fe200078e009a */
[----:B------:R-:W-:Y:S01]  /*14590*/  MOV R70, R80 ;  /* 0x0000005000467202 */ /* 0x000fe20000000f00 */
[C---:B------:R-:W-:Y:S01]  /*145a0*/  HMMA.16816.F32 R152, R4.reuse, R12, R76 ;  /* 0x0000000c0498723c */ /* 0x040fe2000000184c */
[----:B------:R-:W-:Y:S01]  /*145b0*/  IMAD.MOV.U32 R12, RZ, RZ, R213 ;  /* 0x000000ffff0c7224 */ /* 0x000fe200078e00d5 */
[----:B------:R-:W-:Y:S01]  /*145c0*/  MOV R13, R208 ;  /* 0x000000d0000d7202 */ /* 0x000fe20000000f00 */
[----:B------:R-:W-:Y:S01]  /*145d0*/  IMAD.MOV.U32 R75, RZ, RZ, R105 ;  /* 0x000000ffff4b7224 */ /* 0x000fe200078e0069 */
[----:B------:R-:W-:Y:S01]  /*145e0*/  MOV R19, R83 ;  /* 0x0000005300137202 */ /* 0x000fe20000000f00 */
[----:B------:R4:W-:Y:S01]  /*145f0*/  MUFU.EX2 R213, R143 ;  /* 0x0000008f00d57308 */ /* 0x0009e20000000800 */
[----:B------:R-:W-:Y:S02]  /*14600*/  MOV R74, R106 ;  /* 0x0000006a004a7202 */ /* 0x000fe40000000f00 */
[----:B------:R-:W-:Y:S01]  /*14610*/  MOV R66, R104 ;  /* 0x0000006800427202 */ /* 0x000fe20000000f00 */
[----:B------:R-:W-:Y:S01]  /*14620*/  FADD.FTZ R2, R0, R2 ;  /* 0x0000000200027221 */ /* 0x000fe20000010000 */
[----:B------:R-:W-:Y:S01]  /*14630*/  MOV R32, R206 ;  /* 0x000000ce00207202 */ /* 0x000fe20000000f00 */
[----:B------:R1:W5:Y:S02]  /*14640*/  LDL.LU R251, [R1+0xe0] ;  /* 0x0000e00001fb7983 */ /* 0x0003640000300800 */
[----:B------:R-:W-:Y:S01]  /*14650*/  MUFU.EX2 R208, R148 ;  /* 0x0000009400d07308 */ /* 0x000fe20000000800 */
[----:B--2---:R-:W-:Y:S01]  /*14660*/  MOV R33, R209 ;  /* 0x000000d100217202 */ /* 0x004fe20000000f00 */
[----:B------:R-:W-:Y:S01]  /*14670*/  HMMA.16816.F32 R88, R4, R14, R40 ;  /* 0x0000000e0458723c */ /* 0x000fe20000001828 */
[----:B------:R-:W-:Y:S01]  /*14680*/  MOV R144, R19 ;  /* 0x0000001300907202 */ /* 0x000fe20000000f00 */
[----:B------:R-:W-:Y:S01]  /*14690*/  FADD.FTZ R12, R12, R39 ;  /* 0x000000270c0c7221 */ /* 0x000fe20000010000 */
[----:B------:R-:W-:Y:S01]  /*146a0*/  FADD.FTZ R3, R3, R38 ;  /* 0x0000002603037221 */ /* 0x000fe20000010000 */
[----:B------:R-:W-:-:S02]  /*146b0*/  FADD.FTZ R0, R185, R37 ;  /* 0x00000025b9007221 */ /* 0x000fc40000010000 */
[----:B------:R-:W-:Y:S08]  /*146c0*/  MUFU.EX2 R132, R132 ;  /* 0x0000008400847308 */ /* 0x000ff00000000800 */
[----:B------:R-:W-:Y:S08]  /*146d0*/  MUFU.EX2 R133, R133 ;  /* 0x0000008500857308 */ /* 0x000ff00000000800 */
[----:B------:R-:W-:Y:S08]  /*146e0*/  MUFU.EX2 R134, R134 ;  /* 0x0000008600867308 */ /* 0x000ff00000000800 */
[----:B------:R-:W-:Y:S01]  /*146f0*/  MUFU.EX2 R135, R135 ;  /* 0x0000008700877308 */ /* 0x000fe20000000800 */
[----:B------:R-:W-:Y:S01]  /*14700*/  FADD.FTZ R2, R173, R2 ;  /* 0x00000002ad027221 */ /* 0x000fe20000010000 */
[----:B------:R2:W5:Y:S06]  /*14710*/  LDL.LU R250, [R1+0xdc] ;  /* 0x0000dc0001fa7983 */ /* 0x00056c0000300800 */
[----:B------:R1:W2:Y:S01]  /*14720*/  MUFU.EX2 R209, R147 ;  /* 0x0000009300d17308 */ /* 0x0002a20000000800 */
[----:B------:R-:W-:-:S02]  /*14730*/  F2FP.F16.F32.PACK_AB R4, R221, R222 ;  /* 0x000000dedd04723e */ /* 0x000fc400000000ff */
[----:B------:R-:W-:Y:S02]  /*14740*/  F2FP.F16.F32.PACK_AB R5, R217, R218 ;  /* 0x000000dad905723e */ /* 0x000fe400000000ff */
[----:B------:R-:W-:Y:S02]  /*14750*/  F2FP.F16.F32.PACK_AB R6, R219, R220 ;  /* 0x000000dcdb06723e */ /* 0x000fe400000000ff */
[----:B---3--:R-:W-:Y:S01]  /*14760*/  F2FP.F16.F32.PACK_AB R7, R215, R216 ;  /* 0x000000d8d707723e */ /* 0x008fe200000000ff */
[----:B----4-:R-:W-:Y:S01]  /*14770*/  IMAD.MOV.U32 R143, RZ, RZ, R33 ;  /* 0x000000ffff8f7224 */ /* 0x010fe200078e0021 */
[----:B------:R-:W-:Y:S01]  /*14780*/  MOV R42, R13 ;  /* 0x0000000d002a7202 */ /* 0x000fe20000000f00 */
[----:B------:R-:W-:Y:S01]  /*14790*/  IMAD.MOV.U32 R33, RZ, RZ, R69 ;  /* 0x000000ffff217224 */ /* 0x000fe200078e0045 */
[----:B------:R-:W-:Y:S02]  /*147a0*/  MOV R13, R68 ;  /* 0x00000044000d7202 */ /* 0x000fe40000000f00 */
[----:B------:R-:W-:-:S02]  /*147b0*/  MOV R43, R142 ;  /* 0x0000008e002b7202 */ /* 0x000fc40000000f00 */
[----:B------:R-:W-:Y:S01]  /*147c0*/  MOV R19, R73 ;  /* 0x0000004900137202 */ /* 0x000fe20000000f00 */
[----:B------:R-:W3:Y:S01]  /*147d0*/  MUFU.EX2 R206, R35 ;  /* 0x0000002300ce7308 */ /* 0x000ee20000000800 */
[----:B------:R-:W-:Y:S01]  /*147e0*/  MOV R68, R70 ;  /* 0x0000004600447202 */ /* 0x000fe20000000f00 */
[----:B------:R-:W-:Y:S01]  /*147f0*/  FADD.FTZ R0, R171, R0 ;  /* 0x00000000ab007221 */ /* 0x000fe20000010000 */
[----:B------:R-:W-:Y:S01]  /*14800*/  MOV R69, R71 ;  /* 0x0000004700457202 */ /* 0x000fe20000000f00 */
[----:B------:R-:W-:Y:S01]  /*14810*/  IMAD.MOV.U32 R71, RZ, RZ, R17 ;  /* 0x000000ffff477224 */ /* 0x000fe200078e0011 */
[----:B------:R-:W-:Y:S01]  /*14820*/  MOV R142, R18 ;  /* 0x00000012008e7202 */ /* 0x000fe20000000f00 */
[----:B------:R-:W-:Y:S01]  /*14830*/  IMAD.MOV.U32 R17, RZ, RZ, R75 ;  /* 0x000000ffff117224 */ /* 0x000fe200078e004b */
[----:B------:R-:W-:Y:S01]  /*14840*/  MOV R70, R16 ;  /* 0x0000001000467202 */ /* 0x000fe20000000f00 */
[C---:B------:R-:W-:Y:S01]  /*14850*/  HMMA.16816.F32 R80, R4.reuse, R10, R52 ;  /* 0x0000000a0450723c */ /* 0x040fe20000001834 */
[----:B------:R-:W-:Y:S01]  /*14860*/  MOV R18, R72 ;  /* 0x0000004800127202 */ /* 0x000fe20000000f00 */
[----:B------:R-:W-:Y:S01]  /*14870*/  IMAD.MOV.U32 R75, RZ, RZ, R67 ;  /* 0x000000ffff4b7224 */ /* 0x000fe200078e0043 */
[----:B------:R-:W-:Y:S01]  /*14880*/  MOV R16, R74 ;  /* 0x0000004a00107202 */ /* 0x000fe20000000f00 */
[----:B------:R-:W-:Y:S01]  /*14890*/  FADD.FTZ R2, R189, R2 ;  /* 0x00000002bd027221 */ /* 0x000fe20000010000 */
[----:B------:R-:W-:Y:S01]  /*148a0*/  MOV R72, R64 ;  /* 0x0000004000487202 */ /* 0x000fe20000000f00 */
[----:B------:R-:W-:Y:S01]  /*148b0*/  MUFU.EX2 R38, R156 ;  /* 0x0000009c00267308 */ /* 0x000fe20000000800 */
[----:B------:R-:W-:Y:S01]  /*148c0*/  MOV R73, R65 ;  /* 0x0000004100497202 */ /* 0x000fe20000000f00 */
[C---:B------:R-:W-:Y:S01]  /*148d0*/  HMMA.16816.F32 R76, R4.reuse, R20, R48 ;  /* 0x00000014044c723c */ /* 0x040fe20000001830 */
[----:B------:R-:W-:Y:S01]  /*148e0*/  MOV R74, R66 ;  /* 0x00000042004a7202 */ /* 0x000fe20000000f00 */
[----:B------:R4:W5:Y:S06]  /*148f0*/  LDL.LU R249, [R1+0xd8] ;  /* 0x0000d80001f97983 */ /* 0x00096c0000300800 */
[----:B------:R-:W-:Y:S01]  /*14900*/  HMMA.16816.F32 R56, R4, R22, R44 ;  /* 0x000000160438723c */ /* 0x000fe2000000182c */
[----:B------:R-:W-:-:S07]  /*14910*/  FADD.FTZ R37, R42, R12 ;  /* 0x0000000c2a257221 */ /* 0x000fce0000010000 */
[----:B------:R-:W-:Y:S01]  /*14920*/  HMMA.16816.F32 R104, R4, R8, R60 ;  /* 0x000000080468723c */ /* 0x000fe2000000183c */
[----:B------:R-:W-:-:S07]  /*14930*/  FADD.FTZ R3, R43, R3 ;  /* 0x000000032b037221 */ /* 0x000fce0000010000 */
[C---:B------:R-:W-:Y:S01]  /*14940*/  HMMA.16816.F32 R52, R4.reuse, R28, R84 ;  /* 0x0000001c0434723c */ /* 0x040fe20000001854 */
[----:B------:R-:W-:Y:S01]  /*14950*/  MOV R149, R143 ;  /* 0x0000008f00957202 */ /* 0x000fe20000000f00 */
[----:B------:R-:W-:Y:S01]  /*14960*/  IMAD.MOV.U32 R146, RZ, RZ, R18 ;  /* 0x000000ffff927224 */ /* 0x000fe200078e0012 */
[----:B------:R-:W-:Y:S02]  /*14970*/  MOV R145, R33 ;  /* 0x0000002100917202 */ /* 0x000fe40000000f00 */
[----:B-1----:R-:W-:Y:S01]  /*14980*/  MOV R147, R19 ;  /* 0x0000001300937202 */ /* 0x002fe20000000f00 */
[----:B------:R-:W-:Y:S01]  /*14990*/  FADD.FTZ R0, R175, R0 ;  /* 0x00000000af007221 */ /* 0x000fe20000010000 */
[----:B------:R-:W-:Y:S01]  /*149a0*/  MOV R148, R16 ;  /* 0x0000001000947202 */ /* 0x000fe20000000f00 */
[C---:B------:R-:W-:Y:S01]  /*149b0*/  HMMA.16816.F32 R48, R4.reuse, R30, R92 ;  /* 0x0000001e0430723c */ /* 0x040fe2000000185c */
[----:B------:R-:W-:Y:S01]  /*149c0*/  MUFU.EX2 R39, R158 ;  /* 0x0000009e00277308 */ /* 0x000fe20000000800 */
[----:B------:R4:W5:Y:S06]  /*149d0*/  LDL.LU R248, [R1+0xd4] ;  /* 0x0000d40001f87983 */ /* 0x00096c0000300800 */
[C---:B------:R-:W-:Y:S08]  /*149e0*/  HMMA.16816.F32 R64, R4.reuse, R24, R96 ;  /* 0x000000180440723c */ /* 0x040ff00000001860 */
[----:B------:R-:W-:Y:S01]  /*149f0*/  HMMA.16816.F32 R44, R4, R26, R100 ;  /* 0x0000001a042c723c */ /* 0x000fe20000001864 */
[----:B------:R-:W-:Y:S01]  /*14a00*/  F2FP.F16.F32.PACK_AB R4, R212, R214 ;  /* 0x000000d6d404723e */ /* 0x000fe200000000ff */
[----:B------:R-:W-:Y:S01]  /*14a10*/  IMAD.MOV.U32 R84, RZ, RZ, R72 ;  /* 0x000000ffff547224 */ /* 0x000fe200078e0048 */
[----:B--2---:R-:W-:-:S02]  /*14a20*/  F2FP.F16.F32.PACK_AB R5, R209, R210 ;  /* 0x000000d2d105723e */ /* 0x004fc400000000ff */
[----:B------:R-:W-:Y:S02]  /*14a30*/  MOV R85, R73 ;  /* 0x0000004900557202 */ /* 0x000fe40000000f00 */
[----:B------:R-:W-:Y:S02]  /*14a40*/  MOV R86, R74 ;  /* 0x0000004a00567202 */ /* 0x000fe40000000f00 */
[----:B------:R-:W-:Y:S02]  /*14a50*/  MOV R87, R75 ;  /* 0x0000004b00577202 */ /* 0x000fe40000000f00 */
[----:B------:R-:W-:Y:S01]  /*14a60*/  MOV R143, R13 ;  /* 0x0000000d008f7202 */ /* 0x000fe20000000f00 */
[----:B------:R-:W-:Y:S01]  /*14a70*/  MUFU.EX2 R94, R166 ;  /* 0x000000a6005e7308 */ /* 0x000fe20000000800 */
[----:B------:R-:W-:Y:S01]  /*14a80*/  F2FP.F16.F32.PACK_AB R6, R211, R213 ;  /* 0x000000d5d306723e */ /* 0x000fe200000000ff */
[----:B------:R-:W-:Y:S01]  /*14a90*/  LDSM.16.MT88.4 R12, [R235+0xb000] ;  /* 0x00b00000eb0c783b */ /* 0x000fe20000004200 */
[----:B------:R-:W-:-:S02]  /*14aa0*/  F2FP.F16.F32.PACK_AB R7, R207, R208 ;  /* 0x000000d0cf07723e */ /* 0x000fc400000000ff */
[----:B------:R-:W-:Y:S01]  /*14ab0*/  MOV R95, R17 ;  /* 0x00000011005f7202 */ /* 0x000fe20000000f00 */
[----:B------:R-:W-:Y:S01]  /*14ac0*/  FADD.FTZ R3, R182, R3 ;  /* 0x00000003b6037221 */ /* 0x000fe20000010000 */
[----:B------:R-:W1:Y:S01]  /*14ad0*/  LDSM.16.MT88.4 R16, [R232+0xb000] ;  /* 0x00b00000e810783b */ /* 0x000e620000004200 */
[----:B------:R2:W4:Y:S02]  /*14ae0*/  MUFU.EX2 R101, R34 ;  /* 0x0000002200657308 */ /* 0x0005240000000800 */
[C---:B------:R-:W-:Y:S01]  /*14af0*/  HMMA.16816.F32 R40, R4.reuse, R20, R120 ;  /* 0x000000140428723c */ /* 0x040fe20000001878 */
[----:B------:R-:W-:Y:S01]  /*14b00*/  IMAD.MOV.U32 R120, RZ, RZ, R32 ;  /* 0x000000ffff787224 */ /* 0x000fe200078e0020 */
[----:B------:R1:W5:Y:S06]  /*14b10*/  LDL.LU R244, [R1+0xd0] ;  /* 0x0000d00001f47983 */ /* 0x00036c0000300800 */
[C---:B------:R-:W-:Y:S08]  /*14b20*/  HMMA.16816.F32 R72, R4.reuse, R8, R112 ;  /* 0x000000080448723c */ /* 0x040ff00000001870 */
[C---:B------:R-:W-:Y:S01]  /*14b30*/  HMMA.16816.F32 R60, R4.reuse, R10, R108 ;  /* 0x0000000a043c723c */ /* 0x040fe2000000186c */
[----:B------:R-:W1:Y:S07]  /*14b40*/  LDSM.16.MT88.4 R8, [R36+0x3000] ;  /* 0x003000002408783b */ /* 0x000e6e0000004200 */
[----:B--2---:R-:W-:Y:S01]  /*14b50*/  HMMA.16816.F32 R32, R4, R22, R124 ;  /* 0x000000160420723c */ /* 0x004fe2000000187c */
[----:B------:R-:W2:Y:S01]  /*14b60*/  LDSM.16.MT88.4 R20, [R204+0x3000] ;  /* 0x00300000cc14783b */ /* 0x000ea20000004200 */
[----:B------:R-:W-:Y:S01]  /*14b70*/  MUFU.EX2 R100, R140 ;  /* 0x0000008c00647308 */ /* 0x000fe20000000800 */
[----:B------:R-:W-:Y:S01]  /*14b80*/  MOV R127, R68 ;  /* 0x00000044007f7202 */ /* 0x000fe20000000f00 */
[----:B------:R-:W-:Y:S01]  /*14b90*/  IMAD.MOV.U32 R124, RZ, RZ, R71 ;  /* 0x000000ffff7c7224 */ /* 0x000fe200078e0047 */
[----:B------:R-:W-:-:S05]  /*14ba0*/  MOV R126, R69 ;  /* 0x00000045007e7202 */ /* 0x000fca0000000f00 */
[----:B------:R-:W1:Y:S01]  /*14bb0*/  MUFU.EX2 R99, R141 ;  /* 0x0000008d00637308 */ /* 0x000e620000000800 */
[----:B------:R-:W-:-:S07]  /*14bc0*/  MOV R125, R70 ;  /* 0x00000046007d7202 */ /* 0x000fce0000000f00 */
[----:B------:R1:W-:Y:S01]  /*14bd0*/  MUFU.EX2 R98, R162 ;  /* 0x000000a200627308 */ /* 0x0003e20000000800 */
[----:B------:R-:W-:Y:S01]  /*14be0*/  HMMA.16816.F32 R68, R4, R28, R128 ;  /* 0x0000001c0444723c */ /* 0x000fe20000001880 */
[----:B------:R-:W-:-:S06]  /*14bf0*/  MOV R131, R95 ;  /* 0x0000005f00837202 */ /* 0x000fcc0000000f00 */
[----:B------:R-:W2:Y:S01]  /*14c00*/  MUFU.EX2 R97, R163 ;  /* 0x000000a300617308 */ /* 0x000ea20000000800 */
[----:B------:R-:W-:-:S07]  /*14c10*/  MOV R108, R87 ;  /* 0x00000057006c7202 */ /* 0x000fce0000000f00 */
[----:B------:R-:W-:Y:S08]  /*14c20*/  MUFU.EX2 R96, R164 ;  /* 0x000000a400607308 */ /* 0x000ff00000000800 */
[----:B------:R-:W2:Y:S08]  /*14c30*/  MUFU.EX2 R93, R167 ;  /* 0x000000a7005d7308 */ /* 0x000eb00000000800 */
[----:B------:R-:W-:Y:S01]  /*14c40*/  MUFU.EX2 R92, R168 ;  /* 0x000000a8005c7308 */ /* 0x000fe20000000800 */
[C---:B------:R-:W-:Y:S08]  /*14c50*/  HMMA.16816.F32 R152, R4.reuse, R24, R152 ;  /* 0x000000180498723c */ /* 0x040ff00000001898 */
[----:B------:R-:W-:Y:S01]  /*14c60*/  HMMA.16816.F32 R88, R4, R26, R88 ;  /* 0x0000001a0458723c */ /* 0x000fe20000001858 */
[----:B------:R-:W2:Y:S01]  /*14c70*/  MUFU.EX2 R95, R165 ;  /* 0x000000a5005f7308 */ /* 0x000ea20000000800 */
[----:B------:R-:W-:-:S02]  /*14c80*/  MOV R121, R84 ;  /* 0x0000005400797202 */ /* 0x000fc40000000f00 */
[----:B------:R-:W-:Y:S01]  /*14c90*/  MOV R122, R85 ;  /* 0x00000055007a7202 */ /* 0x000fe20000000f00 */
[----:B------:R-:W-:Y:S01]  /*14ca0*/  IMAD.MOV.U32 R123, RZ, RZ, R86 ;  /* 0x000000ffff7b7224 */ /* 0x000fe200078e0056 */
[----:B------:R-:W-:Y:S01]  /*14cb0*/  MOV R102, R174 ;  /* 0x000000ae00667202 */ /* 0x000fe20000000f00 */
[----:B------:R2:W5:Y:S02]  /*14cc0*/  LDL.LU R243, [R1+0xcc] ;  /* 0x0000cc0001f37983 */ /* 0x0005640000300800 */
[----:B------:R-:W2:Y:S01]  /*14cd0*/  MUFU.EX2 R87, R169 ;  /* 0x000000a900577308 */ /* 0x000ea20000000800 */
[----:B------:R-:W-:Y:S01]  /*14ce0*/  HMMA.16816.F32 R28, R4, R30, R116 ;  /* 0x0000001e041c723c */ /* 0x000fe20000001874 */
[----:B---3--:R-:W-:Y:S01]  /*14cf0*/  F2FP.F16.F32.PACK_AB R4, R132, R206 ;  /* 0x000000ce8404723e */ /* 0x008fe200000000ff */
[----:B------:R-:W-:Y:S01]  /*14d00*/  FADD.FTZ R24, R186, R37 ;  /* 0x00000025ba187221 */ /* 0x000fe20000010000 */
[----:B----4-:R-:W-:Y:S02]  /*14d10*/  F2FP.F16.F32.PACK_AB R5, R135, R101 ;  /* 0x000000658705723e */ /* 0x010fe400000000ff */
[----:B-1----:R-:W-:Y:S01]  /*14d20*/  MOV R162, R199 ;  /* 0x000000c700a27202 */ /* 0x002fe20000000f00 */
[----:B------:R-:W-:Y:S01]  /*14d30*/  IMAD.MOV.U32 R129, RZ, RZ, R138 ;  /* 0x000000ffff817224 */ /* 0x000fe200078e008a */
[----:B------:R-:W-:-:S02]  /*14d40*/  F2FP.F16.F32.PACK_AB R6, R134, R133 ;  /* 0x000000858606723e */ /* 0x000fc400000000ff */
[----:B------:R-:W-:Y:S02]  /*14d50*/  MOV R128, R139 ;  /* 0x0000008b00807202 */ /* 0x000fe40000000f00 */
[----:B------:R-:W-:Y:S02]  /*14d60*/  MOV R130, R137 ;  /* 0x0000008900827202 */ /* 0x000fe40000000f00 */
[----:B------:R-:W-:Y:S02]  /*14d70*/  MOV R109, R148 ;  /* 0x00000094006d7202 */ /* 0x000fe40000000f00 */
[----:B------:R-:W-:Y:S01]  /*14d80*/  MOV R110, R147 ;  /* 0x00000093006e7202 */ /* 0x000fe20000000f00 */
[----:B------:R-:W-:Y:S01]  /*14d90*/  IMAD.MOV.U32 R111, RZ, RZ, R146 ;  /* 0x000000ffff6f7224 */ /* 0x000fe200078e0092 */
[----:B------:R-:W-:Y:S01]  /*14da0*/  F2FP.F16.F32.PACK_AB R7, R99, R100 ;  /* 0x000000646307723e */ /* 0x000fe200000000ff */
[----:B------:R-:W-:Y:S01]  /*14db0*/  FADD.FTZ R25, R187, R24 ;  /* 0x00000018bb197221 */ /* 0x000fe20000010000 */
[----:B------:R-:W-:Y:S01]  /*14dc0*/  FADD.FTZ R24, R183, R3 ;  /* 0x00000003b7187221 */ /* 0x000fe20000010000 */
[----:B------:R-:W-:-:S02]  /*14dd0*/  MOV R112, R145 ;  /* 0x0000009100707202 */ /* 0x000fc40000000f00 */
[----:B------:R-:W-:Y:S02]  /*14de0*/  MOV R113, R143 ;  /* 0x0000008f00717202 */ /* 0x000fe40000000f00 */
[----:B------:R-:W-:Y:S01]  /*14df0*/  MOV R114, R144 ;  /* 0x0000009000727202 */ /* 0x000fe20000000f00 */
[C---:B------:R-:W-:Y:S01]  /*14e00*/  HMMA.16816.F32 R104, R4.reuse, R16, R104 ;  /* 0x000000100468723c */ /* 0x040fe20000001868 */
[----:B------:R-:W-:Y:S01]  /*14e10*/  IMAD.MOV.U32 R115, RZ, RZ, R142 ;  /* 0x000000ffff737224 */ /* 0x000fe200078e008e */
[----:B------:R-:W-:Y:S01]  /*14e20*/  MOV R103, R136 ;  /* 0x0000008800677202 */ /* 0x000fe20000000f00 */
[----:B------:R-:W-:Y:S01]  /*14e30*/  MUFU.EX2 R86, R150 ;  /* 0x0000009600567308 */ /* 0x000fe20000000800 */
[----:B------:R1:W5:Y:S04]  /*14e40*/  LDL.LU R236, [R1+0xc8] ;  /* 0x0000c80001ec7983 */ /* 0x0003680000300800 */
[C---:B------:R-:W-:Y:S08]  /*14e50*/  HMMA.16816.F32 R80, R4.reuse, R18, R80 ;  /* 0x000000120450723c */ /* 0x040ff00000001850 */
[C---:B------:R-:W-:Y:S08]  /*14e60*/  HMMA.16816.F32 R76, R4.reuse, R12, R76 ;  /* 0x0000000c044c723c */ /* 0x040ff0000000184c */
[C---:B------:R-:W-:Y:S08]  /*14e70*/  HMMA.16816.F32 R56, R4.reuse, R14, R56 ;  /* 0x0000000e0438723c */ /* 0x040ff00000001838 */
[C---:B------:R-:W-:Y:S08]  /*14e80*/  HMMA.16816.F32 R52, R4.reuse, R8, R52 ;  /* 0x000000080434723c */ /* 0x040ff00000001834 */
[C---:B------:R-:W-:Y:S08]  /*14e90*/  HMMA.16816.F32 R48, R4.reuse, R10, R48 ;  /* 0x0000000a0430723c */ /* 0x040ff00000001830 */
[C---:B--2---:R-:W-:Y:S08]  /*14ea0*/  HMMA.16816.F32 R64, R4.reuse, R20, R64 ;  /* 0x000000140440723c */ /* 0x044ff00000001840 */
[----:B------:R-:W-:Y:S01]  /*14eb0*/  HMMA.16816.F32 R44, R4, R22, R44 ;  /* 0x00000016042c723c */ /* 0x000fe2000000182c */
[----:B------:R-:W-:Y:S01]  /*14ec0*/  F2FP.F16.F32.PACK_AB R4, R97, R98 ;  /* 0x000000626104723e */ /* 0x000fe200000000ff */
[----:B------:R-:W-:Y:S01]  /*14ed0*/  IMAD.MOV.U32 R117, RZ, RZ, R179 ;  /* 0x000000ffff757224 */ /* 0x000fe200078e00b3 */
[----:B------:R-:W-:-:S02]  /*14ee0*/  F2FP.F16.F32.PACK_AB R5, R93, R94 ;  /* 0x0000005e5d05723e */ /* 0x000fc400000000ff */
[----:B------:R-:W-:Y:S01]  /*14ef0*/  MOV R116, R197 ;  /* 0x000000c500747202 */ /* 0x000fe20000000f00 */
[----:B------:R-:W-:Y:S01]  /*14f00*/  FADD.FTZ R3, R190, R2 ;  /* 0x00000002be037221 */ /* 0x000fe20000010000 */
[----:B------:R-:W-:Y:S01]  /*14f10*/  F2FP.F16.F32.PACK_AB R6, R95, R96 ;  /* 0x000000605f06723e */ /* 0x000fe200000000ff */
[----:B------:R-:W2:Y:S01]  /*14f20*/  LDSM.16.MT88.4 R144, [R232+0xb800] ;  /* 0x00b80000e890783b */ /* 0x000ea20000004200 */
[----:B------:R-:W-:Y:S01]  /*14f30*/  F2FP.F16.F32.PACK_AB R7, R87, R92 ;  /* 0x0000005c5707723e */ /* 0x000fe200000000ff */
[----:B------:R-:W-:Y:S01]  /*14f40*/  FADD.FTZ R2, R181, R0 ;  /* 0x00000000b5027221 */ /* 0x000fe20000010000 */
[----:B------:R-:W-:Y:S01]  /*14f50*/  MOV R118, R178 ;  /* 0x000000b200767202 */ /* 0x000fe20000000f00 */
[----:B------:R-:W3:Y:S04]  /*14f60*/  LDSM.16.MT88.4 R140, [R235+0xb800] ;  /* 0x00b80000eb8c783b */ /* 0x000ee80000004200 */
[C---:B------:R-:W-:Y:S01]  /*14f70*/  HMMA.16816.F32 R68, R4.reuse, R8, R68 ;  /* 0x000000080444723c */ /* 0x040fe20000001844 */
[----:B------:R-:W-:Y:S01]  /*14f80*/  FADD.FTZ R8, R193, R24 ;  /* 0x00000018c1087221 */ /* 0x000fe20000010000 */
[----:B------:R-:W-:Y:S01]  /*14f90*/  MOV R119, R177 ;  /* 0x000000b100777202 */ /* 0x000fe20000000f00 */
[----:B------:R-:W-:Y:S01]  /*14fa0*/  FADD.FTZ R0, R194, R25 ;  /* 0x00000019c2007221 */ /* 0x000fe20000010000 */
[----:B------:R-:W-:Y:S01]  /*14fb0*/  MOV R148, R198 ;  /* 0x000000c600947202 */ /* 0x000fe20000000f00 */
[----:B------:R-:W4:Y:S03]  /*14fc0*/  LDSM.16.MT88.4 R136, [R36+0x3800] ;  /* 0x003800002488783b */ /* 0x000f260000004200 */
[C---:B------:R-:W-:Y:S01]  /*14fd0*/  HMMA.16816.F32 R72, R4.reuse, R16, R72 ;  /* 0x000000100448723c */ /* 0x040fe20000001848 */
[----:B------:R-:W-:Y:S01]  /*14fe0*/  FADD.FTZ R3, R196, R3 ;  /* 0x00000003c4037221 */ /* 0x000fe20000010000 */
[----:B------:R-:W-:Y:S01]  /*14ff0*/  FADD.FTZ R2, R191, R2 ;  /* 0x00000002bf027221 */ /* 0x000fe20000010000 */
[----:B------:R-:W-:Y:S01]  /*15000*/  MUFU.EX2 R85, R151 ;  /* 0x0000009700557308 */ /* 0x000fe20000000800 */
[----:B------:R1:W5:Y:S04]  /*15010*/  LDL.LU R234, [R1+0xc4] ;  /* 0x0000c40001ea7983 */ /* 0x0003680000300800 */
[----:B------:R-:W-:Y:S01]  /*15020*/  HMMA.16816.F32 R60, R4, R18, R60 ;  /* 0x00000012043c723c */ /* 0x000fe2000000183c */
[----:B------:R-:W-:-:S07]  /*15030*/  FADD.FTZ R0, R195, R0 ;  /* 0x00000000c3007221 */ /* 0x000fce0000010000 */
[C---:B------:R-:W-:Y:S08]  /*15040*/  HMMA.16816.F32 R40, R4.reuse, R12, R40 ;  /* 0x0000000c0428723c */ /* 0x040ff00000001828 */
[C---:B------:R-:W-:Y:S01]  /*15050*/  HMMA.16816.F32 R32, R4.reuse, R14, R32 ;  /* 0x0000000e0420723c */ /* 0x040fe20000001820 */
[----:B------:R-:W1:Y:S07]  /*15060*/  LDSM.16.MT88.4 R12, [R204+0x3800] ;  /* 0x00380000cc0c783b */ /* 0x000e6e0000004200 */
[C---:B------:R-:W-:Y:S08]  /*15070*/  HMMA.16816.F32 R16, R4.reuse, R10, R28 ;  /* 0x0000000a0410723c */ /* 0x040ff0000000181c */
[C---:B------:R-:W-:Y:S08]  /*15080*/  HMMA.16816.F32 R152, R4.reuse, R20, R152 ;  /* 0x000000140498723c */ /* 0x040ff00000001898 */
[----:B------:R-:W-:Y:S01]  /*15090*/  HMMA.16816.F32 R88, R4, R22, R88 ;  /* 0x000000160458723c */ /* 0x000fe20000001858 */
[----:B------:R-:W-:Y:S01]  /*150a0*/  FADD.FTZ R4, R162, R8 ;  /* 0x00000008a2047221 */ /* 0x000fe20000010000 */
[----:B------:R-:W-:Y:S01]  /*150b0*/  IMAD.MOV.U32 R162, RZ, RZ, R116 ;  /* 0x000000ffffa27224 */ /* 0x000fe200078e0074 */
[----:B------:R-:W-:-:S02]  /*150c0*/  MOV R116, R117 ;  /* 0x0000007500747202 */ /* 0x000fc40000000f00 */
        /* <DEDUP_REMOVED lines=8> */
[----:B------:R-:W-:Y:S02]  /*15150*/  IMAD.MOV.U32 R131, RZ, RZ, R124 ;  /* 0x000000ffff837224 */ /* 0x000fe400078e007c */
        /* <DEDUP_REMOVED lines=11> */
[----:B------:R-:W-:Y:S01]  /*15210*/  IMAD.MOV.U32 R130, RZ, RZ, R124 ;  /* 0x000000ffff827224 */ /* 0x000fe200078e007c */
[----:B------:R-:W-:Y:S02]  /*15220*/  MOV R120, R149 ;  /* 0x0000009500787202 */ /* 0x000fe40000000f00 */
[----:B------:R-:W-:Y:S02]  /*15230*/  MOV R149, R238 ;  /* 0x000000ee00957202 */ /* 0x000fe40000000f00 */
        /* <DEDUP_REMOVED lines=68> */
[----:B------:R-:W3:Y:S01]  /*15680*/  MUFU.EX2 R11, R184 ;  /* 0x000000b8000b7308 */ /* 0x000ee20000000800 */
[----:B------:R-:W-:Y:S01]  /*15690*/  FADD.FTZ R4, R97, R4 ;  /* 0x0000000461047221 */ /* 0x000fe20000010000 */
[----:B------:R-:W-:Y:S01]  /*156a0*/  FADD.FTZ R3, R93, R3 ;  /* 0x000000035d037221 */ /* 0x000fe20000010000 */
[----:B------:R-:W-:Y:S01]  /*156b0*/  FADD.FTZ R2, R132, R2 ;  /* 0x0000000284027221 */ /* 0x000fe20000010000 */
[----:B------:R-:W-:-:S04]  /*156c0*/  FADD.FTZ R0, R135, R0 ;  /* 0x0000000087007221 */ /* 0x000fc80000010000 */
[----:B------:R-:W4:Y:S01]  /*156d0*/  MUFU.EX2 R22, R172 ;  /* 0x000000ac00167308 */ /* 0x000f220000000800 */
[----:B------:R-:W-:Y:S01]  /*156e0*/  FADD.FTZ R4, R96, R4 ;  /* 0x0000000460047221 */ /* 0x000fe20000010000 */
[----:B------:R-:W-:-:S06]  /*156f0*/  FADD.FTZ R3, R92, R3 ;  /* 0x000000035c037221 */ /* 0x000fcc0000010000 */
[----:B------:R-:W1:Y:S01]  /*15700*/  MUFU.EX2 R10, R188 ;  /* 0x000000bc000a7308 */ /* 0x000e620000000800 */
[----:B------:R-:W-:Y:S01]  /*15710*/  FADD.FTZ R2, R133, R2 ;  /* 0x0000000285027221 */ /* 0x000fe20000010000 */
[----:B------:R-:W-:-:S06]  /*15720*/  FADD.FTZ R0, R100, R0 ;  /* 0x0000000064007221 */ /* 0x000fcc0000010000 */
        /* <DEDUP_REMOVED lines=8> */
[----:B--2---:R-:W-:-:S07]  /*157b0*/  FADD.FTZ R4, R23, R4 ;  /* 0x0000000417047221 */ /* 0x004fce0000010000 */
[----:B------:R-:W2:Y:S01]  /*157c0*/  MUFU.EX2 R27, R160 ;  /* 0x000000a0001b7308 */ /* 0x000ea20000000800 */
[----:B---3--:R-:W-:-:S07]  /*157d0*/  FADD.FTZ R3, R11, R3 ;  /* 0x000000030b037221 */ /* 0x008fce0000010000 */
[----:B------:R-:W3:Y:S01]  /*157e0*/  MUFU.EX2 R20, R180 ;  /* 0x000000b400147308 */ /* 0x000ee20000000800 */
[----:B------:R-:W-:-:S07]  /*157f0*/  FADD.FTZ R2, R86, R2 ;  /* 0x0000000256027221 */ /* 0x000fce0000010000 */
[----:B------:R-:W3:Y:S01]  /*15800*/  MUFU.EX2 R26, R161 ;  /* 0x000000a1001a7308 */ /* 0x000ee20000000800 */
[----:B------:R-:W-:-:S07]  /*15810*/  FADD.FTZ R0, R38, R0 ;  /* 0x0000000026007221 */ /* 0x000fce0000010000 */
[----:B------:R-:W3:Y:S01]  /*15820*/  MUFU.EX2 R7, R205 ;  /* 0x000000cd00077308 */ /* 0x000ee20000000800 */
[----:B----4-:R-:W-:Y:S01]  /*15830*/  FADD.FTZ R4, R22, R4 ;  /* 0x0000000416047221 */ /* 0x010fe20000010000 */
[----:B-1----:R-:W-:Y:S01]  /*15840*/  FADD.FTZ R3, R10, R3 ;  /* 0x000000030a037221 */ /* 0x002fe20000010000 */
[----:B------:R-:W-:Y:S01]  /*15850*/  FADD.FTZ R2, R85, R2 ;  /* 0x0000000255027221 */ /* 0x000fe20000010000 */
[----:B------:R-:W-:Y:S01]  /*15860*/  FADD.FTZ R0, R37, R0 ;  /* 0x0000000025007221 */ /* 0x000fe20000010000 */
[----:B------:R-:W-:Y:S01]  /*15870*/  FADD.FTZ R4, R21, R4 ;  /* 0x0000000415047221 */ /* 0x000fe20000010000 */
[----:B------:R-:W-:Y:S01]  /*15880*/  FADD.FTZ R3, R9, R3 ;  /* 0x0000000309037221 */ /* 0x000fe20000010000 */
[----:B------:R-:W-:Y:S01]  /*15890*/  FADD.FTZ R2, R84, R2 ;  /* 0x0000000254027221 */ /* 0x000fe20000010000 */
[----:B--2---:R-:W-:Y:S01]  /*158a0*/  FADD.FTZ R0, R27, R0 ;  /* 0x000000001b007221 */ /* 0x004fe20000010000 */
[----:B---3--:R-:W-:Y:S01]  /*158b0*/  FADD.FTZ R4, R20, R4 ;  /* 0x0000000414047221 */ /* 0x008fe20000010000 */
[----:B------:R-:W-:Y:S01]  /*158c0*/  F2FP.F16.F32.PACK_AB R196, R85, R86 ;  /* 0x0000005655c4723e */ /* 0x000fe200000000ff */
[----:B------:R-:W-:Y:S01]  /*158d0*/  FADD.FTZ R2, R39, R2 ;  /* 0x0000000227027221 */ /* 0x000fe20000010000 */
[----:B------:R-:W-:-:S02]  /*158e0*/  F2FP.F16.F32.PACK_AB R197, R37, R38 ;  /* 0x0000002625c5723e */ /* 0x000fc400000000ff */
[----:B------:R-:W-:Y:S02]  /*158f0*/  F2FP.F16.F32.PACK_AB R198, R39, R84 ;  /* 0x0000005427c6723e */ /* 0x000fe400000000ff */
[----:B------:R-:W-:Y:S01]  /*15900*/  F2FP.F16.F32.PACK_AB R199, R26, R27 ;  /* 0x0000001b1ac7723e */ /* 0x000fe200000000ff */
[C---:B------:R-:W-:Y:S01]  /*15910*/  FADD.FTZ R3, R7.reuse, R3 ;  /* 0x0000000307037221 */ /* 0x040fe20000010000 */
[----:B------:R-:W-:Y:S02]  /*15920*/  F2FP.F16.F32.PACK_AB R148, R22, R23 ;  /* 0x000000171694723e */ /* 0x000fe400000000ff */
[----:B------:R-:W-:Y:S02]  /*15930*/  F2FP.F16.F32.PACK_AB R149, R10, R11 ;  /* 0x0000000b0a95723e */ /* 0x000fe400000000ff */
[----:B------:R-:W-:Y:S02]  /*15940*/  F2FP.F16.F32.PACK_AB R150, R20, R21 ;  /* 0x000000151496723e */ /* 0x000fe400000000ff */
[----:B------:R-:W-:Y:S01]  /*15950*/  F2FP.F16.F32.PACK_AB R151, R7, R9 ;  /* 0x000000090797723e */ /* 0x000fe200000000ff */
[----:B------:R-:W-:Y:S01]  /*15960*/  FADD.FTZ R0, R26, R0 ;  /* 0x000000001a007221 */ /* 0x000fe20000010000 */
[----:B------:R1:W-:Y:S01]  /*15970*/  STL [R1+0x20], R4 ;  /* 0x0000200401007387 */ /* 0x0003e20000100800 */
[----:B------:R-:W-:Y:S03]  /*15980*/  HMMA.16816.F32 R168, R196, R144, R104 ;  /* 0x00000090c4a8723c */ /* 0x000fe60000001868 */
[----:B------:R1:W-:Y:S01]  /*15990*/  STL [R1+0xb0], R3 ;  /* 0x0000b00301007387 */ /* 0x0003e20000100800 */
[----:B------:R-:W-:-:S03]  /*159a0*/  UISETP.GT.AND UP0, UPT, UR25, UR15, UPT ;  /* 0x0000000f1900728c */ /* 0x000fc6000bf04270 */
        /* <DEDUP_REMOVED lines=19> */
[----:B------:R-:W-:Y:S01]  /*15ae0*/  MOV R68, R201 ;  /* 0x000000c900447202 */ /* 0x000fe20000000f00 */
[----:B------:R-:W-:Y:S01]  /*15af0*/  IMAD.MOV.U32 R80, RZ, RZ, R203 ;  /* 0x000000ffff507224 */ /* 0x000fe200078e00cb */
[----:B------:R-:W-:-:S02]  /*15b00*/  MOV R70, R202 ;  /* 0x000000ca00467202 */ /* 0x000fc40000000f00 */
[----:B------:R-:W-:Y:S02]  /*15b10*/  MOV R69, R200 ;  /* 0x000000c800457202 */ /* 0x000fe40000000f00 */
[----:B------:R-:W-:Y:S02]  /*15b20*/  @P0 MOV R68, R201 ;  /* 0x000000c900440202 */ /* 0x000fe40000000f00 */
[----:B------:R-:W-:Y:S02]  /*15b30*/  @P0 MOV R70, R202 ;  /* 0x000000ca00460202 */ /* 0x000fe40000000f00 */
[----:B------:R-:W-:Y:S02]  /*15b40*/  @P0 MOV R69, R200 ;  /* 0x000000c800450202 */ /* 0x000fe40000000f00 */
[----:B------:R-:W-:Y:S01]  /*15b50*/  @P0 MOV R80, R203 ;  /* 0x000000cb00500202 */ /* 0x000fe20000000f00 */
[----:B------:R-:W-:Y:S01]  /*15b60*/  @UP0 UIADD3 UR17, UPT, UPT, UR17, -0x3, URZ ;  /* 0xfffffffd11110890 */ /* 0x000fe2000fffe0ff */
[----:B-12---:R-:W-:Y:S11]  /*15b70*/  BRA.U UP0, `(.L_x_816) ;  /* 0x0000000100047547 */ /* 0x006ff6000b800000 */
.L_x_812:
[----:B------:R-:W-:-:S12]  /*15b80*/  UIADD3 UR17, UPT, UPT, UR25, -0x1, URZ ;  /* 0xffffffff19117890 */ /* 0x000fd8000fffe0ff */
.L_x_816:
[----:B------:R-:W-:-:S09]  /*15b90*/  UISETP.GE.AND UP0, UPT, UR17, UR15, UPT ;  /* 0x0000000f1100728c */ /* 0x000fd2000bf06270 */
[----:B------:R-:W-:Y:S05]  /*15ba0*/  BRA.U !UP0, `(.L_x_817) ;  /* 0x0000007d08a07547 */ /* 0x000fea000b800000 */
[----:B------:R-:W1:Y:S01]  /*15bb0*/  LDC.64 R4, c[0x0][0x3c0] ;  /* 0x0000f000ff047b82 */ /* 0x000e620000000a00 */
[----:B------:R-:W2:Y:S01]  /*15bc0*/  S2R R238, SR_TID.X ;  /* 0x0000000000ee7919 */ /* 0x000ea20000002100 */
[----:B------:R-:W-:Y:S01]  /*15bd0*/  VIADD R0, R232, 0x8000 ;  /* 0x00008000e8007836 */ /* 0x000fe20000000000 */
[----:B------:R-:W3:Y:S01]  /*15be0*/  LDCU UR8, c[0x0][0x440] ;  /* 0x00008800ff0877ac */ /* 0x000ee20008000800 */
[----:B------:R-:W-:Y:S01]  /*15bf0*/  IMAD.MOV.U32 R235, RZ, RZ, 0x20 ;  /* 0x00000020ffeb7424 */ /* 0x000fe200078e00ff */
[----:B-----5:R-:W-:Y:S01]  /*15c00*/  MOV R132, R69 ;  /* 0x0000004500847202 */ /* 0x020fe20000000f00 */
[----:B------:R-:W-:Y:S01]  /*15c10*/  IMAD.MOV.U32 R133, RZ, RZ, R68 ;  /* 0x000000ffff857224 */ /* 0x000fe200078e0044 */
[----:B------:R-:W-:Y:S01]  /*15c20*/  MOV R242, 0x40 ;  /* 0x0000004000f27802 */ /* 0x000fe20000000f00 */
[----:B------:R-:W4:Y:S01]  /*15c30*/  S2UR UR5, SR_CgaCtaId ;  /* 0x00000000000579c3 */ /* 0x000f220000008800 */
[----:B------:R-:W-:Y:S01]  /*15c40*/  IMAD.MOV.U32 R3, RZ, RZ, R70 ;  /* 0x000000ffff037224 */ /* 0x000fe200078e0046 */
[C---:B------:R-:W-:Y:S01]  /*15c50*/  IADD3 R246, PT, PT, R243.reuse, 0x40, RZ ;  /* 0x00000040f3f67810 */ /* 0x040fe20007ffe0ff */
[----:B------:R-:W-:Y:S01]  /*15c60*/  IMAD.MOV.U32 R2, RZ, RZ, R80 ;  /* 0x000000ffff027224 */ /* 0x000fe200078e0050 */
[----:B------:R-:W-:Y:S01]  /*15c70*/  UMOV UR7, 0x400 ;  /* 0x0000040000077882 */ /* 0x000fe20000000000 */
[C---:B------:R-:W-:Y:S01]  /*15c80*/  VIADD R247, R243.reuse, 0x8 ;  /* 0x00000008f3f77836 */ /* 0x040fe20000000000 */
[----:B------:R-:W1:Y:S01]  /*15c90*/  LDCU UR6, c[0x0][0x440] ;  /* 0x00008800ff0677ac */ /* 0x000e620008000800 */
[----:B------:R-:W-:Y:S01]  /*15ca0*/  VIADD R245, R243, 0x48 ;  /* 0x00000048f3f57836 */ /* 0x000fe20000000000 */
[----:B------:R-:W1:Y:S01]  /*15cb0*/  LDCU UR4, c[0x0][0x45c] ;  /* 0x00008b80ff0477ac */ /* 0x000e620008000800 */
[----:B---3--:R-:W-:Y:S01]  /*15cc0*/  ISETP.GE.AND P4, PT, R234, UR8, PT ;  /* 0x00000008ea007c0c */ /* 0x008fe2000bf86270 */
[----:B-1----:R1:W-:Y:S04]  /*15cd0*/  STL.64 [R1+0x28], R4 ;  /* 0x0000280401007387 */ /* 0x0023e80000100a00 */
[----:B------:R1:W-:Y:S01]  /*15ce0*/  STL [R1+0xc0], R0 ;  /* 0x0000c00001007387 */ /* 0x0003e20000100800 */
[----:B----4-:R-:W-:Y:S01]  /*15cf0*/  ULEA UR5, UR5, UR7, 0x18 ;  /* 0x0000000705057291 */ /* 0x010fe2000f8ec0ff */
[----:B--2---:R-:W-:-:S02]  /*15d00*/  LOP3.LUT P0, RZ, R238, 0x2, RZ, 0xc0, !PT ;  /* 0x00000002eeff7812 */ /* 0x004fc4000780c0ff */
[C---:B------:R-:W-:Y:S02]  /*15d10*/  SHF.L.U32 R240, R238.reuse, 0x6, RZ ;  /* 0x00000006eef07819 */ /* 0x040fe400000006ff */
[----:B------:R-:W-:Y:S02]  /*15d20*/  SEL R235, R235, 0xffffffe0, !P0 ;  /* 0xffffffe0ebeb7807 */ /* 0x000fe40004000000 */
[----:B------:R-:W-:Y:S02]  /*15d30*/  LOP3.LUT R241, R238, 0x8, RZ, 0xc0, !PT ;  /* 0x00000008eef17812 */ /* 0x000fe400078ec0ff */
[----:B------:R-:W-:Y:S01]  /*15d40*/  LOP3.LUT R239, R240, 0x400, RZ, 0xc0, !PT ;  /* 0x00000400f0ef7812 */ /* 0x000fe200078ec0ff */
[----:B------:R-:W-:Y:S01]  /*15d50*/  IMAD.IADD R237, R236, 0x1, R235 ;  /* 0x00000001eced7824 */ /* 0x000fe200078e02eb */
[----:B------:R-:W-:Y:S01]  /*15d60*/  IADD3 R233, PT, PT, R235, R232, RZ ;  /* 0x000000e8ebe97210 */ /* 0x000fe20007ffe0ff */
[----:B------:R-:W-:Y:S06]  /*15d70*/  BRA `(.L_x_818) ;  /* 0x00000008002c7947 */ /* 0x000fec0003800000 */
.L_x_820:
[----:B------:R-:W-:Y:S01]  /*15d80*/  IMAD.U32 R0, RZ, RZ, UR17 ;  /* 0x00000011ff007e24 */ /* 0x000fe2000f8e00ff */
[----:B------:R-:W2:Y:S01]  /*15d90*/  LDL R221, [R1+0x64] ;  /* 0x0000640001dd7983 */ /* 0x000ea20000100800 */
[----:B------:R-:W-:Y:S02]  /*15da0*/  ISETP.GE.AND P4, PT, R234, UR6, PT ;  /* 0x00000006ea007c0c */ /* 0x000fe4000bf86270 */
[----:B------:R-:W-:Y:S02]  /*15db0*/  LOP3.LUT R249, R252, 0x1f8, RZ, 0xc0, !PT ;  /* 0x000001f8fcf97812 */ /* 0x000fe400078ec0ff */
[----:B------:R-:W3:Y:S02]  /*15dc0*/  LDL R220, [R1+0x60] ;  /* 0x0000600001dc7983 */ /* 0x000ee40000100800 */
[----:B------:R-:W-:Y:S04]  /*15dd0*/  LOP3.LUT R249, R249, 0x38, R238, 0x78, !PT ;  /* 0x00000038f9f97812 */ /* 0x000fe800078e78ee */
[----:B------:R-:W-:Y:S03]  /*15de0*/  LOP3.LUT R249, R249, 0x1e00, R252, 0xf8, !PT ;  /* 0x00001e00f9f97812 */ /* 0x000fe600078ef8fc */
[----:B------:R-:W-:Y:S01]  /*15df0*/  @!P4 VIADD R0, R0, 0xffffffff ;  /* 0xffffffff0000c836 */ /* 0x000fe20000000000 */
[----:B------:R-:W1:Y:S01]  /*15e00*/  @!P4 LDC.64 R216, c[0x0][0x3b8] ;  /* 0x0000ee00ffd8cb82 */ /* 0x000e620000000a00 */
[----:B------:R-:W-:Y:S02]  /*15e10*/  LEA R249, R249, UR5, 0x1 ;  /* 0x00000005f9f97c11 */ /* 0x000fe4000f8e08ff */
[C---:B-1----:R-:W-:Y:S04]  /*15e20*/  @!P4 IMAD.WIDE.U32 R214, R0.reuse, R216, RZ ;  /* 0x000000d800d6c225 */ /* 0x042fe800078e00ff */
[----:B------:R-:W-:Y:S01]  /*15e30*/  @!P4 IMAD R215, R0, R217, R215 ;  /* 0x000000d900d7c224 */ /* 0x000fe200078e02d7 */
[----:B------:R-:W-:Y:S01]  /*15e40*/  MOV R0, UR17 ;  /* 0x0000001100007c02 */ /* 0x000fe20008000f00 */
[----:B------:R-:W1:Y:S04]  /*15e50*/  @!P0 LDC.64 R216, c[0x0][0x3b8] ;  /* 0x0000ee00ffd88b82 */ /* 0x000e680000000a00 */
[----:B------:R-:W-:Y:S01]  /*15e60*/  @!P0 VIADD R0, R0, 0xffffffff ;  /* 0xffffffff00008836 */ /* 0x000fe20000000000 */
[C---:B--2---:R-:W-:Y:S04]  /*15e70*/  @!P4 LEA R219, P1, R214.reuse, R221, 0x8 ;  /* 0x000000ddd6dbc211 */ /* 0x044fe800078240ff */
[----:B---3--:R-:W-:Y:S01]  /*15e80*/  @!P4 LEA.HI.X R218, R214, R220, R215, 0x8, P1 ;  /* 0x000000dcd6dac211 */ /* 0x008fe200008f44d7 */
[C---:B-1----:R-:W-:Y:S04]  /*15e90*/  @!P0 IMAD.WIDE.U32 R214, R0.reuse, R216, RZ ;  /* 0x000000d800d68225 */ /* 0x042fe800078e00ff */
[----:B------:R-:W-:Y:S02]  /*15ea0*/  @!P0 IMAD R215, R0, R217, R215 ;  /* 0x000000d900d78224 */ /* 0x000fe400078e02d7 */
[C---:B------:R-:W-:Y:S03]  /*15eb0*/  @!P0 IMAD.SHL.U32 R0, R214.reuse, 0x80, RZ ;  /* 0x00000080d6008824 */ /* 0x040fe600078e00ff */
[----:B------:R-:W-:Y:S02]  /*15ec0*/  @!P0 SHF.L.U64.HI R215, R214, 0x7, R215 ;  /* 0x00000007d6d78819 */ /* 0x000fe400000102d7 */
[C---:B------:R-:W-:Y:S02]  /*15ed0*/  @!P0 LEA R0, P1, R216.reuse, R0, 0x4 ;  /* 0x00000000d8008211 */ /* 0x040fe400078220ff */
[----:B------:R-:W-:Y:S02]  /*15ee0*/  @!P4 MOV R214, R219 ;  /* 0x000000db00d6c202 */ /* 0x000fe40000000f00 */
[----:B------:R-:W-:Y:S01]  /*15ef0*/  @!P0 LEA.HI.X R216, R216, R215, R217, 0x4, P1 ;  /* 0x000000d7d8d88211 */ /* 0x000fe200008f24d9 */
[----:B------:R-:W-:Y:S05]  /*15f00*/  @!P4 IMAD.MOV.U32 R215, RZ, RZ, R218 ;  /* 0x000000ffffd7c224 */ /* 0x000fea00078e00da */
[----:B------:R-:W-:Y:S01]  /*15f10*/  @!PT LDS RZ, [RZ] ;  /* 0x00000000fffff984 */ /* 0x000fe20000000800 */
[----:B------:R-:W-:Y:S01]  /*15f20*/  @!PT LDS RZ, [RZ] ;  /* 0x00000000fffff984 */ /* 0x000fe20000000800 */
[----:B------:R-:W-:Y:S01]  /*15f30*/  @!PT LDS RZ, [RZ] ;  /* 0x00000000fffff984 */ /* 0x000fe20000000800 */
[----:B------:R1:W-:Y:S05]  /*15f40*/  @!P4 LDGSTS.E.BYPASS.LTC128B.128 [R249+0x4000], desc[UR20][R214.64] ;  /* 0x04000000d6f9cfae */ /* 0x0003ea000b981a14 */
[----:B------:R2:W-:Y:S05]  /*15f50*/  @P4 STS.128 [R249+0x4000], RZ ;  /* 0x004000fff9004388 */ /* 0x0005ea0000000c00 */
[----:B------:R2:W-:Y:S01]  /*15f60*/  @P0 STS.128 [R249+0x4800], RZ ;  /* 0x004800fff9000388 */ /* 0x0005e20000000c00 */
[C---:B-1----:R-:W-:Y:S04]  /*15f70*/  @!P0 LEA R214, P1, R0.reuse, R221, 0x1 ;  /* 0x000000dd00d68211 */ /* 0x042fe800078208ff */
[----:B------:R-:W-:Y:S01]  /*15f80*/  @!P0 LEA.HI.X R215, R0, R220, R216, 0x1, P1 ;  /* 0x000000dc00d78211 */ /* 0x000fe200008f0cd8 */
[----:B------:R-:W-:Y:S01]  /*15f90*/  IMAD.U32 R0, RZ, RZ, UR17 ;  /* 0x00000011ff007e24 */ /* 0x000fe2000f8e00ff */
[----:B------:R-:W1:Y:S03]  /*15fa0*/  @!P0 LDC.64 R216, c[0x0][0x3b8] ;  /* 0x0000ee00ffd88b82 */ /* 0x000e660000000a00 */
[----:B------:R-:W-:Y:S01]  /*15fb0*/  @!PT LDS RZ, [RZ] ;  /* 0x00000000fffff984 */ /* 0x000fe20000000800 */
[----:B------:R-:W-:Y:S01]  /*15fc0*/  @!PT LDS RZ, [RZ] ;  /* 0x00000000fffff984 */ /* 0x000fe20000000800 */
[----:B------:R-:W-:Y:S01]  /*15fd0*/  @!PT LDS RZ, [RZ] ;  /* 0x00000000fffff984 */ /* 0x000fe20000000800 */
[----:B------:R1:W-:Y:S01]  /*15fe0*/  @!P0 LDGSTS.E.BYPASS.LTC128B.128 [R249+0x4800], desc[UR20][R214.64] ;  /* 0x04800000d6f98fae */ /* 0x0003e2000b981a14 */
[----:B------:R-:W-:Y:S04]  /*15ff0*/  @!P0 IADD3 R0, PT, PT, R0, -0x1, RZ ;  /* 0xffffffff00008810 */ /* 0x000fe80007ffe0ff */
[----:B------:R2:W-:Y:S01]  /*16000*/  @P0 STS.128 [R249+0x5000], RZ ;  /* 0x005000fff9000388 */ /* 0x0005e20000000c00 */
[C---:B-1----:R-:W-:Y:S04]  /*16010*/  @!P0 IMAD.WIDE.U32 R214, R0.reuse, R216, RZ ;  /* 0x000000d800d68225 */ /* 0x042fe800078e00ff */
[----:B------:R-:W-:Y:S02]  /*16020*/  @!P0 IMAD R215, R0, R217, R215 ;  /* 0x000000d900d78224 */ /* 0x000fe400078e02d7 */
[----:B------:R-:W-:Y:S03]  /*16030*/  @!P0 IMAD R0, R217, 0x30, RZ ;  /* 0x00000030d9008824 */ /* 0x000fe600078e02ff */
[C---:B------:R-:W-:Y:S01]  /*16040*/  @!P0 SHF.L.U64.HI R215, R214.reuse, 0x7, R215 ;  /* 0x00000007d6d78819 */ /* 0x040fe200000102d7 */
[----:B------:R-:W-:Y:S04]  /*16050*/  @!P0 IMAD.SHL.U32 R214, R214, 0x80, RZ ;  /* 0x00000080d6d68824 */ /* 0x000fe800078e00ff */
[----:B------:R-:W-:Y:S02]  /*16060*/  @!P0 IMAD.WIDE.U32 R214, R216, 0x30, R214 ;  /* 0x00000030d8d68825 */ /* 0x000fe400078e00d6 */
[----:B------:R-:W1:Y:S02]  /*16070*/  @!P0 LDC.64 R216, c[0x0][0x3b8] ;  /* 0x0000ee00ffd88b82 */ /* 0x000e640000000a00 */
[----:B------:R-:W-:Y:S01]  /*16080*/  @!P0 IMAD.IADD R0, R0, 0x1, R215 ;  /* 0x0000000100008824 */ /* 0x000fe200078e02d7 */
[C---:B------:R-:W-:Y:S04]  /*16090*/  @!P0 LEA R218, P1, R214.reuse, R221, 0x1 ;  /* 0x000000ddd6da8211 */ /* 0x040fe800078208ff */
[----:B------:R-:W-:Y:S02]  /*160a0*/  @!P0 LEA.HI.X R219, R214, R220, R0, 0x1, P1 ;  /* 0x000000dcd6db8211 */ /* 0x000fe400008f0c00 */
[----:B------:R-:W-:Y:S05]  /*160b0*/  MOV R0, UR17 ;  /* 0x0000001100007c02 */ /* 0x000fea0008000f00 */
[----:B------:R-:W-:Y:S04]  /*160c0*/  @!P0 VIADD R0, R0, 0xffffffff ;  /* 0xffffffff00008836 */ /* 0x000fe80000000000 */
[C---:B-1----:R-:W-:Y:S04]  /*160d0*/  @!P0 IMAD.WIDE.U32 R214, R0.reuse, R216, RZ ;  /* 0x000000d800d68225 */ /* 0x042fe800078e00ff */
[----:B------:R-:W-:Y:S02]  /*160e0*/  @!P0 IMAD R215, R0, R217, R215 ;  /* 0x000000d900d78224 */ /* 0x000fe400078e02d7 */
[C---:B------:R-:W-:Y:S03]  /*160f0*/  @!P0 IMAD.SHL.U32 R0, R214.reuse, 0x80, RZ ;  /* 0x00000080d6008824 */ /* 0x040fe600078e00ff */
[----:B------:R-:W-:Y:S02]  /*16100*/  @!P0 SHF.L.U64.HI R215, R214, 0x7, R215 ;  /* 0x00000007d6d78819 */ /* 0x000fe400000102d7 */
[C---:B------:R-:W-:Y:S04]  /*16110*/  @!P0 LEA R0, P1, R216.reuse, R0, 0x5 ;  /* 0x00000000d8008211 */ /* 0x040fe800078228ff */
[----:B------:R-:W-:Y:S02]  /*16120*/  @!P0 LEA.HI.X R216, R216, R215, R217, 0x5, P1 ;  /* 0x000000d7d8d88211 */ /* 0x000fe400008f2cd9 */
[C---:B------:R-:W-:Y:S04]  /*16130*/  @!P0 LEA R214, P1, R0.reuse, R221, 0x1 ;  /* 0x000000dd00d68211 */ /* 0x040fe800078208ff */
[----:B------:R-:W-:Y:S02]  /*16140*/  @!P0 LEA.HI.X R215, R0, R220, R216, 0x1, P1 ;  /* 0x000000dc00d78211 */ /* 0x000fe400008f0cd8 */
[----:B------:R-:W1:Y:S01]  /*16150*/  @!P0 LDC.64 R216, c[0x0][0x3b8] ;  /* 0x0000ee00ffd88b82 */ /* 0x000e620000000a00 */
[----:B------:R-:W-:Y:S02]  /*16160*/  MOV R0, UR17 ;  /* 0x0000001100007c02 */ /* 0x000fe40008000f00 */
[----:B------:R-:W-:Y:S01]  /*16170*/  @!PT LDS RZ, [RZ] ;  /* 0x00000000fffff984 */ /* 0x000fe20000000800 */
[----:B------:R-:W-:Y:S01]  /*16180*/  @!PT LDS RZ, [RZ] ;  /* 0x00000000fffff984 */ /* 0x000fe20000000800 */
[----:B------:R-:W-:Y:S01]  /*16190*/  @!PT LDS RZ, [RZ] ;  /* 0x00000000fffff984 */ /* 0x000fe20000000800 */
[----:B------:R1:W-:Y:S03]  /*161a0*/  @!P0 LDGSTS.E.BYPASS.LTC128B.128 [R249+0x5000], desc[UR20][R214.64] ;  /* 0x05000000d6f98fae */ /* 0x0003e6000b981a14 */
[----:B------:R-:W-:Y:S02]  /*161b0*/  @!P0 VIADD R0, R0, 0xffffffff ;  /* 0xffffffff00008836 */ /* 0x000fe40000000000 */
[----:B------:R2:W-:Y:S05]  /*161c0*/  @P0 STS.128 [R249+0x5800], RZ ;  /* 0x005800fff9000388 */ /* 0x0005ea0000000c00 */
[----:B------:R-:W-:Y:S01]  /*161d0*/  @!PT LDS RZ, [RZ] ;  /* 0x00000000fffff984 */ /* 0x000fe20000000800 */
[----:B------:R-:W-:Y:S01]  /*161e0*/  @!PT LDS RZ, [RZ] ;  /* 0x00000000fffff984 */ /* 0x000fe20000000800 */
[----:B------:R-:W-:Y:S01]  /*161f0*/  @!PT LDS RZ, [RZ] ;  /* 0x00000000fffff984 */ /* 0x000fe20000000800 */
[----:B------:R3:W-:Y:S05]  /*16200*/  @!P0 LDGSTS.E.BYPASS.LTC128B.128 [R249+0x5800], desc[UR20][R218.64] ;  /* 0x05800000daf98fae */ /* 0x0007ea000b981a14 */
[----:B------:R2:W-:Y:S01]  /*16210*/  @P0 STS.128 [R249+0x6000], RZ ;  /* 0x006000fff9000388 */ /* 0x0005e20000000c00 */
[C---:B-1----:R-:W-:Y:S04]  /*16220*/  @!P0 IMAD.WIDE.U32 R214, R0.reuse, R216, RZ ;  /* 0x000000d800d68225 */ /* 0x042fe800078e00ff */
[----:B------:R-:W-:Y:S02]  /*16230*/  @!P0 IMAD R215, R0, R217, R215 ;  /* 0x000000d900d78224 */ /* 0x000fe400078e02d7 */
[----:B------:R-:W-:Y:S03]  /*16240*/  @!P0 IMAD R0, R217, 0x50, RZ ;  /* 0x00000050d9008824 */ /* 0x000fe600078e02ff */
[C---:B------:R-:W-:Y:S01]  /*16250*/  @!P0 SHF.L.U64.HI R215, R214.reuse, 0x7, R215 ;  /* 0x00000007d6d78819 */ /* 0x040fe200000102d7 */
[----:B------:R-:W-:Y:S04]  /*16260*/  @!P0 IMAD.SHL.U32 R214, R214, 0x80, RZ ;  /* 0x00000080d6d68824 */ /* 0x000fe800078e00ff */
[----:B------:R-:W-:Y:S02]  /*16270*/  @!P0 IMAD.WIDE.U32 R214, R216, 0x50, R214 ;  /* 0x00000050d8d68825 */ /* 0x000fe400078e00d6 */
[----:B------:R-:W1:Y:S01]  /*16280*/  @!P0 LDC.64 R216, c[0x0][0x3b8] ;  /* 0x0000ee00ffd88b82 */ /* 0x000e620000000a00 */
[----:B---3--:R-:W-:Y:S02]  /*16290*/  @!P0 LEA R218, P1, R214, R221, 0x1 ;  /* 0x000000ddd6da8211 */ /* 0x008fe400078208ff */
[----:B------:R-:W-:Y:S04]  /*162a0*/  @!P0 IADD3 R0, PT, PT, R0, R215, RZ ;  /* 0x000000d700008210 */ /* 0x000fe80007ffe0ff */
[----:B------:R-:W-:Y:S01]  /*162b0*/  @!P0 LEA.HI.X R219, R214, R220, R0, 0x1, P1 ;  /* 0x000000dcd6db8211 */ /* 0x000fe200008f0c00 */
[----:B------:R-:W-:Y:S04]  /*162c0*/  IMAD.U32 R0, RZ, RZ, UR17 ;  /* 0x00000011ff007e24 */ /* 0x000fe8000f8e00ff */
[----:B------:R-:W-:Y:S04]  /*162d0*/  @!P0 VIADD R0, R0, 0xffffffff ;  /* 0xffffffff00008836 */ /* 0x000fe80000000000 */
[C---:B-1----:R-:W-:Y:S04]  /*162e0*/  @!P0 IMAD.WIDE.U32 R214, R0.reuse, R216, RZ ;  /* 0x000000d800d68225 */ /* 0x042fe800078e00ff */
[----:B------:R-:W-:Y:S01]  /*162f0*/  @!P0 IMAD R215, R0, R217, R215 ;  /* 0x000000d900d78224 */ /* 0x000fe200078e02d7 */
[C---:B------:R-:W-:Y:S04]  /*16300*/  @!P0 SHF.L.U32 R0, R214.reuse, 0x7, RZ ;  /* 0x00000007d6008819 */ /* 0x040fe800000006ff */
[----:B------:R-:W-:Y:S02]  /*16310*/  @!P0 SHF.L.U64.HI R215, R214, 0x7, R215 ;  /* 0x00000007d6d78819 */ /* 0x000fe400000102d7 */
[C---:B------:R-:W-:Y:S04]  /*16320*/  @!P0 LEA R0, P1, R216.reuse, R0, 0x6 ;  /* 0x00000000d8008211 */ /* 0x040fe800078230ff */
[----:B------:R-:W-:Y:S02]  /*16330*/  @!P0 LEA.HI.X R216, R216, R215, R217, 0x6, P1 ;  /* 0x000000d7d8d88211 */ /* 0x000fe400008f34d9 */
[C---:B------:R-:W-:Y:S04]  /*16340*/  @!P0 LEA R214, P1, R0.reuse, R221, 0x1 ;  /* 0x000000dd00d68211 */ /* 0x040fe800078208ff */
        /* <DEDUP_REMOVED lines=16> */
[----:B------:R-:W-:Y:S01]  /*16450*/  @!P0 IMAD R0, R217, 0x60, RZ ;  /* 0x00000060d9008824 */ /* 0x000fe200078e02ff */
[----:B---3--:R-:W1:Y:S02]  /*16460*/  @!P0 LDC.64 R218, c[0x0][0x3b8] ;  /* 0x0000ee00ffda8b82 */ /* 0x008e640000000a00 */
[C---:B------:R-:W-:Y:S01]  /*16470*/  @!P0 SHF.L.U64.HI R215, R214.reuse, 0x7, R215 ;  /* 0x00000007d6d78819 */ /* 0x040fe200000102d7 */
[----:B------:R-:W-:Y:S04]  /*16480*/  @!P0 IMAD.SHL.U32 R214, R214, 0x80, RZ ;  /* 0x00000080d6d68824 */ /* 0x000fe800078e00ff */
[----:B------:R-:W-:Y:S03]  /*16490*/  @!P0 IMAD.WIDE.U32 R214, R216, 0x60, R214 ;  /* 0x00000060d8d68825 */ /* 0x000fe600078e00d6 */
[----:B------:R-:W-:Y:S02]  /*164a0*/  @!P0 LEA R216, P1, R214, R221, 0x1 ;  /* 0x000000ddd6d88211 */ /* 0x000fe400078208ff */
[----:B------:R-:W-:Y:S04]  /*164b0*/  @!P0 IADD3 R0, PT, PT, R0, R215, RZ ;  /* 0x000000d700008210 */ /* 0x000fe80007ffe0ff */
[----:B------:R-:W-:Y:S01]  /*164c0*/  @!P0 LEA.HI.X R217, R214, R220, R0, 0x1, P1 ;  /* 0x000000dcd6d98211 */ /* 0x000fe200008f0c00 */
[----:B------:R-:W-:Y:S04]  /*164d0*/  IMAD.U32 R0, RZ, RZ, UR17 ;  /* 0x00000011ff007e24 */ /* 0x000fe8000f8e00ff */
        /* <DEDUP_REMOVED lines=11> */
[----:B------:R-:W-:Y:S05]  /*16590*/  @!P0 IMAD.WIDE.U32 R214, R218, 0x70, R214 ;  /* 0x00000070dad68825 */ /* 0x000fea00078e00d6 */
[----:B------:R-:W-:Y:S02]  /*165a0*/  @!P0 IADD3 R0, PT, PT, R0, R215, RZ ;  /* 0x000000d700008210 */ /* 0x000fe40007ffe0ff */
[C---:B---3--:R-:W-:Y:S04]  /*165b0*/  @!P0 LEA R216, P1, R214.reuse, R221, 0x1 ;  /* 0x000000ddd6d88211 */ /* 0x048fe800078208ff */
[----:B------:R-:W-:Y:S05]  /*165c0*/  @!P0 LEA.HI.X R217, R214, R220, R0, 0x1, P1 ;  /* 0x000000dcd6d98211 */ /* 0x000fea00008f0c00 */
[----:B------:R-:W-:Y:S01]  /*165d0*/  @!PT LDS RZ, [RZ] ;  /* 0x00000000fffff984 */ /* 0x000fe20000000800 */
[----:B------:R-:W-:Y:S01]  /*165e0*/  @!PT LDS RZ, [RZ] ;  /* 0x00000000fffff984 */ /* 0x000fe20000000800 */
[----:B------:R-:W-:Y:S01]  /*165f0*/  @!PT LDS RZ, [RZ] ;  /* 0x00000000fffff984 */ /* 0x000fe20000000800 */
[----:B------:R2:W-:Y:S05]  /*16600*/  @!P0 LDGSTS.E.BYPASS.LTC128B.128 [R249+0x7800], desc[UR20][R216.64] ;  /* 0x07800000d8f98fae */ /* 0x0005ea000b981a14 */
[----:B------:R-:W0:Y:S01]  /*16610*/  LDGDEPBAR ;  /* 0x00000000000079af */ /* 0x000e220000000000 */
[----:B------:R-:W-:Y:S05]  /*16620*/  BRA `(.L_x_819) ;  /* 0x0000001000ac7947 */ /* 0x000fea0003800000 */
.L_x_818:
[----:B------:R-:W2:Y:S01]  /*16630*/  LDL R17, [R1+0x28] ;  /* 0x0000280001117983 */ /* 0x000ea20000100800 */
[----:B-----5:R-:W-:Y:S01]  /*16640*/  ISETP.GE.AND P0, PT, R234, UR6, PT ;  /* 0x00000006ea007c0c */ /* 0x020fe2000bf06270 */
[----:B------:R-:W-:Y:S04]  /*16650*/  DEPBAR.LE SB0, 0x0 ;  /* 0x000080000000791a */ /* 0x000fe80000000000 */
[----:B---3--:R-:W3:Y:S01]  /*16660*/  LDL R11, [R1+0x2c] ;  /* 0x00002c00010b7983 */ /* 0x008ee20000100800 */
[----:B------:R-:W-:Y:S01]  /*16670*/  IMAD.SHL.U32 R252, R238, 0x8, RZ ;  /* 0x00000008eefc7824 */ /* 0x000fe200078e00ff */
[----:B------:R-:W-:Y:S02]  /*16680*/  UISETP.GT.AND UP0, UPT, UR17, UR15, UPT ;  /* 0x0000000f1100728c */ /* 0x000fe4000bf04270 */
[----:B------:R-:W4:Y:S02]  /*16690*/  LDL R18, [R1+0x6c] ;  /* 0x00006c0001127983 */ /* 0x000f240000100800 */
[----:B------:R-:W-:Y:S02]  /*166a0*/  LOP3.LUT R234, R252, 0x38, RZ, 0xc0, !PT ;  /* 0x00000038fcea7812 */ /* 0x000fe400078ec0ff */
[----:B------:R-:W5:Y:S02]  /*166b0*/  LDL R26, [R1+0x68] ;  /* 0x00006800011a7983 */ /* 0x000f640000100800 */
[----:B------:R-:W-:Y:S01]  /*166c0*/  LOP3.LUT R200, R234, 0x1c0, R240, 0xf8, !PT ;  /* 0x000001c0eac87812 */ /* 0x000fe200078ef8f0 */
[----:B------:R-:W-:Y:S03]  /*166d0*/  BAR.SYNC.DEFER_BLOCKING 0x0 ;  /* 0x0000000000007b1d */ /* 0x000fe60000010000 */
[----:B------:R-:W-:Y:S05]  /*166e0*/  LOP3.LUT R200, R200, R241, RZ, 0x3c, !PT ;  /* 0x000000f1c8c87212 */ /* 0x000fea00078e3cff */
[----:B------:R-:W-:Y:S01]  /*166f0*/  IMAD R200, R200, 0x2, R239 ;  /* 0x00000002c8c87824 */ /* 0x000fe200078e02ef */
[----:B------:R-:W-:Y:S03]  /*16700*/  STL [R1+0xa8], R252 ;  /* 0x0000a8fc01007387 */ /* 0x000fe60000100800 */
[----:B------:R-:W-:Y:S02]  /*16710*/  VIADD R135, R200, UR5 ;  /* 0x00000005c8877c36 */ /* 0x000fe40008000000 */
[----:B--2---:R-:W-:Y:S04]  /*16720*/  IMAD.WIDE.U32 R6, R17, UR17, RZ ;  /* 0x0000001111067c25 */ /* 0x004fe8000f8e00ff */
[C---:B-1----:R-:W-:Y:S02]  /*16730*/  IMAD.SHL.U32 R4, R6.reuse, 0x80, RZ ;  /* 0x0000008006047824 */ /* 0x042fe400078e00ff */
[C---:B---3--:R-:W-:Y:S02]  /*16740*/  IMAD R7, R11.reuse, UR17, R7 ;  /* 0x000000110b077c24 */ /* 0x048fe4000f8e0207 */
[----:B------:R-:W-:Y:S01]  /*16750*/  @!P0 IMAD R14, R11, 0x50, RZ ;  /* 0x000000500b0e8824 */ /* 0x000fe200078e02ff */
[-C--:B------:R-:W-:Y:S01]  /*16760*/  @!P0 LEA R0, P3, R17, R4.reuse, 0x4 ;  /* 0x0000000411008211 */ /* 0x080fe200078620ff */
[C---:B------:R-:W-:Y:S01]  /*16770*/  @!P0 IMAD R15, R11.reuse, 0x60, RZ ;  /* 0x000000600b0f8824 */ /* 0x040fe200078e02ff */
[----:B------:R-:W-:Y:S01]  /*16780*/  SHF.L.U64.HI R5, R6, 0x7, R7 ;  /* 0x0000000706057819 */ /* 0x000fe20000010207 */
[----:B------:R-:W-:Y:S01]  /*16790*/  @!P0 IMAD R16, R11, 0x70, RZ ;  /* 0x000000700b108824 */ /* 0x000fe200078e02ff */
[C---:B------:R-:W-:Y:S02]  /*167a0*/  @!P0 LEA R7, P1, R17.reuse, R4, 0x6 ;  /* 0x0000000411078211 */ /* 0x040fe400078230ff */
[CCC-:B------:R-:W-:Y:S02]  /*167b0*/  @!P0 LEA.HI.X R8, R17.reuse, R5.reuse, R11.reuse, 0x4, P3 ;  /* 0x0000000511088211 */ /* 0x1c0fe400018f240b */
[-C--:B------:R-:W-:Y:S02]  /*167c0*/  @!P0 LEA.HI.X R10, R17, R5.reuse, R11, 0x6, P1 ;  /* 0x00000005110a8211 */ /* 0x080fe400008f340b */
[CC--:B----4-:R-:W-:Y:S02]  /*167d0*/  @!P0 LEA R24, P1, R7.reuse, R18.reuse, 0x1 ;  /* 0x0000001207188211 */ /* 0x0d0fe400078208ff */
[----:B------:R-:W-:Y:S02]  /*167e0*/  @!P0 LEA R22, P3, R0, R18, 0x1 ;  /* 0x0000001200168211 */ /* 0x000fe400078608ff */
[----:B-----5:R-:W-:Y:S01]  /*167f0*/  @!P0 LEA.HI.X R25, R7, R26, R10, 0x1, P1 ;  /* 0x0000001a07198211 */ /* 0x020fe200008f0c0a */
[----:B------:R-:W-:Y:S01]  /*16800*/  @!P0 IMAD.MOV.U32 R10, RZ, RZ, R4 ;  /* 0x000000ffff0a8224 */ /* 0x000fe200078e0004 */
[----:B------:R-:W-:Y:S02]  /*16810*/  @!P4 LEA R12, P1, R4, R18, 0x1 ;  /* 0x00000012040cc211 */ /* 0x000fe400078208ff */
[-C--:B------:R-:W-:Y:S01]  /*16820*/  @!P0 LEA.HI.X R23, R0, R26.reuse, R8, 0x1, P3 ;  /* 0x0000001a00178211 */ /* 0x080fe200018f0c08 */
[----:B------:R-:W-:Y:S01]  /*16830*/  @!P0 IMAD R0, R11, 0x30, RZ ;  /* 0x000000300b008824 */ /* 0x000fe200078e02ff */
[----:B------:R-:W-:Y:S01]  /*16840*/  @!P4 LEA.HI.X R13, R4, R26, R5, 0x1, P1 ;  /* 0x0000001a040dc211 */ /* 0x000fe200008f0c05 */
[----:B------:R-:W-:Y:S01]  /*16850*/  @!P0 IMAD.MOV.U32 R8, RZ, RZ, R4 ;  /* 0x000000ffff088224 */ /* 0x000fe200078e0004 */
[C---:B------:R-:W-:Y:S03]  /*16860*/  @!P0 LEA R6, P2, R17.reuse, R4, 0x5 ;  /* 0x0000000411068211 */ /* 0x040fe600078428ff */
[----:B------:R-:W-:Y:S01]  /*16870*/  @!PT LDS RZ, [RZ] ;  /* 0x00000000fffff984 */ /* 0x000fe20000000800 */
[----:B------:R-:W-:Y:S01]  /*16880*/  @!PT LDS RZ, [RZ] ;  /* 0x00000000fffff984 */ /* 0x000fe20000000800 */
[----:B------:R-:W-:Y:S01]  /*16890*/  @!PT LDS RZ, [RZ] ;  /* 0x00000000fffff984 */ /* 0x000fe20000000800 */
[----:B------:R1:W-:Y:S01]  /*168a0*/  @!P4 LDGSTS.E.BYPASS.LTC128B.128 [R249+0x8000], desc[UR20][R12.64] ;  /* 0x080000000cf9cfae */ /* 0x0003e2000b981a14 */
[CC--:B------:R-:W-:Y:S01]  /*168b0*/  @!P0 LEA.HI.X R9, R17.reuse, R5.reuse, R11, 0x5, P2 ;  /* 0x0000000511098211 */ /* 0x0c0fe200010f2c0b */
[----:B------:R-:W-:Y:S01]  /*168c0*/  @!P0 IMAD.MOV.U32 R11, RZ, RZ, R5 ;  /* 0x000000ffff0b8224 */ /* 0x000fe200078e0005 */
[C---:B------:R-:W-:Y:S01]  /*168d0*/  @!P0 LEA R20, P2, R6.reuse, R18, 0x1 ;  /* 0x0000001206148211 */ /* 0x040fe200078408ff */
[C---:B------:R-:W-:Y:S03]  /*168e0*/  @!P0 IMAD.WIDE.U32 R10, R17.reuse, 0x60, R10 ;  /* 0x00000060110a8825 */ /* 0x040fe600078e000a */
[----:B------:R-:W-:Y:S01]  /*168f0*/  @!P0 LEA.HI.X R21, R6, R26, R9, 0x1, P2 ;  /* 0x0000001a06158211 */ /* 0x000fe200010f0c09 */
[----:B------:R-:W-:Y:S01]  /*16900*/  @P4 STS.128 [R249+0x8000], RZ ;  /* 0x008000fff9004388 */ /* 0x000fe20000000c00 */
[----:B------:R-:W-:Y:S01]  /*16910*/  @!P0 MOV R9, R5 ;  /* 0x0000000500098202 */ /* 0x000fe20000000f00 */
[C---:B------:R-:W-:Y:S04]  /*16920*/  @!P0 IMAD.WIDE.U32 R6, R17.reuse, 0x30, R4 ;  /* 0x0000003011068825 */ /* 0x040fe800078e0004 */
[----:B------:R-:W-:Y:S02]  /*16930*/  @!P0 IMAD.IADD R0, R0, 0x1, R7 ;  /* 0x0000000100008824 */ /* 0x000fe400078e0207 */
[----:B------:R-:W-:Y:S01]  /*16940*/  @P0 STS.128 [R249+0x8800], RZ ;  /* 0x008800fff9000388 */ /* 0x000fe20000000c00 */
[----:B------:R-:W-:Y:S04]  /*16950*/  @!P0 IMAD.WIDE.U32 R4, R17, 0x50, R4 ;  /* 0x0000005011048825 */ /* 0x000fe800078e0004 */
[----:B------:R-:W-:Y:S01]  /*16960*/  @!P0 IMAD.IADD R5, R14, 0x1, R5 ;  /* 0x000000010e058824 */ /* 0x000fe200078e0205 */
[C---:B------:R-:W-:Y:S01]  /*16970*/  @!P0 LEA R14, P3, R4.reuse, R18, 0x1 ;  /* 0x00000012040e8211 */ /* 0x040fe200078608ff */
[----:B------:R-:W-:Y:S01]  /*16980*/  @!P0 IMAD.IADD R7, R15, 0x1, R11 ;  /* 0x000000010f078824 */ /* 0x000fe200078e020b */
[----:B------:R-:W-:Y:S01]  /*16990*/  @!PT LDS RZ, [RZ] ;  /* 0x00000000fffff984 */ /* 0x000fe20000000800 */
[----:B------:R-:W-:Y:S01]  /*169a0*/  @!PT LDS RZ, [RZ] ;  /* 0x00000000fffff984 */ /* 0x000fe20000000800 */
[----:B------:R-:W-:Y:S01]  /*169b0*/  @!PT LDS RZ, [RZ] ;  /* 0x00000000fffff984 */ /* 0x000fe20000000800 */
[----:B------:R-:W-:Y:S01]  /*169c0*/  @!P0 LDGSTS.E.BYPASS.LTC128B.128 [R249+0x8800], desc[UR20][R22.64] ;  /* 0x0880000016f98fae */ /* 0x000fe2000b981a14 */
[----:B------:R-:W-:Y:S01]  /*169d0*/  @!P0 IMAD.WIDE.U32 R8, R17, 0x70, R8 ;  /* 0x0000007011088825 */ /* 0x000fe200078e0008 */
[----:B------:R-:W-:Y:S02]  /*169e0*/  @!P0 LEA.HI.X R15, R4, R26, R5, 0x1, P3 ;  /* 0x0000001a040f8211 */ /* 0x000fe400018f0c05 */
[----:B-1----:R-:W-:Y:S02]  /*169f0*/  @!P0 LEA R12, P5, R6, R18, 0x1 ;  /* 0x00000012060c8211 */ /* 0x002fe400078a08ff */
[----:B------:R-:W-:Y:S02]  /*16a00*/  @!P0 IADD3 R9, PT, PT, R16, R9, RZ ;  /* 0x0000000910098210 */ /* 0x000fe40007ffe0ff */
[----:B------:R-:W-:Y:S01]  /*16a10*/  @P0 STS.128 [R249+0x9000], RZ ;  /* 0x009000fff9000388 */ /* 0x000fe20000000c00 */
[----:B------:R-:W-:Y:S02]  /*16a20*/  @!P0 LEA.HI.X R13, R6, R26, R0, 0x1, P5 ;  /* 0x0000001a060d8211 */ /* 0x000fe400028f0c00 */
[-C--:B------:R-:W-:Y:S02]  /*16a30*/  @!P0 LEA R16, P2, R10, R18.reuse, 0x1 ;  /* 0x000000120a108211 */ /* 0x080fe400078408ff */
[----:B------:R-:W-:Y:S02]  /*16a40*/  @!P0 LEA R18, P1, R8, R18, 0x1 ;  /* 0x0000001208128211 */ /* 0x000fe400078208ff */
[-C--:B------:R-:W-:Y:S01]  /*16a50*/  @!P0 LEA.HI.X R17, R10, R26.reuse, R7, 0x1, P2 ;  /* 0x0000001a0a118211 */ /* 0x080fe200010f0c07 */
[----:B------:R-:W-:Y:S01]  /*16a60*/  @!PT LDS RZ, [RZ] ;  /* 0x00000000fffff984 */ /* 0x000fe20000000800 */
[----:B------:R-:W-:Y:S01]  /*16a70*/  @!PT LDS RZ, [RZ] ;  /* 0x00000000fffff984 */ /* 0x000fe20000000800 */
[----:B------:R-:W-:Y:S01]  /*16a80*/  @!PT LDS RZ, [RZ] ;  /* 0x00000000fffff984 */ /* 0x000fe20000000800 */
[----:B------:R-:W-:Y:S01]  /*16a90*/  @!P0 LDGSTS.E.BYPASS.LTC128B.128 [R249+0x9000], desc[UR20][R20.64] ;  /* 0x0900000014f98fae */ /* 0x000fe2000b981a14 */
[----:B------:R-:W-:Y:S02]  /*16aa0*/  @!P0 LEA.HI.X R19, R8, R26, R9, 0x1, P1 ;  /* 0x0000001a08138211 */ /* 0x000fe400008f0c09 */
[C---:B------:R-:W-:Y:S02]  /*16ab0*/  IADD3 R0, PT, PT, R135.reuse, R235, RZ ;  /* 0x000000eb87007210 */ /* 0x040fe40007ffe0ff */
[----:B------:R-:W-:Y:S03]  /*16ac0*/  LOP3.LUT P3, RZ, R238, 0x4, RZ, 0xc0, !PT ;  /* 0x00000004eeff7812 */ /* 0x000fe6000786c0ff */
[----:B------:R-:W-:Y:S01]  /*16ad0*/  @P0 STS.128 [R249+0x9800], RZ ;  /* 0x009800fff9000388 */ /* 0x000fe20000000c00 */
[----:B------:R-:W-:Y:S07]  /*16ae0*/  SEL R134, R242, 0xffffffc0, !P3 ;  /* 0xffffffc0f2867807 */ /* 0x000fee0005800000 */
        /* <DEDUP_REMOVED lines=25> */
[----:B------:R-:W-:Y:S08]  /*16c80*/  LDSM.16.M88.4 R124, [R236+0x2000] ;  /* 0x00200000ec7c783b */ /* 0x000ff00000000200 */
[----:B------:R-:W-:Y:S08]  /*16c90*/  LDSM.16.M88.4 R32, [R200+UR5+0x4800] ;  /* 0x00480005c820783b */ /* 0x000ff00008000200 */
[----:B-1----:R-:W1:Y:S08]  /*16ca0*/  LDSM.16.M88.4 R16, [R200+UR5+0x4000] ;  /* 0x00400005c810783b */ /* 0x002e700008000200 */
[----:B------:R-:W0:Y:S08]  /*16cb0*/  LDGDEPBAR ;  /* 0x00000000000079af */ /* 0x000e300000000000 */
[----:B------:R-:W2:Y:S08]  /*16cc0*/  LDSM.16.M88.4 R48, [R200+UR5+0x5000] ;  /* 0x00500005c830783b */ /* 0x000eb00008000200 */
[----:B------:R-:W3:Y:S08]  /*16cd0*/  LDSM.16.M88.4 R64, [R200+UR5+0x5800] ;  /* 0x00580005c840783b */ /* 0x000ef00008000200 */
[----:B------:R-:W4:Y:S08]  /*16ce0*/  LDSM.16.M88.4 R80, [R200+UR5+0x6000] ;  /* 0x00600005c850783b */ /* 0x000f300008000200 */
[----:B------:R-:W5:Y:S01]  /*16cf0*/  LDSM.16.M88.4 R96, [R200+UR5+0x6800] ;  /* 0x00680005c860783b */ /* 0x000f620008000200 */
[-C--:B-1----:R-:W-:Y:S07]  /*16d00*/  HMMA.16816.F32 R4, R128, R16.reuse, RZ ;  /* 0x000000108004723c */ /* 0x082fee00000018ff */
[----:B------:R-:W1:Y:S01]  /*16d10*/  LDSM.16.M88.4 R112, [R200+UR5+0x7000] ;  /* 0x00700005c870783b */ /* 0x000e620008000200 */
[C---:B------:R-:W-:Y:S07]  /*16d20*/  HMMA.16816.F32 R8, R124.reuse, R16, RZ ;  /* 0x000000107c08723c */ /* 0x040fee00000018ff */
[----:B------:R-:W1:Y:S01]  /*16d30*/  LDSM.16.M88.4 R200, [R200+UR5+0x7800] ;  /* 0x00780005c8c8783b */ /* 0x000e620008000200 */
[-C--:B------:R-:W-:Y:S07]  /*16d40*/  HMMA.16816.F32 R12, R124, R18.reuse, RZ ;  /* 0x000000127c0c723c */ /* 0x080fee00000018ff */
[----:B------:R-:W-:Y:S01]  /*16d50*/  LDSM.16.M88.4 R204, [R237] ;  /* 0x00000000edcc783b */ /* 0x000fe20000000200 */
[C---:B------:R-:W-:Y:S07]  /*16d60*/  HMMA.16816.F32 R16, R128.reuse, R18, RZ ;  /* 0x000000128010723c */ /* 0x040fee00000018ff */
[----:B------:R-:W1:Y:S01]  /*16d70*/  LDSM.16.M88.4 R208, [R0+0x4000] ;  /* 0x0040000000d0783b */ /* 0x000e620000000200 */
[-C--:B------:R-:W-:Y:S07]  /*16d80*/  HMMA.16816.F32 R20, R128, R32.reuse, RZ ;  /* 0x000000208014723c */ /* 0x080fee00000018ff */
[----:B------:R-:W1:Y:S01]  /*16d90*/  LDSM.16.M88.4 R212, [R237+0x2000] ;  /* 0x00200000edd4783b */ /* 0x000e620000000200 */
[C---:B------:R-:W-:Y:S07]  /*16da0*/  HMMA.16816.F32 R24, R124.reuse, R32, RZ ;  /* 0x000000207c18723c */ /* 0x040fee00000018ff */
[----:B------:R-:W1:Y:S01]  /*16db0*/  LDSM.16.M88.4 R216, [R0+0x4800] ;  /* 0x0048000000d8783b */ /* 0x000e620000000200 */
[-C--:B------:R-:W-:Y:S07]  /*16dc0*/  HMMA.16816.F32 R28, R124, R34.reuse, RZ ;  /* 0x000000227c1c723c */ /* 0x080fee00000018ff */
[----:B------:R-:W1:Y:S01]  /*16dd0*/  LDSM.16.M88.4 R220, [R0+0x5000] ;  /* 0x0050000000dc783b */ /* 0x000e620000000200 */
[C---:B------:R-:W-:Y:S07]  /*16de0*/  HMMA.16816.F32 R32, R128.reuse, R34, RZ ;  /* 0x000000228020723c */ /* 0x040fee00000018ff */
[----:B------:R-:W1:Y:S01]  /*16df0*/  LDSM.16.M88.4 R224, [R0+0x5800] ;  /* 0x0058000000e0783b */ /* 0x000e620000000200 */
[-C--:B--2---:R-:W-:Y:S07]  /*16e00*/  HMMA.16816.F32 R36, R128, R48.reuse, RZ ;  /* 0x000000308024723c */ /* 0x084fee00000018ff */
[----:B------:R-:W2:Y:S01]  /*16e10*/  LDSM.16.M88.4 R228, [R0+0x6000] ;  /* 0x0060000000e4783b */ /* 0x000ea20000000200 */
[C---:B------:R-:W-:Y:S08]  /*16e20*/  HMMA.16816.F32 R40, R124.reuse, R48, RZ ;  /* 0x000000307c28723c */ /* 0x040ff000000018ff */
[-C--:B------:R-:W-:Y:S08]  /*16e30*/  HMMA.16816.F32 R44, R124, R50.reuse, RZ ;  /* 0x000000327c2c723c */ /* 0x080ff000000018ff */
[C---:B------:R-:W-:Y:S08]  /*16e40*/  HMMA.16816.F32 R48, R128.reuse, R50, RZ ;  /* 0x000000328030723c */ /* 0x040ff000000018ff */
[-C--:B---3--:R-:W-:Y:S08]  /*16e50*/  HMMA.16816.F32 R52, R128, R64.reuse, RZ ;  /* 0x000000408034723c */ /* 0x088ff000000018ff */
[C---:B------:R-:W-:Y:S08]  /*16e60*/  HMMA.16816.F32 R56, R124.reuse, R64, RZ ;  /* 0x000000407c38723c */ /* 0x040ff000000018ff */
[-C--:B------:R-:W-:Y:S08]  /*16e70*/  HMMA.16816.F32 R60, R124, R66.reuse, RZ ;  /* 0x000000427c3c723c */ /* 0x080ff000000018ff */
[C---:B------:R-:W-:Y:S08]  /*16e80*/  HMMA.16816.F32 R64, R128.reuse, R66, RZ ;  /* 0x000000428040723c */ /* 0x040ff000000018ff */
[-C--:B----4-:R-:W-:Y:S08]  /*16e90*/  HMMA.16816.F32 R68, R128, R80.reuse, RZ ;  /* 0x000000508044723c */ /* 0x090ff000000018ff */
[C---:B------:R-:W-:Y:S08]  /*16ea0*/  HMMA.16816.F32 R72, R124.reuse, R80, RZ ;  /* 0x000000507c48723c */ /* 0x040ff000000018ff */
[-C--:B------:R-:W-:Y:S08]  /*16eb0*/  HMMA.16816.F32 R76, R124, R82.reuse, RZ ;  /* 0x000000527c4c723c */ /* 0x080ff000000018ff */
        /* <DEDUP_REMOVED lines=23> */
[----:B------:R4:W5:Y:S07]  /*17030*/  LDSM.16.M88.4 R216, [R0+0x7800] ;  /* 0x0078000000d8783b */ /* 0x00096e0000000200 */
[-C--:B------:R-:W-:Y:S08]  /*17040*/  HMMA.16816.F32 R36, R204, R220.reuse, R36 ;  /* 0x000000dccc24723c */ /* 0x080ff00000001824 */
[C---:B------:R-:W-:Y:S08]  /*17050*/  HMMA.16816.F32 R40, R212.reuse, R220, R40 ;  /* 0x000000dcd428723c */ /* 0x040ff00000001828 */
[-C--:B------:R-:W-:Y:S03]  /*17060*/  HMMA.16816.F32 R44, R212, R222.reuse, R44 ;  /* 0x000000ded42c723c */ /* 0x080fe6000000182c */
[--C-:B----4-:R-:W-:Y:S02]  /*17070*/  IMAD.IADD R0, R236, 0x1, R134.reuse ;  /* 0x00000001ec007824 */ /* 0x110fe400078e0286 */
[----:B------:R-:W-:Y:S02]  /*17080*/  IMAD.IADD R134, R135, 0x1, R134 ;  /* 0x0000000187867824 */ /* 0x000fe400078e0286 */
[----:B------:R-:W-:Y:S01]  /*17090*/  IMAD.SHL.U32 R135, R238, 0x2, RZ ;  /* 0x00000002ee877824 */ /* 0x000fe200078e00ff */
[C---:B------:R-:W-:Y:S01]  /*170a0*/  HMMA.16816.F32 R48, R204.reuse, R222, R48 ;  /* 0x000000decc30723c */ /* 0x040fe20000001830 */
[----:B------:R-:W-:Y:S07]  /*170b0*/  LDSM.16.M88.4 R220, [R0] ;  /* 0x0000000000dc783b */ /* 0x000fee0000000200 */
[-C--:B------:R-:W-:Y:S01]  /*170c0*/  HMMA.16816.F32 R52, R204, R224.reuse, R52 ;  /* 0x000000e0cc34723c */ /* 0x080fe20000001834 */
[----:B------:R-:W-:Y:S07]  /*170d0*/  STL [R1+0xbc], R135 ;  /* 0x0000bc8701007387 */ /* 0x000fee0000100800 */
        /* <DEDUP_REMOVED lines=24> */
[----:B------:R-:W3:Y:S07]  /*17260*/  LDSM.16.M88.4 R204, [R134+0x5000] ;  /* 0x0050000086cc783b */ /* 0x000eee0000000200 */
[-C--:B----4-:R-:W-:Y:S01]  /*17270*/  HMMA.16816.F32 R4, R220, R224.reuse, R4 ;  /* 0x000000e0dc04723c */ /* 0x090fe20000001804 */
[----:B------:R-:W4:Y:S07]  /*17280*/  LDSM.16.M88.4 R216, [R134+0x6800] ;  /* 0x0068000086d8783b */ /* 0x000f2e0000000200 */
[C---:B--2---:R-:W-:Y:S04]  /*17290*/  HMMA.16816.F32 R8, R228.reuse, R224, R8 ;  /* 0x000000e0e408723c */ /* 0x044fe80000001808 */
[C---:B------:R-:W-:Y:S01]  /*172a0*/  IMAD.IADD R224, R235.reuse, 0x1, R0 ;  /* 0x00000001ebe07824 */ /* 0x040fe200078e0200 */
[----:B------:R-:W-:Y:S03]  /*172b0*/  IADD3 R0, PT, PT, R235, R134, RZ ;  /* 0x00000086eb007210 */ /* 0x000fe60007ffe0ff */
[-C--:B------:R-:W-:Y:S08]  /*172c0*/  HMMA.16816.F32 R12, R228, R226.reuse, R12 ;  /* 0x000000e2e40c723c */ /* 0x080ff0000000180c */
[C---:B------:R-:W-:Y:S08]  /*172d0*/  HMMA.16816.F32 R16, R220.reuse, R226, R16 ;  /* 0x000000e2dc10723c */ /* 0x040ff00000001810 */
        /* <DEDUP_REMOVED lines=10> */
[-C--:B------:R-:W-:Y:S08]  /*17380*/  HMMA.16816.F32 R52, R220, R208.reuse, R52 ;  /* 0x000000d0dc34723c */ /* 0x080ff00000001834 */
[C---:B------:R-:W-:Y:S08]  /*17390*/  HMMA.16816.F32 R56, R228.reuse, R208, R56 ;  /* 0x000000d0e438723c */ /* 0x040ff00000001838 */
[-C--:B------:R-:W-:Y:S01]  /*173a0*/  HMMA.16816.F32 R60, R228, R210.reuse, R60 ;  /* 0x000000d2e43c723c */ /* 0x080fe2000000183c */
[----:B--2---:R-:W-:Y:S07]  /*173b0*/  IMAD.U32 R134, RZ, RZ, UR17 ;  /* 0x00000011ff867e24 */ /* 0x004fee000f8e00ff */
[C---:B------:R-:W-:Y:S01]  /*173c0*/  HMMA.16816.F32 R64, R220.reuse, R210, R64 ;  /* 0x000000d2dc40723c */ /* 0x040fe20000001840 */
[----:B------:R-:W-:Y:S07]  /*173d0*/  LDSM.16.M88.4 R208, [R224] ;  /* 0x00000000e0d0783b */ /* 0x000fee0000000200 */
[-C--:B------:R-:W-:Y:S01]  /*173e0*/  HMMA.16816.F32 R68, R220, R212.reuse, R68 ;  /* 0x000000d4dc44723c */ /* 0x080fe20000001844 */
[----:B------:R-:W-:Y:S07]  /*173f0*/  LDSM.16.M88.4 R224, [R224+0x2000] ;  /* 0x00200000e0e0783b */ /* 0x000fee0000000200 */
[C---:B------:R-:W-:Y:S08]  /*17400*/  HMMA.16816.F32 R72, R228.reuse, R212, R72 ;  /* 0x000000d4e448723c */ /* 0x040ff00000001848 */
[-C--:B------:R-:W-:Y:S08]  /*17410*/  HMMA.16816.F32 R76, R228, R214.reuse, R76 ;  /* 0x000000d6e44c723c */ /* 0x080ff0000000184c */
[C---:B------:R-:W-:Y:S01]  /*17420*/  HMMA.16816.F32 R80, R220.reuse, R214, R80 ;  /* 0x000000d6dc50723c */ /* 0x040fe20000001850 */
[----:B------:R-:W2:Y:S07]  /*17430*/  LDSM.16.M88.4 R212, [R0+0x4000] ;  /* 0x0040000000d4783b */ /* 0x000eae0000000200 */
[-C--:B----4-:R-:W-:Y:S08]  /*17440*/  HMMA.16816.F32 R84, R220, R216.reuse, R84 ;  /* 0x000000d8dc54723c */ /* 0x090ff00000001854 */
        /* <DEDUP_REMOVED lines=9> */
[-C--:B---3--:R-:W-:Y:S08]  /*174e0*/  HMMA.16816.F32 R116, R220, R204.reuse, R116 ;  /* 0x000000ccdc74723c */ /* 0x088ff00000001874 */
[C---:B------:R-:W-:Y:S08]  /*174f0*/  HMMA.16816.F32 R120, R228.reuse, R204, R120 ;  /* 0x000000cce478723c */ /* 0x040ff00000001878 */
[-C--:B------:R-:W-:Y:S01]  /*17500*/  HMMA.16816.F32 R124, R228, R206.reuse, R124 ;  /* 0x000000cee47c723c */ /* 0x080fe2000000187c */
[----:B------:R-:W-:Y:S07]  /*17510*/  LDSM.16.M88.4 R228, [R0+0x7000] ;  /* 0x0070000000e4783b */ /* 0x000fee0000000200 */
[----:B------:R-:W-:Y:S01]  /*17520*/  HMMA.16816.F32 R128, R220, R206, R128 ;  /* 0x000000cedc80723c */ /* 0x000fe20000001880 */
[----:B------:R-:W3:Y:S07]  /*17530*/  LDSM.16.M88.4 R204, [R0+0x5800] ;  /* 0x0058000000cc783b */ /* 0x000eee0000000200 */
[-C--:B--2---:R-:W-:Y:S01]  /*17540*/  HMMA.16816.F32 R4, R208, R212.reuse, R4 ;  /* 0x000000d4d004723c */ /* 0x084fe20000001804 */
        /* <DEDUP_REMOVED lines=9> */
[----:B------:R4:W5:Y:S01]  /*175e0*/  LDSM.16.M88.4 R216, [R0+0x7800] ;  /* 0x0078000000d8783b */ /* 0x0009620000000200 */
[----:B------:R-:W-:Y:S06]  /*175f0*/  DEPBAR.LE SB0, 0x0 ;  /* 0x000080000000791a */ /* 0x000fec0000000000 */
[-C--:B-1----:R-:W-:Y:S01]  /*17600*/  HMMA.16816.F32 R36, R208, R200.reuse, R36 ;  /* 0x000000c8d024723c */ /* 0x082fe20000001824 */
[----:B------:R-:W-:Y:S07]  /*17610*/  BAR.SYNC.DEFER_BLOCKING 0x0 ;  /* 0x0000000000007b1d */ /* 0x000fee0000010000 */
[C---:B------:R-:W-:Y:S08]  /*17620*/  HMMA.16816.F32 R40, R224.reuse, R200, R40 ;  /* 0x000000c8e028723c */ /* 0x040ff00000001828 */
[-C--:B------:R-:W-:Y:S03]  /*17630*/  HMMA.16816.F32 R44, R224, R202.reuse, R44 ;  /* 0x000000cae02c723c */ /* 0x080fe6000000182c */
[----:B----4-:R-:W-:Y:S05]  /*17640*/  LOP3.LUT R0, R135, 0x6, RZ, 0xc0, !PT ;  /* 0x0000000687007812 */ /* 0x010fea00078ec0ff */
[C---:B------:R-:W-:Y:S01]  /*17650*/  HMMA.16816.F32 R48, R208.reuse, R202, R48 ;  /* 0x000000cad030723c */ /* 0x040fe20000001830 */
[----:B------:R1:W-:Y:S03]  /*17660*/  STL [R1+0xb8], R0 ;  /* 0x0000b80001007387 */ /* 0x0003e60000100800 */
[----:B------:R-:W-:Y:S04]  /*17670*/  IMAD R134, R134, 0x80, R0 ;  /* 0x0000008086867824 */ /* 0x000fe800078e0200 */
[-C--:B---3--:R-:W-:Y:S03]  /*17680*/  HMMA.16816.F32 R52, R208, R204.reuse, R52 ;  /* 0x000000ccd034723c */ /* 0x088fe60000001834 */
[----:B------:R-:W-:Y:S01]  /*17690*/  ISETP.GT.AND P2, PT, R243, R134, PT ;  /* 0x00000086f300720c */ /* 0x000fe20003f44270 */
[C---:B------:R-:W-:Y:S01]  /*176a0*/  VIADD R203, R134.reuse, 0x29 ;  /* 0x0000002986cb7836 */ /* 0x040fe20000000000 */
[C---:B------:R-:W-:Y:S01]  /*176b0*/  ISETP.GE.AND P5, PT, R134.reuse, R244, PT ;  /* 0x000000f48600720c */ /* 0x040fe20003fa6270 */
[C---:B------:R-:W-:Y:S01]  /*176c0*/  VIADD R202, R134.reuse, 0x30 ;  /* 0x0000003086ca7836 */ /* 0x040fe20000000000 */
[C---:B------:R-:W-:Y:S01]  /*176d0*/  IADD3 R201, PT, PT, R134.reuse, 0x31, RZ ;  /* 0x0000003186c97810 */ /* 0x040fe20007ffe0ff */
[C---:B------:R-:W-:Y:S04]  /*176e0*/  HMMA.16816.F32 R56, R224.reuse, R204, R56 ;  /* 0x000000cce038723c */ /* 0x040fe80000001838 */
[C---:B------:R-:W-:Y:S01]  /*176f0*/  IADD3 R205, PT, PT, R134.reuse, 0x21, RZ ;  /* 0x0000002186cd7810 */ /* 0x040fe20007ffe0ff */
[C---:B------:R-:W-:Y:S02]  /*17700*/  VIADD R204, R134.reuse, 0x28 ;  /* 0x0000002886cc7836 */ /* 0x040fe40000000000 */
[C---:B------:R-:W-:Y:S01]  /*17710*/  VIADD R200, R134.reuse, 0x38 ;  /* 0x0000003886c87836 */ /* 0x040fe20000000000 */
[-C--:B------:R-:W-:Y:S03]  /*17720*/  HMMA.16816.F32 R60, R224, R206.reuse, R60 ;  /* 0x000000cee03c723c */ /* 0x080fe6000000183c */
[C---:B------:R-:W-:Y:S05]  /*17730*/  VIADD R135, R134.reuse, 0x39 ;  /* 0x0000003986877836 */ /* 0x040fea0000000000 */
[C---:B------:R-:W-:Y:S04]  /*17740*/  HMMA.16816.F32 R64, R208.reuse, R206, R64 ;  /* 0x000000ced040723c */ /* 0x040fe80000001840 */
[C---:B------:R-:W-:Y:S02]  /*17750*/  VIADD R207, R134.reuse, 0x19 ;  /* 0x0000001986cf7836 */ /* 0x040fe40000000000 */
[C---:B------:R-:W-:Y:S02]  /*17760*/  VIADD R206, R134.reuse, 0x20 ;  /* 0x0000002086ce7836 */ /* 0x040fe40000000000 */
[-C--:B--2---:R-:W-:Y:S08]  /*17770*/  HMMA.16816.F32 R68, R208, R212.reuse, R68 ;  /* 0x000000d4d044723c */ /* 0x084ff00000001844 */
[C---:B------:R-:W-:Y:S04]  /*17780*/  HMMA.16816.F32 R72, R224.reuse, R212, R72 ;  /* 0x000000d4e048723c */ /* 0x040fe80000001848 */
[C---:B------:R-:W-:Y:S01]  /*17790*/  IADD3 R213, PT, PT, R134.reuse, 0x1, RZ ;  /* 0x0000000186d57810 */ /* 0x040fe20007ffe0ff */
[C---:B------:R-:W-:Y:S03]  /*177a0*/  VIADD R212, R134.reuse, 0x8 ;  /* 0x0000000886d47836 */ /* 0x040fe60000000000 */
[-C--:B------:R-:W-:Y:S08]  /*177b0*/  HMMA.16816.F32 R76, R224, R214.reuse, R76 ;  /* 0x000000d6e04c723c */ /* 0x080ff0000000184c */
[C---:B------:R-:W-:Y:S08]  /*177c0*/  HMMA.16816.F32 R80, R208.reuse, R214, R80 ;  /* 0x000000d6d050723c */ /* 0x040ff00000001850 */
        /* <DEDUP_REMOVED lines=8> */
[-C--:B-----5:R-:W-:Y:S08]  /*17850*/  HMMA.16816.F32 R116, R208, R216.reuse, R116 ;  /* 0x000000d8d074723c */ /* 0x0a0ff00000001874 */
[C---:B------:R-:W-:Y:S08]  /*17860*/  HMMA.16816.F32 R120, R224.reuse, R216, R120 ;  /* 0x000000d8e078723c */ /* 0x040ff00000001878 */
[-C--:B------:R-:W-:Y:S08]  /*17870*/  HMMA.16816.F32 R124, R224, R218.reuse, R124 ;  /* 0x000000dae07c723c */ /* 0x080ff0000000187c */
[----:B------:R-:W-:Y:S04]  /*17880*/  HMMA.16816.F32 R128, R208, R218, R128 ;  /* 0x000000dad080723c */ /* 0x000fe80000001880 */
[C---:B------:R-:W-:Y:S01]  /*17890*/  VIADD R211, R134.reuse, 0x9 ;  /* 0x0000000986d37836 */ /* 0x040fe20000000000 */
[C---:B------:R-:W-:Y:S01]  /*178a0*/  IADD3 R209, PT, PT, R134.reuse, 0x11, RZ ;  /* 0x0000001186d17810 */ /* 0x040fe20007ffe0ff */
[C---:B------:R-:W-:Y:S02]  /*178b0*/  VIADD R210, R134.reuse, 0x10 ;  /* 0x0000001086d27836 */ /* 0x040fe40000000000 */
[----:B------:R-:W-:Y:S01]  /*178c0*/  VIADD R208, R134, 0x18 ;  /* 0x0000001886d07836 */ /* 0x000fe20000000000 */
[----:B-1----:R-:W-:Y:S11]  /*178d0*/  BRA.U.ANY UP0, `(.L_x_820) ;  /* 0xffffffe500287547 */ /* 0x002ff6000b93ffff */
.L_x_819:
[C---:B------:R-:W-:Y:S01]  /*178e0*/  ISETP.GT.AND P0, PT, R243.reuse, R213, PT ;  /* 0x000000d5f300720c */ /* 0x040fe20003f04270 */
[----:B------:R-:W-:Y:S01]  /*178f0*/  STL [R1+0xe8], R199 ;  /* 0x0000e8c701007387 */ /* 0x000fe20000100800 */
[C---:B------:R-:W-:Y:S01]  /*17900*/  ISETP.GT.AND P6, PT, R243.reuse, R212, PT ;  /* 0x000000d4f300720c */ /* 0x040fe20003fc4270 */
[----:B------:R-:W-:Y:S01]  /*17910*/  VIADD R252, R134, 0x41 ;  /* 0x0000004186fc7836 */ /* 0x000fe20000000000 */
[----:B------:R-:W-:Y:S01]  /*17920*/  FSEL R4, R4, -INF , !P2 ;  /* 0xff80000004047808 */ /* 0x000fe20005000000 */
[----:B------:R1:W-:Y:S01]  /*17930*/  STL [R1+0xe4], R150 ;  /* 0x0000e49601007387 */ /* 0x0003e20000100800 */
[----:B------:R-:W-:Y:S01]  /*17940*/  ISETP.GT.AND P2, PT, R243, R211, PT ;  /* 0x000000d3f300720c */ /* 0x000fe20003f44270 */
[C---:B------:R-:W-:Y:S01]  /*17950*/  VIADD R229, R134.reuse, 0x50 ;  /* 0x0000005086e57836 */ /* 0x040fe20000000000 */
[----:B------:R-:W-:Y:S01]  /*17960*/  FSEL R5, R5, -INF , !P0 ;  /* 0xff80000005057808 */ /* 0x000fe20004000000 */
[----:B------:R3:W-:Y:S01]  /*17970*/  STL [R1+0xe0], R151 ;  /* 0x0000e09701007387 */ /* 0x0007e20000100800 */
[----:B------:R-:W-:Y:S01]  /*17980*/  ISETP.GT.AND P0, PT, R243, R210, PT ;  /* 0x000000d2f300720c */ /* 0x000fe20003f04270 */
[----:B------:R-:W-:Y:S01]  /*17990*/  VIADD R231, R134, 0x48 ;  /* 0x0000004886e77836 */ /* 0x000fe20000000000 */
[----:B------:R-:W-:Y:S01]  /*179a0*/  FSEL R16, R16, -INF , !P6 ;  /* 0xff80000010107808 */ /* 0x000fe20007000000 */
[----:B------:R-:W-:Y:S01]  /*179b0*/  STL [R1+0xd0], R249 ;  /* 0x0000d0f901007387 */ /* 0x000fe20000100800 */
[-C--:B------:R-:W-:Y:S01]  /*179c0*/  ISETP.GE.AND P6, PT, R211, R244.reuse, PT ;  /* 0x000000f4d300720c */ /* 0x080fe20003fc6270 */
[----:B------:R-:W-:Y:S01]  /*179d0*/  VIADD R228, R134, 0x51 ;  /* 0x0000005186e47836 */ /* 0x000fe20000000000 */
[----:B------:R-:W-:Y:S01]  /*179e0*/  FSEL R17, R17, -INF , !P2 ;  /* 0xff80000011117808 */ /* 0x000fe20005000000 */
[----:B------:R-:W-:Y:S01]  /*179f0*/  STL [R1+0xcc], R237 ;  /* 0x0000cced01007387 */ /* 0x000fe20000100800 */
[----:B------:R-:W-:Y:S01]  /*17a00*/  FSEL R222, R4, -INF , !P5 ;  /* 0xff80000004de7808 */ /* 0x000fe20006800000 */
[----:B------:R-:W-:Y:S01]  /*17a10*/  VIADD R0, R134, 0x40 ;  /* 0x0000004086007836 */ /* 0x000fe20000000000 */
[----:B------:R-:W-:Y:S01]  /*17a20*/  ISETP.GE.AND P2, PT, R210, R244, PT ;  /* 0x000000f4d200720c */ /* 0x000fe20003f46270 */
[----:B------:R-:W-:Y:S01]  /*17a30*/  STL [R1+0xc8], R236 ;  /* 0x0000c8ec01007387 */ /* 0x000fe20000100800 */
[----:B------:R-:W-:Y:S01]  /*17a40*/  FSEL R20, R20, -INF , !P0 ;  /* 0xff80000014147808 */ /* 0x000fe20004000000 */
[C---:B------:R-:W-:Y:S01]  /*17a50*/  VIADD R230, R134.reuse, 0x49 ;  /* 0x0000004986e67836 */ /* 0x040fe20000000000 */
[----:B------:R-:W-:Y:S01]  /*17a60*/  ISETP.GT.AND P5, PT, R243, R209, PT ;  /* 0x000000d1f300720c */ /* 0x000fe20003fa4270 */
[----:B------:R-:W-:Y:S01]  /*17a70*/  STL [R1+0xc4], R234 ;  /* 0x0000c4ea01007387 */ /* 0x000fe20000100800 */
[----:B------:R-:W-:Y:S01]  /*17a80*/  FSEL R225, R17, -INF , !P6 ;  /* 0xff80000011e17808 */ /* 0x000fe20007000000 */
[----:B------:R-:W-:Y:S01]  /*17a90*/  VIADD R239, R134, 0x58 ;  /* 0x0000005886ef7836 */ /* 0x000fe20000000000 */
[----:B------:R-:W-:Y:S01]  /*17aa0*/  ISETP.GT.AND P6, PT, R243, R206, PT ;  /* 0x000000cef300720c */ /* 0x000fe20003fc4270 */
[----:B------:R-:W-:Y:S01]  /*17ab0*/  STL [R1+0xd4], R243 ;  /* 0x0000d4f301007387 */ /* 0x000fe20000100800 */
[----:B------:R-:W-:Y:S01]  /*17ac0*/  FSEL R224, R20, -INF , !P2 ;  /* 0xff80000014e07808 */ /* 0x000fe20005000000 */
[C---:B-1----:R-:W-:Y:S01]  /*17ad0*/  VIADD R150, R134.reuse, 0x71 ;  /* 0x0000007186967836 */ /* 0x042fe20000000000 */
[----:B------:R-:W-:Y:S01]  /*17ae0*/  ISETP.GE.AND P0, PT, R209, R244, PT ;  /* 0x000000f4d100720c */ /* 0x000fe20003f06270 */
[----:B------:R-:W-:Y:S01]  /*17af0*/  STL [R1+0xd8], R244 ;  /* 0x0000d8f401007387 */ /* 0x000fe20000100800 */
[----:B------:R-:W-:Y:S01]  /*17b00*/  FSEL R21, R21, -INF , !P5 ;  /* 0xff80000015157808 */ /* 0x000fe20006800000 */
[C---:B---3--:R-:W-:Y:S01]  /*17b10*/  VIADD R151, R134.reuse, 0x69 ;  /* 0x0000006986977836 */ /* 0x048fe20000000000 */
[C---:B------:R-:W-:Y:S01]  /*17b20*/  ISETP.GT.AND P2, PT, R243.reuse, R205, PT ;  /* 0x000000cdf300720c */ /* 0x040fe20003f44270 */
[C---:B------:R-:W-:Y:S01]  /*17b30*/  VIADD R238, R134.reuse, 0x59 ;  /* 0x0000005986ee7836 */ /* 0x040fe20000000000 */
[----:B------:R-:W-:Y:S01]  /*17b40*/  ISETP.GT.AND P5, PT, R243, R208, PT ;  /* 0x000000d0f300720c */ /* 0x000fe20003fa4270 */
[----:B------:R-:W-:Y:S01]  /*17b50*/  VIADD R240, R134, 0x60 ;  /* 0x0000006086f07836 */ /* 0x000fe20000000000 */
[----:B------:R-:W-:Y:S01]  /*17b60*/  FSEL R36, R36, -INF , !P6 ;  /* 0xff80000024247808 */ /* 0x000fe20007000000 */
[----:B------:R-:W-:Y:S01]  /*17b70*/  UISETP.GT.AND UP0, UPT, UR17, UR15, UPT ;  /* 0x0000000f1100728c */ /* 0x000fe2000bf04270 */
[----:B------:R-:W-:Y:S01]  /*17b80*/  FSEL R223, R21, -INF , !P0 ;  /* 0xff80000015df7808 */ /* 0x000fe20004000000 */
[----:B------:R-:W-:Y:S01]  /*17b90*/  UIADD3 UR17, UPT, UPT, UR17, -0x1, URZ ;  /* 0xffffffff11117890 */ /* 0x000fe2000fffe0ff */
[-C--:B------:R-:W-:Y:S02]  /*17ba0*/  ISETP.GE.AND P6, PT, R205, R244.reuse, PT ;  /* 0x000000f4cd00720c */ /* 0x080fe40003fc6270 */
[----:B------:R-:W-:Y:S02]  /*17bb0*/  FSEL R37, R37, -INF , !P2 ;  /* 0xff80000025257808 */ /* 0x000fe40005000000 */
[-C--:B------:R-:W-:Y:S02]  /*17bc0*/  ISETP.GE.AND P1, PT, R213, R244.reuse, PT ;  /* 0x000000f4d500720c */ /* 0x080fe40003f26270 */
[----:B------:R-:W-:Y:S02]  /*17bd0*/  ISETP.GE.AND P0, PT, R208, R244, PT ;  /* 0x000000f4d000720c */ /* 0x000fe40003f06270 */
[----:B------:R-:W-:Y:S02]  /*17be0*/  FSEL R32, R32, -INF , !P5 ;  /* 0xff80000020207808 */ /* 0x000fe40006800000 */
[----:B------:R-:W-:Y:S02]  /*17bf0*/  ISETP.GT.AND P2, PT, R243, R204, PT ;  /* 0x000000ccf300720c */ /* 0x000fe40003f44270 */
[----:B------:R-:W-:Y:S02]  /*17c00*/  FSEL R218, R37, -INF , !P6 ;  /* 0xff80000025da7808 */ /* 0x000fe40007000000 */
[----:B------:R-:W-:Y:S02]  /*17c10*/  FSEL R227, R5, -INF , !P1 ;  /* 0xff80000005e37808 */ /* 0x000fe40004800000 */
[----:B------:R-:W-:Y:S02]  /*17c20*/  FSEL R221, R32, -INF , !P0 ;  /* 0xff80000020dd7808 */ /* 0x000fe40004000000 */
[-C--:B------:R-:W-:Y:S02]  /*17c30*/  ISETP.GE.AND P6, PT, R204, R244.reuse, PT ;  /* 0x000000f4cc00720c */ /* 0x080fe40003fc6270 */
[----:B------:R-:W-:Y:S02]  /*17c40*/  FSEL R48, R48, -INF , !P2 ;  /* 0xff80000030307808 */ /* 0x000fe40005000000 */
[-C--:B------:R-:W-:Y:S02]  /*17c50*/  ISETP.GE.AND P1, PT, R212, R244.reuse, PT ;  /* 0x000000f4d400720c */ /* 0x080fe40003f26270 */
[----:B------:R-:W-:Y:S02]  /*17c60*/  ISETP.GT.AND P0, PT, R243, R203, PT ;  /* 0x000000cbf300720c */ /* 0x000fe40003f04270 */
[----:B--2---:R-:W-:Y:S02]  /*17c70*/  FSEL R217, R48, -INF , !P6 ;  /* 0xff80000030d97808 */ /* 0x004fe40007000000 */
[----:B------:R-:W-:Y:S02]  /*17c80*/  FSEL R226, R16, -INF , !P1 ;  /* 0xff80000010e27808 */ /* 0x000fe40004800000 */
[-C--:B------:R-:W-:Y:S02]  /*17c90*/  ISETP.GE.AND P2, PT, R203, R244.reuse, PT ;  /* 0x000000f4cb00720c */ /* 0x080fe40003f46270 */
[----:B------:R-:W-:Y:S02]  /*17ca0*/  FSEL R49, R49, -INF , !P0 ;  /* 0xff80000031317808 */ /* 0x000fe40004000000 */
[C---:B------:R-:W-:Y:S02]  /*17cb0*/  ISETP.GT.AND P6, PT, R243.reuse, R135, PT ;  /* 0x00000087f300720c */ /* 0x040fe40003fc4270 */
[----:B------:R-:W-:Y:S02]  /*17cc0*/  ISETP.GT.AND P1, PT, R243, R207, PT ;  /* 0x000000cff300720c */ /* 0x000fe40003f24270 */
[----:B------:R-:W-:Y:S02]  /*17cd0*/  FSEL R216, R49, -INF , !P2 ;  /* 0xff80000031d87808 */ /* 0x000fe40005000000 */
[----:B------:R-:W-:Y:S02]  /*17ce0*/  FSEL R65, R65, -INF , !P6 ;  /* 0xff80000041417808 */ /* 0x000fe40007000000 */
[----:B------:R-:W-:Y:S02]  /*17cf0*/  ISETP.GE.AND P5, PT, R207, R244, PT ;  /* 0x000000f4cf00720c */ /* 0x000fe40003fa6270 */
[----:B------:R-:W-:Y:S02]  /*17d00*/  FSEL R33, R33, -INF , !P1 ;  /* 0xff80000021217808 */ /* 0x000fe40004800000 */
[----:B------:R-:W-:Y:S02]  /*17d10*/  ISETP.GT.AND P2, PT, R243, R0, PT ;  /* 0x00000000f300720c */ /* 0x000fe40003f44270 */
[-C--:B------:R-:W-:Y:S02]  /*17d20*/  ISETP.GE.AND P6, PT, R0, R244.reuse, PT ;  /* 0x000000f40000720c */ /* 0x080fe40003fc6270 */
[----:B------:R-:W-:Y:S02]  /*17d30*/  ISETP.GE.AND P1, PT, R206, R244, PT ;  /* 0x000000f4ce00720c */ /* 0x000fe40003f26270 */
[----:B------:R-:W-:Y:S02]  /*17d40*/  FMNMX3.FTZ R0, R2, R222, R227, !PT ;  /* 0x000000de02007276 */ /* 0x000fe400078100e3 */
[----:B------:R-:W-:Y:S02]  /*17d50*/  FSEL R220, R33, -INF , !P5 ;  /* 0xff80000021dc7808 */ /* 0x000fe40006800000 */
[C---:B------:R-:W-:Y:S02]  /*17d60*/  ISETP.GT.AND P5, PT, R243.reuse, R202, PT ;  /* 0x000000caf300720c */ /* 0x040fe40003fa4270 */
[----:B------:R-:W-:Y:S02]  /*17d70*/  FSEL R219, R36, -INF , !P1 ;  /* 0xff80000024db7808 */ /* 0x000fe40004800000 */
[----:B------:R-:W-:Y:S02]  /*17d80*/  FMNMX3.FTZ R0, R0, R226, R225, !PT ;  /* 0x000000e200007276 */ /* 0x000fe400078100e1 */
[----:B------:R-:W-:Y:S02]  /*17d90*/  ISETP.GT.AND P1, PT, R243, R201, PT ;  /* 0x000000c9f300720c */ /* 0x000fe40003f24270 */
[----:B------:R-:W-:Y:S02]  /*17da0*/  FSEL R52, R52, -INF , !P5 ;  /* 0xff80000034347808 */ /* 0x000fe40006800000 */
[----:B------:R-:W-:Y:S02]  /*17db0*/  FMNMX3.FTZ R0, R0, R224, R223, !PT ;  /* 0x000000e000007276 */ /* 0x000fe400078100df */
[----:B------:R-:W-:Y:S02]  /*17dc0*/  ISETP.GE.AND P5, PT, R201, R244, PT ;  /* 0x000000f4c900720c */ /* 0x000fe40003fa6270 */
[----:B------:R-:W-:Y:S02]  /*17dd0*/  FSEL R53, R53, -INF , !P1 ;  /* 0xff80000035357808 */ /* 0x000fe40004800000 */
[----:B------:R-:W-:Y:S02]  /*17de0*/  ISETP.GT.AND P1, PT, R243, R200, PT ;  /* 0x000000c8f300720c */ /* 0x000fe40003f24270 */
[----:B------:R-:W-:Y:S02]  /*17df0*/  FMNMX3.FTZ R0, R0, R221, R220, !PT ;  /* 0x000000dd00007276 */ /* 0x000fe400078100dc */
[-C--:B------:R-:W-:Y:S02]  /*17e00*/  ISETP.GE.AND P0, PT, R202, R244.reuse, PT ;  /* 0x000000f4ca00720c */ /* 0x080fe40003f06270 */
[----:B------:R-:W-:Y:S02]  /*17e10*/  FSEL R214, R53, -INF , !P5 ;  /* 0xff80000035d67808 */ /* 0x000fe40006800000 */
[-C--:B------:R-:W-:Y:S02]  /*17e20*/  ISETP.GE.AND P5, PT, R200, R244.reuse, PT ;  /* 0x000000f4c800720c */ /* 0x080fe40003fa6270 */
[----:B------:R-:W-:Y:S02]  /*17e30*/  FSEL R64, R64, -INF , !P1 ;  /* 0xff80000040407808 */ /* 0x000fe40004800000 */
[----:B------:R-:W-:Y:S02]  /*17e40*/  ISETP.GE.AND P1, PT, R135, R244, PT ;  /* 0x000000f48700720c */ /* 0x000fe40003f26270 */
[----:B------:R-:W-:Y:S02]  /*17e50*/  FMNMX3.FTZ R0, R0, R219, R218, !PT ;  /* 0x000000db00007276 */ /* 0x000fe400078100da */
[----:B------:R-:W-:Y:S02]  /*17e60*/  FSEL R215, R52, -INF , !P0 ;  /* 0xff80000034d77808 */ /* 0x000fe40004000000 */
[----:B------:R-:W-:Y:S02]  /*17e70*/  FSEL R4, R68, -INF , !P2 ;  /* 0xff80000044047808 */ /* 0x000fe40005000000 */
[C---:B------:R-:W-:Y:S02]  /*17e80*/  ISETP.GT.AND P0, PT, R243.reuse, R252, PT ;  /* 0x000000fcf300720c */ /* 0x040fe40003f04270 */
[----:B------:R-:W-:Y:S02]  /*17e90*/  FSEL R68, R64, -INF , !P5 ;  /* 0xff80000040447808 */ /* 0x000fe40006800000 */
[----:B------:R-:W-:Y:S02]  /*17ea0*/  ISETP.GT.AND P5, PT, R243, R230, PT ;  /* 0x000000e6f300720c */ /* 0x000fe40003fa4270 */
[----:B------:R-:W-:Y:S02]  /*17eb0*/  FSEL R65, R65, -INF , !P1 ;  /* 0xff80000041417808 */ /* 0x000fe40004800000 */
[----:B------:R-:W-:Y:S02]  /*17ec0*/  ISETP.GT.AND P1, PT, R243, R229, PT ;  /* 0x000000e5f300720c */ /* 0x000fe40003f24270 */
[----:B------:R-:W-:Y:S02]  /*17ed0*/  FMNMX3.FTZ R0, R0, R217, R216, !PT ;  /* 0x000000d900007276 */ /* 0x000fe400078100d8 */
[----:B------:R-:W-:Y:S02]  /*17ee0*/  ISETP.GE.AND P2, PT, R252, R244, PT ;  /* 0x000000f4fc00720c */ /* 0x000fe40003f46270 */
[----:B------:R-:W-:Y:S02]  /*17ef0*/  FSEL R69, R69, -INF , !P0 ;  /* 0xff80000045457808 */ /* 0x000fe40004000000 */
[----:B------:R-:W-:Y:S02]  /*17f00*/  FSEL R64, R4, -INF , !P6 ;  /* 0xff80000004407808 */ /* 0x000fe40007000000 */
[C---:B------:R-:W-:Y:S02]  /*17f10*/  ISETP.GT.AND P0, PT, R243.reuse, R231, PT ;  /* 0x000000e7f300720c */ /* 0x040fe40003f04270 */
[----:B------:R-:W-:Y:S02]  /*17f20*/  ISETP.GT.AND P6, PT, R243, R228, PT ;  /* 0x000000e4f300720c */ /* 0x000fe40003fc4270 */
[----:B------:R-:W-:Y:S01]  /*17f30*/  FSEL R52, R81, -INF , !P5 ;  /* 0xff80000051347808 */ /* 0x000fe20006800000 */
[----:B------:R-:W-:Y:S01]  /*17f40*/  VIADD R81, R134, 0x61 ;  /* 0x0000006186517836 */ /* 0x000fe20000000000 */
[-C--:B------:R-:W-:Y:S02]  /*17f50*/  ISETP.GE.AND P5, PT, R229, R244.reuse, PT ;  /* 0x000000f4e500720c */ /* 0x080fe40003fa6270 */
[----:B------:R-:W-:Y:S01]  /*17f60*/  FSEL R49, R84, -INF , !P1 ;  /* 0xff80000054317808 */ /* 0x000fe20004800000 */
[----:B------:R-:W-:Y:S01]  /*17f70*/  VIADD R84, R134, 0x68 ;  /* 0x0000006886547836 */ /* 0x000fe20000000000 */
[----:B------:R-:W-:Y:S02]  /*17f80*/  FMNMX3.FTZ R0, R0, R215, R214, !PT ;  /* 0x000000d700007276 */ /* 0x000fe400078100d6 */
[----:B------:R-:W-:Y:S02]  /*17f90*/  FSEL R69, R69, -INF , !P2 ;  /* 0xff80000045457808 */ /* 0x000fe40005000000 */
[-C--:B------:R-:W-:Y:S02]  /*17fa0*/  ISETP.GE.AND P2, PT, R231, R244.reuse, PT ;  /* 0x000000f4e700720c */ /* 0x080fe40003f46270 */
[----:B------:R-:W-:Y:S02]  /*17fb0*/  FSEL R53, R80, -INF , !P0 ;  /* 0xff80000050357808 */ /* 0x000fe40004000000 */
[----:B------:R-:W-:Y:S01]  /*17fc0*/  FSEL R48, R85, -INF , !P6 ;  /* 0xff80000055307808 */ /* 0x000fe20007000000 */
[----:B------:R-:W-:Y:S01]  /*17fd0*/  VIADD R85, R134, 0x78 ;  /* 0x0000007886557836 */ /* 0x000fe20000000000 */
[-C--:B------:R-:W-:Y:S02]  /*17fe0*/  ISETP.GE.AND P0, PT, R230, R244.reuse, PT ;  /* 0x000000f4e600720c */ /* 0x080fe40003f06270 */
[----:B------:R-:W-:Y:S02]  /*17ff0*/  ISETP.GE.AND P1, PT, R228, R244, PT ;  /* 0x000000f4e400720c */ /* 0x000fe40003f26270 */
[----:B------:R-:W-:Y:S02]  /*18000*/  ISETP.GT.AND P6, PT, R243, R239, PT ;  /* 0x000000eff300720c */ /* 0x000fe40003fc4270 */
[----:B------:R-:W-:Y:S02]  /*18010*/  FSEL R49, R49, -INF , !P5 ;  /* 0xff80000031317808 */ /* 0x000fe40006800000 */
[----:B------:R-:W-:Y:S02]  /*18020*/  FMNMX3.FTZ R0, R0, R68, R65, !PT ;  /* 0x0000004400007276 */ /* 0x000fe40007810041 */
[----:B------:R-:W-:Y:S02]  /*18030*/  ISETP.GT.AND P5, PT, R243, R81, PT ;  /* 0x00000051f300720c */ /* 0x000fe40003fa4270 */
[----:B------:R-:W-:Y:S02]  /*18040*/  FSEL R53, R53, -INF , !P2 ;  /* 0xff80000035357808 */ /* 0x000fe40005000000 */
[C---:B------:R-:W-:Y:S02]  /*18050*/  ISETP.GT.AND P2, PT, R243.reuse, R238, PT ;  /* 0x000000eef300720c */ /* 0x040fe40003f44270 */
[----:B------:R-:W-:Y:S02]  /*18060*/  FSEL R52, R52, -INF , !P0 ;  /* 0xff80000034347808 */ /* 0x000fe40004000000 */
[----:B------:R-:W-:Y:S02]  /*18070*/  FSEL R48, R48, -INF , !P1 ;  /* 0xff80000030307808 */ /* 0x000fe40004800000 */
[----:B------:R-:W-:Y:S01]  /*18080*/  FSEL R37, R96, -INF , !P6 ;  /* 0xff80000060257808 */ /* 0x000fe20007000000 */
[----:B------:R-:W-:Y:S01]  /*18090*/  VIADD R96, R134, 0x60 ;  /* 0x0000006086607836 */ /* 0x000fe20000000000 */
[----:B------:R-:W-:Y:S02]  /*180a0*/  FMNMX3.FTZ R0, R0, R64, R69, !PT ;  /* 0x0000004000007276 */ /* 0x000fe40007810045 */
[----:B------:R-:W-:Y:S02]  /*180b0*/  ISETP.GT.AND P0, PT, R243, R240, PT ;  /* 0x000000f0f300720c */ /* 0x000fe40003f04270 */
[----:B------:R-:W-:Y:S02]  /*180c0*/  ISETP.GE.AND P1, PT, R239, R244, PT ;  /* 0x000000f4ef00720c */ /* 0x000fe40003f26270 */
[----:B------:R-:W-:Y:S02]  /*180d0*/  FSEL R32, R101, -INF , !P5 ;  /* 0xff80000065207808 */ /* 0x000fe40006800000 */
[----:B------:R-:W-:Y:S02]  /*180e0*/  ISETP.GT.AND P5, PT, R243, R84, PT ;  /* 0x00000054f300720c */ /* 0x000fe40003fa4270 */
[-C--:B------:R-:W-:Y:S02]  /*180f0*/  ISETP.GE.AND P6, PT, R238, R244.reuse, PT ;  /* 0x000000f4ee00720c */ /* 0x080fe40003fc6270 */
[----:B------:R-:W-:Y:S01]  /*18100*/  FSEL R36, R97, -INF , !P2 ;  /* 0xff80000061247808 */ /* 0x000fe20005000000 */
[----:B------:R-:W-:Y:S01]  /*18110*/  VIADD R97, R134, 0x70 ;  /* 0x0000007086617836 */ /* 0x000fe20000000000 */
[----:B------:R-:W-:Y:S02]  /*18120*/  FMNMX3.FTZ R0, R0, R53, R52, !PT ;  /* 0x0000003500007276 */ /* 0x000fe40007810034 */
[----:B------:R-:W-:Y:S01]  /*18130*/  FSEL R33, R100, -INF , !P0 ;  /* 0xff80000064217808 */ /* 0x000fe20004000000 */
[----:B------:R-:W-:Y:S01]  /*18140*/  VIADD R100, R134, 0x79 ;  /* 0x0000007986647836 */ /* 0x000fe20000000000 */
[----:B------:R-:W-:Y:S02]  /*18150*/  FSEL R37, R37, -INF , !P1 ;  /* 0xff80000025257808 */ /* 0x000fe40004800000 */
[-C--:B------:R-:W-:Y:S02]  /*18160*/  ISETP.GE.AND P2, PT, R96, R244.reuse, PT ;  /* 0x000000f46000720c */ /* 0x080fe40003f46270 */
[----:B------:R-:W-:Y:S02]  /*18170*/  ISETP.GE.AND P0, PT, R81, R244, PT ;  /* 0x000000f45100720c */ /* 0x000fe40003f06270 */
[----:B------:R-:W-:Y:S02]  /*18180*/  ISETP.GT.AND P1, PT, R243, R151, PT ;  /* 0x00000097f300720c */ /* 0x000fe40003f24270 */
[----:B------:R-:W-:Y:S01]  /*18190*/  FSEL R21, R112, -INF , !P5 ;  /* 0xff80000070157808 */ /* 0x000fe20006800000 */
[----:B------:R-:W-:Y:S01]  /*181a0*/  VIADD R112, R134, 0x69 ;  /* 0x0000006986707836 */ /* 0x000fe20000000000 */
[----:B------:R-:W-:Y:S02]  /*181b0*/  FSEL R36, R36, -INF , !P6 ;  /* 0xff80000024247808 */ /* 0x000fe40007000000 */
[----:B------:R-:W-:Y:S02]  /*181c0*/  FMNMX3.FTZ R0, R0, R49, R48, !PT ;  /* 0x0000003100007276 */ /* 0x000fe40007810030 */
[----:B------:R-:W-:Y:S02]  /*181d0*/  FSEL R33, R33, -INF , !P2 ;  /* 0xff80000021217808 */ /* 0x000fe40005000000 */
[----:B------:R-:W-:Y:S02]  /*181e0*/  FSEL R32, R32, -INF , !P0 ;  /* 0xff80000020207808 */ /* 0x000fe40004000000 */
[----:B------:R-:W-:Y:S01]  /*181f0*/  FSEL R20, R113, -INF , !P1 ;  /* 0xff80000071147808 */ /* 0x000fe20004800000 */
[----:B------:R-:W-:Y:S01]  /*18200*/  VIADD R113, R134, 0x71 ;  /* 0x0000007186717836 */ /* 0x000fe20000000000 */
[C---:B------:R-:W-:Y:S02]  /*18210*/  ISETP.GT.AND P6, PT, R243.reuse, R97, PT ;  /* 0x00000061f300720c */ /* 0x040fe40003fc4270 */
[----:B------:R-:W-:Y:S02]  /*18220*/  ISETP.GT.AND P2, PT, R243, R150, PT ;  /* 0x00000096f300720c */ /* 0x000fe40003f44270 */
[-C--:B------:R-:W-:Y:S02]  /*18230*/  ISETP.GE.AND P0, PT, R84, R244.reuse, PT ;  /* 0x000000f45400720c */ /* 0x080fe40003f06270 */
[-C--:B------:R-:W-:Y:S02]  /*18240*/  ISETP.GE.AND P5, PT, R112, R244.reuse, PT ;  /* 0x000000f47000720c */ /* 0x080fe40003fa6270 */
[----:B------:R-:W-:Y:S02]  /*18250*/  FMNMX3.FTZ R0, R0, R37, R36, !PT ;  /* 0x0000002500007276 */ /* 0x000fe40007810024 */
[-C--:B------:R-:W-:Y:S02]  /*18260*/  ISETP.GE.AND P1, PT, R97, R244.reuse, PT ;  /* 0x000000f46100720c */ /* 0x080fe40003f26270 */
[----:B------:R-:W-:Y:S02]  /*18270*/  FSEL R17, R116, -INF , !P6 ;  /* 0xff80000074117808 */ /* 0x000fe40007000000 */
[----:B------:R-:W-:Y:S02]  /*18280*/  FSEL R16, R117, -INF , !P2 ;  /* 0xff80000075107808 */ /* 0x000fe40005000000 */
[----:B------:R-:W-:Y:S02]  /*18290*/  FSEL R21, R21, -INF , !P0 ;  /* 0xff80000015157808 */ /* 0x000fe40004000000 */
[----:B------:R-:W-:Y:S02]  /*182a0*/  ISETP.GE.AND P6, PT, R113, R244, PT ;  /* 0x000000f47100720c */ /* 0x000fe40003fc6270 */
[C---:B------:R-:W-:Y:S02]  /*182b0*/  ISETP.GT.AND P2, PT, R243.reuse, R85, PT ;  /* 0x00000055f300720c */ /* 0x040fe40003f44270 */
[----:B------:R-:W-:Y:S02]  /*182c0*/  ISETP.GT.AND P0, PT, R243, R100, PT ;  /* 0x00000064f300720c */ /* 0x000fe40003f04270 */
[----:B------:R-:W-:Y:S02]  /*182d0*/  FSEL R20, R20, -INF , !P5 ;  /* 0xff80000014147808 */ /* 0x000fe40006800000 */
[----:B------:R-:W-:Y:S02]  /*182e0*/  FMNMX3.FTZ R0, R0, R33, R32, !PT ;  /* 0x0000002100007276 */ /* 0x000fe40007810020 */
[----:B------:R-:W-:Y:S02]  /*182f0*/  FSEL R17, R17, -INF , !P1 ;  /* 0xff80000011117808 */ /* 0x000fe40004800000 */
[-C--:B------:R-:W-:Y:S02]  /*18300*/  ISETP.GE.AND P5, PT, R85, R244.reuse, PT ;  /* 0x000000f45500720c */ /* 0x080fe40003fa6270 */
[----:B------:R-:W-:Y:S02]  /*18310*/  ISETP.GE.AND P1, PT, R100, R244, PT ;  /* 0x000000f46400720c */ /* 0x000fe40003f26270 */
[----:B------:R-:W-:Y:S02]  /*18320*/  FSEL R5, R128, -INF , !P2 ;  /* 0xff80000080057808 */ /* 0x000fe40005000000 */
[----:B------:R-:W-:Y:S02]  /*18330*/  FSEL R4, R129, -INF , !P0 ;  /* 0xff80000081047808 */ /* 0x000fe40004000000 */
[----:B------:R-:W-:Y:S02]  /*18340*/  FSEL R16, R16, -INF , !P6 ;  /* 0xff80000010107808 */ /* 0x000fe40007000000 */
[----:B------:R-:W-:Y:S02]  /*18350*/  FMNMX3.FTZ R80, R0, R21, R20, !PT ;  /* 0x0000001500507276 */ /* 0x000fe40007810014 */
[----:B------:R-:W-:Y:S02]  /*18360*/  FSEL R5, R5, -INF , !P5 ;  /* 0xff80000005057808 */ /* 0x000fe40006800000 */
[----:B------:R-:W-:Y:S02]  /*18370*/  FMNMX3.FTZ R80, R80, R17, R16, !PT ;  /* 0x0000001150507276 */ /* 0x000fe40007810010 */
[----:B------:R-:W-:Y:S02]  /*18380*/  FSEL R4, R4, -INF , !P1 ;  /* 0xff80000004047808 */ /* 0x000fe40004800000 */
[----:B------:R-:W-:Y:S02]  /*18390*/  ISETP.GT.AND P2, PT, R246, R134, PT ;  /* 0x00000086f600720c */ /* 0x000fe40003f44270 */
[----:B------:R-:W-:Y:S02]  /*183a0*/  FMNMX3.FTZ R80, R80, R5, R4, !PT ;  /* 0x0000000550507276 */ /* 0x000fe40007810004 */
[C---:B------:R-:W-:Y:S02]  /*183b0*/  ISETP.GE.AND P6, PT, R134.reuse, R251, PT ;  /* 0x000000fb8600720c */ /* 0x040fe40003fc6270 */
[C---:B------:R-:W-:Y:S01]  /*183c0*/  ISETP.GE.AND P5, PT, R134.reuse, R248, PT ;  /* 0x000000f88600720c */ /* 0x040fe20003fa6270 */
[----:B------:R-:W1:Y:S01]  /*183d0*/  SHFL.BFLY PT, R0, R80, 0x2, 0x1f ;  /* 0x0c401f0050007f89 */ /* 0x000e6200000e0000 */
        /* <DEDUP_REMOVED lines=11> */
[----:B------:R-:W-:Y:S02]  /*18490*/  ISETP.GT.AND P0, PT, R247, R134, PT ;  /* 0x00000086f700720c */ /* 0x000fe40003f04270 */
[----:B------:R-:W2:Y:S01]  /*184a0*/  MUFU.EX2 R0, R0 ;  /* 0x0000000000007308 */ /* 0x000ea20000000800 */
[--C-:B------:R-:W-:Y:S01]  /*184b0*/  FFMA.FTZ R116, R219, UR4, -R2.reuse ;  /* 0x00000004db747c23 */ /* 0x100fe20008010802 */
[--C-:B------:R-:W-:Y:S01]  /*184c0*/  FFMA.FTZ R101, R217, UR4, -R2.reuse ;  /* 0x00000004d9657c23 */ /* 0x100fe20008010802 */
[--C-:B------:R-:W-:Y:S01]  /*184d0*/  FFMA.FTZ R234, R21, UR4, -R2.reuse ;  /* 0x0000000415ea7c23 */ /* 0x100fe20008010802 */
[----:B------:R-:W-:Y:S01]  /*184e0*/  FFMA.FTZ R199, R223, UR4, -R2 ;  /* 0x00000004dfc77c23 */ /* 0x000fe20008010802 */
[----:B------:R-:W-:Y:S01]  /*184f0*/  IMAD.MOV.U32 R217, RZ, RZ, R84 ;  /* 0x000000ffffd97224 */ /* 0x000fe200078e0054 */
[----:B------:R3:W-:Y:S01]  /*18500*/  STL [R1+0x70], R116 ;  /* 0x0000707401007387 */ /* 0x0007e20000100800 */
[--C-:B-1----:R-:W-:Y:S01]  /*18510*/  FFMA.FTZ R80, R218, UR4, -R2.reuse ;  /* 0x00000004da507c23 */ /* 0x102fe20008010802 */
[----:B------:R-:W-:Y:S02]  /*18520*/  VIADD R84, R134, 0x40 ;  /* 0x0000004086547836 */ /* 0x000fe40000000000 */
[----:B------:R-:W-:Y:S01]  /*18530*/  FFMA.FTZ R151, R220, UR4, -R2 ;  /* 0x00000004dc977c23 */ /* 0x000fe20008010802 */
[----:B------:R-:W-:Y:S02]  /*18540*/  IMAD.MOV.U32 R220, RZ, RZ, R112 ;  /* 0x000000ffffdc7224 */ /* 0x000fe400078e0070 */
[----:B------:R-:W-:Y:S01]  /*18550*/  FFMA.FTZ R150, R221, UR4, -R2 ;  /* 0x00000004dd967c23 */ /* 0x000fe20008010802 */
[----:B------:R1:W-:Y:S01]  /*18560*/  STL [R1+0x74], R80 ;  /* 0x0000745001007387 */ /* 0x0003e20000100800 */
[----:B------:R-:W-:Y:S02]  /*18570*/  IMAD.MOV.U32 R112, RZ, RZ, R84 ;  /* 0x000000ffff707224 */ /* 0x000fe400078e0054 */
[--C-:B------:R-:W-:Y:S01]  /*18580*/  FFMA.FTZ R222, R222, UR4, -R2.reuse ;  /* 0x00000004dede7c23 */ /* 0x100fe20008010802 */
[----:B------:R-:W-:Y:S01]  /*18590*/  IMAD.MOV.U32 R219, RZ, RZ, R113 ;  /* 0x000000ffffdb7224 */ /* 0x000fe200078e0071 */
[----:B------:R4:W-:Y:S01]  /*185a0*/  STL [R1+0x78], R101 ;  /* 0x0000786501007387 */ /* 0x0009e20000100800 */
[----:B--2---:R-:W-:Y:S01]  /*185b0*/  FMUL.FTZ R21, R0, R161 ;  /* 0x000000a100157220 */ /* 0x004fe20000410000 */
[----:B------:R-:W-:Y:S01]  /*185c0*/  IMAD.MOV.U32 R161, RZ, RZ, R85 ;  /* 0x000000ffffa17224 */ /* 0x000fe200078e0055 */
[----:B------:R-:W-:Y:S01]  /*185d0*/  FSEL R85, R8, -INF , !P2 ;  /* 0xff80000008557808 */ /* 0x000fe20005000000 */
[----:B------:R-:W2:Y:S01]  /*185e0*/  MUFU.EX2 R222, R222 ;  /* 0x000000de00de7308 */ /* 0x000ea20000000800 */
[-C--:B------:R-:W-:Y:S01]  /*185f0*/  ISETP.GT.AND P2, PT, R246, R213.reuse, PT ;  /* 0x000000d5f600720c */ /* 0x080fe20003f44270 */
[----:B------:R-:W-:Y:S02]  /*18600*/  IMAD.MOV.U32 R113, RZ, RZ, R81 ;  /* 0x000000ffff717224 */ /* 0x000fe400078e0051 */
[----:B------:R-:W-:Y:S01]  /*18610*/  FFMA.FTZ R238, R4, UR4, -R2 ;  /* 0x0000000404ee7c23 */ /* 0x000fe20008010802 */
[----:B------:R-:W-:Y:S01]  /*18620*/  IMAD.MOV.U32 R221, RZ, RZ, R97 ;  /* 0x000000ffffdd7224 */ /* 0x000fe200078e0061 */
[----:B------:R-:W-:Y:S01]  /*18630*/  FSEL R9, R9, -INF , !P2 ;  /* 0xff80000009097808 */ /* 0x000fe20005000000 */
[----:B------:R-:W-:Y:S01]  /*18640*/  VIADD R97, R134, 0x59 ;  /* 0x0000005986617836 */ /* 0x000fe20000000000 */
[----:B------:R-:W-:Y:S01]  /*18650*/  ISETP.GT.AND P2, PT, R245, R213, PT ;  /* 0x000000d5f500720c */ /* 0x000fe20003f44270 */
[----:B------:R-:W-:Y:S01]  /*18660*/  FMUL.FTZ R4, R0, R164 ;  /* 0x000000a400047220 */ /* 0x000fe20000410000 */
[----:B------:R-:W-:Y:S02]  /*18670*/  IMAD.MOV.U32 R164, RZ, RZ, R96 ;  /* 0x000000ffffa47224 */ /* 0x000fe400078e0060 */
[--C-:B------:R-:W-:Y:S01]  /*18680*/  FFMA.FTZ R244, R52, UR4, -R2.reuse ;  /* 0x0000000434f47c23 */ /* 0x100fe20008010802 */
[--C-:B---3--:R-:W-:Y:S01]  /*18690*/  FFMA.FTZ R116, R216, UR4, -R2.reuse ;  /* 0x00000004d8747c23 */ /* 0x108fe20008010802 */
[----:B------:R-:W-:Y:S01]  /*186a0*/  FSEL R11, R11, -INF , !P2 ;  /* 0xff8000000b0b7808 */ /* 0x000fe20005000000 */
[--C-:B------:R-:W-:Y:S01]  /*186b0*/  FFMA.FTZ R216, R48, UR4, -R2.reuse ;  /* 0x0000000430d87c23 */ /* 0x100fe20008010802 */
[-C--:B------:R-:W-:Y:S01]  /*186c0*/  ISETP.GT.AND P2, PT, R246, R211.reuse, PT ;  /* 0x000000d3f600720c */ /* 0x080fe20003f44270 */
[----:B------:R-:W-:Y:S01]  /*186d0*/  FMUL.FTZ R48, R0, R136 ;  /* 0x0000008800307220 */ /* 0x000fe20000410000 */
[----:B------:R-:W-:Y:S01]  /*186e0*/  STL [R1+0x7c], R116 ;  /* 0x00007c7401007387 */ /* 0x000fe20000100800 */
[--C-:B-1----:R-:W-:Y:S01]  /*186f0*/  FFMA.FTZ R80, R215, UR4, -R2.reuse ;  /* 0x00000004d7507c23 */ /* 0x102fe20008010802 */
[----:B------:R-:W-:Y:S01]  /*18700*/  FSEL R81, R13, -INF , !P2 ;  /* 0xff8000000d517808 */ /* 0x000fe20005000000 */
[----:B------:R-:W-:Y:S01]  /*18710*/  IMAD.MOV.U32 R215, RZ, RZ, R97 ;  /* 0x000000ffffd77224 */ /* 0x000fe200078e0061 */
[----:B------:R-:W-:Y:S01]  /*18720*/  ISETP.GT.AND P2, PT, R245, R211, PT ;  /* 0x000000d3f500720c */ /* 0x000fe20003f44270 */
[--C-:B----4-:R-:W-:Y:S01]  /*18730*/  FFMA.FTZ R101, R214, UR4, -R2.reuse ;  /* 0x00000004d6657c23 */ /* 0x110fe20008010802 */
[----:B------:R1:W-:Y:S01]  /*18740*/  STL [R1+0x80], R80 ;  /* 0x0000805001007387 */ /* 0x0003e20000100800 */
[--C-:B------:R-:W-:Y:S01]  /*18750*/  FFMA.FTZ R243, R37, UR4, -R2.reuse ;  /* 0x0000000425f37c23 */ /* 0x100fe20008010802 */
[--C-:B------:R-:W-:Y:S01]  /*18760*/  FFMA.FTZ R249, R36, UR4, -R2.reuse ;  /* 0x0000000424f97c23 */ /* 0x100fe20008010802 */
[--C-:B------:R-:W-:Y:S01]  /*18770*/  FFMA.FTZ R237, R33, UR4, -R2.reuse ;  /* 0x0000000421ed7c23 */ /* 0x100fe20008010802 */
[----:B------:R3:W-:Y:S01]  /*18780*/  STL [R1+0x84], R101 ;  /* 0x0000846501007387 */ /* 0x0007e20000100800 */
[--C-:B------:R-:W-:Y:S01]  /*18790*/  FFMA.FTZ R236, R32, UR4, -R2.reuse ;  /* 0x0000000420ec7c23 */ /* 0x100fe20008010802 */
[--C-:B------:R-:W-:Y:S01]  /*187a0*/  FFMA.FTZ R214, R49, UR4, -R2.reuse ;  /* 0x0000000431d67c23 */ /* 0x100fe20008010802 */
[--C-:B------:R-:W-:Y:S01]  /*187b0*/  FFMA.FTZ R241, R17, UR4, -R2.reuse ;  /* 0x0000000411f17c23 */ /* 0x100fe20008010802 */
        /* <DEDUP_REMOVED lines=13> */
[----:B------:R-:W-:Y:S02]  /*18890*/  IMAD.MOV.U32 R218, RZ, RZ, R100 ;  /* 0x000000ffffda7224 */ /* 0x000fe400078e0064 */
[--C-:B------:R-:W-:Y:S01]  /*188a0*/  FFMA.FTZ R227, R227, UR4, -R2.reuse ;  /* 0x00000004e3e37c23 */ /* 0x100fe20008010802 */
[--C-:B------:R-:W-:Y:S01]  /*188b0*/  FFMA.FTZ R224, R224, UR4, -R2.reuse ;  /* 0x00000004e0e07c23 */ /* 0x100fe20008010802 */
[--C-:B------:R-:W-:Y:S01]  /*188c0*/  FFMA.FTZ R226, R226, UR4, -R2.reuse ;  /* 0x00000004e2e27c23 */ /* 0x100fe20008010802 */
[--C-:B-1----:R-:W-:Y:S01]  /*188d0*/  FFMA.FTZ R80, R68, UR4, -R2.reuse ;  /* 0x0000000444507c23 */ /* 0x102fe20008010802 */
[--C-:B------:R-:W-:Y:S01]  /*188e0*/  FFMA.FTZ R68, R65, UR4, -R2.reuse ;  /* 0x0000000441447c23 */ /* 0x100fe20008010802 */
[--C-:B------:R-:W-:Y:S01]  /*188f0*/  FFMA.FTZ R65, R64, UR4, -R2.reuse ;  /* 0x0000000440417c23 */ /* 0x100fe20008010802 */
[--C-:B------:R-:W-:Y:S01]  /*18900*/  FFMA.FTZ R64, R69, UR4, -R2.reuse ;  /* 0x0000000445407c23 */ /* 0x100fe20008010802 */
[----:B---3--:R-:W-:Y:S01]  /*18910*/  VIADD R101, R134, 0x58 ;  /* 0x0000005886657836 */ /* 0x008fe20000000000 */
[----:B------:R-:W-:Y:S01]  /*18920*/  MUFU.EX2 R226, R226 ;  /* 0x000000e200e27308 */ /* 0x000fe20000000800 */
[----:B------:R1:W-:Y:S01]  /*18930*/  STL [R1+0x88], R80 ;  /* 0x0000885001007387 */ /* 0x0003e20000100800 */
[--C-:B------:R-:W-:Y:S01]  /*18940*/  FFMA.FTZ R225, R225, UR4, -R2.reuse ;  /* 0x00000004e1e17c23 */ /* 0x100fe20008010802 */
[----:B------:R-:W-:Y:S01]  /*18950*/  IMAD.MOV.U32 R223, RZ, RZ, R101 ;  /* 0x000000ffffdf7224 */ /* 0x000fe200078e0065 */
[----:B------:R-:W-:Y:S01]  /*18960*/  FSEL R101, R6, -INF , !P0 ;  /* 0xff80000006657808 */ /* 0x000fe20004000000 */
[----:B------:R3:W-:Y:S01]  /*18970*/  STL [R1+0x8c], R68 ;  /* 0x00008c4401007387 */ /* 0x0007e20000100800 */
[----:B------:R-:W-:Y:S04]  /*18980*/  ISETP.GT.AND P0, PT, R245, R134, PT ;  /* 0x00000086f500720c */ /* 0x000fe80003f04270 */
[----:B------:R-:W4:Y:S01]  /*18990*/  MUFU.EX2 R225, R225 ;  /* 0x000000e100e17308 */ /* 0x000f220000000800 */
[----:B------:R2:W-:Y:S01]  /*189a0*/  STL [R1+0x98], R65 ;  /* 0x0000984101007387 */ /* 0x0005e20000100800 */
[----:B------:R-:W-:Y:S02]  /*189b0*/  FSEL R84, R10, -INF , !P0 ;  /* 0xff8000000a547808 */ /* 0x000fe40004000000 */
[-C--:B------:R-:W-:Y:S02]  /*189c0*/  ISETP.GT.AND P0, PT, R246, R212.reuse, PT ;  /* 0x000000d4f600720c */ /* 0x080fe40003f04270 */
[----:B------:R-:W-:Y:S02]  /*189d0*/  FSEL R85, R85, -INF , !P5 ;  /* 0xff80000055557808 */ /* 0x000fe40006800000 */
[----:B------:R-:W-:Y:S02]  /*189e0*/  FSEL R10, R12, -INF , !P0 ;  /* 0xff8000000c0a7808 */ /* 0x000fe40004000000 */
[----:B------:R-:W-:Y:S02]  /*189f0*/  ISETP.GT.AND P0, PT, R245, R212, PT ;  /* 0x000000d4f500720c */ /* 0x000fe40003f04270 */
[----:B------:R-:W-:Y:S02]  /*18a00*/  ISETP.GE.AND P5, PT, R212, R250, PT ;  /* 0x000000fad400720c */ /* 0x000fe40003fa6270 */
[----:B------:R-:W-:Y:S02]  /*18a10*/  FSEL R13, R14, -INF , !P0 ;  /* 0xff8000000e0d7808 */ /* 0x000fe40004000000 */
[----:B------:R-:W-:Y:S02]  /*18a20*/  ISETP.GT.AND P0, PT, R247, R212, PT ;  /* 0x000000d4f700720c */ /* 0x000fe40003f04270 */
[----:B------:R-:W-:Y:S01]  /*18a30*/  FSEL R14, R15, -INF , !P2 ;  /* 0xff8000000f0e7808 */ /* 0x000fe20005000000 */
[----:B-1----:R-:W-:Y:S01]  /*18a40*/  FFMA.FTZ R80, R53, UR4, -R2 ;  /* 0x0000000435507c23 */ /* 0x002fe20008010802 */
[----:B------:R-:W-:Y:S01]  /*18a50*/  ISETP.GT.AND P2, PT, R247, R211, PT ;  /* 0x000000d3f700720c */ /* 0x000fe20003f44270 */
[----:B------:R-:W-:Y:S01]  /*18a60*/  FMUL.FTZ R53, R0, R153 ;  /* 0x0000009900357220 */ /* 0x000fe20000410000 */
[----:B---3--:R-:W3:Y:S01]  /*18a70*/  LDL.LU R68, [R1+0x20] ;  /* 0x0000200001447983 */ /* 0x008ee20000300800 */
[----:B------:R-:W-:Y:S02]  /*18a80*/  FSEL R15, R18, -INF , !P0 ;  /* 0xff800000120f7808 */ /* 0x000fe40004000000 */
[----:B------:R-:W-:Y:S01]  /*18a90*/  FSEL R18, R19, -INF , !P2 ;  /* 0xff80000013127808 */ /* 0x000fe20005000000 */
[----:B------:R1:W-:Y:S01]  /*18aa0*/  STL [R1+0x9c], R64 ;  /* 0x00009c4001007387 */ /* 0x0003e20000100800 */
[C---:B------:R-:W-:Y:S01]  /*18ab0*/  ISETP.GT.AND P2, PT, R247.reuse, R209, PT ;  /* 0x000000d1f700720c */ /* 0x040fe20003f44270 */
[----:B--2---:R-:W-:Y:S01]  /*18ac0*/  FMUL.FTZ R65, R0, R149 ;  /* 0x0000009500417220 */ /* 0x004fe20000410000 */
[-C--:B------:R-:W-:Y:S02]  /*18ad0*/  ISETP.GT.AND P0, PT, R247, R210.reuse, PT ;  /* 0x000000d2f700720c */ /* 0x080fe40003f04270 */
[----:B------:R-:W-:Y:S02]  /*18ae0*/  FSEL R97, R23, -INF , !P2 ;  /* 0xff80000017617808 */ /* 0x000fe40005000000 */
[-C--:B------:R-:W-:Y:S02]  /*18af0*/  ISETP.GT.AND P2, PT, R246, R209.reuse, PT ;  /* 0x000000d1f600720c */ /* 0x080fe40003f44270 */
[----:B------:R-:W-:Y:S02]  /*18b00*/  FSEL R96, R22, -INF , !P0 ;  /* 0xff80000016607808 */ /* 0x000fe40004000000 */
[----:B------:R-:W-:Y:S02]  /*18b10*/  FSEL R69, R25, -INF , !P2 ;  /* 0xff80000019457808 */ /* 0x000fe40005000000 */
[----:B------:R-:W-:Y:S02]  /*18b20*/  ISETP.GT.AND P2, PT, R245, R209, PT ;  /* 0x000000d1f500720c */ /* 0x000fe40003f44270 */
[-C--:B------:R-:W-:Y:S02]  /*18b30*/  ISETP.GT.AND P0, PT, R246, R210.reuse, PT ;  /* 0x000000d2f600720c */ /* 0x080fe40003f04270 */
[----:B------:R-:W-:Y:S02]  /*18b40*/  FSEL R27, R27, -INF , !P2 ;  /* 0xff8000001b1b7808 */ /* 0x000fe40005000000 */
[----:B------:R-:W-:Y:S02]  /*18b50*/  FSEL R23, R24, -INF , !P0 ;  /* 0xff80000018177808 */ /* 0x000fe40004000000 */
[-C--:B------:R-:W-:Y:S02]  /*18b60*/  ISETP.GT.AND P2, PT, R246, R207.reuse, PT ;  /* 0x000000cff600720c */ /* 0x080fe40003f44270 */
[----:B------:R-:W-:Y:S02]  /*18b70*/  ISETP.GT.AND P0, PT, R245, R210, PT ;  /* 0x000000d2f500720c */ /* 0x000fe40003f04270 */
[----:B------:R-:W-:Y:S01]  /*18b80*/  FSEL R25, R29, -INF , !P2 ;  /* 0xff8000001d197808 */ /* 0x000fe20005000000 */
[----:B-1----:R-:W-:Y:S01]  /*18b90*/  FMUL.FTZ R64, R0, R148 ;  /* 0x0000009400407220 */ /* 0x002fe20000410000 */
[----:B------:R-:W-:Y:S02]  /*18ba0*/  FSEL R26, R26, -INF , !P0 ;  /* 0xff8000001a1a7808 */ /* 0x000fe40004000000 */
[-C--:B------:R-:W-:Y:S02]  /*18bb0*/  ISETP.GT.AND P2, PT, R245, R207.reuse, PT ;  /* 0x000000cff500720c */ /* 0x080fe40003f44270 */
[----:B------:R-:W-:Y:S02]  /*18bc0*/  ISETP.GT.AND P0, PT, R246, R208, PT ;  /* 0x000000d0f600720c */ /* 0x000fe40003f04270 */
[----:B------:R-:W-:Y:S02]  /*18bd0*/  FSEL R8, R31, -INF , !P2 ;  /* 0xff8000001f087808 */ /* 0x000fe40005000000 */
[----:B------:R-:W-:Y:S02]  /*18be0*/  ISETP.GT.AND P2, PT, R247, R207, PT ;  /* 0x000000cff700720c */ /* 0x000fe40003f44270 */
[----:B------:R-:W-:Y:S02]  /*18bf0*/  FSEL R84, R84, -INF , !P1 ;  /* 0xff80000054547808 */ /* 0x000fe40004800000 */
[----:B------:R-:W-:Y:S02]  /*18c00*/  FSEL R6, R35, -INF , !P2 ;  /* 0xff80000023067808 */ /* 0x000fe40005000000 */
[-C--:B------:R-:W-:Y:S02]  /*18c10*/  ISETP.GT.AND P2, PT, R247, R205.reuse, PT ;  /* 0x000000cdf700720c */ /* 0x080fe40003f44270 */
[-C--:B------:R-:W-:Y:S02]  /*18c20*/  ISETP.GE.AND P1, PT, R211, R248.reuse, PT ;  /* 0x000000f8d300720c */ /* 0x080fe40003f26270 */
[----:B------:R-:W-:Y:S02]  /*18c30*/  FSEL R39, R39, -INF , !P2 ;  /* 0xff80000027277808 */ /* 0x000fe40005000000 */
[-C--:B------:R-:W-:Y:S02]  /*18c40*/  ISETP.GT.AND P2, PT, R246, R205.reuse, PT ;  /* 0x000000cdf600720c */ /* 0x080fe40003f44270 */
[----:B------:R-:W-:Y:S02]  /*18c50*/  FSEL R13, R13, -INF , !P5 ;  /* 0xff8000000d0d7808 */ /* 0x000fe40006800000 */
[----:B------:R-:W-:Y:S02]  /*18c60*/  FSEL R41, R41, -INF , !P2 ;  /* 0xff80000029297808 */ /* 0x000fe40005000000 */
[----:B------:R-:W-:Y:S02]  /*18c70*/  ISETP.GT.AND P2, PT, R245, R205, PT ;  /* 0x000000cdf500720c */ /* 0x000fe40003f44270 */
[----:B------:R-:W-:Y:S02]  /*18c80*/  ISETP.GE.AND P5, PT, R210, R248, PT ;  /* 0x000000f8d200720c */ /* 0x000fe40003fa6270 */
[----:B------:R-:W-:Y:S02]  /*18c90*/  FSEL R43, R43, -INF , !P2 ;  /* 0xff8000002b2b7808 */ /* 0x000fe40005000000 */
[-C--:B------:R-:W-:Y:S02]  /*18ca0*/  ISETP.GT.AND P2, PT, R246, R203.reuse, PT ;  /* 0x000000cbf600720c */ /* 0x080fe40003f44270 */
[----:B------:R-:W-:Y:S02]  /*18cb0*/  FSEL R23, R23, -INF , !P5 ;  /* 0xff80000017177808 */ /* 0x000fe40006800000 */
[----:B------:R-:W-:Y:S02]  /*18cc0*/  FSEL R45, R45, -INF , !P2 ;  /* 0xff8000002d2d7808 */ /* 0x000fe40005000000 */
[-C--:B------:R-:W-:Y:S02]  /*18cd0*/  ISETP.GT.AND P2, PT, R245, R203.reuse, PT ;  /* 0x000000cbf500720c */ /* 0x080fe40003f44270 */
[----:B------:R-:W-:Y:S02]  /*18ce0*/  ISETP.GE.AND P5, PT, R208, R250, PT ;  /* 0x000000fad000720c */ /* 0x000fe40003fa6270 */
[----:B------:R-:W-:Y:S02]  /*18cf0*/  FSEL R47, R47, -INF , !P2 ;  /* 0xff8000002f2f7808 */ /* 0x000fe40005000000 */
[----:B------:R-:W-:Y:S04]  /*18d00*/  ISETP.GT.AND P2, PT, R247, R203, PT ;  /* 0x000000cbf700720c */ /* 0x000fe80003f44270 */
[----:B------:R-:W-:Y:S02]  /*18d10*/  FSEL R51, R51, -INF , !P2 ;  /* 0xff80000033337808 */ /* 0x000fe40005000000 */
[-C--:B------:R-:W-:Y:S04]  /*18d20*/  ISETP.GT.AND P2, PT, R247, R201.reuse, PT ;  /* 0x000000c9f700720c */ /* 0x080fe80003f44270 */
[----:B------:R-:W-:Y:S02]  /*18d30*/  FSEL R55, R55, -INF , !P2 ;  /* 0xff80000037377808 */ /* 0x000fe40005000000 */
[CC--:B------:R-:W-:Y:S04]  /*18d40*/  ISETP.GT.AND P2, PT, R246.reuse, R201.reuse, PT ;  /* 0x000000c9f600720c */ /* 0x0c0fe80003f44270 */
[----:B------:R-:W-:Y:S02]  /*18d50*/  FSEL R57, R57, -INF , !P2 ;  /* 0xff80000039397808 */ /* 0x000fe40005000000 */
[----:B------:R-:W-:Y:S04]  /*18d60*/  ISETP.GT.AND P2, PT, R245, R201, PT ;  /* 0x000000c9f500720c */ /* 0x000fe80003f44270 */
[----:B------:R-:W-:Y:S02]  /*18d70*/  FSEL R59, R59, -INF , !P2 ;  /* 0xff8000003b3b7808 */ /* 0x000fe40005000000 */
[CC--:B------:R-:W-:Y:S04]  /*18d80*/  ISETP.GT.AND P2, PT, R246.reuse, R135.reuse, PT ;  /* 0x00000087f600720c */ /* 0x0c0fe80003f44270 */
[----:B------:R-:W-:Y:S02]  /*18d90*/  FSEL R61, R61, -INF , !P2 ;  /* 0xff8000003d3d7808 */ /* 0x000fe40005000000 */
[-C--:B------:R-:W-:Y:S04]  /*18da0*/  ISETP.GT.AND P2, PT, R245, R135.reuse, PT ;  /* 0x00000087f500720c */ /* 0x080fe80003f44270 */
        /* <DEDUP_REMOVED lines=45> */
[-C--:B------:R-:W-:Y:S04]  /*19080*/  ISETP.GT.AND P2, PT, R246, R218.reuse, PT ;  /* 0x000000daf600720c */ /* 0x080fe80003f44270 */
[----:B------:R-:W-:Y:S02]  /*19090*/  FSEL R125, R125, -INF , !P2 ;  /* 0xff8000007d7d7808 */ /* 0x000fe40005000000 */
[----:B------:R-:W-:Y:S04]  /*190a0*/  ISETP.GT.AND P2, PT, R245, R218, PT ;  /* 0x000000daf500720c */ /* 0x000fe80003f44270 */
[----:B------:R-:W-:Y:S02]  /*190b0*/  FSEL R71, R127, -INF , !P2 ;  /* 0xff8000007f477808 */ /* 0x000fe40005000000 */
[----:B------:R-:W-:Y:S01]  /*190c0*/  ISETP.GE.AND P2, PT, R213, R251, PT ;  /* 0x000000fbd500720c */ /* 0x000fe20003f46270 */
[----:B---3--:R-:W-:Y:S01]  /*190d0*/  FFMA.FTZ R136, R0, R68, R222 ;  /* 0x0000004400887223 */ /* 0x008fe200000100de */
[----:B------:R-:W-:Y:S02]  /*190e0*/  FSEL R68, R28, -INF , !P0 ;  /* 0xff8000001c447808 */ /* 0x000fe40004000000 */
[-C--:B------:R-:W-:Y:S02]  /*190f0*/  ISETP.GT.AND P0, PT, R245, R208.reuse, PT ;  /* 0x000000d0f500720c */ /* 0x080fe40003f04270 */
[----:B------:R-:W-:Y:S02]  /*19100*/  P2R R0, PR, RZ, 0x40 ;  /* 0x00000040ff007803 */ /* 0x000fe40000000000 */
[----:B------:R-:W-:Y:S02]  /*19110*/  FSEL R24, R30, -INF , !P0 ;  /* 0xff8000001e187808 */ /* 0x000fe40004000000 */
[C---:B------:R-:W-:Y:S02]  /*19120*/  ISETP.GT.AND P6, PT, R247.reuse, R213, PT ;  /* 0x000000d5f700720c */ /* 0x040fe40003fc4270 */
[----:B------:R-:W-:Y:S02]  /*19130*/  ISETP.GT.AND P0, PT, R247, R208, PT ;  /* 0x000000d0f700720c */ /* 0x000fe40003f04270 */
[----:B------:R-:W-:Y:S02]  /*19140*/  FSEL R100, R7, -INF , !P6 ;  /* 0xff80000007647808 */ /* 0x000fe40007000000 */
[----:B------:R-:W-:Y:S02]  /*19150*/  FSEL R7, R34, -INF , !P0 ;  /* 0xff80000022077808 */ /* 0x000fe40004000000 */
[-C--:B------:R-:W-:Y:S02]  /*19160*/  ISETP.GT.AND P0, PT, R247, R206.reuse, PT ;  /* 0x000000cef700720c */ /* 0x080fe40003f04270 */
[----:B------:R-:W-:Y:S02]  /*19170*/  ISETP.NE.AND P6, PT, R0, RZ, PT ;  /* 0x000000ff0000720c */ /* 0x000fe40003fc5270 */
        /* <DEDUP_REMOVED lines=10> */
[----:B------:R-:W-:Y:S02]  /*19220*/  ISETP.GT.AND P0, PT, R245, R204, PT ;  /* 0x000000ccf500720c */ /* 0x000fe40003f04270 */
[----:B------:R-:W-:Y:S02]  /*19230*/  ISETP.GE.AND P6, PT, R213, R250, PT ;  /* 0x000000fad500720c */ /* 0x000fe40003fc6270 */
[----:B------:R-:W-:Y:S02]  /*19240*/  FSEL R46, R46, -INF , !P0 ;  /* 0xff8000002e2e7808 */ /* 0x000fe40004000000 */
[C---:B------:R-:W-:Y:S02]  /*19250*/  ISETP.GT.AND P0, PT, R247.reuse, R204, PT ;  /* 0x000000ccf700720c */ /* 0x040fe40003f04270 */
        /* <DEDUP_REMOVED lines=9> */
[----:B------:R-:W-:Y:S01]  /*192f0*/  FSEL R11, R81, -INF , !P1 ;  /* 0xff800000510b7808 */ /* 0x000fe20004800000 */
[----:B------:R-:W-:Y:S01]  /*19300*/  IMAD.MOV.U32 R81, RZ, RZ, R161 ;  /* 0x000000ffff517224 */ /* 0x000fe200078e00a1 */
[----:B------:R-:W-:Y:S02]  /*19310*/  FSEL R58, R58, -INF , !P0 ;  /* 0xff8000003a3a7808 */ /* 0x000fe40004000000 */
[----:B------:R-:W-:Y:S02]  /*19320*/  ISETP.GT.AND P0, PT, R246, R200, PT ;  /* 0x000000c8f600720c */ /* 0x000fe40003f04270 */
[----:B------:R-:W-:Y:S02]  /*19330*/  ISETP.GE.AND P6, PT, R211, R250, PT ;  /* 0x000000fad300720c */ /* 0x000fe40003fc6270 */
[----:B------:R-:W-:Y:S02]  /*19340*/  FSEL R60, R60, -INF , !P0 ;  /* 0xff8000003c3c7808 */ /* 0x000fe40004000000 */
[-C--:B------:R-:W-:Y:S02]  /*19350*/  ISETP.GT.AND P0, PT, R245, R200.reuse, PT ;  /* 0x000000c8f500720c */ /* 0x080fe40003f04270 */
[----:B------:R-:W-:Y:S02]  /*19360*/  ISETP.GE.AND P1, PT, R210, R251, PT ;  /* 0x000000fbd200720c */ /* 0x000fe40003f26270 */
[----:B------:R-:W-:Y:S02]  /*19370*/  FSEL R62, R62, -INF , !P0 ;  /* 0xff8000003e3e7808 */ /* 0x000fe40004000000 */
[C---:B------:R-:W-:Y:S02]  /*19380*/  ISETP.GT.AND P0, PT, R247.reuse, R200, PT ;  /* 0x000000c8f700720c */ /* 0x040fe40003f04270 */
        /* <DEDUP_REMOVED lines=15> */
[----:B------:R-:W-:Y:S02]  /*19480*/  ISETP.GE.AND P1, PT, R209, R250, PT ;  /* 0x000000fad100720c */ /* 0x000fe40003f26270 */
        /* <DEDUP_REMOVED lines=12> */
[-C--:B------:R-:W-:Y:S02]  /*19550*/  ISETP.GE.AND P5, PT, R206, R248.reuse, PT ;  /* 0x000000f8ce00720c */ /* 0x080fe40003fa6270 */
[----:B------:R-:W-:Y:S02]  /*19560*/  FSEL R90, R90, -INF , !P0 ;  /* 0xff8000005a5a7808 */ /* 0x000fe40004000000 */
[-C--:B------:R-:W-:Y:S02]  /*19570*/  ISETP.GT.AND P0, PT, R246, R223.reuse, PT ;  /* 0x000000dff600720c */ /* 0x080fe40003f04270 */
[----:B------:R-:W-:Y:S01]  /*19580*/  FSEL R31, R26, -INF , !P6 ;  /* 0xff8000001a1f7808 */ /* 0x000fe20007000000 */
[----:B------:R-:W-:Y:S01]  /*19590*/  IMAD.MOV.U32 R26, RZ, RZ, R215 ;  /* 0x000000ffff1a7224 */ /* 0x000fe200078e00d7 */
        /* <DEDUP_REMOVED lines=24> */
[----:B------:R-:W-:Y:S02]  /*19720*/  FSEL R137, R39, -INF , !P2 ;  /* 0xff80000027897808 */ /* 0x000fe40005000000 */
[----:B------:R-:W-:Y:S01]  /*19730*/  FSEL R114, R114, -INF , !P0 ;  /* 0xff80000072727808 */ /* 0x000fe20004000000 */
[----:B------:R-:W2:Y:S01]  /*19740*/  LDL R39, [R1+0xc0] ;  /* 0x0000c00001277983 */ /* 0x000ea20000100800 */
[-C--:B------:R-:W-:Y:S02]  /*19750*/  ISETP.GT.AND P0, PT, R247, R221.reuse, PT ;  /* 0x000000ddf700720c */ /* 0x080fe40003f04270 */
[----:B------:R-:W-:Y:S02]  /*19760*/  ISETP.GE.AND P2, PT, R204, R248, PT ;  /* 0x000000f8cc00720c */ /* 0x000fe40003f46270 */
[----:B------:R-:W-:Y:S02]  /*19770*/  FSEL R118, R118, -INF , !P0 ;  /* 0xff80000076767808 */ /* 0x000fe40004000000 */
[-C--:B------:R-:W-:Y:S02]  /*19780*/  ISETP.GT.AND P0, PT, R246, R221.reuse, PT ;  /* 0x000000ddf600720c */ /* 0x080fe40003f04270 */
        /* <DEDUP_REMOVED lines=10> */
[-C--:B------:R-:W-:Y:S02]  /*19830*/  ISETP.GE.AND P2, PT, R203, R251.reuse, PT ;  /* 0x000000fbcb00720c */ /* 0x080fe40003f46270 */
[----:B------:R-:W-:Y:S02]  /*19840*/  FSEL R72, R126, -INF , !P0 ;  /* 0xff8000007e487808 */ /* 0x000fe40004000000 */
[----:B------:R-:W-:Y:S01]  /*19850*/  ISETP.GE.AND P0, PT, R213, R248, PT ;  /* 0x000000f8d500720c */ /* 0x000fe20003f06270 */
[----:B------:R-:W-:Y:S01]  /*19860*/  IMAD.MOV.U32 R213, RZ, RZ, R113 ;  /* 0x000000ffffd57224 */ /* 0x000fe200078e0071 */
[----:B------:R-:W-:Y:S02]  /*19870*/  FSEL R113, R40, -INF , !P5 ;  /* 0xff80000028717808 */ /* 0x000fe40006800000 */
[----:B------:R-:W-:Y:S02]  /*19880*/  FSEL R9, R9, -INF , !P0 ;  /* 0xff80000009097808 */ /* 0x000fe40004000000 */
[-C--:B------:R-:W-:Y:S01]  /*19890*/  ISETP.GE.AND P0, PT, R212, R251.reuse, PT ;  /* 0x000000fbd400720c */ /* 0x080fe20003f06270 */
[----:B------:R-:W-:Y:S01]  /*198a0*/  IMAD.MOV.U32 R212, RZ, RZ, R112 ;  /* 0x000000ffffd47224 */ /* 0x000fe200078e0070 */
[----:B------:R-:W-:Y:S02]  /*198b0*/  ISETP.GE.AND P5, PT, R204, R250, PT ;  /* 0x000000facc00720c */ /* 0x000fe40003fa6270 */
[----:B------:R-:W-:Y:S02]  /*198c0*/  FSEL R15, R15, -INF , !P0 ;  /* 0xff8000000f0f7808 */ /* 0x000fe40004000000 */
[-C--:B------:R-:W-:Y:S02]  /*198d0*/  ISETP.GE.AND P0, PT, R209, R251.reuse, PT ;  /* 0x000000fbd100720c */ /* 0x080fe40003f06270 */
[----:B------:R-:W-:Y:S02]  /*198e0*/  FSEL R112, R8, -INF , !P1 ;  /* 0xff80000008707808 */ /* 0x000fe40004800000 */
[----:B------:R-:W-:Y:S02]  /*198f0*/  FSEL R97, R97, -INF , !P0 ;  /* 0xff80000061617808 */ /* 0x000fe40004000000 */
[----:B------:R-:W-:Y:S01]  /*19900*/  ISETP.GE.AND P0, PT, R208, R248, PT ;  /* 0x000000f8d000720c */ /* 0x000fe20003f06270 */
[----:B------:R-:W-:Y:S01]  /*19910*/  IMAD.MOV.U32 R208, RZ, RZ, R213 ;  /* 0x000000ffffd07224 */ /* 0x000fe200078e00d5 */
[----:B------:R-:W-:Y:S02]  /*19920*/  ISETP.GE.AND P1, PT, R206, R250, PT ;  /* 0x000000face00720c */ /* 0x000fe40003f26270 */
[----:B------:R-:W-:Y:S01]  /*19930*/  FSEL R29, R68, -INF , !P0 ;  /* 0xff800000441d7808 */ /* 0x000fe20004000000 */
[----:B------:R-:W-:Y:S01]  /*19940*/  IMAD.MOV.U32 R68, RZ, RZ, R217 ;  /* 0x000000ffff447224 */ /* 0x000fe200078e00d9 */
[-C--:B------:R-:W-:Y:S01]  /*19950*/  ISETP.GE.AND P0, PT, R207, R251.reuse, PT ;  /* 0x000000fbcf00720c */ /* 0x080fe20003f06270 */
[----:B------:R-:W-:Y:S01]  /*19960*/  IMAD.MOV.U32 R207, RZ, RZ, R223 ;  /* 0x000000ffffcf7224 */ /* 0x000fe200078e00df */
[----:B------:R-:W-:Y:S02]  /*19970*/  FSEL R129, R46, -INF , !P5 ;  /* 0xff8000002e817808 */ /* 0x000fe40006800000 */
[----:B------:R-:W-:Y:S02]  /*19980*/  FSEL R101, R6, -INF , !P0 ;  /* 0xff80000006657808 */ /* 0x000fe40004000000 */
[-C--:B------:R-:W-:Y:S02]  /*19990*/  ISETP.GE.AND P0, PT, R205, R248.reuse, PT ;  /* 0x000000f8cd00720c */ /* 0x080fe40003f06270 */
[-C--:B------:R-:W-:Y:S02]  /*199a0*/  ISETP.GE.AND P5, PT, R202, R248.reuse, PT ;  /* 0x000000f8ca00720c */ /* 0x080fe40003fa6270 */
[----:B------:R-:W-:Y:S02]  /*199b0*/  FSEL R127, R42, -INF , !P1 ;  /* 0xff8000002a7f7808 */ /* 0x000fe40004800000 */
[----:B------:R-:W-:Y:S02]  /*199c0*/  FSEL R116, R41, -INF , !P0 ;  /* 0xff80000029747808 */ /* 0x000fe40004000000 */
[----:B------:R-:W-:Y:S02]  /*199d0*/  ISETP.GE.AND P1, PT, R203, R248, PT ;  /* 0x000000f8cb00720c */ /* 0x000fe40003f26270 */
[-C--:B------:R-:W-:Y:S02]  /*199e0*/  ISETP.GE.AND P0, PT, R204, R251.reuse, PT ;  /* 0x000000fbcc00720c */ /* 0x080fe40003f06270 */
[----:B------:R-:W-:Y:S02]  /*199f0*/  FSEL R145, R56, -INF , !P5 ;  /* 0xff80000038917808 */ /* 0x000fe40006800000 */
[----:B------:R-:W-:Y:S02]  /*19a00*/  FSEL R128, R43, -INF , !P6 ;  /* 0xff8000002b807808 */ /* 0x000fe40007000000 */
[-C--:B------:R-:W-:Y:S01]  /*19a10*/  ISETP.GE.AND P5, PT, R200, R250.reuse, PT ;  /* 0x000000fac800720c */ /* 0x080fe20003fa6270 */
[----:B------:R-:W-:Y:S01]  /*19a20*/  LDSM.16.MT88.4 R40, [R233+0x8000] ;  /* 0x00800000e928783b */ /* 0x000fe20000004200 */
[----:B------:R-:W-:Y:S02]  /*19a30*/  ISETP.GE.AND P6, PT, R203, R250, PT ;  /* 0x000000facb00720c */ /* 0x000fe40003fc6270 */
[----:B------:R-:W-:Y:S02]  /*19a40*/  FSEL R126, R45, -INF , !P1 ;  /* 0xff8000002d7e7808 */ /* 0x000fe40004800000 */
[----:B------:R-:W-:Y:S02]  /*19a50*/  FSEL R140, R50, -INF , !P0 ;  /* 0xff800000328c7808 */ /* 0x000fe40004000000 */
[----:B------:R-:W-:Y:S02]  /*19a60*/  FSEL R141, R51, -INF , !P2 ;  /* 0xff800000338d7808 */ /* 0x000fe40005000000 */
[-C--:B------:R-:W-:Y:S02]  /*19a70*/  ISETP.GE.AND P1, PT, R202, R251.reuse, PT ;  /* 0x000000fbca00720c */ /* 0x080fe40003f26270 */
[CC--:B------:R-:W-:Y:S02]  /*19a80*/  ISETP.GE.AND P2, PT, R201.reuse, R248.reuse, PT ;  /* 0x000000f8c900720c */ /* 0x0c0fe40003f46270 */
[-C--:B------:R-:W-:Y:S02]  /*19a90*/  ISETP.GE.AND P0, PT, R201, R251.reuse, PT ;  /* 0x000000fbc900720c */ /* 0x080fe40003f06270 */
[----:B------:R-:W-:Y:S02]  /*19aa0*/  FSEL R156, R62, -INF , !P5 ;  /* 0xff8000003e9c7808 */ /* 0x000fe40006800000 */
[----:B------:R-:W-:Y:S02]  /*19ab0*/  FSEL R144, R47, -INF , !P6 ;  /* 0xff8000002f907808 */ /* 0x000fe40007000000 */
[----:B------:R-:W-:Y:S02]  /*19ac0*/  ISETP.GE.AND P5, PT, R212, R248, PT ;  /* 0x000000f8d400720c */ /* 0x000fe40003fa6270 */
[-C--:B------:R-:W-:Y:S02]  /*19ad0*/  ISETP.GE.AND P6, PT, R202, R250.reuse, PT ;  /* 0x000000faca00720c */ /* 0x080fe40003fc6270 */
[----:B------:R-:W-:Y:S02]  /*19ae0*/  FSEL R157, R54, -INF , !P1 ;  /* 0xff800000369d7808 */ /* 0x000fe40004800000 */
[----:B------:R-:W-:Y:S02]  /*19af0*/  FSEL R148, R57, -INF , !P2 ;  /* 0xff80000039947808 */ /* 0x000fe40005000000 */
[----:B------:R-:W-:Y:S02]  /*19b00*/  ISETP.GE.AND P1, PT, R201, R250, PT ;  /* 0x000000fac900720c */ /* 0x000fe40003f26270 */
[----:B------:R-:W-:Y:S02]  /*19b10*/  FSEL R160, R55, -INF , !P0 ;  /* 0xff80000037a07808 */ /* 0x000fe40004000000 */
[C---:B------:R-:W-:Y:S02]  /*19b20*/  ISETP.GE.AND P2, PT, R200.reuse, R251, PT ;  /* 0x000000fbc800720c */ /* 0x040fe40003f46270 */
[-C--:B------:R-:W-:Y:S02]  /*19b30*/  ISETP.GE.AND P0, PT, R200, R248.reuse, PT ;  /* 0x000000f8c800720c */ /* 0x080fe40003f06270 */
[----:B------:R-:W-:Y:S02]  /*19b40*/  FSEL R200, R0, -INF , !P5 ;  /* 0xff80000000c87808 */ /* 0x000fe40006800000 */
[----:B------:R-:W-:Y:S02]  /*19b50*/  FSEL R152, R58, -INF , !P6 ;  /* 0xff8000003a987808 */ /* 0x000fe40007000000 */
[----:B------:R-:W-:Y:S02]  /*19b60*/  FMNMX3.FTZ R0, R3, R85, R9, !PT ;  /* 0x0000005503007276 */ /* 0x000fe40007810009 */
[----:B------:R-:W-:Y:S02]  /*19b70*/  FSEL R153, R59, -INF , !P1 ;  /* 0xff8000003b997808 */ /* 0x000fe40004800000 */
[C---:B------:R-:W-:Y:S02]  /*19b80*/  ISETP.GE.AND P6, PT, R135.reuse, R248, PT ;  /* 0x000000f88700720c */ /* 0x040fe40003fc6270 */
[C---:B------:R-:W-:Y:S02]  /*19b90*/  ISETP.GE.AND P1, PT, R135.reuse, R250, PT ;  /* 0x000000fa8700720c */ /* 0x040fe40003f26270 */
[----:B------:R-:W-:Y:S02]  /*19ba0*/  FSEL R149, R60, -INF , !P0 ;  /* 0xff8000003c957808 */ /* 0x000fe40004000000 */
[-C--:B------:R-:W-:Y:S02]  /*19bb0*/  ISETP.GE.AND P0, PT, R135, R251.reuse, PT ;  /* 0x000000fb8700720c */ /* 0x080fe40003f06270 */
[----:B------:R-:W-:Y:S02]  /*19bc0*/  FSEL R161, R66, -INF , !P2 ;  /* 0xff80000042a17808 */ /* 0x000fe40005000000 */
[-C--:B------:R-:W-:Y:S02]  /*19bd0*/  ISETP.GE.AND P2, PT, R252, R251.reuse, PT ;  /* 0x000000fbfc00720c */ /* 0x080fe40003f46270 */
[----:B------:R-:W-:Y:S02]  /*19be0*/  FMNMX3.FTZ R0, R0, R10, R11, !PT ;  /* 0x0000000a00007276 */ /* 0x000fe4000781000b */
[----:B------:R-:W-:Y:S02]  /*19bf0*/  FSEL R135, R61, -INF , !P6 ;  /* 0xff8000003d877808 */ /* 0x000fe40007000000 */
[C---:B------:R-:W-:Y:S02]  /*19c00*/  ISETP.GE.AND P6, PT, R212.reuse, R251, PT ;  /* 0x000000fbd400720c */ /* 0x040fe40003fc6270 */
[----:B------:R-:W-:Y:S02]  /*19c10*/  FSEL R165, R63, -INF , !P1 ;  /* 0xff8000003fa57808 */ /* 0x000fe40004800000 */
[----:B------:R-:W-:Y:S01]  /*19c20*/  ISETP.GE.AND P1, PT, R212, R250, PT ;  /* 0x000000fad400720c */ /* 0x000fe20003f26270 */
[----:B------:R-:W-:Y:S01]  /*19c30*/  IMAD.MOV.U32 R212, RZ, RZ, R218 ;  /* 0x000000ffffd47224 */ /* 0x000fe200078e00da */
[----:B------:R-:W-:Y:S02]  /*19c40*/  FSEL R164, R67, -INF , !P0 ;  /* 0xff80000043a47808 */ /* 0x000fe40004000000 */
[-C--:B------:R-:W-:Y:S02]  /*19c50*/  ISETP.GE.AND P0, PT, R252, R248.reuse, PT ;  /* 0x000000f8fc00720c */ /* 0x080fe40003f06270 */
[----:B------:R-:W-:Y:S02]  /*19c60*/  FMNMX3.FTZ R0, R0, R23, R28, !PT ;  /* 0x0000001700007276 */ /* 0x000fe4000781001c */
[----:B------:R-:W-:Y:S02]  /*19c70*/  FSEL R215, R2, -INF , !P2 ;  /* 0xff80000002d77808 */ /* 0x000fe40005000000 */
[----:B------:R-:W-:Y:S02]  /*19c80*/  ISETP.GE.AND P2, PT, R231, R248, PT ;  /* 0x000000f8e700720c */ /* 0x000fe40003f46270 */
[----:B------:R-:W-:Y:S02]  /*19c90*/  FSEL R213, R70, -INF , !P6 ;  /* 0xff80000046d57808 */ /* 0x000fe40007000000 */
[----:B------:R-:W-:Y:S02]  /*19ca0*/  ISETP.GE.AND P6, PT, R252, R250, PT ;  /* 0x000000fafc00720c */ /* 0x000fe40003fc6270 */
[----:B------:R-:W-:Y:S02]  /*19cb0*/  FSEL R209, R74, -INF , !P1 ;  /* 0xff8000004ad17808 */ /* 0x000fe40004800000 */
[----:B------:R-:W-:Y:S02]  /*19cc0*/  FSEL R201, R73, -INF , !P0 ;  /* 0xff80000049c97808 */ /* 0x000fe40004000000 */
[----:B------:R-:W-:Y:S02]  /*19cd0*/  ISETP.GE.AND P1, PT, R230, R248, PT ;  /* 0x000000f8e600720c */ /* 0x000fe40003f26270 */
[----:B------:R-:W-:Y:S02]  /*19ce0*/  FMNMX3.FTZ R0, R0, R29, R30, !PT ;  /* 0x0000001d00007276 */ /* 0x000fe4000781001e */
[CC--:B------:R-:W-:Y:S02]  /*19cf0*/  ISETP.GE.AND P0, PT, R231.reuse, R251.reuse, PT ;  /* 0x000000fbe700720c */ /* 0x0c0fe40003f06270 */
[----:B------:R-:W-:Y:S02]  /*19d00*/  FSEL R203, R76, -INF , !P2 ;  /* 0xff8000004ccb7808 */ /* 0x000fe40005000000 */
[----:B------:R-:W-:Y:S01]  /*19d10*/  MUFU.EX2 R76, R227 ;  /* 0x000000e3004c7308 */ /* 0x000fe20000000800 */
[-C--:B------:R-:W-:Y:S02]  /*19d20*/  ISETP.GE.AND P5, PT, R231, R250.reuse, PT ;  /* 0x000000fae700720c */ /* 0x080fe40003fa6270 */
[C---:B------:R-:W-:Y:S02]  /*19d30*/  ISETP.GE.AND P2, PT, R230.reuse, R251, PT ;  /* 0x000000fbe600720c */ /* 0x040fe40003f46270 */
[----:B------:R-:W-:Y:S02]  /*19d40*/  FSEL R210, R75, -INF , !P6 ;  /* 0xff8000004bd27808 */ /* 0x000fe40007000000 */
[----:B------:R-:W-:Y:S02]  /*19d50*/  ISETP.GE.AND P6, PT, R230, R250, PT ;  /* 0x000000fae600720c */ /* 0x000fe40003fc6270 */
[----:B------:R-:W-:Y:S02]  /*19d60*/  FSEL R204, R77, -INF , !P1 ;  /* 0xff8000004dcc7808 */ /* 0x000fe40004800000 */
[----:B------:R-:W-:Y:S02]  /*19d70*/  FMNMX3.FTZ R0, R0, R113, R116, !PT ;  /* 0x0000007100007276 */ /* 0x000fe40007810074 */
[-C--:B------:R-:W-:Y:S02]  /*19d80*/  ISETP.GE.AND P1, PT, R229, R251.reuse, PT ;  /* 0x000000fbe500720c */ /* 0x080fe40003f26270 */
[----:B------:R-:W-:Y:S01]  /*19d90*/  FSEL R217, R82, -INF , !P0 ;  /* 0xff80000052d97808 */ /* 0x000fe20004000000 */
[----:B------:R-:W-:Y:S01]  /*19da0*/  IMAD.MOV.U32 R82, RZ, RZ, R38 ;  /* 0x000000ffff527224 */ /* 0x000fe200078e0026 */
[----:B------:R-:W-:Y:S02]  /*19db0*/  ISETP.GE.AND P0, PT, R228, R251, PT ;  /* 0x000000fbe400720c */ /* 0x000fe40003f06270 */
[----:B------:R-:W-:Y:S02]  /*19dc0*/  FSEL R211, R78, -INF , !P5 ;  /* 0xff8000004ed37808 */ /* 0x000fe40006800000 */
[----:B------:R-:W-:Y:S02]  /*19dd0*/  FSEL R218, R83, -INF , !P2 ;  /* 0xff80000053da7808 */ /* 0x000fe40005000000 */
[-C--:B------:R-:W-:Y:S02]  /*19de0*/  ISETP.GE.AND P5, PT, R229, R248.reuse, PT ;  /* 0x000000f8e500720c */ /* 0x080fe40003fa6270 */
[----:B------:R-:W-:Y:S02]  /*19df0*/  ISETP.GE.AND P2, PT, R228, R248, PT ;  /* 0x000000f8e400720c */ /* 0x000fe40003f46270 */
        /* <DEDUP_REMOVED lines=8> */
[----:B------:R-:W-:Y:S02]  /*19e80*/  ISETP.GE.AND P0, PT, R207, R248, PT ;  /* 0x000000f8cf00720c */ /* 0x000fe40003f06270 */
[----:B------:R-:W-:Y:S02]  /*19e90*/  FMNMX3.FTZ R0, R133, R84, R12, !PT ;  /* 0x0000005485007276 */ /* 0x000fe4000781000c */
[C---:B------:R-:W-:Y:S02]  /*19ea0*/  ISETP.GE.AND P5, PT, R207.reuse, R250, PT ;  /* 0x000000facf00720c */ /* 0x040fe40003fa6270 */
[----:B------:R-:W-:Y:S01]  /*19eb0*/  ISETP.GE.AND P2, PT, R207, R251, PT ;  /* 0x000000fbcf00720c */ /* 0x000fe20003f46270 */
[----:B------:R-:W-:Y:S01]  /*19ec0*/  IMAD.MOV.U32 R207, RZ, RZ, R68 ;  /* 0x000000ffffcf7224 */ /* 0x000fe200078e0044 */
[----:B------:R-:W-:Y:S01]  /*19ed0*/  FMNMX3.FTZ R2, R2, R145, R148, !PT ;  /* 0x0000009102027276 */ /* 0x000fe20007810094 */
[----:B------:R-:W-:Y:S01]  /*19ee0*/  IMAD.MOV.U32 R68, RZ, RZ, R220 ;  /* 0x000000ffff447224 */ /* 0x000fe200078e00dc */
[----:B------:R-:W-:Y:S02]  /*19ef0*/  FSEL R252, R90, -INF , !P6 ;  /* 0xff8000005afc7808 */ /* 0x000fe40007000000 */
[----:B------:R-:W-:Y:S02]  /*19f00*/  FSEL R7, R91, -INF , !P1 ;  /* 0xff8000005b077808 */ /* 0x000fe40004800000 */
[----:B------:R-:W-:Y:S02]  /*19f10*/  ISETP.GE.AND P6, PT, R26, R248, PT ;  /* 0x000000f81a00720c */ /* 0x000fe40003fc6270 */
[----:B------:R-:W-:Y:S02]  /*19f20*/  FSEL R220, R92, -INF , !P0 ;  /* 0xff8000005cdc7808 */ /* 0x000fe40004000000 */
[----:B------:R-:W-:Y:S02]  /*19f30*/  ISETP.GE.AND P1, PT, R26, R250, PT ;  /* 0x000000fa1a00720c */ /* 0x000fe40003f26270 */
[----:B------:R-:W-:Y:S02]  /*19f40*/  FMNMX3.FTZ R0, R0, R13, R14, !PT ;  /* 0x0000000d00007276 */ /* 0x000fe4000781000e */
[----:B------:R-:W-:Y:S01]  /*19f50*/  ISETP.GE.AND P0, PT, R26, R251, PT ;  /* 0x000000fb1a00720c */ /* 0x000fe20003f06270 */
[----:B------:R-:W-:Y:S01]  /*19f60*/  IMAD.MOV.U32 R26, RZ, RZ, R219 ;  /* 0x000000ffff1a7224 */ /* 0x000fe200078e00db */
[----:B------:R-:W-:Y:S02]  /*19f70*/  FMNMX3.FTZ R2, R2, R149, R135, !PT ;  /* 0x0000009502027276 */ /* 0x000fe40007810087 */
[----:B------:R-:W-:Y:S02]  /*19f80*/  FSEL R219, R93, -INF , !P6 ;  /* 0xff8000005ddb7808 */ /* 0x000fe40007000000 */
[----:B------:R-:W-:Y:S02]  /*19f90*/  FSEL R54, R94, -INF , !P5 ;  /* 0xff8000005e367808 */ /* 0x000fe40006800000 */
[----:B------:R-:W-:Y:S02]  /*19fa0*/  FSEL R6, R95, -INF , !P1 ;  /* 0xff8000005f067808 */ /* 0x000fe40004800000 */
[----:B------:R-:W-:Y:S01]  /*19fb0*/  FSEL R98, R98, -INF , !P2 ;  /* 0xff80000062627808 */ /* 0x000fe20005000000 */
[----:B------:R-:W-:Y:S01]  /*19fc0*/  LDSM.16.MT88.4 R92, [R232+0x8800] ;  /* 0x00880000e85c783b */ /* 0x000fe20000004200 */
[----:B------:R-:W-:Y:S02]  /*19fd0*/  FMNMX3.FTZ R0, R0, R31, R34, !PT ;  /* 0x0000001f00007276 */ /* 0x000fe40007810022 */
[CC--:B------:R-:W-:Y:S02]  /*19fe0*/  ISETP.GE.AND P6, PT, R69.reuse, R248.reuse, PT ;  /* 0x000000f84500720c */ /* 0x0c0fe40003fc6270 */
[C---:B------:R-:W-:Y:S02]  /*19ff0*/  ISETP.GE.AND P1, PT, R69.reuse, R251, PT ;  /* 0x000000fb4500720c */ /* 0x040fe40003f26270 */
[----:B------:R-:W-:Y:S02]  /*1a000*/  ISETP.GE.AND P2, PT, R208, R248, PT ;  /* 0x000000f8d000720c */ /* 0x000fe40003f46270 */
[----:B------:R-:W-:Y:S02]  /*1a010*/  FMNMX3.FTZ R2, R2, R200, R201, !PT ;  /* 0x000000c802027276 */ /* 0x000fe400078100c9 */
[----:B------:R-:W-:Y:S01]  /*1a020*/  ISETP.GE.AND P5, PT, R69, R250, PT ;  /* 0x000000fa4500720c */ /* 0x000fe20003fa6270 */
[----:B------:R-:W-:Y:S01]  /*1a030*/  IMAD.MOV.U32 R69, RZ, RZ, R81 ;  /* 0x000000ffff457224 */ /* 0x000fe200078e0051 */
[----:B------:R-:W-:Y:S01]  /*1a040*/  FMNMX3.FTZ R0, R0, R35, R112, !PT ;  /* 0x0000002300007276 */ /* 0x000fe20007810070 */
[----:B------:R-:W-:Y:S01]  /*1a050*/  IMAD.MOV.U32 R81, RZ, RZ, R216 ;  /* 0x000000ffff517224 */ /* 0x000fe200078e00d8 */
[----:B------:R-:W-:Y:S02]  /*1a060*/  FSEL R216, R104, -INF , !P6 ;  /* 0xff80000068d87808 */ /* 0x000fe40007000000 */
[----:B------:R-:W-:Y:S01]  /*1a070*/  FSEL R104, R105, -INF , !P2 ;  /* 0xff80000069687808 */ /* 0x000fe20005000000 */
[----:B------:R-:W-:Y:S01]  /*1a080*/  IMAD.MOV.U32 R105, RZ, RZ, R7 ;  /* 0x000000ffff697224 */ /* 0x000fe200078e0007 */
[----:B------:R-:W-:Y:S01]  /*1a090*/  FMNMX3.FTZ R2, R2, R203, R204, !PT ;  /* 0x000000cb02027276 */ /* 0x000fe200078100cc */
[----:B------:R-:W-:Y:S01]  /*1a0a0*/  IMAD.MOV.U32 R229, RZ, RZ, R81 ;  /* 0x000000ffffe57224 */ /* 0x000fe200078e0051 */
[-C--:B------:R-:W-:Y:S02]  /*1a0b0*/  ISETP.GE.AND P2, PT, R207, R248.reuse, PT ;  /* 0x000000f8cf00720c */ /* 0x080fe40003f46270 */
[----:B------:R-:W-:Y:S02]  /*1a0c0*/  FMNMX3.FTZ R0, R0, R127, R128, !PT ;  /* 0x0000007f00007276 */ /* 0x000fe40007810080 */
[----:B------:R-:W-:Y:S02]  /*1a0d0*/  FMNMX3.FTZ R2, R2, R223, R221, !PT ;  /* 0x000000df02027276 */ /* 0x000fe400078100dd */
[----:B------:R-:W-:Y:S02]  /*1a0e0*/  FSEL R108, R108, -INF , !P2 ;  /* 0xff8000006c6c7808 */ /* 0x000fe40005000000 */
[----:B------:R-:W-:Y:S02]  /*1a0f0*/  ISETP.GE.AND P2, PT, R26, R248, PT ;  /* 0x000000f81a00720c */ /* 0x000fe40003f46270 */
[----:B------:R-:W-:Y:S02]  /*1a100*/  FSEL R61, R99, -INF , !P0 ;  /* 0xff800000633d7808 */ /* 0x000fe40004000000 */
[----:B------:R-:W-:Y:S02]  /*1a110*/  ISETP.GE.AND P0, PT, R208, R250, PT ;  /* 0x000000fad000720c */ /* 0x000fe40003f06270 */
[----:B------:R-:W-:Y:S02]  /*1a120*/  FMNMX3.FTZ R0, R0, R129, R144, !PT ;  /* 0x0000008100007276 */ /* 0x000fe40007810090 */
[----:B------:R-:W-:Y:S01]  /*1a130*/  FSEL R67, R106, -INF , !P5 ;  /* 0xff8000006a437808 */ /* 0x000fe20006800000 */
[----:B------:R-:W-:Y:S01]  /*1a140*/  IMAD.MOV.U32 R106, RZ, RZ, R6 ;  /* 0x000000ffff6a7224 */ /* 0x000fe200078e0006 */
[----:B------:R-:W-:Y:S02]  /*1a150*/  ISETP.GE.AND P5, PT, R68, R248, PT ;  /* 0x000000f84400720c */ /* 0x000fe40003fa6270 */
[----:B------:R-:W-:Y:S02]  /*1a160*/  FMNMX3.FTZ R2, R2, R220, R219, !PT ;  /* 0x000000dc02027276 */ /* 0x000fe400078100db */
[----:B------:R-:W-:Y:S02]  /*1a170*/  FSEL R121, R121, -INF , !P2 ;  /* 0xff80000079797808 */ /* 0x000fe40005000000 */
[----:B------:R-:W-:Y:S02]  /*1a180*/  ISETP.GE.AND P6, PT, R208, R251, PT ;  /* 0x000000fbd000720c */ /* 0x000fe40003fc6270 */
[----:B------:R-:W-:Y:S02]  /*1a190*/  FSEL R208, R107, -INF , !P0 ;  /* 0xff8000006bd07808 */ /* 0x000fe40004000000 */
[----:B------:R-:W-:Y:S02]  /*1a1a0*/  FMNMX3.FTZ R6, R0, R152, R153, !PT ;  /* 0x0000009800067276 */ /* 0x000fe40007810099 */
[-C--:B------:R-:W-:Y:S02]  /*1a1b0*/  ISETP.GE.AND P2, PT, R69, R248.reuse, PT ;  /* 0x000000f84500720c */ /* 0x080fe40003f46270 */
[----:B------:R-:W-:Y:S02]  /*1a1c0*/  ISETP.GE.AND P0, PT, R27, R248, PT ;  /* 0x000000f81b00720c */ /* 0x000fe40003f06270 */
[----:B------:R-:W-:Y:S02]  /*1a1d0*/  FSEL R109, R109, -INF , !P5 ;  /* 0xff8000006d6d7808 */ /* 0x000fe40006800000 */
[----:B------:R-:W-:Y:S02]  /*1a1e0*/  FMNMX3.FTZ R0, R2, R216, R104, !PT ;  /* 0x000000d802007276 */ /* 0x000fe40007810068 */
[----:B------:R-:W-:Y:S02]  /*1a1f0*/  FSEL R124, R124, -INF , !P2 ;  /* 0xff8000007c7c7808 */ /* 0x000fe40005000000 */
[----:B------:R-:W-:Y:S02]  /*1a200*/  FSEL R120, R120, -INF , !P0 ;  /* 0xff80000078787808 */ /* 0x000fe40004000000 */
        /* <DEDUP_REMOVED lines=8> */
[----:B------:R-:W-:Y:S01]  /*1a290*/  FMNMX3.FTZ R7, R132, R22, R19, !PT ;  /* 0x0000001684077276 */ /* 0x000fe20007810013 */
[----:B------:R-:W1:Y:S01]  /*1a2a0*/  SHFL.BFLY PT, R70, R2, 0x2, 0x1f ;  /* 0x0c401f0002467f89 */ /* 0x000e6200000e0000 */
[----:B------:R-:W-:Y:S02]  /*1a2b0*/  FMNMX3.FTZ R0, R0, R252, R105, !PT ;  /* 0x000000fc00007276 */ /* 0x000fe40007810069 */
[-C--:B------:R-:W-:Y:S02]  /*1a2c0*/  ISETP.GE.AND P5, PT, R207, R250.reuse, PT ;  /* 0x000000facf00720c */ /* 0x080fe40003fa6270 */
[----:B------:R-:W-:Y:S02]  /*1a2d0*/  FMNMX3.FTZ R7, R7, R15, R18, !PT ;  /* 0x0000000f07077276 */ /* 0x000fe40007810012 */
[----:B------:R-:W-:Y:S02]  /*1a2e0*/  ISETP.GE.AND P2, PT, R68, R250, PT ;  /* 0x000000fa4400720c */ /* 0x000fe40003f46270 */
[----:B------:R-:W-:Y:S02]  /*1a2f0*/  ISETP.GE.AND P0, PT, R207, R251, PT ;  /* 0x000000fbcf00720c */ /* 0x000fe40003f06270 */
[----:B------:R-:W-:Y:S02]  /*1a300*/  FMNMX3.FTZ R0, R0, R54, R106, !PT ;  /* 0x0000003600007276 */ /* 0x000fe4000781006a */
[----:B------:R-:W-:Y:S02]  /*1a310*/  FMNMX3.FTZ R6, R7, R96, R97, !PT ;  /* 0x0000006007067276 */ /* 0x000fe40007810061 */
[----:B------:R-:W-:Y:S02]  /*1a320*/  FSEL R207, R110, -INF , !P5 ;  /* 0xff8000006ecf7808 */ /* 0x000fe40006800000 */
[-C--:B------:R-:W-:Y:S02]  /*1a330*/  ISETP.GE.AND P5, PT, R27, R250.reuse, PT ;  /* 0x000000fa1b00720c */ /* 0x080fe40003fa6270 */
[----:B------:R-:W-:Y:S02]  /*1a340*/  FSEL R107, R111, -INF , !P2 ;  /* 0xff8000006f6b7808 */ /* 0x000fe40005000000 */
[----:B------:R-:W-:Y:S02]  /*1a350*/  ISETP.GE.AND P2, PT, R26, R250, PT ;  /* 0x000000fa1a00720c */ /* 0x000fe40003f46270 */
        /* <DEDUP_REMOVED lines=14> */
[----:B-1----:R-:W-:Y:S02]  /*1a440*/  FMNMX.FTZ R70, R2, R70, !PT ;  /* 0x0000004602467209 */ /* 0x002fe40007810000 */
[----:B------:R-:W-:Y:S01]  /*1a450*/  FMNMX3.FTZ R6, R6, R161, R164, !PT ;  /* 0x000000a106067276 */ /* 0x000fe200078100a4 */
[----:B------:R-:W1:Y:S01]  /*1a460*/  SHFL.BFLY PT, R2, R0, 0x2, 0x1f ;  /* 0x0c401f0000027f89 */ /* 0x000e6200000e0000 */
[----:B------:R-:W-:Y:S02]  /*1a470*/  FSEL R206, R103, -INF , !P6 ;  /* 0xff80000067ce7808 */ /* 0x000fe40007000000 */
[----:B------:R-:W-:Y:S05]  /*1a480*/  FMNMX3.FTZ R6, R6, R213, R215, !PT ;  /* 0x000000d506067276 */ /* 0x000fea00078100d7 */
[----:B------:R-:W3:Y:S01]  /*1a490*/  SHFL.BFLY PT, R8, R70, 0x1, 0x1f ;  /* 0x0c201f0046087f89 */ /* 0x000ee200000e0000 */
[----:B------:R-:W-:Y:S02]  /*1a4a0*/  ISETP.GE.AND P5, PT, R68, R251, PT ;  /* 0x000000fb4400720c */ /* 0x000fe40003fa6270 */
[----:B------:R-:W-:Y:S02]  /*1a4b0*/  FMNMX3.FTZ R6, R6, R217, R218, !PT ;  /* 0x000000d906067276 */ /* 0x000fe400078100da */
[----:B------:R-:W-:Y:S02]  /*1a4c0*/  ISETP.GT.AND P6, PT, R247, R69, PT ;  /* 0x00000045f700720c */ /* 0x000fe40003fc4270 */
[----:B------:R-:W-:Y:S02]  /*1a4d0*/  FMNMX3.FTZ R6, R6, R231, R202, !PT ;  /* 0x000000e706067276 */ /* 0x000fe400078100ca */
[----:B------:R-:W-:Y:S02]  /*1a4e0*/  FSEL R228, R102, -INF , !P1 ;  /* 0xff80000066e47808 */ /* 0x000fe40004800000 */
[----:B------:R-:W-:Y:S02]  /*1a4f0*/  FMNMX3.FTZ R6, R6, R98, R61, !PT ;  /* 0x0000006206067276 */ /* 0x000fe4000781003d */
[-C--:B------:R-:W-:Y:S02]  /*1a500*/  ISETP.GE.AND P2, PT, R27, R251.reuse, PT ;  /* 0x000000fb1b00720c */ /* 0x080fe40003f46270 */
[----:B------:R-:W-:Y:S02]  /*1a510*/  FSEL R99, R114, -INF , !P0 ;  /* 0xff80000072637808 */ /* 0x000fe40004000000 */
[----:B------:R-:W-:Y:S02]  /*1a520*/  FSEL R115, R115, -INF , !P5 ;  /* 0xff80000073737808 */ /* 0x000fe40006800000 */
[----:B------:R-:W-:Y:S02]  /*1a530*/  ISETP.GT.AND P5, PT, R247, R212, PT ;  /* 0x000000d4f700720c */ /* 0x000fe40003fa4270 */
[-C--:B------:R-:W-:Y:S02]  /*1a540*/  ISETP.GE.AND P0, PT, R69, R251.reuse, PT ;  /* 0x000000fb4500720c */ /* 0x080fe40003f06270 */
[----:B------:R-:W-:Y:S02]  /*1a550*/  FSEL R130, R130, -INF , !P6 ;  /* 0xff80000082827808 */ /* 0x000fe40007000000 */
[-C--:B------:R-:W-:Y:S02]  /*1a560*/  ISETP.GE.AND P1, PT, R26, R251.reuse, PT ;  /* 0x000000fb1a00720c */ /* 0x080fe40003f26270 */
[----:B------:R-:W-:Y:S02]  /*1a570*/  FMNMX3.FTZ R6, R6, R228, R206, !PT ;  /* 0x000000e406067276 */ /* 0x000fe400078100ce */
[----:B------:R-:W-:Y:S02]  /*1a580*/  FSEL R123, R118, -INF , !P2 ;  /* 0xff800000767b7808 */ /* 0x000fe40005000000 */
[----:B------:R-:W-:Y:S02]  /*1a590*/  ISETP.GE.AND P2, PT, R212, R251, PT ;  /* 0x000000fbd400720c */ /* 0x000fe40003f46270 */
[----:B------:R-:W-:Y:S02]  /*1a5a0*/  FSEL R131, R131, -INF , !P5 ;  /* 0xff80000083837808 */ /* 0x000fe40006800000 */
[----:B------:R-:W-:Y:S02]  /*1a5b0*/  FSEL R7, R130, -INF , !P0 ;  /* 0xff80000082077808 */ /* 0x000fe40004000000 */
[----:B------:R-:W-:Y:S02]  /*1a5c0*/  FMNMX3.FTZ R6, R6, R99, R115, !PT ;  /* 0x0000006306067276 */ /* 0x000fe40007810073 */
[----:B------:R-:W-:Y:S02]  /*1a5d0*/  FSEL R119, R119, -INF , !P1 ;  /* 0xff80000077777808 */ /* 0x000fe40004800000 */
[----:B-1----:R-:W-:Y:S02]  /*1a5e0*/  FMNMX.FTZ R0, R0, R2, !PT ;  /* 0x0000000200007209 */ /* 0x002fe40007810000 */
[----:B------:R-:W-:Y:S01]  /*1a5f0*/  FSEL R212, R131, -INF , !P2 ;  /* 0xff80000083d47808 */ /* 0x000fe20005000000 */
[----:B------:R-:W-:Y:S01]  /*1a600*/  IMAD.MOV.U32 R131, RZ, RZ, R7 ;  /* 0x000000ffff837224 */ /* 0x000fe200078e0007 */
[----:B------:R-:W-:Y:S01]  /*1a610*/  FMNMX3.FTZ R69, R6, R123, R119, !PT ;  /* 0x0000007b06457276 */ /* 0x000fe20007810077 */
[----:B------:R-:W1:Y:S01]  /*1a620*/  SHFL.BFLY PT, R2, R0, 0x1, 0x1f ;  /* 0x0c201f0000027f89 */ /* 0x000e6200000e0000 */
[----:B---3--:R-:W-:Y:S02]  /*1a630*/  FMNMX.FTZ R70, R70, R8, !PT ;  /* 0x0000000846467209 */ /* 0x008fe40007810000 */
[----:B------:R-:W-:Y:S02]  /*1a640*/  FMNMX3.FTZ R69, R69, R131, R212, !PT ;  /* 0x0000008345457276 */ /* 0x000fe400078100d4 */
[C---:B------:R-:W-:Y:S01]  /*1a650*/  FSETP.NEU.FTZ.AND P1, PT, R70.reuse, -INF , PT ;  /* 0xff8000004600780b */ /* 0x040fe20003f3d000 */
[----:B------:R-:W-:Y:S01]  /*1a660*/  FMUL.FTZ R73, R70, UR4 ;  /* 0x0000000446497c20 */ /* 0x000fe20008410000 */
[----:B----4-:R-:W-:Y:S01]  /*1a670*/  F2FP.F16.F32.PACK_AB R78, R225, R226 ;  /* 0x000000e2e14e723e */ /* 0x010fe200000000ff */
[----:B------:R-:W3:Y:S03]  /*1a680*/  SHFL.BFLY PT, R7, R69, 0x2, 0x1f ;  /* 0x0c401f0045077f89 */ /* 0x000ee600000e0000 */
[----:B------:R-:W-:Y:S05]  /*1a690*/  FSEL R73, R73, RZ, P1 ;  /* 0x000000ff49497208 */ /* 0x000fea0000800000 */
[--C-:B------:R-:W-:Y:S01]  /*1a6a0*/  FFMA.FTZ R6, R85, UR4, -R73.reuse ;  /* 0x0000000455067c23 */ /* 0x100fe20008010849 */
[--C-:B------:R-:W-:Y:S01]  /*1a6b0*/  FFMA.FTZ R108, R108, UR4, -R73.reuse ;  /* 0x000000046c6c7c23 */ /* 0x100fe20008010849 */
[--C-:B------:R-:W-:Y:S02]  /*1a6c0*/  FFMA.FTZ R109, R109, UR4, -R73.reuse ;  /* 0x000000046d6d7c23 */ /* 0x100fe40008010849 */
[----:B------:R4:W-:Y:S01]  /*1a6d0*/  MUFU.EX2 R102, R6 ;  /* 0x0000000600667308 */ /* 0x0009e20000000800 */
[----:B-1----:R-:W-:Y:S01]  /*1a6e0*/  FMNMX.FTZ R68, R0, R2, !PT ;  /* 0x0000000200447209 */ /* 0x002fe20007810000 */
[--C-:B------:R-:W-:Y:S03]  /*1a6f0*/  FFMA.FTZ R0, R10, UR4, -R73.reuse ;  /* 0x000000040a007c23 */ /* 0x100fe60008010849 */
[C---:B------:R-:W-:Y:S05]  /*1a700*/  FSETP.NEU.FTZ.AND P0, PT, R68.reuse, -INF , PT ;  /* 0xff8000004400780b */ /* 0x040fea0003f1d000 */
[----:B------:R1:W-:Y:S01]  /*1a710*/  MUFU.EX2 R83, R0 ;  /* 0x0000000000537308 */ /* 0x0003e20000000800 */
[----:B------:R-:W-:Y:S01]  /*1a720*/  FMUL.FTZ R74, R68, UR4 ;  /* 0x00000004444a7c20 */ /* 0x000fe20008410000 */
[----:B---3--:R-:W-:Y:S04]  /*1a730*/  FMNMX.FTZ R69, R69, R7, !PT ;  /* 0x0000000745457209 */ /* 0x008fe80007810000 */
[----:B------:R-:W-:Y:S01]  /*1a740*/  FSEL R74, R74, RZ, P0 ;  /* 0x000000ff4a4a7208 */ /* 0x000fe20000000000 */
[----:B------:R-:W3:Y:S01]  /*1a750*/  SHFL.BFLY PT, R2, R69, 0x1, 0x1f ;  /* 0x0c201f0045027f89 */ /* 0x000ee200000e0000 */
[--C-:B----4-:R-:W-:Y:S03]  /*1a760*/  FFMA.FTZ R6, R9, UR4, -R73.reuse ;  /* 0x0000000409067c23 */ /* 0x110fe60008010849 */
[--C-:B------:R-:W-:Y:S01]  /*1a770*/  FFMA.FTZ R107, R107, UR4, -R74.reuse ;  /* 0x000000046b6b7c23 */ /* 0x100fe2000801084a */
[----:B------:R4:W2:Y:S01]  /*1a780*/  MUFU.EX2 R111, R6 ;  /* 0x00000006006f7308 */ /* 0x0008a20000000800 */
[--C-:B-1----:R-:W-:Y:S09]  /*1a790*/  FFMA.FTZ R0, R11, UR4, -R73.reuse ;  /* 0x000000040b007c23 */ /* 0x102ff20008010849 */
[----:B------:R1:W-:Y:S01]  /*1a7a0*/  MUFU.EX2 R44, R0 ;  /* 0x00000000002c7308 */ /* 0x0003e20000000800 */
[----:B----4-:R-:W-:Y:S01]  /*1a7b0*/  FFMA.FTZ R6, R23, UR4, -R73 ;  /* 0x0000000417067c23 */ /* 0x010fe20008010849 */
[----:B---3--:R-:W-:Y:S08]  /*1a7c0*/  FMNMX.FTZ R69, R69, R2, !PT ;  /* 0x0000000245457209 */ /* 0x008ff00007810000 */
[----:B------:R-:W-:Y:S01]  /*1a7d0*/  MUFU.EX2 R62, R6 ;  /* 0x00000006003e7308 */ /* 0x000fe20000000800 */
[C---:B------:R-:W-:Y:S01]  /*1a7e0*/  FSETP.NEU.FTZ.AND P2, PT, R69.reuse, -INF , PT ;  /* 0xff8000004500780b */ /* 0x040fe20003f5d000 */
[----:B------:R-:W-:Y:S01]  /*1a7f0*/  FMUL.FTZ R75, R69, UR4 ;  /* 0x00000004454b7c20 */ /* 0x000fe20008410000 */
[--C-:B-1----:R-:W-:Y:S01]  /*1a800*/  FFMA.FTZ R0, R84, UR4, -R74.reuse ;  /* 0x0000000454007c23 */ /* 0x102fe2000801084a */
[----:B--2---:R-:W-:Y:S06]  /*1a810*/  F2FP.F16.F32.PACK_AB R84, R111, R102 ;  /* 0x000000666f54723e */ /* 0x004fec00000000ff */
[----:B------:R1:W-:Y:S01]  /*1a820*/  MUFU.EX2 R110, R0 ;  /* 0x00000000006e7308 */ /* 0x0003e20000000800 */
[----:B------:R-:W-:Y:S05]  /*1a830*/  FSEL R75, R75, RZ, P2 ;  /* 0x000000ff4b4b7208 */ /* 0x000fea0001000000 */
[----:B------:R-:W-:Y:S01]  /*1a840*/  FFMA.FTZ R2, R22, UR4, -R75 ;  /* 0x0000000416027c23 */ /* 0x000fe2000801084b */
[----:B------:R-:W-:Y:S01]  /*1a850*/  FFMA.FTZ R22, R30, UR4, -R73 ;  /* 0x000000041e167c23 */ /* 0x000fe20008010849 */
[--C-:B------:R-:W-:Y:S01]  /*1a860*/  FFMA.FTZ R50, R97, UR4, -R75.reuse ;  /* 0x0000000461327c23 */ /* 0x100fe2000801084b */
[--C-:B------:R-:W-:Y:S01]  /*1a870*/  FFMA.FTZ R123, R123, UR4, -R75.reuse ;  /* 0x000000047b7b7c23 */ /* 0x100fe2000801084b */
[----:B------:R2:W-:Y:S01]  /*1a880*/  MUFU.EX2 R103, R2 ;  /* 0x0000000200677308 */ /* 0x0005e20000000800 */
[----:B------:R-:W-:Y:S01]  /*1a890*/  FFMA.FTZ R131, R131, UR4, -R75 ;  /* 0x0000000483837c23 */ /* 0x000fe2000801084b */
[--C-:B-1----:R-:W-:Y:S01]  /*1a8a0*/  FFMA.FTZ R0, R12, UR4, -R74.reuse ;  /* 0x000000040c007c23 */ /* 0x102fe2000801084a */
[----:B------:R-:W-:Y:S01]  /*1a8b0*/  FFMA.FTZ R12, R28, UR4, -R73 ;  /* 0x000000041c0c7c23 */ /* 0x000fe20008010849 */
[--C-:B------:R-:W-:Y:S06]  /*1a8c0*/  FFMA.FTZ R28, R34, UR4, -R74.reuse ;  /* 0x00000004221c7c23 */ /* 0x100fec000801084a */
[----:B------:R-:W-:Y:S01]  /*1a8d0*/  MUFU.EX2 R63, R22 ;  /* 0x00000016003f7308 */ /* 0x000fe20000000800 */
[--C-:B------:R-:W-:Y:S01]  /*1a8e0*/  FFMA.FTZ R34, R35, UR4, -R74.reuse ;  /* 0x0000000423227c23 */ /* 0x100fe2000801084a */
[----:B--2---:R-:W-:Y:S08]  /*1a8f0*/  FFMA.FTZ R2, R18, UR4, -R75 ;  /* 0x0000000412027c23 */ /* 0x004ff0000801084b */
[----:B------:R1:W2:Y:S01]  /*1a900*/  MUFU.EX2 R114, R0 ;  /* 0x0000000000727308 */ /* 0x0002a20000000800 */
[----:B------:R-:W-:Y:S09]  /*1a910*/  FFMA.FTZ R18, R29, UR4, -R73 ;  /* 0x000000041d127c23 */ /* 0x000ff20008010849 */
[----:B------:R3:W-:Y:S10]  /*1a920*/  MUFU.EX2 R66, R2 ;  /* 0x0000000200427308 */ /* 0x0007f40000000800 */
[----:B------:R-:W-:Y:S01]  /*1a930*/  MUFU.EX2 R130, R18 ;  /* 0x0000001200827308 */ /* 0x000fe20000000800 */
[----:B-1----:R-:W-:Y:S01]  /*1a940*/  FFMA.FTZ R0, R13, UR4, -R74 ;  /* 0x000000040d007c23 */ /* 0x002fe2000801084a */
[----:B--2---:R-:W-:Y:S08]  /*1a950*/  F2FP.F16.F32.PACK_AB R85, R114, R110 ;  /* 0x0000006e7255723e */ /* 0x004ff000000000ff */
[----:B------:R1:W-:Y:S01]  /*1a960*/  MUFU.EX2 R118, R0 ;  /* 0x0000000000767308 */ /* 0x0003e20000000800 */
[----:B---3--:R-:W-:Y:S05]  /*1a970*/  FSEL R2, R69, RZ, P2 ;  /* 0x000000ff45027208 */ /* 0x008fea0001000000 */
[----:B------:R-:W-:Y:S01]  /*1a980*/  FADD.FTZ R2, -R2, R132 ;  /* 0x0000008402027221 */ /* 0x000fe20000010100 */
[----:B------:R-:W-:Y:S03]  /*1a990*/  IMAD.MOV.U32 R132, RZ, RZ, R54 ;  /* 0x000000ffff847224 */ /* 0x000fe600078e0036 */
[----:B------:R-:W-:Y:S01]  /*1a9a0*/  MUFU.EX2 R60, R34 ;  /* 0x00000022003c7308 */ /* 0x000fe20000000800 */
[----:B------:R-:W-:Y:S09]  /*1a9b0*/  FMUL.FTZ R2, R2, UR4 ;  /* 0x0000000402027c20 */ /* 0x000ff20008410000 */
[----:B------:R-:W2:Y:S01]  /*1a9c0*/  MUFU.EX2 R2, R2 ;  /* 0x0000000200027308 */ /* 0x000ea20000000800 */
[----:B-1----:R-:W-:Y:S09]  /*1a9d0*/  FFMA.FTZ R0, R14, UR4, -R74 ;  /* 0x000000040e007c23 */ /* 0x002ff2000801084a */
[----:B------:R1:W3:Y:S01]  /*1a9e0*/  MUFU.EX2 R24, R0 ;  /* 0x0000000000187308 */ /* 0x0002e20000000800 */
[C---:B--2---:R-:W-:Y:S01]  /*1a9f0*/  FMUL.FTZ R18, R2.reuse, R146 ;  /* 0x0000009202127220 */ /* 0x044fe20000410000 */
[C---:B------:R-:W-:Y:S08]  /*1aa00*/  FMUL.FTZ R23, R2.reuse, R163 ;  /* 0x000000a302177220 */ /* 0x040ff00000410000 */
[----:B------:R2:W-:Y:S01]  /*1aa10*/  MUFU.EX2 R146, R199 ;  /* 0x000000c700927308 */ /* 0x0005e20000000800 */
[C---:B------:R-:W-:Y:S01]  /*1aa20*/  FMUL.FTZ R6, R2.reuse, R166 ;  /* 0x000000a602067220 */ /* 0x040fe20000410000 */
[C---:B------:R-:W-:Y:S01]  /*1aa30*/  FMUL.FTZ R7, R2.reuse, R167 ;  /* 0x000000a702077220 */ /* 0x040fe20000410000 */
[----:B------:R-:W-:Y:S02]  /*1aa40*/  IMAD.MOV.U32 R166, RZ, RZ, R44 ;  /* 0x000000ffffa67224 */ /* 0x000fe400078e002c */
[C---:B------:R-:W-:Y:S01]  /*1aa50*/  FMUL.FTZ R22, R2.reuse, R162 ;  /* 0x000000a202167220 */ /* 0x040fe20000410000 */
[C---:B------:R-:W-:Y:S01]  /*1aa60*/  FMUL.FTZ R34, R2.reuse, R142 ;  /* 0x0000008e02227220 */ /* 0x040fe20000410000 */
[--C-:B-1----:R-:W-:Y:S01]  /*1aa70*/  FFMA.FTZ R0, R19, UR4, -R75.reuse ;  /* 0x0000000413007c23 */ /* 0x102fe2000801084b */
[----:B------:R-:W-:Y:S01]  /*1aa80*/  FMUL.FTZ R19, R2, R147 ;  /* 0x0000009302137220 */ /* 0x000fe20000410000 */
[----:B---3--:R-:W-:Y:S01]  /*1aa90*/  IMAD.MOV.U32 R227, RZ, RZ, R24 ;  /* 0x000000ffffe37224 */ /* 0x008fe200078e0018 */
[----:B------:R-:W-:Y:S01]  /*1aaa0*/  MUFU.EX2 R147, R28 ;  /* 0x0000001c00937308 */ /* 0x000fe20000000800 */
[----:B------:R-:W1:Y:S01]  /*1aab0*/  LDSM.16.MT88.4 R24, [R232+0x8000] ;  /* 0x00800000e818783b */ /* 0x000e620000004200 */
[----:B------:R-:W-:Y:S01]  /*1aac0*/  F2FP.F16.F32.PACK_AB R86, R166, R83 ;  /* 0x00000053a656723e */ /* 0x000fe200000000ff */
[----:B------:R-:W-:Y:S01]  /*1aad0*/  FMUL.FTZ R35, R2, R143 ;  /* 0x0000008f02237220 */ /* 0x000fe20000410000 */
[----:B------:R-:W-:Y:S01]  /*1aae0*/  F2FP.F16.F32.PACK_AB R87, R227, R118 ;  /* 0x00000076e357723e */ /* 0x000fe200000000ff */
[--C-:B------:R-:W-:Y:S01]  /*1aaf0*/  FFMA.FTZ R44, R96, UR4, -R75.reuse ;  /* 0x00000004602c7c23 */ /* 0x100fe2000801084b */
[C---:B------:R-:W-:Y:S01]  /*1ab00*/  FMUL.FTZ R38, R2.reuse, R158 ;  /* 0x0000009e02267220 */ /* 0x040fe20000410000 */
[C---:B------:R-:W-:Y:S03]  /*1ab10*/  FMUL.FTZ R51, R2.reuse, R139 ;  /* 0x0000008b02337220 */ /* 0x040fe60000410000 */
[----:B------:R3:W4:Y:S01]  /*1ab20*/  MUFU.EX2 R55, R0 ;  /* 0x0000000000377308 */ /* 0x0007220000000800 */
[----:B--2---:R-:W2:Y:S01]  /*1ab30*/  LDL.LU R199, [R1+0xe8] ;  /* 0x0000e80001c77983 */ /* 0x004ea20000300800 */
[C---:B------:R-:W-:Y:S08]  /*1ab40*/  FMUL.FTZ R54, R2.reuse, R154 ;  /* 0x0000009a02367220 */ /* 0x040ff00000410000 */
[----:B------:R-:W-:Y:S10]  /*1ab50*/  MUFU.EX2 R142, R44 ;  /* 0x0000002c008e7308 */ /* 0x000ff40000000800 */
[----:B------:R1:W-:Y:S01]  /*1ab60*/  MUFU.EX2 R143, R224 ;  /* 0x000000e0008f7308 */ /* 0x0003e20000000800 */
[----:B---3--:R-:W-:Y:S01]  /*1ab70*/  FFMA.FTZ R0, R15, UR4, -R75 ;  /* 0x000000040f007c23 */ /* 0x008fe2000801084b */
[----:B----4-:R-:W-:Y:S01]  /*1ab80*/  F2FP.F16.F32.PACK_AB R77, R55, R103 ;  /* 0x00000067374d723e */ /* 0x010fe200000000ff */
[----:B------:R-:W-:Y:S02]  /*1ab90*/  IMAD.MOV.U32 R167, RZ, RZ, R55 ;  /* 0x000000ffffa77224 */ /* 0x000fe400078e0037 */
[----:B------:R-:W-:Y:S05]  /*1aba0*/  FMUL.FTZ R55, R2, R155 ;  /* 0x0000009b02377220 */ /* 0x000fea0000410000 */
[----:B------:R3:W4:Y:S01]  /*1abb0*/  MUFU.EX2 R214, R0 ;  /* 0x0000000000d67308 */ /* 0x0007220000000800 */
[----:B-1----:R-:W-:Y:S04]  /*1abc0*/  IMAD.MOV.U32 R224, RZ, RZ, R67 ;  /* 0x000000ffffe07224 */ /* 0x002fe800078e0043 */
[----:B------:R-:W-:Y:S01]  /*1abd0*/  IMAD.MOV.U32 R158, RZ, RZ, R224 ;  /* 0x000000ffff9e7224 */ /* 0x000fe200078e00e0 */
[----:B---3--:R-:W-:Y:S02]  /*1abe0*/  FSEL R0, R70, RZ, P1 ;  /* 0x000000ff46007208 */ /* 0x008fe40000800000 */
[----:B----4-:R-:W-:Y:S03]  /*1abf0*/  F2FP.F16.F32.PACK_AB R79, R66, R214 ;  /* 0x000000d6424f723e */ /* 0x010fe600000000ff */
[----:B------:R-:W-:Y:S04]  /*1ac00*/  FADD.FTZ R0, -R0, R3 ;  /* 0x0000000300007221 */ /* 0x000fe80000010100 */
[----:B------:R-:W-:Y:S04]  /*1ac10*/  FMUL.FTZ R0, R0, UR4 ;  /* 0x0000000400007c20 */ /* 0x000fe80008410000 */
[----:B------:R1:W3:Y:S02]  /*1ac20*/  MUFU.EX2 R3, R0 ;  /* 0x0000000000037308 */ /* 0x0002e40000000800 */
[----:B-1----:R-:W-:Y:S01]  /*1ac30*/  FSEL R0, R68, RZ, P0 ;  /* 0x000000ff44007208 */ /* 0x002fe20000000000 */
[C---:B---3--:R-:W-:Y:S01]  /*1ac40*/  FMUL.FTZ R8, R3.reuse, R168 ;  /* 0x000000a803087220 */ /* 0x048fe20000410000 */
[----:B------:R-:W-:Y:S02]  /*1ac50*/  IMAD.MOV.U32 R168, RZ, RZ, R61 ;  /* 0x000000ffffa87224 */ /* 0x000fe400078e003d */
[C---:B------:R-:W-:Y:S04]  /*1ac60*/  FMUL.FTZ R28, R3.reuse, R180 ;  /* 0x000000b4031c7220 */ /* 0x040fe80000410000 */
[----:B------:R-:W-:Y:S01]  /*1ac70*/  MUFU.EX2 R61, R151 ;  /* 0x00000097003d7308 */ /* 0x000fe20000000800 */
[----:B------:R-:W-:Y:S01]  /*1ac80*/  FADD.FTZ R0, -R0, R133 ;  /* 0x0000008500007221 */ /* 0x000fe20000010100 */
[----:B------:R-:W-:Y:S02]  /*1ac90*/  IMAD.MOV.U32 R180, RZ, RZ, R229 ;  /* 0x000000ffffb47224 */ /* 0x000fe400078e00e5 */
[C---:B------:R-:W-:Y:S01]  /*1aca0*/  FADD.FTZ R133, R76.reuse, R136 ;  /* 0x000000884c857221 */ /* 0x040fe20000010000 */
[----:B------:R-:W-:Y:S01]  /*1acb0*/  F2FP.F16.F32.PACK_AB R76, R76, R222 ;  /* 0x000000de4c4c723e */ /* 0x000fe200000000ff */
[----:B------:R-:W-:Y:S01]  /*1acc0*/  FMUL.FTZ R0, R0, UR4 ;  /* 0x0000000400007c20 */ /* 0x000fe20008410000 */
[C---:B------:R-:W-:Y:S01]  /*1acd0*/  FMUL.FTZ R9, R3.reuse, R169 ;  /* 0x000000a903097220 */ /* 0x040fe20000410000 */
[C---:B------:R-:W-:Y:S01]  /*1ace0*/  FMUL.FTZ R13, R3.reuse, R173 ;  /* 0x000000ad030d7220 */ /* 0x040fe20000410000 */
[----:B------:R-:W-:Y:S02]  /*1acf0*/  VIADD R136, R232, 0x8040 ;  /* 0x00008040e8887836 */ /* 0x000fe40000000000 */
[----:B------:R-:W-:Y:S01]  /*1ad00*/  FMUL.FTZ R29, R3, R181 ;  /* 0x000000b5031d7220 */ /* 0x000fe20000410000 */
[----:B------:R-:W-:Y:S01]  /*1ad10*/  @P3 VIADD R136, R39, 0xffffffc0 ;  /* 0xffffffc027883836 */ /* 0x000fe20000000000 */
[-C--:B------:R-:W-:Y:S01]  /*1ad20*/  HMMA.16816.F32 R4, R76, R24.reuse, R4 ;  /* 0x000000184c04723c */ /* 0x080fe20000001804 */
[----:B------:R-:W1:Y:S03]  /*1ad30*/  MUFU.EX2 R0, R0 ;  /* 0x0000000000007308 */ /* 0x000e660000000800 */
[----:B------:R-:W3:Y:S01]  /*1ad40*/  LDSM.16.MT88.4 R56, [R136] ;  /* 0x000000008838783b */ /* 0x000ee20000004200 */
[----:B------:R-:W-:Y:S02]  /*1ad50*/  IMAD.MOV.U32 R222, RZ, RZ, R82 ;  /* 0x000000ffffde7224 */ /* 0x000fe400078e0052 */
[----:B------:R-:W-:Y:S01]  /*1ad60*/  FFMA.FTZ R82, R112, UR4, -R74 ;  /* 0x0000000470527c23 */ /* 0x000fe2000801084a */
[----:B------:R-:W-:Y:S01]  /*1ad70*/  FMUL.FTZ R39, R2, R159 ;  /* 0x0000009f02277220 */ /* 0x000fe20000410000 */
[C---:B------:R-:W-:Y:S01]  /*1ad80*/  FMUL.FTZ R44, R3.reuse, R188 ;  /* 0x000000bc032c7220 */ /* 0x040fe20000410000 */
[----:B------:R-:W-:Y:S01]  /*1ad90*/  FMUL.FTZ R45, R3, R189 ;  /* 0x000000bd032d7220 */ /* 0x000fe20000410000 */
[----:B------:R-:W-:Y:S02]  /*1ada0*/  IMAD.MOV.U32 R181, RZ, RZ, R231 ;  /* 0x000000ffffb57224 */ /* 0x000fe400078e00e7 */
[----:B------:R-:W-:Y:S02]  /*1adb0*/  IMAD.IADD R81, R235, 0x1, R136 ;  /* 0x00000001eb517824 */ /* 0x000fe400078e0288 */
[----:B------:R-:W-:Y:S02]  /*1adc0*/  IMAD.MOV.U32 R139, RZ, RZ, R222 ;  /* 0x000000ffff8b7224 */ /* 0x000fe400078e00de */
[----:B------:R-:W-:Y:S01]  /*1add0*/  IMAD.MOV.U32 R189, RZ, RZ, R214 ;  /* 0x000000ffffbd7224 */ /* 0x000fe200078e00d6 */
[----:B------:R-:W4:Y:S01]  /*1ade0*/  LDSM.16.MT88.4 R88, [R81] ;  /* 0x000000005158783b */ /* 0x000f220000004200 */
[C---:B-1----:R-:W-:Y:S01]  /*1adf0*/  FMUL.FTZ R15, R0.reuse, R175 ;  /* 0x000000af000f7220 */ /* 0x042fe20000410000 */
[C---:B------:R-:W-:Y:S01]  /*1ae00*/  FMUL.FTZ R11, R0.reuse, R171 ;  /* 0x000000ab000b7220 */ /* 0x040fe20000410000 */
[----:B------:R1:W-:Y:S01]  /*1ae10*/  MUFU.EX2 R175, R150 ;  /* 0x0000009600af7308 */ /* 0x0003e20000000800 */
[C---:B------:R-:W-:Y:S01]  /*1ae20*/  FMUL.FTZ R10, R0.reuse, R170 ;  /* 0x000000aa000a7220 */ /* 0x040fe20000410000 */
[C---:B------:R-:W-:Y:S01]  /*1ae30*/  FMUL.FTZ R14, R0.reuse, R174 ;  /* 0x000000ae000e7220 */ /* 0x040fe20000410000 */
[C---:B------:R-:W-:Y:S01]  /*1ae40*/  FMUL.FTZ R30, R0.reuse, R182 ;  /* 0x000000b6001e7220 */ /* 0x040fe20000410000 */
[----:B------:R-:W-:Y:S02]  /*1ae50*/  IMAD.MOV.U32 R182, RZ, RZ, R99 ;  /* 0x000000ffffb67224 */ /* 0x000fe400078e0063 */
[C---:B------:R-:W-:Y:S01]  /*1ae60*/  FMUL.FTZ R46, R0.reuse, R190 ;  /* 0x000000be002e7220 */ /* 0x040fe20000410000 */
[C---:B------:R-:W-:Y:S01]  /*1ae70*/  FMUL.FTZ R47, R0.reuse, R191 ;  /* 0x000000bf002f7220 */ /* 0x040fe20000410000 */
[----:B------:R-:W-:Y:S01]  /*1ae80*/  IMAD.MOV.U32 R191, RZ, RZ, R225 ;  /* 0x000000ffffbf7224 */ /* 0x000fe200078e00e1 */
[C---:B------:R-:W-:Y:S01]  /*1ae90*/  HMMA.16816.F32 R8, R84.reuse, R24, R8 ;  /* 0x000000185408723c */ /* 0x040fe20000001808 */
[----:B------:R3:W3:Y:S03]  /*1aea0*/  MUFU.EX2 R171, R12 ;  /* 0x0000000c00ab7308 */ /* 0x0006e60000000800 */
[----:B------:R-:W-:Y:S01]  /*1aeb0*/  FFMA.FTZ R24, R31, UR4, -R74 ;  /* 0x000000041f187c23 */ /* 0x000fe2000801084a */
[----:B------:R-:W-:Y:S02]  /*1aec0*/  IMAD.MOV.U32 R170, RZ, RZ, R66 ;  /* 0x000000ffffaa7224 */ /* 0x000fe400078e0042 */
[----:B------:R-:W-:Y:S01]  /*1aed0*/  FMUL.FTZ R25, R3, R177 ;  /* 0x000000b103197220 */ /* 0x000fe20000410000 */
[C---:B------:R-:W-:Y:S01]  /*1aee0*/  FMUL.FTZ R31, R0.reuse, R183 ;  /* 0x000000b7001f7220 */ /* 0x040fe20000410000 */
[----:B------:R-:W-:Y:S01]  /*1aef0*/  IMAD.MOV.U32 R177, RZ, RZ, R167 ;  /* 0x000000ffffb17224 */ /* 0x000fe200078e00a7 */
[----:B-1----:R-:W2:Y:S01]  /*1af00*/  LDL.LU R150, [R1+0xe4] ;  /* 0x0000e40001967983 */ /* 0x002ea20000300800 */
[----:B------:R1:W2:Y:S01]  /*1af10*/  MUFU.EX2 R169, R24 ;  /* 0x0000001800a97308 */ /* 0x0002a20000000800 */
[----:B------:R-:W-:Y:S02]  /*1af20*/  IMAD.MOV.U32 R162, RZ, RZ, R170 ;  /* 0x000000ffffa27224 */ /* 0x000fe400078e00aa */
[----:B------:R-:W-:Y:S01]  /*1af30*/  FFMA.FTZ R66, R101, UR4, -R75 ;  /* 0x0000000465427c23 */ /* 0x000fe2000801084b */
[----:B------:R-:W2:Y:S01]  /*1af40*/  LDL.LU R151, [R1+0xe0] ;  /* 0x0000e00001977983 */ /* 0x000ea20000300800 */
[----:B------:R-:W-:Y:S02]  /*1af50*/  IMAD.MOV.U32 R190, RZ, RZ, R226 ;  /* 0x000000ffffbe7224 */ /* 0x000fe400078e00e2 */
[----:B------:R-:W-:Y:S01]  /*1af60*/  IMAD.MOV.U32 R154, RZ, RZ, R162 ;  /* 0x000000ffff9a7224 */ /* 0x000fe200078e00a2 */
[----:B------:R-:W2:Y:S01]  /*1af70*/  LDL.LU R163, [R1+0x70] ;  /* 0x0000700001a37983 */ /* 0x000ea20000300800 */
[C---:B---3--:R-:W-:Y:S01]  /*1af80*/  FMUL.FTZ R12, R3.reuse, R172 ;  /* 0x000000ac030c7220 */ /* 0x048fe20000410000 */
[----:B------:R-:W-:Y:S01]  /*1af90*/  IMAD.MOV.U32 R183, RZ, RZ, R98 ;  /* 0x000000ffffb77224 */ /* 0x000fe200078e0062 */
[----:B------:R3:W-:Y:S01]  /*1afa0*/  MUFU.EX2 R174, R50 ;  /* 0x0000003200ae7308 */ /* 0x0007e20000000800 */
[----:B------:R-:W2:Y:S01]  /*1afb0*/  LDL.LU R229, [R1+0x74] ;  /* 0x0000740001e57983 */ /* 0x000ea20000300800 */
[----:B------:R-:W-:Y:S02]  /*1afc0*/  IMAD.MOV.U32 R112, RZ, RZ, R171 ;  /* 0x000000ffff707224 */ /* 0x000fe400078e00ab */
[----:B------:R-:W-:Y:S01]  /*1afd0*/  IMAD.MOV.U32 R159, RZ, RZ, R183 ;  /* 0x000000ffff9f7224 */ /* 0x000fe200078e00b7 */
[-C--:B------:R-:W-:Y:S01]  /*1afe0*/  HMMA.16816.F32 R12, R84, R26.reuse, R12 ;  /* 0x0000001a540c723c */ /* 0x080fe2000000180c */
[----:B------:R-:W2:Y:S02]  /*1aff0*/  LDSM.16.MT88.4 R96, [R233+0x8800] ;  /* 0x00880000e960783b */ /* 0x000ea40000004200 */
[----:B-1----:R-:W-:Y:S01]  /*1b000*/  FMUL.FTZ R24, R3, R176 ;  /* 0x000000b003187220 */ /* 0x002fe20000410000 */
[----:B------:R-:W-:Y:S01]  /*1b010*/  IMAD.MOV.U32 R176, RZ, RZ, R168 ;  /* 0x000000ffffb07224 */ /* 0x000fe200078e00a8 */
[----:B------:R1:W2:Y:S01]  /*1b020*/  MUFU.EX2 R170, R82 ;  /* 0x0000005200aa7308 */ /* 0x0002a20000000800 */
[----:B------:R-:W-:Y:S02]  /*1b030*/  IMAD.MOV.U32 R101, RZ, RZ, R207 ;  /* 0x000000ffff657224 */ /* 0x000fe400078e00cf */
[C---:B------:R-:W-:Y:S04]  /*1b040*/  HMMA.16816.F32 R16, R76.reuse, R26, R16 ;  /* 0x0000001a4c10723c */ /* 0x040fe80000001810 */
[----:B------:R-:W-:Y:S02]  /*1b050*/  IMAD.MOV.U32 R188, RZ, RZ, R176 ;  /* 0x000000ffffbc7224 */ /* 0x000fe400078e00b0 */
[C---:B------:R-:W-:Y:S01]  /*1b060*/  FMUL.FTZ R26, R0.reuse, R178 ;  /* 0x000000b2001a7220 */ /* 0x040fe20000410000 */
[----:B------:R-:W-:Y:S01]  /*1b070*/  FMUL.FTZ R27, R0, R179 ;  /* 0x000000b3001b7220 */ /* 0x000fe20000410000 */
[----:B------:R-:W-:Y:S01]  /*1b080*/  IMAD.MOV.U32 R179, RZ, RZ, R132 ;  /* 0x000000ffffb37224 */ /* 0x000fe200078e0084 */
[-C--:B------:R-:W-:Y:S01]  /*1b090*/  HMMA.16816.F32 R20, R76, R40.reuse, R20 ;  /* 0x000000284c14723c */ /* 0x080fe20000001814 */
[----:B------:R-:W-:Y:S02]  /*1b0a0*/  MUFU.EX2 R173, R66 ;  /* 0x0000004200ad7308 */ /* 0x000fe40000000800 */
[----:B------:R-:W-:Y:S02]  /*1b0b0*/  IMAD.MOV.U32 R132, RZ, RZ, R228 ;  /* 0x000000ffff847224 */ /* 0x000fe400078e00e4 */
[----:B---3--:R-:W-:Y:S01]  /*1b0c0*/  FMUL.FTZ R50, R2, R138 ;  /* 0x0000008a02327220 */ /* 0x008fe20000410000 */
[----:B------:R-:W3:Y:S01]  /*1b0d0*/  LDL.LU R228, [R1+0x78] ;  /* 0x0000780001e47983 */ /* 0x000ee20000300800 */
[----:B------:R-:W-:Y:S02]  /*1b0e0*/  IMAD.MOV.U32 R178, RZ, RZ, R166 ;  /* 0x000000ffffb27224 */ /* 0x000fe400078e00a6 */
[----:B-1----:R-:W-:Y:S01]  /*1b0f0*/  FFMA.FTZ R82, R113, UR4, -R73 ;  /* 0x0000000471527c23 */ /* 0x002fe20008010849 */
[C---:B------:R-:W-:Y:S01]  /*1b100*/  HMMA.16816.F32 R24, R84.reuse, R40, R24 ;  /* 0x000000285418723c */ /* 0x040fe20000001818 */
[----:B------:R-:W3:Y:S02]  /*1b110*/  LDL.LU R231, [R1+0x7c] ;  /* 0x00007c0001e77983 */ /* 0x000ee40000300800 */
[----:B------:R1:W-:Y:S01]  /*1b120*/  MUFU.EX2 R168, R82 ;  /* 0x0000005200a87308 */ /* 0x0003e20000000800 */
[C---:B------:R-:W-:Y:S01]  /*1b130*/  FMUL.FTZ R40, R3.reuse, R184 ;  /* 0x000000b803287220 */ /* 0x040fe20000410000 */
[C---:B------:R-:W-:Y:S01]  /*1b140*/  FMUL.FTZ R41, R3.reuse, R185 ;  /* 0x000000b903297220 */ /* 0x040fe20000410000 */
[----:B------:R-:W-:Y:S02]  /*1b150*/  IMAD.MOV.U32 R138, RZ, RZ, R227 ;  /* 0x000000ffff8a7224 */ /* 0x000fe400078e00e3 */
[-C--:B------:R-:W-:Y:S03]  /*1b160*/  HMMA.16816.F32 R28, R84, R42.reuse, R28 ;  /* 0x0000002a541c723c */ /* 0x080fe6000000181c */
[----:B------:R-:W-:Y:S02]  /*1b170*/  IMAD.MOV.U32 R185, RZ, RZ, R181 ;  /* 0x000000ffffb97224 */ /* 0x000fe400078e00b5 */
[----:B------:R-:W-:Y:S02]  /*1b180*/  IMAD.MOV.U32 R155, RZ, RZ, R178 ;  /* 0x000000ffff9b7224 */ /* 0x000fe400078e00b2 */
[----:B------:R-:W-:Y:S01]  /*1b190*/  IMAD.MOV.U32 R184, RZ, RZ, R182 ;  /* 0x000000ffffb87224 */ /* 0x000fe200078e00b6 */
[C---:B------:R-:W-:Y:S04]  /*1b1a0*/  HMMA.16816.F32 R32, R76.reuse, R42, R32 ;  /* 0x0000002a4c20723c */ /* 0x040fe80000001820 */
[C---:B------:R-:W-:Y:S01]  /*1b1b0*/  FMUL.FTZ R42, R0.reuse, R186 ;  /* 0x000000ba002a7220 */ /* 0x040fe20000410000 */
[----:B------:R-:W-:Y:S02]  /*1b1c0*/  IMAD.MOV.U32 R186, RZ, RZ, R180 ;  /* 0x000000ffffba7224 */ /* 0x000fe400078e00b4 */
[----:B------:R-:W-:Y:S01]  /*1b1d0*/  FMUL.FTZ R43, R0, R187 ;  /* 0x000000bb002b7220 */ /* 0x000fe20000410000 */
[----:B------:R-:W-:Y:S01]  /*1b1e0*/  IMAD.MOV.U32 R187, RZ, RZ, R212 ;  /* 0x000000ffffbb7224 */ /* 0x000fe200078e00d4 */
[-C--:B------:R-:W-:Y:S03]  /*1b1f0*/  HMMA.16816.F32 R36, R76, R56.reuse, R36 ;  /* 0x000000384c24723c */ /* 0x080fe60000001824 */
[----:B-1----:R-:W-:Y:S01]  /*1b200*/  FFMA.FTZ R82, R116, UR4, -R73 ;  /* 0x0000000474527c23 */ /* 0x002fe20008010849 */
[----:B------:R-:W-:Y:S02]  /*1b210*/  IMAD.MOV.U32 R116, RZ, RZ, R184 ;  /* 0x000000ffff747224 */ /* 0x000fe400078e00b8 */
[----:B------:R-:W-:Y:S01]  /*1b220*/  IMAD.MOV.U32 R184, RZ, RZ, R202 ;  /* 0x000000ffffb87224 */ /* 0x000fe200078e00ca */
[----:B------:R1:W-:Y:S01]  /*1b230*/  MUFU.EX2 R171, R82 ;  /* 0x0000005200ab7308 */ /* 0x0003e20000000800 */
[C---:B------:R-:W-:Y:S04]  /*1b240*/  HMMA.16816.F32 R40, R84.reuse, R56, R40 ;  /* 0x000000385428723c */ /* 0x040fe80000001828 */
[C---:B------:R-:W-:Y:S01]  /*1b250*/  FMUL.FTZ R57, R3.reuse, R193 ;  /* 0x000000c103397220 */ /* 0x040fe20000410000 */
[----:B------:R-:W-:Y:S02]  /*1b260*/  IMAD.MOV.U32 R193, RZ, RZ, R177 ;  /* 0x000000ffffc17224 */ /* 0x000fe400078e00b1 */
[----:B------:R-:W-:Y:S01]  /*1b270*/  FMUL.FTZ R56, R3, R192 ;  /* 0x000000c003387220 */ /* 0x000fe20000410000 */
[----:B------:R-:W3:Y:S01]  /*1b280*/  LDL.LU R177, [R1+0x80] ;  /* 0x0000800001b17983 */ /* 0x000ee20000300800 */
[-C--:B------:R-:W-:Y:S03]  /*1b290*/  HMMA.16816.F32 R44, R84, R58.reuse, R44 ;  /* 0x0000003a542c723c */ /* 0x080fe6000000182c */
[----:B------:R-:W3:Y:S01]  /*1b2a0*/  LDL.LU R176, [R1+0x84] ;  /* 0x0000840001b07983 */ /* 0x000ee20000300800 */
[----:B------:R-:W-:Y:S03]  /*1b2b0*/  IMAD.MOV.U32 R192, RZ, RZ, R179 ;  /* 0x000000ffffc07224 */ /* 0x000fe600078e00b3 */
[----:B------:R-:W3:Y:S01]  /*1b2c0*/  LDL.LU R180, [R1+0x88] ;  /* 0x0000880001b47983 */ /* 0x000ee20000300800 */
[C---:B------:R-:W-:Y:S03]  /*1b2d0*/  HMMA.16816.F32 R48, R76.reuse, R58, R48 ;  /* 0x0000003a4c30723c */ /* 0x040fe60000001830 */
[----:B------:R-:W3:Y:S01]  /*1b2e0*/  LDL.LU R212, [R1+0x8c] ;  /* 0x00008c0001d47983 */ /* 0x000ee20000300800 */
[----:B------:R-:W-:Y:S01]  /*1b2f0*/  FMUL.FTZ R58, R0, R194 ;  /* 0x000000c2003a7220 */ /* 0x000fe20000410000 */
[----:B------:R-:W-:Y:S02]  /*1b300*/  IMAD.MOV.U32 R194, RZ, RZ, R60 ;  /* 0x000000ffffc27224 */ /* 0x000fe400078e003c */
[----:B------:R-:W-:Y:S01]  /*1b310*/  FFMA.FTZ R60, R100, UR4, -R75 ;  /* 0x00000004643c7c23 */ /* 0x000fe2000801084b */
[----:B------:R-:W-:Y:S01]  /*1b320*/  IMAD.MOV.U32 R100, RZ, RZ, R62 ;  /* 0x000000ffff647224 */ /* 0x000fe200078e003e */
[-C--:B----4-:R-:W-:Y:S02]  /*1b330*/  HMMA.16816.F32 R52, R76, R88.reuse, R52 ;  /* 0x000000584c34723c */ /* 0x090fe40000001834 */
[----:B------:R4:W2:Y:S01]  /*1b340*/  MUFU.EX2 R172, R60 ;  /* 0x0000003c00ac7308 */ /* 0x0008a20000000800 */
[C---:B------:R-:W-:Y:S01]  /*1b350*/  FMUL.FTZ R62, R0.reuse, R198 ;  /* 0x000000c6003e7220 */ /* 0x040fe20000410000 */
[----:B-1----:R-:W-:Y:S01]  /*1b360*/  FFMA.FTZ R82, R117, UR4, -R73 ;  /* 0x0000000475527c23 */ /* 0x002fe20008010849 */
[----:B------:R-:W-:Y:S02]  /*1b370*/  IMAD.MOV.U32 R198, RZ, RZ, R63 ;  /* 0x000000ffffc67224 */ /* 0x000fe400078e003f */
[C---:B------:R-:W-:Y:S01]  /*1b380*/  FMUL.FTZ R59, R0.reuse, R195 ;  /* 0x000000c3003b7220 */ /* 0x040fe20000410000 */
[----:B------:R-:W-:Y:S02]  /*1b390*/  IMAD.MOV.U32 R117, RZ, RZ, R192 ;  /* 0x000000ffff757224 */ /* 0x000fe400078e00c0 */
[----:B------:R-:W-:Y:S04]  /*1b3a0*/  IMAD.MOV.U32 R192, RZ, RZ, R206 ;  /* 0x000000ffffc07224 */ /* 0x000fe800078e00ce */
[C---:B------:R-:W-:Y:S04]  /*1b3b0*/  HMMA.16816.F32 R56, R84.reuse, R88, R56 ;  /* 0x000000585438723c */ /* 0x040fe80000001838 */
[C---:B----4-:R-:W-:Y:S01]  /*1b3c0*/  FMUL.FTZ R60, R3.reuse, R196 ;  /* 0x000000c4033c7220 */ /* 0x050fe20000410000 */
[----:B------:R-:W-:Y:S02]  /*1b3d0*/  IMAD.MOV.U32 R196, RZ, RZ, R61 ;  /* 0x000000ffffc47224 */ /* 0x000fe400078e003d */
[----:B------:R-:W-:Y:S01]  /*1b3e0*/  FMUL.FTZ R61, R3, R197 ;  /* 0x000000c5033d7220 */ /* 0x000fe20000410000 */
[----:B--2---:R-:W-:Y:S02]  /*1b3f0*/  FMUL.FTZ R63, R0, R199 ;  /* 0x000000c7003f7220 */ /* 0x004fe40000410000 */
[----:B------:R1:W-:Y:S05]  /*1b400*/  MUFU.EX2 R199, R82 ;  /* 0x0000005200c77308 */ /* 0x0003ea0000000800 */
[-C--:B------:R-:W-:Y:S03]  /*1b410*/  HMMA.16816.F32 R60, R84, R90.reuse, R60 ;  /* 0x0000005a543c723c */ /* 0x080fe6000000183c */
[----:B------:R-:W-:Y:S02]  /*1b420*/  F2FP.F16.F32.PACK_AB R85, R147, R169 ;  /* 0x000000a99355723e */ /* 0x000fe400000000ff */
[----:B------:R-:W-:Y:S02]  /*1b430*/  F2FP.F16.F32.PACK_AB R84, R112, R100 ;  /* 0x000000647054723e */ /* 0x000fe400000000ff */
[----:B------:R-:W-:Y:S02]  /*1b440*/  F2FP.F16.F32.PACK_AB R86, R198, R130 ;  /* 0x00000082c656723e */ /* 0x000fe400000000ff */
[----:B------:R-:W-:Y:S01]  /*1b450*/  F2FP.F16.F32.PACK_AB R87, R170, R194 ;  /* 0x000000c2aa57723e */ /* 0x000fe200000000ff */
[----:B-1----:R-:W-:Y:S01]  /*1b460*/  FFMA.FTZ R82, R126, UR4, -R73 ;  /* 0x000000047e527c23 */ /* 0x002fe20008010849 */
[----:B------:R-:W-:Y:S02]  /*1b470*/  IMAD.MOV.U32 R126, RZ, RZ, R186 ;  /* 0x000000ffff7e7224 */ /* 0x000fe400078e00ba */
[----:B------:R-:W-:Y:S01]  /*1b480*/  IMAD.MOV.U32 R186, RZ, RZ, R118 ;  /* 0x000000ffffba7224 */ /* 0x000fe200078e0076 */
[----:B------:R1:W2:Y:S01]  /*1b490*/  MUFU.EX2 R197, R82 ;  /* 0x0000005200c57308 */ /* 0x0002a20000000800 */
[----:B------:R-:W-:Y:S02]  /*1b4a0*/  IMAD.MOV.U32 R118, RZ, RZ, R205 ;  /* 0x000000ffff767224 */ /* 0x000fe400078e00cd */
[--C-:B-1----:R-:W-:Y:S01]  /*1b4b0*/  FFMA.FTZ R82, R127, UR4, -R74.reuse ;  /* 0x000000047f527c23 */ /* 0x102fe2000801084a */
[----:B------:R-:W-:Y:S02]  /*1b4c0*/  IMAD.MOV.U32 R127, RZ, RZ, R185 ;  /* 0x000000ffff7f7224 */ /* 0x000fe400078e00b9 */
[----:B------:R-:W-:Y:S04]  /*1b4d0*/  IMAD.MOV.U32 R185, RZ, RZ, R83 ;  /* 0x000000ffffb97224 */ /* 0x000fe800078e0053 */
[----:B------:R1:W-:Y:S01]  /*1b4e0*/  MUFU.EX2 R166, R82 ;  /* 0x0000005200a67308 */ /* 0x0003e20000000800 */
[--C-:B------:R-:W-:Y:S09]  /*1b4f0*/  FFMA.FTZ R83, R204, UR4, -R73.reuse ;  /* 0x00000004cc537c23 */ /* 0x100ff20008010849 */
[----:B------:R4:W-:Y:S01]  /*1b500*/  MUFU.EX2 R204, R83 ;  /* 0x0000005300cc7308 */ /* 0x0009e20000000800 */
[----:B-1----:R-:W-:Y:S01]  /*1b510*/  FFMA.FTZ R82, R128, UR4, -R74 ;  /* 0x0000000480527c23 */ /* 0x002fe2000801084a */
[----:B------:R-:W-:Y:S08]  /*1b520*/  IMAD.MOV.U32 R128, RZ, RZ, R208 ;  /* 0x000000ffff807224 */ /* 0x000ff000078e00d0 */
[----:B------:R1:W-:Y:S01]  /*1b530*/  MUFU.EX2 R167, R82 ;  /* 0x0000005200a77308 */ /* 0x0003e20000000800 */
[----:B----4-:R-:W-:Y:S01]  /*1b540*/  FFMA.FTZ R83, R220, UR4, -R73 ;  /* 0x00000004dc537c23 */ /* 0x010fe20008010849 */
[----:B-1----:R-:W-:Y:S01]  /*1b550*/  FFMA.FTZ R82, R129, UR4, -R74 ;  /* 0x0000000481527c23 */ /* 0x002fe2000801084a */
[----:B------:R-:W-:Y:S07]  /*1b560*/  IMAD.MOV.U32 R129, RZ, RZ, R158 ;  /* 0x000000ffff817224 */ /* 0x000fee00078e009e */
[----:B------:R1:W-:Y:S02]  /*1b570*/  MUFU.EX2 R113, R82 ;  /* 0x0000005200717308 */ /* 0x0003e40000000800 */
[----:B-1----:R-:W-:Y:S01]  /*1b580*/  FFMA.FTZ R82, R134, UR4, -R75 ;  /* 0x0000000486527c23 */ /* 0x002fe2000801084b */
[----:B------:R-:W-:Y:S02]  /*1b590*/  IMAD.MOV.U32 R134, RZ, RZ, R159 ;  /* 0x000000ffff867224 */ /* 0x000fe400078e009f */
[----:B------:R-:W4:Y:S04]  /*1b5a0*/  LDL.LU R159, [R1+0x98] ;  /* 0x00009800019f7983 */ /* 0x000f280000300800 */
[----:B------:R-:W4:Y:S01]  /*1b5b0*/  LDL.LU R158, [R1+0x9c] ;  /* 0x00009c00019e7983 */ /* 0x000f220000300800 */
[C---:B------:R-:W-:Y:S02]  /*1b5c0*/  FMUL.FTZ R66, R2.reuse, R150 ;  /* 0x0000009602427220 */ /* 0x040fe40000410000 */
[----:B------:R1:W-:Y:S01]  /*1b5d0*/  MUFU.EX2 R150, R82 ;  /* 0x0000005200967308 */ /* 0x0003e20000000800 */
[----:B------:R-:W-:Y:S09]  /*1b5e0*/  FMUL.FTZ R67, R2, R151 ;  /* 0x0000009702437220 */ /* 0x000ff20000410000 */
[----:B------:R-:W-:Y:S01]  /*1b5f0*/  MUFU.EX2 R151, R163 ;  /* 0x000000a300977308 */ /* 0x000fe20000000800 */
[----:B------:R-:W-:Y:S01]  /*1b600*/  HMMA.16816.F32 R64, R76, R90, R64 ;  /* 0x0000005a4c40723c */ /* 0x000fe20000001840 */
[----:B------:R-:W2:Y:S03]  /*1b610*/  LDSM.16.MT88.4 R88, [R136+0x800] ;  /* 0x000800008858783b */ /* 0x000ea60000004200 */
[----:B------:R-:W-:Y:S02]  /*1b620*/  F2FP.F16.F32.PACK_AB R76, R146, R143 ;  /* 0x0000008f924c723e */ /* 0x000fe400000000ff */
[----:B------:R-:W-:Y:S03]  /*1b630*/  F2FP.F16.F32.PACK_AB R77, R174, R142 ;  /* 0x0000008eae4d723e */ /* 0x000fe600000000ff */
[----:B------:R-:W2:Y:S01]  /*1b640*/  MUFU.EX2 R163, R229 ;  /* 0x000000e500a37308 */ /* 0x000ea20000000800 */
[----:B-1----:R-:W-:Y:S01]  /*1b650*/  FFMA.FTZ R82, R137, UR4, -R75 ;  /* 0x0000000489527c23 */ /* 0x002fe2000801084b */
[----:B------:R-:W-:Y:S01]  /*1b660*/  F2FP.F16.F32.PACK_AB R78, R196, R175 ;  /* 0x000000afc44e723e */ /* 0x000fe200000000ff */
[----:B------:R-:W-:Y:S01]  /*1b670*/  IMAD.MOV.U32 R137, RZ, RZ, R127 ;  /* 0x000000ffff897224 */ /* 0x000fe200078e007f */
[----:B------:R-:W-:Y:S01]  /*1b680*/  F2FP.F16.F32.PACK_AB R79, R173, R172 ;  /* 0x000000acad4f723e */ /* 0x000fe200000000ff */
[----:B------:R-:W-:Y:S02]  /*1b690*/  IMAD.MOV.U32 R127, RZ, RZ, R117 ;  /* 0x000000ffff7f7224 */ /* 0x000fe400078e0075 */
[----:B------:R-:W-:Y:S03]  /*1b6a0*/  IMAD.MOV.U32 R117, RZ, RZ, R193 ;  /* 0x000000ffff757224 */ /* 0x000fe600078e00c1 */
[----:B------:R1:W2:Y:S01]  /*1b6b0*/  MUFU.EX2 R229, R82 ;  /* 0x0000005200e57308 */ /* 0x0002a20000000800 */
[----:B------:R-:W-:Y:S01]  /*1b6c0*/  IMAD.MOV.U32 R193, RZ, RZ, R139 ;  /* 0x000000ffffc17224 */ /* 0x000fe200078e008b */
[-C--:B------:R-:W-:Y:S03]  /*1b6d0*/  HMMA.16816.F32 R4, R76, R92.reuse, R4 ;  /* 0x0000005c4c04723c */ /* 0x080fe60000001804 */
[----:B------:R-:W-:Y:S05]  /*1b6e0*/  IMAD.MOV.U32 R139, RZ, RZ, R191 ;  /* 0x000000ffff8b7224 */ /* 0x000fea00078e00bf */
[----:B------:R2:W-:Y:S01]  /*1b6f0*/  MUFU.EX2 R191, R80 ;  /* 0x0000005000bf7308 */ /* 0x0005e20000000800 */
[C---:B------:R-:W-:Y:S09]  /*1b700*/  HMMA.16816.F32 R8, R84.reuse, R92, R8 ;  /* 0x0000005c5408723c */ /* 0x040ff20000001808 */
[----:B---3--:R-:W-:Y:S01]  /*1b710*/  MUFU.EX2 R228, R228 ;  /* 0x000000e400e47308 */ /* 0x008fe20000000800 */
[----:B-1----:R-:W-:Y:S01]  /*1b720*/  FFMA.FTZ R82, R140, UR4, -R75 ;  /* 0x000000048c527c23 */ /* 0x002fe2000801084b */
[----:B------:R-:W-:Y:S01]  /*1b730*/  IMAD.MOV.U32 R140, RZ, RZ, R134 ;  /* 0x000000ffff8c7224 */ /* 0x000fe200078e0086 */
[-C--:B------:R-:W-:Y:S03]  /*1b740*/  HMMA.16816.F32 R12, R84, R94.reuse, R12 ;  /* 0x0000005e540c723c */ /* 0x080fe6000000180c */
[----:B------:R-:W-:Y:S04]  /*1b750*/  IMAD.MOV.U32 R134, RZ, RZ, R126 ;  /* 0x000000ffff867224 */ /* 0x000fe800078e007e */
[----:B------:R1:W-:Y:S01]  /*1b760*/  MUFU.EX2 R162, R82 ;  /* 0x0000005200a27308 */ /* 0x0003e20000000800 */
[----:B--2---:R-:W2:Y:S01]  /*1b770*/  LDL.LU R80, [R1+0xdc] ;  /* 0x0000dc0001507983 */ /* 0x004ea20000300800 */
[----:B------:R-:W-:Y:S01]  /*1b780*/  IMAD.MOV.U32 R126, RZ, RZ, R194 ;  /* 0x000000ffff7e7224 */ /* 0x000fe200078e00c2 */
[C---:B------:R-:W-:Y:S02]  /*1b790*/  HMMA.16816.F32 R16, R76.reuse, R94, R16 ;  /* 0x0000005e4c10723c */ /* 0x040fe40000001810 */
[----:B------:R-:W3:Y:S02]  /*1b7a0*/  LDSM.16.MT88.4 R92, [R81+0x800] ;  /* 0x00080000515c783b */ /* 0x000ee40000004200 */
[----:B------:R-:W-:Y:S03]  /*1b7b0*/  IMAD.MOV.U32 R194, RZ, RZ, R154 ;  /* 0x000000ffffc27224 */ /* 0x000fe600078e009a */
[----:B------:R-:W3:Y:S01]  /*1b7c0*/  MUFU.EX2 R231, R231 ;  /* 0x000000e700e77308 */ /* 0x000ee20000000800 */
[----:B------:R-:W-:Y:S01]  /*1b7d0*/  IMAD.MOV.U32 R154, RZ, RZ, R138 ;  /* 0x000000ffff9a7224 */ /* 0x000fe200078e008a */
[-C--:B------:R-:W-:Y:S03]  /*1b7e0*/  HMMA.16816.F32 R20, R76, R96.reuse, R20 ;  /* 0x000000604c14723c */ /* 0x080fe60000001814 */
[----:B------:R-:W-:Y:S02]  /*1b7f0*/  IMAD.MOV.U32 R138, RZ, RZ, R190 ;  /* 0x000000ffff8a7224 */ /* 0x000fe400078e00be */
[----:B------:R-:W-:Y:S02]  /*1b800*/  IMAD.MOV.U32 R190, RZ, RZ, R189 ;  /* 0x000000ffffbe7224 */ /* 0x000fe400078e00bd */
[----:B-1----:R-:W-:Y:S01]  /*1b810*/  FFMA.FTZ R82, R141, UR4, -R75 ;  /* 0x000000048d527c23 */ /* 0x002fe2000801084b */
[----:B------:R-:W-:Y:S01]  /*1b820*/  FFMA.FTZ R141, R125, UR4, -R73 ;  /* 0x000000047d8d7c23 */ /* 0x000fe20008010849 */
[C---:B------:R-:W-:Y:S01]  /*1b830*/  HMMA.16816.F32 R24, R84.reuse, R96, R24 ;  /* 0x000000605418723c */ /* 0x040fe20000001818 */
[----:B------:R-:W-:Y:S03]  /*1b840*/  MUFU.EX2 R125, R109 ;  /* 0x0000006d007d7308 */ /* 0x000fe60000000800 */
[----:B------:R-:W-:Y:S04]  /*1b850*/  IMAD.MOV.U32 R189, RZ, RZ, R187 ;  /* 0x000000ffffbd7224 */ /* 0x000fe800078e00bb */
[-C--:B------:R-:W-:Y:S03]  /*1b860*/  HMMA.16816.F32 R28, R84, R98.reuse, R28 ;  /* 0x00000062541c723c */ /* 0x080fe6000000181c */
[----:B------:R1:W3:Y:S05]  /*1b870*/  MUFU.EX2 R227, R82 ;  /* 0x0000005200e37308 */ /* 0x0002ea0000000800 */
[C---:B------:R-:W-:Y:S01]  /*1b880*/  HMMA.16816.F32 R32, R76.reuse, R98, R32 ;  /* 0x000000624c20723c */ /* 0x040fe20000001820 */
[----:B------:R-:W-:Y:S04]  /*1b890*/  LDSM.16.MT88.4 R96, [R233+0x9000] ;  /* 0x00900000e960783b */ /* 0x000fe80000004200 */
[----:B------:R3:W-:Y:S03]  /*1b8a0*/  MUFU.EX2 R187, R244 ;  /* 0x000000f400bb7308 */ /* 0x0007e60000000800 */
[-C--:B------:R-:W-:Y:S07]  /*1b8b0*/  HMMA.16816.F32 R36, R76, R88.reuse, R36 ;  /* 0x000000584c24723c */ /* 0x080fee0000001824 */
[----:B------:R-:W-:Y:S01]  /*1b8c0*/  MUFU.EX2 R182, R176 ;  /* 0x000000b000b67308 */ /* 0x000fe20000000800 */
[----:B-1----:R-:W-:Y:S01]  /*1b8d0*/  FFMA.FTZ R82, R144, UR4, -R74 ;  /* 0x0000000490527c23 */ /* 0x002fe2000801084a */
[----:B------:R-:W-:Y:S02]  /*1b8e0*/  IMAD.MOV.U32 R144, RZ, RZ, R154 ;  /* 0x000000ffff907224 */ /* 0x000fe400078e009a */
[----:B------:R-:W-:Y:S02]  /*1b8f0*/  IMAD.MOV.U32 R154, RZ, RZ, R138 ;  /* 0x000000ffff9a7224 */ /* 0x000fe400078e008a */
[--C-:B------:R-:W-:Y:S01]  /*1b900*/  FFMA.FTZ R138, R120, UR4, -R73.reuse ;  /* 0x00000004788a7c23 */ /* 0x100fe20008010849 */
[C---:B------:R-:W-:Y:S03]  /*1b910*/  HMMA.16816.F32 R40, R84.reuse, R88, R40 ;  /* 0x000000585428723c */ /* 0x040fe60000001828 */
[----:B------:R1:W1:Y:S01]  /*1b920*/  MUFU.EX2 R226, R82 ;  /* 0x0000005200e27308 */ /* 0x0002620000000800 */
[----:B---3--:R3:W5:Y:S04]  /*1b930*/  LDL.LU R244, [R1+0xd8] ;  /* 0x0000d80001f47983 */ /* 0x0087680000300800 */
[-C--:B------:R-:W-:Y:S05]  /*1b940*/  HMMA.16816.F32 R44, R84, R90.reuse, R44 ;  /* 0x0000005a542c723c */ /* 0x080fea000000182c */
[----:B------:R-:W-:Y:S03]  /*1b950*/  MUFU.EX2 R180, R180 ;  /* 0x000000b400b47308 */ /* 0x000fe60000000800 */
[C---:B------:R-:W-:Y:S01]  /*1b960*/  HMMA.16816.F32 R48, R76.reuse, R90, R48 ;  /* 0x0000005a4c30723c */ /* 0x040fe20000001830 */
[----:B------:R-:W3:Y:S06]  /*1b970*/  LDSM.16.MT88.4 R88, [R232+0x9000] ;  /* 0x00900000e858783b */ /* 0x000eec0000004200 */
[----:B------:R-:W-:Y:S01]  /*1b980*/  MUFU.EX2 R212, R212 ;  /* 0x000000d400d47308 */ /* 0x000fe20000000800 */
[--C-:B-1----:R-:W-:Y:S01]  /*1b990*/  FFMA.FTZ R82, R145, UR4, -R73.reuse ;  /* 0x0000000491527c23 */ /* 0x102fe20008010849 */
[----:B------:R-:W-:Y:S02]  /*1b9a0*/  IMAD.MOV.U32 R145, RZ, RZ, R126 ;  /* 0x000000ffff917224 */ /* 0x000fe400078e007e */
[----:B------:R-:W-:Y:S01]  /*1b9b0*/  IMAD.MOV.U32 R126, RZ, RZ, R194 ;  /* 0x000000ffff7e7224 */ /* 0x000fe200078e00c2 */
[-C--:B------:R-:W-:Y:S05]  /*1b9c0*/  HMMA.16816.F32 R52, R76, R92.reuse, R52 ;  /* 0x0000005c4c34723c */ /* 0x080fea0000001834 */
[----:B------:R1:W-:Y:S03]  /*1b9d0*/  MUFU.EX2 R179, R82 ;  /* 0x0000005200b37308 */ /* 0x0003e60000000800 */
[C---:B------:R-:W-:Y:S07]  /*1b9e0*/  HMMA.16816.F32 R56, R84.reuse, R92, R56 ;  /* 0x0000005c5438723c */ /* 0x040fee0000001838 */
[----:B------:R-:W-:Y:S01]  /*1b9f0*/  MUFU.EX2 R177, R177 ;  /* 0x000000b100b17308 */ /* 0x000fe20000000800 */
[-C--:B------:R-:W-:Y:S09]  /*1ba00*/  HMMA.16816.F32 R60, R84, R94.reuse, R60 ;  /* 0x0000005e543c723c */ /* 0x080ff2000000183c */
[----:B------:R-:W-:Y:S01]  /*1ba10*/  MUFU.EX2 R194, R83 ;  /* 0x0000005300c27308 */ /* 0x000fe20000000800 */
[----:B-1----:R-:W-:Y:S01]  /*1ba20*/  FFMA.FTZ R82, R148, UR4, -R73 ;  /* 0x0000000494527c23 */ /* 0x002fe20008010849 */
[----:B------:R-:W-:Y:S01]  /*1ba30*/  F2FP.F16.F32.PACK_AB R84, R171, R168 ;  /* 0x000000a8ab54723e */ /* 0x000fe200000000ff */
[----:B------:R-:W-:Y:S01]  /*1ba40*/  IMAD.MOV.U32 R148, RZ, RZ, R117 ;  /* 0x000000ffff947224 */ /* 0x000fe200078e0075 */
[----:B------:R-:W-:Y:S01]  /*1ba50*/  F2FP.F16.F32.PACK_AB R86, R197, R199 ;  /* 0x000000c7c556723e */ /* 0x000fe200000000ff */
[----:B------:R-:W-:Y:S01]  /*1ba60*/  IMAD.MOV.U32 R117, RZ, RZ, R100 ;  /* 0x000000ffff757224 */ /* 0x000fe200078e0064 */
[----:B------:R-:W-:Y:S01]  /*1ba70*/  HMMA.16816.F32 R64, R76, R94, R64 ;  /* 0x0000005e4c40723c */ /* 0x000fe20000001840 */
[----:B------:R-:W1:Y:S03]  /*1ba80*/  LDSM.16.MT88.4 R92, [R136+0x1000] ;  /* 0x00100000885c783b */ /* 0x000e660000004200 */
[----:B------:R3:W1:Y:S01]  /*1ba90*/  MUFU.EX2 R225, R82 ;  /* 0x0000005200e17308 */ /* 0x0006620000000800 */
[----:B------:R-:W-:Y:S01]  /*1baa0*/  F2FP.F16.F32.PACK_AB R76, R163, R151 ;  /* 0x00000097a34c723e */ /* 0x000fe200000000ff */
[--C-:B------:R-:W-:Y:S01]  /*1bab0*/  FFMA.FTZ R100, R219, UR4, -R73.reuse ;  /* 0x00000004db647c23 */ /* 0x100fe20008010849 */
[----:B------:R-:W-:Y:S02]  /*1bac0*/  F2FP.F16.F32.PACK_AB R77, R229, R150 ;  /* 0x00000096e54d723e */ /* 0x000fe400000000ff */
[----:B------:R-:W-:Y:S02]  /*1bad0*/  F2FP.F16.F32.PACK_AB R78, R231, R228 ;  /* 0x000000e4e74e723e */ /* 0x000fe400000000ff */
[----:B------:R-:W-:Y:S02]  /*1bae0*/  F2FP.F16.F32.PACK_AB R79, R227, R162 ;  /* 0x000000a2e34f723e */ /* 0x000fe400000000ff */
[----:B------:R-:W-:Y:S02]  /*1baf0*/  F2FP.F16.F32.PACK_AB R85, R167, R166 ;  /* 0x000000a6a755723e */ /* 0x000fe400000000ff */
[----:B------:R-:W-:Y:S03]  /*1bb00*/  F2FP.F16.F32.PACK_AB R87, R226, R113 ;  /* 0x00000071e257723e */ /* 0x000fe600000000ff */
[-C--:B---3--:R-:W-:Y:S03]  /*1bb10*/  HMMA.16816.F32 R4, R76, R88.reuse, R4 ;  /* 0x000000584c04723c */ /* 0x088fe60000001804 */
[----:B------:R-:W-:Y:S01]  /*1bb20*/  FFMA.FTZ R82, R149, UR4, -R73 ;  /* 0x0000000495527c23 */ /* 0x000fe20008010849 */
[----:B------:R-:W-:Y:S02]  /*1bb30*/  IMAD.MOV.U32 R149, RZ, RZ, R193 ;  /* 0x000000ffff957224 */ /* 0x000fe400078e00c1 */
[----:B------:R-:W-:Y:S02]  /*1bb40*/  MUFU.EX2 R193, R100 ;  /* 0x0000006400c17308 */ /* 0x000fe40000000800 */
[C---:B------:R-:W-:Y:S08]  /*1bb50*/  HMMA.16816.F32 R8, R84.reuse, R88, R8 ;  /* 0x000000585408723c */ /* 0x040ff00000001808 */
[----:B------:R3:W-:Y:S01]  /*1bb60*/  MUFU.EX2 R222, R82 ;  /* 0x0000005200de7308 */ /* 0x0007e20000000800 */
[-C--:B------:R-:W-:Y:S08]  /*1bb70*/  HMMA.16816.F32 R12, R84, R90.reuse, R12 ;  /* 0x0000005a540c723c */ /* 0x080ff0000000180c */
[C---:B------:R-:W-:Y:S01]  /*1bb80*/  HMMA.16816.F32 R16, R76.reuse, R90, R16 ;  /* 0x0000005a4c10723c */ /* 0x040fe20000001810 */
[----:B------:R-:W4:Y:S03]  /*1bb90*/  LDSM.16.MT88.4 R88, [R81+0x1000] ;  /* 0x001000005158783b */ /* 0x000f260000004200 */
[----:B---3--:R-:W-:Y:S04]  /*1bba0*/  FFMA.FTZ R82, R135, UR4, -R73 ;  /* 0x0000000487527c23 */ /* 0x008fe80008010849 */
[-C--:B------:R-:W-:Y:S01]  /*1bbb0*/  HMMA.16816.F32 R20, R76, R96.reuse, R20 ;  /* 0x000000604c14723c */ /* 0x080fe20000001814 */
[----:B------:R3:W4:Y:S02]  /*1bbc0*/  MUFU.EX2 R224, R82 ;  /* 0x0000005200e07308 */ /* 0x0007240000000800 */
[----:B------:R-:W-:Y:S05]  /*1bbd0*/  IMAD.MOV.U32 R135, RZ, RZ, R188 ;  /* 0x000000ffff877224 */ /* 0x000fea00078e00bc */
[C---:B------:R-:W-:Y:S08]  /*1bbe0*/  HMMA.16816.F32 R24, R84.reuse, R96, R24 ;  /* 0x000000605418723c */ /* 0x040ff00000001818 */
[-C--:B------:R-:W-:Y:S03]  /*1bbf0*/  HMMA.16816.F32 R28, R84, R98.reuse, R28 ;  /* 0x00000062541c723c */ /* 0x080fe6000000181c */
[----:B---3--:R-:W-:Y:S01]  /*1bc00*/  FFMA.FTZ R82, R152, UR4, -R74 ;  /* 0x0000000498527c23 */ /* 0x008fe2000801084a */
[----:B------:R-:W-:Y:S02]  /*1bc10*/  IMAD.MOV.U32 R152, RZ, RZ, R134 ;  /* 0x000000ffff987224 */ /* 0x000fe400078e0086 */
[----:B------:R-:W-:Y:S02]  /*1bc20*/  IMAD.MOV.U32 R134, RZ, RZ, R190 ;  /* 0x000000ffff867224 */ /* 0x000fe400078e00be */
[C---:B------:R-:W-:Y:S01]  /*1bc30*/  HMMA.16816.F32 R32, R76.reuse, R98, R32 ;  /* 0x000000624c20723c */ /* 0x040fe20000001820 */
[----:B------:R3:W-:Y:S01]  /*1bc40*/  MUFU.EX2 R178, R82 ;  /* 0x0000005200b27308 */ /* 0x0007e20000000800 */
[----:B------:R-:W2:Y:S06]  /*1bc50*/  LDSM.16.MT88.4 R96, [R232+0x9800] ;  /* 0x00980000e860783b */ /* 0x000eac0000004200 */
[-C--:B-1----:R-:W-:Y:S03]  /*1bc60*/  HMMA.16816.F32 R36, R76, R92.reuse, R36 ;  /* 0x0000005c4c24723c */ /* 0x082fe60000001824 */
[----:B------:R-:W-:Y:S05]  /*1bc70*/  MUFU.EX2 R152, R152 ;  /* 0x0000009800987308 */ /* 0x000fea0000000800 */
[C---:B------:R-:W-:Y:S04]  /*1bc80*/  HMMA.16816.F32 R40, R84.reuse, R92, R40 ;  /* 0x0000005c5428723c */ /* 0x040fe80000001828 */
[----:B---3--:R-:W-:Y:S01]  /*1bc90*/  FFMA.FTZ R82, R153, UR4, -R74 ;  /* 0x0000000499527c23 */ /* 0x008fe2000801084a */
[----:B------:R-:W-:Y:S03]  /*1bca0*/  IMAD.MOV.U32 R153, RZ, RZ, R186 ;  /* 0x000000ffff997224 */ /* 0x000fe600078e00ba */
[-C--:B------:R-:W-:Y:S01]  /*1bcb0*/  HMMA.16816.F32 R44, R84, R94.reuse, R44 ;  /* 0x0000005e542c723c */ /* 0x080fe2000000182c */
[----:B------:R1:W3:Y:S07]  /*1bcc0*/  MUFU.EX2 R214, R82 ;  /* 0x0000005200d67308 */ /* 0x0002ee0000000800 */
[C---:B------:R-:W-:Y:S01]  /*1bcd0*/  HMMA.16816.F32 R48, R76.reuse, R94, R48 ;  /* 0x0000005e4c30723c */ /* 0x040fe20000001830 */
[----:B------:R-:W2:Y:S07]  /*1bce0*/  LDSM.16.MT88.4 R92, [R233+0x9800] ;  /* 0x00980000e95c783b */ /* 0x000eae0000004200 */
[-C--:B----4-:R-:W-:Y:S03]  /*1bcf0*/  HMMA.16816.F32 R52, R76, R88.reuse, R52 ;  /* 0x000000584c34723c */ /* 0x090fe60000001834 */
[----:B-1----:R-:W-:Y:S04]  /*1bd00*/  FFMA.FTZ R82, R156, UR4, -R74 ;  /* 0x000000049c527c23 */ /* 0x002fe8000801084a */
[----:B------:R1:W-:Y:S01]  /*1bd10*/  MUFU.EX2 R183, R82 ;  /* 0x0000005200b77308 */ /* 0x0003e20000000800 */
[C---:B------:R-:W-:Y:S08]  /*1bd20*/  HMMA.16816.F32 R56, R84.reuse, R88, R56 ;  /* 0x000000585438723c */ /* 0x040ff00000001838 */
[-C--:B------:R-:W-:Y:S03]  /*1bd30*/  HMMA.16816.F32 R60, R84, R90.reuse, R60 ;  /* 0x0000005a543c723c */ /* 0x080fe6000000183c */
[----:B------:R-:W-:Y:S02]  /*1bd40*/  F2FP.F16.F32.PACK_AB R84, R225, R179 ;  /* 0x000000b3e154723e */ /* 0x000fe400000000ff */
[----:B------:R-:W-:Y:S01]  /*1bd50*/  F2FP.F16.F32.PACK_AB R86, R224, R222 ;  /* 0x000000dee056723e */ /* 0x000fe200000000ff */
[----:B------:R-:W-:Y:S01]  /*1bd60*/  MUFU.EX2 R159, R159 ;  /* 0x0000009f009f7308 */ /* 0x000fe20000000800 */
[----:B---3--:R-:W-:Y:S01]  /*1bd70*/  F2FP.F16.F32.PACK_AB R85, R214, R178 ;  /* 0x000000b2d655723e */ /* 0x008fe200000000ff */
[----:B------:R-:W-:Y:S01]  /*1bd80*/  HMMA.16816.F32 R64, R76, R90, R64 ;  /* 0x0000005a4c40723c */ /* 0x000fe20000001840 */
[----:B------:R-:W3:Y:S03]  /*1bd90*/  LDSM.16.MT88.4 R88, [R136+0x1800] ;  /* 0x001800008858783b */ /* 0x000ee60000004200 */
[--C-:B-1----:R-:W-:Y:S01]  /*1bda0*/  FFMA.FTZ R82, R157, UR4, -R75.reuse ;  /* 0x000000049d527c23 */ /* 0x102fe2000801084b */
[----:B------:R-:W-:Y:S03]  /*1bdb0*/  F2FP.F16.F32.PACK_AB R76, R182, R177 ;  /* 0x000000b1b64c723e */ /* 0x000fe600000000ff */
[----:B------:R-:W-:Y:S01]  /*1bdc0*/  MUFU.EX2 R158, R158 ;  /* 0x0000009e009e7308 */ /* 0x000fe20000000800 */
[----:B------:R-:W-:Y:S09]  /*1bdd0*/  F2FP.F16.F32.PACK_AB R78, R212, R180 ;  /* 0x000000b4d44e723e */ /* 0x000ff200000000ff */
[----:B------:R1:W-:Y:S02]  /*1bde0*/  MUFU.EX2 R176, R82 ;  /* 0x0000005200b07308 */ /* 0x0003e40000000800 */
[----:B-1----:R-:W-:Y:S01]  /*1bdf0*/  FFMA.FTZ R82, R160, UR4, -R75 ;  /* 0x00000004a0527c23 */ /* 0x002fe2000801084b */
[----:B------:R-:W-:Y:S07]  /*1be00*/  IMAD.MOV.U32 R160, RZ, RZ, R185 ;  /* 0x000000ffffa07224 */ /* 0x000fee00078e00b9 */
[----:B------:R1:W4:Y:S02]  /*1be10*/  MUFU.EX2 R181, R82 ;  /* 0x0000005200b57308 */ /* 0x0003240000000800 */
[--C-:B-1----:R-:W-:Y:S01]  /*1be20*/  FFMA.FTZ R82, R161, UR4, -R75.reuse ;  /* 0x00000004a1527c23 */ /* 0x102fe2000801084b */
[----:B----4-:R-:W-:Y:S01]  /*1be30*/  F2FP.F16.F32.PACK_AB R77, R181, R176 ;  /* 0x000000b0b54d723e */ /* 0x010fe200000000ff */
[----:B------:R-:W-:Y:S06]  /*1be40*/  IMAD.MOV.U32 R161, RZ, RZ, R184 ;  /* 0x000000ffffa17224 */ /* 0x000fec00078e00b8 */
[----:B------:R1:W-:Y:S02]  /*1be50*/  MUFU.EX2 R208, R82 ;  /* 0x0000005200d07308 */ /* 0x0003e40000000800 */
[----:B-1----:R-:W-:Y:S01]  /*1be60*/  FFMA.FTZ R82, R164, UR4, -R75 ;  /* 0x00000004a4527c23 */ /* 0x002fe2000801084b */
[----:B------:R-:W-:Y:S02]  /*1be70*/  IMAD.MOV.U32 R164, RZ, RZ, R106 ;  /* 0x000000ffffa47224 */ /* 0x000fe400078e006a */
[----:B------:R-:W-:Y:S01]  /*1be80*/  FFMA.FTZ R106, R104, UR4, -R73 ;  /* 0x00000004686a7c23 */ /* 0x000fe20008010849 */
[----:B------:R-:W-:Y:S04]  /*1be90*/  FFMA.FTZ R104, R115, UR4, -R75 ;  /* 0x0000000473687c23 */ /* 0x000fe8000801084b */
[----:B------:R1:W4:Y:S10]  /*1bea0*/  MUFU.EX2 R207, R82 ;  /* 0x0000005200cf7308 */ /* 0x0003340000000800 */
[----:B------:R-:W-:Y:S10]  /*1beb0*/  MUFU.EX2 R115, R237 ;  /* 0x000000ed00737308 */ /* 0x000ff40000000800 */
[----:B------:R-:W-:Y:S01]  /*1bec0*/  MUFU.EX2 R109, R104 ;  /* 0x00000068006d7308 */ /* 0x000fe20000000800 */
[--C-:B-1----:R-:W-:Y:S01]  /*1bed0*/  FFMA.FTZ R82, R165, UR4, -R74.reuse ;  /* 0x00000004a5527c23 */ /* 0x102fe2000801084a */
[----:B----4-:R-:W-:Y:S01]  /*1bee0*/  F2FP.F16.F32.PACK_AB R79, R207, R208 ;  /* 0x000000d0cf4f723e */ /* 0x010fe200000000ff */
[----:B------:R-:W-:Y:S02]  /*1bef0*/  IMAD.MOV.U32 R165, RZ, RZ, R105 ;  /* 0x000000ffffa57224 */ /* 0x000fe400078e0069 */
[--C-:B------:R-:W-:Y:S05]  /*1bf00*/  FFMA.FTZ R105, R216, UR4, -R73.reuse ;  /* 0x00000004d8697c23 */ /* 0x100fea0008010849 */
[----:B------:R1:W4:Y:S01]  /*1bf10*/  MUFU.EX2 R206, R82 ;  /* 0x0000005200ce7308 */ /* 0x0003220000000800 */
[-C--:B--2---:R-:W-:Y:S03]  /*1bf20*/  HMMA.16816.F32 R4, R76, R96.reuse, R4 ;  /* 0x000000604c04723c */ /* 0x084fe60000001804 */
[--C-:B-1----:R-:W-:Y:S01]  /*1bf30*/  FFMA.FTZ R82, R200, UR4, -R73.reuse ;  /* 0x00000004c8527c23 */ /* 0x102fe20008010849 */
[----:B----4-:R-:W-:Y:S05]  /*1bf40*/  F2FP.F16.F32.PACK_AB R87, R206, R183 ;  /* 0x000000b7ce57723e */ /* 0x010fea00000000ff */
[----:B------:R1:W-:Y:S02]  /*1bf50*/  MUFU.EX2 R202, R82 ;  /* 0x0000005200ca7308 */ /* 0x0003e40000000800 */
[C---:B------:R-:W-:Y:S08]  /*1bf60*/  HMMA.16816.F32 R8, R84.reuse, R96, R8 ;  /* 0x000000605408723c */ /* 0x040ff00000001808 */
[-C--:B------:R-:W-:Y:S03]  /*1bf70*/  HMMA.16816.F32 R12, R84, R98.reuse, R12 ;  /* 0x00000062540c723c */ /* 0x080fe6000000180c */
[--C-:B-1----:R-:W-:Y:S05]  /*1bf80*/  FFMA.FTZ R82, R201, UR4, -R73.reuse ;  /* 0x00000004c9527c23 */ /* 0x102fea0008010849 */
[C---:B------:R-:W-:Y:S01]  /*1bf90*/  HMMA.16816.F32 R16, R76.reuse, R98, R16 ;  /* 0x000000624c10723c */ /* 0x040fe20000001810 */
[----:B------:R1:W2:Y:S01]  /*1bfa0*/  MUFU.EX2 R205, R82 ;  /* 0x0000005200cd7308 */ /* 0x0002a20000000800 */
[----:B------:R-:W4:Y:S06]  /*1bfb0*/  LDSM.16.MT88.4 R96, [R81+0x1800] ;  /* 0x001800005160783b */ /* 0x000f2c0000004200 */
[-C--:B------:R-:W-:Y:S08]  /*1bfc0*/  HMMA.16816.F32 R20, R76, R92.reuse, R20 ;  /* 0x0000005c4c14723c */ /* 0x080ff00000001814 */
[C---:B------:R-:W-:Y:S04]  /*1bfd0*/  HMMA.16816.F32 R24, R84.reuse, R92, R24 ;  /* 0x0000005c5418723c */ /* 0x040fe80000001818 */
[--C-:B-1----:R-:W-:Y:S04]  /*1bfe0*/  FFMA.FTZ R82, R203, UR4, -R73.reuse ;  /* 0x00000004cb527c23 */ /* 0x102fe80008010849 */
[-C--:B------:R-:W-:Y:S01]  /*1bff0*/  HMMA.16816.F32 R28, R84, R94.reuse, R28 ;  /* 0x0000005e541c723c */ /* 0x080fe2000000181c */
[----:B------:R1:W2:Y:S07]  /*1c000*/  MUFU.EX2 R203, R82 ;  /* 0x0000005200cb7308 */ /* 0x0002ae0000000800 */
[C---:B------:R-:W-:Y:S01]  /*1c010*/  HMMA.16816.F32 R32, R76.reuse, R94, R32 ;  /* 0x0000005e4c20723c */ /* 0x040fe20000001820 */
[----:B------:R-:W-:Y:S07]  /*1c020*/  LDSM.16.MT88.4 R92, [R233+0xa000] ;  /* 0x00a00000e95c783b */ /* 0x000fee0000004200 */
[-C--:B---3--:R-:W-:Y:S03]  /*1c030*/  HMMA.16816.F32 R36, R76, R88.reuse, R36 ;  /* 0x000000584c24723c */ /* 0x088fe60000001824 */
[----:B-1----:R-:W-:Y:S01]  /*1c040*/  FFMA.FTZ R82, R209, UR4, -R74 ;  /* 0x00000004d1527c23 */ /* 0x002fe2000801084a */
[----:B------:R-:W-:Y:S02]  /*1c050*/  IMAD.MOV.U32 R209, RZ, RZ, R140 ;  /* 0x000000ffffd17224 */ /* 0x000fe400078e008c */
[----:B------:R-:W-:Y:S01]  /*1c060*/  FFMA.FTZ R140, R124, UR4, -R73 ;  /* 0x000000047c8c7c23 */ /* 0x000fe20008010849 */
[----:B------:R-:W-:Y:S01]  /*1c070*/  FFMA.FTZ R124, R119, UR4, -R75 ;  /* 0x00000004777c7c23 */ /* 0x000fe2000801084b */
[----:B------:R1:W-:Y:S01]  /*1c080*/  MUFU.EX2 R195, R82 ;  /* 0x0000005200c37308 */ /* 0x0003e20000000800 */
[C---:B------:R-:W-:Y:S09]  /*1c090*/  HMMA.16816.F32 R40, R84.reuse, R88, R40 ;  /* 0x000000585428723c */ /* 0x040ff20000001828 */
[----:B------:R-:W-:Y:S01]  /*1c0a0*/  MUFU.EX2 R104, R140 ;  /* 0x0000008c00687308 */ /* 0x000fe20000000800 */
[-C--:B------:R-:W-:Y:S08]  /*1c0b0*/  HMMA.16816.F32 R44, R84, R90.reuse, R44 ;  /* 0x0000005a542c723c */ /* 0x080ff0000000182c */
[C---:B------:R-:W-:Y:S01]  /*1c0c0*/  HMMA.16816.F32 R48, R76.reuse, R90, R48 ;  /* 0x0000005a4c30723c */ /* 0x040fe20000001830 */
[----:B------:R-:W3:Y:S03]  /*1c0d0*/  LDSM.16.MT88.4 R88, [R232+0xa000] ;  /* 0x00a00000e858783b */ /* 0x000ee60000004200 */
[--C-:B-1----:R-:W-:Y:S01]  /*1c0e0*/  FFMA.FTZ R82, R210, UR4, -R74.reuse ;  /* 0x00000004d2527c23 */ /* 0x102fe2000801084a */
[----:B------:R-:W-:Y:S02]  /*1c0f0*/  IMAD.MOV.U32 R210, RZ, RZ, R137 ;  /* 0x000000ffffd27224 */ /* 0x000fe400078e0089 */
[----:B------:R-:W-:Y:S01]  /*1c100*/  IMAD.MOV.U32 R137, RZ, RZ, R189 ;  /* 0x000000ffff897224 */ /* 0x000fe200078e00bd */
[-C--:B----4-:R-:W-:Y:S01]  /*1c110*/  HMMA.16816.F32 R52, R76, R96.reuse, R52 ;  /* 0x000000604c34723c */ /* 0x090fe20000001834 */
[----:B------:R1:W4:Y:S02]  /*1c120*/  MUFU.EX2 R200, R82 ;  /* 0x0000005200c87308 */ /* 0x0003240000000800 */
[----:B------:R-:W-:Y:S05]  /*1c130*/  FFMA.FTZ R137, R137, UR4, -R75 ;  /* 0x0000000489897c23 */ /* 0x000fea000801084b */
[C---:B------:R-:W-:Y:S08]  /*1c140*/  HMMA.16816.F32 R56, R84.reuse, R96, R56 ;  /* 0x000000605438723c */ /* 0x040ff00000001838 */
[-C--:B------:R-:W-:Y:S03]  /*1c150*/  HMMA.16816.F32 R60, R84, R98.reuse, R60 ;  /* 0x00000062543c723c */ /* 0x080fe6000000183c */
[--C-:B-1----:R-:W-:Y:S01]  /*1c160*/  FFMA.FTZ R82, R211, UR4, -R74.reuse ;  /* 0x00000004d3527c23 */ /* 0x102fe2000801084a */
[----:B------:R-:W-:Y:S01]  /*1c170*/  IMAD.MOV.U32 R211, RZ, RZ, R127 ;  /* 0x000000ffffd37224 */ /* 0x000fe200078e007f */
[----:B--2---:R-:W-:Y:S01]  /*1c180*/  F2FP.F16.F32.PACK_AB R84, R205, R202 ;  /* 0x000000cacd54723e */ /* 0x004fe200000000ff */
[----:B------:R-:W-:Y:S01]  /*1c190*/  IMAD.MOV.U32 R127, RZ, RZ, R139 ;  /* 0x000000ffff7f7224 */ /* 0x000fe200078e008b */
[----:B------:R1:W-:Y:S01]  /*1c1a0*/  MUFU.EX2 R201, R82 ;  /* 0x0000005200c97308 */ /* 0x0003e20000000800 */
[----:B------:R-:W-:Y:S01]  /*1c1b0*/  HMMA.16816.F32 R64, R76, R98, R64 ;  /* 0x000000624c40723c */ /* 0x000fe20000001840 */
[----:B------:R-:W2:Y:S03]  /*1c1c0*/  LDSM.16.MT88.4 R96, [R136+0x2000] ;  /* 0x002000008860783b */ /* 0x000ea60000004200 */
[--C-:B------:R-:W-:Y:S01]  /*1c1d0*/  FFMA.FTZ R139, R121, UR4, -R73.reuse ;  /* 0x00000004798b7c23 */ /* 0x100fe20008010849 */
[----:B------:R-:W-:Y:S01]  /*1c1e0*/  FFMA.FTZ R77, R223, UR4, -R73 ;  /* 0x00000004df4d7c23 */ /* 0x000fe20008010849 */
[--C-:B------:R-:W-:Y:S01]  /*1c1f0*/  FFMA.FTZ R76, R230, UR4, -R74.reuse ;  /* 0x00000004e64c7c23 */ /* 0x100fe2000801084a */
[----:B------:R-:W-:Y:S02]  /*1c200*/  F2FP.F16.F32.PACK_AB R78, R187, R191 ;  /* 0x000000bfbb4e723e */ /* 0x000fe400000000ff */
[----:B------:R-:W-:Y:S01]  /*1c210*/  MUFU.EX2 R189, R77 ;  /* 0x0000004d00bd7308 */ /* 0x000fe20000000800 */
[----:B------:R-:W-:Y:S02]  /*1c220*/  F2FP.F16.F32.PACK_AB R86, R204, R203 ;  /* 0x000000cbcc56723e */ /* 0x000fe400000000ff */
[----:B----4-:R-:W-:Y:S01]  /*1c230*/  F2FP.F16.F32.PACK_AB R85, R200, R195 ;  /* 0x000000c3c855723e */ /* 0x010fe200000000ff */
[--C-:B-1----:R-:W-:Y:S06]  /*1c240*/  FFMA.FTZ R82, R213, UR4, -R75.reuse ;  /* 0x00000004d5527c23 */ /* 0x102fec000801084b */
[----:B------:R1:W4:Y:S10]  /*1c250*/  MUFU.EX2 R184, R76 ;  /* 0x0000004c00b87308 */ /* 0x0003340000000800 */
[----:B------:R3:W-:Y:S01]  /*1c260*/  MUFU.EX2 R157, R82 ;  /* 0x00000052009d7308 */ /* 0x0007e20000000800 */
[----:B-1----:R-:W-:Y:S02]  /*1c270*/  F2FP.F16.F32.PACK_AB R76, R158, R159 ;  /* 0x0000009f9e4c723e */ /* 0x002fe400000000ff */
[----:B----4-:R-:W-:Y:S01]  /*1c280*/  F2FP.F16.F32.PACK_AB R87, R184, R201 ;  /* 0x000000c9b857723e */ /* 0x010fe200000000ff */
[--C-:B---3--:R-:W-:Y:S06]  /*1c290*/  FFMA.FTZ R82, R215, UR4, -R75.reuse ;  /* 0x00000004d7527c23 */ /* 0x108fec000801084b */
[----:B------:R1:W3:Y:S02]  /*1c2a0*/  MUFU.EX2 R156, R82 ;  /* 0x00000052009c7308 */ /* 0x0002e40000000800 */
[--C-:B-1----:R-:W-:Y:S01]  /*1c2b0*/  FFMA.FTZ R82, R217, UR4, -R75.reuse ;  /* 0x00000004d9527c23 */ /* 0x102fe2000801084b */
[----:B---3--:R-:W-:Y:S07]  /*1c2c0*/  F2FP.F16.F32.PACK_AB R77, R156, R157 ;  /* 0x0000009d9c4d723e */ /* 0x008fee00000000ff */
[----:B------:R1:W-:Y:S02]  /*1c2d0*/  MUFU.EX2 R186, R82 ;  /* 0x0000005200ba7308 */ /* 0x0003e40000000800 */
[----:B-1----:R-:W-:Y:S08]  /*1c2e0*/  FFMA.FTZ R82, R218, UR4, -R75 ;  /* 0x00000004da527c23 */ /* 0x002ff0000801084b */
[----:B------:R1:W3:Y:S02]  /*1c2f0*/  MUFU.EX2 R185, R82 ;  /* 0x0000005200b97308 */ /* 0x0002e40000000800 */
[----:B-1----:R-:W-:Y:S01]  /*1c300*/  FFMA.FTZ R82, R221, UR4, -R73 ;  /* 0x00000004dd527c23 */ /* 0x002fe20008010849 */
[--C-:B------:R-:W-:Y:S01]  /*1c310*/  FFMA.FTZ R73, R252, UR4, -R74.reuse ;  /* 0x00000004fc497c23 */ /* 0x100fe2000801084a */
[----:B---3--:R-:W-:Y:S06]  /*1c320*/  F2FP.F16.F32.PACK_AB R79, R185, R186 ;  /* 0x000000bab94f723e */ /* 0x008fec00000000ff */
[----:B------:R-:W1:Y:S01]  /*1c330*/  MUFU.EX2 R190, R82 ;  /* 0x0000005200be7308 */ /* 0x000e620000000800 */
[-C--:B------:R-:W-:Y:S09]  /*1c340*/  HMMA.16816.F32 R4, R76, R88.reuse, R4 ;  /* 0x000000584c04723c */ /* 0x080ff20000001804 */
[----:B------:R3:W-:Y:S01]  /*1c350*/  MUFU.EX2 R188, R73 ;  /* 0x0000004900bc7308 */ /* 0x0007e20000000800 */
[C---:B------:R-:W-:Y:S08]  /*1c360*/  HMMA.16816.F32 R8, R84.reuse, R88, R8 ;  /* 0x000000585408723c */ /* 0x040ff00000001808 */
[-C--:B------:R-:W-:Y:S03]  /*1c370*/  HMMA.16816.F32 R12, R84, R90.reuse, R12 ;  /* 0x0000005a540c723c */ /* 0x080fe6000000180c */
[----:B---3--:R-:W-:Y:S01]  /*1c380*/  FFMA.FTZ R73, R165, UR4, -R74 ;  /* 0x00000004a5497c23 */ /* 0x008fe2000801084a */
[----:B------:R-:W-:Y:S02]  /*1c390*/  IMAD.MOV.U32 R165, RZ, RZ, R164 ;  /* 0x000000ffffa57224 */ /* 0x000fe400078e00a4 */
[----:B------:R-:W-:Y:S02]  /*1c3a0*/  IMAD.MOV.U32 R164, RZ, RZ, R161 ;  /* 0x000000ffffa47224 */ /* 0x000fe400078e00a1 */
[C---:B------:R-:W-:Y:S01]  /*1c3b0*/  HMMA.16816.F32 R16, R76.reuse, R90, R16 ;  /* 0x0000005a4c10723c */ /* 0x040fe20000001810 */
[----:B------:R-:W3:Y:S03]  /*1c3c0*/  LDSM.16.MT88.4 R88, [R81+0x2000] ;  /* 0x002000005158783b */ /* 0x000ee60000004200 */
[----:B------:R-:W-:Y:S02]  /*1c3d0*/  IMAD.MOV.U32 R161, RZ, RZ, R153 ;  /* 0x000000ffffa17224 */ /* 0x000fe400078e0099 */
[----:B------:R-:W-:Y:S02]  /*1c3e0*/  IMAD.MOV.U32 R153, RZ, RZ, R149 ;  /* 0x000000ffff997224 */ /* 0x000fe400078e0095 */
[-C--:B------:R-:W-:Y:S03]  /*1c3f0*/  HMMA.16816.F32 R20, R76, R92.reuse, R20 ;  /* 0x0000005c4c14723c */ /* 0x080fe60000001814 */
[----:B------:R-:W-:Y:S01]  /*1c400*/  IMAD.MOV.U32 R149, RZ, RZ, R148 ;  /* 0x000000ffff957224 */ /* 0x000fe200078e0094 */
[----:B------:R-:W-:Y:S01]  /*1c410*/  MUFU.EX2 R153, R153 ;  /* 0x0000009900997308 */ /* 0x000fe20000000800 */
[----:B------:R-:W-:Y:S03]  /*1c420*/  IMAD.MOV.U32 R148, RZ, RZ, R155 ;  /* 0x000000ffff947224 */ /* 0x000fe600078e009b */
[C---:B------:R-:W-:Y:S06]  /*1c430*/  HMMA.16816.F32 R24, R84.reuse, R92, R24 ;  /* 0x0000005c5418723c */ /* 0x040fec0000001818 */
[----:B------:R4:W1:Y:S02]  /*1c440*/  MUFU.EX2 R155, R73 ;  /* 0x00000049009b7308 */ /* 0x0008640000000800 */
[-C--:B------:R-:W-:Y:S08]  /*1c450*/  HMMA.16816.F32 R28, R84, R94.reuse, R28 ;  /* 0x0000005e541c723c */ /* 0x080ff0000000181c */
[C---:B------:R-:W-:Y:S01]  /*1c460*/  HMMA.16816.F32 R32, R76.reuse, R94, R32 ;  /* 0x0000005e4c20723c */ /* 0x040fe20000001820 */
[----:B------:R-:W1:Y:S03]  /*1c470*/  LDSM.16.MT88.4 R92, [R232+0xa800] ;  /* 0x00a80000e85c783b */ /* 0x000e660000004200 */
[----:B----4-:R-:W-:Y:S01]  /*1c480*/  FFMA.FTZ R73, R211, UR4, -R74 ;  /* 0x00000004d3497c23 */ /* 0x010fe2000801084a */
[----:B------:R-:W-:Y:S03]  /*1c490*/  IMAD.MOV.U32 R211, RZ, RZ, R210 ;  /* 0x000000ffffd37224 */ /* 0x000fe600078e00d2 */
[-C--:B--2---:R-:W-:Y:S03]  /*1c4a0*/  HMMA.16816.F32 R36, R76, R96.reuse, R36 ;  /* 0x000000604c24723c */ /* 0x084fe60000001824 */
[----:B------:R-:W-:Y:S02]  /*1c4b0*/  IMAD.MOV.U32 R210, RZ, RZ, R209 ;  /* 0x000000ffffd27224 */ /* 0x000fe400078e00d1 */
[----:B------:R-:W-:Y:S02]  /*1c4c0*/  IMAD.MOV.U32 R209, RZ, RZ, R129 ;  /* 0x000000ffffd17224 */ /* 0x000fe400078e0081 */
[----:B------:R-:W-:Y:S01]  /*1c4d0*/  IMAD.MOV.U32 R129, RZ, RZ, R128 ;  /* 0x000000ffff817224 */ /* 0x000fe200078e0080 */
[C---:B------:R-:W-:Y:S04]  /*1c4e0*/  HMMA.16816.F32 R40, R84.reuse, R96, R40 ;  /* 0x000000605428723c */ /* 0x040fe80000001828 */
[----:B------:R-:W-:Y:S02]  /*1c4f0*/  IMAD.MOV.U32 R128, RZ, RZ, R101 ;  /* 0x000000ffff807224 */ /* 0x000fe400078e0065 */
[----:B------:R-:W-:Y:S02]  /*1c500*/  IMAD.MOV.U32 R101, RZ, RZ, R192 ;  /* 0x000000ffff657224 */ /* 0x000fe400078e00c0 */
[-C--:B------:R-:W-:Y:S01]  /*1c510*/  HMMA.16816.F32 R44, R84, R98.reuse, R44 ;  /* 0x00000062542c723c */ /* 0x080fe2000000182c */
[----:B------:R2:W-:Y:S02]  /*1c520*/  MUFU.EX2 R192, R73 ;  /* 0x0000004900c07308 */ /* 0x0005e40000000800 */
[----:B------:R-:W-:Y:S02]  /*1c530*/  IMAD.MOV.U32 R215, RZ, RZ, R210 ;  /* 0x000000ffffd77224 */ /* 0x000fe400078e00d2 */
[----:B------:R-:W-:Y:S01]  /*1c540*/  FFMA.FTZ R101, R101, UR4, -R75 ;  /* 0x0000000465657c23 */ /* 0x000fe2000801084b */
[----:B------:R-:W-:Y:S02]  /*1c550*/  IMAD.MOV.U32 R213, RZ, RZ, R209 ;  /* 0x000000ffffd57224 */ /* 0x000fe400078e00d1 */
[C---:B------:R-:W-:Y:S04]  /*1c560*/  HMMA.16816.F32 R48, R76.reuse, R98, R48 ;  /* 0x000000624c30723c */ /* 0x040fe80000001830 */
[--C-:B------:R-:W-:Y:S04]  /*1c570*/  FFMA.FTZ R82, R213, UR4, -R74.reuse ;  /* 0x00000004d5527c23 */ /* 0x100fe8000801084a */
[-C--:B---3--:R-:W-:Y:S01]  /*1c580*/  HMMA.16816.F32 R52, R76, R88.reuse, R52 ;  /* 0x000000584c34723c */ /* 0x088fe20000001834 */
[----:B------:R-:W-:Y:S02]  /*1c590*/  MUFU.EX2 R120, R82 ;  /* 0x0000005200787308 */ /* 0x000fe40000000800 */
[----:B--2---:R-:W-:Y:S01]  /*1c5a0*/  FFMA.FTZ R73, R165, UR4, -R74 ;  /* 0x00000004a5497c23 */ /* 0x004fe2000801084a */
[----:B------:R-:W-:Y:S02]  /*1c5b0*/  IMAD.MOV.U32 R165, RZ, RZ, R164 ;  /* 0x000000ffffa57224 */ /* 0x000fe400078e00a4 */
[----:B------:R-:W-:Y:S02]  /*1c5c0*/  IMAD.MOV.U32 R164, RZ, RZ, R135 ;  /* 0x000000ffffa47224 */ /* 0x000fe400078e0087 */
[C---:B------:R-:W-:Y:S04]  /*1c5d0*/  HMMA.16816.F32 R56, R84.reuse, R88, R56 ;  /* 0x000000585438723c */ /* 0x040fe80000001838 */
[----:B------:R-:W-:Y:S02]  /*1c5e0*/  IMAD.MOV.U32 R210, RZ, RZ, R164 ;  /* 0x000000ffffd27224 */ /* 0x000fe400078e00a4 */
[----:B------:R-:W-:Y:S02]  /*1c5f0*/  IMAD.MOV.U32 R135, RZ, RZ, R134 ;  /* 0x000000ffff877224 */ /* 0x000fe400078e0086 */
[-C--:B------:R-:W-:Y:S01]  /*1c600*/  HMMA.16816.F32 R60, R84, R90.reuse, R60 ;  /* 0x0000005a543c723c */ /* 0x080fe2000000183c */
[----:B------:R-:W2:Y:S02]  /*1c610*/  LDSM.16.MT88.4 R84, [R233+0xa800] ;  /* 0x00a80000e954783b */ /* 0x000ea40000004200 */
[----:B------:R-:W-:Y:S02]  /*1c620*/  IMAD.MOV.U32 R164, RZ, RZ, R133 ;  /* 0x000000ffffa47224 */ /* 0x000fe400078e0085 */
[----:B------:R3:W-:Y:S01]  /*1c630*/  MUFU.EX2 R133, R243 ;  /* 0x000000f300857308 */ /* 0x0007e20000000800 */
[----:B------:R-:W-:Y:S02]  /*1c640*/  IMAD.MOV.U32 R209, RZ, RZ, R135 ;  /* 0x000000ffffd17224 */ /* 0x000fe400078e0087 */
[----:B------:R-:W-:Y:S04]  /*1c650*/  HMMA.16816.F32 R64, R76, R90, R64 ;  /* 0x0000005a4c40723c */ /* 0x000fe80000001840 */
[----:B------:R-:W-:Y:S03]  /*1c660*/  IMAD.MOV.U32 R134, RZ, RZ, R154 ;  /* 0x000000ffff867224 */ /* 0x000fe600078e009a */
[----:B------:R4:W-:Y:S01]  /*1c670*/  MUFU.EX2 R135, R249 ;  /* 0x000000f900877308 */ /* 0x0009e20000000800 */
[----:B-1----:R-:W-:Y:S02]  /*1c680*/  F2FP.F16.F32.PACK_AB R76, R190, R189 ;  /* 0x000000bdbe4c723e */ /* 0x002fe400000000ff */
[----:B------:R-:W-:Y:S02]  /*1c690*/  F2FP.F16.F32.PACK_AB R78, R193, R194 ;  /* 0x000000c2c14e723e */ /* 0x000fe400000000ff */
[----:B------:R-:W-:Y:S05]  /*1c6a0*/  F2FP.F16.F32.PACK_AB R77, R155, R188 ;  /* 0x000000bc9b4d723e */ /* 0x000fea00000000ff */
[----:B------:R1:W2:Y:S01]  /*1c6b0*/  MUFU.EX2 R154, R73 ;  /* 0x00000049009a7308 */ /* 0x0002a20000000800 */
[----:B---3--:R3:W5:Y:S04]  /*1c6c0*/  LDL.LU R243, [R1+0xd4] ;  /* 0x0000d40001f37983 */ /* 0x0087680000300800 */
[----:B----4-:R3:W5:Y:S04]  /*1c6d0*/  LDL.LU R249, [R1+0xd0] ;  /* 0x0000d00001f97983 */ /* 0x0107680000300800 */
[----:B------:R-:W4:Y:S04]  /*1c6e0*/  LDL.LU R96, [R1+0xac] ;  /* 0x0000ac0001607983 */ /* 0x000f280000300800 */
[----:B------:R-:W3:Y:S01]  /*1c6f0*/  LDL.LU R89, [R1+0xb4] ;  /* 0x0000b40001597983 */ /* 0x000ee20000300800 */
[----:B-1----:R-:W-:Y:S01]  /*1c700*/  FFMA.FTZ R73, R211, UR4, -R75 ;  /* 0x00000004d3497c23 */ /* 0x002fe2000801084b */
[----:B------:R-:W-:Y:S01]  /*1c710*/  IMAD.MOV.U32 R211, RZ, RZ, R129 ;  /* 0x000000ffffd37224 */ /* 0x000fe200078e0081 */
[----:B--2---:R-:W-:Y:S01]  /*1c720*/  F2FP.F16.F32.PACK_AB R79, R154, R192 ;  /* 0x000000c09a4f723e */ /* 0x004fe200000000ff */
[----:B------:R-:W2:Y:S01]  /*1c730*/  LDL.LU R88, [R1+0xb0] ;  /* 0x0000b00001587983 */ /* 0x000ea20000300800 */
[----:B------:R-:W-:Y:S02]  /*1c740*/  IMAD.MOV.U32 R129, RZ, RZ, R128 ;  /* 0x000000ffff817224 */ /* 0x000fe400078e0080 */
[----:B------:R-:W-:Y:S01]  /*1c750*/  FFMA.FTZ R83, R211, UR4, -R74 ;  /* 0x00000004d3537c23 */ /* 0x000fe2000801084a */
[----:B------:R-:W-:Y:S01]  /*1c760*/  IMAD.MOV.U32 R128, RZ, RZ, R132 ;  /* 0x000000ffff807224 */ /* 0x000fe200078e0084 */
[----:B------:R1:W5:Y:S01]  /*1c770*/  LDL.LU R237, [R1+0xcc] ;  /* 0x0000cc0001ed7983 */ /* 0x0003620000300800 */
[----:B------:R1:W-:Y:S01]  /*1c780*/  MUFU.EX2 R132, R73 ;  /* 0x0000004900847308 */ /* 0x0003e20000000800 */
[----:B------:R-:W-:Y:S01]  /*1c790*/  FFMA.FTZ R100, R129, UR4, -R74 ;  /* 0x0000000481647c23 */ /* 0x000fe2000801084a */
[----:B------:R-:W-:Y:S02]  /*1c7a0*/  IMAD.MOV.U32 R213, RZ, RZ, R128 ;  /* 0x000000ffffd57224 */ /* 0x000fe400078e0080 */
[----:B------:R-:W-:Y:S02]  /*1c7b0*/  IMAD.MOV.U32 R211, RZ, RZ, R209 ;  /* 0x000000ffffd37224 */ /* 0x000fe400078e00d1 */
[----:B------:R-:W-:Y:S02]  /*1c7c0*/  IMAD.MOV.U32 R128, RZ, RZ, R116 ;  /* 0x000000ffff807224 */ /* 0x000fe400078e0074 */
[----:B------:R-:W-:Y:S01]  /*1c7d0*/  FFMA.FTZ R116, R118, UR4, -R74 ;  /* 0x0000000476747c23 */ /* 0x000fe2000801084a */
[----:B------:R-:W-:Y:S02]  /*1c7e0*/  IMAD.MOV.U32 R209, RZ, RZ, R164 ;  /* 0x000000ffffd17224 */ /* 0x000fe400078e00a4 */
[----:B------:R-:W-:Y:S01]  /*1c7f0*/  FFMA.FTZ R118, R122, UR4, -R74 ;  /* 0x000000047a767c23 */ /* 0x000fe2000801084a */
[----:B------:R-:W-:Y:S02]  /*1c800*/  IMAD.MOV.U32 R164, RZ, RZ, R160 ;  /* 0x000000ffffa47224 */ /* 0x000fe400078e00a0 */
[----:B------:R-:W-:Y:S01]  /*1c810*/  FFMA.FTZ R122, R72, UR4, -R74 ;  /* 0x00000004487a7c23 */ /* 0x000fe2000801084a */
[----:B------:R-:W-:Y:S02]  /*1c820*/  IMAD.MOV.U32 R160, RZ, RZ, R148 ;  /* 0x000000ffffa07224 */ /* 0x000fe400078e0094 */
[----:B------:R-:W-:Y:S01]  /*1c830*/  FFMA.FTZ R148, R71, UR4, -R74 ;  /* 0x0000000447947c23 */ /* 0x000fe2000801084a */
[--C-:B------:R-:W-:Y:S01]  /*1c840*/  FFMA.FTZ R71, R213, UR4, -R75.reuse ;  /* 0x00000004d5477c23 */ /* 0x100fe2000801084b */
[----:B------:R-:W-:Y:S01]  /*1c850*/  F2FP.F16.F32.PACK_AB R72, R152, R153 ;  /* 0x000000999848723e */ /* 0x000fe200000000ff */
[----:B------:R-:W-:Y:S01]  /*1c860*/  MUFU.EX2 R121, R83 ;  /* 0x0000005300797308 */ /* 0x000fe20000000800 */
[--C-:B-1----:R-:W-:Y:S01]  /*1c870*/  FFMA.FTZ R73, R165, UR4, -R75.reuse ;  /* 0x00000004a5497c23 */ /* 0x102fe2000801084b */
[----:B------:R-:W-:Y:S01]  /*1c880*/  IMAD.MOV.U32 R165, RZ, RZ, R134 ;  /* 0x000000ffffa57224 */ /* 0x000fe200078e0086 */
[----:B------:R-:W-:Y:S01]  /*1c890*/  F2FP.F16.F32.PACK_AB R74, R135, R133 ;  /* 0x00000085874a723e */ /* 0x000fe200000000ff */
[----:B------:R-:W-:Y:S02]  /*1c8a0*/  IMAD.MOV.U32 R218, RZ, RZ, R164 ;  /* 0x000000ffffda7224 */ /* 0x000fe400078e00a4 */
[----:B------:R-:W-:Y:S04]  /*1c8b0*/  IMAD.MOV.U32 R164, RZ, RZ, R160 ;  /* 0x000000ffffa47224 */ /* 0x000fe800078e00a0 */
[----:B------:R1:W1:Y:S10]  /*1c8c0*/  MUFU.EX2 R134, R73 ;  /* 0x0000004900867308 */ /* 0x0002740000000800 */
[----:B------:R-:W-:Y:S10]  /*1c8d0*/  MUFU.EX2 R119, R100 ;  /* 0x0000006400777308 */ /* 0x000ff40000000800 */
[----:B------:R1:W-:Y:S02]  /*1c8e0*/  MUFU.EX2 R100, R241 ;  /* 0x000000f100647308 */ /* 0x0003e40000000800 */
[----:B-1----:R-:W-:Y:S01]  /*1c8f0*/  FFMA.FTZ R73, R215, UR4, -R75 ;  /* 0x00000004d7497c23 */ /* 0x002fe2000801084b */
[----:B------:R-:W-:Y:S07]  /*1c900*/  IMAD.MOV.U32 R215, RZ, RZ, R209 ;  /* 0x000000ffffd77224 */ /* 0x000fee00078e00d1 */
[----:B------:R1:W-:Y:S01]  /*1c910*/  MUFU.EX2 R129, R73 ;  /* 0x0000004900817308 */ /* 0x0003e20000000800 */
[----:B------:R-:W1:Y:S02]  /*1c920*/  S2R R241, SR_TID.X ;  /* 0x0000000000f17919 */ /* 0x000e640000002100 */
[----:B-1----:R-:W-:Y:S01]  /*1c930*/  FFMA.FTZ R73, R210, UR4, -R75 ;  /* 0x00000004d2497c23 */ /* 0x002fe2000801084b */
[----:B------:R-:W-:Y:S02]  /*1c940*/  IMAD.MOV.U32 R210, RZ, RZ, R165 ;  /* 0x000000ffffd27224 */ /* 0x000fe400078e00a5 */
[----:B------:R-:W-:Y:S02]  /*1c950*/  IMAD.MOV.U32 R165, RZ, RZ, R161 ;  /* 0x000000ffffa57224 */ /* 0x000fe400078e00a1 */
[----:B------:R-:W-:Y:S02]  /*1c960*/  IMAD.MOV.U32 R161, RZ, RZ, R149 ;  /* 0x000000ffffa17224 */ /* 0x000fe400078e0095 */
[----:B------:R-:W-:Y:S02]  /*1c970*/  IMAD.MOV.U32 R149, RZ, RZ, R144 ;  /* 0x000000ffff957224 */ /* 0x000fe400078e0090 */
[----:B------:R-:W-:Y:S02]  /*1c980*/  IMAD.MOV.U32 R144, RZ, RZ, R127 ;  /* 0x000000ffff907224 */ /* 0x000fe400078e007f */
[----:B------:R-:W-:Y:S02]  /*1c990*/  IMAD.MOV.U32 R127, RZ, RZ, R126 ;  /* 0x000000ffff7f7224 */ /* 0x000fe400078e007e */
[----:B------:R-:W-:Y:S02]  /*1c9a0*/  IMAD.MOV.U32 R126, RZ, RZ, R130 ;  /* 0x000000ffff7e7224 */ /* 0x000fe400078e0082 */
[----:B------:R1:W4:Y:S01]  /*1c9b0*/  MUFU.EX2 R130, R73 ;  /* 0x0000004900827308 */ /* 0x0003220000000800 */
[----:B------:R-:W-:Y:S02]  /*1c9c0*/  IMAD.MOV.U32 R160, RZ, RZ, R144 ;  /* 0x000000ffffa07224 */ /* 0x000fe400078e0090 */
[----:B------:R-:W-:Y:S02]  /*1c9d0*/  IMAD.MOV.U32 R144, RZ, RZ, R126 ;  /* 0x000000ffff907224 */ /* 0x000fe400078e007e */
[----:B------:R-:W-:Y:S02]  /*1c9e0*/  IMAD.MOV.U32 R217, RZ, RZ, R165 ;  /* 0x000000ffffd97224 */ /* 0x000fe400078e00a5 */
[----:B------:R-:W-:Y:S03]  /*1c9f0*/  IMAD.MOV.U32 R165, RZ, RZ, R160 ;  /* 0x000000ffffa57224 */ /* 0x000fe600078e00a0 */
[----:B------:R-:W-:Y:S01]  /*1ca00*/  MUFU.EX2 R126, R108 ;  /* 0x0000006c007e7308 */ /* 0x000fe20000000800 */
[----:B------:R-:W-:Y:S01]  /*1ca10*/  IMAD.MOV.U32 R160, RZ, RZ, R112 ;  /* 0x000000ffffa07224 */ /* 0x000fe200078e0070 */
[----:B------:R-:W-:Y:S01]  /*1ca20*/  LOP3.LUT R241, R241, 0x8, RZ, 0xc0, !PT ;  /* 0x00000008f1f17812 */ /* 0x000fe200078ec0ff */
[----:B------:R-:W-:Y:S02]  /*1ca30*/  IMAD.MOV.U32 R230, RZ, RZ, R161 ;  /* 0x000000ffffe67224 */ /* 0x000fe400078e00a1 */
[----:B------:R-:W-:Y:S02]  /*1ca40*/  IMAD.MOV.U32 R161, RZ, RZ, R149 ;  /* 0x000000ffffa17224 */ /* 0x000fe400078e0095 */
[----:B------:R-:W-:Y:S03]  /*1ca50*/  IMAD.MOV.U32 R149, RZ, RZ, R127 ;  /* 0x000000ffff957224 */ /* 0x000fe600078e007f */
[----:B------:R-:W-:Y:S01]  /*1ca60*/  MUFU.EX2 R112, R234 ;  /* 0x000000ea00707308 */ /* 0x000fe20000000800 */
[----:B-1----:R-:W-:Y:S01]  /*1ca70*/  F2FP.F16.F32.PACK_AB R73, R134, R132 ;  /* 0x000000848649723e */ /* 0x002fe200000000ff */
[----:B------:R-:W-:Y:S02]  /*1ca80*/  IMAD.MOV.U32 R209, RZ, RZ, R161 ;  /* 0x000000ffffd17224 */ /* 0x000fe400078e00a1 */
[----:B------:R-:W-:Y:S02]  /*1ca90*/  IMAD.MOV.U32 R161, RZ, RZ, R117 ;  /* 0x000000ffffa17224 */ /* 0x000fe400078e0075 */
[----:B------:R-:W-:Y:S04]  /*1caa0*/  IMAD.MOV.U32 R213, RZ, RZ, R210 ;  /* 0x000000ffffd57224 */ /* 0x000fe800078e00d2 */
[----:B------:R1:W-:Y:S01]  /*1cab0*/  MUFU.EX2 R117, R236 ;  /* 0x000000ec00757308 */ /* 0x0003e20000000800 */
[----:B------:R-:W-:Y:S02]  /*1cac0*/  IMAD.MOV.U32 R210, RZ, RZ, R164 ;  /* 0x000000ffffd27224 */ /* 0x000fe400078e00a4 */
[----:B------:R-:W-:Y:S01]  /*1cad0*/  FADD.FTZ R82, R213, R215 ;  /* 0x000000d7d5527221 */ /* 0x000fe20000010000 */
[----:B------:R-:W-:Y:S02]  /*1cae0*/  IMAD.MOV.U32 R164, RZ, RZ, R149 ;  /* 0x000000ffffa47224 */ /* 0x000fe400078e0095 */
[----:B------:R-:W-:Y:S02]  /*1caf0*/  IMAD.MOV.U32 R149, RZ, RZ, R113 ;  /* 0x000000ffff957224 */ /* 0x000fe400078e0071 */
[----:B------:R-:W-:Y:S02]  /*1cb00*/  FADD.FTZ R82, R165, R82 ;  /* 0x00000052a5527221 */ /* 0x000fe40000010000 */
[----:B------:R-:W-:Y:S10]  /*1cb10*/  MUFU.EX2 R127, R106 ;  /* 0x0000006a007f7308 */ /* 0x000ff40000000800 */
[----:B------:R-:W-:Y:S01]  /*1cb20*/  MUFU.EX2 R106, R139 ;  /* 0x0000008b006a7308 */ /* 0x000fe20000000800 */
[----:B-1----:R1:W5:Y:S04]  /*1cb30*/  LDL.LU R236, [R1+0xc8] ;  /* 0x0000c80001ec7983 */ /* 0x0023680000300800 */
[----:B------:R1:W5:Y:S05]  /*1cb40*/  LDL.LU R234, [R1+0xc4] ;  /* 0x0000c40001ea7983 */ /* 0x00036a0000300800 */
[----:B------:R-:W-:Y:S10]  /*1cb50*/  MUFU.EX2 R108, R107 ;  /* 0x0000006b006c7308 */ /* 0x000ff40000000800 */
[----:B------:R-:W-:Y:S10]  /*1cb60*/  MUFU.EX2 R107, R138 ;  /* 0x0000008a006b7308 */ /* 0x000ff40000000800 */
[----:B------:R-:W-:Y:S10]  /*1cb70*/  MUFU.EX2 R113, R101 ;  /* 0x0000006500717308 */ /* 0x000ff40000000800 */
[----:B------:R-:W-:Y:S01]  /*1cb80*/  MUFU.EX2 R101, R116 ;  /* 0x0000007400657308 */ /* 0x000fe20000000800 */
[----:B----4-:R-:W-:Y:S01]  /*1cb90*/  FFMA.FTZ R3, R3, R96, R102 ;  /* 0x0000006003037223 */ /* 0x010fe20000010066 */
[----:B------:R-:W-:Y:S01]  /*1cba0*/  FFMA.FTZ R102, R128, UR4, -R75 ;  /* 0x0000000480667c23 */ /* 0x000fe2000801084b */
[----:B------:R-:W-:Y:S01]  /*1cbb0*/  F2FP.F16.F32.PACK_AB R75, R130, R129 ;  /* 0x00000081824b723e */ /* 0x000fe200000000ff */
[----:B------:R-:W4:Y:S01]  /*1cbc0*/  LDSM.16.MT88.4 R96, [R136+0x2800] ;  /* 0x002800008860783b */ /* 0x000f220000004200 */
[----:B---3--:R-:W-:Y:S05]  /*1cbd0*/  FFMA.FTZ R0, R0, R89, R110 ;  /* 0x0000005900007223 */ /* 0x008fea000001006e */
[----:B------:R-:W-:Y:S01]  /*1cbe0*/  MUFU.EX2 R128, R105 ;  /* 0x0000006900807308 */ /* 0x000fe20000000800 */
[----:B--2---:R-:W-:Y:S01]  /*1cbf0*/  FFMA.FTZ R103, R2, R88, R103 ;  /* 0x0000005802677223 */ /* 0x004fe20000010067 */
[-C--:B------:R-:W-:Y:S01]  /*1cc00*/  HMMA.16816.F32 R4, R72, R92.reuse, R4 ;  /* 0x0000005c4804723c */ /* 0x080fe20000001804 */
[----:B------:R-:W2:Y:S07]  /*1cc10*/  LDSM.16.MT88.4 R88, [R81+0x2800] ;  /* 0x002800005158783b */ /* 0x000eae0000004200 */
[----:B------:R-:W-:Y:S01]  /*1cc20*/  MUFU.EX2 R105, R141 ;  /* 0x0000008d00697308 */ /* 0x000fe20000000800 */
[----:B------:R-:W-:Y:S01]  /*1cc30*/  FADD.FTZ R2, R111, R3 ;  /* 0x000000036f027221 */ /* 0x000fe20000010000 */
[----:B------:R-:W-:Y:S01]  /*1cc40*/  FADD.FTZ R3, R114, R0 ;  /* 0x0000000072037221 */ /* 0x000fe20000010000 */
[----:B------:R-:W-:Y:S01]  /*1cc50*/  FADD.FTZ R0, R230, R103 ;  /* 0x00000067e6007221 */ /* 0x000fe20000010000 */
[C---:B------:R-:W-:Y:S06]  /*1cc60*/  HMMA.16816.F32 R8, R76.reuse, R92, R8 ;  /* 0x0000005c4c08723c */ /* 0x040fec0000001808 */
[----:B------:R3:W-:Y:S01]  /*1cc70*/  MUFU.EX2 R111, R71 ;  /* 0x00000047006f7308 */ /* 0x0007e20000000800 */
[----:B------:R-:W-:Y:S01]  /*1cc80*/  FADD.FTZ R2, R218, R2 ;  /* 0x00000002da027221 */ /* 0x000fe20000010000 */
[----:B------:R-:W-:Y:S01]  /*1cc90*/  FADD.FTZ R3, R217, R3 ;  /* 0x00000003d9037221 */ /* 0x000fe20000010000 */
[-C--:B------:R-:W-:Y:S07]  /*1cca0*/  HMMA.16816.F32 R12, R76, R94.reuse, R12 ;  /* 0x0000005e4c0c723c */ /* 0x080fee000000180c */
[----:B------:R1:W-:Y:S01]  /*1ccb0*/  MUFU.EX2 R114, R242 ;  /* 0x000000f200727308 */ /* 0x0003e20000000800 */
[C---:B------:R-:W-:Y:S01]  /*1ccc0*/  HMMA.16816.F32 R16, R72.reuse, R94, R16 ;  /* 0x0000005e4810723c */ /* 0x040fe20000001810 */
[----:B------:R-:W-:Y:S08]  /*1ccd0*/  LDSM.16.MT88.4 R92, [R233+0xb000] ;  /* 0x00b00000e95c783b */ /* 0x000ff00000004200 */
[----:B------:R-:W-:Y:S01]  /*1cce0*/  MUFU.EX2 R110, R102 ;  /* 0x00000066006e7308 */ /* 0x000fe20000000800 */
[----:B---3--:R-:W-:Y:S01]  /*1ccf0*/  FADD.FTZ R71, R211, R0 ;  /* 0x00000000d3477221 */ /* 0x008fe20000010000 */
[----:B------:R-:W-:Y:S01]  /*1cd00*/  FADD.FTZ R0, R210, R2 ;  /* 0x00000002d2007221 */ /* 0x000fe20000010000 */
[----:B------:R-:W-:Y:S01]  /*1cd10*/  FADD.FTZ R2, R209, R3 ;  /* 0x00000003d1027221 */ /* 0x000fe20000010000 */
[-C--:B------:R-:W-:Y:S03]  /*1cd20*/  HMMA.16816.F32 R20, R72, R84.reuse, R20 ;  /* 0x000000544814723c */ /* 0x080fe60000001814 */
[----:B------:R-:W-:Y:S01]  /*1cd30*/  FADD.FTZ R3, R161, R0 ;  /* 0x00000000a1037221 */ /* 0x000fe20000010000 */
[----:B------:R-:W-:Y:S02]  /*1cd40*/  IMAD.MOV.U32 R161, RZ, RZ, R144 ;  /* 0x000000ffffa17224 */ /* 0x000fe400078e0090 */
[----:B------:R-:W-:Y:S01]  /*1cd50*/  FADD.FTZ R0, R169, R2 ;  /* 0x00000002a9007221 */ /* 0x000fe20000010000 */
[----:B------:R-:W-:Y:S01]  /*1cd60*/  FADD.FTZ R2, R143, R82 ;  /* 0x000000528f027221 */ /* 0x000fe20000010000 */
[----:B------:R-:W-:Y:S01]  /*1cd70*/  FADD.FTZ R3, R160, R3 ;  /* 0x00000003a0037221 */ /* 0x000fe20000010000 */
[C---:B------:R-:W-:Y:S01]  /*1cd80*/  HMMA.16816.F32 R24, R76.reuse, R84, R24 ;  /* 0x000000544c18723c */ /* 0x040fe20000001818 */
[----:B------:R-:W-:Y:S01]  /*1cd90*/  MUFU.EX2 R102, R122 ;  /* 0x0000007a00667308 */ /* 0x000fe20000000800 */
[----:B-1----:R-:W-:Y:S02]  /*1cda0*/  IMAD.MOV.U32 R242, RZ, RZ, 0x40 ;  /* 0x00000040fff27424 */ /* 0x002fe400078e00ff */
[----:B------:R-:W-:Y:S02]  /*1cdb0*/  IMAD.MOV.U32 R160, RZ, RZ, R145 ;  /* 0x000000ffffa07224 */ /* 0x000fe400078e0091 */
[----:B------:R-:W-:Y:S01]  /*1cdc0*/  FADD.FTZ R0, R147, R0 ;  /* 0x0000000093007221 */ /* 0x000fe20000010000 */
[----:B------:R-:W-:Y:S01]  /*1cdd0*/  FADD.FTZ R83, R146, R2 ;  /* 0x0000000292537221 */ /* 0x000fe20000010000 */
[----:B------:R-:W-:Y:S01]  /*1cde0*/  FADD.FTZ R71, R164, R71 ;  /* 0x00000047a4477221 */ /* 0x000fe20000010000 */
[-C--:B------:R-:W-:Y:S01]  /*1cdf0*/  HMMA.16816.F32 R28, R76, R86.reuse, R28 ;  /* 0x000000564c1c723c */ /* 0x080fe2000000181c */
[----:B------:R-:W-:Y:S01]  /*1ce00*/  LDSM.16.MT88.4 R144, [R232+0xb800] ;  /* 0x00b80000e890783b */ /* 0x000fe20000004200 */
[----:B------:R-:W1:Y:S01]  /*1ce10*/  MUFU.EX2 R103, R118 ;  /* 0x0000007600677308 */ /* 0x000e620000000800 */
[----:B------:R-:W-:Y:S01]  /*1ce20*/  FADD.FTZ R71, R142, R71 ;  /* 0x000000478e477221 */ /* 0x000fe20000010000 */
[----:B------:R-:W-:Y:S01]  /*1ce30*/  FADD.FTZ R0, R160, R0 ;  /* 0x00000000a0007221 */ /* 0x000fe20000010000 */
[----:B------:R-:W-:Y:S02]  /*1ce40*/  IMAD.MOV.U32 R209, RZ, RZ, R199 ;  /* 0x000000ffffd17224 */ /* 0x000fe400078e00c7 */
[----:B------:R-:W-:Y:S01]  /*1ce50*/  FADD.FTZ R83, R175, R83 ;  /* 0x00000053af537221 */ /* 0x000fe20000010000 */
[----:B------:R-:W-:Y:S01]  /*1ce60*/  IMAD.MOV.U32 R160, RZ, RZ, R197 ;  /* 0x000000ffffa07224 */ /* 0x000fe200078e00c5 */
[C---:B------:R-:W-:Y:S01]  /*1ce70*/  HMMA.16816.F32 R32, R72.reuse, R86, R32 ;  /* 0x000000564820723c */ /* 0x040fe20000001820 */
[----:B------:R-:W3:Y:S03]  /*1ce80*/  LDSM.16.MT88.4 R84, [R232+0xb000] ;  /* 0x00b00000e854783b */ /* 0x000ee60000004200 */
[----:B------:R-:W-:Y:S01]  /*1ce90*/  FADD.FTZ R2, R174, R71 ;  /* 0x00000047ae027221 */ /* 0x000fe20000010000 */
[----:B------:R-:W-:Y:S01]  /*1cea0*/  FADD.FTZ R71, R161, R3 ;  /* 0x00000003a1477221 */ /* 0x000fe20000010000 */
[----:B------:R-:W-:Y:S01]  /*1ceb0*/  FADD.FTZ R3, R170, R0 ;  /* 0x00000000aa037221 */ /* 0x000fe20000010000 */
[----:B------:R-:W-:Y:S01]  /*1cec0*/  IMAD.MOV.U32 R161, RZ, RZ, R149 ;  /* 0x000000ffffa17224 */ /* 0x000fe200078e0095 */
[-C--:B----4-:R-:W-:Y:S01]  /*1ced0*/  HMMA.16816.F32 R36, R72, R96.reuse, R36 ;  /* 0x000000604824723c */ /* 0x090fe20000001824 */
[----:B------:R-:W-:Y:S02]  /*1cee0*/  LDSM.16.MT88.4 R140, [R233+0xb800] ;  /* 0x00b80000e98c783b */ /* 0x000fe40000004200 */
[----:B------:R-:W-:Y:S01]  /*1cef0*/  FADD.FTZ R3, R166, R3 ;  /* 0x00000003a6037221 */ /* 0x000fe20000010000 */
[----:B-1----:R-:W-:Y:S01]  /*1cf00*/  F2FP.F16.F32.PACK_AB R197, R103, R101 ;  /* 0x0000006567c5723e */ /* 0x002fe200000000ff */
[----:B------:R-:W-:Y:S01]  /*1cf10*/  FADD.FTZ R71, R198, R71 ;  /* 0x00000047c6477221 */ /* 0x000fe20000010000 */
[----:B------:R-:W-:Y:S01]  /*1cf20*/  F2FP.F16.F32.PACK_AB R198, R105, R104 ;  /* 0x0000006869c6723e */ /* 0x000fe200000000ff */
        /* <DEDUP_REMOVED lines=8> */
[----:B------:R-:W-:Y:S01]  /*1cfb0*/  F2FP.F16.F32.PACK_AB R196, R106, R107 ;  /* 0x0000006b6ac4723e */ /* 0x000fe200000000ff */
[----:B------:R-:W-:Y:S03]  /*1cfc0*/  FADD.FTZ R0, R173, R82 ;  /* 0x00000052ad007221 */ /* 0x000fe60000010000 */
[C---:B------:R-:W-:Y:S01]  /*1cfd0*/  HMMA.16816.F32 R48, R72.reuse, R98, R48 ;  /* 0x000000624830723c */ /* 0x040fe20000001830 */
[----:B------:R-:W1:Y:S07]  /*1cfe0*/  LDSM.16.MT88.4 R96, [R136+0x3000] ;  /* 0x003000008860783b */ /* 0x000e6e0000004200 */
        /* <DEDUP_REMOVED lines=13> */
[-C--:B---3--:R-:W-:Y:S08]  /*1d0c0*/  HMMA.16816.F32 R4, R72, R84.reuse, R4 ;  /* 0x000000544804723c */ /* 0x088ff00000001804 */
[C---:B------:R-:W-:Y:S01]  /*1d0d0*/  HMMA.16816.F32 R8, R76.reuse, R84, R8 ;  /* 0x000000544c08723c */ /* 0x040fe20000001808 */
[----:B------:R3:W-:Y:S07]  /*1d0e0*/  MUFU.EX2 R84, R137 ;  /* 0x0000008900547308 */ /* 0x0007ee0000000800 */
[-C--:B------:R-:W-:Y:S03]  /*1d0f0*/  HMMA.16816.F32 R12, R76, R86.reuse, R12 ;  /* 0x000000564c0c723c */ /* 0x080fe6000000180c */
[----:B------:R-:W4:Y:S05]  /*1d100*/  MUFU.EX2 R85, R131 ;  /* 0x0000008300557308 */ /* 0x000f2a0000000800 */
[C---:B------:R-:W-:Y:S05]  /*1d110*/  HMMA.16816.F32 R16, R72.reuse, R86, R16 ;  /* 0x000000564810723c */ /* 0x040fea0000001810 */
[----:B------:R1:W-:Y:S01]  /*1d120*/  MUFU.EX2 R86, R238 ;  /* 0x000000ee00567308 */ /* 0x0003e20000000800 */
[----:B---3--:R-:W3:Y:S02]  /*1d130*/  LDSM.16.MT88.4 R136, [R136+0x3800] ;  /* 0x003800008888783b */ /* 0x008ee40000004200 */
[-C--:B------:R-:W-:Y:S07]  /*1d140*/  HMMA.16816.F32 R20, R72, R92.reuse, R20 ;  /* 0x0000005c4814723c */ /* 0x080fee0000001814 */
[----:B------:R-:W-:Y:S01]  /*1d150*/  MUFU.EX2 R87, R124 ;  /* 0x0000007c00577308 */ /* 0x000fe20000000800 */
[----:B----4-:R-:W-:Y:S01]  /*1d160*/  F2FP.F16.F32.PACK_AB R151, R84, R85 ;  /* 0x000000555497723e */ /* 0x010fe200000000ff */
[C---:B------:R-:W-:Y:S08]  /*1d170*/  HMMA.16816.F32 R24, R76.reuse, R92, R24 ;  /* 0x0000005c4c18723c */ /* 0x040ff00000001818 */
[----:B------:R-:W4:Y:S01]  /*1d180*/  MUFU.EX2 R92, R123 ;  /* 0x0000007b005c7308 */ /* 0x000f220000000800 */
[----:B-1----:R-:W1:Y:S01]  /*1d190*/  S2R R238, SR_TID.X ;  /* 0x0000000000ee7919 */ /* 0x002e620000002100 */
[-C--:B------:R-:W-:Y:S08]  /*1d1a0*/  HMMA.16816.F32 R28, R76, R94.reuse, R28 ;  /* 0x0000005e4c1c723c */ /* 0x080ff0000000181c */
[----:B------:R-:W3:Y:S01]  /*1d1b0*/  MUFU.EX2 R93, R239 ;  /* 0x000000ef005d7308 */ /* 0x000ee20000000800 */
[C---:B------:R-:W-:Y:S09]  /*1d1c0*/  HMMA.16816.F32 R32, R72.reuse, R94, R32 ;  /* 0x0000005e4820723c */ /* 0x040ff20000001820 */
[----:B------:R2:W1:Y:S01]  /*1d1d0*/  MUFU.EX2 R94, R240 ;  /* 0x000000f0005e7308 */ /* 0x0004620000000800 */
[----:B----4-:R-:W-:Y:S01]  /*1d1e0*/  F2FP.F16.F32.PACK_AB R149, R87, R92 ;  /* 0x0000005c5795723e */ /* 0x010fe200000000ff */
[-C--:B------:R-:W-:Y:S08]  /*1d1f0*/  HMMA.16816.F32 R36, R72, R96.reuse, R36 ;  /* 0x000000604824723c */ /* 0x080ff00000001824 */
[C---:B------:R-:W-:Y:S01]  /*1d200*/  HMMA.16816.F32 R40, R76.reuse, R96, R40 ;  /* 0x000000604c28723c */ /* 0x040fe20000001828 */
[----:B--2---:R-:W2:Y:S07]  /*1d210*/  S2R R240, SR_TID.X ;  /* 0x0000000000f07919 */ /* 0x004eae0000002100 */
[-C--:B------:R-:W-:Y:S08]  /*1d220*/  HMMA.16816.F32 R44, R76, R98.reuse, R44 ;  /* 0x000000624c2c723c */ /* 0x080ff0000000182c */
[C---:B------:R-:W-:Y:S08]  /*1d230*/  HMMA.16816.F32 R48, R72.reuse, R98, R48 ;  /* 0x000000624830723c */ /* 0x040ff00000001830 */
[-C--:B------:R-:W-:Y:S08]  /*1d240*/  HMMA.16816.F32 R52, R72, R88.reuse, R52 ;  /* 0x000000584834723c */ /* 0x080ff00000001834 */
[C---:B------:R-:W-:Y:S04]  /*1d250*/  HMMA.16816.F32 R56, R76.reuse, R88, R56 ;  /* 0x000000584c38723c */ /* 0x040fe80000001838 */
[----:B--2---:R-:W-:Y:S04]  /*1d260*/  IMAD.SHL.U32 R240, R240, 0x40, RZ ;  /* 0x00000040f0f07824 */ /* 0x004fe800078e00ff */
[-C--:B------:R-:W-:Y:S01]  /*1d270*/  HMMA.16816.F32 R60, R76, R90.reuse, R60 ;  /* 0x0000005a4c3c723c */ /* 0x080fe2000000183c */
[----:B------:R1:W2:Y:S02]  /*1d280*/  MUFU.EX2 R77, R148 ;  /* 0x00000094004d7308 */ /* 0x0002a40000000800 */
[----:B------:R-:W-:Y:S01]  /*1d290*/  FADD.FTZ R76, R150, R0 ;  /* 0x00000000964c7221 */ /* 0x000fe20000010000 */
[----:B---3--:R-:W-:Y:S01]  /*1d2a0*/  F2FP.F16.F32.PACK_AB R150, R86, R93 ;  /* 0x0000005d5696723e */ /* 0x008fe200000000ff */
[----:B------:R-:W-:Y:S01]  /*1d2b0*/  FADD.FTZ R0, R171, R71 ;  /* 0x00000047ab007221 */ /* 0x000fe20000010000 */
[----:B------:R-:W-:Y:S01]  /*1d2c0*/  FADD.FTZ R71, R163, R2 ;  /* 0x00000002a3477221 */ /* 0x000fe20000010000 */
[----:B------:R-:W-:Y:S01]  /*1d2d0*/  FADD.FTZ R2, R229, R76 ;  /* 0x0000004ce5027221 */ /* 0x000fe20000010000 */
[----:B------:R-:W-:Y:S04]  /*1d2e0*/  HMMA.16816.F32 R64, R72, R90, R64 ;  /* 0x0000005a4840723c */ /* 0x000fe80000001840 */
[----:B------:R-:W-:Y:S01]  /*1d2f0*/  FADD.FTZ R0, R209, R0 ;  /* 0x00000000d1007221 */ /* 0x000fe20000010000 */
[----:B------:R-:W-:Y:S01]  /*1d300*/  FADD.FTZ R2, R162, R2 ;  /* 0x00000002a2027221 */ /* 0x000fe20000010000 */
[----:B------:R-:W-:Y:S03]  /*1d310*/  LOP3.LUT R239, R240, 0x400, RZ, 0xc0, !PT ;  /* 0x00000400f0ef7812 */ /* 0x000fe600078ec0ff */
[----:B------:R-:W-:Y:S01]  /*1d320*/  FADD.FTZ R2, R227, R2 ;  /* 0x00000002e3027221 */ /* 0x000fe20000010000 */
[----:B-1----:R-:W-:Y:S02]  /*1d330*/  F2FP.F16.F32.PACK_AB R148, R94, R100 ;  /* 0x000000645e94723e */ /* 0x002fe400000000ff */
[----:B--2---:R-:W-:Y:S05]  /*1d340*/  F2FP.F16.F32.PACK_AB R199, R77, R102 ;  /* 0x000000664dc7723e */ /* 0x004fea00000000ff */
        /* <DEDUP_REMOVED lines=101> */
[----:B------:R-:W-:Y:S01]  /*1d9a0*/  FADD.FTZ R2, R86, R2 ;  /* 0x0000000256027221 */ /* 0x000fe20000010000 */
[----:B------:R-:W-:Y:S01]  /*1d9b0*/  FADD.FTZ R0, R84, R0 ;  /* 0x0000000054007221 */ /* 0x000fe20000010000 */
[----:B------:R-:W-:Y:S01]  /*1d9c0*/  IMAD.MOV.U32 R132, RZ, RZ, R69 ;  /* 0x000000ffff847224 */ /* 0x000fe200078e0045 */
[----:B------:R1:W-:Y:S04]  /*1d9d0*/  STL [R1+0xb4], R3 ;  /* 0x0000b40301007387 */ /* 0x0003e80000100800 */
[----:B------:R2:W-:Y:S04]  /*1d9e0*/  STL [R1+0x20], R2 ;  /* 0x0000200201007387 */ /* 0x0005e80000100800 */
[----:B------:R3:W-:Y:S01]  /*1d9f0*/  STL [R1+0xb0], R0 ;  /* 0x0000b00001007387 */ /* 0x0007e20000100800 */
[----:B-1----:R-:W-:Y:S02]  /*1da00*/  IMAD.MOV.U32 R3, RZ, RZ, R70 ;  /* 0x000000ffff037224 */ /* 0x002fe400078e0046 */
[----:B--2---:R-:W-:Y:S01]  /*1da10*/  IMAD.MOV.U32 R2, RZ, RZ, R80 ;  /* 0x000000ffff027224 */ /* 0x004fe200078e0050 */
[----:B------:R-:W-:Y:S06]  /*1da20*/  BRA.U UP0, `(.L_x_818) ;  /* 0xffffff8d00007547 */ /* 0x000fec000b83ffff */
.L_x_817:
[----:B------:R-:W2:Y:S01]  /*1da30*/  LDL.LU R11, [R1+0x20] ;  /* 0x00002000010b7983 */ /* 0x000ea20000300800 */
[----:B------:R-:W-:Y:S01]  /*1da40*/  UISETP.NE.AND UP3, UPT, UR16, -0x1, UPT ;  /* 0xffffffff1000788c */ /* 0x000fe2000bf65270 */
[----:B------:R-:W-:Y:S01]  /*1da50*/  MOV R34, 0x10 ;  /* 0x0000001000227802 */ /* 0x000fe20000000f00 */
[----:B------:R-:W1:Y:S01]  /*1da60*/  S2UR UR9, SR_CTAID.Y ;  /* 0x00000000000979c3 */ /* 0x000e620000002600 */
[----:B------:R-:W4:Y:S01]  /*1da70*/  LDL.LU R10, [R1+0xb0] ;  /* 0x0000b000010a7983 */ /* 0x000f220000300800 */
[----:B------:R-:W-:Y:S01]  /*1da80*/  LOP3.LUT P5, RZ, R238, 0x8, RZ, 0xc0, !PT ;  /* 0x00000008eeff7812 */ /* 0x000fe200078ac0ff */
[----:B------:R-:W3:Y:S02]  /*1da90*/  LDCU.U8 UR4, c[0x0][0x549] ;  /* 0x0000a920ff0477ac */ /* 0x000ee40008000000 */
[----:B------:R-:W4:Y:S01]  /*1daa0*/  LDL.LU R6, [R1+0xac] ;  /* 0x0000ac0001067983 */ /* 0x000f220000300800 */
[----:B------:R-:W1:Y:S03]  /*1dab0*/  LDCU.U8 UR8, c[0x0][0x548] ;  /* 0x0000a900ff0877ac */ /* 0x000e660008000000 */
[----:B------:R-:W4:Y:S01]  /*1dac0*/  LDL.LU R5, [R1+0xb4] ;  /* 0x0000b40001057983 */ /* 0x000f220000300800 */
[----:B------:R-:W1:Y:S03]  /*1dad0*/  @!UP3 LDCU.64 UR6, c[0x0][0x400] ;  /* 0x00008000ff06b7ac */ /* 0x000e660008000a00 */
[----:B------:R-:W4:Y:S04]  /*1dae0*/  LDL.LU R9, [R1+0xb8] ;  /* 0x0000b80001097983 */ /* 0x000f280000300800 */
[----:B------:R-:W4:Y:S04]  /*1daf0*/  LDL.LU R8, [R1+0xbc] ;  /* 0x0000bc0001087983 */ /* 0x000f280000300800 */
[----:B------:R-:W4:Y:S01]  /*1db00*/  LDL.LU R7, [R1+0xa8] ;  /* 0x0000a80001077983 */ /* 0x000f220000300800 */
[----:B------:R-:W-:Y:S01]  /*1db10*/  SEL R34, R34, 0xfffffff0, !P3 ;  /* 0xfffffff022227807 */ /* 0x000fe20005800000 */
[----:B---3--:R-:W-:Y:S01]  /*1db20*/  UISETP.NE.AND UP1, UPT, UR4, URZ, UPT ;  /* 0x000000ff0400728c */ /* 0x008fe2000bf25270 */
[----:B------:R-:W-:Y:S01]  /*1db30*/  LOP3.LUT P3, RZ, R238, 0x10, RZ, 0xc0, !PT ;  /* 0x00000010eeff7812 */ /* 0x000fe2000786c0ff */
[----:B------:R-:W3:Y:S01]  /*1db40*/  S2UR UR13, SR_CTAID.Z ;  /* 0x00000000000d79c3 */ /* 0x000ee20000002700 */
[----:B------:R-:W3:Y:S01]  /*1db50*/  LDCU UR4, c[0x0][0x434] ;  /* 0x00008680ff0477ac */ /* 0x000ee20008000800 */
[----:B-1----:R-:W-:-:S02]  /*1db60*/  @!UP3 UIMAD.WIDE.U32 UR18, UR9, UR6, URZ ;  /* 0x000000060912b2a5 */ /* 0x002fc4000f8e00ff */
[----:B------:R-:W-:Y:S02]  /*1db70*/  UISETP.NE.AND UP2, UPT, UR16, -0x1, UPT ;  /* 0xffffffff1000788c */ /* 0x000fe4000bf45270 */
[----:B------:R-:W-:Y:S01]  /*1db80*/  @!UP3 UIMAD UR10, UR9, UR7, UR19 ;  /* 0x00000007090ab2a4 */ /* 0x000fe2000f8e0213 */
[----:B------:R-:W1:Y:S02]  /*1db90*/  @UP3 LDCU.64 UR6, c[0x0][0x408] ;  /* 0x00008100ff0637ac */ /* 0x000e640008000a00 */
[----:B------:R-:W3:Y:S01]  /*1dba0*/  @UP1 LDCU UR12, c[0x0][0x430] ;  /* 0x00008600ff0c17ac */ /* 0x000ee20008000800 */
[----:B------:R-:W3:Y:S01]  /*1dbb0*/  LDCU UR11, c[0x0][0x434] ;  /* 0x00008680ff0b77ac */ /* 0x000ee20008000800 */
[----:B------:R-:W-:Y:S01]  /*1dbc0*/  UISETP.NE.AND UP0, UPT, UR8, URZ, !UP1 ;  /* 0x000000ff0800728c */ /* 0x000fe2000cf05270 */
[----:B------:R-:W2:Y:S01]  /*1dbd0*/  @UP1 LDCU UR15, c[0x0][0x430] ;  /* 0x00008600ff0f17ac */ /* 0x000ea20008000800 */
[----:B-1----:R-:W-:Y:S01]  /*1dbe0*/  @UP3 UIMAD.WIDE.U32 UR22, UR16, UR6, URZ ;  /* 0x00000006101632a5 */ /* 0x002fe2000f8e00ff */
[----:B------:R-:W1:Y:S03]  /*1dbf0*/  S2UR UR6, SR_CTAID.X ;  /* 0x00000000000679c3 */ /* 0x000e660000002500 */
[----:B------:R-:W-:-:S02]  /*1dc00*/  @UP3 UIMAD UR10, UR16, UR7, UR23 ;  /* 0x00000007100a32a4 */ /* 0x000fc4000f8e0217 */
[----:B---3--:R-:W-:Y:S02]  /*1dc10*/  @!UP2 UIMAD UR16, UR9, UR4, URZ ;  /* 0x000000040910a2a4 */ /* 0x008fe4000f8e02ff */
[----:B------:R-:W-:Y:S01]  /*1dc20*/  @UP1 UIMAD UR11, UR12, UR4, URZ ;  /* 0x000000040c0b12a4 */ /* 0x000fe2000f8e02ff */
[----:B------:R-:W-:Y:S01]  /*1dc30*/  @UP1 UMOV UR7, 0x1 ;  /* 0x0000000100071882 */ /* 0x000fe20000000000 */
[----:B------:R-:W-:Y:S01]  /*1dc40*/  @UP3 UMOV UR18, UR22 ;  /* 0x0000001600123c82 */ /* 0x000fe20008000000 */
[----:B------:R-:W-:Y:S01]  /*1dc50*/  USHF.R.S32.HI UR12, URZ, 0x1f, UR16 ;  /* 0x0000001fff0c7899 */ /* 0x000fe20008011410 */
[----:B--2---:R-:W2:Y:S04]  /*1dc60*/  SHFL.BFLY PT, R3, R11, 0x2, 0x1f ;  /* 0x0c401f000b037f89 */ /* 0x004ea800000e0000 */
[----:B----4-:R-:W3:Y:S04]  /*1dc70*/  SHFL.BFLY PT, R2, R10, 0x2, 0x1f ;  /* 0x0c401f000a027f89 */ /* 0x010ee800000e0000 */
[----:B------:R-:W4:Y:S04]  /*1dc80*/  SHFL.BFLY PT, R0, R6, 0x2, 0x1f ;  /* 0x0c401f0006007f89 */ /* 0x000f2800000e0000 */
        /* <DEDUP_REMOVED lines=8> */
[----:B------:R-:W1:Y:S01]  /*1dd10*/  SHFL.BFLY PT, R38, R0, 0x1, 0x1f ;  /* 0x0c201f0000267f89 */ /* 0x000e6200000e0000 */
[----:B------:R-:W-:-:S03]  /*1dd20*/  SHF.L.U32 R5, R238, 0x5, RZ ;  /* 0x00000005ee057819 */ /* 0x000fc600000006ff */
[----:B------:R-:W4:Y:S01]  /*1dd30*/  SHFL.BFLY PT, R39, R4, 0x1, 0x1f ;  /* 0x0c201f0004277f89 */ /* 0x000f2200000e0000 */
[----:B------:R-:W-:Y:S01]  /*1dd40*/  LOP3.LUT R5, R9, 0x7c00, R5, 0xf8, !PT ;  /* 0x00007c0009057812 */ /* 0x000fe200078ef805 */
[----:B--2---:R-:W-:-:S04]  /*1dd50*/  FADD.FTZ R37, R3, R37 ;  /* 0x0000002503257221 */ /* 0x004fc80000010000 */
[----:B------:R-:W2:Y:S01]  /*1dd60*/  MUFU.RCP R3, R37 ;  /* 0x0000002500037308 */ /* 0x000ea20000001000 */
[----:B---3--:R-:W-:Y:S01]  /*1dd70*/  FADD.FTZ R36, R2, R36 ;  /* 0x0000002402247221 */ /* 0x008fe20000010000 */
[----:B------:R-:W-:Y:S02]  /*1dd80*/  SHF.L.U32 R2, R238, 0x4, RZ ;  /* 0x00000004ee027819 */ /* 0x000fe400000006ff */
[----:B------:R-:W-:Y:S01]  /*1dd90*/  FSETP.NE.FTZ.AND P4, PT, R37, RZ, PT ;  /* 0x000000ff2500720b */ /* 0x000fe20003f95000 */
[----:B-1----:R-:W-:Y:S01]  /*1dda0*/  FADD.FTZ R38, R0, R38 ;  /* 0x0000002600267221 */ /* 0x002fe20000010000 */
[----:B------:R-:W-:Y:S01]  /*1ddb0*/  LOP3.LUT R2, R2, 0x1c0, RZ, 0xc0, !PT ;  /* 0x000001c002027812 */ /* 0x000fe200078ec0ff */
[----:B----4-:R-:W-:Y:S01]  /*1ddc0*/  FADD.FTZ R39, R4, R39 ;  /* 0x0000002704277221 */ /* 0x010fe20000010000 */
[----:B------:R-:W1:Y:S02]  /*1ddd0*/  MUFU.RCP R6, R36 ;  /* 0x0000002400067308 */ /* 0x000e640000001000 */
[----:B------:R-:W-:-:S02]  /*1dde0*/  LOP3.LUT R2, R2, 0x38, R8, 0xf8, !PT ;  /* 0x0000003802027812 */ /* 0x000fc400078ef808 */
[----:B------:R-:W-:Y:S02]  /*1ddf0*/  FSETP.NE.FTZ.AND P2, PT, R36, RZ, PT ;  /* 0x000000ff2400720b */ /* 0x000fe40003f55000 */
[----:B------:R-:W-:Y:S02]  /*1de00*/  LOP3.LUT R4, R5, R2, RZ, 0xfc, !PT ;  /* 0x0000000205047212 */ /* 0x000fe400078efcff */
[----:B------:R-:W-:Y:S01]  /*1de10*/  FSETP.NE.FTZ.AND P1, PT, R38, RZ, PT ;  /* 0x000000ff2600720b */ /* 0x000fe20003f35000 */
[----:B------:R-:W3:Y:S01]  /*1de20*/  MUFU.RCP R2, R38 ;  /* 0x0000002600027308 */ /* 0x000ee20000001000 */
[----:B--2---:R-:W-:Y:S02]  /*1de30*/  FSEL R0, R3, 1, P4 ;  /* 0x3f80000003007808 */ /* 0x004fe40002000000 */
[----:B------:R-:W-:-:S03]  /*1de40*/  FSETP.NE.FTZ.AND P0, PT, R39, RZ, PT ;  /* 0x000000ff2700720b */ /* 0x000fc60003f15000 */
        /* <DEDUP_REMOVED lines=18> */
[----:B---3--:R-:W-:-:S02]  /*1df70*/  FSEL R2, R2, 1, P1 ;  /* 0x3f80000002027808 */ /* 0x008fc40000800000 */
[----:B------:R-:W-:Y:S01]  /*1df80*/  F2FP.F16.F32.PACK_AB R5, R5, R144 ;  /* 0x000000900505723e */ /* 0x000fe200000000ff */
        /* <DEDUP_REMOVED lines=36> */
[C---:B------:R-:W-:Y:S01]  /*1e1d0*/  FMUL.FTZ R146, R3.reuse, R146 ;  /* 0x0000009203927220 */ /* 0x040fe20000410000 */
[----:B------:R-:W-:Y:S01]  /*1e1e0*/  LEA R2, R4, UR5, 0x1 ;  /* 0x0000000504027c11 */ /* 0x000fe2000f8e08ff */
[C---:B------:R-:W-:Y:S01]  /*1e1f0*/  FMUL.FTZ R147, R3.reuse, R147 ;  /* 0x0000009303937220 */ /* 0x040fe20000410000 */
[----:B------:R-:W-:Y:S01]  /*1e200*/  F2FP.F16.F32.PACK_AB R6, R6, R166 ;  /* 0x000000a60606723e */ /* 0x000fe200000000ff */
[C---:B------:R-:W-:Y:S01]  /*1e210*/  FMUL.FTZ R162, R3.reuse, R162 ;  /* 0x000000a203a27220 */ /* 0x040fe20000410000 */
[----:B------:R-:W-:Y:S01]  /*1e220*/  IADD3 R4, PT, PT, R34, R2, RZ ;  /* 0x0000000222047210 */ /* 0x000fe20007ffe0ff */
[----:B------:R1:W-:Y:S01]  /*1e230*/  STS [R2], R0 ;  /* 0x0000000002007388 */ /* 0x0003e20000000800 */
        /* <DEDUP_REMOVED lines=14> */
[----:B------:R-:W-:Y:S01]  /*1e320*/  F2FP.F16.F32.PACK_AB R8, R8, R170 ;  /* 0x000000aa0808723e */ /* 0x000fe200000000ff */
[----:B------:R3:W-:Y:S01]  /*1e330*/  STS [R4], R5 ;  /* 0x0000000504007388 */ /* 0x0007e20000000800 */
[----:B------:R-:W-:Y:S02]  /*1e340*/  F2FP.F16.F32.PACK_AB R18, R18, R172 ;  /* 0x000000ac1212723e */ /* 0x000fe400000000ff */
[----:B------:R-:W-:Y:S01]  /*1e350*/  F2FP.F16.F32.PACK_AB R17, R17, R174 ;  /* 0x000000ae1111723e */ /* 0x000fe200000000ff */
[----:B------:R4:W-:Y:S01]  /*1e360*/  STS [R4+0x400], R3 ;  /* 0x0004000304007388 */ /* 0x0009e20000000800 */
[----:B------:R-:W-:Y:S02]  /*1e370*/  F2FP.F16.F32.PACK_AB R16, R16, R160 ;  /* 0x000000a01010723e */ /* 0x000fe400000000ff */
[----:B------:R-:W-:Y:S01]  /*1e380*/  F2FP.F16.F32.PACK_AB R15, R15, R162 ;  /* 0x000000a20f0f723e */ /* 0x000fe200000000ff */
[----:B------:R4:W-:Y:S01]  /*1e390*/  STS [R2+0x2000], R7 ;  /* 0x0020000702007388 */ /* 0x0009e20000000800 */
[----:B-1----:R-:W-:-:S02]  /*1e3a0*/  MOV R0, 0x20 ;  /* 0x0000002000007802 */ /* 0x002fc40000000f00 */
[----:B------:R-:W-:Y:S01]  /*1e3b0*/  F2FP.F16.F32.PACK_AB R12, R12, R140 ;  /* 0x0000008c0c0c723e */ /* 0x000fe200000000ff */
[----:B------:R1:W-:Y:S01]  /*1e3c0*/  STS [R2+0x2400], R8 ;  /* 0x0024000802007388 */ /* 0x0003e20000000800 */
[----:B------:R-:W-:Y:S02]  /*1e3d0*/  F2FP.F16.F32.PACK_AB R11, R11, R142 ;  /* 0x0000008e0b0b723e */ /* 0x000fe400000000ff */
[----:B------:R-:W-:Y:S01]  /*1e3e0*/  F2FP.F16.F32.PACK_AB R14, R14, R176 ;  /* 0x000000b00e0e723e */ /* 0x000fe200000000ff */
[----:B------:R-:W-:Y:S01]  /*1e3f0*/  STS [R4+0x2000], R18 ;  /* 0x0020001204007388 */ /* 0x000fe20000000800 */
[----:B------:R-:W-:Y:S02]  /*1e400*/  F2FP.F16.F32.PACK_AB R13, R13, R178 ;  /* 0x000000b20d0d723e */ /* 0x000fe400000000ff */
[----:B------:R-:W-:Y:S01]  /*1e410*/  F2FP.F16.F32.PACK_AB R10, R10, R180 ;  /* 0x000000b40a0a723e */ /* 0x000fe200000000ff */
[----:B------:R-:W-:Y:S01]  /*1e420*/  STS [R4+0x2400], R17 ;  /* 0x0024001104007388 */ /* 0x000fe20000000800 */
[----:B------:R-:W-:Y:S01]  /*1e430*/  F2FP.F16.F32.PACK_AB R9, R9, R182 ;  /* 0x000000b60909723e */ /* 0x000fe200000000ff */
[----:B--2---:R-:W-:Y:S01]  /*1e440*/  @P1 MUFU.LG2 R6, R38 ;  /* 0x0000002600061308 */ /* 0x004fe20000000c00 */
[----:B------:R-:W-:-:S02]  /*1e450*/  F2FP.F16.F32.PACK_AB R23, R23, R156 ;  /* 0x0000009c1717723e */ /* 0x000fc400000000ff */
[----:B---3--:R-:W-:Y:S02]  /*1e460*/  SEL R5, R0, 0xffffffe0, !P5 ;  /* 0xffffffe000057807 */ /* 0x008fe40006800000 */
[C---:B------:R-:W-:Y:S02]  /*1e470*/  IADD3 R0, PT, PT, R2.reuse, 0x40, RZ ;  /* 0x0000004002007810 */ /* 0x040fe40007ffe0ff */
[----:B----4-:R-:W-:Y:S02]  /*1e480*/  IADD3 R3, PT, PT, R5, R2, RZ ;  /* 0x0000000205037210 */ /* 0x010fe40007ffe0ff */
[----:B------:R-:W-:Y:S02]  /*1e490*/  @P3 IADD3 R0, PT, PT, R2, -0x40, RZ ;  /* 0xffffffc002003810 */ /* 0x000fe40007ffe0ff */
[----:B------:R-:W-:Y:S01]  /*1e4a0*/  F2FP.F16.F32.PACK_AB R22, R22, R158 ;  /* 0x0000009e1616723e */ /* 0x000fe200000000ff */
[----:B------:R-:W-:Y:S01]  /*1e4b0*/  STS [R3], R16 ;  /* 0x0000001003007388 */ /* 0x000fe20000000800 */
[----:B------:R-:W-:Y:S01]  /*1e4c0*/  F2FP.F16.F32.PACK_AB R20, R20, R136 ;  /* 0x000000881414723e */ /* 0x000fe200000000ff */
[----:B------:R-:W-:Y:S01]  /*1e4d0*/  @P2 MUFU.LG2 R7, R36 ;  /* 0x0000002400072308 */ /* 0x000fe20000000c00 */
[----:B-1----:R-:W-:Y:S01]  /*1e4e0*/  IADD3 R2, PT, PT, R34, R3, RZ ;  /* 0x0000000322027210 */ /* 0x002fe20007ffe0ff */
[----:B------:R1:W-:Y:S01]  /*1e4f0*/  STS [R3+0x400], R15 ;  /* 0x0004000f03007388 */ /* 0x0003e20000000800 */
[----:B------:R-:W-:Y:S01]  /*1e500*/  F2FP.F16.F32.PACK_AB R19, R19, R138 ;  /* 0x0000008a1313723e */ /* 0x000fe200000000ff */
[----:B------:R-:W2:Y:S01]  /*1e510*/  @P0 LDC R8, c[0x0][0x458] ;  /* 0x00011600ff080b82 */ /* 0x000ea20000000800 */
[----:B------:R-:W-:Y:S01]  /*1e520*/  F2FP.F16.F32.PACK_AB R21, R21, R184 ;  /* 0x000000b81515723e */ /* 0x000fe200000000ff */
[----:B------:R-:W-:Y:S01]  /*1e530*/  STS [R2], R12 ;  /* 0x0000000c02007388 */ /* 0x000fe20000000800 */
        /* <DEDUP_REMOVED lines=8> */
[----:B------:R3:W-:Y:S01]  /*1e5c0*/  STS [R3+0x2400], R13 ;  /* 0x0024000d03007388 */ /* 0x0007e20000000800 */
[----:B------:R-:W-:-:S02]  /*1e5d0*/  F2FP.F16.F32.PACK_AB R30, R30, R150 ;  /* 0x000000961e1e723e */ /* 0x000fc400000000ff */
[----:B------:R-:W-:Y:S01]  /*1e5e0*/  F2FP.F16.F32.PACK_AB R33, R33, R192 ;  /* 0x000000c02121723e */ /* 0x000fe200000000ff */
[----:B------:R4:W-:Y:S01]  /*1e5f0*/  STS [R2+0x2000], R10 ;  /* 0x0020000a02007388 */ /* 0x0009e20000000800 */
[----:B------:R-:W-:Y:S02]  /*1e600*/  F2FP.F16.F32.PACK_AB R32, R32, R194 ;  /* 0x000000c22020723e */ /* 0x000fe400000000ff */
[----:B------:R-:W-:Y:S01]  /*1e610*/  F2FP.F16.F32.PACK_AB R29, R29, R196 ;  /* 0x000000c41d1d723e */ /* 0x000fe200000000ff */
[----:B------:R2:W-:Y:S01]  /*1e620*/  STS [R2+0x2400], R9 ;  /* 0x0024000902007388 */ /* 0x0005e20000000800 */
[----:B------:R-:W-:Y:S02]  /*1e630*/  F2FP.F16.F32.PACK_AB R35, R35, R198 ;  /* 0x000000c62323723e */ /* 0x000fe400000000ff */
[----:B-1----:R-:W-:Y:S01]  /*1e640*/  MOV R15, 0x7f800000 ;  /* 0x7f800000000f7802 */ /* 0x002fe20000000f00 */
[----:B------:R-:W-:Y:S04]  /*1e650*/  STS [R0], R23 ;  /* 0x0000001700007388 */ /* 0x000fe80000000800 */
[----:B------:R-:W-:Y:S01]  /*1e660*/  STS [R0+0x400], R22 ;  /* 0x0004001600007388 */ /* 0x000fe20000000800 */
[----:B---3--:R-:W-:-:S02]  /*1e670*/  IADD3 R3, PT, PT, R5, R0, RZ ;  /* 0x0000000005037210 */ /* 0x008fc40007ffe0ff */
[----:B------:R-:W-:Y:S01]  /*1e680*/  @P0 MUFU.LG2 R5, R39 ;  /* 0x0000002700050308 */ /* 0x000fe20000000c00 */
[----:B----4-:R-:W1:Y:S01]  /*1e690*/  @P2 LDC R10, c[0x0][0x458] ;  /* 0x00011600ff0a2b82 */ /* 0x010e620000000800 */
[----:B--2---:R-:W-:-:S07]  /*1e6a0*/  IADD3 R2, PT, PT, R34, R0, RZ ;  /* 0x0000000022027210 */ /* 0x004fce0007ffe0ff */
[----:B------:R-:W2:Y:S01]  /*1e6b0*/  @P1 LDC R9, c[0x0][0x458] ;  /* 0x00011600ff091b82 */ /* 0x000ea20000000800 */
[----:B------:R-:W-:Y:S04]  /*1e6c0*/  STS [R2], R20 ;  /* 0x0000001402007388 */ /* 0x000fe80000000800 */
[----:B------:R3:W-:Y:S04]  /*1e6d0*/  STS [R2+0x400], R19 ;  /* 0x0004001302007388 */ /* 0x0007e80000000800 */
[----:B------:R-:W-:Y:S04]  /*1e6e0*/  STS [R0+0x2000], R21 ;  /* 0x0020001500007388 */ /* 0x000fe80000000800 */
[----:B------:R4:W-:Y:S04]  /*1e6f0*/  STS [R0+0x2400], R27 ;  /* 0x0024001b00007388 */ /* 0x0009e80000000800 */
[----:B------:R-:W-:Y:S04]  /*1e700*/  STS [R2+0x2000], R26 ;  /* 0x0020001a02007388 */ /* 0x000fe80000000800 */
[----:B------:R1:W-:Y:S04]  /*1e710*/  STS [R2+0x2400], R25 ;  /* 0x0024001902007388 */ /* 0x0003e80000000800 */
[----:B------:R-:W-:Y:S04]  /*1e720*/  STS [R3], R24 ;  /* 0x0000001803007388 */ /* 0x000fe80000000800 */
[----:B------:R-:W-:Y:S01]  /*1e730*/  STS [R3+0x400], R28 ;  /* 0x0004001c03007388 */ /* 0x000fe20000000800 */
[----:B---3--:R-:W3:Y:S01]  /*1e740*/  S2R R19, SR_CTAID.X ;  /* 0x0000000000137919 */ /* 0x008ee20000002500 */
[----:B----4-:R-:W-:-:S05]  /*1e750*/  IADD3 R0, PT, PT, R34, R3, RZ ;  /* 0x0000000322007210 */ /* 0x010fca0007ffe0ff */
[----:B------:R-:W-:Y:S01]  /*1e760*/  STS [R0], R31 ;  /* 0x0000001f00007388 */ /* 0x000fe20000000800 */
[----:B-1----:R-:W1:Y:S03]  /*1e770*/  @P4 MUFU.LG2 R2, R37 ;  /* 0x0000002500024308 */ /* 0x002e660000000c00 */
[----:B------:R-:W-:Y:S04]  /*1e780*/  STS [R0+0x400], R30 ;  /* 0x0004001e00007388 */ /* 0x000fe80000000800 */
[----:B------:R-:W-:Y:S04]  /*1e790*/  STS [R3+0x2000], R33 ;  /* 0x0020002103007388 */ /* 0x000fe80000000800 */
[----:B------:R4:W-:Y:S04]  /*1e7a0*/  STS [R3+0x2400], R32 ;  /* 0x0024002003007388 */ /* 0x0009e80000000800 */
[----:B------:R-:W-:Y:S04]  /*1e7b0*/  STS [R0+0x2000], R29 ;  /* 0x0020001d00007388 */ /* 0x000fe80000000800 */
[----:B------:R2:W-:Y:S01]  /*1e7c0*/  STS [R0+0x2400], R35 ;  /* 0x0024002300007388 */ /* 0x0005e20000000800 */
[----:B-1----:R-:W-:Y:S01]  /*1e7d0*/  @P4 FMUL.FTZ R2, R2, 0.69314718246459960938 ;  /* 0x3f31721802024820 */ /* 0x002fe20000410000 */
[----:B----4-:R-:W1:Y:S01]  /*1e7e0*/  @P4 LDC R3, c[0x0][0x458] ;  /* 0x00011600ff034b82 */ /* 0x010e620000000800 */
[----:B--2---:R-:W-:-:S04]  /*1e7f0*/  LOP3.LUT R0, R40, 0x1f8, RZ, 0xc0, !PT ;  /* 0x000001f828007812 */ /* 0x004fc800078ec0ff */
[----:B------:R-:W-:-:S04]  /*1e800*/  LOP3.LUT R0, R0, 0x38, R238, 0x78, !PT ;  /* 0x0000003800007812 */ /* 0x000fc800078e78ee */
[----:B------:R-:W-:Y:S01]  /*1e810*/  LOP3.LUT R4, R0, 0x1e00, R40, 0xf8, !PT ;  /* 0x00001e0000047812 */ /* 0x000fe200078ef828 */
[----:B-1---5:R-:W-:Y:S01]  /*1e820*/  @P4 FFMA.FTZ R15, R80, R3, R2 ;  /* 0x00000003500f4223 */ /* 0x022fe20000010002 */
[----:B---3--:R-:W-:Y:S06]  /*1e830*/  BRA.U UP1, `(.L_x_821) ;  /* 0x0000000101207547 */ /* 0x008fec000b800000 */
        /* <DEDUP_REMOVED lines=8> */
.L_x_821:
[----:B------:R-:W-:Y:S01]  /*1e8c0*/  UIMAD UR11, UR13, UR11, URZ ;  /* 0x0000000b0d0b72a4 */ /* 0x000fe2000f8e02ff */
[----:B------:R-:W-:Y:S01]  /*1e8d0*/  LOP3.LUT P3, RZ, R238, 0x3, RZ, 0xc0, !PT ;  /* 0x00000003eeff7812 */ /* 0x000fe2000786c0ff */
[----:B------:R-:W-:Y:S01]  /*1e8e0*/  UIMAD UR8, UR6, UR15, URZ ;  /* 0x0000000f060872a4 */ /* 0x000fe2000f8e02ff */
[----:B------:R-:W-:Y:S01]  /*1e8f0*/  @P2 FMUL.FTZ R3, R7, 0.69314718246459960938 ;  /* 0x3f31721807032820 */ /* 0x000fe20000410000 */
[----:B------:R-:W-:Y:S01]  /*1e900*/  USEL UR16, UR16, URZ, UP0 ;  /* 0x000000ff10107287 */ /* 0x000fe20008000000 */
[----:B------:R-:W-:Y:S01]  /*1e910*/  @P1 FMUL.FTZ R2, R6, 0.69314718246459960938 ;  /* 0x3f31721806021820 */ /* 0x000fe20000410000 */
[----:B------:R-:W-:Y:S01]  /*1e920*/  @!UP0 UIMAD UR11, UR9, UR7, UR11 ;  /* 0x00000007090b82a4 */ /* 0x000fe2000f8e020b */
[----:B------:R-:W-:Y:S01]  /*1e930*/  @P0 FMUL.FTZ R0, R5, 0.69314718246459960938 ;  /* 0x3f31721805000820 */ /* 0x000fe20000410000 */
[----:B------:R-:W-:Y:S01]  /*1e940*/  USHF.L.U32 UR8, UR8, 0x7, URZ ;  /* 0x0000000708087899 */ /* 0x000fe200080006ff */
[----:B------:R-:W-:Y:S01]  /*1e950*/  BAR.SYNC.DEFER_BLOCKING 0x0 ;  /* 0x0000000000007b1d */ /* 0x000fe20000010000 */
[----:B------:R-:W-:Y:S01]  /*1e960*/  USEL UR12, UR12, URZ, UP0 ;  /* 0x000000ff0c0c7287 */ /* 0x000fe20008000000 */
[----:B------:R-:W-:Y:S01]  /*1e970*/  MOV R14, 0x7f800000 ;  /* 0x7f800000000e7802 */ /* 0x000fe20000000f00 */
[----:B------:R-:W-:Y:S01]  /*1e980*/  USHF.R.S32.HI UR7, URZ, 0x1f, UR11 ;  /* 0x0000001fff077899 */ /* 0x000fe2000801140b */
[----:B------:R-:W-:Y:S01]  /*1e990*/  MOV R13, 0x7f800000 ;  /* 0x7f800000000d7802 */ /* 0x000fe20000000f00 */
[----:B------:R-:W-:Y:S01]  /*1e9a0*/  USHF.R.S32.HI UR4, URZ, 0x1f, UR8 ;  /* 0x0000001fff047899 */ /* 0x000fe20008011408 */
[----:B------:R-:W-:Y:S01]  /*1e9b0*/  BSSY.RECONVERGENT B0, `(.L_x_822) ;  /* 0x0000030000007945 */ /* 0x000fe20003800200 */
[----:B------:R-:W-:Y:S01]  /*1e9c0*/  UIADD3 UR16, UP1, UP0, UR8, UR16, UR11 ;  /* 0x0000001008107290 */ /* 0x000fe2000f83e00b */
[----:B------:R-:W-:Y:S01]  /*1e9d0*/  MOV R12, 0x7f800000 ;  /* 0x7f800000000c7802 */ /* 0x000fe20000000f00 */
[----:B------:R-:W-:Y:S01]  /*1e9e0*/  @P2 FFMA.FTZ R14, R69, R10, R3 ;  /* 0x0000000a450e2223 */ /* 0x000fe20000010003 */
[----:B------:R-:W-:Y:S01]  /*1e9f0*/  @P1 FFMA.FTZ R13, R70, R9, R2 ;  /* 0x00000009460d1223 */ /* 0x000fe20000010002 */
[----:B------:R-:W-:Y:S01]  /*1ea00*/  UIADD3.X UR4, UPT, UPT, UR4, UR12, UR7, UP1, UP0 ;  /* 0x0000000c04047290 */ /* 0x000fe20008fe0407 */
[----:B------:R-:W-:Y:S01]  /*1ea10*/  @P0 FFMA.FTZ R12, R68, R8, R0 ;  /* 0x00000008440c0223 */ /* 0x000fe20000010000 */
[----:B------:R-:W-:Y:S01]  /*1ea20*/  LEA R18, R4, UR5, 0x1 ;  /* 0x0000000504127c11 */ /* 0x000fe2000f8e08ff */
[----:B------:R-:W-:Y:S09]  /*1ea30*/  @P3 BRA `(.L_x_823) ;  /* 0x00000000009c3947 */ /* 0x000ff20003800000 */
[--C-:B------:R-:W-:Y:S02]  /*1ea40*/  SHF.R.U32.HI R0, RZ, 0x1, R238.reuse ;  /* 0x00000001ff007819 */ /* 0x100fe400000116ee */
[----:B------:R-:W-:Y:S02]  /*1ea50*/  SHF.R.U32.HI R2, RZ, 0x2, R238 ;  /* 0x00000002ff027819 */ /* 0x000fe400000116ee */
[----:B------:R-:W-:-:S04]  /*1ea60*/  LOP3.LUT R0, R0, 0x30, RZ, 0xc0, !PT ;  /* 0x0000003000007812 */ /* 0x000fc800078ec0ff */
        /* <DEDUP_REMOVED lines=18> */
[----:B------:R-:W-:-:S07]  /*1eb90*/  @!P5 LEA.HI.X.SX32 R2, R2, UR4, 0x1, P0 ;  /* 0x000000040202dc11 */ /* 0x000fce00080f0eff */
[----:B------:R-:W4:Y:S01]  /*1eba0*/  @!P3 LDC.64 R20, c[0x0][0x420] ;  /* 0x00010800ff14bb82 */ /* 0x000f220000000a00 */
        /* <DEDUP_REMOVED lines=10> */
[----:B---3--:R-:W-:-:S04]  /*1ec50*/  @!P4 LEA R4, P1, R0, R16, 0x2 ;  /* 0x000000100004c211 */ /* 0x008fc800078210ff */
[----:B------:R-:W-:Y:S02]  /*1ec60*/  @!P4 LEA.HI.X R5, R0, R17, R5, 0x2, P1 ;  /* 0x000000110005c211 */ /* 0x000fe400008f1405 */
[----:B----4-:R-:W-:-:S03]  /*1ec70*/  @!P3 LEA R2, P0, R10, R20, 0x2 ;  /* 0x000000140a02b211 */ /* 0x010fc600078010ff */
[----:B------:R1:W-:Y:S01]  /*1ec80*/  @!P4 STG.E desc[UR20][R4.64], R13 ;  /* 0x0000000d0400c986 */ /* 0x0003e2000c101914 */
[----:B------:R-:W-:-:S05]  /*1ec90*/  @!P3 LEA.HI.X R3, R10, R21, R3, 0x2, P0 ;  /* 0x000000150a03b211 */ /* 0x000fca00000f1403 */
[----:B------:R1:W-:Y:S04]  /*1eca0*/  @!P3 STG.E desc[UR20][R2.64], R12 ;  /* 0x0000000c0200b986 */ /* 0x0003e8000c101914 */
.L_x_823:
[----:B------:R-:W-:Y:S05]  /*1ecb0*/  BSYNC.RECONVERGENT B0 ;  /* 0x0000000000007941 */ /* 0x000fea0003800200 */
.L_x_822:
[----:B------:R-:W2:Y:S01]  /*1ecc0*/  LDCU UR6, c[0x0][0x440] ;  /* 0x00008800ff0677ac */ /* 0x000ea20008000800 */
[----:B------:R3:W4:Y:S01]  /*1ecd0*/  LDS.128 R20, [R18+0x3800] ;  /* 0x0038000012147984 */ /* 0x0007220000000c00 */
[----:B-1----:R-:W-:Y:S01]  /*1ece0*/  SHF.R.U32.HI R2, RZ, 0x3, R238 ;  /* 0x00000003ff027819 */ /* 0x002fe200000116ee */
[----:B------:R-:W-:Y:S01]  /*1ecf0*/  IMAD.MOV.U32 R3, RZ, RZ, RZ ;  /* 0x000000ffff037224 */ /* 0x000fe200078e00ff */
[----:B------:R-:W1:Y:S01]  /*1ed00*/  LDCU.64 UR4, c[0x0][0x410] ;  /* 0x00008200ff0477ac */ /* 0x000e620008000a00 */
[----:B------:R3:W3:Y:S01]  /*1ed10*/  LDS.128 R12, [R18] ;  /* 0x00000000120c7984 */ /* 0x0006e20000000c00 */
[C---:B------:R-:W-:Y:S01]  /*1ed20*/  IADD3 R0, PT, PT, R2.reuse, 0x20, RZ ;  /* 0x0000002002007810 */ /* 0x040fe20007ffe0ff */
[C---:B------:R-:W-:Y:S01]  /*1ed30*/  VIADD R4, R2.reuse, 0x10 ;  /* 0x0000001002047836 */ /* 0x040fe20000000000 */
[----:B------:R-:W-:Y:S01]  /*1ed40*/  BSSY.RECONVERGENT B0, `(.L_x_824) ;  /* 0x000001f000007945 */ /* 0x000fe20003800200 */
[C---:B------:R-:W-:Y:S01]  /*1ed50*/  VIADD R5, R2.reuse, 0x30 ;  /* 0x0000003002057836 */ /* 0x040fe20000000000 */
[----:B------:R-:W-:Y:S01]  /*1ed60*/  IADD3 R16, PT, PT, R2, 0x70, RZ ;  /* 0x0000007002107810 */ /* 0x000fe20007ffe0ff */
[----:B------:R-:W-:-:S04]  /*1ed70*/  IMAD.WIDE.U32 R6, R19, 0x80, R2 ;  /* 0x0000008013067825 */ /* 0x000fc800078e0002 */
[C---:B------:R-:W-:Y:S02]  /*1ed80*/  VIADD R3, R2.reuse, 0x40 ;  /* 0x0000004002037836 */ /* 0x040fe40000000000 */
[----:B------:R-:W-:Y:S01]  /*1ed90*/  VIADD R17, R2, 0x60 ;  /* 0x0000006002117836 */ /* 0x000fe20000000000 */
[----:B--2---:R-:W-:-:S04]  /*1eda0*/  ISETP.GE.AND P0, PT, R234, UR6, PT ;  /* 0x00000006ea007c0c */ /* 0x004fc8000bf06270 */
[----:B------:R-:W-:Y:S02]  /*1edb0*/  ISETP.GE.OR P6, PT, R4, UR14, P0 ;  /* 0x0000000e04007c0c */ /* 0x000fe400087c6670 */
[----:B------:R-:W-:Y:S02]  /*1edc0*/  IADD3 R4, P1, PT, R234, UR18, RZ ;  /* 0x00000012ea047c10 */ /* 0x000fe4000ff3e0ff */
[----:B------:R-:W-:Y:S02]  /*1edd0*/  ISETP.GE.OR P4, PT, R5, UR14, P0 ;  /* 0x0000000e05007c0c */ /* 0x000fe40008786670 */
[----:B------:R-:W-:Y:S01]  /*1ede0*/  ISETP.GE.OR P3, PT, R3, UR14, P0 ;  /* 0x0000000e03007c0c */ /* 0x000fe20008766670 */
[----:B------:R-:W-:Y:S01]  /*1edf0*/  IMAD.X R5, RZ, RZ, UR10, P1 ;  /* 0x0000000aff057e24 */ /* 0x000fe200088e06ff */
[C---:B------:R-:W-:Y:S02]  /*1ee00*/  ISETP.GE.OR P1, PT, R2.reuse, UR14, P0 ;  /* 0x0000000e02007c0c */ /* 0x040fe40008726670 */
[----:B------:R-:W-:-:S02]  /*1ee10*/  IADD3 R3, PT, PT, R2, 0x50, RZ ;  /* 0x0000005002037810 */ /* 0x000fc40007ffe0ff */
[----:B------:R-:W-:Y:S01]  /*1ee20*/  ISETP.GE.OR P5, PT, R0, UR14, P0 ;  /* 0x0000000e00007c0c */ /* 0x000fe200087a6670 */
[----:B-1----:R-:W-:Y:S01]  /*1ee30*/  IMAD.U32 R0, RZ, RZ, UR4 ;  /* 0x00000004ff007e24 */ /* 0x002fe2000f8e00ff */
[----:B------:R-:W-:Y:S02]  /*1ee40*/  ISETP.GE.OR P2, PT, R3, UR14, P0 ;  /* 0x0000000e03007c0c */ /* 0x000fe40008746670 */
[----:B------:R-:W-:Y:S01]  /*1ee50*/  MOV R3, UR5 ;  /* 0x0000000500037c02 */ /* 0x000fe20008000f00 */
[----:B------:R-:W-:-:S04]  /*1ee60*/  IMAD.WIDE.U32 R10, R0, UR13, R4 ;  /* 0x0000000d000a7c25 */ /* 0x000fc8000f8e0004 */
[----:B------:R-:W-:Y:S01]  /*1ee70*/  IMAD R9, R3, UR13, R11 ;  /* 0x0000000d03097c24 */ /* 0x000fe2000f8e020b */
[----:B----4-:R-:W-:Y:S06]  /*1ee80*/  @P1 BRA `(.L_x_825) ;  /* 0x0000000000281947 */ /* 0x010fec0003800000 */
        /* <DEDUP_REMOVED lines=9> */
[----:B---3--:R1:W-:Y:S02]  /*1ef20*/  STG.E.128 desc[UR20][R4.64], R12 ;  /* 0x0000000c04007986 */ /* 0x0083e4000c101d14 */
.L_x_825:
[----:B------:R-:W-:Y:S05]  /*1ef30*/  BSYNC.RECONVERGENT B0 ;  /* 0x0000000000007941 */ /* 0x000fea0003800200 */
.L_x_824:
[----:B-1-3--:R1:W2:Y:S01]  /*1ef40*/  LDS.128 R12, [R18+0x800] ;  /* 0x00080000120c7984 */ /* 0x00a2a20000000c00 */
[----:B------:R-:W-:Y:S01]  /*1ef50*/  BSSY.RECONVERGENT B0, `(.L_x_826) ;  /* 0x0000011000007945 */ /* 0x000fe20003800200 */
[----:B------:R-:W-:Y:S02]  /*1ef60*/  ISETP.GE.OR P1, PT, R17, UR14, P0 ;  /* 0x0000000e11007c0c */ /* 0x000fe40008726670 */
[----:B------:R-:W-:Y:S01]  /*1ef70*/  ISETP.GE.OR P0, PT, R16, UR14, P0 ;  /* 0x0000000e10007c0c */ /* 0x000fe20008706670 */
[----:B------:R-:W-:-:S12]  /*1ef80*/  @P6 BRA `(.L_x_827) ;  /* 0x0000000000346947 */ /* 0x000fd80003800000 */
[----:B------:R-:W3:Y:S01]  /*1ef90*/  LDCU.64 UR6, c[0x0][0x408] ;  /* 0x00008100ff0677ac */ /* 0x000ee20008000a00 */
[----:B------:R-:W-:Y:S02]  /*1efa0*/  IADD3 R0, P6, PT, R6, 0x10, RZ ;  /* 0x0000001006007810 */ /* 0x000fe40007fde0ff */
[----:B------:R-:W-:Y:S01]  /*1efb0*/  MOV R3, R9 ;  /* 0x0000000900037202 */ /* 0x000fe20000000f00 */
[----:B------:R-:W4:Y:S02]  /*1efc0*/  LDCU.64 UR4, c[0x0][0x3f0] ;  /* 0x00007e00ff0477ac */ /* 0x000f240008000a00 */
[----:B------:R-:W-:-:S04]  /*1efd0*/  IMAD.X R2, RZ, RZ, R7, P6 ;  /* 0x000000ffff027224 */ /* 0x000fc800030e0607 */
[----:B---3--:R-:W-:Y:S02]  /*1efe0*/  IMAD R4, R2, UR6, RZ ;  /* 0x0000000602047c24 */ /* 0x008fe4000f8e02ff */
[----:B------:R-:W-:-:S04]  /*1eff0*/  IMAD.MOV.U32 R2, RZ, RZ, R10 ;  /* 0x000000ffff027224 */ /* 0x000fc800078e000a */
[----:B------:R-:W-:-:S04]  /*1f000*/  IMAD.WIDE.U32 R2, R0, UR6, R2 ;  /* 0x0000000600027c25 */ /* 0x000fc8000f8e0002 */
[----:B------:R-:W-:Y:S01]  /*1f010*/  IMAD R0, R0, UR7, R4 ;  /* 0x0000000700007c24 */ /* 0x000fe2000f8e0204 */
[----:B----4-:R-:W-:-:S04]  /*1f020*/  LEA R4, P6, R2, UR4, 0x1 ;  /* 0x0000000402047c11 */ /* 0x010fc8000f8c08ff */
[----:B------:R-:W-:-:S04]  /*1f030*/  IADD3 R0, PT, PT, R3, R0, RZ ;  /* 0x0000000003007210 */ /* 0x000fc80007ffe0ff */
[----:B------:R-:W-:-:S05]  /*1f040*/  LEA.HI.X R5, R2, UR5, R0, 0x1, P6 ;  /* 0x0000000502057c11 */ /* 0x000fca000b0f0c00 */
[----:B--2---:R3:W-:Y:S02]  /*1f050*/  STG.E.128 desc[UR20][R4.64], R12 ;  /* 0x0000000c04007986 */ /* 0x0047e4000c101d14 */
.L_x_827:
[----:B------:R-:W-:Y:S05]  /*1f060*/  BSYNC.RECONVERGENT B0 ;  /* 0x0000000000007941 */ /* 0x000fea0003800200 */
.L_x_826:
[----:B--23--:R2:W3:Y:S01]  /*1f070*/  LDS.128 R12, [R18+0x1000] ;  /* 0x00100000120c7984 */ /* 0x00c4e20000000c00 */
[----:B------:R-:W-:Y:S04]  /*1f080*/  BSSY.RECONVERGENT B0, `(.L_x_828) ;  /* 0x000000f000007945 */ /* 0x000fe80003800200 */
[----:B------:R-:W-:Y:S05]  /*1f090*/  @P5 BRA `(.L_x_829) ;  /* 0x0000000000345947 */ /* 0x000fea0003800000 */
[----:B------:R-:W4:Y:S01]  /*1f0a0*/  LDCU.64 UR6, c[0x0][0x408] ;  /* 0x00008100ff0677ac */ /* 0x000f220008000a00 */
[----:B------:R-:W-:Y:S02]  /*1f0b0*/  IADD3 R0, P5, PT, R6, 0x20, RZ ;  /* 0x0000002006007810 */ /* 0x000fe40007fbe0ff */
[----:B------:R-:W-:Y:S01]  /*1f0c0*/  MOV R3, R9 ;  /* 0x0000000900037202 */ /* 0x000fe20000000f00 */
[----:B------:R-:W5:Y:S02]  /*1f0d0*/  LDCU.64 UR4, c[0x0][0x3f0] ;  /* 0x00007e00ff0477ac */ /* 0x000f640008000a00 */
[----:B------:R-:W-:-:S04]  /*1f0e0*/  IMAD.X R2, RZ, RZ, R7, P5 ;  /* 0x000000ffff027224 */ /* 0x000fc800028e0607 */
        /* <DEDUP_REMOVED lines=8> */
.L_x_829:
[----:B------:R-:W-:Y:S05]  /*1f170*/  BSYNC.RECONVERGENT B0 ;  /* 0x0000000000007941 */ /* 0x000fea0003800200 */
.L_x_828:
[----:B---34-:R3:W4:Y:S01]  /*1f180*/  LDS.128 R12, [R18+0x1800] ;  /* 0x00180000120c7984 */ /* 0x0187220000000c00 */
        /* <DEDUP_REMOVED lines=15> */
.L_x_831:
[----:B------:R-:W-:Y:S05]  /*1f280*/  BSYNC.RECONVERGENT B0 ;  /* 0x0000000000007941 */ /* 0x000fea0003800200 */
.L_x_830:
[----:B-1--4-:R1:W4:Y:S01]  /*1f290*/  LDS.128 R12, [R18+0x2000] ;  /* 0x00200000120c7984 */ /* 0x0123220000000c00 */
        /* <DEDUP_REMOVED lines=15> */
.L_x_833:
[----:B------:R-:W-:Y:S05]  /*1f390*/  BSYNC.RECONVERGENT B0 ;  /* 0x0000000000007941 */ /* 0x000fea0003800200 */
.L_x_832:
[----:B--2-4-:R2:W4:Y:S01]  /*1f3a0*/  LDS.128 R12, [R18+0x2800] ;  /* 0x00280000120c7984 */ /* 0x0145220000000c00 */
[----:B------:R-:W-:Y:S04]  /*1f3b0*/  BSSY.RECONVERGENT B0, `(.L_x_834) ;  /* 0x000000f000007945 */ /* 0x000fe80003800200 */
[----:B------:R-:W-:Y:S05]  /*1f3c0*/  @P2 BRA `(.L_x_835) ;  /* 0x0000000000342947 */ /* 0x000fea0003800000 */
[----:B------:R-:W5:Y:S01]  /*1f3d0*/  LDCU.64 UR6, c[0x0][0x408] ;  /* 0x00008100ff0677ac */ /* 0x000f620008000a00 */
[----:B------:R-:W-:Y:S02]  /*1f3e0*/  IADD3 R0, P2, PT, R6, 0x50, RZ ;  /* 0x0000005006007810 */ /* 0x000fe40007f5e0ff */
[----:B------:R-:W-:Y:S01]  /*1f3f0*/  MOV R3, R9 ;  /* 0x0000000900037202 */ /* 0x000fe20000000f00 */
[----:B------:R-:W3:Y:S02]  /*1f400*/  LDCU.64 UR4, c[0x0][0x3f0] ;  /* 0x00007e00ff0477ac */ /* 0x000ee40008000a00 */
[----:B------:R-:W-:-:S04]  /*1f410*/  IMAD.X R2, RZ, RZ, R7, P2 ;  /* 0x000000ffff027224 */ /* 0x000fc800010e0607 */
        /* <DEDUP_REMOVED lines=8> */
.L_x_835:
[----:B------:R-:W-:Y:S05]  /*1f4a0*/  BSYNC.RECONVERGENT B0 ;  /* 0x0000000000007941 */ /* 0x000fea0003800200 */
.L_x_834:
        /* <DEDUP_REMOVED lines=16> */
.L_x_837:
[----:B------:R-:W-:Y:S05]  /*1f5b0*/  BSYNC.RECONVERGENT B0 ;  /* 0x0000000000007941 */ /* 0x000fea0003800200 */
.L_x_836:
        /* <DEDUP_REMOVED lines=13> */
[----:B------:R-:W-:Y:S01]  /*1f690*/  STG.E.128 desc[UR20][R2.64], R20 ;  /* 0x0000001402007986 */ /* 0x000fe2000c101d14 */
[----:B------:R-:W-:Y:S05]  /*1f6a0*/  EXIT ;  /* 0x000000000000794d */ /* 0x000fea0003800000 */
.L_x_838:
        /* <DEDUP_REMOVED lines=13> */
.L_x_2696:


//--------------------- .text._ZN5flash16flash_fwd_kernelI23Flash_fwd_kernel_traitsILi64ELi128ELi128ELi4ELb0ELb0EN7cutlass6half_tE19Flash_kernel_traitsILi64ELi128ELi128ELi4ES3_EELb0ELb0ELb1ELb0ELb0ELb0ELb1ELb0EEEvNS_16Flash_fwd_paramsE --------------------------
	.section	.text._ZN5flash16flash_fwd_kernelI23Flash_fwd_kernel_traitsILi64ELi128ELi128ELi4ELb0ELb0EN7cutlass6half_tE19Flash_kernel_traitsILi64ELi128ELi128ELi4ES3_EELb0ELb0ELb1ELb0ELb0ELb0ELb1ELb0EEEvNS_16Flash_fwd_paramsE,"ax",@progbits
	.align	128
        .global         _ZN5flash16flash_fwd_kernelI23Flash_fwd_kernel_traitsILi64ELi128ELi128ELi4ELb0ELb0EN7cutlass6half_tE19Flash_kernel_traitsILi64ELi128ELi128ELi4ES3_EELb0ELb0ELb1ELb0ELb0ELb0ELb1ELb0EEEvNS_16Flash_fwd_paramsE
        .type           _ZN5flash16flash_fwd_kernelI23Flash_fwd_kernel_traitsILi64ELi128ELi128ELi4ELb0ELb0EN7cutlass6half_tE19Flash_kernel_traitsILi64ELi128ELi128ELi4ES3_EELb0ELb0ELb1ELb0ELb0ELb0ELb1ELb0EEEvNS_16Flash_fwd_paramsE,@function
        .size           _ZN5flash16flash_fwd_kernelI23Flash_fwd_kernel_traitsILi64ELi128ELi128ELi4ELb0ELb0EN7cutlass6half_tE19Flash_kernel_traitsILi64ELi128ELi128ELi4ES3_EELb0ELb0ELb1ELb0ELb0ELb0ELb1ELb0EEEvNS_16Flash_fwd_paramsE,(.L_x_2697 - _ZN5flash16flash_fwd_kernelI23Flash_fwd_kernel_traitsILi64ELi128ELi128ELi4ELb0ELb0EN7cutlass6half_tE19Flash_kernel_traitsILi64ELi128ELi128ELi4ES3_EELb0ELb0ELb1ELb0ELb0ELb0ELb1ELb0EEEvNS_16Flash_fwd_paramsE)
        .other          _ZN5flash16flash_fwd_kernelI23Flash_fwd_kernel_traitsILi64ELi128ELi128ELi4ELb0ELb0EN7cutlass6half_tE19Flash_kernel_traitsILi64ELi128ELi128ELi4ES3_EELb0ELb0ELb1ELb0ELb0ELb0ELb1ELb0EEEvNS_16Flash_fwd_paramsE,@"STO_CUDA_ENTRY STV_DEFAULT"
_ZN5flash16flash_fwd_kernelI23Flash_fwd_kernel_traitsILi64ELi128ELi128ELi4ELb0ELb0EN7cutlass6half_tE19Flash_kernel_traitsILi64ELi128ELi128ELi4ES3_EELb0ELb0ELb1ELb0ELb0ELb0ELb1ELb0EEEvNS_16Flash_fwd_paramsE:
.text._ZN5flash16flash_fwd_kernelI23Flash_fwd_kernel_traitsILi64ELi128ELi128ELi4ELb0ELb0EN7cutlass6half_tE19Flash_kernel_traitsILi64ELi128ELi128ELi4ES3_EELb0ELb0ELb1ELb0ELb0ELb0ELb1ELb0EEEvNS_16Flash_fwd_paramsE:
        /* <DEDUP_REMOVED lines=72> */
.L_x_839:
        /* <DEDUP_REMOVED lines=57> */
.L_x_841:
        /* <DEDUP_REMOVED lines=50> */
.L_x_843:
[----:B------:R-:W-:Y:S05]  /*0b30*/  BSYNC.RECONVERGENT B0 ;  /* 0x0000000000007941 */ /* 0x000fea0003800200 */
.L_x_842:
        /* <DEDUP_REMOVED lines=17> */
.L_x_845:
[----:B------:R-:W-:Y:S05]  /*0c50*/  BSYNC.RECONVERGENT B0 ;  /* 0x0000000000007941 */ /* 0x000fea0003800200 */
.L_x_844:
        /* <DEDUP_REMOVED lines=17> */
.L_x_847:
[----:B------:R-:W-:Y:S05]  /*0d70*/  BSYNC.RECONVERGENT B0 ;  /* 0x0000000000007941 */ /* 0x000fea0003800200 */
.L_x_846:
        /* <DEDUP_REMOVED lines=17> */
.L_x_849:
[----:B------:R-:W-:Y:S05]  /*0e90*/  BSYNC.RECONVERGENT B0 ;  /* 0x0000000000007941 */ /* 0x000fea0003800200 */
.L_x_848:
        /* <DEDUP_REMOVED lines=18> */
.L_x_851:
[----:B------:R-:W-:Y:S05]  /*0fc0*/  BSYNC.RECONVERGENT B0 ;  /* 0x0000000000007941 */ /* 0x000fea0003800200 */
.L_x_850:
        /* <DEDUP_REMOVED lines=17> */
.L_x_853:
[----:B------:R-:W-:Y:S05]  /*10e0*/  BSYNC.RECONVERGENT B0 ;  /* 0x0000000000007941 */ /* 0x000fea0003800200 */
.L_x_852:
        /* <DEDUP_REMOVED lines=15> */
.L_x_855:
[----:B------:R-:W-:Y:S05]  /*11e0*/  BSYNC.RECONVERGENT B0 ;  /* 0x0000000000007941 */ /* 0x000fea0003800200 */
.L_x_854:
        /* <DEDUP_REMOVED lines=15> */
.L_x_857:
[----:B------:R-:W-:Y:S05]  /*12e0*/  BSYNC.RECONVERGENT B0 ;  /* 0x0000000000007941 */ /* 0x000fea0003800200 */
.L_x_856:
        /* <DEDUP_REMOVED lines=10> */
.L_x_859:
[----:B------:R-:W-:Y:S05]  /*1390*/  BSYNC.RECONVERGENT B0 ;  /* 0x0000000000007941 */ /* 0x000fea0003800200 */
.L_x_858:
        /* <DEDUP_REMOVED lines=15> */
.L_x_861:
[----:B------:R-:W-:Y:S05]  /*1490*/  BSYNC.RECONVERGENT B0 ;  /* 0x0000000000007941 */ /* 0x000fea0003800200 */
.L_x_860:
        /* <DEDUP_REMOVED lines=10> */
.L_x_863:
[----:B------:R-:W-:Y:S05]  /*1540*/  BSYNC.RECONVERGENT B0 ;  /* 0x0000000000007941 */ /* 0x000fea0003800200 */
.L_x_862:
        /* <DEDUP_REMOVED lines=10> */
.L_x_865:
[----:B------:R-:W-:Y:S05]  /*15f0*/  BSYNC.RECONVERGENT B0 ;  /* 0x0000000000007941 */ /* 0x000fea0003800200 */
.L_x_864:
        /* <DEDUP_REMOVED lines=10> */
.L_x_867:
[----:B------:R-:W-:Y:S05]  /*16a0*/  BSYNC.RECONVERGENT B0 ;  /* 0x0000000000007941 */ /* 0x000fea0003800200 */
.L_x_866:
        /* <DEDUP_REMOVED lines=10> */
.L_x_869:
[----:B------:R-:W-:Y:S05]  /*1750*/  BSYNC.RECONVERGENT B0 ;  /* 0x0000000000007941 */ /* 0x000fea0003800200 */
.L_x_868:
        /* <DEDUP_REMOVED lines=10> */
.L_x_871:
[----:B------:R-:W-:Y:S05]  /*1800*/  BSYNC.RECONVERGENT B0 ;  /* 0x0000000000007941 */ /* 0x000fea0003800200 */
.L_x_870:
        /* <DEDUP_REMOVED lines=10> */
.L_x_840:
        /* <DEDUP_REMOVED lines=22> */
.L_x_872:
[----:B------:R-:W1:Y:S01]  /*1a10*/  LDCU.64 UR10, c[0x0][0x3b8] ;  /* 0x00007700ff0a77ac */ /* 0x000e620008000a00 */
[----:B------:R-:W-:-:S04]  /*1a20*/  UIADD3 UR13, UPT, UPT, UR26, UR27, URZ ;  /* 0x0000001b1a0d7290 */ /* 0x000fc8000fffe0ff */
[----:B-1----:R-:W-:Y:S02]  /*1a30*/  UIMAD.WIDE.U32 UR6, UR13, UR10, URZ ;  /* 0x0000000a0d0672a5 */ /* 0x002fe4000f8e00ff */
[----:B------:R-:W-:-:S04]  /*1a40*/  UIMAD UR13, UR13, UR11, URZ ;  /* 0x0000000b0d0d72a4 */ /* 0x000fc8000f8e02ff */
[----:B------:R-:W-:Y:S02]  /*1a50*/  UIADD3 UR13, UPT, UPT, UR7, UR13, URZ ;  /* 0x0000000d070d7290 */ /* 0x000fe4000fffe0ff */
.L_x_873:
        /* <DEDUP_REMOVED lines=38> */
.L_x_874:
[----:B------:R-:W1:Y:S01]  /*1cc0*/  LDCU.64 UR8, c[0x0][0x3c0] ;  /* 0x00007800ff0877ac */ /* 0x000e620008000a00 */
[----:B------:R-:W-:-:S04]  /*1cd0*/  UIADD3 UR26, UPT, UPT, UR26, UR27, URZ ;  /* 0x0000001b1a1a7290 */ /* 0x000fc8000fffe0ff */
[----:B-1----:R-:W-:Y:S02]  /*1ce0*/  UIMAD.WIDE.U32 UR4, UR26, UR8, URZ ;  /* 0x000000081a0472a5 */ /* 0x002fe4000f8e00ff */
[----:B------:R-:W-:-:S04]  /*1cf0*/  UIMAD UR26, UR26, UR9, URZ ;  /* 0x000000091a1a72a4 */ /* 0x000fc8000f8e02ff */
[----:B------:R-:W-:-:S03]  /*1d00*/  UIADD3 UR32, UPT, UPT, UR5, UR26, URZ ;  /* 0x0000001a05207290 */ /* 0x000fc6000fffe0ff */
[----:B------:R-:W-:-:S09]  /*1d10*/  UMOV UR26, UR4 ;  /* 0x00000004001a7c82 */ /* 0x000fd20008000000 */
.L_x_875:
        /* <DEDUP_REMOVED lines=71> */
.L_x_878:
[----:B------:R1:W-:Y:S02]  /*2190*/  STS.128 [R246], RZ ;  /* 0x000000fff6007388 */ /* 0x0003e40000000c00 */
.L_x_877:
[----:B------:R-:W-:Y:S05]  /*21a0*/  BSYNC.RECONVERGENT B0 ;  /* 0x0000000000007941 */ /* 0x000fea0003800200 */
.L_x_876:
        /* <DEDUP_REMOVED lines=41> */
.L_x_880:
[----:B------:R-:W-:Y:S05]  /*2440*/  BSYNC.RECONVERGENT B0 ;  /* 0x0000000000007941 */ /* 0x000fea0003800200 */
.L_x_879:
        /* <DEDUP_REMOVED lines=22> */
.L_x_882:
[----:B------:R-:W-:Y:S05]  /*25b0*/  BSYNC.RECONVERGENT B0 ;  /* 0x0000000000007941 */ /* 0x000fea0003800200 */
.L_x_881:
        /* <DEDUP_REMOVED lines=22> */
.L_x_884:
[----:B------:R-:W-:Y:S05]  /*2720*/  BSYNC.RECONVERGENT B0 ;  /* 0x0000000000007941 */ /* 0x000fea0003800200 */
.L_x_883:
        /* <DEDUP_REMOVED lines=22> */
.L_x_886:
[----:B------:R-:W-:Y:S05]  /*2890*/  BSYNC.RECONVERGENT B0 ;  /* 0x0000000000007941 */ /* 0x000fea0003800200 */
.L_x_885:
        /* <DEDUP_REMOVED lines=22> */
.L_x_888:
[----:B------:R-:W-:Y:S05]  /*2a00*/  BSYNC.RECONVERGENT B0 ;  /* 0x0000000000007941 */ /* 0x000fea0003800200 */
.L_x_887:
        /* <DEDUP_REMOVED lines=22> */
.L_x_890:
[----:B------:R-:W-:Y:S05]  /*2b70*/  BSYNC.RECONVERGENT B0 ;  /* 0x0000000000007941 */ /* 0x000fea0003800200 */
.L_x_889:
        /* <DEDUP_REMOVED lines=22> */
.L_x_892:
[----:B------:R-:W-:Y:S05]  /*2ce0*/  BSYNC.RECONVERGENT B0 ;  /* 0x0000000000007941 */ /* 0x000fea0003800200 */
.L_x_891:
        /* <DEDUP_REMOVED lines=18> */
.L_x_895:
[----:B------:R1:W-:Y:S02]  /*2e10*/  STS.128 [R246+0x4000], RZ ;  /* 0x004000fff6007388 */ /* 0x0003e40000000c00 */
.L_x_894:
[----:B------:R-:W-:Y:S05]  /*2e20*/  BSYNC.RECONVERGENT B0 ;  /* 0x0000000000007941 */ /* 0x000fea0003800200 */
.L_x_893:
        /* <DEDUP_REMOVED lines=25> */
.L_x_897:
[----:B------:R-:W-:Y:S05]  /*2fc0*/  BSYNC.RECONVERGENT B0 ;  /* 0x0000000000007941 */ /* 0x000fea0003800200 */
.L_x_896:
        /* <DEDUP_REMOVED lines=18> */
.L_x_899:
[----:B------:R-:W-:Y:S05]  /*30f0*/  BSYNC.RECONVERGENT B0 ;  /* 0x0000000000007941 */ /* 0x000fea0003800200 */
.L_x_898:
        /* <DEDUP_REMOVED lines=20> */
.L_x_901:
[----:B------:R-:W-:Y:S05]  /*3240*/  BSYNC.RECONVERGENT B0 ;  /* 0x0000000000007941 */ /* 0x000fea0003800200 */
.L_x_900:
        /* <DEDUP_REMOVED lines=16> */
.L_x_903:
[----:B------:R-:W-:Y:S05]  /*3350*/  BSYNC.RECONVERGENT B0 ;  /* 0x0000000000007941 */ /* 0x000fea0003800200 */
.L_x_902:
        /* <DEDUP_REMOVED lines=20> */
.L_x_905:
[----:B------:R-:W-:Y:S05]  /*34a0*/  BSYNC.RECONVERGENT B0 ;  /* 0x0000000000007941 */ /* 0x000fea0003800200 */
.L_x_904:
        /* <DEDUP_REMOVED lines=20> */
.L_x_907:
[----:B------:R-:W-:Y:S05]  /*35f0*/  BSYNC.RECONVERGENT B0 ;  /* 0x0000000000007941 */ /* 0x000fea0003800200 */
.L_x_906:
        /* <DEDUP_REMOVED lines=20> */
.L_x_909:
[----:B------:R-:W-:Y:S05]  /*3740*/  BSYNC.RECONVERGENT B0 ;  /* 0x0000000000007941 */ /* 0x000fea0003800200 */
.L_x_908:
        /* <DEDUP_REMOVED lines=22> */
.L_x_912:
[----:B------:R1:W-:Y:S01]  /*38b0*/  STS.128 [R246+0x8000], RZ ;  /* 0x008000fff6007388 */ /* 0x0003e20000000c00 */
[----:B------:R-:W-:Y:S05]  /*38c0*/  BRA `(.L_x_913) ;  /* 0x0000000000047947 */ /* 0x000fea0003800000 */
.L_x_911:
[----:B------:R1:W-:Y:S02]  /*38d0*/  STS.128 [R246+0x8000], RZ ;  /* 0x008000fff6007388 */ /* 0x0003e40000000c00 */
.L_x_913:
[----:B------:R-:W-:Y:S05]  /*38e0*/  BSYNC.RECONVERGENT B0 ;  /* 0x0000000000007941 */ /* 0x000fea0003800200 */
.L_x_910:
[----:B------:R-:W-:Y:S01]  /*38f0*/  ISETP.GE.AND P0, PT, R16, UR4, PT ;  /* 0x0000000410007c0c */ /* 0x000fe2000bf06270 */
[C---:B--2---:R-:W-:Y:S01]  /*3900*/  IMAD.SHL.U32 R2, R238.reuse, 0x40, RZ ;  /* 0x00000040ee027824 */ /* 0x044fe200078e00ff */
[----:B------:R-:W-:Y:S01]  /*3910*/  SHF.R.U32.HI R121, RZ, 0x1, R238 ;  /* 0x00000001ff797819 */ /* 0x000fe200000116ee */
[----:B------:R-:W-:Y:S01]  /*3920*/  IMAD.SHL.U32 R3, R238, 0x20, RZ ;  /* 0x00000020ee037824 */ /* 0x000fe200078e00ff */
[----:B------:R-:W-:Y:S01]  /*3930*/  BSSY.RECONVERGENT B0, `(.L_x_914) ;  /* 0x0000021000007945 */ /* 0x000fe20003800200 */
[----:B------:R-:W-:Y:S02]  /*3940*/  ISETP.GE.AND P6, PT, R15, UR4, PT ;  /* 0x000000040f007c0c */ /* 0x000fe4000bfc6270 */
[----:B------:R-:W-:Y:S02]  /*3950*/  LOP3.LUT R0, R234, 0x1c0, R2, 0xf8, !PT ;  /* 0x000001c0ea007812 */ /* 0x000fe400078ef802 */
[----:B------:R-:W-:Y:S02]  /*3960*/  LOP3.LUT R203, R2, 0x200, RZ, 0xc0, !PT ;  /* 0x0000020002cb7812 */ /* 0x000fe400078ec0ff */
[----:B------:R-:W-:-:S02]  /*3970*/  LOP3.LUT R92, R0, 0x8, R121, 0x78, !PT ;  /* 0x00000008005c7812 */ /* 0x000fc400078e7879 */
[----:B------:R2:W-:Y:S01]  /*3980*/  @P0 STS.128 [R246+0x8800], RZ ;  /* 0x008800fff6000388 */ /* 0x0005e20000000c00 */
[----:B------:R-:W-:Y:S02]  /*3990*/  LOP3.LUT R88, R2, 0x400, RZ, 0xc0, !PT ;  /* 0x0000040002587812 */ /* 0x000fe400078ec0ff */
        /* <DEDUP_REMOVED lines=26> */
.L_x_915:
[----:B------:R-:W-:Y:S05]  /*3b40*/  BSYNC.RECONVERGENT B0 ;  /* 0x0000000000007941 */ /* 0x000fea0003800200 */
.L_x_914:
        /* <DEDUP_REMOVED lines=18> */
.L_x_917:
[----:B------:R-:W-:Y:S05]  /*3c70*/  BSYNC.RECONVERGENT B0 ;  /* 0x0000000000007941 */ /* 0x000fea0003800200 */
.L_x_916:
        /* <DEDUP_REMOVED lines=20> */
.L_x_919:
[----:B------:R-:W-:Y:S05]  /*3dc0*/  BSYNC.RECONVERGENT B0 ;  /* 0x0000000000007941 */ /* 0x000fea0003800200 */
.L_x_918:
        /* <DEDUP_REMOVED lines=17> */
.L_x_921:
[----:B------:R-:W-:Y:S05]  /*3ee0*/  BSYNC.RECONVERGENT B0 ;  /* 0x0000000000007941 */ /* 0x000fea0003800200 */
.L_x_920:
        /* <DEDUP_REMOVED lines=20> */
.L_x_923:
[----:B------:R-:W-:Y:S05]  /*4030*/  BSYNC.RECONVERGENT B0 ;  /* 0x0000000000007941 */ /* 0x000fea0003800200 */
.L_x_922:
        /* <DEDUP_REMOVED lines=20> */
.L_x_925:
[----:B------:R-:W-:Y:S05]  /*4180*/  BSYNC.RECONVERGENT B0 ;  /* 0x0000000000007941 */ /* 0x000fea0003800200 */
.L_x_924:
        /* <DEDUP_REMOVED lines=20> */
.L_x_927:
[----:B------:R-:W-:Y:S05]  /*42d0*/  BSYNC.RECONVERGENT B0 ;  /* 0x0000000000007941 */ /* 0x000fea0003800200 */
.L_x_926:
[----:B------:R-:W-:Y:S01]  /*42e0*/  LDSM.16.M88.4 R32, [R236] ;  /* 0x00000000ec20783b */ /* 0x000fe20000000200 */
[----:B------:R-:W-:Y:S01]  /*42f0*/  LOP3.LUT P6, RZ, R238, 0x2, RZ, 0xc0, !PT ;  /* 0x00000002eeff7812 */ /* 0x000fe200078cc0ff */
[----:B------:R-:W5:Y:S01]  /*4300*/  LDCU UR4, c[0x0][0x50c] ;  /* 0x0000a180ff0477ac */ /* 0x000f620008000800 */
[----:B------:R-:W-:Y:S01]  /*4310*/  MOV R0, 0x20 ;  /* 0x0000002000007802 */ /* 0x000fe20000000f00 */
[----:B------:R-:W2:Y:S01]  /*4320*/  LDSM.16.M88.4 R36, [R88+UR5+0x4000] ;  /* 0x004000055824783b */ /* 0x000ea20008000200 */
[----:B------:R-:W-:Y:S01]  /*4330*/  IADD3 R200, PT, PT, R88, UR5, RZ ;  /* 0x0000000558c87c10 */ /* 0x000fe2000fffe0ff */
[----:B------:R-:W-:Y:S01]  /*4340*/  UISETP.GT.AND UP0, UPT, UR25, UR15, UPT ;  /* 0x0000000f1900728c */ /* 0x000fe2000bf04270 */
[----:B------:R-:W-:Y:S01]  /*4350*/  SEL R148, R0, 0xffffffe0, !P6 ;  /* 0xffffffe000947807 */ /* 0x000fe20007000000 */
[----:B------:R-:W4:Y:S01]  /*4360*/  LDSM.16.M88.4 R28, [R236+0x2000] ;  /* 0x00200000ec1c783b */ /* 0x000f220000000200 */
[----:B------:R-:W-:Y:S02]  /*4370*/  LOP3.LUT P3, RZ, R238, 0x4, RZ, 0xc0, !PT ;  /* 0x00000004eeff7812 */ /* 0x000fe4000786c0ff */
[-C--:B------:R-:W-:Y:S01]  /*4380*/  IADD3 R0, PT, PT, R236, R148.reuse, RZ ;  /* 0x00000094ec007210 */ /* 0x080fe20007ffe0ff */
[----:B------:R-:W-:Y:S01]  /*4390*/  LDSM.16.M88.4 R56, [R88+UR5+0x4800] ;  /* 0x004800055838783b */ /* 0x000fe20008000200 */
[----:B-1----:R-:W-:-:S02]  /*43a0*/  IADD3 R3, PT, PT, R200, R148, RZ ;  /* 0x00000094c8037210 */ /* 0x002fc40007ffe0ff */
[----:B------:R-:W-:Y:S01]  /*43b0*/  MOV R2, 0x40 ;  /* 0x0000004000027802 */ /* 0x000fe20000000f00 */
[----:B------:R-:W-:Y:S01]  /*43c0*/  LDSM.16.M88.4 R24, [R0] ;  /* 0x000000000018783b */ /* 0x000fe20000000200 */
[----:B------:R-:W-:Y:S02]  /*43d0*/  MOV R247, 0x8 ;  /* 0x0000000800f77802 */ /* 0x000fe40000000f00 */
[----:B------:R-:W-:Y:S01]  /*43e0*/  SEL R207, R2, 0xffffffc0, !P3 ;  /* 0xffffffc002cf7807 */ /* 0x000fe20005800000 */
[----:B------:R-:W1:Y:S01]  /*43f0*/  LDSM.16.M88.4 R40, [R3+0x4000] ;  /* 0x004000000328783b */ /* 0x000e620000000200 */
[----:B------:R-:W-:Y:S02]  /*4400*/  MOV R249, 0x40 ;  /* 0x0000004000f97802 */ /* 0x000fe40000000f00 */
[-C--:B------:R-:W-:Y:S01]  /*4410*/  IADD3 R2, PT, PT, R236, R207.reuse, RZ ;  /* 0x000000cfec027210 */ /* 0x080fe20007ffe0ff */
[----:B---3--:R3:W5:Y:S01]  /*4420*/  LDSM.16.M88.4 R20, [R0+0x2000] ;  /* 0x002000000014783b */ /* 0x0087620000000200 */
[----:B------:R-:W-:-:S02]  /*4430*/  IADD3 R216, PT, PT, R200, R207, RZ ;  /* 0x000000cfc8d87210 */ /* 0x000fc40007ffe0ff */
[----:B------:R-:W-:Y:S01]  /*4440*/  MOV R250, 0x48 ;  /* 0x0000004800fa7802 */ /* 0x000fe20000000f00 */
[----:B------:R-:W-:Y:S01]  /*4450*/  LDSM.16.M88.4 R16, [R2] ;  /* 0x000000000210783b */ /* 0x000fe20000000200 */
[----:B------:R-:W-:-:S03]  /*4460*/  IADD3 R89, PT, PT, R148, R216, RZ ;  /* 0x000000d894597210 */ /* 0x000fc60007ffe0ff */
[----:B------:R-:W5:Y:S04]  /*4470*/  LDSM.16.M88.4 R52, [R216+0x4000] ;  /* 0x00400000d834783b */ /* 0x000f680000000200 */
[----:B------:R-:W-:Y:S04]  /*4480*/  LDSM.16.M88.4 R48, [R89+0x4000] ;  /* 0x004000005930783b */ /* 0x000fe80000000200 */
[----:B------:R1:W5:Y:S01]  /*4490*/  LDSM.16.M88.4 R12, [R2+0x2000] ;  /* 0x00200000020c783b */ /* 0x0003620000000200 */
[----:B--2---:R-:W-:Y:S03]  /*44a0*/  HMMA.16816.F32 R4, R32, R36, RZ ;  /* 0x000000242004723c */ /* 0x004fe600000018ff */
[----:B------:R-:W0:Y:S01]  /*44b0*/  LDGDEPBAR ;  /* 0x00000000000079af */ /* 0x000e220000000000 */
[----:B---3--:R-:W-:-:S03]  /*44c0*/  IADD3 R0, PT, PT, R148, R2, RZ ;  /* 0x0000000294007210 */ /* 0x008fc60007ffe0ff */
[----:B------:R-:W-:Y:S01]  /*44d0*/  STL [R1+0xb4], R207 ;  /* 0x0000b4cf01007387 */ /* 0x000fe20000100800 */
[----:B----4-:R-:W-:Y:S03]  /*44e0*/  HMMA.16816.F32 R60, R28, R36, RZ ;  /* 0x000000241c3c723c */ /* 0x010fe600000018ff */
[----:B------:R-:W2:Y:S05]  /*44f0*/  LDSM.16.M88.4 R8, [R0] ;  /* 0x000000000008783b */ /* 0x000eaa0000000200 */
[----:B------:R-:W-:Y:S01]  /*4500*/  HMMA.16816.F32 R72, R32, R38, RZ ;  /* 0x000000262048723c */ /* 0x000fe200000018ff */
[----:B-1----:R-:W-:-:S04]  /*4510*/  SHF.R.U32.HI R2, RZ, 0x2, R238 ;  /* 0x00000002ff027819 */ /* 0x002fc800000116ee */
[----:B------:R-:W-:-:S03]  /*4520*/  LOP3.LUT R2, R2, 0x7, RZ, 0xc0, !PT ;  /* 0x0000000702027812 */ /* 0x000fc600078ec0ff */
[-C--:B------:R-:W-:Y:S01]  /*4530*/  HMMA.16816.F32 R44, R24, R40.reuse, R4 ;  /* 0x00000028182c723c */ /* 0x080fe20000001804 */
[----:B------:R1:W3:Y:S07]  /*4540*/  LDSM.16.M88.4 R4, [R0+0x2000] ;  /* 0x002000000004783b */ /* 0x0002ee0000000200 */
[----:B-----5:R-:W-:Y:S08]  /*4550*/  HMMA.16816.F32 R64, R20, R40, R60 ;  /* 0x000000281440723c */ /* 0x020ff0000000183c */
[----:B------:R-:W-:Y:S08]  /*4560*/  HMMA.16816.F32 R68, R28, R38, RZ ;  /* 0x000000261c44723c */ /* 0x000ff000000018ff */
[-C--:B------:R-:W-:Y:S01]  /*4570*/  HMMA.16816.F32 R60, R16, R52.reuse, R44 ;  /* 0x00000034103c723c */ /* 0x080fe2000000182c */
[----:B------:R-:W4:Y:S07]  /*4580*/  LDSM.16.M88.4 R44, [R3+0x4800] ;  /* 0x00480000032c783b */ /* 0x000f2e0000000200 */
[----:B------:R-:W-:Y:S08]  /*4590*/  HMMA.16816.F32 R36, R12, R52, R64 ;  /* 0x000000340c24723c */ /* 0x000ff00000001840 */
[----:B------:R-:W-:Y:S08]  /*45a0*/  HMMA.16816.F32 R68, R20, R42, R68 ;  /* 0x0000002a1444723c */ /* 0x000ff00000001844 */
[----:B--2---:R-:W-:Y:S08]  /*45b0*/  HMMA.16816.F32 R76, R8, R48, R60 ;  /* 0x00000030084c723c */ /* 0x004ff0000000183c */
[----:B------:R-:W-:Y:S01]  /*45c0*/  HMMA.16816.F32 R60, R24, R42, R72 ;  /* 0x0000002a183c723c */ /* 0x000fe20000001848 */
[----:B------:R-:W2:Y:S07]  /*45d0*/  LDSM.16.M88.4 R40, [R216+0x4800] ;  /* 0x00480000d828783b */ /* 0x000eae0000000200 */
[----:B------:R-:W-:Y:S03]  /*45e0*/  HMMA.16816.F32 R64, R32, R56, RZ ;  /* 0x000000382040723c */ /* 0x000fe600000018ff */
[----:B------:R-:W-:Y:S01]  /*45f0*/  FMUL.FTZ R76, R76, UR4 ;  /* 0x000000044c4c7c20 */ /* 0x000fe20008410000 */
[----:B------:R-:W-:Y:S01]  /*4600*/  FMUL.FTZ R77, R77, UR4 ;  /* 0x000000044d4d7c20 */ /* 0x000fe20008410000 */
[----:B------:R-:W-:Y:S01]  /*4610*/  FMUL.FTZ R78, R78, UR4 ;  /* 0x000000044e4e7c20 */ /* 0x000fe20008410000 */
[----:B-1----:R-:W-:Y:S01]  /*4620*/  FMUL.FTZ R0, R79, UR4 ;  /* 0x000000044f007c20 */ /* 0x002fe20008410000 */
[----:B------:R-:W1:Y:S01]  /*4630*/  MUFU.TANH R201, R76 ;  /* 0x0000004c00c97308 */ /* 0x000e620000002400 */
[----:B---3--:R-:W-:Y:S07]  /*4640*/  HMMA.16816.F32 R72, R4, R48, R36 ;  /* 0x000000300448723c */ /* 0x008fee0000001824 */
[----:B------:R-:W3:Y:S01]  /*4650*/  MUFU.TANH R199, R77 ;  /* 0x0000004d00c77308 */ /* 0x000ee20000002400 */
[-C--:B------:R-:W-:Y:S07]  /*4660*/  HMMA.16816.F32 R60, R16, R54.reuse, R60 ;  /* 0x00000036103c723c */ /* 0x080fee000000183c */
[----:B------:R-:W1:Y:S01]  /*4670*/  MUFU.TANH R188, R78 ;  /* 0x0000004e00bc7308 */ /* 0x000e620000002400 */
[----:B------:R-:W-:Y:S03]  /*4680*/  HMMA.16816.F32 R52, R12, R54, R68 ;  /* 0x000000360c34723c */ /* 0x000fe60000001844 */
[----:B------:R-:W-:Y:S01]  /*4690*/  FMUL.FTZ R72, R72, UR4 ;  /* 0x0000000448487c20 */ /* 0x000fe20008410000 */
[----:B------:R-:W-:Y:S01]  /*46a0*/  FMUL.FTZ R74, R74, UR4 ;  /* 0x000000044a4a7c20 */ /* 0x000fe20008410000 */
[----:B------:R-:W-:-:S02]  /*46b0*/  FMUL.FTZ R75, R75, UR4 ;  /* 0x000000044b4b7c20 */ /* 0x000fc40008410000 */
[----:B------:R5:W1:Y:S01]  /*46c0*/  MUFU.TANH R185, R0 ;  /* 0x0000000000b97308 */ /* 0x000a620000002400 */
[----:B------:R-:W-:Y:S07]  /*46d0*/  HMMA.16816.F32 R36, R28, R56, RZ ;  /* 0x000000381c24723c */ /* 0x000fee00000018ff */
[----:B------:R-:W1:Y:S01]  /*46e0*/  MUFU.TANH R192, R72 ;  /* 0x0000004800c07308 */ /* 0x000e620000002400 */
[----:B----4-:R-:W-:Y:S07]  /*46f0*/  HMMA.16816.F32 R84, R24, R44, R64 ;  /* 0x0000002c1854723c */ /* 0x010fee0000001840 */
[----:B------:R-:W4:Y:S01]  /*4700*/  MUFU.TANH R196, R74 ;  /* 0x0000004a00c47308 */ /* 0x000f220000002400 */
[----:B------:R-:W-:Y:S01]  /*4710*/  HMMA.16816.F32 R64, R8, R50, R60 ;  /* 0x000000320840723c */ /* 0x000fe2000000183c */
[----:B-----5:R-:W-:-:S06]  /*4720*/  FMUL.FTZ R0, R73, UR4 ;  /* 0x0000000449007c20 */ /* 0x020fcc0008410000 */
[----:B------:R-:W1:Y:S01]  /*4730*/  MUFU.TANH R198, R75 ;  /* 0x0000004b00c67308 */ /* 0x000e620000002400 */
[----:B------:R-:W-:Y:S07]  /*4740*/  HMMA.16816.F32 R60, R28, R58, RZ ;  /* 0x0000003a1c3c723c */ /* 0x000fee00000018ff */
[----:B------:R5:W1:Y:S01]  /*4750*/  MUFU.TANH R191, R0 ;  /* 0x0000000000bf7308 */ /* 0x000a620000002400 */
[----:B------:R-:W-:Y:S01]  /*4760*/  HMMA.16816.F32 R76, R4, R50, R52 ;  /* 0x00000032044c723c */ /* 0x000fe20000001834 */
[----:B------:R-:W3:Y:S02]  /*4770*/  LDSM.16.M88.4 R48, [R88+UR5+0x5000] ;  /* 0x005000055830783b */ /* 0x000ee40008000200 */
[----:B------:R-:W-:-:S04]  /*4780*/  FMUL.FTZ R64, R64, UR4 ;  /* 0x0000000440407c20 */ /* 0x000fc80008410000 */
[----:B------:R-:W1:Y:S01]  /*4790*/  MUFU.TANH R195, R64 ;  /* 0x0000004000c37308 */ /* 0x000e620000002400 */
[----:B------:R-:W-:Y:S08]  /*47a0*/  HMMA.16816.F32 R56, R32, R58, RZ ;  /* 0x0000003a2038723c */ /* 0x000ff000000018ff */
[----:B------:R-:W-:Y:S01]  /*47b0*/  HMMA.16816.F32 R80, R20, R44, R36 ;  /* 0x0000002c1450723c */ /* 0x000fe20000001824 */
[----:B------:R-:W4:Y:S01]  /*47c0*/  LDSM.16.M88.4 R36, [R89+0x4800] ;  /* 0x004800005924783b */ /* 0x000f220000000200 */
[----:B-----5:R-:W-:-:S04]  /*47d0*/  FMUL.FTZ R0, R65, UR4 ;  /* 0x0000000441007c20 */ /* 0x020fc80008410000 */
[----:B------:R5:W1:Y:S02]  /*47e0*/  MUFU.TANH R193, R0 ;  /* 0x0000000000c17308 */ /* 0x000a640000002400 */
[-C--:B------:R-:W-:Y:S08]  /*47f0*/  HMMA.16816.F32 R72, R20, R46.reuse, R60 ;  /* 0x0000002e1448723c */ /* 0x080ff0000000183c */
[----:B------:R-:W-:Y:S01]  /*4800*/  HMMA.16816.F32 R68, R24, R46, R56 ;  /* 0x0000002e1844723c */ /* 0x000fe20000001838 */
[----:B------:R-:W1:Y:S01]  /*4810*/  LDSM.16.M88.4 R44, [R3+0x5000] ;  /* 0x00500000032c783b */ /* 0x000e620000000200 */
[----:B-----5:R-:W-:-:S06]  /*4820*/  FMUL.FTZ R0, R66, UR4 ;  /* 0x0000000442007c20 */ /* 0x020fcc0008410000 */
[-C--:B--2---:R-:W-:Y:S01]  /*4830*/  HMMA.16816.F32 R52, R12, R40.reuse, R80 ;  /* 0x000000280c34723c */ /* 0x084fe20000001850 */
[----:B------:R2:W1:Y:S07]  /*4840*/  MUFU.TANH R179, R0 ;  /* 0x0000000000b37308 */ /* 0x00046e0000002400 */
[----:B------:R-:W-:Y:S08]  /*4850*/  HMMA.16816.F32 R60, R16, R40, R84 ;  /* 0x00000028103c723c */ /* 0x000ff00000001854 */
[----:B---3--:R-:W-:Y:S01]  /*4860*/  HMMA.16816.F32 R56, R32, R48, RZ ;  /* 0x000000302038723c */ /* 0x008fe200000018ff */
[----:B--2---:R-:W-:-:S07]  /*4870*/  FMUL.FTZ R0, R67, UR4 ;  /* 0x0000000443007c20 */ /* 0x004fce0008410000 */
[----:B----4-:R-:W-:Y:S01]  /*4880*/  HMMA.16816.F32 R64, R4, R36, R52 ;  /* 0x000000240440723c */ /* 0x010fe20000001834 */
[----:B------:R2:W3:Y:S07]  /*4890*/  MUFU.TANH R174, R0 ;  /* 0x0000000000ae7308 */ /* 0x0004ee0000002400 */
[----:B------:R-:W-:Y:S08]  /*48a0*/  HMMA.16816.F32 R52, R28, R48, RZ ;  /* 0x000000301c34723c */ /* 0x000ff000000018ff */
[----:B------:R-:W-:Y:S01]  /*48b0*/  HMMA.16816.F32 R60, R8, R36, R60 ;  /* 0x00000024083c723c */ /* 0x000fe2000000183c */
[----:B--2---:R-:W-:-:S02]  /*48c0*/  FMUL.FTZ R0, R76, UR4 ;  /* 0x000000044c007c20 */ /* 0x004fc40008410000 */
[----:B------:R-:W-:Y:S01]  /*48d0*/  FMUL.FTZ R64, R64, UR4 ;  /* 0x0000000440407c20 */ /* 0x000fe20008410000 */
[----:B------:R-:W-:Y:S01]  /*48e0*/  FMUL.FTZ R65, R65, UR4 ;  /* 0x0000000441417c20 */ /* 0x000fe20008410000 */
[----:B------:R-:W-:Y:S01]  /*48f0*/  FMUL.FTZ R66, R66, UR4 ;  /* 0x0000000442427c20 */ /* 0x000fe20008410000 */
[----:B------:R2:W4:Y:S01]  /*4900*/  MUFU.TANH R183, R0 ;  /* 0x0000000000b77308 */ /* 0x0005220000002400 */
[----:B------:R-:W-:-:S07]  /*4910*/  FMUL.FTZ R67, R67, UR4 ;  /* 0x0000000443437c20 */ /* 0x000fce0008410000 */
[----:B------:R-:W1:Y:S08]  /*4920*/  MUFU.TANH R173, R64 ;  /* 0x0000004000ad7308 */ /* 0x000e700000002400 */
[----:B------:R-:W1:Y:S01]  /*4930*/  MUFU.TANH R172, R65 ;  /* 0x0000004100ac7308 */ /* 0x000e620000002400 */
[----:B--2---:R-:W-:-:S07]  /*4940*/  FMUL.FTZ R0, R77, UR4 ;  /* 0x000000044d007c20 */ /* 0x004fce0008410000 */
[----:B------:R2:W1:Y:S08]  /*4950*/  MUFU.TANH R182, R0 ;  /* 0x0000000000b67308 */ /* 0x0004700000002400 */
[----:B------:R-:W1:Y:S08]  /*4960*/  MUFU.TANH R197, R66 ;  /* 0x0000004200c57308 */ /* 0x000e700000002400 */
[----:B------:R-:W1:Y:S01]  /*4970*/  MUFU.TANH R194, R67 ;  /* 0x0000004300c27308 */ /* 0x000e620000002400 */
[----:B--2---:R-:W-:-:S07]  /*4980*/  FMUL.FTZ R0, R78, UR4 ;  /* 0x000000044e007c20 */ /* 0x004fce0008410000 */
[----:B------:R2:W1:Y:S02]  /*4990*/  MUFU.TANH R190, R0 ;  /* 0x0000000000be7308 */ /* 0x0004640000002400 */
[----:B--2---:R-:W-:Y:S02]  /*49a0*/  FMUL.FTZ R0, R79, UR4 ;  /* 0x000000044f007c20 */ /* 0x004fe40008410000 */
[----:B-1----:R-:W-:Y:S04]  /*49b0*/  HMMA.16816.F32 R76, R24, R44, R56 ;  /* 0x0000002c184c723c */ /* 0x002fe80000001838 */
[----:B------:R1:W2:Y:S04]  /*49c0*/  MUFU.TANH R202, R0 ;  /* 0x0000000000ca7308 */ /* 0x0002a80000002400 */
[----:B------:R-:W-:Y:S08]  /*49d0*/  HMMA.16816.F32 R56, R16, R42, R68 ;  /* 0x0000002a1038723c */ /* 0x000ff00000001844 */
[----:B------:R-:W-:Y:S01]  /*49e0*/  HMMA.16816.F32 R68, R20, R44, R52 ;  /* 0x0000002c1444723c */ /* 0x000fe20000001834 */
[----:B-1----:R-:W-:-:S04]  /*49f0*/  FMUL.FTZ R0, R60, UR4 ;  /* 0x000000043c007c20 */ /* 0x002fc80008410000 */
[----:B------:R1:W1:Y:S03]  /*4a00*/  MUFU.TANH R186, R0 ;  /* 0x0000000000ba7308 */ /* 0x0002660000002400 */
[----:B------:R-:W-:Y:S01]  /*4a10*/  HMMA.16816.F32 R52, R12, R42, R72 ;  /* 0x0000002a0c34723c */ /* 0x000fe20000001848 */
[----:B------:R-:W5:Y:S01]  /*4a20*/  LDSM.16.M88.4 R40, [R216+0x5000] ;  /* 0x00500000d828783b */ /* 0x000f620000000200 */
[----:B-1----:R-:W-:-:S04]  /*4a30*/  FMUL.FTZ R0, R61, UR4 ;  /* 0x000000043d007c20 */ /* 0x002fc80008410000 */
[----:B------:R1:W1:-:S14]  /*4a40*/  MUFU.TANH R184, R0 ;  /* 0x0000000000b87308 */ /* 0x00025c0000002400 */
[----:B------:R-:W-:Y:S08]  /*4a50*/  HMMA.16816.F32 R72, R4, R38, R52 ;  /* 0x000000260448723c */ /* 0x000ff00000001834 */
[----:B------:R-:W-:Y:S01]  /*4a60*/  HMMA.16816.F32 R52, R32, R50, RZ ;  /* 0x000000322034723c */ /* 0x000fe200000018ff */
[----:B-1----:R-:W-:-:S04]  /*4a70*/  FMUL.FTZ R0, R62, UR4 ;  /* 0x000000043e007c20 */ /* 0x002fc80008410000 */
[----:B------:R1:W1:-:S15]  /*4a80*/  MUFU.TANH R171, R0 ;  /* 0x0000000000ab7308 */ /* 0x00025e0000002400 */
[----:B------:R-:W-:Y:S08]  /*4a90*/  HMMA.16816.F32 R64, R24, R46, R52 ;  /* 0x0000002e1840723c */ /* 0x000ff00000001834 */
[----:B-----5:R-:W-:Y:S01]  /*4aa0*/  HMMA.16816.F32 R52, R12, R40, R68 ;  /* 0x000000280c34723c */ /* 0x020fe20000001844 */
[----:B-1----:R-:W-:-:S04]  /*4ab0*/  FMUL.FTZ R0, R63, UR4 ;  /* 0x000000043f007c20 */ /* 0x002fc80008410000 */
[----:B------:R1:W1:Y:S03]  /*4ac0*/  MUFU.TANH R168, R0 ;  /* 0x0000000000a87308 */ /* 0x0002660000002400 */
[----:B------:R-:W-:Y:S01]  /*4ad0*/  HMMA.16816.F32 R60, R8, R38, R56 ;  /* 0x00000026083c723c */ /* 0x000fe20000001838 */
[----:B------:R-:W5:Y:S07]  /*4ae0*/  LDSM.16.M88.4 R36, [R89+0x5000] ;  /* 0x005000005924783b */ /* 0x000f6e0000000200 */
[----:B------:R-:W-:Y:S01]  /*4af0*/  HMMA.16816.F32 R56, R28, R50, RZ ;  /* 0x000000321c38723c */ /* 0x000fe200000018ff */
[----:B------:R-:W3:Y:S10]  /*4b00*/  LDSM.16.M88.4 R48, [R88+UR5+0x5800] ;  /* 0x005800055830783b */ /* 0x000ef40008000200 */
[----:B-1----:R-:W-:Y:S01]  /*4b10*/  FMUL.FTZ R0, R61, UR4 ;  /* 0x000000043d007c20 */ /* 0x002fe20008410000 */
[----:B------:R-:W-:-:S03]  /*4b20*/  FMUL.FTZ R60, R60, UR4 ;  /* 0x000000043c3c7c20 */ /* 0x000fc60008410000 */
[----:B------:R1:W1:Y:S05]  /*4b30*/  MUFU.TANH R177, R0 ;  /* 0x0000000000b17308 */ /* 0x00026a0000002400 */
[----:B------:R-:W-:Y:S01]  /*4b40*/  HMMA.16816.F32 R84, R20, R46, R56 ;  /* 0x0000002e1454723c */ /* 0x000fe20000001838 */
[----:B------:R-:W4:Y:S02]  /*4b50*/  LDSM.16.M88.4 R44, [R3+0x5800] ;  /* 0x00580000032c783b */ /* 0x000f240000000200 */
[----:B------:R-:W2:Y:S05]  /*4b60*/  MUFU.TANH R178, R60 ;  /* 0x0000003c00b27308 */ /* 0x000eaa0000002400 */
[----:B------:R-:W-:Y:S01]  /*4b70*/  HMMA.16816.F32 R56, R16, R40, R76 ;  /* 0x000000281038723c */ /* 0x000fe2000000184c */
[----:B-1----:R-:W-:-:S04]  /*4b80*/  FMUL.FTZ R0, R62, UR4 ;  /* 0x000000043e007c20 */ /* 0x002fc80008410000 */
[----:B------:R1:W1:Y:S03]  /*4b90*/  MUFU.TANH R119, R0 ;  /* 0x0000000000777308 */ /* 0x0002660000002400 */
[----:B-----5:R-:W-:Y:S08]  /*4ba0*/  HMMA.16816.F32 R68, R4, R36, R52 ;  /* 0x000000240444723c */ /* 0x020ff00000001834 */
[----:B---3--:R-:W-:Y:S01]  /*4bb0*/  HMMA.16816.F32 R52, R28, R48, RZ ;  /* 0x000000301c34723c */ /* 0x008fe200000018ff */
[----:B-1----:R-:W-:-:S07]  /*4bc0*/  FMUL.FTZ R0, R63, UR4 ;  /* 0x000000043f007c20 */ /* 0x002fce0008410000 */
[----:B------:R-:W-:Y:S03]  /*4bd0*/  HMMA.16816.F32 R60, R8, R36, R56 ;  /* 0x00000024083c723c */ /* 0x000fe60000001838 */
[----:B------:R-:W-:Y:S01]  /*4be0*/  FMUL.FTZ R68, R68, UR4 ;  /* 0x0000000444447c20 */ /* 0x000fe20008410000 */
[----:B------:R1:W3:Y:S01]  /*4bf0*/  MUFU.TANH R118, R0 ;  /* 0x0000000000767308 */ /* 0x0002e20000002400 */
[----:B------:R-:W-:Y:S01]  /*4c00*/  FMUL.FTZ R69, R69, UR4 ;  /* 0x0000000445457c20 */ /* 0x000fe20008410000 */
[----:B------:R-:W-:Y:S01]  /*4c10*/  FMUL.FTZ R70, R70, UR4 ;  /* 0x0000000446467c20 */ /* 0x000fe20008410000 */
[----:B------:R-:W-:Y:S01]  /*4c20*/  FMUL.FTZ R71, R71, UR4 ;  /* 0x0000000447477c20 */ /* 0x000fe20008410000 */
[----:B------:R-:W-:Y:S04]  /*4c30*/  HMMA.16816.F32 R56, R32, R48, RZ ;  /* 0x000000302038723c */ /* 0x000fe800000018ff */
[----:B------:R-:W2:Y:S04]  /*4c40*/  MUFU.TANH R155, R68 ;  /* 0x00000044009b7308 */ /* 0x000ea80000002400 */
[----:B----4-:R-:W-:Y:S04]  /*4c50*/  HMMA.16816.F32 R76, R20, R44, R52 ;  /* 0x0000002c144c723c */ /* 0x010fe80000001834 */
[----:B------:R-:W4:Y:S01]  /*4c60*/  MUFU.TANH R154, R69 ;  /* 0x00000045009a7308 */ /* 0x000f220000002400 */
[----:B-1----:R-:W-:-:S03]  /*4c70*/  FMUL.FTZ R0, R72, UR4 ;  /* 0x0000000448007c20 */ /* 0x002fc60008410000 */
[----:B------:R-:W-:Y:S04]  /*4c80*/  HMMA.16816.F32 R52, R12, R42, R84 ;  /* 0x0000002a0c34723c */ /* 0x000fe80000001854 */
[----:B------:R1:W1:Y:S04]  /*4c90*/  MUFU.TANH R167, R0 ;  /* 0x0000000000a77308 */ /* 0x0002680000002400 */
[----:B------:R-:W-:Y:S04]  /*4ca0*/  HMMA.16816.F32 R80, R24, R44, R56 ;  /* 0x0000002c1850723c */ /* 0x000fe80000001838 */
[----:B------:R-:W2:Y:S04]  /*4cb0*/  MUFU.TANH R181, R70 ;  /* 0x0000004600b57308 */ /* 0x000ea80000002400 */
[----:B------:R-:W-:Y:S01]  /*4cc0*/  HMMA.16816.F32 R56, R16, R42, R64 ;  /* 0x0000002a1038723c */ /* 0x000fe20000001840 */
[----:B------:R-:W5:Y:S03]  /*4cd0*/  LDSM.16.M88.4 R40, [R216+0x5800] ;  /* 0x00580000d828783b */ /* 0x000f660000000200 */
[----:B------:R-:W2:Y:S01]  /*4ce0*/  MUFU.TANH R180, R71 ;  /* 0x0000004700b47308 */ /* 0x000ea20000002400 */
[----:B-1----:R-:W-:-:S07]  /*4cf0*/  FMUL.FTZ R0, R73, UR4 ;  /* 0x0000000449007c20 */ /* 0x002fce0008410000 */
[----:B------:R1:W1:Y:S02]  /*4d00*/  MUFU.TANH R165, R0 ;  /* 0x0000000000a57308 */ /* 0x0002640000002400 */
[----:B-1----:R-:W-:-:S06]  /*4d10*/  FMUL.FTZ R0, R74, UR4 ;  /* 0x000000044a007c20 */ /* 0x002fcc0008410000 */
[----:B------:R1:W1:Y:S02]  /*4d20*/  MUFU.TANH R189, R0 ;  /* 0x0000000000bd7308 */ /* 0x0002640000002400 */
[----:B-1----:R-:W-:Y:S02]  /*4d30*/  FMUL.FTZ R0, R75, UR4 ;  /* 0x000000044b007c20 */ /* 0x002fe40008410000 */
[----:B------:R-:W-:Y:S04]  /*4d40*/  HMMA.16816.F32 R72, R4, R38, R52 ;  /* 0x000000260448723c */ /* 0x000fe80000001834 */
[----:B------:R1:W1:Y:S04]  /*4d50*/  MUFU.TANH R187, R0 ;  /* 0x0000000000bb7308 */ /* 0x0002680000002400 */
[----:B------:R-:W-:Y:S01]  /*4d60*/  HMMA.16816.F32 R52, R32, R50, RZ ;  /* 0x000000322034723c */ /* 0x000fe200000018ff */
[----:B-1----:R-:W-:-:S04]  /*4d70*/  FMUL.FTZ R0, R60, UR4 ;  /* 0x000000043c007c20 */ /* 0x002fc80008410000 */
[----:B------:R1:W1:-:S15]  /*4d80*/  MUFU.TANH R170, R0 ;  /* 0x0000000000aa7308 */ /* 0x00025e0000002400 */
[----:B------:R-:W-:Y:S08]  /*4d90*/  HMMA.16816.F32 R64, R24, R46, R52 ;  /* 0x0000002e1840723c */ /* 0x000ff00000001834 */
[----:B-----5:R-:W-:Y:S01]  /*4da0*/  HMMA.16816.F32 R52, R12, R40, R76 ;  /* 0x000000280c34723c */ /* 0x020fe2000000184c */
[----:B-1----:R-:W-:-:S04]  /*4db0*/  FMUL.FTZ R0, R61, UR4 ;  /* 0x000000043d007c20 */ /* 0x002fc80008410000 */
[----:B------:R1:W1:Y:S02]  /*4dc0*/  MUFU.TANH R169, R0 ;  /* 0x0000000000a97308 */ /* 0x0002640000002400 */
[----:B-1----:R-:W-:-:S06]  /*4dd0*/  FMUL.FTZ R0, R62, UR4 ;  /* 0x000000043e007c20 */ /* 0x002fcc0008410000 */
[----:B------:R1:W1:Y:S02]  /*4de0*/  MUFU.TANH R117, R0 ;  /* 0x0000000000757308 */ /* 0x0002640000002400 */
[----:B-1----:R-:W-:Y:S02]  /*4df0*/  FMUL.FTZ R0, R63, UR4 ;  /* 0x000000043f007c20 */ /* 0x002fe40008410000 */
[----:B------:R-:W-:Y:S01]  /*4e00*/  HMMA.16816.F32 R60, R8, R38, R56 ;  /* 0x00000026083c723c */ /* 0x000fe20000001838 */
[----:B------:R-:W1:Y:S03]  /*4e10*/  LDSM.16.M88.4 R36, [R89+0x5800] ;  /* 0x005800005924783b */ /* 0x000e660000000200 */
[----:B------:R5:W1:Y:S04]  /*4e20*/  MUFU.TANH R116, R0 ;  /* 0x0000000000747308 */ /* 0x000a680000002400 */
[----:B------:R-:W-:Y:S01]  /*4e30*/  HMMA.16816.F32 R56, R28, R50, RZ ;  /* 0x000000321c38723c */ /* 0x000fe200000018ff */
[----:B------:R-:W3:Y:S10]  /*4e40*/  LDSM.16.M88.4 R48, [R88+UR5+0x6000] ;  /* 0x006000055830783b */ /* 0x000ef40008000200 */
[----:B-----5:R-:W-:Y:S01]  /*4e50*/  FMUL.FTZ R0, R61, UR4 ;  /* 0x000000043d007c20 */ /* 0x020fe20008410000 */
[----:B------:R-:W-:-:S03]  /*4e60*/  FMUL.FTZ R60, R60, UR4 ;  /* 0x000000043c3c7c20 */ /* 0x000fc60008410000 */
[----:B------:R5:W1:Y:S05]  /*4e70*/  MUFU.TANH R156, R0 ;  /* 0x00000000009c7308 */ /* 0x000a6a0000002400 */
[----:B------:R-:W-:Y:S01]  /*4e80*/  HMMA.16816.F32 R84, R20, R46, R56 ;  /* 0x0000002e1454723c */ /* 0x000fe20000001838 */
[----:B------:R-:W4:Y:S02]  /*4e90*/  LDSM.16.M88.4 R44, [R3+0x6000] ;  /* 0x00600000032c783b */ /* 0x000f240000000200 */
[----:B------:R-:W1:Y:S05]  /*4ea0*/  MUFU.TANH R163, R60 ;  /* 0x0000003c00a37308 */ /* 0x000e6a0000002400 */
[----:B------:R-:W-:Y:S01]  /*4eb0*/  HMMA.16816.F32 R56, R16, R40, R80 ;  /* 0x000000281038723c */ /* 0x000fe20000001850 */
[----:B-----5:R-:W-:-:S04]  /*4ec0*/  FMUL.FTZ R0, R62, UR4 ;  /* 0x000000043e007c20 */ /* 0x020fc80008410000 */
[----:B------:R5:W2:Y:S03]  /*4ed0*/  MUFU.TANH R115, R0 ;  /* 0x0000000000737308 */ /* 0x000aa60000002400 */
[----:B-1----:R-:W-:Y:S08]  /*4ee0*/  HMMA.16816.F32 R68, R4, R36, R52 ;  /* 0x000000240444723c */ /* 0x002ff00000001834 */
[----:B---3--:R-:W-:Y:S01]  /*4ef0*/  HMMA.16816.F32 R52, R28, R48, RZ ;  /* 0x000000301c34723c */ /* 0x008fe200000018ff */
[----:B-----5:R-:W-:-:S07]  /*4f00*/  FMUL.FTZ R0, R63, UR4 ;  /* 0x000000043f007c20 */ /* 0x020fce0008410000 */
        /* <DEDUP_REMOVED lines=59> */
[----:B------:R-:W2:Y:S08]  /*52c0*/  MUFU.TANH R104, R68 ;  /* 0x0000004400687308 */ /* 0x000eb00000002400 */
[----:B------:R-:W2:Y:S01]  /*52d0*/  MUFU.TANH R98, R69 ;  /* 0x0000004500627308 */ /* 0x000ea20000002400 */
[----:B-1----:R-:W-:-:S07]  /*52e0*/  FMUL.FTZ R0, R72, UR4 ;  /* 0x0000000448007c20 */ /* 0x002fce0008410000 */
[----:B------:R1:W1:Y:S08]  /*52f0*/  MUFU.TANH R137, R0 ;  /* 0x0000000000897308 */ /* 0x0002700000002400 */
[----:B------:R-:W2:Y:S08]  /*5300*/  MUFU.TANH R160, R70 ;  /* 0x0000004600a07308 */ /* 0x000eb00000002400 */
[----:B------:R-:W2:Y:S01]  /*5310*/  MUFU.TANH R159, R71 ;  /* 0x00000047009f7308 */ /* 0x000ea20000002400 */
[----:B-1----:R-:W-:-:S07]  /*5320*/  FMUL.FTZ R0, R73, UR4 ;  /* 0x0000000449007c20 */ /* 0x002fce0008410000 */
[----:B------:R1:W1:Y:S02]  /*5330*/  MUFU.TANH R136, R0 ;  /* 0x0000000000887308 */ /* 0x0002640000002400 */
[----:B-1----:R-:W-:-:S06]  /*5340*/  FMUL.FTZ R0, R74, UR4 ;  /* 0x000000044a007c20 */ /* 0x002fcc0008410000 */
[----:B------:R1:W1:Y:S02]  /*5350*/  MUFU.TANH R162, R0 ;  /* 0x0000000000a27308 */ /* 0x0002640000002400 */
[----:B-1----:R-:W-:Y:S02]  /*5360*/  FMUL.FTZ R0, R75, UR4 ;  /* 0x000000044b007c20 */ /* 0x002fe40008410000 */
[----:B----4-:R-:W-:Y:S04]  /*5370*/  HMMA.16816.F32 R72, R24, R44, R56 ;  /* 0x0000002c1848723c */ /* 0x010fe80000001838 */
[----:B------:R1:W4:Y:S04]  /*5380*/  MUFU.TANH R161, R0 ;  /* 0x0000000000a17308 */ /* 0x0003280000002400 */
        /* <DEDUP_REMOVED lines=8> */
[----:B------:R-:W-:Y:S01]  /*5410*/  HMMA.16816.F32 R76, R4, R38, R52 ;  /* 0x00000026044c723c */ /* 0x000fe20000001834 */
[----:B------:R-:W-:Y:S01]  /*5420*/  LDSM.16.M88.4 R52, [R88+UR5+0x7000] ;  /* 0x007000055834783b */ /* 0x000fe20008000200 */
[----:B-1----:R-:W-:-:S04]  /*5430*/  FMUL.FTZ R0, R62, UR4 ;  /* 0x000000043e007c20 */ /* 0x002fc80008410000 */
[----:B------:R1:W1:Y:S02]  /*5440*/  MUFU.TANH R102, R0 ;  /* 0x0000000000667308 */ /* 0x0002640000002400 */
[----:B-1----:R-:W-:Y:S02]  /*5450*/  FMUL.FTZ R0, R63, UR4 ;  /* 0x000000043f007c20 */ /* 0x002fe40008410000 */
[----:B------:R-:W-:Y:S01]  /*5460*/  HMMA.16816.F32 R60, R8, R38, R56 ;  /* 0x00000026083c723c */ /* 0x000fe20000001838 */
[----:B------:R-:W1:Y:S03]  /*5470*/  LDSM.16.M88.4 R36, [R89+0x6800] ;  /* 0x006800005924783b */ /* 0x000e660000000200 */
[----:B------:R3:W1:Y:S04]  /*5480*/  MUFU.TANH R105, R0 ;  /* 0x0000000000697308 */ /* 0x0006680000002400 */
[-C--:B------:R-:W-:Y:S08]  /*5490*/  HMMA.16816.F32 R56, R28, R50.reuse, RZ ;  /* 0x000000321c38723c */ /* 0x080ff000000018ff */
[----:B------:R-:W-:Y:S03]  /*54a0*/  HMMA.16816.F32 R48, R32, R50, RZ ;  /* 0x000000322030723c */ /* 0x000fe600000018ff */
[----:B---3--:R-:W-:Y:S01]  /*54b0*/  FMUL.FTZ R0, R61, UR4 ;  /* 0x000000043d007c20 */ /* 0x008fe20008410000 */
[----:B------:R-:W-:-:S03]  /*54c0*/  FMUL.FTZ R60, R60, UR4 ;  /* 0x000000043c3c7c20 */ /* 0x000fc60008410000 */
[----:B------:R3:W1:Y:S05]  /*54d0*/  MUFU.TANH R132, R0 ;  /* 0x0000000000847308 */ /* 0x00066a0000002400 */
[----:B------:R-:W-:Y:S03]  /*54e0*/  HMMA.16816.F32 R84, R20, R46, R56 ;  /* 0x0000002e1454723c */ /* 0x000fe60000001838 */
[----:B------:R-:W1:Y:S05]  /*54f0*/  MUFU.TANH R141, R60 ;  /* 0x0000003c008d7308 */ /* 0x000e6a0000002400 */
[----:B-----5:R-:W-:Y:S01]  /*5500*/  HMMA.16816.F32 R56, R16, R40, R72 ;  /* 0x000000281038723c */ /* 0x020fe20000001848 */
[----:B---3--:R-:W-:-:S07]  /*5510*/  FMUL.FTZ R0, R62, UR4 ;  /* 0x000000043e007c20 */ /* 0x008fce0008410000 */
[----:B------:R-:W-:Y:S01]  /*5520*/  HMMA.16816.F32 R72, R24, R46, R48 ;  /* 0x0000002e1848723c */ /* 0x000fe20000001830 */
[----:B------:R3:W2:Y:S01]  /*5530*/  MUFU.TANH R106, R0 ;  /* 0x00000000006a7308 */ /* 0x0006a20000002400 */
[----:B------:R-:W5:Y:S06]  /*5540*/  LDSM.16.M88.4 R48, [R3+0x7000] ;  /* 0x007000000330783b */ /* 0x000f6c0000000200 */
[----:B------:R-:W-:Y:S08]  /*5550*/  HMMA.16816.F32 R44, R12, R40, R64 ;  /* 0x000000280c2c723c */ /* 0x000ff00000001840 */
[----:B-1----:R-:W-:Y:S01]  /*5560*/  HMMA.16816.F32 R64, R8, R36, R56 ;  /* 0x000000240840723c */ /* 0x002fe20000001838 */
[----:B---3--:R-:W-:-:S04]  /*5570*/  FMUL.FTZ R0, R63, UR4 ;  /* 0x000000043f007c20 */ /* 0x008fc80008410000 */
[----:B------:R1:W3:Y:S03]  /*5580*/  MUFU.TANH R109, R0 ;  /* 0x00000000006d7308 */ /* 0x0002e60000002400 */
[----:B------:R-:W-:Y:S08]  /*5590*/  HMMA.16816.F32 R56, R28, R52, RZ ;  /* 0x000000341c38723c */ /* 0x000ff000000018ff */
[----:B------:R-:W-:Y:S01]  /*55a0*/  HMMA.16816.F32 R80, R4, R36, R44 ;  /* 0x000000240450723c */ /* 0x000fe2000000182c */
[----:B------:R-:W4:Y:S01]  /*55b0*/  LDSM.16.M88.4 R44, [R216+0x7000] ;  /* 0x00700000d82c783b */ /* 0x000f220000000200 */
[----:B-1----:R-:W-:-:S06]  /*55c0*/  FMUL.FTZ R0, R76, UR4 ;  /* 0x000000044c007c20 */ /* 0x002fcc0008410000 */
[----:B------:R-:W-:Y:S01]  /*55d0*/  HMMA.16816.F32 R60, R32, R52, RZ ;  /* 0x00000034203c723c */ /* 0x000fe200000018ff */
[----:B------:R1:W1:Y:S07]  /*55e0*/  MUFU.TANH R97, R0 ;  /* 0x0000000000617308 */ /* 0x00026e0000002400 */
[----:B-----5:R-:W-:Y:S03]  /*55f0*/  HMMA.16816.F32 R56, R20, R48, R56 ;  /* 0x000000301438723c */ /* 0x020fe60000001838 */
[----:B------:R-:W-:Y:S01]  /*5600*/  FMUL.FTZ R80, R80, UR4 ;  /* 0x0000000450507c20 */ /* 0x000fe20008410000 */
[----:B------:R-:W-:Y:S01]  /*5610*/  FMUL.FTZ R81, R81, UR4 ;  /* 0x0000000451517c20 */ /* 0x000fe20008410000 */
[----:B------:R-:W-:Y:S01]  /*5620*/  FMUL.FTZ R83, R83, UR4 ;  /* 0x0000000453537c20 */ /* 0x000fe20008410000 */
[----:B------:R-:W-:Y:S01]  /*5630*/  FMUL.FTZ R82, R82, UR4 ;  /* 0x0000000452527c20 */ /* 0x000fe20008410000 */
[----:B------:R-:W2:Y:S01]  /*5640*/  MUFU.TANH R95, R80 ;  /* 0x00000050005f7308 */ /* 0x000ea20000002400 */
[----:B-1----:R-:W-:-:S04]  /*5650*/  FMUL.FTZ R0, R77, UR4 ;  /* 0x000000044d007c20 */ /* 0x002fc80008410000 */
[----:B------:R-:W-:Y:S03]  /*5660*/  HMMA.16816.F32 R68, R24, R48, R60 ;  /* 0x000000301844723c */ /* 0x000fe6000000183c */
[----:B------:R-:W1:Y:S05]  /*5670*/  MUFU.TANH R94, R81 ;  /* 0x00000051005e7308 */ /* 0x000e6a0000002400 */
[----:B------:R-:W-:Y:S03]  /*5680*/  HMMA.16816.F32 R60, R16, R42, R72 ;  /* 0x0000002a103c723c */ /* 0x000fe60000001848 */
[----:B------:R5:W1:Y:S05]  /*5690*/  MUFU.TANH R96, R0 ;  /* 0x0000000000607308 */ /* 0x000a6a0000002400 */
[----:B----4-:R-:W-:Y:S03]  /*56a0*/  HMMA.16816.F32 R72, R12, R44, R56 ;  /* 0x0000002c0c48723c */ /* 0x010fe60000001838 */
[----:B------:R-:W4:Y:S05]  /*56b0*/  MUFU.TANH R151, R83 ;  /* 0x0000005300977308 */ /* 0x000f2a0000002400 */
[----:B------:R-:W-:Y:S03]  /*56c0*/  HMMA.16816.F32 R56, R28, R54, RZ ;  /* 0x000000361c38723c */ /* 0x000fe600000018ff */
[----:B------:R-:W1:Y:S01]  /*56d0*/  MUFU.TANH R152, R82 ;  /* 0x0000005200987308 */ /* 0x000e620000002400 */
[----:B-----5:R-:W-:-:S04]  /*56e0*/  FMUL.FTZ R0, R78, UR4 ;  /* 0x000000044e007c20 */ /* 0x020fc80008410000 */
[----:B------:R-:W-:Y:S03]  /*56f0*/  HMMA.16816.F32 R60, R8, R38, R60 ;  /* 0x00000026083c723c */ /* 0x000fe6000000183c */
[----:B------:R5:W1:Y:S05]  /*5700*/  MUFU.TANH R158, R0 ;  /* 0x00000000009e7308 */ /* 0x000a6a0000002400 */
[----:B------:R-:W-:Y:S08]  /*5710*/  HMMA.16816.F32 R52, R32, R54, RZ ;  /* 0x000000362034723c */ /* 0x000ff000000018ff */
[----:B------:R-:W-:Y:S01]  /*5720*/  HMMA.16816.F32 R56, R20, R50, R56 ;  /* 0x000000321438723c */ /* 0x000fe20000001838 */
[----:B-----5:R-:W-:-:S02]  /*5730*/  FMUL.FTZ R0, R79, UR4 ;  /* 0x000000044f007c20 */ /* 0x020fc40008410000 */
[----:B------:R-:W-:Y:S01]  /*5740*/  FMUL.FTZ R60, R60, UR4 ;  /* 0x000000043c3c7c20 */ /* 0x000fe20008410000 */
[----:B------:R-:W-:Y:S01]  /*5750*/  FMUL.FTZ R61, R61, UR4 ;  /* 0x000000043d3d7c20 */ /* 0x000fe20008410000 */
[----:B------:R-:W-:Y:S01]  /*5760*/  FMUL.FTZ R62, R62, UR4 ;  /* 0x000000043e3e7c20 */ /* 0x000fe20008410000 */
[----:B------:R5:W1:Y:S01]  /*5770*/  MUFU.TANH R157, R0 ;  /* 0x00000000009d7308 */ /* 0x000a620000002400 */
[----:B------:R-:W-:Y:S01]  /*5780*/  FMUL.FTZ R63, R63, UR4 ;  /* 0x000000043f3f7c20 */ /* 0x000fe20008410000 */
[----:B------:R-:W-:Y:S06]  /*5790*/  HMMA.16816.F32 R68, R16, R44, R68 ;  /* 0x0000002c1044723c */ /* 0x000fec0000001844 */
[----:B------:R-:W1:Y:S02]  /*57a0*/  MUFU.TANH R128, R60 ;  /* 0x0000003c00807308 */ /* 0x000e640000002400 */
[----:B------:R-:W-:Y:S01]  /*57b0*/  HMMA.16816.F32 R52, R24, R50, R52 ;  /* 0x000000321834723c */ /* 0x000fe20000001834 */
[----:B------:R3:W-:Y:S05]  /*57c0*/  LDSM.16.M88.4 R48, [R3+0x7800] ;  /* 0x007800000330783b */ /* 0x0007ea0000000200 */
[----:B------:R-:W1:Y:S01]  /*57d0*/  MUFU.TANH R127, R61 ;  /* 0x0000003d007f7308 */ /* 0x000e620000002400 */
[----:B-----5:R-:W-:Y:S01]  /*57e0*/  FMUL.FTZ R0, R64, UR4 ;  /* 0x0000000440007c20 */ /* 0x020fe20008410000 */
[-C--:B------:R-:W-:Y:S06]  /*57f0*/  HMMA.16816.F32 R76, R12, R46.reuse, R56 ;  /* 0x0000002e0c4c723c */ /* 0x080fec0000001838 */
[----:B------:R5:W1:Y:S06]  /*5800*/  MUFU.TANH R131, R0 ;  /* 0x0000000000837308 */ /* 0x000a6c0000002400 */
[----:B------:R-:W-:Y:S01]  /*5810*/  HMMA.16816.F32 R56, R16, R46, R52 ;  /* 0x0000002e1038723c */ /* 0x000fe20000001834 */
[----:B------:R-:W-:Y:S01]  /*5820*/  LDSM.16.M88.4 R44, [R216+0x7800] ;  /* 0x00780000d82c783b */ /* 0x000fe20000000200 */
[----:B------:R-:W1:Y:S01]  /*5830*/  MUFU.TANH R110, R62 ;  /* 0x0000003e006e7308 */ /* 0x000e620000002400 */
[----:B---3--:R-:W-:-:S07]  /*5840*/  MOV R3, UR19 ;  /* 0x0000001300037c02 */ /* 0x008fce0008000f00 */
[----:B------:R-:W3:Y:S01]  /*5850*/  MUFU.TANH R112, R63 ;  /* 0x0000003f00707308 */ /* 0x000ee20000002400 */
[----:B-----5:R-:W-:-:S07]  /*5860*/  FMUL.FTZ R0, R65, UR4 ;  /* 0x0000000441007c20 */ /* 0x020fce0008410000 */
[----:B------:R5:W1:Y:S02]  /*5870*/  MUFU.TANH R130, R0 ;  /* 0x0000000000827308 */ /* 0x000a640000002400 */
[----:B-----5:R-:W-:-:S06]  /*5880*/  FMUL.FTZ R0, R66, UR4 ;  /* 0x0000000442007c20 */ /* 0x020fcc0008410000 */
[----:B------:R5:W1:Y:S02]  /*5890*/  MUFU.TANH R108, R0 ;  /* 0x00000000006c7308 */ /* 0x000a640000002400 */
[----:B-----5:R-:W-:Y:S02]  /*58a0*/  FMUL.FTZ R0, R67, UR4 ;  /* 0x0000000443007c20 */ /* 0x020fe40008410000 */
[----:B------:R-:W-:Y:S01]  /*58b0*/  HMMA.16816.F32 R64, R12, R42, R84 ;  /* 0x0000002a0c40723c */ /* 0x000fe20000001854 */
[----:B------:R-:W5:Y:S03]  /*58c0*/  LDSM.16.M88.4 R40, [R89+0x7000] ;  /* 0x007000005928783b */ /* 0x000f660000000200 */
[----:B------:R-:W1:-:S15]  /*58d0*/  MUFU.TANH R107, R0 ;  /* 0x00000000006b7308 */ /* 0x000e5e0000002400 */
[----:B------:R-:W-:-:S01]  /*58e0*/  NOP ;  /* 0x0000000000007918 */ /* 0x000fc20000000000 */
[----:B------:R-:W-:Y:S01]  /*58f0*/  HMMA.16816.F32 R64, R4, R38, R64 ;  /* 0x000000260440723c */ /* 0x000fe20000001840 */
[----:B------:R-:W2:-:S15]  /*5900*/  LDSM.16.M88.4 R36, [R88+UR5+0x7800] ;  /* 0x007800055824783b */ /* 0x000e9e0008000200 */
[----:B------:R-:W-:-:S03]  /*5910*/  NOP ;  /* 0x0000000000007918 */ /* 0x000fc60000000000 */
[----:B------:R-:W-:Y:S01]  /*5920*/  FMUL.FTZ R64, R64, UR4 ;  /* 0x0000000440407c20 */ /* 0x000fe20008410000 */
[----:B------:R-:W-:Y:S01]  /*5930*/  FMUL.FTZ R65, R65, UR4 ;  /* 0x0000000441417c20 */ /* 0x000fe20008410000 */
[----:B------:R-:W-:Y:S01]  /*5940*/  FMUL.FTZ R66, R66, UR4 ;  /* 0x0000000442427c20 */ /* 0x000fe20008410000 */
[----:B------:R-:W-:Y:S01]  /*5950*/  FMUL.FTZ R67, R67, UR4 ;  /* 0x0000000443437c20 */ /* 0x000fe20008410000 */
[-C--:B-----5:R-:W-:Y:S01]  /*5960*/  HMMA.16816.F32 R68, R8, R40.reuse, R68 ;  /* 0x000000280844723c */ /* 0x0a0fe20000001844 */
[----:B------:R-:W1:Y:S07]  /*5970*/  MUFU.TANH R93, R64 ;  /* 0x00000040005d7308 */ /* 0x000e6e0000002400 */
[----:B------:R-:W-:Y:S01]  /*5980*/  HMMA.16816.F32 R72, R4, R40, R72 ;  /* 0x000000280448723c */ /* 0x000fe20000001848 */
[----:B------:R-:W1:Y:S08]  /*5990*/  MUFU.TANH R91, R65 ;  /* 0x00000041005b7308 */ /* 0x000e700000002400 */
[----:B------:R-:W1:Y:S01]  /*59a0*/  MUFU.TANH R150, R66 ;  /* 0x0000004200967308 */ /* 0x000e620000002400 */
[----:B--2---:R-:W-:Y:S01]  /*59b0*/  HMMA.16816.F32 R60, R32, R36, RZ ;  /* 0x00000024203c723c */ /* 0x004fe200000018ff */
[----:B------:R-:W-:Y:S01]  /*59c0*/  FMUL.FTZ R68, R68, UR4 ;  /* 0x0000000444447c20 */ /* 0x000fe20008410000 */
[----:B------:R-:W-:Y:S01]  /*59d0*/  FMUL.FTZ R69, R69, UR4 ;  /* 0x0000000445457c20 */ /* 0x000fe20008410000 */
[----:B------:R-:W-:Y:S01]  /*59e0*/  FMUL.FTZ R70, R70, UR4 ;  /* 0x0000000446467c20 */ /* 0x000fe20008410000 */
[----:B------:R-:W-:-:S03]  /*59f0*/  FMUL.FTZ R71, R71, UR4 ;  /* 0x0000000447477c20 */ /* 0x000fc60008410000 */
[----:B------:R2:W1:Y:S01]  /*5a00*/  MUFU.TANH R140, R67 ;  /* 0x00000043008c7308 */ /* 0x0004620000002400 */
[----:B------:R-:W-:Y:S01]  /*5a10*/  HMMA.16816.F32 R52, R28, R36, RZ ;  /* 0x000000241c34723c */ /* 0x000fe200000018ff */
[----:B------:R-:W-:Y:S01]  /*5a20*/  FMUL.FTZ R72, R72, UR4 ;  /* 0x0000000448487c20 */ /* 0x000fe20008410000 */
[----:B------:R-:W-:Y:S01]  /*5a30*/  FMUL.FTZ R73, R73, UR4 ;  /* 0x0000000449497c20 */ /* 0x000fe20008410000 */
[----:B------:R-:W-:Y:S01]  /*5a40*/  FMUL.FTZ R74, R74, UR4 ;  /* 0x000000044a4a7c20 */ /* 0x000fe20008410000 */
[----:B------:R-:W-:-:S03]  /*5a50*/  FMUL.FTZ R75, R75, UR4 ;  /* 0x000000044b4b7c20 */ /* 0x000fc60008410000 */
[----:B------:R-:W1:Y:S01]  /*5a60*/  MUFU.TANH R126, R68 ;  /* 0x00000044007e7308 */ /* 0x000e620000002400 */
[----:B------:R-:W-:Y:S07]  /*5a70*/  HMMA.16816.F32 R32, R32, R38, RZ ;  /* 0x000000262020723c */ /* 0x000fee00000018ff */
[----:B------:R-:W1:Y:S01]  /*5a80*/  MUFU.TANH R125, R69 ;  /* 0x00000045007d7308 */ /* 0x000e620000002400 */
[----:B--2---:R-:W-:Y:S07]  /*5a90*/  HMMA.16816.F32 R64, R24, R48, R60 ;  /* 0x000000301840723c */ /* 0x004fee000000183c */
[----:B------:R-:W2:Y:S01]  /*5aa0*/  MUFU.TANH R111, R70 ;  /* 0x00000046006f7308 */ /* 0x000ea20000002400 */
[----:B------:R-:W-:Y:S07]  /*5ab0*/  HMMA.16816.F32 R60, R8, R42, R56 ;  /* 0x0000002a083c723c */ /* 0x000fee0000001838 */
[----:B------:R5:W1:Y:S01]  /*5ac0*/  MUFU.TANH R113, R71 ;  /* 0x0000004700717308 */ /* 0x000a620000002400 */
[----:B------:R-:W-:Y:S01]  /*5ad0*/  HMMA.16816.F32 R56, R20, R48, R52 ;  /* 0x000000301438723c */ /* 0x000fe20000001834 */
[----:B------:R-:W4:Y:S01]  /*5ae0*/  LDSM.16.M88.4 R52, [R89+0x7800] ;  /* 0x007800005934783b */ /* 0x000f220000000200 */
[----:B------:R-:W-:-:S05]  /*5af0*/  DEPBAR.LE SB0, 0x0 ;  /* 0x000080000000791a */ /* 0x000fca0000000000 */
[----:B------:R-:W1:Y:S01]  /*5b00*/  MUFU.TANH R81, R72 ;  /* 0x0000004800517308 */ /* 0x000e620000002400 */
[----:B------:R-:W-:Y:S03]  /*5b10*/  HMMA.16816.F32 R28, R28, R38, RZ ;  /* 0x000000261c1c723c */ /* 0x000fe600000018ff */
[----:B------:R-:W-:Y:S01]  /*5b20*/  FMUL.FTZ R61, R61, UR4 ;  /* 0x000000043d3d7c20 */ /* 0x000fe20008410000 */
[----:B------:R-:W-:Y:S01]  /*5b30*/  FMUL.FTZ R60, R60, UR4 ;  /* 0x000000043c3c7c20 */ /* 0x000fe20008410000 */
[----:B------:R-:W-:Y:S01]  /*5b40*/  FMUL.FTZ R62, R62, UR4 ;  /* 0x000000043e3e7c20 */ /* 0x000fe20008410000 */
[----:B------:R-:W-:Y:S01]  /*5b50*/  FMUL.FTZ R63, R63, UR4 ;  /* 0x000000043f3f7c20 */ /* 0x000fe20008410000 */
[----:B------:R-:W1:Y:S01]  /*5b60*/  MUFU.TANH R90, R61 ;  /* 0x0000003d005a7308 */ /* 0x000e620000002400 */
[----:B-----5:R-:W-:Y:S07]  /*5b70*/  HMMA.16816.F32 R68, R4, R42, R76 ;  /* 0x0000002a0444723c */ /* 0x020fee000000184c */
[----:B------:R-:W1:Y:S01]  /*5b80*/  MUFU.TANH R124, R60 ;  /* 0x0000003c007c7308 */ /* 0x000e620000002400 */
[----:B------:R-:W-:Y:S07]  /*5b90*/  HMMA.16816.F32 R40, R16, R44, R64 ;  /* 0x0000002c1028723c */ /* 0x000fee0000001840 */
[----:B------:R-:W1:Y:S01]  /*5ba0*/  MUFU.TANH R80, R73 ;  /* 0x0000004900507308 */ /* 0x000e620000002400 */
[----:B------:R-:W-:Y:S03]  /*5bb0*/  HMMA.16816.F32 R24, R24, R50, R32 ;  /* 0x000000321818723c */ /* 0x000fe60000001820 */
[----:B------:R-:W-:Y:S01]  /*5bc0*/  FMUL.FTZ R0, R71, UR4 ;  /* 0x0000000447007c20 */ /* 0x000fe20008410000 */
[----:B------:R-:W-:Y:S01]  /*5bd0*/  FMUL.FTZ R69, R69, UR4 ;  /* 0x0000000445457c20 */ /* 0x000fe20008410000 */
[----:B------:R-:W-:Y:S01]  /*5be0*/  FMUL.FTZ R68, R68, UR4 ;  /* 0x0000000444447c20 */ /* 0x000fe20008410000 */
[----:B------:R-:W-:Y:S01]  /*5bf0*/  FMUL.FTZ R70, R70, UR4 ;  /* 0x0000000446467c20 */ /* 0x000fe20008410000 */
[----:B------:R5:W1:Y:S01]  /*5c00*/  MUFU.TANH R129, R0 ;  /* 0x0000000000817308 */ /* 0x000a620000002400 */
[----:B------:R-:W-:Y:S07]  /*5c10*/  HMMA.16816.F32 R32, R12, R44, R56 ;  /* 0x0000002c0c20723c */ /* 0x000fee0000001838 */
[----:B------:R-:W1:Y:S01]  /*5c20*/  MUFU.TANH R135, R74 ;  /* 0x0000004a00877308 */ /* 0x000e620000002400 */
[----:B----4-:R-:W-:Y:S07]  /*5c30*/  HMMA.16816.F32 R40, R8, R52, R40 ;  /* 0x000000340828723c */ /* 0x010fee0000001828 */
[----:B------:R-:W4:Y:S01]  /*5c40*/  MUFU.TANH R134, R75 ;  /* 0x0000004b00867308 */ /* 0x000f220000002400 */
[----:B------:R-:W-:Y:S07]  /*5c50*/  HMMA.16816.F32 R20, R20, R50, R28 ;  /* 0x000000321414723c */ /* 0x000fee000000181c */
[----:B------:R-:W1:Y:S01]  /*5c60*/  MUFU.TANH R62, R62 ;  /* 0x0000003e003e7308 */ /* 0x000e620000002400 */
[----:B------:R-:W-:Y:S03]  /*5c70*/  HMMA.16816.F32 R16, R16, R46, R24 ;  /* 0x0000002e1010723c */ /* 0x000fe60000001818 */
[----:B-----5:R-:W-:Y:S01]  /*5c80*/  FMUL.FTZ R0, R42, UR4 ;  /* 0x000000042a007c20 */ /* 0x020fe20008410000 */
[----:B------:R-:W-:Y:S01]  /*5c90*/  FMUL.FTZ R40, R40, UR4 ;  /* 0x0000000428287c20 */ /* 0x000fe20008410000 */
[----:B------:R-:W-:-:S02]  /*5ca0*/  FMUL.FTZ R41, R41, UR4 ;  /* 0x0000000429297c20 */ /* 0x000fc40008410000 */
[----:B------:R5:W1:Y:S01]  /*5cb0*/  MUFU.TANH R42, R0 ;  /* 0x00000000002a7308 */ /* 0x000a620000002400 */
[----:B------:R-:W-:Y:S07]  /*5cc0*/  HMMA.16816.F32 R24, R4, R52, R32 ;  /* 0x000000340418723c */ /* 0x000fee0000001820 */
[----:B------:R-:W1:Y:S01]  /*5cd0*/  MUFU.TANH R89, R40 ;  /* 0x0000002800597308 */ /* 0x000e620000002400 */
[----:B------:R-:W-:Y:S07]  /*5ce0*/  HMMA.16816.F32 R12, R12, R46, R20 ;  /* 0x0000002e0c0c723c */ /* 0x000fee0000001814 */
[----:B------:R-:W1:Y:S01]  /*5cf0*/  MUFU.TANH R63, R63 ;  /* 0x0000003f003f7308 */ /* 0x000e620000002400 */
[----:B-----5:R-:W-:Y:S01]  /*5d00*/  FMUL.FTZ R0, R43, UR4 ;  /* 0x000000042b007c20 */ /* 0x020fe20008410000 */
[-C--:B------:R-:W-:Y:S06]  /*5d10*/  HMMA.16816.F32 R16, R8, R54.reuse, R16 ;  /* 0x000000360810723c */ /* 0x080fec0000001810 */
[----:B------:R5:W1:Y:S05]  /*5d20*/  MUFU.TANH R40, R0 ;  /* 0x0000000000287308 */ /* 0x000a6a0000002400 */
[----:B------:R-:W-:Y:S03]  /*5d30*/  HMMA.16816.F32 R4, R4, R54, R12 ;  /* 0x000000360404723c */ /* 0x000fe6000000180c */
[----:B------:R-:W1:Y:S08]  /*5d40*/  MUFU.TANH R76, R68 ;  /* 0x00000044004c7308 */ /* 0x000e700000002400 */
[----:B------:R-:W1:Y:S01]  /*5d50*/  MUFU.TANH R69, R69 ;  /* 0x0000004500457308 */ /* 0x000e620000002400 */
[----:B-----5:R-:W-:-:S07]  /*5d60*/  FMUL.FTZ R0, R24, UR4 ;  /* 0x0000000418007c20 */ /* 0x020fce0008410000 */
[----:B------:R5:W1:Y:S01]  /*5d70*/  MUFU.TANH R51, R0 ;  /* 0x0000000000337308 */ /* 0x000a620000002400 */
[----:B------:R-:W-:Y:S01]  /*5d80*/  FMUL.FTZ R4, R4, UR4 ;  /* 0x0000000404047c20 */ /* 0x000fe20008410000 */
[----:B------:R-:W-:Y:S01]  /*5d90*/  FMUL.FTZ R5, R5, UR4 ;  /* 0x0000000405057c20 */ /* 0x000fe20008410000 */
[----:B------:R-:W-:Y:S01]  /*5da0*/  FMUL.FTZ R6, R6, UR4 ;  /* 0x0000000406067c20 */ /* 0x000fe20008410000 */
[----:B------:R-:W-:-:S04]  /*5db0*/  FMUL.FTZ R7, R7, UR4 ;  /* 0x0000000407077c20 */ /* 0x000fc80008410000 */
[----:B------:R-:W1:Y:S08]  /*5dc0*/  MUFU.TANH R133, R70 ;  /* 0x0000004600857308 */ /* 0x000e700000002400 */
[----:B------:R-:W1:Y:S01]  /*5dd0*/  MUFU.TANH R83, R41 ;  /* 0x0000002900537308 */ /* 0x000e620000002400 */
[----:B-----5:R-:W-:-:S07]  /*5de0*/  FMUL.FTZ R0, R25, UR4 ;  /* 0x0000000419007c20 */ /* 0x020fce0008410000 */
[----:B------:R5:W1:Y:S08]  /*5df0*/  MUFU.TANH R50, R0 ;  /* 0x0000000000327308 */ /* 0x000a700000002400 */
[----:B------:R-:W1:Y:S08]  /*5e00*/  MUFU.TANH R49, R4 ;  /* 0x0000000400317308 */ /* 0x000e700000002400 */
[----:B------:R-:W1:Y:S01]  /*5e10*/  MUFU.TANH R47, R5 ;  /* 0x00000005002f7308 */ /* 0x000e620000002400 */
[----:B-----5:R-:W-:-:S07]  /*5e20*/  FMUL.FTZ R0, R26, UR4 ;  /* 0x000000041a007c20 */ /* 0x020fce0008410000 */
[----:B------:R5:W1:Y:S08]  /*5e30*/  MUFU.TANH R122, R0 ;  /* 0x00000000007a7308 */ /* 0x000a700000002400 */
[----:B------:R-:W1:Y:S01]  /*5e40*/  MUFU.TANH R120, R7 ;  /* 0x0000000700787308 */ /* 0x000e620000002400 */
[----:B-----5:R-:W-:-:S07]  /*5e50*/  FMUL.FTZ R0, R27, UR4 ;  /* 0x000000041b007c20 */ /* 0x020fce0008410000 */
[----:B------:R5:W1:Y:S02]  /*5e60*/  MUFU.TANH R123, R0 ;  /* 0x00000000007b7308 */ /* 0x000a640000002400 */
[----:B-----5:R-:W-:-:S06]  /*5e70*/  FMUL.FTZ R0, R16, UR4 ;  /* 0x0000000410007c20 */ /* 0x020fcc0008410000 */
[----:B------:R5:W1:Y:S02]  /*5e80*/  MUFU.TANH R61, R0 ;  /* 0x00000000003d7308 */ /* 0x000a640000002400 */
[----:B-----5:R-:W-:-:S06]  /*5e90*/  FMUL.FTZ R0, R17, UR4 ;  /* 0x0000000411007c20 */ /* 0x020fcc0008410000 */
[----:B------:R5:W1:Y:S02]  /*5ea0*/  MUFU.TANH R60, R0 ;  /* 0x00000000003c7308 */ /* 0x000a640000002400 */
[----:B-----5:R-:W-:-:S06]  /*5eb0*/  FMUL.FTZ R0, R18, UR4 ;  /* 0x0000000412007c20 */ /* 0x020fcc0008410000 */
[----:B------:R5:W1:Y:S02]  /*5ec0*/  MUFU.TANH R39, R0 ;  /* 0x0000000000277308 */ /* 0x000a640000002400 */
[----:B-----5:R-:W-:-:S06]  /*5ed0*/  FMUL.FTZ R0, R19, UR4 ;  /* 0x0000000413007c20 */ /* 0x020fcc0008410000 */
[----:B------:R5:W1:Y:S02]  /*5ee0*/  MUFU.TANH R36, R0 ;  /* 0x0000000000247308 */ /* 0x000a640000002400 */
[----:B-----5:R-:W-:-:S06]  /*5ef0*/  LOP3.LUT R0, R121, 0x1f0, RZ, 0xc0, !PT ;  /* 0x000001f079007812 */ /* 0x020fcc00078ec0ff */
[----:B------:R1:W1:Y:S01]  /*5f00*/  MUFU.TANH R121, R6 ;  /* 0x0000000600797308 */ /* 0x0002620000002400 */
[----:B------:R-:W-:Y:S02]  /*5f10*/  IADD3 R0, PT, PT, R2, UR22, R0 ;  /* 0x0000001602007c10 */ /* 0x000fe4000fffe000 */
[----:B------:R-:W-:-:S04]  /*5f20*/  MOV R2, UR18 ;  /* 0x0000001200027c02 */ /* 0x000fc80008000f00 */
[C---:B------:R-:W-:Y:S02]  /*5f30*/  IADD3 R243, PT, PT, R0.reuse, UR23, -R2 ;  /* 0x0000001700f37c10 */ /* 0x040fe4000fffe802 */
[----:B------:R-:W-:-:S04]  /*5f40*/  IADD3 R0, PT, PT, R0, 0x1, R3 ;  /* 0x0000000100007810 */ /* 0x000fc80007ffe003 */
[C---:B------:R-:W-:Y:S02]  /*5f50*/  VIADDMNMX R247, R0.reuse, R247, UR23, PT ;  /* 0x0000001700f77e46 */ /* 0x040fe4000b8001f7 */
[C---:B------:R-:W-:Y:S02]  /*5f60*/  VIADDMNMX R249, R0.reuse, R249, UR23, PT ;  /* 0x0000001700f97e46 */ /* 0x040fe4000b8001f9 */
[C---:B------:R-:W-:Y:S02]  /*5f70*/  VIADDMNMX R250, R0.reuse, R250, UR23, PT ;  /* 0x0000001700fa7e46 */ /* 0x040fe4000b8001fa */
[----:B------:R-:W-:Y:S01]  /*5f80*/  VIMNMX R244, PT, PT, R0, UR23, PT ;  /* 0x0000001700f47c48 */ /* 0x000fe2000bfe0100 */
[----:B------:R-:W-:Y:S06]  /*5f90*/  BAR.SYNC.DEFER_BLOCKING 0x0 ;  /* 0x0000000000007b1d */ /* 0x000fec0000010000 */
[----:B-1234-:R-:W-:Y:S05]  /*5fa0*/  BRA.U !UP0, `(.L_x_928) ;  /* 0x0000000508b47547 */ /* 0x01efea000b800000 */
        /* <DEDUP_REMOVED lines=9> */
[----:B------:R-:W-:-:S03]  /*6040*/  IMAD.U32 R7, RZ, RZ, UR11 ;  /* 0x0000000bff077e24 */ /* 0x000fc6000f8e00ff */
[----:B------:R-:W-:Y:S02]  /*6050*/  UIMAD UR7, UR7, UR11, UR13 ;  /* 0x0000000b070772a4 */ /* 0x000fe4000f8e020d */
[----:B------:R-:W-:Y:S02]  /*6060*/  USHF.L.U32 UR6, UR12, 0x7, URZ ;  /* 0x000000070c067899 */ /* 0x000fe400080006ff */
[----:B------:R-:W-:Y:S01]  /*6070*/  USHF.L.U64.HI UR7, UR12, 0x7, UR7 ;  /* 0x000000070c077899 */ /* 0x000fe20008010207 */
[C---:B-1----:R-:W-:Y:S02]  /*6080*/  ISETP.GE.AND P0, PT, R234.reuse, UR4, PT ;  /* 0x00000004ea007c0c */ /* 0x042fe4000bf06270 */
[----:B------:R-:W-:Y:S01]  /*6090*/  ISETP.GE.AND P1, PT, R234, UR4, PT ;  /* 0x00000004ea007c0c */ /* 0x000fe2000bf26270 */
[----:B------:R-:W-:Y:S02]  /*60a0*/  IMAD.U32 R0, RZ, RZ, UR6 ;  /* 0x00000006ff007e24 */ /* 0x000fe4000f8e00ff */
[----:B------:R-:W-:-:S08]  /*60b0*/  IMAD.U32 R5, RZ, RZ, UR7 ;  /* 0x00000007ff057e24 */ /* 0x000fd0000f8e00ff */
[----:B------:R-:W-:Y:S02]  /*60c0*/  @!P0 LEA R3, P2, R3, UR6, 0x5 ;  /* 0x0000000603038c11 */ /* 0x000fe4000f8428ff */
[-C--:B------:R-:W-:Y:S02]  /*60d0*/  @!P1 LEA R18, P5, R0, R205.reuse, 0x1 ;  /* 0x000000cd00129211 */ /* 0x080fe400078a08ff */
[----:B------:R-:W-:Y:S02]  /*60e0*/  @!P0 LEA R2, P4, R2, UR6, 0x4 ;  /* 0x0000000602028c11 */ /* 0x000fe4000f8820ff */
[----:B------:R-:W-:Y:S01]  /*60f0*/  @!P0 LEA.HI.X R9, R6, UR7, R4, 0x5, P2 ;  /* 0x0000000706098c11 */ /* 0x000fe200090f2c04 */
[----:B------:R-:W-:Y:S01]  /*6100*/  IMAD.U32 R6, RZ, RZ, UR6 ;  /* 0x00000006ff067e24 */ /* 0x000fe2000f8e00ff */
[----:B------:R-:W-:Y:S02]  /*6110*/  MOV R4, UR10 ;  /* 0x0000000a00047c02 */ /* 0x000fe40008000f00 */
[----:B------:R-:W-:Y:S01]  /*6120*/  @!P1 LEA.HI.X R19, R0, R204, R5, 0x1, P5 ;  /* 0x000000cc00139211 */ /* 0x000fe200028f0c05 */
[----:B------:R-:W-:Y:S01]  /*6130*/  IMAD.U32 R5, RZ, RZ, UR11 ;  /* 0x0000000bff057e24 */ /* 0x000fe2000f8e00ff */
[----:B------:R-:W-:Y:S01]  /*6140*/  @!P0 LEA.HI.X R10, R8, UR7, R7, 0x4, P4 ;  /* 0x00000007080a8c11 */ /* 0x000fe2000a0f2407 */
[----:B------:R-:W-:Y:S01]  /*6150*/  IMAD.U32 R7, RZ, RZ, UR7 ;  /* 0x00000007ff077e24 */ /* 0x000fe2000f8e00ff */
[----:B------:R-:W-:Y:S01]  /*6160*/  @!P0 LEA R13, P2, R4, UR6, 0x6 ;  /* 0x00000006040d8c11 */ /* 0x000fe2000f8430ff */
[----:B------:R-:W-:Y:S01]  /*6170*/  IMAD.U32 R4, RZ, RZ, UR6 ;  /* 0x00000006ff047e24 */ /* 0x000fe2000f8e00ff */
[-C--:B------:R-:W-:Y:S01]  /*6180*/  @!P0 LEA R14, P4, R3, R205.reuse, 0x1 ;  /* 0x000000cd030e8211 */ /* 0x080fe200078808ff */
[----:B------:R-:W-:Y:S01]  /*6190*/  @!PT LDS RZ, [RZ] ;  /* 0x00000000fffff984 */ /* 0x000fe20000000800 */
[----:B------:R-:W-:Y:S01]  /*61a0*/  @!PT LDS RZ, [RZ] ;  /* 0x00000000fffff984 */ /* 0x000fe20000000800 */
[----:B------:R-:W-:Y:S01]  /*61b0*/  @!PT LDS RZ, [RZ] ;  /* 0x00000000fffff984 */ /* 0x000fe20000000800 */
[----:B------:R1:W-:Y:S01]  /*61c0*/  @!P1 LDGSTS.E.BYPASS.LTC128B.128 [R246+0x4000], desc[UR20][R18.64] ;  /* 0x0400000012f69fae */ /* 0x0003e2000b981a14 */
[----:B------:R-:W-:-:S02]  /*61d0*/  @!P0 LEA R16, P5, R2, R205, 0x1 ;  /* 0x000000cd02108211 */ /* 0x000fc400078a08ff */
[----:B------:R-:W-:Y:S01]  /*61e0*/  MOV R0, UR10 ;  /* 0x0000000a00007c02 */ /* 0x000fe20008000f00 */
[----:B------:R1:W-:Y:S01]  /*61f0*/  @P1 STS.128 [R246+0x4000], RZ ;  /* 0x004000fff6001388 */ /* 0x0003e20000000c00 */
[----:B------:R-:W-:Y:S01]  /*6200*/  @!P0 LEA.HI.X R20, R8, UR7, R5, 0x6, P2 ;  /* 0x0000000708148c11 */ /* 0x000fe200090f3405 */
[----:B------:R-:W-:Y:S01]  /*6210*/  IMAD.U32 R5, RZ, RZ, UR7 ;  /* 0x00000007ff057e24 */ /* 0x000fe2000f8e00ff */
[-C--:B------:R-:W-:Y:S01]  /*6220*/  @!P0 LEA.HI.X R15, R3, R204.reuse, R9, 0x1, P4 ;  /* 0x000000cc030f8211 */ /* 0x080fe200020f0c09 */
[----:B------:R-:W-:Y:S01]  /*6230*/  IMAD.U32 R9, RZ, RZ, UR11 ;  /* 0x0000000bff097e24 */ /* 0x000fe2000f8e00ff */
[----:B------:R-:W-:Y:S01]  /*6240*/  @!P0 LEA.HI.X R17, R2, R204, R10, 0x1, P5 ;  /* 0x000000cc02118211 */ /* 0x000fe200028f0c0a */
[----:B------:R-:W-:Y:S01]  /*6250*/  IMAD.U32 R3, RZ, RZ, UR7 ;  /* 0x00000007ff037e24 */ /* 0x000fe2000f8e00ff */
[----:B------:R-:W-:Y:S01]  /*6260*/  MOV R2, UR6 ;  /* 0x0000000600027c02 */ /* 0x000fe20008000f00 */
[C---:B------:R-:W-:Y:S01]  /*6270*/  @!P0 IMAD.WIDE.U32 R6, R0.reuse, 0x30, R6 ;  /* 0x0000003000068825 */ /* 0x040fe200078e0006 */
[-C--:B------:R-:W-:Y:S01]  /*6280*/  @!P0 LEA R10, P2, R13, R205.reuse, 0x1 ;  /* 0x000000cd0d0a8211 */ /* 0x080fe200078408ff */
[----:B------:R1:W-:Y:S02]  /*6290*/  @P0 STS.128 [R246+0x4800], RZ ;  /* 0x004800fff6000388 */ /* 0x0003e40000000c00 */
[----:B------:R-:W-:Y:S01]  /*62a0*/  @!P0 IMAD.WIDE.U32 R4, R0, 0x50, R4 ;  /* 0x0000005000048825 */ /* 0x000fe200078e0004 */
[----:B------:R-:W-:Y:S01]  /*62b0*/  @!P0 LEA R12, P4, R6, R205, 0x1 ;  /* 0x000000cd060c8211 */ /* 0x000fe200078808ff */
[----:B------:R-:W-:Y:S01]  /*62c0*/  @!PT LDS RZ, [RZ] ;  /* 0x00000000fffff984 */ /* 0x000fe20000000800 */
[----:B------:R-:W-:Y:S01]  /*62d0*/  @!PT LDS RZ, [RZ] ;  /* 0x00000000fffff984 */ /* 0x000fe20000000800 */
[----:B------:R-:W-:Y:S01]  /*62e0*/  @!PT LDS RZ, [RZ] ;  /* 0x00000000fffff984 */ /* 0x000fe20000000800 */
[----:B------:R1:W-:Y:S02]  /*62f0*/  @!P0 LDGSTS.E.BYPASS.LTC128B.128 [R246+0x4800], desc[UR20][R16.64] ;  /* 0x0480000010f68fae */ /* 0x0003e4000b981a14 */
[----:B------:R-:W-:-:S02]  /*6300*/  @!P0 IMAD R11, R9, 0x30, RZ ;  /* 0x00000030090b8824 */ /* 0x000fc400078e02ff */
[----:B------:R-:W-:Y:S01]  /*6310*/  IMAD.U32 R0, RZ, RZ, UR11 ;  /* 0x0000000bff007e24 */ /* 0x000fe2000f8e00ff */
[----:B------:R1:W-:Y:S01]  /*6320*/  @P0 STS.128 [R246+0x5000], RZ ;  /* 0x005000fff6000388 */ /* 0x0003e20000000c00 */
[----:B------:R-:W-:Y:S01]  /*6330*/  @!P0 IMAD.WIDE.U32 R2, R8, 0x60, R2 ;  /* 0x0000006008028825 */ /* 0x000fe200078e0002 */
[----:B------:R-:W-:Y:S02]  /*6340*/  @!P0 IADD3 R7, PT, PT, R11, R7, RZ ;  /* 0x000000070b078210 */ /* 0x000fe40007ffe0ff */
[-C--:B------:R-:W-:Y:S01]  /*6350*/  @!P0 LEA.HI.X R11, R13, R204.reuse, R20, 0x1, P2 ;  /* 0x000000cc0d0b8211 */ /* 0x080fe200010f0c14 */
[----:B------:R-:W-:Y:S01]  /*6360*/  IMAD.U32 R8, RZ, RZ, UR11 ;  /* 0x0000000bff087e24 */ /* 0x000fe2000f8e00ff */
[----:B------:R-:W-:Y:S01]  /*6370*/  @!P0 LEA.HI.X R13, R6, R204, R7, 0x1, P4 ;  /* 0x000000cc060d8211 */ /* 0x000fe200020f0c07 */
[----:B------:R-:W-:Y:S01]  /*6380*/  @!P0 IMAD R9, R0, 0x50, RZ ;  /* 0x0000005000098824 */ /* 0x000fe200078e02ff */
[-C--:B------:R-:W-:Y:S01]  /*6390*/  @!P0 LEA R6, P2, R2, R205.reuse, 0x1 ;  /* 0x000000cd02068211 */ /* 0x080fe200078408ff */
[----:B------:R-:W-:Y:S01]  /*63a0*/  @!P0 IMAD R0, R8, 0x60, RZ ;  /* 0x0000006008008824 */ /* 0x000fe200078e02ff */
[----:B------:R-:W-:Y:S01]  /*63b0*/  @!P0 LEA R8, P4, R4, R205, 0x1 ;  /* 0x000000cd04088211 */ /* 0x000fe200078808ff */
[----:B------:R-:W-:Y:S01]  /*63c0*/  @!P0 IMAD.IADD R9, R9, 0x1, R5 ;  /* 0x0000000109098824 */ /* 0x000fe200078e0205 */
[----:B------:R-:W-:Y:S01]  /*63d0*/  @!PT LDS RZ, [RZ] ;  /* 0x00000000fffff984 */ /* 0x000fe20000000800 */
[----:B------:R-:W-:Y:S01]  /*63e0*/  @!PT LDS RZ, [RZ] ;  /* 0x00000000fffff984 */ /* 0x000fe20000000800 */
[----:B------:R-:W-:Y:S01]  /*63f0*/  @!PT LDS RZ, [RZ] ;  /* 0x00000000fffff984 */ /* 0x000fe20000000800 */
[----:B------:R1:W-:Y:S01]  /*6400*/  @!P0 LDGSTS.E.BYPASS.LTC128B.128 [R246+0x5000], desc[UR20][R14.64] ;  /* 0x050000000ef68fae */ /* 0x0003e2000b981a14 */
[----:B------:R-:W-:-:S03]  /*6410*/  @!P0 IMAD.IADD R0, R0, 0x1, R3 ;  /* 0x0000000100008824 */ /* 0x000fc600078e0203 */
        /* <DEDUP_REMOVED lines=36> */
.L_x_930:
[----:B------:R-:W-:Y:S05]  /*6660*/  BSYNC.RECONVERGENT B0 ;  /* 0x0000000000007941 */ /* 0x000fea0003800200 */
.L_x_929:
[----:B------:R-:W0:Y:S02]  /*6670*/  LDGDEPBAR ;  /* 0x00000000000079af */ /* 0x000e240000000000 */
.L_x_928:
[----:B------:R-:W-:Y:S01]  /*6680*/  STL [R1+0xc8], R246 ;  /* 0x0000c8f601007387 */ /* 0x000fe20000100800 */
[----:B------:R-:W-:Y:S01]  /*6690*/  IMAD.SHL.U32 R0, R238, 0x2, RZ ;  /* 0x00000002ee007824 */ /* 0x000fe200078e00ff */
[----:B------:R-:W3:Y:S01]  /*66a0*/  LDCU UR4, c[0x0][0x45c] ;  /* 0x00008b80ff0477ac */ /* 0x000ee20008000800 */
[----:B------:R-:W-:Y:S01]  /*66b0*/  IMAD.U32 R2, RZ, RZ, UR25 ;  /* 0x00000019ff027e24 */ /* 0x000fe2000f8e00ff */
[----:B------:R-:W-:Y:S01]  /*66c0*/  STL [R1+0xc4], R236 ;  /* 0x0000c4ec01007387 */ /* 0x000fe20000100800 */
[C---:B------:R-:W-:Y:S02]  /*66d0*/  VIADD R35, R243.reuse, 0x8 ;  /* 0x00000008f3237836 */ /* 0x040fe40000000000 */
[----:B------:R-:W-:Y:S01]  /*66e0*/  VIADD R34, R243, 0x40 ;  /* 0x00000040f3227836 */ /* 0x000fe20000000000 */
[----:B------:R-:W-:Y:S04]  /*66f0*/  STL [R1+0xc0], R234 ;  /* 0x0000c0ea01007387 */ /* 0x000fe80000100800 */
[----:B------:R-:W-:Y:S04]  /*6700*/  STL [R1+0xbc], R216 ;  /* 0x0000bcd801007387 */ /* 0x000fe80000100800 */
[----:B------:R-:W-:Y:S04]  /*6710*/  STL [R1+0xb8], R200 ;  /* 0x0000b8c801007387 */ /* 0x000fe80000100800 */
[----:B------:R4:W-:Y:S02]  /*6720*/  STL [R1+0x9c], R0 ;  /* 0x00009c0001007387 */ /* 0x0009e40000100800 */
[----:B----4-:R-:W-:-:S05]  /*6730*/  LOP3.LUT R0, R0, 0x6, RZ, 0xc0, !PT ;  /* 0x0000000600007812 */ /* 0x010fca00078ec0ff */
[----:B------:R-:W-:Y:S01]  /*6740*/  IMAD R2, R2, 0x80, R0 ;  /* 0x0000008002027824 */ /* 0x000fe200078e0200 */
[----:B------:R4:W-:Y:S03]  /*6750*/  STL [R1+0x98], R0 ;  /* 0x0000980001007387 */ /* 0x0009e60000100800 */
[C---:B-1----:R-:W-:Y:S01]  /*6760*/  VIADD R13, R2.reuse, 0x1 ;  /* 0x00000001020d7836 */ /* 0x042fe20000000000 */
[CC--:B------:R-:W-:Y:S01]  /*6770*/  ISETP.GT.AND P1, PT, R35.reuse, R2.reuse, PT ;  /* 0x000000022300720c */ /* 0x0c0fe20003f24270 */
[----:B------:R-:W-:Y:S01]  /*6780*/  VIADD R11, R2, 0x9 ;  /* 0x00000009020b7836 */ /* 0x000fe20000000000 */
[----:B------:R-:W-:Y:S01]  /*6790*/  ISETP.GT.AND P0, PT, R34, R2, PT ;  /* 0x000000022200720c */ /* 0x000fe20003f04270 */
[----:B------:R-:W-:Y:S01]  /*67a0*/  VIADD R12, R2, 0x8 ;  /* 0x00000008020c7836 */ /* 0x000fe20000000000 */
[----:B------:R-:W-:Y:S01]  /*67b0*/  FSEL R37, R188, -INF , !P1 ;  /* 0xff800000bc257808 */ /* 0x000fe20004800000 */
        /* <DEDUP_REMOVED lines=8> */
[C---:B--2---:R-:W-:Y:S01]  /*6840*/  VIADD R5, R2.reuse, 0x21 ;  /* 0x0000002102057836 */ /* 0x044fe20000000000 */
[----:B------:R-:W-:Y:S01]  /*6850*/  ISETP.GT.AND P1, PT, R35, R9, PT ;  /* 0x000000092300720c */ /* 0x000fe20003f24270 */
[----:B------:R-:W-:Y:S01]  /*6860*/  VIADD R3, R2, 0x29 ;  /* 0x0000002902037836 */ /* 0x000fe20000000000 */
[----:B------:R-:W-:Y:S01]  /*6870*/  FSEL R43, R174, -INF , !P2 ;  /* 0xff800000ae2b7808 */ /* 0x000fe20005000000 */
[C---:B------:R-:W-:Y:S01]  /*6880*/  VIADD R6, R2.reuse, 0x20 ;  /* 0x0000002002067836 */ /* 0x040fe20000000000 */
[----:B------:R-:W-:Y:S01]  /*6890*/  FSEL R41, R179, -INF , !P4 ;  /* 0xff800000b3297808 */ /* 0x000fe20006000000 */
[C---:B------:R-:W-:Y:S01]  /*68a0*/  VIADD R4, R2.reuse, 0x28 ;  /* 0x0000002802047836 */ /* 0x040fe20000000000 */
[C---:B------:R-:W-:Y:S01]  /*68b0*/  ISETP.GT.AND P2, PT, R35.reuse, R7, PT ;  /* 0x000000072300720c */ /* 0x040fe20003f44270 */
[C---:B------:R-:W-:Y:S01]  /*68c0*/  VIADD R15, R2.reuse, 0x31 ;  /* 0x00000031020f7836 */ /* 0x040fe20000000000 */
[C---:B------:R-:W-:Y:S01]  /*68d0*/  ISETP.GT.AND P5, PT, R35.reuse, R10, PT ;  /* 0x0000000a2300720c */ /* 0x040fe20003fa4270 */
[----:B------:R-:W-:Y:S01]  /*68e0*/  VIADD R21, R2, 0x39 ;  /* 0x0000003902157836 */ /* 0x000fe20000000000 */
[----:B------:R-:W-:Y:S01]  /*68f0*/  ISETP.GT.AND P4, PT, R35, R8, PT ;  /* 0x000000082300720c */ /* 0x000fe20003f84270 */
[----:B----4-:R-:W-:Y:S01]  /*6900*/  IMAD.IADD R0, R203, 0x1, R92 ;  /* 0x00000001cb007824 */ /* 0x010fe200078e025c */
[----:B------:R-:W-:Y:S01]  /*6910*/  FSEL R82, R168, -INF , !P1 ;  /* 0xff800000a8527808 */ /* 0x000fe20004800000 */
[C---:B------:R-:W-:Y:S01]  /*6920*/  VIADD R16, R2.reuse, 0x30 ;  /* 0x0000003002107836 */ /* 0x040fe20000000000 */
[----:B------:R-:W-:Y:S01]  /*6930*/  ISETP.GT.AND P1, PT, R35, R5, PT ;  /* 0x000000052300720c */ /* 0x000fe20003f24270 */
[----:B------:R-:W-:Y:S01]  /*6940*/  VIADD R14, R2, 0x38 ;  /* 0x00000038020e7836 */ /* 0x000fe20000000000 */
[----:B------:R-:W-:Y:S01]  /*6950*/  FSEL R85, R118, -INF , !P2 ;  /* 0xff80000076557808 */ /* 0x000fe20005000000 */
[C---:B------:R-:W-:Y:S01]  /*6960*/  VIADD R19, R2.reuse, 0x41 ;  /* 0x0000004102137836 */ /* 0x040fe20000000000 */
[----:B------:R-:W-:Y:S01]  /*6970*/  FSEL R45, R171, -INF , !P5 ;  /* 0xff800000ab2d7808 */ /* 0x000fe20006800000 */
[C---:B------:R-:W-:Y:S01]  /*6980*/  VIADD R17, R2.reuse, 0x49 ;  /* 0x0000004902117836 */ /* 0x040fe20000000000 */
        /* <DEDUP_REMOVED lines=25> */
[C---:B------:R-:W-:Y:S01]  /*6b20*/  VIADD R23, R2.reuse, 0x70 ;  /* 0x0000007002177836 */ /* 0x040fe20000000000 */
[----:B------:R-:W-:Y:S01]  /*6b30*/  ISETP.GT.AND P1, PT, R35, R19, PT ;  /* 0x000000132300720c */ /* 0x000fe20003f24270 */
[----:B------:R-:W-:Y:S01]  /*6b40*/  VIADD R31, R2, 0x78 ;  /* 0x00000078021f7836 */ /* 0x000fe20000000000 */
[----:B------:R-:W-:-:S02]  /*6b50*/  FSEL R103, R103, -INF , !P2 ;  /* 0xff80000067677808 */ /* 0x000fc40005000000 */
[----:B------:R-:W-:Y:S02]  /*6b60*/  FSEL R99, R99, -INF , !P5 ;  /* 0xff80000063637808 */ /* 0x000fe40006800000 */
[----:B------:R-:W-:Y:S02]  /*6b70*/  FSEL R100, R100, -INF , !P4 ;  /* 0xff80000064647808 */ /* 0x000fe40006000000 */
        /* <DEDUP_REMOVED lines=15> */
[----:B------:R-:W-:-:S02]  /*6c70*/  FSEL R110, R110, -INF , !P4 ;  /* 0xff8000006e6e7808 */ /* 0x000fc40006000000 */
[C---:B------:R-:W-:Y:S02]  /*6c80*/  ISETP.GT.AND P2, PT, R35.reuse, R24, PT ;  /* 0x000000182300720c */ /* 0x040fe40003f44270 */
[C---:B------:R-:W-:Y:S02]  /*6c90*/  ISETP.GT.AND P5, PT, R35.reuse, R27, PT ;  /* 0x0000001b2300720c */ /* 0x040fe40003fa4270 */
[----:B------:R-:W-:Y:S02]  /*6ca0*/  ISETP.GT.AND P4, PT, R35, R25, PT ;  /* 0x000000192300720c */ /* 0x000fe40003f84270 */
[----:B------:R-:W-:Y:S02]  /*6cb0*/  FSEL R113, R113, -INF , !P1 ;  /* 0xff80000071717808 */ /* 0x000fe40004800000 */
[----:B------:R-:W-:Y:S02]  /*6cc0*/  ISETP.GT.AND P1, PT, R35, R32, PT ;  /* 0x000000202300720c */ /* 0x000fe40003f24270 */
[----:B------:R-:W-:-:S02]  /*6cd0*/  FSEL R118, R63, -INF , !P2 ;  /* 0xff8000003f767808 */ /* 0x000fc40005000000 */
        /* <DEDUP_REMOVED lines=12> */
[----:B------:R-:W-:Y:S01]  /*6da0*/  FSEL R115, R39, -INF , !P4 ;  /* 0xff80000027737808 */ /* 0x000fe20006000000 */
[----:B------:R-:W-:Y:S01]  /*6db0*/  VIADD R39, R243, 0x48 ;  /* 0x00000048f3277836 */ /* 0x000fe20000000000 */
[----:B------:R-:W-:Y:S02]  /*6dc0*/  FSEL R36, R191, -INF , !P0 ;  /* 0xff800000bf247808 */ /* 0x000fe40004000000 */
[----:B------:R-:W-:Y:S02]  /*6dd0*/  FSEL R40, R183, -INF , !P1 ;  /* 0xff800000b7287808 */ /* 0x000fe40004800000 */
[C---:B------:R-:W-:Y:S02]  /*6de0*/  ISETP.GT.AND P5, PT, R34.reuse, R11, PT ;  /* 0x0000000b2200720c */ /* 0x040fe40003fa4270 */
        /* <DEDUP_REMOVED lines=51> */
[----:B------:R-:W-:Y:S02]  /*7120*/  ISETP.GT.AND P0, PT, R34, R33, PT ;  /* 0x000000212200720c */ /* 0x000fe40003f04270 */
[-C--:B------:R-:W-:Y:S02]  /*7130*/  ISETP.GT.AND P1, PT, R243, R2.reuse, PT ;  /* 0x00000002f300720c */ /* 0x080fe40003f24270 */
[----:B------:R-:W-:Y:S02]  /*7140*/  FSEL R79, R49, -INF , !P2 ;  /* 0xff800000314f7808 */ /* 0x000fe40005000000 */
[----:B------:R-:W-:Y:S02]  /*7150*/  ISETP.GT.AND P2, PT, R39, R2, PT ;  /* 0x000000022700720c */ /* 0x000fe40003f44270 */
        /* <DEDUP_REMOVED lines=17> */
[----:B------:R-:W-:Y:S02]  /*7270*/  ISETP.GE.AND P4, PT, R13, R247, PT ;  /* 0x000000f70d00720c */ /* 0x000fe40003f86270 */
[----:B------:R-:W-:-:S02]  /*7280*/  ISETP.GT.AND P0, PT, R39, R13, PT ;  /* 0x0000000d2700720c */ /* 0x000fc40003f04270 */
[----:B------:R-:W-:Y:S02]  /*7290*/  FSEL R47, R34, -INF , !P5 ;  /* 0xff800000222f7808 */ /* 0x000fe40006800000 */
[----:B------:R-:W-:Y:S02]  /*72a0*/  FSEL R51, R36, -INF , !P1 ;  /* 0xff80000024337808 */ /* 0x000fe40004800000 */
[-C--:B------:R-:W-:Y:S02]  /*72b0*/  ISETP.GT.AND P5, PT, R243, R12.reuse, PT ;  /* 0x0000000cf300720c */ /* 0x080fe40003fa4270 */
[----:B------:R-:W-:Y:S02]  /*72c0*/  ISETP.GT.AND P1, PT, R39, R12, PT ;  /* 0x0000000c2700720c */ /* 0x000fe40003f24270 */
[----:B------:R-:W-:Y:S02]  /*72d0*/  FSEL R97, R38, -INF , !P4 ;  /* 0xff80000026617808 */ /* 0x000fe40006000000 */
[----:B------:R-:W-:-:S02]  /*72e0*/  FSEL R35, R198, -INF , !P0 ;  /* 0xff800000c6237808 */ /* 0x000fc40004000000 */
[----:B------:R-:W-:Y:S02]  /*72f0*/  ISETP.GE.AND P4, PT, R12, R244, PT ;  /* 0x000000f40c00720c */ /* 0x000fe40003f86270 */
[----:B------:R-:W-:Y:S02]  /*7300*/  ISETP.GT.AND P0, PT, R243, R11, PT ;  /* 0x0000000bf300720c */ /* 0x000fe40003f04270 */
[----:B------:R-:W-:Y:S02]  /*7310*/  FSEL R2, R195, -INF , !P5 ;  /* 0xff800000c3027808 */ /* 0x000fe40006800000 */
[----:B------:R-:W-:Y:S02]  /*7320*/  FSEL R36, R190, -INF , !P1 ;  /* 0xff800000be247808 */ /* 0x000fe40004800000 */
[----:B------:R-:W-:Y:S02]  /*7330*/  ISETP.GT.AND P1, PT, R243, R10, PT ;  /* 0x0000000af300720c */ /* 0x000fe40003f24270 */
[----:B------:R-:W-:-:S02]  /*7340*/  ISETP.GE.AND P2, PT, R13, R250, PT ;  /* 0x000000fa0d00720c */ /* 0x000fc40003f46270 */
[-C--:B------:R-:W-:Y:S02]  /*7350*/  ISETP.GE.AND P5, PT, R11, R244.reuse, PT ;  /* 0x000000f40b00720c */ /* 0x080fe40003fa6270 */
[----:B------:R-:W-:Y:S02]  /*7360*/  FSEL R13, R193, -INF , !P0 ;  /* 0xff800000c10d7808 */ /* 0x000fe40004000000 */
[----:B------:R-:W-:Y:S02]  /*7370*/  FSEL R49, R2, -INF , !P4 ;  /* 0xff80000002317808 */ /* 0x000fe40006000000 */
[----:B------:R-:W-:Y:S02]  /*7380*/  ISETP.GE.AND P4, PT, R10, R244, PT ;  /* 0x000000f40a00720c */ /* 0x000fe40003f86270 */
[----:B------:R-:W-:Y:S02]  /*7390*/  ISETP.GT.AND P0, PT, R243, R9, PT ;  /* 0x00000009f300720c */ /* 0x000fe40003f04270 */
[----:B------:R-:W-:-:S02]  /*73a0*/  FSEL R2, R186, -INF , !P1 ;  /* 0xff800000ba027808 */ /* 0x000fc40004800000 */
[----:B------:R-:W-:Y:S02]  /*73b0*/  ISETP.GT.AND P1, PT, R243, R8, PT ;  /* 0x00000008f300720c */ /* 0x000fe40003f24270 */
[----:B------:R-:W-:Y:S02]  /*73c0*/  FSEL R94, R13, -INF , !P5 ;  /* 0xff8000000d5e7808 */ /* 0x000fe40006800000 */
[-C--:B------:R-:W-:Y:S02]  /*73d0*/  ISETP.GE.AND P5, PT, R9, R244.reuse, PT ;  /* 0x000000f40900720c */ /* 0x080fe40003fa6270 */
[----:B------:R-:W-:Y:S02]  /*73e0*/  FSEL R13, R184, -INF , !P0 ;  /* 0xff800000b80d7808 */ /* 0x000fe40004000000 */
[----:B------:R-:W-:Y:S02]  /*73f0*/  FSEL R93, R2, -INF , !P4 ;  /* 0xff800000025d7808 */ /* 0x000fe40006000000 */
[----:B------:R-:W-:-:S02]  /*7400*/  ISETP.GE.AND P4, PT, R8, R244, PT ;  /* 0x000000f40800720c */ /* 0x000fc40003f86270 */
[C---:B------:R-:W-:Y:S02]  /*7410*/  ISETP.GT.AND P0, PT, R243.reuse, R7, PT ;  /* 0x00000007f300720c */ /* 0x040fe40003f04270 */
[----:B------:R-:W-:Y:S02]  /*7420*/  FSEL R2, R178, -INF , !P1 ;  /* 0xff800000b2027808 */ /* 0x000fe40004800000 */
[----:B------:R-:W-:Y:S02]  /*7430*/  ISETP.GT.AND P1, PT, R243, R6, PT ;  /* 0x00000006f300720c */ /* 0x000fe40003f24270 */
[----:B------:R-:W-:Y:S02]  /*7440*/  FSEL R95, R13, -INF , !P5 ;  /* 0xff8000000d5f7808 */ /* 0x000fe40006800000 */
[----:B------:R-:W-:Y:S02]  /*7450*/  ISETP.GE.AND P5, PT, R7, R244, PT ;  /* 0x000000f40700720c */ /* 0x000fe40003fa6270 */
[----:B------:R-:W-:-:S02]  /*7460*/  FSEL R13, R177, -INF , !P0 ;  /* 0xff800000b10d7808 */ /* 0x000fc40004000000 */
[----:B------:R-:W-:Y:S02]  /*7470*/  FSEL R96, R2, -INF , !P4 ;  /* 0xff80000002607808 */ /* 0x000fe40006000000 */
[----:B------:R-:W-:Y:S02]  /*7480*/  ISETP.GE.AND P4, PT, R6, R244, PT ;  /* 0x000000f40600720c */ /* 0x000fe40003f86270 */
[C---:B------:R-:W-:Y:S02]  /*7490*/  ISETP.GT.AND P0, PT, R243.reuse, R5, PT ;  /* 0x00000005f300720c */ /* 0x040fe40003f04270 */
[----:B------:R-:W-:Y:S02]  /*74a0*/  FSEL R2, R170, -INF , !P1 ;  /* 0xff800000aa027808 */ /* 0x000fe40004800000 */
[----:B------:R-:W-:Y:S02]  /*74b0*/  ISETP.GT.AND P1, PT, R243, R4, PT ;  /* 0x00000004f300720c */ /* 0x000fe40003f24270 */
[----:B------:R-:W-:-:S02]  /*74c0*/  FSEL R104, R13, -INF , !P5 ;  /* 0xff8000000d687808 */ /* 0x000fc40006800000 */
        /* <DEDUP_REMOVED lines=12> */
[----:B------:R-:W-:Y:S02]  /*7590*/  ISETP.GT.AND P0, PT, R243, R15, PT ;  /* 0x0000000ff300720c */ /* 0x000fe40003f04270 */
[----:B------:R-:W-:Y:S02]  /*75a0*/  FSEL R2, R153, -INF , !P1 ;  /* 0xff80000099027808 */ /* 0x000fe40004800000 */
        /* <DEDUP_REMOVED lines=26> */
[----:B------:R-:W-:Y:S02]  /*7750*/  FSEL R13, R132, -INF , !P0 ;  /* 0xff800000840d7808 */ /* 0x000fe40004000000 */
[----:B------:R-:W-:-:S02]  /*7760*/  FSEL R173, R2, -INF , !P4 ;  /* 0xff80000002ad7808 */ /* 0x000fc40006000000 */
[-C--:B------:R-:W-:Y:S02]  /*7770*/  ISETP.GE.AND P0, PT, R22, R244.reuse, PT ;  /* 0x000000f41600720c */ /* 0x080fe40003f06270 */
[----:B------:R-:W-:Y:S02]  /*7780*/  FSEL R2, R131, -INF , !P1 ;  /* 0xff80000083027808 */ /* 0x000fe40004800000 */
[----:B------:R-:W-:Y:S02]  /*7790*/  ISETP.GE.AND P5, PT, R17, R244, PT ;  /* 0x000000f41100720c */ /* 0x000fe40003fa6270 */
[----:B------:R-:W-:Y:S02]  /*77a0*/  FSEL R188, R2, -INF , !P0 ;  /* 0xff80000002bc7808 */ /* 0x000fe40004000000 */
[----:B------:R-:W-:Y:S02]  /*77b0*/  FMNMX3.FTZ R2, R50, R47, R49, !PT ;  /* 0x0000002f32027276 */ /* 0x000fe40007810031 */
[----:B------:R-:W-:-:S02]  /*77c0*/  ISETP.GT.AND P1, PT, R243, R30, PT ;  /* 0x0000001ef300720c */ /* 0x000fc40003f24270 */
[----:B------:R-:W-:Y:S02]  /*77d0*/  FMNMX3.FTZ R2, R2, R94, R93, !PT ;  /* 0x0000005e02027276 */ /* 0x000fe4000781005d */
[----:B------:R-:W-:Y:S02]  /*77e0*/  ISETP.GT.AND P0, PT, R243, R29, PT ;  /* 0x0000001df300720c */ /* 0x000fe40003f04270 */
[----:B------:R-:W-:Y:S02]  /*77f0*/  FMNMX3.FTZ R2, R2, R95, R96, !PT ;  /* 0x0000005f02027276 */ /* 0x000fe40007810060 */
[----:B------:R-:W-:Y:S02]  /*7800*/  FSEL R174, R13, -INF , !P5 ;  /* 0xff8000000dae7808 */ /* 0x000fe40006800000 */
[----:B------:R-:W-:Y:S02]  /*7810*/  FSEL R13, R130, -INF , !P1 ;  /* 0xff800000820d7808 */ /* 0x000fe40004800000 */
[----:B------:R-:W-:-:S02]  /*7820*/  ISETP.GE.AND P1, PT, R29, R244, PT ;  /* 0x000000f41d00720c */ /* 0x000fc40003f26270 */
[----:B------:R-:W-:Y:S02]  /*7830*/  FSEL R34, R128, -INF , !P0 ;  /* 0xff80000080227808 */ /* 0x000fe40004000000 */
[----:B------:R-:W-:Y:S02]  /*7840*/  FMNMX3.FTZ R2, R2, R104, R139, !PT ;  /* 0x0000006802027276 */ /* 0x000fe4000781008b */
[----:B------:R-:W-:Y:S02]  /*7850*/  ISETP.GE.AND P5, PT, R30, R244, PT ;  /* 0x000000f41e00720c */ /* 0x000fe40003fa6270 */
[C---:B------:R-:W-:Y:S02]  /*7860*/  ISETP.GT.AND P0, PT, R243.reuse, R28, PT ;  /* 0x0000001cf300720c */ /* 0x040fe40003f04270 */
[----:B------:R-:W-:Y:S02]  /*7870*/  FSEL R192, R34, -INF , !P1 ;  /* 0xff80000022c07808 */ /* 0x000fe40004800000 */
[----:B------:R-:W-:-:S02]  /*7880*/  ISETP.GT.AND P1, PT, R243, R27, PT ;  /* 0x0000001bf300720c */ /* 0x000fc40003f24270 */
[----:B------:R-:W-:Y:S02]  /*7890*/  FMNMX3.FTZ R2, R2, R138, R137, !PT ;  /* 0x0000008a02027276 */ /* 0x000fe40007810089 */
[----:B------:R-:W-:Y:S02]  /*78a0*/  FSEL R185, R13, -INF , !P5 ;  /* 0xff8000000db97808 */ /* 0x000fe40006800000 */
[----:B------:R-:W-:Y:S02]  /*78b0*/  FSEL R13, R127, -INF , !P0 ;  /* 0xff8000007f0d7808 */ /* 0x000fe40004000000 */
[----:B------:R-:W-:Y:S02]  /*78c0*/  ISETP.GE.AND P0, PT, R27, R244, PT ;  /* 0x000000f41b00720c */ /* 0x000fe40003f06270 */
[----:B------:R-:W-:Y:S02]  /*78d0*/  FSEL R34, R126, -INF , !P1 ;  /* 0xff8000007e227808 */ /* 0x000fe40004800000 */
[----:B------:R-:W-:-:S02]  /*78e0*/  FMNMX3.FTZ R2, R2, R136, R156, !PT ;  /* 0x0000008802027276 */ /* 0x000fc4000781009c */
[----:B------:R-:W-:Y:S02]  /*78f0*/  ISETP.GE.AND P5, PT, R28, R244, PT ;  /* 0x000000f41c00720c */ /* 0x000fe40003fa6270 */
[C---:B------:R-:W-:Y:S02]  /*7900*/  ISETP.GT.AND P1, PT, R243.reuse, R26, PT ;  /* 0x0000001af300720c */ /* 0x040fe40003f24270 */
[----:B------:R-:W-:Y:S02]  /*7910*/  FSEL R204, R34, -INF , !P0 ;  /* 0xff80000022cc7808 */ /* 0x000fe40004000000 */
[----:B------:R-:W-:Y:S02]  /*7920*/  FMNMX3.FTZ R2, R2, R155, R154, !PT ;  /* 0x0000009b02027276 */ /* 0x000fe4000781009a */
[----:B------:R-:W-:Y:S02]  /*7930*/  ISETP.GT.AND P0, PT, R243, R25, PT ;  /* 0x00000019f300720c */ /* 0x000fe40003f04270 */
[----:B------:R-:W-:-:S02]  /*7940*/  FSEL R203, R13, -INF , !P5 ;  /* 0xff8000000dcb7808 */ /* 0x000fc40006800000 */
[----:B------:R-:W-:Y:S02]  /*7950*/  FSEL R34, R125, -INF , !P1 ;  /* 0xff8000007d227808 */ /* 0x000fe40004800000 */
[----:B------:R-:W-:Y:S02]  /*7960*/  FMNMX3.FTZ R2, R2, R153, R171, !PT ;  /* 0x0000009902027276 */ /* 0x000fe400078100ab */
[-C--:B------:R-:W-:Y:S02]  /*7970*/  ISETP.GE.AND P1, PT, R25, R244.reuse, PT ;  /* 0x000000f41900720c */ /* 0x080fe40003f26270 */
[----:B------:R-:W-:Y:S02]  /*7980*/  FSEL R13, R124, -INF , !P0 ;  /* 0xff8000007c0d7808 */ /* 0x000fe40004000000 */
[----:B------:R-:W-:Y:S02]  /*7990*/  ISETP.GE.AND P5, PT, R26, R244, PT ;  /* 0x000000f41a00720c */ /* 0x000fe40003fa6270 */
[----:B------:R-:W-:-:S02]  /*79a0*/  FMNMX3.FTZ R2, R2, R172, R173, !PT ;  /* 0x000000ac02027276 */ /* 0x000fc400078100ad */
[----:B------:R-:W-:Y:S02]  /*79b0*/  ISETP.GT.AND P0, PT, R243, R24, PT ;  /* 0x00000018f300720c */ /* 0x000fe40003f04270 */
[----:B------:R-:W-:Y:S02]  /*79c0*/  FSEL R205, R13, -INF , !P1 ;  /* 0xff8000000dcd7808 */ /* 0x000fe40004800000 */
[----:B------:R-:W-:Y:S02]  /*79d0*/  ISETP.GT.AND P1, PT, R243, R23, PT ;  /* 0x00000017f300720c */ /* 0x000fe40003f24270 */
[----:B------:R-:W-:Y:S02]  /*79e0*/  FSEL R209, R34, -INF , !P5 ;  /* 0xff80000022d17808 */ /* 0x000fe40006800000 */
[----:B------:R-:W-:Y:S02]  /*79f0*/  FMNMX3.FTZ R2, R2, R174, R188, !PT ;  /* 0x000000ae02027276 */ /* 0x000fe400078100bc */
[----:B------:R-:W-:Y:S01]  /*7a00*/  FSEL R34, R90, -INF , !P0 ;  /* 0xff8000005a227808 */ /* 0x000fe20004000000 */
[----:B------:R-:W-:Y:S01]  /*7a10*/  STL [R1+0xb0], R209 ;  /* 0x0000b0d101007387 */ /* 0x000fe20000100800 */
[----:B------:R-:W-:-:S02]  /*7a20*/  ISETP.GE.AND P5, PT, R24, R244, PT ;  /* 0x000000f41800720c */ /* 0x000fc40003fa6270 */
[----:B------:R-:W-:Y:S02]  /*7a30*/  ISETP.GE.AND P0, PT, R23, R244, PT ;  /* 0x000000f41700720c */ /* 0x000fe40003f06270 */
[----:B------:R-:W-:Y:S02]  /*7a40*/  FSEL R13, R89, -INF , !P1 ;  /* 0xff800000590d7808 */ /* 0x000fe40004800000 */
[----:B------:R-:W-:Y:S02]  /*7a50*/  ISETP.GT.AND P1, PT, R243, R32, PT ;  /* 0x00000020f300720c */ /* 0x000fe40003f24270 */
[----:B------:R-:W-:Y:S02]  /*7a60*/  FMNMX3.FTZ R2, R2, R185, R192, !PT ;  /* 0x000000b902027276 */ /* 0x000fe400078100c0 */
[----:B------:R-:W-:Y:S02]  /*7a70*/  FSEL R200, R34, -INF , !P5 ;  /* 0xff80000022c87808 */ /* 0x000fe40006800000 */
[----:B------:R-:W-:-:S02]  /*7a80*/  FSEL R208, R13, -INF , !P0 ;  /* 0xff8000000dd07808 */ /* 0x000fc40004000000 */
[-C--:B------:R-:W-:Y:S01]  /*7a90*/  ISETP.GE.AND P5, PT, R32, R244.reuse, PT ;  /* 0x000000f42000720c */ /* 0x080fe20003fa6270 */
[----:B------:R-:W-:Y:S01]  /*7aa0*/  STL [R1+0xac], R200 ;  /* 0x0000acc801007387 */ /* 0x000fe20000100800 */
[----:B------:R-:W-:Y:S02]  /*7ab0*/  ISETP.GT.AND P0, PT, R243, R31, PT ;  /* 0x0000001ff300720c */ /* 0x000fe40003f04270 */
[----:B------:R-:W-:Y:S01]  /*7ac0*/  FSEL R13, R83, -INF , !P1 ;  /* 0xff800000530d7808 */ /* 0x000fe20004800000 */
[----:B------:R-:W-:Y:S01]  /*7ad0*/  STL [R1+0xa8], R208 ;  /* 0x0000a8d001007387 */ /* 0x000fe20000100800 */
[----:B------:R-:W-:Y:S02]  /*7ae0*/  FMNMX3.FTZ R2, R2, R203, R204, !PT ;  /* 0x000000cb02027276 */ /* 0x000fe400078100cc */
[----:B------:R-:W-:Y:S01]  /*7af0*/  ISETP.GE.AND P1, PT, R31, R244, PT ;  /* 0x000000f41f00720c */ /* 0x000fe20003f26270 */
[----:B------:R-:W-:Y:S01]  /*7b00*/  STL [R1+0xcc], R243 ;  /* 0x0000ccf301007387 */ /* 0x000fe20000100800 */
[----:B------:R-:W-:-:S02]  /*7b10*/  FSEL R34, R61, -INF , !P0 ;  /* 0xff8000003d227808 */ /* 0x000fc40004000000 */
[----:B------:R-:W-:Y:S01]  /*7b20*/  FSEL R206, R13, -INF , !P5 ;  /* 0xff8000000dce7808 */ /* 0x000fe20006800000 */
[----:B------:R-:W-:Y:S01]  /*7b30*/  STL [R1+0xd0], R244 ;  /* 0x0000d0f401007387 */ /* 0x000fe20000100800 */
[----:B------:R-:W-:Y:S02]  /*7b40*/  ISETP.GT.AND P5, PT, R243, R33, PT ;  /* 0x00000021f300720c */ /* 0x000fe40003fa4270 */
[----:B------:R-:W-:Y:S02]  /*7b50*/  FMNMX3.FTZ R2, R2, R209, R205, !PT ;  /* 0x000000d102027276 */ /* 0x000fe400078100cd */
[----:B------:R-:W-:Y:S02]  /*7b60*/  FSEL R34, R34, -INF , !P1 ;  /* 0xff80000022227808 */ /* 0x000fe40004800000 */
[----:B------:R-:W-:Y:S02]  /*7b70*/  ISETP.GE.AND P1, PT, R33, R244, PT ;  /* 0x000000f42100720c */ /* 0x000fe40003f26270 */
[----:B------:R-:W-:Y:S01]  /*7b80*/  FSEL R13, R60, -INF , !P5 ;  /* 0xff8000003c0d7808 */ /* 0x000fe20006800000 */
[----:B------:R1:W-:Y:S01]  /*7b90*/  STL [R1+0xa4], R34 ;  /* 0x0000a42201007387 */ /* 0x0003e20000100800 */
[----:B------:R-:W-:-:S02]  /*7ba0*/  FMNMX3.FTZ R2, R2, R200, R208, !PT ;  /* 0x000000c802027276 */ /* 0x000fc400078100d0 */
[----:B------:R-:W-:Y:S02]  /*7bb0*/  FSEL R13, R13, -INF , !P1 ;  /* 0xff8000000d0d7808 */ /* 0x000fe40004800000 */
[----:B------:R-:W-:Y:S02]  /*7bc0*/  FMNMX3.FTZ R2, R2, R206, R34, !PT ;  /* 0x000000ce02027276 */ /* 0x000fe40007810022 */
[----:B------:R-:W-:Y:S01]  /*7bd0*/  FSEL R35, R35, -INF , !P2 ;  /* 0xff80000023237808 */ /* 0x000fe20005000000 */
[----:B------:R2:W-:Y:S01]  /*7be0*/  STL [R1+0xa0], R13 ;  /* 0x0000a00d01007387 */ /* 0x0005e20000100800 */
[----:B------:R-:W-:Y:S02]  /*7bf0*/  FMNMX.FTZ R2, R13, R2, !PT ;  /* 0x000000020d027209 */ /* 0x000fe40007810000 */
[C---:B------:R-:W-:Y:S02]  /*7c00*/  ISETP.GE.AND P4, PT, R12.reuse, R247, PT ;  /* 0x000000f70c00720c */ /* 0x040fe40003f86270 */
[----:B------:R-:W-:-:S02]  /*7c10*/  ISETP.GE.AND P0, PT, R12, R249, PT ;  /* 0x000000f90c00720c */ /* 0x000fc40003f06270 */
[-C--:B------:R-:W-:Y:S02]  /*7c20*/  ISETP.GE.AND P2, PT, R12, R250.reuse, PT ;  /* 0x000000fa0c00720c */ /* 0x080fe40003f46270 */
[----:B------:R-:W4:Y:S01]  /*7c30*/  SHFL.BFLY PT, R12, R2, 0x2, 0x1f ;  /* 0x0c401f00020c7f89 */ /* 0x000f2200000e0000 */
[----:B------:R-:W-:Y:S02]  /*7c40*/  FSEL R91, R41, -INF , !P4 ;  /* 0xff800000295b7808 */ /* 0x000fe40006000000 */
[C---:B------:R-:W-:Y:S02]  /*7c50*/  ISETP.GE.AND P1, PT, R11.reuse, R247, PT ;  /* 0x000000f70b00720c */ /* 0x040fe40003f26270 */
[C---:B------:R-:W-:Y:S02]  /*7c60*/  ISETP.GE.AND P4, PT, R11.reuse, R249, PT ;  /* 0x000000f90b00720c */ /* 0x040fe40003f86270 */
[----:B------:R-:W-:Y:S02]  /*7c70*/  ISETP.GE.AND P5, PT, R11, R250, PT ;  /* 0x000000fa0b00720c */ /* 0x000fe40003fa6270 */
[----:B------:R-:W-:-:S02]  /*7c80*/  FSEL R36, R36, -INF , !P2 ;  /* 0xff80000024247808 */ /* 0x000fc40005000000 */
[----:B------:R-:W-:Y:S02]  /*7c90*/  FSEL R90, R43, -INF , !P1 ;  /* 0xff8000002b5a7808 */ /* 0x000fe40004800000 */
[----:B-1----:R-:W-:Y:S02]  /*7ca0*/  FSEL R34, R42, -INF , !P4 ;  /* 0xff8000002a227808 */ /* 0x002fe40006000000 */
[----:B------:R-:W-:Y:S02]  /*7cb0*/  ISETP.GE.AND P2, PT, R10, R247, PT ;  /* 0x000000f70a00720c */ /* 0x000fe40003f46270 */
[----:B--2---:R-:W-:Y:S02]  /*7cc0*/  FSEL R13, R40, -INF , !P0 ;  /* 0xff800000280d7808 */ /* 0x004fe40004000000 */
[----:B------:R-:W-:Y:S02]  /*7cd0*/  ISETP.GT.AND P0, PT, R39, R11, PT ;  /* 0x0000000b2700720c */ /* 0x000fe40003f04270 */
[----:B------:R-:W-:-:S02]  /*7ce0*/  ISETP.GE.AND P1, PT, R10, R249, PT ;  /* 0x000000f90a00720c */ /* 0x000fc40003f26270 */
[----:B------:R-:W-:Y:S02]  /*7cf0*/  FSEL R11, R202, -INF , !P0 ;  /* 0xff800000ca0b7808 */ /* 0x000fe40004000000 */
[----:B------:R-:W-:Y:S02]  /*7d00*/  ISETP.GT.AND P0, PT, R39, R10, PT ;  /* 0x0000000a2700720c */ /* 0x000fe40003f04270 */
[----:B------:R-:W-:Y:S02]  /*7d10*/  ISETP.GE.AND P4, PT, R10, R250, PT ;  /* 0x000000fa0a00720c */ /* 0x000fe40003f86270 */
[----:B------:R-:W-:Y:S02]  /*7d20*/  FSEL R10, R197, -INF , !P0 ;  /* 0xff800000c50a7808 */ /* 0x000fe40004000000 */
[----:B------:R-:W-:Y:S02]  /*7d30*/  ISETP.GT.AND P0, PT, R39, R9, PT ;  /* 0x000000092700720c */ /* 0x000fe40003f04270 */
[----:B------:R-:W-:-:S02]  /*7d40*/  FSEL R11, R11, -INF , !P5 ;  /* 0xff8000000b0b7808 */ /* 0x000fc40006800000 */
[----:B------:R-:W-:Y:S02]  /*7d50*/  FSEL R89, R45, -INF , !P2 ;  /* 0xff8000002d597808 */ /* 0x000fe40005000000 */
[----:B------:R-:W-:Y:S02]  /*7d60*/  FSEL R37, R44, -INF , !P1 ;  /* 0xff8000002c257808 */ /* 0x000fe40004800000 */
[C---:B------:R-:W-:Y:S02]  /*7d70*/  ISETP.GE.AND P5, PT, R9.reuse, R247, PT ;  /* 0x000000f70900720c */ /* 0x040fe40003fa6270 */
[C---:B------:R-:W-:Y:S02]  /*7d80*/  ISETP.GE.AND P2, PT, R9.reuse, R249, PT ;  /* 0x000000f90900720c */ /* 0x040fe40003f46270 */
[----:B------:R-:W-:Y:S02]  /*7d90*/  ISETP.GE.AND P1, PT, R9, R250, PT ;  /* 0x000000fa0900720c */ /* 0x000fe40003f26270 */
[----:B------:R-:W-:-:S02]  /*7da0*/  FSEL R9, R194, -INF , !P0 ;  /* 0xff800000c2097808 */ /* 0x000fc40004000000 */
[----:B------:R-:W-:Y:S02]  /*7db0*/  ISETP.GT.AND P0, PT, R39, R8, PT ;  /* 0x000000082700720c */ /* 0x000fe40003f04270 */
[----:B------:R-:W-:Y:S02]  /*7dc0*/  FSEL R61, R9, -INF , !P1 ;  /* 0xff800000093d7808 */ /* 0x000fe40004800000 */
[----:B----4-:R-:W-:Y:S02]  /*7dd0*/  FMNMX.FTZ R12, R2, R12, !PT ;  /* 0x0000000c020c7209 */ /* 0x010fe40007810000 */
[----:B------:R-:W-:Y:S02]  /*7de0*/  ISETP.GE.AND P1, PT, R8, R250, PT ;  /* 0x000000fa0800720c */ /* 0x000fe40003f26270 */
[----:B------:R-:W-:Y:S02]  /*7df0*/  FSEL R2, R189, -INF , !P0 ;  /* 0xff800000bd027808 */ /* 0x000fe40004000000 */
[----:B------:R-:W-:-:S02]  /*7e00*/  ISETP.GT.AND P0, PT, R39, R7, PT ;  /* 0x000000072700720c */ /* 0x000fc40003f04270 */
[----:B------:R-:W-:Y:S02]  /*7e10*/  FSEL R69, R2, -INF , !P1 ;  /* 0xff80000002457808 */ /* 0x000fe40004800000 */
[----:B------:R-:W-:Y:S02]  /*7e20*/  ISETP.GE.AND P1, PT, R7, R250, PT ;  /* 0x000000fa0700720c */ /* 0x000fe40003f26270 */
[----:B------:R-:W-:Y:S02]  /*7e30*/  FSEL R2, R187, -INF , !P0 ;  /* 0xff800000bb027808 */ /* 0x000fe40004000000 */
[----:B------:R-:W-:Y:S02]  /*7e40*/  ISETP.GT.AND P0, PT, R39, R6, PT ;  /* 0x000000062700720c */ /* 0x000fe40003f04270 */
[----:B------:R-:W-:Y:S02]  /*7e50*/  FSEL R83, R2, -INF , !P1 ;  /* 0xff80000002537808 */ /* 0x000fe40004800000 */
[----:B------:R-:W-:-:S02]  /*7e60*/  ISETP.GE.AND P1, PT, R6, R250, PT ;  /* 0x000000fa0600720c */ /* 0x000fc40003f26270 */
        /* <DEDUP_REMOVED lines=12> */
[----:B------:R-:W-:Y:S02]  /*7f30*/  ISETP.GT.AND P0, PT, R39, R3, PT ;  /* 0x000000032700720c */ /* 0x000fe40003f04270 */
        /* <DEDUP_REMOVED lines=71> */
[----:B------:R-:W-:Y:S02]  /*83b0*/  FSEL R158, R67, -INF , !P2 ;  /* 0xff800000439e7808 */ /* 0x000fe40005000000 */
[----:B------:R-:W-:Y:S02]  /*83c0*/  ISETP.GE.AND P2, PT, R17, R249, PT ;  /* 0x000000f91100720c */ /* 0x000fe40003f46270 */
[----:B------:R-:W-:Y:S02]  /*83d0*/  FSEL R179, R2, -INF , !P1 ;  /* 0xff80000002b37808 */ /* 0x000fe40004800000 */
[----:B------:R-:W-:Y:S02]  /*83e0*/  FMNMX3.FTZ R2, R53, R51, R13, !PT ;  /* 0x0000003335027276 */ /* 0x000fe4000781000d */
[----:B------:R-:W-:Y:S02]  /*83f0*/  FSEL R157, R68, -INF , !P2 ;  /* 0xff800000449d7808 */ /* 0x000fe40005000000 */
[----:B------:R-:W-:-:S02]  /*8400*/  ISETP.GE.AND P2, PT, R22, R249, PT ;  /* 0x000000f91600720c */ /* 0x000fc40003f46270 */
[----:B------:R-:W-:Y:S02]  /*8410*/  FMNMX3.FTZ R2, R2, R34, R37, !PT ;  /* 0x0000002202027276 */ /* 0x000fe40007810025 */
[----:B------:R-:W-:Y:S02]  /*8420*/  ISETP.GT.AND P0, PT, R39, R28, PT ;  /* 0x0000001c2700720c */ /* 0x000fe40003f04270 */
[----:B------:R-:W-:Y:S02]  /*8430*/  ISETP.GE.AND P4, PT, R8, R247, PT ;  /* 0x000000f70800720c */ /* 0x000fe40003f86270 */
[----:B------:R-:W-:Y:S02]  /*8440*/  FSEL R178, R70, -INF , !P2 ;  /* 0xff80000046b27808 */ /* 0x000fe40005000000 */
[----:B------:R-:W-:Y:S02]  /*8450*/  FMNMX3.FTZ R2, R2, R10, R38, !PT ;  /* 0x0000000a02027276 */ /* 0x000fe40007810026 */
[----:B------:R-:W-:-:S02]  /*8460*/  ISETP.GE.AND P2, PT, R30, R249, PT ;  /* 0x000000f91e00720c */ /* 0x000fc40003f46270 */
[----:B------:R-:W-:Y:S02]  /*8470*/  ISETP.GE.AND P1, PT, R28, R250, PT ;  /* 0x000000fa1c00720c */ /* 0x000fe40003f26270 */
[----:B------:R-:W-:Y:S02]  /*8480*/  FSEL R8, R140, -INF , !P0 ;  /* 0xff8000008c087808 */ /* 0x000fe40004000000 */
[----:B------:R-:W-:Y:S02]  /*8490*/  ISETP.GT.AND P0, PT, R39, R27, PT ;  /* 0x0000001b2700720c */ /* 0x000fe40003f04270 */
[----:B------:R-:W-:Y:S02]  /*84a0*/  FMNMX3.FTZ R2, R2, R48, R127, !PT ;  /* 0x0000003002027276 */ /* 0x000fe4000781007f */
[----:B------:R-:W-:Y:S02]  /*84b0*/  FSEL R177, R71, -INF , !P2 ;  /* 0xff80000047b17808 */ /* 0x000fe40005000000 */
[----:B------:R-:W-:-:S02]  /*84c0*/  FSEL R182, R8, -INF , !P1 ;  /* 0xff80000008b67808 */ /* 0x000fc40004800000 */
[----:B------:R-:W-:Y:S02]  /*84d0*/  ISETP.GE.AND P2, PT, R29, R249, PT ;  /* 0x000000f91d00720c */ /* 0x000fe40003f46270 */
[----:B------:R-:W-:Y:S02]  /*84e0*/  ISETP.GE.AND P1, PT, R27, R250, PT ;  /* 0x000000fa1b00720c */ /* 0x000fe40003f26270 */
[----:B------:R-:W-:Y:S02]  /*84f0*/  FSEL R8, R135, -INF , !P0 ;  /* 0xff80000087087808 */ /* 0x000fe40004000000 */
[----:B------:R-:W-:Y:S02]  /*8500*/  ISETP.GT.AND P0, PT, R39, R26, PT ;  /* 0x0000001a2700720c */ /* 0x000fe40003f04270 */
[----:B------:R-:W-:Y:S02]  /*8510*/  FMNMX3.FTZ R2, R2, R126, R125, !PT ;  /* 0x0000007e02027276 */ /* 0x000fe4000781007d */
[----:B------:R-:W-:-:S02]  /*8520*/  FSEL R176, R72, -INF , !P2 ;  /* 0xff80000048b07808 */ /* 0x000fc40005000000 */
[----:B------:R-:W-:Y:S02]  /*8530*/  FSEL R190, R8, -INF , !P1 ;  /* 0xff80000008be7808 */ /* 0x000fe40004800000 */
[----:B------:R-:W-:Y:S02]  /*8540*/  ISETP.GE.AND P2, PT, R28, R249, PT ;  /* 0x000000f91c00720c */ /* 0x000fe40003f46270 */
[----:B------:R-:W-:Y:S02]  /*8550*/  ISETP.GE.AND P1, PT, R26, R250, PT ;  /* 0x000000fa1a00720c */ /* 0x000fe40003f26270 */
[----:B------:R-:W-:Y:S02]  /*8560*/  FSEL R8, R134, -INF , !P0 ;  /* 0xff80000086087808 */ /* 0x000fe40004000000 */
[----:B------:R-:W-:Y:S02]  /*8570*/  FMNMX3.FTZ R2, R2, R124, R144, !PT ;  /* 0x0000007c02027276 */ /* 0x000fe40007810090 */
[----:B------:R-:W-:-:S02]  /*8580*/  FSEL R175, R73, -INF , !P2 ;  /* 0xff80000049af7808 */ /* 0x000fc40005000000 */
[----:B------:R-:W-:Y:S02]  /*8590*/  FSEL R41, R8, -INF , !P1 ;  /* 0xff80000008297808 */ /* 0x000fe40004800000 */
[----:B------:R-:W-:Y:S02]  /*85a0*/  ISETP.GE.AND P2, PT, R27, R249, PT ;  /* 0x000000f91b00720c */ /* 0x000fe40003f46270 */
[----:B------:R-:W-:Y:S02]  /*85b0*/  FMNMX3.FTZ R8, R2, R143, R142, !PT ;  /* 0x0000008f02087276 */ /* 0x000fe4000781008e */
[----:B------:R-:W-:Y:S02]  /*85c0*/  FSEL R211, R74, -INF , !P2 ;  /* 0xff8000004ad37808 */ /* 0x000fe40005000000 */
[----:B------:R-:W-:Y:S02]  /*85d0*/  FMNMX3.FTZ R8, R8, R141, R160, !PT ;  /* 0x0000008d08087276 */ /* 0x000fe400078100a0 */
[----:B------:R-:W-:-:S02]  /*85e0*/  ISETP.GE.AND P2, PT, R26, R249, PT ;  /* 0x000000f91a00720c */ /* 0x000fc40003f46270 */
[----:B------:R-:W-:Y:S02]  /*85f0*/  FMNMX3.FTZ R70, R8, R159, R158, !PT ;  /* 0x0000009f08467276 */ /* 0x000fe4000781009e */
[----:B------:R-:W-:Y:S02]  /*8600*/  FSEL R75, R75, -INF , !P2 ;  /* 0xff8000004b4b7808 */ /* 0x000fe40005000000 */
[----:B------:R-:W-:Y:S02]  /*8610*/  ISETP.GT.AND P2, PT, R39, R25, PT ;  /* 0x000000192700720c */ /* 0x000fe40003f44270 */
[----:B------:R-:W-:Y:S01]  /*8620*/  FMNMX3.FTZ R70, R70, R157, R178, !PT ;  /* 0x0000009d46467276 */ /* 0x000fe200078100b2 */
[----:B------:R-:W-:Y:S01]  /*8630*/  STL [R1+0x5c], R75 ;  /* 0x00005c4b01007387 */ /* 0x000fe20000100800 */
[C---:B------:R-:W-:Y:S02]  /*8640*/  ISETP.GE.AND P0, PT, R25.reuse, R249, PT ;  /* 0x000000f91900720c */ /* 0x040fe40003f06270 */
[----:B------:R-:W-:Y:S01]  /*8650*/  ISETP.GE.AND P1, PT, R25, R250, PT ;  /* 0x000000fa1900720c */ /* 0x000fe20003f26270 */
[----:B------:R-:W-:Y:S01]  /*8660*/  STL [R1+0x90], R41 ;  /* 0x0000902901007387 */ /* 0x000fe20000100800 */
[----:B------:R-:W-:-:S02]  /*8670*/  FSEL R9, R133, -INF , !P2 ;  /* 0xff80000085097808 */ /* 0x000fc40005000000 */
[----:B------:R-:W-:Y:S02]  /*8680*/  FMNMX3.FTZ R2, R59, R35, R36, !PT ;  /* 0x000000233b027276 */ /* 0x000fe40007810024 */
[----:B------:R-:W-:Y:S02]  /*8690*/  FMNMX3.FTZ R70, R70, R177, R176, !PT ;  /* 0x000000b146467276 */ /* 0x000fe400078100b0 */
[----:B------:R-:W-:Y:S02]  /*86a0*/  FSEL R76, R76, -INF , !P0 ;  /* 0xff8000004c4c7808 */ /* 0x000fe40004000000 */
[----:B------:R-:W-:Y:S02]  /*86b0*/  ISETP.GE.AND P0, PT, R24, R249, PT ;  /* 0x000000f91800720c */ /* 0x000fe40003f06270 */
[----:B------:R-:W-:Y:S01]  /*86c0*/  FSEL R209, R9, -INF , !P1 ;  /* 0xff80000009d17808 */ /* 0x000fe20004800000 */
[----:B------:R-:W-:Y:S01]  /*86d0*/  STL [R1+0x50], R76 ;  /* 0x0000504c01007387 */ /* 0x000fe20000100800 */
[----:B------:R-:W-:-:S02]  /*86e0*/  FMNMX3.FTZ R2, R2, R11, R60, !PT ;  /* 0x0000000b02027276 */ /* 0x000fc4000781003c */
[----:B------:R-:W-:Y:S02]  /*86f0*/  ISETP.GT.AND P2, PT, R39, R24, PT ;  /* 0x000000182700720c */ /* 0x000fe40003f44270 */
[----:B------:R-:W-:Y:S02]  /*8700*/  ISETP.GE.AND P1, PT, R23, R249, PT ;  /* 0x000000f91700720c */ /* 0x000fe40003f26270 */
[----:B------:R-:W-:Y:S02]  /*8710*/  FMNMX3.FTZ R70, R70, R175, R211, !PT ;  /* 0x000000af46467276 */ /* 0x000fe400078100d3 */
[----:B------:R-:W-:Y:S02]  /*8720*/  FSEL R77, R77, -INF , !P0 ;  /* 0xff8000004d4d7808 */ /* 0x000fe40004000000 */
[----:B------:R-:W-:Y:S02]  /*8730*/  FMNMX3.FTZ R2, R2, R61, R69, !PT ;  /* 0x0000003d02027276 */ /* 0x000fe40007810045 */
[----:B------:R-:W-:Y:S01]  /*8740*/  ISETP.GT.AND P0, PT, R39, R23, PT ;  /* 0x000000172700720c */ /* 0x000fe20003f04270 */
[----:B------:R-:W-:Y:S01]  /*8750*/  STL [R1+0x4c], R77 ;  /* 0x00004c4d01007387 */ /* 0x000fe20000100800 */
[----:B------:R-:W-:-:S02]  /*8760*/  FSEL R9, R129, -INF , !P2 ;  /* 0xff80000081097808 */ /* 0x000fc40005000000 */
[----:B------:R-:W-:Y:S02]  /*8770*/  FSEL R78, R78, -INF , !P1 ;  /* 0xff8000004e4e7808 */ /* 0x000fe40004800000 */
[-C--:B------:R-:W-:Y:S02]  /*8780*/  ISETP.GE.AND P2, PT, R32, R249.reuse, PT ;  /* 0x000000f92000720c */ /* 0x080fe40003f46270 */
[----:B------:R-:W-:Y:S01]  /*8790*/  ISETP.GE.AND P1, PT, R31, R249, PT ;  /* 0x000000f91f00720c */ /* 0x000fe20003f26270 */
[----:B------:R-:W-:Y:S01]  /*87a0*/  STL [R1+0x3c], R78 ;  /* 0x00003c4e01007387 */ /* 0x000fe20000100800 */
[----:B------:R-:W-:Y:S02]  /*87b0*/  FMNMX3.FTZ R70, R70, R75, R76, !PT ;  /* 0x0000004b46467276 */ /* 0x000fe4000781004c */
[----:B------:R-:W-:Y:S01]  /*87c0*/  FMNMX3.FTZ R2, R2, R83, R128, !PT ;  /* 0x0000005302027276 */ /* 0x000fe20007810080 */
[----:B------:R-:W-:Y:S01]  /*87d0*/  STL [R1+0xd4], R249 ;  /* 0x0000d4f901007387 */ /* 0x000fe20000100800 */
[----:B------:R-:W-:-:S02]  /*87e0*/  FSEL R8, R122, -INF , !P0 ;  /* 0xff8000007a087808 */ /* 0x000fc40004000000 */
[----:B------:R-:W-:Y:S02]  /*87f0*/  ISETP.GE.AND P0, PT, R33, R249, PT ;  /* 0x000000f92100720c */ /* 0x000fe40003f06270 */
[----:B------:R-:W-:Y:S02]  /*8800*/  FSEL R42, R81, -INF , !P2 ;  /* 0xff800000512a7808 */ /* 0x000fe40005000000 */
[----:B------:R-:W-:Y:S02]  /*8810*/  FSEL R43, R79, -INF , !P1 ;  /* 0xff8000004f2b7808 */ /* 0x000fe40004800000 */
[----:B------:R-:W-:Y:S01]  /*8820*/  FMNMX3.FTZ R70, R70, R77, R78, !PT ;  /* 0x0000004d46467276 */ /* 0x000fe2000781004e */
[----:B------:R-:W-:Y:S01]  /*8830*/  STL [R1+0x38], R42 ;  /* 0x0000382a01007387 */ /* 0x000fe20000100800 */
[----:B------:R-:W-:Y:S02]  /*8840*/  FMNMX3.FTZ R2, R2, R131, R130, !PT ;  /* 0x0000008302027276 */ /* 0x000fe40007810082 */
[----:B------:R-:W-:Y:S01]  /*8850*/  FSEL R40, R80, -INF , !P0 ;  /* 0xff80000050287808 */ /* 0x000fe20004000000 */
[----:B------:R-:W-:Y:S01]  /*8860*/  STL [R1+0x34], R43 ;  /* 0x0000342b01007387 */ /* 0x000fe20000100800 */
[----:B------:R-:W-:-:S02]  /*8870*/  FMNMX3.FTZ R70, R70, R42, R43, !PT ;  /* 0x0000002a46467276 */ /* 0x000fc4000781002b */
[----:B------:R-:W-:Y:S01]  /*8880*/  FMNMX3.FTZ R2, R2, R132, R145, !PT ;  /* 0x0000008402027276 */ /* 0x000fe20007810091 */
[----:B------:R-:W-:Y:S01]  /*8890*/  SHFL.BFLY PT, R80, R12, 0x1, 0x1f ;  /* 0x0c201f000c507f89 */ /* 0x000fe200000e0000 */
[----:B------:R-:W-:Y:S02]  /*88a0*/  ISETP.GE.AND P1, PT, R24, R250, PT ;  /* 0x000000fa1800720c */ /* 0x000fe40003f26270 */
[----:B------:R-:W-:Y:S01]  /*88b0*/  FMNMX.FTZ R70, R40, R70, !PT ;  /* 0x0000004628467209 */ /* 0x000fe20007810000 */
[----:B------:R1:W-:Y:S01]  /*88c0*/  STL [R1+0x28], R40 ;  /* 0x0000282801007387 */ /* 0x0003e20000100800 */
[----:B------:R-:W-:Y:S02]  /*88d0*/  FMNMX3.FTZ R2, R2, R146, R147, !PT ;  /* 0x0000009202027276 */ /* 0x000fe40007810093 */
[----:B------:R-:W-:Y:S02]  /*88e0*/  FSEL R214, R9, -INF , !P1 ;  /* 0xff80000009d67808 */ /* 0x000fe40004800000 */
[----:B------:R-:W2:Y:S01]  /*88f0*/  SHFL.BFLY PT, R9, R70, 0x2, 0x1f ;  /* 0x0c401f0046097f89 */ /* 0x000ea200000e0000 */
[----:B------:R-:W-:-:S02]  /*8900*/  FMNMX3.FTZ R2, R2, R149, R161, !PT ;  /* 0x0000009502027276 */ /* 0x000fc400078100a1 */
[----:B------:R-:W-:Y:S02]  /*8910*/  ISETP.GE.AND P0, PT, R23, R250, PT ;  /* 0x000000fa1700720c */ /* 0x000fe40003f06270 */
[----:B------:R-:W-:Y:S02]  /*8920*/  FMNMX3.FTZ R2, R2, R162, R163, !PT ;  /* 0x000000a202027276 */ /* 0x000fe400078100a3 */
[----:B------:R-:W-:Y:S02]  /*8930*/  ISETP.GT.AND P1, PT, R39, R32, PT ;  /* 0x000000202700720c */ /* 0x000fe40003f24270 */
[----:B------:R-:W-:Y:S02]  /*8940*/  FMNMX3.FTZ R68, R2, R164, R181, !PT ;  /* 0x000000a402447276 */ /* 0x000fe400078100b5 */
[----:B------:R-:W-:Y:S02]  /*8950*/  ISETP.GE.AND P2, PT, R32, R250, PT ;  /* 0x000000fa2000720c */ /* 0x000fe40003f46270 */
[----:B------:R-:W-:-:S02]  /*8960*/  FMNMX3.FTZ R68, R68, R180, R179, !PT ;  /* 0x000000b444447276 */ /* 0x000fc400078100b3 */
[----:B------:R-:W-:Y:S02]  /*8970*/  FSEL R201, R8, -INF , !P0 ;  /* 0xff80000008c97808 */ /* 0x000fe40004000000 */
[----:B------:R-:W-:Y:S02]  /*8980*/  FSEL R2, R123, -INF , !P1 ;  /* 0xff8000007b027808 */ /* 0x000fe40004800000 */
[C---:B------:R-:W-:Y:S02]  /*8990*/  ISETP.GT.AND P0, PT, R39.reuse, R31, PT ;  /* 0x0000001f2700720c */ /* 0x040fe40003f04270 */
[----:B------:R-:W-:Y:S02]  /*89a0*/  FMNMX3.FTZ R68, R68, R182, R190, !PT ;  /* 0x000000b644447276 */ /* 0x000fe400078100be */
[----:B-1----:R-:W-:Y:S02]  /*89b0*/  FSEL R40, R2, -INF , !P2 ;  /* 0xff80000002287808 */ /* 0x002fe40005000000 */
[----:B------:R-:W-:-:S02]  /*89c0*/  ISETP.GT.AND P1, PT, R39, R33, PT ;  /* 0x000000212700720c */ /* 0x000fc40003f24270 */
[-C--:B------:R-:W-:Y:S01]  /*89d0*/  ISETP.GE.AND P2, PT, R31, R250.reuse, PT ;  /* 0x000000fa1f00720c */ /* 0x080fe20003f46270 */
[----:B------:R-:W-:Y:S01]  /*89e0*/  STL [R1+0x74], R40 ;  /* 0x0000742801007387 */ /* 0x000fe20000100800 */
[----:B------:R-:W-:Y:S02]  /*89f0*/  FSEL R8, R121, -INF , !P0 ;  /* 0xff80000079087808 */ /* 0x000fe40004000000 */
[----:B------:R-:W-:Y:S01]  /*8a00*/  FMNMX3.FTZ R68, R68, R41, R209, !PT ;  /* 0x0000002944447276 */ /* 0x000fe200078100d1 */
[----:B------:R-:W-:Y:S01]  /*8a10*/  STL [R1+0xd8], R250 ;  /* 0x0000d8fa01007387 */ /* 0x000fe20000100800 */
[----:B--2---:R-:W-:Y:S02]  /*8a20*/  FMNMX.FTZ R70, R70, R9, !PT ;  /* 0x0000000946467209 */ /* 0x004fe40007810000 */
[----:B------:R-:W-:Y:S02]  /*8a30*/  ISETP.GE.AND P0, PT, R33, R250, PT ;  /* 0x000000fa2100720c */ /* 0x000fe40003f06270 */
[----:B------:R-:W-:-:S02]  /*8a40*/  FSEL R2, R120, -INF , !P1 ;  /* 0xff80000078027808 */ /* 0x000fc40004800000 */
[----:B------:R-:W-:Y:S02]  /*8a50*/  FSEL R8, R8, -INF , !P2 ;  /* 0xff80000008087808 */ /* 0x000fe40005000000 */
[----:B------:R-:W-:Y:S02]  /*8a60*/  FMNMX3.FTZ R68, R68, R214, R201, !PT ;  /* 0x000000d644447276 */ /* 0x000fe400078100c9 */
[----:B------:R-:W-:Y:S01]  /*8a70*/  FSEL R81, R82, -INF , !P5 ;  /* 0xff80000052517808 */ /* 0x000fe20006800000 */
[----:B------:R-:W-:Y:S01]  /*8a80*/  STL [R1+0x70], R8 ;  /* 0x0000700801007387 */ /* 0x000fe20000100800 */
[----:B------:R-:W-:Y:S02]  /*8a90*/  ISETP.GE.AND P5, PT, R5, R247, PT ;  /* 0x000000f70500720c */ /* 0x000fe40003fa6270 */
[----:B------:R-:W-:Y:S01]  /*8aa0*/  FSEL R39, R2, -INF , !P0 ;  /* 0xff80000002277808 */ /* 0x000fe20004000000 */
[----:B------:R-:W1:Y:S01]  /*8ab0*/  SHFL.BFLY PT, R5, R70, 0x1, 0x1f ;  /* 0x0c201f0046057f89 */ /* 0x000e6200000e0000 */
[----:B------:R-:W-:-:S02]  /*8ac0*/  FMNMX3.FTZ R68, R68, R40, R8, !PT ;  /* 0x0000002844447276 */ /* 0x000fc40007810008 */
[----:B------:R-:W-:Y:S01]  /*8ad0*/  FMNMX.FTZ R80, R12, R80, !PT ;  /* 0x000000500c507209 */ /* 0x000fe20007810000 */
[----:B------:R-:W-:Y:S01]  /*8ae0*/  STL [R1+0x6c], R39 ;  /* 0x00006c2701007387 */ /* 0x000fe20000100800 */
[----:B------:R-:W-:Y:S02]  /*8af0*/  FMNMX.FTZ R68, R39, R68, !PT ;  /* 0x0000004427447209 */ /* 0x000fe40007810000 */
[-C--:B------:R-:W-:Y:S01]  /*8b00*/  ISETP.GE.AND P0, PT, R6, R247.reuse, PT ;  /* 0x000000f70600720c */ /* 0x080fe20003f06270 */
[----:B------:R-:W-:Y:S01]  /*8b10*/  STL [R1+0xdc], R80 ;  /* 0x0000dc5001007387 */ /* 0x000fe20000100800 */
[----:B------:R-:W-:Y:S02]  /*8b20*/  FSEL R71, R84, -INF , !P4 ;  /* 0xff80000054477808 */ /* 0x000fe40006000000 */
[-C--:B------:R-:W-:Y:S02]  /*8b30*/  ISETP.GE.AND P2, PT, R4, R247.reuse, PT ;  /* 0x000000f70400720c */ /* 0x080fe40003f46270 */
[----:B------:R-:W-:Y:S01]  /*8b40*/  ISETP.GE.AND P4, PT, R3, R247, PT ;  /* 0x000000f70300720c */ /* 0x000fe20003f86270 */
[----:B------:R-:W2:Y:S01]  /*8b50*/  SHFL.BFLY PT, R4, R68, 0x2, 0x1f ;  /* 0x0c401f0044047f89 */ /* 0x000ea200000e0000 */
[----:B------:R-:W-:Y:S01]  /*8b60*/  FSEL R88, R88, -INF , !P0 ;  /* 0xff80000058587808 */ /* 0x000fe20004000000 */
[C---:B---3--:R-:W-:Y:S01]  /*8b70*/  FMUL.FTZ R3, R80.reuse, UR4 ;  /* 0x0000000450037c20 */ /* 0x048fe20008410000 */
[----:B------:R-:W-:-:S02]  /*8b80*/  FSETP.NEU.FTZ.AND P0, PT, R80, -INF , PT ;  /* 0xff8000005000780b */ /* 0x000fc40003f1d000 */
[-C--:B------:R-:W-:Y:S02]  /*8b90*/  ISETP.GE.AND P1, PT, R7, R247.reuse, PT ;  /* 0x000000f70700720c */ /* 0x080fe40003f26270 */
[----:B------:R-:W-:Y:S02]  /*8ba0*/  FSEL R3, R3, RZ, P0 ;  /* 0x000000ff03037208 */ /* 0x000fe40000000000 */
[----:B------:R-:W-:Y:S02]  /*8bb0*/  ISETP.GE.AND P0, PT, R21, R247, PT ;  /* 0x000000f71500720c */ /* 0x000fe40003f06270 */
[----:B-1----:R-:W-:Y:S01]  /*8bc0*/  FMNMX.FTZ R70, R70, R5, !PT ;  /* 0x0000000546467209 */ /* 0x002fe20007810000 */
[----:B------:R-:W-:Y:S01]  /*8bd0*/  FFMA.FTZ R2, R50, UR4, -R3 ;  /* 0x0000000432027c23 */ /* 0x000fe20008010803 */
[----:B------:R-:W-:Y:S02]  /*8be0*/  FSEL R134, R103, -INF , !P0 ;  /* 0xff80000067867808 */ /* 0x000fe40004000000 */
[----:B------:R-:W-:Y:S01]  /*8bf0*/  FSETP.NEU.FTZ.AND P0, PT, R70, -INF , PT ;  /* 0xff8000004600780b */ /* 0x000fe20003f1d000 */
[----:B------:R1:W-:Y:S01]  /*8c00*/  MUFU.EX2 R189, R2 ;  /* 0x0000000200bd7308 */ /* 0x0003e20000000800 */
[----:B------:R-:W-:Y:S01]  /*8c10*/  FMNMX3.FTZ R5, R98, R97, R91, !PT ;  /* 0x0000006162057276 */ /* 0x000fe2000781005b */
[----:B------:R-:W-:Y:S01]  /*8c20*/  STL [R1+0xe0], R70 ;  /* 0x0000e04601007387 */ /* 0x000fe20000100800 */
[----:B------:R-:W-:-:S02]  /*8c30*/  FSEL R82, R85, -INF , !P1 ;  /* 0xff80000055527808 */ /* 0x000fc40004800000 */
[----:B------:R-:W-:Y:S02]  /*8c40*/  FMNMX3.FTZ R5, R5, R90, R89, !PT ;  /* 0x0000005a05057276 */ /* 0x000fe40007810059 */
[----:B------:R-:W-:Y:S02]  /*8c50*/  ISETP.GE.AND P1, PT, R16, R247, PT ;  /* 0x000000f71000720c */ /* 0x000fe40003f26270 */
[----:B--2---:R-:W-:Y:S01]  /*8c60*/  FMNMX.FTZ R68, R68, R4, !PT ;  /* 0x0000000444447209 */ /* 0x004fe20007810000 */
[----:B------:R-:W-:Y:S01]  /*8c70*/  FFMA.FTZ R4, R49, UR4, -R3 ;  /* 0x0000000431047c23 */ /* 0x000fe20008010803 */
[----:B------:R-:W-:Y:S02]  /*8c80*/  FMNMX3.FTZ R5, R5, R81, R71, !PT ;  /* 0x0000005105057276 */ /* 0x000fe40007810047 */
[----:B------:R-:W-:Y:S01]  /*8c90*/  FSEL R92, R92, -INF , !P5 ;  /* 0xff8000005c5c7808 */ /* 0x000fe20006800000 */
[----:B------:R-:W-:Y:S01]  /*8ca0*/  MUFU.EX2 R236, R4 ;  /* 0x0000000400ec7308 */ /* 0x000fe20000000800 */
[----:B------:R-:W2:Y:S01]  /*8cb0*/  SHFL.BFLY PT, R6, R68, 0x1, 0x1f ;  /* 0x0c201f0044067f89 */ /* 0x000ea200000e0000 */
[----:B------:R-:W-:Y:S01]  /*8cc0*/  ISETP.GE.AND P5, PT, R15, R247, PT ;  /* 0x000000f70f00720c */ /* 0x000fe20003fa6270 */
[----:B-1----:R-:W-:Y:S01]  /*8cd0*/  FFMA.FTZ R2, R47, UR4, -R3 ;  /* 0x000000042f027c23 */ /* 0x002fe20008010803 */
[----:B------:R-:W-:-:S02]  /*8ce0*/  FSEL R129, R99, -INF , !P1 ;  /* 0xff80000063817808 */ /* 0x000fc40004800000 */
[----:B------:R-:W-:Y:S02]  /*8cf0*/  FSEL R15, R86, -INF , !P2 ;  /* 0xff800000560f7808 */ /* 0x000fe40005000000 */
[----:B------:R1:W-:Y:S01]  /*8d00*/  MUFU.EX2 R191, R2 ;  /* 0x0000000200bf7308 */ /* 0x0003e20000000800 */
[-C--:B------:R-:W-:Y:S02]  /*8d10*/  ISETP.GE.AND P1, PT, R19, R247.reuse, PT ;  /* 0x000000f71300720c */ /* 0x080fe40003f26270 */
[-C--:B------:R-:W-:Y:S02]  /*8d20*/  ISETP.GE.AND P2, PT, R14, R247.reuse, PT ;  /* 0x000000f70e00720c */ /* 0x080fe40003f46270 */
[----:B------:R-:W-:Y:S02]  /*8d30*/  FSEL R14, R87, -INF , !P4 ;  /* 0xff800000570e7808 */ /* 0x000fe40006000000 */
[----:B------:R-:W-:Y:S02]  /*8d40*/  FSEL R150, R105, -INF , !P1 ;  /* 0xff80000069967808 */ /* 0x000fe40004800000 */
[----:B------:R-:W-:-:S02]  /*8d50*/  ISETP.GE.AND P1, PT, R28, R247, PT ;  /* 0x000000f71c00720c */ /* 0x000fc40003f26270 */
[----:B------:R-:W-:Y:S02]  /*8d60*/  ISETP.GE.AND P4, PT, R20, R247, PT ;  /* 0x000000f71400720c */ /* 0x000fe40003f86270 */
[----:B------:R-:W-:Y:S02]  /*8d70*/  FSEL R133, R101, -INF , !P5 ;  /* 0xff80000065857808 */ /* 0x000fe40006800000 */
[----:B------:R-:W-:Y:S01]  /*8d80*/  FSEL R135, R100, -INF , !P2 ;  /* 0xff80000064877808 */ /* 0x000fe20005000000 */
[----:B-1----:R-:W-:Y:S01]  /*8d90*/  FMUL.FTZ R2, R70, UR4 ;  /* 0x0000000446027c20 */ /* 0x002fe20008410000 */
[----:B--2---:R-:W-:Y:S02]  /*8da0*/  FMNMX.FTZ R68, R68, R6, !PT ;  /* 0x0000000644447209 */ /* 0x004fe40007810000 */
[----:B------:R-:W-:Y:S02]  /*8db0*/  FSEL R227, R112, -INF , !P1 ;  /* 0xff80000070e37808 */ /* 0x000fe40004800000 */
[----:B------:R-:W-:Y:S01]  /*8dc0*/  FSEL R2, R2, RZ, P0 ;  /* 0x000000ff02027208 */ /* 0x000fe20000000000 */
[C---:B------:R-:W-:Y:S01]  /*8dd0*/  FMUL.FTZ R12, R68.reuse, UR4 ;  /* 0x00000004440c7c20 */ /* 0x040fe20008410000 */
[----:B------:R-:W-:-:S02]  /*8de0*/  FSETP.NEU.FTZ.AND P1, PT, R68, -INF , PT ;  /* 0xff8000004400780b */ /* 0x000fc40003f3d000 */
[-C--:B------:R-:W-:Y:S01]  /*8df0*/  ISETP.GE.AND P5, PT, R18, R247.reuse, PT ;  /* 0x000000f71200720c */ /* 0x080fe20003fa6270 */
[----:B------:R-:W-:Y:S01]  /*8e00*/  FFMA.FTZ R4, R53, UR4, -R2 ;  /* 0x0000000435047c23 */ /* 0x000fe20008010802 */
[----:B------:R-:W-:Y:S02]  /*8e10*/  FSEL R140, R102, -INF , !P4 ;  /* 0xff800000668c7808 */ /* 0x000fe40006000000 */
[----:B------:R-:W-:Y:S01]  /*8e20*/  FSEL R12, R12, RZ, P1 ;  /* 0x000000ff0c0c7208 */ /* 0x000fe20000800000 */
[----:B------:R1:W-:Y:S01]  /*8e30*/  MUFU.EX2 R186, R4 ;  /* 0x0000000400ba7308 */ /* 0x0003e20000000800 */
[-C--:B------:R-:W-:Y:S02]  /*8e40*/  ISETP.GE.AND P2, PT, R17, R247.reuse, PT ;  /* 0x000000f71100720c */ /* 0x080fe40003f46270 */
[----:B------:R-:W-:Y:S02]  /*8e50*/  ISETP.GE.AND P4, PT, R22, R247, PT ;  /* 0x000000f71600720c */ /* 0x000fe40003f86270 */
[----:B------:R-:W-:-:S02]  /*8e60*/  FSEL R151, R106, -INF , !P5 ;  /* 0xff8000006a977808 */ /* 0x000fc40006800000 */
[----:B------:R-:W-:Y:S01]  /*8e70*/  LEA R232, R0, UR5, 0x1 ;  /* 0x0000000500e87c11 */ /* 0x000fe2000f8e08ff */
[----:B------:R-:W-:Y:S01]  /*8e80*/  FFMA.FTZ R0, R35, UR4, -R12 ;  /* 0x0000000423007c23 */ /* 0x000fe2000801080c */
[-C--:B------:R-:W-:Y:S02]  /*8e90*/  ISETP.GE.AND P0, PT, R30, R247.reuse, PT ;  /* 0x000000f71e00720c */ /* 0x080fe40003f06270 */
[----:B------:R-:W-:Y:S01]  /*8ea0*/  ISETP.GE.AND P5, PT, R29, R247, PT ;  /* 0x000000f71d00720c */ /* 0x000fe20003fa6270 */
[----:B------:R-:W-:Y:S01]  /*8eb0*/  MUFU.EX2 R252, R0 ;  /* 0x0000000000fc7308 */ /* 0x000fe20000000800 */
[----:B------:R-:W-:Y:S01]  /*8ec0*/  FSEL R152, R109, -INF , !P2 ;  /* 0xff8000006d987808 */ /* 0x000fe20005000000 */
[----:B------:R-:W-:Y:S01]  /*8ed0*/  IMAD.IADD R233, R148, 0x1, R232 ;  /* 0x0000000194e97824 */ /* 0x000fe200078e02e8 */
[----:B------:R-:W-:Y:S01]  /*8ee0*/  FSEL R225, R108, -INF , !P4 ;  /* 0xff8000006ce17808 */ /* 0x000fe20006000000 */
[----:B-1----:R-:W-:Y:S01]  /*8ef0*/  FFMA.FTZ R4, R51, UR4, -R2 ;  /* 0x0000000433047c23 */ /* 0x002fe20008010802 */
[----:B------:R-:W-:-:S02]  /*8f00*/  FSEL R199, R107, -INF , !P0 ;  /* 0xff8000006bc77808 */ /* 0x000fc40004000000 */
[----:B------:R-:W-:Y:S01]  /*8f10*/  LDSM.16.MT88.4 R40, [R233+0x8000] ;  /* 0x00800000e928783b */ /* 0x000fe20000004200 */
[----:B------:R-:W-:Y:S02]  /*8f20*/  FSEL R228, R110, -INF , !P5 ;  /* 0xff8000006ee47808 */ /* 0x000fe40006800000 */
[-C--:B------:R-:W-:Y:S01]  /*8f30*/  ISETP.GE.AND P2, PT, R27, R247.reuse, PT ;  /* 0x000000f71b00720c */ /* 0x080fe20003f46270 */
[----:B------:R-:W1:Y:S01]  /*8f40*/  MUFU.EX2 R4, R4 ;  /* 0x0000000400047308 */ /* 0x000e620000000800 */
[-C--:B------:R-:W-:Y:S01]  /*8f50*/  ISETP.GE.AND P4, PT, R26, R247.reuse, PT ;  /* 0x000000f71a00720c */ /* 0x080fe20003f86270 */
[----:B------:R-:W-:Y:S01]  /*8f60*/  FFMA.FTZ R8, R38, UR4, -R2 ;  /* 0x0000000426087c23 */ /* 0x000fe20008010802 */
[-C--:B------:R-:W-:Y:S01]  /*8f70*/  ISETP.GE.AND P0, PT, R25, R247.reuse, PT ;  /* 0x000000f71900720c */ /* 0x080fe20003f06270 */
[----:B------:R-:W-:Y:S01]  /*8f80*/  LDSM.16.MT88.4 R72, [R233+0x8800] ;  /* 0x00880000e948783b */ /* 0x000fe20000004200 */
[----:B------:R-:W-:Y:S02]  /*8f90*/  FSEL R226, R111, -INF , !P2 ;  /* 0xff8000006fe27808 */ /* 0x000fe40005000000 */
[----:B------:R-:W-:-:S02]  /*8fa0*/  ISETP.GE.AND P5, PT, R24, R247, PT ;  /* 0x000000f71800720c */ /* 0x000fc40003fa6270 */
[-C--:B------:R-:W-:Y:S01]  /*8fb0*/  ISETP.GE.AND P2, PT, R23, R247.reuse, PT ;  /* 0x000000f71700720c */ /* 0x080fe20003f46270 */
[----:B------:R-:W-:Y:S01]  /*8fc0*/  LDSM.16.MT88.4 R24, [R232+0x8000] ;  /* 0x00800000e818783b */ /* 0x000fe20000004200 */
[----:B------:R-:W-:Y:S02]  /*8fd0*/  FSEL R196, R113, -INF , !P4 ;  /* 0xff80000071c47808 */ /* 0x000fe40006000000 */
[----:B------:R-:W-:Y:S02]  /*8fe0*/  FSEL R170, R114, -INF , !P0 ;  /* 0xff80000072aa7808 */ /* 0x000fe40004000000 */
[-C--:B------:R-:W-:Y:S01]  /*8ff0*/  ISETP.GE.AND P4, PT, R32, R247.reuse, PT ;  /* 0x000000f72000720c */ /* 0x080fe20003f86270 */
[----:B-1----:R1:W-:Y:S01]  /*9000*/  STL [R1+0x20], R4 ;  /* 0x0000200401007387 */ /* 0x0023e20000100800 */
[----:B------:R-:W-:Y:S02]  /*9010*/  ISETP.GE.AND P1, PT, R31, R247, PT ;  /* 0x000000f71f00720c */ /* 0x000fe40003f26270 */
[----:B------:R-:W-:-:S02]  /*9020*/  FSEL R169, R118, -INF , !P5 ;  /* 0xff80000076a97808 */ /* 0x000fc40006800000 */
[----:B------:R-:W-:Y:S02]  /*9030*/  FSEL R168, R116, -INF , !P2 ;  /* 0xff80000074a87808 */ /* 0x000fe40005000000 */
[----:B------:R-:W-:Y:S01]  /*9040*/  ISETP.GE.AND P0, PT, R33, R247, PT ;  /* 0x000000f72100720c */ /* 0x000fe20003f06270 */
[----:B-1----:R-:W-:Y:S01]  /*9050*/  FFMA.FTZ R4, R13, UR4, -R2 ;  /* 0x000000040d047c23 */ /* 0x002fe20008010802 */
[----:B------:R-:W-:Y:S01]  /*9060*/  FSEL R167, R117, -INF , !P4 ;  /* 0xff80000075a77808 */ /* 0x000fe20006000000 */
[----:B------:R-:W-:Y:S02]  /*9070*/  IMAD.IADD R13, R207, 0x1, R232 ;  /* 0x00000001cf0d7824 */ /* 0x000fe400078e02e8 */
[----:B------:R1:W2:Y:S01]  /*9080*/  MUFU.EX2 R6, R4 ;  /* 0x0000000400067308 */ /* 0x0002a20000000800 */
[----:B------:R-:W-:Y:S02]  /*9090*/  FSEL R166, R115, -INF , !P1 ;  /* 0xff80000073a67808 */ /* 0x000fe40004800000 */
[----:B------:R-:W-:Y:S01]  /*90a0*/  FSEL R165, R119, -INF , !P0 ;  /* 0xff80000077a57808 */ /* 0x000fe20004000000 */
[----:B------:R-:W-:Y:S04]  /*90b0*/  LDSM.16.MT88.4 R52, [R13+0x8000] ;  /* 0x008000000d34783b */ /* 0x000fe80000004200 */
[----:B------:R3:W-:Y:S01]  /*90c0*/  MUFU.EX2 R202, R8 ;  /* 0x0000000800ca7308 */ /* 0x0007e20000000800 */
[----:B------:R-:W-:Y:S01]  /*90d0*/  LDSM.16.MT88.4 R76, [R13+0x8800] ;  /* 0x008800000d4c783b */ /* 0x000fe20000004200 */
[----:B-1----:R-:W-:-:S03]  /*90e0*/  FMNMX3.FTZ R4, R5, R82, R88, !PT ;  /* 0x0000005205047276 */ /* 0x002fc60007810058 */
[----:B--2---:R-:W-:Y:S01]  /*90f0*/  STL [R1+0x1c], R6 ;  /* 0x00001c0601007387 */ /* 0x004fe20000100800 */
[----:B------:R-:W-:Y:S01]  /*9100*/  FFMA.FTZ R5, R34, UR4, -R2 ;  /* 0x0000000422057c23 */ /* 0x000fe20008010802 */
[----:B------:R-:W-:Y:S02]  /*9110*/  FMNMX3.FTZ R4, R4, R92, R15, !PT ;  /* 0x0000005c04047276 */ /* 0x000fe4000781000f */
[----:B------:R-:W-:Y:S01]  /*9120*/  STL [R1+0xe4], R68 ;  /* 0x0000e44401007387 */ /* 0x000fe20000100800 */
[----:B------:R-:W-:Y:S01]  /*9130*/  IMAD.IADD R148, R148, 0x1, R13 ;  /* 0x0000000194947824 */ /* 0x000fe200078e020d */
[----:B------:R1:W-:Y:S01]  /*9140*/  MUFU.EX2 R249, R5 ;  /* 0x0000000500f97308 */ /* 0x0003e20000000800 */
[----:B------:R-:W-:Y:S01]  /*9150*/  FMNMX3.FTZ R4, R4, R14, R129, !PT ;  /* 0x0000000e04047276 */ /* 0x000fe20007810081 */
[----:B------:R-:W-:Y:S03]  /*9160*/  STL [R1+0xe8], R247 ;  /* 0x0000e8f701007387 */ /* 0x000fe60000100800 */
[----:B------:R-:W-:Y:S01]  /*9170*/  FMNMX3.FTZ R4, R4, R133, R135, !PT ;  /* 0x0000008504047276 */ /* 0x000fe20007810087 */
[----:B------:R2:W-:Y:S03]  /*9180*/  STL [R1+0xf0], R225 ;  /* 0x0000f0e101007387 */ /* 0x0005e60000100800 */
[----:B------:R-:W-:Y:S01]  /*9190*/  FMNMX3.FTZ R4, R4, R134, R140, !PT ;  /* 0x0000008604047276 */ /* 0x000fe2000781008c */
[----:B---3--:R-:W-:Y:S01]  /*91a0*/  FFMA.FTZ R8, R48, UR4, -R2 ;  /* 0x0000000430087c23 */ /* 0x008fe20008010802 */
[----:B------:R-:W-:Y:S02]  /*91b0*/  LDSM.16.MT88.4 R84, [R148+0x8800] ;  /* 0x008800009454783b */ /* 0x000fe40000004200 */
[----:B------:R-:W-:-:S04]  /*91c0*/  FMNMX3.FTZ R4, R4, R150, R151, !PT ;  /* 0x0000009604047276 */ /* 0x000fc80007810097 */
[----:B------:R-:W-:Y:S01]  /*91d0*/  FMNMX3.FTZ R0, R4, R152, R225, !PT ;  /* 0x0000009804007276 */ /* 0x000fe200078100e1 */
[----:B-1----:R-:W-:Y:S02]  /*91e0*/  FFMA.FTZ R5, R59, UR4, -R12 ;  /* 0x000000043b057c23 */ /* 0x002fe4000801080c */
[----:B------:R-:W-:Y:S01]  /*91f0*/  LDSM.16.MT88.4 R56, [R148+0x8000] ;  /* 0x008000009438783b */ /* 0x000fe20000004200 */
[----:B------:R-:W-:Y:S01]  /*9200*/  FMNMX3.FTZ R0, R0, R199, R228, !PT ;  /* 0x000000c700007276 */ /* 0x000fe200078100e4 */
[----:B------:R-:W-:Y:S01]  /*9210*/  FFMA.FTZ R4, R36, UR4, -R12 ;  /* 0x0000000424047c23 */ /* 0x000fe2000801080c */
[----:B------:R-:W1:Y:S01]  /*9220*/  MUFU.EX2 R246, R5 ;  /* 0x0000000500f67308 */ /* 0x000e620000000800 */
[----:B--2---:R-:W2:Y:S04]  /*9230*/  LDL.LU R225, [R1+0x20] ;  /* 0x0000200001e17983 */ /* 0x004ea80000300800 */
[----:B------:R3:W-:Y:S04]  /*9240*/  STL [R1+0xf4], R199 ;  /* 0x0000f4c701007387 */ /* 0x0007e80000100800 */
[----:B---3--:R-:W3:Y:S01]  /*9250*/  LDL.LU R199, [R1+0x1c] ;  /* 0x00001c0001c77983 */ /* 0x008ee20000300800 */
[----:B------:R-:W-:Y:S01]  /*9260*/  FMNMX3.FTZ R0, R0, R227, R226, !PT ;  /* 0x000000e300007276 */ /* 0x000fe200078100e2 */
[----:B------:R4:W-:Y:S01]  /*9270*/  MUFU.EX2 R212, R4 ;  /* 0x0000000400d47308 */ /* 0x0009e20000000800 */
[----:B-1----:R-:W-:Y:S01]  /*9280*/  F2FP.F16.F32.PACK_AB R5, R252, R246 ;  /* 0x000000f6fc05723e */ /* 0x002fe200000000ff */
[----:B------:R-:W-:Y:S01]  /*9290*/  STL [R1+0xec], R228 ;  /* 0x0000ece401007387 */ /* 0x000fe20000100800 */
[----:B------:R-:W-:-:S03]  /*92a0*/  FMNMX3.FTZ R0, R0, R196, R170, !PT ;  /* 0x000000c400007276 */ /* 0x000fc600078100aa */
[----:B------:R-:W-:Y:S01]  /*92b0*/  STL [R1+0xf8], R226 ;  /* 0x0000f8e201007387 */ /* 0x000fe20000100800 */
[----:B------:R-:W-:Y:S01]  /*92c0*/  FMNMX3.FTZ R0, R0, R169, R168, !PT ;  /* 0x000000a900007276 */ /* 0x000fe200078100a8 */
[----:B------:R1:W-:Y:S03]  /*92d0*/  MUFU.EX2 R195, R8 ;  /* 0x0000000800c37308 */ /* 0x0003e60000000800 */
[----:B------:R-:W-:-:S04]  /*92e0*/  FMNMX3.FTZ R0, R0, R167, R166, !PT ;  /* 0x000000a700007276 */ /* 0x000fc800078100a6 */
[----:B------:R-:W-:Y:S01]  /*92f0*/  FMNMX.FTZ R0, R165, R0, !PT ;  /* 0x00000000a5007209 */ /* 0x000fe20007810000 */
[----:B----4-:R-:W-:-:S04]  /*9300*/  FFMA.FTZ R4, R11, UR4, -R12 ;  /* 0x000000040b047c23 */ /* 0x010fc8000801080c */
[----:B------:R-:W4:Y:S01]  /*9310*/  SHFL.BFLY PT, R9, R0, 0x2, 0x1f ;  /* 0x0c401f0000097f89 */ /* 0x000f2200000e0000 */
[----:B------:R4:W4:Y:S01]  /*9320*/  MUFU.EX2 R238, R4 ;  /* 0x0000000400ee7308 */ /* 0x0009220000000800 */
[----:B-1----:R-:W-:-:S07]  /*9330*/  FFMA.FTZ R8, R60, UR4, -R12 ;  /* 0x000000043c087c23 */ /* 0x002fce000801080c */
[----:B------:R1:W-:Y:S01]  /*9340*/  MUFU.EX2 R194, R8 ;  /* 0x0000000800c27308 */ /* 0x0003e20000000800 */
[----:B----4-:R-:W-:Y:S01]  /*9350*/  FFMA.FTZ R4, R37, UR4, -R2 ;  /* 0x0000000425047c23 */ /* 0x010fe20008010802 */
[----:B------:R-:W-:-:S06]  /*9360*/  F2FP.F16.F32.PACK_AB R7, R238, R212 ;  /* 0x000000d4ee07723e */ /* 0x000fcc00000000ff */
[----:B------:R4:W-:Y:S01]  /*9370*/  MUFU.EX2 R187, R4 ;  /* 0x0000000400bb7308 */ /* 0x0009e20000000800 */
[----:B------:R-:W-:Y:S01]  /*9380*/  FMNMX.FTZ R0, R0, R9, !PT ;  /* 0x0000000900007209 */ /* 0x000fe20007810000 */
[----:B-1----:R-:W-:Y:S02]  /*9390*/  FFMA.FTZ R8, R61, UR4, -R12 ;  /* 0x000000043d087c23 */ /* 0x002fe4000801080c */
[----:B------:R-:W-:Y:S04]  /*93a0*/  LDSM.16.MT88.4 R60, [R232+0x8800] ;  /* 0x00880000e83c783b */ /* 0x000fe80000004200 */
[----:B------:R1:W1:Y:S01]  /*93b0*/  MUFU.EX2 R183, R8 ;  /* 0x0000000800b77308 */ /* 0x0002620000000800 */
[----:B------:R-:W1:Y:S01]  /*93c0*/  SHFL.BFLY PT, R9, R0, 0x1, 0x1f ;  /* 0x0c201f0000097f89 */ /* 0x000e6200000e0000 */
[----:B----4-:R-:W-:Y:S01]  /*93d0*/  FFMA.FTZ R4, R10, UR4, -R2 ;  /* 0x000000040a047c23 */ /* 0x010fe20008010802 */
[----:B------:R-:W-:-:S05]  /*93e0*/  F2FP.F16.F32.PACK_AB R10, R195, R202 ;  /* 0x000000cac30a723e */ /* 0x000fca00000000ff */
[----:B------:R-:W-:Y:S01]  /*93f0*/  MUFU.EX2 R226, R4 ;  /* 0x0000000400e27308 */ /* 0x000fe20000000800 */
[----:B-1----:R-:W-:-:S07]  /*9400*/  FFMA.FTZ R8, R69, UR4, -R12 ;  /* 0x0000000445087c23 */ /* 0x002fce000801080c */
[----:B------:R1:W-:Y:S01]  /*9410*/  MUFU.EX2 R208, R8 ;  /* 0x0000000800d07308 */ /* 0x0003e20000000800 */
[----:B------:R-:W-:Y:S02]  /*9420*/  FMNMX.FTZ R69, R0, R9, !PT ;  /* 0x0000000900457209 */ /* 0x000fe40007810000 */
[----:B------:R-:W-:Y:S02]  /*9430*/  F2FP.F16.F32.PACK_AB R9, R183, R194 ;  /* 0x000000c2b709723e */ /* 0x000fe400000000ff */
[C---:B------:R-:W-:Y:S01]  /*9440*/  FSETP.NEU.FTZ.AND P0, PT, R69.reuse, -INF , PT ;  /* 0xff8000004500780b */ /* 0x040fe20003f1d000 */
[----:B------:R-:W-:-:S05]  /*9450*/  FMUL.FTZ R0, R69, UR4 ;  /* 0x0000000445007c20 */ /* 0x000fca0008410000 */
[----:B------:R-:W-:Y:S01]  /*9460*/  FSEL R0, R0, RZ, P0 ;  /* 0x000000ff00007208 */ /* 0x000fe20000000000 */
[----:B-1----:R-:W-:-:S04]  /*9470*/  FFMA.FTZ R8, R83, UR4, -R12 ;  /* 0x0000000453087c23 */ /* 0x002fc8000801080c */
[----:B------:R1:W4:Y:S02]  /*9480*/  MUFU.EX2 R68, R8 ;  /* 0x0000000800447308 */ /* 0x0003240000000800 */
[----:B-1----:R-:W-:Y:S01]  /*9490*/  FFMA.FTZ R8, R94, UR4, -R3 ;  /* 0x000000045e087c23 */ /* 0x002fe20008010803 */
[----:B----4-:R-:W-:-:S05]  /*94a0*/  F2FP.F16.F32.PACK_AB R11, R68, R208 ;  /* 0x000000d0440b723e */ /* 0x010fca00000000ff */
[----:B------:R1:W4:Y:S02]  /*94b0*/  MUFU.EX2 R216, R8 ;  /* 0x0000000800d87308 */ /* 0x0003240000000800 */
[----:B-1----:R-:W-:-:S06]  /*94c0*/  FFMA.FTZ R8, R93, UR4, -R3 ;  /* 0x000000045d087c23 */ /* 0x002fcc0008010803 */
[----:B------:R1:W-:Y:S02]  /*94d0*/  MUFU.EX2 R207, R8 ;  /* 0x0000000800cf7308 */ /* 0x0003e40000000800 */
[----:B-1----:R-:W-:Y:S02]  /*94e0*/  F2FP.F16.F32.PACK_AB R8, R226, R187 ;  /* 0x000000bbe208723e */ /* 0x002fe400000000ff */
[----:B--2---:R-:W-:Y:S02]  /*94f0*/  F2FP.F16.F32.PACK_AB R4, R225, R186 ;  /* 0x000000bae104723e */ /* 0x004fe400000000ff */
[----:B---3--:R-:W-:-:S07]  /*9500*/  F2FP.F16.F32.PACK_AB R6, R249, R199 ;  /* 0x000000c7f906723e */ /* 0x008fce00000000ff */
        /* <DEDUP_REMOVED lines=8> */
[----:B------:R-:W-:Y:S01]  /*9590*/  FFMA.FTZ R4, R95, UR4, -R3 ;  /* 0x000000045f047c23 */ /* 0x000fe20008010803 */
[----:B----4-:R-:W-:-:S03]  /*95a0*/  F2FP.F16.F32.PACK_AB R6, R216, R236 ;  /* 0x000000ecd806723e */ /* 0x010fc600000000ff */
        /* <DEDUP_REMOVED lines=12> */
[----:B-1----:R-:W-:-:S07]  /*9670*/  FFMA.FTZ R4, R97, UR4, -R0 ;  /* 0x0000000461047c23 */ /* 0x002fce0008010800 */
[----:B------:R-:W-:Y:S01]  /*9680*/  HMMA.16816.F32 R96, R8, R62, R36 ;  /* 0x0000003e0860723c */ /* 0x000fe20000001824 */
[--C-:B------:R-:W-:Y:S01]  /*9690*/  FFMA.FTZ R8, R81, UR4, -R0.reuse ;  /* 0x0000000451087c23 */ /* 0x100fe20008010800 */
        /* <DEDUP_REMOVED lines=10> */
[----:B------:R-:W-:Y:S01]  /*9740*/  MUFU.EX2 R234, R8 ;  /* 0x0000000800ea7308 */ /* 0x000fe20000000800 */
[----:B-1----:R-:W-:Y:S01]  /*9750*/  FFMA.FTZ R4, R104, UR4, -R3 ;  /* 0x0000000468047c23 */ /* 0x002fe20008010803 */
[----:B---3--:R-:W-:-:S06]  /*9760*/  F2FP.F16.F32.PACK_AB R7, R251, R197 ;  /* 0x000000c5fb07723e */ /* 0x008fcc00000000ff */
[----:B------:R1:W2:Y:S02]  /*9770*/  MUFU.EX2 R70, R4 ;  /* 0x0000000400467308 */ /* 0x0002a40000000800 */
[----:B-1----:R-:W-:Y:S01]  /*9780*/  FFMA.FTZ R4, R89, UR4, -R0 ;  /* 0x0000000459047c23 */ /* 0x002fe20008010800 */
[----:B--2---:R-:W-:-:S05]  /*9790*/  IMAD.MOV.U32 R71, RZ, RZ, R70 ;  /* 0x000000ffff477224 */ /* 0x004fca00078e0046 */
[----:B------:R1:W2:Y:S02]  /*97a0*/  MUFU.EX2 R242, R4 ;  /* 0x0000000400f27308 */ /* 0x0002a40000000800 */
[----:B-1----:R-:W-:-:S07]  /*97b0*/  F2FP.F16.F32.PACK_AB R4, R191, R189 ;  /* 0x000000bdbf04723e */ /* 0x002fce00000000ff */
        /* <DEDUP_REMOVED lines=8> */
[----:B------:R-:W-:-:S02]  /*9840*/  F2FP.F16.F32.PACK_AB R4, R83, R207 ;  /* 0x000000cf5304723e */ /* 0x000fc400000000ff */
[----:B--2---:R-:W-:Y:S02]  /*9850*/  F2FP.F16.F32.PACK_AB R5, R217, R242 ;  /* 0x000000f2d905723e */ /* 0x004fe400000000ff */
[----:B------:R-:W-:Y:S02]  /*9860*/  F2FP.F16.F32.PACK_AB R6, R71, R200 ;  /* 0x000000c84706723e */ /* 0x000fe400000000ff */
[----:B------:R-:W-:-:S07]  /*9870*/  F2FP.F16.F32.PACK_AB R7, R234, R250 ;  /* 0x000000faea07723e */ /* 0x000fce00000000ff */
[C---:B------:R-:W-:Y:S01]  /*9880*/  HMMA.16816.F32 R104, R4.reuse, R84, R8 ;  /* 0x000000540468723c */ /* 0x040fe20000001808 */
[----:B------:R-:W-:Y:S01]  /*9890*/  FFMA.FTZ R8, R139, UR4, -R3 ;  /* 0x000000048b087c23 */ /* 0x000fe20008010803 */
[----:B------:R-:W-:Y:S02]  /*98a0*/  IMAD.MOV.U32 R139, RZ, RZ, R13 ;  /* 0x000000ffff8b7224 */ /* 0x000fe400078e000d */
[----:B------:R-:W-:Y:S01]  /*98b0*/  FFMA.FTZ R13, R132, UR4, -R12 ;  /* 0x00000004840d7c23 */ /* 0x000fe2000801080c */
[----:B------:R1:W-:Y:S03]  /*98c0*/  MUFU.EX2 R210, R8 ;  /* 0x0000000800d27308 */ /* 0x0003e60000000800 */
[C---:B------:R-:W-:Y:S01]  /*98d0*/  HMMA.16816.F32 R52, R4.reuse, R72, R20 ;  /* 0x000000480434723c */ /* 0x040fe20000001814 */
[----:B------:R-:W-:Y:S04]  /*98e0*/  LDSM.16.MT88.4 R20, [R139+0x9000] ;  /* 0x009000008b14783b */ /* 0x000fe80000004200 */
[----:B------:R2:W-:Y:S03]  /*98f0*/  MUFU.EX2 R80, R13 ;  /* 0x0000000d00507308 */ /* 0x0005e60000000800 */
[----:B------:R-:W-:Y:S01]  /*9900*/  HMMA.16816.F32 R56, R4, R60, R28 ;  /* 0x0000003c0438723c */ /* 0x000fe2000000181c */
[----:B-1----:R-:W-:-:S07]  /*9910*/  FFMA.FTZ R8, R138, UR4, -R3 ;  /* 0x000000048a087c23 */ /* 0x002fce0008010803 */
[----:B------:R-:W-:Y:S01]  /*9920*/  HMMA.16816.F32 R44, R4, R76, R16 ;  /* 0x0000004c042c723c */ /* 0x000fe20000001810 */
[----:B------:R-:W1:Y:S01]  /*9930*/  LDSM.16.MT88.4 R16, [R232+0x9000] ;  /* 0x00900000e810783b */ /* 0x000e620000004200 */
[----:B------:R3:W-:Y:S01]  /*9940*/  MUFU.EX2 R193, R8 ;  /* 0x0000000800c17308 */ /* 0x0007e20000000800 */
[----:B--2---:R-:W-:-:S05]  /*9950*/  FFMA.FTZ R13, R14, UR4, -R0 ;  /* 0x000000040e0d7c23 */ /* 0x004fca0008010800 */
[C---:B------:R-:W-:Y:S01]  /*9960*/  HMMA.16816.F32 R60, R4.reuse, R62, R24 ;  /* 0x0000003e043c723c */ /* 0x040fe20000001818 */
[----:B------:R-:W2:Y:S07]  /*9970*/  LDSM.16.MT88.4 R24, [R148+0x9000] ;  /* 0x009000009418783b */ /* 0x000eae0000004200 */
[----:B------:R-:W-:Y:S01]  /*9980*/  HMMA.16816.F32 R28, R4, R74, R32 ;  /* 0x0000004a041c723c */ /* 0x000fe20000001820 */
[----:B---3--:R-:W-:Y:S01]  /*9990*/  FFMA.FTZ R8, R137, UR4, -R3 ;  /* 0x0000000489087c23 */ /* 0x008fe20008010803 */
[----:B------:R-:W-:-:S03]  /*99a0*/  IMAD.MOV.U32 R137, RZ, RZ, R202 ;  /* 0x000000ffff897224 */ /* 0x000fc600078e00ca */
[----:B------:R3:W-:Y:S03]  /*99b0*/  MUFU.EX2 R70, R8 ;  /* 0x0000000800467308 */ /* 0x0007e60000000800 */
[C---:B------:R-:W-:Y:S08]  /*99c0*/  HMMA.16816.F32 R32, R4.reuse, R78, R36 ;  /* 0x0000004e0420723c */ /* 0x040ff00000001824 */
[----:B------:R-:W-:Y:S01]  /*99d0*/  HMMA.16816.F32 R36, R4, R86, R40 ;  /* 0x000000560424723c */ /* 0x000fe20000001828 */
[----:B------:R-:W-:-:S04]  /*99e0*/  FFMA.FTZ R4, R92, UR4, -R0 ;  /* 0x000000045c047c23 */ /* 0x000fc80008010800 */
[----:B------:R4:W-:Y:S01]  /*99f0*/  MUFU.EX2 R228, R4 ;  /* 0x0000000400e47308 */ /* 0x0009e20000000800 */
[----:B---3--:R-:W-:Y:S01]  /*9a00*/  FFMA.FTZ R8, R136, UR4, -R3 ;  /* 0x0000000488087c23 */ /* 0x008fe20008010803 */
[----:B------:R-:W-:-:S06]  /*9a10*/  IMAD.MOV.U32 R136, RZ, RZ, R207 ;  /* 0x000000ffff887224 */ /* 0x000fcc00078e00cf */
[----:B------:R3:W1:Y:S01]  /*9a20*/  MUFU.EX2 R72, R8 ;  /* 0x0000000800487308 */ /* 0x0006620000000800 */
[----:B----4-:R-:W-:-:S07]  /*9a30*/  FFMA.FTZ R4, R15, UR4, -R0 ;  /* 0x000000040f047c23 */ /* 0x010fce0008010800 */
[----:B------:R4:W-:Y:S01]  /*9a40*/  MUFU.EX2 R15, R13 ;  /* 0x0000000d000f7308 */ /* 0x0009e20000000800 */
[----:B---3--:R-:W-:Y:S01]  /*9a50*/  FFMA.FTZ R8, R88, UR4, -R0 ;  /* 0x0000000458087c23 */ /* 0x008fe20008010800 */
[----:B-1----:R-:W-:-:S06]  /*9a60*/  IMAD.MOV.U32 R14, RZ, RZ, R72 ;  /* 0x000000ffff0e7224 */ /* 0x002fcc00078e0048 */
[----:B------:R-:W-:Y:S08]  /*9a70*/  MUFU.EX2 R215, R4 ;  /* 0x0000000400d77308 */ /* 0x000ff00000000800 */
[----:B------:R1:W-:Y:S01]  /*9a80*/  MUFU.EX2 R82, R8 ;  /* 0x0000000800527308 */ /* 0x0003e20000000800 */
[----:B----4-:R-:W-:-:S07]  /*9a90*/  FFMA.FTZ R13, R134, UR4, -R0 ;  /* 0x00000004860d7c23 */ /* 0x010fce0008010800 */
[----:B------:R3:W-:Y:S01]  /*9aa0*/  MUFU.EX2 R218, R13 ;  /* 0x0000000d00da7308 */ /* 0x0007e20000000800 */
[----:B-1----:R-:W-:-:S07]  /*9ab0*/  FFMA.FTZ R8, R127, UR4, -R2 ;  /* 0x000000047f087c23 */ /* 0x002fce0008010802 */
[----:B------:R1:W-:Y:S01]  /*9ac0*/  MUFU.EX2 R138, R8 ;  /* 0x00000008008a7308 */ /* 0x0003e20000000800 */
[----:B---3--:R-:W-:Y:S01]  /*9ad0*/  FFMA.FTZ R13, R152, UR4, -R0 ;  /* 0x00000004980d7c23 */ /* 0x008fe20008010800 */
[----:B------:R-:W-:Y:S02]  /*9ae0*/  IMAD.MOV.U32 R152, RZ, RZ, R192 ;  /* 0x000000ffff987224 */ /* 0x000fe400078e00c0 */
        /* <DEDUP_REMOVED lines=14> */
[----:B------:R1:W3:Y:S02]  /*9bd0*/  MUFU.EX2 R247, R8 ;  /* 0x0000000800f77308 */ /* 0x0002e40000000800 */
[----:B-1----:R-:W1:Y:S01]  /*9be0*/  LDSM.16.MT88.4 R8, [R233+0x9000] ;  /* 0x00900000e908783b */ /* 0x002e620000004200 */
[----:B---3--:R-:W-:-:S07]  /*9bf0*/  F2FP.F16.F32.PACK_AB R7, R80, R247 ;  /* 0x000000f75007723e */ /* 0x008fce00000000ff */
[C---:B------:R-:W-:Y:S08]  /*9c00*/  HMMA.16816.F32 R100, R4.reuse, R16, R100 ;  /* 0x000000100464723c */ /* 0x040ff00000001864 */
[C---:B------:R-:W-:Y:S08]  /*9c10*/  HMMA.16816.F32 R84, R4.reuse, R20, R116 ;  /* 0x000000140454723c */ /* 0x040ff00000001874 */
[C---:B--2---:R-:W-:Y:S08]  /*9c20*/  HMMA.16816.F32 R72, R4.reuse, R24, R112 ;  /* 0x000000180448723c */ /* 0x044ff00000001870 */
        /* <DEDUP_REMOVED lines=35> */
[----:B------:R1:W-:Y:S08]  /*9e60*/  MUFU.EX2 R248, R8 ;  /* 0x0000000800f87308 */ /* 0x0003f00000000800 */
[----:B------:R-:W-:Y:S01]  /*9e70*/  MUFU.EX2 R219, R5 ;  /* 0x0000000500db7308 */ /* 0x000fe20000000800 */
[----:B---3--:R-:W-:-:S07]  /*9e80*/  FFMA.FTZ R4, R135, UR4, -R0 ;  /* 0x0000000487047c23 */ /* 0x008fce0008010800 */
[----:B------:R-:W-:Y:S01]  /*9e90*/  MUFU.EX2 R220, R4 ;  /* 0x0000000400dc7308 */ /* 0x000fe20000000800 */
[----:B-1----:R-:W-:-:S07]  /*9ea0*/  FFMA.FTZ R8, R129, UR4, -R0 ;  /* 0x0000000481087c23 */ /* 0x002fce0008010800 */
[----:B------:R1:W-:Y:S02]  /*9eb0*/  MUFU.EX2 R231, R8 ;  /* 0x0000000800e77308 */ /* 0x0003e40000000800 */
[----:B-1----:R-:W-:Y:S01]  /*9ec0*/  FFMA.FTZ R8, R144, UR4, -R2 ;  /* 0x0000000490087c23 */ /* 0x002fe20008010802 */
[----:B------:R-:W-:-:S05]  /*9ed0*/  IMAD.MOV.U32 R144, RZ, RZ, R217 ;  /* 0x000000ffff907224 */ /* 0x000fca00078e00d9 */
[----:B------:R1:W-:Y:S02]  /*9ee0*/  MUFU.EX2 R230, R8 ;  /* 0x0000000800e67308 */ /* 0x0003e40000000800 */
[----:B-1----:R-:W-:Y:S01]  /*9ef0*/  FFMA.FTZ R8, R143, UR4, -R2 ;  /* 0x000000048f087c23 */ /* 0x002fe20008010802 */
[----:B------:R-:W-:-:S05]  /*9f00*/  IMAD.MOV.U32 R143, RZ, RZ, R215 ;  /* 0x000000ffff8f7224 */ /* 0x000fca00078e00d7 */
[----:B------:R1:W3:Y:S02]  /*9f10*/  MUFU.EX2 R235, R8 ;  /* 0x0000000800eb7308 */ /* 0x0002e40000000800 */
[----:B-1----:R-:W-:Y:S01]  /*9f20*/  FFMA.FTZ R8, R142, UR4, -R2 ;  /* 0x000000048e087c23 */ /* 0x002fe20008010802 */
[----:B---3--:R-:W-:Y:S01]  /*9f30*/  F2FP.F16.F32.PACK_AB R4, R235, R230 ;  /* 0x000000e6eb04723e */ /* 0x008fe200000000ff */
[----:B------:R-:W-:-:S04]  /*9f40*/  IMAD.MOV.U32 R142, RZ, RZ, R213 ;  /* 0x000000ffff8e7224 */ /* 0x000fc800078e00d5 */
        /* <DEDUP_REMOVED lines=14> */
[----:B------:R1:W3:Y:S02]  /*a030*/  MUFU.EX2 R222, R8 ;  /* 0x0000000800de7308 */ /* 0x0002e40000000800 */
        /* <DEDUP_REMOVED lines=29> */
[C---:B------:R-:W-:Y:S01]  /*a210*/  HMMA.16816.F32 R88, R4.reuse, R24, R32 ;  /* 0x000000180458723c */ /* 0x040fe20000001820 */
[----:B------:R-:W-:Y:S07]  /*a220*/  LDSM.16.MT88.4 R32, [R148+0xa000] ;  /* 0x00a000009420783b */ /* 0x000fee0000004200 */
[----:B------:R-:W-:Y:S01]  /*a230*/  HMMA.16816.F32 R64, R4, R26, R28 ;  /* 0x0000001a0440723c */ /* 0x000fe2000000181c */
[----:B------:R-:W-:Y:S01]  /*a240*/  FFMA.FTZ R4, R164, UR4, -R12 ;  /* 0x00000004a4047c23 */ /* 0x000fe2000801080c */
[----:B------:R-:W-:-:S02]  /*a250*/  IMAD.MOV.U32 R164, RZ, RZ, R204 ;  /* 0x000000ffffa47224 */ /* 0x000fc400078e00cc */
[--C-:B------:R-:W-:Y:S01]  /*a260*/  FFMA.FTZ R5, R150, UR4, -R0.reuse ;  /* 0x0000000496057c23 */ /* 0x100fe20008010800 */
[----:B------:R-:W-:Y:S01]  /*a270*/  LDSM.16.MT88.4 R24, [R232+0xa800] ;  /* 0x00a80000e818783b */ /* 0x000fe20000004200 */
[----:B------:R4:W-:Y:S01]  /*a280*/  MUFU.EX2 R204, R4 ;  /* 0x0000000400cc7308 */ /* 0x0009e20000000800 */
[----:B------:R-:W-:Y:S02]  /*a290*/  IMAD.MOV.U32 R150, RZ, RZ, R193 ;  /* 0x000000ffff967224 */ /* 0x000fe400078e00c1 */
[----:B-1----:R-:W-:Y:S01]  /*a2a0*/  FFMA.FTZ R8, R174, UR4, -R3 ;  /* 0x00000004ae087c23 */ /* 0x002fe20008010803 */
[----:B------:R-:W-:Y:S04]  /*a2b0*/  LDSM.16.MT88.4 R28, [R148+0xa800] ;  /* 0x00a80000941c783b */ /* 0x000fe80000004200 */
[----:B------:R1:W-:Y:S08]  /*a2c0*/  MUFU.EX2 R217, R8 ;  /* 0x0000000800d97308 */ /* 0x0003f00000000800 */
[----:B------:R-:W-:Y:S01]  /*a2d0*/  MUFU.EX2 R202, R5 ;  /* 0x0000000500ca7308 */ /* 0x000fe20000000800 */
[----:B----4-:R-:W-:Y:S01]  /*a2e0*/  FFMA.FTZ R4, R151, UR4, -R0 ;  /* 0x0000000497047c23 */ /* 0x010fe20008010800 */
[----:B------:R-:W-:-:S06]  /*a2f0*/  IMAD.MOV.U32 R151, RZ, RZ, R203 ;  /* 0x000000ffff977224 */ /* 0x000fcc00078e00cb */
[----:B------:R-:W-:Y:S01]  /*a300*/  MUFU.EX2 R203, R4 ;  /* 0x0000000400cb7308 */ /* 0x000fe20000000800 */
[----:B-1----:R-:W-:Y:S01]  /*a310*/  FFMA.FTZ R8, R140, UR4, -R0 ;  /* 0x000000048c087c23 */ /* 0x002fe20008010800 */
[----:B------:R-:W-:-:S06]  /*a320*/  IMAD.MOV.U32 R140, RZ, RZ, R187 ;  /* 0x000000ffff8c7224 */ /* 0x000fcc00078e00bb */
[----:B------:R1:W-:Y:S02]  /*a330*/  MUFU.EX2 R209, R8 ;  /* 0x0000000800d17308 */ /* 0x0003e40000000800 */
[----:B-1----:R-:W-:Y:S01]  /*a340*/  FFMA.FTZ R8, R160, UR4, -R2 ;  /* 0x00000004a0087c23 */ /* 0x002fe20008010802 */
[----:B------:R-:W-:-:S05]  /*a350*/  IMAD.MOV.U32 R160, RZ, RZ, R186 ;  /* 0x000000ffffa07224 */ /* 0x000fca00078e00ba */
[----:B------:R1:W-:Y:S02]  /*a360*/  MUFU.EX2 R208, R8 ;  /* 0x0000000800d07308 */ /* 0x0003e40000000800 */
[----:B-1----:R-:W-:Y:S01]  /*a370*/  FFMA.FTZ R8, R159, UR4, -R2 ;  /* 0x000000049f087c23 */ /* 0x002fe20008010802 */
[----:B------:R-:W-:Y:S02]  /*a380*/  IMAD.MOV.U32 R159, RZ, RZ, R81 ;  /* 0x000000ffff9f7224 */ /* 0x000fe400078e0051 */
[----:B------:R-:W-:-:S03]  /*a390*/  IMAD.MOV.U32 R81, RZ, RZ, R201 ;  /* 0x000000ffff517224 */ /* 0x000fc600078e00c9 */
[----:B------:R1:W4:Y:S08]  /*a3a0*/  MUFU.EX2 R210, R8 ;  /* 0x0000000800d27308 */ /* 0x0003300000000800 */
[----:B------:R-:W-:Y:S01]  /*a3b0*/  MUFU.EX2 R201, R13 ;  /* 0x0000000d00c97308 */ /* 0x000fe20000000800 */
[----:B-1----:R-:W-:Y:S01]  /*a3c0*/  FFMA.FTZ R8, R158, UR4, -R2 ;  /* 0x000000049e087c23 */ /* 0x002fe20008010802 */
[----:B------:R-:W-:Y:S01]  /*a3d0*/  IMAD.MOV.U32 R158, RZ, RZ, R15 ;  /* 0x000000ffff9e7224 */ /* 0x000fe200078e000f */
[----:B----4-:R-:W-:Y:S01]  /*a3e0*/  F2FP.F16.F32.PACK_AB R4, R210, R208 ;  /* 0x000000d0d204723e */ /* 0x010fe200000000ff */
[----:B------:R-:W-:-:S04]  /*a3f0*/  IMAD.MOV.U32 R15, RZ, RZ, R212 ;  /* 0x000000ffff0f7224 */ /* 0x000fc800078e00d4 */
[----:B------:R1:W-:Y:S02]  /*a400*/  MUFU.EX2 R212, R8 ;  /* 0x0000000800d47308 */ /* 0x0003e40000000800 */
[----:B-1----:R-:W-:Y:S01]  /*a410*/  FFMA.FTZ R8, R157, UR4, -R2 ;  /* 0x000000049d087c23 */ /* 0x002fe20008010802 */
[----:B------:R-:W-:-:S05]  /*a420*/  IMAD.MOV.U32 R157, RZ, RZ, R206 ;  /* 0x000000ffff9d7224 */ /* 0x000fca00078e00ce */
[----:B------:R1:W4:Y:S02]  /*a430*/  MUFU.EX2 R214, R8 ;  /* 0x0000000800d67308 */ /* 0x0003240000000800 */
[----:B-1----:R-:W-:Y:S01]  /*a440*/  FFMA.FTZ R8, R161, UR4, -R12 ;  /* 0x00000004a1087c23 */ /* 0x002fe2000801080c */
[----:B------:R-:W-:Y:S01]  /*a450*/  IMAD.MOV.U32 R161, RZ, RZ, R205 ;  /* 0x000000ffffa17224 */ /* 0x000fe200078e00cd */
[----:B----4-:R-:W-:-:S04]  /*a460*/  F2FP.F16.F32.PACK_AB R6, R214, R212 ;  /* 0x000000d4d606723e */ /* 0x010fc800000000ff */
[----:B------:R1:W-:Y:S02]  /*a470*/  MUFU.EX2 R206, R8 ;  /* 0x0000000800ce7308 */ /* 0x0003e40000000800 */
[----:B-1----:R-:W-:Y:S01]  /*a480*/  FFMA.FTZ R8, R162, UR4, -R12 ;  /* 0x00000004a2087c23 */ /* 0x002fe2000801080c */
[----:B------:R-:W-:-:S05]  /*a490*/  IMAD.MOV.U32 R162, RZ, RZ, R189 ;  /* 0x000000ffffa27224 */ /* 0x000fca00078e00bd */
[----:B------:R1:W4:Y:S02]  /*a4a0*/  MUFU.EX2 R207, R8 ;  /* 0x0000000800cf7308 */ /* 0x0003240000000800 */
[----:B-1----:R-:W-:Y:S01]  /*a4b0*/  FFMA.FTZ R8, R163, UR4, -R12 ;  /* 0x00000004a3087c23 */ /* 0x002fe2000801080c */
[----:B----4-:R-:W-:Y:S01]  /*a4c0*/  F2FP.F16.F32.PACK_AB R5, R207, R206 ;  /* 0x000000cecf05723e */ /* 0x010fe200000000ff */
[----:B------:R-:W-:-:S04]  /*a4d0*/  IMAD.MOV.U32 R163, RZ, RZ, R191 ;  /* 0x000000ffffa37224 */ /* 0x000fc800078e00bf */
[----:B------:R1:W4:Y:S02]  /*a4e0*/  MUFU.EX2 R205, R8 ;  /* 0x0000000800cd7308 */ /* 0x0003240000000800 */
[----:B-1----:R-:W1:Y:S01]  /*a4f0*/  LDSM.16.MT88.4 R8, [R139+0xa000] ;  /* 0x00a000008b08783b */ /* 0x002e620000004200 */
[----:B----4-:R-:W-:-:S07]  /*a500*/  F2FP.F16.F32.PACK_AB R7, R204, R205 ;  /* 0x000000cdcc07723e */ /* 0x010fce00000000ff */
[----:B--2---:R-:W-:Y:S01]  /*a510*/  HMMA.16816.F32 R72, R4, R20, R132 ;  /* 0x000000140448723c */ /* 0x004fe20000001884 */
[----:B------:R-:W-:Y:S02]  /*a520*/  IMAD.MOV.U32 R133, RZ, RZ, R188 ;  /* 0x000000ffff857224 */ /* 0x000fe400078e00bc */
[----:B------:R-:W-:-:S05]  /*a530*/  IMAD.MOV.U32 R135, RZ, RZ, R185 ;  /* 0x000000ffff877224 */ /* 0x000fca00078e00b9 */
        /* <DEDUP_REMOVED lines=51> */
[----:B------:R-:W-:Y:S02]  /*a870*/  IMAD.MOV.U32 R135, RZ, RZ, R152 ;  /* 0x000000ffff877224 */ /* 0x000fe400078e0098 */
[----:B------:R-:W-:Y:S01]  /*a880*/  IMAD.MOV.U32 R152, RZ, RZ, R151 ;  /* 0x000000ffff987224 */ /* 0x000fe200078e0097 */
[----:B------:R1:W-:Y:S01]  /*a890*/  MUFU.EX2 R114, R4 ;  /* 0x0000000400727308 */ /* 0x0003e20000000800 */
        /* <DEDUP_REMOVED lines=8> */
[----:B-1----:R-:W-:Y:S01]  /*a920*/  FFMA.FTZ R4, R133, UR4, -R3 ;  /* 0x0000000485047c23 */ /* 0x002fe20008010803 */
[----:B------:R-:W-:Y:S02]  /*a930*/  IMAD.MOV.U32 R133, RZ, RZ, R135 ;  /* 0x000000ffff857224 */ /* 0x000fe400078e0087 */
[----:B------:R-:W-:-:S02]  /*a940*/  IMAD.MOV.U32 R135, RZ, RZ, R152 ;  /* 0x000000ffff877224 */ /* 0x000fc400078e0098 */
[----:B------:R-:W-:Y:S01]  /*a950*/  IMAD.MOV.U32 R152, RZ, RZ, R151 ;  /* 0x000000ffff987224 */ /* 0x000fe200078e0097 */
[----:B------:R1:W2:Y:S01]  /*a960*/  MUFU.EX2 R116, R4 ;  /* 0x0000000400747308 */ /* 0x0002a20000000800 */
[----:B------:R-:W-:Y:S02]  /*a970*/  IMAD.MOV.U32 R151, RZ, RZ, R164 ;  /* 0x000000ffff977224 */ /* 0x000fe400078e00a4 */
[----:B------:R-:W-:Y:S02]  /*a980*/  IMAD.MOV.U32 R164, RZ, RZ, R161 ;  /* 0x000000ffffa47224 */ /* 0x000fe400078e00a1 */
[----:B------:R-:W-:Y:S02]  /*a990*/  IMAD.MOV.U32 R161, RZ, RZ, R171 ;  /* 0x000000ffffa17224 */ /* 0x000fe400078e00ab */
[----:B------:R-:W-:Y:S02]  /*a9a0*/  IMAD.MOV.U32 R171, RZ, RZ, R145 ;  /* 0x000000ffffab7224 */ /* 0x000fe400078e0091 */
[----:B------:R-:W-:-:S02]  /*a9b0*/  IMAD.MOV.U32 R143, RZ, RZ, R144 ;  /* 0x000000ffff8f7224 */ /* 0x000fc400078e0090 */
[----:B------:R-:W-:Y:S02]  /*a9c0*/  IMAD.MOV.U32 R144, RZ, RZ, R226 ;  /* 0x000000ffff907224 */ /* 0x000fe400078e00e2 */
[----:B------:R-:W3:Y:S01]  /*a9d0*/  LDL.LU R226, [R1+0xf8] ;  /* 0x0000f80001e27983 */ /* 0x000ee20000300800 */
[----:B------:R-:W-:Y:S02]  /*a9e0*/  IMAD.MOV.U32 R145, RZ, RZ, R199 ;  /* 0x000000ffff917224 */ /* 0x000fe400078e00c7 */
[----:B-1----:R-:W-:Y:S01]  /*a9f0*/  FFMA.FTZ R4, R133, UR4, -R3 ;  /* 0x0000000485047c23 */ /* 0x002fe20008010803 */
[----:B------:R-:W-:Y:S01]  /*aa00*/  IMAD.MOV.U32 R133, RZ, RZ, R135 ;  /* 0x000000ffff857224 */ /* 0x000fe200078e0087 */
[----:B------:R-:W4:Y:S01]  /*aa10*/  LDL.LU R199, [R1+0xf4] ;  /* 0x0000f40001c77983 */ /* 0x000f220000300800 */
[----:B------:R-:W-:Y:S01]  /*aa20*/  IMAD.MOV.U32 R135, RZ, RZ, R152 ;  /* 0x000000ffff877224 */ /* 0x000fe200078e0098 */
[----:B------:R1:W-:Y:S01]  /*aa30*/  MUFU.EX2 R118, R4 ;  /* 0x0000000400767308 */ /* 0x0003e20000000800 */
[----:B------:R-:W-:-:S02]  /*aa40*/  IMAD.MOV.U32 R152, RZ, RZ, R151 ;  /* 0x000000ffff987224 */ /* 0x000fc400078e0097 */
[----:B------:R-:W-:Y:S02]  /*aa50*/  IMAD.MOV.U32 R151, RZ, RZ, R164 ;  /* 0x000000ffff977224 */ /* 0x000fe400078e00a4 */
[----:B------:R-:W-:Y:S02]  /*aa60*/  IMAD.MOV.U32 R164, RZ, RZ, R171 ;  /* 0x000000ffffa47224 */ /* 0x000fe400078e00ab */
[----:B------:R-:W-:Y:S02]  /*aa70*/  IMAD.MOV.U32 R171, RZ, RZ, R225 ;  /* 0x000000ffffab7224 */ /* 0x000fe400078e00e1 */
[----:B------:R-:W2:Y:S01]  /*aa80*/  LDL.LU R225, [R1+0xf0] ;  /* 0x0000f00001e17983 */ /* 0x000ea20000300800 */
[----:B-1----:R-:W-:Y:S01]  /*aa90*/  FFMA.FTZ R4, R133, UR4, -R3 ;  /* 0x0000000485047c23 */ /* 0x002fe20008010803 */
[----:B------:R-:W-:Y:S02]  /*aaa0*/  IMAD.MOV.U32 R133, RZ, RZ, R135 ;  /* 0x000000ffff857224 */ /* 0x000fe400078e0087 */
[----:B------:R-:W-:-:S02]  /*aab0*/  IMAD.MOV.U32 R135, RZ, RZ, R152 ;  /* 0x000000ffff877224 */ /* 0x000fc400078e0098 */
[----:B------:R-:W-:Y:S02]  /*aac0*/  IMAD.MOV.U32 R152, RZ, RZ, R151 ;  /* 0x000000ffff987224 */ /* 0x000fe400078e0097 */
[----:B------:R-:W-:Y:S02]  /*aad0*/  IMAD.MOV.U32 R151, RZ, RZ, R164 ;  /* 0x000000ffff977224 */ /* 0x000fe400078e00a4 */
[----:B------:R-:W-:Y:S01]  /*aae0*/  FFMA.FTZ R13, R133, UR4, -R3 ;  /* 0x00000004850d7c23 */ /* 0x000fe20008010803 */
[----:B------:R-:W-:Y:S02]  /*aaf0*/  IMAD.MOV.U32 R164, RZ, RZ, R228 ;  /* 0x000000ffffa47224 */ /* 0x000fe400078e00e4 */
[----:B------:R-:W4:Y:S01]  /*ab00*/  LDL.LU R228, [R1+0xec] ;  /* 0x0000ec0001e47983 */ /* 0x000f220000300800 */
[----:B------:R2:W-:Y:S03]  /*ab10*/  MUFU.EX2 R119, R4 ;  /* 0x0000000400777308 */ /* 0x0005e60000000800 */
[----:B------:R-:W4:Y:S01]  /*ab20*/  LDL.LU R133, [R1+0xb0] ;  /* 0x0000b00001857983 */ /* 0x000f220000300800 */
[--C-:B------:R-:W-:Y:S01]  /*ab30*/  FFMA.FTZ R36, R196, UR4, -R0.reuse ;  /* 0x00000004c4247c23 */ /* 0x100fe20008010800 */
[--C-:B------:R-:W-:Y:S01]  /*ab40*/  FFMA.FTZ R35, R170, UR4, -R0.reuse ;  /* 0x00000004aa237c23 */ /* 0x100fe20008010800 */
[--C-:B------:R-:W-:Y:S01]  /*ab50*/  FFMA.FTZ R33, R169, UR4, -R0.reuse ;  /* 0x00000004a9217c23 */ /* 0x100fe20008010800 */
[--C-:B------:R-:W-:Y:S01]  /*ab60*/  FFMA.FTZ R124, R168, UR4, -R0.reuse ;  /* 0x00000004a87c7c23 */ /* 0x100fe20008010800 */
[--C-:B------:R-:W-:Y:S01]  /*ab70*/  FFMA.FTZ R125, R167, UR4, -R0.reuse ;  /* 0x00000004a77d7c23 */ /* 0x100fe20008010800 */
[--C-:B---3--:R-:W-:Y:S01]  /*ab80*/  FFMA.FTZ R37, R226, UR4, -R0.reuse ;  /* 0x00000004e2257c23 */ /* 0x108fe20008010800 */
[----:B--2---:R-:W-:-:S04]  /*ab90*/  FFMA.FTZ R4, R225, UR4, -R0 ;  /* 0x00000004e1047c23 */ /* 0x004fc80008010800 */
[----:B------:R4:W-:Y:S02]  /*aba0*/  MUFU.EX2 R112, R4 ;  /* 0x0000000400707308 */ /* 0x0009e40000000800 */
[----:B----4-:R-:W-:Y:S01]  /*abb0*/  FFMA.FTZ R4, R199, UR4, -R0 ;  /* 0x00000004c7047c23 */ /* 0x010fe20008010800 */
[----:B------:R-:W-:Y:S01]  /*abc0*/  FFMA.FTZ R32, R133, UR4, -R3 ;  /* 0x0000000485207c23 */ /* 0x000fe20008010803 */
[----:B------:R-:W-:-:S04]  /*abd0*/  IMAD.MOV.U32 R133, RZ, RZ, R135 ;  /* 0x000000ffff857224 */ /* 0x000fc800078e0087 */
[----:B------:R-:W1:Y:S01]  /*abe0*/  MUFU.EX2 R113, R4 ;  /* 0x0000000400717308 */ /* 0x000e620000000800 */
[----:B------:R-:W-:Y:S02]  /*abf0*/  IMAD.MOV.U32 R135, RZ, RZ, R152 ;  /* 0x000000ffff877224 */ /* 0x000fe400078e0098 */
[----:B------:R-:W-:Y:S02]  /*ac00*/  IMAD.MOV.U32 R152, RZ, RZ, R151 ;  /* 0x000000ffff987224 */ /* 0x000fe400078e0097 */
[----:B------:R-:W-:Y:S02]  /*ac10*/  IMAD.MOV.U32 R151, RZ, RZ, R163 ;  /* 0x000000ffff977224 */ /* 0x000fe400078e00a3 */
[----:B------:R-:W-:Y:S02]  /*ac20*/  IMAD.MOV.U32 R163, RZ, RZ, R162 ;  /* 0x000000ffffa37224 */ /* 0x000fe400078e00a2 */
[----:B------:R-:W-:Y:S02]  /*ac30*/  IMAD.MOV.U32 R162, RZ, RZ, R140 ;  /* 0x000000ffffa27224 */ /* 0x000fe400078e008c */
[----:B------:R-:W-:-:S02]  /*ac40*/  IMAD.MOV.U32 R140, RZ, RZ, R154 ;  /* 0x000000ffff8c7224 */ /* 0x000fc400078e009a */
[----:B------:R-:W-:Y:S01]  /*ac50*/  FFMA.FTZ R39, R133, UR4, -R3 ;  /* 0x0000000485277c23 */ /* 0x000fe20008010803 */
[----:B------:R-:W-:Y:S02]  /*ac60*/  IMAD.MOV.U32 R154, RZ, RZ, R247 ;  /* 0x000000ffff9a7224 */ /* 0x000fe400078e00f7 */
[----:B------:R2:W5:Y:S04]  /*ac70*/  LDL.LU R247, [R1+0xe8] ;  /* 0x0000e80001f77983 */ /* 0x0005680000300800 */
[----:B------:R-:W3:Y:S02]  /*ac80*/  LDL.LU R133, [R1+0xac] ;  /* 0x0000ac0001857983 */ /* 0x000ee40000300800 */
[--C-:B---3--:R-:W-:Y:S02]  /*ac90*/  FFMA.FTZ R38, R133, UR4, -R3.reuse ;  /* 0x0000000485267c23 */ /* 0x108fe40008010803 */
[----:B------:R-:W3:Y:S02]  /*aca0*/  LDL.LU R133, [R1+0xa8] ;  /* 0x0000a80001857983 */ /* 0x000ee40000300800 */
[----:B---3--:R-:W-:Y:S01]  /*acb0*/  FFMA.FTZ R120, R133, UR4, -R3 ;  /* 0x0000000485787c23 */ /* 0x008fe20008010803 */
        /* <DEDUP_REMOVED lines=9> */
[----:B------:R-:W-:Y:S02]  /*ad50*/  IMAD.MOV.U32 R10, RZ, RZ, R135 ;  /* 0x000000ffff0a7224 */ /* 0x000fe400078e0087 */
[----:B------:R-:W-:Y:S02]  /*ad60*/  IMAD.MOV.U32 R152, RZ, RZ, R163 ;  /* 0x000000ffff987224 */ /* 0x000fe400078e00a3 */
[----:B------:R-:W-:Y:S02]  /*ad70*/  IMAD.MOV.U32 R163, RZ, RZ, R162 ;  /* 0x000000ffffa37224 */ /* 0x000fe400078e00a2 */
[----:B------:R-:W-:Y:S01]  /*ad80*/  FFMA.FTZ R9, R10, UR4, -R2 ;  /* 0x000000040a097c23 */ /* 0x000fe20008010802 */
[----:B---3--:R-:W-:Y:S02]  /*ad90*/  IMAD.MOV.U32 R162, RZ, RZ, R140 ;  /* 0x000000ffffa27224 */ /* 0x008fe400078e008c */
[----:B------:R-:W-:Y:S02]  /*ada0*/  IMAD.MOV.U32 R140, RZ, RZ, R149 ;  /* 0x000000ffff8c7224 */ /* 0x000fe400078e0095 */
[----:B----4-:R-:W-:Y:S01]  /*adb0*/  FFMA.FTZ R122, R133, UR4, -R3 ;  /* 0x00000004857a7c23 */ /* 0x010fe20008010803 */
[----:B------:R-:W-:Y:S01]  /*adc0*/  IMAD.MOV.U32 R149, RZ, RZ, R68 ;  /* 0x000000ffff957224 */ /* 0x000fe200078e0044 */
[----:B------:R-:W3:Y:S04]  /*add0*/  LDL.LU R133, [R1+0xa0] ;  /* 0x0000a00001857983 */ /* 0x000ee80000300800 */
[----:B------:R2:W5:Y:S04]  /*ade0*/  LDL.LU R68, [R1+0xe4] ;  /* 0x0000e40001447983 */ /* 0x0005680000300800 */
[----:B------:R-:W4:Y:S02]  /*adf0*/  LDL.LU R10, [R1+0x5c] ;  /* 0x00005c00010a7983 */ /* 0x000f240000300800 */
[----:B----4-:R-:W-:-:S02]  /*ae00*/  FFMA.FTZ R8, R10, UR4, -R2 ;  /* 0x000000040a087c23 */ /* 0x010fc40008010802 */
[----:B------:R-:W4:Y:S01]  /*ae10*/  LDL.LU R10, [R1+0x50] ;  /* 0x00005000010a7983 */ /* 0x000f220000300800 */
[----:B---3--:R-:W-:Y:S01]  /*ae20*/  FFMA.FTZ R123, R133, UR4, -R3 ;  /* 0x00000004857b7c23 */ /* 0x008fe20008010803 */
[----:B------:R-:W-:-:S04]  /*ae30*/  FFMA.FTZ R3, R227, UR4, -R0 ;  /* 0x00000004e3037c23 */ /* 0x000fc80008010800 */
[----:B------:R4:W-:Y:S02]  /*ae40*/  MUFU.EX2 R117, R3 ;  /* 0x0000000300757308 */ /* 0x0009e40000000800 */
[----:B----4-:R-:W-:Y:S02]  /*ae50*/  FFMA.FTZ R3, R10, UR4, -R2 ;  /* 0x000000040a037c23 */ /* 0x010fe40008010802 */
[----:B------:R-:W3:Y:S01]  /*ae60*/  LDL.LU R10, [R1+0x4c] ;  /* 0x00004c00010a7983 */ /* 0x000ee20000300800 */
[--C-:B------:R-:W-:Y:S01]  /*ae70*/  FFMA.FTZ R4, R228, UR4, -R0.reuse ;  /* 0x00000004e4047c23 */ /* 0x100fe20008010800 */
[--C-:B------:R-:W-:Y:S01]  /*ae80*/  FFMA.FTZ R133, R166, UR4, -R0.reuse ;  /* 0x00000004a6857c23 */ /* 0x100fe20008010800 */
[----:B------:R-:W-:Y:S01]  /*ae90*/  FFMA.FTZ R135, R165, UR4, -R0 ;  /* 0x00000004a5877c23 */ /* 0x000fe20008010800 */
[--C-:B---3--:R-:W-:Y:S02]  /*aea0*/  FFMA.FTZ R0, R10, UR4, -R2.reuse ;  /* 0x000000040a007c23 */ /* 0x108fe40008010802 */
[----:B------:R-:W3:Y:S02]  /*aeb0*/  LDL.LU R10, [R1+0x3c] ;  /* 0x00003c00010a7983 */ /* 0x000ee40000300800 */
[----:B---3--:R-:W-:-:S02]  /*aec0*/  FFMA.FTZ R34, R10, UR4, -R2 ;  /* 0x000000040a227c23 */ /* 0x008fc40008010802 */
[----:B------:R-:W3:Y:S01]  /*aed0*/  LDL.LU R10, [R1+0x38] ;  /* 0x00003800010a7983 */ /* 0x000ee20000300800 */
[----:B------:R4:W2:Y:S01]  /*aee0*/  MUFU.EX2 R115, R4 ;  /* 0x0000000400737308 */ /* 0x0008a20000000800 */
[----:B---3--:R-:W-:Y:S02]  /*aef0*/  FFMA.FTZ R52, R10, UR4, -R2 ;  /* 0x000000040a347c23 */ /* 0x008fe40008010802 */
[----:B------:R-:W3:Y:S01]  /*af00*/  LDL.LU R10, [R1+0x34] ;  /* 0x00003400010a7983 */ /* 0x000ee20000300800 */
[----:B----4-:R-:W-:Y:S02]  /*af10*/  F2FP.F16.F32.PACK_AB R4, R116, R114 ;  /* 0x000000727404723e */ /* 0x010fe400000000ff */
[----:B-1----:R-:W-:Y:S02]  /*af20*/  F2FP.F16.F32.PACK_AB R5, R113, R112 ;  /* 0x000000707105723e */ /* 0x002fe400000000ff */
[----:B------:R-:W-:Y:S02]  /*af30*/  F2FP.F16.F32.PACK_AB R6, R119, R118 ;  /* 0x000000767706723e */ /* 0x000fe400000000ff */
[----:B--2---:R-:W-:-:S07]  /*af40*/  F2FP.F16.F32.PACK_AB R7, R117, R115 ;  /* 0x000000737507723e */ /* 0x004fce00000000ff */
[C---:B------:R-:W-:Y:S08]  /*af50*/  HMMA.16816.F32 R88, R4.reuse, R28, R88 ;  /* 0x0000001c0458723c */ /* 0x040ff00000001858 */
[----:B------:R-:W-:Y:S01]  /*af60*/  HMMA.16816.F32 R60, R4, R18, R76 ;  /* 0x00000012043c723c */ /* 0x000fe2000000184c */
[----:B---3--:R-:W-:Y:S01]  /*af70*/  FFMA.FTZ R53, R10, UR4, -R2 ;  /* 0x000000040a357c23 */ /* 0x008fe20008010802 */
        /* <DEDUP_REMOVED lines=10> */
[----:B------:R-:W2:Y:S01]  /*b020*/  LDL.LU R81, [R1+0x28] ;  /* 0x0000280001517983 */ /* 0x000ea20000300800 */
[----:B------:R-:W-:Y:S02]  /*b030*/  IMAD.MOV.U32 R228, RZ, RZ, R152 ;  /* 0x000000ffffe47224 */ /* 0x000fe400078e0098 */
[----:B------:R-:W-:Y:S02]  /*b040*/  IMAD.MOV.U32 R225, RZ, RZ, R162 ;  /* 0x000000ffffe17224 */ /* 0x000fe400078e00a2 */
[----:B------:R-:W-:-:S02]  /*b050*/  IMAD.MOV.U32 R163, RZ, RZ, R161 ;  /* 0x000000ffffa37224 */ /* 0x000fc400078e00a1 */
[----:B------:R-:W-:Y:S02]  /*b060*/  IMAD.MOV.U32 R162, RZ, RZ, R157 ;  /* 0x000000ffffa27224 */ /* 0x000fe400078e009d */
[----:B------:R-:W-:Y:S02]  /*b070*/  IMAD.MOV.U32 R161, RZ, RZ, R158 ;  /* 0x000000ffffa17224 */ /* 0x000fe400078e009e */
[----:B------:R-:W-:Y:S02]  /*b080*/  IMAD.MOV.U32 R54, RZ, RZ, R159 ;  /* 0x000000ffff367224 */ /* 0x000fe400078e009f */
[----:B------:R-:W-:Y:S02]  /*b090*/  IMAD.MOV.U32 R55, RZ, RZ, R156 ;  /* 0x000000ffff377224 */ /* 0x000fe400078e009c */
[----:B------:R-:W-:Y:S01]  /*b0a0*/  HMMA.16816.F32 R156, R4, R16, R84 ;  /* 0x00000010049c723c */ /* 0x000fe20000001854 */
[----:B------:R1:W-:Y:S01]  /*b0b0*/  MUFU.EX2 R84, R0 ;  /* 0x0000000000547308 */ /* 0x0003e20000000800 */
[----:B------:R-:W-:Y:S01]  /*b0c0*/  IMAD.MOV.U32 R152, RZ, RZ, R70 ;  /* 0x000000ffff987224 */ /* 0x000fe200078e0046 */
[----:B------:R-:W-:Y:S04]  /*b0d0*/  LDSM.16.MT88.4 R16, [R139+0xb000] ;  /* 0x00b000008b10783b */ /* 0x000fe80000004200 */
[----:B------:R3:W5:Y:S01]  /*b0e0*/  LDL.LU R70, [R1+0xe0] ;  /* 0x0000e00001467983 */ /* 0x0007620000300800 */
        /* <DEDUP_REMOVED lines=14> */
[----:B------:R1:W-:Y:S02]  /*b1d0*/  MUFU.EX2 R83, R0 ;  /* 0x0000000000537308 */ /* 0x0003e40000000800 */
        /* <DEDUP_REMOVED lines=11> */
[----:B------:R1:W-:Y:S02]  /*b290*/  MUFU.EX2 R82, R0 ;  /* 0x0000000000527308 */ /* 0x0003e40000000800 */
[----:B-1----:R-:W-:Y:S01]  /*b2a0*/  FFMA.FTZ R0, R228, UR4, -R12 ;  /* 0x00000004e4007c23 */ /* 0x002fe2000801080c */
[----:B------:R-:W-:-:S02]  /*b2b0*/  IMAD.MOV.U32 R228, RZ, RZ, R199 ;  /* 0x000000ffffe47224 */ /* 0x000fc400078e00c7 */
[----:B------:R-:W-:Y:S02]  /*b2c0*/  IMAD.MOV.U32 R199, RZ, RZ, R225 ;  /* 0x000000ffffc77224 */ /* 0x000fe400078e00e1 */
[----:B------:R-:W-:Y:S02]  /*b2d0*/  IMAD.MOV.U32 R225, RZ, RZ, R54 ;  /* 0x000000ffffe17224 */ /* 0x000fe400078e0036 */
[----:B------:R-:W-:Y:S02]  /*b2e0*/  IMAD.MOV.U32 R54, RZ, RZ, R10 ;  /* 0x000000ffff367224 */ /* 0x000fe400078e000a */
[----:B------:R-:W-:Y:S01]  /*b2f0*/  FFMA.FTZ R28, R199, UR4, -R12 ;  /* 0x00000004c71c7c23 */ /* 0x000fe2000801080c */
[----:B------:R-:W-:Y:S02]  /*b300*/  IMAD.MOV.U32 R10, RZ, RZ, R11 ;  /* 0x000000ffff0a7224 */ /* 0x000fe400078e000b */
[----:B------:R-:W-:Y:S02]  /*b310*/  IMAD.MOV.U32 R11, RZ, RZ, R164 ;  /* 0x000000ffff0b7224 */ /* 0x000fe400078e00a4 */
[----:B------:R-:W-:-:S02]  /*b320*/  IMAD.MOV.U32 R164, RZ, RZ, R160 ;  /* 0x000000ffffa47224 */ /* 0x000fc400078e00a0 */
[----:B------:R-:W-:Y:S02]  /*b330*/  IMAD.MOV.U32 R199, RZ, RZ, R225 ;  /* 0x000000ffffc77224 */ /* 0x000fe400078e00e1 */
[----:B------:R-:W-:Y:S02]  /*b340*/  IMAD.MOV.U32 R225, RZ, RZ, R54 ;  /* 0x000000ffffe17224 */ /* 0x000fe400078e0036 */
[----:B------:R-:W-:Y:S01]  /*b350*/  IMAD.MOV.U32 R54, RZ, RZ, R10 ;  /* 0x000000ffff367224 */ /* 0x000fe200078e000a */
[----:B------:R1:W-:Y:S01]  /*b360*/  MUFU.EX2 R78, R0 ;  /* 0x00000000004e7308 */ /* 0x0003e20000000800 */
[----:B------:R-:W-:Y:S02]  /*b370*/  IMAD.MOV.U32 R10, RZ, RZ, R11 ;  /* 0x000000ffff0a7224 */ /* 0x000fe400078e000b */
[----:B------:R-:W-:Y:S02]  /*b380*/  IMAD.MOV.U32 R11, RZ, RZ, R164 ;  /* 0x000000ffff0b7224 */ /* 0x000fe400078e00a4 */
[----:B------:R-:W-:-:S02]  /*b390*/  IMAD.MOV.U32 R164, RZ, RZ, R14 ;  /* 0x000000ffffa47224 */ /* 0x000fc400078e000e */
[----:B------:R-:W-:Y:S02]  /*b3a0*/  IMAD.MOV.U32 R14, RZ, RZ, R15 ;  /* 0x000000ffff0e7224 */ /* 0x000fe400078e000f */
[----:B------:R-:W-:Y:S02]  /*b3b0*/  IMAD.MOV.U32 R160, RZ, RZ, R80 ;  /* 0x000000ffffa07224 */ /* 0x000fe400078e0050 */
[----:B------:R3:W5:Y:S04]  /*b3c0*/  LDL.LU R80, [R1+0xdc] ;  /* 0x0000dc0001507983 */ /* 0x0007680000300800 */
[----:B------:R-:W4:Y:S01]  /*b3d0*/  LDL.LU R15, [R1+0x74] ;  /* 0x00007400010f7983 */ /* 0x000f220000300800 */
[----:B-1----:R-:W-:Y:S01]  /*b3e0*/  FFMA.FTZ R0, R228, UR4, -R12 ;  /* 0x00000004e4007c23 */ /* 0x002fe2000801080c */
[----:B------:R-:W-:-:S02]  /*b3f0*/  IMAD.MOV.U32 R228, RZ, RZ, R199 ;  /* 0x000000ffffe47224 */ /* 0x000fc400078e00c7 */
[----:B------:R-:W-:Y:S02]  /*b400*/  IMAD.MOV.U32 R199, RZ, RZ, R225 ;  /* 0x000000ffffc77224 */ /* 0x000fe400078e00e1 */
[----:B------:R-:W-:Y:S02]  /*b410*/  IMAD.MOV.U32 R225, RZ, RZ, R54 ;  /* 0x000000ffffe17224 */ /* 0x000fe400078e0036 */
[----:B------:R-:W-:Y:S02]  /*b420*/  IMAD.MOV.U32 R54, RZ, RZ, R10 ;  /* 0x000000ffff367224 */ /* 0x000fe400078e000a */
[----:B------:R-:W-:Y:S02]  /*b430*/  IMAD.MOV.U32 R10, RZ, RZ, R11 ;  /* 0x000000ffff0a7224 */ /* 0x000fe400078e000b */
[----:B------:R-:W-:Y:S02]  /*b440*/  IMAD.MOV.U32 R11, RZ, RZ, R14 ;  /* 0x000000ffff0b7224 */ /* 0x000fe400078e000e */
[----:B------:R-:W3:Y:S04]  /*b450*/  LDL.LU R14, [R1+0x70] ;  /* 0x00007000010e7983 */ /* 0x000ee80000300800 */
[----:B------:R-:W4:Y:S01]  /*b460*/  LDL.LU R227, [R1+0x6c] ;  /* 0x00006c0001e37983 */ /* 0x000f220000300800 */
[C---:B------:R-:W-:Y:S08]  /*b470*/  HMMA.16816.F32 R56, R4.reuse, R24, R104 ;  /* 0x000000180438723c */ /* 0x040ff00000001868 */
[----:B------:R-:W-:Y:S01]  /*b480*/  HMMA.16816.F32 R48, R4, R26, R100 ;  /* 0x0000001a0430723c */ /* 0x000fe20000001864 */
[----:B------:R-:W1:Y:S01]  /*b490*/  LDSM.16.MT88.4 R24, [R232+0xb000] ;  /* 0x00b00000e818783b */ /* 0x000e620000004200 */
[----:B------:R-:W-:-:S02]  /*b4a0*/  IMAD.MOV.U32 R196, RZ, RZ, R228 ;  /* 0x000000ffffc47224 */ /* 0x000fc400078e00e4 */
[----:B------:R-:W-:Y:S02]  /*b4b0*/  IMAD.MOV.U32 R170, RZ, RZ, R199 ;  /* 0x000000ffffaa7224 */ /* 0x000fe400078e00c7 */
[----:B------:R-:W-:Y:S01]  /*b4c0*/  IMAD.MOV.U32 R226, RZ, RZ, R225 ;  /* 0x000000ffffe27224 */ /* 0x000fe200078e00e1 */
[----:B------:R-:W-:Y:S01]  /*b4d0*/  MUFU.EX2 R79, R0 ;  /* 0x00000000004f7308 */ /* 0x000fe20000000800 */
[C---:B------:R-:W-:Y:S01]  /*b4e0*/  HMMA.16816.F32 R40, R4.reuse, R22, R92 ;  /* 0x000000160428723c */ /* 0x040fe2000000185c */
[----:B------:R-:W-:Y:S02]  /*b4f0*/  IMAD.MOV.U32 R228, RZ, RZ, R10 ;  /* 0x000000ffffe47224 */ /* 0x000fe400078e000a */
[----:B------:R-:W-:Y:S02]  /*b500*/  IMAD.MOV.U32 R199, RZ, RZ, R11 ;  /* 0x000000ffffc77224 */ /* 0x000fe400078e000b */
[----:B------:R-:W-:Y:S02]  /*b510*/  IMAD.MOV.U32 R225, RZ, RZ, R136 ;  /* 0x000000ffffe17224 */ /* 0x000fe400078e0088 */
[----:B------:R-:W-:Y:S01]  /*b520*/  MUFU.EX2 R92, R9 ;  /* 0x00000009005c7308 */ /* 0x000fe20000000800 */
[----:B------:R-:W-:Y:S01]  /*b530*/  HMMA.16816.F32 R44, R4, R20, R96 ;  /* 0x00000014042c723c */ /* 0x000fe20000001860 */
[----:B------:R-:W1:Y:S06]  /*b540*/  LDSM.16.MT88.4 R20, [R233+0xb000] ;  /* 0x00b00000e914783b */ /* 0x000e6c0000004200 */
[----:B------:R1:W1:Y:S08]  /*b550*/  MUFU.EX2 R93, R8 ;  /* 0x00000008005d7308 */ /* 0x0002700000000800 */
[----:B------:R1:W1:Y:S02]  /*b560*/  MUFU.EX2 R94, R3 ;  /* 0x00000003005e7308 */ /* 0x0002640000000800 */
[----:B-1----:R-:W1:Y:S01]  /*b570*/  LDSM.16.MT88.4 R8, [R148+0xb000] ;  /* 0x00b000009408783b */ /* 0x002e620000004200 */
[----:B------:R-:W-:Y:S01]  /*b580*/  FADD.FTZ R3, R196, R170 ;  /* 0x000000aac4037221 */ /* 0x000fe20000010000 */
[----:B------:R-:W-:-:S02]  /*b590*/  IMAD.MOV.U32 R196, RZ, RZ, R226 ;  /* 0x000000ffffc47224 */ /* 0x000fc400078e00e2 */
[----:B------:R-:W-:Y:S02]  /*b5a0*/  IMAD.MOV.U32 R226, RZ, RZ, R228 ;  /* 0x000000ffffe27224 */ /* 0x000fe400078e00e4 */
[----:B------:R-:W-:Y:S02]  /*b5b0*/  IMAD.MOV.U32 R228, RZ, RZ, R225 ;  /* 0x000000ffffe47224 */ /* 0x000fe400078e00e1 */
[----:B------:R-:W-:Y:S02]  /*b5c0*/  IMAD.MOV.U32 R225, RZ, RZ, R55 ;  /* 0x000000ffffe17224 */ /* 0x000fe400078e0037 */
[----:B------:R-:W-:Y:S01]  /*b5d0*/  IMAD.MOV.U32 R55, RZ, RZ, R244 ;  /* 0x000000ffff377224 */ /* 0x000fe200078e00f4 */
[----:B------:R-:W-:Y:S01]  /*b5e0*/  HMMA.16816.F32 R64, R4, R30, R64 ;  /* 0x0000001e0440723c */ /* 0x000fe20000001840 */
[----:B------:R-:W-:Y:S02]  /*b5f0*/  F2FP.F16.F32.PACK_AB R4, R93, R92 ;  /* 0x0000005c5d04723e */ /* 0x000fe400000000ff */
[----:B------:R-:W-:-:S02]  /*b600*/  F2FP.F16.F32.PACK_AB R6, R84, R94 ;  /* 0x0000005e5406723e */ /* 0x000fc400000000ff */
[----:B------:R-:W-:Y:S02]  /*b610*/  F2FP.F16.F32.PACK_AB R5, R82, R83 ;  /* 0x000000535205723e */ /* 0x000fe400000000ff */
[----:B------:R-:W-:Y:S01]  /*b620*/  F2FP.F16.F32.PACK_AB R7, R79, R78 ;  /* 0x0000004e4f07723e */ /* 0x000fe200000000ff */
[----:B------:R1:W-:Y:S08]  /*b630*/  MUFU.EX2 R77, R13 ;  /* 0x0000000d004d7308 */ /* 0x0003f00000000800 */
[----:B------:R-:W3:Y:S01]  /*b640*/  MUFU.EX2 R76, R32 ;  /* 0x00000020004c7308 */ /* 0x000ee20000000800 */
[----:B------:R-:W-:Y:S01]  /*b650*/  HMMA.16816.F32 R172, R4, R26, R172 ;  /* 0x0000001a04ac723c */ /* 0x000fe200000018ac */
[----:B------:R-:W-:-:S02]  /*b660*/  IMAD.MOV.U32 R136, RZ, RZ, R250 ;  /* 0x000000ffff887224 */ /* 0x000fc400078e00fa */
[----:B------:R-:W-:Y:S01]  /*b670*/  IMAD.MOV.U32 R107, RZ, RZ, R137 ;  /* 0x000000ffff6b7224 */ /* 0x000fe200078e0089 */
[----:B------:R2:W5:Y:S01]  /*b680*/  LDL.LU R250, [R1+0xd8] ;  /* 0x0000d80001fa7983 */ /* 0x0005620000300800 */
[----:B-1----:R-:W-:-:S03]  /*b690*/  FADD.FTZ R13, R236, R3 ;  /* 0x00000003ec0d7221 */ /* 0x002fc60000010000 */
[----:B------:R-:W-:Y:S01]  /*b6a0*/  HMMA.16816.F32 R176, R4, R20, R176 ;  /* 0x0000001404b0723c */ /* 0x000fe200000018b0 */
[----:B------:R-:W-:-:S07]  /*b6b0*/  IMAD.MOV.U32 R106, RZ, RZ, R136 ;  /* 0x000000ffff6a7224 */ /* 0x000fce00078e0088 */
[C---:B------:R-:W-:Y:S08]  /*b6c0*/  HMMA.16816.F32 R180, R4.reuse, R22, R180 ;  /* 0x0000001604b4723c */ /* 0x040ff000000018b4 */
[C---:B------:R-:W-:Y:S08]  /*b6d0*/  HMMA.16816.F32 R184, R4.reuse, R16, R184 ;  /* 0x0000001004b8723c */ /* 0x040ff000000018b8 */
[----:B------:R-:W-:Y:S01]  /*b6e0*/  HMMA.16816.F32 R188, R4, R18, R188 ;  /* 0x0000001204bc723c */ /* 0x000fe200000018bc */
[----:B--2---:R-:W-:Y:S01]  /*b6f0*/  FFMA.FTZ R81, R81, UR4, -R2 ;  /* 0x0000000451517c23 */ /* 0x004fe20008010802 */
[----:B------:R-:W-:-:S04]  /*b700*/  FADD.FTZ R2, R229, R198 ;  /* 0x000000c6e5027221 */ /* 0x000fc80000010000 */
[----:B------:R-:W-:Y:S02]  /*b710*/  FADD.FTZ R2, R197, R2 ;  /* 0x00000002c5027221 */ /* 0x000fe40000010000 */
[----:B------:R-:W-:Y:S02]  /*b720*/  HMMA.16816.F32 R192, R4, R8, R192 ;  /* 0x0000000804c0723c */ /* 0x000fe400000018c0 */
[----:B------:R-:W-:-:S04]  /*b730*/  FADD.FTZ R2, R251, R2 ;  /* 0x00000002fb027221 */ /* 0x000fc80000010000 */
[----:B------:R-:W-:Y:S01]  /*b740*/  FADD.FTZ R2, R242, R2 ;  /* 0x00000002f2027221 */ /* 0x000fe20000010000 */
[----:B------:R-:W-:Y:S01]  /*b750*/  MUFU.EX2 R52, R52 ;  /* 0x0000003400347308 */ /* 0x000fe20000000800 */
[----:B----4-:R-:W-:Y:S01]  /*b760*/  FFMA.FTZ R29, R227, UR4, -R12 ;  /* 0x00000004e31d7c23 */ /* 0x010fe2000801080c */
[----:B------:R-:W-:Y:S02]  /*b770*/  IMAD.MOV.U32 R227, RZ, RZ, R54 ;  /* 0x000000ffffe37224 */ /* 0x000fe400078e0036 */
[----:B------:R-:W-:Y:S02]  /*b780*/  IMAD.MOV.U32 R54, RZ, RZ, R249 ;  /* 0x000000ffff367224 */ /* 0x000fe400078e00f9 */
[----:B------:R-:W-:Y:S02]  /*b790*/  IMAD.MOV.U32 R170, RZ, RZ, R227 ;  /* 0x000000ffffaa7224 */ /* 0x000fe400078e00e3 */
[----:B------:R-:W-:Y:S01]  /*b7a0*/  FFMA.FTZ R15, R15, UR4, -R12 ;  /* 0x000000040f0f7c23 */ /* 0x000fe2000801080c */
[----:B------:R-:W-:-:S02]  /*b7b0*/  IMAD.MOV.U32 R227, RZ, RZ, R199 ;  /* 0x000000ffffe37224 */ /* 0x000fc400078e00c7 */
[----:B---3--:R-:W-:Y:S01]  /*b7c0*/  FFMA.FTZ R14, R14, UR4, -R12 ;  /* 0x000000040e0e7c23 */ /* 0x008fe2000801080c */
[----:B------:R-:W-:Y:S02]  /*b7d0*/  IMAD.MOV.U32 R199, RZ, RZ, R54 ;  /* 0x000000ffffc77224 */ /* 0x000fe400078e0036 */
[----:B------:R-:W-:Y:S01]  /*b7e0*/  FADD.FTZ R0, R196, R170 ;  /* 0x000000aac4007221 */ /* 0x000fe20000010000 */
[----:B------:R-:W-:Y:S01]  /*b7f0*/  IMAD.MOV.U32 R196, RZ, RZ, R226 ;  /* 0x000000ffffc47224 */ /* 0x000fe200078e00e2 */
[----:B------:R-:W-:Y:S01]  /*b800*/  MUFU.EX2 R30, R29 ;  /* 0x0000001d001e7308 */ /* 0x000fe20000000800 */
[----:B------:R-:W-:Y:S01]  /*b810*/  IMAD.MOV.U32 R54, RZ, RZ, R152 ;  /* 0x000000ffff367224 */ /* 0x000fe200078e0098 */
[----:B------:R1:W5:Y:S01]  /*b820*/  LDL.LU R249, [R1+0xd4] ;  /* 0x0000d40001f97983 */ /* 0x0003620000300800 */
[----:B------:R-:W-:Y:S02]  /*b830*/  IMAD.MOV.U32 R226, RZ, RZ, R227 ;  /* 0x000000ffffe27224 */ /* 0x000fe400078e00e3 */
[----:B------:R-:W-:-:S02]  /*b840*/  IMAD.MOV.U32 R227, RZ, RZ, R228 ;  /* 0x000000ffffe37224 */ /* 0x000fc400078e00e4 */
[----:B------:R-:W-:Y:S01]  /*b850*/  FADD.FTZ R0, R196, R0 ;  /* 0x00000000c4007221 */ /* 0x000fe20000010000 */
[----:B------:R-:W-:Y:S02]  /*b860*/  IMAD.MOV.U32 R152, RZ, RZ, R243 ;  /* 0x000000ffff987224 */ /* 0x000fe400078e00f3 */
[----:B------:R-:W-:Y:S01]  /*b870*/  FADD.FTZ R12, R246, R252 ;  /* 0x000000fcf60c7221 */ /* 0x000fe20000010000 */
[----:B------:R-:W-:Y:S01]  /*b880*/  IMAD.MOV.U32 R228, RZ, RZ, R199 ;  /* 0x000000ffffe47224 */ /* 0x000fe200078e00c7 */
[----:B------:R-:W-:Y:S01]  /*b890*/  MUFU.EX2 R32, R15 ;  /* 0x0000000f00207308 */ /* 0x000fe20000000800 */
[----:B------:R-:W-:Y:S01]  /*b8a0*/  IMAD.MOV.U32 R199, RZ, RZ, R225 ;  /* 0x000000ffffc77224 */ /* 0x000fe200078e00e1 */
[----:B------:R1:W5:Y:S01]  /*b8b0*/  LDL.LU R244, [R1+0xd0] ;  /* 0x0000d00001f47983 */ /* 0x0003620000300800 */
[----:B------:R-:W-:Y:S02]  /*b8c0*/  IMAD.MOV.U32 R225, RZ, RZ, R54 ;  /* 0x000000ffffe17224 */ /* 0x000fe400078e0036 */
[----:B------:R-:W-:Y:S01]  /*b8d0*/  IMAD.MOV.U32 R54, RZ, RZ, R55 ;  /* 0x000000ffff367224 */ /* 0x000fe200078e0037 */
[----:B------:R1:W5:Y:S01]  /*b8e0*/  LDL.LU R243, [R1+0xcc] ;  /* 0x0000cc0001f37983 */ /* 0x0003620000300800 */
[----:B------:R-:W-:-:S02]  /*b8f0*/  IMAD.MOV.U32 R55, RZ, RZ, R152 ;  /* 0x000000ffff377224 */ /* 0x000fc400078e0098 */
[----:B------:R-:W-:Y:S01]  /*b900*/  IMAD.MOV.U32 R152, RZ, RZ, R151 ;  /* 0x000000ffff987224 */ /* 0x000fe200078e0097 */
[----:B------:R-:W-:Y:S01]  /*b910*/  MUFU.EX2 R31, R14 ;  /* 0x0000000e001f7308 */ /* 0x000fe20000000800 */
[----:B------:R-:W-:Y:S01]  /*b920*/  IMAD.MOV.U32 R151, RZ, RZ, R150 ;  /* 0x000000ffff977224 */ /* 0x000fe200078e0096 */
[----:B------:R1:W5:Y:S01]  /*b930*/  LDL.LU R246, [R1+0xc8] ;  /* 0x0000c80001f67983 */ /* 0x0003620000300800 */
[----:B------:R-:W-:Y:S02]  /*b940*/  IMAD.MOV.U32 R150, RZ, RZ, R234 ;  /* 0x000000ffff967224 */ /* 0x000fe400078e00ea */
[----:B------:R-:W-:Y:S01]  /*b950*/  IMAD.MOV.U32 R166, RZ, RZ, R226 ;  /* 0x000000ffffa67224 */ /* 0x000fe200078e00e2 */
[----:B------:R1:W5:Y:S01]  /*b960*/  LDL.LU R236, [R1+0xc4] ;  /* 0x0000c40001ec7983 */ /* 0x0003620000300800 */
[----:B------:R-:W-:Y:S02]  /*b970*/  IMAD.MOV.U32 R167, RZ, RZ, R227 ;  /* 0x000000ffffa77224 */ /* 0x000fe400078e00e3 */
[----:B------:R-:W-:-:S02]  /*b980*/  IMAD.MOV.U32 R226, RZ, RZ, R199 ;  /* 0x000000ffffe27224 */ /* 0x000fc400078e00c7 */
[----:B------:R-:W-:Y:S02]  /*b990*/  IMAD.MOV.U32 R196, RZ, RZ, R228 ;  /* 0x000000ffffc47224 */ /* 0x000fe400078e00e4 */
[----:B------:R-:W-:Y:S01]  /*b9a0*/  FADD.FTZ R3, R166, R12 ;  /* 0x0000000ca6037221 */ /* 0x000fe20000010000 */
[----:B------:R-:W-:Y:S01]  /*b9b0*/  IMAD.MOV.U32 R199, RZ, RZ, R54 ;  /* 0x000000ffffc77224 */ /* 0x000fe200078e0036 */
[----:B------:R-:W-:Y:S01]  /*b9c0*/  MUFU.EX2 R29, R120 ;  /* 0x00000078001d7308 */ /* 0x000fe20000000800 */
[----:B------:R-:W-:Y:S01]  /*b9d0*/  IMAD.MOV.U32 R227, RZ, RZ, R152 ;  /* 0x000000ffffe37224 */ /* 0x000fe200078e0098 */
[----:B------:R1:W5:Y:S01]  /*b9e0*/  LDL.LU R234, [R1+0xc0] ;  /* 0x0000c00001ea7983 */ /* 0x0003620000300800 */
[----:B------:R-:W-:Y:S02]  /*b9f0*/  IMAD.MOV.U32 R54, RZ, RZ, R151 ;  /* 0x000000ffff367224 */ /* 0x000fe400078e0097 */
[----:B------:R-:W-:Y:S02]  /*ba00*/  IMAD.MOV.U32 R152, RZ, RZ, R150 ;  /* 0x000000ffff987224 */ /* 0x000fe400078e0096 */
[----:B------:R-:W-:-:S02]  /*ba10*/  IMAD.MOV.U32 R151, RZ, RZ, R171 ;  /* 0x000000ffff977224 */ /* 0x000fc400078e00ab */
[----:B------:R-:W-:Y:S01]  /*ba20*/  IMAD.MOV.U32 R150, RZ, RZ, R71 ;  /* 0x000000ffff967224 */ /* 0x000fe200078e0047 */
[----:B------:R-:W-:Y:S01]  /*ba30*/  HMMA.16816.F32 R168, R4, R24, R72 ;  /* 0x0000001804a8723c */ /* 0x000fe20000001848 */
[----:B------:R-:W-:Y:S01]  /*ba40*/  IMAD.MOV.U32 R228, RZ, RZ, R55 ;  /* 0x000000ffffe47224 */ /* 0x000fe200078e0037 */
[----:B------:R-:W-:Y:S01]  /*ba50*/  MUFU.EX2 R75, R39 ;  /* 0x00000027004b7308 */ /* 0x000fe20000000800 */
[----:B------:R-:W-:Y:S02]  /*ba60*/  IMAD.MOV.U32 R165, RZ, RZ, R196 ;  /* 0x000000ffffa57224 */ /* 0x000fe400078e00c4 */
[----:B------:R-:W-:Y:S02]  /*ba70*/  IMAD.MOV.U32 R196, RZ, RZ, R152 ;  /* 0x000000ffffc47224 */ /* 0x000fe400078e0098 */
[----:B------:R-:W-:-:S03]  /*ba80*/  IMAD.MOV.U32 R152, RZ, RZ, R151 ;  /* 0x000000ffff987224 */ /* 0x000fc600078e0097 */
[----:B------:R-:W-:Y:S01]  /*ba90*/  MUFU.EX2 R74, R38 ;  /* 0x00000026004a7308 */ /* 0x000fe20000000800 */
[----:B------:R-:W-:Y:S02]  /*baa0*/  IMAD.MOV.U32 R151, RZ, RZ, R150 ;  /* 0x000000ffff977224 */ /* 0x000fe400078e0096 */
[----:B------:R-:W-:-:S05]  /*bab0*/  IMAD.MOV.U32 R150, RZ, RZ, R163 ;  /* 0x000000ffff967224 */ /* 0x000fca00078e00a3 */
[----:B------:R-:W-:Y:S01]  /*bac0*/  MUFU.EX2 R73, R37 ;  /* 0x0000002500497308 */ /* 0x000fe20000000800 */
[----:B------:R-:W-:Y:S02]  /*bad0*/  IMAD.MOV.U32 R163, RZ, RZ, R162 ;  /* 0x000000ffffa37224 */ /* 0x000fe400078e00a2 */
[----:B------:R-:W-:-:S05]  /*bae0*/  IMAD.MOV.U32 R162, RZ, RZ, R161 ;  /* 0x000000ffffa27224 */ /* 0x000fca00078e00a1 */
[----:B------:R2:W3:Y:S01]  /*baf0*/  MUFU.EX2 R72, R36 ;  /* 0x0000002400487308 */ /* 0x0004e20000000800 */
[----:B------:R-:W-:-:S07]  /*bb00*/  IMAD.MOV.U32 R161, RZ, RZ, R160 ;  /* 0x000000ffffa17224 */ /* 0x000fce00078e00a0 */
[----:B------:R-:W-:Y:S01]  /*bb10*/  MUFU.EX2 R71, R35 ;  /* 0x0000002300477308 */ /* 0x000fe20000000800 */
[----:B------:R-:W-:-:S07]  /*bb20*/  IMAD.MOV.U32 R160, RZ, RZ, R140 ;  /* 0x000000ffffa07224 */ /* 0x000fce00078e008c */
[----:B------:R-:W4:Y:S01]  /*bb30*/  MUFU.EX2 R55, R33 ;  /* 0x0000002100377308 */ /* 0x000f220000000800 */
[----:B------:R-:W-:Y:S02]  /*bb40*/  IMAD.MOV.U32 R140, RZ, RZ, R147 ;  /* 0x000000ffff8c7224 */ /* 0x000fe400078e0093 */
[----:B------:R-:W-:Y:S02]  /*bb50*/  IMAD.MOV.U32 R147, RZ, RZ, R146 ;  /* 0x000000ffff937224 */ /* 0x000fe400078e0092 */
[----:B------:R-:W-:Y:S02]  /*bb60*/  IMAD.MOV.U32 R146, RZ, RZ, R145 ;  /* 0x000000ffff927224 */ /* 0x000fe400078e0091 */
[----:B------:R-:W-:Y:S02]  /*bb70*/  IMAD.MOV.U32 R145, RZ, RZ, R141 ;  /* 0x000000ffff917224 */ /* 0x000fe400078e008d */
[----:B------:R-:W-:Y:S02]  /*bb80*/  IMAD.MOV.U32 R141, RZ, RZ, R142 ;  /* 0x000000ffff8d7224 */ /* 0x000fe400078e008e */
[----:B------:R-:W-:Y:S01]  /*bb90*/  FADD.FTZ R0, R165, R0 ;  /* 0x00000000a5007221 */ /* 0x000fe20000010000 */
[----:B------:R-:W-:-:S02]  /*bba0*/  IMAD.MOV.U32 R166, RZ, RZ, R167 ;  /* 0x000000ffffa67224 */ /* 0x000fc400078e00a7 */
[----:B------:R-:W-:Y:S02]  /*bbb0*/  IMAD.MOV.U32 R142, RZ, RZ, R143 ;  /* 0x000000ffff8e7224 */ /* 0x000fe400078e008f */
[----:B------:R-:W-:Y:S01]  /*bbc0*/  FADD.FTZ R12, R216, R13 ;  /* 0x0000000dd80c7221 */ /* 0x000fe20000010000 */
[----:B------:R-:W-:Y:S01]  /*bbd0*/  IMAD.MOV.U32 R167, RZ, RZ, R226 ;  /* 0x000000ffffa77224 */ /* 0x000fe200078e00e2 */
[----:B--2---:R-:W-:Y:S01]  /*bbe0*/  HMMA.16816.F32 R36, R4, R10, R108 ;  /* 0x0000000a0424723c */ /* 0x004fe2000000186c */
[----:B------:R-:W-:Y:S01]  /*bbf0*/  IMAD.MOV.U32 R143, RZ, RZ, R144 ;  /* 0x000000ffff8f7224 */ /* 0x000fe200078e0090 */
[----:B------:R-:W-:Y:S01]  /*bc00*/  F2FP.F16.F32.PACK_AB R4, R76, R77 ;  /* 0x0000004d4c04723e */ /* 0x000fe200000000ff */
[----:B------:R-:W-:Y:S01]  /*bc10*/  IMAD.MOV.U32 R102, RZ, RZ, R142 ;  /* 0x000000ffff667224 */ /* 0x000fe200078e008e */
[----:B---3--:R-:W-:Y:S01]  /*bc20*/  F2FP.F16.F32.PACK_AB R5, R72, R73 ;  /* 0x000000494805723e */ /* 0x008fe200000000ff */
[----:B------:R-:W-:Y:S01]  /*bc30*/  IMAD.MOV.U32 R144, RZ, RZ, R155 ;  /* 0x000000ffff907224 */ /* 0x000fe200078e009b */
[----:B------:R-:W-:Y:S01]  /*bc40*/  F2FP.F16.F32.PACK_AB R6, R74, R75 ;  /* 0x0000004b4a06723e */ /* 0x000fe200000000ff */
[----:B------:R-:W-:Y:S01]  /*bc50*/  FADD.FTZ R3, R238, R3 ;  /* 0x00000003ee037221 */ /* 0x000fe20000010000 */
[----:B----4-:R-:W-:Y:S01]  /*bc60*/  F2FP.F16.F32.PACK_AB R7, R55, R71 ;  /* 0x000000473707723e */ /* 0x010fe200000000ff */
[----:B------:R-:W-:Y:S01]  /*bc70*/  FADD.FTZ R0, R167, R0 ;  /* 0x00000000a7007221 */ /* 0x000fe20000010000 */
[----:B------:R-:W-:-:S02]  /*bc80*/  IMAD.MOV.U32 R100, RZ, RZ, R147 ;  /* 0x000000ffff647224 */ /* 0x000fc400078e0093 */
[----:B------:R-:W-:Y:S01]  /*bc90*/  FADD.FTZ R12, R166, R12 ;  /* 0x0000000ca60c7221 */ /* 0x000fe20000010000 */
[----:B------:R-:W-:Y:S01]  /*bca0*/  IMAD.MOV.U32 R103, RZ, RZ, R143 ;  /* 0x000000ffff677224 */ /* 0x000fe200078e008f */
[----:B------:R-:W2:Y:S01]  /*bcb0*/  MUFU.EX2 R33, R28 ;  /* 0x0000001c00217308 */ /* 0x000ea20000000800 */
[----:B------:R-:W-:Y:S02]  /*bcc0*/  IMAD.MOV.U32 R155, RZ, RZ, R200 ;  /* 0x000000ffff9b7224 */ /* 0x000fe400078e00c8 */
[----:B------:R-:W-:Y:S02]  /*bcd0*/  IMAD.MOV.U32 R101, RZ, RZ, R146 ;  /* 0x000000ffff657224 */ /* 0x000fe400078e0092 */
[----:B------:R-:W-:Y:S01]  /*bce0*/  FADD.FTZ R2, R102, R2 ;  /* 0x0000000266027221 */ /* 0x000fe20000010000 */
[----:B------:R-:W-:Y:S02]  /*bcf0*/  IMAD.MOV.U32 R165, RZ, RZ, R150 ;  /* 0x000000ffffa57224 */ /* 0x000fe400078e0096 */
[----:B------:R-:W-:Y:S01]  /*bd00*/  FADD.FTZ R3, R100, R3 ;  /* 0x0000000364037221 */ /* 0x000fe20000010000 */
[----:B------:R-:W-:-:S02]  /*bd10*/  IMAD.MOV.U32 R104, RZ, RZ, R144 ;  /* 0x000000ffff687224 */ /* 0x000fc400078e0090 */
[----:B------:R-:W-:Y:S01]  /*bd20*/  FADD.FTZ R0, R103, R0 ;  /* 0x0000000067007221 */ /* 0x000fe20000010000 */
[----:B------:R-:W-:Y:S02]  /*bd30*/  IMAD.MOV.U32 R166, RZ, RZ, R151 ;  /* 0x000000ffffa67224 */ /* 0x000fe400078e0097 */
[----:B------:R-:W-:Y:S01]  /*bd40*/  FADD.FTZ R12, R101, R12 ;  /* 0x0000000c650c7221 */ /* 0x000fe20000010000 */
[----:B------:R-:W-:Y:S01]  /*bd50*/  IMAD.MOV.U32 R105, RZ, RZ, R155 ;  /* 0x000000ffff697224 */ /* 0x000fe200078e009b */
[----:B------:R-:W-:Y:S01]  /*bd60*/  HMMA.16816.F32 R88, R4, R8, R88 ;  /* 0x000000080458723c */ /* 0x000fe20000001858 */
[----:B------:R-:W-:Y:S01]  /*bd70*/  FADD.FTZ R8, R106, R2 ;  /* 0x000000026a087221 */ /* 0x000fe20000010000 */
[----:B------:R-:W-:Y:S02]  /*bd80*/  IMAD.MOV.U32 R167, RZ, RZ, R152 ;  /* 0x000000ffffa77224 */ /* 0x000fe400078e0098 */
[----:B------:R-:W-:Y:S01]  /*bd90*/  FADD.FTZ R3, R104, R3 ;  /* 0x0000000368037221 */ /* 0x000fe20000010000 */
[----:B------:R-:W-:Y:S01]  /*bda0*/  FADD.FTZ R2, R107, R0 ;  /* 0x000000006b027221 */ /* 0x000fe20000010000 */
[----:B------:R-:W-:-:S02]  /*bdb0*/  IMAD.MOV.U32 R106, RZ, RZ, R165 ;  /* 0x000000ffff6a7224 */ /* 0x000fc400078e00a5 */
[----:B------:R-:W-:Y:S01]  /*bdc0*/  FADD.FTZ R9, R105, R12 ;  /* 0x0000000c69097221 */ /* 0x000fe20000010000 */
[----:B------:R-:W-:Y:S01]  /*bdd0*/  IMAD.MOV.U32 R226, RZ, RZ, R54 ;  /* 0x000000ffffe27224 */ /* 0x000fe200078e0036 */
[----:B------:R-:W-:Y:S01]  /*bde0*/  MUFU.EX2 R35, R53 ;  /* 0x0000003500237308 */ /* 0x000fe20000000800 */
[----:B------:R-:W-:Y:S01]  /*bdf0*/  IMAD.MOV.U32 R107, RZ, RZ, R166 ;  /* 0x000000ffff6b7224 */ /* 0x000fe200078e00a6 */
[----:B------:R-:W-:Y:S01]  /*be00*/  HMMA.16816.F32 R44, R4, R20, R44 ;  /* 0x00000014042c723c */ /* 0x000fe2000000182c */
[----:B------:R-:W-:Y:S02]  /*be10*/  IMAD.MOV.U32 R166, RZ, RZ, R196 ;  /* 0x000000ffffa67224 */ /* 0x000fe400078e00c4 */
[----:B------:R-:W-:Y:S01]  /*be20*/  FADD.FTZ R0, R106, R3 ;  /* 0x000000036a007221 */ /* 0x000fe20000010000 */
[----:B------:R-:W-:Y:S01]  /*be30*/  IMAD.MOV.U32 R165, RZ, RZ, R167 ;  /* 0x000000ffffa57224 */ /* 0x000fe200078e00a7 */
[----:B------:R1:W5:Y:S01]  /*be40*/  LDL.LU R216, [R1+0xbc] ;  /* 0x0000bc0001d87983 */ /* 0x0003620000300800 */
[----:B------:R-:W-:-:S02]  /*be50*/  IMAD.MOV.U32 R167, RZ, RZ, R226 ;  /* 0x000000ffffa77224 */ /* 0x000fc400078e00e2 */
[C---:B------:R-:W-:Y:S01]  /*be60*/  HMMA.16816.F32 R40, R4.reuse, R22, R40 ;  /* 0x000000160428723c */ /* 0x040fe20000001828 */
[----:B------:R-:W-:Y:S02]  /*be70*/  IMAD.MOV.U32 R226, RZ, RZ, R227 ;  /* 0x000000ffffe27224 */ /* 0x000fe400078e00e3 */
[----:B------:R-:W-:Y:S01]  /*be80*/  FADD.FTZ R3, R166, R8 ;  /* 0x00000008a6037221 */ /* 0x000fe20000010000 */
[----:B------:R-:W-:Y:S02]  /*be90*/  IMAD.MOV.U32 R155, RZ, RZ, R138 ;  /* 0x000000ffff9b7224 */ /* 0x000fe400078e008a */
[----:B------:R-:W-:Y:S01]  /*bea0*/  FADD.FTZ R2, R160, R2 ;  /* 0x00000002a0027221 */ /* 0x000fe20000010000 */
[----:B------:R-:W-:Y:S01]  /*beb0*/  IMAD.MOV.U32 R227, RZ, RZ, R228 ;  /* 0x000000ffffe37224 */ /* 0x000fe200078e00e4 */
[C---:B------:R-:W-:Y:S01]  /*bec0*/  HMMA.16816.F32 R56, R4.reuse, R24, R56 ;  /* 0x000000180438723c */ /* 0x040fe20000001838 */
[----:B------:R-:W-:Y:S02]  /*bed0*/  IMAD.MOV.U32 R228, RZ, RZ, R199 ;  /* 0x000000ffffe47224 */ /* 0x000fe400078e00c7 */
[----:B------:R-:W-:Y:S01]  /*bee0*/  FADD.FTZ R0, R149, R0 ;  /* 0x0000000095007221 */ /* 0x000fe20000010000 */
[----:B------:R-:W-:Y:S01]  /*bef0*/  IMAD.MOV.U32 R99, RZ, RZ, R165 ;  /* 0x000000ffff637224 */ /* 0x000fe200078e00a5 */
[----:B------:R-:W-:Y:S03]  /*bf00*/  LDSM.16.MT88.4 R136, [R139+0xb800] ;  /* 0x00b800008b88783b */ /* 0x000fe60000004200 */
[----:B------:R-:W-:Y:S01]  /*bf10*/  HMMA.16816.F32 R48, R4, R26, R48 ;  /* 0x0000001a0430723c */ /* 0x000fe20000001830 */
[----:B------:R-:W-:-:S07]  /*bf20*/  IMAD.MOV.U32 R100, RZ, RZ, R167 ;  /* 0x000000ffff647224 */ /* 0x000fce00078e00a7 */
[----:B------:R-:W-:Y:S01]  /*bf30*/  HMMA.16816.F32 R156, R4, R16, R156 ;  /* 0x00000010049c723c */ /* 0x000fe2000000189c */
[----:B------:R-:W-:-:S07]  /*bf40*/  IMAD.MOV.U32 R152, RZ, RZ, R141 ;  /* 0x000000ffff987224 */ /* 0x000fce00078e008d */
[C---:B------:R-:W-:Y:S01]  /*bf50*/  HMMA.16816.F32 R12, R4.reuse, R10, R64 ;  /* 0x0000000a040c723c */ /* 0x040fe20000001840 */
[----:B------:R-:W-:Y:S02]  /*bf60*/  IMAD.MOV.U32 R101, RZ, RZ, R226 ;  /* 0x000000ffff657224 */ /* 0x000fe400078e00e2 */
[----:B------:R-:W-:Y:S02]  /*bf70*/  IMAD.MOV.U32 R151, RZ, RZ, R145 ;  /* 0x000000ffff977224 */ /* 0x000fe400078e0091 */
[----:B------:R-:W-:Y:S01]  /*bf80*/  IMAD.MOV.U32 R150, RZ, RZ, R140 ;  /* 0x000000ffff967224 */ /* 0x000fe200078e008c */
[----:B------:R-:W3:Y:S02]  /*bf90*/  LDSM.16.MT88.4 R144, [R232+0xb800] ;  /* 0x00b80000e890783b */ /* 0x000ee40000004200 */
[----:B------:R-:W-:Y:S01]  /*bfa0*/  HMMA.16816.F32 R20, R4, R18, R60 ;  /* 0x000000120414723c */ /* 0x000fe2000000183c */
[----:B------:R-:W-:Y:S01]  /*bfb0*/  FADD.FTZ R4, R107, R9 ;  /* 0x000000096b047221 */ /* 0x000fe20000010000 */
[----:B------:R-:W-:Y:S01]  /*bfc0*/  FADD.FTZ R6, R154, R3 ;  /* 0x000000039a067221 */ /* 0x000fe20000010000 */
[----:B------:R-:W-:-:S02]  /*bfd0*/  IMAD.MOV.U32 R102, RZ, RZ, R227 ;  /* 0x000000ffff667224 */ /* 0x000fc400078e00e3 */
[----:B------:R-:W-:Y:S01]  /*bfe0*/  FADD.FTZ R5, R155, R2 ;  /* 0x000000029b057221 */ /* 0x000fe20000010000 */
[----:B------:R-:W-:Y:S01]  /*bff0*/  FADD.FTZ R7, R153, R4 ;  /* 0x0000000499077221 */ /* 0x000fe20000010000 */
[----:B------:R-:W-:Y:S02]  /*c000*/  IMAD.MOV.U32 R103, RZ, RZ, R228 ;  /* 0x000000ffff677224 */ /* 0x000fe400078e00e4 */
[----:B------:R-:W-:Y:S01]  /*c010*/  FADD.FTZ R4, R99, R0 ;  /* 0x0000000063047221 */ /* 0x000fe20000010000 */
        /* <DEDUP_REMOVED lines=64> */
[----:B------:R-:W4:Y:S01]  /*c420*/  LDSM.16.MT88.4 R140, [R233+0xb800] ;  /* 0x00b80000e98c783b */ /* 0x000f220000004200 */
[----:B------:R-:W-:Y:S01]  /*c430*/  FADD.FTZ R4, R119, R4 ;  /* 0x0000000477047221 */ /* 0x000fe20000010000 */
[----:B------:R-:W-:Y:S01]  /*c440*/  FADD.FTZ R3, R117, R3 ;  /* 0x0000000375037221 */ /* 0x000fe20000010000 */
[----:B------:R-:W-:Y:S01]  /*c450*/  FADD.FTZ R0, R128, R0 ;  /* 0x0000000080007221 */ /* 0x000fe20000010000 */
[----:B------:R1:W4:Y:S01]  /*c460*/  LDSM.16.MT88.4 R16, [R148+0xb800] ;  /* 0x00b800009410783b */ /* 0x0003220000004200 */
[----:B------:R-:W-:Y:S01]  /*c470*/  FADD.FTZ R2, R134, R2 ;  /* 0x0000000286027221 */ /* 0x000fe20000010000 */
[----:B------:R-:W3:Y:S01]  /*c480*/  MUFU.EX2 R10, R124 ;  /* 0x0000007c000a7308 */ /* 0x000ee20000000800 */
        /* <DEDUP_REMOVED lines=9> */
[----:B------:R-:W-:Y:S01]  /*c520*/  MUFU.EX2 R28, R135 ;  /* 0x00000087001c7308 */ /* 0x000fe20000000800 */
[----:B------:R-:W-:Y:S01]  /*c530*/  FADD.FTZ R4, R75, R4 ;  /* 0x000000044b047221 */ /* 0x000fe20000010000 */
[----:B------:R-:W-:Y:S01]  /*c540*/  FADD.FTZ R3, R71, R3 ;  /* 0x0000000347037221 */ /* 0x000fe20000010000 */
[----:B--2---:R-:W-:Y:S01]  /*c550*/  F2FP.F16.F32.PACK_AB R197, R32, R33 ;  /* 0x0000002120c5723e */ /* 0x004fe200000000ff */
[----:B------:R2:W5:Y:S04]  /*c560*/  LDL.LU R200, [R1+0xb8] ;  /* 0x0000b80001c87983 */ /* 0x0005680000300800 */
[----:B------:R-:W4:Y:S01]  /*c570*/  MUFU.EX2 R27, R121 ;  /* 0x00000079001b7308 */ /* 0x000f220000000800 */
[----:B------:R-:W-:-:S07]  /*c580*/  FADD.FTZ R0, R78, R0 ;  /* 0x000000004e007221 */ /* 0x000fce0000010000 */
[----:B------:R-:W2:Y:S01]  /*c590*/  MUFU.EX2 R11, R125 ;  /* 0x0000007d000b7308 */ /* 0x000ea20000000800 */
[----:B------:R-:W-:Y:S01]  /*c5a0*/  FADD.FTZ R2, R94, R2 ;  /* 0x000000025e027221 */ /* 0x000fe20000010000 */
[----:B------:R-:W-:-:S06]  /*c5b0*/  FADD.FTZ R4, R74, R4 ;  /* 0x000000044a047221 */ /* 0x000fcc0000010000 */
[----:B------:R-:W2:Y:S01]  /*c5c0*/  MUFU.EX2 R26, R122 ;  /* 0x0000007a001a7308 */ /* 0x000ea20000000800 */
[----:B------:R-:W-:Y:S01]  /*c5d0*/  FADD.FTZ R3, R55, R3 ;  /* 0x0000000337037221 */ /* 0x000fe20000010000 */
[----:B------:R-:W-:-:S06]  /*c5e0*/  FADD.FTZ R0, R79, R0 ;  /* 0x000000004f007221 */ /* 0x000fcc0000010000 */
[----:B------:R-:W2:Y:S01]  /*c5f0*/  MUFU.EX2 R24, R133 ;  /* 0x0000008500187308 */ /* 0x000ea20000000800 */
[----:B------:R-:W-:Y:S01]  /*c600*/  FADD.FTZ R2, R84, R2 ;  /* 0x0000000254027221 */ /* 0x000fe20000010000 */
[----:B------:R-:W-:-:S06]  /*c610*/  FADD.FTZ R4, R29, R4 ;  /* 0x000000041d047221 */ /* 0x000fcc0000010000 */
[----:B------:R-:W2:Y:S01]  /*c620*/  MUFU.EX2 R25, R123 ;  /* 0x0000007b00197308 */ /* 0x000ea20000000800 */
[----:B---3--:R-:W-:Y:S01]  /*c630*/  FADD.FTZ R3, R10, R3 ;  /* 0x000000030a037221 */ /* 0x008fe20000010000 */
[----:B------:R-:W-:-:S06]  /*c640*/  FADD.FTZ R0, R33, R0 ;  /* 0x0000000021007221 */ /* 0x000fcc0000010000 */
[----:B------:R-:W3:Y:S01]  /*c650*/  MUFU.EX2 R34, R81 ;  /* 0x0000005100227308 */ /* 0x000ee20000000800 */
[----:B-1----:R-:W-:Y:S01]  /*c660*/  FADD.FTZ R2, R54, R2 ;  /* 0x0000000236027221 */ /* 0x002fe20000010000 */
[----:B----4-:R-:W-:Y:S01]  /*c670*/  FADD.FTZ R4, R27, R4 ;  /* 0x000000041b047221 */ /* 0x010fe20000010000 */
        /* <DEDUP_REMOVED lines=8> */
[----:B------:R-:W-:Y:S01]  /*c700*/  F2FP.F16.F32.PACK_AB R196, R52, R54 ;  /* 0x0000003634c4723e */ /* 0x000fe200000000ff */
[----:B------:R-:W-:Y:S01]  /*c710*/  FADD.FTZ R3, R28, R3 ;  /* 0x000000031c037221 */ /* 0x000fe20000010000 */
[C---:B------:R-:W-:Y:S01]  /*c720*/  F2FP.F16.F32.PACK_AB R199, R30.reuse, R31 ;  /* 0x0000001f1ec7723e */ /* 0x040fe200000000ff */
[----:B------:R-:W-:Y:S01]  /*c730*/  FADD.FTZ R0, R30, R0 ;  /* 0x000000001e007221 */ /* 0x000fe20000010000 */
[----:B------:R-:W-:-:S02]  /*c740*/  F2FP.F16.F32.PACK_AB R148, R27, R29 ;  /* 0x0000001d1b94723e */ /* 0x000fc400000000ff */
[----:B---3--:R-:W-:Y:S02]  /*c750*/  F2FP.F16.F32.PACK_AB R198, R34, R35 ;  /* 0x0000002322c6723e */ /* 0x008fe400000000ff */
        /* <DEDUP_REMOVED lines=61> */
[----:B------:R1:W-:Y:S04]  /*cb30*/  STL [R1+0xc8], R136 ;  /* 0x0000c88801007387 */ /* 0x0003e80000100800 */
[----:B------:R-:W-:Y:S04]  /*cb40*/  @P0 STS.128 [R246+0x8000], RZ ;  /* 0x008000fff6000388 */ /* 0x000fe80000000c00 */
[----:B------:R-:W-:Y:S04]  /*cb50*/  STL [R1+0xc4], R80 ;  /* 0x0000c45001007387 */ /* 0x000fe80000100800 */
[----:B------:R-:W-:Y:S04]  /*cb60*/  STL [R1+0xc0], R70 ;  /* 0x0000c04601007387 */ /* 0x000fe80000100800 */
[----:B------:R-:W-:Y:S04]  /*cb70*/  STL [R1+0xbc], R69 ;  /* 0x0000bc4501007387 */ /* 0x000fe80000100800 */
[----:B------:R-:W-:Y:S01]  /*cb80*/  STL [R1+0xb8], R68 ;  /* 0x0000b84401007387 */ /* 0x000fe20000100800 */
[----:B--2---:R-:W-:-:S04]  /*cb90*/  IMAD.MOV.U32 R252, RZ, RZ, R225 ;  /* 0x000000fffffc7224 */ /* 0x004fc800078e00e1 */
[----:B------:R-:W-:Y:S01]  /*cba0*/  IMAD.MOV.U32 R219, RZ, RZ, R252 ;  /* 0x000000ffffdb7224 */ /* 0x000fe200078e00fc */
[CC--:B---3--:R-:W-:Y:S02]  /*cbb0*/  @!P0 LEA R18, P2, R3.reuse, R227.reuse, 0x1 ;  /* 0x000000e303128211 */ /* 0x0c8fe400078408ff */
[-C--:B------:R-:W-:Y:S02]  /*cbc0*/  @!P0 LEA R22, P5, R0, R227.reuse, 0x1 ;  /* 0x000000e300168211 */ /* 0x080fe400078a08ff */
[-C--:B------:R-:W-:Y:S02]  /*cbd0*/  @!P0 LEA R16, P1, R4, R227.reuse, 0x1 ;  /* 0x000000e304108211 */ /* 0x080fe400078208ff */
[-C--:B----4-:R-:W-:Y:S01]  /*cbe0*/  @!P0 LEA.HI.X R19, R3, R228.reuse, R8, 0x1, P2 ;  /* 0x000000e403138211 */ /* 0x090fe200010f0c08 */
[----:B------:R-:W-:Y:S01]  /*cbf0*/  IMAD.U32 R3, RZ, RZ, UR7 ;  /* 0x00000007ff037e24 */ /* 0x000fe2000f8e00ff */
[-C--:B------:R-:W-:Y:S01]  /*cc00*/  @!P0 LEA.HI.X R23, R0, R228.reuse, R5, 0x1, P5 ;  /* 0x000000e400178211 */ /* 0x080fe200028f0c05 */
[----:B------:R-:W-:Y:S01]  /*cc10*/  IMAD.U32 R0, RZ, RZ, UR8 ;  /* 0x00000008ff007e24 */ /* 0x000fe2000f8e00ff */
[----:B------:R-:W-:Y:S01]  /*cc20*/  MOV R8, UR6 ;  /* 0x0000000600087c02 */ /* 0x000fe20008000f00 */
[----:B------:R-:W-:Y:S01]  /*cc30*/  IMAD.U32 R5, RZ, RZ, UR7 ;  /* 0x00000007ff057e24 */ /* 0x000fe2000f8e00ff */
[-C--:B------:R-:W-:Y:S01]  /*cc40*/  @!P0 LEA R20, P4, R2, R227.reuse, 0x1 ;  /* 0x000000e302148211 */ /* 0x080fe200078808ff */
[----:B------:R-:W-:Y:S01]  /*cc50*/  @!PT LDS RZ, [RZ] ;  /* 0x00000000fffff984 */ /* 0x000fe20000000800 */
[----:B------:R-:W-:Y:S01]  /*cc60*/  @!PT LDS RZ, [RZ] ;  /* 0x00000000fffff984 */ /* 0x000fe20000000800 */
[----:B------:R-:W-:Y:S01]  /*cc70*/  @!PT LDS RZ, [RZ] ;  /* 0x00000000fffff984 */ /* 0x000fe20000000800 */
[----:B------:R-:W-:Y:S01]  /*cc80*/  @!P0 LDGSTS.E.BYPASS.LTC128B.128 [R246+0x8000], desc[UR20][R22.64] ;  /* 0x0800000016f68fae */ /* 0x000fe2000b981a14 */
[-C--:B------:R-:W-:Y:S01]  /*cc90*/  @!P0 LEA.HI.X R17, R4, R228.reuse, R6, 0x1, P1 ;  /* 0x000000e404118211 */ /* 0x080fe200008f0c06 */
[----:B------:R-:W-:Y:S01]  /*cca0*/  @!P0 IMAD.WIDE.U32 R8, R0, 0x30, R8 ;  /* 0x0000003000088825 */ /* 0x000fe200078e0008 */
[----:B------:R-:W-:Y:S01]  /*ccb0*/  @!P0 LEA.HI.X R21, R2, R228, R10, 0x1, P4 ;  /* 0x000000e402158211 */ /* 0x000fe200020f0c0a */
[----:B------:R-:W-:Y:S02]  /*ccc0*/  @P0 STS.128 [R246+0x8800], RZ ;  /* 0x008800fff6000388 */ /* 0x000fe40000000c00 */
[----:B------:R-:W-:Y:S01]  /*ccd0*/  IMAD.U32 R0, RZ, RZ, UR9 ;  /* 0x00000009ff007e24 */ /* 0x000fe2000f8e00ff */
[----:B------:R-:W-:Y:S01]  /*cce0*/  @!P0 LEA R14, P1, R8, R227, 0x1 ;  /* 0x000000e3080e8211 */ /* 0x000fe200078208ff */
[----:B------:R-:W-:Y:S01]  /*ccf0*/  IMAD.U32 R6, RZ, RZ, UR6 ;  /* 0x00000006ff067e24 */ /* 0x000fe2000f8e00ff */
[----:B------:R-:W-:Y:S01]  /*cd00*/  @!PT LDS RZ, [RZ] ;  /* 0x00000000fffff984 */ /* 0x000fe20000000800 */
[----:B------:R-:W-:Y:S01]  /*cd10*/  @!PT LDS RZ, [RZ] ;  /* 0x00000000fffff984 */ /* 0x000fe20000000800 */
[----:B------:R-:W-:Y:S01]  /*cd20*/  @!PT LDS RZ, [RZ] ;  /* 0x00000000fffff984 */ /* 0x000fe20000000800 */
[----:B------:R-:W-:Y:S01]  /*cd30*/  @!P0 LDGSTS.E.BYPASS.LTC128B.128 [R246+0x8800], desc[UR20][R20.64] ;  /* 0x0880000014f68fae */ /* 0x000fe2000b981a14 */
[----:B------:R-:W-:-:S02]  /*cd40*/  @!P0 IMAD R0, R0, 0x30, RZ ;  /* 0x0000003000008824 */ /* 0x000fc400078e02ff */
[----:B------:R-:W-:Y:S01]  /*cd50*/  IMAD.U32 R2, RZ, RZ, UR8 ;  /* 0x00000008ff027e24 */ /* 0x000fe2000f8e00ff */
[----:B------:R-:W-:Y:S01]  /*cd60*/  @P0 STS.128 [R246+0x9000], RZ ;  /* 0x009000fff6000388 */ /* 0x000fe20000000c00 */
[----:B------:R-:W-:Y:S01]  /*cd70*/  IMAD.U32 R10, RZ, RZ, UR8 ;  /* 0x00000008ff0a7e24 */ /* 0x000fe2000f8e00ff */
[----:B------:R-:W-:Y:S01]  /*cd80*/  @!P0 IADD3 R0, PT, PT, R0, R9, RZ ;  /* 0x0000000900008210 */ /* 0x000fe20007ffe0ff */
        /* <DEDUP_REMOVED lines=9> */
[----:B------:R-:W-:-:S03]  /*ce20*/  @!P0 IMAD.WIDE.U32 R6, R2, 0x50, R6 ;  /* 0x0000005002068825 */ /* 0x000fc600078e0006 */
[----:B------:R-:W-:Y:S01]  /*ce30*/  @!PT LDS RZ, [RZ] ;  /* 0x00000000fffff984 */ /* 0x000fe20000000800 */
[----:B------:R-:W-:Y:S01]  /*ce40*/  @!PT LDS RZ, [RZ] ;  /* 0x00000000fffff984 */ /* 0x000fe20000000800 */
[----:B------:R-:W-:Y:S01]  /*ce50*/  @!PT LDS RZ, [RZ] ;  /* 0x00000000fffff984 */ /* 0x000fe20000000800 */
[----:B------:R-:W-:Y:S01]  /*ce60*/  @!P0 LDGSTS.E.BYPASS.LTC128B.128 [R246+0x9800], desc[UR20][R14.64] ;  /* 0x098000000ef68fae */ /* 0x000fe2000b981a14 */
[----:B------:R-:W-:Y:S01]  /*ce70*/  @!P0 IMAD.WIDE.U32 R4, R10, 0x60, R4 ;  /* 0x000000600a048825 */ /* 0x000fe200078e0004 */
[----:B------:R-:W-:Y:S02]  /*ce80*/  @!P0 LEA R12, P4, R6, R227, 0x1 ;  /* 0x000000e3060c8211 */ /* 0x000fe400078808ff */
[----:B------:R-:W-:Y:S01]  /*ce90*/  @P0 STS.128 [R246+0xa000], RZ ;  /* 0x00a000fff6000388 */ /* 0x000fe20000000c00 */
[----:B------:R-:W-:Y:S02]  /*cea0*/  IMAD.U32 R0, RZ, RZ, UR9 ;  /* 0x00000009ff007e24 */ /* 0x000fe4000f8e00ff */
[----:B------:R-:W-:Y:S01]  /*ceb0*/  IMAD.U32 R2, RZ, RZ, UR6 ;  /* 0x00000006ff027e24 */ /* 0x000fe2000f8e00ff */
[----:B------:R-:W-:Y:S01]  /*cec0*/  @!PT LDS RZ, [RZ] ;  /* 0x00000000fffff984 */ /* 0x000fe20000000800 */
[----:B------:R-:W-:Y:S01]  /*ced0*/  @!PT LDS RZ, [RZ] ;  /* 0x00000000fffff984 */ /* 0x000fe20000000800 */
[----:B------:R-:W-:Y:S01]  /*cee0*/  @!PT LDS RZ, [RZ] ;  /* 0x00000000fffff984 */ /* 0x000fe20000000800 */
[----:B------:R-:W-:Y:S01]  /*cef0*/  @!P0 LDGSTS.E.BYPASS.LTC128B.128 [R246+0xa000], desc[UR20][R16.64] ;  /* 0x0a00000010f68fae */ /* 0x000fe2000b981a14 */
[----:B------:R-:W-:Y:S01]  /*cf00*/  @!P0 IMAD R10, R9, 0x50, RZ ;  /* 0x00000050090a8824 */ /* 0x000fe200078e02ff */
[----:B------:R-:W2:Y:S01]  /*cf10*/  LDCU UR6, c[0x0][0x50c] ;  /* 0x0000a180ff0677ac */ /* 0x000ea20008000800 */
[----:B------:R-:W-:Y:S01]  /*cf20*/  @!P0 IMAD R9, R8, 0x60, RZ ;  /* 0x0000006008098824 */ /* 0x000fe200078e02ff */
[----:B------:R-:W-:Y:S01]  /*cf30*/  @P0 STS.128 [R246+0xa800], RZ ;  /* 0x00a800fff6000388 */ /* 0x000fe20000000c00 */
[----:B------:R-:W-:-:S02]  /*cf40*/  @!P0 IMAD R8, R0, 0x70, RZ ;  /* 0x0000007000088824 */ /* 0x000fc400078e02ff */
        /* <DEDUP_REMOVED lines=15> */
[----:B-1----:R-:W-:Y:S02]  /*d040*/  SEL R136, R228, 0xffffffe0, !P6 ;  /* 0xffffffe0e4887807 */ /* 0x002fe40007000000 */
        /* <DEDUP_REMOVED lines=14> */
[----:B------:R-:W-:Y:S04]  /*d130*/  LDSM.16.M88.4 R48, [R200+0x5800] ;  /* 0x00580000c830783b */ /* 0x000fe80000000200 */
[----:B------:R-:W-:Y:S04]  /*d140*/  LDSM.16.M88.4 R44, [R200+0x6000] ;  /* 0x00600000c82c783b */ /* 0x000fe80000000200 */
[----:B------:R-:W-:Y:S04]  /*d150*/  LDSM.16.M88.4 R40, [R200+0x6800] ;  /* 0x00680000c828783b */ /* 0x000fe80000000200 */
[----:B-1----:R-:W1:Y:S04]  /*d160*/  LDSM.16.M88.4 R8, [R236+0x2000] ;  /* 0x00200000ec08783b */ /* 0x002e680000000200 */
[----:B------:R-:W3:Y:S04]  /*d170*/  LDSM.16.M88.4 R36, [R200+0x7000] ;  /* 0x00700000c824783b */ /* 0x000ee80000000200 */
[----:B------:R-:W4:Y:S04]  /*d180*/  LDSM.16.M88.4 R32, [R200+0x7800] ;  /* 0x00780000c820783b */ /* 0x000f280000000200 */
[----:B------:R-:W-:Y:S04]  /*d190*/  LDSM.16.M88.4 R4, [R2+0x2000] ;  /* 0x002000000204783b */ /* 0x000fe80000000200 */
[----:B------:R-:W2:Y:S04]  /*d1a0*/  LDSM.16.M88.4 R24, [R0+0x4800] ;  /* 0x004800000018783b */ /* 0x000ea80000000200 */
[----:B------:R-:W2:Y:S04]  /*d1b0*/  LDSM.16.M88.4 R28, [R0+0x4000] ;  /* 0x00400000001c783b */ /* 0x000ea80000000200 */
[----:B------:R-:W-:Y:S04]  /*d1c0*/  LDSM.16.M88.4 R20, [R0+0x5000] ;  /* 0x005000000014783b */ /* 0x000fe80000000200 */
[----:B------:R-:W-:Y:S04]  /*d1d0*/  LDSM.16.M88.4 R72, [R0+0x7800] ;  /* 0x007800000048783b */ /* 0x000fe80000000200 */
[----:B------:R-:W-:Y:S04]  /*d1e0*/  LDSM.16.M88.4 R16, [R0+0x5800] ;  /* 0x005800000010783b */ /* 0x000fe80000000200 */
[----:B------:R-:W-:Y:S01]  /*d1f0*/  LDSM.16.M88.4 R64, [R0+0x6000] ;  /* 0x006000000040783b */ /* 0x000fe20000000200 */
[C---:B-1----:R-:W-:Y:S03]  /*d200*/  HMMA.16816.F32 R96, R8.reuse, R56, RZ ;  /* 0x000000380860723c */ /* 0x042fe600000018ff */
[----:B------:R-:W-:Y:S04]  /*d210*/  LDSM.16.M88.4 R84, [R0+0x6800] ;  /* 0x006800000054783b */ /* 0x000fe80000000200 */
[----:B------:R-:W-:Y:S01]  /*d220*/  LDSM.16.M88.4 R76, [R0+0x7000] ;  /* 0x00700000004c783b */ /* 0x000fe20000000200 */
[C---:B------:R-:W-:Y:S03]  /*d230*/  HMMA.16816.F32 R100, R8.reuse, R60, RZ ;  /* 0x0000003c0864723c */ /* 0x040fe600000018ff */
[----:B------:R-:W1:Y:S04]  /*d240*/  LDSM.16.M88.4 R12, [R236] ;  /* 0x00000000ec0c783b */ /* 0x000e680000000200 */
[----:B------:R-:W0:Y:S01]  /*d250*/  LDGDEPBAR ;  /* 0x00000000000079af */ /* 0x000e220000000000 */
[C---:B------:R-:W-:Y:S08]  /*d260*/  HMMA.16816.F32 R92, R8.reuse, R52, RZ ;  /* 0x00000034085c723c */ /* 0x040ff000000018ff */
[C---:B------:R-:W-:Y:S08]  /*d270*/  HMMA.16816.F32 R212, R8.reuse, R48, RZ ;  /* 0x0000003008d4723c */ /* 0x040ff000000018ff */
[C---:B------:R-:W-:Y:S08]  /*d280*/  HMMA.16816.F32 R128, R8.reuse, R44, RZ ;  /* 0x0000002c0880723c */ /* 0x040ff000000018ff */
[C---:B------:R-:W-:Y:S08]  /*d290*/  HMMA.16816.F32 R120, R8.reuse, R40, RZ ;  /* 0x000000280878723c */ /* 0x040ff000000018ff */
[C---:B---3--:R-:W-:Y:S08]  /*d2a0*/  HMMA.16816.F32 R112, R8.reuse, R36, RZ ;  /* 0x000000240870723c */ /* 0x048ff000000018ff */
[C---:B----4-:R-:W-:Y:S08]  /*d2b0*/  HMMA.16816.F32 R104, R8.reuse, R32, RZ ;  /* 0x000000200868723c */ /* 0x050ff000000018ff */
        /* <DEDUP_REMOVED lines=8> */
[C---:B--2---:R-:W-:Y:S08]  /*d340*/  HMMA.16816.F32 R8, R4.reuse, R24, R96 ;  /* 0x000000180408723c */ /* 0x044ff00000001860 */
[----:B------:R-:W-:Y:S08]  /*d350*/  HMMA.16816.F32 R80, R4, R28, R100 ;  /* 0x0000001c0450723c */ /* 0x000ff00000001864 */
[----:B-1----:R-:W-:Y:S03]  /*d360*/  HMMA.16816.F32 R100, R12, R42, RZ ;  /* 0x0000002a0c64723c */ /* 0x002fe600000018ff */
[----:B------:R-:W-:-:S02]  /*d370*/  IMAD.MOV.U32 R97, RZ, RZ, R8 ;  /* 0x000000ffff617224 */ /* 0x000fc400078e0008 */
[----:B------:R-:W-:Y:S02]  /*d380*/  IMAD.MOV.U32 R96, RZ, RZ, R9 ;  /* 0x000000ffff607224 */ /* 0x000fe400078e0009 */
[----:B------:R-:W-:Y:S02]  /*d390*/  IMAD.MOV.U32 R0, RZ, RZ, R10 ;  /* 0x000000ffff007224 */ /* 0x000fe400078e000a */
[----:B------:R-:W-:Y:S02]  /*d3a0*/  IMAD.MOV.U32 R238, RZ, RZ, R11 ;  /* 0x000000ffffee7224 */ /* 0x000fe400078e000b */
[----:B------:R-:W-:Y:S01]  /*d3b0*/  HMMA.16816.F32 R8, R4, R20, R92 ;  /* 0x000000140408723c */ /* 0x000fe2000000185c */
[----:B------:R-:W-:Y:S01]  /*d3c0*/  IMAD.MOV.U32 R71, RZ, RZ, R81 ;  /* 0x000000ffff477224 */ /* 0x000fe200078e0051 */
[----:B------:R-:W-:Y:S01]  /*d3d0*/  MOV R69, R83 ;  /* 0x0000005300457202 */ /* 0x000fe20000000f00 */
[----:B------:R-:W-:Y:S02]  /*d3e0*/  IMAD.MOV.U32 R70, RZ, RZ, R82 ;  /* 0x000000ffff467224 */ /* 0x000fe400078e0052 */
[----:B------:R-:W-:-:S03]  /*d3f0*/  IMAD.MOV.U32 R68, RZ, RZ, R80 ;  /* 0x000000ffff447224 */ /* 0x000fc600078e0050 */
[C---:B------:R-:W-:Y:S08]  /*d400*/  HMMA.16816.F32 R92, R4.reuse, R72, R104 ;  /* 0x00000048045c723c */ /* 0x040ff00000001868 */
[----:B------:R-:W-:Y:S01]  /*d410*/  HMMA.16816.F32 R80, R4, R16, R212 ;  /* 0x000000100450723c */ /* 0x000fe200000018d4 */
[----:B------:R-:W-:Y:S02]  /*d420*/  IMAD.MOV.U32 R215, RZ, RZ, R96 ;  /* 0x000000ffffd77224 */ /* 0x000fe400078e0060 */
[----:B------:R-:W-:-:S02]  /*d430*/  IMAD.MOV.U32 R231, RZ, RZ, R8 ;  /* 0x000000ffffe77224 */ /* 0x000fc400078e0008 */
[----:B------:R-:W-:Y:S02]  /*d440*/  IMAD.MOV.U32 R230, RZ, RZ, R9 ;  /* 0x000000ffffe67224 */ /* 0x000fe400078e0009 */
[----:B------:R-:W-:Y:S02]  /*d450*/  IMAD.MOV.U32 R229, RZ, RZ, R10 ;  /* 0x000000ffffe57224 */ /* 0x000fe400078e000a */
[----:B------:R-:W-:Y:S02]  /*d460*/  IMAD.MOV.U32 R228, RZ, RZ, R11 ;  /* 0x000000ffffe47224 */ /* 0x000fe400078e000b */
[----:B------:R-:W-:Y:S01]  /*d470*/  IMAD.MOV.U32 R227, RZ, RZ, R92 ;  /* 0x000000ffffe37224 */ /* 0x000fe200078e005c */
[----:B------:R-:W1:Y:S01]  /*d480*/  LDSM.16.M88.4 R8, [R2] ;  /* 0x000000000208783b */ /* 0x000e620000000200 */
[----:B------:R-:W-:Y:S02]  /*d490*/  IMAD.MOV.U32 R226, RZ, RZ, R93 ;  /* 0x000000ffffe27224 */ /* 0x000fe400078e005d */
[----:B------:R-:W-:-:S02]  /*d4a0*/  IMAD.MOV.U32 R225, RZ, RZ, R94 ;  /* 0x000000ffffe17224 */ /* 0x000fc400078e005e */
[----:B------:R-:W-:Y:S02]  /*d4b0*/  IMAD.MOV.U32 R224, RZ, RZ, R95 ;  /* 0x000000ffffe07224 */ /* 0x000fe400078e005f */
[----:B------:R-:W-:Y:S01]  /*d4c0*/  HMMA.16816.F32 R92, R4, R22, R200 ;  /* 0x00000016045c723c */ /* 0x000fe200000018c8 */
[----:B------:R-:W-:Y:S01]  /*d4d0*/  IMAD.MOV.U32 R223, RZ, RZ, R80 ;  /* 0x000000ffffdf7224 */ /* 0x000fe200078e0050 */
[----:B------:R-:W-:Y:S01]  /*d4e0*/  MOV R222, R81 ;  /* 0x0000005100de7202 */ /* 0x000fe20000000f00 */
[----:B------:R-:W-:Y:S02]  /*d4f0*/  IMAD.MOV.U32 R221, RZ, RZ, R82 ;  /* 0x000000ffffdd7224 */ /* 0x000fe400078e0052 */
[----:B------:R-:W-:-:S03]  /*d500*/  IMAD.MOV.U32 R220, RZ, RZ, R83 ;  /* 0x000000ffffdc7224 */ /* 0x000fc600078e0053 */
[C---:B------:R-:W-:Y:S08]  /*d510*/  HMMA.16816.F32 R80, R4.reuse, R64, R128 ;  /* 0x000000400450723c */ /* 0x040ff00000001880 */
[----:B------:R-:W-:Y:S03]  /*d520*/  HMMA.16816.F32 R128, R4, R26, R204 ;  /* 0x0000001a0480723c */ /* 0x000fe600000018cc */
        /* <DEDUP_REMOVED lines=9> */
[----:B------:R-:W-:Y:S01]  /*d5c0*/  HMMA.16816.F32 R80, R4, R84, R120 ;  /* 0x000000540450723c */ /* 0x000fe20000001878 */
[----:B------:R-:W-:Y:S02]  /*d5d0*/  IMAD.MOV.U32 R135, RZ, RZ, R97 ;  /* 0x000000ffff877224 */ /* 0x000fe400078e0061 */
[----:B------:R-:W-:Y:S02]  /*d5e0*/  IMAD.MOV.U32 R134, RZ, RZ, R0 ;  /* 0x000000ffff867224 */ /* 0x000fe400078e0000 */
[----:B------:R-:W-:-:S03]  /*d5f0*/  IMAD.MOV.U32 R0, RZ, RZ, R219 ;  /* 0x000000ffff007224 */ /* 0x000fc600078e00db */
[----:B------:R-:W-:Y:S02]  /*d600*/  HMMA.16816.F32 R96, R12, R60, RZ ;  /* 0x0000003c0c60723c */ /* 0x000fe400000018ff */
[----:B------:R-:W-:Y:S01]  /*d610*/  MOV R251, R92 ;  /* 0x0000005c00fb7202 */ /* 0x000fe20000000f00 */
[----:B------:R-:W-:Y:S01]  /*d620*/  IMAD.MOV.U32 R248, RZ, RZ, R93 ;  /* 0x000000fffff87224 */ /* 0x000fe200078e005d */
[----:B------:R-:W-:Y:S01]  /*d630*/  IADD3 R0, PT, PT, R236, R0, RZ ;  /* 0x00000000ec007210 */ /* 0x000fe20007ffe0ff */
[----:B------:R-:W-:Y:S02]  /*d640*/  IMAD.MOV.U32 R245, RZ, RZ, R94 ;  /* 0x000000fffff57224 */ /* 0x000fe400078e005e */
[----:B------:R-:W-:Y:S02]  /*d650*/  IMAD.MOV.U32 R242, RZ, RZ, R95 ;  /* 0x000000fffff27224 */ /* 0x000fe400078e005f */
[----:B------:R-:W-:Y:S02]  /*d660*/  HMMA.16816.F32 R92, R4, R66, R124 ;  /* 0x00000042045c723c */ /* 0x000fe4000000187c */
[----:B------:R-:W-:-:S02]  /*d670*/  IMAD.MOV.U32 R214, RZ, RZ, R81 ;  /* 0x000000ffffd67224 */ /* 0x000fc400078e0051 */
[----:B------:R-:W-:Y:S02]  /*d680*/  IMAD.MOV.U32 R213, RZ, RZ, R82 ;  /* 0x000000ffffd57224 */ /* 0x000fe400078e0052 */
[----:B------:R-:W-:Y:S02]  /*d690*/  IMAD.MOV.U32 R212, RZ, RZ, R83 ;  /* 0x000000ffffd47224 */ /* 0x000fe400078e0053 */
[----:B------:R-:W-:Y:S02]  /*d6a0*/  IMAD.MOV.U32 R123, RZ, RZ, R80 ;  /* 0x000000ffff7b7224 */ /* 0x000fe400078e0050 */
[C---:B------:R-:W-:Y:S08]  /*d6b0*/  HMMA.16816.F32 R80, R4.reuse, R76, R112 ;  /* 0x0000004c0450723c */ /* 0x040ff00000001870 */
[----:B------:R-:W-:Y:S01]  /*d6c0*/  HMMA.16816.F32 R112, R4, R30, R208 ;  /* 0x0000001e0470723c */ /* 0x000fe200000018d0 */
[----:B------:R-:W-:-:S02]  /*d6d0*/  IMAD.MOV.U32 R126, RZ, RZ, R92 ;  /* 0x000000ffff7e7224 */ /* 0x000fc400078e005c */
[----:B------:R-:W-:Y:S02]  /*d6e0*/  IMAD.MOV.U32 R125, RZ, RZ, R93 ;  /* 0x000000ffff7d7224 */ /* 0x000fe400078e005d */
[----:B------:R-:W-:Y:S02]  /*d6f0*/  IMAD.MOV.U32 R124, RZ, RZ, R94 ;  /* 0x000000ffff7c7224 */ /* 0x000fe400078e005e */
[----:B------:R-:W-:Y:S01]  /*d700*/  IMAD.MOV.U32 R252, RZ, RZ, R95 ;  /* 0x000000fffffc7224 */ /* 0x000fe200078e005f */
[----:B-1----:R-:W-:Y:S03]  /*d710*/  HMMA.16816.F32 R104, R8, R28, R96 ;  /* 0x0000001c0868723c */ /* 0x002fe60000001860 */
[----:B------:R-:W-:Y:S01]  /*d720*/  IMAD.MOV.U32 R120, RZ, RZ, R83 ;  /* 0x000000ffff787224 */ /* 0x000fe200078e0053 */
[----:B------:R-:W-:Y:S01]  /*d730*/  MOV R121, R82 ;  /* 0x0000005200797202 */ /* 0x000fe20000000f00 */
[----:B------:R-:W-:-:S02]  /*d740*/  IMAD.MOV.U32 R122, RZ, RZ, R81 ;  /* 0x000000ffff7a7224 */ /* 0x000fc400078e0051 */
[----:B------:R-:W-:Y:S01]  /*d750*/  IMAD.MOV.U32 R83, RZ, RZ, R80 ;  /* 0x000000ffff537224 */ /* 0x000fe200078e0050 */
[----:B------:R-:W-:Y:S08]  /*d760*/  HMMA.16816.F32 R92, R4, R86, R116 ;  /* 0x00000056045c723c */ /* 0x000ff00000001874 */
[----:B------:R-:W-:Y:S11]  /*d770*/  HMMA.16816.F32 R96, R12, R54, RZ ;  /* 0x000000360c60723c */ /* 0x000ff600000018ff */
[----:B------:R-:W-:-:S02]  /*d780*/  IMAD.MOV.U32 R119, RZ, RZ, R92 ;  /* 0x000000ffff777224 */ /* 0x000fc400078e005c */
[----:B------:R-:W-:Y:S02]  /*d790*/  IMAD.MOV.U32 R118, RZ, RZ, R93 ;  /* 0x000000ffff767224 */ /* 0x000fe400078e005d */
[----:B------:R-:W-:Y:S02]  /*d7a0*/  IMAD.MOV.U32 R117, RZ, RZ, R94 ;  /* 0x000000ffff757224 */ /* 0x000fe400078e005e */
[----:B------:R-:W-:Y:S02]  /*d7b0*/  IMAD.MOV.U32 R116, RZ, RZ, R95 ;  /* 0x000000ffff747224 */ /* 0x000fe400078e005f */
[C---:B------:R-:W-:Y:S08]  /*d7c0*/  HMMA.16816.F32 R92, R4.reuse, R78, R108 ;  /* 0x0000004e045c723c */ /* 0x040ff0000000186c */
[----:B------:R-:W-:Y:S08]  /*d7d0*/  HMMA.16816.F32 R4, R4, R74, R88 ;  /* 0x0000004a0404723c */ /* 0x000ff00000001858 */
[----:B------:R-:W-:Y:S03]  /*d7e0*/  HMMA.16816.F32 R88, R12, R52, RZ ;  /* 0x000000340c58723c */ /* 0x000fe600000018ff */
[----:B------:R-:W-:Y:S01]  /*d7f0*/  MOV R3, R92 ;  /* 0x0000005c00037202 */ /* 0x000fe20000000f00 */
[----:B------:R-:W-:-:S02]  /*d800*/  IMAD.MOV.U32 R2, RZ, RZ, R93 ;  /* 0x000000ffff027224 */ /* 0x000fc400078e005d */
[----:B------:R-:W-:Y:S01]  /*d810*/  IMAD.MOV.U32 R133, RZ, RZ, R94 ;  /* 0x000000ffff857224 */ /* 0x000fe200078e005e */
[----:B------:R-:W-:Y:S01]  /*d820*/  MOV R28, R3 ;  /* 0x00000003001c7202 */ /* 0x000fe20000000f00 */
        /* <DEDUP_REMOVED lines=8> */
[----:B------:R-:W-:Y:S08]  /*d8b0*/  HMMA.16816.F32 R4, R12, R48, RZ ;  /* 0x000000300c04723c */ /* 0x000ff000000018ff */
[----:B------:R-:W-:Y:S01]  /*d8c0*/  HMMA.16816.F32 R208, R8, R20, R88 ;  /* 0x0000001408d0723c */ /* 0x000fe20000001858 */
[----:B------:R-:W-:Y:S02]  /*d8d0*/  IMAD.MOV.U32 R20, RZ, RZ, R83 ;  /* 0x000000ffff147224 */ /* 0x000fe400078e0053 */
[----:B------:R-:W-:-:S05]  /*d8e0*/  IMAD.MOV.U32 R21, RZ, RZ, R80 ;  /* 0x000000ffff157224 */ /* 0x000fca00078e0050 */
[----:B------:R-:W-:Y:S01]  /*d8f0*/  HMMA.16816.F32 R108, R8, R24, R92 ;  /* 0x00000018086c723c */ /* 0x000fe2000000185c */
[----:B------:R-:W-:Y:S02]  /*d900*/  IMAD.MOV.U32 R24, RZ, RZ, R82 ;  /* 0x000000ffff187224 */ /* 0x000fe400078e0052 */
[----:B------:R-:W-:-:S05]  /*d910*/  IMAD.MOV.U32 R25, RZ, RZ, R81 ;  /* 0x000000ffff197224 */ /* 0x000fca00078e0051 */
[C---:B------:R-:W-:Y:S08]  /*d920*/  HMMA.16816.F32 R92, R12.reuse, R58, RZ ;  /* 0x0000003a0c5c723c */ /* 0x040ff000000018ff */
[----:B------:R-:W-:Y:S08]  /*d930*/  HMMA.16816.F32 R56, R12, R40, RZ ;  /* 0x000000280c38723c */ /* 0x000ff000000018ff */
[----:B------:R-:W-:Y:S01]  /*d940*/  HMMA.16816.F32 R4, R8, R16, R4 ;  /* 0x000000100804723c */ /* 0x000fe20000001804 */
[----:B------:R-:W-:-:S02]  /*d950*/  IMAD.MOV.U32 R16, RZ, RZ, R121 ;  /* 0x000000ffff107224 */ /* 0x000fc400078e0079 */
[----:B------:R-:W-:-:S05]  /*d960*/  IMAD.MOV.U32 R17, RZ, RZ, R120 ;  /* 0x000000ffff117224 */ /* 0x000fca00078e0078 */
[----:B------:R-:W-:Y:S08]  /*d970*/  HMMA.16816.F32 R88, R12, R62, RZ ;  /* 0x0000003e0c58723c */ /* 0x000ff000000018ff */
[----:B------:R-:W-:Y:S01]  /*d980*/  HMMA.16816.F32 R56, R8, R84, R56 ;  /* 0x000000540838723c */ /* 0x000fe20000001838 */
[----:B------:R-:W-:Y:S02]  /*d990*/  IMAD.MOV.U32 R84, RZ, RZ, R227 ;  /* 0x000000ffff547224 */ /* 0x000fe400078e00e3 */
[----:B------:R-:W-:-:S02]  /*d9a0*/  IMAD.MOV.U32 R138, RZ, RZ, R4 ;  /* 0x000000ffff8a7224 */ /* 0x000fc400078e0004 */
[----:B------:R-:W-:Y:S02]  /*d9b0*/  IMAD.MOV.U32 R137, RZ, RZ, R5 ;  /* 0x000000ffff897224 */ /* 0x000fe400078e0005 */
[----:B------:R-:W-:Y:S01]  /*d9c0*/  IMAD.MOV.U32 R3, RZ, RZ, R6 ;  /* 0x000000ffff037224 */ /* 0x000fe200078e0006 */
[----:B------:R-:W-:Y:S01]  /*d9d0*/  HMMA.16816.F32 R60, R12, R44, RZ ;  /* 0x0000002c0c3c723c */ /* 0x000fe200000018ff */
[----:B------:R-:W-:Y:S02]  /*d9e0*/  IMAD.MOV.U32 R2, RZ, RZ, R7 ;  /* 0x000000ffff027224 */ /* 0x000fe400078e0007 */
[----:B------:R-:W-:-:S05]  /*d9f0*/  IMAD.MOV.U32 R85, RZ, RZ, R226 ;  /* 0x000000ffff557224 */ /* 0x000fca00078e00e2 */
[C---:B------:R-:W-:Y:S03]  /*da00*/  HMMA.16816.F32 R4, R12.reuse, R32, RZ ;  /* 0x000000200c04723c */ /* 0x040fe600000018ff */
[----:B------:R-:W-:Y:S02]  /*da10*/  IMAD.MOV.U32 R218, RZ, RZ, R58 ;  /* 0x000000ffffda7224 */ /* 0x000fe400078e003a */
[----:B------:R-:W-:Y:S02]  /*da20*/  IMAD.MOV.U32 R58, RZ, RZ, R28 ;  /* 0x000000ffff3a7224 */ /* 0x000fe400078e001c */
[----:B------:R-:W-:Y:S01]  /*da30*/  IMAD.MOV.U32 R217, RZ, RZ, R59 ;  /* 0x000000ffffd97224 */ /* 0x000fe200078e003b */
[----:B------:R-:W-:Y:S01]  /*da40*/  HMMA.16816.F32 R48, R12, R50, RZ ;  /* 0x000000320c30723c */ /* 0x000fe200000018ff */
[----:B------:R-:W-:Y:S02]  /*da50*/  IMAD.MOV.U32 R235, RZ, RZ, R56 ;  /* 0x000000ffffeb7224 */ /* 0x000fe400078e0038 */
[----:B------:R-:W-:-:S02]  /*da60*/  IMAD.MOV.U32 R219, RZ, RZ, R57 ;  /* 0x000000ffffdb7224 */ /* 0x000fc400078e0039 */
[----:B------:R-:W-:-:S03]  /*da70*/  IMAD.MOV.U32 R59, RZ, RZ, R29 ;  /* 0x000000ffff3b7224 */ /* 0x000fc600078e001d */
[C---:B------:R-:W-:Y:S08]  /*da80*/  HMMA.16816.F32 R40, R12.reuse, R38, RZ ;  /* 0x000000260c28723c */ /* 0x040ff000000018ff */
[C---:B------:R-:W-:Y:S08]  /*da90*/  HMMA.16816.F32 R44, R12.reuse, R46, RZ ;  /* 0x0000002e0c2c723c */ /* 0x040ff000000018ff */
[----:B------:R-:W-:Y:S01]  /*daa0*/  HMMA.16816.F32 R36, R12, R34, RZ ;  /* 0x000000220c24723c */ /* 0x000fe200000018ff */
[----:B------:R-:W-:Y:S01]  /*dab0*/  IMAD.MOV.U32 R12, RZ, RZ, R214 ;  /* 0x000000ffff0c7224 */ /* 0x000fe200078e00d6 */
[----:B------:R-:W-:Y:S01]  /*dac0*/  MOV R14, R123 ;  /* 0x0000007b000e7202 */ /* 0x000fe20000000f00 */
[----:B------:R-:W-:-:S02]  /*dad0*/  IMAD.MOV.U32 R13, RZ, RZ, R213 ;  /* 0x000000ffff0d7224 */ /* 0x000fc400078e00d5 */
[----:B------:R-:W-:Y:S02]  /*dae0*/  IMAD.MOV.U32 R15, RZ, RZ, R122 ;  /* 0x000000ffff0f7224 */ /* 0x000fe400078e007a */
[----:B------:R-:W-:Y:S01]  /*daf0*/  IMAD.MOV.U32 R213, RZ, RZ, R71 ;  /* 0x000000ffffd57224 */ /* 0x000fe200078e0047 */
[C---:B------:R-:W-:Y:S01]  /*db00*/  HMMA.16816.F32 R200, R8.reuse, R64, R60 ;  /* 0x0000004008c8723c */ /* 0x040fe2000000183c */
        /* <DEDUP_REMOVED lines=11> */
[----:B------:R-:W-:Y:S01]  /*dbc0*/  IMAD.MOV.U32 R117, RZ, RZ, R135 ;  /* 0x000000ffff757224 */ /* 0x000fe200078e0087 */
[----:B------:R-:W-:Y:S01]  /*dbd0*/  MOV R53, R15 ;  /* 0x0000000f00357202 */ /* 0x000fe20000000f00 */
        /* <DEDUP_REMOVED lines=9> */
[----:B------:R-:W-:Y:S01]  /*dc70*/  IMAD.MOV.U32 R54, RZ, RZ, R16 ;  /* 0x000000ffff367224 */ /* 0x000fe200078e0010 */
[----:B------:R-:W-:Y:S01]  /*dc80*/  LDSM.16.M88.4 R4, [R0+0x2000] ;  /* 0x002000000004783b */ /* 0x000fe20000000200 */
[----:B------:R-:W-:-:S02]  /*dc90*/  IMAD.MOV.U32 R55, RZ, RZ, R17 ;  /* 0x000000ffff377224 */ /* 0x000fc400078e0011 */
[----:B------:R-:W-:Y:S01]  /*dca0*/  IMAD.MOV.U32 R52, RZ, RZ, R20 ;  /* 0x000000ffff347224 */ /* 0x000fe200078e0014 */
[----:B------:R-:W-:Y:S01]  /*dcb0*/  LDSM.16.M88.4 R12, [R0] ;  /* 0x00000000000c783b */ /* 0x000fe20000000200 */
[----:B------:R-:W-:Y:S01]  /*dcc0*/  IMAD.MOV.U32 R76, RZ, RZ, R21 ;  /* 0x000000ffff4c7224 */ /* 0x000fe200078e0015 */
[C---:B------:R-:W-:Y:S01]  /*dcd0*/  HMMA.16816.F32 R132, R8.reuse, R18, R48 ;  /* 0x000000120884723c */ /* 0x040fe20000001830 */
[----:B------:R-:W-:Y:S01]  /*dce0*/  IMAD.MOV.U32 R77, RZ, RZ, R24 ;  /* 0x000000ffff4d7224 */ /* 0x000fe200078e0018 */
[----:B------:R-:W1:Y:S01]  /*dcf0*/  LDSM.16.M88.4 R16, [R216+0x4800] ;  /* 0x00480000d810783b */ /* 0x000e620000000200 */
[----:B------:R-:W-:Y:S01]  /*dd00*/  IMAD.MOV.U32 R94, RZ, RZ, R25 ;  /* 0x000000ffff5e7224 */ /* 0x000fe200078e0019 */
[----:B------:R-:W-:Y:S01]  /*dd10*/  MOV R49, R118 ;  /* 0x0000007600317202 */ /* 0x000fe20000000f00 */
[----:B------:R-:W-:Y:S01]  /*dd20*/  IMAD.MOV.U32 R89, RZ, RZ, R59 ;  /* 0x000000ffff597224 */ /* 0x000fe200078e003b */
[----:B------:R-:W-:Y:S01]  /*dd30*/  LDSM.16.M88.4 R24, [R216+0x5000] ;  /* 0x00500000d818783b */ /* 0x000fe20000000200 */
[----:B------:R-:W-:Y:S01]  /*dd40*/  IMAD.MOV.U32 R90, RZ, RZ, R64 ;  /* 0x000000ffff5a7224 */ /* 0x000fe200078e0040 */
[----:B------:R-:W-:Y:S01]  /*dd50*/  HMMA.16816.F32 R120, R8, R22, R96 ;  /* 0x000000160878723c */ /* 0x000fe20000001860 */
[----:B------:R-:W-:Y:S01]  /*dd60*/  IMAD.MOV.U32 R91, RZ, RZ, R65 ;  /* 0x000000ffff5b7224 */ /* 0x000fe200078e0041 */
[----:B------:R-:W2:Y:S01]  /*dd70*/  LDSM.16.M88.4 R20, [R216+0x4000] ;  /* 0x00400000d814783b */ /* 0x000ea20000000200 */
[----:B------:R-:W-:-:S02]  /*dd80*/  IMAD.MOV.U32 R96, RZ, RZ, R60 ;  /* 0x000000ffff607224 */ /* 0x000fc400078e003c */
        /* <DEDUP_REMOVED lines=10> */
[----:B------:R-:W-:Y:S02]  /*de30*/  IMAD.MOV.U32 R118, RZ, RZ, R221 ;  /* 0x000000ffff767224 */ /* 0x000fe400078e00dd */
[----:B------:R-:W-:Y:S02]  /*de40*/  IMAD.MOV.U32 R119, RZ, RZ, R220 ;  /* 0x000000ffff777224 */ /* 0x000fe400078e00dc */
[----:B------:R-:W-:Y:S01]  /*de50*/  IMAD.MOV.U32 R95, RZ, RZ, R127 ;  /* 0x000000ffff5f7224 */ /* 0x000fe200078e007f */
[----:B------:R-:W-:Y:S01]  /*de60*/  HMMA.16816.F32 R220, R8, R74, R36 ;  /* 0x0000004a08dc723c */ /* 0x000fe20000001824 */
[----:B------:R-:W-:-:S02]  /*de70*/  IMAD.MOV.U32 R51, RZ, RZ, R238 ;  /* 0x000000ffff337224 */ /* 0x000fc400078e00ee */
[----:B------:R-:W-:Y:S01]  /*de80*/  IMAD.MOV.U32 R36, RZ, RZ, R59 ;  /* 0x000000ffff247224 */ /* 0x000fe200078e003b */
[----:B------:R-:W3:Y:S01]  /*de90*/  S2R R238, SR_TID.X ;  /* 0x0000000000ee7919 */ /* 0x000ee20000002100 */
[----:B------:R-:W-:Y:S02]  /*dea0*/  IMAD.MOV.U32 R37, RZ, RZ, R64 ;  /* 0x000000ffff257224 */ /* 0x000fe400078e0040 */
[----:B------:R-:W-:Y:S01]  /*deb0*/  IMAD.MOV.U32 R38, RZ, RZ, R65 ;  /* 0x000000ffff267224 */ /* 0x000fe200078e0041 */
[----:B-1----:R-:W-:Y:S01]  /*dec0*/  HMMA.16816.F32 R48, R4, R16, R48 ;  /* 0x000000100430723c */ /* 0x002fe20000001830 */
[----:B------:R-:W-:Y:S02]  /*ded0*/  IMAD.MOV.U32 R39, RZ, RZ, R60 ;  /* 0x000000ffff277224 */ /* 0x000fe400078e003c */
[----:B------:R-:W-:Y:S01]  /*dee0*/  IMAD.MOV.U32 R97, RZ, RZ, R61 ;  /* 0x000000ffff617224 */ /* 0x000fe200078e003d */
[----:B------:R-:W-:Y:S01]  /*def0*/  MOV R61, R126 ;  /* 0x0000007e003d7202 */ /* 0x000fe20000000f00 */
[----:B------:R-:W-:-:S02]  /*df00*/  IMAD.MOV.U32 R98, RZ, RZ, R62 ;  /* 0x000000ffff627224 */ /* 0x000fc400078e003e */
[----:B------:R-:W-:Y:S01]  /*df10*/  IMAD.MOV.U32 R99, RZ, RZ, R63 ;  /* 0x000000ffff637224 */ /* 0x000fe200078e003f */
[----:B--2---:R-:W-:Y:S01]  /*df20*/  HMMA.16816.F32 R212, R4, R20, R212 ;  /* 0x0000001404d4723c */ /* 0x004fe200000018d4 */
[----:B------:R-:W-:Y:S02]  /*df30*/  IMAD.MOV.U32 R72, RZ, RZ, R225 ;  /* 0x000000ffff487224 */ /* 0x000fe400078e00e1 */
[----:B------:R-:W-:Y:S02]  /*df40*/  IMAD.MOV.U32 R73, RZ, RZ, R224 ;  /* 0x000000ffff497224 */ /* 0x000fe400078e00e0 */
[----:B------:R-:W-:Y:S02]  /*df50*/  IMAD.MOV.U32 R62, RZ, RZ, R125 ;  /* 0x000000ffff3e7224 */ /* 0x000fe400078e007d */
[----:B------:R-:W-:Y:S01]  /*df60*/  IMAD.MOV.U32 R63, RZ, RZ, R124 ;  /* 0x000000ffff3f7224 */ /* 0x000fe200078e007c */
[----:B------:R-:W-:Y:S01]  /*df70*/  HMMA.16816.F32 R224, R8, R78, R40 ;  /* 0x0000004e08e0723c */ /* 0x000fe20000001828 */
[----:B------:R-:W-:Y:S01]  /*df80*/  IMAD.MOV.U32 R124, RZ, RZ, R207 ;  /* 0x000000ffff7c7224 */ /* 0x000fe200078e00cf */
[----:B------:R-:W-:Y:S01]  /*df90*/  MOV R79, R95 ;  /* 0x0000005f004f7202 */ /* 0x000fe20000000f00 */
[----:B------:R-:W-:-:S02]  /*dfa0*/  IMAD.MOV.U32 R125, RZ, RZ, R206 ;  /* 0x000000ffff7d7224 */ /* 0x000fc400078e00ce */
[----:B------:R-:W-:Y:S02]  /*dfb0*/  IMAD.MOV.U32 R126, RZ, RZ, R205 ;  /* 0x000000ffff7e7224 */ /* 0x000fe400078e00cd */
[----:B------:R-:W-:Y:S01]  /*dfc0*/  IMAD.MOV.U32 R127, RZ, RZ, R204 ;  /* 0x000000ffff7f7224 */ /* 0x000fe200078e00cc */
[----:B------:R-:W-:Y:S01]  /*dfd0*/  HMMA.16816.F32 R40, R12, R18, R28 ;  /* 0x000000120c28723c */ /* 0x000fe2000000181c */
[----:B------:R-:W-:Y:S01]  /*dfe0*/  IMAD.MOV.U32 R78, RZ, RZ, R94 ;  /* 0x000000ffff4e7224 */ /* 0x000fe200078e005e */
[----:B------:R-:W-:Y:S01]  /*dff0*/  LDSM.16.M88.4 R28, [R216+0x6800] ;  /* 0x00680000d81c783b */ /* 0x000fe20000000200 */
[----:B------:R-:W-:Y:S02]  /*e000*/  IMAD.MOV.U32 R92, RZ, RZ, R52 ;  /* 0x000000ffff5c7224 */ /* 0x000fe400078e0034 */
[----:B------:R-:W-:Y:S02]  /*e010*/  IMAD.MOV.U32 R93, RZ, RZ, R53 ;  /* 0x000000ffff5d7224 */ /* 0x000fe400078e0035 */
[----:B------:R-:W-:Y:S01]  /*e020*/  IMAD.MOV.U32 R94, RZ, RZ, R54 ;  /* 0x000000ffff5e7224 */ /* 0x000fe200078e0036 */
        /* <DEDUP_REMOVED lines=8> */
[----:B------:R-:W-:Y:S01]  /*e0b0*/  IMAD.MOV.U32 R87, RZ, RZ, R73 ;  /* 0x000000ffff577224 */ /* 0x000fe200078e0049 */
[----:B------:R-:W-:Y:S01]  /*e0c0*/  MOV R73, R62 ;  /* 0x0000003e00497202 */ /* 0x000fe20000000f00 */
[----:B------:R-:W-:Y:S02]  /*e0d0*/  IMAD.MOV.U32 R72, RZ, RZ, R61 ;  /* 0x000000ffff487224 */ /* 0x000fe400078e003d */
[----:B------:R-:W-:Y:S01]  /*e0e0*/  IMAD.MOV.U32 R74, RZ, RZ, R63 ;  /* 0x000000ffff4a7224 */ /* 0x000fe200078e003f */
[----:B------:R-:W-:Y:S01]  /*e0f0*/  HMMA.16816.F32 R44, R4, R18, R128 ;  /* 0x00000012042c723c */ /* 0x000fe20000001880 */
[----:B------:R-:W2:Y:S01]  /*e100*/  LDSM.16.M88.4 R16, [R216+0x5800] ;  /* 0x00580000d810783b */ /* 0x000ea20000000200 */
[----:B------:R-:W-:-:S06]  /*e110*/  IMAD.MOV.U32 R75, RZ, RZ, R252 ;  /* 0x000000ffff4b7224 */ /* 0x000fcc00078e00fc */
[----:B------:R-:W-:Y:S01]  /*e120*/  HMMA.16816.F32 R56, R12, R22, R32 ;  /* 0x000000160c38723c */ /* 0x000fe20000001820 */
[----:B------:R-:W-:Y:S07]  /*e130*/  LDSM.16.M88.4 R32, [R216+0x7800] ;  /* 0x00780000d820783b */ /* 0x000fee0000000200 */
[C---:B------:R-:W-:Y:S01]  /*e140*/  HMMA.16816.F32 R128, R4.reuse, R24, R36 ;  /* 0x000000180480723c */ /* 0x040fe20000001824 */
[----:B------:R-:W4:Y:S07]  /*e150*/  LDSM.16.M88.4 R36, [R216+0x7000] ;  /* 0x00700000d824783b */ /* 0x000f2e0000000200 */
        /* <DEDUP_REMOVED lines=11> */
[----:B-1----:R-:W-:Y:S01]  /*e210*/  HMMA.16816.F32 R108, R4, R8, R112 ;  /* 0x00000008046c723c */ /* 0x002fe20000001870 */
[----:B------:R-:W-:Y:S02]  /*e220*/  IMAD.MOV.U32 R20, RZ, RZ, R235 ;  /* 0x000000ffff147224 */ /* 0x000fe400078e00eb */
[----:B------:R-:W-:Y:S02]  /*e230*/  IMAD.MOV.U32 R22, RZ, RZ, R218 ;  /* 0x000000ffff167224 */ /* 0x000fe400078e00da */
[----:B------:R-:W-:-:S03]  /*e240*/  IMAD.MOV.U32 R23, RZ, RZ, R217 ;  /* 0x000000ffff177224 */ /* 0x000fc600078e00d9 */
[C---:B--2---:R-:W-:Y:S08]  /*e250*/  HMMA.16816.F32 R112, R4.reuse, R18, R104 ;  /* 0x000000120470723c */ /* 0x044ff00000001868 */
[C---:B------:R-:W-:Y:S08]  /*e260*/  HMMA.16816.F32 R116, R4.reuse, R16, R116 ;  /* 0x000000100474723c */ /* 0x040ff00000001874 */
[C---:B------:R-:W-:Y:S08]  /*e270*/  HMMA.16816.F32 R100, R4.reuse, R28, R100 ;  /* 0x0000001c0464723c */ /* 0x040ff00000001864 */
[C---:B----4-:R-:W-:Y:S08]  /*e280*/  HMMA.16816.F32 R92, R4.reuse, R36, R92 ;  /* 0x00000024045c723c */ /* 0x050ff0000000185c */
[C---:B------:R-:W-:Y:S08]  /*e290*/  HMMA.16816.F32 R84, R4.reuse, R32, R84 ;  /* 0x000000200454723c */ /* 0x040ff00000001854 */
[C---:B------:R-:W-:Y:S08]  /*e2a0*/  HMMA.16816.F32 R124, R4.reuse, R26, R124 ;  /* 0x0000001a047c723c */ /* 0x040ff0000000187c */
[C---:B------:R-:W-:Y:S08]  /*e2b0*/  HMMA.16816.F32 R104, R4.reuse, R10, R72 ;  /* 0x0000000a0468723c */ /* 0x040ff00000001848 */
        /* <DEDUP_REMOVED lines=8> */
[C---:B------:R-:W-:Y:S01]  /*e340*/  IMAD.IADD R2, R136.reuse, 0x1, R0 ;  /* 0x0000000188027824 */ /* 0x040fe200078e0200 */
[----:B------:R-:W-:-:S06]  /*e350*/  IADD3 R0, PT, PT, R136, R216, RZ ;  /* 0x000000d888007210 */ /* 0x000fcc0007ffe0ff */
[C---:B------:R-:W-:Y:S08]  /*e360*/  HMMA.16816.F32 R120, R12.reuse, R16, R4 ;  /* 0x000000100c78723c */ /* 0x040ff00000001804 */
[C---:B------:R-:W-:Y:S01]  /*e370*/  HMMA.16816.F32 R4, R12.reuse, R28, R20 ;  /* 0x0000001c0c04723c */ /* 0x040fe20000001814 */
[----:B------:R-:W-:Y:S07]  /*e380*/  LDSM.16.M88.4 R20, [R0+0x4000] ;  /* 0x004000000014783b */ /* 0x000fee0000000200 */
[C---:B------:R-:W-:Y:S08]  /*e390*/  HMMA.16816.F32 R208, R12.reuse, R24, R208 ;  /* 0x000000180cd0723c */ /* 0x040ff000000018d0 */
[----:B------:R-:W-:Y:S03]  /*e3a0*/  HMMA.16816.F32 R200, R12, R8, R200 ;  /* 0x000000080cc8723c */ /* 0x000fe600000018c8 */
[----:B------:R-:W-:-:S02]  /*e3b0*/  IMAD.MOV.U32 R26, RZ, RZ, R6 ;  /* 0x000000ffff1a7224 */ /* 0x000fc400078e0006 */
[----:B------:R-:W-:Y:S02]  /*e3c0*/  IMAD.MOV.U32 R25, RZ, RZ, R7 ;  /* 0x000000ffff197224 */ /* 0x000fe400078e0007 */
[----:B------:R-:W-:Y:S01]  /*e3d0*/  IMAD.MOV.U32 R24, RZ, RZ, R5 ;  /* 0x000000ffff187224 */ /* 0x000fe200078e0005 */
[C---:B------:R-:W-:Y:S01]  /*e3e0*/  HMMA.16816.F32 R204, R12.reuse, R10, R204 ;  /* 0x0000000a0ccc723c */ /* 0x040fe200000018cc */
[----:B------:R-:W-:Y:S01]  /*e3f0*/  IMAD.MOV.U32 R251, RZ, RZ, R4 ;  /* 0x000000fffffb7224 */ /* 0x000fe200078e0004 */
[----:B------:R-:W-:Y:S04]  /*e400*/  LDSM.16.M88.4 R8, [R2] ;  /* 0x000000000208783b */ /* 0x000fe80000000200 */
[----:B------:R-:W1:Y:S02]  /*e410*/  LDSM.16.M88.4 R4, [R2+0x2000] ;  /* 0x002000000204783b */ /* 0x000e640000000200 */
[C---:B------:R-:W-:Y:S02]  /*e420*/  HMMA.16816.F32 R132, R12.reuse, R18, R132 ;  /* 0x000000120c84723c */ /* 0x040fe40000001884 */
[----:B------:R-:W-:Y:S06]  /*e430*/  LDSM.16.M88.4 R16, [R0+0x4800] ;  /* 0x004800000010783b */ /* 0x000fec0000000200 */
[C---:B------:R-:W-:Y:S08]  /*e440*/  HMMA.16816.F32 R228, R12.reuse, R30, R228 ;  /* 0x0000001e0ce4723c */ /* 0x040ff000000018e4 */
[C---:B------:R-:W-:Y:S08]  /*e450*/  HMMA.16816.F32 R216, R12.reuse, R36, R80 ;  /* 0x000000240cd8723c */ /* 0x040ff00000001850 */
[C---:B------:R-:W-:Y:S08]  /*e460*/  HMMA.16816.F32 R224, R12.reuse, R38, R224 ;  /* 0x000000260ce0723c */ /* 0x040ff000000018e0 */
[C---:B------:R-:W-:Y:S08]  /*e470*/  HMMA.16816.F32 R36, R12.reuse, R32, R68 ;  /* 0x000000200c24723c */ /* 0x040ff00000001844 */
[----:B------:R-:W-:Y:S01]  /*e480*/  HMMA.16816.F32 R220, R12, R34, R220 ;  /* 0x000000220cdc723c */ /* 0x000fe200000018dc */
[----:B------:R-:W2:Y:S07]  /*e490*/  LDSM.16.M88.4 R32, [R0+0x5000] ;  /* 0x005000000020783b */ /* 0x000eae0000000200 */
[-C--:B-1----:R-:W-:Y:S08]  /*e4a0*/  HMMA.16816.F32 R28, R4, R20.reuse, R212 ;  /* 0x00000014041c723c */ /* 0x082ff000000018d4 */
[----:B------:R-:W-:Y:S08]  /*e4b0*/  HMMA.16816.F32 R212, R8, R20, R64 ;  /* 0x0000001408d4723c */ /* 0x000ff00000001840 */
[----:B------:R-:W-:Y:S03]  /*e4c0*/  HMMA.16816.F32 R12, R4, R22, R60 ;  /* 0x00000016040c723c */ /* 0x000fe6000000183c */
[----:B------:R-:W-:-:S02]  /*e4d0*/  IMAD.MOV.U32 R241, RZ, RZ, R28 ;  /* 0x000000fffff17224 */ /* 0x000fc400078e001c */
[----:B------:R-:W-:Y:S02]  /*e4e0*/  IMAD.MOV.U32 R237, RZ, RZ, R29 ;  /* 0x000000ffffed7224 */ /* 0x000fe400078e001d */
[----:B------:R-:W-:Y:S01]  /*e4f0*/  IMAD.MOV.U32 R138, RZ, RZ, R31 ;  /* 0x000000ffff8a7224 */ /* 0x000fe200078e001f */
[----:B------:R-:W-:Y:S01]  /*e500*/  HMMA.16816.F32 R20, R8, R22, R56 ;  /* 0x000000160814723c */ /* 0x000fe20000001838 */
[----:B------:R-:W-:Y:S02]  /*e510*/  IMAD.MOV.U32 R68, RZ, RZ, R30 ;  /* 0x000000ffff447224 */ /* 0x000fe400078e001e */
[----:B------:R-:W1:Y:S05]  /*e520*/  LDSM.16.M88.4 R28, [R0+0x5800] ;  /* 0x00580000001c783b */ /* 0x000e6a0000000200 */
[----:B--2---:R-:W-:Y:S03]  /*e530*/  HMMA.16816.F32 R124, R4, R34, R124 ;  /* 0x00000022047c723c */ /* 0x004fe6000000187c */
        /* <DEDUP_REMOVED lines=8> */
[----:B------:R-:W-:-:S03]  /*e5c0*/  IMAD.MOV.U32 R61, RZ, RZ, R20 ;  /* 0x000000ffff3d7224 */ /* 0x000fc600078e0014 */
[C---:B------:R-:W-:Y:S01]  /*e5d0*/  HMMA.16816.F32 R20, R8.reuse, R16, R52 ;  /* 0x000000100814723c */ /* 0x040fe20000001834 */
[----:B------:R-:W-:Y:S01]  /*e5e0*/  IMAD.MOV.U32 R54, RZ, RZ, R26 ;  /* 0x000000ffff367224 */ /* 0x000fe200078e001a */
[----:B------:R-:W-:Y:S01]  /*e5f0*/  MOV R64, R125 ;  /* 0x0000007d00407202 */ /* 0x000fe20000000f00 */
[----:B------:R-:W-:Y:S02]  /*e600*/  IMAD.MOV.U32 R55, RZ, RZ, R25 ;  /* 0x000000ffff377224 */ /* 0x000fe400078e0019 */
[----:B------:R-:W-:Y:S02]  /*e610*/  IMAD.MOV.U32 R53, RZ, RZ, R24 ;  /* 0x000000ffff357224 */ /* 0x000fe400078e0018 */
[----:B------:R-:W2:Y:S01]  /*e620*/  LDSM.16.M88.4 R24, [R0+0x6000] ;  /* 0x006000000018783b */ /* 0x000ea20000000200 */
[----:B------:R-:W-:Y:S01]  /*e630*/  IMAD.MOV.U32 R235, RZ, RZ, R126 ;  /* 0x000000ffffeb7224 */ /* 0x000fe200078e007e */
[----:B------:R-:W-:Y:S01]  /*e640*/  HMMA.16816.F32 R72, R8, R34, R72 ;  /* 0x000000220848723c */ /* 0x000fe20000001848 */
[----:B------:R-:W-:-:S07]  /*e650*/  IMAD.MOV.U32 R125, RZ, RZ, R138 ;  /* 0x000000ffff7d7224 */ /* 0x000fce00078e008a */
[C---:B-1----:R-:W-:Y:S02]  /*e660*/  HMMA.16816.F32 R116, R4.reuse, R28, R116 ;  /* 0x0000001c0474723c */ /* 0x042fe40000001874 */
[----:B------:R-:W-:Y:S02]  /*e670*/  IMAD.MOV.U32 R52, RZ, RZ, R23 ;  /* 0x000000ffff347224 */ /* 0x000fe400078e0017 */
[----:B------:R-:W-:Y:S02]  /*e680*/  IMAD.MOV.U32 R252, RZ, RZ, R22 ;  /* 0x000000fffffc7224 */ /* 0x000fe400078e0016 */
[----:B------:R-:W-:Y:S02]  /*e690*/  IMAD.MOV.U32 R62, RZ, RZ, R21 ;  /* 0x000000ffff3e7224 */ /* 0x000fe400078e0015 */
[----:B------:R-:W-:Y:S01]  /*e6a0*/  IMAD.MOV.U32 R57, RZ, RZ, R20 ;  /* 0x000000ffff397224 */ /* 0x000fe200078e0014 */
[C---:B------:R-:W-:Y:S08]  /*e6b0*/  HMMA.16816.F32 R112, R4.reuse, R30, R112 ;  /* 0x0000001e0470723c */ /* 0x040ff00000001870 */
[----:B------:R-:W-:Y:S01]  /*e6c0*/  HMMA.16816.F32 R20, R4, R16, R48 ;  /* 0x000000100414723c */ /* 0x000fe20000001830 */
[----:B------:R-:W-:-:S02]  /*e6d0*/  IMAD.MOV.U32 R48, RZ, RZ, R13 ;  /* 0x000000ffff307224 */ /* 0x000fc400078e000d */
[----:B------:R-:W-:Y:S02]  /*e6e0*/  IMAD.MOV.U32 R58, RZ, RZ, R118 ;  /* 0x000000ffff3a7224 */ /* 0x000fe400078e0076 */
[----:B------:R-:W-:Y:S02]  /*e6f0*/  IMAD.MOV.U32 R56, RZ, RZ, R119 ;  /* 0x000000ffff387224 */ /* 0x000fe400078e0077 */
[----:B------:R-:W-:Y:S02]  /*e700*/  IMAD.MOV.U32 R119, RZ, RZ, R241 ;  /* 0x000000ffff777224 */ /* 0x000fe400078e00f1 */
[----:B------:R-:W-:Y:S02]  /*e710*/  IMAD.MOV.U32 R66, RZ, RZ, R116 ;  /* 0x000000ffff427224 */ /* 0x000fe400078e0074 */
[----:B------:R-:W-:Y:S01]  /*e720*/  IMAD.MOV.U32 R248, RZ, RZ, R115 ;  /* 0x000000fffff87224 */ /* 0x000fe200078e0073 */
[----:B--2---:R-:W-:Y:S01]  /*e730*/  HMMA.16816.F32 R108, R4, R24, R108 ;  /* 0x00000018046c723c */ /* 0x004fe2000000186c */
[----:B------:R-:W-:-:S02]  /*e740*/  IMAD.MOV.U32 R63, RZ, RZ, R113 ;  /* 0x000000ffff3f7224 */ /* 0x000fc400078e0071 */
[----:B------:R-:W-:Y:S01]  /*e750*/  IMAD.MOV.U32 R245, RZ, RZ, R114 ;  /* 0x000000fffff57224 */ /* 0x000fe200078e0072 */
[----:B------:R-:W-:Y:S01]  /*e760*/  MOV R114, R119 ;  /* 0x0000007700727202 */ /* 0x000fe20000000f00 */
        /* <DEDUP_REMOVED lines=8> */
[----:B------:R-:W1:Y:S01]  /*e7f0*/  LDSM.16.M88.4 R12, [R0+0x7800] ;  /* 0x00780000000c783b */ /* 0x000e620000000200 */
[----:B------:R-:W-:Y:S01]  /*e800*/  IMAD.MOV.U32 R239, RZ, RZ, R111 ;  /* 0x000000ffffef7224 */ /* 0x000fe200078e006f */
[----:B------:R-:W-:Y:S01]  /*e810*/  MOV R60, R110 ;  /* 0x0000006e003c7202 */ /* 0x000fe20000000f00 */
[----:B------:R-:W-:Y:S02]  /*e820*/  IMAD.MOV.U32 R44, RZ, RZ, R48 ;  /* 0x000000ffff2c7224 */ /* 0x000fe400078e0030 */
[----:B------:R-:W-:Y:S01]  /*e830*/  HMMA.16816.F32 R16, R8, R18, R40 ;  /* 0x000000120810723c */ /* 0x000fe20000001828 */
[----:B------:R-:W-:Y:S02]  /*e840*/  IMAD.MOV.U32 R41, RZ, RZ, R117 ;  /* 0x000000ffff297224 */ /* 0x000fe400078e0075 */
[----:B------:R-:W-:-:S02]  /*e850*/  IMAD.MOV.U32 R81, RZ, RZ, R109 ;  /* 0x000000ffff517224 */ /* 0x000fc400078e006d */
[----:B------:R-:W-:Y:S02]  /*e860*/  IMAD.MOV.U32 R48, RZ, RZ, R52 ;  /* 0x000000ffff307224 */ /* 0x000fe400078e0034 */
[----:B------:R-:W-:Y:S02]  /*e870*/  IMAD.MOV.U32 R240, RZ, RZ, R107 ;  /* 0x000000fffff07224 */ /* 0x000fe400078e006b */
[----:B------:R-:W-:Y:S02]  /*e880*/  IMAD.MOV.U32 R47, RZ, RZ, R2 ;  /* 0x000000ffff2f7224 */ /* 0x000fe400078e0002 */
[----:B------:R-:W-:Y:S01]  /*e890*/  IMAD.MOV.U32 R51, RZ, RZ, R21 ;  /* 0x000000ffff337224 */ /* 0x000fe200078e0015 */
[----:B------:R-:W-:Y:S01]  /*e8a0*/  MOV R82, R20 ;  /* 0x0000001400527202 */ /* 0x000fe20000000f00 */
[----:B------:R-:W-:Y:S02]  /*e8b0*/  IMAD.MOV.U32 R49, RZ, RZ, R22 ;  /* 0x000000ffff317224 */ /* 0x000fe400078e0016 */
[----:B------:R-:W-:-:S02]  /*e8c0*/  IMAD.MOV.U32 R50, RZ, RZ, R23 ;  /* 0x000000ffff327224 */ /* 0x000fc400078e0017 */
[----:B------:R-:W2:Y:S01]  /*e8d0*/  LDSM.16.M88.4 R20, [R0+0x6800] ;  /* 0x006800000014783b */ /* 0x000ea20000000200 */
[----:B------:R-:W-:Y:S02]  /*e8e0*/  IMAD.MOV.U32 R126, RZ, RZ, R51 ;  /* 0x000000ffff7e7224 */ /* 0x000fe400078e0033 */
[----:B------:R-:W-:Y:S02]  /*e8f0*/  IMAD.MOV.U32 R242, RZ, RZ, R19 ;  /* 0x000000fffff27224 */ /* 0x000fe400078e0013 */
[----:B------:R-:W-:Y:S02]  /*e900*/  IMAD.MOV.U32 R42, RZ, RZ, R17 ;  /* 0x000000ffff2a7224 */ /* 0x000fe400078e0011 */
[----:B------:R-:W-:Y:S02]  /*e910*/  IMAD.MOV.U32 R40, RZ, RZ, R16 ;  /* 0x000000ffff287224 */ /* 0x000fe400078e0010 */
[----:B------:R-:W-:Y:S01]  /*e920*/  IMAD.MOV.U32 R45, RZ, RZ, R18 ;  /* 0x000000ffff2d7224 */ /* 0x000fe200078e0012 */
[----:B------:R-:W-:Y:S01]  /*e930*/  MOV R118, R42 ;  /* 0x0000002a00767202 */ /* 0x000fe20000000f00 */
[----:B------:R4:W3:Y:S01]  /*e940*/  LDSM.16.M88.4 R16, [R0+0x7000] ;  /* 0x007000000010783b */ /* 0x0008e20000000200 */
[----:B------:R-:W-:Y:S01]  /*e950*/  IMAD.MOV.U32 R117, RZ, RZ, R242 ;  /* 0x000000ffff757224 */ /* 0x000fe200078e00f2 */
[----:B------:R-:W-:-:S04]  /*e960*/  DEPBAR.LE SB0, 0x0 ;  /* 0x000080000000791a */ /* 0x000fc80000000000 */
[----:B------:R-:W-:Y:S01]  /*e970*/  IMAD.MOV.U32 R111, RZ, RZ, R117 ;  /* 0x000000ffff6f7224 */ /* 0x000fe200078e0075 */
[C---:B-1----:R-:W-:Y:S01]  /*e980*/  HMMA.16816.F32 R84, R4.reuse, R12, R84 ;  /* 0x0000000c0454723c */ /* 0x042fe20000001854 */
        /* <DEDUP_REMOVED lines=8> */
[----:B------:R-:W-:Y:S02]  /*ea10*/  IMAD.MOV.U32 R127, RZ, RZ, R40 ;  /* 0x000000ffff7f7224 */ /* 0x000fe400078e0028 */
[----:B----4-:R-:W-:Y:S02]  /*ea20*/  IMAD.MOV.U32 R0, RZ, RZ, R124 ;  /* 0x000000ffff007224 */ /* 0x010fe400078e007c */
[----:B------:R-:W-:Y:S01]  /*ea30*/  FMUL.FTZ R2, R2, UR6 ;  /* 0x0000000602027c20 */ /* 0x000fe20008410000 */
        /* <DEDUP_REMOVED lines=13> */
[----:B---3--:R-:W-:Y:S01]  /*eb10*/  HMMA.16816.F32 R92, R4, R16, R92 ;  /* 0x00000010045c723c */ /* 0x008fe2000000185c */
[----:B------:R-:W-:Y:S01]  /*eb20*/  IMAD.MOV.U32 R42, RZ, RZ, R3 ;  /* 0x000000ffff2a7224 */ /* 0x000fe200078e0003 */
[----:B------:R-:W-:Y:S01]  /*eb30*/  MOV R48, R68 ;  /* 0x0000004400307202 */ /* 0x000fe20000000f00 */
[----:B------:R-:W-:Y:S01]  /*eb40*/  IMAD.MOV.U32 R126, RZ, RZ, R47 ;  /* 0x000000ffff7e7224 */ /* 0x000fe200078e002f */
[----:B------:R-:W-:Y:S01]  /*eb50*/  MOV R47, R69 ;  /* 0x00000045002f7202 */ /* 0x000fe20000000f00 */
[----:B------:R-:W-:Y:S02]  /*eb60*/  IMAD.MOV.U32 R108, RZ, RZ, R111 ;  /* 0x000000ffff6c7224 */ /* 0x000fe400078e006f */
[----:B------:R-:W-:Y:S02]  /*eb70*/  IMAD.MOV.U32 R105, RZ, RZ, R107 ;  /* 0x000000ffff697224 */ /* 0x000fe400078e006b */
[----:B------:R-:W-:-:S02]  /*eb80*/  IMAD.MOV.U32 R40, RZ, RZ, R137 ;  /* 0x000000ffff287224 */ /* 0x000fc400078e0089 */
[----:B------:R-:W-:Y:S01]  /*eb90*/  IMAD.MOV.U32 R111, RZ, RZ, R115 ;  /* 0x000000ffff6f7224 */ /* 0x000fe200078e0073 */
[----:B------:R-:W-:Y:S01]  /*eba0*/  MOV R137, R103 ;  /* 0x0000006700897202 */ /* 0x000fe20000000f00 */
[----:B------:R-:W-:Y:S02]  /*ebb0*/  IMAD.MOV.U32 R107, RZ, RZ, R118 ;  /* 0x000000ffff6b7224 */ /* 0x000fe400078e0076 */
[----:B------:R-:W-:Y:S02]  /*ebc0*/  IMAD.MOV.U32 R112, RZ, RZ, R97 ;  /* 0x000000ffff707224 */ /* 0x000fe400078e0061 */
[----:B------:R-:W-:Y:S02]  /*ebd0*/  IMAD.MOV.U32 R51, RZ, RZ, R96 ;  /* 0x000000ffff337224 */ /* 0x000fe400078e0060 */
[----:B------:R-:W-:Y:S02]  /*ebe0*/  IMAD.MOV.U32 R118, RZ, RZ, R0 ;  /* 0x000000ffff767224 */ /* 0x000fe400078e0000 */
[----:B------:R-:W-:Y:S01]  /*ebf0*/  FMUL.FTZ R0, R212, UR6 ;  /* 0x00000006d4007c20 */ /* 0x000fe20008410000 */
        /* <DEDUP_REMOVED lines=19> */
[----:B------:R1:W-:Y:S01]  /*ed30*/  MUFU.TANH R206, R0 ;  /* 0x0000000000ce7308 */ /* 0x0003e20000002400 */
[----:B------:R-:W-:Y:S02]  /*ed40*/  IMAD.MOV.U32 R52, RZ, RZ, R251 ;  /* 0x000000ffff347224 */ /* 0x000fe400078e00fb */
[----:B------:R-:W-:-:S02]  /*ed50*/  IMAD.MOV.U32 R251, RZ, RZ, R98 ;  /* 0x000000fffffb7224 */ /* 0x000fc400078e0062 */
[----:B------:R-:W-:Y:S02]  /*ed60*/  IMAD.MOV.U32 R115, RZ, RZ, R119 ;  /* 0x000000ffff737224 */ /* 0x000fe400078e0077 */
[----:B------:R-:W-:Y:S01]  /*ed70*/  IMAD.MOV.U32 R119, RZ, RZ, R44 ;  /* 0x000000ffff777224 */ /* 0x000fe200078e002c */
[----:B------:R-:W-:Y:S01]  /*ed80*/  HMMA.16816.F32 R52, R8, R20, R52 ;  /* 0x000000140834723c */ /* 0x000fe20000001834 */
[----:B------:R-:W-:Y:S02]  /*ed90*/  IMAD.MOV.U32 R98, RZ, RZ, R126 ;  /* 0x000000ffff627224 */ /* 0x000fe400078e007e */
[----:B------:R-:W-:Y:S02]  /*eda0*/  IMAD.MOV.U32 R47, RZ, RZ, R61 ;  /* 0x000000ffff2f7224 */ /* 0x000fe400078e003d */
[----:B------:R-:W-:Y:S02]  /*edb0*/  IMAD.MOV.U32 R126, RZ, RZ, R48 ;  /* 0x000000ffff7e7224 */ /* 0x000fe400078e0030 */
[----:B------:R-:W-:-:S02]  /*edc0*/  IMAD.MOV.U32 R242, RZ, RZ, R99 ;  /* 0x000000fffff27224 */ /* 0x000fc400078e0063 */
[----:B-1----:R-:W-:Y:S01]  /*edd0*/  FMUL.FTZ R0, R214, UR6 ;  /* 0x00000006d6007c20 */ /* 0x002fe20008410000 */
[----:B------:R-:W-:Y:S01]  /*ede0*/  IMAD.MOV.U32 R99, RZ, RZ, R117 ;  /* 0x000000ffff637224 */ /* 0x000fe200078e0075 */
[----:B------:R-:W-:Y:S01]  /*edf0*/  MOV R117, R119 ;  /* 0x0000007700757202 */ /* 0x000fe20000000f00 */
[----:B------:R-:W-:Y:S01]  /*ee00*/  IMAD.MOV.U32 R119, RZ, RZ, R47 ;  /* 0x000000ffff777224 */ /* 0x000fe200078e002f */
[----:B------:R1:W2:Y:S01]  /*ee10*/  MUFU.TANH R48, R0 ;  /* 0x0000000000307308 */ /* 0x0002a20000002400 */
[----:B------:R-:W-:Y:S02]  /*ee20*/  IMAD.MOV.U32 R40, RZ, RZ, R46 ;  /* 0x000000ffff287224 */ /* 0x000fe400078e002e */
        /* <DEDUP_REMOVED lines=8> */
[----:B-1----:R-:W-:Y:S01]  /*eeb0*/  FMUL.FTZ R0, R215, UR6 ;  /* 0x00000006d7007c20 */ /* 0x002fe20008410000 */
[----:B------:R-:W-:-:S02]  /*eec0*/  IMAD.MOV.U32 R136, RZ, RZ, R94 ;  /* 0x000000ffff887224 */ /* 0x000fc400078e005e */
[----:B------:R-:W-:Y:S01]  /*eed0*/  IMAD.MOV.U32 R80, RZ, RZ, R95 ;  /* 0x000000ffff507224 */ /* 0x000fe200078e005f */
[----:B------:R1:W-:Y:S01]  /*eee0*/  MUFU.TANH R47, R0 ;  /* 0x00000000002f7308 */ /* 0x0003e20000002400 */
[C---:B------:R-:W-:Y:S01]  /*eef0*/  HMMA.16816.F32 R92, R8.reuse, R30, R132 ;  /* 0x0000001e085c723c */ /* 0x040fe20000001884 */
[----:B------:R-:W-:Y:S02]  /*ef00*/  IMAD.MOV.U32 R61, RZ, RZ, R76 ;  /* 0x000000ffff3d7224 */ /* 0x000fe400078e004c */
[----:B------:R-:W-:Y:S02]  /*ef10*/  IMAD.MOV.U32 R6, RZ, RZ, R77 ;  /* 0x000000ffff067224 */ /* 0x000fe400078e004d */
[----:B------:R-:W-:Y:S01]  /*ef20*/  IMAD.MOV.U32 R68, RZ, RZ, R78 ;  /* 0x000000ffff447224 */ /* 0x000fe200078e004e */
[----:B------:R-:W-:Y:S01]  /*ef30*/  MOV R34, R61 ;  /* 0x0000003d00227202 */ /* 0x000fe20000000f00 */
[----:B------:R-:W-:Y:S02]  /*ef40*/  IMAD.MOV.U32 R252, RZ, RZ, R79 ;  /* 0x000000fffffc7224 */ /* 0x000fe400078e004f */
[----:B------:R-:W-:Y:S01]  /*ef50*/  HMMA.16816.F32 R76, R8, R32, R208 ;  /* 0x00000020084c723c */ /* 0x000fe200000018d0 */
[----:B------:R-:W-:-:S02]  /*ef60*/  IMAD.MOV.U32 R4, RZ, RZ, R81 ;  /* 0x000000ffff047224 */ /* 0x000fc400078e0051 */
[----:B------:R-:W-:Y:S02]  /*ef70*/  IMAD.MOV.U32 R89, RZ, RZ, R84 ;  /* 0x000000ffff597224 */ /* 0x000fe400078e0054 */
[----:B------:R-:W-:Y:S02]  /*ef80*/  IMAD.MOV.U32 R88, RZ, RZ, R85 ;  /* 0x000000ffff587224 */ /* 0x000fe400078e0055 */
[----:B-1----:R-:W-:Y:S01]  /*ef90*/  FMUL.FTZ R0, R5, UR6 ;  /* 0x0000000605007c20 */ /* 0x002fe20008410000 */
[----:B------:R-:W-:Y:S02]  /*efa0*/  IMAD.MOV.U32 R5, RZ, RZ, R105 ;  /* 0x000000ffff057224 */ /* 0x000fe400078e0069 */
[----:B------:R-:W-:Y:S01]  /*efb0*/  IMAD.MOV.U32 R105, RZ, RZ, R50 ;  /* 0x000000ffff697224 */ /* 0x000fe200078e0032 */
[----:B------:R1:W-:Y:S01]  /*efc0*/  MUFU.TANH R205, R0 ;  /* 0x0000000000cd7308 */ /* 0x0003e20000002400 */
[----:B------:R-:W-:Y:S02]  /*efd0*/  IMAD.MOV.U32 R70, RZ, RZ, R86 ;  /* 0x000000ffff467224 */ /* 0x000fe400078e0056 */
[----:B------:R-:W-:Y:S01]  /*efe0*/  IMAD.MOV.U32 R69, RZ, RZ, R87 ;  /* 0x000000ffff457224 */ /* 0x000fe200078e0057 */
[----:B------:R-:W-:Y:S01]  /*eff0*/  MOV R201, R105 ;  /* 0x0000006900c97202 */ /* 0x000fe20000000f00 */
[----:B------:R-:W-:Y:S01]  /*f000*/  HMMA.16816.F32 R84, R8, R28, R120 ;  /* 0x0000001c0854723c */ /* 0x000fe20000001878 */
[----:B------:R-:W-:-:S02]  /*f010*/  IMAD.MOV.U32 R28, RZ, RZ, R71 ;  /* 0x000000ffff1c7224 */ /* 0x000fc400078e0047 */
[----:B------:R-:W-:Y:S02]  /*f020*/  IMAD.MOV.U32 R202, RZ, RZ, R91 ;  /* 0x000000ffffca7224 */ /* 0x000fe400078e005b */
[----:B------:R-:W-:Y:S02]  /*f030*/  IMAD.MOV.U32 R133, RZ, RZ, R90 ;  /* 0x000000ffff857224 */ /* 0x000fe400078e005a */
[----:B------:R-:W-:Y:S02]  /*f040*/  IMAD.MOV.U32 R31, RZ, RZ, R89 ;  /* 0x000000ffff1f7224 */ /* 0x000fe400078e0059 */
[----:B------:R-:W-:Y:S02]  /*f050*/  IMAD.MOV.U32 R30, RZ, RZ, R88 ;  /* 0x000000ffff1e7224 */ /* 0x000fe400078e0058 */
[----:B------:R-:W-:Y:S01]  /*f060*/  HMMA.16816.F32 R88, R8, R22, R228 ;  /* 0x000000160858723c */ /* 0x000fe200000018e4 */
[----:B-1----:R-:W-:Y:S01]  /*f070*/  FMUL.FTZ R0, R7, UR6 ;  /* 0x0000000607007c20 */ /* 0x002fe20008410000 */
[----:B------:R-:W-:-:S02]  /*f080*/  IMAD.MOV.U32 R7, RZ, RZ, R60 ;  /* 0x000000ffff077224 */ /* 0x000fc400078e003c */
[----:B------:R-:W-:Y:S01]  /*f090*/  IMAD.MOV.U32 R123, RZ, RZ, R6 ;  /* 0x000000ffff7b7224 */ /* 0x000fe200078e0006 */
[----:B------:R1:W-:Y:S01]  /*f0a0*/  MUFU.TANH R204, R0 ;  /* 0x0000000000cc7308 */ /* 0x0003e20000002400 */
[----:B------:R-:W-:Y:S02]  /*f0b0*/  IMAD.MOV.U32 R6, RZ, RZ, R59 ;  /* 0x000000ffff067224 */ /* 0x000fe400078e003b */
[----:B------:R-:W-:Y:S02]  /*f0c0*/  IMAD.SHL.U32 R20, R238, 0x2, RZ ;  /* 0x00000002ee147824 */ /* 0x000fe400078e00ff */
[----:B------:R-:W-:Y:S02]  /*f0d0*/  IMAD.MOV.U32 R134, RZ, RZ, R117 ;  /* 0x000000ffff867224 */ /* 0x000fe400078e0075 */
[----:B------:R-:W-:Y:S01]  /*f0e0*/  IMAD.MOV.U32 R29, RZ, RZ, R119 ;  /* 0x000000ffff1d7224 */ /* 0x000fe200078e0077 */
[----:B------:R3:W-:Y:S01]  /*f0f0*/  STL [R1+0x9c], R20 ;  /* 0x00009c1401007387 */ /* 0x0007e20000100800 */
[----:B------:R-:W-:-:S02]  /*f100*/  IMAD.MOV.U32 R33, RZ, RZ, R97 ;  /* 0x000000ffff217224 */ /* 0x000fc400078e0061 */
[----:B------:R-:W-:Y:S02]  /*f110*/  IMAD.MOV.U32 R32, RZ, RZ, R96 ;  /* 0x000000ffff207224 */ /* 0x000fe400078e0060 */
[----:B------:R-:W-:Y:S02]  /*f120*/  IMAD.MOV.U32 R210, RZ, RZ, R106 ;  /* 0x000000ffffd27224 */ /* 0x000fe400078e006a */
[----:B------:R-:W-:Y:S02]  /*f130*/  IMAD.MOV.U32 R207, RZ, RZ, R32 ;  /* 0x000000ffffcf7224 */ /* 0x000fe400078e0020 */
[----:B-1----:R-:W-:Y:S01]  /*f140*/  FMUL.FTZ R0, R40, UR6 ;  /* 0x0000000628007c20 */ /* 0x002fe20008410000 */
[----:B------:R-:W-:Y:S02]  /*f150*/  IMAD.MOV.U32 R230, RZ, RZ, R134 ;  /* 0x000000ffffe67224 */ /* 0x000fe400078e0086 */
[----:B------:R-:W-:Y:S01]  /*f160*/  IMAD.MOV.U32 R134, RZ, RZ, R51 ;  /* 0x000000ffff867224 */ /* 0x000fe200078e0033 */
[----:B------:R1:W4:Y:S01]  /*f170*/  MUFU.TANH R40, R0 ;  /* 0x0000000000287308 */ /* 0x0003220000002400 */
[----:B------:R-:W-:-:S02]  /*f180*/  IMAD.MOV.U32 R200, RZ, RZ, R202 ;  /* 0x000000ffffc87224 */ /* 0x000fc400078e00ca */
[----:B------:R-:W-:Y:S02]  /*f190*/  IMAD.MOV.U32 R229, RZ, RZ, R62 ;  /* 0x000000ffffe57224 */ /* 0x000fe400078e003e */
[----:B------:R-:W-:Y:S02]  /*f1a0*/  IMAD.MOV.U32 R231, RZ, RZ, R6 ;  /* 0x000000ffffe77224 */ /* 0x000fe400078e0006 */
[----:B------:R-:W-:Y:S02]  /*f1b0*/  IMAD.MOV.U32 R215, RZ, RZ, R7 ;  /* 0x000000ffffd77224 */ /* 0x000fe400078e0007 */
[----:B-1----:R-:W-:-:S04]  /*f1c0*/  FMUL.FTZ R0, R42, UR6 ;  /* 0x000000062a007c20 */ /* 0x002fc80008410000 */
[----:B------:R1:W3:Y:S02]  /*f1d0*/  MUFU.TANH R42, R0 ;  /* 0x00000000002a7308 */ /* 0x0002e40000002400 */
[----:B-1----:R-:W-:Y:S01]  /*f1e0*/  FMUL.FTZ R0, R98, UR6 ;  /* 0x0000000662007c20 */ /* 0x002fe20008410000 */
[----:B------:R-:W-:-:S05]  /*f1f0*/  IMAD.MOV.U32 R98, RZ, RZ, R58 ;  /* 0x000000ffff627224 */ /* 0x000fca00078e003a */
[----:B------:R1:W-:Y:S02]  /*f200*/  MUFU.TANH R203, R0 ;  /* 0x0000000000cb7308 */ /* 0x0003e40000002400 */
[----:B-1----:R-:W-:-:S06]  /*f210*/  FMUL.FTZ R0, R83, UR6 ;  /* 0x0000000653007c20 */ /* 0x002fcc0008410000 */
[----:B------:R1:W-:Y:S02]  /*f220*/  MUFU.TANH R83, R0 ;  /* 0x0000000000537308 */ /* 0x0003e40000002400 */
[----:B-1----:R-:W-:-:S06]  /*f230*/  FMUL.FTZ R0, R44, UR6 ;  /* 0x000000062c007c20 */ /* 0x002fcc0008410000 */
[----:B------:R1:W-:Y:S02]  /*f240*/  MUFU.TANH R44, R0 ;  /* 0x00000000002c7308 */ /* 0x0003e40000002400 */
[----:B-1----:R-:W-:Y:S01]  /*f250*/  FMUL.FTZ R0, R118, UR6 ;  /* 0x0000000676007c20 */ /* 0x002fe20008410000 */
[----:B------:R-:W-:-:S05]  /*f260*/  IMAD.MOV.U32 R118, RZ, RZ, R46 ;  /* 0x000000ffff767224 */ /* 0x000fca00078e002e */
[----:B------:R1:W3:Y:S01]  /*f270*/  MUFU.TANH R46, R0 ;  /* 0x00000000002e7308 */ /* 0x0002e20000002400 */
[----:B------:R-:W-:-:S04]  /*f280*/  IMAD.MOV.U32 R132, RZ, RZ, R118 ;  /* 0x000000ffff847224 */ /* 0x000fc800078e0076 */
[----:B------:R-:W-:Y:S02]  /*f290*/  IMAD.MOV.U32 R228, RZ, RZ, R132 ;  /* 0x000000ffffe47224 */ /* 0x000fe400078e0084 */
[----:B-1----:R-:W-:Y:S01]  /*f2a0*/  FMUL.FTZ R0, R99, UR6 ;  /* 0x0000000663007c20 */ /* 0x002fe20008410000 */
[----:B------:R-:W-:-:S03]  /*f2b0*/  IMAD.MOV.U32 R99, RZ, RZ, R56 ;  /* 0x000000ffff637224 */ /* 0x000fc600078e0038 */
[----:B------:R1:W-:Y:S01]  /*f2c0*/  MUFU.TANH R135, R0 ;  /* 0x0000000000877308 */ /* 0x0003e20000002400 */
[----:B------:R-:W-:-:S04]  /*f2d0*/  IMAD.MOV.U32 R208, RZ, RZ, R99 ;  /* 0x000000ffffd07224 */ /* 0x000fc800078e0063 */
[----:B------:R-:W-:Y:S02]  /*f2e0*/  IMAD.MOV.U32 R214, RZ, RZ, R208 ;  /* 0x000000ffffd67224 */ /* 0x000fe400078e00d0 */
[----:B-1----:R-:W-:Y:S01]  /*f2f0*/  FMUL.FTZ R0, R107, UR6 ;  /* 0x000000066b007c20 */ /* 0x002fe20008410000 */
[----:B------:R-:W-:-:S03]  /*f300*/  IMAD.MOV.U32 R107, RZ, RZ, R127 ;  /* 0x000000ffff6b7224 */ /* 0x000fc600078e007f */
[----:B------:R1:W-:Y:S01]  /*f310*/  MUFU.TANH R127, R0 ;  /* 0x00000000007f7308 */ /* 0x0003e20000002400 */
[----:B------:R-:W-:Y:S02]  /*f320*/  IMAD.MOV.U32 R211, RZ, RZ, R107 ;  /* 0x000000ffffd37224 */ /* 0x000fe400078e006b */
[----:B-1----:R-:W-:-:S05]  /*f330*/  FMUL.FTZ R0, R45, UR6 ;  /* 0x000000062d007c20 */ /* 0x002fca0008410000 */
[----:B------:R1:W-:Y:S02]  /*f340*/  MUFU.TANH R45, R0 ;  /* 0x00000000002d7308 */ /* 0x0003e40000002400 */
[----:B-1----:R-:W-:Y:S01]  /*f350*/  FMUL.FTZ R0, R104, UR6 ;  /* 0x0000000668007c20 */ /* 0x002fe20008410000 */
[----:B------:R-:W-:Y:S02]  /*f360*/  IMAD.MOV.U32 R104, RZ, RZ, R114 ;  /* 0x000000ffff687224 */ /* 0x000fe400078e0072 */
[----:B------:R-:W-:-:S03]  /*f370*/  IMAD.MOV.U32 R114, RZ, RZ, R124 ;  /* 0x000000ffff727224 */ /* 0x000fc600078e007c */
[----:B------:R1:W3:Y:S01]  /*f380*/  MUFU.TANH R50, R0 ;  /* 0x0000000000327308 */ /* 0x0002e20000002400 */
[----:B------:R-:W-:Y:S02]  /*f390*/  IMAD.MOV.U32 R209, RZ, RZ, R104 ;  /* 0x000000ffffd17224 */ /* 0x000fe400078e0068 */
[----:B------:R-:W-:Y:S01]  /*f3a0*/  HMMA.16816.F32 R104, R8, R18, R224 ;  /* 0x000000120868723c */ /* 0x000fe200000018e0 */
[----:B------:R-:W-:Y:S02]  /*f3b0*/  IMAD.MOV.U32 R225, RZ, RZ, R33 ;  /* 0x000000ffffe17224 */ /* 0x000fe400078e0021 */
[----:B------:R-:W-:Y:S02]  /*f3c0*/  IMAD.MOV.U32 R226, RZ, RZ, R34 ;  /* 0x000000ffffe27224 */ /* 0x000fe400078e0022 */
[----:B------:R-:W-:Y:S01]  /*f3d0*/  FMUL.FTZ R34, R90, UR6 ;  /* 0x000000065a227c20 */ /* 0x000fe20008410000 */
[----:B------:R-:W-:Y:S02]  /*f3e0*/  VIADD R33, R243, 0x8 ;  /* 0x00000008f3217836 */ /* 0x000fe40000000000 */
[----:B------:R-:W-:Y:S01]  /*f3f0*/  IMAD.MOV.U32 R202, RZ, RZ, R114 ;  /* 0x000000ffffca7224 */ /* 0x000fe200078e0072 */
[----:B------:R2:W-:Y:S01]  /*f400*/  MUFU.TANH R51, R34 ;  /* 0x0000002200337308 */ /* 0x0005e20000002400 */
[----:B------:R-:W-:-:S02]  /*f410*/  IMAD.MOV.U32 R224, RZ, RZ, R112 ;  /* 0x000000ffffe07224 */ /* 0x000fc400078e0070 */
[----:B------:R-:W-:Y:S02]  /*f420*/  IMAD.MOV.U32 R227, RZ, RZ, R123 ;  /* 0x000000ffffe37224 */ /* 0x000fe400078e007b */
[----:B-1----:R-:W-:-:S04]  /*f430*/  FMUL.FTZ R0, R82, UR6 ;  /* 0x0000000652007c20 */ /* 0x002fc80008410000 */
[----:B------:R1:W-:Y:S01]  /*f440*/  MUFU.TANH R82, R0 ;  /* 0x0000000000527308 */ /* 0x0003e20000002400 */
[----:B--2---:R-:W-:Y:S01]  /*f450*/  FMUL.FTZ R34, R91, UR6 ;  /* 0x000000065b227c20 */ /* 0x004fe20008410000 */
[----:B-1----:R-:W-:Y:S01]  /*f460*/  FMUL.FTZ R0, R113, UR6 ;  /* 0x0000000671007c20 */ /* 0x002fe20008410000 */
[----:B------:R-:W-:Y:S01]  /*f470*/  IMAD.MOV.U32 R113, RZ, RZ, R115 ;  /* 0x000000ffff717224 */ /* 0x000fe200078e0073 */
[----:B------:R-:W-:-:S04]  /*f480*/  MOV R115, R125 ;  /* 0x0000007d00737202 */ /* 0x000fc80000000f00 */
[----:B------:R1:W-:Y:S02]  /*f490*/  MUFU.TANH R125, R0 ;  /* 0x00000000007d7308 */ /* 0x0003e40000002400 */
[----:B-1----:R-:W-:-:S06]  /*f4a0*/  FMUL.FTZ R0, R78, UR6 ;  /* 0x000000064e007c20 */ /* 0x002fcc0008410000 */
[----:B------:R1:W2:Y:S02]  /*f4b0*/  MUFU.TANH R58, R0 ;  /* 0x00000000003a7308 */ /* 0x0002a40000002400 */
[----:B-1----:R-:W-:-:S06]  /*f4c0*/  FMUL.FTZ R0, R79, UR6 ;  /* 0x000000064f007c20 */ /* 0x002fcc0008410000 */
[----:B------:R1:W-:Y:S02]  /*f4d0*/  MUFU.TANH R56, R0 ;  /* 0x0000000000387308 */ /* 0x0003e40000002400 */
[----:B-1----:R-:W-:Y:S01]  /*f4e0*/  FMUL.FTZ R0, R128, UR6 ;  /* 0x0000000680007c20 */ /* 0x002fe20008410000 */
[----:B------:R-:W-:-:S05]  /*f4f0*/  IMAD.MOV.U32 R128, RZ, RZ, R126 ;  /* 0x000000ffff807224 */ /* 0x000fca00078e007e */
[----:B------:R1:W-:Y:S02]  /*f500*/  MUFU.TANH R124, R0 ;  /* 0x00000000007c7308 */ /* 0x0003e40000002400 */
[----:B-1----:R-:W-:-:S06]  /*f510*/  FMUL.FTZ R0, R129, UR6 ;  /* 0x0000000681007c20 */ /* 0x002fcc0008410000 */
[----:B------:R1:W-:Y:S02]  /*f520*/  MUFU.TANH R81, R0 ;  /* 0x0000000000517308 */ /* 0x0003e40000002400 */
[----:B-1----:R-:W-:Y:S01]  /*f530*/  FMUL.FTZ R0, R74, UR6 ;  /* 0x000000064a007c20 */ /* 0x002fe20008410000 */
[----:B------:R-:W-:-:S05]  /*f540*/  IMAD.MOV.U32 R74, RZ, RZ, R30 ;  /* 0x000000ffff4a7224 */ /* 0x000fca00078e001e */
[----:B------:R1:W2:Y:S02]  /*f550*/  MUFU.TANH R35, R0 ;  /* 0x0000000000237308 */ /* 0x0002a40000002400 */
[----:B-1----:R-:W-:-:S06]  /*f560*/  FMUL.FTZ R0, R75, UR6 ;  /* 0x000000064b007c20 */ /* 0x002fcc0008410000 */
[----:B------:R1:W-:Y:S02]  /*f570*/  MUFU.TANH R60, R0 ;  /* 0x00000000003c7308 */ /* 0x0003e40000002400 */
[----:B-1----:R-:W-:Y:S01]  /*f580*/  FMUL.FTZ R0, R5, UR6 ;  /* 0x0000000605007c20 */ /* 0x002fe20008410000 */
[----:B------:R-:W-:-:S05]  /*f590*/  IMAD.MOV.U32 R5, RZ, RZ, R43 ;  /* 0x000000ffff057224 */ /* 0x000fca00078e002b */
[----:B------:R1:W-:Y:S01]  /*f5a0*/  MUFU.TANH R122, R0 ;  /* 0x00000000007a7308 */ /* 0x0003e20000002400 */
[----:B------:R-:W-:Y:S02]  /*f5b0*/  IMAD.MOV.U32 R208, RZ, RZ, R5 ;  /* 0x000000ffffd07224 */ /* 0x000fe400078e0005 */
[----:B-1----:R-:W-:-:S05]  /*f5c0*/  FMUL.FTZ R0, R64, UR6 ;  /* 0x0000000640007c20 */ /* 0x002fca0008410000 */
        /* <DEDUP_REMOVED lines=8> */
[----:B-1----:R-:W-:-:S06]  /*f650*/  FMUL.FTZ R0, R41, UR6 ;  /* 0x0000000629007c20 */ /* 0x002fcc0008410000 */
[----:B------:R1:W-:Y:S02]  /*f660*/  MUFU.TANH R120, R0 ;  /* 0x0000000000787308 */ /* 0x0003e40000002400 */
[----:B-1----:R-:W-:-:S06]  /*f670*/  FMUL.FTZ R0, R94, UR6 ;  /* 0x000000065e007c20 */ /* 0x002fcc0008410000 */
[----:B------:R1:W-:Y:S08]  /*f680*/  MUFU.TANH R94, R2 ;  /* 0x00000002005e7308 */ /* 0x0003f00000002400 */
[----:B------:R4:W-:Y:S01]  /*f690*/  MUFU.TANH R66, R0 ;  /* 0x0000000000427308 */ /* 0x0009e20000002400 */
[----:B-1----:R-:W-:-:S07]  /*f6a0*/  FMUL.FTZ R2, R54, UR6 ;  /* 0x0000000636027c20 */ /* 0x002fce0008410000 */
[----:B------:R1:W-:Y:S01]  /*f6b0*/  MUFU.TANH R57, R2 ;  /* 0x0000000200397308 */ /* 0x0003e20000002400 */
[----:B----4-:R-:W-:-:S07]  /*f6c0*/  FMUL.FTZ R0, R95, UR6 ;  /* 0x000000065f007c20 */ /* 0x010fce0008410000 */
[----:B------:R4:W2:Y:S01]  /*f6d0*/  MUFU.TANH R41, R0 ;  /* 0x0000000000297308 */ /* 0x0008a20000002400 */
[----:B-1----:R-:W-:Y:S01]  /*f6e0*/  FMUL.FTZ R2, R55, UR6 ;  /* 0x0000000637027c20 */ /* 0x002fe20008410000 */
[----:B----4-:R-:W-:-:S06]  /*f6f0*/  FMUL.FTZ R0, R65, UR6 ;  /* 0x0000000641007c20 */ /* 0x010fcc0008410000 */
        /* <DEDUP_REMOVED lines=9> */
[----:B-1----:R-:W-:Y:S01]  /*f790*/  FMUL.FTZ R0, R4, UR6 ;  /* 0x0000000604007c20 */ /* 0x002fe20008410000 */
[----:B------:R-:W-:Y:S02]  /*f7a0*/  IMAD.MOV.U32 R4, RZ, RZ, R98 ;  /* 0x000000ffff047224 */ /* 0x000fe400078e0062 */
[C---:B------:R-:W-:Y:S03]  /*f7b0*/  HMMA.16816.F32 R96, R8.reuse, R16, R216 ;  /* 0x000000100860723c */ /* 0x040fe600000018d8 */
[----:B------:R1:W-:Y:S01]  /*f7c0*/  MUFU.TANH R71, R0 ;  /* 0x0000000000477308 */ /* 0x0003e20000002400 */
[----:B------:R-:W-:Y:S01]  /*f7d0*/  IMAD.MOV.U32 R216, RZ, RZ, R31 ;  /* 0x000000ffffd87224 */ /* 0x000fe200078e001f */
[----:B------:R-:W-:Y:S01]  /*f7e0*/  MOV R218, R113 ;  /* 0x0000007100da7202 */ /* 0x000fe20000000f00 */
[----:B------:R-:W-:Y:S01]  /*f7f0*/  IMAD.MOV.U32 R219, RZ, RZ, R115 ;  /* 0x000000ffffdb7224 */ /* 0x000fe200078e0073 */
[----:B------:R-:W-:Y:S01]  /*f800*/  MOV R217, R28 ;  /* 0x0000001c00d97202 */ /* 0x000fe20000000f00 */
[----:B------:R-:W-:Y:S01]  /*f810*/  IMAD.MOV.U32 R212, RZ, RZ, R4 ;  /* 0x000000ffffd47224 */ /* 0x000fe200078e0004 */
[----:B------:R-:W-:Y:S01]  /*f820*/  HMMA.16816.F32 R112, R8, R14, R220 ;  /* 0x0000000e0870723c */ /* 0x000fe200000018dc */
[----:B------:R-:W-:-:S02]  /*f830*/  IMAD.MOV.U32 R223, RZ, RZ, R3 ;  /* 0x000000ffffdf7224 */ /* 0x000fc400078e0003 */
[----:B------:R-:W-:Y:S02]  /*f840*/  IMAD.MOV.U32 R220, RZ, RZ, R224 ;  /* 0x000000ffffdc7224 */ /* 0x000fe400078e00e0 */
[----:B------:R-:W-:Y:S01]  /*f850*/  IMAD.MOV.U32 R221, RZ, RZ, R225 ;  /* 0x000000ffffdd7224 */ /* 0x000fe200078e00e1 */
[----:B------:R-:W-:Y:S01]  /*f860*/  MOV R225, R226 ;  /* 0x000000e200e17202 */ /* 0x000fe20000000f00 */
[----:B------:R-:W-:Y:S02]  /*f870*/  IMAD.MOV.U32 R224, RZ, RZ, R74 ;  /* 0x000000ffffe07224 */ /* 0x000fe400078e004a */
[----:B------:R-:W-:Y:S02]  /*f880*/  IMAD.MOV.U32 R226, RZ, RZ, R227 ;  /* 0x000000ffffe27224 */ /* 0x000fe400078e00e3 */
[----:B-1----:R-:W-:Y:S01]  /*f890*/  FMUL.FTZ R0, R110, UR6 ;  /* 0x000000066e007c20 */ /* 0x002fe20008410000 */
[----:B------:R-:W-:Y:S02]  /*f8a0*/  IMAD.MOV.U32 R227, RZ, RZ, R200 ;  /* 0x000000ffffe37224 */ /* 0x000fe400078e00c8 */
[----:B------:R-:W-:Y:S01]  /*f8b0*/  IMAD.MOV.U32 R222, RZ, RZ, R207 ;  /* 0x000000ffffde7224 */ /* 0x000fe200078e00cf */
[----:B------:R1:W-:Y:S01]  /*f8c0*/  MUFU.TANH R61, R0 ;  /* 0x00000000003d7308 */ /* 0x0003e20000002400 */
[----:B------:R-:W-:Y:S01]  /*f8d0*/  IMAD.MOV.U32 R55, RZ, RZ, R221 ;  /* 0x000000ffff377224 */ /* 0x000fe200078e00dd */
[----:B------:R-:W-:Y:S01]  /*f8e0*/  MOV R221, R227 ;  /* 0x000000e300dd7202 */ /* 0x000fe20000000f00 */
[----:B------:R-:W-:-:S02]  /*f8f0*/  IMAD.MOV.U32 R207, RZ, RZ, R201 ;  /* 0x000000ffffcf7224 */ /* 0x000fc400078e00c9 */
[----:B------:R-:W-:Y:S02]  /*f900*/  IMAD.MOV.U32 R227, RZ, RZ, R219 ;  /* 0x000000ffffe37224 */ /* 0x000fe400078e00db */
[----:B------:R-:W-:Y:S02]  /*f910*/  IMAD.MOV.U32 R219, RZ, RZ, R86 ;  /* 0x000000ffffdb7224 */ /* 0x000fe400078e0056 */
[----:B-1----:R-:W-:Y:S01]  /*f920*/  FMUL.FTZ R0, R111, UR6 ;  /* 0x000000066f007c20 */ /* 0x002fe20008410000 */
[----:B------:R-:W-:-:S03]  /*f930*/  IMAD.MOV.U32 R111, RZ, RZ, R29 ;  /* 0x000000ffff6f7224 */ /* 0x000fc600078e001d */
[----:B------:R1:W-:Y:S02]  /*f940*/  MUFU.TANH R59, R0 ;  /* 0x00000000003b7308 */ /* 0x0003e40000002400 */
[----:B-1----:R-:W-:Y:S02]  /*f950*/  FMUL.FTZ R0, R116, UR6 ;  /* 0x0000000674007c20 */ /* 0x002fe40008410000 */
[----:B------:R-:W-:Y:S01]  /*f960*/  HMMA.16816.F32 R116, R8, R12, R36 ;  /* 0x0000000c0874723c */ /* 0x000fe20000001824 */
[----:B------:R-:W-:-:S03]  /*f970*/  LOP3.LUT R12, R20, 0x6, RZ, 0xc0, !PT ;  /* 0x00000006140c7812 */ /* 0x000fc600078ec0ff */
[----:B------:R1:W-:Y:S02]  /*f980*/  MUFU.TANH R75, R0 ;  /* 0x00000000004b7308 */ /* 0x0003e40000002400 */
[----:B------:R4:W-:Y:S06]  /*f990*/  STL [R1+0x98], R12 ;  /* 0x0000980c01007387 */ /* 0x0009ec0000100800 */
[----:B------:R3:W4:Y:S01]  /*f9a0*/  MUFU.TANH R37, R2 ;  /* 0x0000000200257308 */ /* 0x0007220000002400 */
[----:B-1----:R-:W-:-:S04]  /*f9b0*/  IMAD.U32 R0, RZ, RZ, UR17 ;  /* 0x00000011ff007e24 */ /* 0x002fc8000f8e00ff */
[----:B------:R-:W-:-:S04]  /*f9c0*/  IMAD R0, R0, 0x80, R12 ;  /* 0x0000008000007824 */ /* 0x000fc800078e020c */
[C---:B------:R-:W-:Y:S01]  /*f9d0*/  VIADD R32, R0.reuse, 0xffffff00 ;  /* 0xffffff0000207836 */ /* 0x040fe20000000000 */
[C---:B------:R-:W-:Y:S01]  /*f9e0*/  IADD3 R30, PT, PT, R0.reuse, -0xf8, RZ ;  /* 0xffffff08001e7810 */ /* 0x040fe20007ffe0ff */
[C---:B------:R-:W-:Y:S02]  /*f9f0*/  VIADD R29, R0.reuse, 0xffffff09 ;  /* 0xffffff09001d7836 */ /* 0x040fe40000000000 */
[----:B---3--:R-:W-:Y:S01]  /*fa00*/  FMUL.FTZ R2, R49, UR6 ;  /* 0x0000000631027c20 */ /* 0x008fe20008410000 */
        /* <DEDUP_REMOVED lines=9> */
[C---:B------:R-:W-:Y:S01]  /*faa0*/  ISETP.GT.AND P2, PT, R33.reuse, R31, PT ;  /* 0x0000001f2100720c */ /* 0x040fe20003f44270 */
[----:B------:R-:W-:Y:S01]  /*fab0*/  VIADD R22, R0, 0xffffff28 ;  /* 0xffffff2800167836 */ /* 0x000fe20000000000 */
[----:B------:R-:W-:Y:S01]  /*fac0*/  ISETP.GT.AND P4, PT, R33, R27, PT ;  /* 0x0000001b2100720c */ /* 0x000fe20003f84270 */
[----:B------:R1:W-:Y:S01]  /*fad0*/  MUFU.TANH R49, R34 ;  /* 0x0000002200317308 */ /* 0x0003e20000002400 */
[----:B------:R-:W-:Y:S01]  /*fae0*/  FSEL R40, R40, -INF , !P6 ;  /* 0xff80000028287808 */ /* 0x000fe20007000000 */
        /* <DEDUP_REMOVED lines=9> */
[----:B------:R-:W-:Y:S01]  /*fb80*/  FSEL R46, R46, -INF , !P4 ;  /* 0xff8000002e2e7808 */ /* 0x000fe20006000000 */
[C---:B------:R-:W-:Y:S01]  /*fb90*/  VIADD R11, R0.reuse, 0xffffff51 ;  /* 0xffffff51000b7836 */ /* 0x040fe20000000000 */
[C---:B------:R-:W-:Y:S01]  /*fba0*/  IADD3 R20, PT, PT, R0.reuse, -0xd0, RZ ;  /* 0xffffff3000147810 */ /* 0x040fe20007ffe0ff */
[C---:B------:R-:W-:Y:S01]  /*fbb0*/  VIADD R19, R0.reuse, 0xffffff31 ;  /* 0xffffff3100137836 */ /* 0x040fe20000000000 */
[----:B------:R-:W-:Y:S01]  /*fbc0*/  ISETP.GT.AND P2, PT, R33, R26, PT ;  /* 0x0000001a2100720c */ /* 0x000fe20003f44270 */
[----:B------:R-:W-:-:S02]  /*fbd0*/  VIADD R18, R0, 0xffffff38 ;  /* 0xffffff3800127836 */ /* 0x000fc40000000000 */
[----:B-1----:R-:W-:Y:S01]  /*fbe0*/  FMUL.FTZ R34, R98, UR6 ;  /* 0x0000000662227c20 */ /* 0x002fe20008410000 */
[----:B------:R-:W-:Y:S01]  /*fbf0*/  ISETP.GT.AND P4, PT, R33, R22, PT ;  /* 0x000000162100720c */ /* 0x000fe20003f84270 */
[----:B------:R-:W-:Y:S01]  /*fc00*/  VIADD R6, R0, 0xffffff68 ;  /* 0xffffff6800067836 */ /* 0x000fe20000000000 */
[----:B------:R-:W-:Y:S01]  /*fc10*/  FSEL R50, R50, -INF , !P6 ;  /* 0xff80000032327808 */ /* 0x000fe20007000000 */
[----:B------:R1:W-:Y:S01]  /*fc20*/  MUFU.TANH R47, R34 ;  /* 0x00000022002f7308 */ /* 0x0003e20000002400 */
[----:B--2---:R-:W-:Y:S01]  /*fc30*/  FSEL R54, R58, -INF , !P1 ;  /* 0xff8000003a367808 */ /* 0x004fe20004800000 */
[C---:B------:R-:W-:Y:S01]  /*fc40*/  VIADD R15, R0.reuse, 0xffffff41 ;  /* 0xffffff41000f7836 */ /* 0x040fe20000000000 */
[----:B------:R-:W-:Y:S01]  /*fc50*/  FSEL R48, R45, -INF , !P2 ;  /* 0xff8000002d307808 */ /* 0x000fe20005000000 */
[C---:B------:R-:W-:Y:S01]  /*fc60*/  VIADD R14, R0.reuse, 0xffffff48 ;  /* 0xffffff48000e7836 */ /* 0x040fe20000000000 */
[----:B------:R-:W-:Y:S01]  /*fc70*/  ISETP.GT.AND P6, PT, R33, R20, PT ;  /* 0x000000142100720c */ /* 0x000fe20003fc4270 */
[C---:B------:R-:W-:Y:S01]  /*fc80*/  VIADD R13, R0.reuse, 0xffffff49 ;  /* 0xffffff49000d7836 */ /* 0x040fe20000000000 */
[----:B------:R-:W-:Y:S01]  /*fc90*/  FSEL R58, R35, -INF , !P4 ;  /* 0xff800000233a7808 */ /* 0x000fe20006000000 */
[----:B------:R-:W-:Y:S01]  /*fca0*/  FMUL.FTZ R35, R107, UR6 ;  /* 0x000000066b237c20 */ /* 0x000fe20008410000 */
[----:B------:R-:W-:Y:S01]  /*fcb0*/  FSEL R62, R43, -INF , !P6 ;  /* 0xff8000002b3e7808 */ /* 0x000fe20007000000 */
[C---:B----4-:R-:W-:Y:S01]  /*fcc0*/  VIADD R12, R0.reuse, 0xffffff50 ;  /* 0xffffff50000c7836 */ /* 0x050fe20000000000 */
[C---:B------:R-:W-:Y:S01]  /*fcd0*/  ISETP.GT.AND P2, PT, R33.reuse, R21, PT ;  /* 0x000000152100720c */ /* 0x040fe20003f44270 */
[----:B------:R2:W-:Y:S01]  /*fce0*/  MUFU.TANH R43, R35 ;  /* 0x00000023002b7308 */ /* 0x0005e20000002400 */
[C---:B------:R-:W-:Y:S01]  /*fcf0*/  ISETP.GT.AND P4, PT, R33.reuse, R17, PT ;  /* 0x000000112100720c */ /* 0x040fe20003f84270 */
[C---:B------:R-:W-:Y:S01]  /*fd00*/  VIADD R10, R0.reuse, 0xffffff58 ;  /* 0xffffff58000a7836 */ /* 0x040fe20000000000 */
[----:B------:R-:W-:Y:S01]  /*fd10*/  ISETP.GT.AND P5, PT, R33, R28, PT ;  /* 0x0000001c2100720c */ /* 0x000fe20003fa4270 */
[----:B------:R-:W-:-:S02]  /*fd20*/  VIADD R8, R0, 0xffffff60 ;  /* 0xffffff6000087836 */ /* 0x000fc40000000000 */
[----:B-1----:R-:W-:Y:S01]  /*fd30*/  FMUL.FTZ R34, R99, UR6 ;  /* 0x0000000663227c20 */ /* 0x002fe20008410000 */
[----:B------:R-:W-:Y:S01]  /*fd40*/  FSEL R60, R60, -INF , !P2 ;  /* 0xff8000003c3c7808 */ /* 0x000fe20005000000 */
[C---:B------:R-:W-:Y:S01]  /*fd50*/  VIADD R7, R0.reuse, 0xffffff61 ;  /* 0xffffff6100077836 */ /* 0x040fe20000000000 */
[----:B------:R-:W-:Y:S01]  /*fd60*/  FSEL R95, R41, -INF , !P4 ;  /* 0xff800000295f7808 */ /* 0x000fe20006000000 */
[----:B------:R1:W-:Y:S01]  /*fd70*/  MUFU.TANH R45, R34 ;  /* 0x00000022002d7308 */ /* 0x0003e20000002400 */
[C---:B------:R-:W-:Y:S01]  /*fd80*/  ISETP.GT.AND P2, PT, R33.reuse, R16, PT ;  /* 0x000000102100720c */ /* 0x040fe20003f44270 */
[----:B------:R-:W-:Y:S01]  /*fd90*/  VIADD R5, R0, 0xffffff69 ;  /* 0xffffff6900057836 */ /* 0x000fe20000000000 */
[----:B------:R-:W-:Y:S01]  /*fda0*/  FSEL R44, R44, -INF , !P5 ;  /* 0xff8000002c2c7808 */ /* 0x000fe20006800000 */
[C---:B------:R-:W-:Y:S01]  /*fdb0*/  VIADD R4, R0.reuse, 0xffffff70 ;  /* 0xffffff7000047836 */ /* 0x040fe20000000000 */
[----:B------:R-:W-:Y:S01]  /*fdc0*/  ISETP.GT.AND P5, PT, R33, R23, PT ;  /* 0x000000172100720c */ /* 0x000fe20003fa4270 */
[----:B------:R-:W-:Y:S01]  /*fdd0*/  VIADD R3, R0, 0xffffff71 ;  /* 0xffffff7100037836 */ /* 0x000fe20000000000 */
[----:B------:R-:W-:Y:S01]  /*fde0*/  FSEL R99, R65, -INF , !P2 ;  /* 0xff80000041637808 */ /* 0x000fe20005000000 */
[----:B--2---:R-:W-:Y:S01]  /*fdf0*/  FMUL.FTZ R35, R118, UR6 ;  /* 0x0000000676237c20 */ /* 0x004fe20008410000 */
[----:B------:R-:W-:Y:S01]  /*fe00*/  ISETP.GT.AND P2, PT, R33, R11, PT ;  /* 0x0000000b2100720c */ /* 0x000fe20003f44270 */
[----:B------:R2:W-:Y:S01]  /*fe10*/  MUFU.TANH R102, R2 ;  /* 0x0000000200667308 */ /* 0x0005e20000002400 */
[----:B------:R-:W-:-:S02]  /*fe20*/  FSEL R56, R56, -INF , !P5 ;  /* 0xff80000038387808 */ /* 0x000fc40006800000 */
[C---:B------:R-:W-:Y:S02]  /*fe30*/  ISETP.GT.AND P1, PT, R33.reuse, R19, PT ;  /* 0x000000132100720c */ /* 0x040fe40003f24270 */
[----:B------:R-:W-:Y:S01]  /*fe40*/  ISETP.GT.AND P5, PT, R33, R18, PT ;  /* 0x000000122100720c */ /* 0x000fe20003fa4270 */
[----:B-1----:R-:W-:Y:S02]  /*fe50*/  FMUL.FTZ R34, R106, UR6 ;  /* 0x000000066a227c20 */ /* 0x002fe40008410000 */
[----:B------:R1:W-:Y:S01]  /*fe60*/  MUFU.TANH R41, R35 ;  /* 0x0000002300297308 */ /* 0x0003e20000002400 */
[----:B------:R-:W-:Y:S02]  /*fe70*/  FSEL R118, R37, -INF , !P2 ;  /* 0xff80000025767808 */ /* 0x000fe40005000000 */
[----:B------:R-:W-:Y:S02]  /*fe80*/  ISETP.GT.AND P2, PT, R33, R6, PT ;  /* 0x000000062100720c */ /* 0x000fe40003f44270 */
[----:B------:R-:W-:-:S02]  /*fe90*/  FSEL R64, R64, -INF , !P1 ;  /* 0xff80000040407808 */ /* 0x000fc40004800000 */
[----:B------:R-:W-:Y:S01]  /*fea0*/  FSEL R90, R66, -INF , !P5 ;  /* 0xff800000425a7808 */ /* 0x000fe20006800000 */
[----:B------:R-:W3:Y:S01]  /*feb0*/  MUFU.TANH R34, R34 ;  /* 0x0000002200227308 */ /* 0x000ee20000002400 */
[C---:B------:R-:W-:Y:S01]  /*fec0*/  ISETP.GT.AND P6, PT, R33.reuse, R15, PT ;  /* 0x0000000f2100720c */ /* 0x040fe20003fc4270 */
[C---:B--2---:R-:W-:Y:S01]  /*fed0*/  VIADD R2, R0.reuse, 0xffffff78 ;  /* 0xffffff7800027836 */ /* 0x044fe20000000000 */
[C---:B------:R-:W-:Y:S02]  /*fee0*/  ISETP.GT.AND P1, PT, R33.reuse, R14, PT ;  /* 0x0000000e2100720c */ /* 0x040fe40003f24270 */
[C---:B------:R-:W-:Y:S02]  /*fef0*/  ISETP.GT.AND P5, PT, R33.reuse, R13, PT ;  /* 0x0000000d2100720c */ /* 0x040fe40003fa4270 */
[----:B------:R-:W-:Y:S01]  /*ff00*/  ISETP.GT.AND P4, PT, R33, R12, PT ;  /* 0x0000000c2100720c */ /* 0x000fe20003f84270 */
[----:B-1----:R-:W-:Y:S01]  /*ff10*/  FMUL.FTZ R35, R119, UR6 ;  /* 0x0000000677237c20 */ /* 0x002fe20008410000 */
[C---:B------:R-:W-:Y:S01]  /*ff20*/  IADD3 R9, PT, PT, R0.reuse, -0xa7, RZ ;  /* 0xffffff5900097810 */ /* 0x040fe20007ffe0ff */
[----:B------:R-:W-:Y:S01]  /*ff30*/  VIADD R0, R0, 0xffffff79 ;  /* 0xffffff7900007836 */ /* 0x000fe20000000000 */
[----:B------:R-:W-:Y:S01]  /*ff40*/  FSEL R103, R63, -INF , !P6 ;  /* 0xff8000003f677808 */ /* 0x000fe20007000000 */
[----:B------:R1:W-:Y:S01]  /*ff50*/  MUFU.TANH R39, R35 ;  /* 0x0000002300277308 */ /* 0x0003e20000002400 */
[----:B------:R-:W-:-:S02]  /*ff60*/  FSEL R106, R61, -INF , !P1 ;  /* 0xff8000003d6a7808 */ /* 0x000fc40004800000 */
[----:B------:R-:W-:Y:S02]  /*ff70*/  FSEL R107, R59, -INF , !P5 ;  /* 0xff8000003b6b7808 */ /* 0x000fe40006800000 */
[----:B---3--:R-:W-:Y:S01]  /*ff80*/  FSEL R132, R34, -INF , !P2 ;  /* 0xff80000022847808 */ /* 0x008fe20005000000 */
[----:B------:R-:W-:Y:S01]  /*ff90*/  FMUL.FTZ R34, R223, UR6 ;  /* 0x00000006df227c20 */ /* 0x000fe20008410000 */
[----:B------:R-:W-:Y:S01]  /*ffa0*/  FSEL R110, R57, -INF , !P4 ;  /* 0xff800000396e7808 */ /* 0x000fe20006000000 */
[----:B------:R-:W-:Y:S01]  /*ffb0*/  IMAD.MOV.U32 R223, RZ, RZ, R216 ;  /* 0x000000ffffdf7224 */ /* 0x000fe200078e00d8 */
[C---:B------:R-:W-:Y:S01]  /*ffc0*/  ISETP.GT.AND P6, PT, R33.reuse, R10, PT ;  /* 0x0000000a2100720c */ /* 0x040fe20003fc4270 */
[----:B------:R2:W-:Y:S01]  /*ffd0*/  MUFU.TANH R74, R34 ;  /* 0x00000022004a7308 */ /* 0x0005e20000002400 */
[C---:B------:R-:W-:Y:S01]  /*ffe0*/  ISETP.GT.AND P1, PT, R33.reuse, R9, PT ;  /* 0x000000092100720c */ /* 0x040fe20003f24270 */
[----:B------:R-:W-:Y:S01]  /*fff0*/  IMAD.MOV.U32 R216, RZ, RZ, R133 ;  /* 0x000000ffffd87224 */ /* 0x000fe200078e0085 */
[----:B------:R-:W-:-:S02]  /*10000*/  ISETP.GT.AND P5, PT, R33, R8, PT ;  /* 0x000000082100720c */ /* 0x000fc40003fa4270 */
[----:B------:R-:W-:Y:S01]  /*10010*/  ISETP.GT.AND P4, PT, R33, R7, PT ;  /* 0x000000072100720c */ /* 0x000fe20003f84270 */
[----:B-1----:R-:W-:Y:S01]  /*10020*/  FMUL.FTZ R35, R114, UR6 ;  /* 0x0000000672237c20 */ /* 0x002fe20008410000 */
[----:B------:R-:W-:Y:S02]  /*10030*/  FSEL R119, R51, -INF , !P6 ;  /* 0xff80000033777808 */ /* 0x000fe40007000000 */
[----:B------:R-:W-:Y:S01]  /*10040*/  FSEL R123, R49, -INF , !P1 ;  /* 0xff800000317b7808 */ /* 0x000fe20004800000 */
[----:B------:R1:W3:Y:S01]  /*10050*/  MUFU.TANH R37, R35 ;  /* 0x0000002300257308 */ /* 0x0002e20000002400 */
[----:B------:R-:W-:Y:S02]  /*10060*/  FSEL R126, R47, -INF , !P5 ;  /* 0xff8000002f7e7808 */ /* 0x000fe40006800000 */
[----:B------:R-:W-:Y:S02]  /*10070*/  FSEL R129, R45, -INF , !P4 ;  /* 0xff8000002d817808 */ /* 0x000fe40006000000 */
[C---:B------:R-:W-:Y:S01]  /*10080*/  ISETP.GT.AND P6, PT, R33.reuse, R5, PT ;  /* 0x000000052100720c */ /* 0x040fe20003fc4270 */
[----:B--2---:R-:W-:Y:S01]  /*10090*/  FMUL.FTZ R34, R134, UR6 ;  /* 0x0000000686227c20 */ /* 0x004fe20008410000 */
[----:B------:R-:W-:-:S02]  /*100a0*/  ISETP.GT.AND P1, PT, R33, R4, PT ;  /* 0x000000042100720c */ /* 0x000fc40003f24270 */
[C---:B------:R-:W-:Y:S01]  /*100b0*/  ISETP.GT.AND P5, PT, R33.reuse, R3, PT ;  /* 0x000000032100720c */ /* 0x040fe20003fa4270 */
[----:B------:R2:W-:Y:S01]  /*100c0*/  MUFU.TANH R91, R34 ;  /* 0x00000022005b7308 */ /* 0x0005e20000002400 */
[C---:B------:R-:W-:Y:S02]  /*100d0*/  ISETP.GT.AND P4, PT, R33.reuse, R2, PT ;  /* 0x000000022100720c */ /* 0x040fe40003f84270 */
[----:B------:R-:W-:Y:S01]  /*100e0*/  ISETP.GT.AND P2, PT, R33, R0, PT ;  /* 0x000000002100720c */ /* 0x000fe20003f44270 */
[----:B------:R-:W-:Y:S01]  /*100f0*/  VIADD R33, R243, 0x40 ;  /* 0x00000040f3217836 */ /* 0x000fe20000000000 */
[----:B------:R-:W-:Y:S01]  /*10100*/  FSEL R134, R41, -INF , !P1 ;  /* 0xff80000029867808 */ /* 0x000fe20004800000 */
[----:B-1----:R-:W-:Y:S01]  /*10110*/  FMUL.FTZ R35, R115, UR6 ;  /* 0x0000000673237c20 */ /* 0x002fe20008410000 */
[----:B---3--:R-:W-:Y:S01]  /*10120*/  FSEL R201, R37, -INF , !P4 ;  /* 0xff80000025c97808 */ /* 0x008fe20006000000 */
[----:B------:R-:W-:Y:S01]  /*10130*/  BAR.SYNC.DEFER_BLOCKING 0x0 ;  /* 0x0000000000007b1d */ /* 0x000fe20000010000 */
[----:B------:R-:W-:-:S02]  /*10140*/  ISETP.GT.AND P1, PT, R33, R31, PT ;  /* 0x0000001f2100720c */ /* 0x000fc40003f24270 */
[----:B------:R-:W-:Y:S02]  /*10150*/  ISETP.GT.AND P4, PT, R33, R29, PT ;  /* 0x0000001d2100720c */ /* 0x000fe40003f84270 */
[----:B------:R-:W-:Y:S01]  /*10160*/  FSEL R133, R43, -INF , !P6 ;  /* 0xff8000002b857808 */ /* 0x000fe20007000000 */
[----:B------:R-:W1:Y:S01]  /*10170*/  MUFU.TANH R35, R35 ;  /* 0x0000002300237308 */ /* 0x000e620000002400 */
[----:B------:R-:W-:Y:S01]  /*10180*/  FSEL R200, R39, -INF , !P5 ;  /* 0xff80000027c87808 */ /* 0x000fe20006800000 */
[----:B--2---:R-:W-:Y:S01]  /*10190*/  FMUL.FTZ R34, R220, UR6 ;  /* 0x00000006dc227c20 */ /* 0x004fe20008410000 */
[----:B------:R-:W-:Y:S01]  /*101a0*/  IMAD.MOV.U32 R220, RZ, RZ, R222 ;  /* 0x000000ffffdc7224 */ /* 0x000fe200078e00de */
[----:B------:R-:W-:Y:S01]  /*101b0*/  FSEL R37, R204, -INF , !P1 ;  /* 0xff800000cc257808 */ /* 0x000fe20004800000 */
[----:B------:R-:W-:Y:S01]  /*101c0*/  IMAD.MOV.U32 R222, RZ, RZ, R216 ;  /* 0x000000ffffde7224 */ /* 0x000fe200078e00d8 */
[----:B------:R-:W-:Y:S01]  /*101d0*/  FSEL R41, R83, -INF , !P4 ;  /* 0xff80000053297808 */ /* 0x000fe20006000000 */
[----:B------:R-:W-:Y:S01]  /*101e0*/  IMAD.MOV.U32 R216, RZ, RZ, R218 ;  /* 0x000000ffffd87224 */ /* 0x000fe200078e00da */
[----:B------:R2:W3:Y:S01]  /*101f0*/  MUFU.TANH R86, R34 ;  /* 0x0000002200567308 */ /* 0x0004e20000002400 */
[----:B------:R-:W-:Y:S01]  /*10200*/  IMAD.MOV.U32 R218, RZ, RZ, R202 ;  /* 0x000000ffffda7224 */ /* 0x000fe200078e00ca */
[----:B------:R-:W-:-:S02]  /*10210*/  ISETP.GT.AND P6, PT, R33, R32, PT ;  /* 0x000000202100720c */ /* 0x000fc40003fc4270 */
[C---:B------:R-:W-:Y:S02]  /*10220*/  ISETP.GT.AND P5, PT, R33.reuse, R30, PT ;  /* 0x0000001e2100720c */ /* 0x040fe40003fa4270 */
[----:B------:R-:W-:Y:S02]  /*10230*/  ISETP.GT.AND P1, PT, R33, R26, PT ;  /* 0x0000001a2100720c */ /* 0x000fe40003f24270 */
[----:B------:R-:W-:Y:S02]  /*10240*/  FSEL R39, R203, -INF , !P5 ;  /* 0xff800000cb277808 */ /* 0x000fe40006800000 */
[----:B-1----:R-:W-:Y:S02]  /*10250*/  FSEL R202, R35, -INF , !P2 ;  /* 0xff80000023ca7808 */ /* 0x002fe40005000000 */
[----:B------:R-:W-:Y:S02]  /*10260*/  ISETP.GT.AND P2, PT, R33, R28, PT ;  /* 0x0000001c2100720c */ /* 0x000fe40003f44270 */
[----:B------:R-:W-:-:S02]  /*10270*/  FSEL R35, R205, -INF , !P6 ;  /* 0xff800000cd237808 */ /* 0x000fc40007000000 */
[----:B------:R-:W-:Y:S01]  /*10280*/  FSEL R43, R135, -INF , !P2 ;  /* 0xff800000872b7808 */ /* 0x000fe20005000000 */
[----:B--2---:R-:W-:Y:S01]  /*10290*/  FMUL.FTZ R34, R55, UR6 ;  /* 0x0000000637227c20 */ /* 0x004fe20008410000 */
[----:B------:R-:W-:Y:S02]  /*102a0*/  FSEL R47, R82, -INF , !P1 ;  /* 0xff800000522f7808 */ /* 0x000fe40004800000 */
[C---:B------:R-:W-:Y:S01]  /*102b0*/  ISETP.GT.AND P6, PT, R33.reuse, R27, PT ;  /* 0x0000001b2100720c */ /* 0x040fe20003fc4270 */
[----:B------:R1:W2:Y:S01]  /*102c0*/  MUFU.TANH R83, R34 ;  /* 0x0000002200537308 */ /* 0x0002a20000002400 */
[C---:B------:R-:W-:Y:S02]  /*102d0*/  ISETP.GT.AND P5, PT, R33.reuse, R25, PT ;  /* 0x000000192100720c */ /* 0x040fe40003fa4270 */
[----:B------:R-:W-:Y:S02]  /*102e0*/  ISETP.GT.AND P2, PT, R33, R23, PT ;  /* 0x000000172100720c */ /* 0x000fe40003f44270 */
[----:B------:R-:W-:-:S02]  /*102f0*/  FSEL R45, R127, -INF , !P6 ;  /* 0xff8000007f2d7808 */ /* 0x000fc40007000000 */
[----:B------:R-:W-:Y:S02]  /*10300*/  FSEL R49, R125, -INF , !P5 ;  /* 0xff8000007d317808 */ /* 0x000fe40006800000 */
[----:B------:R-:W-:Y:S02]  /*10310*/  FSEL R55, R81, -INF , !P2 ;  /* 0xff80000051377808 */ /* 0x000fe40005000000 */
[C---:B------:R-:W-:Y:S02]  /*10320*/  ISETP.GT.AND P4, PT, R33.reuse, R24, PT ;  /* 0x000000182100720c */ /* 0x040fe40003f84270 */
[C---:B------:R-:W-:Y:S02]  /*10330*/  ISETP.GT.AND P6, PT, R33.reuse, R22, PT ;  /* 0x000000162100720c */ /* 0x040fe40003fc4270 */
[----:B------:R-:W-:Y:S01]  /*10340*/  ISETP.GT.AND P5, PT, R33, R20, PT ;  /* 0x000000142100720c */ /* 0x000fe20003fa4270 */
[----:B-1----:R-:W-:Y:S01]  /*10350*/  FMUL.FTZ R34, R220, UR6 ;  /* 0x00000006dc227c20 */ /* 0x002fe20008410000 */
[----:B------:R-:W-:-:S02]  /*10360*/  FSEL R51, R124, -INF , !P4 ;  /* 0xff8000007c337808 */ /* 0x000fc40006000000 */
[----:B------:R-:W-:Y:S01]  /*10370*/  FSEL R57, R122, -INF , !P6 ;  /* 0xff8000007a397808 */ /* 0x000fe20007000000 */
[----:B------:R1:W-:Y:S01]  /*10380*/  MUFU.TANH R82, R34 ;  /* 0x0000002200527308 */ /* 0x0003e20000002400 */
[----:B------:R-:W-:Y:S02]  /*10390*/  FSEL R61, R79, -INF , !P5 ;  /* 0xff8000004f3d7808 */ /* 0x000fe40006800000 */
[C---:B------:R-:W-:Y:S02]  /*103a0*/  ISETP.GT.AND P1, PT, R33.reuse, R21, PT ;  /* 0x000000152100720c */ /* 0x040fe40003f24270 */
[C---:B------:R-:W-:Y:S02]  /*103b0*/  ISETP.GT.AND P4, PT, R33.reuse, R19, PT ;  /* 0x000000132100720c */ /* 0x040fe40003f84270 */
[C---:B------:R-:W-:Y:S02]  /*103c0*/  ISETP.GT.AND P6, PT, R33.reuse, R17, PT ;  /* 0x000000112100720c */ /* 0x040fe40003fc4270 */
[----:B------:R-:W-:-:S02]  /*103d0*/  ISETP.GT.AND P2, PT, R33, R18, PT ;  /* 0x000000122100720c */ /* 0x000fc40003f44270 */
[----:B------:R-:W-:Y:S02]  /*103e0*/  FSEL R59, R121, -INF , !P1 ;  /* 0xff800000793b7808 */ /* 0x000fe40004800000 */
[----:B------:R-:W-:Y:S02]  /*103f0*/  FSEL R63, R120, -INF , !P4 ;  /* 0xff800000783f7808 */ /* 0x000fe40006000000 */
[----:B------:R-:W-:Y:S01]  /*10400*/  FSEL R66, R78, -INF , !P6 ;  /* 0xff8000004e427808 */ /* 0x000fe20007000000 */
[----:B-1----:R-:W-:Y:S01]  /*10410*/  FMUL.FTZ R34, R221, UR6 ;  /* 0x00000006dd227c20 */ /* 0x002fe20008410000 */
[C---:B------:R-:W-:Y:S02]  /*10420*/  ISETP.GT.AND P1, PT, R33.reuse, R16, PT ;  /* 0x000000102100720c */ /* 0x040fe40003f24270 */
[----:B------:R-:W-:Y:S01]  /*10430*/  ISETP.GT.AND P4, PT, R33, R14, PT ;  /* 0x0000000e2100720c */ /* 0x000fe20003f84270 */
[----:B------:R1:W4:Y:S01]  /*10440*/  MUFU.TANH R81, R34 ;  /* 0x0000002200517308 */ /* 0x0003220000002400 */
[----:B------:R-:W-:-:S02]  /*10450*/  FSEL R65, R87, -INF , !P2 ;  /* 0xff80000057417808 */ /* 0x000fc40005000000 */
[----:B------:R-:W-:Y:S02]  /*10460*/  ISETP.GT.AND P6, PT, R33, R12, PT ;  /* 0x0000000c2100720c */ /* 0x000fe40003fc4270 */
[----:B------:R-:W-:Y:S02]  /*10470*/  FSEL R67, R67, -INF , !P1 ;  /* 0xff80000043437808 */ /* 0x000fe40004800000 */
[----:B------:R-:W-:Y:S02]  /*10480*/  FSEL R87, R75, -INF , !P4 ;  /* 0xff8000004b577808 */ /* 0x000fe40006000000 */
[----:B------:R-:W-:Y:S02]  /*10490*/  ISETP.GT.AND P1, PT, R33, R11, PT ;  /* 0x0000000b2100720c */ /* 0x000fe40003f24270 */
[----:B------:R-:W-:Y:S02]  /*104a0*/  FSEL R98, R102, -INF , !P6 ;  /* 0xff80000066627808 */ /* 0x000fe40007000000 */
[----:B------:R-:W-:-:S02]  /*104b0*/  FSEL R102, R74, -INF , !P1 ;  /* 0xff8000004a667808 */ /* 0x000fc40004800000 */
[C---:B------:R-:W-:Y:S01]  /*104c0*/  ISETP.GT.AND P5, PT, R33.reuse, R15, PT ;  /* 0x0000000f2100720c */ /* 0x040fe20003fa4270 */
[----:B-1----:R-:W-:Y:S01]  /*104d0*/  FMUL.FTZ R34, R222, UR6 ;  /* 0x00000006de227c20 */ /* 0x002fe20008410000 */
[----:B------:R-:W-:Y:S02]  /*104e0*/  ISETP.GT.AND P2, PT, R33, R13, PT ;  /* 0x0000000d2100720c */ /* 0x000fe40003f44270 */
[----:B------:R-:W-:Y:S01]  /*104f0*/  FSEL R71, R71, -INF , !P5 ;  /* 0xff80000047477808 */ /* 0x000fe20006800000 */
[----:B------:R1:W4:Y:S01]  /*10500*/  MUFU.TANH R79, R34 ;  /* 0x00000022004f7308 */ /* 0x0003220000002400 */
[----:B------:R-:W-:Y:S02]  /*10510*/  FSEL R94, R94, -INF , !P2 ;  /* 0xff8000005e5e7808 */ /* 0x000fe40005000000 */
[C---:B------:R-:W-:Y:S02]  /*10520*/  ISETP.GT.AND P5, PT, R33.reuse, R10, PT ;  /* 0x0000000a2100720c */ /* 0x040fe40003fa4270 */
[----:B------:R-:W-:-:S02]  /*10530*/  ISETP.GT.AND P4, PT, R33, R9, PT ;  /* 0x000000092100720c */ /* 0x000fc40003f84270 */
[C---:B------:R-:W-:Y:S02]  /*10540*/  ISETP.GT.AND P2, PT, R33.reuse, R8, PT ;  /* 0x000000082100720c */ /* 0x040fe40003f44270 */
[C---:B------:R-:W-:Y:S02]  /*10550*/  ISETP.GT.AND P6, PT, R33.reuse, R7, PT ;  /* 0x000000072100720c */ /* 0x040fe40003fc4270 */
[----:B------:R-:W-:Y:S02]  /*10560*/  ISETP.GT.AND P1, PT, R33, R6, PT ;  /* 0x000000062100720c */ /* 0x000fe40003f24270 */
[----:B------:R-:W-:Y:S02]  /*10570*/  FSEL R91, R91, -INF , !P5 ;  /* 0xff8000005b5b7808 */ /* 0x000fe40006800000 */
[----:B---3--:R-:W-:Y:S01]  /*10580*/  FSEL R86, R86, -INF , !P4 ;  /* 0xff80000056567808 */ /* 0x008fe20006000000 */
[----:B-1----:R-:W-:Y:S01]  /*10590*/  FMUL.FTZ R34, R223, UR6 ;  /* 0x00000006df227c20 */ /* 0x002fe20008410000 */
[----:B--2---:R-:W-:-:S02]  /*105a0*/  FSEL R83, R83, -INF , !P2 ;  /* 0xff80000053537808 */ /* 0x004fc40005000000 */
[----:B----4-:R-:W-:Y:S01]  /*105b0*/  FSEL R114, R81, -INF , !P1 ;  /* 0xff80000051727808 */ /* 0x010fe20004800000 */
[----:B------:R1:W2:Y:S01]  /*105c0*/  MUFU.TANH R78, R34 ;  /* 0x00000022004e7308 */ /* 0x0002a20000002400 */
[C---:B------:R-:W-:Y:S02]  /*105d0*/  ISETP.GT.AND P5, PT, R33.reuse, R5, PT ;  /* 0x000000052100720c */ /* 0x040fe40003fa4270 */
[C---:B------:R-:W-:Y:S02]  /*105e0*/  ISETP.GT.AND P4, PT, R33.reuse, R4, PT ;  /* 0x000000042100720c */ /* 0x040fe40003f84270 */
[C---:B------:R-:W-:Y:S02]  /*105f0*/  ISETP.GT.AND P2, PT, R33.reuse, R3, PT ;  /* 0x000000032100720c */ /* 0x040fe40003f44270 */
[----:B------:R-:W-:Y:S02]  /*10600*/  ISETP.GT.AND P1, PT, R33, R0, PT ;  /* 0x000000002100720c */ /* 0x000fe40003f24270 */
[----:B------:R-:W-:-:S02]  /*10610*/  FSEL R115, R79, -INF , !P5 ;  /* 0xff8000004f737808 */ /* 0x000fc40006800000 */
[----:B------:R-:W-:Y:S01]  /*10620*/  ISETP.GT.AND P5, PT, R243, R32, PT ;  /* 0x00000020f300720c */ /* 0x000fe20003fa4270 */
[----:B-1----:R-:W-:Y:S01]  /*10630*/  FMUL.FTZ R34, R224, UR6 ;  /* 0x00000006e0227c20 */ /* 0x002fe20008410000 */
[----:B--2---:R-:W-:Y:S02]  /*10640*/  FSEL R121, R78, -INF , !P4 ;  /* 0xff8000004e797808 */ /* 0x004fe40006000000 */
[C---:B------:R-:W-:Y:S01]  /*10650*/  ISETP.GE.AND P4, PT, R32.reuse, R244, PT ;  /* 0x000000f42000720c */ /* 0x040fe20003f86270 */
[----:B------:R1:W2:Y:S02]  /*10660*/  MUFU.TANH R75, R34 ;  /* 0x00000022004b7308 */ /* 0x0002a40000002400 */
[----:B-1----:R-:W-:Y:S01]  /*10670*/  FMUL.FTZ R34, R225, UR6 ;  /* 0x00000006e1227c20 */ /* 0x002fe20008410000 */
[----:B--2---:R-:W-:Y:S02]  /*10680*/  FSEL R125, R75, -INF , !P2 ;  /* 0xff8000004b7d7808 */ /* 0x004fe40005000000 */
[----:B------:R-:W-:-:S03]  /*10690*/  ISETP.GE.AND P2, PT, R32, R247, PT ;  /* 0x000000f72000720c */ /* 0x000fc60003f46270 */
[----:B------:R1:W2:Y:S01]  /*106a0*/  MUFU.TANH R74, R34 ;  /* 0x00000022004a7308 */ /* 0x0002a20000002400 */
[----:B------:R-:W-:Y:S01]  /*106b0*/  FSEL R124, R36, -INF , !P2 ;  /* 0xff800000247c7808 */ /* 0x000fe20005000000 */
[----:B------:R-:W-:Y:S01]  /*106c0*/  FMUL.FTZ R36, R217, UR6 ;  /* 0x00000006d9247c20 */ /* 0x000fe20008410000 */
[----:B------:R-:W-:Y:S01]  /*106d0*/  ISETP.GE.AND P2, PT, R31, R244, PT ;  /* 0x000000f41f00720c */ /* 0x000fe20003f46270 */
[----:B-1----:R-:W-:Y:S01]  /*106e0*/  FMUL.FTZ R34, R226, UR6 ;  /* 0x00000006e2227c20 */ /* 0x002fe20008410000 */
[----:B------:R-:W-:Y:S02]  /*106f0*/  IMAD.MOV.U32 R226, RZ, RZ, R227 ;  /* 0x000000ffffe27224 */ /* 0x000fe400078e00e3 */
[----:B------:R-:W-:Y:S01]  /*10700*/  IMAD.MOV.U32 R227, RZ, RZ, R111 ;  /* 0x000000ffffe37224 */ /* 0x000fe200078e006f */
[----:B------:R-:W-:Y:S01]  /*10710*/  FSEL R111, R82, -INF , !P6 ;  /* 0xff800000526f7808 */ /* 0x000fe20007000000 */
[----:B------:R-:W-:Y:S01]  /*10720*/  FMUL.FTZ R82, R213, UR6 ;  /* 0x00000006d5527c20 */ /* 0x000fe20008410000 */
[----:B------:R-:W1:Y:S01]  /*10730*/  MUFU.TANH R34, R34 ;  /* 0x0000002200227308 */ /* 0x000e620000002400 */
[----:B------:R-:W-:Y:S01]  /*10740*/  ISETP.GT.AND P6, PT, R33, R2, PT ;  /* 0x000000022100720c */ /* 0x000fe20003fc4270 */
[----:B------:R-:W-:-:S03]  /*10750*/  FMUL.FTZ R33, R128, UR6 ;  /* 0x0000000680217c20 */ /* 0x000fc60008410000 */
[----:B--2---:R-:W-:Y:S02]  /*10760*/  FSEL R128, R74, -INF , !P6 ;  /* 0xff8000004a807808 */ /* 0x004fe40007000000 */
[----:B------:R-:W-:Y:S01]  /*10770*/  ISETP.GE.AND P6, PT, R32, R249, PT ;  /* 0x000000f92000720c */ /* 0x000fe20003fc6270 */
[----:B------:R2:W3:Y:S08]  /*10780*/  MUFU.TANH R81, R33 ;  /* 0x0000002100517308 */ /* 0x0004f00000002400 */
[----:B------:R-:W4:Y:S01]  /*10790*/  MUFU.TANH R75, R82 ;  /* 0x00000052004b7308 */ /* 0x000f220000002400 */
[----:B-1----:R-:W-:-:S02]  /*107a0*/  FSEL R127, R34, -INF , !P1 ;  /* 0xff800000227f7808 */ /* 0x002fc40004800000 */
[----:B------:R-:W-:Y:S02]  /*107b0*/  FSEL R34, R206, -INF , !P5 ;  /* 0xff800000ce227808 */ /* 0x000fe40006800000 */
[----:B------:R-:W-:Y:S02]  /*107c0*/  ISETP.GE.AND P1, PT, R32, R250, PT ;  /* 0x000000fa2000720c */ /* 0x000fe40003f26270 */
[----:B------:R-:W-:Y:S01]  /*107d0*/  FSEL R78, R34, -INF , !P4 ;  /* 0xff800000224e7808 */ /* 0x000fe20006000000 */
[----:B------:R-:W-:Y:S01]  /*107e0*/  FMUL.FTZ R34, R227, UR6 ;  /* 0x00000006e3227c20 */ /* 0x000fe20008410000 */
[C---:B--2---:R-:W-:Y:S01]  /*107f0*/  VIADD R33, R243.reuse, 0x48 ;  /* 0x00000048f3217836 */ /* 0x044fe20000000000 */
[----:B------:R-:W-:-:S04]  /*10800*/  ISETP.GT.AND P4, PT, R243, R31, PT ;  /* 0x0000001ff300720c */ /* 0x000fc80003f84270 */
[----:B------:R-:W-:Y:S01]  /*10810*/  ISETP.GT.AND P5, PT, R33, R32, PT ;  /* 0x000000202100720c */ /* 0x000fe20003fa4270 */
[----:B------:R-:W-:-:S04]  /*10820*/  FMUL.FTZ R32, R226, UR6 ;  /* 0x00000006e2207c20 */ /* 0x000fc80008410000 */
[----:B------:R3:W1:Y:S02]  /*10830*/  MUFU.TANH R74, R32 ;  /* 0x00000020004a7308 */ /* 0x0006640000002400 */
[----:B---3--:R-:W-:Y:S02]  /*10840*/  FSEL R32, R81, -INF , !P5 ;  /* 0xff80000051207808 */ /* 0x008fe40006800000 */
[----:B------:R-:W-:-:S04]  /*10850*/  FSEL R81, R35, -INF , !P6 ;  /* 0xff80000023517808 */ /* 0x000fc80007000000 */
[----:B------:R-:W2:Y:S01]  /*10860*/  MUFU.TANH R35, R34 ;  /* 0x0000002200237308 */ /* 0x000ea20000002400 */
[----:B------:R-:W-:Y:S02]  /*10870*/  FSEL R82, R32, -INF , !P1 ;  /* 0xff80000020527808 */ /* 0x000fe40004800000 */
[----:B----4-:R-:W-:Y:S02]  /*10880*/  FSEL R32, R75, -INF , !P4 ;  /* 0xff8000004b207808 */ /* 0x010fe40006000000 */
[C---:B------:R-:W-:Y:S02]  /*10890*/  ISETP.GE.AND P5, PT, R31.reuse, R247, PT ;  /* 0x000000f71f00720c */ /* 0x040fe40003fa6270 */
[C---:B------:R-:W-:Y:S02]  /*108a0*/  ISETP.GE.AND P6, PT, R31.reuse, R249, PT ;  /* 0x000000f91f00720c */ /* 0x040fe40003fc6270 */
[----:B------:R-:W-:Y:S02]  /*108b0*/  ISETP.GE.AND P1, PT, R31, R250, PT ;  /* 0x000000fa1f00720c */ /* 0x000fe40003f26270 */
[----:B------:R-:W-:Y:S01]  /*108c0*/  ISETP.GT.AND P4, PT, R33, R31, PT ;  /* 0x0000001f2100720c */ /* 0x000fe20003f84270 */
[----:B------:R-:W-:Y:S01]  /*108d0*/  FMUL.FTZ R31, R216, UR6 ;  /* 0x00000006d81f7c20 */ /* 0x000fe20008410000 */
[----:B------:R-:W-:-:S02]  /*108e0*/  FSEL R75, R32, -INF , !P2 ;  /* 0xff800000204b7808 */ /* 0x000fc40005000000 */
[----:B------:R-:W-:Y:S01]  /*108f0*/  ISETP.GT.AND P2, PT, R243, R30, PT ;  /* 0x0000001ef300720c */ /* 0x000fe20003f44270 */
[----:B------:R1:W3:Y:S01]  /*10900*/  MUFU.TANH R34, R31 ;  /* 0x0000001f00227308 */ /* 0x0002e20000002400 */
[----:B------:R-:W-:Y:S02]  /*10910*/  FSEL R120, R38, -INF , !P5 ;  /* 0xff80000026787808 */ /* 0x000fe40006800000 */
[----:B------:R-:W-:Y:S02]  /*10920*/  FSEL R38, R37, -INF , !P6 ;  /* 0xff80000025267808 */ /* 0x000fe40007000000 */
[C---:B------:R-:W-:Y:S02]  /*10930*/  ISETP.GE.AND P5, PT, R30.reuse, R244, PT ;  /* 0x000000f41e00720c */ /* 0x040fe40003fa6270 */
[----:B------:R-:W-:Y:S01]  /*10940*/  ISETP.GE.AND P6, PT, R30, R249, PT ;  /* 0x000000f91e00720c */ /* 0x000fe20003fc6270 */
[----:B------:R-:W4:Y:S03]  /*10950*/  MUFU.TANH R32, R36 ;  /* 0x0000002400207308 */ /* 0x000f260000002400 */
[----:B------:R-:W-:-:S02]  /*10960*/  FSEL R39, R39, -INF , !P6 ;  /* 0xff80000027277808 */ /* 0x000fc40007000000 */
[----:B------:R-:W-:Y:S02]  /*10970*/  ISETP.GE.AND P6, PT, R29, R249, PT ;  /* 0x000000f91d00720c */ /* 0x000fe40003fc6270 */
[----:B-1----:R-:W-:Y:S02]  /*10980*/  FSEL R31, R74, -INF , !P4 ;  /* 0xff8000004a1f7808 */ /* 0x002fe40006000000 */
[C---:B------:R-:W-:Y:S02]  /*10990*/  ISETP.GE.AND P4, PT, R30.reuse, R247, PT ;  /* 0x000000f71e00720c */ /* 0x040fe40003f86270 */
[----:B------:R-:W-:Y:S02]  /*109a0*/  FSEL R79, R31, -INF , !P1 ;  /* 0xff8000001f4f7808 */ /* 0x000fe40004800000 */
[----:B--2---:R-:W-:Y:S01]  /*109b0*/  FSEL R31, R35, -INF , !P2 ;  /* 0xff800000231f7808 */ /* 0x004fe20005000000 */
[----:B------:R-:W-:Y:S01]  /*109c0*/  FMUL.FTZ R35, R219, UR6 ;  /* 0x00000006db237c20 */ /* 0x000fe20008410000 */
[----:B------:R-:W-:Y:S01]  /*109d0*/  ISETP.GE.AND P1, PT, R30, R250, PT ;  /* 0x000000fa1e00720c */ /* 0x000fe20003f26270 */
[----:B------:R-:W-:Y:S01]  /*109e0*/  IMAD.MOV.U32 R219, RZ, RZ, R207 ;  /* 0x000000ffffdb7224 */ /* 0x000fe200078e00cf */
[----:B------:R-:W-:Y:S01]  /*109f0*/  ISETP.GT.AND P2, PT, R33, R30, PT ;  /* 0x0000001e2100720c */ /* 0x000fe20003f44270 */
[----:B------:R-:W-:Y:S01]  /*10a00*/  FMUL.FTZ R30, R218, UR6 ;  /* 0x00000006da1e7c20 */ /* 0x000fe20008410000 */
[----:B------:R-:W-:-:S02]  /*10a10*/  FSEL R74, R31, -INF , !P5 ;  /* 0xff8000001f4a7808 */ /* 0x000fc40006800000 */
[----:B------:R-:W-:Y:S01]  /*10a20*/  ISETP.GT.AND P5, PT, R243, R29, PT ;  /* 0x0000001df300720c */ /* 0x000fe20003fa4270 */
[----:B------:R3:W1:Y:S01]  /*10a30*/  MUFU.TANH R31, R30 ;  /* 0x0000001e001f7308 */ /* 0x0006620000002400 */
[----:B------:R-:W-:Y:S02]  /*10a40*/  FSEL R122, R40, -INF , !P4 ;  /* 0xff800000287a7808 */ /* 0x000fe40006000000 */
[----:B------:R-:W-:Y:S02]  /*10a50*/  ISETP.GE.AND P4, PT, R29, R244, PT ;  /* 0x000000f41d00720c */ /* 0x000fe40003f86270 */
[----:B------:R-:W-:Y:S02]  /*10a60*/  FSEL R37, R41, -INF , !P6 ;  /* 0xff80000029257808 */ /* 0x000fe40007000000 */
[----:B------:R-:W-:Y:S02]  /*10a70*/  ISETP.GE.AND P6, PT, R28, R249, PT ;  /* 0x000000f91c00720c */ /* 0x000fe40003fc6270 */
[----:B---3--:R-:W-:-:S02]  /*10a80*/  FSEL R30, R34, -INF , !P2 ;  /* 0xff800000221e7808 */ /* 0x008fc40005000000 */
[----:B------:R2:W3:Y:S01]  /*10a90*/  MUFU.TANH R34, R35 ;  /* 0x0000002300227308 */ /* 0x0004e20000002400 */
[C---:B------:R-:W-:Y:S02]  /*10aa0*/  ISETP.GE.AND P2, PT, R29.reuse, R247, PT ;  /* 0x000000f71d00720c */ /* 0x040fe40003f46270 */
        /* <DEDUP_REMOVED lines=10> */
[----:B--2---:R-:W-:Y:S01]  /*10b50*/  FMUL.FTZ R35, R229, UR6 ;  /* 0x00000006e5237c20 */ /* 0x004fe20008410000 */
[----:B------:R-:W-:Y:S01]  /*10b60*/  ISETP.GE.AND P2, PT, R28, R244, PT ;  /* 0x000000f41c00720c */ /* 0x000fe20003f46270 */
[----:B------:R-:W-:Y:S01]  /*10b70*/  IMAD.MOV.U32 R229, RZ, RZ, R214 ;  /* 0x000000ffffe57224 */ /* 0x000fe200078e00d6 */
[----:B------:R-:W-:-:S03]  /*10b80*/  MOV R228, R212 ;  /* 0x000000d400e47202 */ /* 0x000fc60000000f00 */
[----:B------:R-:W-:Y:S01]  /*10b90*/  MUFU.TANH R30, R30 ;  /* 0x0000001e001e7308 */ /* 0x000fe20000002400 */
[----:B------:R-:W-:Y:S02]  /*10ba0*/  FSEL R211, R43, -INF , !P6 ;  /* 0xff8000002bd37808 */ /* 0x000fe40007000000 */
[----:B------:R-:W-:Y:S01]  /*10bb0*/  ISETP.GE.AND P6, PT, R27, R249, PT ;  /* 0x000000f91b00720c */ /* 0x000fe20003fc6270 */
[----:B------:R-:W-:Y:S02]  /*10bc0*/  IMAD.MOV.U32 R227, RZ, RZ, R228 ;  /* 0x000000ffffe37224 */ /* 0x000fe400078e00e4 */
[----:B------:R-:W-:Y:S01]  /*10bd0*/  IMAD.MOV.U32 R228, RZ, RZ, R208 ;  /* 0x000000ffffe47224 */ /* 0x000fe200078e00d0 */
[----:B-1----:R-:W-:Y:S02]  /*10be0*/  FSEL R29, R31, -INF , !P5 ;  /* 0xff8000001f1d7808 */ /* 0x002fe40006800000 */
[----:B------:R1:W2:Y:S01]  /*10bf0*/  MUFU.TANH R31, R35 ;  /* 0x00000023001f7308 */ /* 0x0002a20000002400 */
[----:B------:R-:W-:-:S04]  /*10c00*/  ISETP.GE.AND P5, PT, R28, R247, PT ;  /* 0x000000f71c00720c */ /* 0x000fc80003fa6270 */
[----:B------:R-:W-:Y:S02]  /*10c10*/  FSEL R214, R44, -INF , !P5 ;  /* 0xff8000002cd67808 */ /* 0x000fe40006800000 */
[----:B------:R-:W-:Y:S02]  /*10c20*/  ISETP.GE.AND P5, PT, R27, R244, PT ;  /* 0x000000f41b00720c */ /* 0x000fe40003fa6270 */
[----:B-1----:R-:W-:Y:S02]  /*10c30*/  FSEL R35, R29, -INF , !P1 ;  /* 0xff8000001d237808 */ /* 0x002fe40004800000 */
[----:B---3--:R-:W-:Y:S02]  /*10c40*/  FSEL R29, R34, -INF , !P4 ;  /* 0xff800000221d7808 */ /* 0x008fe40006000000 */
[----:B------:R-:W-:Y:S02]  /*10c50*/  ISETP.GE.AND P1, PT, R28, R250, PT ;  /* 0x000000fa1c00720c */ /* 0x000fe40003f26270 */
[----:B------:R-:W-:Y:S01]  /*10c60*/  ISETP.GT.AND P4, PT, R33, R28, PT ;  /* 0x0000001c2100720c */ /* 0x000fe20003f84270 */
[----:B------:R-:W-:Y:S01]  /*10c70*/  FMUL.FTZ R28, R230, UR6 ;  /* 0x00000006e61c7c20 */ /* 0x000fe20008410000 */
[----:B------:R-:W-:Y:S01]  /*10c80*/  FSEL R212, R29, -INF , !P2 ;  /* 0xff8000001dd47808 */ /* 0x000fe20005000000 */
[----:B------:R-:W-:Y:S01]  /*10c90*/  IMAD.MOV.U32 R230, RZ, RZ, R215 ;  /* 0x000000ffffe67224 */ /* 0x000fe200078e00d7 */
[----:B------:R-:W-:Y:S01]  /*10ca0*/  ISETP.GT.AND P2, PT, R243, R27, PT ;  /* 0x0000001bf300720c */ /* 0x000fe20003f44270 */
[----:B------:R4:W1:Y:S02]  /*10cb0*/  MUFU.TANH R29, R28 ;  /* 0x0000001c001d7308 */ /* 0x0008640000002400 */
[----:B----4-:R-:W-:Y:S01]  /*10cc0*/  FSEL R28, R32, -INF , !P4 ;  /* 0xff800000201c7808 */ /* 0x010fe20006000000 */
[----:B------:R-:W-:Y:S01]  /*10cd0*/  FMUL.FTZ R32, R210, UR6 ;  /* 0x00000006d2207c20 */ /* 0x000fe20008410000 */
[----:B------:R-:W-:-:S02]  /*10ce0*/  ISETP.GE.AND P4, PT, R27, R247, PT ;  /* 0x000000f71b00720c */ /* 0x000fc40003f86270 */
[----:B------:R-:W-:Y:S02]  /*10cf0*/  FSEL R213, R28, -INF , !P1 ;  /* 0xff8000001cd57808 */ /* 0x000fe40004800000 */
[----:B--2---:R-:W-:Y:S02]  /*10d00*/  FSEL R28, R31, -INF , !P2 ;  /* 0xff8000001f1c7808 */ /* 0x004fe40005000000 */
[----:B------:R-:W-:Y:S02]  /*10d10*/  ISETP.GE.AND P1, PT, R27, R250, PT ;  /* 0x000000fa1b00720c */ /* 0x000fe40003f26270 */
[----:B------:R-:W-:Y:S01]  /*10d20*/  ISETP.GT.AND P2, PT, R33, R27, PT ;  /* 0x0000001b2100720c */ /* 0x000fe20003f44270 */
[----:B------:R-:W-:Y:S01]  /*10d30*/  FMUL.FTZ R27, R209, UR6 ;  /* 0x00000006d11b7c20 */ /* 0x000fe20008410000 */
[----:B------:R-:W-:Y:S01]  /*10d40*/  FSEL R207, R28, -INF , !P5 ;  /* 0xff8000001ccf7808 */ /* 0x000fe20006800000 */
[----:B------:R-:W-:Y:S01]  /*10d50*/  FMUL.FTZ R28, R76, UR6 ;  /* 0x000000064c1c7c20 */ /* 0x000fe20008410000 */
[----:B------:R-:W-:Y:S01]  /*10d60*/  ISETP.GT.AND P5, PT, R243, R26, PT ;  /* 0x0000001af300720c */ /* 0x000fe20003fa4270 */
[----:B------:R1:W2:Y:S01]  /*10d70*/  MUFU.TANH R31, R27 ;  /* 0x0000001b001f7308 */ /* 0x0002a20000002400 */
[----:B------:R-:W-:-:S02]  /*10d80*/  FSEL R215, R46, -INF , !P4 ;  /* 0xff8000002ed77808 */ /* 0x000fc40006000000 */
[----:B------:R-:W-:Y:S02]  /*10d90*/  FSEL R209, R45, -INF , !P6 ;  /* 0xff8000002dd17808 */ /* 0x000fe40007000000 */
[C---:B------:R-:W-:Y:S02]  /*10da0*/  ISETP.GE.AND P4, PT, R26.reuse, R244, PT ;  /* 0x000000f41a00720c */ /* 0x040fe40003f86270 */
[-C--:B------:R-:W-:Y:S01]  /*10db0*/  ISETP.GE.AND P6, PT, R26, R249.reuse, PT ;  /* 0x000000f91a00720c */ /* 0x080fe20003fc6270 */
[----:B------:R-:W-:Y:S03]  /*10dc0*/  MUFU.TANH R28, R28 ;  /* 0x0000001c001c7308 */ /* 0x000fe60000002400 */
[----:B------:R-:W-:Y:S02]  /*10dd0*/  FSEL R205, R47, -INF , !P6 ;  /* 0xff8000002fcd7808 */ /* 0x000fe40007000000 */
[----:B------:R-:W-:-:S02]  /*10de0*/  ISETP.GE.AND P6, PT, R25, R249, PT ;  /* 0x000000f91900720c */ /* 0x000fc40003fc6270 */
[----:B-1----:R-:W-:Y:S02]  /*10df0*/  FSEL R27, R29, -INF , !P2 ;  /* 0xff8000001d1b7808 */ /* 0x002fe40005000000 */
[----:B------:R-:W1:Y:S01]  /*10e00*/  MUFU.TANH R29, R32 ;  /* 0x00000020001d7308 */ /* 0x000e620000002400 */
[----:B------:R-:W-:Y:S02]  /*10e10*/  ISETP.GE.AND P2, PT, R26, R247, PT ;  /* 0x000000f71a00720c */ /* 0x000fe40003f46270 */
[----:B------:R-:W-:Y:S02]  /*10e20*/  FSEL R210, R27, -INF , !P1 ;  /* 0xff8000001bd27808 */ /* 0x000fe40004800000 */
[----:B------:R-:W-:Y:S01]  /*10e30*/  FSEL R27, R30, -INF , !P5 ;  /* 0xff8000001e1b7808 */ /* 0x000fe20006800000 */
[----:B------:R-:W-:Y:S01]  /*10e40*/  FMUL.FTZ R30, R77, UR6 ;  /* 0x000000064d1e7c20 */ /* 0x000fe20008410000 */
[----:B------:R-:W-:Y:S02]  /*10e50*/  ISETP.GE.AND P1, PT, R26, R250, PT ;  /* 0x000000fa1a00720c */ /* 0x000fe40003f26270 */
[----:B------:R-:W-:Y:S01]  /*10e60*/  ISETP.GT.AND P5, PT, R33, R26, PT ;  /* 0x0000001a2100720c */ /* 0x000fe20003fa4270 */
[----:B------:R-:W-:Y:S01]  /*10e70*/  FMUL.FTZ R26, R219, UR6 ;  /* 0x00000006db1a7c20 */ /* 0x000fe20008410000 */
[----:B------:R-:W-:-:S02]  /*10e80*/  FSEL R206, R27, -INF , !P4 ;  /* 0xff8000001bce7808 */ /* 0x000fc40006000000 */
[----:B------:R-:W-:Y:S01]  /*10e90*/  ISETP.GT.AND P4, PT, R243, R25, PT ;  /* 0x00000019f300720c */ /* 0x000fe20003f84270 */
[----:B------:R2:W3:Y:S01]  /*10ea0*/  MUFU.TANH R27, R26 ;  /* 0x0000001a001b7308 */ /* 0x0004e20000002400 */
[----:B------:R-:W-:Y:S02]  /*10eb0*/  FSEL R216, R48, -INF , !P2 ;  /* 0xff80000030d87808 */ /* 0x000fe40005000000 */
[----:B------:R-:W-:Y:S02]  /*10ec0*/  ISETP.GE.AND P2, PT, R25, R244, PT ;  /* 0x000000f41900720c */ /* 0x000fe40003f46270 */
[----:B------:R-:W-:Y:S02]  /*10ed0*/  FSEL R76, R49, -INF , !P6 ;  /* 0xff800000314c7808 */ /* 0x000fe40007000000 */
[----:B------:R-:W-:-:S04]  /*10ee0*/  ISETP.GE.AND P6, PT, R24, R249, PT ;  /* 0x000000f91800720c */ /* 0x000fc80003fc6270 */
[----:B------:R-:W-:Y:S02]  /*10ef0*/  FSEL R221, R51, -INF , !P6 ;  /* 0xff80000033dd7808 */ /* 0x000fe40007000000 */
[----:B------:R-:W-:Y:S02]  /*10f00*/  ISETP.GE.AND P6, PT, R23, R249, PT ;  /* 0x000000f91700720c */ /* 0x000fe40003fc6270 */
[----:B--2---:R-:W-:Y:S02]  /*10f10*/  FSEL R26, R31, -INF , !P5 ;  /* 0xff8000001f1a7808 */ /* 0x004fe40006800000 */
[----:B------:R-:W-:Y:S02]  /*10f20*/  ISETP.GE.AND P5, PT, R25, R247, PT ;  /* 0x000000f71900720c */ /* 0x000fe40003fa6270 */
[----:B------:R-:W-:Y:S02]  /*10f30*/  FSEL R208, R26, -INF , !P1 ;  /* 0xff8000001ad07808 */ /* 0x000fe40004800000 */
[----:B-1----:R-:W-:-:S02]  /*10f40*/  FSEL R26, R29, -INF , !P4 ;  /* 0xff8000001d1a7808 */ /* 0x002fc40006000000 */
[----:B------:R-:W-:Y:S02]  /*10f50*/  ISETP.GE.AND P1, PT, R25, R250, PT ;  /* 0x000000fa1900720c */ /* 0x000fe40003f26270 */
[----:B------:R-:W-:Y:S01]  /*10f60*/  ISETP.GT.AND P4, PT, R33, R25, PT ;  /* 0x000000192100720c */ /* 0x000fe20003f84270 */
[----:B------:R-:W-:Y:S01]  /*10f70*/  FMUL.FTZ R25, R130, UR6 ;  /* 0x0000000682197c20 */ /* 0x000fe20008410000 */
[----:B------:R-:W-:Y:S01]  /*10f80*/  FSEL R31, R26, -INF , !P2 ;  /* 0xff8000001a1f7808 */ /* 0x000fe20005000000 */
[----:B------:R-:W-:Y:S01]  /*10f90*/  FMUL.FTZ R26, R131, UR6 ;  /* 0x00000006831a7c20 */ /* 0x000fe20008410000 */
[----:B------:R-:W-:Y:S01]  /*10fa0*/  ISETP.GT.AND P2, PT, R243, R24, PT ;  /* 0x00000018f300720c */ /* 0x000fe20003f44270 */
[----:B------:R3:W1:Y:S01]  /*10fb0*/  MUFU.TANH R29, R25 ;  /* 0x00000019001d7308 */ /* 0x0006620000002400 */
[----:B------:R-:W-:Y:S02]  /*10fc0*/  FSEL R77, R50, -INF , !P5 ;  /* 0xff800000324d7808 */ /* 0x000fe40006800000 */
[----:B------:R-:W-:-:S02]  /*10fd0*/  ISETP.GE.AND P5, PT, R24, R244, PT ;  /* 0x000000f41800720c */ /* 0x000fc40003fa6270 */
[----:B------:R-:W-:Y:S02]  /*10fe0*/  FSEL R218, R55, -INF , !P6 ;  /* 0xff80000037da7808 */ /* 0x000fe40007000000 */
[----:B------:R-:W-:Y:S01]  /*10ff0*/  ISETP.GE.AND P6, PT, R22, R249, PT ;  /* 0x000000f91600720c */ /* 0x000fe20003fc6270 */
[----:B------:R-:W-:Y:S01]  /*11000*/  MUFU.TANH R26, R26 ;  /* 0x0000001a001a7308 */ /* 0x000fe20000002400 */
[----:B---3--:R-:W-:-:S07]  /*11010*/  FSEL R25, R27, -INF , !P4 ;  /* 0xff8000001b197808 */ /* 0x008fce0006000000 */
[----:B------:R2:W3:Y:S01]  /*11020*/  MUFU.TANH R27, R30 ;  /* 0x0000001e001b7308 */ /* 0x0004e20000002400 */
[----:B------:R-:W-:-:S04]  /*11030*/  ISETP.GE.AND P4, PT, R24, R247, PT ;  /* 0x000000f71800720c */ /* 0x000fc80003f86270 */
[----:B------:R-:W-:Y:S02]  /*11040*/  FSEL R225, R54, -INF , !P4 ;  /* 0xff80000036e17808 */ /* 0x000fe40006000000 */
[----:B------:R-:W-:Y:S02]  /*11050*/  ISETP.GE.AND P4, PT, R23, R244, PT ;  /* 0x000000f41700720c */ /* 0x000fe40003f86270 */
[----:B--2---:R-:W-:Y:S02]  /*11060*/  FSEL R30, R25, -INF , !P1 ;  /* 0xff800000191e7808 */ /* 0x004fe40004800000 */
[----:B------:R-:W-:Y:S01]  /*11070*/  FSEL R25, R28, -INF , !P2 ;  /* 0xff8000001c197808 */ /* 0x000fe20005000000 */
[----:B------:R-:W-:Y:S01]  /*11080*/  FMUL.FTZ R28, R73, UR6 ;  /* 0x00000006491c7c20 */ /* 0x000fe20008410000 */
[----:B------:R-:W-:Y:S02]  /*11090*/  ISETP.GT.AND P2, PT, R33, R24, PT ;  /* 0x000000182100720c */ /* 0x000fe40003f44270 */
[----:B------:R-:W-:Y:S01]  /*110a0*/  FSEL R222, R25, -INF , !P5 ;  /* 0xff80000019de7808 */ /* 0x000fe20006800000 */
[----:B------:R-:W-:Y:S01]  /*110b0*/  FMUL.FTZ R25, R72, UR6 ;  /* 0x0000000648197c20 */ /* 0x000fe20008410000 */
[----:B------:R-:W-:-:S02]  /*110c0*/  ISETP.GE.AND P1, PT, R24, R250, PT ;  /* 0x000000fa1800720c */ /* 0x000fc40003f26270 */
[----:B-1----:R-:W-:Y:S02]  /*110d0*/  FSEL R24, R29, -INF , !P2 ;  /* 0xff8000001d187808 */ /* 0x002fe40005000000 */
[----:B------:R-:W-:Y:S01]  /*110e0*/  ISETP.GT.AND P5, PT, R243, R23, PT ;  /* 0x00000017f300720c */ /* 0x000fe20003fa4270 */
[----:B------:R-:W1:Y:S01]  /*110f0*/  MUFU.TANH R25, R25 ;  /* 0x0000001900197308 */ /* 0x000e620000002400 */
[----:B------:R-:W-:Y:S02]  /*11100*/  FSEL R224, R24, -INF , !P1 ;  /* 0xff80000018e07808 */ /* 0x000fe40004800000 */
[----:B---3--:R-:W-:Y:S02]  /*11110*/  FSEL R24, R27, -INF , !P5 ;  /* 0xff8000001b187808 */ /* 0x008fe40006800000 */
[C---:B------:R-:W-:Y:S02]  /*11120*/  ISETP.GE.AND P2, PT, R23.reuse, R247, PT ;  /* 0x000000f71700720c */ /* 0x040fe40003f46270 */
[----:B------:R-:W-:-:S02]  /*11130*/  ISETP.GE.AND P1, PT, R23, R250, PT ;  /* 0x000000fa1700720c */ /* 0x000fc40003f26270 */
[----:B------:R-:W-:Y:S01]  /*11140*/  ISETP.GT.AND P5, PT, R33, R23, PT ;  /* 0x000000172100720c */ /* 0x000fe20003fa4270 */
[----:B------:R-:W-:Y:S01]  /*11150*/  FMUL.FTZ R23, R235, UR6 ;  /* 0x00000006eb177c20 */ /* 0x000fe20008410000 */
[----:B------:R-:W-:Y:S02]  /*11160*/  FSEL R131, R24, -INF , !P4 ;  /* 0xff80000018837808 */ /* 0x000fe40006000000 */
[----:B------:R-:W-:Y:S01]  /*11170*/  ISETP.GT.AND P4, PT, R243, R22, PT ;  /* 0x00000016f300720c */ /* 0x000fe20003f84270 */
[----:B------:R2:W3:Y:S01]  /*11180*/  MUFU.TANH R27, R23 ;  /* 0x00000017001b7308 */ /* 0x0004e20000002400 */
[----:B------:R-:W-:Y:S02]  /*11190*/  FSEL R235, R56, -INF , !P2 ;  /* 0xff80000038eb7808 */ /* 0x000fe40005000000 */
[----:B------:R-:W-:-:S05]  /*111a0*/  ISETP.GE.AND P2, PT, R22, R244, PT ;  /* 0x000000f41600720c */ /* 0x000fca0003f46270 */
[----:B------:R-:W4:Y:S01]  /*111b0*/  MUFU.TANH R24, R28 ;  /* 0x0000001c00187308 */ /* 0x000f220000002400 */
[----:B--2---:R-:W-:Y:S02]  /*111c0*/  FSEL R23, R26, -INF , !P5 ;  /* 0xff8000001a177808 */ /* 0x004fe40006800000 */
[C---:B------:R-:W-:Y:S02]  /*111d0*/  ISETP.GE.AND P5, PT, R22.reuse, R247, PT ;  /* 0x000000f71600720c */ /* 0x040fe40003fa6270 */
[----:B------:R-:W-:Y:S02]  /*111e0*/  FSEL R219, R23, -INF , !P1 ;  /* 0xff80000017db7808 */ /* 0x000fe40004800000 */
[----:B-1----:R-:W-:Y:S02]  /*111f0*/  FSEL R23, R25, -INF , !P4 ;  /* 0xff80000019177808 */ /* 0x002fe40006000000 */
[----:B------:R-:W-:Y:S02]  /*11200*/  ISETP.GE.AND P1, PT, R22, R250, PT ;  /* 0x000000fa1600720c */ /* 0x000fe40003f26270 */
[----:B------:R-:W-:Y:S01]  /*11210*/  ISETP.GT.AND P4, PT, R33, R22, PT ;  /* 0x000000162100720c */ /* 0x000fe20003f84270 */
[----:B------:R-:W-:Y:S01]  /*11220*/  FMUL.FTZ R22, R228, UR6 ;  /* 0x00000006e4167c20 */ /* 0x000fe20008410000 */
[----:B------:R-:W-:Y:S01]  /*11230*/  FSEL R130, R23, -INF , !P2 ;  /* 0xff80000017827808 */ /* 0x000fe20005000000 */
[----:B------:R-:W-:Y:S01]  /*11240*/  FMUL.FTZ R23, R84, UR6 ;  /* 0x0000000654177c20 */ /* 0x000fe20008410000 */
[----:B------:R-:W-:Y:S01]  /*11250*/  ISETP.GT.AND P2, PT, R243, R21, PT ;  /* 0x00000015f300720c */ /* 0x000fe20003f44270 */
[----:B------:R3:W1:Y:S01]  /*11260*/  MUFU.TANH R26, R22 ;  /* 0x00000016001a7308 */ /* 0x0006620000002400 */
[----:B------:R-:W-:Y:S01]  /*11270*/  IMAD.MOV.U32 R228, RZ, RZ, R229 ;  /* 0x000000ffffe47224 */ /* 0x000fe200078e00e5 */
[----:B------:R-:W-:-:S02]  /*11280*/  FSEL R229, R58, -INF , !P5 ;  /* 0xff8000003ae57808 */ /* 0x000fc40006800000 */
[----:B------:R-:W-:Y:S02]  /*11290*/  FSEL R58, R57, -INF , !P6 ;  /* 0xff800000393a7808 */ /* 0x000fe40007000000 */
[C---:B------:R-:W-:Y:S02]  /*112a0*/  ISETP.GE.AND P5, PT, R21.reuse, R244, PT ;  /* 0x000000f41500720c */ /* 0x040fe40003fa6270 */
[----:B------:R-:W2:Y:S01]  /*112b0*/  MUFU.TANH R23, R23 ;  /* 0x0000001700177308 */ /* 0x000ea20000002400 */
[----:B------:R-:W-:-:S04]  /*112c0*/  ISETP.GE.AND P6, PT, R21, R249, PT ;  /* 0x000000f91500720c */ /* 0x000fc80003fc6270 */
[----:B------:R-:W-:Y:S02]  /*112d0*/  FSEL R59, R59, -INF , !P6 ;  /* 0xff8000003b3b7808 */ /* 0x000fe40007000000 */
[----:B------:R-:W-:Y:S02]  /*112e0*/  ISETP.GE.AND P6, PT, R20, R249, PT ;  /* 0x000000f91400720c */ /* 0x000fe40003fc6270 */
[----:B---3--:R-:W-:Y:S02]  /*112f0*/  FSEL R22, R27, -INF , !P4 ;  /* 0xff8000001b167808 */ /* 0x008fe40006000000 */
[----:B------:R-:W-:Y:S02]  /*11300*/  ISETP.GE.AND P4, PT, R21, R247, PT ;  /* 0x000000f71500720c */ /* 0x000fe40003f86270 */
[----:B------:R-:W-:Y:S02]  /*11310*/  FSEL R217, R22, -INF , !P1 ;  /* 0xff80000016d97808 */ /* 0x000fe40004800000 */
[----:B----4-:R-:W-:Y:S01]  /*11320*/  FSEL R22, R24, -INF , !P2 ;  /* 0xff80000018167808 */ /* 0x010fe20005000000 */
[----:B------:R-:W-:Y:S01]  /*11330*/  FMUL.FTZ R24, R85, UR6 ;  /* 0x0000000655187c20 */ /* 0x000fe20008410000 */
[----:B------:R-:W-:-:S02]  /*11340*/  ISETP.GE.AND P1, PT, R21, R250, PT ;  /* 0x000000fa1500720c */ /* 0x000fc40003f26270 */
[----:B------:R-:W-:Y:S01]  /*11350*/  ISETP.GT.AND P2, PT, R33, R21, PT ;  /* 0x000000152100720c */ /* 0x000fe20003f44270 */
[----:B------:R-:W-:Y:S01]  /*11360*/  FMUL.FTZ R21, R227, UR6 ;  /* 0x00000006e3157c20 */ /* 0x000fe20008410000 */
[----:B------:R-:W-:Y:S01]  /*11370*/  FSEL R56, R22, -INF , !P5 ;  /* 0xff80000016387808 */ /* 0x000fe20006800000 */
[----:B------:R-:W-:Y:S01]  /*11380*/  MUFU.TANH R24, R24 ;  /* 0x0000001800187308 */ /* 0x000fe20000002400 */
[----:B------:R-:W-:Y:S01]  /*11390*/  ISETP.GT.AND P5, PT, R243, R20, PT ;  /* 0x00000014f300720c */ /* 0x000fe20003fa4270 */
[----:B------:R-:W-:Y:S01]  /*113a0*/  FMUL.FTZ R22, R228, UR6 ;  /* 0x00000006e4167c20 */ /* 0x000fe20008410000 */
[----:B------:R-:W-:Y:S01]  /*113b0*/  FSEL R226, R60, -INF , !P4 ;  /* 0xff8000003ce27808 */ /* 0x000fe20006000000 */
[----:B------:R-:W-:Y:S01]  /*113c0*/  IMAD.MOV.U32 R227, RZ, RZ, R230 ;  /* 0x000000ffffe37224 */ /* 0x000fe200078e00e6 */
[----:B------:R-:W-:Y:S01]  /*113d0*/  ISETP.GE.AND P4, PT, R20, R244, PT ;  /* 0x000000f41400720c */ /* 0x000fe20003f86270 */
[----:B------:R-:W-:Y:S02]  /*113e0*/  IMAD.MOV.U32 R230, RZ, RZ, R248 ;  /* 0x000000ffffe67224 */ /* 0x000fe400078e00f8 */
[----:B------:R1:W3:Y:S01]  /*113f0*/  MUFU.TANH R25, R21 ;  /* 0x0000001500197308 */ /* 0x0002e20000002400 */
[----:B------:R-:W-:-:S07]  /*11400*/  IMAD.MOV.U32 R228, RZ, RZ, R239 ;  /* 0x000000ffffe47224 */ /* 0x000fce00078e00ef */
[----:B------:R-:W4:Y:S01]  /*11410*/  MUFU.TANH R22, R22 ;  /* 0x0000001600167308 */ /* 0x000f220000002400 */
[----:B-1----:R-:W-:Y:S02]  /*11420*/  FSEL R21, R26, -INF , !P2 ;  /* 0xff8000001a157808 */ /* 0x002fe40005000000 */
[----:B------:R-:W-:Y:S02]  /*11430*/  ISETP.GE.AND P2, PT, R20, R247, PT ;  /* 0x000000f71400720c */ /* 0x000fe40003f46270 */
[----:B------:R-:W-:Y:S02]  /*11440*/  FSEL R57, R21, -INF , !P1 ;  /* 0xff80000015397808 */ /* 0x000fe40004800000 */
[----:B--2---:R-:W-:Y:S02]  /*11450*/  FSEL R21, R23, -INF , !P5 ;  /* 0xff80000017157808 */ /* 0x004fe40006800000 */
[----:B------:R-:W-:Y:S02]  /*11460*/  ISETP.GT.AND P5, PT, R33, R20, PT ;  /* 0x000000142100720c */ /* 0x000fe40003fa4270 */
[----:B------:R-:W-:Y:S01]  /*11470*/  FSEL R51, R21, -INF , !P4 ;  /* 0xff80000015337808 */ /* 0x000fe20006000000 */
[----:B------:R-:W-:Y:S01]  /*11480*/  FMUL.FTZ R21, R92, UR6 ;  /* 0x000000065c157c20 */ /* 0x000fe20008410000 */
[----:B------:R-:W-:-:S02]  /*11490*/  ISETP.GE.AND P1, PT, R20, R250, PT ;  /* 0x000000fa1400720c */ /* 0x000fc40003f26270 */
[----:B---3--:R-:W-:Y:S01]  /*114a0*/  FSEL R20, R25, -INF , !P5 ;  /* 0xff80000019147808 */ /* 0x008fe20006800000 */
[----:B------:R-:W-:Y:S01]  /*114b0*/  STL [R1+0x60], R51 ;  /* 0x0000603301007387 */ /* 0x000fe20000100800 */
[----:B------:R-:W-:Y:S01]  /*114c0*/  ISETP.GT.AND P4, PT, R243, R19, PT ;  /* 0x00000013f300720c */ /* 0x000fe20003f84270 */
[----:B------:R-:W1:Y:S01]  /*114d0*/  MUFU.TANH R21, R21 ;  /* 0x0000001500157308 */ /* 0x000e620000002400 */
[----:B------:R-:W-:Y:S02]  /*114e0*/  FSEL R47, R20, -INF , !P1 ;  /* 0xff800000142f7808 */ /* 0x000fe40004800000 */
[----:B------:R-:W-:Y:S02]  /*114f0*/  FSEL R50, R62, -INF , !P2 ;  /* 0xff8000003e327808 */ /* 0x000fe40005000000 */
[----:B------:R-:W-:Y:S02]  /*11500*/  FSEL R92, R61, -INF , !P6 ;  /* 0xff8000003d5c7808 */ /* 0x000fe40007000000 */
[----:B------:R-:W-:Y:S01]  /*11510*/  FSEL R20, R24, -INF , !P4 ;  /* 0xff80000018147808 */ /* 0x000fe20006000000 */
[----:B------:R-:W-:Y:S01]  /*11520*/  FMUL.FTZ R24, R93, UR6 ;  /* 0x000000065d187c20 */ /* 0x000fe20008410000 */
[----:B------:R-:W-:-:S02]  /*11530*/  ISETP.GE.AND P2, PT, R19, R244, PT ;  /* 0x000000f41300720c */ /* 0x000fc40003f46270 */
        /* <DEDUP_REMOVED lines=16> */
[----:B----4-:R-:W-:Y:S02]  /*11640*/  FSEL R19, R22, -INF , !P4 ;  /* 0xff80000016137808 */ /* 0x010fe40006000000 */
[----:B------:R-:W3:Y:S01]  /*11650*/  MUFU.TANH R22, R24 ;  /* 0x0000001800167308 */ /* 0x000ee20000002400 */
[C---:B------:R-:W-:Y:S02]  /*11660*/  ISETP.GE.AND P4, PT, R18.reuse, R247, PT ;  /* 0x000000f71200720c */ /* 0x040fe40003f86270 */
[----:B------:R-:W-:Y:S02]  /*11670*/  FSEL R248, R19, -INF , !P1 ;  /* 0xff80000013f87808 */ /* 0x000fe40004800000 */
[----:B-1----:R-:W-:Y:S02]  /*11680*/  FSEL R19, R21, -INF , !P2 ;  /* 0xff80000015137808 */ /* 0x002fe40005000000 */
[----:B------:R-:W-:Y:S02]  /*11690*/  ISETP.GE.AND P1, PT, R18, R250, PT ;  /* 0x000000fa1200720c */ /* 0x000fe40003f26270 */
[----:B------:R-:W-:Y:S01]  /*116a0*/  ISETP.GT.AND P2, PT, R33, R18, PT ;  /* 0x000000122100720c */ /* 0x000fe20003f44270 */
[----:B------:R-:W-:Y:S01]  /*116b0*/  FMUL.FTZ R18, R230, UR6 ;  /* 0x00000006e6127c20 */ /* 0x000fe20008410000 */
[----:B------:R-:W-:Y:S01]  /*116c0*/  FSEL R54, R19, -INF , !P5 ;  /* 0xff80000013367808 */ /* 0x000fe20006800000 */
[----:B------:R-:W-:Y:S01]  /*116d0*/  IMAD.MOV.U32 R230, RZ, RZ, R231 ;  /* 0x000000ffffe67224 */ /* 0x000fe200078e00e7 */
[----:B------:R-:W-:Y:S01]  /*116e0*/  ISETP.GT.AND P5, PT, R243, R17, PT ;  /* 0x00000011f300720c */ /* 0x000fe20003fa4270 */
[----:B------:R2:W1:Y:S01]  /*116f0*/  MUFU.TANH R19, R18 ;  /* 0x0000001200137308 */ /* 0x0004620000002400 */
[----:B------:R-:W-:Y:S01]  /*11700*/  IMAD.MOV.U32 R231, RZ, RZ, R240 ;  /* 0x000000ffffe77224 */ /* 0x000fe200078e00f0 */
[----:B------:R-:W-:-:S02]  /*11710*/  FSEL R72, R90, -INF , !P4 ;  /* 0xff8000005a487808 */ /* 0x000fc40006000000 */
        /* <DEDUP_REMOVED lines=8> */
[----:B---3--:R-:W-:Y:S01]  /*117a0*/  FSEL R18, R22, -INF , !P5 ;  /* 0xff80000016127808 */ /* 0x008fe20006800000 */
[----:B------:R-:W-:Y:S01]  /*117b0*/  FMUL.FTZ R22, R101, UR6 ;  /* 0x0000000665167c20 */ /* 0x000fe20008410000 */
        /* <DEDUP_REMOVED lines=9> */
[----:B------:R-:W-:-:S02]  /*11850*/  FSEL R44, R71, -INF , !P6 ;  /* 0xff800000472c7808 */ /* 0x000fc40007000000 */
[----:B------:R-:W-:Y:S01]  /*11860*/  ISETP.GE.AND P6, PT, R14, R249, PT ;  /* 0x000000f90e00720c */ /* 0x000fe20003fc6270 */
[----:B------:R-:W-:Y:S03]  /*11870*/  MUFU.TANH R18, R18 ;  /* 0x0000001200127308 */ /* 0x000fe60000002400 */
[----:B------:R-:W-:Y:S02]  /*11880*/  FSEL R49, R87, -INF , !P6 ;  /* 0xff80000057317808 */ /* 0x000fe40007000000 */
[-C--:B------:R-:W-:Y:S02]  /*11890*/  ISETP.GE.AND P6, PT, R13, R247.reuse, PT ;  /* 0x000000f70d00720c */ /* 0x080fe40003fc6270 */
[----:B-1----:R-:W-:Y:S02]  /*118a0*/  FSEL R17, R19, -INF , !P5 ;  /* 0xff80000013117808 */ /* 0x002fe40006800000 */
[----:B------:R-:W1:Y:S01]  /*118b0*/  MUFU.TANH R19, R22 ;  /* 0x0000001600137308 */ /* 0x000e620000002400 */
[----:B------:R-:W-:-:S02]  /*118c0*/  ISETP.GE.AND P5, PT, R16, R247, PT ;  /* 0x000000f71000720c */ /* 0x000fc40003fa6270 */
[----:B------:R-:W-:Y:S02]  /*118d0*/  FSEL R101, R17, -INF , !P1 ;  /* 0xff80000011657808 */ /* 0x000fe40004800000 */
[----:B------:R-:W-:Y:S01]  /*118e0*/  FSEL R17, R20, -INF , !P4 ;  /* 0xff80000014117808 */ /* 0x000fe20006000000 */
[----:B------:R-:W-:Y:S01]  /*118f0*/  FMUL.FTZ R20, R109, UR6 ;  /* 0x000000066d147c20 */ /* 0x000fe20008410000 */
[----:B------:R-:W-:Y:S02]  /*11900*/  ISETP.GE.AND P1, PT, R16, R250, PT ;  /* 0x000000fa1000720c */ /* 0x000fe40003f26270 */
[----:B------:R-:W-:Y:S01]  /*11910*/  ISETP.GT.AND P4, PT, R33, R16, PT ;  /* 0x000000102100720c */ /* 0x000fe20003f84270 */
[----:B------:R-:W-:Y:S01]  /*11920*/  FMUL.FTZ R16, R228, UR6 ;  /* 0x00000006e4107c20 */ /* 0x000fe20008410000 */
[----:B------:R-:W-:Y:S01]  /*11930*/  FSEL R61, R17, -INF , !P2 ;  /* 0xff800000113d7808 */ /* 0x000fe20005000000 */
[----:B------:R-:W-:Y:S01]  /*11940*/  MUFU.TANH R20, R20 ;  /* 0x0000001400147308 */ /* 0x000fe20000002400 */
[----:B------:R-:W-:-:S02]  /*11950*/  ISETP.GT.AND P2, PT, R243, R15, PT ;  /* 0x0000000ff300720c */ /* 0x000fc40003f44270 */
[----:B------:R-:W-:Y:S02]  /*11960*/  FSEL R85, R99, -INF , !P5 ;  /* 0xff80000063557808 */ /* 0x000fe40006800000 */
[----:B------:R-:W-:-:S03]  /*11970*/  ISETP.GE.AND P5, PT, R15, R244, PT ;  /* 0x000000f40f00720c */ /* 0x000fc60003fa6270 */
[----:B------:R2:W3:Y:S02]  /*11980*/  MUFU.TANH R17, R16 ;  /* 0x0000001000117308 */ /* 0x0004e40000002400 */
[----:B--2---:R-:W-:Y:S02]  /*11990*/  FSEL R16, R21, -INF , !P4 ;  /* 0xff80000015107808 */ /* 0x004fe40006000000 */
[----:B------:R-:W-:Y:S02]  /*119a0*/  ISETP.GE.AND P4, PT, R15, R247, PT ;  /* 0x000000f70f00720c */ /* 0x000fe40003f86270 */
[----:B------:R-:W-:Y:S02]  /*119b0*/  FSEL R99, R16, -INF , !P1 ;  /* 0xff80000010637808 */ /* 0x000fe40004800000 */
[----:B-1----:R-:W-:Y:S02]  /*119c0*/  FSEL R16, R19, -INF , !P2 ;  /* 0xff80000013107808 */ /* 0x002fe40005000000 */
[----:B------:R-:W-:-:S02]  /*119d0*/  ISETP.GE.AND P1, PT, R15, R250, PT ;  /* 0x000000fa0f00720c */ /* 0x000fc40003f26270 */
[----:B------:R-:W-:Y:S01]  /*119e0*/  ISETP.GT.AND P2, PT, R33, R15, PT ;  /* 0x0000000f2100720c */ /* 0x000fe20003f44270 */
[----:B------:R-:W-:Y:S01]  /*119f0*/  FMUL.FTZ R15, R230, UR6 ;  /* 0x00000006e60f7c20 */ /* 0x000fe20008410000 */
[----:B------:R-:W-:Y:S02]  /*11a00*/  FSEL R62, R16, -INF , !P5 ;  /* 0xff800000103e7808 */ /* 0x000fe40006800000 */
[----:B------:R-:W-:Y:S01]  /*11a10*/  ISETP.GT.AND P5, PT, R243, R14, PT ;  /* 0x0000000ef300720c */ /* 0x000fe20003fa4270 */
[----:B------:R3:W1:Y:S01]  /*11a20*/  MUFU.TANH R19, R15 ;  /* 0x0000000f00137308 */ /* 0x0006620000002400 */
[----:B------:R-:W-:Y:S02]  /*11a30*/  FSEL R90, R103, -INF , !P4 ;  /* 0xff800000675a7808 */ /* 0x000fe40006000000 */
[----:B------:R-:W-:Y:S02]  /*11a40*/  ISETP.GE.AND P4, PT, R14, R244, PT ;  /* 0x000000f40e00720c */ /* 0x000fe40003f86270 */
[----:B---3--:R-:W-:-:S02]  /*11a50*/  FSEL R15, R17, -INF , !P2 ;  /* 0xff800000110f7808 */ /* 0x008fc40005000000 */
[----:B------:R-:W-:Y:S02]  /*11a60*/  ISETP.GE.AND P2, PT, R14, R247, PT ;  /* 0x000000f70e00720c */ /* 0x000fe40003f46270 */
[----:B------:R-:W-:Y:S02]  /*11a70*/  FSEL R16, R15, -INF , !P1 ;  /* 0xff8000000f107808 */ /* 0x000fe40004800000 */
[----:B------:R-:W-:Y:S02]  /*11a80*/  FSEL R15, R18, -INF , !P5 ;  /* 0xff800000120f7808 */ /* 0x000fe40006800000 */
[----:B------:R-:W-:Y:S01]  /*11a90*/  ISETP.GE.AND P1, PT, R14, R250, PT ;  /* 0x000000fa0e00720c */ /* 0x000fe20003f26270 */
[----:B------:R2:W-:Y:S01]  /*11aa0*/  STL [R1+0x70], R16 ;  /* 0x0000701001007387 */ /* 0x0005e20000100800 */
[----:B------:R-:W-:Y:S01]  /*11ab0*/  ISETP.GT.AND P5, PT, R33, R14, PT ;  /* 0x0000000e2100720c */ /* 0x000fe20003fa4270 */
[----:B------:R-:W-:Y:S01]  /*11ac0*/  FMUL.FTZ R14, R231, UR6 ;  /* 0x00000006e70e7c20 */ /* 0x000fe20008410000 */
[----:B------:R-:W-:Y:S01]  /*11ad0*/  FSEL R63, R15, -INF , !P4 ;  /* 0xff8000000f3f7808 */ /* 0x000fe20006000000 */
[----:B------:R-:W-:Y:S01]  /*11ae0*/  FMUL.FTZ R15, R52, UR6 ;  /* 0x00000006340f7c20 */ /* 0x000fe20008410000 */
[----:B------:R-:W-:Y:S01]  /*11af0*/  ISETP.GT.AND P4, PT, R243, R13, PT ;  /* 0x0000000df300720c */ /* 0x000fe20003f84270 */
[----:B------:R1:W3:Y:S01]  /*11b00*/  MUFU.TANH R17, R14 ;  /* 0x0000000e00117308 */ /* 0x0002e20000002400 */
[----:B------:R-:W-:-:S02]  /*11b10*/  FSEL R73, R106, -INF , !P2 ;  /* 0xff8000006a497808 */ /* 0x000fc40005000000 */
[----:B------:R-:W-:Y:S01]  /*11b20*/  ISETP.GE.AND P2, PT, R13, R244, PT ;  /* 0x000000f40d00720c */ /* 0x000fe20003f46270 */
[----:B------:R-:W-:Y:S01]  /*11b30*/  FMUL.FTZ R18, R53, UR6 ;  /* 0x0000000635127c20 */ /* 0x000fe20008410000 */
[----:B-1----:R-:W-:-:S03]  /*11b40*/  FSEL R14, R19, -INF , !P5 ;  /* 0xff800000130e7808 */ /* 0x002fc60006800000 */
[----:B--2---:R1:W2:Y:S01]  /*11b50*/  MUFU.TANH R16, R15 ;  /* 0x0000000f00107308 */ /* 0x0042a20000002400 */
[----:B------:R-:W-:Y:S02]  /*11b60*/  ISETP.GE.AND P5, PT, R13, R249, PT ;  /* 0x000000f90d00720c */ /* 0x000fe40003fa6270 */
[----:B------:R-:W-:Y:S02]  /*11b70*/  FSEL R95, R14, -INF , !P1 ;  /* 0xff8000000e5f7808 */ /* 0x000fe40004800000 */
[----:B------:R-:W-:Y:S01]  /*11b80*/  FSEL R14, R20, -INF , !P4 ;  /* 0xff800000140e7808 */ /* 0x000fe20006000000 */
[----:B-1----:R-:W-:-:S03]  /*11b90*/  FMUL.FTZ R15, R138, UR6 ;  /* 0x000000068a0f7c20 */ /* 0x002fc60008410000 */
[----:B------:R-:W-:Y:S02]  /*11ba0*/  FSEL R53, R14, -INF , !P2 ;  /* 0xff8000000e357808 */ /* 0x000fe40005000000 */
[----:B------:R-:W-:Y:S01]  /*11bb0*/  FSEL R42, R107, -INF , !P6 ;  /* 0xff8000006b2a7808 */ /* 0x000fe20007000000 */
[----:B------:R-:W-:Y:S01]  /*11bc0*/  FMUL.FTZ R19, R137, UR6 ;  /* 0x0000000689137c20 */ /* 0x000fe20008410000 */
[----:B------:R-:W-:Y:S01]  /*11bd0*/  ISETP.GT.AND P4, PT, R33, R13, PT ;  /* 0x0000000d2100720c */ /* 0x000fe20003f84270 */
[----:B------:R-:W1:Y:S01]  /*11be0*/  MUFU.TANH R15, R15 ;  /* 0x0000000f000f7308 */ /* 0x000e620000002400 */
[----:B------:R-:W-:Y:S01]  /*11bf0*/  ISETP.GT.AND P2, PT, R243, R12, PT ;  /* 0x0000000cf300720c */ /* 0x000fe20003f44270 */
[----:B------:R4:W5:Y:S01]  /*11c00*/  LDL.LU R138, [R1+0xd0] ;  /* 0x0000d000018a7983 */ /* 0x0009620000300800 */
[----:B------:R-:W-:Y:S02]  /*11c10*/  ISETP.GE.AND P1, PT, R13, R250, PT ;  /* 0x000000fa0d00720c */ /* 0x000fe40003f26270 */
[----:B------:R-:W-:Y:S01]  /*11c20*/  ISETP.GE.AND P6, PT, R12, R244, PT ;  /* 0x000000f40c00720c */ /* 0x000fe20003fc6270 */
[----:B------:R4:W5:Y:S01]  /*11c30*/  LDL.LU R137, [R1+0xcc] ;  /* 0x0000cc0001897983 */ /* 0x0009620000300800 */
[----:B---3--:R-:W-:-:S02]  /*11c40*/  FSEL R13, R17, -INF , !P4 ;  /* 0xff800000110d7808 */ /* 0x008fc40006000000 */
[----:B--2---:R-:W-:Y:S01]  /*11c50*/  FSEL R14, R16, -INF , !P2 ;  /* 0xff800000100e7808 */ /* 0x004fe20005000000 */
[----:B------:R-:W2:Y:S01]  /*11c60*/  MUFU.TANH R17, R18 ;  /* 0x0000001200117308 */ /* 0x000ea20000002400 */
[----:B------:R-:W-:Y:S02]  /*11c70*/  ISETP.GT.AND P2, PT, R33, R12, PT ;  /* 0x0000000c2100720c */ /* 0x000fe40003f44270 */
[----:B------:R-:W-:Y:S01]  /*11c80*/  FSEL R106, R14, -INF , !P6 ;  /* 0xff8000000e6a7808 */ /* 0x000fe20007000000 */
[----:B------:R-:W-:Y:S01]  /*11c90*/  FMUL.FTZ R14, R88, UR6 ;  /* 0x00000006580e7c20 */ /* 0x000fe20008410000 */
[----:B------:R-:W-:Y:S02]  /*11ca0*/  FSEL R28, R13, -INF , !P1 ;  /* 0xff8000000d1c7808 */ /* 0x000fe40004800000 */
[----:B------:R-:W-:Y:S01]  /*11cb0*/  FSEL R52, R94, -INF , !P5 ;  /* 0xff8000005e347808 */ /* 0x000fe20006800000 */
[----:B------:R-:W3:Y:S01]  /*11cc0*/  MUFU.TANH R13, R19 ;  /* 0x00000013000d7308 */ /* 0x000ee20000002400 */
[----:B------:R-:W-:-:S02]  /*11cd0*/  ISETP.GE.AND P5, PT, R12, R247, PT ;  /* 0x000000f70c00720c */ /* 0x000fc40003fa6270 */
[C---:B------:R-:W-:Y:S02]  /*11ce0*/  ISETP.GE.AND P4, PT, R12.reuse, R249, PT ;  /* 0x000000f90c00720c */ /* 0x040fe40003f86270 */
[----:B------:R-:W-:Y:S02]  /*11cf0*/  ISETP.GE.AND P1, PT, R12, R250, PT ;  /* 0x000000fa0c00720c */ /* 0x000fe40003f26270 */
[----:B-1----:R-:W-:Y:S02]  /*11d00*/  FSEL R12, R15, -INF , !P2 ;  /* 0xff8000000f0c7808 */ /* 0x002fe40005000000 */
[----:B------:R1:W4:Y:S01]  /*11d10*/  MUFU.TANH R15, R14 ;  /* 0x0000000e000f7308 */ /* 0x0003220000002400 */
[----:B------:R-:W-:Y:S01]  /*11d20*/  ISETP.GT.AND P6, PT, R243, R11, PT ;  /* 0x0000000bf300720c */ /* 0x000fe20003fc4270 */
[----:B------:R-:W-:Y:S01]  /*11d30*/  FMUL.FTZ R16, R89, UR6 ;  /* 0x0000000659107c20 */ /* 0x000fe20008410000 */
[----:B------:R-:W-:Y:S02]  /*11d40*/  FSEL R26, R12, -INF , !P1 ;  /* 0xff8000000c1a7808 */ /* 0x000fe40004800000 */
[----:B------:R-:W-:-:S02]  /*11d50*/  FSEL R43, R110, -INF , !P5 ;  /* 0xff8000006e2b7808 */ /* 0x000fc40006800000 */
[----:B--2---:R-:W-:Y:S01]  /*11d60*/  FSEL R12, R17, -INF , !P6 ;  /* 0xff800000110c7808 */ /* 0x004fe20007000000 */
[----:B-1----:R-:W-:Y:S01]  /*11d70*/  FMUL.FTZ R14, R251, UR6 ;  /* 0x00000006fb0e7c20 */ /* 0x002fe20008410000 */
[----:B------:R-:W-:Y:S02]  /*11d80*/  ISETP.GE.AND P5, PT, R11, R244, PT ;  /* 0x000000f40b00720c */ /* 0x000fe40003fa6270 */
[----:B------:R-:W-:-:S03]  /*11d90*/  ISETP.GT.AND P6, PT, R33, R11, PT ;  /* 0x0000000b2100720c */ /* 0x000fc60003fc4270 */
[----:B------:R-:W1:Y:S01]  /*11da0*/  MUFU.TANH R14, R14 ;  /* 0x0000000e000e7308 */ /* 0x000e620000002400 */
[----:B------:R-:W-:Y:S01]  /*11db0*/  FSEL R45, R98, -INF , !P4 ;  /* 0xff800000622d7808 */ /* 0x000fe20006000000 */
[----:B------:R-:W-:Y:S01]  /*11dc0*/  FMUL.FTZ R17, R242, UR6 ;  /* 0x00000006f2117c20 */ /* 0x000fe20008410000 */
[C---:B------:R-:W-:Y:S02]  /*11dd0*/  ISETP.GE.AND P2, PT, R11.reuse, R247, PT ;  /* 0x000000f70b00720c */ /* 0x040fe40003f46270 */
[C---:B------:R-:W-:Y:S02]  /*11de0*/  ISETP.GE.AND P4, PT, R11.reuse, R249, PT ;  /* 0x000000f90b00720c */ /* 0x040fe40003f86270 */
[----:B------:R-:W-:Y:S01]  /*11df0*/  ISETP.GE.AND P1, PT, R11, R250, PT ;  /* 0x000000fa0b00720c */ /* 0x000fe20003f26270 */
[----:B------:R-:W2:Y:S01]  /*11e00*/  MUFU.TANH R16, R16 ;  /* 0x0000001000107308 */ /* 0x000ea20000002400 */
[----:B------:R-:W-:Y:S02]  /*11e10*/  FSEL R242, R12, -INF , !P5 ;  /* 0xff8000000cf27808 */ /* 0x000fe40006800000 */
[----:B---3--:R-:W-:Y:S01]  /*11e20*/  FSEL R11, R13, -INF , !P6 ;  /* 0xff8000000d0b7808 */ /* 0x008fe20007000000 */
[----:B------:R-:W-:Y:S01]  /*11e30*/  FMUL.FTZ R13, R96, UR6 ;  /* 0x00000006600d7c20 */ /* 0x000fe20008410000 */
[----:B------:R-:W-:-:S02]  /*11e40*/  ISETP.GT.AND P5, PT, R243, R10, PT ;  /* 0x0000000af300720c */ /* 0x000fc40003fa4270 */
[----:B------:R-:W-:Y:S02]  /*11e50*/  FSEL R94, R118, -INF , !P2 ;  /* 0xff800000765e7808 */ /* 0x000fe40005000000 */
[----:B----4-:R-:W-:Y:S02]  /*11e60*/  FSEL R12, R15, -INF , !P5 ;  /* 0xff8000000f0c7808 */ /* 0x010fe40006800000 */
[----:B------:R-:W-:Y:S01]  /*11e70*/  FSEL R27, R11, -INF , !P1 ;  /* 0xff8000000b1b7808 */ /* 0x000fe20004800000 */
[----:B------:R-:W-:Y:S01]  /*11e80*/  MUFU.TANH R13, R13 ;  /* 0x0000000d000d7308 */ /* 0x000fe20000002400 */
[----:B------:R-:W-:Y:S02]  /*11e90*/  ISETP.GE.AND P2, PT, R10, R244, PT ;  /* 0x000000f40a00720c */ /* 0x000fe40003f46270 */
[----:B------:R-:W-:Y:S02]  /*11ea0*/  ISETP.GT.AND P5, PT, R33, R10, PT ;  /* 0x0000000a2100720c */ /* 0x000fe40003fa4270 */
[----:B------:R-:W-:-:S03]  /*11eb0*/  FSEL R46, R102, -INF , !P4 ;  /* 0xff800000662e7808 */ /* 0x000fc60006000000 */
[----:B------:R-:W3:Y:S01]  /*11ec0*/  MUFU.TANH R11, R17 ;  /* 0x00000011000b7308 */ /* 0x000ee20000002400 */
[C---:B------:R-:W-:Y:S02]  /*11ed0*/  ISETP.GE.AND P4, PT, R10.reuse, R247, PT ;  /* 0x000000f70a00720c */ /* 0x040fe40003f86270 */
[C---:B------:R-:W-:Y:S02]  /*11ee0*/  ISETP.GE.AND P6, PT, R10.reuse, R249, PT ;  /* 0x000000f90a00720c */ /* 0x040fe40003fc6270 */
[----:B------:R-:W-:Y:S02]  /*11ef0*/  ISETP.GE.AND P1, PT, R10, R250, PT ;  /* 0x000000fa0a00720c */ /* 0x000fe40003f26270 */
[----:B------:R-:W-:Y:S01]  /*11f00*/  FSEL R107, R12, -INF , !P2 ;  /* 0xff8000000c6b7808 */ /* 0x000fe20005000000 */
[----:B------:R-:W-:Y:S01]  /*11f10*/  FMUL.FTZ R12, R241, UR6 ;  /* 0x00000006f10c7c20 */ /* 0x000fe20008410000 */
[----:B-1----:R-:W-:Y:S02]  /*11f20*/  FSEL R10, R14, -INF , !P5 ;  /* 0xff8000000e0a7808 */ /* 0x002fe40006800000 */
[----:B------:R-:W-:-:S02]  /*11f30*/  ISETP.GT.AND P2, PT, R243, R9, PT ;  /* 0x00000009f300720c */ /* 0x000fc40003f44270 */
[----:B------:R-:W-:Y:S02]  /*11f40*/  FSEL R251, R119, -INF , !P4 ;  /* 0xff80000077fb7808 */ /* 0x000fe40006000000 */
[----:B------:R-:W-:Y:S01]  /*11f50*/  FSEL R23, R10, -INF , !P1 ;  /* 0xff8000000a177808 */ /* 0x000fe20004800000 */
[----:B------:R-:W-:Y:S01]  /*11f60*/  FMUL.FTZ R14, R97, UR6 ;  /* 0x00000006610e7c20 */ /* 0x000fe20008410000 */
[----:B------:R-:W-:Y:S02]  /*11f70*/  ISETP.GE.AND P4, PT, R9, R244, PT ;  /* 0x000000f40900720c */ /* 0x000fe40003f86270 */
[----:B--2---:R-:W-:Y:S01]  /*11f80*/  FSEL R10, R16, -INF , !P2 ;  /* 0xff800000100a7808 */ /* 0x004fe20005000000 */
[----:B------:R-:W1:Y:S01]  /*11f90*/  MUFU.TANH R12, R12 ;  /* 0x0000000c000c7308 */ /* 0x000e620000002400 */
[----:B------:R-:W-:Y:S02]  /*11fa0*/  FSEL R71, R91, -INF , !P6 ;  /* 0xff8000005b477808 */ /* 0x000fe40007000000 */
[----:B------:R-:W-:-:S02]  /*11fb0*/  ISETP.GE.AND P6, PT, R9, R247, PT ;  /* 0x000000f70900720c */ /* 0x000fc40003fc6270 */
[----:B------:R-:W-:Y:S02]  /*11fc0*/  ISETP.GT.AND P2, PT, R33, R9, PT ;  /* 0x000000092100720c */ /* 0x000fe40003f44270 */
[----:B------:R-:W-:Y:S02]  /*11fd0*/  FSEL R231, R10, -INF , !P4 ;  /* 0xff8000000ae77808 */ /* 0x000fe40006000000 */
[----:B------:R-:W-:Y:S01]  /*11fe0*/  ISETP.GT.AND P4, PT, R243, R8, PT ;  /* 0x00000008f300720c */ /* 0x000fe20003f84270 */
[----:B------:R-:W2:Y:S01]  /*11ff0*/  MUFU.TANH R14, R14 ;  /* 0x0000000e000e7308 */ /* 0x000ea20000002400 */
[C---:B------:R-:W-:Y:S02]  /*12000*/  ISETP.GE.AND P5, PT, R9.reuse, R249, PT ;  /* 0x000000f90900720c */ /* 0x040fe40003fa6270 */
[----:B------:R-:W-:Y:S02]  /*12010*/  ISETP.GE.AND P1, PT, R9, R250, PT ;  /* 0x000000fa0900720c */ /* 0x000fe40003f26270 */
[----:B------:R-:W-:-:S02]  /*12020*/  FSEL R241, R123, -INF , !P6 ;  /* 0xff8000007bf17808 */ /* 0x000fc40007000000 */
[----:B---3--:R-:W-:Y:S01]  /*12030*/  FSEL R9, R11, -INF , !P2 ;  /* 0xff8000000b097808 */ /* 0x008fe20005000000 */
[----:B------:R-:W-:Y:S01]  /*12040*/  FMUL.FTZ R15, R237, UR6 ;  /* 0x00000006ed0f7c20 */ /* 0x000fe20008410000 */
[C---:B------:R-:W-:Y:S02]  /*12050*/  ISETP.GE.AND P6, PT, R8.reuse, R244, PT ;  /* 0x000000f40800720c */ /* 0x040fe40003fc6270 */
[----:B------:R-:W-:Y:S02]  /*12060*/  FSEL R10, R13, -INF , !P4 ;  /* 0xff8000000d0a7808 */ /* 0x000fe40006000000 */
[----:B------:R-:W-:Y:S01]  /*12070*/  ISETP.GE.AND P2, PT, R8, R249, PT ;  /* 0x000000f90800720c */ /* 0x000fe20003f46270 */
[----:B------:R-:W-:Y:S01]  /*12080*/  STL [R1+0x58], R28 ;  /* 0x0000581c01007387 */ /* 0x000fe20000100800 */
[----:B------:R-:W-:Y:S01]  /*12090*/  FMUL.FTZ R11, R104, UR6 ;  /* 0x00000006680b7c20 */ /* 0x000fe20008410000 */
[----:B------:R-:W-:Y:S02]  /*120a0*/  FSEL R25, R9, -INF , !P1 ;  /* 0xff80000009197808 */ /* 0x000fe40004800000 */
[----:B------:R-:W-:Y:S01]  /*120b0*/  STL [R1+0x78], R45 ;  /* 0x0000782d01007387 */ /* 0x000fe20000100800 */
[----:B------:R-:W-:Y:S01]  /*120c0*/  FSEL R228, R10, -INF , !P6 ;  /* 0xff8000000ae47808 */ /* 0x000fe20007000000 */
[----:B------:R-:W3:Y:S01]  /*120d0*/  MUFU.TANH R9, R15 ;  /* 0x0000000f00097308 */ /* 0x000ee20000002400 */
[----:B------:R-:W-:Y:S01]  /*120e0*/  FSEL R10, R83, -INF , !P2 ;  /* 0xff800000530a7808 */ /* 0x000fe20005000000 */
[----:B------:R-:W-:Y:S01]  /*120f0*/  STL [R1+0x84], R26 ;  /* 0x0000841a01007387 */ /* 0x000fe20000100800 */
[----:B------:R-:W-:-:S03]  /*12100*/  ISETP.GT.AND P1, PT, R33, R8, PT ;  /* 0x000000082100720c */ /* 0x000fc60003f24270 */
[----:B------:R-:W-:Y:S01]  /*12110*/  STL [R1+0x68], R46 ;  /* 0x0000682e01007387 */ /* 0x000fe20000100800 */
[----:B------:R-:W-:Y:S01]  /*12120*/  FSEL R24, R86, -INF , !P5 ;  /* 0xff80000056187808 */ /* 0x000fe20006800000 */
[----:B------:R-:W4:Y:S02]  /*12130*/  MUFU.TANH R11, R11 ;  /* 0x0000000b000b7308 */ /* 0x000f240000002400 */
[----:B------:R-:W-:Y:S01]  /*12140*/  STL [R1+0x80], R27 ;  /* 0x0000801b01007387 */ /* 0x000fe20000100800 */
[C---:B------:R-:W-:Y:S02]  /*12150*/  ISETP.GE.AND P5, PT, R8.reuse, R247, PT ;  /* 0x000000f70800720c */ /* 0x040fe40003fa6270 */
[----:B------:R-:W-:Y:S01]  /*12160*/  ISETP.GE.AND P4, PT, R8, R250, PT ;  /* 0x000000fa0800720c */ /* 0x000fe20003f86270 */
[----:B------:R-:W-:Y:S01]  /*12170*/  STL [R1+0x7c], R23 ;  /* 0x00007c1701007387 */ /* 0x000fe20000100800 */
[----:B-1----:R-:W-:-:S03]  /*12180*/  FSEL R8, R12, -INF , !P1 ;  /* 0xff8000000c087808 */ /* 0x002fc60004800000 */
[----:B------:R-:W-:Y:S01]  /*12190*/  STL [R1+0x74], R25 ;  /* 0x0000741901007387 */ /* 0x000fe20000100800 */
[----:B------:R-:W-:-:S03]  /*121a0*/  ISETP.GT.AND P6, PT, R243, R7, PT ;  /* 0x00000007f300720c */ /* 0x000fc60003fc4270 */
[----:B------:R1:W-:Y:S01]  /*121b0*/  STL [R1+0x4c], R10 ;  /* 0x00004c0a01007387 */ /* 0x0003e20000100800 */
[----:B------:R-:W-:Y:S02]  /*121c0*/  FSEL R237, R126, -INF , !P5 ;  /* 0xff8000007eed7808 */ /* 0x000fe40006800000 */
[----:B------:R-:W-:Y:S02]  /*121d0*/  FSEL R21, R8, -INF , !P4 ;  /* 0xff80000008157808 */ /* 0x000fe40006000000 */
[C---:B------:R-:W-:Y:S02]  /*121e0*/  ISETP.GE.AND P5, PT, R7.reuse, R244, PT ;  /* 0x000000f40700720c */ /* 0x040fe40003fa6270 */
[----:B--2---:R-:W-:Y:S02]  /*121f0*/  FSEL R8, R14, -INF , !P6 ;  /* 0xff8000000e087808 */ /* 0x004fe40007000000 */
[----:B------:R-:W-:Y:S01]  /*12200*/  ISETP.GE.AND P1, PT, R7, R249, PT ;  /* 0x000000f90700720c */ /* 0x000fe20003f26270 */
[----:B------:R-:W-:Y:S01]  /*12210*/  FMUL.FTZ R12, R105, UR6 ;  /* 0x00000006690c7c20 */ /* 0x000fe20008410000 */
[----:B------:R-:W-:-:S02]  /*12220*/  ISETP.GT.AND P6, PT, R33, R7, PT ;  /* 0x000000072100720c */ /* 0x000fc40003fc4270 */
[----:B------:R-:W-:Y:S02]  /*12230*/  FSEL R223, R8, -INF , !P5 ;  /* 0xff80000008df7808 */ /* 0x000fe40006800000 */
[----:B------:R-:W-:Y:S01]  /*12240*/  FSEL R8, R111, -INF , !P1 ;  /* 0xff8000006f087808 */ /* 0x000fe20004800000 */
[----:B-1----:R-:W-:Y:S01]  /*12250*/  FMUL.FTZ R10, R136, UR6 ;  /* 0x00000006880a7c20 */ /* 0x002fe20008410000 */
[C---:B------:R-:W-:Y:S01]  /*12260*/  ISETP.GE.AND P2, PT, R7.reuse, R247, PT ;  /* 0x000000f70700720c */ /* 0x040fe20003f46270 */
[----:B------:R1:W5:Y:S04]  /*12270*/  LDL.LU R136, [R1+0xc8] ;  /* 0x0000c80001887983 */ /* 0x0003680000300800 */
[----:B------:R-:W2:Y:S01]  /*12280*/  MUFU.TANH R10, R10 ;  /* 0x0000000a000a7308 */ /* 0x000ea20000002400 */
[----:B------:R-:W-:Y:S01]  /*12290*/  ISETP.GE.AND P4, PT, R7, R250, PT ;  /* 0x000000fa0700720c */ /* 0x000fe20003f86270 */
[----:B------:R-:W-:Y:S01]  /*122a0*/  STL [R1+0x64], R21 ;  /* 0x0000641501007387 */ /* 0x000fe20000100800 */
[----:B------:R-:W-:Y:S01]  /*122b0*/  ISETP.GT.AND P5, PT, R243, R6, PT ;  /* 0x00000006f300720c */ /* 0x000fe20003fa4270 */
[----:B------:R-:W-:Y:S01]  /*122c0*/  FMUL.FTZ R13, R80, UR6 ;  /* 0x00000006500d7c20 */ /* 0x000fe20008410000 */
[----:B---3--:R-:W-:Y:S01]  /*122d0*/  FSEL R7, R9, -INF , !P6 ;  /* 0xff80000009077808 */ /* 0x008fe20007000000 */
[----:B------:R1:W5:Y:S02]  /*122e0*/  LDL.LU R80, [R1+0xc4] ;  /* 0x0000c40001507983 */ /* 0x0003640000300800 */
[----:B------:R-:W3:Y:S01]  /*122f0*/  MUFU.TANH R9, R12 ;  /* 0x0000000c00097308 */ /* 0x000ee20000002400 */
[----:B------:R-:W-:Y:S01]  /*12300*/  FSEL R230, R129, -INF , !P2 ;  /* 0xff80000081e67808 */ /* 0x000fe20005000000 */
[----:B------:R4:W-:Y:S01]  /*12310*/  STL [R1+0x38], R8 ;  /* 0x0000380801007387 */ /* 0x0009e20000100800 */
[----:B------:R-:W-:-:S02]  /*12320*/  ISETP.GE.AND P2, PT, R6, R244, PT ;  /* 0x000000f40600720c */ /* 0x000fc40003f46270 */
[----:B------:R-:W-:Y:S02]  /*12330*/  FSEL R22, R7, -INF , !P4 ;  /* 0xff80000007167808 */ /* 0x000fe40006000000 */
[C---:B------:R-:W-:Y:S01]  /*12340*/  ISETP.GE.AND P1, PT, R6.reuse, R247, PT ;  /* 0x000000f70600720c */ /* 0x040fe20003f26270 */
[----:B------:R-:W1:Y:S01]  /*12350*/  MUFU.TANH R7, R13 ;  /* 0x0000000d00077308 */ /* 0x000e620000002400 */
[C---:B------:R-:W-:Y:S02]  /*12360*/  ISETP.GE.AND P6, PT, R6.reuse, R249, PT ;  /* 0x000000f90600720c */ /* 0x040fe40003fc6270 */
[----:B------:R-:W-:Y:S02]  /*12370*/  ISETP.GE.AND P4, PT, R6, R250, PT ;  /* 0x000000fa0600720c */ /* 0x000fe40003f86270 */
[----:B----4-:R-:W-:Y:S02]  /*12380*/  FSEL R8, R11, -INF , !P5 ;  /* 0xff8000000b087808 */ /* 0x010fe40006800000 */
[----:B------:R-:W-:-:S02]  /*12390*/  ISETP.GT.AND P5, PT, R33, R6, PT ;  /* 0x000000062100720c */ /* 0x000fc40003fa4270 */
[----:B------:R-:W-:Y:S01]  /*123a0*/  FSEL R220, R8, -INF , !P2 ;  /* 0xff80000008dc7808 */ /* 0x000fe20005000000 */
[----:B------:R-:W-:Y:S01]  /*123b0*/  FMUL.FTZ R8, R116, UR6 ;  /* 0x0000000674087c20 */ /* 0x000fe20008410000 */
[----:B--2---:R-:W-:Y:S02]  /*123c0*/  FSEL R6, R10, -INF , !P5 ;  /* 0xff8000000a067808 */ /* 0x004fe40006800000 */
[----:B------:R-:W-:Y:S01]  /*123d0*/  ISETP.GT.AND P2, PT, R243, R5, PT ;  /* 0x00000005f300720c */ /* 0x000fe20003f44270 */
[----:B------:R2:W4:Y:S01]  /*123e0*/  MUFU.TANH R10, R8 ;  /* 0x00000008000a7308 */ /* 0x0005220000002400 */
[----:B------:R-:W-:Y:S02]  /*123f0*/  FSEL R19, R6, -INF , !P4 ;  /* 0xff80000006137808 */ /* 0x000fe40006000000 */
[----:B---3--:R-:W-:Y:S01]  /*12400*/  FSEL R6, R9, -INF , !P2 ;  /* 0xff80000009067808 */ /* 0x008fe20005000000 */
[----:B------:R-:W-:Y:S01]  /*12410*/  FMUL.FTZ R9, R117, UR6 ;  /* 0x0000000675097c20 */ /* 0x000fe20008410000 */
[----:B------:R-:W-:-:S02]  /*12420*/  FSEL R227, R132, -INF , !P1 ;  /* 0xff80000084e37808 */ /* 0x000fc40004800000 */
[----:B------:R-:W-:Y:S01]  /*12430*/  ISETP.GE.AND P1, PT, R5, R244, PT ;  /* 0x000000f40500720c */ /* 0x000fe20003f26270 */
[----:B--2---:R-:W-:Y:S01]  /*12440*/  FMUL.FTZ R8, R70, UR6 ;  /* 0x0000000646087c20 */ /* 0x004fe20008410000 */
[----:B------:R-:W-:-:S05]  /*12450*/  ISETP.GT.AND P2, PT, R33, R5, PT ;  /* 0x000000052100720c */ /* 0x000fca0003f44270 */
[----:B------:R-:W2:Y:S01]  /*12460*/  MUFU.TANH R8, R8 ;  /* 0x0000000800087308 */ /* 0x000ea20000002400 */
[----:B------:R-:W-:Y:S01]  /*12470*/  FSEL R87, R114, -INF , !P6 ;  /* 0xff80000072577808 */ /* 0x000fe20007000000 */
[----:B------:R-:W-:Y:S01]  /*12480*/  FMUL.FTZ R11, R69, UR6 ;  /* 0x00000006450b7c20 */ /* 0x000fe20008410000 */
[C---:B------:R-:W-:Y:S02]  /*12490*/  ISETP.GE.AND P6, PT, R5.reuse, R247, PT ;  /* 0x000000f70500720c */ /* 0x040fe40003fc6270 */
[C---:B------:R-:W-:Y:S02]  /*124a0*/  ISETP.GE.AND P5, PT, R5.reuse, R249, PT ;  /* 0x000000f90500720c */ /* 0x040fe40003fa6270 */
[----:B------:R-:W-:Y:S01]  /*124b0*/  ISETP.GE.AND P4, PT, R5, R250, PT ;  /* 0x000000fa0500720c */ /* 0x000fe20003f86270 */
[----:B------:R-:W3:Y:S01]  /*124c0*/  MUFU.TANH R9, R9 ;  /* 0x0000000900097308 */ /* 0x000ee20000002400 */
[----:B------:R-:W-:Y:S02]  /*124d0*/  FSEL R132, R6, -INF , !P1 ;  /* 0xff80000006847808 */ /* 0x000fe40004800000 */
[----:B-1----:R-:W-:-:S02]  /*124e0*/  FSEL R5, R7, -INF , !P2 ;  /* 0xff80000007057808 */ /* 0x002fc40005000000 */
[----:B------:R-:W-:Y:S02]  /*124f0*/  ISETP.GT.AND P1, PT, R243, R4, PT ;  /* 0x00000004f300720c */ /* 0x000fe40003f24270 */
[----:B------:R-:W-:Y:S01]  /*12500*/  FSEL R20, R5, -INF , !P4 ;  /* 0xff80000005147808 */ /* 0x000fe20006000000 */
[----:B------:R-:W1:Y:S01]  /*12510*/  MUFU.TANH R6, R11 ;  /* 0x0000000b00067308 */ /* 0x000e620000002400 */
[----:B------:R-:W-:Y:S02]  /*12520*/  FSEL R133, R133, -INF , !P6 ;  /* 0xff80000085857808 */ /* 0x000fe40007000000 */
[----:B----4-:R-:W-:Y:S01]  /*12530*/  FSEL R5, R10, -INF , !P1 ;  /* 0xff8000000a057808 */ /* 0x010fe20004800000 */
[----:B------:R-:W-:Y:S01]  /*12540*/  FMUL.FTZ R7, R112, UR6 ;  /* 0x0000000670077c20 */ /* 0x000fe20008410000 */
[----:B------:R-:W-:Y:S02]  /*12550*/  ISETP.GE.AND P6, PT, R4, R244, PT ;  /* 0x000000f40400720c */ /* 0x000fe40003fc6270 */
[----:B------:R-:W-:Y:S01]  /*12560*/  ISETP.GT.AND P1, PT, R33, R4, PT ;  /* 0x000000042100720c */ /* 0x000fe20003f24270 */
[----:B------:R-:W-:Y:S01]  /*12570*/  FMUL.FTZ R10, R113, UR6 ;  /* 0x00000006710a7c20 */ /* 0x000fe20008410000 */
[----:B------:R-:W-:-:S02]  /*12580*/  FSEL R29, R115, -INF , !P5 ;  /* 0xff800000731d7808 */ /* 0x000fc40006800000 */
[C---:B------:R-:W-:Y:S02]  /*12590*/  ISETP.GE.AND P5, PT, R4.reuse, R247, PT ;  /* 0x000000f70400720c */ /* 0x040fe40003fa6270 */
[C---:B------:R-:W-:Y:S02]  /*125a0*/  ISETP.GE.AND P2, PT, R4.reuse, R249, PT ;  /* 0x000000f90400720c */ /* 0x040fe40003f46270 */
[----:B------:R-:W-:Y:S02]  /*125b0*/  ISETP.GE.AND P4, PT, R4, R250, PT ;  /* 0x000000fa0400720c */ /* 0x000fe40003f86270 */
[----:B------:R-:W-:Y:S02]  /*125c0*/  FSEL R113, R5, -INF , !P6 ;  /* 0xff80000005717808 */ /* 0x000fe40007000000 */
[----:B--2---:R-:W-:Y:S01]  /*125d0*/  FSEL R4, R8, -INF , !P1 ;  /* 0xff80000008047808 */ /* 0x004fe20004800000 */
[----:B------:R-:W-:Y:S01]  /*125e0*/  FMUL.FTZ R5, R68, UR6 ;  /* 0x0000000644057c20 */ /* 0x000fe20008410000 */
[----:B------:R-:W-:Y:S01]  /*125f0*/  ISETP.GT.AND P6, PT, R243, R3, PT ;  /* 0x00000003f300720c */ /* 0x000fe20003fc4270 */
[----:B------:R-:W2:Y:S01]  /*12600*/  MUFU.TANH R7, R7 ;  /* 0x0000000700077308 */ /* 0x000ea20000002400 */
[----:B------:R-:W-:-:S02]  /*12610*/  FSEL R18, R4, -INF , !P4 ;  /* 0xff80000004127808 */ /* 0x000fc40006000000 */
[----:B---3--:R-:W-:Y:S02]  /*12620*/  FSEL R4, R9, -INF , !P6 ;  /* 0xff80000009047808 */ /* 0x008fe40007000000 */
[----:B------:R-:W-:Y:S02]  /*12630*/  ISETP.GT.AND P6, PT, R33, R3, PT ;  /* 0x000000032100720c */ /* 0x000fe40003fc4270 */
[----:B------:R-:W-:Y:S01]  /*12640*/  FSEL R134, R134, -INF , !P5 ;  /* 0xff80000086867808 */ /* 0x000fe20006800000 */
[----:B------:R-:W3:Y:S01]  /*12650*/  MUFU.TANH R5, R5 ;  /* 0x0000000500057308 */ /* 0x000ee20000002400 */
[----:B------:R-:W-:Y:S01]  /*12660*/  FSEL R34, R121, -INF , !P2 ;  /* 0xff80000079227808 */ /* 0x000fe20005000000 */
[----:B------:R-:W-:Y:S01]  /*12670*/  STL [R1+0x54], R22 ;  /* 0x0000541601007387 */ /* 0x000fe20000100800 */
[C---:B------:R-:W-:Y:S02]  /*12680*/  ISETP.GE.AND P5, PT, R3.reuse, R244, PT ;  /* 0x000000f40300720c */ /* 0x040fe40003fa6270 */
[C---:B------:R-:W-:Y:S01]  /*12690*/  ISETP.GE.AND P1, PT, R3.reuse, R247, PT ;  /* 0x000000f70300720c */ /* 0x040fe20003f26270 */
[----:B------:R4:W5:Y:S01]  /*126a0*/  LDL.LU R70, [R1+0xc0] ;  /* 0x0000c00001467983 */ /* 0x0009620000300800 */
[----:B------:R-:W-:-:S02]  /*126b0*/  ISETP.GE.AND P2, PT, R3, R249, PT ;  /* 0x000000f90300720c */ /* 0x000fc40003f46270 */
[----:B------:R-:W-:Y:S02]  /*126c0*/  ISETP.GE.AND P4, PT, R3, R250, PT ;  /* 0x000000fa0300720c */ /* 0x000fe40003f86270 */
[----:B-1----:R-:W-:Y:S01]  /*126d0*/  FSEL R3, R6, -INF , !P6 ;  /* 0xff80000006037808 */ /* 0x002fe20007000000 */
[----:B------:R-:W-:Y:S01]  /*126e0*/  STL [R1+0x48], R19 ;  /* 0x0000481301007387 */ /* 0x000fe20000100800 */
[----:B------:R-:W-:Y:S02]  /*126f0*/  FSEL R41, R125, -INF , !P2 ;  /* 0xff8000007d297808 */ /* 0x000fe40005000000 */
[----:B------:R-:W-:Y:S01]  /*12700*/  FSEL R3, R3, -INF , !P4 ;  /* 0xff80000003037808 */ /* 0x000fe20006000000 */
[----:B------:R4:W5:Y:S01]  /*12710*/  LDL.LU R69, [R1+0xbc] ;  /* 0x0000bc0001457983 */ /* 0x0009620000300800 */
[----:B------:R-:W-:Y:S01]  /*12720*/  FSEL R111, R4, -INF , !P5 ;  /* 0xff800000046f7808 */ /* 0x000fe20006800000 */
[----:B------:R-:W-:Y:S02]  /*12730*/  FMUL.FTZ R9, R252, UR6 ;  /* 0x00000006fc097c20 */ /* 0x000fe40008410000 */
[----:B------:R-:W-:Y:S01]  /*12740*/  STL [R1+0x34], R20 ;  /* 0x0000341401007387 */ /* 0x000fe20000100800 */
[----:B------:R-:W-:-:S03]  /*12750*/  ISETP.GT.AND P5, PT, R243, R2, PT ;  /* 0x00000002f300720c */ /* 0x000fc60003fa4270 */
[----:B------:R-:W-:Y:S01]  /*12760*/  STL [R1+0x14], R34 ;  /* 0x0000142201007387 */ /* 0x000fe20000100800 */
[----:B------:R-:W1:Y:S03]  /*12770*/  MUFU.TANH R8, R10 ;  /* 0x0000000a00087308 */ /* 0x000e660000002400 */
[----:B------:R-:W-:Y:S01]  /*12780*/  STL [R1+0x28], R18 ;  /* 0x0000281201007387 */ /* 0x000fe20000100800 */
[----:B--2---:R-:W-:-:S03]  /*12790*/  FSEL R4, R7, -INF , !P5 ;  /* 0xff80000007047808 */ /* 0x004fc60006800000 */
[----:B------:R4:W5:Y:S01]  /*127a0*/  LDL.LU R68, [R1+0xb8] ;  /* 0x0000b80001447983 */ /* 0x0009620000300800 */
[----:B------:R-:W-:-:S03]  /*127b0*/  ISETP.GT.AND P5, PT, R33, R2, PT ;  /* 0x000000022100720c */ /* 0x000fc60003fa4270 */
[----:B------:R-:W-:Y:S04]  /*127c0*/  STL [R1+0x8], R41 ;  /* 0x0000082901007387 */ /* 0x000fe80000100800 */
[----:B------:R2:W-:Y:S01]  /*127d0*/  STL [R1+0x24], R3 ;  /* 0x0000240301007387 */ /* 0x0005e20000100800 */
[----:B------:R-:W-:Y:S02]  /*127e0*/  FSEL R114, R200, -INF , !P1 ;  /* 0xff800000c8727808 */ /* 0x000fe40004800000 */
[C---:B------:R-:W-:Y:S02]  /*127f0*/  ISETP.GE.AND P1, PT, R2.reuse, R244, PT ;  /* 0x000000f40200720c */ /* 0x040fe40003f26270 */
[C---:B------:R-:W-:Y:S02]  /*12800*/  ISETP.GE.AND P2, PT, R2.reuse, R247, PT ;  /* 0x000000f70200720c */ /* 0x040fe40003f46270 */
[----:B------:R-:W-:-:S02]  /*12810*/  ISETP.GE.AND P6, PT, R2, R249, PT ;  /* 0x000000f90200720c */ /* 0x000fc40003fc6270 */
[----:B------:R-:W-:Y:S02]  /*12820*/  ISETP.GE.AND P4, PT, R2, R250, PT ;  /* 0x000000fa0200720c */ /* 0x000fe40003f86270 */
[----:B---3--:R-:W-:Y:S02]  /*12830*/  FSEL R2, R5, -INF , !P5 ;  /* 0xff80000005027808 */ /* 0x008fe40006800000 */
[----:B------:R-:W-:Y:S02]  /*12840*/  FSEL R32, R128, -INF , !P6 ;  /* 0xff80000080207808 */ /* 0x000fe40007000000 */
[----:B------:R-:W-:Y:S01]  /*12850*/  FSEL R2, R2, -INF , !P4 ;  /* 0xff80000002027808 */ /* 0x000fe20006000000 */
[----:B--2---:R-:W2:Y:S01]  /*12860*/  MUFU.TANH R3, R9 ;  /* 0x0000000900037308 */ /* 0x004ea20000002400 */
[----:B------:R-:W-:Y:S02]  /*12870*/  FSEL R112, R201, -INF , !P2 ;  /* 0xff800000c9707808 */ /* 0x000fe40005000000 */
[----:B------:R-:W-:Y:S01]  /*12880*/  ISETP.GT.AND P2, PT, R243, R0, PT ;  /* 0x00000000f300720c */ /* 0x000fe20003f44270 */
[----:B------:R-:W-:Y:S01]  /*12890*/  STL [R1+0x4], R32 ;  /* 0x0000042001007387 */ /* 0x000fe20000100800 */
[----:B------:R-:W-:-:S02]  /*128a0*/  FSEL R109, R4, -INF , !P1 ;  /* 0xff800000046d7808 */ /* 0x000fc40004800000 */
[----:B------:R-:W-:Y:S01]  /*128b0*/  ISETP.GT.AND P1, PT, R33, R0, PT ;  /* 0x000000002100720c */ /* 0x000fe20003f24270 */
[----:B------:R1:W-:Y:S01]  /*128c0*/  STL [R1+0x10], R2 ;  /* 0x0000100201007387 */ /* 0x0003e20000100800 */
[C---:B------:R-:W-:Y:S02]  /*128d0*/  ISETP.GE.AND P6, PT, R0.reuse, R244, PT ;  /* 0x000000f40000720c */ /* 0x040fe40003fc6270 */
[C---:B------:R-:W-:Y:S02]  /*128e0*/  ISETP.GE.AND P5, PT, R0.reuse, R247, PT ;  /* 0x000000f70000720c */ /* 0x040fe40003fa6270 */
[----:B------:R-:W-:Y:S01]  /*128f0*/  ISETP.GE.AND P4, PT, R0, R249, PT ;  /* 0x000000f90000720c */ /* 0x000fe20003f86270 */
[----:B------:R-:W-:Y:S01]  /*12900*/  UIADD3 UR25, UPT, UPT, UR17, -0x2, URZ ;  /* 0xfffffffe11197890 */ /* 0x000fe2000fffe0ff */
[----:B-1----:R-:W-:Y:S02]  /*12910*/  FSEL R2, R8, -INF , !P2 ;  /* 0xff80000008027808 */ /* 0x002fe40005000000 */
[----:B------:R-:W-:-:S02]  /*12920*/  ISETP.GE.AND P2, PT, R0, R250, PT ;  /* 0x000000fa0000720c */ /* 0x000fc40003f46270 */
[----:B--2---:R-:W-:-:S04]  /*12930*/  FSEL R0, R3, -INF , !P1 ;  /* 0xff80000003007808 */ /* 0x004fc80004800000 */
[----:B------:R-:W-:-:S05]  /*12940*/  FSEL R0, R0, -INF , !P2 ;  /* 0xff80000000007808 */ /* 0x000fca0005000000 */
[----:B------:R4:W-:Y:S01]  /*12950*/  STL [R1+0xc], R0 ;  /* 0x00000c0001007387 */ /* 0x0009e20000100800 */
[----:B------:R-:W-:Y:S01]  /*12960*/  UISETP.GT.AND UP0, UPT, UR25, UR15, UPT ;  /* 0x0000000f1900728c */ /* 0x000fe2000bf04270 */
[----:B------:R-:W-:Y:S02]  /*12970*/  FSEL R108, R2, -INF , !P6 ;  /* 0xff800000026c7808 */ /* 0x000fe40007000000 */
[----:B------:R-:W-:Y:S02]  /*12980*/  FSEL R110, R202, -INF , !P5 ;  /* 0xff800000ca6e7808 */ /* 0x000fe40006800000 */
[----:B------:R-:W-:-:S04]  /*12990*/  FSEL R252, R127, -INF , !P4 ;  /* 0xff8000007ffc7808 */ /* 0x000fc80006000000 */
[----:B------:R-:W-:Y:S05]  /*129a0*/  BRA.U !UP0, `(.L_x_932) ;  /* 0x0000000908387547 */ /* 0x000fea000b800000 */
[----:B------:R-:W2:Y:S04]  /*129b0*/  LDL R203, [R1+0x30] ;  /* 0x0000300001cb7983 */ /* 0x000ea80000100800 */
[----:B------:R-:W3:Y:S01]  /*129c0*/  LDL R204, [R1+0x2c] ;  /* 0x00002c0001cc7983 */ /* 0x000ee20000100800 */
[----:B----4-:R-:W-:Y:S01]  /*129d0*/  IMAD.U32 R0, RZ, RZ, UR17 ;  /* 0x00000011ff007e24 */ /* 0x010fe2000f8e00ff */
        /* <DEDUP_REMOVED lines=137> */
.L_x_934:
[----:B------:R-:W-:Y:S05]  /*13270*/  BSYNC.RECONVERGENT B0 ;  /* 0x0000000000007941 */ /* 0x000fea0003800200 */
.L_x_933:
[----:B------:R-:W0:Y:S02]  /*13280*/  LDGDEPBAR ;  /* 0x00000000000079af */ /* 0x000e240000000000 */
.L_x_932:
[----:B----45:R-:W-:Y:S01]  /*13290*/  FMNMX3.FTZ R0, R80, R78, R75, !PT ;  /* 0x0000004e50007276 */ /* 0x030fe2000781004b */
[----:B------:R-:W-:Y:S01]  /*132a0*/  IMAD.MOV.U32 R123, RZ, RZ, R61 ;  /* 0x000000ffff7b7224 */ /* 0x000fe200078e003d */
[----:B------:R-:W-:Y:S01]  /*132b0*/  MOV R118, R55 ;  /* 0x0000003700767202 */ /* 0x000fe20000000f00 */
[----:B------:R3:W-:Y:S01]  /*132c0*/  STL [R1+0xd4], R250 ;  /* 0x0000d4fa01007387 */ /* 0x0007e20000100800 */
[----:B------:R-:W-:Y:S01]  /*132d0*/  FMNMX3.FTZ R0, R0, R74, R36, !PT ;  /* 0x0000004a00007276 */ /* 0x000fe20007810024 */
[----:B------:R-:W-:Y:S01]  /*132e0*/  IMAD.MOV.U32 R115, RZ, RZ, R52 ;  /* 0x000000ffff737224 */ /* 0x000fe200078e0034 */
[----:B------:R-:W-:Y:S02]  /*132f0*/  MOV R121, R60 ;  /* 0x0000003c00797202 */ /* 0x000fe40000000f00 */
[----:B------:R-:W-:Y:S02]  /*13300*/  MOV R116, R54 ;  /* 0x0000003600747202 */ /* 0x000fe40000000f00 */
[----:B------:R-:W-:-:S02]  /*13310*/  MOV R126, R62 ;  /* 0x0000003e007e7202 */ /* 0x000fc40000000f00 */
[----:B------:R-:W-:Y:S02]  /*13320*/  MOV R127, R63 ;  /* 0x0000003f007f7202 */ /* 0x000fe40000000f00 */
[----:B------:R-:W-:Y:S02]  /*13330*/  MOV R128, R53 ;  /* 0x0000003500807202 */ /* 0x000fe40000000f00 */
[----:B------:R-:W-:Y:S01]  /*13340*/  MOV R88, R49 ;  /* 0x0000003100587202 */ /* 0x000fe20000000f00 */
[----:B------:R-:W-:Y:S01]  /*13350*/  IMAD.MOV.U32 R83, RZ, RZ, R47 ;  /* 0x000000ffff537224 */ /* 0x000fe200078e002f */
[----:B------:R-:W-:Y:S02]  /*13360*/  FMNMX3.FTZ R0, R0, R212, R207, !PT ;  /* 0x000000d400007276 */ /* 0x000fe400078100cf */
[----:B------:R-:W-:Y:S02]  /*13370*/  FMNMX3.FTZ R5, R69, R124, R120, !PT ;  /* 0x0000007c45057276 */ /* 0x000fe40007810078 */
[----:B------:R-:W-:-:S02]  /*13380*/  MOV R125, R50 ;  /* 0x00000032007d7202 */ /* 0x000fc40000000f00 */
[----:B------:R-:W-:Y:S02]  /*13390*/  MOV R129, R48 ;  /* 0x0000003000817202 */ /* 0x000fe40000000f00 */
[----:B------:R-:W-:Y:S02]  /*133a0*/  MOV R91, R42 ;  /* 0x0000002a005b7202 */ /* 0x000fe40000000f00 */
[----:B------:R-:W-:Y:S01]  /*133b0*/  MOV R89, R43 ;  /* 0x0000002b00597202 */ /* 0x000fe20000000f00 */
[----:B---3--:R-:W3:Y:S01]  /*133c0*/  LDL.LU R250, [R1+0x24] ;  /* 0x0000240001fa7983 */ /* 0x008ee20000300800 */
[----:B------:R-:W-:-:S03]  /*133d0*/  FMNMX3.FTZ R0, R0, R206, R31, !PT ;  /* 0x000000ce00007276 */ /* 0x000fc6000781001f */
[----:B------:R4:W-:Y:S01]  /*133e0*/  STL [R1+0xd0], R249 ;  /* 0x0000d0f901007387 */ /* 0x0009e20000100800 */
[----:B------:R-:W-:Y:S01]  /*133f0*/  FMNMX3.FTZ R0, R0, R222, R131, !PT ;  /* 0x000000de00007276 */ /* 0x000fe20007810083 */
[----:B-1----:R-:W1:Y:S03]  /*13400*/  S2R R9, SR_TID.X ;  /* 0x0000000000097919 */ /* 0x002e660000002100 */
[----:B------:R-:W-:Y:S01]  /*13410*/  FMNMX3.FTZ R0, R0, R130, R56, !PT ;  /* 0x0000008200007276 */ /* 0x000fe20007810038 */
[----:B------:R-:W-:Y:S03]  /*13420*/  LDSM.16.MT88.4 R12, [R233+0x8000] ;  /* 0x00800000e90c783b */ /* 0x000fe60000004200 */
[----:B--2---:R-:W-:-:S04]  /*13430*/  FMNMX3.FTZ R2, R0, R51, R118, !PT ;  /* 0x0000003300027276 */ /* 0x004fc80007810076 */
[----:B------:R-:W-:-:S04]  /*13440*/  FMNMX3.FTZ R2, R2, R116, R121, !PT ;  /* 0x0000007402027276 */ /* 0x000fc80007810079 */
[----:B------:R-:W-:-:S04]  /*13450*/  FMNMX3.FTZ R2, R2, R123, R126, !PT ;  /* 0x0000007b02027276 */ /* 0x000fc8000781007e */
[----:B------:R-:W-:Y:S01]  /*13460*/  FMNMX3.FTZ R2, R2, R127, R128, !PT ;  /* 0x0000007f02027276 */ /* 0x000fe20007810080 */
[----:B----4-:R-:W2:Y:S04]  /*13470*/  LDL.LU R249, [R1+0x10] ;  /* 0x0000100001f97983 */ /* 0x010ea80000300800 */
[----:B------:R4:W-:Y:S01]  /*13480*/  STL [R1+0xcc], R247 ;  /* 0x0000ccf701007387 */ /* 0x0009e20000100800 */
[----:B------:R-:W-:-:S04]  /*13490*/  FMNMX3.FTZ R2, R2, R106, R242, !PT ;  /* 0x0000006a02027276 */ /* 0x000fc800078100f2 */
[----:B------:R-:W-:Y:S01]  /*134a0*/  FMNMX3.FTZ R2, R2, R107, R231, !PT ;  /* 0x0000006b02027276 */ /* 0x000fe200078100e7 */
[----:B----4-:R-:W2:Y:S01]  /*134b0*/  LDL.LU R247, [R1+0xc] ;  /* 0x00000c0001f77983 */ /* 0x010ea20000300800 */
[----:B------:R-:W-:-:S03]  /*134c0*/  FMNMX3.FTZ R0, R70, R81, R38, !PT ;  /* 0x0000005146007276 */ /* 0x000fc60007810026 */
[----:B------:R-:W-:Y:S01]  /*134d0*/  STL [R1+0xc8], R246 ;  /* 0x0000c8f601007387 */ /* 0x000fe20000100800 */
[----:B------:R-:W-:-:S03]  /*134e0*/  FMNMX3.FTZ R0, R0, R39, R37, !PT ;  /* 0x0000002700007276 */ /* 0x000fc60007810025 */
[----:B------:R-:W-:Y:S01]  /*134f0*/  STL [R1+0xc4], R244 ;  /* 0x0000c4f401007387 */ /* 0x000fe20000100800 */
[----:B------:R-:W-:-:S03]  /*13500*/  FMNMX3.FTZ R0, R0, R211, R209, !PT ;  /* 0x000000d300007276 */ /* 0x000fc600078100d1 */
[----:B------:R-:W-:Y:S01]  /*13510*/  STL [R1+0xc0], R243 ;  /* 0x0000c0f301007387 */ /* 0x000fe20000100800 */
[----:B------:R-:W-:-:S03]  /*13520*/  FMNMX3.FTZ R0, R0, R205, R76, !PT ;  /* 0x000000cd00007276 */ /* 0x000fc6000781004c */
[----:B------:R-:W-:Y:S04]  /*13530*/  STL [R1+0xbc], R236 ;  /* 0x0000bcec01007387 */ /* 0x000fe80000100800 */
[----:B------:R-:W-:Y:S04]  /*13540*/  STL [R1+0xb8], R234 ;  /* 0x0000b8ea01007387 */ /* 0x000fe80000100800 */
[----:B------:R-:W-:Y:S04]  /*13550*/  STL [R1+0xdc], R106 ;  /* 0x0000dc6a01007387 */ /* 0x000fe80000100800 */
[----:B------:R4:W-:Y:S04]  /*13560*/  STL [R1+0xd8], R242 ;  /* 0x0000d8f201007387 */ /* 0x0009e80000100800 */
[----:B----4-:R-:W4:Y:S01]  /*13570*/  LDL.LU R242, [R1+0x70] ;  /* 0x0000700001f27983 */ /* 0x010f220000300800 */
[----:B------:R-:W-:-:S03]  /*13580*/  FMNMX3.FTZ R0, R0, R221, R218, !PT ;  /* 0x000000dd00007276 */ /* 0x000fc600078100da */
[----:B------:R1:W-:Y:S04]  /*13590*/  STL [R1+0xe4], R107 ;  /* 0x0000e46b01007387 */ /* 0x0003e80000100800 */
[----:B-1----:R-:W2:Y:S04]  /*135a0*/  LDL.LU R107, [R1+0x38] ;  /* 0x00003800016b7983 */ /* 0x002ea80000300800 */
[----:B------:R1:W-:Y:S04]  /*135b0*/  STL [R1+0xe0], R231 ;  /* 0x0000e0e701007387 */ /* 0x0003e80000100800 */
[----:B-1----:R-:W2:Y:S01]  /*135c0*/  LDL.LU R231, [R1+0x4c] ;  /* 0x00004c0001e77983 */ /* 0x002ea20000300800 */
        /* <DEDUP_REMOVED lines=12> */
[----:B------:R-:W-:Y:S01]  /*13690*/  FMNMX3.FTZ R2, R2, R208, R30, !PT ;  /* 0x000000d002027276 */ /* 0x000fe2000781001e */
[----:B------:R-:W1:Y:S01]  /*136a0*/  SHFL.BFLY PT, R4, R0, 0x2, 0x1f ;  /* 0x0c401f0000047f89 */ /* 0x000e6200000e0000 */
[----:B------:R-:W-:-:S02]  /*136b0*/  FMNMX3.FTZ R3, R3, R45, R46, !PT ;  /* 0x0000002d03037276 */ /* 0x000fc4000781002e */
[----:B------:R-:W-:Y:S02]  /*136c0*/  FMNMX3.FTZ R2, R2, R224, R219, !PT ;  /* 0x000000e002027276 */ /* 0x000fe400078100db */
[----:B------:R-:W-:Y:S02]  /*136d0*/  FMNMX3.FTZ R3, R3, R71, R24, !PT ;  /* 0x0000004703037276 */ /* 0x000fe40007810018 */
[----:B------:R-:W-:Y:S02]  /*136e0*/  FMNMX3.FTZ R2, R2, R217, R57, !PT ;  /* 0x000000d902027276 */ /* 0x000fe40007810039 */
[----:B------:R-:W-:Y:S02]  /*136f0*/  FMNMX3.FTZ R5, R5, R122, R135, !PT ;  /* 0x0000007a05057276 */ /* 0x000fe40007810087 */
[----:B------:R-:W-:Y:S02]  /*13700*/  FMNMX3.FTZ R2, R2, R83, R248, !PT ;  /* 0x0000005302027276 */ /* 0x000fe400078100f8 */
[----:B------:R-:W-:-:S02]  /*13710*/  MOV R10, 0x20 ;  /* 0x00000020000a7802 */ /* 0x000fc40000000f00 */
[----:B------:R-:W-:Y:S02]  /*13720*/  FMNMX3.FTZ R2, R2, R240, R101, !PT ;  /* 0x000000f002027276 */ /* 0x000fe40007810065 */
[----:B------:R-:W-:-:S04]  /*13730*/  LOP3.LUT P4, RZ, R9, 0x2, RZ, 0xc0, !PT ;  /* 0x0000000209ff7812 */ /* 0x000fc8000788c0ff */
[----:B------:R-:W-:Y:S02]  /*13740*/  SEL R9, R10, 0xffffffe0, !P4 ;  /* 0xffffffe00a097807 */ /* 0x000fe40006000000 */
[----:B-1----:R-:W-:Y:S02]  /*13750*/  FMNMX.FTZ R0, R0, R4, !PT ;  /* 0x0000000400007209 */ /* 0x002fe40007810000 */
[----:B----4-:R-:W-:-:S04]  /*13760*/  FMNMX3.FTZ R2, R2, R99, R242, !PT ;  /* 0x0000006302027276 */ /* 0x010fc800078100f2 */
[----:B------:R-:W-:-:S04]  /*13770*/  FMNMX3.FTZ R2, R2, R95, R28, !PT ;  /* 0x0000005f02027276 */ /* 0x000fc8000781001c */
[----:B------:R-:W-:Y:S02]  /*13780*/  FMNMX3.FTZ R4, R2, R26, R27, !PT ;  /* 0x0000001a02047276 */ /* 0x000fe4000781001b */
[----:B------:R-:W-:Y:S02]  /*13790*/  FMNMX3.FTZ R2, R5, R214, R215, !PT ;  /* 0x000000d605027276 */ /* 0x000fe400078100d7 */
[----:B------:R-:W-:Y:S01]  /*137a0*/  FMNMX3.FTZ R4, R4, R23, R25, !PT ;  /* 0x0000001704047276 */ /* 0x000fe20007810019 */
[----:B------:R-:W1:Y:S01]  /*137b0*/  SHFL.BFLY PT, R5, R0, 0x1, 0x1f ;  /* 0x0c201f0000057f89 */ /* 0x000e6200000e0000 */
[----:B------:R-:W-:Y:S02]  /*137c0*/  FMNMX3.FTZ R2, R2, R216, R77, !PT ;  /* 0x000000d802027276 */ /* 0x000fe4000781004d */
[----:B------:R-:W-:Y:S02]  /*137d0*/  FMNMX3.FTZ R4, R4, R21, R22, !PT ;  /* 0x0000001504047276 */ /* 0x000fe40007810016 */
[----:B------:R-:W-:-:S02]  /*137e0*/  FMNMX3.FTZ R2, R2, R225, R235, !PT ;  /* 0x000000e102027276 */ /* 0x000fc400078100eb */
[----:B------:R-:W-:Y:S02]  /*137f0*/  FMNMX3.FTZ R4, R4, R19, R20, !PT ;  /* 0x0000001304047276 */ /* 0x000fe40007810014 */
[----:B------:R-:W-:Y:S01]  /*13800*/  FMNMX3.FTZ R2, R2, R229, R226, !PT ;  /* 0x000000e502027276 */ /* 0x000fe200078100e2 */
[----:B------:R-:W-:Y:S01]  /*13810*/  LDSM.16.MT88.4 R20, [R232+0x8000] ;  /* 0x00800000e814783b */ /* 0x000fe20000004200 */
[----:B---3--:R-:W-:Y:S02]  /*13820*/  FMNMX3.FTZ R4, R4, R18, R250, !PT ;  /* 0x0000001204047276 */ /* 0x008fe400078100fa */
[----:B------:R-:W-:Y:S02]  /*13830*/  FMNMX3.FTZ R2, R2, R125, R129, !PT ;  /* 0x0000007d02027276 */ /* 0x000fe40007810081 */
[----:B--2---:R-:W-:Y:S02]  /*13840*/  FMNMX3.FTZ R4, R4, R249, R247, !PT ;  /* 0x000000f904047276 */ /* 0x004fe400078100f7 */
[----:B------:R-:W-:-:S02]  /*13850*/  FMNMX3.FTZ R2, R2, R72, R84, !PT ;  /* 0x0000004802027276 */ /* 0x000fc40007810054 */
[----:B-1----:R-:W-:Y:S02]  /*13860*/  FMNMX.FTZ R203, R0, R5, !PT ;  /* 0x0000000500cb7209 */ /* 0x002fe40007810000 */
[----:B------:R-:W-:Y:S02]  /*13870*/  FMNMX3.FTZ R0, R2, R85, R90, !PT ;  /* 0x0000005502007276 */ /* 0x000fe4000781005a */
[C---:B------:R-:W-:Y:S01]  /*13880*/  FSETP.NEU.FTZ.AND P2, PT, R203.reuse, -INF , PT ;  /* 0xff800000cb00780b */ /* 0x040fe20003f5d000 */
[----:B------:R-:W-:Y:S01]  /*13890*/  FMUL.FTZ R2, R203, UR4 ;  /* 0x00000004cb027c20 */ /* 0x000fe20008410000 */
[----:B------:R-:W-:-:S04]  /*138a0*/  FMNMX3.FTZ R0, R0, R73, R91, !PT ;  /* 0x0000004900007276 */ /* 0x000fc8000781005b */
[----:B------:R-:W-:Y:S02]  /*138b0*/  FMNMX3.FTZ R0, R0, R89, R94, !PT ;  /* 0x0000005900007276 */ /* 0x000fe4000781005e */
[----:B------:R-:W-:Y:S02]  /*138c0*/  FSEL R2, R2, RZ, P2 ;  /* 0x000000ff02027208 */ /* 0x000fe40001000000 */
[----:B------:R-:W-:-:S03]  /*138d0*/  FMNMX3.FTZ R0, R0, R251, R241, !PT ;  /* 0x000000fb00007276 */ /* 0x000fc600078100f1 */
[----:B------:R-:W-:Y:S01]  /*138e0*/  FFMA.FTZ R5, R78, UR4, -R2 ;  /* 0x000000044e057c23 */ /* 0x000fe20008010802 */
[----:B------:R-:W-:Y:S02]  /*138f0*/  FMNMX3.FTZ R0, R0, R237, R230, !PT ;  /* 0x000000ed00007276 */ /* 0x000fe400078100e6 */
[----:B------:R-:W-:Y:S01]  /*13900*/  FMNMX3.FTZ R3, R3, R231, R107, !PT ;  /* 0x000000e703037276 */ /* 0x000fe2000781006b */
[----:B------:R1:W-:Y:S03]  /*13910*/  MUFU.EX2 R102, R5 ;  /* 0x0000000500667308 */ /* 0x0003e60000000800 */
[----:B------:R-:W-:-:S04]  /*13920*/  FMNMX3.FTZ R3, R3, R87, R29, !PT ;  /* 0x0000005703037276 */ /* 0x000fc8000781001d */
[----:B------:R-:W-:-:S04]  /*13930*/  FMNMX3.FTZ R3, R3, R34, R41, !PT ;  /* 0x0000002203037276 */ /* 0x000fc80007810029 */
[----:B------:R-:W-:-:S05]  /*13940*/  FMNMX3.FTZ R3, R3, R32, R252, !PT ;  /* 0x0000002003037276 */ /* 0x000fca00078100fc */
[----:B------:R-:W2:Y:S01]  /*13950*/  SHFL.BFLY PT, R6, R3, 0x2, 0x1f ;  /* 0x0c401f0003067f89 */ /* 0x000ea200000e0000 */
[----:B-1----:R-:W-:Y:S01]  /*13960*/  FMNMX3.FTZ R5, R0, R227, R133, !PT ;  /* 0x000000e300057276 */ /* 0x002fe20007810085 */
[----:B------:R-:W-:-:S03]  /*13970*/  FFMA.FTZ R0, R75, UR4, -R2 ;  /* 0x000000044b007c23 */ /* 0x000fc60008010802 */
[----:B------:R-:W-:Y:S01]  /*13980*/  FMNMX3.FTZ R5, R5, R134, R114, !PT ;  /* 0x0000008605057276 */ /* 0x000fe20007810072 */
[----:B------:R1:W-:Y:S03]  /*13990*/  MUFU.EX2 R246, R0 ;  /* 0x0000000000f67308 */ /* 0x0003e60000000800 */
[----:B-1----:R-:W-:Y:S02]  /*139a0*/  FMNMX3.FTZ R0, R5, R112, R110, !PT ;  /* 0x0000007005007276 */ /* 0x002fe4000781006e */
[----:B--2---:R-:W-:Y:S02]  /*139b0*/  FMNMX.FTZ R3, R3, R6, !PT ;  /* 0x0000000603037209 */ /* 0x004fe40007810000 */
[----:B------:R-:W1:Y:S04]  /*139c0*/  SHFL.BFLY PT, R6, R4, 0x2, 0x1f ;  /* 0x0c401f0004067f89 */ /* 0x000e6800000e0000 */
[----:B------:R-:W2:Y:S01]  /*139d0*/  SHFL.BFLY PT, R7, R3, 0x1, 0x1f ;  /* 0x0c201f0003077f89 */ /* 0x000ea200000e0000 */
[----:B-1----:R-:W-:-:S02]  /*139e0*/  FMNMX.FTZ R4, R4, R6, !PT ;  /* 0x0000000604047209 */ /* 0x002fc40007810000 */
[----:B--2---:R-:W-:-:S03]  /*139f0*/  FMNMX.FTZ R202, R3, R7, !PT ;  /* 0x0000000703ca7209 */ /* 0x004fc60007810000 */
[----:B------:R-:W1:Y:S01]  /*13a00*/  SHFL.BFLY PT, R6, R4, 0x1, 0x1f ;  /* 0x0c201f0004067f89 */ /* 0x000e6200000e0000 */
[--C-:B------:R-:W-:Y:S01]  /*13a10*/  FFMA.FTZ R3, R74, UR4, -R2.reuse ;  /* 0x000000044a037c23 */ /* 0x100fe20008010802 */
[C---:B------:R-:W-:Y:S01]  /*13a20*/  FSETP.NEU.FTZ.AND P1, PT, R202.reuse, -INF , PT ;  /* 0xff800000ca00780b */ /* 0x040fe20003f3d000 */
[----:B------:R-:W-:Y:S02]  /*13a30*/  FMUL.FTZ R8, R202, UR4 ;  /* 0x00000004ca087c20 */ /* 0x000fe40008410000 */
[----:B------:R2:W-:Y:S01]  /*13a40*/  MUFU.EX2 R234, R3 ;  /* 0x0000000300ea7308 */ /* 0x0005e20000000800 */
[----:B------:R-:W3:Y:S02]  /*13a50*/  SHFL.BFLY PT, R7, R0, 0x2, 0x1f ;  /* 0x0c401f0000077f89 */ /* 0x000ee400000e0000 */
[----:B------:R-:W-:Y:S01]  /*13a60*/  FSEL R8, R8, RZ, P1 ;  /* 0x000000ff08087208 */ /* 0x000fe20000800000 */
[----:B--2---:R-:W-:Y:S01]  /*13a70*/  FFMA.FTZ R3, R36, UR4, -R2 ;  /* 0x0000000424037c23 */ /* 0x004fe20008010802 */
[----:B------:R-:W-:Y:S01]  /*13a80*/  VIADD R36, R232, 0x8040 ;  /* 0x00008040e8247836 */ /* 0x000fe20000000000 */
[----:B-1----:R-:W-:-:S02]  /*13a90*/  FMNMX.FTZ R201, R4, R6, !PT ;  /* 0x0000000604c97209 */ /* 0x002fc40007810000 */
[----:B------:R-:W-:Y:S01]  /*13aa0*/  FFMA.FTZ R4, R37, UR4, -R8 ;  /* 0x0000000425047c23 */ /* 0x000fe20008010808 */
[----:B------:R1:W-:Y:S01]  /*13ab0*/  MUFU.EX2 R119, R3 ;  /* 0x0000000300777308 */ /* 0x0003e20000000800 */
[C---:B------:R-:W-:Y:S01]  /*13ac0*/  FSETP.NEU.FTZ.AND P0, PT, R201.reuse, -INF , PT ;  /* 0xff800000c900780b */ /* 0x040fe20003f1d000 */
[----:B------:R-:W-:Y:S01]  /*13ad0*/  FMUL.FTZ R5, R201, UR4 ;  /* 0x00000004c9057c20 */ /* 0x000fe20008410000 */
[----:B---3--:R-:W-:Y:S02]  /*13ae0*/  FMNMX.FTZ R0, R0, R7, !PT ;  /* 0x0000000700007209 */ /* 0x008fe40007810000 */
[----:B------:R-:W-:-:S03]  /*13af0*/  FSEL R7, R203, RZ, P2 ;  /* 0x000000ffcb077208 */ /* 0x000fc60001000000 */
[----:B------:R-:W-:Y:S01]  /*13b00*/  MUFU.EX2 R103, R4 ;  /* 0x0000000400677308 */ /* 0x000fe20000000800 */
[----:B------:R-:W2:Y:S01]  /*13b10*/  SHFL.BFLY PT, R6, R0, 0x1, 0x1f ;  /* 0x0c201f0000067f89 */ /* 0x000ea200000e0000 */
[----:B------:R-:W-:Y:S01]  /*13b20*/  FADD.FTZ R11, R80, -R7 ;  /* 0x80000007500b7221 */ /* 0x000fe20000010000 */
[----:B-1----:R-:W-:-:S05]  /*13b30*/  FFMA.FTZ R3, R81, UR4, -R8 ;  /* 0x0000000451037c23 */ /* 0x002fca0008010808 */
[----:B------:R1:W-:Y:S01]  /*13b40*/  MUFU.EX2 R105, R3 ;  /* 0x0000000300697308 */ /* 0x0003e20000000800 */
[----:B--2---:R-:W-:Y:S02]  /*13b50*/  FMNMX.FTZ R200, R0, R6, !PT ;  /* 0x0000000600c87209 */ /* 0x004fe40007810000 */
[----:B------:R-:W-:Y:S01]  /*13b60*/  IADD3 R0, PT, PT, R232, 0x8000, RZ ;  /* 0x00008000e8007810 */ /* 0x000fe20007ffe0ff */
[----:B-1----:R-:W-:-:S03]  /*13b70*/  FFMA.FTZ R3, R38, UR4, -R8 ;  /* 0x0000000426037c23 */ /* 0x002fc60008010808 */
[----:B------:R-:W-:Y:S01]  /*13b80*/  @P3 IADD3 R36, PT, PT, R0, -0x40, RZ ;  /* 0xffffffc000243810 */ /* 0x000fe20007ffe0ff */
[----:B------:R1:W-:Y:S03]  /*13b90*/  MUFU.EX2 R243, R3 ;  /* 0x0000000300f37308 */ /* 0x0003e60000000800 */
[----:B------:R-:W-:Y:S01]  /*13ba0*/  IADD3 R204, PT, PT, R9, R36, RZ ;  /* 0x0000002409cc7210 */ /* 0x000fe20007ffe0ff */
[----:B------:R-:W2:Y:S01]  /*13bb0*/  LDSM.16.MT88.4 R16, [R36] ;  /* 0x000000002410783b */ /* 0x000ea20000004200 */
[----:B-1----:R-:W-:-:S04]  /*13bc0*/  FFMA.FTZ R3, R39, UR4, -R8 ;  /* 0x0000000427037c23 */ /* 0x002fc80008010808 */
[----:B------:R1:W-:Y:S02]  /*13bd0*/  MUFU.EX2 R86, R3 ;  /* 0x0000000300567308 */ /* 0x0003e40000000800 */
[----:B-1----:R-:W-:Y:S02]  /*13be0*/  FSEL R3, R5, RZ, P0 ;  /* 0x000000ff05037208 */ /* 0x002fe40000000000 */
[----:B------:R-:W-:-:S03]  /*13bf0*/  FSEL R5, R202, RZ, P1 ;  /* 0x000000ffca057208 */ /* 0x000fc60000800000 */
[----:B------:R-:W-:Y:S02]  /*13c00*/  FFMA.FTZ R4, R82, UR4, -R3 ;  /* 0x0000000452047c23 */ /* 0x000fe40008010803 */
[----:B------:R-:W-:Y:S02]  /*13c10*/  FADD.FTZ R5, R70, -R5 ;  /* 0x8000000546057221 */ /* 0x000fe40000010000 */
[----:B------:R1:W-:Y:S02]  /*13c20*/  MUFU.EX2 R104, R4 ;  /* 0x0000000400687308 */ /* 0x0003e40000000800 */
[----:B------:R-:W-:-:S06]  /*13c30*/  FMUL.FTZ R5, R5, UR4 ;  /* 0x0000000405057c20 */ /* 0x000fcc0008410000 */
[----:B------:R3:W4:Y:S01]  /*13c40*/  MUFU.EX2 R38, R5 ;  /* 0x0000000500267308 */ /* 0x0007220000000800 */
[----:B-1----:R-:W-:-:S07]  /*13c50*/  FFMA.FTZ R4, R79, UR4, -R3 ;  /* 0x000000044f047c23 */ /* 0x002fce0008010803 */
[----:B------:R1:W2:Y:S01]  /*13c60*/  MUFU.EX2 R236, R4 ;  /* 0x0000000400ec7308 */ /* 0x0002a20000000800 */
[----:B---3--:R-:W-:Y:S01]  /*13c70*/  FMUL.FTZ R5, R200, UR4 ;  /* 0x00000004c8057c20 */ /* 0x008fe20008410000 */
[-C--:B----4-:R-:W-:Y:S01]  /*13c80*/  FMUL.FTZ R172, R172, R38.reuse ;  /* 0x00000026acac7220 */ /* 0x090fe20000410000 */
        /* <DEDUP_REMOVED lines=11> */
[----:B-1----:R-:W-:Y:S01]  /*13d40*/  FFMA.FTZ R4, R40, UR4, -R3 ;  /* 0x0000000428047c23 */ /* 0x002fe20008010803 */
[-C--:B------:R-:W-:Y:S01]  /*13d50*/  FMUL.FTZ R176, R176, R38.reuse ;  /* 0x00000026b0b07220 */ /* 0x080fe20000410000 */
[-C--:B------:R-:W-:Y:S01]  /*13d60*/  FMUL.FTZ R177, R177, R38.reuse ;  /* 0x00000026b1b17220 */ /* 0x080fe20000410000 */
[-C--:B------:R-:W-:Y:S01]  /*13d70*/  FMUL.FTZ R196, R196, R38.reuse ;  /* 0x00000026c4c47220 */ /* 0x080fe20000410000 */
[----:B------:R1:W-:Y:S01]  /*13d80*/  MUFU.EX2 R106, R4 ;  /* 0x00000004006a7308 */ /* 0x0003e20000000800 */
[----:B------:R-:W-:Y:S01]  /*13d90*/  FMUL.FTZ R197, R197, R38 ;  /* 0x00000026c5c57220 */ /* 0x000fe20000410000 */
[----:B-1----:R-:W-:-:S02]  /*13da0*/  FSEL R4, R201, RZ, P0 ;  /* 0x000000ffc9047208 */ /* 0x002fc40000000000 */
[----:B------:R-:W-:-:S03]  /*13db0*/  FSETP.NEU.FTZ.AND P0, PT, R200, -INF , PT ;  /* 0xff800000c800780b */ /* 0x000fc60003f1d000 */
[----:B------:R-:W-:Y:S01]  /*13dc0*/  FADD.FTZ R4, R68, -R4 ;  /* 0x8000000444047221 */ /* 0x000fe20000010000 */
[----:B------:R-:W-:Y:S02]  /*13dd0*/  FSEL R0, R5, RZ, P0 ;  /* 0x000000ff05007208 */ /* 0x000fe40000000000 */
[----:B------:R-:W-:Y:S01]  /*13de0*/  FSEL R6, R200, RZ, P0 ;  /* 0x000000ffc8067208 */ /* 0x000fe20000000000 */
[----:B------:R-:W-:Y:S01]  /*13df0*/  FMUL.FTZ R4, R4, UR4 ;  /* 0x0000000404047c20 */ /* 0x000fe20008410000 */
[----:B--2---:R-:W-:Y:S01]  /*13e00*/  F2FP.F16.F32.PACK_AB R5, R236, R104 ;  /* 0x00000068ec05723e */ /* 0x004fe200000000ff */
[--C-:B------:R-:W-:Y:S01]  /*13e10*/  FFMA.FTZ R9, R120, UR4, -R0.reuse ;  /* 0x0000000478097c23 */ /* 0x100fe20008010800 */
[----:B------:R-:W-:Y:S01]  /*13e20*/  FFMA.FTZ R10, R122, UR4, -R0 ;  /* 0x000000047a0a7c23 */ /* 0x000fe20008010800 */
[----:B------:R1:W2:Y:S01]  /*13e30*/  MUFU.EX2 R37, R4 ;  /* 0x0000000400257308 */ /* 0x0002a20000000800 */
[----:B------:R-:W-:Y:S01]  /*13e40*/  FADD.FTZ R28, R69, -R6 ;  /* 0x80000006451c7221 */ /* 0x000fe20000010000 */
[----:B------:R-:W-:Y:S01]  /*13e50*/  F2FP.F16.F32.PACK_AB R6, R103, R86 ;  /* 0x000000566706723e */ /* 0x000fe200000000ff */
[----:B------:R-:W-:Y:S01]  /*13e60*/  IMAD.MOV.U32 R122, RZ, RZ, R73 ;  /* 0x000000ffff7a7224 */ /* 0x000fe200078e0049 */
[----:B------:R-:W-:-:S04]  /*13e70*/  MOV R120, R72 ;  /* 0x0000004800787202 */ /* 0x000fc80000000f00 */
[----:B------:R3:W-:Y:S01]  /*13e80*/  MUFU.EX2 R244, R9 ;  /* 0x0000000900f47308 */ /* 0x0007e20000000800 */
[----:B-1----:R-:W-:Y:S01]  /*13e90*/  FFMA.FTZ R4, R35, UR4, -R3 ;  /* 0x0000000423047c23 */ /* 0x002fe20008010803 */
[-C--:B--2---:R-:W-:Y:S01]  /*13ea0*/  FMUL.FTZ R174, R174, R37.reuse ;  /* 0x00000025aeae7220 */ /* 0x084fe20000410000 */
[-C--:B------:R-:W-:Y:S01]  /*13eb0*/  FMUL.FTZ R175, R175, R37.reuse ;  /* 0x00000025afaf7220 */ /* 0x080fe20000410000 */
[----:B------:R-:W-:-:S04]  /*13ec0*/  FMUL.FTZ R182, R182, R37 ;  /* 0x00000025b6b67220 */ /* 0x000fc80000410000 */
[----:B------:R1:W2:Y:S01]  /*13ed0*/  MUFU.EX2 R117, R4 ;  /* 0x0000000400757308 */ /* 0x0002a20000000800 */
[-C--:B------:R-:W-:Y:S01]  /*13ee0*/  FMUL.FTZ R183, R183, R37.reuse ;  /* 0x00000025b7b77220 */ /* 0x080fe20000410000 */
[-C--:B------:R-:W-:Y:S01]  /*13ef0*/  FMUL.FTZ R170, R170, R37.reuse ;  /* 0x00000025aaaa7220 */ /* 0x080fe20000410000 */
[-C--:B------:R-:W-:Y:S01]  /*13f00*/  FMUL.FTZ R171, R171, R37.reuse ;  /* 0x00000025abab7220 */ /* 0x080fe20000410000 */
[----:B---3--:R-:W-:Y:S01]  /*13f10*/  FMUL.FTZ R9, R11, UR4 ;  /* 0x000000040b097c20 */ /* 0x008fe20008410000 */
[-C--:B------:R-:W-:Y:S01]  /*13f20*/  FMUL.FTZ R186, R186, R37.reuse ;  /* 0x00000025baba7220 */ /* 0x080fe20000410000 */
[-C--:B------:R-:W-:Y:S01]  /*13f30*/  FMUL.FTZ R187, R187, R37.reuse ;  /* 0x00000025bbbb7220 */ /* 0x080fe20000410000 */
[-C--:B------:R-:W-:Y:S01]  /*13f40*/  FMUL.FTZ R190, R190, R37.reuse ;  /* 0x00000025bebe7220 */ /* 0x080fe20000410000 */
[-C--:B------:R-:W-:Y:S01]  /*13f50*/  FMUL.FTZ R191, R191, R37.reuse ;  /* 0x00000025bfbf7220 */ /* 0x080fe20000410000 */
[----:B------:R-:W-:Y:S01]  /*13f60*/  FMUL.FTZ R11, R28, UR4 ;  /* 0x000000041c0b7c20 */ /* 0x000fe20008410000 */
[-C--:B------:R-:W-:Y:S01]  /*13f70*/  FMUL.FTZ R194, R194, R37.reuse ;  /* 0x00000025c2c27220 */ /* 0x080fe20000410000 */
[-C--:B------:R-:W-:Y:S01]  /*13f80*/  FMUL.FTZ R195, R195, R37.reuse ;  /* 0x00000025c3c37220 */ /* 0x080fe20000410000 */
[-C--:B------:R-:W-:Y:S01]  /*13f90*/  FMUL.FTZ R178, R178, R37.reuse ;  /* 0x00000025b2b27220 */ /* 0x080fe20000410000 */
[-C--:B------:R-:W-:Y:S01]  /*13fa0*/  FMUL.FTZ R179, R179, R37.reuse ;  /* 0x00000025b3b37220 */ /* 0x080fe20000410000 */
[-C--:B------:R-:W-:Y:S01]  /*13fb0*/  FMUL.FTZ R198, R198, R37.reuse ;  /* 0x00000025c6c67220 */ /* 0x080fe20000410000 */
[----:B------:R-:W3:Y:S01]  /*13fc0*/  MUFU.EX2 R11, R11 ;  /* 0x0000000b000b7308 */ /* 0x000ee20000000800 */
[----:B------:R-:W-:Y:S01]  /*13fd0*/  FMUL.FTZ R199, R199, R37 ;  /* 0x00000025c7c77220 */ /* 0x000fe20000410000 */
[----:B-1----:R-:W-:Y:S01]  /*13fe0*/  FFMA.FTZ R4, R124, UR4, -R0 ;  /* 0x000000047c047c23 */ /* 0x002fe20008010800 */
[----:B--2---:R-:W-:-:S02]  /*13ff0*/  F2FP.F16.F32.PACK_AB R7, R117, R106 ;  /* 0x0000006a7507723e */ /* 0x004fc400000000ff */
[----:B------:R-:W-:-:S03]  /*14000*/  MOV R124, R71 ;  /* 0x00000047007c7202 */ /* 0x000fc60000000f00 */
[----:B------:R1:W-:Y:S01]  /*14010*/  MUFU.EX2 R39, R4 ;  /* 0x0000000400277308 */ /* 0x0003e20000000800 */
[-C--:B---3--:R-:W-:Y:S01]  /*14020*/  FMUL.FTZ R166, R166, R11.reuse ;  /* 0x0000000ba6a67220 */ /* 0x088fe20000410000 */
[-C--:B------:R-:W-:Y:S01]  /*14030*/  FMUL.FTZ R167, R167, R11.reuse ;  /* 0x0000000ba7a77220 */ /* 0x080fe20000410000 */
[-C--:B------:R-:W-:Y:S01]  /*14040*/  FMUL.FTZ R146, R146, R11.reuse ;  /* 0x0000000b92927220 */ /* 0x080fe20000410000 */
[-C--:B------:R-:W-:Y:S01]  /*14050*/  FMUL.FTZ R147, R147, R11.reuse ;  /* 0x0000000b93937220 */ /* 0x080fe20000410000 */
[-C--:B------:R-:W-:Y:S01]  /*14060*/  FMUL.FTZ R162, R162, R11.reuse ;  /* 0x0000000ba2a27220 */ /* 0x080fe20000410000 */
[-C--:B------:R-:W-:Y:S01]  /*14070*/  FMUL.FTZ R163, R163, R11.reuse ;  /* 0x0000000ba3a37220 */ /* 0x080fe20000410000 */
[-C--:B------:R-:W-:Y:S01]  /*14080*/  FMUL.FTZ R142, R142, R11.reuse ;  /* 0x0000000b8e8e7220 */ /* 0x080fe20000410000 */
[----:B------:R-:W-:Y:S01]  /*14090*/  FMUL.FTZ R143, R143, R11 ;  /* 0x0000000b8f8f7220 */ /* 0x000fe20000410000 */
[----:B-1----:R-:W-:Y:S01]  /*140a0*/  F2FP.F16.F32.PACK_AB R4, R243, R105 ;  /* 0x00000069f304723e */ /* 0x002fe200000000ff */
[-C--:B------:R-:W-:Y:S01]  /*140b0*/  FMUL.FTZ R158, R158, R11.reuse ;  /* 0x0000000b9e9e7220 */ /* 0x080fe20000410000 */
[-C--:B------:R-:W-:Y:S01]  /*140c0*/  FMUL.FTZ R159, R159, R11.reuse ;  /* 0x0000000b9f9f7220 */ /* 0x080fe20000410000 */
[-C--:B------:R-:W-:Y:S01]  /*140d0*/  FMUL.FTZ R138, R138, R11.reuse ;  /* 0x0000000b8a8a7220 */ /* 0x080fe20000410000 */
[-C--:B------:R-:W-:Y:S01]  /*140e0*/  FMUL.FTZ R139, R139, R11.reuse ;  /* 0x0000000b8b8b7220 */ /* 0x080fe20000410000 */
[-C--:B------:R-:W-:Y:S01]  /*140f0*/  FMUL.FTZ R154, R154, R11.reuse ;  /* 0x0000000b9a9a7220 */ /* 0x080fe20000410000 */
[-C--:B------:R-:W-:Y:S01]  /*14100*/  FMUL.FTZ R155, R155, R11.reuse ;  /* 0x0000000b9b9b7220 */ /* 0x080fe20000410000 */
[----:B------:R-:W-:Y:S01]  /*14110*/  HMMA.16816.F32 R32, R4, R22, R172 ;  /* 0x000000160420723c */ /* 0x000fe200000018ac */
[----:B------:R-:W-:Y:S01]  /*14120*/  IMAD.MOV.U32 R172, RZ, RZ, R24 ;  /* 0x000000ffffac7224 */ /* 0x000fe200078e0018 */
[----:B------:R-:W-:Y:S01]  /*14130*/  MUFU.EX2 R173, R10 ;  /* 0x0000000a00ad7308 */ /* 0x000fe20000000800 */
[----:B------:R-:W1:Y:S01]  /*14140*/  LDSM.16.MT88.4 R24, [R204] ;  /* 0x00000000cc18783b */ /* 0x000e620000004200 */
[-C--:B------:R-:W-:Y:S01]  /*14150*/  FMUL.FTZ R150, R150, R11.reuse ;  /* 0x0000000b96967220 */ /* 0x080fe20000410000 */
[----:B------:R-:W-:-:S03]  /*14160*/  FMUL.FTZ R151, R151, R11 ;  /* 0x0000000b97977220 */ /* 0x000fc60000410000 */
[C---:B------:R-:W-:Y:S01]  /*14170*/  HMMA.16816.F32 R52, R4.reuse, R14, R180 ;  /* 0x0000000e0434723c */ /* 0x040fe200000018b4 */
[----:B------:R-:W-:Y:S01]  /*14180*/  MOV R180, R44 ;  /* 0x0000002c00b47202 */ /* 0x000fe20000000f00 */
[----:B------:R2:W3:Y:S06]  /*14190*/  MUFU.EX2 R10, R9 ;  /* 0x00000009000a7308 */ /* 0x0004ec0000000800 */
[----:B------:R-:W-:Y:S01]  /*141a0*/  HMMA.16816.F32 R40, R4, R20, R168 ;  /* 0x000000140428723c */ /* 0x000fe200000018a8 */
[----:B------:R-:W-:Y:S02]  /*141b0*/  MOV R168, R88 ;  /* 0x0000005800a87202 */ /* 0x000fe40000000f00 */
[----:B------:R-:W-:-:S05]  /*141c0*/  MOV R169, R84 ;  /* 0x0000005400a97202 */ /* 0x000fca0000000f00 */
[C---:B------:R-:W-:Y:S01]  /*141d0*/  HMMA.16816.F32 R48, R4.reuse, R16, R184 ;  /* 0x000000100430723c */ /* 0x040fe200000018b8 */
[----:B------:R-:W-:Y:S01]  /*141e0*/  MOV R184, R99 ;  /* 0x0000006300b87202 */ /* 0x000fe20000000f00 */
[----:B--2---:R-:W-:Y:S01]  /*141f0*/  FFMA.FTZ R9, R135, UR4, -R0 ;  /* 0x0000000487097c23 */ /* 0x004fe20008010800 */
[-C--:B---3--:R-:W-:Y:S01]  /*14200*/  FMUL.FTZ R164, R164, R10.reuse ;  /* 0x0000000aa4a47220 */ /* 0x088fe20000410000 */
[-C--:B------:R-:W-:Y:S01]  /*14210*/  FMUL.FTZ R165, R165, R10.reuse ;  /* 0x0000000aa5a57220 */ /* 0x080fe20000410000 */
[-C--:B------:R-:W-:Y:S01]  /*14220*/  FMUL.FTZ R144, R144, R10.reuse ;  /* 0x0000000a90907220 */ /* 0x080fe20000410000 */
[----:B------:R2:W3:Y:S02]  /*14230*/  MUFU.EX2 R183, R9 ;  /* 0x0000000900b77308 */ /* 0x0004e40000000800 */
[C---:B------:R-:W-:Y:S01]  /*14240*/  HMMA.16816.F32 R44, R4.reuse, R18, R188 ;  /* 0x00000012042c723c */ /* 0x040fe200000018bc */
[-C--:B------:R-:W-:Y:S01]  /*14250*/  FMUL.FTZ R145, R145, R10.reuse ;  /* 0x0000000a91917220 */ /* 0x080fe20000410000 */
[-C--:B------:R-:W-:Y:S01]  /*14260*/  FMUL.FTZ R160, R160, R10.reuse ;  /* 0x0000000aa0a07220 */ /* 0x080fe20000410000 */
[-C--:B------:R-:W-:Y:S01]  /*14270*/  FMUL.FTZ R161, R161, R10.reuse ;  /* 0x0000000aa1a17220 */ /* 0x080fe20000410000 */
[-C--:B------:R-:W-:Y:S01]  /*14280*/  FMUL.FTZ R140, R140, R10.reuse ;  /* 0x0000000a8c8c7220 */ /* 0x080fe20000410000 */
[-C--:B------:R-:W-:Y:S01]  /*14290*/  FMUL.FTZ R141, R141, R10.reuse ;  /* 0x0000000a8d8d7220 */ /* 0x080fe20000410000 */
[-C--:B------:R-:W-:Y:S01]  /*142a0*/  FMUL.FTZ R156, R156, R10.reuse ;  /* 0x0000000a9c9c7220 */ /* 0x080fe20000410000 */
[-C--:B------:R-:W-:Y:S01]  /*142b0*/  FMUL.FTZ R157, R157, R10.reuse ;  /* 0x0000000a9d9d7220 */ /* 0x080fe20000410000 */
[C---:B------:R-:W-:Y:S01]  /*142c0*/  HMMA.16816.F32 R176, R4.reuse, R12, R176 ;  /* 0x0000000c04b0723c */ /* 0x040fe200000018b0 */
[-C--:B------:R-:W-:Y:S01]  /*142d0*/  FMUL.FTZ R136, R136, R10.reuse ;  /* 0x0000000a88887220 */ /* 0x080fe20000410000 */
[-C--:B------:R-:W-:Y:S01]  /*142e0*/  FMUL.FTZ R137, R137, R10.reuse ;  /* 0x0000000a89897220 */ /* 0x080fe20000410000 */
[-C--:B------:R-:W-:Y:S01]  /*142f0*/  FMUL.FTZ R152, R152, R10.reuse ;  /* 0x0000000a98987220 */ /* 0x080fe20000410000 */
[-C--:B------:R-:W-:Y:S01]  /*14300*/  FMUL.FTZ R153, R153, R10.reuse ;  /* 0x0000000a99997220 */ /* 0x080fe20000410000 */
[-C--:B------:R-:W-:Y:S01]  /*14310*/  FMUL.FTZ R148, R148, R10.reuse ;  /* 0x0000000a94947220 */ /* 0x080fe20000410000 */
[----:B------:R-:W-:Y:S01]  /*14320*/  FMUL.FTZ R149, R149, R10 ;  /* 0x0000000a95957220 */ /* 0x000fe20000410000 */
[----:B------:R-:W-:Y:S01]  /*14330*/  MOV R135, R86 ;  /* 0x0000005600877202 */ /* 0x000fe20000000f00 */
[----:B--2---:R-:W-:Y:S01]  /*14340*/  FFMA.FTZ R9, R212, UR4, -R2 ;  /* 0x00000004d4097c23 */ /* 0x004fe20008010802 */
[----:B-1----:R-:W-:Y:S01]  /*14350*/  HMMA.16816.F32 R64, R4, R24, R192 ;  /* 0x000000180440723c */ /* 0x002fe200000018c0 */
[----:B------:R-:W-:-:S02]  /*14360*/  MOV R212, R91 ;  /* 0x0000005b00d47202 */ /* 0x000fc40000000f00 */
[----:B------:R1:W-:Y:S01]  /*14370*/  MUFU.EX2 R171, R9 ;  /* 0x0000000900ab7308 */ /* 0x0003e20000000800 */
[----:B------:R-:W-:Y:S02]  /*14380*/  MOV R192, R90 ;  /* 0x0000005a00c07202 */ /* 0x000fe40000000f00 */
[----:B------:R-:W-:Y:S02]  /*14390*/  MOV R188, R85 ;  /* 0x0000005500bc7202 */ /* 0x000fe40000000f00 */
[----:B------:R-:W-:Y:S01]  /*143a0*/  HMMA.16816.F32 R60, R4, R26, R196 ;  /* 0x0000001a043c723c */ /* 0x000fe200000018c4 */
[----:B------:R-:W-:Y:S02]  /*143b0*/  F2FP.F16.F32.PACK_AB R4, R246, R102 ;  /* 0x00000066f604723e */ /* 0x000fe400000000ff */
[----:B------:R-:W-:Y:S02]  /*143c0*/  F2FP.F16.F32.PACK_AB R5, R244, R39 ;  /* 0x00000027f405723e */ /* 0x000fe400000000ff */
[----:B------:R-:W-:-:S02]  /*143d0*/  F2FP.F16.F32.PACK_AB R6, R119, R234 ;  /* 0x000000ea7706723e */ /* 0x000fc400000000ff */
[----:B---3--:R-:W-:Y:S01]  /*143e0*/  F2FP.F16.F32.PACK_AB R7, R183, R173 ;  /* 0x000000adb707723e */ /* 0x008fe200000000ff */
[----:B-1----:R-:W-:Y:S01]  /*143f0*/  FFMA.FTZ R9, R207, UR4, -R2 ;  /* 0x00000004cf097c23 */ /* 0x002fe20008010802 */
[----:B------:R-:W-:-:S05]  /*14400*/  MOV R207, R29 ;  /* 0x0000001d00cf7202 */ /* 0x000fca0000000f00 */
[C---:B------:R-:W-:Y:S01]  /*14410*/  HMMA.16816.F32 R164, R4.reuse, R20, R164 ;  /* 0x0000001404a4723c */ /* 0x040fe200000018a4 */
[----:B------:R1:W-:Y:S07]  /*14420*/  MUFU.EX2 R187, R9 ;  /* 0x0000000900bb7308 */ /* 0x0003ee0000000800 */
[C---:B------:R-:W-:Y:S01]  /*14430*/  HMMA.16816.F32 R144, R4.reuse, R22, R144 ;  /* 0x000000160490723c */ /* 0x040fe20000001890 */
[----:B------:R-:W2:Y:S07]  /*14440*/  LDSM.16.MT88.4 R20, [R232+0x8800] ;  /* 0x00880000e814783b */ /* 0x000eae0000004200 */
[----:B------:R-:W-:Y:S01]  /*14450*/  HMMA.16816.F32 R160, R4, R12, R160 ;  /* 0x0000000c04a0723c */ /* 0x000fe200000018a0 */
[----:B-1----:R-:W-:-:S04]  /*14460*/  FFMA.FTZ R9, R206, UR4, -R2 ;  /* 0x00000004ce097c23 */ /* 0x002fc80008010802 */
[----:B------:R1:W-:Y:S03]  /*14470*/  MUFU.EX2 R189, R9 ;  /* 0x0000000900bd7308 */ /* 0x0003e60000000800 */
[C---:B------:R-:W-:Y:S01]  /*14480*/  HMMA.16816.F32 R140, R4.reuse, R14, R140 ;  /* 0x0000000e048c723c */ /* 0x040fe2000000188c */
[----:B------:R-:W-:Y:S07]  /*14490*/  LDSM.16.MT88.4 R12, [R36+0x800] ;  /* 0x00080000240c783b */ /* 0x000fee0000004200 */
        /* <DEDUP_REMOVED lines=8> */
[--C-:B------:R-:W-:Y:S01]  /*14520*/  FFMA.FTZ R4, R208, UR4, -R3.reuse ;  /* 0x00000004d0047c23 */ /* 0x100fe20008010803 */
[--C-:B------:R-:W-:Y:S01]  /*14530*/  FFMA.FTZ R5, R215, UR4, -R0.reuse ;  /* 0x00000004d7057c23 */ /* 0x100fe20008010800 */
[----:B---3--:R-:W-:Y:S01]  /*14540*/  FFMA.FTZ R9, R214, UR4, -R0 ;  /* 0x00000004d6097c23 */ /* 0x008fe20008010800 */
[----:B------:R-:W-:Y:S01]  /*14550*/  MOV R215, R89 ;  /* 0x0000005900d77202 */ /* 0x000fe20000000f00 */
[----:B------:R3:W-:Y:S08]  /*14560*/  MUFU.EX2 R191, R4 ;  /* 0x0000000400bf7308 */ /* 0x0007f00000000800 */
[----:B------:R2:W-:Y:S08]  /*14570*/  MUFU.EX2 R170, R9 ;  /* 0x0000000900aa7308 */ /* 0x0005f00000000800 */
[----:B------:R-:W-:Y:S01]  /*14580*/  MUFU.EX2 R174, R5 ;  /* 0x0000000500ae7308 */ /* 0x000fe20000000800 */
[----:B---3--:R-:W-:-:S07]  /*14590*/  FFMA.FTZ R4, R30, UR4, -R3 ;  /* 0x000000041e047c23 */ /* 0x008fce0008010803 */
[----:B------:R3:W1:Y:S01]  /*145a0*/  MUFU.EX2 R199, R4 ;  /* 0x0000000400c77308 */ /* 0x0006620000000800 */
[----:B--2---:R-:W-:Y:S01]  /*145b0*/  FFMA.FTZ R9, R211, UR4, -R8 ;  /* 0x00000004d3097c23 */ /* 0x004fe20008010808 */
[----:B------:R-:W-:-:S06]  /*145c0*/  MOV R211, R93 ;  /* 0x0000005d00d37202 */ /* 0x000fcc0000000f00 */
[----:B------:R2:W-:Y:S01]  /*145d0*/  MUFU.EX2 R185, R9 ;  /* 0x0000000900b97308 */ /* 0x0005e20000000800 */
[----:B---3--:R-:W-:Y:S01]  /*145e0*/  FFMA.FTZ R4, R216, UR4, -R0 ;  /* 0x00000004d8047c23 */ /* 0x008fe20008010800 */
[----:B-1----:R-:W-:-:S06]  /*145f0*/  F2FP.F16.F32.PACK_AB R7, R199, R191 ;  /* 0x000000bfc707723e */ /* 0x002fcc00000000ff */
[----:B------:R-:W-:Y:S01]  /*14600*/  MUFU.EX2 R175, R4 ;  /* 0x0000000400af7308 */ /* 0x000fe20000000800 */
[----:B--2---:R-:W-:Y:S01]  /*14610*/  FFMA.FTZ R9, R209, UR4, -R8 ;  /* 0x00000004d1097c23 */ /* 0x004fe20008010808 */
[----:B------:R-:W-:-:S06]  /*14620*/  IMAD.MOV.U32 R209, RZ, RZ, R87 ;  /* 0x000000ffffd17224 */ /* 0x000fcc00078e0057 */
[----:B------:R1:W2:Y:S02]  /*14630*/  MUFU.EX2 R186, R9 ;  /* 0x0000000900ba7308 */ /* 0x0002a40000000800 */
[----:B-1----:R-:W-:Y:S01]  /*14640*/  FFMA.FTZ R9, R205, UR4, -R8 ;  /* 0x00000004cd097c23 */ /* 0x002fe20008010808 */
[----:B--2---:R-:W-:Y:S01]  /*14650*/  F2FP.F16.F32.PACK_AB R4, R186, R185 ;  /* 0x000000b9ba04723e */ /* 0x004fe200000000ff */
[----:B------:R-:W-:Y:S01]  /*14660*/  IMAD.MOV.U32 R208, RZ, RZ, R92 ;  /* 0x000000ffffd07224 */ /* 0x000fe200078e005c */
[----:B------:R-:W-:-:S03]  /*14670*/  MOV R205, R95 ;  /* 0x0000005f00cd7202 */ /* 0x000fc60000000f00 */
[----:B------:R1:W-:Y:S02]  /*14680*/  MUFU.EX2 R193, R9 ;  /* 0x0000000900c17308 */ /* 0x0003e40000000800 */
[----:B-1----:R-:W-:-:S06]  /*14690*/  FFMA.FTZ R9, R76, UR4, -R8 ;  /* 0x000000044c097c23 */ /* 0x002fcc0008010808 */
[----:B------:R1:W2:Y:S02]  /*146a0*/  MUFU.EX2 R194, R9 ;  /* 0x0000000900c27308 */ /* 0x0002a40000000800 */
[----:B-1----:R-:W-:Y:S01]  /*146b0*/  FFMA.FTZ R9, R213, UR4, -R3 ;  /* 0x00000004d5097c23 */ /* 0x002fe20008010803 */
[----:B--2---:R-:W-:-:S05]  /*146c0*/  F2FP.F16.F32.PACK_AB R6, R194, R193 ;  /* 0x000000c1c206723e */ /* 0x004fca00000000ff */
[----:B------:R1:W-:Y:S02]  /*146d0*/  MUFU.EX2 R181, R9 ;  /* 0x0000000900b57308 */ /* 0x0003e40000000800 */
[----:B-1----:R-:W-:Y:S01]  /*146e0*/  FFMA.FTZ R9, R210, UR4, -R3 ;  /* 0x00000004d2097c23 */ /* 0x002fe20008010803 */
[----:B------:R-:W-:-:S05]  /*146f0*/  IMAD.MOV.U32 R210, RZ, RZ, R94 ;  /* 0x000000ffffd27224 */ /* 0x000fca00078e005e */
[----:B------:R1:W2:Y:S02]  /*14700*/  MUFU.EX2 R182, R9 ;  /* 0x0000000900b67308 */ /* 0x0002a40000000800 */
[----:B-1----:R-:W-:Y:S01]  /*14710*/  FFMA.FTZ R9, R77, UR4, -R0 ;  /* 0x000000044d097c23 */ /* 0x002fe20008010800 */
[----:B--2---:R-:W-:-:S05]  /*14720*/  F2FP.F16.F32.PACK_AB R5, R182, R181 ;  /* 0x000000b5b605723e */ /* 0x004fca00000000ff */
[----:B------:R-:W1:Y:S02]  /*14730*/  MUFU.EX2 R190, R9 ;  /* 0x0000000900be7308 */ /* 0x000e640000000800 */
[C---:B------:R-:W-:Y:S08]  /*14740*/  HMMA.16816.F32 R40, R4.reuse, R20, R40 ;  /* 0x000000140428723c */ /* 0x040ff00000001828 */
[C---:B------:R-:W-:Y:S08]  /*14750*/  HMMA.16816.F32 R32, R4.reuse, R22, R32 ;  /* 0x000000160420723c */ /* 0x040ff00000001820 */
[----:B------:R-:W-:Y:S01]  /*14760*/  HMMA.16816.F32 R28, R4, R16, R176 ;  /* 0x00000010041c723c */ /* 0x000fe200000018b0 */
[----:B------:R-:W-:-:S07]  /*14770*/  IMAD.MOV.U32 R176, RZ, RZ, R83 ;  /* 0x000000ffffb07224 */ /* 0x000fce00078e0053 */
[C---:B------:R-:W-:Y:S08]  /*14780*/  HMMA.16816.F32 R52, R4.reuse, R18, R52 ;  /* 0x000000120434723c */ /* 0x040ff00000001834 */
[C---:B------:R-:W-:Y:S08]  /*14790*/  HMMA.16816.F32 R48, R4.reuse, R12, R48 ;  /* 0x0000000c0430723c */ /* 0x040ff00000001830 */
[C---:B------:R-:W-:Y:S08]  /*147a0*/  HMMA.16816.F32 R44, R4.reuse, R14, R44 ;  /* 0x0000000e042c723c */ /* 0x040ff0000000182c */
[C---:B----4-:R-:W-:Y:S08]  /*147b0*/  HMMA.16816.F32 R64, R4.reuse, R24, R64 ;  /* 0x000000180440723c */ /* 0x050ff00000001840 */
[----:B------:R-:W-:Y:S01]  /*147c0*/  HMMA.16816.F32 R60, R4, R26, R60 ;  /* 0x0000001a043c723c */ /* 0x000fe2000000183c */
[----:B------:R-:W-:-:S02]  /*147d0*/  F2FP.F16.F32.PACK_AB R4, R187, R171 ;  /* 0x000000abbb04723e */ /* 0x000fc400000000ff */
[----:B------:R-:W-:Y:S02]  /*147e0*/  F2FP.F16.F32.PACK_AB R5, R174, R170 ;  /* 0x000000aaae05723e */ /* 0x000fe400000000ff */
[----:B------:R-:W-:Y:S02]  /*147f0*/  F2FP.F16.F32.PACK_AB R6, R195, R189 ;  /* 0x000000bdc306723e */ /* 0x000fe400000000ff */
[----:B-1----:R-:W-:-:S07]  /*14800*/  F2FP.F16.F32.PACK_AB R7, R190, R175 ;  /* 0x000000afbe07723e */ /* 0x002fce00000000ff */
[C---:B------:R-:W-:Y:S01]  /*14810*/  HMMA.16816.F32 R68, R4.reuse, R20, R164 ;  /* 0x000000140444723c */ /* 0x040fe200000018a4 */
[----:B------:R-:W2:Y:S01]  /*14820*/  LDL.LU R167, [R1+0x18] ;  /* 0x0000180001a77983 */ /* 0x000ea20000300800 */
[----:B------:R-:W-:Y:S01]  /*14830*/  FFMA.FTZ R9, R222, UR4, -R2 ;  /* 0x00000004de097c23 */ /* 0x000fe20008010802 */
[----:B------:R-:W-:Y:S01]  /*14840*/  MOV R166, R192 ;  /* 0x000000c000a67202 */ /* 0x000fe20000000f00 */
[----:B------:R-:W-:Y:S01]  /*14850*/  IMAD.MOV.U32 R165, RZ, RZ, R188 ;  /* 0x000000ffffa57224 */ /* 0x000fe200078e00bc */
[----:B------:R-:W-:Y:S01]  /*14860*/  MOV R164, R169 ;  /* 0x000000a900a47202 */ /* 0x000fe20000000f00 */
[----:B------:R1:W-:Y:S01]  /*14870*/  MUFU.EX2 R197, R9 ;  /* 0x0000000900c57308 */ /* 0x0003e20000000800 */
[----:B------:R-:W-:Y:S01]  /*14880*/  IMAD.MOV.U32 R169, RZ, RZ, R124 ;  /* 0x000000ffffa97224 */ /* 0x000fe200078e007c */
[----:B------:R-:W-:Y:S01]  /*14890*/  HMMA.16816.F32 R144, R4, R22, R144 ;  /* 0x000000160490723c */ /* 0x000fe20000001890 */
[----:B------:R-:W3:Y:S01]  /*148a0*/  LDSM.16.MT88.4 R20, [R232+0x9000] ;  /* 0x00900000e814783b */ /* 0x000ee20000004200 */
[----:B------:R-:W-:-:S06]  /*148b0*/  MOV R222, R123 ;  /* 0x0000007b00de7202 */ /* 0x000fcc0000000f00 */
[----:B------:R-:W-:Y:S01]  /*148c0*/  HMMA.16816.F32 R160, R4, R16, R160 ;  /* 0x0000001004a0723c */ /* 0x000fe200000018a0 */
[----:B-1----:R-:W-:-:S07]  /*148d0*/  FFMA.FTZ R9, R131, UR4, -R2 ;  /* 0x0000000483097c23 */ /* 0x002fce0008010802 */
[----:B------:R-:W-:Y:S01]  /*148e0*/  HMMA.16816.F32 R72, R4, R18, R140 ;  /* 0x000000120448723c */ /* 0x000fe2000000188c */
[----:B------:R-:W1:Y:S01]  /*148f0*/  LDSM.16.MT88.4 R16, [R233+0x9000] ;  /* 0x00900000e910783b */ /* 0x000e620000004200 */
[----:B------:R-:W-:Y:S01]  /*14900*/  MOV R143, R122 ;  /* 0x0000007a008f7202 */ /* 0x000fe20000000f00 */
[----:B------:R4:W-:Y:S01]  /*14910*/  MUFU.EX2 R177, R9 ;  /* 0x0000000900b17308 */ /* 0x0009e20000000800 */
[----:B------:R-:W-:-:S04]  /*14920*/  MOV R142, R120 ;  /* 0x00000078008e7202 */ /* 0x000fc80000000f00 */
[----:B------:R-:W-:Y:S01]  /*14930*/  HMMA.16816.F32 R76, R4, R12, R156 ;  /* 0x0000000c044c723c */ /* 0x000fe2000000189c */
[----:B------:R-:W-:Y:S01]  /*14940*/  MOV R141, R129 ;  /* 0x00000081008d7202 */ /* 0x000fe20000000f00 */
[----:B------:R-:W-:Y:S01]  /*14950*/  IMAD.MOV.U32 R156, RZ, RZ, R126 ;  /* 0x000000ffff9c7224 */ /* 0x000fe200078e007e */
[----:B------:R-:W-:-:S05]  /*14960*/  MOV R159, R128 ;  /* 0x00000080009f7202 */ /* 0x000fca0000000f00 */
[----:B------:R-:W-:Y:S01]  /*14970*/  HMMA.16816.F32 R84, R4, R14, R136 ;  /* 0x0000000e0454723c */ /* 0x000fe20000001888 */
[----:B------:R-:W2:Y:S01]  /*14980*/  LDSM.16.MT88.4 R12, [R36+0x1000] ;  /* 0x00100000240c783b */ /* 0x000ea20000004200 */
[----:B------:R-:W-:Y:S01]  /*14990*/  MOV R157, R127 ;  /* 0x0000007f009d7202 */ /* 0x000fe20000000f00 */
[----:B----4-:R-:W-:-:S05]  /*149a0*/  FFMA.FTZ R9, R130, UR4, -R2 ;  /* 0x0000000482097c23 */ /* 0x010fca0008010802 */
[----:B------:R-:W-:Y:S01]  /*149b0*/  HMMA.16816.F32 R88, R4, R24, R152 ;  /* 0x000000180458723c */ /* 0x000fe20000001898 */
[----:B------:R4:W-:Y:S01]  /*149c0*/  MUFU.EX2 R140, R9 ;  /* 0x00000009008c7308 */ /* 0x0009e20000000800 */
[----:B------:R-:W-:-:S06]  /*149d0*/  MOV R154, R125 ;  /* 0x0000007d009a7202 */ /* 0x000fcc0000000f00 */
[----:B------:R-:W-:Y:S01]  /*149e0*/  HMMA.16816.F32 R80, R4, R26, R148 ;  /* 0x0000001a0450723c */ /* 0x000fe20000001894 */
[----:B------:R-:W-:Y:S01]  /*149f0*/  FFMA.FTZ R4, R217, UR4, -R3 ;  /* 0x00000004d9047c23 */ /* 0x000fe20008010803 */
[----:B------:R-:W2:Y:S04]  /*14a00*/  LDSM.16.MT88.4 R24, [R204+0x1000] ;  /* 0x00100000cc18783b */ /* 0x000ea80000004200 */
[----:B------:R-:W2:Y:S01]  /*14a10*/  LDL.LU R217, [R1+0x90] ;  /* 0x0000900001d97983 */ /* 0x000ea20000300800 */
[----:B----4-:R-:W-:-:S04]  /*14a20*/  FFMA.FTZ R9, R56, UR4, -R2 ;  /* 0x0000000438097c23 */ /* 0x010fc80008010802 */
[----:B------:R4:W-:Y:S02]  /*14a30*/  MUFU.EX2 R158, R9 ;  /* 0x00000009009e7308 */ /* 0x0009e40000000800 */
[----:B----4-:R-:W-:Y:S01]  /*14a40*/  FFMA.FTZ R9, R225, UR4, -R0 ;  /* 0x00000004e1097c23 */ /* 0x010fe20008010800 */
[----:B------:R-:W-:Y:S01]  /*14a50*/  MOV R149, R118 ;  /* 0x0000007600957202 */ /* 0x000fe20000000f00 */
[----:B------:R-:W-:Y:S01]  /*14a60*/  IMAD.MOV.U32 R188, RZ, RZ, R103 ;  /* 0x000000ffffbc7224 */ /* 0x000fe200078e0067 */
[----:B------:R-:W-:-:S03]  /*14a70*/  MOV R225, R121 ;  /* 0x0000007900e17202 */ /* 0x000fc60000000f00 */
[----:B------:R4:W-:Y:S02]  /*14a80*/  MUFU.EX2 R196, R9 ;  /* 0x0000000900c47308 */ /* 0x0009e40000000800 */
[----:B----4-:R-:W-:-:S06]  /*14a90*/  FFMA.FTZ R9, R221, UR4, -R8 ;  /* 0x00000004dd097c23 */ /* 0x010fcc0008010808 */
[----:B------:R4:W-:Y:S02]  /*14aa0*/  MUFU.EX2 R179, R9 ;  /* 0x0000000900b37308 */ /* 0x0009e40000000800 */
[----:B----4-:R-:W-:-:S06]  /*14ab0*/  FFMA.FTZ R9, R218, UR4, -R8 ;  /* 0x00000004da097c23 */ /* 0x010fcc0008010808 */
[----:B------:R4:W-:Y:S02]  /*14ac0*/  MUFU.EX2 R206, R9 ;  /* 0x0000000900ce7308 */ /* 0x0009e40000000800 */
[----:B----4-:R-:W-:-:S06]  /*14ad0*/  FFMA.FTZ R9, R58, UR4, -R8 ;  /* 0x000000043a097c23 */ /* 0x010fcc0008010808 */
[----:B------:R4:W-:Y:S02]  /*14ae0*/  MUFU.EX2 R216, R9 ;  /* 0x0000000900d87308 */ /* 0x0009e40000000800 */
[----:B----4-:R-:W-:-:S06]  /*14af0*/  FFMA.FTZ R9, R59, UR4, -R8 ;  /* 0x000000043b097c23 */ /* 0x010fcc0008010808 */
[----:B------:R4:W3:Y:S02]  /*14b00*/  MUFU.EX2 R238, R9 ;  /* 0x0000000900ee7308 */ /* 0x0008e40000000800 */
[----:B----4-:R-:W-:Y:S01]  /*14b10*/  FFMA.FTZ R9, R224, UR4, -R3 ;  /* 0x00000004e0097c23 */ /* 0x010fe20008010803 */
[----:B---3--:R-:W-:-:S05]  /*14b20*/  F2FP.F16.F32.PACK_AB R6, R238, R216 ;  /* 0x000000d8ee06723e */ /* 0x008fca00000000ff */
[----:B------:R3:W-:Y:S02]  /*14b30*/  MUFU.EX2 R178, R9 ;  /* 0x0000000900b27308 */ /* 0x0007e40000000800 */
[----:B---3--:R-:W-:-:S06]  /*14b40*/  FFMA.FTZ R9, R219, UR4, -R3 ;  /* 0x00000004db097c23 */ /* 0x008fcc0008010803 */
[----:B------:R3:W-:Y:S08]  /*14b50*/  MUFU.EX2 R219, R4 ;  /* 0x0000000400db7308 */ /* 0x0007f00000000800 */
[----:B------:R4:W1:Y:S01]  /*14b60*/  MUFU.EX2 R218, R9 ;  /* 0x0000000900da7308 */ /* 0x0008620000000800 */
[----:B---3--:R-:W-:-:S07]  /*14b70*/  FFMA.FTZ R4, R57, UR4, -R3 ;  /* 0x0000000439047c23 */ /* 0x008fce0008010803 */
[----:B------:R3:W3:Y:S01]  /*14b80*/  MUFU.EX2 R198, R4 ;  /* 0x0000000400c67308 */ /* 0x0006e20000000800 */
[----:B----4-:R-:W-:Y:S01]  /*14b90*/  FFMA.FTZ R9, R229, UR4, -R0 ;  /* 0x00000004e5097c23 */ /* 0x010fe20008010800 */
[----:B-1----:R-:W-:-:S06]  /*14ba0*/  F2FP.F16.F32.PACK_AB R5, R218, R178 ;  /* 0x000000b2da05723e */ /* 0x002fcc00000000ff */
[----:B------:R1:W4:Y:S01]  /*14bb0*/  MUFU.EX2 R93, R9 ;  /* 0x00000009005d7308 */ /* 0x0003220000000800 */
[----:B---3--:R-:W-:Y:S01]  /*14bc0*/  FFMA.FTZ R4, R235, UR4, -R0 ;  /* 0x00000004eb047c23 */ /* 0x008fe20008010800 */
[----:B------:R-:W-:-:S06]  /*14bd0*/  F2FP.F16.F32.PACK_AB R7, R198, R219 ;  /* 0x000000dbc607723e */ /* 0x000fcc00000000ff */
[----:B------:R3:W2:Y:S01]  /*14be0*/  MUFU.EX2 R214, R4 ;  /* 0x0000000400d67308 */ /* 0x0006a20000000800 */
[----:B-1----:R-:W-:Y:S01]  /*14bf0*/  FFMA.FTZ R9, R226, UR4, -R0 ;  /* 0x00000004e2097c23 */ /* 0x002fe20008010800 */
[----:B----4-:R-:W-:-:S06]  /*14c00*/  MOV R226, R93 ;  /* 0x0000005d00e27202 */ /* 0x010fcc0000000f00 */
[----:B------:R1:W4:Y:S01]  /*14c10*/  MUFU.EX2 R213, R9 ;  /* 0x0000000900d57308 */ /* 0x0003220000000800 */
[----:B---3--:R-:W-:-:S07]  /*14c20*/  F2FP.F16.F32.PACK_AB R4, R206, R179 ;  /* 0x000000b3ce04723e */ /* 0x008fce00000000ff */
[----:B------:R-:W-:Y:S01]  /*14c30*/  HMMA.16816.F32 R96, R4, R20, R40 ;  /* 0x000000140460723c */ /* 0x000fe20000001828 */
[----:B-1----:R-:W-:-:S04]  /*14c40*/  FFMA.FTZ R9, R208, UR4, -R8 ;  /* 0x00000004d0097c23 */ /* 0x002fc80008010808 */
[----:B------:R1:W-:Y:S03]  /*14c50*/  MUFU.EX2 R221, R9 ;  /* 0x0000000900dd7308 */ /* 0x0003e60000000800 */
[C---:B------:R-:W-:Y:S08]  /*14c60*/  HMMA.16816.F32 R92, R4.reuse, R22, R32 ;  /* 0x00000016045c723c */ /* 0x040ff00000001820 */
[----:B------:R-:W-:Y:S01]  /*14c70*/  HMMA.16816.F32 R56, R4, R16, R28 ;  /* 0x000000100438723c */ /* 0x000fe2000000181c */
[----:B------:R-:W-:Y:S01]  /*14c80*/  LDSM.16.MT88.4 R28, [R204+0x1800] ;  /* 0x00180000cc1c783b */ /* 0x000fe20000004200 */
[----:B--2---:R-:W-:Y:S01]  /*14c90*/  FFMA.FTZ R148, R167, R10, R102 ;  /* 0x0000000aa7947223 */ /* 0x004fe20000010066 */
[----:B-1----:R-:W-:Y:S01]  /*14ca0*/  FFMA.FTZ R9, R245, UR4, -R8 ;  /* 0x00000004f5097c23 */ /* 0x002fe20008010808 */
[----:B------:R-:W-:-:S04]  /*14cb0*/  MOV R167, R212 ;  /* 0x000000d400a77202 */ /* 0x000fc80000000f00 */
[C---:B------:R-:W-:Y:S01]  /*14cc0*/  HMMA.16816.F32 R52, R4.reuse, R18, R52 ;  /* 0x000000120434723c */ /* 0x040fe20000001834 */
[----:B------:R1:W2:Y:S07]  /*14cd0*/  MUFU.EX2 R151, R9 ;  /* 0x0000000900977308 */ /* 0x0002ae0000000800 */
[C---:B------:R-:W-:Y:S08]  /*14ce0*/  HMMA.16816.F32 R48, R4.reuse, R12, R48 ;  /* 0x0000000c0430723c */ /* 0x040ff00000001830 */
[----:B------:R-:W-:Y:S01]  /*14cf0*/  HMMA.16816.F32 R44, R4, R14, R44 ;  /* 0x0000000e042c723c */ /* 0x000fe2000000182c */
[----:B-1----:R-:W-:-:S04]  /*14d00*/  FFMA.FTZ R9, R239, UR4, -R8 ;  /* 0x00000004ef097c23 */ /* 0x002fc80008010808 */
[----:B------:R1:W-:Y:S03]  /*14d10*/  MUFU.EX2 R208, R9 ;  /* 0x0000000900d07308 */ /* 0x0003e60000000800 */
[C---:B------:R-:W-:Y:S08]  /*14d20*/  HMMA.16816.F32 R40, R4.reuse, R24, R64 ;  /* 0x000000180428723c */ /* 0x040ff00000001840 */
[----:B------:R-:W-:Y:S01]  /*14d30*/  HMMA.16816.F32 R32, R4, R26, R60 ;  /* 0x0000001a0420723c */ /* 0x000fe2000000183c */
[----:B------:R-:W-:-:S02]  /*14d40*/  F2FP.F16.F32.PACK_AB R4, R177, R197 ;  /* 0x000000c5b104723e */ /* 0x000fc400000000ff */
[----:B------:R-:W-:Y:S02]  /*14d50*/  F2FP.F16.F32.PACK_AB R5, R214, R196 ;  /* 0x000000c4d605723e */ /* 0x000fe400000000ff */
[----:B------:R-:W-:Y:S02]  /*14d60*/  F2FP.F16.F32.PACK_AB R6, R158, R140 ;  /* 0x0000008c9e06723e */ /* 0x000fe400000000ff */
[----:B----4-:R-:W-:Y:S01]  /*14d70*/  F2FP.F16.F32.PACK_AB R7, R213, R226 ;  /* 0x000000e2d507723e */ /* 0x010fe200000000ff */
[----:B-1----:R-:W-:-:S04]  /*14d80*/  FFMA.FTZ R9, R100, UR4, -R8 ;  /* 0x0000000464097c23 */ /* 0x002fc80008010808 */
[----:B------:R1:W-:Y:S02]  /*14d90*/  MUFU.EX2 R152, R9 ;  /* 0x0000000900987308 */ /* 0x0003e40000000800 */
[C---:B------:R-:W-:Y:S08]  /*14da0*/  HMMA.16816.F32 R68, R4.reuse, R20, R68 ;  /* 0x000000140444723c */ /* 0x040ff00000001844 */
[----:B------:R-:W-:Y:S01]  /*14db0*/  HMMA.16816.F32 R60, R4, R22, R144 ;  /* 0x00000016043c723c */ /* 0x000fe20000001890 */
[----:B------:R-:W-:Y:S01]  /*14dc0*/  LDSM.16.MT88.4 R20, [R36+0x1800] ;  /* 0x001800002414783b */ /* 0x000fe20000004200 */
[----:B------:R-:W-:-:S03]  /*14dd0*/  FFMA.FTZ R39, R217, R11, R39 ;  /* 0x0000000bd9277223 */ /* 0x000fc60000010027 */
[----:B------:R-:W3:Y:S01]  /*14de0*/  LDL.LU R217, [R1+0x8c] ;  /* 0x00008c0001d97983 */ /* 0x000ee20000300800 */
[----:B-1----:R-:W-:Y:S02]  /*14df0*/  FFMA.FTZ R9, R176, UR4, -R3 ;  /* 0x00000004b0097c23 */ /* 0x002fe40008010803 */
[----:B------:R-:W-:Y:S01]  /*14e00*/  HMMA.16816.F32 R64, R4, R16, R160 ;  /* 0x000000100440723c */ /* 0x000fe200000018a0 */
[----:B------:R-:W-:-:S07]  /*14e10*/  MOV R176, R215 ;  /* 0x000000d700b07202 */ /* 0x000fce0000000f00 */
[C---:B------:R-:W-:Y:S01]  /*14e20*/  HMMA.16816.F32 R72, R4.reuse, R18, R72 ;  /* 0x000000120448723c */ /* 0x040fe20000001848 */
[----:B------:R-:W-:Y:S07]  /*14e30*/  LDSM.16.MT88.4 R16, [R233+0x9800] ;  /* 0x00980000e910783b */ /* 0x000fee0000004200 */
[C---:B------:R-:W-:Y:S08]  /*14e40*/  HMMA.16816.F32 R76, R4.reuse, R12, R76 ;  /* 0x0000000c044c723c */ /* 0x040ff0000000184c */
[----:B------:R-:W-:Y:S01]  /*14e50*/  HMMA.16816.F32 R84, R4, R14, R84 ;  /* 0x0000000e0454723c */ /* 0x000fe20000001854 */
[----:B------:R-:W1:Y:S01]  /*14e60*/  LDSM.16.MT88.4 R12, [R232+0x9800] ;  /* 0x00980000e80c783b */ /* 0x000e620000004200 */
[----:B---3--:R-:W-:-:S03]  /*14e70*/  FFMA.FTZ R105, R217, R38, R105 ;  /* 0x00000026d9697223 */ /* 0x008fc60000010069 */
[----:B------:R-:W3:Y:S01]  /*14e80*/  LDL.LU R217, [R1+0x94] ;  /* 0x0000940001d97983 */ /* 0x000ee20000300800 */
[----:B------:R4:W-:Y:S01]  /*14e90*/  MUFU.EX2 R150, R9 ;  /* 0x0000000900967308 */ /* 0x0009e20000000800 */
[----:B------:R-:W-:-:S07]  /*14ea0*/  FFMA.FTZ R10, R240, UR4, -R3 ;  /* 0x00000004f00a7c23 */ /* 0x000fce0008010803 */
[----:B------:R-:W-:Y:S01]  /*14eb0*/  MUFU.EX2 R155, R10 ;  /* 0x0000000a009b7308 */ /* 0x000fe20000000800 */
[----:B----4-:R-:W-:-:S07]  /*14ec0*/  FFMA.FTZ R9, R248, UR4, -R3 ;  /* 0x00000004f8097c23 */ /* 0x010fce0008010803 */
[----:B------:R4:W1:Y:S01]  /*14ed0*/  MUFU.EX2 R215, R9 ;  /* 0x0000000900d77308 */ /* 0x0008620000000800 */
[----:B---3--:R-:W-:Y:S02]  /*14ee0*/  FFMA.FTZ R104, R217, R37, R104 ;  /* 0x00000025d9687223 */ /* 0x008fe40000010068 */
[----:B------:R-:W3:Y:S01]  /*14ef0*/  LDL.LU R217, [R1+0x60] ;  /* 0x0000600001d97983 */ /* 0x000ee20000300800 */
[----:B----4-:R-:W-:-:S04]  /*14f00*/  FFMA.FTZ R9, R101, UR4, -R3 ;  /* 0x0000000465097c23 */ /* 0x010fc80008010803 */
[----:B------:R4:W1:Y:S01]  /*14f10*/  MUFU.EX2 R153, R9 ;  /* 0x0000000900997308 */ /* 0x0008620000000800 */
[----:B------:R-:W-:Y:S01]  /*14f20*/  HMMA.16816.F32 R88, R4, R24, R88 ;  /* 0x000000180458723c */ /* 0x000fe20000001858 */
[----:B------:R-:W-:-:S07]  /*14f30*/  IMAD.MOV.U32 R212, RZ, RZ, R119 ;  /* 0x000000ffffd47224 */ /* 0x000fce00078e0077 */
[----:B------:R-:W-:Y:S01]  /*14f40*/  HMMA.16816.F32 R80, R4, R26, R80 ;  /* 0x0000001a0450723c */ /* 0x000fe20000001850 */
[----:B--2---:R-:W-:Y:S02]  /*14f50*/  F2FP.F16.F32.PACK_AB R4, R151, R221 ;  /* 0x000000dd9704723e */ /* 0x004fe400000000ff */
[----:B------:R-:W-:Y:S02]  /*14f60*/  MOV R192, R117 ;  /* 0x0000007500c07202 */ /* 0x000fe40000000f00 */
[----:B------:R-:W-:Y:S02]  /*14f70*/  MOV R224, R116 ;  /* 0x0000007400e07202 */ /* 0x000fe40000000f00 */
[----:B------:R-:W-:Y:S01]  /*14f80*/  MOV R235, R149 ;  /* 0x0000009500eb7202 */ /* 0x000fe20000000f00 */
[--C-:B----4-:R-:W-:Y:S01]  /*14f90*/  FFMA.FTZ R9, R222, UR4, -R2.reuse ;  /* 0x00000004de097c23 */ /* 0x110fe20008010802 */
[----:B-1----:R-:W-:Y:S01]  /*14fa0*/  F2FP.F16.F32.PACK_AB R5, R215, R150 ;  /* 0x00000096d705723e */ /* 0x002fe200000000ff */
[--C-:B------:R-:W-:Y:S01]  /*14fb0*/  FFMA.FTZ R161, R228, UR4, -R2.reuse ;  /* 0x00000004e4a17c23 */ /* 0x100fe20008010802 */
[----:B------:R-:W-:Y:S01]  /*14fc0*/  F2FP.F16.F32.PACK_AB R6, R152, R208 ;  /* 0x000000d09806723e */ /* 0x000fe200000000ff */
[--C-:B------:R-:W-:Y:S01]  /*14fd0*/  FFMA.FTZ R162, R223, UR4, -R2.reuse ;  /* 0x00000004dfa27c23 */ /* 0x100fe20008010802 */
[----:B------:R-:W-:Y:S01]  /*14fe0*/  F2FP.F16.F32.PACK_AB R7, R153, R155 ;  /* 0x0000009b9907723e */ /* 0x000fe200000000ff */
[----:B------:R-:W-:Y:S01]  /*14ff0*/  FFMA.FTZ R163, R220, UR4, -R2 ;  /* 0x00000004dca37c23 */ /* 0x000fe20008010802 */
[----:B------:R-:W-:Y:S01]  /*15000*/  MOV R149, R224 ;  /* 0x000000e000957202 */ /* 0x000fe20000000f00 */
[----:B------:R-:W1:Y:S04]  /*15010*/  LDSM.16.MT88.4 R24, [R232+0xa000] ;  /* 0x00a00000e818783b */ /* 0x000e680000004200 */
[----:B------:R-:W-:Y:S01]  /*15020*/  HMMA.16816.F32 R96, R4, R12, R96 ;  /* 0x0000000c0460723c */ /* 0x000fe20000001860 */
[----:B------:R-:W-:Y:S01]  /*15030*/  MOV R224, R225 ;  /* 0x000000e100e07202 */ /* 0x000fe20000000f00 */
[----:B------:R-:W-:-:S06]  /*15040*/  IMAD.MOV.U32 R225, RZ, RZ, R154 ;  /* 0x000000ffffe17224 */ /* 0x000fcc00078e009a */
        /* <DEDUP_REMOVED lines=8> */
[----:B------:R-:W-:Y:S01]  /*150d0*/  HMMA.16816.F32 R120, R4, R30, R32 ;  /* 0x0000001e0478723c */ /* 0x000fe20000001820 */
[----:B------:R-:W-:Y:S01]  /*150e0*/  MOV R157, R159 ;  /* 0x0000009f009d7202 */ /* 0x000fe20000000f00 */
[----:B------:R-:W-:Y:S01]  /*150f0*/  IMAD.MOV.U32 R159, RZ, RZ, R141 ;  /* 0x000000ffff9f7224 */ /* 0x000fe200078e008d */
[----:B------:R-:W-:-:S02]  /*15100*/  MOV R141, R142 ;  /* 0x0000008e008d7202 */ /* 0x000fc40000000f00 */
        /* <DEDUP_REMOVED lines=11> */
[----:B------:R-:W-:Y:S02]  /*151c0*/  MOV R207, R107 ;  /* 0x0000006b00cf7202 */ /* 0x000fe40000000f00 */
[----:B------:R-:W2:Y:S01]  /*151d0*/  LDL.LU R107, [R1+0xe4] ;  /* 0x0000e400016b7983 */ /* 0x000ea20000300800 */
[----:B---3--:R-:W-:-:S04]  /*151e0*/  FFMA.FTZ R4, R217, UR4, -R2 ;  /* 0x00000004d9047c23 */ /* 0x008fc80008010802 */
[----:B------:R3:W-:Y:S02]  /*151f0*/  MUFU.EX2 R217, R4 ;  /* 0x0000000400d97308 */ /* 0x0007e40000000800 */
[----:B---3--:R-:W-:Y:S01]  /*15200*/  FFMA.FTZ R4, R235, UR4, -R2 ;  /* 0x00000004eb047c23 */ /* 0x008fe20008010802 */
        /* <DEDUP_REMOVED lines=20> */
[----:B------:R-:W-:Y:S02]  /*15350*/  IMAD.MOV.U32 R225, RZ, RZ, R156 ;  /* 0x000000ffffe17224 */ /* 0x000fe400078e009c */
[----:B---3--:R-:W-:Y:S01]  /*15360*/  FFMA.FTZ R4, R235, UR4, -R2 ;  /* 0x00000004eb047c23 */ /* 0x008fe20008010802 */
[----:B------:R-:W-:Y:S02]  /*15370*/  MOV R235, R224 ;  /* 0x000000e000eb7202 */ /* 0x000fe40000000f00 */
[----:B------:R-:W-:Y:S02]  /*15380*/  MOV R224, R154 ;  /* 0x0000009a00e07202 */ /* 0x000fe40000000f00 */
[----:B------:R-:W-:-:S02]  /*15390*/  MOV R154, R157 ;  /* 0x0000009d009a7202 */ /* 0x000fc40000000f00 */
[----:B------:R-:W-:Y:S02]  /*153a0*/  MOV R157, R141 ;  /* 0x0000008d009d7202 */ /* 0x000fe40000000f00 */
[----:B------:R-:W-:Y:S02]  /*153b0*/  MOV R141, R143 ;  /* 0x0000008f008d7202 */ /* 0x000fe40000000f00 */
[----:B------:R-:W-:Y:S02]  /*153c0*/  MOV R143, R165 ;  /* 0x000000a5008f7202 */ /* 0x000fe40000000f00 */
[----:B------:R-:W-:Y:S02]  /*153d0*/  MOV R165, R167 ;  /* 0x000000a700a57202 */ /* 0x000fe40000000f00 */
[----:B------:R-:W-:Y:S02]  /*153e0*/  MOV R156, R159 ;  /* 0x0000009f009c7202 */ /* 0x000fe40000000f00 */
[----:B------:R-:W-:Y:S01]  /*153f0*/  MOV R167, R210 ;  /* 0x000000d200a77202 */ /* 0x000fe20000000f00 */
[----:B------:R-:W-:Y:S01]  /*15400*/  IMAD.MOV.U32 R159, RZ, RZ, R142 ;  /* 0x000000ffff9f7224 */ /* 0x000fe200078e008e */
[----:B------:R3:W-:Y:S01]  /*15410*/  MUFU.EX2 R210, R4 ;  /* 0x0000000400d27308 */ /* 0x0007e20000000800 */
[----:B------:R-:W-:Y:S01]  /*15420*/  MOV R205, R209 ;  /* 0x000000d100cd7202 */ /* 0x000fe20000000f00 */
[----:B------:R-:W-:Y:S01]  /*15430*/  IMAD.MOV.U32 R209, RZ, RZ, R211 ;  /* 0x000000ffffd17224 */ /* 0x000fe200078e00d3 */
[----:B------:R-:W-:Y:S01]  /*15440*/  MOV R142, R164 ;  /* 0x000000a4008e7202 */ /* 0x000fe20000000f00 */
[----:B------:R-:W-:Y:S01]  /*15450*/  IMAD.MOV.U32 R164, RZ, RZ, R166 ;  /* 0x000000ffffa47224 */ /* 0x000fe200078e00a6 */
[----:B------:R-:W-:-:S02]  /*15460*/  MOV R211, R207 ;  /* 0x000000cf00d37202 */ /* 0x000fc40000000f00 */
[----:B------:R-:W-:Y:S02]  /*15470*/  MOV R207, R212 ;  /* 0x000000d400cf7202 */ /* 0x000fe40000000f00 */
[----:B------:R-:W-:Y:S02]  /*15480*/  MOV R212, R231 ;  /* 0x000000e700d47202 */ /* 0x000fe40000000f00 */
[----:B------:R-:W-:Y:S01]  /*15490*/  MOV R166, R176 ;  /* 0x000000b000a67202 */ /* 0x000fe20000000f00 */
[----:B---3--:R-:W-:Y:S01]  /*154a0*/  FFMA.FTZ R4, R229, UR4, -R2 ;  /* 0x00000004e5047c23 */ /* 0x008fe20008010802 */
[----:B------:R-:W-:Y:S01]  /*154b0*/  IMAD.MOV.U32 R229, RZ, RZ, R149 ;  /* 0x000000ffffe57224 */ /* 0x000fe200078e0095 */
[----:B------:R-:W-:Y:S01]  /*154c0*/  MOV R149, R225 ;  /* 0x000000e100957202 */ /* 0x000fe20000000f00 */
[----:B------:R-:W-:Y:S01]  /*154d0*/  IMAD.MOV.U32 R225, RZ, RZ, R156 ;  /* 0x000000ffffe17224 */ /* 0x000fe200078e009c */
[----:B------:R-:W-:Y:S01]  /*154e0*/  MOV R156, R157 ;  /* 0x0000009d009c7202 */ /* 0x000fe20000000f00 */
[----:B------:R-:W3:Y:S01]  /*154f0*/  LDL.LU R231, [R1+0xe0] ;  /* 0x0000e00001e77983 */ /* 0x000ee20000300800 */
        /* <DEDUP_REMOVED lines=19> */
[----:B------:R-:W4:Y:S01]  /*15630*/  LDL.LU R106, [R1+0xdc] ;  /* 0x0000dc00016a7983 */ /* 0x000f220000300800 */
[----:B------:R-:W-:-:S02]  /*15640*/  MOV R207, R212 ;  /* 0x000000d400cf7202 */ /* 0x000fc40000000f00 */
[----:B------:R-:W-:Y:S01]  /*15650*/  MOV R212, R192 ;  /* 0x000000c000d47202 */ /* 0x000fe20000000f00 */
[----:B------:R-:W-:Y:S01]  /*15660*/  IMAD.MOV.U32 R192, RZ, RZ, R188 ;  /* 0x000000ffffc07224 */ /* 0x000fe200078e00bc */
[----:B------:R-:W-:Y:S02]  /*15670*/  MOV R188, R242 ;  /* 0x000000f200bc7202 */ /* 0x000fe40000000f00 */
[----:B------:R-:W4:Y:S01]  /*15680*/  LDL.LU R242, [R1+0xd8] ;  /* 0x0000d80001f27983 */ /* 0x000f220000300800 */
[----:B------:R-:W-:Y:S02]  /*15690*/  MOV R147, R235 ;  /* 0x000000eb00937202 */ /* 0x000fe40000000f00 */
[----:B------:R-:W-:Y:S01]  /*156a0*/  MOV R235, R224 ;  /* 0x000000e000eb7202 */ /* 0x000fe20000000f00 */
[--C-:B------:R-:W-:Y:S01]  /*156b0*/  FFMA.FTZ R32, R149, UR4, -R2.reuse ;  /* 0x0000000495207c23 */ /* 0x100fe20008010802 */
[----:B------:R-:W-:Y:S01]  /*156c0*/  MOV R224, R154 ;  /* 0x0000009a00e07202 */ /* 0x000fe20000000f00 */
[----:B------:R-:W-:Y:S01]  /*156d0*/  FFMA.FTZ R10, R229, UR4, -R2 ;  /* 0x00000004e50a7c23 */ /* 0x000fe20008010802 */
[----:B------:R1:W-:Y:S01]  /*156e0*/  MUFU.EX2 R154, R4 ;  /* 0x00000004009a7308 */ /* 0x0003e20000000800 */
[----:B------:R-:W-:Y:S01]  /*156f0*/  MOV R149, R225 ;  /* 0x000000e100957202 */ /* 0x000fe20000000f00 */
[----:B------:R-:W-:Y:S01]  /*15700*/  IMAD.MOV.U32 R225, RZ, RZ, R157 ;  /* 0x000000ffffe17224 */ /* 0x000fe200078e009d */
[----:B------:R-:W-:Y:S01]  /*15710*/  MOV R157, R141 ;  /* 0x0000008d009d7202 */ /* 0x000fe20000000f00 */
[----:B------:R-:W-:-:S02]  /*15720*/  IMAD.MOV.U32 R141, RZ, RZ, R143 ;  /* 0x000000ffff8d7224 */ /* 0x000fc400078e008f */
[----:B--2---:R-:W-:Y:S01]  /*15730*/  FFMA.FTZ R107, R107, UR4, -R2 ;  /* 0x000000046b6b7c23 */ /* 0x004fe20008010802 */
[----:B------:R-:W-:Y:S01]  /*15740*/  MOV R245, R168 ;  /* 0x000000a800f57202 */ /* 0x000fe20000000f00 */
[----:B------:R-:W2:Y:S01]  /*15750*/  LDL.LU R55, [R1+0x58] ;  /* 0x0000580001377983 */ /* 0x000ea20000300800 */
[----:B-1----:R-:W-:-:S04]  /*15760*/  FFMA.FTZ R4, R147, UR4, -R0 ;  /* 0x0000000493047c23 */ /* 0x002fc80008010800 */
[----:B------:R1:W-:Y:S01]  /*15770*/  MUFU.EX2 R222, R4 ;  /* 0x0000000400de7308 */ /* 0x0003e20000000800 */
[----:B------:R-:W-:Y:S01]  /*15780*/  IMAD.MOV.U32 R147, RZ, RZ, R157 ;  /* 0x000000ffff937224 */ /* 0x000fe200078e009d */
[----:B------:R-:W-:Y:S01]  /*15790*/  MOV R157, R166 ;  /* 0x000000a6009d7202 */ /* 0x000fe20000000f00 */
[----:B------:R-:W-:Y:S01]  /*157a0*/  FFMA.FTZ R11, R235, UR4, -R2 ;  /* 0x00000004eb0b7c23 */ /* 0x000fe20008010802 */
[----:B------:R-:W-:Y:S02]  /*157b0*/  MOV R145, R225 ;  /* 0x000000e100917202 */ /* 0x000fe40000000f00 */
[----:B------:R-:W-:Y:S01]  /*157c0*/  MOV R166, R212 ;  /* 0x000000d400a67202 */ /* 0x000fe20000000f00 */
[----:B------:R-:W-:Y:S01]  /*157d0*/  IMAD.MOV.U32 R212, RZ, RZ, R192 ;  /* 0x000000ffffd47224 */ /* 0x000fe200078e00c0 */
[----:B------:R-:W-:Y:S01]  /*157e0*/  MOV R225, R165 ;  /* 0x000000a500e17202 */ /* 0x000fe20000000f00 */
[----:B-1----:R-:W-:Y:S01]  /*157f0*/  FFMA.FTZ R4, R224, UR4, -R0 ;  /* 0x00000004e0047c23 */ /* 0x002fe20008010800 */
[----:B------:R-:W-:-:S02]  /*15800*/  MOV R224, R156 ;  /* 0x0000009c00e07202 */ /* 0x000fc40000000f00 */
[----:B------:R-:W-:Y:S01]  /*15810*/  MOV R156, R159 ;  /* 0x0000009f009c7202 */ /* 0x000fe20000000f00 */
[----:B------:R1:W4:Y:S01]  /*15820*/  MUFU.EX2 R6, R4 ;  /* 0x0000000400067308 */ /* 0x0003220000000800 */
        /* <DEDUP_REMOVED lines=11> */
[----:B-1----:R-:W-:Y:S01]  /*158e0*/  FFMA.FTZ R4, R149, UR4, -R0 ;  /* 0x0000000495047c23 */ /* 0x002fe20008010800 */
[----:B------:R-:W-:Y:S02]  /*158f0*/  MOV R149, R141 ;  /* 0x0000008d00957202 */ /* 0x000fe40000000f00 */
[----:B------:R-:W-:Y:S01]  /*15900*/  MOV R141, R205 ;  /* 0x000000cd008d7202 */ /* 0x000fe20000000f00 */
[--C-:B------:R-:W-:Y:S01]  /*15910*/  FFMA.FTZ R164, R132, UR4, -R2.reuse ;  /* 0x0000000484a47c23 */ /* 0x100fe20008010802 */
[----:B------:R-:W-:Y:S01]  /*15920*/  MOV R205, R180 ;  /* 0x000000b400cd7202 */ /* 0x000fe20000000f00 */
[--C-:B------:R-:W-:Y:S01]  /*15930*/  FFMA.FTZ R169, R113, UR4, -R2.reuse ;  /* 0x0000000471a97c23 */ /* 0x100fe20008010802 */
[--C-:B------:R-:W-:Y:S01]  /*15940*/  FFMA.FTZ R172, R111, UR4, -R2.reuse ;  /* 0x000000046fac7c23 */ /* 0x100fe20008010802 */
[--C-:B------:R-:W-:Y:S01]  /*15950*/  FFMA.FTZ R176, R109, UR4, -R2.reuse ;  /* 0x000000046db07c23 */ /* 0x100fe20008010802 */
[----:B------:R-:W-:Y:S01]  /*15960*/  FFMA.FTZ R180, R108, UR4, -R2 ;  /* 0x000000046cb47c23 */ /* 0x000fe20008010802 */
[----:B------:R-:W-:Y:S01]  /*15970*/  MOV R240, R156 ;  /* 0x0000009c00f07202 */ /* 0x000fe20000000f00 */
[--C-:B------:R-:W-:Y:S01]  /*15980*/  FFMA.FTZ R37, R229, UR4, -R0.reuse ;  /* 0x00000004e5257c23 */ /* 0x100fe20008010800 */
[--C-:B------:R-:W-:Y:S01]  /*15990*/  FFMA.FTZ R144, R149, UR4, -R0.reuse ;  /* 0x0000000495907c23 */ /* 0x100fe20008010800 */
[----:B------:R-:W-:Y:S01]  /*159a0*/  MOV R54, R225 ;  /* 0x000000e100367202 */ /* 0x000fe20000000f00 */
[--C-:B------:R-:W-:Y:S01]  /*159b0*/  FFMA.FTZ R33, R146, UR4, -R0.reuse ;  /* 0x0000000492217c23 */ /* 0x100fe20008010800 */
[----:B------:R-:W-:Y:S01]  /*159c0*/  FFMA.FTZ R34, R147, UR4, -R0 ;  /* 0x0000000493227c23 */ /* 0x000fe20008010800 */
[----:B------:R-:W-:Y:S01]  /*159d0*/  IMAD.MOV.U32 R149, RZ, RZ, R165 ;  /* 0x000000ffff957224 */ /* 0x000fe200078e00a5 */
[----:B------:R-:W-:Y:S01]  /*159e0*/  MOV R160, R166 ;  /* 0x000000a600a07202 */ /* 0x000fe20000000f00 */
[----:B------:R-:W-:Y:S01]  /*159f0*/  IMAD.MOV.U32 R229, RZ, RZ, R192 ;  /* 0x000000ffffe57224 */ /* 0x000fe200078e00c0 */
[----:B------:R-:W-:Y:S01]  /*15a00*/  MOV R156, R167 ;  /* 0x000000a7009c7202 */ /* 0x000fe20000000f00 */
[--C-:B------:R-:W-:Y:S01]  /*15a10*/  FFMA.FTZ R38, R235, UR4, -R0.reuse ;  /* 0x00000004eb267c23 */ /* 0x100fe20008010800 */
[----:B------:R-:W-:Y:S01]  /*15a20*/  MOV R239, R205 ;  /* 0x000000cd00ef7202 */ /* 0x000fe20000000f00 */
[--C-:B------:R-:W-:Y:S01]  /*15a30*/  FFMA.FTZ R146, R251, UR4, -R0.reuse ;  /* 0x00000004fb927c23 */ /* 0x100fe20008010800 */
        /* <DEDUP_REMOVED lines=10> */
[--C-:B---3--:R-:W-:Y:S01]  /*15ae0*/  FFMA.FTZ R143, R231, UR4, -R2.reuse ;  /* 0x00000004e78f7c23 */ /* 0x108fe20008010802 */
[--C-:B----4-:R-:W-:Y:S01]  /*15af0*/  FFMA.FTZ R106, R106, UR4, -R2.reuse ;  /* 0x000000046a6a7c23 */ /* 0x110fe20008010802 */
[----:B------:R-:W-:Y:S01]  /*15b00*/  FFMA.FTZ R142, R242, UR4, -R2 ;  /* 0x00000004f28e7c23 */ /* 0x000fe20008010802 */
[--C-:B------:R-:W-:Y:S01]  /*15b10*/  FFMA.FTZ R2, R145, UR4, -R0.reuse ;  /* 0x0000000491027c23 */ /* 0x100fe20008010800 */
[--C-:B------:R-:W-:Y:S01]  /*15b20*/  FFMA.FTZ R145, R224, UR4, -R0.reuse ;  /* 0x00000004e0917c23 */ /* 0x100fe20008010800 */
[----:B------:R-:W-:Y:S01]  /*15b30*/  MOV R224, R188 ;  /* 0x000000bc00e07202 */ /* 0x000fe20000000f00 */
[----:B------:R-:W-:Y:S01]  /*15b40*/  FFMA.FTZ R188, R114, UR4, -R0 ;  /* 0x0000000472bc7c23 */ /* 0x000fe20008010800 */
        /* <DEDUP_REMOVED lines=8> */
[--C-:B-1----:R-:W-:Y:S02]  /*15bd0*/  FFMA.FTZ R0, R225, UR4, -R3.reuse ;  /* 0x00000004e1007c23 */ /* 0x102fe40008010803 */
[----:B------:R-:W3:Y:S04]  /*15be0*/  LDL.LU R225, [R1+0x78] ;  /* 0x0000780001e17983 */ /* 0x000ee80000300800 */
[----:B------:R1:W-:Y:S02]  /*15bf0*/  MUFU.EX2 R239, R0 ;  /* 0x0000000000ef7308 */ /* 0x0003e40000000800 */
[----:B-1----:R-:W-:Y:S01]  /*15c00*/  FFMA.FTZ R0, R156, UR4, -R3 ;  /* 0x000000049c007c23 */ /* 0x002fe20008010803 */
[----:B------:R-:W-:-:S02]  /*15c10*/  MOV R156, R157 ;  /* 0x0000009d009c7202 */ /* 0x000fc40000000f00 */
[----:B------:R-:W4:Y:S03]  /*15c20*/  LDL.LU R157, [R1+0x68] ;  /* 0x00006800019d7983 */ /* 0x000f260000300800 */
[----:B------:R1:W-:Y:S08]  /*15c30*/  MUFU.EX2 R209, R4 ;  /* 0x0000000400d17308 */ /* 0x0003f00000000800 */
[----:B------:R-:W2:Y:S01]  /*15c40*/  MUFU.EX2 R248, R2 ;  /* 0x0000000200f87308 */ /* 0x000ea20000000800 */
[----:B------:R-:W-:-:S02]  /*15c50*/  MOV R220, R6 ;  /* 0x0000000600dc7202 */ /* 0x000fc40000000f00 */
[----:B------:R-:W-:Y:S02]  /*15c60*/  MOV R251, R5 ;  /* 0x0000000500fb7202 */ /* 0x000fe40000000f00 */
[----:B------:R-:W-:Y:S02]  /*15c70*/  F2FP.F16.F32.PACK_AB R5, R220, R222 ;  /* 0x000000dedc05723e */ /* 0x000fe400000000ff */
[----:B------:R-:W-:Y:S01]  /*15c80*/  F2FP.F16.F32.PACK_AB R6, R154, R210 ;  /* 0x000000d29a06723e */ /* 0x000fe200000000ff */
[----:B------:R2:W4:Y:S01]  /*15c90*/  MUFU.EX2 R235, R0 ;  /* 0x0000000000eb7308 */ /* 0x0005220000000800 */
[----:B-1----:R-:W-:Y:S02]  /*15ca0*/  F2FP.F16.F32.PACK_AB R4, R251, R217 ;  /* 0x000000d9fb04723e */ /* 0x002fe400000000ff */
[----:B--2---:R-:W-:Y:S01]  /*15cb0*/  F2FP.F16.F32.PACK_AB R7, R248, R209 ;  /* 0x000000d1f807723e */ /* 0x004fe200000000ff */
[----:B------:R-:W-:-:S06]  /*15cc0*/  FFMA.FTZ R0, R54, UR4, -R3 ;  /* 0x0000000436007c23 */ /* 0x000fcc0008010803 */
[C---:B------:R-:W-:Y:S01]  /*15cd0*/  HMMA.16816.F32 R56, R4.reuse, R18, R72 ;  /* 0x000000120438723c */ /* 0x040fe20000001848 */
[----:B------:R1:W-:Y:S07]  /*15ce0*/  MUFU.EX2 R237, R0 ;  /* 0x0000000000ed7308 */ /* 0x0003ee0000000800 */
[----:B------:R-:W-:Y:S01]  /*15cf0*/  HMMA.16816.F32 R72, R4, R20, R76 ;  /* 0x000000140448723c */ /* 0x000fe2000000184c */
[----:B------:R-:W-:-:S07]  /*15d00*/  IMAD.MOV.U32 R45, RZ, RZ, R224 ;  /* 0x000000ffff2d7224 */ /* 0x000fce00078e00e0 */
[----:B------:R-:W-:Y:S01]  /*15d10*/  HMMA.16816.F32 R76, R4, R28, R88 ;  /* 0x0000001c044c723c */ /* 0x000fe20000001858 */
[----:B------:R-:W-:Y:S02]  /*15d20*/  MOV R91, R150 ;  /* 0x00000096005b7202 */ /* 0x000fe40000000f00 */
[----:B------:R-:W2:Y:S01]  /*15d30*/  LDL.LU R150, [R1+0x14] ;  /* 0x0000140001967983 */ /* 0x000ea20000300800 */
[----:B-1----:R-:W-:-:S04]  /*15d40*/  FFMA.FTZ R0, R55, UR4, -R3 ;  /* 0x0000000437007c23 */ /* 0x002fc80008010803 */
[----:B------:R4:W1:Y:S01]  /*15d50*/  MUFU.EX2 R231, R0 ;  /* 0x0000000000e77308 */ /* 0x0008620000000800 */
[C---:B------:R-:W-:Y:S08]  /*15d60*/  HMMA.16816.F32 R112, R4.reuse, R12, R68 ;  /* 0x0000000c0470723c */ /* 0x040ff00000001844 */
[C---:B------:R-:W-:Y:S08]  /*15d70*/  HMMA.16816.F32 R68, R4.reuse, R22, R84 ;  /* 0x000000160444723c */ /* 0x040ff00000001854 */
[----:B------:R-:W-:Y:S01]  /*15d80*/  HMMA.16816.F32 R40, R4, R30, R80 ;  /* 0x0000001e0428723c */ /* 0x000fe20000001850 */
[----:B------:R-:W-:Y:S01]  /*15d90*/  IMAD.MOV.U32 R89, RZ, RZ, R211 ;  /* 0x000000ffff597224 */ /* 0x000fe200078e00d3 */
[----:B------:R-:W-:Y:S01]  /*15da0*/  MOV R211, R207 ;  /* 0x000000cf00d37202 */ /* 0x000fe20000000f00 */
[--C-:B------:R-:W-:Y:S01]  /*15db0*/  FFMA.FTZ R132, R141, UR4, -R8.reuse ;  /* 0x000000048d847c23 */ /* 0x100fe20008010808 */
[----:B------:R-:W-:Y:S01]  /*15dc0*/  MOV R207, R212 ;  /* 0x000000d400cf7202 */ /* 0x000fe20000000f00 */
[--C-:B------:R-:W-:Y:S01]  /*15dd0*/  FFMA.FTZ R134, R159, UR4, -R8.reuse ;  /* 0x000000049f867c23 */ /* 0x100fe20008010808 */
[----:B------:R-:W-:Y:S01]  /*15de0*/  MOV R212, R135 ;  /* 0x0000008700d47202 */ /* 0x000fe20000000f00 */
[----:B------:R-:W2:Y:S01]  /*15df0*/  LDSM.16.MT88.4 R20, [R233+0xa000] ;  /* 0x00a00000e914783b */ /* 0x000ea20000004200 */
[----:B------:R-:W-:Y:S01]  /*15e00*/  MOV R90, R140 ;  /* 0x0000008c005a7202 */ /* 0x000fe20000000f00 */
[----:B---3--:R-:W-:Y:S01]  /*15e10*/  FFMA.FTZ R2, R225, UR4, -R8 ;  /* 0x00000004e1027c23 */ /* 0x008fe20008010808 */
[----:B------:R-:W-:-:S02]  /*15e20*/  MOV R225, R156 ;  /* 0x0000009c00e17202 */ /* 0x000fc40000000f00 */
[----:B------:R-:W3:Y:S01]  /*15e30*/  LDL.LU R156, [R1+0x8] ;  /* 0x00000800019c7983 */ /* 0x000ee20000300800 */
[----:B----4-:R-:W-:-:S03]  /*15e40*/  FFMA.FTZ R0, R157, UR4, -R8 ;  /* 0x000000049d007c23 */ /* 0x010fc60008010808 */
        /* <DEDUP_REMOVED lines=10> */
[C---:B------:R-:W-:Y:S03]  /*15ef0*/  HMMA.16816.F32 R108, R4.reuse, R14, R60 ;  /* 0x0000000e046c723c */ /* 0x040fe6000000183c */
[----:B------:R-:W-:Y:S05]  /*15f00*/  LDSM.16.MT88.4 R12, [R204+0x2000] ;  /* 0x00200000cc0c783b */ /* 0x000fea0000004200 */
[----:B------:R-:W-:Y:S01]  /*15f10*/  HMMA.16816.F32 R64, R4, R16, R64 ;  /* 0x000000100440723c */ /* 0x000fe20000001840 */
[----:B------:R-:W2:Y:S01]  /*15f20*/  LDSM.16.MT88.4 R16, [R36+0x2000] ;  /* 0x002000002410783b */ /* 0x000ea20000004200 */
[----:B------:R-:W-:Y:S01]  /*15f30*/  MOV R47, R226 ;  /* 0x000000e2002f7202 */ /* 0x000fe20000000f00 */
[----:B------:R-:W-:Y:S04]  /*15f40*/  MUFU.EX2 R227, R32 ;  /* 0x0000002000e37308 */ /* 0x000fe80000000800 */
[----:B------:R-:W-:Y:S01]  /*15f50*/  IMAD.MOV.U32 R223, RZ, RZ, R47 ;  /* 0x000000ffffdf7224 */ /* 0x000fe200078e002f */
[----:B------:R-:W-:Y:S01]  /*15f60*/  MOV R46, R229 ;  /* 0x000000e5002e7202 */ /* 0x000fe20000000f00 */
[----:B------:R-:W-:-:S02]  /*15f70*/  FFMA.FTZ R133, R225, UR4, -R8 ;  /* 0x00000004e1857c23 */ /* 0x000fc40008010808 */
[----:B------:R-:W-:Y:S08]  /*15f80*/  MUFU.EX2 R230, R9 ;  /* 0x0000000900e67308 */ /* 0x000ff00000000800 */
[----:B------:R2:W4:Y:S08]  /*15f90*/  MUFU.EX2 R228, R10 ;  /* 0x0000000a00e47308 */ /* 0x0005300000000800 */
[----:B------:R2:W-:Y:S08]  /*15fa0*/  MUFU.EX2 R229, R11 ;  /* 0x0000000b00e57308 */ /* 0x0005f00000000800 */
[----:B------:R-:W-:Y:S08]  /*15fb0*/  MUFU.EX2 R226, R33 ;  /* 0x0000002100e27308 */ /* 0x000ff00000000800 */
[----:B------:R-:W4:Y:S01]  /*15fc0*/  MUFU.EX2 R225, R34 ;  /* 0x0000002200e17308 */ /* 0x000f220000000800 */
[----:B------:R-:W-:-:S02]  /*15fd0*/  F2FP.F16.F32.PACK_AB R4, R242, R241 ;  /* 0x000000f1f204723e */ /* 0x000fc400000000ff */
[----:B------:R-:W-:Y:S02]  /*15fe0*/  F2FP.F16.F32.PACK_AB R5, R235, R239 ;  /* 0x000000efeb05723e */ /* 0x000fe400000000ff */
[----:B------:R-:W-:Y:S02]  /*15ff0*/  F2FP.F16.F32.PACK_AB R6, R240, R245 ;  /* 0x000000f5f006723e */ /* 0x000fe400000000ff */
[----:B-1----:R-:W-:Y:S01]  /*16000*/  F2FP.F16.F32.PACK_AB R7, R231, R237 ;  /* 0x000000ede707723e */ /* 0x002fe200000000ff */
[--C-:B------:R-:W-:Y:S01]  /*16010*/  FFMA.FTZ R35, R149, UR4, -R8.reuse ;  /* 0x0000000495237c23 */ /* 0x100fe20008010808 */
[--C-:B--2---:R-:W-:Y:S01]  /*16020*/  FFMA.FTZ R149, R150, UR4, -R8.reuse ;  /* 0x0000000496957c23 */ /* 0x104fe20008010808 */
[--C-:B------:R-:W-:Y:S01]  /*16030*/  FFMA.FTZ R10, R45, UR4, -R8.reuse ;  /* 0x000000042d0a7c23 */ /* 0x100fe20008010808 */
[----:B------:R-:W-:Y:S01]  /*16040*/  FFMA.FTZ R9, R46, UR4, -R8 ;  /* 0x000000042e097c23 */ /* 0x000fe20008010808 */
[----:B------:R-:W-:Y:S02]  /*16050*/  MOV R82, R89 ;  /* 0x0000005900527202 */ /* 0x000fe40000000f00 */
[----:B------:R-:W-:Y:S01]  /*16060*/  HMMA.16816.F32 R60, R4, R24, R96 ;  /* 0x00000018043c723c */ /* 0x000fe20000001860 */
[----:B------:R-:W-:-:S02]  /*16070*/  MOV R89, R220 ;  /* 0x000000dc00597202 */ /* 0x000fc40000000f00 */
[----:B------:R-:W-:Y:S01]  /*16080*/  MOV R220, R158 ;  /* 0x0000009e00dc7202 */ /* 0x000fe20000000f00 */
[----:B------:R-:W-:Y:S01]  /*16090*/  FFMA.FTZ R158, R250, UR4, -R3 ;  /* 0x00000004fa9e7c23 */ /* 0x000fe20008010803 */
[----:B------:R-:W-:Y:S01]  /*160a0*/  MOV R80, R221 ;  /* 0x000000dd00507202 */ /* 0x000fe20000000f00 */
[----:B------:R-:W-:Y:S02]  /*160b0*/  FADD.FTZ R11, R246, R148 ;  /* 0x00000094f60b7221 */ /* 0x000fe40000010000 */
[C---:B------:R-:W-:Y:S01]  /*160c0*/  HMMA.16816.F32 R52, R4.reuse, R26, R92 ;  /* 0x0000001a0434723c */ /* 0x040fe2000000185c */
[----:B------:R1:W-:Y:S01]  /*160d0*/  MUFU.EX2 R221, R0 ;  /* 0x0000000000dd7308 */ /* 0x0003e20000000800 */
[----:B------:R-:W-:Y:S01]  /*160e0*/  MOV R81, R222 ;  /* 0x000000de00517202 */ /* 0x000fe20000000f00 */
[----:B------:R2:W5:Y:S05]  /*160f0*/  LDL.LU R250, [R1+0xd4] ;  /* 0x0000d40001fa7983 */ /* 0x00056a0000300800 */
[C---:B------:R-:W-:Y:S08]  /*16100*/  HMMA.16816.F32 R48, R4.reuse, R20, R100 ;  /* 0x000000140430723c */ /* 0x040ff00000001864 */
[----:B------:R-:W-:Y:S01]  /*16110*/  HMMA.16816.F32 R44, R4, R22, R116 ;  /* 0x00000016042c723c */ /* 0x000fe20000001874 */
[----:B-1----:R-:W-:-:S07]  /*16120*/  IMAD.MOV.U32 R0, RZ, RZ, R82 ;  /* 0x000000ffff007224 */ /* 0x002fce00078e0052 */
[C---:B------:R-:W-:Y:S08]  /*16130*/  HMMA.16816.F32 R92, R4.reuse, R18, R128 ;  /* 0x00000012045c723c */ /* 0x040ff00000001880 */
[C---:B------:R-:W-:Y:S08]  /*16140*/  HMMA.16816.F32 R96, R4.reuse, R12, R136 ;  /* 0x0000000c0460723c */ /* 0x040ff00000001888 */
[----:B------:R-:W-:Y:S01]  /*16150*/  HMMA.16816.F32 R100, R4, R14, R120 ;  /* 0x0000000e0464723c */ /* 0x000fe20000001878 */
[----:B------:R1:W-:Y:S02]  /*16160*/  MUFU.EX2 R222, R2 ;  /* 0x0000000200de7308 */ /* 0x0003e40000000800 */
[----:B-1----:R-:W-:Y:S01]  /*16170*/  FADD.FTZ R2, R234, R11 ;  /* 0x0000000bea027221 */ /* 0x002fe20000010000 */
[----:B------:R-:W-:-:S02]  /*16180*/  MOV R137, R155 ;  /* 0x0000009b00897202 */ /* 0x000fc40000000f00 */
[----:B------:R-:W-:Y:S02]  /*16190*/  MOV R138, R154 ;  /* 0x0000009a008a7202 */ /* 0x000fe40000000f00 */
[----:B------:R-:W-:Y:S02]  /*161a0*/  MOV R136, R208 ;  /* 0x000000d000887202 */ /* 0x000fe40000000f00 */
[----:B------:R-:W-:Y:S01]  /*161b0*/  MOV R148, R214 ;  /* 0x000000d600947202 */ /* 0x000fe20000000f00 */
[----:B------:R-:W-:Y:S08]  /*161c0*/  MUFU.EX2 R208, R146 ;  /* 0x0000009200d07308 */ /* 0x000ff00000000800 */
[----:B------:R-:W-:Y:S01]  /*161d0*/  MUFU.EX2 R214, R106 ;  /* 0x0000006a00d67308 */ /* 0x000fe20000000800 */
[----:B------:R-:W-:Y:S01]  /*161e0*/  FADD.FTZ R2, R0, R2 ;  /* 0x0000000200027221 */ /* 0x000fe20000010000 */
[----:B------:R-:W-:-:S06]  /*161f0*/  MOV R139, R206 ;  /* 0x000000ce008b7202 */ /* 0x000fcc0000000f00 */
[----:B------:R-:W-:Y:S01]  /*16200*/  MUFU.EX2 R206, R35 ;  /* 0x0000002300ce7308 */ /* 0x000fe20000000800 */
[----:B---3--:R-:W-:Y:S01]  /*16210*/  FFMA.FTZ R150, R156, UR4, -R8 ;  /* 0x000000049c967c23 */ /* 0x008fe20008010808 */
[--C-:B----4-:R-:W-:Y:S01]  /*16220*/  FFMA.FTZ R28, R224, UR4, -R3.reuse ;  /* 0x00000004e01c7c23 */ /* 0x110fe20008010803 */
[----:B------:R-:W-:Y:S01]  /*16230*/  FFMA.FTZ R32, R83, UR4, -R3 ;  /* 0x0000000453207c23 */ /* 0x000fe20008010803 */
[----:B------:R-:W-:-:S04]  /*16240*/  MOV R83, R90 ;  /* 0x0000005a00537202 */ /* 0x000fc80000000f00 */
[----:B------:R-:W-:Y:S01]  /*16250*/  MUFU.EX2 R224, R37 ;  /* 0x0000002500e07308 */ /* 0x000fe20000000800 */
[----:B------:R-:W-:-:S07]  /*16260*/  MOV R90, R223 ;  /* 0x000000df005a7202 */ /* 0x000fce0000000f00 */
[----:B------:R-:W1:Y:S01]  /*16270*/  MUFU.EX2 R223, R38 ;  /* 0x0000002600df7308 */ /* 0x000e620000000800 */
[--C-:B------:R-:W-:Y:S01]  /*16280*/  FFMA.FTZ R156, R157, UR4, -R8.reuse ;  /* 0x000000049d9c7c23 */ /* 0x100fe20008010808 */
[----:B------:R-:W-:Y:S01]  /*16290*/  FFMA.FTZ R157, R252, UR4, -R8 ;  /* 0x00000004fc9d7c23 */ /* 0x000fe20008010808 */
[--C-:B------:R-:W-:Y:S01]  /*162a0*/  FFMA.FTZ R34, R88, UR4, -R3.reuse ;  /* 0x0000000458227c23 */ /* 0x100fe20008010803 */
[--C-:B------:R-:W-:Y:S01]  /*162b0*/  FFMA.FTZ R8, R87, UR4, -R3.reuse ;  /* 0x0000000457087c23 */ /* 0x100fe20008010803 */
[----:B------:R-:W-:Y:S01]  /*162c0*/  FFMA.FTZ R33, R29, UR4, -R3 ;  /* 0x000000041d217c23 */ /* 0x000fe20008010803 */
[----:B------:R-:W-:Y:S01]  /*162d0*/  IMAD.MOV.U32 R88, RZ, RZ, R251 ;  /* 0x000000ffff587224 */ /* 0x000fe200078e00fb */
[----:B------:R-:W-:Y:S01]  /*162e0*/  HMMA.16816.F32 R84, R4, R16, R124 ;  /* 0x000000100454723c */ /* 0x000fe2000000187c */
[----:B------:R-:W-:Y:S01]  /*162f0*/  MOV R29, R91 ;  /* 0x0000005b001d7202 */ /* 0x000fe20000000f00 */
[----:B------:R-:W-:Y:S01]  /*16300*/  IMAD.MOV.U32 R251, RZ, RZ, R151 ;  /* 0x000000fffffb7224 */ /* 0x000fe200078e0097 */
[----:B------:R-:W-:Y:S01]  /*16310*/  MOV R91, R160 ;  /* 0x000000a0005b7202 */ /* 0x000fe20000000f00 */
[--C-:B------:R-:W-:Y:S01]  /*16320*/  FFMA.FTZ R135, R135, UR4, -R3.reuse ;  /* 0x0000000487877c23 */ /* 0x100fe20008010803 */
[----:B------:R-:W-:Y:S01]  /*16330*/  F2FP.F16.F32.PACK_AB R4, R228, R230 ;  /* 0x000000e6e404723e */ /* 0x000fe200000000ff */
[--C-:B------:R-:W-:Y:S01]  /*16340*/  FFMA.FTZ R140, R140, UR4, -R3.reuse ;  /* 0x000000048c8c7c23 */ /* 0x100fe20008010803 */
[--C-:B------:R-:W-:Y:S01]  /*16350*/  FFMA.FTZ R151, R159, UR4, -R3.reuse ;  /* 0x000000049f977c23 */ /* 0x100fe20008010803 */
[----:B------:R-:W-:Y:S01]  /*16360*/  F2FP.F16.F32.PACK_AB R5, R225, R226 ;  /* 0x000000e2e105723e */ /* 0x000fe200000000ff */
[--C-:B------:R-:W-:Y:S01]  /*16370*/  FFMA.FTZ R141, R141, UR4, -R3.reuse ;  /* 0x000000048d8d7c23 */ /* 0x100fe20008010803 */
[----:B------:R-:W-:Y:S01]  /*16380*/  F2FP.F16.F32.PACK_AB R6, R227, R229 ;  /* 0x000000e5e306723e */ /* 0x000fe200000000ff */
[--C-:B------:R-:W-:Y:S01]  /*16390*/  FFMA.FTZ R159, R249, UR4, -R3.reuse ;  /* 0x00000004f99f7c23 */ /* 0x100fe20008010803 */
[----:B-1----:R-:W-:Y:S01]  /*163a0*/  F2FP.F16.F32.PACK_AB R7, R223, R224 ;  /* 0x000000e0df07723e */ /* 0x002fe200000000ff */
[----:B------:R-:W-:Y:S01]  /*163b0*/  FFMA.FTZ R160, R247, UR4, -R3 ;  /* 0x00000004f7a07c23 */ /* 0x000fe20008010803 */
[----:B------:R-:W-:Y:S01]  /*163c0*/  FADD.FTZ R3, R244, R39 ;  /* 0x00000027f4037221 */ /* 0x000fe20000010000 */
[----:B------:R-:W-:-:S02]  /*163d0*/  MOV R82, R83 ;  /* 0x0000005300527202 */ /* 0x000fc40000000f00 */
[----:B------:R-:W-:Y:S01]  /*163e0*/  MOV R252, R152 ;  /* 0x0000009800fc7202 */ /* 0x000fe20000000f00 */
[----:B------:R-:W-:Y:S01]  /*163f0*/  FADD.FTZ R38, R236, R104 ;  /* 0x00000068ec267221 */ /* 0x000fe20000010000 */
[----:B------:R-:W-:Y:S01]  /*16400*/  MOV R83, R29 ;  /* 0x0000001d00537202 */ /* 0x000fe20000000f00 */
[----:B------:R-:W-:Y:S01]  /*16410*/  FADD.FTZ R37, R173, R3 ;  /* 0x00000003ad257221 */ /* 0x000fe20000010000 */
[----:B------:R-:W-:Y:S01]  /*16420*/  MOV R29, R88 ;  /* 0x00000058001d7202 */ /* 0x000fe20000000f00 */
[----:B------:R-:W-:Y:S01]  /*16430*/  IMAD.MOV.U32 R88, RZ, RZ, R89 ;  /* 0x000000ffff587224 */ /* 0x000fe200078e0059 */
[----:B------:R-:W-:Y:S01]  /*16440*/  MOV R89, R90 ;  /* 0x0000005a00597202 */ /* 0x000fe20000000f00 */
[----:B------:R-:W-:Y:S01]  /*16450*/  HMMA.16816.F32 R120, R4, R20, R64 ;  /* 0x000000140478723c */ /* 0x000fe20000001840 */
[----:B------:R-:W-:Y:S01]  /*16460*/  MOV R3, R91 ;  /* 0x0000005b00037202 */ /* 0x000fe20000000f00 */
[----:B------:R-:W-:Y:S01]  /*16470*/  MUFU.EX2 R132, R132 ;  /* 0x0000008400847308 */ /* 0x000fe20000000800 */
[----:B------:R-:W-:-:S07]  /*16480*/  MOV R91, R220 ;  /* 0x000000dc005b7202 */ /* 0x000fce0000000f00 */
[----:B------:R-:W-:Y:S01]  /*16490*/  MUFU.EX2 R133, R133 ;  /* 0x0000008500857308 */ /* 0x000fe20000000800 */
[----:B------:R-:W-:Y:S01]  /*164a0*/  MOV R90, R219 ;  /* 0x000000db005a7202 */ /* 0x000fe20000000f00 */
[----:B------:R-:W-:Y:S01]  /*164b0*/  HMMA.16816.F32 R124, R4, R22, R56 ;  /* 0x00000016047c723c */ /* 0x000fe20000001838 */
[----:B------:R-:W-:Y:S01]  /*164c0*/  MOV R64, R218 ;  /* 0x000000da00407202 */ /* 0x000fe20000000f00 */
[----:B------:R-:W-:Y:S01]  /*164d0*/  LDSM.16.MT88.4 R20, [R233+0xa800] ;  /* 0x00a80000e914783b */ /* 0x000fe20000004200 */
[----:B------:R-:W-:-:S03]  /*164e0*/  MOV R65, R217 ;  /* 0x000000d900417202 */ /* 0x000fc60000000f00 */
[----:B------:R-:W-:Y:S08]  /*164f0*/  MUFU.EX2 R220, R10 ;  /* 0x0000000a00dc7308 */ /* 0x000ff00000000800 */
[----:B------:R-:W-:Y:S01]  /*16500*/  MUFU.EX2 R134, R134 ;  /* 0x0000008600867308 */ /* 0x000fe20000000800 */
[C---:B------:R-:W-:Y:S01]  /*16510*/  HMMA.16816.F32 R128, R4.reuse, R16, R72 ;  /* 0x000000100480723c */ /* 0x040fe20000001848 */
[----:B------:R-:W-:Y:S01]  /*16520*/  MOV R73, R29 ;  /* 0x0000001d00497202 */ /* 0x000fe20000000f00 */
[----:B------:R-:W-:Y:S01]  /*16530*/  FADD.FTZ R2, R171, R2 ;  /* 0x00000002ab027221 */ /* 0x000fe20000010000 */
[----:B------:R2:W5:Y:S04]  /*16540*/  LDL.LU R249, [R1+0xd0] ;  /* 0x0000d00001f97983 */ /* 0x0005680000300800 */
[----:B------:R-:W-:Y:S01]  /*16550*/  MUFU.EX2 R219, R9 ;  /* 0x0000000900db7308 */ /* 0x000fe20000000800 */
[C---:B------:R-:W-:Y:S07]  /*16560*/  HMMA.16816.F32 R112, R4.reuse, R24, R112 ;  /* 0x000000180470723c */ /* 0x040fee0000001870 */
[----:B------:R1:W-:Y:S01]  /*16570*/  MUFU.EX2 R218, R8 ;  /* 0x0000000800da7308 */ /* 0x0003e20000000800 */
[C---:B------:R-:W-:Y:S01]  /*16580*/  HMMA.16816.F32 R108, R4.reuse, R26, R108 ;  /* 0x0000001a046c723c */ /* 0x040fe2000000186c */
[----:B------:R-:W-:Y:S06]  /*16590*/  LDSM.16.MT88.4 R24, [R204+0x2800] ;  /* 0x00280000cc18783b */ /* 0x000fec0000004200 */
[----:B------:R3:W4:Y:S01]  /*165a0*/  MUFU.EX2 R217, R28 ;  /* 0x0000001c00d97308 */ /* 0x0007220000000800 */
[----:B------:R-:W-:Y:S01]  /*165b0*/  HMMA.16816.F32 R116, R4, R18, R68 ;  /* 0x000000120474723c */ /* 0x000fe20000001844 */
[----:B------:R-:W-:-:S02]  /*165c0*/  MOV R16, R216 ;  /* 0x000000d800107202 */ /* 0x000fc40000000f00 */
[----:B------:R-:W-:Y:S01]  /*165d0*/  MOV R173, R209 ;  /* 0x000000d100ad7202 */ /* 0x000fe20000000f00 */
[----:B------:R-:W-:Y:S01]  /*165e0*/  FADD.FTZ R39, R243, R105 ;  /* 0x00000069f3277221 */ /* 0x000fe20000010000 */
[----:B------:R-:W-:Y:S02]  /*165f0*/  MOV R72, R88 ;  /* 0x0000005800487202 */ /* 0x000fe40000000f00 */
[----:B------:R-:W-:Y:S01]  /*16600*/  MOV R17, R89 ;  /* 0x0000005900117202 */ /* 0x000fe20000000f00 */
[----:B-1----:R-:W1:Y:S01]  /*16610*/  LDSM.16.MT88.4 R8, [R232+0xa800] ;  /* 0x00a80000e808783b */ /* 0x002e620000004200 */
[----:B------:R-:W-:Y:S01]  /*16620*/  IMAD.MOV.U32 R74, RZ, RZ, R83 ;  /* 0x000000ffff4a7224 */ /* 0x000fe200078e0053 */
[----:B------:R-:W-:Y:S01]  /*16630*/  MOV R75, R82 ;  /* 0x00000052004b7202 */ /* 0x000fe20000000f00 */
[----:B------:R-:W-:Y:S01]  /*16640*/  IMAD.MOV.U32 R67, RZ, RZ, R80 ;  /* 0x000000ffff437224 */ /* 0x000fe200078e0050 */
[----:B------:R-:W-:Y:S01]  /*16650*/  MOV R66, R81 ;  /* 0x0000005100427202 */ /* 0x000fe20000000f00 */
[----:B------:R-:W-:Y:S01]  /*16660*/  FADD.FTZ R3, R3, R38 ;  /* 0x0000002603037221 */ /* 0x000fe20000010000 */
[----:B------:R-:W-:Y:S01]  /*16670*/  FADD.FTZ R0, R183, R37 ;  /* 0x00000025b7007221 */ /* 0x000fe20000010000 */
[----:B------:R-:W-:Y:S01]  /*16680*/  MUFU.EX2 R135, R135 ;  /* 0x0000008700877308 */ /* 0x000fe20000000800 */
[----:B---3--:R-:W3:Y:S01]  /*16690*/  LDSM.16.MT88.4 R28, [R36+0x2800] ;  /* 0x00280000241c783b */ /* 0x008ee20000004200 */
[----:B------:R-:W-:Y:S01]  /*166a0*/  MOV R68, R215 ;  /* 0x000000d700447202 */ /* 0x000fe20000000f00 */
[----:B------:R-:W-:-:S02]  /*166b0*/  FADD.FTZ R2, R187, R2 ;  /* 0x00000002bb027221 */ /* 0x000fc40000010000 */
[----:B------:R2:W5:Y:S03]  /*166c0*/  LDL.LU R247, [R1+0xcc] ;  /* 0x0000cc0001f77983 */ /* 0x0005660000300800 */
[----:B------:R4:W-:Y:S01]  /*166d0*/  MUFU.EX2 R216, R32 ;  /* 0x0000002000d87308 */ /* 0x0009e20000000800 */
[----:B------:R-:W-:Y:S01]  /*166e0*/  MOV R69, R251 ;  /* 0x000000fb00457202 */ /* 0x000fe20000000f00 */
[----:B------:R-:W-:-:S06]  /*166f0*/  IMAD.MOV.U32 R18, RZ, RZ, R211 ;  /* 0x000000ffff127224 */ /* 0x000fcc00078e00d3 */
[----:B------:R2:W1:Y:S01]  /*16700*/  MUFU.EX2 R215, R33 ;  /* 0x0000002100d77308 */ /* 0x0004620000000800 */
[----:B------:R-:W-:Y:S02]  /*16710*/  MOV R251, R153 ;  /* 0x0000009900fb7202 */ /* 0x000fe40000000f00 */
[----:B------:R-:W-:Y:S01]  /*16720*/  MOV R19, R210 ;  /* 0x000000d200137202 */ /* 0x000fe20000000f00 */
[----:B------:R-:W-:Y:S01]  /*16730*/  HMMA.16816.F32 R152, R4, R12, R76 ;  /* 0x0000000c0498723c */ /* 0x000fe2000000184c */
[----:B------:R-:W-:-:S03]  /*16740*/  MOV R13, R212 ;  /* 0x000000d4000d7202 */ /* 0x000fc60000000f00 */
[----:B------:R-:W-:Y:S01]  /*16750*/  MUFU.EX2 R209, R145 ;  /* 0x0000009100d17308 */ /* 0x000fe20000000800 */
[----:B----4-:R-:W-:Y:S01]  /*16760*/  IMAD.MOV.U32 R32, RZ, RZ, R213 ;  /* 0x000000ffff207224 */ /* 0x010fe200078e00d5 */
[----:B------:R-:W-:Y:S01]  /*16770*/  MOV R70, R91 ;  /* 0x0000005b00467202 */ /* 0x000fe20000000f00 */
[----:B------:R-:W-:Y:S02]  /*16780*/  IMAD.MOV.U32 R71, RZ, RZ, R90 ;  /* 0x000000ffff477224 */ /* 0x000fe400078e005a */
[----:B------:R-:W-:Y:S01]  /*16790*/  FADD.FTZ R0, R170, R0 ;  /* 0x00000000aa007221 */ /* 0x000fe20000010000 */
[----:B------:R4:W5:Y:S02]  /*167a0*/  LDL.LU R246, [R1+0xc8] ;  /* 0x0000c80001f67983 */ /* 0x0009640000300800 */
[----:B------:R3:W4:Y:S01]  /*167b0*/  MUFU.EX2 R212, R142 ;  /* 0x0000008e00d47308 */ /* 0x0007220000000800 */
[----:B--2---:R-:W-:-:S07]  /*167c0*/  IMAD.MOV.U32 R33, RZ, RZ, R207 ;  /* 0x000000ffff217224 */ /* 0x004fce00078e00cf */
[----:B------:R2:W-:Y:S01]  /*167d0*/  MUFU.EX2 R213, R107 ;  /* 0x0000006b00d57308 */ /* 0x0005e20000000800 */
[----:B------:R-:W-:Y:S07]  /*167e0*/  HMMA.16816.F32 R88, R4, R14, R40 ;  /* 0x0000000e0458723c */ /* 0x000fee0000001828 */
[----:B------:R-:W-:Y:S08]  /*167f0*/  MUFU.EX2 R211, R143 ;  /* 0x0000008f00d37308 */ /* 0x000ff00000000800 */
[----:B------:R4:W4:Y:S01]  /*16800*/  MUFU.EX2 R210, R144 ;  /* 0x0000009000d27308 */ /* 0x0009220000000800 */
[----:B------:R-:W-:Y:S01]  /*16810*/  FADD.FTZ R12, R13, R39 ;  /* 0x000000270d0c7221 */ /* 0x000fe20000010000 */
[----:B------:R-:W-:Y:S01]  /*16820*/  FADD.FTZ R0, R174, R0 ;  /* 0x00000000ae007221 */ /* 0x000fe20000010000 */
[----:B------:R2:W5:Y:S05]  /*16830*/  LDL.LU R244, [R1+0xc4] ;  /* 0x0000c40001f47983 */ /* 0x00056a0000300800 */
[----:B------:R-:W4:Y:S01]  /*16840*/  MUFU.EX2 R207, R147 ;  /* 0x0000009300cf7308 */ /* 0x000f220000000800 */
[----:B------:R-:W-:-:S02]  /*16850*/  F2FP.F16.F32.PACK_AB R4, R221, R222 ;  /* 0x000000dedd04723e */ /* 0x000fc400000000ff */
[----:B------:R-:W-:Y:S02]  /*16860*/  F2FP.F16.F32.PACK_AB R5, R217, R218 ;  /* 0x000000dad905723e */ /* 0x000fe400000000ff */
[----:B------:R-:W-:Y:S02]  /*16870*/  F2FP.F16.F32.PACK_AB R6, R219, R220 ;  /* 0x000000dcdb06723e */ /* 0x000fe400000000ff */
[----:B-1----:R-:W-:Y:S01]  /*16880*/  F2FP.F16.F32.PACK_AB R7, R215, R216 ;  /* 0x000000d8d707723e */ /* 0x002fe200000000ff */
[----:B------:R-:W-:Y:S01]  /*16890*/  IMAD.MOV.U32 R13, RZ, RZ, R68 ;  /* 0x000000ffff0d7224 */ /* 0x000fe200078e0044 */
[----:B------:R-:W-:Y:S02]  /*168a0*/  MOV R42, R33 ;  /* 0x00000021002a7202 */ /* 0x000fe40000000f00 */
[----:B------:R-:W-:Y:S02]  /*168b0*/  MOV R43, R18 ;  /* 0x00000012002b7202 */ /* 0x000fe40000000f00 */
[----:B---3--:R-:W-:Y:S01]  /*168c0*/  MOV R142, R19 ;  /* 0x00000013008e7202 */ /* 0x008fe20000000f00 */
[----:B------:R-:W-:Y:S01]  /*168d0*/  MUFU.EX2 R38, R151 ;  /* 0x0000009700267308 */ /* 0x000fe20000000800 */
[----:B------:R-:W-:Y:S01]  /*168e0*/  MOV R33, R69 ;  /* 0x0000004500217202 */ /* 0x000fe20000000f00 */
[----:B------:R1:W5:Y:S01]  /*168f0*/  LDL.LU R243, [R1+0xc0] ;  /* 0x0000c00001f37983 */ /* 0x0003620000300800 */
[----:B------:R-:W-:-:S02]  /*16900*/  MOV R68, R70 ;  /* 0x0000004600447202 */ /* 0x000fc40000000f00 */
[----:B------:R-:W-:Y:S01]  /*16910*/  MOV R69, R71 ;  /* 0x0000004700457202 */ /* 0x000fe20000000f00 */
[----:B------:R-:W-:Y:S01]  /*16920*/  IMAD.MOV.U32 R71, RZ, RZ, R17 ;  /* 0x000000ffff477224 */ /* 0x000fe200078e0011 */
[----:B------:R-:W-:Y:S01]  /*16930*/  MOV R70, R16 ;  /* 0x0000001000467202 */ /* 0x000fe20000000f00 */
[----:B------:R-:W-:Y:S01]  /*16940*/  HMMA.16816.F32 R80, R4, R10, R52 ;  /* 0x0000000a0450723c */ /* 0x000fe20000001834 */
[----:B------:R-:W-:Y:S01]  /*16950*/  MOV R18, R72 ;  /* 0x0000004800127202 */ /* 0x000fe20000000f00 */
[----:B------:R-:W-:Y:S01]  /*16960*/  IMAD.MOV.U32 R72, RZ, RZ, R64 ;  /* 0x000000ffff487224 */ /* 0x000fe200078e0040 */
[----:B------:R-:W-:-:S05]  /*16970*/  MOV R19, R73 ;  /* 0x0000004900137202 */ /* 0x000fca0000000f00 */
[----:B------:R-:W-:Y:S01]  /*16980*/  HMMA.16816.F32 R76, R4, R20, R48 ;  /* 0x00000014044c723c */ /* 0x000fe20000001830 */
[----:B------:R-:W-:-:S07]  /*16990*/  MOV R16, R74 ;  /* 0x0000004a00107202 */ /* 0x000fce0000000f00 */
[----:B------:R-:W-:Y:S01]  /*169a0*/  HMMA.16816.F32 R56, R4, R22, R44 ;  /* 0x000000160438723c */ /* 0x000fe2000000182c */
[----:B------:R-:W-:-:S07]  /*169b0*/  MOV R17, R75 ;  /* 0x0000004b00117202 */ /* 0x000fce0000000f00 */
[C---:B--2---:R-:W-:Y:S01]  /*169c0*/  HMMA.16816.F32 R104, R4.reuse, R8, R60 ;  /* 0x000000080468723c */ /* 0x044fe2000000183c */
[----:B------:R-:W-:Y:S01]  /*169d0*/  MOV R73, R65 ;  /* 0x0000004100497202 */ /* 0x000fe20000000f00 */
[----:B------:R-:W-:Y:S01]  /*169e0*/  FADD.FTZ R37, R42, R12 ;  /* 0x0000000c2a257221 */ /* 0x000fe20000010000 */
[----:B------:R-:W-:Y:S01]  /*169f0*/  MOV R74, R66 ;  /* 0x00000042004a7202 */ /* 0x000fe20000000f00 */
[----:B------:R-:W-:Y:S01]  /*16a00*/  FADD.FTZ R3, R43, R3 ;  /* 0x000000032b037221 */ /* 0x000fe20000010000 */
[----:B------:R-:W-:Y:S01]  /*16a10*/  MOV R75, R67 ;  /* 0x00000043004b7202 */ /* 0x000fe20000000f00 */
[----:B----4-:R-:W-:Y:S01]  /*16a20*/  IMAD.MOV.U32 R144, RZ, RZ, R33 ;  /* 0x000000ffff907224 */ /* 0x010fe200078e0021 */
[----:B------:R-:W-:Y:S01]  /*16a30*/  MOV R143, R13 ;  /* 0x0000000d008f7202 */ /* 0x000fe20000000f00 */
[C---:B------:R-:W-:Y:S01]  /*16a40*/  HMMA.16816.F32 R52, R4.reuse, R28, R84 ;  /* 0x0000001c0434723c */ /* 0x040fe20000001854 */
[----:B------:R-:W-:Y:S01]  /*16a50*/  MUFU.EX2 R39, R157 ;  /* 0x0000009d00277308 */ /* 0x000fe20000000800 */
[----:B------:R1:W5:Y:S06]  /*16a60*/  LDL.LU R236, [R1+0xbc] ;  /* 0x0000bc0001ec7983 */ /* 0x00036c0000300800 */
[C---:B------:R-:W-:Y:S08]  /*16a70*/  HMMA.16816.F32 R48, R4.reuse, R30, R92 ;  /* 0x0000001e0430723c */ /* 0x040ff0000000185c */
[C---:B------:R-:W-:Y:S08]  /*16a80*/  HMMA.16816.F32 R64, R4.reuse, R24, R96 ;  /* 0x000000180440723c */ /* 0x040ff00000001860 */
[----:B------:R-:W-:Y:S01]  /*16a90*/  HMMA.16816.F32 R44, R4, R26, R100 ;  /* 0x0000001a042c723c */ /* 0x000fe20000001864 */
[----:B------:R-:W-:Y:S01]  /*16aa0*/  F2FP.F16.F32.PACK_AB R4, R212, R214 ;  /* 0x000000d6d404723e */ /* 0x000fe200000000ff */
[----:B------:R-:W-:Y:S01]  /*16ab0*/  IMAD.MOV.U32 R84, RZ, RZ, R72 ;  /* 0x000000ffff547224 */ /* 0x000fe200078e0048 */
[----:B------:R-:W-:Y:S01]  /*16ac0*/  F2FP.F16.F32.PACK_AB R5, R209, R210 ;  /* 0x000000d2d105723e */ /* 0x000fe200000000ff */
[----:B------:R-:W-:Y:S01]  /*16ad0*/  LDSM.16.MT88.4 R12, [R233+0xb000] ;  /* 0x00b00000e90c783b */ /* 0x000fe20000004200 */
[----:B------:R-:W-:-:S02]  /*16ae0*/  F2FP.F16.F32.PACK_AB R6, R211, R213 ;  /* 0x000000d5d306723e */ /* 0x000fc400000000ff */
[----:B------:R-:W-:Y:S01]  /*16af0*/  F2FP.F16.F32.PACK_AB R7, R207, R208 ;  /* 0x000000d0cf07723e */ /* 0x000fe200000000ff */
[----:B------:R2:W3:Y:S01]  /*16b00*/  MUFU.EX2 R101, R34 ;  /* 0x0000002200657308 */ /* 0x0004e20000000800 */
[----:B------:R-:W-:Y:S02]  /*16b10*/  MOV R85, R73 ;  /* 0x0000004900557202 */ /* 0x000fe40000000f00 */
[----:B------:R-:W-:Y:S02]  /*16b20*/  MOV R145, R18 ;  /* 0x0000001200917202 */ /* 0x000fe40000000f00 */
[----:B------:R-:W-:Y:S01]  /*16b30*/  MOV R146, R19 ;  /* 0x0000001300927202 */ /* 0x000fe20000000f00 */
[C---:B------:R-:W-:Y:S01]  /*16b40*/  HMMA.16816.F32 R40, R4.reuse, R20, R120 ;  /* 0x000000140428723c */ /* 0x040fe20000001878 */
[----:B------:R-:W-:Y:S02]  /*16b50*/  MOV R86, R74 ;  /* 0x0000004a00567202 */ /* 0x000fe40000000f00 */
[----:B------:R-:W-:Y:S01]  /*16b60*/  MOV R147, R16 ;  /* 0x0000001000937202 */ /* 0x000fe20000000f00 */
[----:B------:R-:W-:Y:S01]  /*16b70*/  FADD.FTZ R3, R181, R3 ;  /* 0x00000003b5037221 */ /* 0x000fe20000010000 */
[----:B------:R-:W-:Y:S01]  /*16b80*/  MOV R87, R75 ;  /* 0x0000004b00577202 */ /* 0x000fe20000000f00 */
[----:B------:R1:W5:Y:S01]  /*16b90*/  LDL.LU R234, [R1+0xb8] ;  /* 0x0000b80001ea7983 */ /* 0x0003620000300800 */
[----:B------:R-:W-:Y:S01]  /*16ba0*/  MOV R120, R32 ;  /* 0x0000002000787202 */ /* 0x000fe20000000f00 */
[----:B------:R-:W-:Y:S01]  /*16bb0*/  HMMA.16816.F32 R72, R4, R8, R112 ;  /* 0x000000080448723c */ /* 0x000fe20000001870 */
[----:B------:R-:W-:-:S02]  /*16bc0*/  MOV R95, R17 ;  /* 0x00000011005f7202 */ /* 0x000fc40000000f00 */
[----:B------:R-:W4:Y:S05]  /*16bd0*/  LDSM.16.MT88.4 R16, [R232+0xb000] ;  /* 0x00b00000e810783b */ /* 0x000f2a0000004200 */
[C---:B------:R-:W-:Y:S01]  /*16be0*/  HMMA.16816.F32 R60, R4.reuse, R10, R108 ;  /* 0x0000000a043c723c */ /* 0x040fe2000000186c */
[----:B------:R-:W1:Y:S07]  /*16bf0*/  LDSM.16.MT88.4 R8, [R36+0x3000] ;  /* 0x003000002408783b */ /* 0x000e6e0000004200 */
[----:B--2---:R-:W-:Y:S01]  /*16c00*/  HMMA.16816.F32 R32, R4, R22, R124 ;  /* 0x000000160420723c */ /* 0x004fe2000000187c */
[----:B------:R-:W2:Y:S01]  /*16c10*/  LDSM.16.MT88.4 R20, [R204+0x3000] ;  /* 0x00300000cc14783b */ /* 0x000ea20000004200 */
[----:B------:R-:W-:Y:S01]  /*16c20*/  MUFU.EX2 R100, R140 ;  /* 0x0000008c00647308 */ /* 0x000fe20000000800 */
[----:B------:R-:W-:Y:S01]  /*16c30*/  IMAD.MOV.U32 R127, RZ, RZ, R68 ;  /* 0x000000ffff7f7224 */ /* 0x000fe200078e0044 */
[----:B------:R-:W-:-:S06]  /*16c40*/  MOV R126, R69 ;  /* 0x00000045007e7202 */ /* 0x000fcc0000000f00 */
[----:B------:R-:W4:Y:S01]  /*16c50*/  MUFU.EX2 R99, R141 ;  /* 0x0000008d00637308 */ /* 0x000f220000000800 */
[----:B------:R-:W-:Y:S02]  /*16c60*/  MOV R125, R70 ;  /* 0x00000046007d7202 */ /* 0x000fe40000000f00 */
[----:B------:R-:W-:Y:S02]  /*16c70*/  MOV R124, R71 ;  /* 0x00000047007c7202 */ /* 0x000fe40000000f00 */
[C---:B------:R-:W-:Y:S01]  /*16c80*/  HMMA.16816.F32 R68, R4.reuse, R28, R128 ;  /* 0x0000001c0444723c */ /* 0x040fe20000001880 */
[----:B------:R-:W-:Y:S02]  /*16c90*/  MOV R131, R95 ;  /* 0x0000005f00837202 */ /* 0x000fe40000000f00 */
[----:B------:R-:W-:Y:S01]  /*16ca0*/  MOV R123, R87 ;  /* 0x00000057007b7202 */ /* 0x000fe20000000f00 */
[----:B------:R-:W-:Y:S08]  /*16cb0*/  MUFU.EX2 R98, R161 ;  /* 0x000000a100627308 */ /* 0x000ff00000000800 */
[----:B------:R-:W2:Y:S08]  /*16cc0*/  MUFU.EX2 R97, R162 ;  /* 0x000000a200617308 */ /* 0x000eb00000000800 */
[----:B------:R-:W-:Y:S08]  /*16cd0*/  MUFU.EX2 R96, R163 ;  /* 0x000000a300607308 */ /* 0x000ff00000000800 */
[----:B------:R-:W-:Y:S08]  /*16ce0*/  MUFU.EX2 R95, R164 ;  /* 0x000000a4005f7308 */ /* 0x000ff00000000800 */
[----:B------:R-:W-:Y:S08]  /*16cf0*/  MUFU.EX2 R94, R165 ;  /* 0x000000a5005e7308 */ /* 0x000ff00000000800 */
[----:B------:R-:W2:Y:S08]  /*16d00*/  MUFU.EX2 R93, R166 ;  /* 0x000000a6005d7308 */ /* 0x000eb00000000800 */
[----:B------:R-:W-:Y:S08]  /*16d10*/  MUFU.EX2 R92, R167 ;  /* 0x000000a7005c7308 */ /* 0x000ff00000000800 */
[----:B------:R-:W2:Y:S01]  /*16d20*/  MUFU.EX2 R87, R168 ;  /* 0x000000a800577308 */ /* 0x000ea20000000800 */
[C---:B------:R-:W-:Y:S08]  /*16d30*/  HMMA.16816.F32 R28, R4.reuse, R30, R116 ;  /* 0x0000001e041c723c */ /* 0x040ff00000001874 */
[C---:B------:R-:W-:Y:S08]  /*16d40*/  HMMA.16816.F32 R152, R4.reuse, R24, R152 ;  /* 0x000000180498723c */ /* 0x040ff00000001898 */
[----:B------:R-:W-:Y:S01]  /*16d50*/  HMMA.16816.F32 R88, R4, R26, R88 ;  /* 0x0000001a0458723c */ /* 0x000fe20000001858 */
[----:B------:R-:W-:-:S02]  /*16d60*/  F2FP.F16.F32.PACK_AB R4, R132, R206 ;  /* 0x000000ce8404723e */ /* 0x000fc400000000ff */
[----:B---3--:R-:W-:Y:S02]  /*16d70*/  F2FP.F16.F32.PACK_AB R5, R135, R101 ;  /* 0x000000658705723e */ /* 0x008fe400000000ff */
[----:B------:R-:W-:Y:S02]  /*16d80*/  F2FP.F16.F32.PACK_AB R6, R134, R133 ;  /* 0x000000858606723e */ /* 0x000fe400000000ff */
[----:B----4-:R-:W-:Y:S01]  /*16d90*/  F2FP.F16.F32.PACK_AB R7, R99, R100 ;  /* 0x000000646307723e */ /* 0x010fe200000000ff */
[----:B------:R-:W-:-:S06]  /*16da0*/  FADD.FTZ R24, R185, R37 ;  /* 0x00000025b9187221 */ /* 0x000fcc0000010000 */
[----:B------:R-:W-:Y:S01]  /*16db0*/  HMMA.16816.F32 R104, R4, R16, R104 ;  /* 0x000000100468723c */ /* 0x000fe20000001868 */
[----:B------:R-:W-:Y:S01]  /*16dc0*/  FADD.FTZ R25, R186, R24 ;  /* 0x00000018ba197221 */ /* 0x000fe20000010000 */
[----:B------:R-:W-:-:S06]  /*16dd0*/  FADD.FTZ R24, R182, R3 ;  /* 0x00000003b6187221 */ /* 0x000fcc0000010000 */
[C---:B------:R-:W-:Y:S08]  /*16de0*/  HMMA.16816.F32 R80, R4.reuse, R18, R80 ;  /* 0x000000120450723c */ /* 0x040ff00000001850 */
[C---:B------:R-:W-:Y:S08]  /*16df0*/  HMMA.16816.F32 R76, R4.reuse, R12, R76 ;  /* 0x0000000c044c723c */ /* 0x040ff0000000184c */
[C---:B------:R-:W-:Y:S08]  /*16e00*/  HMMA.16816.F32 R56, R4.reuse, R14, R56 ;  /* 0x0000000e0438723c */ /* 0x040ff00000001838 */
[C---:B-1----:R-:W-:Y:S08]  /*16e10*/  HMMA.16816.F32 R52, R4.reuse, R8, R52 ;  /* 0x000000080434723c */ /* 0x042ff00000001834 */
[C---:B------:R-:W-:Y:S08]  /*16e20*/  HMMA.16816.F32 R48, R4.reuse, R10, R48 ;  /* 0x0000000a0430723c */ /* 0x040ff00000001830 */
[C---:B--2---:R-:W-:Y:S08]  /*16e30*/  HMMA.16816.F32 R64, R4.reuse, R20, R64 ;  /* 0x000000140440723c */ /* 0x044ff00000001840 */
[----:B------:R-:W-:Y:S01]  /*16e40*/  HMMA.16816.F32 R44, R4, R22, R44 ;  /* 0x00000016042c723c */ /* 0x000fe2000000182c */
[----:B------:R-:W-:-:S02]  /*16e50*/  F2FP.F16.F32.PACK_AB R4, R97, R98 ;  /* 0x000000626104723e */ /* 0x000fc400000000ff */
[----:B------:R-:W-:Y:S02]  /*16e60*/  F2FP.F16.F32.PACK_AB R5, R93, R94 ;  /* 0x0000005e5d05723e */ /* 0x000fe400000000ff */
[----:B------:R-:W-:Y:S02]  /*16e70*/  F2FP.F16.F32.PACK_AB R6, R95, R96 ;  /* 0x000000605f06723e */ /* 0x000fe400000000ff */
[----:B------:R-:W-:Y:S01]  /*16e80*/  F2FP.F16.F32.PACK_AB R7, R87, R92 ;  /* 0x0000005c5707723e */ /* 0x000fe200000000ff */
[----:B------:R-:W-:Y:S01]  /*16e90*/  IMAD.MOV.U32 R161, RZ, RZ, R197 ;  /* 0x000000ffffa17224 */ /* 0x000fe200078e00c5 */
[----:B------:R-:W-:Y:S01]  /*16ea0*/  MOV R162, R199 ;  /* 0x000000c700a27202 */ /* 0x000fe20000000f00 */
[----:B------:R-:W-:Y:S01]  /*16eb0*/  FADD.FTZ R3, R189, R2 ;  /* 0x00000002bd037221 */ /* 0x000fe20000010000 */
[----:B------:R-:W-:-:S03]  /*16ec0*/  MOV R117, R179 ;  /* 0x000000b300757202 */ /* 0x000fc60000000f00 */
[----:B------:R-:W-:Y:S01]  /*16ed0*/  HMMA.16816.F32 R68, R4, R8, R68 ;  /* 0x000000080444723c */ /* 0x000fe20000001844 */
[----:B------:R-:W-:Y:S01]  /*16ee0*/  FADD.FTZ R8, R191, R24 ;  /* 0x00000018bf087221 */ /* 0x000fe20000010000 */
[----:B------:R-:W-:Y:S01]  /*16ef0*/  MOV R116, R196 ;  /* 0x000000c400747202 */ /* 0x000fe20000000f00 */
[----:B------:R-:W-:Y:S01]  /*16f00*/  FADD.FTZ R2, R175, R0 ;  /* 0x00000000af027221 */ /* 0x000fe20000010000 */
[----:B------:R-:W-:Y:S01]  /*16f10*/  MOV R118, R178 ;  /* 0x000000b200767202 */ /* 0x000fe20000000f00 */
[----:B------:R-:W-:-:S03]  /*16f20*/  FADD.FTZ R0, R193, R25 ;  /* 0x00000019c1007221 */ /* 0x000fc60000010000 */
[----:B------:R-:W-:Y:S01]  /*16f30*/  HMMA.16816.F32 R72, R4, R16, R72 ;  /* 0x000000100448723c */ /* 0x000fe20000001848 */
[----:B------:R-:W-:Y:S01]  /*16f40*/  IMAD.MOV.U32 R128, RZ, RZ, R148 ;  /* 0x000000ffff807224 */ /* 0x000fe200078e0094 */
[----:B------:R-:W-:Y:S01]  /*16f50*/  MOV R119, R177 ;  /* 0x000000b100777202 */ /* 0x000fe20000000f00 */
[----:B------:R-:W-:-:S05]  /*16f60*/  FADD.FTZ R3, R195, R3 ;  /* 0x00000003c3037221 */ /* 0x000fca0000010000 */
[----:B------:R-:W-:Y:S01]  /*16f70*/  HMMA.16816.F32 R60, R4, R18, R60 ;  /* 0x00000012043c723c */ /* 0x000fe2000000183c */
[----:B------:R-:W-:Y:S01]  /*16f80*/  MOV R129, R139 ;  /* 0x0000008b00817202 */ /* 0x000fe20000000f00 */
[----:B------:R-:W-:Y:S01]  /*16f90*/  FADD.FTZ R2, R190, R2 ;  /* 0x00000002be027221 */ /* 0x000fe20000010000 */
[----:B------:R-:W-:-:S05]  /*16fa0*/  IMAD.MOV.U32 R130, RZ, RZ, R84 ;  /* 0x000000ffff827224 */ /* 0x000fca00078e0054 */
[----:B------:R-:W-:Y:S01]  /*16fb0*/  HMMA.16816.F32 R40, R4, R12, R40 ;  /* 0x0000000c0428723c */ /* 0x000fe20000001828 */
[----:B------:R-:W-:-:S07]  /*16fc0*/  FADD.FTZ R0, R194, R0 ;  /* 0x00000000c2007221 */ /* 0x000fce0000010000 */
[C---:B------:R-:W-:Y:S08]  /*16fd0*/  HMMA.16816.F32 R32, R4.reuse, R14, R32 ;  /* 0x0000000e0420723c */ /* 0x040ff00000001820 */
[C---:B------:R-:W-:Y:S08]  /*16fe0*/  HMMA.16816.F32 R152, R4.reuse, R20, R152 ;  /* 0x000000140498723c */ /* 0x040ff00000001898 */
[----:B------:R-:W-:Y:S01]  /*16ff0*/  HMMA.16816.F32 R88, R4, R22, R88 ;  /* 0x000000160458723c */ /* 0x000fe20000001858 */
[----:B------:R-:W-:-:S02]  /*17000*/  MOV R148, R198 ;  /* 0x000000c600947202 */ /* 0x000fc40000000f00 */
[----:B------:R-:W-:Y:S02]  /*17010*/  MOV R121, R85 ;  /* 0x0000005500797202 */ /* 0x000fe40000000f00 */
[----:B------:R-:W-:Y:S02]  /*17020*/  MOV R122, R86 ;  /* 0x00000056007a7202 */ /* 0x000fe40000000f00 */
[----:B------:R-:W-:Y:S01]  /*17030*/  MOV R108, R147 ;  /* 0x00000093006c7202 */ /* 0x000fe20000000f00 */
[----:B------:R-:W-:Y:S01]  /*17040*/  HMMA.16816.F32 R16, R4, R10, R28 ;  /* 0x0000000a0410723c */ /* 0x000fe2000000181c */
        /* <DEDUP_REMOVED lines=23> */
[----:B------:R-:W-:-:S02]  /*171c0*/  MOV R127, R120 ;  /* 0x00000078007f7202 */ /* 0x000fc40000000f00 */
[----:B------:R-:W-:Y:S02]  /*171d0*/  MOV R112, R143 ;  /* 0x0000008f00707202 */ /* 0x000fe40000000f00 */
[----:B------:R-:W-:Y:S01]  /*171e0*/  MOV R113, R142 ;  /* 0x0000008e00717202 */ /* 0x000fe20000000f00 */
[----:B------:R-:W-:Y:S01]  /*171f0*/  IMAD.MOV.U32 R114, RZ, RZ, R173 ;  /* 0x000000ffff727224 */ /* 0x000fe200078e00ad */
[----:B------:R-:W-:Y:S01]  /*17200*/  MOV R129, R130 ;  /* 0x0000008200817202 */ /* 0x000fe20000000f00 */
[----:B------:R-:W-:Y:S01]  /*17210*/  IMAD.MOV.U32 R130, RZ, RZ, R131 ;  /* 0x000000ffff827224 */ /* 0x000fe200078e0083 */
[----:B------:R-:W-:Y:S01]  /*17220*/  MOV R120, R238 ;  /* 0x000000ee00787202 */ /* 0x000fe20000000f00 */
[----:B------:R-:W-:Y:S01]  /*17230*/  FADD.FTZ R0, R128, R4 ;  /* 0x0000000480007221 */ /* 0x000fe20000010000 */
[----:B------:R-:W-:Y:S01]  /*17240*/  MOV R131, R124 ;  /* 0x0000007c00837202 */ /* 0x000fe20000000f00 */
[----:B------:R-:W-:Y:S01]  /*17250*/  LDSM.16.MT88.4 R140, [R233+0xb800] ;  /* 0x00b80000e98c783b */ /* 0x000fe20000004200 */
        /* <DEDUP_REMOVED lines=64> */
[----:B------:R-:W-:-:S02]  /*17660*/  FADD.FTZ R3, R207, R3 ;  /* 0x00000003cf037221 */ /* 0x000fc40000010000 */
[----:B------:R-:W2:Y:S01]  /*17670*/  LDSM.16.MT88.4 R136, [R36+0x3800] ;  /* 0x003800002488783b */ /* 0x000ea20000004200 */
[----:B------:R-:W-:Y:S01]  /*17680*/  FADD.FTZ R2, R219, R2 ;  /* 0x00000002db027221 */ /* 0x000fe20000010000 */
[----:B------:R-:W3:Y:S02]  /*17690*/  MUFU.EX2 R23, R169 ;  /* 0x000000a900177308 */ /* 0x000ee40000000800 */
[----:B------:R-:W4:Y:S01]  /*176a0*/  LDSM.16.MT88.4 R12, [R204+0x3800] ;  /* 0x00380000cc0c783b */ /* 0x000f220000004200 */
[----:B------:R-:W-:Y:S01]  /*176b0*/  FADD.FTZ R0, R215, R0 ;  /* 0x00000000d7007221 */ /* 0x000fe20000010000 */
[----:B------:R-:W-:Y:S01]  /*176c0*/  FADD.FTZ R4, R98, R4 ;  /* 0x0000000462047221 */ /* 0x000fe20000010000 */
[----:B------:R-:W-:Y:S01]  /*176d0*/  FADD.FTZ R3, R94, R3 ;  /* 0x000000035e037221 */ /* 0x000fe20000010000 */
[----:B------:R-:W-:Y:S02]  /*176e0*/  FADD.FTZ R2, R206, R2 ;  /* 0x00000002ce027221 */ /* 0x000fe40000010000 */
[----:B------:R-:W3:Y:S01]  /*176f0*/  MUFU.EX2 R11, R184 ;  /* 0x000000b8000b7308 */ /* 0x000ee20000000800 */
[----:B------:R-:W-:Y:S01]  /*17700*/  FADD.FTZ R0, R101, R0 ;  /* 0x0000000065007221 */ /* 0x000fe20000010000 */
[----:B------:R-:W-:Y:S01]  /*17710*/  FADD.FTZ R4, R97, R4 ;  /* 0x0000000461047221 */ /* 0x000fe20000010000 */
[----:B------:R-:W-:-:S05]  /*17720*/  FADD.FTZ R3, R93, R3 ;  /* 0x000000035d037221 */ /* 0x000fca0000010000 */
[----:B------:R-:W1:Y:S01]  /*17730*/  MUFU.EX2 R86, R149 ;  /* 0x0000009500567308 */ /* 0x000e620000000800 */
[----:B------:R-:W-:Y:S01]  /*17740*/  FADD.FTZ R2, R132, R2 ;  /* 0x0000000284027221 */ /* 0x000fe20000010000 */
[----:B------:R-:W-:Y:S01]  /*17750*/  FADD.FTZ R0, R135, R0 ;  /* 0x0000000087007221 */ /* 0x000fe20000010000 */
[----:B------:R-:W-:-:S05]  /*17760*/  FADD.FTZ R4, R96, R4 ;  /* 0x0000000460047221 */ /* 0x000fca0000010000 */
[----:B------:R-:W2:Y:S01]  /*17770*/  MUFU.EX2 R22, R172 ;  /* 0x000000ac00167308 */ /* 0x000ea20000000800 */
[----:B------:R-:W-:Y:S01]  /*17780*/  FADD.FTZ R3, R92, R3 ;  /* 0x000000035c037221 */ /* 0x000fe20000010000 */
[----:B------:R-:W-:-:S06]  /*17790*/  FADD.FTZ R2, R133, R2 ;  /* 0x0000000285027221 */ /* 0x000fcc0000010000 */
[----:B------:R-:W4:Y:S01]  /*177a0*/  MUFU.EX2 R10, R188 ;  /* 0x000000bc000a7308 */ /* 0x000f220000000800 */
[----:B------:R-:W-:-:S07]  /*177b0*/  FADD.FTZ R0, R100, R0 ;  /* 0x0000000064007221 */ /* 0x000fce0000010000 */
        /* <DEDUP_REMOVED lines=9> */
[----:B---3--:R-:W-:-:S07]  /*17850*/  FADD.FTZ R4, R23, R4 ;  /* 0x0000000417047221 */ /* 0x008fce0000010000 */
[----:B------:R-:W3:Y:S01]  /*17860*/  MUFU.EX2 R27, R159 ;  /* 0x0000009f001b7308 */ /* 0x000ee20000000800 */
[----:B------:R-:W-:-:S07]  /*17870*/  FADD.FTZ R3, R11, R3 ;  /* 0x000000030b037221 */ /* 0x000fce0000010000 */
[----:B------:R-:W3:Y:S01]  /*17880*/  MUFU.EX2 R20, R180 ;  /* 0x000000b400147308 */ /* 0x000ee20000000800 */
[----:B-1----:R-:W-:-:S07]  /*17890*/  FADD.FTZ R2, R86, R2 ;  /* 0x0000000256027221 */ /* 0x002fce0000010000 */
[----:B------:R-:W1:Y:S01]  /*178a0*/  MUFU.EX2 R26, R160 ;  /* 0x000000a0001a7308 */ /* 0x000e620000000800 */
[----:B------:R-:W-:-:S07]  /*178b0*/  FADD.FTZ R0, R38, R0 ;  /* 0x0000000026007221 */ /* 0x000fce0000010000 */
[----:B------:R-:W1:Y:S01]  /*178c0*/  MUFU.EX2 R7, R205 ;  /* 0x000000cd00077308 */ /* 0x000e620000000800 */
[----:B--2---:R-:W-:Y:S01]  /*178d0*/  FADD.FTZ R4, R22, R4 ;  /* 0x0000000416047221 */ /* 0x004fe20000010000 */
[----:B----4-:R-:W-:Y:S01]  /*178e0*/  FADD.FTZ R3, R10, R3 ;  /* 0x000000030a037221 */ /* 0x010fe20000010000 */
[----:B------:R-:W-:Y:S01]  /*178f0*/  FADD.FTZ R2, R85, R2 ;  /* 0x0000000255027221 */ /* 0x000fe20000010000 */
[----:B------:R-:W-:Y:S01]  /*17900*/  FADD.FTZ R0, R37, R0 ;  /* 0x0000000025007221 */ /* 0x000fe20000010000 */
[----:B------:R-:W-:Y:S01]  /*17910*/  FADD.FTZ R4, R21, R4 ;  /* 0x0000000415047221 */ /* 0x000fe20000010000 */
[----:B------:R-:W-:Y:S01]  /*17920*/  FADD.FTZ R3, R9, R3 ;  /* 0x0000000309037221 */ /* 0x000fe20000010000 */
[----:B------:R-:W-:Y:S01]  /*17930*/  FADD.FTZ R2, R84, R2 ;  /* 0x0000000254027221 */ /* 0x000fe20000010000 */
[----:B---3--:R-:W-:Y:S01]  /*17940*/  FADD.FTZ R0, R27, R0 ;  /* 0x000000001b007221 */ /* 0x008fe20000010000 */
[----:B------:R-:W-:Y:S01]  /*17950*/  FADD.FTZ R4, R20, R4 ;  /* 0x0000000414047221 */ /* 0x000fe20000010000 */
[----:B------:R-:W-:Y:S01]  /*17960*/  F2FP.F16.F32.PACK_AB R196, R85, R86 ;  /* 0x0000005655c4723e */ /* 0x000fe200000000ff */
[----:B------:R-:W-:Y:S01]  /*17970*/  FADD.FTZ R2, R39, R2 ;  /* 0x0000000227027221 */ /* 0x000fe20000010000 */
[----:B------:R-:W-:-:S02]  /*17980*/  F2FP.F16.F32.PACK_AB R197, R37, R38 ;  /* 0x0000002625c5723e */ /* 0x000fc400000000ff */
[----:B------:R-:W-:Y:S02]  /*17990*/  F2FP.F16.F32.PACK_AB R198, R39, R84 ;  /* 0x0000005427c6723e */ /* 0x000fe400000000ff */
[----:B-1----:R-:W-:Y:S01]  /*179a0*/  F2FP.F16.F32.PACK_AB R199, R26, R27 ;  /* 0x0000001b1ac7723e */ /* 0x002fe200000000ff */
        /* <DEDUP_REMOVED lines=39> */
.L_x_931:
[----:B------:R-:W-:-:S12]  /*17c20*/  UIADD3 UR17, UPT, UPT, UR25, -0x1, URZ ;  /* 0xffffffff19117890 */ /* 0x000fd8000fffe0ff */
.L_x_935:
[----:B------:R-:W-:-:S09]  /*17c30*/  UISETP.GE.AND UP0, UPT, UR17, UR15, UPT ;  /* 0x0000000f1100728c */ /* 0x000fd2000bf06270 */
[----:B------:R-:W-:Y:S05]  /*17c40*/  BRA.U !UP0, `(.L_x_936) ;  /* 0x0000009108587547 */ /* 0x000fea000b800000 */
[----:B------:R-:W1:Y:S01]  /*17c50*/  LDC.64 R4, c[0x0][0x3c0] ;  /* 0x0000f000ff047b82 */ /* 0x000e620000000a00 */
[----:B------:R-:W2:Y:S01]  /*17c60*/  S2R R238, SR_TID.X ;  /* 0x0000000000ee7919 */ /* 0x000ea20000002100 */
[----:B------:R-:W-:Y:S01]  /*17c70*/  VIADD R0, R232, 0x8000 ;  /* 0x00008000e8007836 */ /* 0x000fe20000000000 */
[----:B------:R-:W3:Y:S01]  /*17c80*/  LDCU UR9, c[0x0][0x440] ;  /* 0x00008800ff0977ac */ /* 0x000ee20008000800 */
[----:B------:R-:W-:Y:S01]  /*17c90*/  IMAD.MOV.U32 R235, RZ, RZ, 0x20 ;  /* 0x00000020ffeb7424 */ /* 0x000fe200078e00ff */
[----:B------:R-:W-:Y:S01]  /*17ca0*/  MOV R132, R69 ;  /* 0x0000004500847202 */ /* 0x000fe20000000f00 */
[----:B-----5:R-:W-:Y:S01]  /*17cb0*/  IMAD.MOV.U32 R133, RZ, RZ, R68 ;  /* 0x000000ffff857224 */ /* 0x020fe200078e0044 */
        /* <DEDUP_REMOVED lines=11> */
[----:B------:R-:W3:Y:S01]  /*17d70*/  LDCU UR4, c[0x0][0x45c] ;  /* 0x00008b80ff0477ac */ /* 0x000ee20008000800 */
[----:B-1----:R1:W-:Y:S04]  /*17d80*/  STL.64 [R1], R4 ;  /* 0x0000000401007387 */ /* 0x0023e80000100a00 */
        /* <DEDUP_REMOVED lines=9> */
[----:B---3--:R-:W-:Y:S06]  /*17e20*/  BRA `(.L_x_937) ;  /* 0x00000008002c7947 */ /* 0x008fec0003800000 */
.L_x_939:
        /* <DEDUP_REMOVED lines=139> */
.L_x_937:
[----:B------:R-:W2:Y:S01]  /*186e0*/  LDL R17, [R1] ;  /* 0x0000000001117983 */ /* 0x000ea20000100800 */
        /* <DEDUP_REMOVED lines=12> */
[----:B------:R-:W-:Y:S04]  /*187b0*/  STL [R1+0x88], R252 ;  /* 0x000088fc01007387 */ /* 0x000fe80000100800 */
[----:B------:R-:W-:Y:S01]  /*187c0*/  IADD3 R135, PT, PT, R200, UR5, RZ ;  /* 0x00000005c8877c10 */ /* 0x000fe2000fffe0ff */
        /* <DEDUP_REMOVED lines=19> */
[--C-:B------:R-:W-:Y:S01]  /*18900*/  @!P0 IMAD.MOV.U32 R8, RZ, RZ, R4.reuse ;  /* 0x000000ffff088224 */ /* 0x100fe200078e0004 */
[C---:B------:R-:W-:Y:S03]  /*18910*/  @!P0 LEA R6, P2, R17.reuse, R4, 0x5 ;  /* 0x0000000411068211 */ /* 0x040fe600078428ff */
[----:B------:R-:W-:Y:S01]  /*18920*/  @!PT LDS RZ, [RZ] ;  /* 0x00000000fffff984 */ /* 0x000fe20000000800 */
[----:B------:R-:W-:Y:S01]  /*18930*/  @!PT LDS RZ, [RZ] ;  /* 0x00000000fffff984 */ /* 0x000fe20000000800 */
[----:B------:R-:W-:Y:S01]  /*18940*/  @!PT LDS RZ, [RZ] ;  /* 0x00000000fffff984 */ /* 0x000fe20000000800 */
[----:B------:R1:W-:Y:S01]  /*18950*/  @!P4 LDGSTS.E.BYPASS.LTC128B.128 [R246+0x8000], desc[UR20][R12.64] ;  /* 0x080000000cf6cfae */ /* 0x0003e2000b981a14 */
[CC--:B------:R-:W-:Y:S02]  /*18960*/  @!P0 LEA.HI.X R9, R17.reuse, R5.reuse, R11, 0x5, P2 ;  /* 0x0000000511098211 */ /* 0x0c0fe400010f2c0b */
[C---:B------:R-:W-:Y:S02]  /*18970*/  @!P0 LEA R20, P2, R6.reuse, R18, 0x1 ;  /* 0x0000001206148211 */ /* 0x040fe400078408ff */
[----:B------:R-:W-:Y:S02]  /*18980*/  @!P0 MOV R11, R5 ;  /* 0x00000005000b8202 */ /* 0x000fe40000000f00 */
[----:B------:R-:W-:Y:S01]  /*18990*/  @!P0 LEA.HI.X R21, R6, R26, R9, 0x1, P2 ;  /* 0x0000001a06158211 */ /* 0x000fe200010f0c09 */
[----:B------:R-:W-:Y:S01]  /*189a0*/  @P4 STS.128 [R246+0x8000], RZ ;  /* 0x008000fff6004388 */ /* 0x000fe20000000c00 */
[C-C-:B------:R-:W-:Y:S04]  /*189b0*/  @!P0 IMAD.WIDE.U32 R6, R17.reuse, 0x30, R4.reuse ;  /* 0x0000003011068825 */ /* 0x140fe800078e0004 */
[--C-:B------:R-:W-:Y:S01]  /*189c0*/  @!P0 IMAD.MOV.U32 R9, RZ, RZ, R5.reuse ;  /* 0x000000ffff098224 */ /* 0x100fe200078e0005 */
[----:B------:R-:W-:Y:S01]  /*189d0*/  @!P0 IADD3 R0, PT, PT, R0, R7, RZ ;  /* 0x0000000700008210 */ /* 0x000fe20007ffe0ff */
[C---:B------:R-:W-:Y:S01]  /*189e0*/  @!P0 IMAD.WIDE.U32 R4, R17.reuse, 0x50, R4 ;  /* 0x0000005011048825 */ /* 0x040fe200078e0004 */
[----:B------:R-:W-:Y:S03]  /*189f0*/  @P0 STS.128 [R246+0x8800], RZ ;  /* 0x008800fff6000388 */ /* 0x000fe60000000c00 */
[----:B------:R-:W-:Y:S04]  /*18a00*/  @!P0 IMAD.WIDE.U32 R10, R17, 0x60, R10 ;  /* 0x00000060110a8825 */ /* 0x000fe800078e000a */
[----:B------:R-:W-:Y:S01]  /*18a10*/  @!P0 IMAD.IADD R5, R14, 0x1, R5 ;  /* 0x000000010e058824 */ /* 0x000fe200078e0205 */
[----:B------:R-:W-:Y:S01]  /*18a20*/  @!PT LDS RZ, [RZ] ;  /* 0x00000000fffff984 */ /* 0x000fe20000000800 */
[----:B------:R-:W-:Y:S01]  /*18a30*/  @!PT LDS RZ, [RZ] ;  /* 0x00000000fffff984 */ /* 0x000fe20000000800 */
[----:B------:R-:W-:Y:S01]  /*18a40*/  @!PT LDS RZ, [RZ] ;  /* 0x00000000fffff984 */ /* 0x000fe20000000800 */
[----:B------:R-:W-:Y:S01]  /*18a50*/  @!P0 LDGSTS.E.BYPASS.LTC128B.128 [R246+0x8800], desc[UR20][R22.64] ;  /* 0x0880000016f68fae */ /* 0x000fe2000b981a14 */
[-C--:B------:R-:W-:Y:S01]  /*18a60*/  @!P0 LEA R14, P3, R4, R18.reuse, 0x1 ;  /* 0x00000012040e8211 */ /* 0x080fe200078608ff */
[----:B------:R-:W-:Y:S01]  /*18a70*/  @!P0 IMAD.IADD R7, R15, 0x1, R11 ;  /* 0x000000010f078824 */ /* 0x000fe200078e020b */
[----:B-1----:R-:W-:Y:S01]  /*18a80*/  @!P0 LEA R12, P5, R6, R18, 0x1 ;  /* 0x00000012060c8211 */ /* 0x002fe200078a08ff */
[----:B------:R-:W-:Y:S01]  /*18a90*/  @!P0 IMAD.WIDE.U32 R8, R17, 0x70, R8 ;  /* 0x0000007011088825 */ /* 0x000fe200078e0008 */
[-C--:B------:R-:W-:Y:S02]  /*18aa0*/  @!P0 LEA.HI.X R15, R4, R26.reuse, R5, 0x1, P3 ;  /* 0x0000001a040f8211 */ /* 0x080fe400018f0c05 */
[----:B------:R-:W-:Y:S01]  /*18ab0*/  @!P0 LEA.HI.X R13, R6, R26, R0, 0x1, P5 ;  /* 0x0000001a060d8211 */ /* 0x000fe200028f0c00 */
[----:B------:R-:W-:Y:S01]  /*18ac0*/  @P0 STS.128 [R246+0x9000], RZ ;  /* 0x009000fff6000388 */ /* 0x000fe20000000c00 */
[----:B------:R-:W-:Y:S01]  /*18ad0*/  @!P0 IADD3 R9, PT, PT, R16, R9, RZ ;  /* 0x0000000910098210 */ /* 0x000fe20007ffe0ff */
[C---:B------:R-:W-:Y:S01]  /*18ae0*/  IMAD.IADD R0, R135.reuse, 0x1, R235 ;  /* 0x0000000187007824 */ /* 0x040fe200078e02eb */
        /* <DEDUP_REMOVED lines=8> */
[----:B------:R-:W-:Y:S05]  /*18b70*/  LOP3.LUT P3, RZ, R238, 0x4, RZ, 0xc0, !PT ;  /* 0x00000004eeff7812 */ /* 0x000fea000786c0ff */
        /* <DEDUP_REMOVED lines=47> */
[----:B------:R-:W-:Y:S01]  /*18e70*/  LDSM.16.M88.4 R220, [R0+0x6000] ;  /* 0x0060000000dc783b */ /* 0x000fe20000000200 */
[C---:B------:R-:W-:Y:S07]  /*18e80*/  HMMA.16816.F32 R32, R128.reuse, R34, RZ ;  /* 0x000000228020723c */ /* 0x040fee00000018ff */
[----:B------:R-:W-:Y:S01]  /*18e90*/  LDSM.16.M88.4 R224, [R0+0x6800] ;  /* 0x0068000000e0783b */ /* 0x000fe20000000200 */
[-C--:B--2---:R-:W-:Y:S07]  /*18ea0*/  HMMA.16816.F32 R36, R128, R48.reuse, RZ ;  /* 0x000000308024723c */ /* 0x084fee00000018ff */
[----:B------:R-:W-:Y:S01]  /*18eb0*/  LDSM.16.M88.4 R228, [R0+0x7000] ;  /* 0x0070000000e4783b */ /* 0x000fe20000000200 */
        /* <DEDUP_REMOVED lines=39> */
[----:B------:R-:W-:Y:S01]  /*19130*/  IMAD.IADD R134, R236, 0x1, R0 ;  /* 0x00000001ec867824 */ /* 0x000fe200078e0200 */
[----:B------:R-:W-:Y:S02]  /*19140*/  IADD3 R0, PT, PT, R135, R0, RZ ;  /* 0x0000000087007210 */ /* 0x000fe40007ffe0ff */
[----:B------:R-:W-:Y:S01]  /*19150*/  SHF.L.U32 R135, R238, 0x1, RZ ;  /* 0x00000001ee877819 */ /* 0x000fe200000006ff */
[-C--:B--2---:R-:W-:Y:S01]  /*19160*/  HMMA.16816.F32 R52, R204, R208.reuse, R52 ;  /* 0x000000d0cc34723c */ /* 0x084fe20000001834 */
[----:B------:R-:W-:Y:S07]  /*19170*/  LDSM.16.M88.4 R200, [R134] ;  /* 0x0000000086c8783b */ /* 0x000fee0000000200 */
[C---:B------:R-:W-:Y:S01]  /*19180*/  HMMA.16816.F32 R56, R212.reuse, R208, R56 ;  /* 0x000000d0d438723c */ /* 0x040fe20000001838 */
[----:B------:R-:W-:Y:S07]  /*19190*/  STL [R1+0x9c], R135 ;  /* 0x00009c8701007387 */ /* 0x000fee0000100800 */
        /* <DEDUP_REMOVED lines=17> */
[----:B------:R-:W-:Y:S07]  /*192b0*/  LDSM.16.M88.4 R228, [R0+0x5800] ;  /* 0x0058000000e4783b */ /* 0x000fee0000000200 */
[-C--:B----4-:R-:W-:Y:S08]  /*192c0*/  HMMA.16816.F32 R116, R204, R216.reuse, R116 ;  /* 0x000000d8cc74723c */ /* 0x090ff00000001874 */
        /* <DEDUP_REMOVED lines=14> */
[C---:B------:R-:W-:Y:S08]  /*193b0*/  HMMA.16816.F32 R32, R200.reuse, R226, R32 ;  /* 0x000000e2c820723c */ /* 0x040ff00000001820 */
[-C--:B----4-:R-:W-:Y:S08]  /*193c0*/  HMMA.16816.F32 R36, R200, R212.reuse, R36 ;  /* 0x000000d4c824723c */ /* 0x090ff00000001824 */
[C---:B------:R-:W-:Y:S08]  /*193d0*/  HMMA.16816.F32 R40, R220.reuse, R212, R40 ;  /* 0x000000d4dc28723c */ /* 0x040ff00000001828 */
[-C--:B------:R-:W-:Y:S08]  /*193e0*/  HMMA.16816.F32 R44, R220, R214.reuse, R44 ;  /* 0x000000d6dc2c723c */ /* 0x080ff0000000182c */
[C---:B------:R-:W-:Y:S01]  /*193f0*/  HMMA.16816.F32 R48, R200.reuse, R214, R48 ;  /* 0x000000d6c830723c */ /* 0x040fe20000001830 */
[----:B------:R2:W3:Y:S07]  /*19400*/  LDSM.16.M88.4 R212, [R0+0x7000] ;  /* 0x0070000000d4783b */ /* 0x0004ee0000000200 */
[-C--:B------:R-:W-:Y:S08]  /*19410*/  HMMA.16816.F32 R52, R200, R228.reuse, R52 ;  /* 0x000000e4c834723c */ /* 0x080ff00000001834 */
[C---:B------:R-:W-:Y:S04]  /*19420*/  HMMA.16816.F32 R56, R220.reuse, R228, R56 ;  /* 0x000000e4dc38723c */ /* 0x040fe80000001838 */
[C---:B------:R-:W-:Y:S02]  /*19430*/  IMAD.IADD R228, R235.reuse, 0x1, R134 ;  /* 0x00000001ebe47824 */ /* 0x040fe400078e0286 */
[----:B------:R-:W-:Y:S02]  /*19440*/  IMAD.U32 R134, RZ, RZ, UR17 ;  /* 0x00000011ff867e24 */ /* 0x000fe4000f8e00ff */
[-C--:B------:R-:W-:Y:S03]  /*19450*/  HMMA.16816.F32 R60, R220, R230.reuse, R60 ;  /* 0x000000e6dc3c723c */ /* 0x080fe6000000183c */
[----:B--2---:R-:W-:Y:S05]  /*19460*/  IMAD.IADD R0, R235, 0x1, R0 ;  /* 0x00000001eb007824 */ /* 0x004fea00078e0200 */
[C---:B------:R-:W-:Y:S01]  /*19470*/  HMMA.16816.F32 R64, R200.reuse, R230, R64 ;  /* 0x000000e6c840723c */ /* 0x040fe20000001840 */
[----:B------:R-:W-:Y:S07]  /*19480*/  LDSM.16.M88.4 R224, [R0+0x4000] ;  /* 0x0040000000e0783b */ /* 0x000fee0000000200 */
[-C--:B-----5:R-:W-:Y:S08]  /*19490*/  HMMA.16816.F32 R68, R200, R204.reuse, R68 ;  /* 0x000000ccc844723c */ /* 0x0a0ff00000001844 */
[C---:B------:R-:W-:Y:S08]  /*194a0*/  HMMA.16816.F32 R72, R220.reuse, R204, R72 ;  /* 0x000000ccdc48723c */ /* 0x040ff00000001848 */
[-C--:B------:R-:W-:Y:S08]  /*194b0*/  HMMA.16816.F32 R76, R220, R206.reuse, R76 ;  /* 0x000000cedc4c723c */ /* 0x080ff0000000184c */
[C---:B------:R-:W-:Y:S01]  /*194c0*/  HMMA.16816.F32 R80, R200.reuse, R206, R80 ;  /* 0x000000cec850723c */ /* 0x040fe20000001850 */
[----:B------:R-:W2:Y:S07]  /*194d0*/  LDSM.16.M88.4 R204, [R228] ;  /* 0x00000000e4cc783b */ /* 0x000eae0000000200 */
[-C--:B-1----:R-:W-:Y:S01]  /*194e0*/  HMMA.16816.F32 R84, R200, R208.reuse, R84 ;  /* 0x000000d0c854723c */ /* 0x082fe20000001854 */
[----:B------:R-:W1:Y:S07]  /*194f0*/  LDSM.16.M88.4 R228, [R228+0x2000] ;  /* 0x00200000e4e4783b */ /* 0x000e6e0000000200 */
        /* <DEDUP_REMOVED lines=9> */
[-C--:B------:R-:W-:Y:S08]  /*19590*/  HMMA.16816.F32 R116, R200, R216.reuse, R116 ;  /* 0x000000d8c874723c */ /* 0x080ff00000001874 */
[C---:B------:R-:W-:Y:S08]  /*195a0*/  HMMA.16816.F32 R120, R220.reuse, R216, R120 ;  /* 0x000000d8dc78723c */ /* 0x040ff00000001878 */
[-C--:B------:R-:W-:Y:S01]  /*195b0*/  HMMA.16816.F32 R124, R220, R218.reuse, R124 ;  /* 0x000000dadc7c723c */ /* 0x080fe2000000187c */
[----:B------:R-:W-:Y:S07]  /*195c0*/  LDSM.16.M88.4 R220, [R0+0x6800] ;  /* 0x0068000000dc783b */ /* 0x000fee0000000200 */
[----:B------:R-:W-:Y:S01]  /*195d0*/  HMMA.16816.F32 R128, R200, R218, R128 ;  /* 0x000000dac880723c */ /* 0x000fe20000001880 */
[----:B------:R-:W5:Y:S07]  /*195e0*/  LDSM.16.M88.4 R200, [R0+0x5800] ;  /* 0x0058000000c8783b */ /* 0x000f6e0000000200 */
[-C--:B--2---:R-:W-:Y:S01]  /*195f0*/  HMMA.16816.F32 R4, R204, R224.reuse, R4 ;  /* 0x000000e0cc04723c */ /* 0x084fe20000001804 */
[----:B------:R-:W2:Y:S07]  /*19600*/  LDSM.16.M88.4 R216, [R0+0x6000] ;  /* 0x0060000000d8783b */ /* 0x000eae0000000200 */
[C---:B-1----:R-:W-:Y:S08]  /*19610*/  HMMA.16816.F32 R8, R228.reuse, R224, R8 ;  /* 0x000000e0e408723c */ /* 0x042ff00000001808 */
[-C--:B------:R-:W-:Y:S03]  /*19620*/  HMMA.16816.F32 R12, R228, R226.reuse, R12 ;  /* 0x000000e2e40c723c */ /* 0x080fe6000000180c */
[----:B------:R-:W-:Y:S01]  /*19630*/  FMUL.FTZ R4, R4, UR6 ;  /* 0x0000000604047c20 */ /* 0x000fe20008410000 */
[----:B------:R-:W-:Y:S04]  /*19640*/  FMUL.FTZ R5, R5, UR6 ;  /* 0x0000000605057c20 */ /* 0x000fe80008410000 */
[C---:B------:R-:W-:Y:S01]  /*19650*/  HMMA.16816.F32 R16, R204.reuse, R226, R16 ;  /* 0x000000e2cc10723c */ /* 0x040fe20000001810 */
[----:B------:R-:W1:Y:S07]  /*19660*/  LDSM.16.M88.4 R224, [R0+0x7000] ;  /* 0x0070000000e0783b */ /* 0x000e6e0000000200 */
[-C--:B----4-:R-:W-:Y:S08]  /*19670*/  HMMA.16816.F32 R20, R204, R208.reuse, R20 ;  /* 0x000000d0cc14723c */ /* 0x090ff00000001814 */
[C---:B------:R-:W-:Y:S04]  /*19680*/  HMMA.16816.F32 R24, R228.reuse, R208, R24 ;  /* 0x000000d0e418723c */ /* 0x040fe80000001818 */
[----:B------:R-:W-:Y:S01]  /*19690*/  FMUL.FTZ R16, R16, UR6 ;  /* 0x0000000610107c20 */ /* 0x000fe20008410000 */
[----:B------:R-:W-:Y:S03]  /*196a0*/  FMUL.FTZ R17, R17, UR6 ;  /* 0x0000000611117c20 */ /* 0x000fe60008410000 */
[-C--:B------:R-:W-:Y:S03]  /*196b0*/  HMMA.16816.F32 R28, R228, R210.reuse, R28 ;  /* 0x000000d2e41c723c */ /* 0x080fe6000000181c */
[----:B------:R-:W-:Y:S01]  /*196c0*/  FMUL.FTZ R20, R20, UR6 ;  /* 0x0000000614147c20 */ /* 0x000fe20008410000 */
[----:B------:R-:W-:Y:S04]  /*196d0*/  FMUL.FTZ R21, R21, UR6 ;  /* 0x0000000615157c20 */ /* 0x000fe80008410000 */
[C---:B------:R-:W-:Y:S01]  /*196e0*/  HMMA.16816.F32 R32, R204.reuse, R210, R32 ;  /* 0x000000d2cc20723c */ /* 0x040fe20000001820 */
[----:B------:R4:W1:Y:S01]  /*196f0*/  LDSM.16.M88.4 R208, [R0+0x7800] ;  /* 0x0078000000d0783b */ /* 0x0008620000000200 */
[----:B------:R-:W-:Y:S06]  /*19700*/  DEPBAR.LE SB0, 0x0 ;  /* 0x000080000000791a */ /* 0x000fec0000000000 */
[-C--:B---3--:R-:W-:Y:S01]  /*19710*/  HMMA.16816.F32 R36, R204, R212.reuse, R36 ;  /* 0x000000d4cc24723c */ /* 0x088fe20000001824 */
[----:B------:R-:W-:Y:S07]  /*19720*/  BAR.SYNC.DEFER_BLOCKING 0x0 ;  /* 0x0000000000007b1d */ /* 0x000fee0000010000 */
[C---:B------:R-:W-:Y:S04]  /*19730*/  HMMA.16816.F32 R40, R228.reuse, R212, R40 ;  /* 0x000000d4e428723c */ /* 0x040fe80000001828 */
[----:B------:R-:W-:Y:S01]  /*19740*/  FMUL.FTZ R33, R33, UR6 ;  /* 0x0000000621217c20 */ /* 0x000fe20008410000 */
[----:B------:R-:W-:Y:S03]  /*19750*/  FMUL.FTZ R32, R32, UR6 ;  /* 0x0000000620207c20 */ /* 0x000fe60008410000 */
[-C--:B------:R-:W-:Y:S03]  /*19760*/  HMMA.16816.F32 R44, R228, R214.reuse, R44 ;  /* 0x000000d6e42c723c */ /* 0x080fe6000000182c */
[----:B----4-:R-:W-:Y:S01]  /*19770*/  LOP3.LUT R0, R135, 0x6, RZ, 0xc0, !PT ;  /* 0x0000000687007812 */ /* 0x010fe200078ec0ff */
[----:B------:R-:W-:Y:S04]  /*19780*/  FMUL.FTZ R36, R36, UR6 ;  /* 0x0000000624247c20 */ /* 0x000fe80008410000 */
[C---:B------:R-:W-:Y:S01]  /*19790*/  HMMA.16816.F32 R48, R204.reuse, R214, R48 ;  /* 0x000000d6cc30723c */ /* 0x040fe20000001830 */
[----:B------:R3:W-:Y:S01]  /*197a0*/  STL [R1+0x98], R0 ;  /* 0x0000980001007387 */ /* 0x0007e20000100800 */
[----:B------:R-:W4:Y:S02]  /*197b0*/  MUFU.TANH R33, R33 ;  /* 0x0000002100217308 */ /* 0x000f240000002400 */
[----:B------:R-:W-:Y:S04]  /*197c0*/  IMAD R134, R134, 0x80, R0 ;  /* 0x0000008086867824 */ /* 0x000fe800078e0200 */
[-C--:B-----5:R-:W-:Y:S03]  /*197d0*/  HMMA.16816.F32 R52, R204, R200.reuse, R52 ;  /* 0x000000c8cc34723c */ /* 0x0a0fe60000001834 */
[----:B------:R-:W-:Y:S01]  /*197e0*/  ISETP.GT.AND P2, PT, R243, R134, PT ;  /* 0x00000086f300720c */ /* 0x000fe20003f44270 */
[C---:B------:R-:W-:Y:S01]  /*197f0*/  VIADD R212, R134.reuse, 0x20 ;  /* 0x0000002086d47836 */ /* 0x040fe20000000000 */
[C---:B------:R-:W-:Y:S02]  /*19800*/  ISETP.GE.AND P5, PT, R134.reuse, R244, PT ;  /* 0x000000f48600720c */ /* 0x040fe40003fa6270 */
[C---:B------:R-:W-:Y:S01]  /*19810*/  IADD3 R213, PT, PT, R134.reuse, 0x10, RZ ;  /* 0x0000001086d57810 */ /* 0x040fe20007ffe0ff */
[C---:B------:R-:W-:Y:S04]  /*19820*/  HMMA.16816.F32 R56, R228.reuse, R200, R56 ;  /* 0x000000c8e438723c */ /* 0x040fe80000001838 */
[C---:B------:R-:W-:Y:S01]  /*19830*/  VIADD R201, R134.reuse, 0x11 ;  /* 0x0000001186c97836 */ /* 0x040fe20000000000 */
[C---:B------:R-:W-:Y:S01]  /*19840*/  IADD3 R135, PT, PT, R134.reuse, 0x31, RZ ;  /* 0x0000003186877810 */ /* 0x040fe20007ffe0ff */
[C---:B------:R-:W-:Y:S02]  /*19850*/  VIADD R200, R134.reuse, 0x21 ;  /* 0x0000002186c87836 */ /* 0x040fe40000000000 */
[-C--:B------:R-:W-:Y:S08]  /*19860*/  HMMA.16816.F32 R60, R228, R202.reuse, R60 ;  /* 0x000000cae43c723c */ /* 0x080ff0000000183c */
[C---:B------:R-:W-:Y:S04]  /*19870*/  HMMA.16816.F32 R64, R204.reuse, R202, R64 ;  /* 0x000000cacc40723c */ /* 0x040fe80000001840 */
[C---:B------:R-:W-:Y:S02]  /*19880*/  IADD3 R202, PT, PT, R134.reuse, 0x1, RZ ;  /* 0x0000000186ca7810 */ /* 0x040fe40007ffe0ff */
[C---:B------:R-:W-:Y:S02]  /*19890*/  IADD3 R203, PT, PT, R134.reuse, 0x39, RZ ;  /* 0x0000003986cb7810 */ /* 0x040fe40007ffe0ff */
[-C--:B--2---:R-:W-:Y:S08]  /*198a0*/  HMMA.16816.F32 R68, R204, R216.reuse, R68 ;  /* 0x000000d8cc44723c */ /* 0x084ff00000001844 */
[C---:B------:R-:W-:Y:S01]  /*198b0*/  HMMA.16816.F32 R72, R228.reuse, R216, R72 ;  /* 0x000000d8e448723c */ /* 0x040fe20000001848 */
[----:B------:R3:W2:Y:S07]  /*198c0*/  MUFU.TANH R217, R4 ;  /* 0x0000000400d97308 */ /* 0x0006ae0000002400 */
[-C--:B------:R-:W-:Y:S08]  /*198d0*/  HMMA.16816.F32 R76, R228, R218.reuse, R76 ;  /* 0x000000dae44c723c */ /* 0x080ff0000000184c */
[C---:B------:R-:W-:Y:S01]  /*198e0*/  HMMA.16816.F32 R80, R204.reuse, R218, R80 ;  /* 0x000000dacc50723c */ /* 0x040fe20000001850 */
[----:B------:R3:W1:Y:S07]  /*198f0*/  MUFU.TANH R218, R36 ;  /* 0x0000002400da7308 */ /* 0x00066e0000002400 */
[-C--:B------:R-:W-:Y:S08]  /*19900*/  HMMA.16816.F32 R84, R204, R220.reuse, R84 ;  /* 0x000000dccc54723c */ /* 0x080ff00000001854 */
[C---:B------:R-:W-:Y:S01]  /*19910*/  HMMA.16816.F32 R88, R228.reuse, R220, R88 ;  /* 0x000000dce458723c */ /* 0x040fe20000001858 */
[----:B------:R3:W1:Y:S07]  /*19920*/  MUFU.TANH R221, R21 ;  /* 0x0000001500dd7308 */ /* 0x00066e0000002400 */
[-C--:B------:R-:W-:Y:S03]  /*19930*/  HMMA.16816.F32 R92, R228, R222.reuse, R92 ;  /* 0x000000dee45c723c */ /* 0x080fe6000000185c */
[----:B------:R3:W2:Y:S05]  /*19940*/  MUFU.TANH R220, R32 ;  /* 0x0000002000dc7308 */ /* 0x0006aa0000002400 */
[C---:B------:R-:W-:Y:S05]  /*19950*/  HMMA.16816.F32 R96, R204.reuse, R222, R96 ;  /* 0x000000decc60723c */ /* 0x040fea0000001860 */
[----:B------:R3:W2:Y:S03]  /*19960*/  MUFU.TANH R223, R17 ;  /* 0x0000001100df7308 */ /* 0x0006a60000002400 */
[-C--:B-1----:R-:W-:Y:S07]  /*19970*/  HMMA.16816.F32 R100, R204, R224.reuse, R100 ;  /* 0x000000e0cc64723c */ /* 0x082fee0000001864 */
[----:B------:R3:W1:Y:S01]  /*19980*/  MUFU.TANH R222, R20 ;  /* 0x0000001400de7308 */ /* 0x0006620000002400 */
[C---:B------:R-:W-:Y:S09]  /*19990*/  HMMA.16816.F32 R104, R228.reuse, R224, R104 ;  /* 0x000000e0e468723c */ /* 0x040ff20000001868 */
[----:B------:R3:W1:Y:S01]  /*199a0*/  MUFU.TANH R225, R5 ;  /* 0x0000000500e17308 */ /* 0x0006620000002400 */
[-C--:B------:R-:W-:Y:S09]  /*199b0*/  HMMA.16816.F32 R108, R228, R226.reuse, R108 ;  /* 0x000000e2e46c723c */ /* 0x080ff2000000186c */
[----:B------:R3:W1:Y:S01]  /*199c0*/  MUFU.TANH R224, R16 ;  /* 0x0000001000e07308 */ /* 0x0006620000002400 */
[C---:B------:R-:W-:Y:S08]  /*199d0*/  HMMA.16816.F32 R112, R204.reuse, R226, R112 ;  /* 0x000000e2cc70723c */ /* 0x040ff00000001870 */
[-C--:B------:R-:W-:Y:S08]  /*199e0*/  HMMA.16816.F32 R116, R204, R208.reuse, R116 ;  /* 0x000000d0cc74723c */ /* 0x080ff00000001874 */
[C---:B------:R-:W-:Y:S04]  /*199f0*/  HMMA.16816.F32 R120, R228.reuse, R208, R120 ;  /* 0x000000d0e478723c */ /* 0x040fe80000001878 */
[C---:B------:R-:W-:Y:S01]  /*19a00*/  VIADD R209, R134.reuse, 0x18 ;  /* 0x0000001886d17836 */ /* 0x040fe20000000000 */
[C---:B------:R-:W-:Y:S03]  /*19a10*/  IADD3 R208, PT, PT, R134.reuse, 0x28, RZ ;  /* 0x0000002886d07810 */ /* 0x040fe60007ffe0ff */
[-C--:B------:R-:W-:Y:S08]  /*19a20*/  HMMA.16816.F32 R124, R228, R210.reuse, R124 ;  /* 0x000000d2e47c723c */ /* 0x080ff0000000187c */
[----:B------:R-:W-:Y:S04]  /*19a30*/  HMMA.16816.F32 R128, R204, R210, R128 ;  /* 0x000000d2cc80723c */ /* 0x000fe80000001880 */
[C---:B------:R-:W-:Y:S01]  /*19a40*/  VIADD R210, R134.reuse, 0x8 ;  /* 0x0000000886d27836 */ /* 0x040fe20000000000 */
[C---:B------:R-:W-:Y:S01]  /*19a50*/  IADD3 R205, PT, PT, R134.reuse, 0x19, RZ ;  /* 0x0000001986cd7810 */ /* 0x040fe20007ffe0ff */
[C---:B------:R-:W-:Y:S02]  /*19a60*/  VIADD R206, R134.reuse, 0x9 ;  /* 0x0000000986ce7836 */ /* 0x040fe40000000000 */
[C---:B------:R-:W-:Y:S02]  /*19a70*/  VIADD R204, R134.reuse, 0x29 ;  /* 0x0000002986cc7836 */ /* 0x040fe40000000000 */
[C---:B------:R-:W-:Y:S02]  /*19a80*/  VIADD R211, R134.reuse, 0x30 ;  /* 0x0000003086d37836 */ /* 0x040fe40000000000 */
[----:B------:R-:W-:Y:S01]  /*19a90*/  VIADD R207, R134, 0x38 ;  /* 0x0000003886cf7836 */ /* 0x000fe20000000000 */
[----:B-1234-:R-:W-:Y:S07]  /*19aa0*/  BRA.U.ANY UP0, `(.L_x_939) ;  /* 0xffffffe100e07547 */ /* 0x01efee000b93ffff */
.L_x_938:
[----:B------:R-:W-:Y:S01]  /*19ab0*/  ISETP.GT.AND P0, PT, R243, R202, PT ;  /* 0x000000caf300720c */ /* 0x000fe20003f04270 */
[----:B------:R-:W-:Y:S01]  /*19ac0*/  FMUL.FTZ R49, R49, UR6 ;  /* 0x0000000631317c20 */ /* 0x000fe20008410000 */
[----:B------:R-:W-:Y:S01]  /*19ad0*/  FSEL R217, R217, -INF , !P2 ;  /* 0xff800000d9d97808 */ /* 0x000fe20005000000 */
[----:B------:R1:W-:Y:S01]  /*19ae0*/  STL [R1+0xdc], R197 ;  /* 0x0000dcc501007387 */ /* 0x0003e20000100800 */
[----:B------:R-:W-:Y:S01]  /*19af0*/  FSEL R225, R225, -INF , !P0 ;  /* 0xff800000e1e17808 */ /* 0x000fe20004000000 */
[----:B------:R-:W-:Y:S01]  /*19b00*/  FMUL.FTZ R24, R24, UR6 ;  /* 0x0000000618187c20 */ /* 0x000fe20008410000 */
[----:B------:R-:W-:Y:S01]  /*19b10*/  ISETP.GT.AND P0, PT, R243, R213, PT ;  /* 0x000000d5f300720c */ /* 0x000fe20003f04270 */
[----:B------:R-:W3:Y:S01]  /*19b20*/  MUFU.TANH R49, R49 ;  /* 0x0000003100317308 */ /* 0x000ee20000002400 */
[----:B------:R-:W-:Y:S01]  /*19b30*/  FSEL R217, R217, -INF , !P5 ;  /* 0xff800000d9d97808 */ /* 0x000fe20006800000 */
[----:B------:R-:W-:Y:S01]  /*19b40*/  FMUL.FTZ R52, R52, UR6 ;  /* 0x0000000634347c20 */ /* 0x000fe20008410000 */
[----:B------:R-:W-:Y:S01]  /*19b50*/  ISETP.GT.AND P5, PT, R243, R201, PT ;  /* 0x000000c9f300720c */ /* 0x000fe20003fa4270 */
[----:B------:R-:W-:Y:S01]  /*19b60*/  FMUL.FTZ R37, R37, UR6 ;  /* 0x0000000625257c20 */ /* 0x000fe20008410000 */
[----:B------:R-:W-:Y:S01]  /*19b70*/  FSEL R222, R222, -INF , !P0 ;  /* 0xff800000dede7808 */ /* 0x000fe20004000000 */
[----:B------:R-:W-:Y:S01]  /*19b80*/  STL [R1+0xd8], R198 ;  /* 0x0000d8c601007387 */ /* 0x000fe20000100800 */
[-C--:B------:R-:W-:Y:S03]  /*19b90*/  ISETP.GE.AND P0, PT, R201, R244.reuse, PT ;  /* 0x000000f4c900720c */ /* 0x080fe60003f06270 */
[----:B------:R-:W4:Y:S01]  /*19ba0*/  MUFU.TANH R0, R52 ;  /* 0x0000003400007308 */ /* 0x000f220000002400 */
        /* <DEDUP_REMOVED lines=9> */
[----:B------:R-:W-:Y:S01]  /*19c40*/  STL [R1+0xd0], R150 ;  /* 0x0000d09601007387 */ /* 0x000fe20000100800 */
[----:B------:R-:W-:Y:S01]  /*19c50*/  ISETP.GE.AND P1, PT, R202, R244, PT ;  /* 0x000000f4ca00720c */ /* 0x000fe20003f26270 */
[----:B------:R-:W-:Y:S01]  /*19c60*/  FMUL.FTZ R25, R25, UR6 ;  /* 0x0000000619197c20 */ /* 0x000fe20008410000 */
[C---:B------:R-:W-:Y:S01]  /*19c70*/  ISETP.GT.AND P6, PT, R243.reuse, R210, PT ;  /* 0x000000d2f300720c */ /* 0x040fe20003fc4270 */
[----:B------:R3:W-:Y:S01]  /*19c80*/  STL [R1+0xcc], R151 ;  /* 0x0000cc9701007387 */ /* 0x0007e20000100800 */
[----:B------:R-:W-:Y:S03]  /*19c90*/  FSEL R220, R220, -INF , !P0 ;  /* 0xff800000dcdc7808 */ /* 0x000fe60004000000 */
[----:B------:R-:W4:Y:S01]  /*19ca0*/  MUFU.TANH R48, R48 ;  /* 0x0000003000307308 */ /* 0x000f220000002400 */
[----:B------:R-:W-:Y:S01]  /*19cb0*/  ISETP.GT.AND P0, PT, R243, R204, PT ;  /* 0x000000ccf300720c */ /* 0x000fe20003f04270 */
[----:B------:R-:W-:Y:S01]  /*19cc0*/  FMUL.FTZ R64, R64, UR6 ;  /* 0x0000000640407c20 */ /* 0x000fe20008410000 */
[----:B------:R-:W-:Y:S01]  /*19cd0*/  FSEL R225, R225, -INF , !P1 ;  /* 0xff800000e1e17808 */ /* 0x000fe20004800000 */
[----:B------:R-:W-:Y:S01]  /*19ce0*/  FMUL.FTZ R68, R68, UR6 ;  /* 0x0000000644447c20 */ /* 0x000fe20008410000 */
[----:B------:R-:W-:Y:S01]  /*19cf0*/  ISETP.GE.AND P1, PT, R210, R244, PT ;  /* 0x000000f4d200720c */ /* 0x000fe20003f26270 */
[----:B------:R-:W-:Y:S01]  /*19d00*/  FMUL.FTZ R65, R65, UR6 ;  /* 0x0000000641417c20 */ /* 0x000fe20008410000 */
[----:B------:R-:W-:Y:S03]  /*19d10*/  FSEL R224, R224, -INF , !P6 ;  /* 0xff800000e0e07808 */ /* 0x000fe60007000000 */
[----:B--2---:R-:W-:Y:S01]  /*19d20*/  MUFU.TANH R16, R64 ;  /* 0x0000004000107308 */ /* 0x004fe20000002400 */
[----:B------:R-:W-:Y:S01]  /*19d30*/  ISETP.GT.AND P2, PT, R243, R206, PT ;  /* 0x000000cef300720c */ /* 0x000fe20003f44270 */
[----:B------:R-:W-:Y:S01]  /*19d40*/  FMUL.FTZ R81, R81, UR6 ;  /* 0x0000000651517c20 */ /* 0x000fe20008410000 */
[----:B------:R-:W-:Y:S01]  /*19d50*/  FSEL R224, R224, -INF , !P1 ;  /* 0xff800000e0e07808 */ /* 0x000fe20004800000 */
[----:B------:R-:W-:Y:S01]  /*19d60*/  FMUL.FTZ R53, R53, UR6 ;  /* 0x0000000635357c20 */ /* 0x000fe20008410000 */
[----:B------:R-:W-:Y:S01]  /*19d70*/  ISETP.GT.AND P1, PT, R243, R205, PT ;  /* 0x000000cdf300720c */ /* 0x000fe20003f24270 */
[----:B------:R-:W-:Y:S01]  /*19d80*/  STL [R1+0xc4], R246 ;  /* 0x0000c4f601007387 */ /* 0x000fe20000100800 */
[-C--:B------:R-:W-:Y:S03]  /*19d90*/  ISETP.GE.AND P5, PT, R205, R244.reuse, PT ;  /* 0x000000f4cd00720c */ /* 0x080fe60003fa6270 */
[----:B------:R-:W2:Y:S01]  /*19da0*/  MUFU.TANH R4, R65 ;  /* 0x0000004100047308 */ /* 0x000ea20000002400 */
[----:B------:R-:W-:Y:S01]  /*19db0*/  FSEL R219, R33, -INF , !P1 ;  /* 0xff80000021db7808 */ /* 0x000fe20004800000 */
[----:B------:R-:W-:Y:S01]  /*19dc0*/  STL [R1+0xc0], R237 ;  /* 0x0000c0ed01007387 */ /* 0x000fe20000100800 */
[-C--:B------:R-:W-:Y:S01]  /*19dd0*/  ISETP.GE.AND P6, PT, R206, R244.reuse, PT ;  /* 0x000000f4ce00720c */ /* 0x080fe20003fc6270 */
[C---:B-1----:R-:W-:Y:S01]  /*19de0*/  VIADD R197, R134.reuse, 0x79 ;  /* 0x0000007986c57836 */ /* 0x042fe20000000000 */
[----:B------:R-:W-:Y:S01]  /*19df0*/  FSEL R223, R223, -INF , !P2 ;  /* 0xff800000dfdf7808 */ /* 0x000fe20005000000 */
[----:B------:R-:W-:Y:S01]  /*19e00*/  STL [R1+0xbc], R236 ;  /* 0x0000bcec01007387 */ /* 0x000fe20000100800 */
[----:B------:R-:W-:Y:S03]  /*19e10*/  ISETP.GE.AND P2, PT, R213, R244, PT ;  /* 0x000000f4d500720c */ /* 0x000fe60003f46270 */
[----:B------:R-:W1:Y:S01]  /*19e20*/  MUFU.TANH R64, R68 ;  /* 0x0000004400407308 */ /* 0x000e620000002400 */
[----:B------:R-:W-:Y:S01]  /*19e30*/  FSEL R219, R219, -INF , !P5 ;  /* 0xff800000dbdb7808 */ /* 0x000fe20006800000 */
[----:B------:R-:W-:Y:S01]  /*19e40*/  STL [R1+0xb8], R234 ;  /* 0x0000b8ea01007387 */ /* 0x000fe20000100800 */
[----:B------:R-:W-:Y:S01]  /*19e50*/  ISETP.GT.AND P5, PT, R243, R211, PT ;  /* 0x000000d3f300720c */ /* 0x000fe20003fa4270 */
[----:B---3--:R-:W-:Y:S01]  /*19e60*/  VIADD R151, R134, 0x69 ;  /* 0x0000006986977836 */ /* 0x008fe20000000000 */
[----:B------:R-:W-:Y:S01]  /*19e70*/  FSEL R223, R223, -INF , !P6 ;  /* 0xff800000dfdf7808 */ /* 0x000fe20007000000 */
[----:B------:R-:W-:Y:S01]  /*19e80*/  STL [R1+0xc8], R243 ;  /* 0x0000c8f301007387 */ /* 0x000fe20000100800 */
[C---:B------:R-:W-:Y:S03]  /*19e90*/  ISETP.GT.AND P6, PT, R243.reuse, R212, PT ;  /* 0x000000d4f300720c */ /* 0x040fe60003fc4270 */
[----:B------:R-:W3:Y:S01]  /*19ea0*/  MUFU.TANH R5, R53 ;  /* 0x0000003500057308 */ /* 0x000ee20000002400 */
[----:B------:R-:W-:Y:S01]  /*19eb0*/  FSEL R222, R222, -INF , !P2 ;  /* 0xff800000dede7808 */ /* 0x000fe20005000000 */
[C---:B------:R-:W-:Y:S01]  /*19ec0*/  VIADD R150, R134.reuse, 0x78 ;  /* 0x0000007886967836 */ /* 0x040fe20000000000 */
[----:B------:R-:W-:Y:S01]  /*19ed0*/  ISETP.GT.AND P2, PT, R243, R200, PT ;  /* 0x000000c8f300720c */ /* 0x000fe20003f44270 */
[----:B------:R-:W-:Y:S01]  /*19ee0*/  FMUL.FTZ R59, R59, UR6 ;  /* 0x000000063b3b7c20 */ /* 0x000fe20008410000 */
[----:B------:R-:W-:Y:S01]  /*19ef0*/  IADD3 R198, PT, PT, R134, 0x68, RZ ;  /* 0x0000006886c67810 */ /* 0x000fe20007ffe0ff */
[----:B------:R-:W-:Y:S01]  /*19f00*/  FMUL.FTZ R88, R88, UR6 ;  /* 0x0000000658587c20 */ /* 0x000fe20008410000 */
[----:B------:R-:W-:Y:S03]  /*19f10*/  FMUL.FTZ R89, R89, UR6 ;  /* 0x0000000659597c20 */ /* 0x000fe60008410000 */
[----:B------:R-:W-:Y:S01]  /*19f20*/  MUFU.TANH R52, R81 ;  /* 0x0000005100347308 */ /* 0x000fe20000002400 */
[----:B------:R-:W-:Y:S01]  /*19f30*/  FSEL R218, R218, -INF , !P6 ;  /* 0xff800000dada7808 */ /* 0x000fe20007000000 */
[----:B------:R-:W-:Y:S01]  /*19f40*/  FMUL.FTZ R69, R69, UR6 ;  /* 0x0000000645457c20 */ /* 0x000fe20008410000 */
[-C--:B------:R-:W-:Y:S01]  /*19f50*/  ISETP.GE.AND P6, PT, R200, R244.reuse, PT ;  /* 0x000000f4c800720c */ /* 0x080fe20003fc6270 */
[----:B------:R-:W-:Y:S01]  /*19f60*/  FMUL.FTZ R90, R90, UR6 ;  /* 0x000000065a5a7c20 */ /* 0x000fe20008410000 */
[----:B------:R-:W-:Y:S01]  /*19f70*/  FMUL.FTZ R91, R91, UR6 ;  /* 0x000000065b5b7c20 */ /* 0x000fe20008410000 */
[----:B------:R-:W-:Y:S01]  /*19f80*/  FMUL.FTZ R130, R130, UR6 ;  /* 0x0000000682827c20 */ /* 0x000fe20008410000 */
[----:B------:R-:W-:Y:S03]  /*19f90*/  VIADD R226, R134, 0x40 ;  /* 0x0000004086e27836 */ /* 0x000fe60000000000 */
[----:B------:R-:W3:Y:S01]  /*19fa0*/  MUFU.TANH R65, R69 ;  /* 0x0000004500417308 */ /* 0x000ee20000002400 */
[----:B------:R-:W-:Y:S01]  /*19fb0*/  FMUL.FTZ R85, R85, UR6 ;  /* 0x0000000655557c20 */ /* 0x000fe20008410000 */
[----:B------:R-:W-:Y:S01]  /*19fc0*/  FMUL.FTZ R80, R80, UR6 ;  /* 0x0000000650507c20 */ /* 0x000fe20008410000 */
[-C--:B------:R-:W-:Y:S01]  /*19fd0*/  ISETP.GE.AND P1, PT, R212, R244.reuse, PT ;  /* 0x000000f4d400720c */ /* 0x080fe20003f26270 */
[C---:B------:R-:W-:Y:S02]  /*19fe0*/  VIADD R227, R134.reuse, 0x41 ;  /* 0x0000004186e37836 */ /* 0x040fe40000000000 */
[----:B------:R-:W-:Y:S01]  /*19ff0*/  FMUL.FTZ R27, R27, UR6 ;  /* 0x000000061b1b7c20 */ /* 0x000fe20008410000 */
[----:B------:R-:W-:Y:S01]  /*1a000*/  VIADD R231, R134, 0x51 ;  /* 0x0000005186e77836 */ /* 0x000fe20000000000 */
[----:B------:R-:W-:Y:S02]  /*1a010*/  FSEL R218, R218, -INF , !P1 ;  /* 0xff800000dada7808 */ /* 0x000fe40004800000 */
[----:B------:R-:W-:Y:S01]  /*1a020*/  MUFU.TANH R53, R80 ;  /* 0x0000005000357308 */ /* 0x000fe20000002400 */
[----:B------:R-:W-:Y:S01]  /*1a030*/  FMUL.FTZ R96, R96, UR6 ;  /* 0x0000000660607c20 */ /* 0x000fe20008410000 */
[----:B------:R-:W-:Y:S01]  /*1a040*/  ISETP.GT.AND P1, PT, R243, R135, PT ;  /* 0x00000087f300720c */ /* 0x000fe20003f24270 */
[----:B------:R-:W-:Y:S02]  /*1a050*/  VIADD R228, R134, 0x48 ;  /* 0x0000004886e47836 */ /* 0x000fe40000000000 */
[----:B------:R-:W-:Y:S01]  /*1a060*/  FMUL.FTZ R97, R97, UR6 ;  /* 0x0000000661617c20 */ /* 0x000fe20008410000 */
[----:B------:R-:W-:Y:S01]  /*1a070*/  FMUL.FTZ R100, R100, UR6 ;  /* 0x0000000664647c20 */ /* 0x000fe20008410000 */
[----:B------:R-:W-:Y:S01]  /*1a080*/  FMUL.FTZ R101, R101, UR6 ;  /* 0x0000000665657c20 */ /* 0x000fe20008410000 */
[----:B------:R-:W-:Y:S02]  /*1a090*/  FMUL.FTZ R112, R112, UR6 ;  /* 0x0000000670707c20 */ /* 0x000fe40008410000 */
[----:B------:R-:W-:Y:S01]  /*1a0a0*/  MUFU.TANH R36, R97 ;  /* 0x0000006100247308 */ /* 0x000fe20000002400 */
[----:B------:R-:W-:Y:S01]  /*1a0b0*/  FMUL.FTZ R113, R113, UR6 ;  /* 0x0000000671717c20 */ /* 0x000fe20008410000 */
[----:B------:R-:W-:Y:S02]  /*1a0c0*/  VIADD R252, R134, 0x58 ;  /* 0x0000005886fc7836 */ /* 0x000fe40000000000 */
[----:B------:R-:W-:Y:S01]  /*1a0d0*/  FMUL.FTZ R50, R50, UR6 ;  /* 0x0000000632327c20 */ /* 0x000fe20008410000 */
[----:B------:R-:W-:Y:S02]  /*1a0e0*/  VIADD R229, R134, 0x49 ;  /* 0x0000004986e57836 */ /* 0x000fe40000000000 */
[----:B------:R-:W-:Y:S01]  /*1a0f0*/  FMUL.FTZ R66, R66, UR6 ;  /* 0x0000000642427c20 */ /* 0x000fe20008410000 */
[----:B------:R-:W-:Y:S02]  /*1a100*/  VIADD R230, R134, 0x50 ;  /* 0x0000005086e67836 */ /* 0x000fe40000000000 */
[----:B------:R-:W-:Y:S01]  /*1a110*/  FMUL.FTZ R56, R56, UR6 ;  /* 0x0000000638387c20 */ /* 0x000fe20008410000 */
[----:B------:R-:W-:Y:S01]  /*1a120*/  MUFU.TANH R33, R100 ;  /* 0x0000006400217308 */ /* 0x000fe20000002400 */
[----:B------:R-:W-:Y:S02]  /*1a130*/  VIADD R17, R134, 0x59 ;  /* 0x0000005986117836 */ /* 0x000fe40000000000 */
[----:B------:R-:W-:Y:S01]  /*1a140*/  FMUL.FTZ R57, R57, UR6 ;  /* 0x0000000639397c20 */ /* 0x000fe20008410000 */
[----:B------:R-:W-:Y:S01]  /*1a150*/  FMUL.FTZ R58, R58, UR6 ;  /* 0x000000063a3a7c20 */ /* 0x000fe20008410000 */
[----:B------:R-:W-:Y:S01]  /*1a160*/  FMUL.FTZ R61, R61, UR6 ;  /* 0x000000063d3d7c20 */ /* 0x000fe20008410000 */
[----:B------:R-:W-:Y:S01]  /*1a170*/  FMUL.FTZ R79, R79, UR6 ;  /* 0x000000064f4f7c20 */ /* 0x000fe20008410000 */
[----:B------:R-:W-:Y:S01]  /*1a180*/  FMUL.FTZ R92, R92, UR6 ;  /* 0x000000065c5c7c20 */ /* 0x000fe20008410000 */
[----:B------:R-:W-:Y:S02]  /*1a190*/  FMUL.FTZ R93, R93, UR6 ;  /* 0x000000065d5d7c20 */ /* 0x000fe40008410000 */
        /* <DEDUP_REMOVED lines=25> */
[----:B----4-:R-:W-:Y:S02]  /*1a330*/  VIADD R112, R134, 0x70 ;  /* 0x0000007086707836 */ /* 0x010fe40000000000 */
[----:B------:R-:W-:Y:S01]  /*1a340*/  FMUL.FTZ R8, R8, UR6 ;  /* 0x0000000608087c20 */ /* 0x000fe20008410000 */
[----:B------:R-:W-:Y:S01]  /*1a350*/  FMUL.FTZ R11, R11, UR6 ;  /* 0x000000060b0b7c20 */ /* 0x000fe20008410000 */
[----:B------:R-:W-:Y:S01]  /*1a360*/  FMUL.FTZ R10, R10, UR6 ;  /* 0x000000060a0a7c20 */ /* 0x000fe20008410000 */
[----:B------:R-:W-:Y:S01]  /*1a370*/  FMUL.FTZ R51, R51, UR6 ;  /* 0x0000000633337c20 */ /* 0x000fe20008410000 */
[----:B------:R-:W-:Y:S01]  /*1a380*/  FMUL.FTZ R54, R54, UR6 ;  /* 0x0000000636367c20 */ /* 0x000fe20008410000 */
[----:B------:R-:W-:Y:S02]  /*1a390*/  FMUL.FTZ R55, R55, UR6 ;  /* 0x0000000637377c20 */ /* 0x000fe40008410000 */
[----:B------:R-:W-:Y:S01]  /*1a3a0*/  MUFU.TANH R6, R6 ;  /* 0x0000000600067308 */ /* 0x000fe20000002400 */
[----:B--2---:R-:W-:Y:S02]  /*1a3b0*/  VIADD R113, R134, 0x71 ;  /* 0x0000007186717836 */ /* 0x004fe40000000000 */
        /* <DEDUP_REMOVED lines=63> */
[----:B------:R-:W-:Y:S02]  /*1a7b0*/  UISETP.GT.AND UP0, UPT, UR17, UR15, UPT ;  /* 0x0000000f1100728c */ /* 0x000fe4000bf04270 */
[----:B------:R-:W-:Y:S07]  /*1a7c0*/  UIADD3 UR17, UPT, UPT, UR17, -0x1, URZ ;  /* 0xffffffff11117890 */ /* 0x000fee000fffe0ff */
        /* <DEDUP_REMOVED lines=63> */
[----:B------:R-:W-:Y:S02]  /*1abc0*/  ISETP.GE.AND P0, PT, R211, R244, PT ;  /* 0x000000f4d300720c */ /* 0x000fe40003f06270 */
[----:B------:R-:W-:Y:S02]  /*1abd0*/  FSEL R0, R0, -INF , !P5 ;  /* 0xff80000000007808 */ /* 0x000fe40006800000 */
[----:B------:R-:W-:Y:S03]  /*1abe0*/  FSEL R216, R37, -INF , !P2 ;  /* 0xff80000025d87808 */ /* 0x000fe60005000000 */
[----:B------:R2:W-:Y:S01]  /*1abf0*/  MUFU.TANH R49, R84 ;  /* 0x0000005400317308 */ /* 0x0005e20000002400 */
[----:B------:R-:W-:Y:S02]  /*1ac00*/  ISETP.GT.AND P2, PT, R243, R208, PT ;  /* 0x000000d0f300720c */ /* 0x000fe40003f44270 */
[----:B------:R-:W-:Y:S02]  /*1ac10*/  FSEL R216, R216, -INF , !P6 ;  /* 0xff800000d8d87808 */ /* 0x000fe40007000000 */
[-C--:B------:R-:W-:Y:S02]  /*1ac20*/  ISETP.GE.AND P6, PT, R208, R244.reuse, PT ;  /* 0x000000f4d000720c */ /* 0x080fe40003fc6270 */
[----:B------:R-:W-:Y:S03]  /*1ac30*/  FSEL R215, R48, -INF , !P2 ;  /* 0xff80000030d77808 */ /* 0x000fe60005000000 */
[----:B------:R4:W-:Y:S01]  /*1ac40*/  MUFU.TANH R37, R96 ;  /* 0x0000006000257308 */ /* 0x0009e20000002400 */
[----:B------:R-:W-:Y:S02]  /*1ac50*/  ISETP.GE.AND P2, PT, R204, R244, PT ;  /* 0x000000f4cc00720c */ /* 0x000fe40003f46270 */
[----:B------:R-:W-:Y:S02]  /*1ac60*/  FSEL R215, R215, -INF , !P6 ;  /* 0xff800000d7d77808 */ /* 0x000fe40007000000 */
[C---:B------:R-:W-:Y:S02]  /*1ac70*/  ISETP.GT.AND P6, PT, R243.reuse, R203, PT ;  /* 0x000000cbf300720c */ /* 0x040fe40003fc4270 */
[----:B------:R-:W-:Y:S03]  /*1ac80*/  FSEL R214, R214, -INF , !P2 ;  /* 0xff800000d6d67808 */ /* 0x000fe60005000000 */
[----:B------:R1:W3:Y:S01]  /*1ac90*/  MUFU.TANH R48, R85 ;  /* 0x0000005500307308 */ /* 0x0002e20000002400 */
[----:B--2---:R-:W-:Y:S02]  /*1aca0*/  FSEL R84, R0, -INF , !P0 ;  /* 0xff80000000547808 */ /* 0x004fe40004000000 */
[----:B------:R-:W-:Y:S02]  /*1acb0*/  FMNMX3.FTZ R0, R2, R217, R225, !PT ;  /* 0x000000d902007276 */ /* 0x000fe400078100e1 */
[C---:B------:R-:W-:Y:S02]  /*1acc0*/  ISETP.GT.AND P2, PT, R243.reuse, R226, PT ;  /* 0x000000e2f300720c */ /* 0x040fe40003f44270 */
[----:B------:R-:W-:Y:S02]  /*1acd0*/  FMNMX3.FTZ R0, R0, R224, R223, !PT ;  /* 0x000000e000007276 */ /* 0x000fe400078100df */
[----:B------:R-:W-:Y:S01]  /*1ace0*/  FSEL R68, R4, -INF , !P6 ;  /* 0xff80000004447808 */ /* 0x000fe20007000000 */
[----:B----4-:R-:W-:Y:S01]  /*1acf0*/  VIADD R96, R134, 0x60 ;  /* 0x0000006086607836 */ /* 0x010fe20000000000 */
[----:B------:R-:W-:Y:S01]  /*1ad00*/  MUFU.TANH R4, R129 ;  /* 0x0000008100047308 */ /* 0x000fe20000002400 */
[----:B------:R-:W-:Y:S02]  /*1ad10*/  FMNMX3.FTZ R0, R0, R222, R221, !PT ;  /* 0x000000de00007276 */ /* 0x000fe400078100dd */
[----:B------:R-:W-:Y:S02]  /*1ad20*/  ISETP.GE.AND P6, PT, R226, R244, PT ;  /* 0x000000f4e200720c */ /* 0x000fe40003fc6270 */
[----:B------:R-:W-:Y:S01]  /*1ad30*/  FMNMX3.FTZ R0, R0, R220, R219, !PT ;  /* 0x000000dc00007276 */ /* 0x000fe200078100db */
[----:B-1----:R-:W-:Y:S01]  /*1ad40*/  VIADD R85, R134, 0x61 ;  /* 0x0000006186557836 */ /* 0x002fe20000000000 */
[----:B------:R-:W-:Y:S02]  /*1ad50*/  FSEL R64, R64, -INF , !P2 ;  /* 0xff80000040407808 */ /* 0x000fe40005000000 */
[----:B------:R-:W-:Y:S02]  /*1ad60*/  ISETP.GT.AND P0, PT, R243, R227, PT ;  /* 0x000000e3f300720c */ /* 0x000fe40003f04270 */
[----:B------:R-:W-:Y:S02]  /*1ad70*/  ISETP.GE.AND P5, PT, R135, R244, PT ;  /* 0x000000f48700720c */ /* 0x000fe40003fa6270 */
[----:B---3--:R-:W-:Y:S02]  /*1ad80*/  FSEL R81, R5, -INF , !P1 ;  /* 0xff80000005517808 */ /* 0x008fe40004800000 */
[----:B------:R-:W-:Y:S01]  /*1ad90*/  MUFU.TANH R5, R128 ;  /* 0x0000008000057308 */ /* 0x000fe20000002400 */
[----:B------:R-:W-:Y:S02]  /*1ada0*/  ISETP.GT.AND P1, PT, R243, R207, PT ;  /* 0x000000cff300720c */ /* 0x000fe40003f24270 */
[----:B------:R-:W-:Y:S02]  /*1adb0*/  FMNMX3.FTZ R0, R0, R218, R216, !PT ;  /* 0x000000da00007276 */ /* 0x000fe400078100d8 */
[----:B------:R-:W-:Y:S02]  /*1adc0*/  FSEL R64, R64, -INF , !P6 ;  /* 0xff80000040407808 */ /* 0x000fe40007000000 */
[----:B------:R-:W-:Y:S02]  /*1add0*/  FSEL R81, R81, -INF , !P5 ;  /* 0xff80000051517808 */ /* 0x000fe40006800000 */
[----:B------:R-:W-:Y:S02]  /*1ade0*/  ISETP.GT.AND P6, PT, R243, R231, PT ;  /* 0x000000e7f300720c */ /* 0x000fe40003fc4270 */
[----:B------:R-:W-:Y:S02]  /*1adf0*/  FSEL R65, R65, -INF , !P0 ;  /* 0xff80000041417808 */ /* 0x000fe40004000000 */
[----:B------:R-:W-:Y:S02]  /*1ae00*/  ISETP.GE.AND P2, PT, R227, R244, PT ;  /* 0x000000f4e300720c */ /* 0x000fe40003f46270 */
[----:B------:R-:W-:Y:S02]  /*1ae10*/  ISETP.GT.AND P0, PT, R243, R228, PT ;  /* 0x000000e4f300720c */ /* 0x000fe40003f04270 */
[-C--:B------:R-:W-:Y:S02]  /*1ae20*/  ISETP.GE.AND P5, PT, R207, R244.reuse, PT ;  /* 0x000000f4cf00720c */ /* 0x080fe40003fa6270 */
[----:B------:R-:W-:Y:S02]  /*1ae30*/  FSEL R69, R16, -INF , !P1 ;  /* 0xff80000010457808 */ /* 0x000fe40004800000 */
[----:B------:R-:W-:Y:S01]  /*1ae40*/  MUFU.TANH R16, R117 ;  /* 0x0000007500107308 */ /* 0x000fe20000002400 */
[----:B------:R-:W-:Y:S02]  /*1ae50*/  ISETP.GE.AND P1, PT, R203, R244, PT ;  /* 0x000000f4cb00720c */ /* 0x000fe40003f26270 */
[----:B------:R-:W-:Y:S02]  /*1ae60*/  FMNMX3.FTZ R0, R0, R215, R214, !PT ;  /* 0x000000d700007276 */ /* 0x000fe400078100d6 */
[----:B------:R-:W-:Y:S02]  /*1ae70*/  FSEL R65, R65, -INF , !P2 ;  /* 0xff80000041417808 */ /* 0x000fe40005000000 */
[----:B------:R-:W-:Y:S02]  /*1ae80*/  FSEL R48, R48, -INF , !P6 ;  /* 0xff80000030307808 */ /* 0x000fe40007000000 */
[----:B------:R-:W-:Y:S02]  /*1ae90*/  ISETP.GT.AND P6, PT, R243, R252, PT ;  /* 0x000000fcf300720c */ /* 0x000fe40003fc4270 */
[----:B------:R-:W-:Y:S02]  /*1aea0*/  FSEL R69, R69, -INF , !P5 ;  /* 0xff80000045457808 */ /* 0x000fe40006800000 */
[----:B------:R-:W-:Y:S02]  /*1aeb0*/  ISETP.GE.AND P2, PT, R228, R244, PT ;  /* 0x000000f4e400720c */ /* 0x000fe40003f46270 */
[----:B------:R-:W-:Y:S02]  /*1aec0*/  FSEL R53, R53, -INF , !P0 ;  /* 0xff80000035357808 */ /* 0x000fe40004000000 */
[C---:B------:R-:W-:Y:S02]  /*1aed0*/  ISETP.GT.AND P5, PT, R243.reuse, R229, PT ;  /* 0x000000e5f300720c */ /* 0x040fe40003fa4270 */
[----:B------:R-:W-:Y:S02]  /*1aee0*/  FSEL R68, R68, -INF , !P1 ;  /* 0xff80000044447808 */ /* 0x000fe40004800000 */
[----:B------:R-:W-:Y:S02]  /*1aef0*/  FMNMX3.FTZ R0, R0, R84, R81, !PT ;  /* 0x0000005400007276 */ /* 0x000fe40007810051 */
[----:B------:R-:W-:Y:S02]  /*1af00*/  ISETP.GT.AND P1, PT, R243, R230, PT ;  /* 0x000000e6f300720c */ /* 0x000fe40003f24270 */
[----:B------:R-:W-:Y:S02]  /*1af10*/  FSEL R53, R53, -INF , !P2 ;  /* 0xff80000035357808 */ /* 0x000fe40005000000 */
[----:B------:R-:W-:Y:S02]  /*1af20*/  FSEL R37, R37, -INF , !P6 ;  /* 0xff80000025257808 */ /* 0x000fe40007000000 */
[----:B------:R-:W-:Y:S02]  /*1af30*/  ISETP.GT.AND P2, PT, R243, R17, PT ;  /* 0x00000011f300720c */ /* 0x000fe40003f44270 */
[----:B------:R-:W-:Y:S02]  /*1af40*/  FMNMX3.FTZ R0, R0, R69, R68, !PT ;  /* 0x0000004500007276 */ /* 0x000fe40007810044 */
[-C--:B------:R-:W-:Y:S02]  /*1af50*/  ISETP.GE.AND P0, PT, R229, R244.reuse, PT ;  /* 0x000000f4e500720c */ /* 0x080fe40003f06270 */
[-C--:B------:R-:W-:Y:S02]  /*1af60*/  ISETP.GE.AND P6, PT, R17, R244.reuse, PT ;  /* 0x000000f41100720c */ /* 0x080fe40003fc6270 */
[----:B------:R-:W1:Y:S01]  /*1af70*/  MUFU.TANH R17, R116 ;  /* 0x0000007400117308 */ /* 0x000e620000002400 */
[----:B------:R-:W-:Y:S02]  /*1af80*/  FSEL R52, R52, -INF , !P5 ;  /* 0xff80000034347808 */ /* 0x000fe40006800000 */
[-C--:B------:R-:W-:Y:S02]  /*1af90*/  ISETP.GE.AND P5, PT, R230, R244.reuse, PT ;  /* 0x000000f4e600720c */ /* 0x080fe40003fa6270 */
[----:B------:R-:W-:Y:S02]  /*1afa0*/  FSEL R49, R49, -INF , !P1 ;  /* 0xff80000031317808 */ /* 0x000fe40004800000 */
[----:B------:R-:W-:Y:S02]  /*1afb0*/  ISETP.GE.AND P1, PT, R231, R244, PT ;  /* 0x000000f4e700720c */ /* 0x000fe40003f26270 */
[----:B------:R-:W-:Y:S02]  /*1afc0*/  FSEL R52, R52, -INF , !P0 ;  /* 0xff80000034347808 */ /* 0x000fe40004000000 */
[----:B------:R-:W-:Y:S02]  /*1afd0*/  FMNMX3.FTZ R0, R0, R64, R65, !PT ;  /* 0x0000004000007276 */ /* 0x000fe40007810041 */
[----:B------:R-:W-:Y:S02]  /*1afe0*/  ISETP.GT.AND P0, PT, R243, R96, PT ;  /* 0x00000060f300720c */ /* 0x000fe40003f04270 */
[----:B------:R-:W-:Y:S02]  /*1aff0*/  FSEL R49, R49, -INF , !P5 ;  /* 0xff80000031317808 */ /* 0x000fe40006800000 */
[----:B------:R-:W-:Y:S02]  /*1b000*/  ISETP.GT.AND P5, PT, R243, R85, PT ;  /* 0x00000055f300720c */ /* 0x000fe40003fa4270 */
[----:B------:R-:W-:Y:S02]  /*1b010*/  FSEL R48, R48, -INF , !P1 ;  /* 0xff80000030307808 */ /* 0x000fe40004800000 */
[-C--:B------:R-:W-:Y:S02]  /*1b020*/  ISETP.GE.AND P1, PT, R252, R244.reuse, PT ;  /* 0x000000f4fc00720c */ /* 0x080fe40003f26270 */
[----:B------:R-:W-:Y:S02]  /*1b030*/  FMNMX3.FTZ R0, R0, R53, R52, !PT ;  /* 0x0000003500007276 */ /* 0x000fe40007810034 */
[----:B------:R-:W-:Y:S02]  /*1b040*/  FSEL R36, R36, -INF , !P2 ;  /* 0xff80000024247808 */ /* 0x000fe40005000000 */
[----:B------:R-:W-:Y:S02]  /*1b050*/  FSEL R33, R33, -INF , !P0 ;  /* 0xff80000021217808 */ /* 0x000fe40004000000 */
[-C--:B------:R-:W-:Y:S02]  /*1b060*/  ISETP.GE.AND P2, PT, R96, R244.reuse, PT ;  /* 0x000000f46000720c */ /* 0x080fe40003f46270 */
[----:B------:R-:W-:Y:S02]  /*1b070*/  ISETP.GE.AND P0, PT, R85, R244, PT ;  /* 0x000000f45500720c */ /* 0x000fe40003f06270 */
[----:B------:R-:W-:Y:S02]  /*1b080*/  FSEL R32, R32, -INF , !P5 ;  /* 0xff80000020207808 */ /* 0x000fe40006800000 */
[----:B------:R-:W-:Y:S02]  /*1b090*/  ISETP.GT.AND P5, PT, R243, R198, PT ;  /* 0x000000c6f300720c */ /* 0x000fe40003fa4270 */
[----:B------:R-:W-:Y:S02]  /*1b0a0*/  FSEL R37, R37, -INF , !P1 ;  /* 0xff80000025257808 */ /* 0x000fe40004800000 */
[----:B------:R-:W-:Y:S02]  /*1b0b0*/  ISETP.GT.AND P1, PT, R243, R151, PT ;  /* 0x00000097f300720c */ /* 0x000fe40003f24270 */
[----:B------:R-:W-:Y:S02]  /*1b0c0*/  FSEL R36, R36, -INF , !P6 ;  /* 0xff80000024247808 */ /* 0x000fe40007000000 */
[----:B------:R-:W-:Y:S02]  /*1b0d0*/  FMNMX3.FTZ R0, R0, R49, R48, !PT ;  /* 0x0000003100007276 */ /* 0x000fe40007810030 */
[----:B------:R-:W-:Y:S02]  /*1b0e0*/  FSEL R33, R33, -INF , !P2 ;  /* 0xff80000021217808 */ /* 0x000fe40005000000 */
[----:B------:R-:W-:Y:S02]  /*1b0f0*/  FSEL R32, R32, -INF , !P0 ;  /* 0xff80000020207808 */ /* 0x000fe40004000000 */
[C---:B------:R-:W-:Y:S02]  /*1b100*/  ISETP.GT.AND P6, PT, R243.reuse, R112, PT ;  /* 0x00000070f300720c */ /* 0x040fe40003fc4270 */
[----:B------:R-:W-:Y:S02]  /*1b110*/  ISETP.GT.AND P2, PT, R243, R113, PT ;  /* 0x00000071f300720c */ /* 0x000fe40003f44270 */
[-C--:B------:R-:W-:Y:S02]  /*1b120*/  ISETP.GE.AND P0, PT, R198, R244.reuse, PT ;  /* 0x000000f4c600720c */ /* 0x080fe40003f06270 */
[----:B------:R-:W-:Y:S02]  /*1b130*/  FSEL R21, R21, -INF , !P5 ;  /* 0xff80000015157808 */ /* 0x000fe40006800000 */
[-C--:B------:R-:W-:Y:S02]  /*1b140*/  ISETP.GE.AND P5, PT, R151, R244.reuse, PT ;  /* 0x000000f49700720c */ /* 0x080fe40003fa6270 */
[----:B------:R-:W-:Y:S02]  /*1b150*/  FSEL R20, R20, -INF , !P1 ;  /* 0xff80000014147808 */ /* 0x000fe40004800000 */
[----:B------:R-:W-:Y:S02]  /*1b160*/  FMNMX3.FTZ R0, R0, R37, R36, !PT ;  /* 0x0000002500007276 */ /* 0x000fe40007810024 */
[----:B------:R-:W-:Y:S02]  /*1b170*/  ISETP.GE.AND P1, PT, R112, R244, PT ;  /* 0x000000f47000720c */ /* 0x000fe40003f26270 */
[----:B------:R-:W-:Y:S02]  /*1b180*/  FSEL R21, R21, -INF , !P0 ;  /* 0xff80000015157808 */ /* 0x000fe40004000000 */
[----:B-1----:R-:W-:Y:S02]  /*1b190*/  FSEL R17, R17, -INF , !P6 ;  /* 0xff80000011117808 */ /* 0x002fe40007000000 */
[----:B------:R-:W-:Y:S02]  /*1b1a0*/  FSEL R16, R16, -INF , !P2 ;  /* 0xff80000010107808 */ /* 0x000fe40005000000 */
[C---:B------:R-:W-:Y:S02]  /*1b1b0*/  ISETP.GT.AND P0, PT, R243.reuse, R197, PT ;  /* 0x000000c5f300720c */ /* 0x040fe40003f04270 */
[----:B------:R-:W-:Y:S02]  /*1b1c0*/  ISETP.GT.AND P2, PT, R243, R150, PT ;  /* 0x00000096f300720c */ /* 0x000fe40003f44270 */
[----:B------:R-:W-:Y:S02]  /*1b1d0*/  FSEL R20, R20, -INF , !P5 ;  /* 0xff80000014147808 */ /* 0x000fe40006800000 */
[----:B------:R-:W-:Y:S02]  /*1b1e0*/  FMNMX3.FTZ R0, R0, R33, R32, !PT ;  /* 0x0000002100007276 */ /* 0x000fe40007810020 */
[-C--:B------:R-:W-:Y:S02]  /*1b1f0*/  ISETP.GE.AND P6, PT, R113, R244.reuse, PT ;  /* 0x000000f47100720c */ /* 0x080fe40003fc6270 */
[----:B------:R-:W-:Y:S02]  /*1b200*/  FSEL R17, R17, -INF , !P1 ;  /* 0xff80000011117808 */ /* 0x000fe40004800000 */
[-C--:B------:R-:W-:Y:S02]  /*1b210*/  ISETP.GE.AND P1, PT, R197, R244.reuse, PT ;  /* 0x000000f4c500720c */ /* 0x080fe40003f26270 */
[----:B------:R-:W-:Y:S02]  /*1b220*/  ISETP.GE.AND P5, PT, R150, R244, PT ;  /* 0x000000f49600720c */ /* 0x000fe40003fa6270 */
[----:B------:R-:W-:Y:S02]  /*1b230*/  FSEL R16, R16, -INF , !P6 ;  /* 0xff80000010107808 */ /* 0x000fe40007000000 */
[----:B------:R-:W-:Y:S02]  /*1b240*/  FMNMX3.FTZ R0, R0, R21, R20, !PT ;  /* 0x0000001500007276 */ /* 0x000fe40007810014 */
[----:B------:R-:W-:Y:S02]  /*1b250*/  FSEL R4, R4, -INF , !P0 ;  /* 0xff80000004047808 */ /* 0x000fe40004000000 */
[----:B------:R-:W-:Y:S02]  /*1b260*/  FSEL R5, R5, -INF , !P2 ;  /* 0xff80000005057808 */ /* 0x000fe40005000000 */
[----:B------:R-:W-:Y:S02]  /*1b270*/  FMNMX3.FTZ R0, R0, R17, R16, !PT ;  /* 0x0000001100007276 */ /* 0x000fe40007810010 */
[----:B------:R-:W-:Y:S02]  /*1b280*/  FSEL R5, R5, -INF , !P5 ;  /* 0xff80000005057808 */ /* 0x000fe40006800000 */
[----:B------:R-:W-:Y:S02]  /*1b290*/  FSEL R4, R4, -INF , !P1 ;  /* 0xff80000004047808 */ /* 0x000fe40004800000 */
[----:B------:R-:W-:Y:S02]  /*1b2a0*/  ISETP.GE.AND P6, PT, R134, R247, PT ;  /* 0x000000f78600720c */ /* 0x000fe40003fc6270 */
[----:B------:R-:W-:Y:S02]  /*1b2b0*/  FMNMX3.FTZ R80, R0, R5, R4, !PT ;  /* 0x0000000500507276 */ /* 0x000fe40007810004 */
[----:B------:R-:W-:Y:S02]  /*1b2c0*/  ISETP.GT.AND P2, PT, R245, R134, PT ;  /* 0x00000086f500720c */ /* 0x000fe40003f44270 */
[C---:B------:R-:W-:Y:S01]  /*1b2d0*/  ISETP.GE.AND P5, PT, R134.reuse, R249, PT ;  /* 0x000000f98600720c */ /* 0x040fe20003fa6270 */
[----:B------:R-:W1:Y:S01]  /*1b2e0*/  SHFL.BFLY PT, R0, R80, 0x2, 0x1f ;  /* 0x0c401f0050007f89 */ /* 0x000e6200000e0000 */
[C---:B------:R-:W-:Y:S02]  /*1b2f0*/  ISETP.GE.AND P1, PT, R134.reuse, R250, PT ;  /* 0x000000fa8600720c */ /* 0x040fe40003f26270 */
[----:B------:R-:W-:Y:S02]  /*1b300*/  IADD3 R128, PT, PT, R134, 0x59, RZ ;  /* 0x0000005986807810 */ /* 0x000fe40007ffe0ff */
[----:B-1----:R-:W-:Y:S05]  /*1b310*/  FMNMX.FTZ R80, R80, R0, !PT ;  /* 0x0000000050507209 */ /* 0x002fea0007810000 */
[----:B------:R-:W1:Y:S02]  /*1b320*/  SHFL.BFLY PT, R0, R80, 0x1, 0x1f ;  /* 0x0c201f0050007f89 */ /* 0x000e6400000e0000 */
[----:B-1----:R-:W-:Y:S04]  /*1b330*/  FMNMX.FTZ R80, R80, R0, !PT ;  /* 0x0000000050507209 */ /* 0x002fe80007810000 */
[C---:B------:R-:W-:Y:S04]  /*1b340*/  FSETP.NEU.FTZ.AND P0, PT, R80.reuse, -INF , PT ;  /* 0xff8000005000780b */ /* 0x040fe80003f1d000 */
[----:B------:R-:W-:Y:S05]  /*1b350*/  FSEL R0, R80, RZ, P0 ;  /* 0x000000ff50007208 */ /* 0x000fea0000000000 */
[----:B------:R-:W-:Y:S01]  /*1b360*/  FADD.FTZ R0, -R0, R2 ;  /* 0x0000000200007221 */ /* 0x000fe20000010100 */
[----:B------:R-:W-:Y:S03]  /*1b370*/  FMUL.FTZ R2, R80, UR4 ;  /* 0x0000000450027c20 */ /* 0x000fe60008410000 */
[----:B------:R-:W-:Y:S02]  /*1b380*/  FMUL.FTZ R0, R0, UR4 ;  /* 0x0000000400007c20 */ /* 0x000fe40008410000 */
[----:B------:R-:W-:Y:S02]  /*1b390*/  FSEL R2, R2, RZ, P0 ;  /* 0x000000ff02027208 */ /* 0x000fe40000000000 */
[----:B------:R-:W-:Y:S02]  /*1b3a0*/  ISETP.GT.AND P0, PT, R251, R134, PT ;  /* 0x00000086fb00720c */ /* 0x000fe40003f04270 */
[----:B------:R-:W1:Y:S01]  /*1b3b0*/  MUFU.EX2 R0, R0 ;  /* 0x0000000000007308 */ /* 0x000e620000000800 */
[--C-:B------:R-:W-:Y:S01]  /*1b3c0*/  FFMA.FTZ R81, R81, UR4, -R2.reuse ;  /* 0x0000000451517c23 */ /* 0x100fe20008010802 */
[--C-:B------:R-:W-:Y:S01]  /*1b3d0*/  FFMA.FTZ R151, R219, UR4, -R2.reuse ;  /* 0x00000004db977c23 */ /* 0x100fe20008010802 */
[--C-:B------:R-:W-:Y:S01]  /*1b3e0*/  FFMA.FTZ R219, R68, UR4, -R2.reuse ;  /* 0x0000000444db7c23 */ /* 0x100fe20008010802 */
[--C-:B------:R-:W-:Y:S01]  /*1b3f0*/  FFMA.FTZ R217, R217, UR4, -R2.reuse ;  /* 0x00000004d9d97c23 */ /* 0x100fe20008010802 */
[----:B------:R-:W-:Y:S02]  /*1b400*/  IMAD.MOV.U32 R68, RZ, RZ, R81 ;  /* 0x000000ffff447224 */ /* 0x000fe400078e0051 */
[--C-:B------:R-:W-:Y:S01]  /*1b410*/  FFMA.FTZ R150, R220, UR4, -R2.reuse ;  /* 0x00000004dc967c23 */ /* 0x100fe20008010802 */
[----:B------:R-:W2:Y:S01]  /*1b420*/  LDL.LU R81, [R1+0x18] ;  /* 0x0000180001517983 */ /* 0x000ea20000300800 */
[--C-:B------:R-:W-:Y:S01]  /*1b430*/  FFMA.FTZ R246, R84, UR4, -R2.reuse ;  /* 0x0000000454f67c23 */ /* 0x100fe20008010802 */
[--C-:B------:R-:W-:Y:S01]  /*1b440*/  FFMA.FTZ R243, R214, UR4, -R2.reuse ;  /* 0x00000004d6f37c23 */ /* 0x100fe20008010802 */
[----:B------:R-:W2:Y:S01]  /*1b450*/  MUFU.EX2 R217, R217 ;  /* 0x000000d900d97308 */ /* 0x000ea20000000800 */
        /* <DEDUP_REMOVED lines=18> */
[C---:B-1----:R-:W-:Y:S01]  /*1b580*/  FMUL.FTZ R52, R0.reuse, R152 ;  /* 0x0000009800347220 */ /* 0x042fe20000410000 */
        /* <DEDUP_REMOVED lines=15> */
[--C-:B------:R-:W-:Y:S01]  /*1b680*/  FFMA.FTZ R198, R224, UR4, -R2.reuse ;  /* 0x00000004e0c67c23 */ /* 0x100fe20008010802 */
[--C-:B------:R-:W-:Y:S01]  /*1b690*/  FFMA.FTZ R199, R221, UR4, -R2.reuse ;  /* 0x00000004ddc77c23 */ /* 0x100fe20008010802 */
[--C-:B------:R-:W-:Y:S01]  /*1b6a0*/  FFMA.FTZ R222, R222, UR4, -R2.reuse ;  /* 0x00000004dede7c23 */ /* 0x100fe20008010802 */
[--C-:B------:R-:W-:Y:S01]  /*1b6b0*/  FFMA.FTZ R225, R225, UR4, -R2.reuse ;  /* 0x00000004e1e17c23 */ /* 0x100fe20008010802 */
[--C-:B------:R-:W-:Y:S01]  /*1b6c0*/  FFMA.FTZ R224, R223, UR4, -R2.reuse ;  /* 0x00000004dfe07c23 */ /* 0x100fe20008010802 */
[--C-:B------:R-:W-:Y:S01]  /*1b6d0*/  FFMA.FTZ R216, R216, UR4, -R2.reuse ;  /* 0x00000004d8d87c23 */ /* 0x100fe20008010802 */
[----:B------:R-:W-:Y:S01]  /*1b6e0*/  FFMA.FTZ R215, R215, UR4, -R2 ;  /* 0x00000004d7d77c23 */ /* 0x000fe20008010802 */
[----:B------:R-:W-:Y:S01]  /*1b6f0*/  IMAD.MOV.U32 R144, RZ, RZ, R69 ;  /* 0x000000ffff907224 */ /* 0x000fe200078e0045 */
[----:B------:R-:W-:Y:S01]  /*1b700*/  FSEL R6, R6, -INF , !P0 ;  /* 0xff80000006067808 */ /* 0x000fe20004000000 */
[----:B------:R-:W-:Y:S01]  /*1b710*/  MUFU.TANH R69, R9 ;  /* 0x0000000900457308 */ /* 0x000fe20000002400 */
[----:B------:R-:W-:Y:S01]  /*1b720*/  IMAD.MOV.U32 R160, RZ, RZ, R84 ;  /* 0x000000ffffa07224 */ /* 0x000fe200078e0054 */
[----:B------:R-:W-:Y:S01]  /*1b730*/  ISETP.GT.AND P0, PT, R248, R134, PT ;  /* 0x00000086f800720c */ /* 0x000fe20003f04270 */
[----:B------:R-:W-:Y:S01]  /*1b740*/  IMAD.MOV.U32 R149, RZ, RZ, R85 ;  /* 0x000000ffff957224 */ /* 0x000fe200078e0055 */
[----:B------:R-:W-:Y:S01]  /*1b750*/  MOV R141, R117 ;  /* 0x00000075008d7202 */ /* 0x000fe20000000f00 */
[----:B------:R-:W-:Y:S01]  /*1b760*/  IMAD.MOV.U32 R165, RZ, RZ, R68 ;  /* 0x000000ffffa57224 */ /* 0x000fe200078e0044 */
[----:B------:R-:W-:Y:S01]  /*1b770*/  FSEL R10, R10, -INF , !P0 ;  /* 0xff8000000a0a7808 */ /* 0x000fe20004000000 */
[----:B------:R-:W-:Y:S03]  /*1b780*/  IMAD.MOV.U32 R164, RZ, RZ, R97 ;  /* 0x000000ffffa47224 */ /* 0x000fe600078e0061 */
[----:B------:R1:W-:Y:S01]  /*1b790*/  MUFU.TANH R84, R24 ;  /* 0x0000001800547308 */ /* 0x0003e20000002400 */
[-C--:B------:R-:W-:Y:S01]  /*1b7a0*/  ISETP.GE.AND P0, PT, R202, R247.reuse, PT ;  /* 0x000000f7ca00720c */ /* 0x080fe20003f06270 */
[----:B------:R-:W-:Y:S01]  /*1b7b0*/  IMAD.MOV.U32 R140, RZ, RZ, R129 ;  /* 0x000000ffff8c7224 */ /* 0x000fe200078e0081 */
[----:B------:R-:W-:Y:S01]  /*1b7c0*/  FSEL R161, R10, -INF , !P1 ;  /* 0xff8000000aa17808 */ /* 0x000fe20004800000 */
[----:B------:R-:W-:Y:S01]  /*1b7d0*/  IMAD.MOV.U32 R148, RZ, RZ, R96 ;  /* 0x000000ffff947224 */ /* 0x000fe200078e0060 */
[----:B------:R-:W-:Y:S01]  /*1b7e0*/  ISETP.GE.AND P1, PT, R210, R247, PT ;  /* 0x000000f7d200720c */ /* 0x000fe20003f26270 */
[----:B------:R-:W-:Y:S04]  /*1b7f0*/  IMAD.MOV.U32 R156, RZ, RZ, R116 ;  /* 0x000000ffff9c7224 */ /* 0x000fe800078e0074 */
[----:B------:R3:W-:Y:S01]  /*1b800*/  MUFU.TANH R85, R25 ;  /* 0x0000001900557308 */ /* 0x0007e20000002400 */
[----:B------:R-:W-:Y:S02]  /*1b810*/  IMAD.MOV.U32 R137, RZ, RZ, R112 ;  /* 0x000000ffff897224 */ /* 0x000fe400078e0070 */
[C---:B------:R-:W-:Y:S02]  /*1b820*/  VIADD R223, R134.reuse, 0x68 ;  /* 0x0000006886df7836 */ /* 0x040fe40000000000 */
[----:B------:R-:W-:Y:S02]  /*1b830*/  VIADD R221, R134, 0x69 ;  /* 0x0000006986dd7836 */ /* 0x000fe40000000000 */
[----:B------:R-:W-:Y:S03]  /*1b840*/  IMAD.MOV.U32 R152, RZ, RZ, R101 ;  /* 0x000000ffff987224 */ /* 0x000fe600078e0065 */
[----:B------:R-:W-:Y:S01]  /*1b850*/  MUFU.TANH R68, R12 ;  /* 0x0000000c00447308 */ /* 0x000fe20000002400 */
[----:B------:R-:W-:Y:S02]  /*1b860*/  IMAD.MOV.U32 R153, RZ, RZ, R100 ;  /* 0x000000ffff997224 */ /* 0x000fe400078e0064 */
[----:B------:R-:W-:Y:S07]  /*1b870*/  IMAD.MOV.U32 R157, RZ, RZ, R113 ;  /* 0x000000ffff9d7224 */ /* 0x000fee00078e0071 */
[----:B------:R-:W4:Y:S10]  /*1b880*/  MUFU.TANH R9, R13 ;  /* 0x0000000d00097308 */ /* 0x000f340000002400 */
[----:B------:R-:W-:Y:S10]  /*1b890*/  MUFU.TANH R12, R19 ;  /* 0x00000013000c7308 */ /* 0x000ff40000002400 */
[----:B------:R-:W-:Y:S10]  /*1b8a0*/  MUFU.TANH R97, R50 ;  /* 0x0000003200617308 */ /* 0x000ff40000002400 */
[----:B------:R-:W-:Y:S01]  /*1b8b0*/  MUFU.TANH R96, R44 ;  /* 0x0000002c00607308 */ /* 0x000fe20000002400 */
[----:B--2---:R-:W-:Y:S01]  /*1b8c0*/  FFMA.FTZ R214, R0, R81, R217 ;  /* 0x0000005100d67223 */ /* 0x004fe200000100d9 */
[----:B------:R-:W-:Y:S01]  /*1b8d0*/  P2R R0, PR, RZ, 0x40 ;  /* 0x00000040ff007803 */ /* 0x000fe20000000000 */
[----:B------:R-:W-:Y:S01]  /*1b8e0*/  VIADD R81, R134, 0x78 ;  /* 0x0000007886517836 */ /* 0x000fe20000000000 */
[----:B------:R-:W-:Y:S03]  /*1b8f0*/  ISETP.GT.AND P6, PT, R251, R202, PT ;  /* 0x000000cafb00720c */ /* 0x000fe60003fc4270 */
[----:B------:R-:W-:Y:S01]  /*1b900*/  IMAD.MOV.U32 R145, RZ, RZ, R81 ;  /* 0x000000ffff917224 */ /* 0x000fe200078e0051 */
[----:B------:R-:W-:Y:S02]  /*1b910*/  FSEL R2, R7, -INF , !P6 ;  /* 0xff80000007027808 */ /* 0x000fe40007000000 */
[----:B------:R-:W-:Y:S01]  /*1b920*/  MUFU.TANH R81, R22 ;  /* 0x0000001600517308 */ /* 0x000fe20000002400 */
[----:B------:R-:W-:Y:S02]  /*1b930*/  ISETP.NE.AND P6, PT, R0, RZ, PT ;  /* 0x000000ff0000720c */ /* 0x000fe40003fc5270 */
[----:B-1----:R-:W-:Y:S02]  /*1b940*/  FSEL R24, R2, -INF , !P0 ;  /* 0xff80000002187808 */ /* 0x002fe40004000000 */
[----:B---3--:R-:W-:Y:S02]  /*1b950*/  FSEL R25, R6, -INF , !P6 ;  /* 0xff80000006197808 */ /* 0x008fe40007000000 */
[----:B------:R-:W-:Y:S03]  /*1b960*/  ISETP.GT.AND P0, PT, R248, R210, PT ;  /* 0x000000d2f800720c */ /* 0x000fe60003f04270 */
[----:B------:R-:W1:Y:S01]  /*1b970*/  MUFU.TANH R7, R8 ;  /* 0x0000000800077308 */ /* 0x000e620000002400 */
[----:B------:R-:W-:Y:S04]  /*1b980*/  ISETP.GT.AND P6, PT, R245, R206, PT ;  /* 0x000000cef500720c */ /* 0x000fe80003fc4270 */
[----:B----4-:R-:W-:Y:S02]  /*1b990*/  FSEL R9, R9, -INF , !P6 ;  /* 0xff80000009097808 */ /* 0x010fe40007000000 */
[-C--:B------:R-:W-:Y:S03]  /*1b9a0*/  ISETP.GE.AND P6, PT, R202, R249.reuse, PT ;  /* 0x000000f9ca00720c */ /* 0x080fe60003fc6270 */
[----:B------:R1:W-:Y:S10]  /*1b9b0*/  MUFU.TANH R0, R11 ;  /* 0x0000000b00007308 */ /* 0x0003f40000002400 */
[----:B------:R-:W2:Y:S10]  /*1b9c0*/  MUFU.TANH R8, R14 ;  /* 0x0000000e00087308 */ /* 0x000eb40000002400 */
[----:B------:R3:W4:Y:S01]  /*1b9d0*/  MUFU.TANH R22, R23 ;  /* 0x0000001700167308 */ /* 0x0007220000002400 */
[----:B-1----:R-:W-:Y:S02]  /*1b9e0*/  FSEL R11, R7, -INF , !P2 ;  /* 0xff800000070b7808 */ /* 0x002fe40005000000 */
[-C--:B------:R-:W-:Y:S04]  /*1b9f0*/  ISETP.GT.AND P2, PT, R245, R202.reuse, PT ;  /* 0x000000caf500720c */ /* 0x080fe80003f44270 */
[----:B------:R-:W-:Y:S01]  /*1ba00*/  FSEL R7, R69, -INF , !P2 ;  /* 0xff80000045077808 */ /* 0x000fe20005000000 */
[----:B------:R-:W-:Y:S01]  /*1ba10*/  IMAD.MOV.U32 R69, RZ, RZ, R152 ;  /* 0x000000ffff457224 */ /* 0x000fe200078e0098 */
[----:B------:R-:W-:Y:S02]  /*1ba20*/  ISETP.GT.AND P2, PT, R248, R202, PT ;  /* 0x000000caf800720c */ /* 0x000fe40003f44270 */
[----:B--2---:R-:W-:Y:S02]  /*1ba30*/  FSEL R8, R8, -INF , !P0 ;  /* 0xff80000008087808 */ /* 0x004fe40004000000 */
[----:B------:R-:W-:Y:S02]  /*1ba40*/  FSEL R0, R0, -INF , !P2 ;  /* 0xff80000000007808 */ /* 0x000fe40005000000 */
[----:B------:R-:W-:Y:S02]  /*1ba50*/  ISETP.GT.AND P2, PT, R245, R210, PT ;  /* 0x000000d2f500720c */ /* 0x000fe40003f44270 */
[----:B------:R-:W-:Y:S02]  /*1ba60*/  ISETP.GE.AND P0, PT, R202, R250, PT ;  /* 0x000000faca00720c */ /* 0x000fe40003f06270 */
[----:B------:R-:W-:Y:S02]  /*1ba70*/  FSEL R6, R68, -INF , !P2 ;  /* 0xff80000044067808 */ /* 0x000fe40005000000 */
[-C--:B------:R-:W-:Y:S02]  /*1ba80*/  ISETP.GT.AND P2, PT, R248, R206.reuse, PT ;  /* 0x000000cef800720c */ /* 0x080fe40003f44270 */
[----:B---3--:R-:W-:Y:S02]  /*1ba90*/  FSEL R23, R0, -INF , !P0 ;  /* 0xff80000000177808 */ /* 0x008fe40004000000 */
[----:B------:R-:W-:Y:S02]  /*1baa0*/  ISETP.GT.AND P0, PT, R251, R206, PT ;  /* 0x000000cefb00720c */ /* 0x000fe40003f04270 */
[----:B------:R-:W-:Y:S02]  /*1bab0*/  FSEL R2, R15, -INF , !P2 ;  /* 0xff8000000f027808 */ /* 0x000fe40005000000 */
[----:B------:R-:W-:Y:S02]  /*1bac0*/  ISETP.GT.AND P2, PT, R251, R210, PT ;  /* 0x000000d2fb00720c */ /* 0x000fe40003f44270 */
[----:B------:R-:W-:Y:S02]  /*1bad0*/  FSEL R0, R12, -INF , !P0 ;  /* 0xff8000000c007808 */ /* 0x000fe40004000000 */
[----:B------:R1:W-:Y:S01]  /*1bae0*/  MUFU.TANH R12, R67 ;  /* 0x00000043000c7308 */ /* 0x0003e20000002400 */
[----:B------:R-:W-:Y:S02]  /*1baf0*/  FSEL R19, R7, -INF , !P6 ;  /* 0xff80000007137808 */ /* 0x000fe40007000000 */
[-C--:B------:R-:W-:Y:S02]  /*1bb00*/  ISETP.GE.AND P0, PT, R206, R250.reuse, PT ;  /* 0x000000face00720c */ /* 0x080fe40003f06270 */
[----:B------:R-:W-:Y:S02]  /*1bb10*/  FSEL R7, R18, -INF , !P2 ;  /* 0xff80000012077808 */ /* 0x000fe40005000000 */
[----:B------:R-:W-:Y:S02]  /*1bb20*/  ISETP.GE.AND P2, PT, R206, R249, PT ;  /* 0x000000f9ce00720c */ /* 0x000fe40003f46270 */
[----:B------:R-:W-:Y:S02]  /*1bb30*/  FSEL R18, R2, -INF , !P0 ;  /* 0xff80000002127808 */ /* 0x000fe40004000000 */
[----:B------:R-:W-:Y:S02]  /*1bb40*/  ISETP.GT.AND P0, PT, R245, R213, PT ;  /* 0x000000d5f500720c */ /* 0x000fe40003f04270 */
[----:B------:R-:W-:Y:S02]  /*1bb50*/  FSEL R68, R11, -INF , !P5 ;  /* 0xff8000000b447808 */ /* 0x000fe40006800000 */
[----:B------:R-:W-:Y:S02]  /*1bb60*/  FSEL R13, R9, -INF , !P2 ;  /* 0xff800000090d7808 */ /* 0x000fe40005000000 */
[C---:B------:R-:W-:Y:S02]  /*1bb70*/  ISETP.GE.AND P5, PT, R210.reuse, R249, PT ;  /* 0x000000f9d200720c */ /* 0x040fe40003fa6270 */
[----:B------:R-:W-:Y:S02]  /*1bb80*/  ISETP.GT.AND P2, PT, R251, R213, PT ;  /* 0x000000d5fb00720c */ /* 0x000fe40003f44270 */
[-C--:B------:R-:W-:Y:S01]  /*1bb90*/  ISETP.GE.AND P6, PT, R210, R250.reuse, PT ;  /* 0x000000fad200720c */ /* 0x080fe20003fc6270 */
[----:B------:R-:W-:Y:S01]  /*1bba0*/  IMAD.MOV.U32 R210, RZ, RZ, R165 ;  /* 0x000000ffffd27224 */ /* 0x000fe200078e00a5 */
[----:B------:R-:W-:Y:S01]  /*1bbb0*/  FSEL R11, R84, -INF , !P0 ;  /* 0xff800000540b7808 */ /* 0x000fe20004000000 */
[----:B------:R-:W-:Y:S01]  /*1bbc0*/  IMAD.MOV.U32 R84, RZ, RZ, R153 ;  /* 0x000000ffff547224 */ /* 0x000fe200078e0099 */
[----:B------:R-:W-:Y:S02]  /*1bbd0*/  FSEL R15, R6, -INF , !P5 ;  /* 0xff800000060f7808 */ /* 0x000fe40006800000 */
[----:B------:R-:W-:Y:S02]  /*1bbe0*/  ISETP.GT.AND P0, PT, R245, R201, PT ;  /* 0x000000c9f500720c */ /* 0x000fe40003f04270 */
[----:B------:R-:W-:Y:S02]  /*1bbf0*/  FSEL R6, R81, -INF , !P2 ;  /* 0xff80000051067808 */ /* 0x000fe40005000000 */
[----:B------:R-:W-:Y:S02]  /*1bc00*/  FSEL R14, R8, -INF , !P6 ;  /* 0xff800000080e7808 */ /* 0x000fe40007000000 */
[----:B------:R-:W-:Y:S02]  /*1bc10*/  ISETP.GT.AND P2, PT, R248, R213, PT ;  /* 0x000000d5f800720c */ /* 0x000fe40003f44270 */
[----:B------:R-:W-:Y:S02]  /*1bc20*/  FSEL R136, R7, -INF , !P1 ;  /* 0xff80000007887808 */ /* 0x000fe40004800000 */
[----:B------:R-:W-:Y:S02]  /*1bc30*/  ISETP.GT.AND P6, PT, R251, R201, PT ;  /* 0x000000c9fb00720c */ /* 0x000fe40003fc4270 */
[----:B------:R-:W-:Y:S02]  /*1bc40*/  ISETP.GE.AND P5, PT, R206, R247, PT ;  /* 0x000000f7ce00720c */ /* 0x000fe40003fa6270 */
[----:B------:R-:W-:Y:S01]  /*1bc50*/  FSEL R7, R85, -INF , !P0 ;  /* 0xff80000055077808 */ /* 0x000fe20004000000 */
[----:B------:R-:W-:Y:S01]  /*1bc60*/  IMAD.MOV.U32 R85, RZ, RZ, R137 ;  /* 0x000000ffff557224 */ /* 0x000fe200078e0089 */
[----:B------:R-:W-:Y:S02]  /*1bc70*/  ISETP.GT.AND P0, PT, R248, R201, PT ;  /* 0x000000c9f800720c */ /* 0x000fe40003f04270 */
[----:B------:R-:W-:Y:S02]  /*1bc80*/  FSEL R10, R26, -INF , !P2 ;  /* 0xff8000001a0a7808 */ /* 0x000fe40005000000 */
[----:B------:R2:W3:Y:S01]  /*1bc90*/  MUFU.TANH R26, R66 ;  /* 0x00000042001a7308 */ /* 0x0004e20000002400 */
[----:B----4-:R-:W-:Y:S02]  /*1bca0*/  FSEL R2, R22, -INF , !P6 ;  /* 0xff80000016027808 */ /* 0x010fe40007000000 */
[-C--:B------:R-:W-:Y:S02]  /*1bcb0*/  ISETP.GE.AND P2, PT, R201, R247.reuse, PT ;  /* 0x000000f7c900720c */ /* 0x080fe40003f46270 */
[----:B------:R-:W-:Y:S02]  /*1bcc0*/  FSEL R22, R0, -INF , !P5 ;  /* 0xff80000000167808 */ /* 0x000fe40006800000 */
[----:B------:R-:W-:Y:S01]  /*1bcd0*/  FSEL R0, R27, -INF , !P0 ;  /* 0xff8000001b007808 */ /* 0x000fe20004000000 */
[----:B------:R-:W-:Y:S01]  /*1bce0*/  IMAD.MOV.U32 R27, RZ, RZ, R218 ;  /* 0x000000ffff1b7224 */ /* 0x000fe200078e00da */
[----:B------:R-:W-:Y:S02]  /*1bcf0*/  ISETP.GE.AND P6, PT, R213, R247, PT ;  /* 0x000000f7d500720c */ /* 0x000fe40003fc6270 */
[CC--:B------:R-:W-:Y:S02]  /*1bd00*/  ISETP.GT.AND P0, PT, R245.reuse, R209.reuse, PT ;  /* 0x000000d1f500720c */ /* 0x0c0fe40003f04270 */
[----:B------:R-:W-:Y:S02]  /*1bd10*/  FSEL R50, R2, -INF , !P2 ;  /* 0xff80000002327808 */ /* 0x000fe40005000000 */
[----:B------:R-:W-:Y:S02]  /*1bd20*/  ISETP.GT.AND P2, PT, R248, R209, PT ;  /* 0x000000d1f800720c */ /* 0x000fe40003f44270 */
[----:B------:R-:W-:Y:S02]  /*1bd30*/  FSEL R44, R6, -INF , !P6 ;  /* 0xff800000062c7808 */ /* 0x000fe40007000000 */
[-C--:B------:R-:W-:Y:S02]  /*1bd40*/  ISETP.GT.AND P6, PT, R245, R205.reuse, PT ;  /* 0x000000cdf500720c */ /* 0x080fe40003fc4270 */
[----:B------:R-:W-:Y:S02]  /*1bd50*/  FSEL R6, R28, -INF , !P0 ;  /* 0xff8000001c067808 */ /* 0x000fe40004000000 */
[----:B------:R-:W-:Y:S02]  /*1bd60*/  ISETP.GT.AND P0, PT, R248, R205, PT ;  /* 0x000000cdf800720c */ /* 0x000fe40003f04270 */
[----:B------:R-:W-:Y:S02]  /*1bd70*/  FSEL R8, R30, -INF , !P2 ;  /* 0xff8000001e087808 */ /* 0x000fe40005000000 */
[-C--:B------:R-:W-:Y:S02]  /*1bd80*/  ISETP.GE.AND P2, PT, R201, R250.reuse, PT ;  /* 0x000000fac900720c */ /* 0x080fe40003f46270 */
[----:B------:R-:W-:Y:S02]  /*1bd90*/  FSEL R9, R29, -INF , !P6 ;  /* 0xff8000001d097808 */ /* 0x000fe40007000000 */
[----:B------:R-:W-:Y:S02]  /*1bda0*/  ISETP.GE.AND P6, PT, R201, R249, PT ;  /* 0x000000f9c900720c */ /* 0x000fe40003fc6270 */
[----:B------:R-:W-:Y:S02]  /*1bdb0*/  FSEL R2, R31, -INF , !P0 ;  /* 0xff8000001f027808 */ /* 0x000fe40004000000 */
[C---:B------:R-:W-:Y:S02]  /*1bdc0*/  ISETP.GT.AND P0, PT, R251.reuse, R209, PT ;  /* 0x000000d1fb00720c */ /* 0x040fe40003f04270 */
[----:B------:R-:W-:Y:S02]  /*1bdd0*/  FSEL R31, R0, -INF , !P2 ;  /* 0xff800000001f7808 */ /* 0x000fe40005000000 */
[----:B------:R-:W-:Y:S02]  /*1bde0*/  ISETP.GT.AND P2, PT, R251, R205, PT ;  /* 0x000000cdfb00720c */ /* 0x000fe40003f44270 */
[----:B------:R-:W-:Y:S02]  /*1bdf0*/  FSEL R28, R7, -INF , !P6 ;  /* 0xff800000071c7808 */ /* 0x000fe40007000000 */
[-C--:B------:R-:W-:Y:S02]  /*1be00*/  ISETP.GE.AND P1, PT, R213, R249.reuse, PT ;  /* 0x000000f9d500720c */ /* 0x080fe40003f26270 */
[----:B------:R-:W-:Y:S02]  /*1be10*/  FSEL R7, R34, -INF , !P0 ;  /* 0xff80000022077808 */ /* 0x000fe40004000000 */
[-C--:B------:R-:W-:Y:S02]  /*1be20*/  ISETP.GE.AND P0, PT, R205, R249.reuse, PT ;  /* 0x000000f9cd00720c */ /* 0x080fe40003f06270 */
[----:B------:R-:W-:Y:S01]  /*1be30*/  FSEL R0, R35, -INF , !P2 ;  /* 0xff80000023007808 */ /* 0x000fe20005000000 */
[----:B------:R-:W-:Y:S01]  /*1be40*/  IMAD.MOV.U32 R35, RZ, RZ, R220 ;  /* 0x000000ffff237224 */ /* 0x000fe200078e00dc */
[----:B------:R-:W-:Y:S02]  /*1be50*/  ISETP.GE.AND P2, PT, R205, R250, PT ;  /* 0x000000facd00720c */ /* 0x000fe40003f46270 */
[----:B------:R-:W-:Y:S02]  /*1be60*/  FSEL R81, R11, -INF , !P1 ;  /* 0xff8000000b517808 */ /* 0x000fe40004800000 */
[----:B------:R-:W-:Y:S02]  /*1be70*/  FSEL R30, R9, -INF , !P0 ;  /* 0xff800000091e7808 */ /* 0x000fe40004000000 */
[----:B------:R-:W-:Y:S02]  /*1be80*/  ISETP.GE.AND P1, PT, R209, R249, PT ;  /* 0x000000f9d100720c */ /* 0x000fe40003f26270 */
[----:B------:R-:W-:Y:S02]  /*1be90*/  ISETP.GT.AND P0, PT, R251, R212, PT ;  /* 0x000000d4fb00720c */ /* 0x000fe40003f04270 */
[-C--:B------:R-:W-:Y:S02]  /*1bea0*/  ISETP.GE.AND P5, PT, R213, R250.reuse, PT ;  /* 0x000000fad500720c */ /* 0x080fe40003fa6270 */
[----:B-1----:R-:W-:Y:S02]  /*1beb0*/  FSEL R67, R2, -INF , !P2 ;  /* 0xff80000002437808 */ /* 0x002fe40005000000 */
[----:B------:R-:W-:Y:S02]  /*1bec0*/  ISETP.GE.AND P6, PT, R209, R250, PT ;  /* 0x000000fad100720c */ /* 0x000fe40003fc6270 */
[-C--:B------:R-:W-:Y:S02]  /*1bed0*/  ISETP.GT.AND P2, PT, R245, R212.reuse, PT ;  /* 0x000000d4f500720c */ /* 0x080fe40003f44270 */
[----:B------:R-:W-:Y:S02]  /*1bee0*/  FSEL R29, R6, -INF , !P1 ;  /* 0xff800000061d7808 */ /* 0x000fe40004800000 */
[----:B------:R-:W-:Y:S01]  /*1bef0*/  FSEL R6, R38, -INF , !P0 ;  /* 0xff80000026067808 */ /* 0x000fe20004000000 */
[----:B------:R-:W-:Y:S01]  /*1bf00*/  IMAD.MOV.U32 R38, RZ, RZ, R144 ;  /* 0x000000ffff267224 */ /* 0x000fe200078e0090 */
[----:B------:R-:W-:Y:S02]  /*1bf10*/  FSEL R201, R10, -INF , !P5 ;  /* 0xff8000000ac97808 */ /* 0x000fe40006800000 */
[----:B------:R-:W-:Y:S02]  /*1bf20*/  FSEL R34, R8, -INF , !P6 ;  /* 0xff80000008227808 */ /* 0x000fe40007000000 */
[----:B------:R-:W-:Y:S02]  /*1bf30*/  ISETP.GT.AND P0, PT, R248, R212, PT ;  /* 0x000000d4f800720c */ /* 0x000fe40003f04270 */
[----:B------:R-:W-:Y:S01]  /*1bf40*/  FSEL R11, R40, -INF , !P2 ;  /* 0xff800000280b7808 */ /* 0x000fe20005000000 */
[----:B------:R-:W-:Y:S01]  /*1bf50*/  IMAD.MOV.U32 R40, RZ, RZ, R141 ;  /* 0x000000ffff287224 */ /* 0x000fe200078e008d */
[-C--:B------:R-:W-:Y:S01]  /*1bf60*/  ISETP.GE.AND P5, PT, R209, R247.reuse, PT ;  /* 0x000000f7d100720c */ /* 0x080fe20003fa6270 */
[----:B------:R-:W-:Y:S01]  /*1bf70*/  IMAD.MOV.U32 R209, RZ, RZ, R219 ;  /* 0x000000ffffd17224 */ /* 0x000fe200078e00db */
[-C--:B------:R-:W-:Y:S02]  /*1bf80*/  ISETP.GT.AND P6, PT, R251, R200.reuse, PT ;  /* 0x000000c8fb00720c */ /* 0x080fe40003fc4270 */
[-C--:B------:R-:W-:Y:S02]  /*1bf90*/  ISETP.GT.AND P2, PT, R245, R200.reuse, PT ;  /* 0x000000c8f500720c */ /* 0x080fe40003f44270 */
[----:B------:R-:W-:Y:S01]  /*1bfa0*/  FSEL R10, R42, -INF , !P0 ;  /* 0xff8000002a0a7808 */ /* 0x000fe20004000000 */
[----:B------:R-:W-:Y:S01]  /*1bfb0*/  MUFU.EX2 R209, R209 ;  /* 0x000000d100d17308 */ /* 0x000fe20000000800 */
[----:B------:R-:W-:Y:S02]  /*1bfc0*/  FSEL R202, R7, -INF , !P5 ;  /* 0xff80000007ca7808 */ /* 0x000fe40006800000 */
[-C--:B------:R-:W-:Y:S02]  /*1bfd0*/  ISETP.GE.AND P0, PT, R200, R247.reuse, PT ;  /* 0x000000f7c800720c */ /* 0x080fe40003f06270 */
[----:B------:R-:W-:Y:S01]  /*1bfe0*/  FSEL R2, R39, -INF , !P6 ;  /* 0xff80000027027808 */ /* 0x000fe20007000000 */
[----:B------:R-:W-:Y:S01]  /*1bff0*/  IMAD.MOV.U32 R39, RZ, RZ, R157 ;  /* 0x000000ffff277224 */ /* 0x000fe200078e009d */
[----:B------:R-:W-:Y:S01]  /*1c000*/  FSEL R7, R41, -INF , !P2 ;  /* 0xff80000029077808 */ /* 0x000fe20005000000 */
[----:B------:R-:W-:Y:S01]  /*1c010*/  IMAD.MOV.U32 R41, RZ, RZ, R140 ;  /* 0x000000ffff297224 */ /* 0x000fe200078e008c */
[-C--:B------:R-:W-:Y:S02]  /*1c020*/  ISETP.GE.AND P1, PT, R205, R247.reuse, PT ;  /* 0x000000f7cd00720c */ /* 0x080fe40003f26270 */
[----:B------:R-:W-:Y:S02]  /*1c030*/  ISETP.GT.AND P2, PT, R248, R200, PT ;  /* 0x000000c8f800720c */ /* 0x000fe40003f44270 */
[----:B------:R-:W-:Y:S02]  /*1c040*/  FSEL R129, R2, -INF , !P0 ;  /* 0xff80000002817808 */ /* 0x000fe40004000000 */
[----:B--2---:R-:W-:Y:S02]  /*1c050*/  FSEL R66, R0, -INF , !P1 ;  /* 0xff80000000427808 */ /* 0x004fe40004800000 */
[-C--:B------:R-:W-:Y:S02]  /*1c060*/  ISETP.GT.AND P0, PT, R248, R208.reuse, PT ;  /* 0x000000d0f800720c */ /* 0x080fe40003f04270 */
[----:B------:R-:W-:Y:S01]  /*1c070*/  FSEL R0, R43, -INF , !P2 ;  /* 0xff8000002b007808 */ /* 0x000fe20005000000 */
[----:B------:R-:W-:Y:S01]  /*1c080*/  IMAD.MOV.U32 R43, RZ, RZ, R145 ;  /* 0x000000ffff2b7224 */ /* 0x000fe200078e0091 */
[----:B------:R-:W-:Y:S02]  /*1c090*/  ISETP.GE.AND P6, PT, R212, R247, PT ;  /* 0x000000f7d400720c */ /* 0x000fe40003fc6270 */
[C---:B------:R-:W-:Y:S02]  /*1c0a0*/  ISETP.GT.AND P2, PT, R245.reuse, R208, PT ;  /* 0x000000d0f500720c */ /* 0x040fe40003f44270 */
[----:B------:R-:W-:Y:S01]  /*1c0b0*/  FSEL R8, R46, -INF , !P0 ;  /* 0xff8000002e087808 */ /* 0x000fe20004000000 */
[----:B------:R-:W-:Y:S01]  /*1c0c0*/  IMAD.MOV.U32 R46, RZ, RZ, R148 ;  /* 0x000000ffff2e7224 */ /* 0x000fe200078e0094 */
[----:B------:R-:W-:Y:S02]  /*1c0d0*/  FSEL R117, R6, -INF , !P6 ;  /* 0xff80000006757808 */ /* 0x000fe40007000000 */
[----:B------:R-:W-:Y:S02]  /*1c0e0*/  ISETP.GE.AND P0, PT, R200, R250, PT ;  /* 0x000000fac800720c */ /* 0x000fe40003f06270 */
[-C--:B------:R-:W-:Y:S02]  /*1c0f0*/  ISETP.GT.AND P6, PT, R245, R204.reuse, PT ;  /* 0x000000ccf500720c */ /* 0x080fe40003fc4270 */
[----:B------:R-:W-:Y:S01]  /*1c100*/  FSEL R6, R96, -INF , !P2 ;  /* 0xff80000060067808 */ /* 0x000fe20005000000 */
[----:B------:R-:W-:Y:S01]  /*1c110*/  IMAD.MOV.U32 R96, RZ, RZ, R221 ;  /* 0x000000ffff607224 */ /* 0x000fe200078e00dd */
[-C--:B------:R-:W-:Y:S02]  /*1c120*/  ISETP.GT.AND P2, PT, R248, R204.reuse, PT ;  /* 0x000000ccf800720c */ /* 0x080fe40003f44270 */
[----:B------:R-:W-:Y:S02]  /*1c130*/  FSEL R116, R0, -INF , !P0 ;  /* 0xff80000000747808 */ /* 0x000fe40004000000 */
[----:B------:R-:W-:Y:S02]  /*1c140*/  FSEL R9, R45, -INF , !P6 ;  /* 0xff8000002d097808 */ /* 0x000fe40007000000 */
[----:B------:R-:W-:Y:S02]  /*1c150*/  ISETP.GT.AND P0, PT, R251, R204, PT ;  /* 0x000000ccfb00720c */ /* 0x000fe40003f04270 */
[-C--:B------:R-:W-:Y:S02]  /*1c160*/  ISETP.GE.AND P6, PT, R200, R249.reuse, PT ;  /* 0x000000f9c800720c */ /* 0x080fe40003fc6270 */
[----:B------:R-:W-:Y:S01]  /*1c170*/  FSEL R2, R47, -INF , !P2 ;  /* 0xff8000002f027808 */ /* 0x000fe20005000000 */
[----:B------:R-:W-:Y:S01]  /*1c180*/  IMAD.MOV.U32 R47, RZ, RZ, R223 ;  /* 0x000000ffff2f7224 */ /* 0x000fe200078e00df */
[----:B------:R-:W-:Y:S02]  /*1c190*/  ISETP.GT.AND P2, PT, R251, R208, PT ;  /* 0x000000d0fb00720c */ /* 0x000fe40003f44270 */
[----:B------:R-:W-:Y:S02]  /*1c1a0*/  FSEL R0, R51, -INF , !P0 ;  /* 0xff80000033007808 */ /* 0x000fe40004000000 */
[----:B------:R-:W-:Y:S02]  /*1c1b0*/  FSEL R112, R7, -INF , !P6 ;  /* 0xff80000007707808 */ /* 0x000fe40007000000 */
[-C--:B------:R-:W-:Y:S02]  /*1c1c0*/  ISETP.GE.AND P0, PT, R204, R250.reuse, PT ;  /* 0x000000facc00720c */ /* 0x080fe40003f06270 */
[----:B------:R-:W-:Y:S02]  /*1c1d0*/  FSEL R7, R97, -INF , !P2 ;  /* 0xff80000061077808 */ /* 0x000fe40005000000 */
[-C--:B------:R-:W-:Y:S02]  /*1c1e0*/  ISETP.GE.AND P5, PT, R212, R249.reuse, PT ;  /* 0x000000f9d400720c */ /* 0x080fe40003fa6270 */
[----:B------:R-:W-:Y:S02]  /*1c1f0*/  ISETP.GE.AND P2, PT, R204, R249, PT ;  /* 0x000000f9cc00720c */ /* 0x000fe40003f46270 */
[-C--:B------:R-:W-:Y:S01]  /*1c200*/  ISETP.GE.AND P1, PT, R212, R250.reuse, PT ;  /* 0x000000fad400720c */ /* 0x080fe20003f26270 */
[----:B------:R-:W-:Y:S01]  /*1c210*/  IMAD.MOV.U32 R212, RZ, RZ, R156 ;  /* 0x000000ffffd47224 */ /* 0x000fe200078e009c */
[----:B------:R-:W-:Y:S02]  /*1c220*/  FSEL R134, R2, -INF , !P0 ;  /* 0xff80000002867808 */ /* 0x000fe40004000000 */
[----:B------:R-:W-:Y:S02]  /*1c230*/  FSEL R200, R11, -INF , !P5 ;  /* 0xff8000000bc87808 */ /* 0x000fe40006800000 */
[----:B------:R-:W-:Y:S02]  /*1c240*/  ISETP.GT.AND P0, PT, R245, R211, PT ;  /* 0x000000d3f500720c */ /* 0x000fe40003f04270 */
[----:B------:R-:W-:Y:S02]  /*1c250*/  FSEL R101, R9, -INF , !P2 ;  /* 0xff80000009657808 */ /* 0x000fe40005000000 */
[----:B------:R-:W-:Y:S02]  /*1c260*/  ISETP.GE.AND P5, PT, R208, R249, PT ;  /* 0x000000f9d000720c */ /* 0x000fe40003fa6270 */
[----:B------:R-:W-:Y:S02]  /*1c270*/  ISETP.GT.AND P2, PT, R251, R211, PT ;  /* 0x000000d3fb00720c */ /* 0x000fe40003f44270 */
[----:B------:R-:W-:Y:S02]  /*1c280*/  FSEL R205, R10, -INF , !P1 ;  /* 0xff8000000acd7808 */ /* 0x000fe40004800000 */
[----:B------:R-:W-:Y:S02]  /*1c290*/  ISETP.GE.AND P6, PT, R208, R250, PT ;  /* 0x000000fad000720c */ /* 0x000fe40003fc6270 */
[----:B------:R-:W-:Y:S02]  /*1c2a0*/  FSEL R11, R56, -INF , !P0 ;  /* 0xff800000380b7808 */ /* 0x000fe40004000000 */
[----:B------:R-:W-:Y:S02]  /*1c2b0*/  ISETP.GE.AND P1, PT, R208, R247, PT ;  /* 0x000000f7d000720c */ /* 0x000fe40003f26270 */
[----:B------:R-:W-:Y:S02]  /*1c2c0*/  ISETP.GT.AND P0, PT, R245, R135, PT ;  /* 0x00000087f500720c */ /* 0x000fe40003f04270 */
[----:B------:R-:W-:Y:S02]  /*1c2d0*/  FSEL R100, R6, -INF , !P5 ;  /* 0xff80000006647808 */ /* 0x000fe40006800000 */
[----:B------:R-:W-:Y:S01]  /*1c2e0*/  FSEL R6, R54, -INF , !P2 ;  /* 0xff80000036067808 */ /* 0x000fe20005000000 */
[----:B------:R-:W-:Y:S01]  /*1c2f0*/  IMAD.MOV.U32 R54, RZ, RZ, R47 ;  /* 0x000000ffff367224 */ /* 0x000fe200078e002f */
[----:B------:R-:W-:Y:S02]  /*1c300*/  ISETP.GT.AND P2, PT, R248, R211, PT ;  /* 0x000000d3f800720c */ /* 0x000fe40003f44270 */
        /* <DEDUP_REMOVED lines=8> */
[----:B------:R-:W-:Y:S02]  /*1c390*/  MOV R51, R128 ;  /* 0x0000008000337202 */ /* 0x000fe40000000f00 */
[-C--:B------:R-:W-:Y:S02]  /*1c3a0*/  ISETP.GE.AND P2, PT, R135, R247.reuse, PT ;  /* 0x000000f78700720c */ /* 0x080fe40003f46270 */
[----:B------:R-:W-:Y:S02]  /*1c3b0*/  FSEL R128, R0, -INF , !P5 ;  /* 0xff80000000807808 */ /* 0x000fe40006800000 */
[----:B------:R-:W-:Y:S02]  /*1c3c0*/  FSEL R0, R59, -INF , !P0 ;  /* 0xff8000003b007808 */ /* 0x000fe40004000000 */
[----:B------:R-:W-:Y:S02]  /*1c3d0*/  ISETP.GE.AND P6, PT, R211, R247, PT ;  /* 0x000000f7d300720c */ /* 0x000fe40003fc6270 */
[----:B------:R-:W-:Y:S02]  /*1c3e0*/  MOV R55, R149 ;  /* 0x0000009500377202 */ /* 0x000fe40000000f00 */
[-C--:B------:R-:W-:Y:S02]  /*1c3f0*/  ISETP.GT.AND P0, PT, R245, R207.reuse, PT ;  /* 0x000000cff500720c */ /* 0x080fe40003f04270 */
[----:B------:R-:W-:Y:S02]  /*1c400*/  FSEL R149, R2, -INF , !P2 ;  /* 0xff80000002957808 */ /* 0x000fe40005000000 */
[----:B------:R-:W-:Y:S02]  /*1c410*/  ISETP.GT.AND P2, PT, R248, R207, PT ;  /* 0x000000cff800720c */ /* 0x000fe40003f44270 */
[----:B------:R-:W-:Y:S02]  /*1c420*/  FSEL R148, R6, -INF , !P6 ;  /* 0xff80000006947808 */ /* 0x000fe40007000000 */
[----:B------:R-:W-:Y:S02]  /*1c430*/  FSEL R6, R60, -INF , !P0 ;  /* 0xff8000003c067808 */ /* 0x000fe40004000000 */
[----:B------:R-:W-:Y:S02]  /*1c440*/  ISETP.GT.AND P0, PT, R248, R203, PT ;  /* 0x000000cbf800720c */ /* 0x000fe40003f04270 */
[----:B------:R-:W-:Y:S02]  /*1c450*/  FSEL R8, R62, -INF , !P2 ;  /* 0xff8000003e087808 */ /* 0x000fe40005000000 */
[-C--:B------:R-:W-:Y:S02]  /*1c460*/  ISETP.GE.AND P2, PT, R135, R250.reuse, PT ;  /* 0x000000fa8700720c */ /* 0x080fe40003f46270 */
[-C--:B------:R-:W-:Y:S02]  /*1c470*/  ISETP.GE.AND P5, PT, R211, R250.reuse, PT ;  /* 0x000000fad300720c */ /* 0x080fe40003fa6270 */
[----:B------:R-:W-:Y:S02]  /*1c480*/  FSEL R2, R63, -INF , !P0 ;  /* 0xff8000003f027808 */ /* 0x000fe40004000000 */
[----:B------:R-:W-:Y:S02]  /*1c490*/  ISETP.GT.AND P0, PT, R251, R207, PT ;  /* 0x000000cffb00720c */ /* 0x000fe40003f04270 */
[-C--:B------:R-:W-:Y:S02]  /*1c4a0*/  ISETP.GT.AND P6, PT, R245, R203.reuse, PT ;  /* 0x000000cbf500720c */ /* 0x080fe40003fc4270 */
[----:B------:R-:W-:Y:S02]  /*1c4b0*/  FSEL R144, R0, -INF , !P2 ;  /* 0xff80000000907808 */ /* 0x000fe40005000000 */
[----:B------:R-:W-:Y:S02]  /*1c4c0*/  ISETP.GT.AND P2, PT, R251, R203, PT ;  /* 0x000000cbfb00720c */ /* 0x000fe40003f44270 */
[----:B------:R-:W-:Y:S02]  /*1c4d0*/  FSEL R208, R10, -INF , !P5 ;  /* 0xff8000000ad07808 */ /* 0x000fe40006800000 */
[----:B---3--:R-:W-:Y:S02]  /*1c4e0*/  FSEL R10, R26, -INF , !P0 ;  /* 0xff8000001a0a7808 */ /* 0x008fe40004000000 */
[----:B------:R-:W-:Y:S02]  /*1c4f0*/  FSEL R9, R61, -INF , !P6 ;  /* 0xff8000003d097808 */ /* 0x000fe40007000000 */
[-C--:B------:R-:W-:Y:S02]  /*1c500*/  ISETP.GE.AND P0, PT, R203, R249.reuse, PT ;  /* 0x000000f9cb00720c */ /* 0x080fe40003f06270 */
[-C--:B------:R-:W-:Y:S02]  /*1c510*/  ISETP.GE.AND P6, PT, R135, R249.reuse, PT ;  /* 0x000000f98700720c */ /* 0x080fe40003fc6270 */
[----:B------:R-:W-:Y:S02]  /*1c520*/  FSEL R0, R12, -INF , !P2 ;  /* 0xff8000000c007808 */ /* 0x000fe40005000000 */
[----:B------:R-:W-:Y:S01]  /*1c530*/  MUFU.TANH R12, R118 ;  /* 0x00000076000c7308 */ /* 0x000fe20000002400 */
[----:B------:R-:W-:Y:S02]  /*1c540*/  ISETP.GE.AND P2, PT, R203, R250, PT ;  /* 0x000000facb00720c */ /* 0x000fe40003f46270 */
[----:B------:R-:W-:Y:S02]  /*1c550*/  FSEL R137, R9, -INF , !P0 ;  /* 0xff80000009897808 */ /* 0x000fe40004000000 */
[----:B------:R-:W-:Y:S02]  /*1c560*/  FSEL R140, R7, -INF , !P6 ;  /* 0xff800000078c7808 */ /* 0x000fe40007000000 */
[----:B------:R-:W-:Y:S02]  /*1c570*/  ISETP.GT.AND P0, PT, R251, R226, PT ;  /* 0x000000e2fb00720c */ /* 0x000fe40003f04270 */
[----:B------:R-:W-:Y:S02]  /*1c580*/  ISETP.GE.AND P1, PT, R211, R249, PT ;  /* 0x000000f9d300720c */ /* 0x000fe40003f26270 */
[----:B------:R-:W-:Y:S02]  /*1c590*/  ISETP.GE.AND P6, PT, R207, R250, PT ;  /* 0x000000facf00720c */ /* 0x000fe40003fc6270 */
[----:B------:R-:W-:Y:S02]  /*1c5a0*/  FSEL R152, R2, -INF , !P2 ;  /* 0xff80000002987808 */ /* 0x000fe40005000000 */
[-C--:B------:R-:W-:Y:S02]  /*1c5b0*/  ISETP.GT.AND P2, PT, R245, R226.reuse, PT ;  /* 0x000000e2f500720c */ /* 0x080fe40003f44270 */
[----:B------:R-:W-:Y:S02]  /*1c5c0*/  FSEL R7, R70, -INF , !P0 ;  /* 0xff80000046077808 */ /* 0x000fe40004000000 */
[----:B------:R-:W-:Y:S02]  /*1c5d0*/  ISETP.GE.AND P5, PT, R207, R247, PT ;  /* 0x000000f7cf00720c */ /* 0x000fe40003fa6270 */
[----:B------:R-:W-:Y:S02]  /*1c5e0*/  FSEL R141, R8, -INF , !P6 ;  /* 0xff800000088d7808 */ /* 0x000fe40007000000 */
[----:B------:R-:W-:Y:S02]  /*1c5f0*/  FSEL R204, R11, -INF , !P1 ;  /* 0xff8000000bcc7808 */ /* 0x000fe40004800000 */
[----:B------:R-:W-:Y:S02]  /*1c600*/  ISETP.GT.AND P0, PT, R248, R226, PT ;  /* 0x000000e2f800720c */ /* 0x000fe40003f04270 */
[----:B------:R-:W-:Y:S02]  /*1c610*/  FSEL R11, R72, -INF , !P2 ;  /* 0xff800000480b7808 */ /* 0x000fe40005000000 */
[----:B------:R-:W-:Y:S01]  /*1c620*/  MUFU.TANH R72, R126 ;  /* 0x0000007e00487308 */ /* 0x000fe20000002400 */
[----:B------:R-:W-:Y:S02]  /*1c630*/  ISETP.GE.AND P1, PT, R207, R249, PT ;  /* 0x000000f9cf00720c */ /* 0x000fe40003f26270 */
[-C--:B------:R-:W-:Y:S02]  /*1c640*/  ISETP.GT.AND P6, PT, R251, R227.reuse, PT ;  /* 0x000000e3fb00720c */ /* 0x080fe40003fc4270 */
[----:B------:R-:W-:Y:S02]  /*1c650*/  ISETP.GT.AND P2, PT, R245, R227, PT ;  /* 0x000000e3f500720c */ /* 0x000fe40003f44270 */
[----:B------:R-:W-:Y:S02]  /*1c660*/  FSEL R207, R10, -INF , !P5 ;  /* 0xff8000000acf7808 */ /* 0x000fe40006800000 */
[----:B------:R-:W-:Y:S02]  /*1c670*/  FSEL R10, R74, -INF , !P0 ;  /* 0xff8000004a0a7808 */ /* 0x000fe40004000000 */
[----:B------:R-:W-:Y:S02]  /*1c680*/  FSEL R135, R6, -INF , !P1 ;  /* 0xff80000006877808 */ /* 0x000fe40004800000 */
[----:B------:R-:W-:Y:S02]  /*1c690*/  FSEL R2, R71, -INF , !P6 ;  /* 0xff80000047027808 */ /* 0x000fe40007000000 */
[----:B------:R-:W-:Y:S01]  /*1c6a0*/  MUFU.TANH R71, R127 ;  /* 0x0000007f00477308 */ /* 0x000fe20000002400 */
[-C--:B------:R-:W-:Y:S02]  /*1c6b0*/  ISETP.GE.AND P0, PT, R227, R247.reuse, PT ;  /* 0x000000f7e300720c */ /* 0x080fe40003f06270 */
[----:B------:R-:W-:Y:S02]  /*1c6c0*/  ISETP.GE.AND P1, PT, R203, R247, PT ;  /* 0x000000f7cb00720c */ /* 0x000fe40003f26270 */
[----:B------:R-:W-:Y:S02]  /*1c6d0*/  FSEL R6, R73, -INF , !P2 ;  /* 0xff80000049067808 */ /* 0x000fe40005000000 */
[----:B------:R-:W-:Y:S02]  /*1c6e0*/  ISETP.GT.AND P2, PT, R248, R227, PT ;  /* 0x000000e3f800720c */ /* 0x000fe40003f44270 */
[----:B------:R-:W-:Y:S02]  /*1c6f0*/  FSEL R221, R2, -INF , !P0 ;  /* 0xff80000002dd7808 */ /* 0x000fe40004000000 */
[----:B------:R-:W-:Y:S02]  /*1c700*/  FSEL R145, R0, -INF , !P1 ;  /* 0xff80000000917808 */ /* 0x000fe40004800000 */
[-C--:B------:R-:W-:Y:S02]  /*1c710*/  ISETP.GT.AND P0, PT, R248, R228.reuse, PT ;  /* 0x000000e4f800720c */ /* 0x080fe40003f04270 */
[----:B------:R-:W-:Y:S02]  /*1c720*/  FSEL R0, R75, -INF , !P2 ;  /* 0xff8000004b007808 */ /* 0x000fe40005000000 */
[----:B------:R-:W-:Y:S02]  /*1c730*/  ISETP.GE.AND P6, PT, R226, R247, PT ;  /* 0x000000f7e200720c */ /* 0x000fe40003fc6270 */
[----:B------:R-:W-:Y:S02]  /*1c740*/  ISETP.GT.AND P2, PT, R245, R228, PT ;  /* 0x000000e4f500720c */ /* 0x000fe40003f44270 */
[----:B------:R-:W-:Y:S02]  /*1c750*/  FSEL R8, R78, -INF , !P0 ;  /* 0xff8000004e087808 */ /* 0x000fe40004000000 */
[----:B------:R-:W-:Y:S02]  /*1c760*/  FSEL R220, R7, -INF , !P6 ;  /* 0xff80000007dc7808 */ /* 0x000fe40007000000 */
[----:B------:R-:W-:Y:S02]  /*1c770*/  ISETP.GE.AND P0, PT, R227, R250, PT ;  /* 0x000000fae300720c */ /* 0x000fe40003f06270 */
[----:B------:R-:W-:Y:S02]  /*1c780*/  FSEL R2, R76, -INF , !P2 ;  /* 0xff8000004c027808 */ /* 0x000fe40005000000 */
[----:B------:R-:W1:Y:S01]  /*1c790*/  MUFU.EX2 R76, R225 ;  /* 0x000000e1004c7308 */ /* 0x000e620000000800 */
[-C--:B------:R-:W-:Y:S02]  /*1c7a0*/  ISETP.GT.AND P6, PT, R245, R229.reuse, PT ;  /* 0x000000e5f500720c */ /* 0x080fe40003fc4270 */
[-C--:B------:R-:W-:Y:S02]  /*1c7b0*/  ISETP.GT.AND P2, PT, R248, R229.reuse, PT ;  /* 0x000000e5f800720c */ /* 0x080fe40003f44270 */
[----:B------:R-:W-:Y:S02]  /*1c7c0*/  MOV R42, R160 ;  /* 0x000000a0002a7202 */ /* 0x000fe40000000f00 */
[----:B------:R-:W-:Y:S02]  /*1c7d0*/  FSEL R160, R0, -INF , !P0 ;  /* 0xff80000000a07808 */ /* 0x000fe40004000000 */
[----:B------:R-:W-:Y:S02]  /*1c7e0*/  FSEL R9, R77, -INF , !P6 ;  /* 0xff8000004d097808 */ /* 0x000fe40007000000 */
[----:B------:R-:W-:Y:S02]  /*1c7f0*/  ISETP.GT.AND P0, PT, R251, R229, PT ;  /* 0x000000e5fb00720c */ /* 0x000fe40003f04270 */
[----:B------:R-:W-:Y:S02]  /*1c800*/  FSEL R7, R79, -INF , !P2 ;  /* 0xff8000004f077808 */ /* 0x000fe40005000000 */
[-C--:B------:R-:W-:Y:S02]  /*1c810*/  ISETP.GE.AND P6, PT, R227, R249.reuse, PT ;  /* 0x000000f9e300720c */ /* 0x080fe40003fc6270 */
[----:B------:R-:W-:Y:S02]  /*1c820*/  ISETP.GT.AND P2, PT, R251, R228, PT ;  /* 0x000000e4fb00720c */ /* 0x000fe40003f44270 */
[----:B------:R-:W-:Y:S02]  /*1c830*/  FSEL R0, R83, -INF , !P0 ;  /* 0xff80000053007808 */ /* 0x000fe40004000000 */
[----:B------:R-:W-:Y:S02]  /*1c840*/  FSEL R153, R6, -INF , !P6 ;  /* 0xff80000006997808 */ /* 0x000fe40007000000 */
[CC--:B------:R-:W-:Y:S02]  /*1c850*/  ISETP.GE.AND P0, PT, R229.reuse, R250.reuse, PT ;  /* 0x000000fae500720c */ /* 0x0c0fe40003f06270 */
[----:B------:R-:W-:Y:S02]  /*1c860*/  FSEL R6, R82, -INF , !P2 ;  /* 0xff80000052067808 */ /* 0x000fe40005000000 */
[-C--:B------:R-:W-:Y:S02]  /*1c870*/  ISETP.GE.AND P2, PT, R229, R249.reuse, PT ;  /* 0x000000f9e500720c */ /* 0x080fe40003f46270 */
[C---:B------:R-:W-:Y:S02]  /*1c880*/  ISETP.GE.AND P5, PT, R226.reuse, R249, PT ;  /* 0x000000f9e200720c */ /* 0x040fe40003fa6270 */
        /* <DEDUP_REMOVED lines=8> */
[----:B------:R-:W-:Y:S02]  /*1c910*/  FSEL R11, R88, -INF , !P0 ;  /* 0xff800000580b7808 */ /* 0x000fe40004000000 */
[----:B------:R-:W-:Y:S02]  /*1c920*/  ISETP.GE.AND P1, PT, R228, R247, PT ;  /* 0x000000f7e400720c */ /* 0x000fe40003f26270 */
[----:B------:R-:W-:Y:S02]  /*1c930*/  FSEL R157, R8, -INF , !P6 ;  /* 0xff800000089d7808 */ /* 0x000fe40007000000 */
[----:B------:R-:W-:Y:S02]  /*1c940*/  ISETP.GE.AND P5, PT, R228, R249, PT ;  /* 0x000000f9e400720c */ /* 0x000fe40003fa6270 */
[-C--:B------:R-:W-:Y:S02]  /*1c950*/  ISETP.GT.AND P0, PT, R245, R231.reuse, PT ;  /* 0x000000e7f500720c */ /* 0x080fe40003f04270 */
[----:B------:R-:W-:Y:S02]  /*1c960*/  ISETP.GT.AND P6, PT, R251, R231, PT ;  /* 0x000000e7fb00720c */ /* 0x000fe40003fc4270 */
[----:B------:R-:W-:Y:S02]  /*1c970*/  FSEL R7, R86, -INF , !P2 ;  /* 0xff80000056077808 */ /* 0x000fe40005000000 */
[----:B------:R-:W-:Y:S02]  /*1c980*/  ISETP.GT.AND P2, PT, R248, R230, PT ;  /* 0x000000e6f800720c */ /* 0x000fe40003f44270 */
[----:B------:R-:W-:Y:S02]  /*1c990*/  FSEL R211, R6, -INF , !P1 ;  /* 0xff80000006d37808 */ /* 0x000fe40004800000 */
[----:B------:R-:W-:Y:S02]  /*1c9a0*/  FSEL R83, R2, -INF , !P5 ;  /* 0xff80000002537808 */ /* 0x000fe40006800000 */
[----:B------:R-:W-:Y:S02]  /*1c9b0*/  FSEL R6, R89, -INF , !P0 ;  /* 0xff80000059067808 */ /* 0x000fe40004000000 */
[----:B------:R-:W-:Y:S02]  /*1c9c0*/  FSEL R2, R87, -INF , !P6 ;  /* 0xff80000057027808 */ /* 0x000fe40007000000 */
[----:B------:R-:W-:Y:S02]  /*1c9d0*/  ISETP.GE.AND P5, PT, R229, R247, PT ;  /* 0x000000f7e500720c */ /* 0x000fe40003fa6270 */
[----:B------:R-:W-:Y:S02]  /*1c9e0*/  ISETP.GT.AND P0, PT, R248, R231, PT ;  /* 0x000000e7f800720c */ /* 0x000fe40003f04270 */
[-C--:B------:R-:W-:Y:S02]  /*1c9f0*/  ISETP.GE.AND P6, PT, R230, R247.reuse, PT ;  /* 0x000000f7e600720c */ /* 0x080fe40003fc6270 */
[----:B------:R-:W-:Y:S02]  /*1ca00*/  FSEL R10, R90, -INF , !P2 ;  /* 0xff8000005a0a7808 */ /* 0x000fe40005000000 */
[----:B------:R-:W-:Y:S02]  /*1ca10*/  ISETP.GE.AND P2, PT, R231, R247, PT ;  /* 0x000000f7e700720c */ /* 0x000fe40003f46270 */
[----:B------:R-:W-:Y:S02]  /*1ca20*/  FSEL R219, R0, -INF , !P5 ;  /* 0xff80000000db7808 */ /* 0x000fe40006800000 */
[----:B------:R-:W-:Y:S02]  /*1ca30*/  FSEL R0, R91, -INF , !P0 ;  /* 0xff8000005b007808 */ /* 0x000fe40004000000 */
[----:B------:R-:W-:Y:S02]  /*1ca40*/  FSEL R82, R7, -INF , !P6 ;  /* 0xff80000007527808 */ /* 0x000fe40007000000 */
[CC--:B------:R-:W-:Y:S02]  /*1ca50*/  ISETP.GT.AND P0, PT, R245.reuse, R252.reuse, PT ;  /* 0x000000fcf500720c */ /* 0x0c0fe40003f04270 */
[----:B------:R-:W-:Y:S02]  /*1ca60*/  ISETP.GT.AND P6, PT, R245, R51, PT ;  /* 0x00000033f500720c */ /* 0x000fe40003fc4270 */
[----:B------:R-:W-:Y:S02]  /*1ca70*/  FSEL R57, R2, -INF , !P2 ;  /* 0xff80000002397808 */ /* 0x000fe40005000000 */
[----:B------:R-:W-:Y:S02]  /*1ca80*/  ISETP.GT.AND P2, PT, R248, R252, PT ;  /* 0x000000fcf800720c */ /* 0x000fe40003f44270 */
[----:B------:R-:W-:Y:S02]  /*1ca90*/  FSEL R2, R92, -INF , !P0 ;  /* 0xff8000005c027808 */ /* 0x000fe40004000000 */
[----:B------:R-:W-:Y:S02]  /*1caa0*/  FSEL R9, R93, -INF , !P6 ;  /* 0xff8000005d097808 */ /* 0x000fe40007000000 */
[CC--:B------:R-:W-:Y:S02]  /*1cab0*/  ISETP.GE.AND P5, PT, R230.reuse, R250.reuse, PT ;  /* 0x000000fae600720c */ /* 0x0c0fe40003fa6270 */
[----:B------:R-:W-:Y:S02]  /*1cac0*/  ISETP.GE.AND P1, PT, R230, R249, PT ;  /* 0x000000f9e600720c */ /* 0x000fe40003f26270 */
[----:B------:R-:W-:Y:S02]  /*1cad0*/  ISETP.GT.AND P0, PT, R248, R51, PT ;  /* 0x00000033f800720c */ /* 0x000fe40003f04270 */
[CC--:B------:R-:W-:Y:S02]  /*1cae0*/  ISETP.GE.AND P6, PT, R231.reuse, R249.reuse, PT ;  /* 0x000000f9e700720c */ /* 0x0c0fe40003fc6270 */
[----:B------:R-:W-:Y:S02]  /*1caf0*/  FSEL R8, R94, -INF , !P2 ;  /* 0xff8000005e087808 */ /* 0x000fe40005000000 */
[----:B------:R-:W-:Y:S02]  /*1cb00*/  ISETP.GE.AND P2, PT, R231, R250, PT ;  /* 0x000000fae700720c */ /* 0x000fe40003f46270 */
[----:B------:R-:W-:Y:S02]  /*1cb10*/  FSEL R97, R10, -INF , !P5 ;  /* 0xff8000000a617808 */ /* 0x000fe40006800000 */
[----:B------:R-:W-:Y:S02]  /*1cb20*/  FSEL R7, R95, -INF , !P0 ;  /* 0xff8000005f077808 */ /* 0x000fe40004000000 */
[----:B------:R-:W-:Y:S02]  /*1cb30*/  FSEL R45, R11, -INF , !P1 ;  /* 0xff8000000b2d7808 */ /* 0x000fe40004800000 */
[----:B------:R-:W-:Y:S02]  /*1cb40*/  FSEL R218, R6, -INF , !P6 ;  /* 0xff80000006da7808 */ /* 0x000fe40007000000 */
[C---:B------:R-:W-:Y:S02]  /*1cb50*/  ISETP.GT.AND P0, PT, R251.reuse, R252, PT ;  /* 0x000000fcfb00720c */ /* 0x040fe40003f04270 */
[C---:B------:R-:W-:Y:S02]  /*1cb60*/  ISETP.GE.AND P1, PT, R252.reuse, R249, PT ;  /* 0x000000f9fc00720c */ /* 0x040fe40003f26270 */
[CC--:B------:R-:W-:Y:S02]  /*1cb70*/  ISETP.GE.AND P6, PT, R252.reuse, R250.reuse, PT ;  /* 0x000000fafc00720c */ /* 0x0c0fe40003fc6270 */
[----:B------:R-:W-:Y:S02]  /*1cb80*/  ISETP.GE.AND P5, PT, R252, R247, PT ;  /* 0x000000f7fc00720c */ /* 0x000fe40003fa6270 */
[----:B------:R-:W-:Y:S02]  /*1cb90*/  FSEL R252, R0, -INF , !P2 ;  /* 0xff80000000fc7808 */ /* 0x000fe40005000000 */
[----:B------:R-:W-:Y:S02]  /*1cba0*/  ISETP.GT.AND P2, PT, R251, R51, PT ;  /* 0x00000033fb00720c */ /* 0x000fe40003f44270 */
[----:B------:R-:W-:Y:S02]  /*1cbb0*/  FSEL R165, R2, -INF , !P1 ;  /* 0xff80000002a57808 */ /* 0x000fe40004800000 */
[----:B------:R-:W-:Y:S02]  /*1cbc0*/  FSEL R6, R99, -INF , !P2 ;  /* 0xff80000063067808 */ /* 0x000fe40005000000 */
[----:B------:R-:W-:Y:S01]  /*1cbd0*/  FSEL R10, R98, -INF , !P0 ;  /* 0xff800000620a7808 */ /* 0x000fe20004000000 */
[----:B-1----:R-:W-:Y:S01]  /*1cbe0*/  FADD.FTZ R98, R76, R214 ;  /* 0x000000d64c627221 */ /* 0x002fe20000010000 */
[C---:B------:R-:W-:Y:S02]  /*1cbf0*/  ISETP.GE.AND P1, PT, R51.reuse, R247, PT ;  /* 0x000000f73300720c */ /* 0x040fe40003f26270 */
[C---:B------:R-:W-:Y:S02]  /*1cc00*/  ISETP.GE.AND P0, PT, R51.reuse, R249, PT ;  /* 0x000000f93300720c */ /* 0x040fe40003f06270 */
[----:B------:R-:W-:Y:S01]  /*1cc10*/  ISETP.GE.AND P2, PT, R51, R250, PT ;  /* 0x000000fa3300720c */ /* 0x000fe20003f46270 */
[----:B------:R-:W-:Y:S01]  /*1cc20*/  IMAD.MOV.U32 R51, RZ, RZ, R96 ;  /* 0x000000ffff337224 */ /* 0x000fe200078e0060 */
[----:B------:R-:W-:Y:S01]  /*1cc30*/  FSEL R227, R8, -INF , !P6 ;  /* 0xff80000008e37808 */ /* 0x000fe20007000000 */
[----:B------:R-:W-:Y:S01]  /*1cc40*/  IMAD.MOV.U32 R96, RZ, RZ, R43 ;  /* 0x000000ffff607224 */ /* 0x000fe200078e002b */
[----:B------:R-:W-:Y:S01]  /*1cc50*/  ISETP.GT.AND P6, PT, R251, R55, PT ;  /* 0x00000037fb00720c */ /* 0x000fe20003fc4270 */
[----:B------:R-:W-:Y:S01]  /*1cc60*/  IMAD.MOV.U32 R43, RZ, RZ, R42 ;  /* 0x000000ffff2b7224 */ /* 0x000fe200078e002a */
[----:B------:R-:W-:Y:S01]  /*1cc70*/  FSEL R231, R7, -INF , !P2 ;  /* 0xff80000007e77808 */ /* 0x000fe20005000000 */
[----:B------:R-:W-:Y:S01]  /*1cc80*/  IMAD.MOV.U32 R42, RZ, RZ, R41 ;  /* 0x000000ffff2a7224 */ /* 0x000fe200078e0029 */
[-C--:B------:R-:W-:Y:S01]  /*1cc90*/  ISETP.GT.AND P2, PT, R245, R46.reuse, PT ;  /* 0x0000002ef500720c */ /* 0x080fe20003f44270 */
[----:B------:R-:W-:Y:S01]  /*1cca0*/  IMAD.MOV.U32 R41, RZ, RZ, R40 ;  /* 0x000000ffff297224 */ /* 0x000fe200078e0028 */
[----:B------:R-:W-:Y:S01]  /*1ccb0*/  FSEL R0, R103, -INF , !P6 ;  /* 0xff80000067007808 */ /* 0x000fe20007000000 */
[----:B------:R-:W-:Y:S01]  /*1ccc0*/  IMAD.MOV.U32 R40, RZ, RZ, R212 ;  /* 0x000000ffff287224 */ /* 0x000fe200078e00d4 */
[-C--:B------:R-:W-:Y:S01]  /*1ccd0*/  ISETP.GT.AND P6, PT, R248, R46.reuse, PT ;  /* 0x0000002ef800720c */ /* 0x080fe20003fc4270 */
[----:B------:R-:W-:Y:S01]  /*1cce0*/  IMAD.MOV.U32 R212, RZ, RZ, R39 ;  /* 0x000000ffffd47224 */ /* 0x000fe200078e0027 */
[----:B------:R-:W-:Y:S01]  /*1ccf0*/  MOV R39, R85 ;  /* 0x0000005500277202 */ /* 0x000fe20000000f00 */
[----:B------:R-:W-:Y:S01]  /*1cd00*/  IMAD.MOV.U32 R85, RZ, RZ, R164 ;  /* 0x000000ffff557224 */ /* 0x000fe200078e00a4 */
[----:B------:R-:W-:Y:S02]  /*1cd10*/  FSEL R164, R9, -INF , !P0 ;  /* 0xff80000009a47808 */ /* 0x000fe40004000000 */
[----:B------:R-:W-:Y:S01]  /*1cd20*/  ISETP.GT.AND P0, PT, R251, R46, PT ;  /* 0x0000002efb00720c */ /* 0x000fe20003f04270 */
[----:B------:R-:W-:Y:S01]  /*1cd30*/  IMAD.MOV.U32 R47, RZ, RZ, R39 ;  /* 0x000000ffff2f7224 */ /* 0x000fe200078e0027 */
[----:B------:R-:W-:Y:S02]  /*1cd40*/  FSEL R9, R104, -INF , !P2 ;  /* 0xff80000068097808 */ /* 0x000fe40005000000 */
[----:B------:R-:W-:Y:S02]  /*1cd50*/  FSEL R2, R102, -INF , !P0 ;  /* 0xff80000066027808 */ /* 0x000fe40004000000 */
[-C--:B------:R-:W-:Y:S02]  /*1cd60*/  ISETP.GT.AND P0, PT, R245, R55.reuse, PT ;  /* 0x00000037f500720c */ /* 0x080fe40003f04270 */
[----:B------:R-:W-:Y:S02]  /*1cd70*/  ISETP.GE.AND P2, PT, R46, R250, PT ;  /* 0x000000fa2e00720c */ /* 0x000fe40003f46270 */
[----:B------:R-:W-:Y:S02]  /*1cd80*/  FSEL R8, R105, -INF , !P0 ;  /* 0xff80000069087808 */ /* 0x000fe40004000000 */
[----:B------:R-:W-:Y:S02]  /*1cd90*/  ISETP.GT.AND P0, PT, R248, R55, PT ;  /* 0x00000037f800720c */ /* 0x000fe40003f04270 */
[----:B------:R-:W-:Y:S02]  /*1cda0*/  FSEL R11, R106, -INF , !P6 ;  /* 0xff8000006a0b7808 */ /* 0x000fe40007000000 */
[----:B------:R-:W-:Y:S02]  /*1cdb0*/  FSEL R60, R10, -INF , !P5 ;  /* 0xff8000000a3c7808 */ /* 0x000fe40006800000 */
[----:B------:R-:W-:Y:S02]  /*1cdc0*/  FSEL R10, R107, -INF , !P0 ;  /* 0xff8000006b0a7808 */ /* 0x000fe40004000000 */
[----:B------:R-:W-:Y:S02]  /*1cdd0*/  FSEL R92, R11, -INF , !P2 ;  /* 0xff8000000b5c7808 */ /* 0x000fe40005000000 */
[----:B------:R1:W-:Y:S01]  /*1cde0*/  MUFU.TANH R11, R122 ;  /* 0x0000007a000b7308 */ /* 0x0003e20000002400 */
[-C--:B------:R-:W-:Y:S02]  /*1cdf0*/  ISETP.GT.AND P0, PT, R245, R54.reuse, PT ;  /* 0x00000036f500720c */ /* 0x080fe40003f04270 */
[----:B------:R-:W-:Y:S02]  /*1ce00*/  FSEL R26, R6, -INF , !P1 ;  /* 0xff800000061a7808 */ /* 0x000fe40004800000 */
[-C--:B------:R-:W-:Y:S02]  /*1ce10*/  ISETP.GE.AND P6, PT, R55, R247.reuse, PT ;  /* 0x000000f73700720c */ /* 0x080fe40003fc6270 */
[C---:B------:R-:W-:Y:S02]  /*1ce20*/  ISETP.GE.AND P5, PT, R46.reuse, R247, PT ;  /* 0x000000f72e00720c */ /* 0x040fe40003fa6270 */
[----:B------:R-:W-:Y:S01]  /*1ce30*/  ISETP.GE.AND P1, PT, R46, R249, PT ;  /* 0x000000f92e00720c */ /* 0x000fe20003f26270 */
[----:B------:R-:W-:Y:S01]  /*1ce40*/  IMAD.MOV.U32 R46, RZ, RZ, R96 ;  /* 0x000000ffff2e7224 */ /* 0x000fe200078e0060 */
[----:B------:R-:W-:Y:S01]  /*1ce50*/  FSEL R7, R108, -INF , !P0 ;  /* 0xff8000006c077808 */ /* 0x000fe20004000000 */
[----:B------:R-:W-:Y:S01]  /*1ce60*/  IMAD.MOV.U32 R96, RZ, RZ, R212 ;  /* 0x000000ffff607224 */ /* 0x000fe200078e00d4 */
[----:B------:R-:W-:Y:S01]  /*1ce70*/  ISETP.GT.AND P0, PT, R248, R51, PT ;  /* 0x00000033f800720c */ /* 0x000fe20003f04270 */
[----:B------:R-:W-:Y:S01]  /*1ce80*/  IMAD.MOV.U32 R212, RZ, RZ, R35 ;  /* 0x000000ffffd47224 */ /* 0x000fe200078e0023 */
[----:B------:R-:W-:Y:S02]  /*1ce90*/  FSEL R35, R0, -INF , !P6 ;  /* 0xff80000000237808 */ /* 0x000fe40007000000 */
[----:B------:R-:W-:Y:S02]  /*1cea0*/  FSEL R0, R111, -INF , !P0 ;  /* 0xff8000006f007808 */ /* 0x000fe40004000000 */
[----:B------:R-:W-:Y:S02]  /*1ceb0*/  ISETP.GE.AND P0, PT, R54, R249, PT ;  /* 0x000000f93600720c */ /* 0x000fe40003f06270 */
[----:B------:R-:W-:Y:S02]  /*1cec0*/  ISETP.GT.AND P6, PT, R248, R54, PT ;  /* 0x00000036f800720c */ /* 0x000fe40003fc4270 */
[----:B------:R-:W-:Y:S02]  /*1ced0*/  FSEL R108, R7, -INF , !P0 ;  /* 0xff800000076c7808 */ /* 0x000fe40004000000 */
[----:B------:R-:W-:Y:S02]  /*1cee0*/  ISETP.GE.AND P0, PT, R51, R250, PT ;  /* 0x000000fa3300720c */ /* 0x000fe40003f06270 */
[----:B------:R-:W-:Y:S02]  /*1cef0*/  FSEL R39, R2, -INF , !P5 ;  /* 0xff80000002277808 */ /* 0x000fe40006800000 */
[----:B-1----:R-:W-:Y:S02]  /*1cf00*/  FSEL R122, R0, -INF , !P0 ;  /* 0xff800000007a7808 */ /* 0x002fe40004000000 */
[----:B------:R-:W-:Y:S02]  /*1cf10*/  FMNMX3.FTZ R0, R3, R68, R19, !PT ;  /* 0x0000004403007276 */ /* 0x000fe40007810013 */
[----:B------:R-:W-:Y:S02]  /*1cf20*/  ISETP.GT.AND P5, PT, R245, R51, PT ;  /* 0x00000033f500720c */ /* 0x000fe40003fa4270 */
[----:B------:R-:W-:Y:S02]  /*1cf30*/  FMNMX3.FTZ R0, R0, R15, R13, !PT ;  /* 0x0000000f00007276 */ /* 0x000fe4000781000d */
[----:B------:R-:W-:Y:S02]  /*1cf40*/  FSEL R2, R110, -INF , !P6 ;  /* 0xff8000006e027808 */ /* 0x000fe40007000000 */
[----:B------:R-:W-:Y:S02]  /*1cf50*/  FMNMX3.FTZ R0, R0, R81, R28, !PT ;  /* 0x0000005100007276 */ /* 0x000fe4000781001c */
[-C--:B------:R-:W-:Y:S02]  /*1cf60*/  ISETP.GE.AND P6, PT, R55, R250.reuse, PT ;  /* 0x000000fa3700720c */ /* 0x080fe40003fc6270 */
[----:B------:R-:W-:Y:S02]  /*1cf70*/  FSEL R6, R109, -INF , !P5 ;  /* 0xff8000006d067808 */ /* 0x000fe40006800000 */
[----:B------:R-:W-:Y:S02]  /*1cf80*/  FMNMX3.FTZ R0, R0, R29, R30, !PT ;  /* 0x0000001d00007276 */ /* 0x000fe4000781001e */
[-C--:B------:R-:W-:Y:S02]  /*1cf90*/  ISETP.GE.AND P5, PT, R55, R249.reuse, PT ;  /* 0x000000f93700720c */ /* 0x080fe40003fa6270 */
[----:B------:R-:W-:Y:S02]  /*1cfa0*/  FSEL R105, R9, -INF , !P1 ;  /* 0xff80000009697808 */ /* 0x000fe40004800000 */
[----:B------:R-:W-:Y:S01]  /*1cfb0*/  MUFU.TANH R9, R125 ;  /* 0x0000007d00097308 */ /* 0x000fe20000002400 */
[----:B------:R-:W-:Y:S02]  /*1cfc0*/  ISETP.GE.AND P1, PT, R54, R250, PT ;  /* 0x000000fa3600720c */ /* 0x000fe40003f26270 */
[----:B------:R-:W-:Y:S02]  /*1cfd0*/  FSEL R93, R10, -INF , !P6 ;  /* 0xff8000000a5d7808 */ /* 0x000fe40007000000 */
[----:B------:R-:W-:Y:S02]  /*1cfe0*/  FMNMX3.FTZ R0, R0, R200, R112, !PT ;  /* 0x000000c800007276 */ /* 0x000fe40007810070 */
[----:B------:R-:W-:Y:S03]  /*1cff0*/  ISETP.GE.AND P6, PT, R51, R249, PT ;  /* 0x000000f93300720c */ /* 0x000fe60003fc6270 */
[----:B------:R-:W-:Y:S01]  /*1d000*/  MUFU.TANH R10, R123 ;  /* 0x0000007b000a7308 */ /* 0x000fe20000002400 */
[----:B------:R-:W-:Y:S02]  /*1d010*/  FSEL R106, R8, -INF , !P5 ;  /* 0xff800000086a7808 */ /* 0x000fe40006800000 */
[----:B------:R-:W-:Y:S02]  /*1d020*/  FSEL R99, R2, -INF , !P1 ;  /* 0xff80000002637808 */ /* 0x000fe40004800000 */
[----:B------:R-:W-:Y:S02]  /*1d030*/  ISETP.GT.AND P5, PT, R251, R54, PT ;  /* 0x00000036fb00720c */ /* 0x000fe40003fa4270 */
[----:B------:R-:W-:Y:S03]  /*1d040*/  ISETP.GE.AND P1, PT, R51, R247, PT ;  /* 0x000000f73300720c */ /* 0x000fe60003f26270 */
[----:B------:R-:W1:Y:S01]  /*1d050*/  MUFU.TANH R8, R124 ;  /* 0x0000007c00087308 */ /* 0x000e620000002400 */
[----:B------:R-:W-:Y:S02]  /*1d060*/  FMNMX3.FTZ R2, R0, R100, R101, !PT ;  /* 0x0000006400027276 */ /* 0x000fe40007810065 */
[----:B------:R-:W-:Y:S02]  /*1d070*/  FSEL R109, R6, -INF , !P6 ;  /* 0xff800000066d7808 */ /* 0x000fe40007000000 */
[----:B------:R-:W-:Y:S02]  /*1d080*/  ISETP.GT.AND P6, PT, R251, R51, PT ;  /* 0x00000033fb00720c */ /* 0x000fe40003fc4270 */
[----:B------:R-:W-:Y:S02]  /*1d090*/  FMNMX3.FTZ R2, R2, R204, R140, !PT ;  /* 0x000000cc02027276 */ /* 0x000fe4000781008c */
        /* <DEDUP_REMOVED lines=9> */
[----:B-1----:R-:W-:Y:S02]  /*1d130*/  FSEL R8, R8, -INF , !P6 ;  /* 0xff80000008087808 */ /* 0x002fe40007000000 */
[----:B------:R-:W-:Y:S02]  /*1d140*/  FMNMX3.FTZ R2, R2, R83, R156, !PT ;  /* 0x0000005302027276 */ /* 0x000fe4000781009c */
[----:B------:R-:W-:Y:S02]  /*1d150*/  FSEL R114, R114, -INF , !P5 ;  /* 0xff80000072727808 */ /* 0x000fe40006800000 */
[----:B------:R-:W-:Y:S02]  /*1d160*/  ISETP.GE.AND P6, PT, R96, R249, PT ;  /* 0x000000f96000720c */ /* 0x000fe40003fc6270 */
[-C--:B------:R-:W-:Y:S02]  /*1d170*/  ISETP.GT.AND P0, PT, R251, R47.reuse, PT ;  /* 0x0000002ffb00720c */ /* 0x080fe40003f04270 */
[----:B------:R-:W-:Y:S02]  /*1d180*/  FMNMX3.FTZ R0, R0, R34, R67, !PT ;  /* 0x0000002200007276 */ /* 0x000fe40007810043 */
[----:B------:R-:W-:Y:S02]  /*1d190*/  ISETP.GT.AND P5, PT, R245, R47, PT ;  /* 0x0000002ff500720c */ /* 0x000fe40003fa4270 */
[----:B------:R-:W-:Y:S02]  /*1d1a0*/  FMNMX3.FTZ R2, R2, R45, R218, !PT ;  /* 0x0000002d02027276 */ /* 0x000fe400078100da */
[----:B------:R-:W-:Y:S02]  /*1d1b0*/  FSEL R107, R6, -INF , !P6 ;  /* 0xff800000066b7808 */ /* 0x000fe40007000000 */
[----:B------:R-:W-:Y:S02]  /*1d1c0*/  FSEL R12, R12, -INF , !P0 ;  /* 0xff8000000c0c7808 */ /* 0x000fe40004000000 */
[----:B------:R-:W-:Y:S02]  /*1d1d0*/  FSEL R7, R120, -INF , !P5 ;  /* 0xff80000078077808 */ /* 0x000fe40006800000 */
[----:B------:R-:W-:Y:S02]  /*1d1e0*/  ISETP.GT.AND P6, PT, R248, R46, PT ;  /* 0x0000002ef800720c */ /* 0x000fe40003fc4270 */
[----:B------:R-:W-:Y:S02]  /*1d1f0*/  FMNMX3.FTZ R0, R0, R205, R116, !PT ;  /* 0x000000cd00007276 */ /* 0x000fe40007810074 */
[C---:B------:R-:W-:Y:S02]  /*1d200*/  ISETP.GT.AND P0, PT, R248.reuse, R47, PT ;  /* 0x0000002ff800720c */ /* 0x040fe40003f04270 */
[----:B------:R-:W-:Y:S02]  /*1d210*/  ISETP.GT.AND P5, PT, R248, R96, PT ;  /* 0x00000060f800720c */ /* 0x000fe40003fa4270 */
[----:B------:R-:W-:Y:S02]  /*1d220*/  FMNMX3.FTZ R2, R2, R165, R164, !PT ;  /* 0x000000a502027276 */ /* 0x000fe400078100a4 */
[----:B------:R-:W-:Y:S02]  /*1d230*/  FSEL R72, R72, -INF , !P6 ;  /* 0xff80000048487808 */ /* 0x000fe40007000000 */
[----:B------:R-:W-:Y:S02]  /*1d240*/  FMNMX3.FTZ R0, R0, R113, R134, !PT ;  /* 0x0000007100007276 */ /* 0x000fe40007810086 */
[----:B------:R-:W-:Y:S02]  /*1d250*/  FSEL R11, R11, -INF , !P0 ;  /* 0xff8000000b0b7808 */ /* 0x000fe40004000000 */
[----:B------:R-:W-:Y:S02]  /*1d260*/  ISETP.GE.AND P6, PT, R46, R249, PT ;  /* 0x000000f92e00720c */ /* 0x000fe40003fc6270 */
[----:B------:R-:W-:Y:S02]  /*1d270*/  FSEL R10, R10, -INF , !P5 ;  /* 0xff8000000a0a7808 */ /* 0x000fe40006800000 */
[----:B------:R-:W-:Y:S02]  /*1d280*/  ISETP.GT.AND P0, PT, R245, R197, PT ;  /* 0x000000c5f500720c */ /* 0x000fe40003f04270 */
[----:B------:R-:W-:Y:S02]  /*1d290*/  ISETP.GE.AND P5, PT, R47, R249, PT ;  /* 0x000000f92f00720c */ /* 0x000fe40003fa6270 */
[----:B------:R-:W-:Y:S02]  /*1d2a0*/  FMNMX3.FTZ R2, R2, R105, R106, !PT ;  /* 0x0000006902027276 */ /* 0x000fe4000781006a */
[----:B------:R-:W-:Y:S02]  /*1d2b0*/  FMNMX3.FTZ R0, R0, R208, R144, !PT ;  /* 0x000000d000007276 */ /* 0x000fe40007810090 */
[----:B------:R-:W-:Y:S02]  /*1d2c0*/  FSEL R102, R8, -INF , !P6 ;  /* 0xff80000008667808 */ /* 0x000fe40007000000 */
[----:B------:R1:W-:Y:S01]  /*1d2d0*/  MUFU.TANH R8, R130 ;  /* 0x0000008200087308 */ /* 0x0003e20000002400 */
[----:B------:R-:W-:Y:S02]  /*1d2e0*/  ISETP.GE.AND P6, PT, R197, R249, PT ;  /* 0x000000f9c500720c */ /* 0x000fe40003fc6270 */
[----:B------:R-:W-:Y:S02]  /*1d2f0*/  FSEL R110, R7, -INF , !P5 ;  /* 0xff800000076e7808 */ /* 0x000fe40006800000 */
[----:B------:R-:W-:Y:S02]  /*1d300*/  FSEL R9, R9, -INF , !P0 ;  /* 0xff80000009097808 */ /* 0x000fe40004000000 */
[----:B------:R-:W-:Y:S03]  /*1d310*/  FMNMX3.FTZ R2, R2, R108, R109, !PT ;  /* 0x0000006c02027276 */ /* 0x000fe6000781006d */
[----:B------:R-:W2:Y:S01]  /*1d320*/  MUFU.TANH R7, R119 ;  /* 0x0000007700077308 */ /* 0x000ea20000002400 */
[----:B------:R-:W-:Y:S02]  /*1d330*/  FMNMX3.FTZ R0, R0, R141, R152, !PT ;  /* 0x0000008d00007276 */ /* 0x000fe40007810098 */
[----:B------:R-:W-:Y:S02]  /*1d340*/  FSEL R104, R9, -INF , !P6 ;  /* 0xff80000009687808 */ /* 0x000fe40007000000 */
[----:B------:R-:W-:Y:S02]  /*1d350*/  FMNMX3.FTZ R2, R2, R110, R107, !PT ;  /* 0x0000006e02027276 */ /* 0x000fe4000781006b */
[----:B------:R-:W-:Y:S02]  /*1d360*/  FMNMX3.FTZ R0, R0, R213, R160, !PT ;  /* 0x000000d500007276 */ /* 0x000fe400078100a0 */
[----:B------:R-:W-:Y:S01]  /*1d370*/  FMNMX3.FTZ R2, R2, R102, R104, !PT ;  /* 0x0000006602027276 */ /* 0x000fe20007810068 */
[----:B-1----:R-:W-:Y:S01]  /*1d380*/  IMAD.MOV.U32 R130, RZ, RZ, R26 ;  /* 0x000000ffff827224 */ /* 0x002fe200078e001a */
[----:B------:R-:W-:Y:S02]  /*1d390*/  FMNMX3.FTZ R0, R0, R157, R223, !PT ;  /* 0x0000009d00007276 */ /* 0x000fe400078100df */
[----:B------:R-:W-:Y:S01]  /*1d3a0*/  FMNMX3.FTZ R6, R132, R25, R24, !PT ;  /* 0x0000001984067276 */ /* 0x000fe20007810018 */
[----:B------:R-:W1:Y:S01]  /*1d3b0*/  SHFL.BFLY PT, R70, R2, 0x2, 0x1f ;  /* 0x0c401f0002467f89 */ /* 0x000e6200000e0000 */
[----:B------:R-:W-:Y:S02]  /*1d3c0*/  FMNMX3.FTZ R0, R0, R97, R252, !PT ;  /* 0x0000006100007276 */ /* 0x000fe400078100fc */
[----:B------:R-:W-:Y:S02]  /*1d3d0*/  ISETP.GT.AND P6, PT, R248, R197, PT ;  /* 0x000000c5f800720c */ /* 0x000fe40003fc4270 */
[----:B------:R-:W-:Y:S02]  /*1d3e0*/  FMNMX3.FTZ R0, R0, R227, R231, !PT ;  /* 0x000000e300007276 */ /* 0x000fe400078100e7 */
[----:B------:R-:W-:Y:S02]  /*1d3f0*/  FMNMX3.FTZ R6, R6, R136, R22, !PT ;  /* 0x0000008806067276 */ /* 0x000fe40007810016 */
[----:B------:R-:W-:Y:S02]  /*1d400*/  FSEL R71, R71, -INF , !P6 ;  /* 0xff80000047477808 */ /* 0x000fe40007000000 */
[-C--:B------:R-:W-:Y:S02]  /*1d410*/  ISETP.GE.AND P6, PT, R96, R250.reuse, PT ;  /* 0x000000fa6000720c */ /* 0x080fe40003fc6270 */
[----:B------:R-:W-:Y:S02]  /*1d420*/  ISETP.GE.AND P0, PT, R47, R250, PT ;  /* 0x000000fa2f00720c */ /* 0x000fe40003f06270 */
[----:B------:R-:W-:Y:S02]  /*1d430*/  FMNMX3.FTZ R0, R0, R92, R93, !PT ;  /* 0x0000005c00007276 */ /* 0x000fe4000781005d */
[----:B------:R-:W-:Y:S02]  /*1d440*/  FMNMX3.FTZ R6, R6, R44, R50, !PT ;  /* 0x0000002c06067276 */ /* 0x000fe40007810032 */
[----:B------:R-:W-:Y:S02]  /*1d450*/  FSEL R118, R10, -INF , !P6 ;  /* 0xff8000000a767808 */ /* 0x000fe40007000000 */
[----:B------:R-:W-:Y:S02]  /*1d460*/  FSEL R120, R11, -INF , !P0 ;  /* 0xff8000000b787808 */ /* 0x000fe40004000000 */
[-C--:B------:R-:W-:Y:S02]  /*1d470*/  ISETP.GE.AND P6, PT, R197, R250.reuse, PT ;  /* 0x000000fac500720c */ /* 0x080fe40003fc6270 */
[----:B------:R-:W-:Y:S02]  /*1d480*/  FMNMX3.FTZ R0, R0, R99, R122, !PT ;  /* 0x0000006300007276 */ /* 0x000fe4000781007a */
[----:B------:R-:W-:Y:S02]  /*1d490*/  ISETP.GE.AND P0, PT, R46, R250, PT ;  /* 0x000000fa2e00720c */ /* 0x000fe40003f06270 */
        /* <DEDUP_REMOVED lines=10> */
[----:B------:R-:W-:Y:S02]  /*1d540*/  ISETP.GT.AND P0, PT, R251, R96, PT ;  /* 0x00000060fb00720c */ /* 0x000fe40003f04270 */
[----:B------:R-:W-:Y:S02]  /*1d550*/  FMNMX3.FTZ R6, R6, R207, R145, !PT ;  /* 0x000000cf06067276 */ /* 0x000fe40007810091 */
[----:B------:R-:W-:Y:S01]  /*1d560*/  ISETP.GE.AND P6, PT, R96, R247, PT ;  /* 0x000000f76000720c */ /* 0x000fe20003fc6270 */
[----:B------:R-:W-:Y:S01]  /*1d570*/  IMAD.MOV.U32 R96, RZ, RZ, R38 ;  /* 0x000000ffff607224 */ /* 0x000fe200078e0026 */
[----:B------:R-:W-:Y:S01]  /*1d580*/  FMNMX3.FTZ R6, R6, R220, R221, !PT ;  /* 0x000000dc06067276 */ /* 0x000fe200078100dd */
[----:B------:R-:W-:Y:S01]  /*1d590*/  IMAD.MOV.U32 R38, RZ, RZ, R85 ;  /* 0x000000ffff267224 */ /* 0x000fe200078e0055 */
[----:B------:R-:W-:Y:S01]  /*1d5a0*/  MOV R85, R84 ;  /* 0x0000005400557202 */ /* 0x000fe20000000f00 */
[----:B------:R-:W-:Y:S01]  /*1d5b0*/  IMAD.MOV.U32 R84, RZ, RZ, R69 ;  /* 0x000000ffff547224 */ /* 0x000fe200078e0045 */
[----:B------:R-:W-:Y:S01]  /*1d5c0*/  FMNMX3.FTZ R69, R6, R211, R219, !PT ;  /* 0x000000d306457276 */ /* 0x000fe200078100db */
[----:B------:R-:W-:Y:S01]  /*1d5d0*/  IMAD.MOV.U32 R94, RZ, RZ, R38 ;  /* 0x000000ffff5e7224 */ /* 0x000fe200078e0026 */
[----:B------:R-:W3:Y:S01]  /*1d5e0*/  SHFL.BFLY PT, R6, R70, 0x1, 0x1f ;  /* 0x0c201f0046067f89 */ /* 0x000ee200000e0000 */
[----:B------:R-:W-:Y:S02]  /*1d5f0*/  FSEL R125, R115, -INF , !P1 ;  /* 0xff800000737d7808 */ /* 0x000fe40004800000 */
[----:B--2---:R-:W-:Y:S02]  /*1d600*/  FSEL R7, R7, -INF , !P0 ;  /* 0xff80000007077808 */ /* 0x004fe40004000000 */
[----:B------:R-:W-:Y:S02]  /*1d610*/  ISETP.GT.AND P1, PT, R251, R197, PT ;  /* 0x000000c5fb00720c */ /* 0x000fe40003f24270 */
[----:B------:R-:W-:Y:S02]  /*1d620*/  FSEL R124, R7, -INF , !P6 ;  /* 0xff800000077c7808 */ /* 0x000fe40007000000 */
[----:B------:R-:W-:Y:S02]  /*1d630*/  FSEL R7, R131, -INF , !P1 ;  /* 0xff80000083077808 */ /* 0x000fe40004800000 */
[----:B-1----:R-:W-:Y:S02]  /*1d640*/  FMNMX.FTZ R0, R0, R2, !PT ;  /* 0x0000000200007209 */ /* 0x002fe40007810000 */
[----:B------:R-:W-:Y:S02]  /*1d650*/  FMNMX3.FTZ R69, R69, R82, R57, !PT ;  /* 0x0000005245457276 */ /* 0x000fe40007810039 */
[-C--:B------:R-:W-:Y:S01]  /*1d660*/  ISETP.GE.AND P2, PT, R54, R247.reuse, PT ;  /* 0x000000f73600720c */ /* 0x080fe20003f46270 */
[----:B------:R-:W1:Y:S01]  /*1d670*/  SHFL.BFLY PT, R2, R0, 0x1, 0x1f ;  /* 0x0c201f0000027f89 */ /* 0x000e6200000e0000 */
[----:B------:R-:W-:Y:S02]  /*1d680*/  FMNMX3.FTZ R69, R69, R60, R130, !PT ;  /* 0x0000003c45457276 */ /* 0x000fe40007810082 */
[----:B------:R-:W-:Y:S02]  /*1d690*/  ISETP.GE.AND P5, PT, R47, R247, PT ;  /* 0x000000f72f00720c */ /* 0x000fe40003fa6270 */
[----:B------:R-:W-:Y:S02]  /*1d6a0*/  ISETP.GT.AND P0, PT, R251, R46, PT ;  /* 0x0000002efb00720c */ /* 0x000fe40003f04270 */
[----:B------:R-:W-:Y:S02]  /*1d6b0*/  FSEL R126, R114, -INF , !P2 ;  /* 0xff800000727e7808 */ /* 0x000fe40005000000 */
[----:B---3--:R-:W-:Y:S02]  /*1d6c0*/  FMNMX.FTZ R70, R70, R6, !PT ;  /* 0x0000000646467209 */ /* 0x008fe40007810000 */
[----:B------:R-:W-:Y:S02]  /*1d6d0*/  FMNMX3.FTZ R69, R69, R39, R35, !PT ;  /* 0x0000002745457276 */ /* 0x000fe40007810023 */
[C---:B------:R-:W-:Y:S01]  /*1d6e0*/  FSETP.NEU.FTZ.AND P1, PT, R70.reuse, -INF , PT ;  /* 0xff8000004600780b */ /* 0x040fe20003f3d000 */
[----:B------:R-:W-:Y:S01]  /*1d6f0*/  FMUL.FTZ R73, R70, UR4 ;  /* 0x0000000446497c20 */ /* 0x000fe20008410000 */
[----:B------:R-:W-:Y:S02]  /*1d700*/  FSEL R123, R12, -INF , !P5 ;  /* 0xff8000000c7b7808 */ /* 0x000fe40006800000 */
[-C--:B------:R-:W-:Y:S02]  /*1d710*/  ISETP.GE.AND P5, PT, R197, R247.reuse, PT ;  /* 0x000000f7c500720c */ /* 0x080fe40003fa6270 */
[----:B------:R-:W-:Y:S01]  /*1d720*/  FSEL R73, R73, RZ, P1 ;  /* 0x000000ff49497208 */ /* 0x000fe20000800000 */
[----:B------:R-:W2:Y:S01]  /*1d730*/  LDL.LU R197, [R1+0xdc] ;  /* 0x0000dc0001c57983 */ /* 0x000ea20000300800 */
[----:B------:R-:W-:Y:S01]  /*1d740*/  ISETP.GE.AND P2, PT, R46, R247, PT ;  /* 0x000000f72e00720c */ /* 0x000fe20003f46270 */
[----:B------:R-:W-:Y:S01]  /*1d750*/  IMAD.MOV.U32 R46, RZ, RZ, R96 ;  /* 0x000000ffff2e7224 */ /* 0x000fe200078e0060 */
[----:B------:R-:W-:Y:S01]  /*1d760*/  FSEL R8, R8, -INF , !P0 ;  /* 0xff80000008087808 */ /* 0x000fe20004000000 */
[--C-:B------:R-:W-:Y:S01]  /*1d770*/  FFMA.FTZ R6, R68, UR4, -R73.reuse ;  /* 0x0000000444067c23 */ /* 0x100fe20008010849 */
[----:B-1----:R-:W-:Y:S01]  /*1d780*/  FMNMX.FTZ R68, R0, R2, !PT ;  /* 0x0000000200447209 */ /* 0x002fe20007810000 */
[----:B------:R-:W-:Y:S01]  /*1d790*/  FFMA.FTZ R0, R15, UR4, -R73 ;  /* 0x000000040f007c23 */ /* 0x000fe20008010849 */
[----:B------:R-:W-:Y:S01]  /*1d7a0*/  IMAD.MOV.U32 R56, RZ, RZ, R46 ;  /* 0x000000ffff387224 */ /* 0x000fe200078e002e */
[----:B------:R1:W-:Y:S01]  /*1d7b0*/  MUFU.EX2 R111, R6 ;  /* 0x00000006006f7308 */ /* 0x0003e20000000800 */
[----:B------:R-:W-:Y:S01]  /*1d7c0*/  FMNMX3.FTZ R69, R69, R126, R125, !PT ;  /* 0x0000007e45457276 */ /* 0x000fe2000781007d */
[----:B------:R-:W-:Y:S01]  /*1d7d0*/  FMUL.FTZ R74, R68, UR4 ;  /* 0x00000004444a7c20 */ /* 0x000fe20008410000 */
[----:B------:R-:W-:Y:S01]  /*1d7e0*/  FSEL R121, R7, -INF , !P5 ;  /* 0xff80000007797808 */ /* 0x000fe20006800000 */
[----:B------:R-:W-:Y:S01]  /*1d7f0*/  IMAD.MOV.U32 R96, RZ, RZ, R43 ;  /* 0x000000ffff607224 */ /* 0x000fe200078e002b */
[----:B------:R-:W-:Y:S01]  /*1d800*/  FSEL R131, R8, -INF , !P2 ;  /* 0xff80000008837808 */ /* 0x000fe20005000000 */
[----:B------:R-:W-:Y:S01]  /*1d810*/  IMAD.MOV.U32 R43, RZ, RZ, R42 ;  /* 0x000000ffff2b7224 */ /* 0x000fe200078e002a */
[----:B------:R-:W-:Y:S03]  /*1d820*/  FMNMX3.FTZ R69, R69, R123, R124, !PT ;  /* 0x0000007b45457276 */ /* 0x000fe6000781007c */
[----:B------:R3:W-:Y:S01]  /*1d830*/  MUFU.EX2 R127, R0 ;  /* 0x00000000007f7308 */ /* 0x0007e20000000800 */
[----:B------:R-:W-:Y:S01]  /*1d840*/  FSETP.NEU.FTZ.AND P0, PT, R68, -INF , PT ;  /* 0xff8000004400780b */ /* 0x000fe20003f1d000 */
[----:B------:R-:W-:Y:S01]  /*1d850*/  IMAD.MOV.U32 R42, RZ, RZ, R41 ;  /* 0x000000ffff2a7224 */ /* 0x000fe200078e0029 */
[----:B------:R-:W-:Y:S01]  /*1d860*/  FMNMX3.FTZ R69, R69, R131, R121, !PT ;  /* 0x0000008345457276 */ /* 0x000fe20007810079 */
[----:B------:R-:W-:Y:S01]  /*1d870*/  IMAD.MOV.U32 R41, RZ, RZ, R40 ;  /* 0x000000ffff297224 */ /* 0x000fe200078e0028 */
[----:B------:R-:W-:Y:S01]  /*1d880*/  FSEL R74, R74, RZ, P0 ;  /* 0x000000ff4a4a7208 */ /* 0x000fe20000000000 */
[----:B------:R-:W-:Y:S01]  /*1d890*/  IMAD.MOV.U32 R40, RZ, RZ, R212 ;  /* 0x000000ffff287224 */ /* 0x000fe200078e00d4 */
[----:B------:R-:W-:Y:S01]  /*1d8a0*/  MOV R212, R27 ;  /* 0x0000001b00d47202 */ /* 0x000fe20000000f00 */
[----:B------:R-:W4:Y:S01]  /*1d8b0*/  SHFL.BFLY PT, R7, R69, 0x2, 0x1f ;  /* 0x0c401f0045077f89 */ /* 0x000f2200000e0000 */
[--C-:B-1----:R-:W-:Y:S01]  /*1d8c0*/  FFMA.FTZ R6, R19, UR4, -R73.reuse ;  /* 0x0000000413067c23 */ /* 0x102fe20008010849 */
[----:B------:R-:W-:Y:S01]  /*1d8d0*/  FFMA.FTZ R12, R28, UR4, -R73 ;  /* 0x000000041c0c7c23 */ /* 0x000fe20008010849 */
[----:B------:R-:W-:Y:S01]  /*1d8e0*/  IMAD.MOV.U32 R58, RZ, RZ, R96 ;  /* 0x000000ffff3a7224 */ /* 0x000fe200078e0060 */
[----:B------:R-:W-:Y:S01]  /*1d8f0*/  F2FP.F16.F32.PACK_AB R76, R76, R217 ;  /* 0x000000d94c4c723e */ /* 0x000fe200000000ff */
[----:B------:R1:W1:Y:S01]  /*1d900*/  MUFU.EX2 R115, R6 ;  /* 0x0000000600737308 */ /* 0x0002620000000800 */
[----:B------:R-:W-:Y:S01]  /*1d910*/  IMAD.MOV.U32 R96, RZ, RZ, R43 ;  /* 0x000000ffff607224 */ /* 0x000fe200078e002b */
[----:B------:R-:W-:Y:S01]  /*1d920*/  MOV R47, R212 ;  /* 0x000000d4002f7202 */ /* 0x000fe20000000f00 */
[----:B------:R-:W-:Y:S02]  /*1d930*/  IMAD.MOV.U32 R55, RZ, RZ, R42 ;  /* 0x000000ffff377224 */ /* 0x000fe400078e002a */
[----:B---3--:R-:W-:Y:S01]  /*1d940*/  FFMA.FTZ R0, R13, UR4, -R73 ;  /* 0x000000040d007c23 */ /* 0x008fe20008010849 */
[----:B------:R-:W-:Y:S02]  /*1d950*/  IMAD.MOV.U32 R54, RZ, RZ, R41 ;  /* 0x000000ffff367224 */ /* 0x000fe400078e0029 */
[----:B------:R-:W-:Y:S01]  /*1d960*/  FFMA.FTZ R28, R31, UR4, -R74 ;  /* 0x000000041f1c7c23 */ /* 0x000fe2000801084a */
[----:B------:R-:W-:Y:S01]  /*1d970*/  IMAD.MOV.U32 R51, RZ, RZ, R40 ;  /* 0x000000ffff337224 */ /* 0x000fe200078e0028 */
[----:B------:R3:W3:Y:S01]  /*1d980*/  MUFU.EX2 R10, R0 ;  /* 0x00000000000a7308 */ /* 0x0006e20000000800 */
[----:B------:R-:W-:Y:S01]  /*1d990*/  LDSM.16.MT88.4 R40, [R233+0x8000] ;  /* 0x00800000e928783b */ /* 0x000fe20000004200 */
[----:B------:R-:W-:Y:S02]  /*1d9a0*/  IMAD.MOV.U32 R46, RZ, RZ, R85 ;  /* 0x000000ffff2e7224 */ /* 0x000fe400078e0055 */
[----:B------:R-:W-:Y:S01]  /*1d9b0*/  FFMA.FTZ R34, R34, UR4, -R74 ;  /* 0x0000000422227c23 */ /* 0x000fe2000801084a */
[----:B------:R-:W-:Y:S02]  /*1d9c0*/  IMAD.MOV.U32 R212, RZ, RZ, R84 ;  /* 0x000000ffffd47224 */ /* 0x000fe400078e0054 */
[--C-:B------:R-:W-:Y:S01]  /*1d9d0*/  FFMA.FTZ R105, R105, UR4, -R73.reuse ;  /* 0x0000000469697c23 */ /* 0x100fe20008010849 */
[----:B------:R-:W-:Y:S02]  /*1d9e0*/  IMAD.MOV.U32 R61, RZ, RZ, R58 ;  /* 0x000000ffff3d7224 */ /* 0x000fe400078e003a */
[--C-:B------:R-:W-:Y:S01]  /*1d9f0*/  FFMA.FTZ R106, R106, UR4, -R73.reuse ;  /* 0x000000046a6a7c23 */ /* 0x100fe20008010849 */
[----:B------:R-:W-:Y:S01]  /*1da00*/  MUFU.EX2 R226, R12 ;  /* 0x0000000c00e27308 */ /* 0x000fe20000000800 */
[--C-:B-1----:R-:W-:Y:S01]  /*1da10*/  FFMA.FTZ R6, R81, UR4, -R73.reuse ;  /* 0x0000000451067c23 */ /* 0x102fe20008010849 */
[----:B------:R-:W-:Y:S01]  /*1da20*/  F2FP.F16.F32.PACK_AB R84, R115, R111 ;  /* 0x0000006f7354723e */ /* 0x000fe200000000ff */
[--C-:B------:R-:W-:Y:S01]  /*1da30*/  FFMA.FTZ R108, R108, UR4, -R73.reuse ;  /* 0x000000046c6c7c23 */ /* 0x100fe20008010849 */
[----:B----4-:R-:W-:Y:S01]  /*1da40*/  FMNMX.FTZ R69, R69, R7, !PT ;  /* 0x0000000745457209 */ /* 0x010fe20007810000 */
[----:B------:R-:W-:Y:S01]  /*1da50*/  FFMA.FTZ R109, R109, UR4, -R73 ;  /* 0x000000046d6d7c23 */ /* 0x000fe20008010849 */
[--C-:B------:R-:W-:Y:S04]  /*1da60*/  FFMA.FTZ R118, R118, UR4, -R74.reuse ;  /* 0x0000000476767c23 */ /* 0x100fe8000801084a */
[----:B------:R-:W-:Y:S01]  /*1da70*/  MUFU.EX2 R228, R6 ;  /* 0x0000000600e47308 */ /* 0x000fe20000000800 */
[----:B---3--:R-:W-:Y:S01]  /*1da80*/  FFMA.FTZ R0, R161, UR4, -R74 ;  /* 0x00000004a1007c23 */ /* 0x008fe2000801084a */
[----:B------:R-:W1:Y:S01]  /*1da90*/  SHFL.BFLY PT, R2, R69, 0x1, 0x1f ;  /* 0x0c201f0045027f89 */ /* 0x000e6200000e0000 */
[----:B------:R-:W-:Y:S07]  /*1daa0*/  IMAD.MOV.U32 R214, RZ, RZ, R10 ;  /* 0x000000ffffd67224 */ /* 0x000fee00078e000a */
[----:B------:R3:W-:Y:S01]  /*1dab0*/  MUFU.EX2 R114, R0 ;  /* 0x0000000000727308 */ /* 0x0007e20000000800 */
[----:B------:R-:W-:Y:S09]  /*1dac0*/  F2FP.F16.F32.PACK_AB R86, R214, R127 ;  /* 0x0000007fd656723e */ /* 0x000ff200000000ff */
[----:B------:R4:W-:Y:S10]  /*1dad0*/  MUFU.EX2 R161, R198 ;  /* 0x000000c600a17308 */ /* 0x0009f40000000800 */
[----:B------:R-:W-:Y:S01]  /*1dae0*/  MUFU.EX2 R63, R34 ;  /* 0x00000022003f7308 */ /* 0x000fe20000000800 */
[--C-:B---3--:R-:W-:Y:S01]  /*1daf0*/  FFMA.FTZ R0, R23, UR4, -R74.reuse ;  /* 0x0000000417007c23 */ /* 0x108fe2000801084a */
[----:B-1----:R-:W-:Y:S04]  /*1db00*/  FMNMX.FTZ R69, R69, R2, !PT ;  /* 0x0000000245457209 */ /* 0x002fe80007810000 */
[C---:B------:R-:W-:Y:S01]  /*1db10*/  FSETP.NEU.FTZ.AND P2, PT, R69.reuse, -INF , PT ;  /* 0xff8000004500780b */ /* 0x040fe20003f5d000 */
[----:B------:R-:W-:Y:S03]  /*1db20*/  FMUL.FTZ R75, R69, UR4 ;  /* 0x00000004454b7c20 */ /* 0x000fe60008410000 */
[----:B------:R1:W3:Y:S01]  /*1db30*/  MUFU.EX2 R119, R0 ;  /* 0x0000000000777308 */ /* 0x0002e20000000800 */
[----:B----4-:R-:W4:Y:S01]  /*1db40*/  LDL.LU R198, [R1+0xd8] ;  /* 0x0000d80001c67983 */ /* 0x010f220000300800 */
[----:B------:R-:W-:Y:S03]  /*1db50*/  FSEL R75, R75, RZ, P2 ;  /* 0x000000ff4b4b7208 */ /* 0x000fe60001000000 */
[----:B------:R-:W4:Y:S05]  /*1db60*/  LDL R59, [R1+0xa0] ;  /* 0x0000a000013b7983 */ /* 0x000f2a0000100800 */
[----:B------:R-:W3:Y:S01]  /*1db70*/  MUFU.EX2 R23, R224 ;  /* 0x000000e000177308 */ /* 0x000ee20000000800 */
[--C-:B------:R-:W-:Y:S01]  /*1db80*/  FFMA.FTZ R2, R25, UR4, -R75.reuse ;  /* 0x0000000419027c23 */ /* 0x100fe2000801084b */
[--C-:B------:R-:W-:Y:S01]  /*1db90*/  FFMA.FTZ R50, R50, UR4, -R75.reuse ;  /* 0x0000000432327c23 */ /* 0x100fe2000801084b */
[--C-:B------:R-:W-:Y:S01]  /*1dba0*/  FFMA.FTZ R44, R44, UR4, -R75.reuse ;  /* 0x000000042c2c7c23 */ /* 0x100fe2000801084b */
[--C-:B------:R-:W-:Y:S01]  /*1dbb0*/  FFMA.FTZ R66, R66, UR4, -R75.reuse ;  /* 0x0000000442427c23 */ /* 0x100fe2000801084b */
[--C-:B------:R-:W-:Y:S01]  /*1dbc0*/  FFMA.FTZ R123, R123, UR4, -R75.reuse ;  /* 0x000000047b7b7c23 */ /* 0x100fe2000801084b */
[--C-:B------:R-:W-:Y:S01]  /*1dbd0*/  FFMA.FTZ R124, R124, UR4, -R75.reuse ;  /* 0x000000047c7c7c23 */ /* 0x100fe2000801084b */
[--C-:B------:R-:W-:Y:S03]  /*1dbe0*/  FFMA.FTZ R131, R131, UR4, -R75.reuse ;  /* 0x0000000483837c23 */ /* 0x100fe6000801084b */
[----:B------:R3:W-:Y:S01]  /*1dbf0*/  MUFU.EX2 R103, R2 ;  /* 0x0000000200677308 */ /* 0x0007e20000000800 */
[--C-:B-1----:R-:W-:Y:S01]  /*1dc00*/  FFMA.FTZ R0, R14, UR4, -R74.reuse ;  /* 0x000000040e007c23 */ /* 0x102fe2000801084a */
[----:B---3--:R-:W-:Y:S08]  /*1dc10*/  F2FP.F16.F32.PACK_AB R85, R119, R114 ;  /* 0x000000727755723e */ /* 0x008ff000000000ff */
[----:B------:R1:W3:Y:S01]  /*1dc20*/  MUFU.EX2 R11, R0 ;  /* 0x00000000000b7308 */ /* 0x0002e20000000800 */
[----:B------:R-:W-:Y:S01]  /*1dc30*/  F2FP.F16.F32.PACK_AB R78, R23, R161 ;  /* 0x000000a1174e723e */ /* 0x000fe200000000ff */
[----:B------:R-:W-:Y:S01]  /*1dc40*/  FFMA.FTZ R2, R22, UR4, -R75 ;  /* 0x0000000416027c23 */ /* 0x000fe2000801084b */
[--C-:B------:R-:W-:Y:S07]  /*1dc50*/  FFMA.FTZ R22, R30, UR4, -R73.reuse ;  /* 0x000000041e167c23 */ /* 0x100fee0008010849 */
[----:B------:R3:W-:Y:S01]  /*1dc60*/  MUFU.EX2 R95, R2 ;  /* 0x00000002005f7308 */ /* 0x0007e20000000800 */
[----:B-1----:R-:W-:Y:S01]  /*1dc70*/  FFMA.FTZ R0, R18, UR4, -R74 ;  /* 0x0000000412007c23 */ /* 0x002fe2000801084a */
[----:B------:R-:W-:Y:S01]  /*1dc80*/  FFMA.FTZ R18, R29, UR4, -R73 ;  /* 0x000000041d127c23 */ /* 0x000fe20008010849 */
[----:B---3--:R-:W-:Y:S07]  /*1dc90*/  IMAD.MOV.U32 R224, RZ, RZ, R11 ;  /* 0x000000ffffe07224 */ /* 0x008fee00078e000b */
[----:B------:R1:W3:Y:S10]  /*1dca0*/  MUFU.EX2 R9, R0 ;  /* 0x0000000000097308 */ /* 0x0002f40000000800 */
[----:B------:R-:W-:Y:S01]  /*1dcb0*/  MUFU.EX2 R62, R18 ;  /* 0x00000012003e7308 */ /* 0x000fe20000000800 */
[----:B------:R-:W-:Y:S05]  /*1dcc0*/  FSEL R2, R69, RZ, P2 ;  /* 0x000000ff45027208 */ /* 0x000fea0001000000 */
[----:B------:R-:W-:Y:S01]  /*1dcd0*/  FADD.FTZ R2, -R2, R132 ;  /* 0x0000008402027221 */ /* 0x000fe20000010100 */
[----:B------:R-:W-:Y:S03]  /*1dce0*/  IMAD.MOV.U32 R132, RZ, RZ, R57 ;  /* 0x000000ffff847224 */ /* 0x000fe600078e0039 */
[----:B------:R-:W-:Y:S01]  /*1dcf0*/  MUFU.EX2 R225, R22 ;  /* 0x0000001600e17308 */ /* 0x000fe20000000800 */
[----:B-1----:R-:W-:Y:S01]  /*1dd00*/  FFMA.FTZ R0, R24, UR4, -R75 ;  /* 0x0000000418007c23 */ /* 0x002fe2000801084b */
[----:B------:R-:W-:Y:S01]  /*1dd10*/  FMUL.FTZ R2, R2, UR4 ;  /* 0x0000000402027c20 */ /* 0x000fe20008410000 */
[----:B------:R-:W1:Y:S01]  /*1dd20*/  LDSM.16.MT88.4 R24, [R232+0x8000] ;  /* 0x00800000e818783b */ /* 0x000e620000004200 */
[----:B---3--:R-:W-:Y:S06]  /*1dd30*/  IMAD.MOV.U32 R217, RZ, RZ, R9 ;  /* 0x000000ffffd97224 */ /* 0x008fec00078e0009 */
[----:B------:R3:W3:Y:S01]  /*1dd40*/  MUFU.EX2 R229, R0 ;  /* 0x0000000000e57308 */ /* 0x0006e20000000800 */
[----:B------:R-:W-:Y:S09]  /*1dd50*/  F2FP.F16.F32.PACK_AB R87, R217, R224 ;  /* 0x000000e0d957723e */ /* 0x000ff200000000ff */
[----:B------:R-:W1:Y:S01]  /*1dd60*/  MUFU.EX2 R2, R2 ;  /* 0x0000000200027308 */ /* 0x000e620000000800 */
[----:B---3--:R-:W-:Y:S01]  /*1dd70*/  FFMA.FTZ R0, R136, UR4, -R75 ;  /* 0x0000000488007c23 */ /* 0x008fe2000801084b */
[----:B------:R-:W-:Y:S01]  /*1dd80*/  F2FP.F16.F32.PACK_AB R77, R229, R103 ;  /* 0x00000067e54d723e */ /* 0x000fe200000000ff */
[----:B------:R-:W-:Y:S07]  /*1dd90*/  VIADD R136, R232, 0x8040 ;  /* 0x00008040e8887836 */ /* 0x000fee0000000000 */
[----:B------:R3:W3:Y:S01]  /*1dda0*/  MUFU.EX2 R230, R0 ;  /* 0x0000000000e67308 */ /* 0x0006e20000000800 */
[C---:B-1----:R-:W-:Y:S01]  /*1ddb0*/  FMUL.FTZ R18, R2.reuse, R146 ;  /* 0x0000009202127220 */ /* 0x042fe20000410000 */
[C---:B------:R-:W-:Y:S01]  /*1ddc0*/  FMUL.FTZ R6, R2.reuse, R166 ;  /* 0x000000a602067220 */ /* 0x040fe20000410000 */
[C---:B------:R-:W-:Y:S01]  /*1ddd0*/  FMUL.FTZ R7, R2.reuse, R167 ;  /* 0x000000a702077220 */ /* 0x040fe20000410000 */
[C---:B------:R-:W-:Y:S06]  /*1dde0*/  FMUL.FTZ R19, R2.reuse, R147 ;  /* 0x0000009302137220 */ /* 0x040fec0000410000 */
[----:B------:R1:W-:Y:S01]  /*1ddf0*/  MUFU.EX2 R146, R199 ;  /* 0x000000c700927308 */ /* 0x0003e20000000800 */
[----:B------:R-:W-:Y:S02]  /*1de00*/  IMAD.MOV.U32 R166, RZ, RZ, R23 ;  /* 0x000000ffffa67224 */ /* 0x000fe400078e0017 */
[C---:B------:R-:W-:Y:S01]  /*1de10*/  FMUL.FTZ R22, R2.reuse, R162 ;  /* 0x000000a202167220 */ /* 0x040fe20000410000 */
[----:B------:R-:W-:Y:S02]  /*1de20*/  IMAD.MOV.U32 R162, RZ, RZ, R62 ;  /* 0x000000ffffa27224 */ /* 0x000fe400078e003e */
[C---:B------:R-:W-:Y:S01]  /*1de30*/  FMUL.FTZ R23, R2.reuse, R163 ;  /* 0x000000a302177220 */ /* 0x040fe20000410000 */
[----:B------:R-:W-:Y:S02]  /*1de40*/  IMAD.MOV.U32 R167, RZ, RZ, R35 ;  /* 0x000000ffffa77224 */ /* 0x000fe400078e0023 */
[C---:B------:R-:W-:Y:S01]  /*1de50*/  FMUL.FTZ R34, R2.reuse, R142 ;  /* 0x0000008e02227220 */ /* 0x040fe20000410000 */
[----:B------:R-:W-:Y:S01]  /*1de60*/  FMUL.FTZ R35, R2, R143 ;  /* 0x0000008f02237220 */ /* 0x000fe20000410000 */
[----:B------:R-:W-:Y:S01]  /*1de70*/  MUFU.EX2 R147, R28 ;  /* 0x0000001c00937308 */ /* 0x000fe20000000800 */
[----:B---3--:R-:W-:Y:S01]  /*1de80*/  FSEL R0, R70, RZ, P1 ;  /* 0x000000ff46007208 */ /* 0x008fe20000800000 */
[----:B------:R-:W-:Y:S01]  /*1de90*/  IMAD.MOV.U32 R62, RZ, RZ, R55 ;  /* 0x000000ffff3e7224 */ /* 0x000fe200078e0037 */
[----:B------:R-:W-:Y:S01]  /*1dea0*/  F2FP.F16.F32.PACK_AB R79, R95, R230 ;  /* 0x000000e65f4f723e */ /* 0x000fe200000000ff */
[C---:B------:R-:W-:Y:S01]  /*1deb0*/  FMUL.FTZ R55, R2.reuse, R155 ;  /* 0x0000009b02377220 */ /* 0x040fe20000410000 */
[----:B------:R-:W-:Y:S01]  /*1dec0*/  FMUL.FTZ R38, R2, R158 ;  /* 0x0000009e02267220 */ /* 0x000fe20000410000 */
[----:B------:R-:W-:Y:S04]  /*1ded0*/  FADD.FTZ R0, -R0, R3 ;  /* 0x0000000300007221 */ /* 0x000fe80000010100 */
[----:B------:R-:W-:Y:S01]  /*1dee0*/  MUFU.EX2 R142, R44 ;  /* 0x0000002c008e7308 */ /* 0x000fe20000000800 */
[----:B-1----:R-:W3:Y:S01]  /*1def0*/  LDL.LU R199, [R1+0xd4] ;  /* 0x0000d40001c77983 */ /* 0x002ee20000300800 */
[-C--:B------:R-:W-:Y:S05]  /*1df00*/  HMMA.16816.F32 R4, R76, R24.reuse, R4 ;  /* 0x000000184c04723c */ /* 0x080fea0000001804 */
[----:B------:R-:W-:Y:S03]  /*1df10*/  FMUL.FTZ R0, R0, UR4 ;  /* 0x0000000400007c20 */ /* 0x000fe60008410000 */
[----:B------:R-:W-:Y:S10]  /*1df20*/  MUFU.EX2 R143, R222 ;  /* 0x000000de008f7308 */ /* 0x000ff40000000800 */
[----:B------:R1:W1:Y:S02]  /*1df30*/  MUFU.EX2 R3, R0 ;  /* 0x0000000000037308 */ /* 0x0002640000000800 */
[----:B-1----:R-:W-:Y:S01]  /*1df40*/  FSEL R0, R68, RZ, P0 ;  /* 0x000000ff44007208 */ /* 0x002fe20000000000 */
[C---:B------:R-:W-:Y:S01]  /*1df50*/  FMUL.FTZ R8, R3.reuse, R168 ;  /* 0x000000a803087220 */ /* 0x040fe20000410000 */
[C---:B------:R-:W-:Y:S01]  /*1df60*/  FMUL.FTZ R9, R3.reuse, R169 ;  /* 0x000000a903097220 */ /* 0x040fe20000410000 */
[C---:B------:R-:W-:Y:S01]  /*1df70*/  FMUL.FTZ R12, R3.reuse, R172 ;  /* 0x000000ac030c7220 */ /* 0x040fe20000410000 */
[C---:B------:R-:W-:Y:S01]  /*1df80*/  FMUL.FTZ R13, R3.reuse, R173 ;  /* 0x000000ad030d7220 */ /* 0x040fe20000410000 */
[----:B------:R-:W-:Y:S01]  /*1df90*/  FADD.FTZ R0, -R0, R133 ;  /* 0x0000008500007221 */ /* 0x000fe20000010100 */
[----:B------:R-:W-:Y:S01]  /*1dfa0*/  IMAD.MOV.U32 R172, RZ, RZ, R214 ;  /* 0x000000ffffac7224 */ /* 0x000fe200078e00d6 */
[----:B------:R-:W-:Y:S01]  /*1dfb0*/  MOV R168, R39 ;  /* 0x0000002700a87202 */ /* 0x000fe20000000f00 */
[C---:B------:R-:W-:Y:S01]  /*1dfc0*/  FMUL.FTZ R28, R3.reuse, R180 ;  /* 0x000000b4031c7220 */ /* 0x040fe20000410000 */
[----:B------:R-:W-:Y:S01]  /*1dfd0*/  FMUL.FTZ R0, R0, UR4 ;  /* 0x0000000400007c20 */ /* 0x000fe20008410000 */
[----:B------:R-:W-:Y:S02]  /*1dfe0*/  IMAD.MOV.U32 R180, RZ, RZ, R162 ;  /* 0x000000ffffb47224 */ /* 0x000fe400078e00a2 */
[C---:B------:R-:W-:Y:S01]  /*1dff0*/  FMUL.FTZ R29, R3.reuse, R181 ;  /* 0x000000b5031d7220 */ /* 0x040fe20000410000 */
[----:B------:R-:W-:Y:S02]  /*1e000*/  IMAD.MOV.U32 R173, RZ, RZ, R132 ;  /* 0x000000ffffad7224 */ /* 0x000fe400078e0084 */
[----:B------:R-:W-:Y:S01]  /*1e010*/  FMUL.FTZ R44, R3, R188 ;  /* 0x000000bc032c7220 */ /* 0x000fe20000410000 */
[----:B------:R-:W-:Y:S01]  /*1e020*/  IMAD.MOV.U32 R181, RZ, RZ, R180 ;  /* 0x000000ffffb57224 */ /* 0x000fe200078e00b4 */
[----:B------:R-:W1:Y:S01]  /*1e030*/  MUFU.EX2 R0, R0 ;  /* 0x0000000000007308 */ /* 0x000e620000000800 */
[----:B------:R-:W-:Y:S02]  /*1e040*/  IMAD.MOV.U32 R163, RZ, RZ, R173 ;  /* 0x000000ffffa37224 */ /* 0x000fe400078e00ad */
[C---:B------:R-:W-:Y:S01]  /*1e050*/  FMUL.FTZ R39, R2.reuse, R159 ;  /* 0x0000009f02277220 */ /* 0x040fe20000410000 */
[----:B------:R-:W-:Y:S02]  /*1e060*/  IMAD.MOV.U32 R173, RZ, RZ, R95 ;  /* 0x000000ffffad7224 */ /* 0x000fe400078e005f */
[----:B------:R-:W-:Y:S02]  /*1e070*/  IMAD.MOV.U32 R214, RZ, RZ, R61 ;  /* 0x000000ffffd67224 */ /* 0x000fe400078e003d */
[----:B------:R-:W-:Y:S02]  /*1e080*/  IMAD.MOV.U32 R132, RZ, RZ, R82 ;  /* 0x000000ffff847224 */ /* 0x000fe400078e0052 */
[----:B------:R-:W-:Y:S02]  /*1e090*/  IMAD.MOV.U32 R82, RZ, RZ, R54 ;  /* 0x000000ffff527224 */ /* 0x000fe400078e0036 */
[----:B------:R-:W-:Y:S01]  /*1e0a0*/  FMUL.FTZ R54, R2, R154 ;  /* 0x0000009a02367220 */ /* 0x000fe20000410000 */
[----:B------:R-:W-:Y:S02]  /*1e0b0*/  IMAD.MOV.U32 R61, RZ, RZ, R46 ;  /* 0x000000ffff3d7224 */ /* 0x000fe400078e002e */
[----:B------:R-:W-:Y:S02]  /*1e0c0*/  IMAD.MOV.U32 R133, RZ, RZ, R56 ;  /* 0x000000ffff857224 */ /* 0x000fe400078e0038 */
[C---:B-1----:R-:W-:Y:S01]  /*1e0d0*/  FMUL.FTZ R15, R0.reuse, R175 ;  /* 0x000000af000f7220 */ /* 0x042fe20000410000 */
[C---:B------:R-:W-:Y:S01]  /*1e0e0*/  FMUL.FTZ R14, R0.reuse, R174 ;  /* 0x000000ae000e7220 */ /* 0x040fe20000410000 */
[----:B------:R1:W-:Y:S01]  /*1e0f0*/  MUFU.EX2 R175, R150 ;  /* 0x0000009600af7308 */ /* 0x0003e20000000800 */
[C---:B------:R-:W-:Y:S01]  /*1e100*/  FMUL.FTZ R10, R0.reuse, R170 ;  /* 0x000000aa000a7220 */ /* 0x040fe20000410000 */
[C---:B------:R-:W-:Y:S01]  /*1e110*/  FMUL.FTZ R11, R0.reuse, R171 ;  /* 0x000000ab000b7220 */ /* 0x040fe20000410000 */
[----:B------:R-:W-:Y:S02]  /*1e120*/  IMAD.MOV.U32 R170, RZ, RZ, R166 ;  /* 0x000000ffffaa7224 */ /* 0x000fe400078e00a6 */
[C---:B------:R-:W-:Y:S01]  /*1e130*/  FMUL.FTZ R46, R0.reuse, R190 ;  /* 0x000000be002e7220 */ /* 0x040fe20000410000 */
[----:B------:R-:W-:Y:S02]  /*1e140*/  IMAD.MOV.U32 R171, RZ, RZ, R217 ;  /* 0x000000ffffab7224 */ /* 0x000fe400078e00d9 */
[C---:B------:R-:W-:Y:S01]  /*1e150*/  FMUL.FTZ R30, R0.reuse, R182 ;  /* 0x000000b6001e7220 */ /* 0x040fe20000410000 */
[C---:B------:R-:W-:Y:S01]  /*1e160*/  FMUL.FTZ R31, R0.reuse, R183 ;  /* 0x000000b7001f7220 */ /* 0x040fe20000410000 */
[----:B------:R2:W-:Y:S01]  /*1e170*/  MUFU.EX2 R174, R50 ;  /* 0x0000003200ae7308 */ /* 0x0005e20000000800 */
[C---:B------:R-:W-:Y:S04]  /*1e180*/  HMMA.16816.F32 R8, R84.reuse, R24, R8 ;  /* 0x000000185408723c */ /* 0x040fe80000001808 */
[----:B------:R-:W-:Y:S01]  /*1e190*/  FFMA.FTZ R24, R201, UR4, -R74 ;  /* 0x00000004c9187c23 */ /* 0x000fe2000801084a */
[C---:B------:R-:W-:Y:S01]  /*1e1a0*/  FMUL.FTZ R25, R3.reuse, R177 ;  /* 0x000000b103197220 */ /* 0x040fe20000410000 */
[----:B------:R-:W-:Y:S01]  /*1e1b0*/  MOV R177, R170 ;  /* 0x000000aa00b17202 */ /* 0x000fe20000000f00 */
[----:B------:R-:W-:Y:S01]  /*1e1c0*/  IMAD.MOV.U32 R170, RZ, RZ, R93 ;  /* 0x000000ffffaa7224 */ /* 0x000fe200078e005d */
[-C--:B------:R-:W-:Y:S01]  /*1e1d0*/  HMMA.16816.F32 R12, R84, R26.reuse, R12 ;  /* 0x0000001a540c723c */ /* 0x080fe2000000180c */
[----:B-1----:R-:W3:Y:S01]  /*1e1e0*/  LDL.LU R150, [R1+0xd0] ;  /* 0x0000d00001967983 */ /* 0x002ee20000300800 */
[----:B------:R1:W-:Y:S01]  /*1e1f0*/  MUFU.EX2 R169, R24 ;  /* 0x0000001800a97308 */ /* 0x0003e20000000800 */
[----:B------:R-:W-:Y:S01]  /*1e200*/  IMAD.MOV.U32 R217, RZ, RZ, R98 ;  /* 0x000000ffffd97224 */ /* 0x000fe200078e0062 */
[----:B------:R-:W-:Y:S01]  /*1e210*/  MOV R201, R161 ;  /* 0x000000a100c97202 */ /* 0x000fe20000000f00 */
[----:B------:R-:W-:Y:S01]  /*1e220*/  IMAD.MOV.U32 R98, RZ, RZ, R51 ;  /* 0x000000ffff627224 */ /* 0x000fe200078e0033 */
[----:B------:R-:W-:Y:S01]  /*1e230*/  MOV R161, R47 ;  /* 0x0000002f00a17202 */ /* 0x000fe20000000f00 */
[----:B------:R-:W-:Y:S01]  /*1e240*/  FMUL.FTZ R47, R0, R191 ;  /* 0x000000bf002f7220 */ /* 0x000fe20000410000 */
[C---:B------:R-:W-:Y:S04]  /*1e250*/  HMMA.16816.F32 R16, R76.reuse, R26, R16 ;  /* 0x0000001a4c10723c */ /* 0x040fe80000001810 */
[----:B------:R-:W-:Y:S01]  /*1e260*/  MUFU.EX2 R133, R133 ;  /* 0x0000008500857308 */ /* 0x000fe20000000800 */
[----:B--2---:R-:W-:Y:S01]  /*1e270*/  FMUL.FTZ R50, R2, R138 ;  /* 0x0000008a02327220 */ /* 0x004fe20000410000 */
[C---:B------:R-:W-:Y:S01]  /*1e280*/  FMUL.FTZ R27, R0.reuse, R179 ;  /* 0x000000b3001b7220 */ /* 0x040fe20000410000 */
[----:B------:R-:W-:Y:S01]  /*1e290*/  FMUL.FTZ R26, R0, R178 ;  /* 0x000000b2001a7220 */ /* 0x000fe20000410000 */
[----:B------:R-:W-:Y:S01]  /*1e2a0*/  IMAD.MOV.U32 R179, RZ, RZ, R172 ;  /* 0x000000ffffb37224 */ /* 0x000fe200078e00ac */
[-C--:B------:R-:W-:Y:S05]  /*1e2b0*/  HMMA.16816.F32 R20, R76, R40.reuse, R20 ;  /* 0x000000284c14723c */ /* 0x080fea0000001814 */
[----:B------:R2:W4:Y:S01]  /*1e2c0*/  MUFU.EX2 R138, R151 ;  /* 0x00000097008a7308 */ /* 0x0005220000000800 */
[----:B------:R-:W-:Y:S02]  /*1e2d0*/  IMAD.MOV.U32 R178, RZ, RZ, R171 ;  /* 0x000000ffffb27224 */ /* 0x000fe400078e00ab */
[C---:B-1----:R-:W-:Y:S01]  /*1e2e0*/  FMUL.FTZ R24, R3.reuse, R176 ;  /* 0x000000b003187220 */ /* 0x042fe20000410000 */
[----:B------:R-:W-:Y:S01]  /*1e2f0*/  IMAD.MOV.U32 R176, RZ, RZ, R168 ;  /* 0x000000ffffb07224 */ /* 0x000fe200078e00a8 */
[----:B------:R-:W-:Y:S01]  /*1e300*/  MOV R191, R96 ;  /* 0x0000006000bf7202 */ /* 0x000fe20000000f00 */
[----:B------:R-:W-:Y:S02]  /*1e310*/  IMAD.MOV.U32 R162, RZ, RZ, R201 ;  /* 0x000000ffffa27224 */ /* 0x000fe400078e00c9 */
[----:B------:R-:W-:Y:S01]  /*1e320*/  FMUL.FTZ R51, R2, R139 ;  /* 0x0000008b02337220 */ /* 0x000fe20000410000 */
[----:B------:R-:W-:Y:S01]  /*1e330*/  IMAD.MOV.U32 R180, RZ, RZ, R179 ;  /* 0x000000ffffb47224 */ /* 0x000fe200078e00b3 */
[C---:B------:R-:W-:Y:S04]  /*1e340*/  HMMA.16816.F32 R24, R84.reuse, R40, R24 ;  /* 0x000000285418723c */ /* 0x040fe80000001818 */
[----:B------:R-:W-:Y:S02]  /*1e350*/  IMAD.MOV.U32 R201, RZ, RZ, R167 ;  /* 0x000000ffffc97224 */ /* 0x000fe400078e00a7 */
[C---:B------:R-:W-:Y:S01]  /*1e360*/  FMUL.FTZ R41, R3.reuse, R185 ;  /* 0x000000b903297220 */ /* 0x040fe20000410000 */
[----:B------:R-:W-:Y:S02]  /*1e370*/  IMAD.MOV.U32 R179, RZ, RZ, R178 ;  /* 0x000000ffffb37224 */ /* 0x000fe400078e00b2 */
[----:B------:R-:W-:Y:S01]  /*1e380*/  FMUL.FTZ R40, R3, R184 ;  /* 0x000000b803287220 */ /* 0x000fe20000410000 */
[-C--:B------:R-:W-:Y:S01]  /*1e390*/  HMMA.16816.F32 R28, R84, R42.reuse, R28 ;  /* 0x0000002a541c723c */ /* 0x080fe2000000181c */
[----:B--2---:R-:W2:Y:S02]  /*1e3a0*/  LDL.LU R151, [R1+0xcc] ;  /* 0x0000cc0001977983 */ /* 0x004ea40000300800 */
[----:B------:R-:W-:Y:S02]  /*1e3b0*/  IMAD.MOV.U32 R178, RZ, RZ, R177 ;  /* 0x000000ffffb27224 */ /* 0x000fe400078e00b1 */
[----:B------:R-:W-:Y:S02]  /*1e3c0*/  IMAD.MOV.U32 R171, RZ, RZ, R94 ;  /* 0x000000ffffab7224 */ /* 0x000fe400078e005e */
[----:B------:R-:W-:Y:S01]  /*1e3d0*/  IMAD.MOV.U32 R177, RZ, RZ, R176 ;  /* 0x000000ffffb17224 */ /* 0x000fe200078e00b0 */
[C---:B------:R-:W-:Y:S04]  /*1e3e0*/  HMMA.16816.F32 R32, R76.reuse, R42, R32 ;  /* 0x0000002a4c20723c */ /* 0x040fe80000001820 */
[----:B------:R-:W-:Y:S02]  /*1e3f0*/  IMAD.MOV.U32 R176, RZ, RZ, R201 ;  /* 0x000000ffffb07224 */ /* 0x000fe400078e00c9 */
[C---:B------:R-:W-:Y:S01]  /*1e400*/  FMUL.FTZ R42, R0.reuse, R186 ;  /* 0x000000ba002a7220 */ /* 0x040fe20000410000 */
[----:B------:R-:W-:Y:S02]  /*1e410*/  IMAD.MOV.U32 R168, RZ, RZ, R92 ;  /* 0x000000ffffa87224 */ /* 0x000fe400078e005c */
[----:B------:R-:W-:Y:S01]  /*1e420*/  FMUL.FTZ R43, R0, R187 ;  /* 0x000000bb002b7220 */ /* 0x000fe20000410000 */
[----:B------:R-:W-:Y:S01]  /*1e430*/  IMAD.MOV.U32 R201, RZ, RZ, R173 ;  /* 0x000000ffffc97224 */ /* 0x000fe200078e00ad */
[----:B------:R-:W-:Y:S01]  /*1e440*/  MOV R173, R171 ;  /* 0x000000ab00ad7202 */ /* 0x000fe20000000f00 */
[----:B------:R-:W-:Y:S01]  /*1e450*/  IMAD.MOV.U32 R171, RZ, RZ, R170 ;  /* 0x000000ffffab7224 */ /* 0x000fe200078e00aa */
[----:B------:R-:W-:Y:S01]  /*1e460*/  MOV R185, R176 ;  /* 0x000000b000b97202 */ /* 0x000fe20000000f00 */
[----:B------:R-:W-:Y:S01]  /*1e470*/  IMAD.MOV.U32 R170, RZ, RZ, R168 ;  /* 0x000000ffffaa7224 */ /* 0x000fe200078e00a8 */
[----:B------:R-:W-:Y:S01]  /*1e480*/  MOV R176, R214 ;  /* 0x000000d600b07202 */ /* 0x000fe20000000f00 */
[----:B------:R-:W-:Y:S02]  /*1e490*/  IMAD.MOV.U32 R214, RZ, RZ, R82 ;  /* 0x000000ffffd67224 */ /* 0x000fe400078e0052 */
[----:B------:R-:W-:Y:S01]  /*1e4a0*/  FFMA.FTZ R82, R67, UR4, -R74 ;  /* 0x0000000443527c23 */ /* 0x000fe2000801084a */
[----:B------:R-:W-:Y:S01]  /*1e4b0*/  IMAD.MOV.U32 R190, RZ, RZ, R170 ;  /* 0x000000ffffbe7224 */ /* 0x000fe200078e00aa */
[----:B------:R-:W-:Y:S01]  /*1e4c0*/  LDSM.16.MT88.4 R92, [R232+0x8800] ;  /* 0x00880000e85c783b */ /* 0x000fe20000004200 */
[----:B------:R-:W-:Y:S01]  /*1e4d0*/  IMAD.MOV.U32 R167, RZ, RZ, R60 ;  /* 0x000000ffffa77224 */ /* 0x000fe200078e003c */
[----:B------:R1:W3:Y:S01]  /*1e4e0*/  MUFU.EX2 R170, R82 ;  /* 0x0000005200aa7308 */ /* 0x0002e20000000800 */
[----:B------:R-:W-:Y:S02]  /*1e4f0*/  IMAD.MOV.U32 R166, RZ, RZ, R45 ;  /* 0x000000ffffa67224 */ /* 0x000fe400078e002d */
[C---:B------:R-:W-:Y:S01]  /*1e500*/  FMUL.FTZ R45, R3.reuse, R189 ;  /* 0x000000bd032d7220 */ /* 0x040fe20000410000 */
[----:B------:R-:W-:Y:S02]  /*1e510*/  IMAD.MOV.U32 R168, RZ, RZ, R167 ;  /* 0x000000ffffa87224 */ /* 0x000fe400078e00a7 */
[----:B------:R-:W-:Y:S01]  /*1e520*/  FFMA.FTZ R60, R202, UR4, -R75 ;  /* 0x00000004ca3c7c23 */ /* 0x000fe2000801084b */
[----:B------:R-:W-:Y:S01]  /*1e530*/  IMAD.MOV.U32 R189, RZ, RZ, R171 ;  /* 0x000000ffffbd7224 */ /* 0x000fe200078e00ab */
[----:B------:R-:W-:Y:S01]  /*1e540*/  MOV R202, R213 ;  /* 0x000000d500ca7202 */ /* 0x000fe20000000f00 */
[----:B------:R-:W-:Y:S01]  /*1e550*/  IMAD.MOV.U32 R188, RZ, RZ, R168 ;  /* 0x000000ffffbc7224 */ /* 0x000fe200078e00a8 */
[----:B------:R4:W-:Y:S01]  /*1e560*/  MUFU.EX2 R172, R60 ;  /* 0x0000003c00ac7308 */ /* 0x0009e20000000800 */
[----:B------:R-:W-:Y:S02]  /*1e570*/  IMAD.MOV.U32 R167, RZ, RZ, R166 ;  /* 0x000000ffffa77224 */ /* 0x000fe400078e00a6 */
[----:B------:R-:W-:Y:S02]  /*1e580*/  IMAD.MOV.U32 R166, RZ, RZ, R61 ;  /* 0x000000ffffa67224 */ /* 0x000fe400078e003d */
[C---:B------:R-:W-:Y:S01]  /*1e590*/  FMUL.FTZ R61, R3.reuse, R197 ;  /* 0x000000c5033d7220 */ /* 0x040fe20000410000 */
[----:B------:R-:W-:Y:S02]  /*1e5a0*/  IMAD.MOV.U32 R197, RZ, RZ, R225 ;  /* 0x000000ffffc57224 */ /* 0x000fe400078e00e1 */
[----:B------:R-:W-:Y:S01]  /*1e5b0*/  IMAD.MOV.U32 R225, RZ, RZ, R161 ;  /* 0x000000ffffe17224 */ /* 0x000fe200078e00a1 */
[----:B------:R-:W-:Y:S01]  /*1e5c0*/  MOV R161, R98 ;  /* 0x0000006200a17202 */ /* 0x000fe20000000f00 */
[----:B-1----:R-:W-:Y:S01]  /*1e5d0*/  FFMA.FTZ R82, R200, UR4, -R73 ;  /* 0x00000004c8527c23 */ /* 0x002fe20008010849 */
[----:B------:R-:W-:Y:S02]  /*1e5e0*/  IMAD.MOV.U32 R186, RZ, RZ, R201 ;  /* 0x000000ffffba7224 */ /* 0x000fe400078e00c9 */
[----:B------:R-:W-:Y:S01]  /*1e5f0*/  IMAD.MOV.U32 R201, RZ, RZ, R225 ;  /* 0x000000ffffc97224 */ /* 0x000fe200078e00e1 */
[----:B------:R1:W-:Y:S01]  /*1e600*/  MUFU.EX2 R168, R82 ;  /* 0x0000005200a87308 */ /* 0x0003e20000000800 */
[----:B------:R-:W-:Y:S02]  /*1e610*/  IMAD.MOV.U32 R182, RZ, RZ, R180 ;  /* 0x000000ffffb67224 */ /* 0x000fe400078e00b4 */
[----:B------:R-:W-:Y:S02]  /*1e620*/  IMAD.MOV.U32 R180, RZ, RZ, R224 ;  /* 0x000000ffffb47224 */ /* 0x000fe400078e00e0 */
[----:B----4-:R-:W-:Y:S01]  /*1e630*/  FMUL.FTZ R60, R3, R196 ;  /* 0x000000c4033c7220 */ /* 0x010fe20000410000 */
[----:B------:R-:W-:Y:S01]  /*1e640*/  IMAD.MOV.U32 R98, RZ, RZ, R62 ;  /* 0x000000ffff627224 */ /* 0x000fe200078e003e */
[----:B------:R-:W-:Y:S01]  /*1e650*/  MOV R196, R138 ;  /* 0x0000008a00c47202 */ /* 0x000fe20000000f00 */
[----:B------:R-:W-:Y:S02]  /*1e660*/  IMAD.MOV.U32 R184, RZ, RZ, R167 ;  /* 0x000000ffffb87224 */ /* 0x000fe400078e00a7 */
[----:B------:R-:W-:Y:S02]  /*1e670*/  IMAD.MOV.U32 R187, RZ, RZ, R173 ;  /* 0x000000ffffbb7224 */ /* 0x000fe400078e00ad */
[----:B------:R-:W4:Y:S01]  /*1e680*/  MUFU.EX2 R173, R66 ;  /* 0x0000004200ad7308 */ /* 0x000f220000000800 */
[----:B------:R-:W-:Y:S02]  /*1e690*/  IMAD.MOV.U32 R183, RZ, RZ, R179 ;  /* 0x000000ffffb77224 */ /* 0x000fe400078e00b3 */
[----:B------:R-:W-:Y:S02]  /*1e6a0*/  IMAD.MOV.U32 R139, RZ, RZ, R189 ;  /* 0x000000ffff8b7224 */ /* 0x000fe400078e00bd */
[----:B------:R-:W-:Y:S02]  /*1e6b0*/  IMAD.MOV.U32 R189, RZ, RZ, R185 ;  /* 0x000000ffffbd7224 */ /* 0x000fe400078e00b9 */
[----:B-1----:R-:W-:Y:S01]  /*1e6c0*/  FFMA.FTZ R82, R112, UR4, -R73 ;  /* 0x0000000470527c23 */ /* 0x002fe20008010849 */
[----:B------:R-:W-:Y:S01]  /*1e6d0*/  MOV R185, R183 ;  /* 0x000000b700b97202 */ /* 0x000fe20000000f00 */
[----:B------:R-:W-:Y:S02]  /*1e6e0*/  IMAD.MOV.U32 R183, RZ, RZ, R162 ;  /* 0x000000ffffb77224 */ /* 0x000fe400078e00a2 */
[----:B------:R-:W-:Y:S01]  /*1e6f0*/  FMUL.FTZ R62, R0, R198 ;  /* 0x000000c6003e7220 */ /* 0x000fe20000410000 */
[----:B------:R1:W4:Y:S01]  /*1e700*/  MUFU.EX2 R171, R82 ;  /* 0x0000005200ab7308 */ /* 0x0003220000000800 */
[----:B------:R-:W-:Y:S02]  /*1e710*/  IMAD.MOV.U32 R198, RZ, RZ, R63 ;  /* 0x000000ffffc67224 */ /* 0x000fe400078e003f */
[----:B------:R-:W-:Y:S02]  /*1e720*/  @P3 VIADD R136, R59, 0xffffffc0 ;  /* 0xffffffc03b883836 */ /* 0x000fe40000000000 */
[----:B------:R-:W-:Y:S02]  /*1e730*/  IMAD.MOV.U32 R159, RZ, RZ, R177 ;  /* 0x000000ffff9f7224 */ /* 0x000fe400078e00b1 */
[----:B------:R-:W-:Y:S01]  /*1e740*/  IMAD.MOV.U32 R138, RZ, RZ, R187 ;  /* 0x000000ffff8a7224 */ /* 0x000fe200078e00bb */
[----:B------:R-:W4:Y:S02]  /*1e750*/  LDSM.16.MT88.4 R56, [R136] ;  /* 0x000000008838783b */ /* 0x000f240000004200 */
[----:B------:R-:W-:Y:S01]  /*1e760*/  MUFU.EX2 R162, R216 ;  /* 0x000000d800a27308 */ /* 0x000fe20000000800 */
[----:B------:R-:W-:Y:S02]  /*1e770*/  IMAD.MOV.U32 R179, RZ, RZ, R161 ;  /* 0x000000ffffb37224 */ /* 0x000fe400078e00a1 */
[----:B------:R-:W-:Y:S02]  /*1e780*/  IMAD.MOV.U32 R187, RZ, RZ, R159 ;  /* 0x000000ffffbb7224 */ /* 0x000fe400078e009f */
[----:B------:R-:W-:Y:S02]  /*1e790*/  IMAD.MOV.U32 R161, RZ, RZ, R97 ;  /* 0x000000ffffa17224 */ /* 0x000fe400078e0061 */
[----:B------:R-:W-:Y:S02]  /*1e7a0*/  IMAD.MOV.U32 R112, RZ, RZ, R187 ;  /* 0x000000ffff707224 */ /* 0x000fe400078e00bb */
[----:B-1----:R-:W-:Y:S01]  /*1e7b0*/  FFMA.FTZ R82, R100, UR4, -R73 ;  /* 0x0000000464527c23 */ /* 0x002fe20008010849 */
[----:B------:R-:W-:Y:S01]  /*1e7c0*/  IMAD.MOV.U32 R187, RZ, RZ, R161 ;  /* 0x000000ffffbb7224 */ /* 0x000fe200078e00a1 */
[----:B------:R-:W-:Y:S01]  /*1e7d0*/  MOV R100, R189 ;  /* 0x000000bd00647202 */ /* 0x000fe20000000f00 */
[----:B------:R-:W-:Y:S01]  /*1e7e0*/  IMAD.IADD R81, R235, 0x1, R136 ;  /* 0x00000001eb517824 */ /* 0x000fe200078e0288 */
[----:B------:R1:W-:Y:S01]  /*1e7f0*/  MUFU.EX2 R225, R82 ;  /* 0x0000005200e17308 */ /* 0x0003e20000000800 */
[----:B------:R-:W-:Y:S02]  /*1e800*/  IMAD.MOV.U32 R177, RZ, RZ, R98 ;  /* 0x000000ffffb17224 */ /* 0x000fe400078e0062 */
[----:B------:R-:W-:Y:S01]  /*1e810*/  IMAD.MOV.U32 R158, RZ, RZ, R178 ;  /* 0x000000ffff9e7224 */ /* 0x000fe200078e00b2 */
[----:B------:R-:W3:Y:S01]  /*1e820*/  LDSM.16.MT88.4 R88, [R81] ;  /* 0x000000005158783b */ /* 0x000ee20000004200 */
[----:B------:R-:W-:Y:S02]  /*1e830*/  IMAD.MOV.U32 R178, RZ, RZ, R99 ;  /* 0x000000ffffb27224 */ /* 0x000fe400078e0063 */
[----:B------:R-:W-:Y:S02]  /*1e840*/  IMAD.MOV.U32 R159, RZ, RZ, R182 ;  /* 0x000000ffff9f7224 */ /* 0x000fe400078e00b6 */
[----:B------:R-:W-:Y:S02]  /*1e850*/  IMAD.MOV.U32 R182, RZ, RZ, R217 ;  /* 0x000000ffffb67224 */ /* 0x000fe400078e00d9 */
[----:B------:R4:W-:Y:S01]  /*1e860*/  MUFU.EX2 R217, R243 ;  /* 0x000000f300d97308 */ /* 0x0009e20000000800 */
[----:B------:R-:W2:Y:S01]  /*1e870*/  LDSM.16.MT88.4 R96, [R233+0x8800] ;  /* 0x00880000e960783b */ /* 0x000ea20000004200 */
[----:B------:R-:W-:Y:S02]  /*1e880*/  IMAD.MOV.U32 R189, RZ, RZ, R178 ;  /* 0x000000ffffbd7224 */ /* 0x000fe400078e00b2 */
[----:B------:R-:W-:Y:S02]  /*1e890*/  IMAD.MOV.U32 R154, RZ, RZ, R139 ;  /* 0x000000ffff9a7224 */ /* 0x000fe400078e008b */
[----:B-1----:R-:W-:Y:S01]  /*1e8a0*/  FFMA.FTZ R82, R101, UR4, -R73 ;  /* 0x0000000465527c23 */ /* 0x002fe20008010849 */
[----:B------:R-:W-:Y:S02]  /*1e8b0*/  IMAD.MOV.U32 R139, RZ, RZ, R183 ;  /* 0x000000ffff8b7224 */ /* 0x000fe400078e00b7 */
[----:B------:R-:W-:Y:S01]  /*1e8c0*/  IMAD.MOV.U32 R155, RZ, RZ, R138 ;  /* 0x000000ffff9b7224 */ /* 0x000fe200078e008a */
[----:B------:R1:W2:Y:S01]  /*1e8d0*/  MUFU.EX2 R224, R82 ;  /* 0x0000005200e07308 */ /* 0x0002a20000000800 */
[----:B------:R-:W-:Y:S02]  /*1e8e0*/  IMAD.MOV.U32 R138, RZ, RZ, R182 ;  /* 0x000000ffff8a7224 */ /* 0x000fe400078e00b6 */
[----:B------:R-:W-:Y:S01]  /*1e8f0*/  IMAD.MOV.U32 R182, RZ, RZ, R210 ;  /* 0x000000ffffb67224 */ /* 0x000fe200078e00d2 */
[-C--:B----4-:R-:W-:Y:S01]  /*1e900*/  HMMA.16816.F32 R36, R76, R56.reuse, R36 ;  /* 0x000000384c24723c */ /* 0x090fe20000001824 */
[----:B------:R4:W5:Y:S05]  /*1e910*/  LDL.LU R243, [R1+0xc8] ;  /* 0x0000c80001f37983 */ /* 0x00096a0000300800 */
[----:B------:R-:W-:Y:S02]  /*1e920*/  MUFU.EX2 R182, R182 ;  /* 0x000000b600b67308 */ /* 0x000fe40000000800 */
[C---:B------:R-:W-:Y:S04]  /*1e930*/  HMMA.16816.F32 R40, R84.reuse, R56, R40 ;  /* 0x000000385428723c */ /* 0x040fe80000001828 */
[----:B-1----:R-:W-:Y:S01]  /*1e940*/  FFMA.FTZ R82, R205, UR4, -R74 ;  /* 0x00000004cd527c23 */ /* 0x002fe2000801084a */
[C---:B------:R-:W-:Y:S01]  /*1e950*/  FMUL.FTZ R57, R3.reuse, R193 ;  /* 0x000000c103397220 */ /* 0x040fe20000410000 */
[----:B------:R-:W-:Y:S01]  /*1e960*/  FMUL.FTZ R56, R3, R192 ;  /* 0x000000c003387220 */ /* 0x000fe20000410000 */
[----:B------:R-:W-:Y:S01]  /*1e970*/  IMAD.MOV.U32 R205, RZ, RZ, R184 ;  /* 0x000000ffffcd7224 */ /* 0x000fe200078e00b8 */
[-C--:B------:R-:W-:Y:S08]  /*1e980*/  HMMA.16816.F32 R44, R84, R58.reuse, R44 ;  /* 0x0000003a542c723c */ /* 0x080ff0000000182c */
[C---:B------:R-:W-:Y:S04]  /*1e990*/  HMMA.16816.F32 R48, R76.reuse, R58, R48 ;  /* 0x0000003a4c30723c */ /* 0x040fe80000001830 */
[C---:B------:R-:W-:Y:S01]  /*1e9a0*/  FMUL.FTZ R58, R0.reuse, R194 ;  /* 0x000000c2003a7220 */ /* 0x040fe20000410000 */
[----:B------:R-:W-:Y:S02]  /*1e9b0*/  IMAD.MOV.U32 R194, RZ, RZ, R159 ;  /* 0x000000ffffc27224 */ /* 0x000fe400078e009f */
[C---:B------:R-:W-:Y:S01]  /*1e9c0*/  FMUL.FTZ R59, R0.reuse, R195 ;  /* 0x000000c3003b7220 */ /* 0x040fe20000410000 */
[----:B------:R-:W-:Y:S01]  /*1e9d0*/  IMAD.MOV.U32 R159, RZ, RZ, R214 ;  /* 0x000000ffff9f7224 */ /* 0x000fe200078e00d6 */
[-C--:B---3--:R-:W-:Y:S03]  /*1e9e0*/  HMMA.16816.F32 R52, R76, R88.reuse, R52 ;  /* 0x000000584c34723c */ /* 0x088fe60000001834 */
[----:B------:R-:W-:Y:S02]  /*1e9f0*/  IMAD.MOV.U32 R195, RZ, RZ, R185 ;  /* 0x000000ffffc37224 */ /* 0x000fe400078e00b9 */
[----:B------:R-:W-:Y:S01]  /*1ea00*/  MUFU.EX2 R159, R159 ;  /* 0x0000009f009f7308 */ /* 0x000fe20000000800 */
[----:B------:R-:W-:Y:S02]  /*1ea10*/  IMAD.MOV.U32 R185, RZ, RZ, R211 ;  /* 0x000000ffffb97224 */ /* 0x000fe400078e00d3 */
[C---:B------:R-:W-:Y:S04]  /*1ea20*/  HMMA.16816.F32 R56, R84.reuse, R88, R56 ;  /* 0x000000585438723c */ /* 0x040fe80000001838 */
[----:B------:R-:W-:Y:S01]  /*1ea30*/  FMUL.FTZ R63, R0, R199 ;  /* 0x000000c7003f7220 */ /* 0x000fe20000410000 */
[----:B------:R-:W-:Y:S02]  /*1ea40*/  IMAD.MOV.U32 R199, RZ, RZ, R181 ;  /* 0x000000ffffc77224 */ /* 0x000fe400078e00b5 */
[----:B------:R-:W-:Y:S02]  /*1ea50*/  IMAD.MOV.U32 R181, RZ, RZ, R166 ;  /* 0x000000ffffb57224 */ /* 0x000fe400078e00a6 */
[----:B------:R1:W-:Y:S02]  /*1ea60*/  MUFU.EX2 R166, R82 ;  /* 0x0000005200a67308 */ /* 0x0003e40000000800 */
[-C--:B------:R-:W-:Y:S03]  /*1ea70*/  HMMA.16816.F32 R60, R84, R90.reuse, R60 ;  /* 0x0000005a543c723c */ /* 0x080fe6000000183c */
[----:B------:R-:W-:Y:S02]  /*1ea80*/  F2FP.F16.F32.PACK_AB R85, R147, R169 ;  /* 0x000000a99355723e */ /* 0x000fe400000000ff */
[----:B------:R-:W-:Y:S02]  /*1ea90*/  F2FP.F16.F32.PACK_AB R84, R226, R228 ;  /* 0x000000e4e254723e */ /* 0x000fe400000000ff */
[----:B------:R-:W-:Y:S02]  /*1eaa0*/  F2FP.F16.F32.PACK_AB R86, R197, R199 ;  /* 0x000000c7c556723e */ /* 0x000fe400000000ff */
[----:B------:R-:W-:Y:S02]  /*1eab0*/  F2FP.F16.F32.PACK_AB R87, R170, R198 ;  /* 0x000000c6aa57723e */ /* 0x000fe400000000ff */
[----:B------:R-:W-:Y:S01]  /*1eac0*/  MOV R184, R181 ;  /* 0x000000b500b87202 */ /* 0x000fe20000000f00 */
[--C-:B-1----:R-:W-:Y:S01]  /*1ead0*/  FFMA.FTZ R82, R116, UR4, -R74.reuse ;  /* 0x0000000474527c23 */ /* 0x102fe2000801084a */
[----:B------:R-:W-:Y:S03]  /*1eae0*/  IMAD.MOV.U32 R116, RZ, RZ, R205 ;  /* 0x000000ffff747224 */ /* 0x000fe600078e00cd */
[----:B------:R1:W3:Y:S02]  /*1eaf0*/  MUFU.EX2 R167, R82 ;  /* 0x0000005200a77308 */ /* 0x0002e40000000800 */
[----:B-1----:R-:W-:Y:S01]  /*1eb00*/  FFMA.FTZ R82, R113, UR4, -R74 ;  /* 0x0000000471527c23 */ /* 0x002fe2000801084a */
[----:B------:R-:W-:Y:S07]  /*1eb10*/  IMAD.MOV.U32 R113, RZ, RZ, R202 ;  /* 0x000000ffff717224 */ /* 0x000fee00078e00ca */
[----:B------:R1:W-:Y:S02]  /*1eb20*/  MUFU.EX2 R222, R82 ;  /* 0x0000005200de7308 */ /* 0x0003e40000000800 */
[--C-:B-1----:R-:W-:Y:S01]  /*1eb30*/  FFMA.FTZ R82, R117, UR4, -R75.reuse ;  /* 0x0000000475527c23 */ /* 0x102fe2000801084b */
[C---:B------:R-:W-:Y:S07]  /*1eb40*/  FMUL.FTZ R66, R2.reuse, R150 ;  /* 0x0000009602427220 */ /* 0x040fee0000410000 */
[----:B------:R1:W-:Y:S02]  /*1eb50*/  MUFU.EX2 R150, R82 ;  /* 0x0000005200967308 */ /* 0x0003e40000000800 */
[--C-:B-1----:R-:W-:Y:S01]  /*1eb60*/  FFMA.FTZ R82, R129, UR4, -R75.reuse ;  /* 0x0000000481527c23 */ /* 0x102fe2000801084b */
[----:B------:R-:W-:Y:S07]  /*1eb70*/  IMAD.MOV.U32 R129, RZ, RZ, R116 ;  /* 0x000000ffff817224 */ /* 0x000fee00078e0074 */
[----:B------:R1:W-:Y:S01]  /*1eb80*/  MUFU.EX2 R216, R82 ;  /* 0x0000005200d87308 */ /* 0x0003e20000000800 */
[----:B--2---:R-:W-:Y:S09]  /*1eb90*/  FMUL.FTZ R67, R2, R151 ;  /* 0x0000009702437220 */ /* 0x004ff20000410000 */
[----:B------:R2:W4:Y:S01]  /*1eba0*/  MUFU.EX2 R151, R191 ;  /* 0x000000bf00977308 */ /* 0x0005220000000800 */
[--C-:B-1----:R-:W-:Y:S01]  /*1ebb0*/  FFMA.FTZ R82, R206, UR4, -R75.reuse ;  /* 0x00000004ce527c23 */ /* 0x102fe2000801084b */
[----:B------:R-:W-:Y:S01]  /*1ebc0*/  HMMA.16816.F32 R64, R76, R90, R64 ;  /* 0x0000005a4c40723c */ /* 0x000fe20000001840 */
[----:B------:R-:W1:Y:S07]  /*1ebd0*/  LDSM.16.MT88.4 R88, [R136+0x800] ;  /* 0x000800008858783b */ /* 0x000e6e0000004200 */
[----:B------:R3:W-:Y:S01]  /*1ebe0*/  MUFU.EX2 R161, R82 ;  /* 0x0000005200a17308 */ /* 0x0007e20000000800 */
[----:B------:R-:W-:Y:S02]  /*1ebf0*/  F2FP.F16.F32.PACK_AB R76, R146, R143 ;  /* 0x0000008f924c723e */ /* 0x000fe400000000ff */
[----:B------:R-:W-:Y:S02]  /*1ec00*/  F2FP.F16.F32.PACK_AB R77, R174, R142 ;  /* 0x0000008eae4d723e */ /* 0x000fe400000000ff */
[----:B------:R-:W-:Y:S02]  /*1ec10*/  F2FP.F16.F32.PACK_AB R78, R196, R175 ;  /* 0x000000afc44e723e */ /* 0x000fe400000000ff */
[----:B------:R-:W-:Y:S01]  /*1ec20*/  F2FP.F16.F32.PACK_AB R79, R173, R172 ;  /* 0x000000acad4f723e */ /* 0x000fe200000000ff */
[----:B--2---:R-:W-:Y:S02]  /*1ec30*/  IMAD.MOV.U32 R191, RZ, RZ, R190 ;  /* 0x000000ffffbf7224 */ /* 0x004fe400078e00be */
[----:B------:R-:W-:Y:S02]  /*1ec40*/  IMAD.MOV.U32 R190, RZ, RZ, R186 ;  /* 0x000000ffffbe7224 */ /* 0x000fe400078e00ba */
[----:B------:R-:W-:Y:S02]  /*1ec50*/  IMAD.MOV.U32 R186, RZ, RZ, R158 ;  /* 0x000000ffffba7224 */ /* 0x000fe400078e009e */
[-C--:B------:R-:W-:Y:S03]  /*1ec60*/  HMMA.16816.F32 R4, R76, R92.reuse, R4 ;  /* 0x0000005c4c04723c */ /* 0x080fe60000001804 */
[----:B---3--:R-:W-:Y:S01]  /*1ec70*/  FFMA.FTZ R82, R128, UR4, -R75 ;  /* 0x0000000480527c23 */ /* 0x008fe2000801084b */
[----:B------:R-:W-:Y:S01]  /*1ec80*/  IMAD.MOV.U32 R158, RZ, RZ, R163 ;  /* 0x000000ffff9e7224 */ /* 0x000fe200078e00a3 */
[----:B------:R-:W-:Y:S01]  /*1ec90*/  MOV R128, R129 ;  /* 0x0000008100807202 */ /* 0x000fe20000000f00 */
[----:B------:R-:W2:Y:S01]  /*1eca0*/  MUFU.EX2 R163, R215 ;  /* 0x000000d700a37308 */ /* 0x000ea20000000800 */
[----:B------:R-:W-:Y:S01]  /*1ecb0*/  IMAD.MOV.U32 R200, RZ, RZ, R186 ;  /* 0x000000ffffc87224 */ /* 0x000fe200078e00ba */
[C---:B------:R-:W-:Y:S04]  /*1ecc0*/  HMMA.16816.F32 R8, R84.reuse, R92, R8 ;  /* 0x0000005c5408723c */ /* 0x040fe80000001808 */
[----:B------:R-:W-:Y:S01]  /*1ecd0*/  IMAD.MOV.U32 R193, RZ, RZ, R158 ;  /* 0x000000ffffc17224 */ /* 0x000fe200078e009e */
[----:B------:R-:W-:Y:S03]  /*1ece0*/  MOV R116, R200 ;  /* 0x000000c800747202 */ /* 0x000fe60000000f00 */
[----:B------:R3:W2:Y:S01]  /*1ecf0*/  MUFU.EX2 R215, R82 ;  /* 0x0000005200d77308 */ /* 0x0006a20000000800 */
[----:B------:R-:W-:Y:S01]  /*1ed00*/  IMAD.MOV.U32 R158, RZ, RZ, R179 ;  /* 0x000000ffff9e7224 */ /* 0x000fe200078e00b3 */
[-C--:B------:R-:W-:Y:S03]  /*1ed10*/  HMMA.16816.F32 R12, R84, R94.reuse, R12 ;  /* 0x0000005e540c723c */ /* 0x080fe6000000180c */
[----:B------:R-:W-:Y:S02]  /*1ed20*/  IMAD.MOV.U32 R186, RZ, RZ, R212 ;  /* 0x000000ffffba7224 */ /* 0x000fe400078e00d4 */
[----:B------:R-:W-:Y:S01]  /*1ed30*/  IMAD.MOV.U32 R192, RZ, RZ, R190 ;  /* 0x000000ffffc07224 */ /* 0x000fe200078e00be */
[----:B------:R-:W-:Y:S01]  /*1ed40*/  MOV R190, R180 ;  /* 0x000000b400be7202 */ /* 0x000fe20000000f00 */
[----:B------:R-:W-:Y:S01]  /*1ed50*/  IMAD.MOV.U32 R180, RZ, RZ, R177 ;  /* 0x000000ffffb47224 */ /* 0x000fe200078e00b1 */
[C---:B------:R-:W-:Y:S01]  /*1ed60*/  HMMA.16816.F32 R16, R76.reuse, R94, R16 ;  /* 0x0000005e4c10723c */ /* 0x040fe20000001810 */
[----:B------:R-:W4:Y:S01]  /*1ed70*/  LDSM.16.MT88.4 R92, [R81+0x800] ;  /* 0x00080000515c783b */ /* 0x000f220000004200 */
[----:B------:R-:W-:Y:S02]  /*1ed80*/  MUFU.EX2 R158, R158 ;  /* 0x0000009e009e7308 */ /* 0x000fe40000000800 */
[----:B------:R-:W-:Y:S02]  /*1ed90*/  IMAD.MOV.U32 R177, RZ, RZ, R246 ;  /* 0x000000ffffb17224 */ /* 0x000fe400078e00f6 */
[----:B------:R-:W-:Y:S02]  /*1eda0*/  IMAD.MOV.U32 R101, RZ, RZ, R192 ;  /* 0x000000ffff657224 */ /* 0x000fe400078e00c0 */
[----:B---3--:R-:W-:Y:S01]  /*1edb0*/  FFMA.FTZ R82, R134, UR4, -R74 ;  /* 0x0000000486527c23 */ /* 0x008fe2000801084a */
[-C--:B------:R-:W-:Y:S01]  /*1edc0*/  HMMA.16816.F32 R20, R76, R96.reuse, R20 ;  /* 0x000000604c14723c */ /* 0x080fe20000001814 */
[----:B------:R3:W5:Y:S02]  /*1edd0*/  LDL.LU R246, [R1+0xc4] ;  /* 0x0000c40001f67983 */ /* 0x0007640000300800 */
[----:B------:R-:W-:Y:S01]  /*1ede0*/  MUFU.EX2 R180, R180 ;  /* 0x000000b400b47308 */ /* 0x000fe20000000800 */
[----:B------:R-:W-:Y:S02]  /*1edf0*/  IMAD.MOV.U32 R192, RZ, RZ, R155 ;  /* 0x000000ffffc07224 */ /* 0x000fe400078e009b */
[----:B------:R-:W-:Y:S02]  /*1ee00*/  IMAD.MOV.U32 R155, RZ, RZ, R154 ;  /* 0x000000ffff9b7224 */ /* 0x000fe400078e009a */
[----:B------:R-:W-:Y:S01]  /*1ee10*/  IMAD.MOV.U32 R154, RZ, RZ, R191 ;  /* 0x000000ffff9a7224 */ /* 0x000fe200078e00bf */
[C---:B------:R-:W-:Y:S04]  /*1ee20*/  HMMA.16816.F32 R24, R84.reuse, R96, R24 ;  /* 0x000000605418723c */ /* 0x040fe80000001818 */
[----:B------:R1:W3:Y:S01]  /*1ee30*/  MUFU.EX2 R214, R82 ;  /* 0x0000005200d67308 */ /* 0x0002e20000000800 */
[----:B------:R-:W-:Y:S02]  /*1ee40*/  IMAD.MOV.U32 R191, RZ, RZ, R176 ;  /* 0x000000ffffbf7224 */ /* 0x000fe400078e00b0 */
[----:B------:R-:W-:Y:S01]  /*1ee50*/  IMAD.MOV.U32 R117, RZ, RZ, R101 ;  /* 0x000000ffff757224 */ /* 0x000fe200078e0065 */
[-C--:B------:R-:W-:Y:S06]  /*1ee60*/  HMMA.16816.F32 R28, R84, R98.reuse, R28 ;  /* 0x00000062541c723c */ /* 0x080fec000000181c */
[----:B------:R-:W-:Y:S01]  /*1ee70*/  MUFU.EX2 R177, R177 ;  /* 0x000000b100b17308 */ /* 0x000fe20000000800 */
[----:B------:R-:W-:Y:S02]  /*1ee80*/  IMAD.MOV.U32 R129, RZ, RZ, R117 ;  /* 0x000000ffff817224 */ /* 0x000fe400078e0075 */
[----:B------:R-:W-:Y:S02]  /*1ee90*/  IMAD.MOV.U32 R101, RZ, RZ, R100 ;  /* 0x000000ffff657224 */ /* 0x000fe400078e0064 */
[----:B------:R-:W-:Y:S01]  /*1eea0*/  IMAD.MOV.U32 R100, RZ, RZ, R195 ;  /* 0x000000ffff647224 */ /* 0x000fe200078e00c3 */
[C---:B------:R-:W-:Y:S01]  /*1eeb0*/  HMMA.16816.F32 R32, R76.reuse, R98, R32 ;  /* 0x000000624c20723c */ /* 0x040fe20000001820 */
[----:B------:R-:W-:Y:S03]  /*1eec0*/  LDSM.16.MT88.4 R96, [R233+0x9000] ;  /* 0x00900000e960783b */ /* 0x000fe60000004200 */
[----:B------:R-:W-:Y:S01]  /*1eed0*/  MUFU.EX2 R191, R191 ;  /* 0x000000bf00bf7308 */ /* 0x000fe20000000800 */
[----:B-1----:R-:W-:Y:S01]  /*1eee0*/  FFMA.FTZ R82, R204, UR4, -R73 ;  /* 0x00000004cc527c23 */ /* 0x002fe20008010849 */
[----:B------:R-:W-:Y:S02]  /*1eef0*/  FFMA.FTZ R101, R101, UR4, -R75 ;  /* 0x0000000465657c23 */ /* 0x000fe4000801084b */
[-C--:B------:R-:W-:Y:S06]  /*1ef00*/  HMMA.16816.F32 R36, R76, R88.reuse, R36 ;  /* 0x000000584c24723c */ /* 0x080fec0000001824 */
[----:B------:R1:W-:Y:S02]  /*1ef10*/  MUFU.EX2 R179, R82 ;  /* 0x0000005200b37308 */ /* 0x0003e40000000800 */
[C---:B------:R-:W-:Y:S08]  /*1ef20*/  HMMA.16816.F32 R40, R84.reuse, R88, R40 ;  /* 0x000000585428723c */ /* 0x040ff00000001828 */
[-C--:B------:R-:W-:Y:S03]  /*1ef30*/  HMMA.16816.F32 R44, R84, R90.reuse, R44 ;  /* 0x0000005a542c723c */ /* 0x080fe6000000182c */
[--C-:B-1----:R-:W-:Y:S01]  /*1ef40*/  FFMA.FTZ R82, R140, UR4, -R73.reuse ;  /* 0x000000048c527c23 */ /* 0x102fe20008010849 */
[----:B------:R-:W-:Y:S01]  /*1ef50*/  FFMA.FTZ R140, R102, UR4, -R73 ;  /* 0x00000004668c7c23 */ /* 0x000fe20008010849 */
[----:B------:R-:W-:Y:S02]  /*1ef60*/  FFMA.FTZ R102, R126, UR4, -R75 ;  /* 0x000000047e667c23 */ /* 0x000fe4000801084b */
[----:B------:R1:W3:Y:S01]  /*1ef70*/  MUFU.EX2 R213, R82 ;  /* 0x0000005200d57308 */ /* 0x0002e20000000800 */
[C---:B------:R-:W-:Y:S01]  /*1ef80*/  HMMA.16816.F32 R48, R76.reuse, R90, R48 ;  /* 0x0000005a4c30723c */ /* 0x040fe20000001830 */
[----:B------:R-:W3:Y:S08]  /*1ef90*/  LDSM.16.MT88.4 R88, [R232+0x9000] ;  /* 0x00900000e858783b */ /* 0x000ef00000004200 */
[----:B------:R-:W-:Y:S01]  /*1efa0*/  MUFU.EX2 R126, R108 ;  /* 0x0000006c007e7308 */ /* 0x000fe20000000800 */
[-C--:B----4-:R-:W-:Y:S08]  /*1efb0*/  HMMA.16816.F32 R52, R76, R92.reuse, R52 ;  /* 0x0000005c4c34723c */ /* 0x090ff00000001834 */
[C---:B------:R-:W-:Y:S04]  /*1efc0*/  HMMA.16816.F32 R56, R84.reuse, R92, R56 ;  /* 0x0000005c5438723c */ /* 0x040fe80000001838 */
[----:B-1----:R-:W-:Y:S01]  /*1efd0*/  FFMA.FTZ R82, R135, UR4, -R73 ;  /* 0x0000000487527c23 */ /* 0x002fe20008010849 */
[----:B------:R-:W-:Y:S03]  /*1efe0*/  IMAD.MOV.U32 R135, RZ, RZ, R129 ;  /* 0x000000ffff877224 */ /* 0x000fe600078e0081 */
[-C--:B------:R-:W-:Y:S01]  /*1eff0*/  HMMA.16816.F32 R60, R84, R94.reuse, R60 ;  /* 0x0000005e543c723c */ /* 0x080fe2000000183c */
[----:B------:R1:W-:Y:S02]  /*1f000*/  MUFU.EX2 R211, R82 ;  /* 0x0000005200d37308 */ /* 0x0003e40000000800 */
[----:B------:R-:W-:Y:S02]  /*1f010*/  F2FP.F16.F32.PACK_AB R84, R171, R168 ;  /* 0x000000a8ab54723e */ /* 0x000fe400000000ff */
[----:B------:R-:W-:Y:S02]  /*1f020*/  F2FP.F16.F32.PACK_AB R86, R224, R225 ;  /* 0x000000e1e056723e */ /* 0x000fe400000000ff */
[----:B------:R-:W-:Y:S01]  /*1f030*/  F2FP.F16.F32.PACK_AB R85, R167, R166 ;  /* 0x000000a6a755723e */ /* 0x000fe200000000ff */
[----:B------:R-:W-:Y:S01]  /*1f040*/  HMMA.16816.F32 R64, R76, R94, R64 ;  /* 0x0000005e4c40723c */ /* 0x000fe20000001840 */
[----:B------:R-:W4:Y:S03]  /*1f050*/  LDSM.16.MT88.4 R92, [R136+0x1000] ;  /* 0x00100000885c783b */ /* 0x000f260000004200 */
[----:B------:R-:W-:Y:S02]  /*1f060*/  F2FP.F16.F32.PACK_AB R76, R162, R151 ;  /* 0x00000097a24c723e */ /* 0x000fe400000000ff */
[----:B------:R-:W-:Y:S02]  /*1f070*/  F2FP.F16.F32.PACK_AB R77, R216, R150 ;  /* 0x00000096d84d723e */ /* 0x000fe400000000ff */
[----:B--2---:R-:W-:Y:S01]  /*1f080*/  F2FP.F16.F32.PACK_AB R78, R217, R163 ;  /* 0x000000a3d94e723e */ /* 0x004fe200000000ff */
[--C-:B-1----:R-:W-:Y:S01]  /*1f090*/  FFMA.FTZ R82, R137, UR4, -R73.reuse ;  /* 0x0000000489527c23 */ /* 0x102fe20008010849 */
[----:B------:R-:W-:Y:S02]  /*1f0a0*/  F2FP.F16.F32.PACK_AB R79, R215, R161 ;  /* 0x000000a1d74f723e */ /* 0x000fe400000000ff */
[----:B---3--:R-:W-:Y:S01]  /*1f0b0*/  F2FP.F16.F32.PACK_AB R87, R214, R222 ;  /* 0x000000ded657723e */ /* 0x008fe200000000ff */
[----:B------:R1:W2:Y:S04]  /*1f0c0*/  MUFU.EX2 R212, R82 ;  /* 0x0000005200d47308 */ /* 0x0002a80000000800 */
[-C--:B------:R-:W-:Y:S08]  /*1f0d0*/  HMMA.16816.F32 R4, R76, R88.reuse, R4 ;  /* 0x000000584c04723c */ /* 0x080ff00000001804 */
[C---:B------:R-:W-:Y:S04]  /*1f0e0*/  HMMA.16816.F32 R8, R84.reuse, R88, R8 ;  /* 0x000000585408723c */ /* 0x040fe80000001808 */
[--C-:B-1----:R-:W-:Y:S04]  /*1f0f0*/  FFMA.FTZ R82, R208, UR4, -R74.reuse ;  /* 0x00000004d0527c23 */ /* 0x102fe8000801084a */
[-C--:B------:R-:W-:Y:S01]  /*1f100*/  HMMA.16816.F32 R12, R84, R90.reuse, R12 ;  /* 0x0000005a540c723c */ /* 0x080fe2000000180c */
[----:B------:R1:W-:Y:S07]  /*1f110*/  MUFU.EX2 R178, R82 ;  /* 0x0000005200b27308 */ /* 0x0003ee0000000800 */
[C---:B------:R-:W-:Y:S01]  /*1f120*/  HMMA.16816.F32 R16, R76.reuse, R90, R16 ;  /* 0x0000005a4c10723c */ /* 0x040fe20000001810 */
[----:B------:R-:W3:Y:S07]  /*1f130*/  LDSM.16.MT88.4 R88, [R81+0x1000] ;  /* 0x001000005158783b */ /* 0x000eee0000004200 */
[-C--:B------:R-:W-:Y:S03]  /*1f140*/  HMMA.16816.F32 R20, R76, R96.reuse, R20 ;  /* 0x000000604c14723c */ /* 0x080fe60000001814 */
[--C-:B-1----:R-:W-:Y:S04]  /*1f150*/  FFMA.FTZ R82, R144, UR4, -R74.reuse ;  /* 0x0000000490527c23 */ /* 0x102fe8000801084a */
[----:B------:R1:W2:Y:S01]  /*1f160*/  MUFU.EX2 R210, R82 ;  /* 0x0000005200d27308 */ /* 0x0002a20000000800 */
[C---:B------:R-:W-:Y:S08]  /*1f170*/  HMMA.16816.F32 R24, R84.reuse, R96, R24 ;  /* 0x000000605418723c */ /* 0x040ff00000001818 */
[-C--:B------:R-:W-:Y:S08]  /*1f180*/  HMMA.16816.F32 R28, R84, R98.reuse, R28 ;  /* 0x00000062541c723c */ /* 0x080ff0000000181c */
[C---:B------:R-:W-:Y:S01]  /*1f190*/  HMMA.16816.F32 R32, R76.reuse, R98, R32 ;  /* 0x000000624c20723c */ /* 0x040fe20000001820 */
[----:B------:R-:W2:Y:S03]  /*1f1a0*/  LDSM.16.MT88.4 R96, [R232+0x9800] ;  /* 0x00980000e860783b */ /* 0x000ea60000004200 */
[----:B-1----:R-:W-:Y:S01]  /*1f1b0*/  FFMA.FTZ R82, R141, UR4, -R74 ;  /* 0x000000048d527c23 */ /* 0x002fe2000801084a */
[----:B------:R-:W-:Y:S01]  /*1f1c0*/  FFMA.FTZ R141, R104, UR4, -R73 ;  /* 0x00000004688d7c23 */ /* 0x000fe20008010849 */
[--C-:B------:R-:W-:Y:S02]  /*1f1d0*/  FFMA.FTZ R104, R125, UR4, -R75.reuse ;  /* 0x000000047d687c23 */ /* 0x100fe4000801084b */
[-C--:B----4-:R-:W-:Y:S01]  /*1f1e0*/  HMMA.16816.F32 R36, R76, R92.reuse, R36 ;  /* 0x0000005c4c24723c */ /* 0x090fe20000001824 */
[----:B------:R1:W-:Y:S07]  /*1f1f0*/  MUFU.EX2 R183, R82 ;  /* 0x0000005200b77308 */ /* 0x0003ee0000000800 */
[C---:B------:R-:W-:Y:S03]  /*1f200*/  HMMA.16816.F32 R40, R84.reuse, R92, R40 ;  /* 0x0000005c5428723c */ /* 0x040fe60000001828 */
[----:B------:R-:W-:Y:S05]  /*1f210*/  MUFU.EX2 R125, R109 ;  /* 0x0000006d007d7308 */ /* 0x000fea0000000800 */
[-C--:B------:R-:W-:Y:S05]  /*1f220*/  HMMA.16816.F32 R44, R84, R94.reuse, R44 ;  /* 0x0000005e542c723c */ /* 0x080fea000000182c */
[----:B------:R-:W-:Y:S01]  /*1f230*/  MUFU.EX2 R109, R104 ;  /* 0x00000068006d7308 */ /* 0x000fe20000000800 */
[--C-:B-1----:R-:W-:Y:S02]  /*1f240*/  FFMA.FTZ R82, R148, UR4, -R75.reuse ;  /* 0x0000000494527c23 */ /* 0x102fe4000801084b */
[C---:B------:R-:W-:Y:S07]  /*1f250*/  HMMA.16816.F32 R48, R76.reuse, R94, R48 ;  /* 0x0000005e4c30723c */ /* 0x040fee0000001830 */
[----:B------:R1:W-:Y:S01]  /*1f260*/  MUFU.EX2 R176, R82 ;  /* 0x0000005200b07308 */ /* 0x0003e20000000800 */
[----:B------:R-:W4:Y:S01]  /*1f270*/  LDSM.16.MT88.4 R92, [R233+0x9800] ;  /* 0x00980000e95c783b */ /* 0x000f220000004200 */
[-C--:B---3--:R-:W-:Y:S08]  /*1f280*/  HMMA.16816.F32 R52, R76, R88.reuse, R52 ;  /* 0x000000584c34723c */ /* 0x088ff00000001834 */
[----:B------:R-:W-:Y:S01]  /*1f290*/  MUFU.EX2 R104, R140 ;  /* 0x0000008c00687308 */ /* 0x000fe20000000800 */
[C---:B------:R-:W-:Y:S04]  /*1f2a0*/  HMMA.16816.F32 R56, R84.reuse, R88, R56 ;  /* 0x000000585438723c */ /* 0x040fe80000001838 */
[--C-:B-1----:R-:W-:Y:S01]  /*1f2b0*/  FFMA.FTZ R82, R149, UR4, -R75.reuse ;  /* 0x0000000495527c23 */ /* 0x102fe2000801084b */
[----:B------:R-:W-:Y:S03]  /*1f2c0*/  IMAD.MOV.U32 R149, RZ, RZ, R184 ;  /* 0x000000ffff957224 */ /* 0x000fe600078e00b8 */
[-C--:B------:R-:W-:Y:S01]  /*1f2d0*/  HMMA.16816.F32 R60, R84, R90.reuse, R60 ;  /* 0x0000005a543c723c */ /* 0x080fe2000000183c */
[----:B------:R1:W3:Y:S02]  /*1f2e0*/  MUFU.EX2 R181, R82 ;  /* 0x0000005200b57308 */ /* 0x0002e40000000800 */
[----:B------:R-:W-:Y:S02]  /*1f2f0*/  F2FP.F16.F32.PACK_AB R84, R213, R179 ;  /* 0x000000b3d554723e */ /* 0x000fe400000000ff */
[----:B--2---:R-:W-:Y:S02]  /*1f300*/  F2FP.F16.F32.PACK_AB R86, R212, R211 ;  /* 0x000000d3d456723e */ /* 0x004fe400000000ff */
[----:B------:R-:W-:Y:S01]  /*1f310*/  F2FP.F16.F32.PACK_AB R85, R210, R178 ;  /* 0x000000b2d255723e */ /* 0x000fe200000000ff */
[----:B------:R-:W-:Y:S01]  /*1f320*/  HMMA.16816.F32 R64, R76, R90, R64 ;  /* 0x0000005a4c40723c */ /* 0x000fe20000001840 */
[----:B------:R-:W2:Y:S03]  /*1f330*/  LDSM.16.MT88.4 R88, [R136+0x1800] ;  /* 0x001800008858783b */ /* 0x000ea60000004200 */
[----:B------:R-:W-:Y:S02]  /*1f340*/  F2FP.F16.F32.PACK_AB R76, R182, R177 ;  /* 0x000000b1b64c723e */ /* 0x000fe400000000ff */
[----:B------:R-:W-:Y:S01]  /*1f350*/  F2FP.F16.F32.PACK_AB R78, R209, R180 ;  /* 0x000000b4d14e723e */ /* 0x000fe200000000ff */
[--C-:B-1----:R-:W-:Y:S01]  /*1f360*/  FFMA.FTZ R82, R207, UR4, -R75.reuse ;  /* 0x00000004cf527c23 */ /* 0x102fe2000801084b */
[----:B---3--:R-:W-:Y:S03]  /*1f370*/  F2FP.F16.F32.PACK_AB R77, R181, R176 ;  /* 0x000000b0b54d723e */ /* 0x008fe600000000ff */
[----:B------:R1:W-:Y:S02]  /*1f380*/  MUFU.EX2 R208, R82 ;  /* 0x0000005200d07308 */ /* 0x0003e40000000800 */
[----:B-1----:R-:W-:Y:S08]  /*1f390*/  FFMA.FTZ R82, R145, UR4, -R75 ;  /* 0x0000000491527c23 */ /* 0x002ff0000801084b */
[----:B------:R1:W3:Y:S02]  /*1f3a0*/  MUFU.EX2 R207, R82 ;  /* 0x0000005200cf7308 */ /* 0x0002e40000000800 */
[--C-:B-1----:R-:W-:Y:S01]  /*1f3b0*/  FFMA.FTZ R82, R152, UR4, -R74.reuse ;  /* 0x0000000498527c23 */ /* 0x102fe2000801084a */
[----:B---3--:R-:W-:Y:S07]  /*1f3c0*/  F2FP.F16.F32.PACK_AB R79, R207, R208 ;  /* 0x000000d0cf4f723e */ /* 0x008fee00000000ff */
[----:B------:R1:W3:Y:S01]  /*1f3d0*/  MUFU.EX2 R206, R82 ;  /* 0x0000005200ce7308 */ /* 0x0002e20000000800 */
[-C--:B------:R-:W-:Y:S03]  /*1f3e0*/  HMMA.16816.F32 R4, R76, R96.reuse, R4 ;  /* 0x000000604c04723c */ /* 0x080fe60000001804 */
[--C-:B-1----:R-:W-:Y:S01]  /*1f3f0*/  FFMA.FTZ R82, R203, UR4, -R73.reuse ;  /* 0x00000004cb527c23 */ /* 0x102fe20008010849 */
[----:B---3--:R-:W-:Y:S05]  /*1f400*/  F2FP.F16.F32.PACK_AB R87, R206, R183 ;  /* 0x000000b7ce57723e */ /* 0x008fea00000000ff */
[----:B------:R1:W-:Y:S02]  /*1f410*/  MUFU.EX2 R202, R82 ;  /* 0x0000005200ca7308 */ /* 0x0003e40000000800 */
[C---:B------:R-:W-:Y:S08]  /*1f420*/  HMMA.16816.F32 R8, R84.reuse, R96, R8 ;  /* 0x000000605408723c */ /* 0x040ff00000001808 */
[-C--:B------:R-:W-:Y:S03]  /*1f430*/  HMMA.16816.F32 R12, R84, R98.reuse, R12 ;  /* 0x00000062540c723c */ /* 0x080fe6000000180c */
[----:B-1----:R-:W-:Y:S01]  /*1f440*/  FFMA.FTZ R82, R153, UR4, -R73 ;  /* 0x0000000499527c23 */ /* 0x002fe20008010849 */
[----:B------:R-:W-:Y:S04]  /*1f450*/  IMAD.MOV.U32 R153, RZ, RZ, R149 ;  /* 0x000000ffff997224 */ /* 0x000fe800078e0095 */
[C---:B------:R-:W-:Y:S01]  /*1f460*/  HMMA.16816.F32 R16, R76.reuse, R98, R16 ;  /* 0x000000624c10723c */ /* 0x040fe20000001810 */
[----:B------:R1:W3:Y:S01]  /*1f470*/  MUFU.EX2 R205, R82 ;  /* 0x0000005200cd7308 */ /* 0x0002e20000000800 */
[----:B------:R-:W3:Y:S02]  /*1f480*/  LDSM.16.MT88.4 R96, [R81+0x1800] ;  /* 0x001800005160783b */ /* 0x000ee40000004200 */
[----:B------:R-:W-:Y:S04]  /*1f490*/  IMAD.MOV.U32 R149, RZ, RZ, R155 ;  /* 0x000000ffff957224 */ /* 0x000fe800078e009b */
[-C--:B----4-:R-:W-:Y:S03]  /*1f4a0*/  HMMA.16816.F32 R20, R76, R92.reuse, R20 ;  /* 0x0000005c4c14723c */ /* 0x090fe60000001814 */
[----:B------:R-:W-:Y:S05]  /*1f4b0*/  MUFU.EX2 R153, R153 ;  /* 0x0000009900997308 */ /* 0x000fea0000000800 */
[C---:B------:R-:W-:Y:S04]  /*1f4c0*/  HMMA.16816.F32 R24, R84.reuse, R92, R24 ;  /* 0x0000005c5418723c */ /* 0x040fe80000001818 */
[--C-:B-1----:R-:W-:Y:S01]  /*1f4d0*/  FFMA.FTZ R82, R83, UR4, -R73.reuse ;  /* 0x0000000453527c23 */ /* 0x102fe20008010849 */
[----:B------:R-:W-:Y:S03]  /*1f4e0*/  FFMA.FTZ R83, R156, UR4, -R73 ;  /* 0x000000049c537c23 */ /* 0x000fe60008010849 */
[-C--:B------:R-:W-:Y:S01]  /*1f4f0*/  HMMA.16816.F32 R28, R84, R94.reuse, R28 ;  /* 0x0000005e541c723c */ /* 0x080fe2000000181c */
[----:B------:R1:W-:Y:S07]  /*1f500*/  MUFU.EX2 R203, R82 ;  /* 0x0000005200cb7308 */ /* 0x0003ee0000000800 */
[C---:B------:R-:W-:Y:S01]  /*1f510*/  HMMA.16816.F32 R32, R76.reuse, R94, R32 ;  /* 0x0000005e4c20723c */ /* 0x040fe20000001820 */
[----:B------:R-:W-:Y:S02]  /*1f520*/  LDSM.16.MT88.4 R92, [R233+0xa000] ;  /* 0x00a00000e95c783b */ /* 0x000fe40000004200 */
[----:B------:R4:W3:Y:S05]  /*1f530*/  MUFU.EX2 R204, R83 ;  /* 0x0000005300cc7308 */ /* 0x0008ea0000000800 */
[-C--:B--2---:R-:W-:Y:S03]  /*1f540*/  HMMA.16816.F32 R36, R76, R88.reuse, R36 ;  /* 0x000000584c24723c */ /* 0x084fe60000001824 */
[----:B-1----:R-:W-:Y:S01]  /*1f550*/  FFMA.FTZ R82, R113, UR4, -R74 ;  /* 0x0000000471527c23 */ /* 0x002fe2000801084a */
[----:B------:R-:W-:Y:S02]  /*1f560*/  IMAD.MOV.U32 R113, RZ, RZ, R112 ;  /* 0x000000ffff717224 */ /* 0x000fe400078e0070 */
[----:B------:R-:W-:Y:S01]  /*1f570*/  IMAD.MOV.U32 R112, RZ, RZ, R194 ;  /* 0x000000ffff707224 */ /* 0x000fe200078e00c2 */
[----:B------:R1:W-:Y:S01]  /*1f580*/  MUFU.EX2 R195, R82 ;  /* 0x0000005200c37308 */ /* 0x0003e20000000800 */
[C---:B------:R-:W-:Y:S04]  /*1f590*/  HMMA.16816.F32 R40, R84.reuse, R88, R40 ;  /* 0x000000585428723c */ /* 0x040fe80000001828 */
[----:B------:R-:W-:Y:S02]  /*1f5a0*/  IMAD.MOV.U32 R194, RZ, RZ, R193 ;  /* 0x000000ffffc27224 */ /* 0x000fe400078e00c1 */
[----:B----4-:R-:W-:Y:S01]  /*1f5b0*/  FFMA.FTZ R83, R165, UR4, -R73 ;  /* 0x00000004a5537c23 */ /* 0x010fe20008010849 */
        /* <DEDUP_REMOVED lines=10> */
[-C--:B---3--:R-:W-:Y:S01]  /*1f660*/  HMMA.16816.F32 R52, R76, R96.reuse, R52 ;  /* 0x000000604c34723c */ /* 0x088fe20000001834 */
[----:B------:R1:W3:Y:S02]  /*1f670*/  MUFU.EX2 R200, R82 ;  /* 0x0000005200c87308 */ /* 0x0002e40000000800 */
[----:B------:R-:W-:Y:S02]  /*1f680*/  IMAD.MOV.U32 R116, RZ, RZ, R100 ;  /* 0x000000ffff747224 */ /* 0x000fe400078e0064 */
[----:B------:R-:W-:Y:S02]  /*1f690*/  IMAD.MOV.U32 R100, RZ, RZ, R112 ;  /* 0x000000ffff647224 */ /* 0x000fe400078e0070 */
[----:B------:R-:W-:Y:S01]  /*1f6a0*/  IMAD.MOV.U32 R112, RZ, RZ, R194 ;  /* 0x000000ffff707224 */ /* 0x000fe200078e00c2 */
[C---:B------:R-:W-:Y:S04]  /*1f6b0*/  HMMA.16816.F32 R56, R84.reuse, R96, R56 ;  /* 0x000000605438723c */ /* 0x040fe80000001838 */
[----:B------:R-:W-:Y:S01]  /*1f6c0*/  IMAD.MOV.U32 R194, RZ, RZ, R193 ;  /* 0x000000ffffc27224 */ /* 0x000fe200078e00c1 */
[----:B------:R-:W-:Y:S01]  /*1f6d0*/  MOV R193, R139 ;  /* 0x0000008b00c17202 */ /* 0x000fe20000000f00 */
[----:B------:R-:W-:Y:S01]  /*1f6e0*/  IMAD.MOV.U32 R139, RZ, RZ, R138 ;  /* 0x000000ffff8b7224 */ /* 0x000fe200078e008a */
[----:B------:R-:W-:Y:S01]  /*1f6f0*/  MOV R137, R116 ;  /* 0x0000007400897202 */ /* 0x000fe20000000f00 */
[-C--:B------:R-:W-:Y:S03]  /*1f700*/  HMMA.16816.F32 R60, R84, R98.reuse, R60 ;  /* 0x00000062543c723c */ /* 0x080fe6000000183c */
        /* <DEDUP_REMOVED lines=9> */
[----:B------:R-:W-:Y:S02]  /*1f7a0*/  FFMA.FTZ R77, R128, UR4, -R73 ;  /* 0x00000004804d7c23 */ /* 0x000fe40008010849 */
[----:B------:R-:W2:Y:S01]  /*1f7b0*/  MUFU.EX2 R187, R186 ;  /* 0x000000ba00bb7308 */ /* 0x000ea20000000800 */
[----:B------:R-:W-:Y:S01]  /*1f7c0*/  F2FP.F16.F32.PACK_AB R86, R204, R203 ;  /* 0x000000cbcc56723e */ /* 0x000fe200000000ff */
[----:B------:R-:W-:Y:S01]  /*1f7d0*/  IMAD.MOV.U32 R134, RZ, RZ, R112 ;  /* 0x000000ffff867224 */ /* 0x000fe200078e0070 */
[----:B------:R-:W-:Y:S01]  /*1f7e0*/  MOV R145, R189 ;  /* 0x000000bd00917202 */ /* 0x000fe20000000f00 */
[----:B------:R-:W-:Y:S01]  /*1f7f0*/  IMAD.MOV.U32 R112, RZ, RZ, R139 ;  /* 0x000000ffff707224 */ /* 0x000fe200078e008b */
[----:B---3--:R-:W-:Y:S01]  /*1f800*/  F2FP.F16.F32.PACK_AB R85, R200, R195 ;  /* 0x000000c3c855723e */ /* 0x008fe200000000ff */
[----:B------:R-:W-:Y:S02]  /*1f810*/  IMAD.MOV.U32 R148, RZ, RZ, R138 ;  /* 0x000000ffff947224 */ /* 0x000fe400078e008a */
[----:B------:R-:W-:Y:S02]  /*1f820*/  FFMA.FTZ R138, R110, UR4, -R73 ;  /* 0x000000046e8a7c23 */ /* 0x000fe40008010849 */
[----:B------:R3:W3:Y:S01]  /*1f830*/  MUFU.EX2 R184, R76 ;  /* 0x0000004c00b87308 */ /* 0x0006e20000000800 */
[----:B-1----:R-:W-:Y:S01]  /*1f840*/  FFMA.FTZ R82, R220, UR4, -R75 ;  /* 0x00000004dc527c23 */ /* 0x002fe2000801084b */
[----:B------:R-:W-:Y:S02]  /*1f850*/  IMAD.MOV.U32 R129, RZ, RZ, R100 ;  /* 0x000000ffff817224 */ /* 0x000fe400078e0064 */
[--C-:B------:R-:W-:Y:S01]  /*1f860*/  FFMA.FTZ R139, R107, UR4, -R73.reuse ;  /* 0x000000046b8b7c23 */ /* 0x100fe20008010849 */
[----:B------:R-:W-:Y:S01]  /*1f870*/  FFMA.FTZ R100, R164, UR4, -R73 ;  /* 0x00000004a4647c23 */ /* 0x000fe20008010849 */
[----:B------:R-:W-:Y:S02]  /*1f880*/  IMAD.MOV.U32 R160, RZ, RZ, R188 ;  /* 0x000000ffffa07224 */ /* 0x000fe400078e00bc */
[----:B------:R-:W-:Y:S01]  /*1f890*/  FFMA.FTZ R107, R122, UR4, -R74 ;  /* 0x000000047a6b7c23 */ /* 0x000fe2000801084a */
[----:B------:R-:W-:Y:S01]  /*1f8a0*/  IMAD.MOV.U32 R144, RZ, RZ, R113 ;  /* 0x000000ffff907224 */ /* 0x000fe200078e0071 */
[----:B------:R1:W-:Y:S01]  /*1f8b0*/  MUFU.EX2 R157, R82 ;  /* 0x00000052009d7308 */ /* 0x0003e20000000800 */
[----:B--2---:R-:W-:Y:S01]  /*1f8c0*/  F2FP.F16.F32.PACK_AB R78, R187, R191 ;  /* 0x000000bfbb4e723e */ /* 0x004fe200000000ff */
[----:B------:R-:W-:Y:S02]  /*1f8d0*/  IMAD.MOV.U32 R152, RZ, RZ, R148 ;  /* 0x000000ffff987224 */ /* 0x000fe400078e0094 */
[----:B------:R-:W-:Y:S01]  /*1f8e0*/  FFMA.FTZ R122, R72, UR4, -R74 ;  /* 0x00000004487a7c23 */ /* 0x000fe2000801084a */
[----:B------:R-:W-:Y:S01]  /*1f8f0*/  IMAD.MOV.U32 R148, RZ, RZ, R144 ;  /* 0x000000ffff947224 */ /* 0x000fe200078e0090 */
[----:B------:R-:W-:Y:S01]  /*1f900*/  MOV R223, R127 ;  /* 0x0000007f00df7202 */ /* 0x000fe20000000f00 */
[----:B------:R-:W-:Y:S03]  /*1f910*/  IMAD.MOV.U32 R144, RZ, RZ, R135 ;  /* 0x000000ffff907224 */ /* 0x000fe600078e0087 */
[----:B------:R-:W-:Y:S01]  /*1f920*/  MUFU.EX2 R189, R77 ;  /* 0x0000004d00bd7308 */ /* 0x000fe20000000800 */
[----:B---3--:R-:W-:Y:S01]  /*1f930*/  F2FP.F16.F32.PACK_AB R76, R158, R159 ;  /* 0x0000009f9e4c723e */ /* 0x008fe200000000ff */
[----:B------:R-:W-:Y:S01]  /*1f940*/  IMAD.MOV.U32 R135, RZ, RZ, R192 ;  /* 0x000000ffff877224 */ /* 0x000fe200078e00c0 */
[----:B------:R-:W-:Y:S01]  /*1f950*/  F2FP.F16.F32.PACK_AB R87, R184, R201 ;  /* 0x000000c9b857723e */ /* 0x000fe200000000ff */
[----:B------:R-:W-:Y:S02]  /*1f960*/  IMAD.MOV.U32 R128, RZ, RZ, R117 ;  /* 0x000000ffff807224 */ /* 0x000fe400078e0075 */
[----:B------:R-:W-:Y:S04]  /*1f970*/  IMAD.MOV.U32 R117, RZ, RZ, R194 ;  /* 0x000000ffff757224 */ /* 0x000fe800078e00c2 */
[----:B------:R-:W-:Y:S01]  /*1f980*/  MUFU.EX2 R127, R106 ;  /* 0x0000006a007f7308 */ /* 0x000fe20000000800 */
[----:B-1----:R-:W-:Y:S01]  /*1f990*/  FFMA.FTZ R82, R221, UR4, -R75 ;  /* 0x00000004dd527c23 */ /* 0x002fe2000801084b */
[----:B------:R-:W-:Y:S02]  /*1f9a0*/  IMAD.MOV.U32 R220, RZ, RZ, R117 ;  /* 0x000000ffffdc7224 */ /* 0x000fe400078e0075 */
[----:B------:R-:W-:Y:S02]  /*1f9b0*/  IMAD.MOV.U32 R116, RZ, RZ, R190 ;  /* 0x000000ffff747224 */ /* 0x000fe400078e00be */
[----:B------:R-:W-:Y:S04]  /*1f9c0*/  IMAD.MOV.U32 R113, RZ, RZ, R193 ;  /* 0x000000ffff717224 */ /* 0x000fe800078e00c1 */
[----:B------:R1:W2:Y:S01]  /*1f9d0*/  MUFU.EX2 R156, R82 ;  /* 0x00000052009c7308 */ /* 0x0002a20000000800 */
[----:B------:R-:W-:Y:S09]  /*1f9e0*/  IMAD.MOV.U32 R221, RZ, RZ, R113 ;  /* 0x000000ffffdd7224 */ /* 0x000ff200078e0071 */
[----:B------:R-:W-:Y:S10]  /*1f9f0*/  MUFU.EX2 R117, R236 ;  /* 0x000000ec00757308 */ /* 0x000ff40000000800 */
[----:B------:R-:W-:Y:S01]  /*1fa00*/  MUFU.EX2 R106, R139 ;  /* 0x0000008b006a7308 */ /* 0x000fe20000000800 */
[--C-:B-1----:R-:W-:Y:S01]  /*1fa10*/  FFMA.FTZ R82, R185, UR4, -R75.reuse ;  /* 0x00000004b9527c23 */ /* 0x102fe2000801084b */
[----:B--2---:R-:W-:Y:S08]  /*1fa20*/  F2FP.F16.F32.PACK_AB R77, R156, R157 ;  /* 0x0000009d9c4d723e */ /* 0x004ff000000000ff */
[----:B------:R1:W-:Y:S10]  /*1fa30*/  MUFU.EX2 R186, R82 ;  /* 0x0000005200ba7308 */ /* 0x0003f40000000800 */
[----:B------:R-:W-:Y:S10]  /*1fa40*/  MUFU.EX2 R108, R107 ;  /* 0x0000006b006c7308 */ /* 0x000ff40000000800 */
[----:B------:R-:W-:Y:S01]  /*1fa50*/  MUFU.EX2 R107, R138 ;  /* 0x0000008a006b7308 */ /* 0x000fe20000000800 */
[----:B-1----:R-:W-:Y:S01]  /*1fa60*/  FFMA.FTZ R82, R219, UR4, -R75 ;  /* 0x00000004db527c23 */ /* 0x002fe2000801084b */
[----:B------:R-:W-:Y:S08]  /*1fa70*/  IMAD.MOV.U32 R219, RZ, RZ, R112 ;  /* 0x000000ffffdb7224 */ /* 0x000ff000078e0070 */
[----:B------:R-:W1:Y:S10]  /*1fa80*/  MUFU.EX2 R185, R82 ;  /* 0x0000005200b97308 */ /* 0x000e740000000800 */
[----:B------:R-:W-:Y:S10]  /*1fa90*/  MUFU.EX2 R112, R234 ;  /* 0x000000ea00707308 */ /* 0x000ff40000000800 */
[----:B------:R2:W-:Y:S01]  /*1faa0*/  MUFU.EX2 R194, R83 ;  /* 0x0000005300c27308 */ /* 0x0005e20000000800 */
[----:B-1----:R-:W-:Y:S01]  /*1fab0*/  F2FP.F16.F32.PACK_AB R79, R185, R186 ;  /* 0x000000bab94f723e */ /* 0x002fe200000000ff */
[----:B------:R-:W-:Y:S01]  /*1fac0*/  FFMA.FTZ R82, R218, UR4, -R73 ;  /* 0x00000004da527c23 */ /* 0x000fe20008010849 */
[--C-:B------:R-:W-:Y:S01]  /*1fad0*/  FFMA.FTZ R73, R145, UR4, -R74.reuse ;  /* 0x0000000491497c23 */ /* 0x100fe2000801084a */
[----:B------:R-:W-:Y:S04]  /*1fae0*/  MOV R145, R154 ;  /* 0x0000009a00917202 */ /* 0x000fe80000000f00 */
[-C--:B------:R-:W-:Y:S02]  /*1faf0*/  HMMA.16816.F32 R4, R76, R88.reuse, R4 ;  /* 0x000000584c04723c */ /* 0x080fe40000001804 */
[----:B------:R1:W-:Y:S06]  /*1fb00*/  MUFU.EX2 R188, R73 ;  /* 0x0000004900bc7308 */ /* 0x0003ec0000000800 */
[C---:B------:R-:W-:Y:S04]  /*1fb10*/  HMMA.16816.F32 R8, R84.reuse, R88, R8 ;  /* 0x000000585408723c */ /* 0x040fe80000001808 */
[----:B------:R3:W-:Y:S01]  /*1fb20*/  MUFU.EX2 R190, R82 ;  /* 0x0000005200be7308 */ /* 0x0007e20000000800 */
[----:B--2---:R-:W-:Y:S01]  /*1fb30*/  FFMA.FTZ R83, R149, UR4, -R74 ;  /* 0x0000000495537c23 */ /* 0x004fe2000801084a */
[----:B------:R-:W-:Y:S02]  /*1fb40*/  IMAD.MOV.U32 R149, RZ, RZ, R148 ;  /* 0x000000ffff957224 */ /* 0x000fe400078e0094 */
[--C-:B------:R-:W-:Y:S01]  /*1fb50*/  FFMA.FTZ R148, R71, UR4, -R74.reuse ;  /* 0x0000000447947c23 */ /* 0x100fe2000801084a */
[----:B------:R-:W-:Y:S01]  /*1fb60*/  FFMA.FTZ R71, R128, UR4, -R75 ;  /* 0x0000000480477c23 */ /* 0x000fe2000801084b */
[-C--:B------:R-:W-:Y:S04]  /*1fb70*/  HMMA.16816.F32 R12, R84, R90.reuse, R12 ;  /* 0x0000005a540c723c */ /* 0x080fe8000000180c */
[----:B------:R-:W-:Y:S01]  /*1fb80*/  MUFU.EX2 R128, R105 ;  /* 0x0000006900807308 */ /* 0x000fe20000000800 */
[--C-:B-1----:R-:W-:Y:S03]  /*1fb90*/  FFMA.FTZ R73, R252, UR4, -R74.reuse ;  /* 0x00000004fc497c23 */ /* 0x102fe6000801084a */
[C---:B------:R-:W-:Y:S01]  /*1fba0*/  HMMA.16816.F32 R16, R76.reuse, R90, R16 ;  /* 0x0000005a4c10723c */ /* 0x040fe20000001810 */
[----:B------:R-:W1:Y:S05]  /*1fbb0*/  LDSM.16.MT88.4 R88, [R81+0x2000] ;  /* 0x002000005158783b */ /* 0x000e6a0000004200 */
[----:B------:R-:W-:Y:S01]  /*1fbc0*/  MUFU.EX2 R105, R141 ;  /* 0x0000008d00697308 */ /* 0x000fe20000000800 */
[--C-:B---3--:R-:W-:Y:S01]  /*1fbd0*/  FFMA.FTZ R82, R145, UR4, -R74.reuse ;  /* 0x0000000491527c23 */ /* 0x108fe2000801084a */
[----:B------:R-:W-:Y:S02]  /*1fbe0*/  IMAD.MOV.U32 R145, RZ, RZ, R137 ;  /* 0x000000ffff917224 */ /* 0x000fe400078e0089 */
[--C-:B------:R-:W-:Y:S01]  /*1fbf0*/  FFMA.FTZ R137, R121, UR4, -R75.reuse ;  /* 0x0000000479897c23 */ /* 0x100fe2000801084b */
[-C--:B------:R-:W-:Y:S05]  /*1fc00*/  HMMA.16816.F32 R20, R76, R92.reuse, R20 ;  /* 0x0000005c4c14723c */ /* 0x080fea0000001814 */
[----:B------:R-:W-:Y:S03]  /*1fc10*/  MUFU.EX2 R121, R83 ;  /* 0x0000005300797308 */ /* 0x000fe60000000800 */
[C---:B------:R-:W-:Y:S07]  /*1fc20*/  HMMA.16816.F32 R24, R84.reuse, R92, R24 ;  /* 0x0000005c5418723c */ /* 0x040fee0000001818 */
[----:B------:R2:W-:Y:S01]  /*1fc30*/  MUFU.EX2 R155, R73 ;  /* 0x00000049009b7308 */ /* 0x0005e20000000800 */
[-C--:B------:R-:W-:Y:S09]  /*1fc40*/  HMMA.16816.F32 R28, R84, R94.reuse, R28 ;  /* 0x0000005e541c723c */ /* 0x080ff2000000181c */
[----:B------:R3:W-:Y:S01]  /*1fc50*/  MUFU.EX2 R193, R100 ;  /* 0x0000006400c17308 */ /* 0x0007e20000000800 */
[C---:B------:R-:W-:Y:S01]  /*1fc60*/  HMMA.16816.F32 R32, R76.reuse, R94, R32 ;  /* 0x0000005e4c20723c */ /* 0x040fe20000001820 */
[----:B------:R-:W1:Y:S08]  /*1fc70*/  LDSM.16.MT88.4 R92, [R232+0xa800] ;  /* 0x00a80000e85c783b */ /* 0x000e700000004200 */
[----:B------:R-:W3:Y:S01]  /*1fc80*/  MUFU.EX2 R152, R152 ;  /* 0x0000009800987308 */ /* 0x000ee20000000800 */
[--C-:B--2---:R-:W-:Y:S01]  /*1fc90*/  FFMA.FTZ R73, R227, UR4, -R74.reuse ;  /* 0x00000004e3497c23 */ /* 0x104fe2000801084a */
[-C--:B----4-:R-:W-:Y:S08]  /*1fca0*/  HMMA.16816.F32 R36, R76, R96.reuse, R36 ;  /* 0x000000604c24723c */ /* 0x090ff00000001824 */
[----:B------:R2:W-:Y:S01]  /*1fcb0*/  MUFU.EX2 R192, R73 ;  /* 0x0000004900c07308 */ /* 0x0005e20000000800 */
[--C-:B---3--:R-:W-:Y:S01]  /*1fcc0*/  FFMA.FTZ R100, R116, UR4, -R74.reuse ;  /* 0x0000000474647c23 */ /* 0x108fe2000801084a */
[--C-:B------:R-:W-:Y:S01]  /*1fcd0*/  FFMA.FTZ R116, R120, UR4, -R74.reuse ;  /* 0x0000000478747c23 */ /* 0x100fe2000801084a */
[C---:B------:R-:W-:Y:S01]  /*1fce0*/  HMMA.16816.F32 R40, R84.reuse, R96, R40 ;  /* 0x000000605428723c */ /* 0x040fe20000001828 */
[----:B------:R-:W3:Y:S06]  /*1fcf0*/  LDL.LU R96, [R1+0x8c] ;  /* 0x00008c0001607983 */ /* 0x000eec0000300800 */
[----:B------:R-:W4:Y:S01]  /*1fd00*/  MUFU.EX2 R135, R135 ;  /* 0x0000008700877308 */ /* 0x000f220000000800 */
[----:B------:R-:W-:Y:S01]  /*1fd10*/  F2FP.F16.F32.PACK_AB R72, R152, R153 ;  /* 0x000000999848723e */ /* 0x000fe200000000ff */
[-C--:B------:R-:W-:Y:S08]  /*1fd20*/  HMMA.16816.F32 R44, R84, R98.reuse, R44 ;  /* 0x00000062542c723c */ /* 0x080ff0000000182c */
[----:B------:R-:W-:Y:S01]  /*1fd30*/  MUFU.EX2 R113, R101 ;  /* 0x0000006500717308 */ /* 0x000fe20000000800 */
[----:B--2---:R-:W-:Y:S01]  /*1fd40*/  FFMA.FTZ R73, R231, UR4, -R74 ;  /* 0x00000004e7497c23 */ /* 0x004fe2000801084a */
[C---:B------:R-:W-:Y:S08]  /*1fd50*/  HMMA.16816.F32 R48, R76.reuse, R98, R48 ;  /* 0x000000624c30723c */ /* 0x040ff00000001830 */
[----:B------:R2:W2:Y:S01]  /*1fd60*/  MUFU.EX2 R154, R73 ;  /* 0x00000049009a7308 */ /* 0x0004a20000000800 */
[----:B----4-:R-:W-:Y:S01]  /*1fd70*/  F2FP.F16.F32.PACK_AB R74, R135, R133 ;  /* 0x00000085874a723e */ /* 0x010fe200000000ff */
[-C--:B-1----:R-:W-:Y:S08]  /*1fd80*/  HMMA.16816.F32 R52, R76, R88.reuse, R52 ;  /* 0x000000584c34723c */ /* 0x082ff00000001834 */
[----:B------:R-:W-:Y:S01]  /*1fd90*/  MUFU.EX2 R110, R102 ;  /* 0x00000066006e7308 */ /* 0x000fe20000000800 */
[C---:B------:R-:W-:Y:S01]  /*1fda0*/  HMMA.16816.F32 R56, R84.reuse, R88, R56 ;  /* 0x000000585438723c */ /* 0x040fe20000001838 */
[----:B------:R-:W4:Y:S08]  /*1fdb0*/  LDL.LU R89, [R1+0x94] ;  /* 0x0000940001597983 */ /* 0x000f300000300800 */
[----:B------:R-:W-:Y:S01]  /*1fdc0*/  MUFU.EX2 R102, R122 ;  /* 0x0000007a00667308 */ /* 0x000fe20000000800 */
[--C-:B--2---:R-:W-:Y:S01]  /*1fdd0*/  FFMA.FTZ R73, R132, UR4, -R75.reuse ;  /* 0x0000000484497c23 */ /* 0x104fe2000801084b */
[----:B------:R-:W2:Y:S01]  /*1fde0*/  LDL.LU R88, [R1+0x90] ;  /* 0x0000900001587983 */ /* 0x000ea20000300800 */
[-C--:B------:R-:W-:Y:S03]  /*1fdf0*/  HMMA.16816.F32 R60, R84, R90.reuse, R60 ;  /* 0x0000005a543c723c */ /* 0x080fe6000000183c */
[----:B------:R-:W1:Y:S04]  /*1fe00*/  LDSM.16.MT88.4 R84, [R233+0xa800] ;  /* 0x00a80000e954783b */ /* 0x000e680000004200 */
[----:B------:R1:W-:Y:S01]  /*1fe10*/  MUFU.EX2 R132, R73 ;  /* 0x0000004900847308 */ /* 0x0003e20000000800 */
[----:B------:R-:W-:Y:S09]  /*1fe20*/  HMMA.16816.F32 R64, R76, R90, R64 ;  /* 0x0000005a4c40723c */ /* 0x000ff20000001840 */
[----:B------:R1:W-:Y:S01]  /*1fe30*/  MUFU.EX2 R120, R82 ;  /* 0x0000005200787308 */ /* 0x0003e20000000800 */
[----:B------:R-:W-:Y:S02]  /*1fe40*/  F2FP.F16.F32.PACK_AB R76, R190, R189 ;  /* 0x000000bdbe4c723e */ /* 0x000fe400000000ff */
[----:B------:R-:W-:Y:S02]  /*1fe50*/  F2FP.F16.F32.PACK_AB R78, R193, R194 ;  /* 0x000000c2c14e723e */ /* 0x000fe400000000ff */
[----:B------:R-:W-:Y:S02]  /*1fe60*/  F2FP.F16.F32.PACK_AB R77, R155, R188 ;  /* 0x000000bc9b4d723e */ /* 0x000fe400000000ff */
[----:B------:R-:W-:Y:S01]  /*1fe70*/  F2FP.F16.F32.PACK_AB R79, R154, R192 ;  /* 0x000000c09a4f723e */ /* 0x000fe200000000ff */
[----:B-1----:R-:W-:Y:S02]  /*1fe80*/  FFMA.FTZ R73, R134, UR4, -R75 ;  /* 0x0000000486497c23 */ /* 0x002fe4000801084b */
[----:B------:R-:W-:Y:S01]  /*1fe90*/  MUFU.EX2 R101, R116 ;  /* 0x0000007400657308 */ /* 0x000fe20000000800 */
[----:B------:R-:W-:Y:S09]  /*1fea0*/  FADD.FTZ R82, R220, R221 ;  /* 0x000000dddc527221 */ /* 0x000ff20000010000 */
[----:B------:R1:W1:Y:S01]  /*1feb0*/  MUFU.EX2 R134, R73 ;  /* 0x0000004900867308 */ /* 0x0002620000000800 */
[----:B------:R-:W-:Y:S01]  /*1fec0*/  FADD.FTZ R82, R149, R82 ;  /* 0x0000005295527221 */ /* 0x000fe20000010000 */
[----:B-1----:R-:W-:Y:S01]  /*1fed0*/  FFMA.FTZ R73, R160, UR4, -R75 ;  /* 0x00000004a0497c23 */ /* 0x002fe2000801084b */
[----:B------:R-:W-:Y:S07]  /*1fee0*/  IMAD.MOV.U32 R160, RZ, RZ, R129 ;  /* 0x000000ffffa07224 */ /* 0x000fee00078e0081 */
[----:B------:R1:W-:Y:S02]  /*1fef0*/  MUFU.EX2 R129, R73 ;  /* 0x0000004900817308 */ /* 0x0003e40000000800 */
[----:B-1----:R-:W-:Y:S08]  /*1ff00*/  FFMA.FTZ R73, R130, UR4, -R75 ;  /* 0x0000000482497c23 */ /* 0x002ff0000801084b */
[----:B------:R1:W1:Y:S02]  /*1ff10*/  MUFU.EX2 R130, R73 ;  /* 0x0000004900827308 */ /* 0x0002640000000800 */
[----:B-1----:R-:W-:Y:S02]  /*1ff20*/  F2FP.F16.F32.PACK_AB R73, R134, R132 ;  /* 0x000000848649723e */ /* 0x002fe400000000ff */
[----:B------:R-:W-:Y:S07]  /*1ff30*/  F2FP.F16.F32.PACK_AB R75, R130, R129 ;  /* 0x00000081824b723e */ /* 0x000fee00000000ff */
[-C--:B------:R-:W-:Y:S08]  /*1ff40*/  HMMA.16816.F32 R4, R72, R92.reuse, R4 ;  /* 0x0000005c4804723c */ /* 0x080ff00000001804 */
        /* <DEDUP_REMOVED lines=8> */
[----:B------:R-:W-:Y:S03]  /*1ffd0*/  LDSM.16.MT88.4 R84, [R232+0xb000] ;  /* 0x00b00000e854783b */ /* 0x000fe60000004200 */
[----:B---3--:R-:W-:Y:S05]  /*1ffe0*/  FFMA.FTZ R3, R3, R96, R111 ;  /* 0x0000006003037223 */ /* 0x008fea000001006f */
[----:B------:R-:W1:Y:S01]  /*1fff0*/  LDSM.16.MT88.4 R96, [R136+0x2800] ;  /* 0x002800008860783b */ /* 0x000e620000004200 */
[----:B------:R3:W-:Y:S01]  /*20000*/  MUFU.EX2 R111, R71 ;  /* 0x00000047006f7308 */ /* 0x0007e20000000800 */
[----:B----4-:R-:W-:Y:S09]  /*20010*/  FFMA.FTZ R0, R0, R89, R114 ;  /* 0x0000005900007223 */ /* 0x010ff20000010072 */
[----:B------:R4:W-:Y:S01]  /*20020*/  MUFU.EX2 R114, R242 ;  /* 0x000000f200727308 */ /* 0x0009e20000000800 */
[----:B--2---:R-:W-:Y:S01]  /*20030*/  FFMA.FTZ R103, R2, R88, R103 ;  /* 0x0000005802677223 */ /* 0x004fe20000010067 */
[----:B------:R-:W-:Y:S01]  /*20040*/  FADD.FTZ R2, R115, R3 ;  /* 0x0000000373027221 */ /* 0x000fe20000010000 */
[----:B------:R-:W2:Y:S01]  /*20050*/  LDSM.16.MT88.4 R88, [R81+0x2800] ;  /* 0x002800005158783b */ /* 0x000ea20000004200 */
[----:B------:R-:W-:Y:S01]  /*20060*/  FADD.FTZ R3, R119, R0 ;  /* 0x0000000077037221 */ /* 0x000fe20000010000 */
[----:B------:R-:W-:Y:S01]  /*20070*/  FADD.FTZ R0, R229, R103 ;  /* 0x00000067e5007221 */ /* 0x000fe20000010000 */
[----:B------:R-:W-:Y:S01]  /*20080*/  FADD.FTZ R2, R223, R2 ;  /* 0x00000002df027221 */ /* 0x000fe20000010000 */
[-C--:B-1----:R-:W-:Y:S03]  /*20090*/  HMMA.16816.F32 R36, R72, R96.reuse, R36 ;  /* 0x000000604824723c */ /* 0x082fe60000001824 */
[----:B------:R1:W-:Y:S01]  /*200a0*/  MUFU.EX2 R115, R237 ;  /* 0x000000ed00737308 */ /* 0x0003e20000000800 */
[----:B------:R-:W-:Y:S01]  /*200b0*/  FADD.FTZ R3, R219, R3 ;  /* 0x00000003db037221 */ /* 0x000fe20000010000 */
[----:B---3--:R-:W-:Y:S01]  /*200c0*/  FADD.FTZ R71, R230, R0 ;  /* 0x00000000e6477221 */ /* 0x008fe20000010000 */
[----:B------:R-:W-:Y:S02]  /*200d0*/  FADD.FTZ R0, R160, R2 ;  /* 0x00000002a0007221 */ /* 0x000fe40000010000 */
[----:B------:R-:W-:Y:S01]  /*200e0*/  FADD.FTZ R2, R145, R3 ;  /* 0x0000000391027221 */ /* 0x000fe20000010000 */
[C---:B------:R-:W-:Y:S04]  /*200f0*/  HMMA.16816.F32 R40, R76.reuse, R96, R40 ;  /* 0x000000604c28723c */ /* 0x040fe80000001828 */
[----:B------:R-:W-:Y:S01]  /*20100*/  MUFU.EX2 R119, R100 ;  /* 0x0000006400777308 */ /* 0x000fe20000000800 */
[----:B----4-:R-:W-:Y:S02]  /*20110*/  IMAD.MOV.U32 R242, RZ, RZ, 0x40 ;  /* 0x00000040fff27424 */ /* 0x010fe400078e00ff */
[----:B------:R-:W-:Y:S01]  /*20120*/  FADD.FTZ R71, R144, R71 ;  /* 0x0000004790477221 */ /* 0x000fe20000010000 */
[----:B------:R-:W-:Y:S01]  /*20130*/  FADD.FTZ R3, R228, R0 ;  /* 0x00000000e4037221 */ /* 0x000fe20000010000 */
[----:B------:R-:W-:Y:S01]  /*20140*/  FADD.FTZ R0, R169, R2 ;  /* 0x00000002a9007221 */ /* 0x000fe20000010000 */
[----:B------:R-:W-:Y:S01]  /*20150*/  FADD.FTZ R2, R143, R82 ;  /* 0x000000528f027221 */ /* 0x000fe20000010000 */
[-C--:B------:R-:W-:Y:S03]  /*20160*/  HMMA.16816.F32 R44, R76, R98.reuse, R44 ;  /* 0x000000624c2c723c */ /* 0x080fe6000000182c */
[----:B------:R-:W-:Y:S01]  /*20170*/  MUFU.EX2 R100, R241 ;  /* 0x000000f100647308 */ /* 0x000fe20000000800 */
[----:B-1----:R3:W5:Y:S01]  /*20180*/  LDL.LU R237, [R1+0xc0] ;  /* 0x0000c00001ed7983 */ /* 0x0027620000300800 */
[----:B------:R-:W-:Y:S01]  /*20190*/  FADD.FTZ R0, R147, R0 ;  /* 0x0000000093007221 */ /* 0x000fe20000010000 */
[----:B------:R-:W-:Y:S01]  /*201a0*/  FADD.FTZ R83, R146, R2 ;  /* 0x0000000292537221 */ /* 0x000fe20000010000 */
[----:B------:R-:W-:Y:S01]  /*201b0*/  FADD.FTZ R71, R142, R71 ;  /* 0x000000478e477221 */ /* 0x000fe20000010000 */
[----:B------:R-:W-:Y:S01]  /*201c0*/  LDSM.16.MT88.4 R144, [R232+0xb800] ;  /* 0x00b80000e890783b */ /* 0x000fe20000004200 */
[----:B------:R-:W-:Y:S01]  /*201d0*/  FADD.FTZ R3, R226, R3 ;  /* 0x00000003e2037221 */ /* 0x000fe20000010000 */
[C---:B------:R-:W-:Y:S03]  /*201e0*/  HMMA.16816.F32 R48, R72.reuse, R98, R48 ;  /* 0x000000624830723c */ /* 0x040fe60000001830 */
[----:B------:R-:W1:Y:S01]  /*201f0*/  MUFU.EX2 R103, R118 ;  /* 0x0000007600677308 */ /* 0x000e620000000800 */
[----:B------:R-:W-:Y:S01]  /*20200*/  FADD.FTZ R0, R198, R0 ;  /* 0x00000000c6007221 */ /* 0x000fe20000010000 */
[----:B------:R-:W-:Y:S01]  /*20210*/  F2FP.F16.F32.PACK_AB R198, R105, R104 ;  /* 0x0000006869c6723e */ /* 0x000fe200000000ff */
[----:B------:R-:W4:Y:S01]  /*20220*/  LDSM.16.MT88.4 R96, [R136+0x3000] ;  /* 0x003000008860783b */ /* 0x000f220000004200 */
[----:B------:R-:W-:Y:S01]  /*20230*/  FADD.FTZ R2, R174, R71 ;  /* 0x00000047ae027221 */ /* 0x000fe20000010000 */
[----:B------:R-:W-:Y:S01]  /*20240*/  FADD.FTZ R71, R199, R3 ;  /* 0x00000003c7477221 */ /* 0x000fe20000010000 */
[----:B------:R-:W-:Y:S01]  /*20250*/  FADD.FTZ R3, R170, R0 ;  /* 0x00000000aa037221 */ /* 0x000fe20000010000 */
[----:B------:R-:W-:Y:S01]  /*20260*/  FADD.FTZ R83, R175, R83 ;  /* 0x00000053af537221 */ /* 0x000fe20000010000 */
[----:B------:R-:W-:Y:S01]  /*20270*/  FADD.FTZ R82, R172, R2 ;  /* 0x00000002ac527221 */ /* 0x000fe20000010000 */
[-C--:B--2---:R-:W-:Y:S02]  /*20280*/  HMMA.16816.F32 R52, R72, R88.reuse, R52 ;  /* 0x000000584834723c */ /* 0x084fe40000001834 */
[----:B------:R-:W-:Y:S01]  /*20290*/  LDSM.16.MT88.4 R140, [R233+0xb800] ;  /* 0x00b80000e98c783b */ /* 0x000fe20000004200 */
[----:B------:R-:W-:Y:S01]  /*202a0*/  FADD.FTZ R3, R166, R3 ;  /* 0x00000003a6037221 */ /* 0x000fe20000010000 */
[----:B------:R-:W-:Y:S01]  /*202b0*/  FADD.FTZ R2, R196, R83 ;  /* 0x00000053c4027221 */ /* 0x000fe20000010000 */
[----:B------:R-:W-:Y:S01]  /*202c0*/  F2FP.F16.F32.PACK_AB R196, R106, R107 ;  /* 0x0000006b6ac4723e */ /* 0x000fe200000000ff */
[----:B------:R-:W-:Y:S01]  /*202d0*/  FADD.FTZ R0, R173, R82 ;  /* 0x00000052ad007221 */ /* 0x000fe20000010000 */
[----:B------:R-:W-:Y:S01]  /*202e0*/  FADD.FTZ R3, R167, R3 ;  /* 0x00000003a7037221 */ /* 0x000fe20000010000 */
[C---:B------:R-:W-:Y:S02]  /*202f0*/  HMMA.16816.F32 R56, R76.reuse, R88, R56 ;  /* 0x000000584c38723c */ /* 0x040fe40000001838 */
[----:B------:R3:W5:Y:S02]  /*20300*/  LDL.LU R236, [R1+0xbc] ;  /* 0x0000bc0001ec7983 */ /* 0x0007640000300800 */
[----:B------:R-:W-:Y:S01]  /*20310*/  FADD.FTZ R2, R151, R2 ;  /* 0x0000000297027221 */ /* 0x000fe20000010000 */
[----:B------:R-:W-:Y:S01]  /*20320*/  FADD.FTZ R71, R197, R71 ;  /* 0x00000047c5477221 */ /* 0x000fe20000010000 */
[----:B------:R3:W5:Y:S01]  /*20330*/  LDL.LU R234, [R1+0xb8] ;  /* 0x0000b80001ea7983 */ /* 0x0007620000300800 */
[----:B-1----:R-:W-:Y:S01]  /*20340*/  F2FP.F16.F32.PACK_AB R197, R103, R101 ;  /* 0x0000006567c5723e */ /* 0x002fe200000000ff */
[-C--:B------:R-:W-:Y:S01]  /*20350*/  HMMA.16816.F32 R60, R76, R90.reuse, R60 ;  /* 0x0000005a4c3c723c */ /* 0x080fe2000000183c */
[----:B------:R-:W1:Y:S02]  /*20360*/  S2R R241, SR_TID.X ;  /* 0x0000000000f17919 */ /* 0x000e640000002100 */
[----:B------:R-:W-:Y:S01]  /*20370*/  F2FP.F16.F32.PACK_AB R76, R127, R128 ;  /* 0x000000807f4c723e */ /* 0x000fe200000000ff */
[----:B------:R-:W-:Y:S01]  /*20380*/  FADD.FTZ R71, R168, R71 ;  /* 0x00000047a8477221 */ /* 0x000fe20000010000 */
[----:B------:R-:W-:Y:S01]  /*20390*/  F2FP.F16.F32.PACK_AB R78, R125, R126 ;  /* 0x0000007e7d4e723e */ /* 0x000fe200000000ff */
[----:B------:R-:W-:Y:S01]  /*203a0*/  FADD.FTZ R3, R222, R3 ;  /* 0x00000003de037221 */ /* 0x000fe20000010000 */
        /* <DEDUP_REMOVED lines=8> */
[-C--:B------:R-:W-:Y:S08]  /*20430*/  HMMA.16816.F32 R4, R72, R84.reuse, R4 ;  /* 0x000000544804723c */ /* 0x080ff00000001804 */
[C---:B------:R-:W-:Y:S01]  /*20440*/  HMMA.16816.F32 R8, R76.reuse, R84, R8 ;  /* 0x000000544c08723c */ /* 0x040fe20000001808 */
[----:B------:R4:W-:Y:S03]  /*20450*/  MUFU.EX2 R84, R137 ;  /* 0x0000008900547308 */ /* 0x0009e60000000800 */
[----:B-1----:R-:W-:Y:S04]  /*20460*/  LOP3.LUT R241, R241, 0x8, RZ, 0xc0, !PT ;  /* 0x00000008f1f17812 */ /* 0x002fe800078ec0ff */
[-C--:B------:R-:W-:Y:S03]  /*20470*/  HMMA.16816.F32 R12, R76, R86.reuse, R12 ;  /* 0x000000564c0c723c */ /* 0x080fe6000000180c */
[----:B------:R-:W1:Y:S05]  /*20480*/  MUFU.EX2 R85, R131 ;  /* 0x0000008300557308 */ /* 0x000e6a0000000800 */
[C---:B------:R-:W-:Y:S05]  /*20490*/  HMMA.16816.F32 R16, R72.reuse, R86, R16 ;  /* 0x000000564810723c */ /* 0x040fea0000001810 */
[----:B------:R3:W-:Y:S01]  /*204a0*/  MUFU.EX2 R86, R238 ;  /* 0x000000ee00567308 */ /* 0x0007e20000000800 */
[----:B----4-:R-:W4:Y:S02]  /*204b0*/  LDSM.16.MT88.4 R136, [R136+0x3800] ;  /* 0x003800008888783b */ /* 0x010f240000004200 */
[-C--:B------:R-:W-:Y:S07]  /*204c0*/  HMMA.16816.F32 R20, R72, R92.reuse, R20 ;  /* 0x0000005c4814723c */ /* 0x080fee0000001814 */
[----:B------:R-:W-:Y:S01]  /*204d0*/  MUFU.EX2 R87, R124 ;  /* 0x0000007c00577308 */ /* 0x000fe20000000800 */
[----:B-1----:R-:W-:Y:S01]  /*204e0*/  F2FP.F16.F32.PACK_AB R151, R84, R85 ;  /* 0x000000555497723e */ /* 0x002fe200000000ff */
[C---:B------:R-:W-:Y:S08]  /*204f0*/  HMMA.16816.F32 R24, R76.reuse, R92, R24 ;  /* 0x0000005c4c18723c */ /* 0x040ff00000001818 */
[----:B------:R-:W1:Y:S01]  /*20500*/  MUFU.EX2 R92, R123 ;  /* 0x0000007b005c7308 */ /* 0x000e620000000800 */
[----:B---3--:R-:W3:Y:S01]  /*20510*/  S2R R238, SR_TID.X ;  /* 0x0000000000ee7919 */ /* 0x008ee20000002100 */
[-C--:B------:R-:W-:Y:S08]  /*20520*/  HMMA.16816.F32 R28, R76, R94.reuse, R28 ;  /* 0x0000005e4c1c723c */ /* 0x080ff0000000181c */
[----:B------:R-:W4:Y:S01]  /*20530*/  MUFU.EX2 R93, R239 ;  /* 0x000000ef005d7308 */ /* 0x000f220000000800 */
[C---:B------:R-:W-:Y:S09]  /*20540*/  HMMA.16816.F32 R32, R72.reuse, R94, R32 ;  /* 0x0000005e4820723c */ /* 0x040ff20000001820 */
[----:B------:R2:W3:Y:S01]  /*20550*/  MUFU.EX2 R94, R240 ;  /* 0x000000f0005e7308 */ /* 0x0004e20000000800 */
[----:B-1----:R-:W-:Y:S01]  /*20560*/  F2FP.F16.F32.PACK_AB R149, R87, R92 ;  /* 0x0000005c5795723e */ /* 0x002fe200000000ff */
[-C--:B------:R-:W-:Y:S08]  /*20570*/  HMMA.16816.F32 R36, R72, R96.reuse, R36 ;  /* 0x000000604824723c */ /* 0x080ff00000001824 */
[C---:B------:R-:W-:Y:S01]  /*20580*/  HMMA.16816.F32 R40, R76.reuse, R96, R40 ;  /* 0x000000604c28723c */ /* 0x040fe20000001828 */
[----:B--2---:R-:W1:Y:S07]  /*20590*/  S2R R240, SR_TID.X ;  /* 0x0000000000f07919 */ /* 0x004e6e0000002100 */
[-C--:B------:R-:W-:Y:S08]  /*205a0*/  HMMA.16816.F32 R44, R76, R98.reuse, R44 ;  /* 0x000000624c2c723c */ /* 0x080ff0000000182c */
[C---:B------:R-:W-:Y:S08]  /*205b0*/  HMMA.16816.F32 R48, R72.reuse, R98, R48 ;  /* 0x000000624830723c */ /* 0x040ff00000001830 */
[-C--:B------:R-:W-:Y:S08]  /*205c0*/  HMMA.16816.F32 R52, R72, R88.reuse, R52 ;  /* 0x000000584834723c */ /* 0x080ff00000001834 */
[C---:B------:R-:W-:Y:S04]  /*205d0*/  HMMA.16816.F32 R56, R76.reuse, R88, R56 ;  /* 0x000000584c38723c */ /* 0x040fe80000001838 */
[----:B-1----:R-:W-:Y:S04]  /*205e0*/  IMAD.SHL.U32 R240, R240, 0x40, RZ ;  /* 0x00000040f0f07824 */ /* 0x002fe800078e00ff */
[-C--:B------:R-:W-:Y:S01]  /*205f0*/  HMMA.16816.F32 R60, R76, R90.reuse, R60 ;  /* 0x0000005a4c3c723c */ /* 0x080fe2000000183c */
[----:B------:R3:W1:Y:S02]  /*20600*/  MUFU.EX2 R77, R148 ;  /* 0x00000094004d7308 */ /* 0x0006640000000800 */
[----:B------:R-:W-:Y:S01]  /*20610*/  FADD.FTZ R76, R150, R0 ;  /* 0x00000000964c7221 */ /* 0x000fe20000010000 */
[----:B----4-:R-:W-:Y:S01]  /*20620*/  F2FP.F16.F32.PACK_AB R150, R86, R93 ;  /* 0x0000005d5696723e */ /* 0x010fe200000000ff */
        /* <DEDUP_REMOVED lines=8> */
[----:B---3--:R-:W-:Y:S02]  /*206b0*/  F2FP.F16.F32.PACK_AB R148, R94, R100 ;  /* 0x000000645e94723e */ /* 0x008fe400000000ff */
[----:B-1----:R-:W-:Y:S05]  /*206c0*/  F2FP.F16.F32.PACK_AB R199, R77, R102 ;  /* 0x000000664dc7723e */ /* 0x002fea00000000ff */
        /* <DEDUP_REMOVED lines=110> */
.L_x_936:
        /* <DEDUP_REMOVED lines=233> */
.L_x_940:
        /* <DEDUP_REMOVED lines=63> */
.L_x_942:
[----:B------:R-:W-:Y:S05]  /*22030*/  BSYNC.RECONVERGENT B0 ;  /* 0x0000000000007941 */ /* 0x000fea0003800200 */
.L_x_941:
        /* <DEDUP_REMOVED lines=39> */
.L_x_944:
[----:B------:R-:W-:Y:S05]  /*222b0*/  BSYNC.RECONVERGENT B0 ;  /* 0x0000000000007941 */ /* 0x000fea0003800200 */
.L_x_943:
        /* <DEDUP_REMOVED lines=18> */
.L_x_946:
[----:B------:R-:W-:Y:S05]  /*223e0*/  BSYNC.RECONVERGENT B0 ;  /* 0x0000000000007941 */ /* 0x000fea0003800200 */
.L_x_945:
        /* <DEDUP_REMOVED lines=16> */
.L_x_948:
[----:B------:R-:W-:Y:S05]  /*224f0*/  BSYNC.RECONVERGENT B0 ;  /* 0x0000000000007941 */ /* 0x000fea0003800200 */
.L_x_947:
        /* <DEDUP_REMOVED lines=16> */
.L_x_950:
[----:B------:R-:W-:Y:S05]  /*22600*/  BSYNC.RECONVERGENT B0 ;  /* 0x0000000000007941 */ /* 0x000fea0003800200 */
.L_x_949:
        /* <DEDUP_REMOVED lines=16> */
.L_x_952:
[----:B------:R-:W-:Y:S05]  /*22710*/  BSYNC.RECONVERGENT B0 ;  /* 0x0000000000007941 */ /* 0x000fea0003800200 */
.L_x_951:
        /* <DEDUP_REMOVED lines=16> */
.L_x_954:
[----:B------:R-:W-:Y:S05]  /*22820*/  BSYNC.RECONVERGENT B0 ;  /* 0x0000000000007941 */ /* 0x000fea0003800200 */
.L_x_953:
        /* <DEDUP_REMOVED lines=16> */
.L_x_956:
[----:B------:R-:W-:Y:S05]  /*22930*/  BSYNC.RECONVERGENT B0 ;  /* 0x0000000000007941 */ /* 0x000fea0003800200 */
.L_x_955:
        /* <DEDUP_REMOVED lines=15> */
.L_x_957:
        /* <DEDUP_REMOVED lines=13> */
.L_x_2697:


//--------------------- .text._ZN5flash16flash_fwd_kernelI23Flash_fwd_kernel_traitsILi64ELi128ELi128ELi4ELb0ELb0EN7cutlass6half_tE19Flash_kernel_traitsILi64ELi128ELi128ELi4ES3_EELb0ELb0ELb1ELb1ELb0ELb0ELb0ELb0EEEvNS_16Flash_fwd_paramsE --------------------------
	.section	.text._ZN5flash16flash_fwd_kernelI23Flash_fwd_kernel_traitsILi64ELi128ELi128ELi4ELb0ELb0EN7cutlass6half_tE19Flash_kernel_traitsILi64ELi128ELi128ELi4ES3_EELb0ELb0ELb1ELb1ELb0ELb0ELb0ELb0EEEvNS_16Flash_fwd_paramsE,"ax",@progbits
	.align	128
        .global         _ZN5flash16flash_fwd_kernelI23Flash_fwd_kernel_traitsILi64ELi128ELi128ELi4ELb0ELb0EN7cutlass6half_tE19Flash_kernel_traitsILi64ELi128ELi128ELi4ES3_EELb0ELb0ELb1ELb1ELb0ELb0ELb0ELb0EEEvNS_16Flash_fwd_paramsE
        .type           _ZN5flash16flash_fwd_kernelI23Flash_fwd_kernel_traitsILi64ELi128ELi128ELi4ELb0ELb0EN7cutlass6half_tE19Flash_kernel_traitsILi64ELi128ELi128ELi4ES3_EELb0ELb0ELb1ELb1ELb0ELb0ELb0ELb0EEEvNS_16Flash_fwd_paramsE,@function
        .size           _ZN5flash16flash_fwd_kernelI23Flash_fwd_kernel_traitsILi64ELi128ELi128ELi4ELb0ELb0EN7cutlass6half_tE19Flash_kernel_traitsILi64ELi128ELi128ELi4ES3_EELb0ELb0ELb1ELb1ELb0ELb0ELb0ELb0EEEvNS_16Flash_fwd_paramsE,(.L_x_2698 - _ZN5flash16flash_fwd_kernelI23Flash_fwd_kernel_traitsILi64ELi128ELi128ELi4ELb0ELb0EN7cutlass6half_tE19Flash_kernel_traitsILi64ELi128ELi128ELi4ES3_EELb0ELb0ELb1ELb1ELb0ELb0ELb0ELb0EEEvNS_16Flash_fwd_paramsE)
        .other          _ZN5flash16flash_fwd_kernelI23Flash_fwd_kernel_traitsILi64ELi128ELi128ELi4ELb0ELb0EN7cutlass6half_tE19Flash_kernel_traitsILi64ELi128ELi128ELi4ES3_EELb0ELb0ELb1ELb1ELb0ELb0ELb0ELb0EEEvNS_16Flash_fwd_paramsE,@"STO_CUDA_ENTRY STV_DEFAULT"
_ZN5flash16flash_fwd_kernelI23Flash_fwd_kernel_traitsILi64ELi128ELi128ELi4ELb0ELb0EN7cutlass6half_tE19Flash_kernel_traitsILi64ELi128ELi128ELi4ES3_EELb0ELb0ELb1ELb1ELb0ELb0ELb0ELb0EEEvNS_16Flash_fwd_paramsE:
.text._ZN5flash16flash_fwd_kernelI23Flash_fwd_kernel_traitsILi64ELi128ELi128ELi4ELb0ELb0EN7cutlass6half_tE19Flash_kernel_traitsILi64ELi128ELi128ELi4ES3_EELb0ELb0ELb1ELb1ELb0ELb0ELb0ELb0EEEvNS_16Flash_fwd_paramsE:
        /* <DEDUP_REMOVED lines=13> */
[----:B------:R-:W2:Y:S01]  /*00d0*/  LDCU.64 UR22, c[0x0][0x358] ;  /* 0x00006b00ff1677ac */ /* 0x000ea20008000a00 */
[----:B------:R-:W-:Y:S02]  /*00e0*/  UISETP.NE.AND.EX UP4, UPT, UR11, URZ, UPT, UP4 ;  /* 0x000000ff0b00728c */ /* 0x000fe4000bf85340 */
[----:B------:R-:W-:Y:S02]  /*00f0*/  UISETP.NE.AND.EX UP3, UPT, UR9, URZ, UPT, UP3 ;  /* 0x000000ff0900728c */ /* 0x000fe4000bf65330 */
[----:B---3--:R-:W-:Y:S02]  /*0100*/  UIMAD.WIDE.U32 UR14, UR21, 0x4, UR14 ;  /* 0x00000004150e78a5 */ /* 0x008fe4000f8e000e */
[----:B------:R-:W-:Y:S01]  /*0110*/  PLOP3.LUT P2, PT, PT, PT, UP4, 0x80, 0x8 ;  /* 0x000000000008781c */ /* 0x000fe20003f4f048 */
[----:B------:R-:W-:-:S02]  /*0120*/  USHF.L.U32 UR11, UR21, 0x2, URZ ;  /* 0x00000002150b7899 */ /* 0x000fc400080006ff */
[----:B----4-:R-:W-:Y:S01]  /*0130*/  UISETP.NE.AND UP5, UPT, UR12, URZ, UPT ;  /* 0x000000ff0c00728c */ /* 0x010fe2000bfa5270 */
[----:B------:R-:W-:Y:S01]  /*0140*/  IMAD.U32 R2, RZ, RZ, UR14 ;  /* 0x0000000eff027e24 */ /* 0x000fe2000f8e00ff */
[----:B------:R-:W-:Y:S01]  /*0150*/  UISETP.EQ.U32.AND UP2, UPT, UR6, URZ, UPT ;  /* 0x000000ff0600728c */ /* 0x000fe2000bf42070 */
[----:B------:R-:W-:Y:S01]  /*0160*/  IMAD.U32 R3, RZ, RZ, UR15 ;  /* 0x0000000fff037e24 */ /* 0x000fe2000f8e00ff */
[----:B------:R-:W-:Y:S02]  /*0170*/  USHF.R.U32.HI UR10, URZ, 0x1e, UR21 ;  /* 0x0000001eff0a7899 */ /* 0x000fe40008011615 */
[----:B------:R-:W-:Y:S01]  /*0180*/  @UP3 UIADD3 UR12, UP1, UPT, UR11, UR8, URZ ;  /* 0x000000080b0c3290 */ /* 0x000fe2000ff3e0ff */
[----:B------:R-:W-:Y:S01]  /*0190*/  PLOP3.LUT P1, PT, PT, PT, UP3, 0x80, 0x8 ;  /* 0x000000000008781c */ /* 0x000fe20003f2f038 */
[----:B------:R-:W-:Y:S01]  /*01a0*/  UISETP.EQ.OR.EX UP2, UPT, UR7, URZ, !UP5, UP2 ;  /* 0x000000ff0700728c */ /* 0x000fe2000ef42720 */
[----:B--2---:R-:W2:Y:S01]  /*01b0*/  @P4 LDG.E R5, desc[UR22][R2.64] ;  /* 0x0000001602054981 */ /* 0x004ea2000c1e1900 */
[----:B-1----:R-:W-:-:S02]  /*01c0*/  UISETP.NE.U32.AND UP0, UPT, UR4, URZ, UPT ;  /* 0x000000ff0400728c */ /* 0x002fc4000bf05070 */
[----:B------:R-:W-:Y:S02]  /*01d0*/  @UP3 UIADD3.X UR13, UPT, UPT, UR10, UR9, URZ, UP1, !UPT ;  /* 0x000000090a0d3290 */ /* 0x000fe40008ffe4ff */
[----:B------:R-:W-:Y:S01]  /*01e0*/  UIADD3 UR8, UP1, UPT, UR11, UR6, URZ ;  /* 0x000000060b087290 */ /* 0x000fe2000ff3e0ff */
[----:B------:R-:W-:Y:S01]  /*01f0*/  PLOP3.LUT P3, PT, PT, PT, UP2, 0x80, 0x8 ;  /* 0x000000000008781c */ /* 0x000fe20003f6f028 */
[----:B------:R-:W-:Y:S01]  /*0200*/  UISETP.NE.AND.EX UP0, UPT, UR5, URZ, UPT, UP0 ;  /* 0x000000ff0500728c */ /* 0x000fe2000bf05300 */
[----:B------:R-:W-:Y:S01]  /*0210*/  IMAD.U32 R6, RZ, RZ, UR12 ;  /* 0x0000000cff067e24 */ /* 0x000fe2000f8e00ff */
[----:B------:R-:W-:Y:S01]  /*0220*/  UIADD3.X UR9, UPT, UPT, UR10, UR7, URZ, UP1, !UPT ;  /* 0x000000070a097290 */ /* 0x000fe20008ffe4ff */
[----:B------:R-:W-:Y:S01]  /*0230*/  IMAD.U32 R7, RZ, RZ, UR13 ;  /* 0x0000000dff077e24 */ /* 0x000fe2000f8e00ff */
[----:B------:R-:W3:Y:S07]  /*0240*/  @P2 LDG.E R2, desc[UR22][R2.64+0x4] ;  /* 0x0000041602022981 */ /* 0x000eee000c1e1900 */
[----:B------:R-:W-:Y:S01]  /*0250*/  @UP0 UIADD3 UR4, UP1, UPT, UR11, UR4, URZ ;  /* 0x000000040b040290 */ /* 0x000fe2000ff3e0ff */
[----:B------:R-:W-:-:S03]  /*0260*/  PLOP3.LUT P0, PT, PT, PT, UP0, 0x80, 0x8 ;  /* 0x000000000008781c */ /* 0x000fc60003f0f008 */
[----:B------:R-:W-:Y:S02]  /*0270*/  @UP0 UIADD3.X UR5, UPT, UPT, UR10, UR5, URZ, UP1, !UPT ;  /* 0x000000050a050290 */ /* 0x000fe40008ffe4ff */
[----:B------:R-:W-:-:S04]  /*0280*/  IMAD.U32 R8, RZ, RZ, UR4 ;  /* 0x00000004ff087e24 */ /* 0x000fc8000f8e00ff */
[----:B------:R-:W-:-:S05]  /*0290*/  IMAD.U32 R9, RZ, RZ, UR5 ;  /* 0x00000005ff097e24 */ /* 0x000fca000f8e00ff */
[----:B------:R-:W5:Y:S04]  /*02a0*/  @P0 LDG.E R0, desc[UR22][R8.64] ;  /* 0x0000001608000981 */ /* 0x000f68000c1e1900 */
[----:B------:R1:W4:Y:S02]  /*02b0*/  @P1 LDG.E R3, desc[UR22][R6.64] ;  /* 0x0000001606031981 */ /* 0x000324000c1e1900 */
[----:B-1----:R-:W-:Y:S01]  /*02c0*/  IMAD.U32 R6, RZ, RZ, UR8 ;  /* 0x00000008ff067e24 */ /* 0x002fe2000f8e00ff */
[----:B------:R-:W1:Y:S01]  /*02d0*/  S2UR UR27, SR_CTAID.X ;  /* 0x00000000001b79c3 */ /* 0x000e620000002500 */
[----:B------:R-:W-:Y:S01]  /*02e0*/  IMAD.U32 R7, RZ, RZ, UR9 ;  /* 0x00000009ff077e24 */ /* 0x000fe2000f8e00ff */
[----:B------:R-:W3:Y:S04]  /*02f0*/  @!UP4 LDCU UR17, c[0x0][0x434] ;  /* 0x00008680ff11c7ac */ /* 0x000ee80008000800 */
        /* <DEDUP_REMOVED lines=24> */
.L_x_958:
[----:B-----5:R-:W-:Y:S01]  /*0480*/  @P0 R2UR UR26, R0 ;  /* 0x00000000001a02ca */ /* 0x020fe200000e0000 */
[----:B------:R-:W-:Y:S01]  /*0490*/  @!UP0 UISETP.NE.U32.AND UP1, UPT, UR4, URZ, UPT ;  /* 0x000000ff0400828c */ /* 0x000fe2000bf25070 */
[----:B------:R-:W-:-:S13]  /*04a0*/  @!P1 EXIT ;  /* 0x000000000000994d */ /* 0x000fda0003800000 */
[----:B------:R-:W1:Y:S01]  /*04b0*/  LDCU UR24, c[0x0][0x504] ;  /* 0x0000a080ff1877ac */ /* 0x000e620008000800 */
[----:B------:R-:W2:Y:S01]  /*04c0*/  S2UR UR20, SR_CTAID.Z ;  /* 0x00000000001479c3 */ /* 0x000ea20000002700 */
[----:B------:R-:W3:Y:S01]  /*04d0*/  S2R R252, SR_TID.X ;  /* 0x0000000000fc7919 */ /* 0x000ee20000002100 */
        /* <DEDUP_REMOVED lines=51> */
.L_x_960:
        /* <DEDUP_REMOVED lines=14> */
[----:B---3--:R-:W-:Y:S01]  /*08f0*/  UIMAD UR25, UR25, UR8, URZ ;  /* 0x00000008191972a4 */ /* 0x008fe2000f8e02ff */
[----:B------:R-:W-:Y:S01]  /*0900*/  IADD3 R2, P2, PT, R2, UR12, RZ ;  /* 0x0000000c02027c10 */ /* 0x000fe2000ff5e0ff */
[----:B--2---:R-:W-:Y:S01]  /*0910*/  UIMAD UR6, UR21, UR6, URZ ;  /* 0x00000006150672a4 */ /* 0x004fe2000f8e02ff */
[----:B------:R-:W-:Y:S01]  /*0920*/  ISETP.GE.OR P5, PT, R252, UR17, P4 ;  /* 0x00000011fc007c0c */ /* 0x000fe2000a7a6670 */
[----:B------:R-:W-:Y:S02]  /*0930*/  USHF.R.S32.HI UR12, URZ, 0x1f, UR25 ;  /* 0x0000001fff0c7899 */ /* 0x000fe40008011419 */
[----:B------:R-:W-:Y:S01]  /*0940*/  IMAD.X R3, RZ, RZ, UR9, P2 ;  /* 0x00000009ff037e24 */ /* 0x000fe200090e06ff */
[----:B------:R-:W-:Y:S01]  /*0950*/  USEL UR9, UR6, UR16, !UP0 ;  /* 0x0000001006097287 */ /* 0x000fe2000c000000 */
[----:B-----5:R-:W-:Y:S01]  /*0960*/  IMAD.U32 R6, RZ, RZ, UR4 ;  /* 0x00000004ff067e24 */ /* 0x020fe2000f8e00ff */
[----:B----4-:R-:W-:Y:S01]  /*0970*/  UIMAD UR4, UR20, UR10, URZ ;  /* 0x0000000a140472a4 */ /* 0x010fe2000f8e02ff */
[----:B------:R-:W-:Y:S01]  /*0980*/  IMAD.U32 R8, RZ, RZ, UR5 ;  /* 0x00000005ff087e24 */ /* 0x000fe2000f8e00ff */
[----:B------:R-:W-:Y:S01]  /*0990*/  USHF.R.S32.HI UR5, URZ, 0x1f, UR9 ;  /* 0x0000001fff057899 */ /* 0x000fe20008011409 */
[----:B------:R-:W-:Y:S01]  /*09a0*/  IMAD.WIDE.U32 R6, R6, UR20, R2 ;  /* 0x0000001406067c25 */ /* 0x000fe2000f8e0002 */
[----:B------:R-:W-:Y:S01]  /*09b0*/  @!UP1 UIMAD UR4, UR21, UR13, UR4 ;  /* 0x0000000d150492a4 */ /* 0x000fe2000f8e0204 */
[----:B------:R-:W-:Y:S01]  /*09c0*/  ISETP.GE.OR P3, PT, R252, UR17, P1 ;  /* 0x00000011fc007c0c */ /* 0x000fe20008f66670 */
[----:B------:R-:W-:Y:S01]  /*09d0*/  USEL UR9, UR9, URZ, UP1 ;  /* 0x000000ff09097287 */ /* 0x000fe20008800000 */
[C---:B------:R-:W-:Y:S01]  /*09e0*/  ISETP.GE.OR P0, PT, R5.reuse, UR17, P1 ;  /* 0x0000001105007c0c */ /* 0x040fe20008f06670 */
[----:B------:R-:W-:Y:S01]  /*09f0*/  USEL UR5, UR5, URZ, UP1 ;  /* 0x000000ff05057287 */ /* 0x000fe20008800000 */
[----:B------:R-:W-:Y:S01]  /*0a00*/  ISETP.GE.OR P6, PT, R4, UR17, P1 ;  /* 0x0000001104007c0c */ /* 0x000fe20008fc6670 */
[----:B------:R-:W-:Y:S01]  /*0a10*/  USHF.R.S32.HI UR6, URZ, 0x1f, UR4 ;  /* 0x0000001fff067899 */ /* 0x000fe20008011404 */
[----:B------:R-:W-:Y:S01]  /*0a20*/  ISETP.GE.OR P2, PT, R5, UR17, P4 ;  /* 0x0000001105007c0c */ /* 0x000fe2000a746670 */
[----:B------:R-:W-:Y:S01]  /*0a30*/  UIADD3 UR9, UP1, UP0, UR25, UR9, UR4 ;  /* 0x0000000919097290 */ /* 0x000fe2000f83e004 */
[----:B------:R-:W-:Y:S01]  /*0a40*/  IMAD R9, R8, UR20, R7 ;  /* 0x0000001408097c24 */ /* 0x000fe2000f8e0207 */
[----:B------:R-:W-:-:S02]  /*0a50*/  UIMAD.WIDE.U32 UR10, UR27, 0x80, URZ ;  /* 0x000000801b0a78a5 */ /* 0x000fc4000f8e00ff */
        /* <DEDUP_REMOVED lines=13> */
.L_x_962:
[----:B------:R-:W-:Y:S05]  /*0b30*/  BSYNC.RECONVERGENT B0 ;  /* 0x0000000000007941 */ /* 0x000fea0003800200 */
.L_x_961:
        /* <DEDUP_REMOVED lines=17> */
.L_x_964:
[----:B------:R-:W-:Y:S05]  /*0c50*/  BSYNC.RECONVERGENT B0 ;  /* 0x0000000000007941 */ /* 0x000fea0003800200 */
.L_x_963:
[----:B------:R-:W-:Y:S01]  /*0c60*/  BSSY.RECONVERGENT B0, `(.L_x_965) ;  /* 0x0000011000007945 */ /* 0x000fe20003800200 */
[----:B------:R-:W-:Y:S02]  /*0c70*/  ISETP.GE.OR P2, PT, R14, UR17, P4 ;  /* 0x000000110e007c0c */ /* 0x000fe4000a746670 */
[----:B--2---:R-:W-:Y:S01]  /*0c80*/  IADD3 R13, PT, PT, R252, 0x40, RZ ;  /* 0x00000040fc0d7810 */ /* 0x004fe20007ffe0ff */
        /* <DEDUP_REMOVED lines=14> */
.L_x_966:
[----:B------:R-:W-:Y:S05]  /*0d70*/  BSYNC.RECONVERGENT B0 ;  /* 0x0000000000007941 */ /* 0x000fea0003800200 */
.L_x_965:
[----:B------:R-:W-:Y:S01]  /*0d80*/  BSSY.RECONVERGENT B0, `(.L_x_967) ;  /* 0x0000011000007945 */ /* 0x000fe20003800200 */
[----:B------:R-:W-:Y:S02]  /*0d90*/  ISETP.GE.OR P5, PT, R13, UR17, P4 ;  /* 0x000000110d007c0c */ /* 0x000fe4000a7a6670 */
        /* <DEDUP_REMOVED lines=15> */
.L_x_968:
[----:B------:R-:W-:Y:S05]  /*0e90*/  BSYNC.RECONVERGENT B0 ;  /* 0x0000000000007941 */ /* 0x000fea0003800200 */
.L_x_967:
[----:B------:R-:W-:Y:S01]  /*0ea0*/  BSSY.RECONVERGENT B0, `(.L_x_969) ;  /* 0x0000012000007945 */ /* 0x000fe20003800200 */
[----:B------:R-:W-:Y:S01]  /*0eb0*/  ISETP.GE.OR P2, PT, R12, UR17, P4 ;  /* 0x000000110c007c0c */ /* 0x000fe2000a746670 */
[C---:B------:R-:W-:Y:S01]  /*0ec0*/  VIADD R11, R252.reuse, 0x60 ;  /* 0x00000060fc0b7836 */ /* 0x040fe20000000000 */
        /* <DEDUP_REMOVED lines=15> */
.L_x_970:
[----:B------:R-:W-:Y:S05]  /*0fc0*/  BSYNC.RECONVERGENT B0 ;  /* 0x0000000000007941 */ /* 0x000fea0003800200 */
.L_x_969:
[----:B------:R-:W-:Y:S01]  /*0fd0*/  BSSY.RECONVERGENT B0, `(.L_x_971) ;  /* 0x0000011000007945 */ /* 0x000fe20003800200 */
[----:B------:R-:W-:Y:S02]  /*0fe0*/  ISETP.GE.OR P5, PT, R11, UR17, P4 ;  /* 0x000000110b007c0c */ /* 0x000fe4000a7a6670 */
[----:B------:R-:W-:Y:S01]  /*0ff0*/  ISETP.GE.OR P4, PT, R10, UR17, P4 ;  /* 0x000000110a007c0c */ /* 0x000fe2000a786670 */
        /* <DEDUP_REMOVED lines=14> */
.L_x_972:
[----:B------:R-:W-:Y:S05]  /*10e0*/  BSYNC.RECONVERGENT B0 ;  /* 0x0000000000007941 */ /* 0x000fea0003800200 */
.L_x_971:
        /* <DEDUP_REMOVED lines=15> */
.L_x_974:
[----:B------:R-:W-:Y:S05]  /*11e0*/  BSYNC.RECONVERGENT B0 ;  /* 0x0000000000007941 */ /* 0x000fea0003800200 */
.L_x_973:
[----:B------:R-:W-:Y:S04]  /*11f0*/  BSSY.RECONVERGENT B0, `(.L_x_975) ;  /* 0x000000e000007945 */ /* 0x000fe80003800200 */
[----:B------:R-:W-:Y:S05]  /*1200*/  @P4 BRA `(.L_x_976) ;  /* 0x0000000000304947 */ /* 0x000fea0003800000 */
[----:B------:R-:W5:Y:S01]  /*1210*/  LDCU.64 UR6, c[0x0][0x408] ;  /* 0x00008100ff0677ac */ /* 0x000f620008000a00 */
[----:B-1----:R-:W-:Y:S02]  /*1220*/  IADD3 R2, P2, PT, R0, 0x70, RZ ;  /* 0x0000007000027810 */ /* 0x002fe40007f5e0ff */
[----:B------:R-:W-:Y:S01]  /*1230*/  MOV R7, R9 ;  /* 0x0000000900077202 */ /* 0x000fe20000000f00 */
[----:B------:R-:W1:Y:S01]  /*1240*/  LDCU.64 UR4, c[0x0][0x3f0] ;  /* 0x00007e00ff0477ac */ /* 0x000e620008000a00 */
[----:B------:R-:W-:-:S05]  /*1250*/  IADD3.X R0, PT, PT, RZ, UR11, RZ, P2, !PT ;  /* 0x0000000bff007c10 */ /* 0x000fca00097fe4ff */
[----:B-----5:R-:W-:Y:S02]  /*1260*/  IMAD R0, R0, UR6, RZ ;  /* 0x0000000600007c24 */ /* 0x020fe4000f8e02ff */
[----:B------:R-:W-:-:S04]  /*1270*/  IMAD.WIDE.U32 R6, R2, UR6, R6 ;  /* 0x0000000602067c25 */ /* 0x000fc8000f8e0006 */
[----:B------:R-:W-:Y:S01]  /*1280*/  IMAD R0, R2, UR7, R0 ;  /* 0x0000000702007c24 */ /* 0x000fe2000f8e0200 */
[----:B-1----:R-:W-:-:S04]  /*1290*/  LEA R2, P2, R6, UR4, 0x1 ;  /* 0x0000000406027c11 */ /* 0x002fc8000f8408ff */
[----:B------:R-:W-:-:S04]  /*12a0*/  IADD3 R0, PT, PT, R7, R0, RZ ;  /* 0x0000000007007210 */ /* 0x000fc80007ffe0ff */
[----:B------:R-:W-:-:S05]  /*12b0*/  LEA.HI.X R3, R6, UR5, R0, 0x1, P2 ;  /* 0x0000000506037c11 */ /* 0x000fca00090f0c00 */
[----:B------:R1:W-:Y:S02]  /*12c0*/  STG.E.128 desc[UR22][R2.64], RZ ;  /* 0x000000ff02007986 */ /* 0x0003e4000c101d16 */
.L_x_976:
[----:B------:R-:W-:Y:S05]  /*12d0*/  BSYNC.RECONVERGENT B0 ;  /* 0x0000000000007941 */ /* 0x000fea0003800200 */
.L_x_975:
        /* <DEDUP_REMOVED lines=10> */
.L_x_978:
[----:B------:R-:W-:Y:S05]  /*1380*/  BSYNC.RECONVERGENT B0 ;  /* 0x0000000000007941 */ /* 0x000fea0003800200 */
.L_x_977:
        /* <DEDUP_REMOVED lines=15> */
.L_x_980:
[----:B------:R-:W-:Y:S05]  /*1480*/  BSYNC.RECONVERGENT B0 ;  /* 0x0000000000007941 */ /* 0x000fea0003800200 */
.L_x_979:
        /* <DEDUP_REMOVED lines=10> */
.L_x_982:
[----:B------:R-:W-:Y:S05]  /*1530*/  BSYNC.RECONVERGENT B0 ;  /* 0x0000000000007941 */ /* 0x000fea0003800200 */
.L_x_981:
        /* <DEDUP_REMOVED lines=10> */
.L_x_984:
[----:B------:R-:W-:Y:S05]  /*15e0*/  BSYNC.RECONVERGENT B0 ;  /* 0x0000000000007941 */ /* 0x000fea0003800200 */
.L_x_983:
        /* <DEDUP_REMOVED lines=10> */
.L_x_986:
[----:B------:R-:W-:Y:S05]  /*1690*/  BSYNC.RECONVERGENT B0 ;  /* 0x0000000000007941 */ /* 0x000fea0003800200 */
.L_x_985:
        /* <DEDUP_REMOVED lines=10> */
.L_x_988:
[----:B------:R-:W-:Y:S05]  /*1740*/  BSYNC.RECONVERGENT B0 ;  /* 0x0000000000007941 */ /* 0x000fea0003800200 */
.L_x_987:
        /* <DEDUP_REMOVED lines=10> */
.L_x_990:
[----:B------:R-:W-:Y:S05]  /*17f0*/  BSYNC.RECONVERGENT B0 ;  /* 0x0000000000007941 */ /* 0x000fea0003800200 */
.L_x_989:
        /* <DEDUP_REMOVED lines=10> */
.L_x_959:
        /* <DEDUP_REMOVED lines=22> */
.L_x_991:
[----:B------:R-:W1:Y:S01]  /*1a00*/  LDCU.64 UR10, c[0x0][0x3b8] ;  /* 0x00007700ff0a77ac */ /* 0x000e620008000a00 */
[----:B------:R-:W-:-:S04]  /*1a10*/  UIADD3 UR13, UPT, UPT, UR28, UR29, URZ ;  /* 0x0000001d1c0d7290 */ /* 0x000fc8000fffe0ff */
[----:B-1----:R-:W-:Y:S02]  /*1a20*/  UIMAD.WIDE.U32 UR6, UR13, UR10, URZ ;  /* 0x0000000a0d0672a5 */ /* 0x002fe4000f8e00ff */
[----:B------:R-:W-:-:S04]  /*1a30*/  UIMAD UR13, UR13, UR11, URZ ;  /* 0x0000000b0d0d72a4 */ /* 0x000fc8000f8e02ff */
[----:B------:R-:W-:Y:S02]  /*1a40*/  UIADD3 UR13, UPT, UPT, UR7, UR13, URZ ;  /* 0x0000000d070d7290 */ /* 0x000fe4000fffe0ff */
.L_x_992:
        /* <DEDUP_REMOVED lines=13> */
[----:B------:R-:W-:-:S05]  /*1b20*/  IMAD.HI.U32 R8, R6, R3, RZ ;  /* 0x0000000306087227 */ /* 0x000fca00078e00ff */
[----:B------:R-:W-:-:S05]  /*1b30*/  IADD3 R2, PT, PT, -R8, RZ, RZ ;  /* 0x000000ff08027210 */ /* 0x000fca0007ffe1ff */
[----:B------:R-:W-:-:S05]  /*1b40*/  IMAD R2, R4, R2, R3 ;  /* 0x0000000204027224 */ /* 0x000fca00078e0203 */
[----:B------:R-:W-:-:S13]  /*1b50*/  ISETP.GT.U32.AND P1, PT, R4, R2, PT ;  /* 0x000000020400720c */ /* 0x000fda0003f24070 */
[----:B------:R-:W-:Y:S01]  /*1b60*/  @!P1 IMAD.IADD R2, R2, 0x1, -R4 ;  /* 0x0000000102029824 */ /* 0x000fe200078e0a04 */
[----:B------:R-:W-:Y:S02]  /*1b70*/  @!P1 IADD3 R8, PT, PT, R8, 0x1, RZ ;  /* 0x0000000108089810 */ /* 0x000fe40007ffe0ff */
[----:B------:R-:W-:Y:S02]  /*1b80*/  ISETP.NE.AND P1, PT, R0, RZ, PT ;  /* 0x000000ff0000720c */ /* 0x000fe40003f25270 */
[----:B------:R-:W-:Y:S02]  /*1b90*/  ISETP.GE.U32.AND P2, PT, R2, R4, PT ;  /* 0x000000040200720c */ /* 0x000fe40003f46070 */
[----:B------:R-:W-:-:S04]  /*1ba0*/  LOP3.LUT R2, R0, UR20, RZ, 0x3c, !PT ;  /* 0x0000001400027c12 */ /* 0x000fc8000f8e3cff */
[----:B------:R-:W-:-:S07]  /*1bb0*/  ISETP.GE.AND P0, PT, R2, RZ, PT ;  /* 0x000000ff0200720c */ /* 0x000fce0003f06270 */
[----:B------:R-:W-:-:S06]  /*1bc0*/  @P2 VIADD R8, R8, 0x1 ;  /* 0x0000000108082836 */ /* 0x000fcc0000000000 */
        /* <DEDUP_REMOVED lines=13> */
.L_x_993:
[----:B------:R-:W1:Y:S01]  /*1ca0*/  LDCU.64 UR8, c[0x0][0x3c0] ;  /* 0x00007800ff0877ac */ /* 0x000e620008000a00 */
[----:B------:R-:W-:-:S04]  /*1cb0*/  UIADD3 UR28, UPT, UPT, UR28, UR29, URZ ;  /* 0x0000001d1c1c7290 */ /* 0x000fc8000fffe0ff */
[----:B-1----:R-:W-:Y:S02]  /*1cc0*/  UIMAD.WIDE.U32 UR4, UR28, UR8, URZ ;  /* 0x000000081c0472a5 */ /* 0x002fe4000f8e00ff */
[----:B------:R-:W-:-:S04]  /*1cd0*/  UIMAD UR28, UR28, UR9, URZ ;  /* 0x000000091c1c72a4 */ /* 0x000fc8000f8e02ff */
[----:B------:R-:W-:-:S03]  /*1ce0*/  UIADD3 UR33, UPT, UPT, UR5, UR28, URZ ;  /* 0x0000001c05217290 */ /* 0x000fc6000fffe0ff */
[----:B------:R-:W-:-:S09]  /*1cf0*/  UMOV UR28, UR4 ;  /* 0x00000004001c7c82 */ /* 0x000fd20008000000 */
.L_x_994:
[----:B------:R-:W-:Y:S01]  /*1d00*/  IMAD.SHL.U32 R3, R252, 0x8, RZ ;  /* 0x00000008fc037824 */ /* 0x000fe200078e00ff */
[----:B------:R-:W1:Y:S01]  /*1d10*/  LDCU.64 UR30, c[0x0][0x3c8] ;  /* 0x00007900ff1e77ac */ /* 0x000e620008000a00 */
[----:B------:R-:W2:Y:S01]  /*1d20*/  S2UR UR32, SR_CgaCtaId ;  /* 0x00000000002079c3 */ /* 0x000ea20000008800 */
[----:B------:R-:W-:Y:S02]  /*1d30*/  BSSY.RECONVERGENT B0, `(.L_x_995) ;  /* 0x0000046000007945 */ /* 0x000fe40003800200 */
[C---:B------:R-:W-:Y:S01]  /*1d40*/  LOP3.LUT R251, R3.reuse, 0x38, RZ, 0xc0, !PT ;  /* 0x0000003803fb7812 */ /* 0x040fe200078ec0ff */
[----:B------:R3:W-:Y:S01]  /*1d50*/  STL [R1+0x24], R3 ;  /* 0x0000240301007387 */ /* 0x0007e20000100800 */
[----:B------:R-:W-:Y:S02]  /*1d60*/  LOP3.LUT R2, R3, 0x1f8, RZ, 0xc0, !PT ;  /* 0x000001f803027812 */ /* 0x000fe400078ec0ff */
[----:B------:R-:W-:Y:S01]  /*1d70*/  IADD3 R10, P2, PT, R251, UR6, RZ ;  /* 0x00000006fb0a7c10 */ /* 0x000fe2000ff5e0ff */
[----:B------:R-:W4:Y:S01]  /*1d80*/  LDCU.128 UR4, c[0x0][0x3d0] ;  /* 0x00007a00ff0477ac */ /* 0x000f220008000c00 */
[----:B------:R-:W-:-:S02]  /*1d90*/  LOP3.LUT R0, R3, 0x1e00, RZ, 0xc0, !PT ;  /* 0x00001e0003007812 */ /* 0x000fc400078ec0ff */
[--C-:B------:R-:W-:Y:S01]  /*1da0*/  LOP3.LUT R2, R2, 0x38, R252.reuse, 0x78, !PT ;  /* 0x0000003802027812 */ /* 0x100fe200078e78fc */
[----:B------:R-:W-:Y:S01]  /*1db0*/  IMAD.X R11, RZ, RZ, UR13, P2 ;  /* 0x0000000dff0b7e24 */ /* 0x000fe200090e06ff */
[C---:B------:R-:W-:Y:S01]  /*1dc0*/  IADD3 R4, P0, PT, R251.reuse, UR14, RZ ;  /* 0x0000000efb047c10 */ /* 0x040fe2000ff1e0ff */
[----:B------:R-:W-:Y:S01]  /*1dd0*/  UIADD3 UR14, UPT, UPT, -UR25, UR17, URZ ;  /* 0x00000011190e7290 */ /* 0x000fe2000fffe1ff */
[----:B------:R-:W-:Y:S01]  /*1de0*/  IADD3 R12, P1, PT, R251, UR28, RZ ;  /* 0x0000001cfb0c7c10 */ /* 0x000fe2000ff3e0ff */
[----:B------:R-:W5:Y:S01]  /*1df0*/  LDCU.64 UR28, c[0x0][0x388] ;  /* 0x00007100ff1c77ac */ /* 0x000f620008000a00 */
[----:B------:R-:W-:Y:S01]  /*1e00*/  LOP3.LUT R2, R2, R0, RZ, 0xfc, !PT ;  /* 0x0000000002027212 */ /* 0x000fe200078efcff */
[----:B------:R-:W-:Y:S01]  /*1e10*/  IMAD.X R5, RZ, RZ, UR12, P0 ;  /* 0x0000000cff057e24 */ /* 0x000fe200080e06ff */
[----:B------:R-:W-:Y:S01]  /*1e20*/  SHF.R.U32.HI R0, RZ, 0x3, R252 ;  /* 0x00000003ff007819 */ /* 0x000fe200000116fc */
[----:B------:R-:W5:Y:S01]  /*1e30*/  LDCU.64 UR12, c[0x0][0x390] ;  /* 0x00007200ff0c77ac */ /* 0x000f620008000a00 */
[----:B------:R-:W-:Y:S01]  /*1e40*/  IADD3.X R13, PT, PT, RZ, UR33, RZ, P1, !PT ;  /* 0x00000021ff0d7c10 */ /* 0x000fe20008ffe4ff */
[----:B-1----:R-:W-:Y:S01]  /*1e50*/  IMAD.U32 R6, RZ, RZ, UR30 ;  /* 0x0000001eff067e24 */ /* 0x002fe2000f8e00ff */
[C---:B------:R-:W-:Y:S01]  /*1e60*/  ISETP.GE.AND P2, PT, R0.reuse, UR14, PT ;  /* 0x0000000e00007c0c */ /* 0x040fe2000bf46270 */
[C---:B------:R-:W-:Y:S01]  /*1e70*/  IMAD.WIDE.U32 R10, R0.reuse, UR10, R10 ;  /* 0x0000000a000a7c25 */ /* 0x040fe2000f8e000a */
[----:B------:R-:W-:Y:S01]  /*1e80*/  UMOV UR30, 0x400 ;  /* 0x00000400001e7882 */ /* 0x000fe20000000000 */
[----:B------:R-:W-:Y:S01]  /*1e90*/  MOV R14, UR31 ;  /* 0x0000001f000e7c02 */ /* 0x000fe20008000f00 */
[----:B------:R-:W-:Y:S01]  /*1ea0*/  USHF.R.U32.HI UR31, URZ, 0x19, UR27 ;  /* 0x00000019ff1f7899 */ /* 0x000fe2000801161b */
[----:B------:R-:W-:Y:S01]  /*1eb0*/  IMAD.WIDE.U32 R12, R0, UR8, R12 ;  /* 0x00000008000c7c25 */ /* 0x000fe2000f8e000c */
[----:B---3--:R-:W-:-:S03]  /*1ec0*/  SHF.R.S32.HI R3, RZ, 0x1f, R8 ;  /* 0x0000001fff037819 */ /* 0x008fc60000011408 */
[----:B------:R-:W-:-:S04]  /*1ed0*/  IMAD.WIDE.U32 R6, R6, UR20, R4 ;  /* 0x0000001406067c25 */ /* 0x000fc8000f8e0004 */
[C---:B----4-:R-:W-:Y:S02]  /*1ee0*/  IMAD R4, R3.reuse, UR4, RZ ;  /* 0x0000000403047c24 */ /* 0x050fe4000f8e02ff */
[C---:B------:R-:W-:Y:S02]  /*1ef0*/  IMAD R11, R0.reuse, UR11, R11 ;  /* 0x0000000b000b7c24 */ /* 0x040fe4000f8e020b */
[----:B------:R-:W-:Y:S02]  /*1f00*/  IMAD R3, R3, UR6, RZ ;  /* 0x0000000603037c24 */ /* 0x000fe4000f8e02ff */
[----:B------:R-:W-:Y:S02]  /*1f10*/  IMAD R13, R0, UR9, R13 ;  /* 0x00000009000d7c24 */ /* 0x000fe4000f8e020d */
[C---:B------:R-:W-:Y:S01]  /*1f20*/  IMAD R4, R8.reuse, UR5, R4 ;  /* 0x0000000508047c24 */ /* 0x040fe2000f8e0204 */
[----:B--2---:R-:W-:Y:S01]  /*1f30*/  ULEA UR5, UR32, UR30, 0x18 ;  /* 0x0000001e20057291 */ /* 0x004fe2000f8ec0ff */
[----:B------:R-:W-:-:S02]  /*1f40*/  IMAD R3, R8, UR7, R3 ;  /* 0x0000000708037c24 */ /* 0x000fc4000f8e0203 */
[----:B------:R-:W-:Y:S01]  /*1f50*/  IMAD.WIDE.U32 R10, R8, UR4, R10 ;  /* 0x00000004080a7c25 */ /* 0x000fe2000f8e000a */
[----:B------:R-:W-:Y:S02]  /*1f60*/  USHF.L.U32 UR4, UR27, 0x7, URZ ;  /* 0x000000071b047899 */ /* 0x000fe400080006ff */
[----:B------:R-:W-:Y:S01]  /*1f70*/  LEA R239, R2, UR5, 0x1 ;  /* 0x0000000502ef7c11 */ /* 0x000fe2000f8e08ff */
[----:B------:R-:W-:Y:S01]  /*1f80*/  IMAD.WIDE.U32 R8, R8, UR6, R12 ;  /* 0x0000000608087c25 */ /* 0x000fe2000f8e000c */
[----:B-----5:R-:W-:-:S03]  /*1f90*/  LEA R247, P1, R10, UR28, 0x1 ;  /* 0x0000001c0af77c11 */ /* 0x020fc6000f8208ff */
[----:B------:R-:W-:Y:S01]  /*1fa0*/  IMAD.IADD R4, R11, 0x1, R4 ;  /* 0x000000010b047824 */ /* 0x000fe200078e0204 */
[----:B------:R-:W-:Y:S01]  /*1fb0*/  IADD3 R3, PT, PT, R9, R3, RZ ;  /* 0x0000000309037210 */ /* 0x000fe20007ffe0ff */
[----:B------:R1:W-:Y:S01]  /*1fc0*/  STL [R1+0x1c], R247 ;  /* 0x00001cf701007387 */ /* 0x0003e20000100800 */
[----:B------:R-:W-:Y:S01]  /*1fd0*/  LEA R245, P0, R8, UR12, 0x1 ;  /* 0x0000000c08f57c11 */ /* 0x000fe2000f8008ff */
[----:B------:R-:W-:Y:S01]  /*1fe0*/  IMAD R15, R14, UR20, R7 ;  /* 0x000000140e0f7c24 */ /* 0x000fe2000f8e0207 */
[----:B------:R-:W-:Y:S02]  /*1ff0*/  LEA.HI.X R246, R10, UR29, R4, 0x1, P1 ;  /* 0x0000001d0af67c11 */ /* 0x000fe400088f0c04 */
[----:B------:R-:W-:Y:S01]  /*2000*/  LEA.HI.X R244, R8, UR13, R3, 0x1, P0 ;  /* 0x0000000d08f47c11 */ /* 0x000fe200080f0c03 */
[----:B------:R1:W-:Y:S01]  /*2010*/  STL [R1+0x14], R245 ;  /* 0x000014f501007387 */ /* 0x0003e20000100800 */
[----:B------:R-:W-:-:S03]  /*2020*/  LOP3.LUT R4, R0, UR4, RZ, 0xfc, !PT ;  /* 0x0000000400047c12 */ /* 0x000fc6000f8efcff */
[----:B------:R1:W-:Y:S04]  /*2030*/  STL [R1+0x18], R246 ;  /* 0x000018f601007387 */ /* 0x0003e80000100800 */
[----:B------:R1:W-:Y:S04]  /*2040*/  STL [R1+0x10], R244 ;  /* 0x000010f401007387 */ /* 0x0003e80000100800 */
[----:B------:R1:W-:Y:S01]  /*2050*/  STL [R1+0x20], R239 ;  /* 0x000020ef01007387 */ /* 0x0003e20000100800 */
[----:B------:R-:W-:Y:S05]  /*2060*/  @P2 BRA `(.L_x_996) ;  /* 0x0000000000482947 */ /* 0x000fea0003800000 */
[----:B------:R-:W2:Y:S02]  /*2070*/  LDCU UR4, c[0x0][0x440] ;  /* 0x00008800ff0477ac */ /* 0x000ea40008000800 */
[----:B--2---:R-:W-:-:S13]  /*2080*/  ISETP.GE.AND P0, PT, R251, UR4, PT ;  /* 0x00000004fb007c0c */ /* 0x004fda000bf06270 */
[----:B------:R-:W-:Y:S05]  /*2090*/  @P0 BRA `(.L_x_997) ;  /* 0x0000000000380947 */ /* 0x000fea0003800000 */
[----:B------:R-:W2:Y:S01]  /*20a0*/  LDC.64 R2, c[0x0][0x3b0] ;  /* 0x0000ec00ff027b82 */ /* 0x000ea20000000a00 */
[----:B------:R-:W3:Y:S01]  /*20b0*/  LDCU.64 UR6, c[0x0][0x380] ;  /* 0x00007000ff0677ac */ /* 0x000ee20008000a00 */
[----:B------:R-:W-:Y:S01]  /*20c0*/  MOV R14, R6 ;  /* 0x00000006000e7202 */ /* 0x000fe20000000f00 */
[----:B--2---:R-:W-:-:S04]  /*20d0*/  IMAD R5, R2, UR31, RZ ;  /* 0x0000001f02057c24 */ /* 0x004fc8000f8e02ff */
[----:B------:R-:W-:-:S04]  /*20e0*/  IMAD.WIDE.U32 R8, R4, R2, R14 ;  /* 0x0000000204087225 */ /* 0x000fc800078e000e */
[----:B------:R-:W-:Y:S01]  /*20f0*/  IMAD R3, R4, R3, R5 ;  /* 0x0000000304037224 */ /* 0x000fe200078e0205 */
[----:B---3--:R-:W-:-:S04]  /*2100*/  LEA R2, P0, R8, UR6, 0x1 ;  /* 0x0000000608027c11 */ /* 0x008fc8000f8008ff */
[----:B------:R-:W-:-:S04]  /*2110*/  IADD3 R3, PT, PT, R9, R3, RZ ;  /* 0x0000000309037210 */ /* 0x000fc80007ffe0ff */
[----:B------:R-:W-:-:S05]  /*2120*/  LEA.HI.X R3, R8, UR7, R3, 0x1, P0 ;  /* 0x0000000708037c11 */ /* 0x000fca00080f0c03 */
[----:B------:R-:W-:Y:S01]  /*2130*/  @!PT LDS RZ, [RZ] ;  /* 0x00000000fffff984 */ /* 0x000fe20000000800 */
[----:B------:R-:W-:Y:S01]  /*2140*/  @!PT LDS RZ, [RZ] ;  /* 0x00000000fffff984 */ /* 0x000fe20000000800 */
[----:B------:R-:W-:Y:S01]  /*2150*/  @!PT LDS RZ, [RZ] ;  /* 0x00000000fffff984 */ /* 0x000fe20000000800 */
[----:B------:R3:W-:Y:S01]  /*2160*/  LDGSTS.E.BYPASS.LTC128B.128 [R239], desc[UR22][R2.64] ;  /* 0x0000000002ef7fae */ /* 0x0007e2000b981a16 */
[----:B------:R-:W-:Y:S05]  /*2170*/  BRA `(.L_x_996) ;  /* 0x0000000000047947 */ /* 0x000fea0003800000 */
.L_x_997:
[----:B------:R2:W-:Y:S02]  /*2180*/  STS.128 [R239], RZ ;  /* 0x000000ffef007388 */ /* 0x0005e40000000c00 */
.L_x_996:
[----:B------:R-:W-:Y:S05]  /*2190*/  BSYNC.RECONVERGENT B0 ;  /* 0x0000000000007941 */ /* 0x000fea0003800200 */
.L_x_995:
[C---:B------:R-:W-:Y:S01]  /*21a0*/  VIADD R11, R0.reuse, 0x10 ;  /* 0x00000010000b7836 */ /* 0x040fe20000000000 */
[----:B------:R-:W-:Y:S01]  /*21b0*/  UIADD3 UR28, UPT, UPT, UR18, -0x1, URZ ;  /* 0xffffffff121c7890 */ /* 0x000fe2000fffe0ff */
[C---:B------:R-:W-:Y:S01]  /*21c0*/  VIADD R10, R0.reuse, 0x20 ;  /* 0x00000020000a7836 */ /* 0x040fe20000000000 */
[----:B------:R-:W-:Y:S01]  /*21d0*/  USHF.L.U32 UR30, UR10, 0x7, URZ ;  /* 0x000000070a1e7899 */ /* 0x000fe200080006ff */
[C---:B------:R-:W-:Y:S01]  /*21e0*/  VIADD R9, R0.reuse, 0x30 ;  /* 0x0000003000097836 */ /* 0x040fe20000000000 */
[----:B------:R-:W-:Y:S01]  /*21f0*/  ISETP.GE.AND P0, PT, R11, UR14, PT ;  /* 0x0000000e0b007c0c */ /* 0x000fe2000bf06270 */
[----:B------:R-:W-:Y:S01]  /*2200*/  USHF.L.U32 UR27, UR28, 0x7, URZ ;  /* 0x000000071c1b7899 */ /* 0x000fe200080006ff */
[C---:B------:R-:W-:Y:S01]  /*2210*/  VIADD R8, R0.reuse, 0x40 ;  /* 0x0000004000087836 */ /* 0x040fe20000000000 */
[----:B------:R-:W-:Y:S01]  /*2220*/  USHF.L.U64.HI UR29, UR10, 0x7, UR11 ;  /* 0x000000070a1d7899 */ /* 0x000fe2000801020b */
[C---:B------:R-:W-:Y:S01]  /*2230*/  VIADD R5, R0.reuse, 0x50 ;  /* 0x0000005000057836 */ /* 0x040fe20000000000 */
[----:B------:R-:W-:Y:S01]  /*2240*/  UIMAD.WIDE.U32 UR32, UR30, UR28, URZ ;  /* 0x0000001c1e2072a5 */ /* 0x000fe2000f8e00ff */
[C---:B---3--:R-:W-:Y:S01]  /*2250*/  VIADD R3, R0.reuse, 0x60 ;  /* 0x0000006000037836 */ /* 0x048fe20000000000 */
[----:B------:R-:W-:Y:S01]  /*2260*/  UIADD3 UR4, UPT, UPT, -UR27, UR26, URZ ;  /* 0x0000001a1b047290 */ /* 0x000fe2000fffe1ff */
        /* <DEDUP_REMOVED lines=9> */
[----:B------:R-:W3:Y:S02]  /*2300*/  LDCU UR6, c[0x0][0x440] ;  /* 0x00008800ff0677ac */ /* 0x000ee40008000800 */
[----:B---3--:R-:W-:-:S13]  /*2310*/  ISETP.GE.AND P0, PT, R251, UR6, PT ;  /* 0x00000006fb007c0c */ /* 0x008fda000bf06270 */
[----:B------:R3:W-:Y:S01]  /*2320*/  @P0 STS.128 [R239+0x800], RZ ;  /* 0x000800ffef000388 */ /* 0x0007e20000000c00 */
[----:B------:R-:W-:Y:S05]  /*2330*/  @P0 BRA `(.L_x_999) ;  /* 0x0000000000400947 */ /* 0x000fea0003800000 */
        /* <DEDUP_REMOVED lines=12> */
[----:B------:R-:W-:Y:S01]  /*2400*/  @!PT LDS RZ, [RZ] ;  /* 0x00000000fffff984 */ /* 0x000fe20000000800 */
[----:B------:R-:W-:Y:S01]  /*2410*/  @!PT LDS RZ, [RZ] ;  /* 0x00000000fffff984 */ /* 0x000fe20000000800 */
[----:B------:R-:W-:Y:S01]  /*2420*/  @!PT LDS RZ, [RZ] ;  /* 0x00000000fffff984 */ /* 0x000fe20000000800 */
[----:B------:R4:W-:Y:S02]  /*2430*/  LDGSTS.E.BYPASS.LTC128B.128 [R239+0x800], desc[UR22][R18.64] ;  /* 0x0080000012ef7fae */ /* 0x0009e4000b981a16 */
.L_x_999:
[----:B------:R-:W-:Y:S05]  /*2440*/  BSYNC.RECONVERGENT B0 ;  /* 0x0000000000007941 */ /* 0x000fea0003800200 */
.L_x_998:
        /* <DEDUP_REMOVED lines=8> */
[----:B------:R-:W-:Y:S01]  /*24d0*/  IMAD.MOV.U32 R16, RZ, RZ, R6 ;  /* 0x000000ffff107224 */ /* 0x000fe200078e0006 */
        /* <DEDUP_REMOVED lines=13> */
.L_x_1001:
[----:B------:R-:W-:Y:S05]  /*25b0*/  BSYNC.RECONVERGENT B0 ;  /* 0x0000000000007941 */ /* 0x000fea0003800200 */
.L_x_1000:
        /* <DEDUP_REMOVED lines=22> */
.L_x_1003:
[----:B------:R-:W-:Y:S05]  /*2720*/  BSYNC.RECONVERGENT B0 ;  /* 0x0000000000007941 */ /* 0x000fea0003800200 */
.L_x_1002:
        /* <DEDUP_REMOVED lines=22> */
.L_x_1005:
[----:B------:R-:W-:Y:S05]  /*2890*/  BSYNC.RECONVERGENT B0 ;  /* 0x0000000000007941 */ /* 0x000fea0003800200 */
.L_x_1004:
        /* <DEDUP_REMOVED lines=22> */
.L_x_1007:
[----:B------:R-:W-:Y:S05]  /*2a00*/  BSYNC.RECONVERGENT B0 ;  /* 0x0000000000007941 */ /* 0x000fea0003800200 */
.L_x_1006:
        /* <DEDUP_REMOVED lines=22> */
.L_x_1009:
[----:B------:R-:W-:Y:S05]  /*2b70*/  BSYNC.RECONVERGENT B0 ;  /* 0x0000000000007941 */ /* 0x000fea0003800200 */
.L_x_1008:
        /* <DEDUP_REMOVED lines=22> */
.L_x_1011:
[----:B------:R-:W-:Y:S05]  /*2ce0*/  BSYNC.RECONVERGENT B0 ;  /* 0x0000000000007941 */ /* 0x000fea0003800200 */
.L_x_1010:
        /* <DEDUP_REMOVED lines=18> */
.L_x_1014:
[----:B------:R1:W-:Y:S02]  /*2e10*/  STS.128 [R239+0x4000], RZ ;  /* 0x004000ffef007388 */ /* 0x0003e40000000c00 */
.L_x_1013:
[----:B------:R-:W-:Y:S05]  /*2e20*/  BSYNC.RECONVERGENT B0 ;  /* 0x0000000000007941 */ /* 0x000fea0003800200 */
.L_x_1012:
[----:B------:R-:W-:Y:S01]  /*2e30*/  ISETP.GE.AND P1, PT, R11, UR4, PT ;  /* 0x000000040b007c0c */ /* 0x000fe2000bf26270 */
[----:B------:R-:W-:Y:S01]  /*2e40*/  BSSY.RECONVERGENT B0, `(.L_x_1015) ;  /* 0x0000017000007945 */ /* 0x000fe20003800200 */
[----:B------:R-:W-:Y:S02]  /*2e50*/  ISETP.GE.AND P0, PT, R10, UR4, PT ;  /* 0x000000040a007c0c */ /* 0x000fe4000bf06270 */
[----:B------:R-:W-:Y:S02]  /*2e60*/  ISETP.GE.AND P5, PT, R9, UR4, PT ;  /* 0x0000000409007c0c */ /* 0x000fe4000bfa6270 */
[----:B------:R-:W-:Y:S02]  /*2e70*/  ISETP.GE.AND P4, PT, R8, UR4, PT ;  /* 0x0000000408007c0c */ /* 0x000fe4000bf86270 */
[----:B------:R-:W-:Y:S02]  /*2e80*/  ISETP.GE.AND P3, PT, R5, UR4, PT ;  /* 0x0000000405007c0c */ /* 0x000fe4000bf66270 */
[----:B------:R-:W-:-:S03]  /*2e90*/  ISETP.GE.AND P2, PT, R3, UR4, PT ;  /* 0x0000000403007c0c */ /* 0x000fc6000bf46270 */
        /* <DEDUP_REMOVED lines=11> */
[----:B--2---:R-:W-:-:S04]  /*2f50*/  LEA R6, P1, R4, R247, 0x1 ;  /* 0x000000f704067211 */ /* 0x004fc800078208ff */
[----:B------:R-:W-:-:S05]  /*2f60*/  LEA.HI.X R7, R4, R246, R0, 0x1, P1 ;  /* 0x000000f604077211 */ /* 0x000fca00008f0c00 */
[----:B------:R-:W-:Y:S01]  /*2f70*/  @!PT LDS RZ, [RZ] ;  /* 0x00000000fffff984 */ /* 0x000fe20000000800 */
[----:B------:R-:W-:Y:S01]  /*2f80*/  @!PT LDS RZ, [RZ] ;  /* 0x00000000fffff984 */ /* 0x000fe20000000800 */
[----:B------:R-:W-:Y:S01]  /*2f90*/  @!PT LDS RZ, [RZ] ;  /* 0x00000000fffff984 */ /* 0x000fe20000000800 */
[----:B------:R2:W-:Y:S04]  /*2fa0*/  LDGSTS.E.BYPASS.LTC128B.128 [R239+0x4800], desc[UR22][R6.64] ;  /* 0x0480000006ef7fae */ /* 0x0005e8000b981a16 */
.L_x_1016:
[----:B------:R-:W-:Y:S05]  /*2fb0*/  BSYNC.RECONVERGENT B0 ;  /* 0x0000000000007941 */ /* 0x000fea0003800200 */
.L_x_1015:
        /* <DEDUP_REMOVED lines=17> */
.L_x_1018:
[----:B------:R-:W-:Y:S05]  /*30d0*/  BSYNC.RECONVERGENT B0 ;  /* 0x0000000000007941 */ /* 0x000fea0003800200 */
.L_x_1017:
        /* <DEDUP_REMOVED lines=20> */
.L_x_1020:
[----:B------:R-:W-:Y:S05]  /*3220*/  BSYNC.RECONVERGENT B0 ;  /* 0x0000000000007941 */ /* 0x000fea0003800200 */
.L_x_1019:
        /* <DEDUP_REMOVED lines=16> */
.L_x_1022:
[----:B------:R-:W-:Y:S05]  /*3330*/  BSYNC.RECONVERGENT B0 ;  /* 0x0000000000007941 */ /* 0x000fea0003800200 */
.L_x_1021:
        /* <DEDUP_REMOVED lines=20> */
.L_x_1024:
[----:B------:R-:W-:Y:S05]  /*3480*/  BSYNC.RECONVERGENT B0 ;  /* 0x0000000000007941 */ /* 0x000fea0003800200 */
.L_x_1023:
        /* <DEDUP_REMOVED lines=20> */
.L_x_1026:
[----:B------:R-:W-:Y:S05]  /*35d0*/  BSYNC.RECONVERGENT B0 ;  /* 0x0000000000007941 */ /* 0x000fea0003800200 */
.L_x_1025:
        /* <DEDUP_REMOVED lines=20> */
.L_x_1028:
[----:B------:R-:W-:Y:S05]  /*3720*/  BSYNC.RECONVERGENT B0 ;  /* 0x0000000000007941 */ /* 0x000fea0003800200 */
.L_x_1027:
[----:B------:R-:W5:Y:S01]  /*3730*/  LDCU.64 UR12, c[0x0][0x538] ;  /* 0x0000a700ff0c77ac */ /* 0x000f620008000a00 */
[----:B------:R-:W0:Y:S01]  /*3740*/  LDGDEPBAR ;  /* 0x00000000000079af */ /* 0x000e220000000000 */
[----:B-----5:R-:W-:-:S04]  /*3750*/  UISETP.NE.U32.AND UP1, UPT, UR12, URZ, UPT ;  /* 0x000000ff0c00728c */ /* 0x020fc8000bf25070 */
[----:B------:R-:W-:Y:S01]  /*3760*/  UISETP.NE.AND.EX UP1, UPT, UR13, URZ, UPT, UP1 ;  /* 0x000000ff0d00728c */ /* 0x000fe2000bf25310 */
[----:B------:R-:W-:Y:S01]  /*3770*/  BSSY.RECONVERGENT B0, `(.L_x_1029) ;  /* 0x000002a000007945 */ /* 0x000fe20003800200 */
[----:B------:R-:W-:-:S04]  /*3780*/  DEPBAR.LE SB0, 0x0 ;  /* 0x000080000000791a */ /* 0x000fc80000000000 */
[----:B------:R-:W-:-:S05]  /*3790*/  PLOP3.LUT P0, PT, PT, PT, UP1, 0x80, 0x8 ;  /* 0x000000000008781c */ /* 0x000fca0003f0f018 */
[----:B------:R-:W5:Y:S01]  /*37a0*/  @UP1 LDCU.64 UR6, c[0x0][0x540] ;  /* 0x0000a800ff0617ac */ /* 0x000f620008000a00 */
[----:B------:R-:W-:Y:S01]  /*37b0*/  @UP1 UMOV UR30, UR20 ;  /* 0x00000014001e1c82 */ /* 0x000fe20008000000 */
[----:B------:R-:W-:Y:S02]  /*37c0*/  @UP1 UMOV UR31, URZ ;  /* 0x000000ff001f1c82 */ /* 0x000fe40008000000 */
[----:B-----5:R-:W-:Y:S01]  /*37d0*/  @UP1 UIMAD.WIDE.U32 UR30, UR21, UR6, UR30 ;  /* 0x00000006151e12a5 */ /* 0x020fe2000f8e001e */
[----:B------:R-:W5:Y:S03]  /*37e0*/  @UP1 LDCU UR6, c[0x0][0x458] ;  /* 0x00008b00ff0617ac */ /* 0x000f660008000800 */
[----:B------:R-:W-:Y:S02]  /*37f0*/  @UP1 UIMAD UR7, UR21, UR7, UR31 ;  /* 0x00000007150712a4 */ /* 0x000fe4000f8e021f */
[----:B------:R-:W-:-:S04]  /*3800*/  @UP1 ULEA UR12, UP0, UR30, UR12, 0x2 ;  /* 0x0000000c1e0c1291 */ /* 0x000fc8000f8010ff */
[----:B------:R-:W-:Y:S02]  /*3810*/  @UP1 ULEA.HI.X UR13, UR30, UR13, UR7, 0x2, UP0 ;  /* 0x0000000d1e0d1291 */ /* 0x000fe400080f1407 */
[----:B--2---:R-:W-:-:S04]  /*3820*/  IMAD.U32 R6, RZ, RZ, UR12 ;  /* 0x0000000cff067e24 */ /* 0x004fc8000f8e00ff */
[----:B------:R-:W-:-:S05]  /*3830*/  MOV R7, UR13 ;  /* 0x0000000d00077c02 */ /* 0x000fca0008000f00 */
[----:B------:R-:W2:Y:S01]  /*3840*/  @P0 LDG.E R4, desc[UR22][R6.64] ;  /* 0x0000001606040981 */ /* 0x000ea2000c1e1900 */
[----:B-----5:R-:W2:Y:S01]  /*3850*/  @P0 MUFU.RCP R0, UR6 ;  /* 0x0000000600000d08 */ /* 0x020ea20008001000 */
[----:B------:R-:W-:Y:S02]  /*3860*/  USHF.L.U64.HI UR6, UR8, 0x7, UR9 ;  /* 0x0000000708067899 */ /* 0x000fe40008010209 */
[----:B------:R-:W-:Y:S02]  /*3870*/  USHF.L.U32 UR20, UR8, 0x7, URZ ;  /* 0x0000000708147899 */ /* 0x000fe400080006ff */
[----:B------:R-:W-:Y:S02]  /*3880*/  UIMAD UR6, UR6, UR28, URZ ;  /* 0x0000001c060672a4 */ /* 0x000fe4000f8e02ff */
[----:B------:R-:W-:-:S04]  /*3890*/  UIMAD.WIDE.U32 UR20, UR20, UR28, URZ ;  /* 0x0000001c141472a5 */ /* 0x000fc8000f8e00ff */
[----:B------:R-:W-:-:S03]  /*38a0*/  UIADD3 UR7, UPT, UPT, UR21, UR6, URZ ;  /* 0x0000000615077290 */ /* 0x000fc6000fffe0ff */
[----:B------:R-:W-:Y:S01]  /*38b0*/  UMOV UR6, URZ ;  /* 0x000000ff00067c82 */ /* 0x000fe20008000000 */
[----:B------:R-:W-:Y:S01]  /*38c0*/  BAR.SYNC.DEFER_BLOCKING 0x0 ;  /* 0x0000000000007b1d */ /* 0x000fe20000010000 */
[----:B--2---:R-:W-:-:S05]  /*38d0*/  @P0 FMUL.FTZ R0, R4, R0 ;  /* 0x0000000004000220 */ /* 0x004fca0000410000 */
[----:B------:R-:W-:-:S13]  /*38e0*/  @P0 R2UR UR12, R0 ;  /* 0x00000000000c02ca */ /* 0x000fda00000e0000 */
[----:B------:R-:W-:Y:S01]  /*38f0*/  @UP1 UMOV UR6, UR12 ;  /* 0x0000000c00061c82 */ /* 0x000fe20008000000 */
[----:B------:R-:W-:Y:S05]  /*3900*/  @P6 BRA `(.L_x_1030) ;  /* 0x00000000003c6947 */ /* 0x000fea0003800000 */
[----:B------:R-:W2:Y:S02]  /*3910*/  LDCU UR12, c[0x0][0x440] ;  /* 0x00008800ff0c77ac */ /* 0x000ea40008000800 */
[----:B--2---:R-:W-:-:S13]  /*3920*/  ISETP.GE.AND P0, PT, R251, UR12, PT ;  /* 0x0000000cfb007c0c */ /* 0x004fda000bf06270 */
[----:B------:R-:W-:Y:S05]  /*3930*/  @P0 BRA `(.L_x_1031) ;  /* 0x0000000000280947 */ /* 0x000fea0003800000 */
[----:B------:R-:W-:Y:S01]  /*3940*/  IMAD.U32 R6, RZ, RZ, UR20 ;  /* 0x00000014ff067e24 */ /* 0x000fe2000f8e00ff */
        /* <DEDUP_REMOVED lines=9> */
.L_x_1031:
[----:B------:R2:W-:Y:S01]  /*39e0*/  STS.128 [R239+0x8000], RZ ;  /* 0x008000ffef007388 */ /* 0x0005e20000000c00 */
[----:B------:R-:W-:Y:S05]  /*39f0*/  BRA `(.L_x_1032) ;  /* 0x0000000000047947 */ /* 0x000fea0003800000 */
.L_x_1030:
[----:B------:R2:W-:Y:S02]  /*3a00*/  STS.128 [R239+0x8000], RZ ;  /* 0x008000ffef007388 */ /* 0x0005e40000000c00 */
.L_x_1032:
[----:B------:R-:W-:Y:S05]  /*3a10*/  BSYNC.RECONVERGENT B0 ;  /* 0x0000000000007941 */ /* 0x000fea0003800200 */
.L_x_1029:
[----:B------:R-:W-:Y:S01]  /*3a20*/  ISETP.GE.AND P0, PT, R11, UR4, PT ;  /* 0x000000040b007c0c */ /* 0x000fe2000bf06270 */
[----:B------:R-:W-:Y:S01]  /*3a30*/  IMAD.SHL.U32 R212, R252, 0x40, RZ ;  /* 0x00000040fcd47824 */ /* 0x000fe200078e00ff */
[----:B------:R-:W-:Y:S01]  /*3a40*/  ISETP.GE.AND P1, PT, R2, UR4, PT ;  /* 0x0000000402007c0c */ /* 0x000fe2000bf26270 */
[----:B------:R-:W-:Y:S01]  /*3a50*/  IMAD.SHL.U32 R0, R252, 0x20, RZ ;  /* 0x00000020fc007824 */ /* 0x000fe200078e00ff */
[----:B------:R-:W-:Y:S01]  /*3a60*/  SHF.R.U32.HI R2, RZ, 0x1, R252 ;  /* 0x00000001ff027819 */ /* 0x000fe200000116fc */
[----:B------:R-:W-:Y:S01]  /*3a70*/  BSSY.RECONVERGENT B0, `(.L_x_1033) ;  /* 0x0000020000007945 */ /* 0x000fe20003800200 */
[----:B------:R-:W-:Y:S02]  /*3a80*/  LOP3.LUT R4, R251, 0x1c0, R212, 0xf8, !PT ;  /* 0x000001c0fb047812 */ /* 0x000fe400078ef8d4 */
[----:B------:R-:W-:Y:S02]  /*3a90*/  LOP3.LUT R209, R212, 0x200, RZ, 0xc0, !PT ;  /* 0x00000200d4d17812 */ /* 0x000fe400078ec0ff */
[----:B------:R-:W-:-:S02]  /*3aa0*/  ISETP.GE.AND P2, PT, R3, UR4, PT ;  /* 0x0000000403007c0c */ /* 0x000fc4000bf46270 */
[----:B------:R-:W-:Y:S01]  /*3ab0*/  LOP3.LUT R3, R4, 0x8, R2, 0x78, !PT ;  /* 0x0000000804037812 */ /* 0x000fe200078e7802 */
[----:B------:R1:W-:Y:S01]  /*3ac0*/  @P0 STS.128 [R239+0x8800], RZ ;  /* 0x008800ffef000388 */ /* 0x0003e20000000c00 */
[----:B------:R-:W-:Y:S02]  /*3ad0*/  LOP3.LUT R212, R212, 0x400, RZ, 0xc0, !PT ;  /* 0x00000400d4d47812 */ /* 0x000fe400078ec0ff */
[----:B------:R-:W-:Y:S02]  /*3ae0*/  LOP3.LUT R4, R4, 0x8, R252, 0x78, !PT ;  /* 0x0000000804047812 */ /* 0x000fe400078e78fc */
[----:B------:R-:W-:Y:S02]  /*3af0*/  LOP3.LUT R0, R209, 0x7c00, R0, 0xf8, !PT ;  /* 0x00007c00d1007812 */ /* 0x000fe400078ef800 */
[----:B------:R-:W-:Y:S01]  /*3b00*/  ISETP.GE.AND P6, PT, R10, UR4, PT ;  /* 0x000000040a007c0c */ /* 0x000fe2000bfc6270 */
[----:B------:R-:W-:Y:S01]  /*3b10*/  IMAD R212, R4, 0x2, R212 ;  /* 0x0000000204d47824 */ /* 0x000fe200078e02d4 */
        /* <DEDUP_REMOVED lines=21> */
.L_x_1034:
[----:B------:R-:W-:Y:S05]  /*3c70*/  BSYNC.RECONVERGENT B0 ;  /* 0x0000000000007941 */ /* 0x000fea0003800200 */
.L_x_1033:
[----:B------:R-:W-:Y:S01]  /*3c80*/  LEA R243, R0, UR5, 0x1 ;  /* 0x0000000500f37c11 */ /* 0x000fe2000f8e08ff */
[----:B------:R1:W-:Y:S01]  /*3c90*/  @P6 STS.128 [R239+0x9000], RZ ;  /* 0x009000ffef006388 */ /* 0x0003e20000000c00 */
[----:B------:R-:W-:Y:S03]  /*3ca0*/  BSSY.RECONVERGENT B0, `(.L_x_1035) ;  /* 0x0000011000007945 */ /* 0x000fe60003800200 */
[----:B------:R1:W-:Y:S01]  /*3cb0*/  STL [R1+0x4], R243 ;  /* 0x000004f301007387 */ /* 0x0003e20000100800 */
        /* <DEDUP_REMOVED lines=9> */
[----:B-1----:R-:W-:-:S04]  /*3d50*/  LEA R6, P0, R4, R245, 0x1 ;  /* 0x000000f504067211 */ /* 0x002fc800078008ff */
[----:B------:R-:W-:-:S05]  /*3d60*/  LEA.HI.X R7, R4, R244, R0, 0x1, P0 ;  /* 0x000000f404077211 */ /* 0x000fca00000f0c00 */
[----:B------:R-:W-:Y:S01]  /*3d70*/  @!PT LDS RZ, [RZ] ;  /* 0x00000000fffff984 */ /* 0x000fe20000000800 */
[----:B------:R-:W-:Y:S01]  /*3d80*/  @!PT LDS RZ, [RZ] ;  /* 0x00000000fffff984 */ /* 0x000fe20000000800 */
[----:B------:R-:W-:Y:S01]  /*3d90*/  @!PT LDS RZ, [RZ] ;  /* 0x00000000fffff984 */ /* 0x000fe20000000800 */
[----:B------:R1:W-:Y:S04]  /*3da0*/  LDGSTS.E.BYPASS.LTC128B.128 [R239+0x9000], desc[UR22][R6.64] ;  /* 0x0900000006ef7fae */ /* 0x0003e8000b981a16 */
.L_x_1036:
[----:B------:R-:W-:Y:S05]  /*3db0*/  BSYNC.RECONVERGENT B0 ;  /* 0x0000000000007941 */ /* 0x000fea0003800200 */
.L_x_1035:
        /* <DEDUP_REMOVED lines=12> */
[----:B------:R-:W-:Y:S01]  /*3e80*/  IMAD.U32 R4, RZ, RZ, UR30 ;  /* 0x0000001eff047e24 */ /* 0x000fe2000f8e00ff */
[----:B------:R-:W-:-:S03]  /*3e90*/  MOV R5, UR31 ;  /* 0x0000001f00057c02 */ /* 0x000fc60008000f00 */
[----:B------:R-:W-:Y:S01]  /*3ea0*/  IMAD.U32 R0, RZ, RZ, UR12 ;  /* 0x0000000cff007e24 */ /* 0x000fe2000f8e00ff */
[----:B-1----:R-:W-:-:S04]  /*3eb0*/  LEA R6, P0, R4, R245, 0x1 ;  /* 0x000000f504067211 */ /* 0x002fc800078008ff */
[----:B------:R-:W-:-:S05]  /*3ec0*/  LEA.HI.X R7, R4, R244, R0, 0x1, P0 ;  /* 0x000000f404077211 */ /* 0x000fca00000f0c00 */
[----:B------:R-:W-:Y:S01]  /*3ed0*/  @!PT LDS RZ, [RZ] ;  /* 0x00000000fffff984 */ /* 0x000fe20000000800 */
[----:B------:R-:W-:Y:S01]  /*3ee0*/  @!PT LDS RZ, [RZ] ;  /* 0x00000000fffff984 */ /* 0x000fe20000000800 */
[----:B------:R-:W-:Y:S01]  /*3ef0*/  @!PT LDS RZ, [RZ] ;  /* 0x00000000fffff984 */ /* 0x000fe20000000800 */
[----:B------:R1:W-:Y:S04]  /*3f00*/  LDGSTS.E.BYPASS.LTC128B.128 [R239+0x9800], desc[UR22][R6.64] ;  /* 0x0980000006ef7fae */ /* 0x0003e8000b981a16 */
.L_x_1038:
[----:B------:R-:W-:Y:S05]  /*3f10*/  BSYNC.RECONVERGENT B0 ;  /* 0x0000000000007941 */ /* 0x000fea0003800200 */
.L_x_1037:
        /* <DEDUP_REMOVED lines=17> */
.L_x_1040:
[----:B------:R-:W-:Y:S05]  /*4030*/  BSYNC.RECONVERGENT B0 ;  /* 0x0000000000007941 */ /* 0x000fea0003800200 */
.L_x_1039:
        /* <DEDUP_REMOVED lines=21> */
.L_x_1042:
[----:B------:R-:W-:Y:S05]  /*4190*/  BSYNC.RECONVERGENT B0 ;  /* 0x0000000000007941 */ /* 0x000fea0003800200 */
.L_x_1041:
        /* <DEDUP_REMOVED lines=21> */
.L_x_1044:
[----:B------:R-:W-:Y:S05]  /*42f0*/  BSYNC.RECONVERGENT B0 ;  /* 0x0000000000007941 */ /* 0x000fea0003800200 */
.L_x_1043:
        /* <DEDUP_REMOVED lines=21> */
.L_x_1046:
[----:B------:R-:W-:Y:S05]  /*4450*/  BSYNC.RECONVERGENT B0 ;  /* 0x0000000000007941 */ /* 0x000fea0003800200 */
.L_x_1045:
[----:B------:R-:W-:Y:S01]  /*4460*/  LDSM.16.M88.4 R164, [R212+UR5+0x4000] ;  /* 0x00400005d4a4783b */ /* 0x000fe20008000200 */
[----:B------:R-:W-:Y:S01]  /*4470*/  IMAD.MOV.U32 R213, RZ, RZ, 0x20 ;  /* 0x00000020ffd57424 */ /* 0x000fe200078e00ff */
[C---:B------:R-:W-:Y:S01]  /*4480*/  LOP3.LUT P6, RZ, R252.reuse, 0x2, RZ, 0xc0, !PT ;  /* 0x00000002fcff7812 */ /* 0x040fe200078cc0ff */
[----:B------:R-:W-:Y:S01]  /*4490*/  IMAD.MOV.U32 R241, RZ, RZ, 0x40 ;  /* 0x00000040fff17424 */ /* 0x000fe200078e00ff */
[----:B-1----:R-:W1:Y:S01]  /*44a0*/  LDSM.16.M88.4 R4, [R243+0x2000] ;  /* 0x00200000f304783b */ /* 0x002e620000000200 */
[----:B------:R-:W-:Y:S01]  /*44b0*/  LOP3.LUT P4, RZ, R252, 0x4, RZ, 0xc0, !PT ;  /* 0x00000004fcff7812 */ /* 0x000fe2000788c0ff */
[----:B------:R-:W-:Y:S01]  /*44c0*/  UIADD3 UR19, UPT, UPT, UR26, UR19, -UR17 ;  /* 0x000000131a137290 */ /* 0x000fe2000fffe811 */
[----:B------:R-:W-:Y:S01]  /*44d0*/  SEL R208, R213, 0xffffffe0, !P6 ;  /* 0xffffffe0d5d07807 */ /* 0x000fe20007000000 */
[----:B------:R-:W5:Y:S01]  /*44e0*/  LDSM.16.M88.4 R156, [R212+UR5+0x4800] ;  /* 0x00480005d49c783b */ /* 0x000f620008000200 */
[----:B------:R-:W-:Y:S01]  /*44f0*/  SEL R241, R241, 0xffffffc0, !P4 ;  /* 0xffffffc0f1f17807 */ /* 0x000fe20006000000 */
[----:B------:R-:W-:-:S02]  /*4500*/  UISETP.GT.U32.AND UP0, UPT, UR28, UR15, UPT ;  /* 0x0000000f1c00728c */ /* 0x000fc4000bf04070 */
[----:B------:R-:W2:Y:S01]  /*4510*/  LDSM.16.M88.4 R148, [R212+UR5+0x5000] ;  /* 0x00500005d494783b */ /* 0x000ea20008000200 */
[C---:B------:R-:W-:Y:S02]  /*4520*/  IMAD.IADD R204, R243.reuse, 0x1, R208 ;  /* 0x00000001f3cc7824 */ /* 0x040fe400078e02d0 */
[----:B------:R-:W-:Y:S01]  /*4530*/  IMAD.IADD R0, R243, 0x1, R241 ;  /* 0x00000001f3007824 */ /* 0x000fe200078e02f1 */
[----:B------:R-:W3:Y:S04]  /*4540*/  LDSM.16.M88.4 R140, [R212+UR5+0x5800] ;  /* 0x00580005d48c783b */ /* 0x000ee80008000200 */
[----:B------:R-:W4:Y:S04]  /*4550*/  LDSM.16.M88.4 R132, [R212+UR5+0x6000] ;  /* 0x00600005d484783b */ /* 0x000f280008000200 */
[----:B------:R-:W4:Y:S04]  /*4560*/  LDSM.16.M88.4 R124, [R212+UR5+0x6800] ;  /* 0x00680005d47c783b */ /* 0x000f280008000200 */
[----:B------:R-:W4:Y:S04]  /*4570*/  LDSM.16.M88.4 R116, [R212+UR5+0x7000] ;  /* 0x00700005d474783b */ /* 0x000f280008000200 */
[----:B------:R5:W4:Y:S04]  /*4580*/  LDSM.16.M88.4 R68, [R212+UR5+0x7800] ;  /* 0x00780005d444783b */ /* 0x000b280008000200 */
[----:B------:R-:W4:Y:S04]  /*4590*/  LDSM.16.M88.4 R108, [R243] ;  /* 0x00000000f36c783b */ /* 0x000f280000000200 */
        /* <DEDUP_REMOVED lines=15> */
[C---:B---3--:R-:W-:Y:S03]  /*4690*/  HMMA.16816.F32 R40, R4.reuse, R140, RZ ;  /* 0x0000008c0428723c */ /* 0x048fe600000018ff */
[----:B------:R-:W3:Y:S04]  /*46a0*/  LDSM.16.M88.4 R184, [R172+0x6000] ;  /* 0x00600000acb8783b */ /* 0x000ee80000000200 */
[----:B------:R-:W3:Y:S01]  /*46b0*/  LDSM.16.M88.4 R180, [R172+0x6800] ;  /* 0x00680000acb4783b */ /* 0x000ee20000000200 */
[C---:B----4-:R-:W-:Y:S03]  /*46c0*/  HMMA.16816.F32 R32, R4.reuse, R132, RZ ;  /* 0x000000840420723c */ /* 0x050fe600000018ff */
[----:B------:R-:W4:Y:S04]  /*46d0*/  LDSM.16.M88.4 R176, [R172+0x7000] ;  /* 0x00700000acb0783b */ /* 0x000f280000000200 */
[----:B------:R-:W4:Y:S01]  /*46e0*/  LDSM.16.M88.4 R172, [R172+0x7800] ;  /* 0x00780000acac783b */ /* 0x000f220000000200 */
[C---:B------:R-:W-:Y:S03]  /*46f0*/  HMMA.16816.F32 R24, R4.reuse, R124, RZ ;  /* 0x0000007c0418723c */ /* 0x040fe600000018ff */
[----:B------:R-:W4:Y:S04]  /*4700*/  LDSM.16.M88.4 R96, [R240+0x4000] ;  /* 0x00400000f060783b */ /* 0x000f280000000200 */
[----:B------:R-:W4:Y:S01]  /*4710*/  LDSM.16.M88.4 R92, [R240+0x4800] ;  /* 0x00480000f05c783b */ /* 0x000f220000000200 */
[C---:B------:R-:W-:Y:S03]  /*4720*/  HMMA.16816.F32 R16, R4.reuse, R116, RZ ;  /* 0x000000740410723c */ /* 0x040fe600000018ff */
[----:B------:R-:W-:Y:S04]  /*4730*/  LDSM.16.M88.4 R88, [R240+0x5000] ;  /* 0x00500000f058783b */ /* 0x000fe80000000200 */
[----:B------:R-:W-:Y:S01]  /*4740*/  LDSM.16.M88.4 R84, [R240+0x5800] ;  /* 0x00580000f054783b */ /* 0x000fe20000000200 */
[C---:B------:R-:W-:Y:S03]  /*4750*/  HMMA.16816.F32 R8, R4.reuse, R68, RZ ;  /* 0x000000440408723c */ /* 0x040fe600000018ff */
[----:B------:R-:W-:Y:S04]  /*4760*/  LDSM.16.M88.4 R80, [R240+0x6000] ;  /* 0x00600000f050783b */ /* 0x000fe80000000200 */
[----:B------:R-:W-:Y:S01]  /*4770*/  LDSM.16.M88.4 R76, [R240+0x6800] ;  /* 0x00680000f04c783b */ /* 0x000fe20000000200 */
[C---:B------:R-:W-:Y:S03]  /*4780*/  HMMA.16816.F32 R52, R4.reuse, R158, RZ ;  /* 0x0000009e0434723c */ /* 0x040fe600000018ff */
[----:B------:R-:W-:Y:S05]  /*4790*/  LDSM.16.M88.4 R72, [R240+0x7000] ;  /* 0x00700000f048783b */ /* 0x000fea0000000200 */
[C---:B------:R-:W-:Y:S08]  /*47a0*/  HMMA.16816.F32 R44, R4.reuse, R150, RZ ;  /* 0x00000096042c723c */ /* 0x040ff000000018ff */
[C---:B------:R-:W-:Y:S08]  /*47b0*/  HMMA.16816.F32 R36, R4.reuse, R142, RZ ;  /* 0x0000008e0424723c */ /* 0x040ff000000018ff */
[C---:B------:R-:W-:Y:S08]  /*47c0*/  HMMA.16816.F32 R28, R4.reuse, R134, RZ ;  /* 0x00000086041c723c */ /* 0x040ff000000018ff */
[C---:B------:R-:W-:Y:S08]  /*47d0*/  HMMA.16816.F32 R20, R4.reuse, R126, RZ ;  /* 0x0000007e0414723c */ /* 0x040ff000000018ff */
[C---:B------:R-:W-:Y:S08]  /*47e0*/  HMMA.16816.F32 R12, R4.reuse, R118, RZ ;  /* 0x00000076040c723c */ /* 0x040ff000000018ff */
[----:B------:R-:W-:Y:S08]  /*47f0*/  HMMA.16816.F32 R4, R4, R70, RZ ;  /* 0x000000460404723c */ /* 0x000ff000000018ff */
[C---:B------:R-:W-:Y:S08]  /*4800*/  HMMA.16816.F32 R168, R108.reuse, R164, RZ ;  /* 0x000000a46ca8723c */ /* 0x040ff000000018ff */
[----:B------:R-:W-:Y:S08]  /*4810*/  HMMA.16816.F32 R160, R108, R156, RZ ;  /* 0x0000009c6ca0723c */ /* 0x000ff000000018ff */
[C---:B-1----:R-:W-:Y:S08]  /*4820*/  HMMA.16816.F32 R64, R104.reuse, R200, R64 ;  /* 0x000000c86840723c */ /* 0x042ff00000001840 */
[C---:B-----5:R-:W-:Y:S08]  /*4830*/  HMMA.16816.F32 R56, R104.reuse, R196, R56 ;  /* 0x000000c46838723c */ /* 0x060ff00000001838 */
        /* <DEDUP_REMOVED lines=15> */
[C---:B------:R-:W-:Y:S08]  /*4930*/  HMMA.16816.F32 R164, R108.reuse, R166, RZ ;  /* 0x000000a66ca4723c */ /* 0x040ff000000018ff */
[C---:B------:R-:W-:Y:S08]  /*4940*/  HMMA.16816.F32 R156, R108.reuse, R158, RZ ;  /* 0x0000009e6c9c723c */ /* 0x040ff000000018ff */
[----:B------:R-:W-:Y:S01]  /*4950*/  HMMA.16816.F32 R152, R108, R148, RZ ;  /* 0x000000946c98723c */ /* 0x000fe200000018ff */
[----:B-1----:R-:W-:-:S07]  /*4960*/  IMAD.IADD R0, R208, 0x1, R0 ;  /* 0x00000001d0007824 */ /* 0x002fce00078e0200 */
        /* <DEDUP_REMOVED lines=12> */
[----:B------:R-:W-:Y:S01]  /*4a30*/  HMMA.16816.F32 R168, R204, R200, R168 ;  /* 0x000000c8cca8723c */ /* 0x000fe200000018a8 */
[----:B------:R-:W-:-:S07]  /*4a40*/  IMAD.IADD R200, R208, 0x1, R240 ;  /* 0x00000001d0c87824 */ /* 0x000fce00078e02f0 */
[C---:B------:R-:W-:Y:S08]  /*4a50*/  HMMA.16816.F32 R160, R204.reuse, R196, R160 ;  /* 0x000000c4cca0723c */ /* 0x040ff000000018a0 */
[C---:B------:R-:W-:Y:S08]  /*4a60*/  HMMA.16816.F32 R164, R204.reuse, R202, R164 ;  /* 0x000000cacca4723c */ /* 0x040ff000000018a4 */
[C---:B------:R-:W-:Y:S08]  /*4a70*/  HMMA.16816.F32 R156, R204.reuse, R198, R156 ;  /* 0x000000c6cc9c723c */ /* 0x040ff0000000189c */
[C---:B------:R-:W-:Y:S08]  /*4a80*/  HMMA.16816.F32 R128, R204.reuse, R180, R128 ;  /* 0x000000b4cc80723c */ /* 0x040ff00000001880 */
[C---:B------:R-:W-:Y:S08]  /*4a90*/  HMMA.16816.F32 R120, R204.reuse, R176, R120 ;  /* 0x000000b0cc78723c */ /* 0x040ff00000001878 */
[C---:B------:R-:W-:Y:S01]  /*4aa0*/  HMMA.16816.F32 R124, R204.reuse, R182, R124 ;  /* 0x000000b6cc7c723c */ /* 0x040fe2000000187c */
[----:B------:R-:W-:Y:S07]  /*4ab0*/  LDSM.16.M88.4 R180, [R0] ;  /* 0x0000000000b4783b */ /* 0x000fee0000000200 */
[----:B------:R-:W-:Y:S01]  /*4ac0*/  HMMA.16816.F32 R116, R204, R178, R116 ;  /* 0x000000b2cc74723c */ /* 0x000fe20000001874 */
[----:B------:R-:W3:Y:S07]  /*4ad0*/  LDSM.16.M88.4 R176, [R200+0x4000] ;  /* 0x00400000c8b0783b */ /* 0x000eee0000000200 */
[C---:B------:R-:W-:Y:S08]  /*4ae0*/  HMMA.16816.F32 R64, R100.reuse, R96, R64 ;  /* 0x000000606440723c */ /* 0x040ff00000001840 */
[C---:B------:R-:W-:Y:S08]  /*4af0*/  HMMA.16816.F32 R56, R100.reuse, R92, R56 ;  /* 0x0000005c6438723c */ /* 0x040ff00000001838 */
[C---:B------:R-:W-:Y:S08]  /*4b00*/  HMMA.16816.F32 R60, R100.reuse, R98, R60 ;  /* 0x00000062643c723c */ /* 0x040ff0000000183c */
[----:B------:R-:W-:Y:S08]  /*4b10*/  HMMA.16816.F32 R52, R100, R94, R52 ;  /* 0x0000005e6434723c */ /* 0x000ff00000001834 */
[C---:B--2---:R-:W-:Y:S08]  /*4b20*/  HMMA.16816.F32 R168, R104.reuse, R96, R168 ;  /* 0x0000006068a8723c */ /* 0x044ff000000018a8 */
[C---:B------:R-:W-:Y:S01]  /*4b30*/  HMMA.16816.F32 R164, R104.reuse, R98, R164 ;  /* 0x0000006268a4723c */ /* 0x040fe200000018a4 */
[----:B------:R-:W2:Y:S07]  /*4b40*/  LDSM.16.M88.4 R96, [R200+0x5800] ;  /* 0x00580000c860783b */ /* 0x000eae0000000200 */
[C---:B------:R-:W-:Y:S01]  /*4b50*/  HMMA.16816.F32 R196, R104.reuse, R92, R160 ;  /* 0x0000005c68c4723c */ /* 0x040fe200000018a0 */
[----:B------:R-:W-:Y:S07]  /*4b60*/  LDSM.16.M88.4 R160, [R200+0x7800] ;  /* 0x00780000c8a0783b */ /* 0x000fee0000000200 */
[----:B------:R-:W-:Y:S01]  /*4b70*/  HMMA.16816.F32 R156, R104, R94, R156 ;  /* 0x0000005e689c723c */ /* 0x000fe2000000189c */
[----:B------:R4:W5:Y:S07]  /*4b80*/  LDSM.16.M88.4 R92, [R0+0x2000] ;  /* 0x00200000005c783b */ /* 0x00096e0000000200 */
[C---:B------:R-:W-:Y:S08]  /*4b90*/  HMMA.16816.F32 R140, R204.reuse, R190, R140 ;  /* 0x000000becc8c723c */ /* 0x040ff0000000188c */
[C---:B------:R-:W-:Y:S08]  /*4ba0*/  HMMA.16816.F32 R108, R204.reuse, R174, R108 ;  /* 0x000000aecc6c723c */ /* 0x040ff0000000186c */
[----:B------:R-:W-:Y:S01]  /*4bb0*/  HMMA.16816.F32 R112, R204, R172, R112 ;  /* 0x000000accc70723c */ /* 0x000fe20000001870 */
[----:B------:R-:W5:Y:S01]  /*4bc0*/  LDSM.16.M88.4 R172, [R200+0x4800] ;  /* 0x00480000c8ac783b */ /* 0x000f620000000200 */
[----:B----4-:R-:W-:-:S04]  /*4bd0*/  SHF.R.U32.HI R0, RZ, 0x2, R252 ;  /* 0x00000002ff007819 */ /* 0x010fc800000116fc */
[----:B------:R-:W-:Y:S02]  /*4be0*/  LOP3.LUT R0, R0, 0x7, RZ, 0xc0, !PT ;  /* 0x0000000700007812 */ /* 0x000fe400078ec0ff */
[C---:B------:R-:W-:Y:S08]  /*4bf0*/  HMMA.16816.F32 R152, R204.reuse, R192, R152 ;  /* 0x000000c0cc98723c */ /* 0x040ff00000001898 */
[C---:B------:R-:W-:Y:S01]  /*4c00*/  HMMA.16816.F32 R144, R204.reuse, R188, R144 ;  /* 0x000000bccc90723c */ /* 0x040fe20000001890 */
[----:B------:R-:W-:Y:S07]  /*4c10*/  LDSM.16.M88.4 R188, [R200+0x6800] ;  /* 0x00680000c8bc783b */ /* 0x000fee0000000200 */
[----:B------:R-:W-:Y:S01]  /*4c20*/  HMMA.16816.F32 R148, R204, R194, R148 ;  /* 0x000000c2cc94723c */ /* 0x000fe20000001894 */
[----:B------:R-:W-:Y:S07]  /*4c30*/  LDSM.16.M88.4 R192, [R200+0x6000] ;  /* 0x00600000c8c0783b */ /* 0x000fee0000000200 */
[C---:B------:R-:W-:Y:S08]  /*4c40*/  HMMA.16816.F32 R48, R100.reuse, R88, R48 ;  /* 0x000000586430723c */ /* 0x040ff00000001830 */
[C---:B------:R-:W-:Y:S08]  /*4c50*/  HMMA.16816.F32 R40, R100.reuse, R84, R40 ;  /* 0x000000546428723c */ /* 0x040ff00000001828 */
[C---:B------:R-:W-:Y:S08]  /*4c60*/  HMMA.16816.F32 R32, R100.reuse, R80, R32 ;  /* 0x000000506420723c */ /* 0x040ff00000001820 */
[C---:B------:R-:W-:Y:S08]  /*4c70*/  HMMA.16816.F32 R24, R100.reuse, R76, R24 ;  /* 0x0000004c6418723c */ /* 0x040ff00000001818 */
[C---:B------:R-:W-:Y:S08]  /*4c80*/  HMMA.16816.F32 R16, R100.reuse, R72, R16 ;  /* 0x000000486410723c */ /* 0x040ff00000001810 */
[C---:B-1----:R-:W-:Y:S08]  /*4c90*/  HMMA.16816.F32 R8, R100.reuse, R68, R8 ;  /* 0x000000446408723c */ /* 0x042ff00000001808 */
[C---:B------:R-:W-:Y:S08]  /*4ca0*/  HMMA.16816.F32 R44, R100.reuse, R90, R44 ;  /* 0x0000005a642c723c */ /* 0x040ff0000000182c */
[C---:B------:R-:W-:Y:S08]  /*4cb0*/  HMMA.16816.F32 R36, R100.reuse, R86, R36 ;  /* 0x000000566424723c */ /* 0x040ff00000001824 */
[C---:B------:R-:W-:Y:S08]  /*4cc0*/  HMMA.16816.F32 R28, R100.reuse, R82, R28 ;  /* 0x00000052641c723c */ /* 0x040ff0000000181c */
[C---:B------:R-:W-:Y:S08]  /*4cd0*/  HMMA.16816.F32 R20, R100.reuse, R78, R20 ;  /* 0x0000004e6414723c */ /* 0x040ff00000001814 */
[C---:B------:R-:W-:Y:S08]  /*4ce0*/  HMMA.16816.F32 R12, R100.reuse, R74, R12 ;  /* 0x0000004a640c723c */ /* 0x040ff0000000180c */
[----:B------:R-:W-:Y:S01]  /*4cf0*/  HMMA.16816.F32 R4, R100, R70, R4 ;  /* 0x000000466404723c */ /* 0x000fe20000001804 */
[----:B------:R-:W1:Y:S07]  /*4d00*/  LDSM.16.M88.4 R100, [R200+0x5000] ;  /* 0x00500000c864783b */ /* 0x000e6e0000000200 */
[----:B------:R-:W-:Y:S08]  /*4d10*/  HMMA.16816.F32 R132, R204, R186, R132 ;  /* 0x000000bacc84723c */ /* 0x000ff00000001884 */
[----:B------:R-:W-:Y:S08]  /*4d20*/  HMMA.16816.F32 R140, R104, R86, R140 ;  /* 0x00000056688c723c */ /* 0x000ff0000000188c */
[----:B------:R-:W-:Y:S01]  /*4d30*/  HMMA.16816.F32 R136, R204, R184, R136 ;  /* 0x000000b8cc88723c */ /* 0x000fe20000001888 */
[----:B------:R-:W4:Y:S01]  /*4d40*/  LDSM.16.M88.4 R184, [R200+0x7000] ;  /* 0x00700000c8b8783b */ /* 0x000f220000000200 */
[----:B------:R-:W-:Y:S01]  /*4d50*/  IMAD.SHL.U32 R204, R252, 0x2, RZ ;  /* 0x00000002fccc7824 */ /* 0x000fe200078e00ff */
[----:B------:R-:W-:-:S04]  /*4d60*/  DEPBAR.LE SB0, 0x0 ;  /* 0x000080000000791a */ /* 0x000fc80000000000 */
[----:B------:R-:W-:Y:S01]  /*4d70*/  LOP3.LUT R205, R204, 0x6, RZ, 0xc0, !PT ;  /* 0x00000006cccd7812 */ /* 0x000fe200078ec0ff */
[----:B------:R-:W-:Y:S01]  /*4d80*/  HMMA.16816.F32 R108, R104, R70, R108 ;  /* 0x00000046686c723c */ /* 0x000fe2000000186c */
[----:B------:R-:W-:-:S04]  /*4d90*/  LOP3.LUT R71, R2, 0x1f0, RZ, 0xc0, !PT ;  /* 0x000001f002477812 */ /* 0x000fc800078ec0ff */
[----:B------:R-:W-:-:S03]  /*4da0*/  IADD3 R71, PT, PT, R0, UR25, R71 ;  /* 0x0000001900477c10 */ /* 0x000fc6000fffe047 */
[C---:B------:R-:W-:Y:S01]  /*4db0*/  HMMA.16816.F32 R112, R104.reuse, R68, R112 ;  /* 0x000000446870723c */ /* 0x040fe20000001870 */
[----:B------:R-:W-:Y:S01]  /*4dc0*/  LOP3.LUT R69, R205, UR27, RZ, 0xfc, !PT ;  /* 0x0000001bcd457c12 */ /* 0x000fe2000f8efcff */
[C---:B------:R-:W-:Y:S02]  /*4dd0*/  VIADD R242, R71.reuse, UR26 ;  /* 0x0000001a47f27c36 */ /* 0x040fe40008000000 */
[----:B------:R-:W-:Y:S02]  /*4de0*/  VIADD R71, R71, UR19 ;  /* 0x0000001347477c36 */ /* 0x000fe40008000000 */
[C---:B------:R-:W-:Y:S01]  /*4df0*/  VIADD R0, R69.reuse, 0x78 ;  /* 0x0000007845007836 */ /* 0x040fe20000000000 */
[----:B------:R1:W-:Y:S01]  /*4e00*/  STL [R1+0x38], R242 ;  /* 0x000038f201007387 */ /* 0x0003e20000100800 */
[----:B------:R-:W-:Y:S01]  /*4e10*/  HMMA.16816.F32 R152, R104, R88, R152 ;  /* 0x000000586898723c */ /* 0x000fe20000001898 */
[C---:B------:R-:W-:Y:S02]  /*4e20*/  VIADD R89, R69.reuse, 0x49 ;  /* 0x0000004945597836 */ /* 0x040fe40000000000 */
[----:B------:R-:W-:-:S02]  /*4e30*/  VIADD R88, R69, 0x50 ;  /* 0x0000005045587836 */ /* 0x000fc40000000000 */
[C---:B------:R-:W-:Y:S02]  /*4e40*/  VIADD R87, R69.reuse, 0x51 ;  /* 0x0000005145577836 */ /* 0x040fe40000000000 */
[C---:B------:R-:W-:Y:S01]  /*4e50*/  VIADD R86, R69.reuse, 0x58 ;  /* 0x0000005845567836 */ /* 0x040fe20000000000 */
[----:B------:R-:W-:Y:S01]  /*4e60*/  HMMA.16816.F32 R132, R104, R82, R132 ;  /* 0x000000526884723c */ /* 0x000fe20000001884 */
[C---:B------:R-:W-:Y:S02]  /*4e70*/  VIADD R82, R69.reuse, 0x60 ;  /* 0x0000006045527836 */ /* 0x040fe40000000000 */
[----:B------:R-:W-:-:S05]  /*4e80*/  VIADD R70, R69, 0x70 ;  /* 0x0000007045467836 */ /* 0x000fca0000000000 */
[----:B------:R-:W-:Y:S01]  /*4e90*/  HMMA.16816.F32 R124, R104, R78, R124 ;  /* 0x0000004e687c723c */ /* 0x000fe2000000187c */
[----:B------:R-:W-:-:S07]  /*4ea0*/  VIADD R78, R69, 0x61 ;  /* 0x00000061454e7836 */ /* 0x000fce0000000000 */
[----:B------:R-:W-:Y:S01]  /*4eb0*/  HMMA.16816.F32 R116, R104, R74, R116 ;  /* 0x0000004a6874723c */ /* 0x000fe20000001874 */
[----:B------:R-:W-:-:S07]  /*4ec0*/  VIADD R74, R69, UR17 ;  /* 0x00000011454a7c36 */ /* 0x000fce0008000000 */
[C---:B---3--:R-:W-:Y:S08]  /*4ed0*/  HMMA.16816.F32 R168, R180.reuse, R176, R168 ;  /* 0x000000b0b4a8723c */ /* 0x048ff000000018a8 */
[-C--:B--2---:R-:W-:Y:S08]  /*4ee0*/  HMMA.16816.F32 R140, R180, R98.reuse, R140 ;  /* 0x00000062b48c723c */ /* 0x084ff0000000188c */
[----:B-----5:R-:W-:Y:S01]  /*4ef0*/  HMMA.16816.F32 R36, R92, R98, R36 ;  /* 0x000000625c24723c */ /* 0x020fe20000001824 */
[----:B------:R-:W-:-:S04]  /*4f00*/  VIADD R98, R242, 0x8 ;  /* 0x00000008f2627836 */ /* 0x000fc80000000000 */
[----:B------:R-:W-:-:S03]  /*4f10*/  IMAD.IADD R68, R98, 0x1, -R74 ;  /* 0x0000000162447824 */ /* 0x000fc600078e0a4a */
[----:B------:R-:W-:Y:S01]  /*4f20*/  HMMA.16816.F32 R120, R104, R72, R120 ;  /* 0x000000486878723c */ /* 0x000fe20000001878 */
[----:B------:R-:W-:Y:S01]  /*4f30*/  VIADD R73, R69, 0x69 ;  /* 0x0000006945497836 */ /* 0x000fe20000000000 */
[----:B------:R-:W-:-:S04]  /*4f40*/  IABS R68, R68 ;  /* 0x0000004400447213 */ /* 0x000fc80000000000 */
[----:B------:R-:W-:Y:S01]  /*4f50*/  I2FP.F32.S32 R214, R68 ;  /* 0x0000004400d67245 */ /* 0x000fe20000201400 */
[----:B------:R-:W-:Y:S01]  /*4f60*/  VIADD R68, R69, 0x71 ;  /* 0x0000007145447836 */ /* 0x000fe20000000000 */
[C---:B------:R-:W-:Y:S01]  /*4f70*/  HMMA.16816.F32 R136, R104.reuse, R80, R136 ;  /* 0x000000506888723c */ /* 0x040fe20000001888 */
[----:B------:R-:W-:Y:S02]  /*4f80*/  VIADD R80, R0, UR17 ;  /* 0x0000001100507c36 */ /* 0x000fe40008000000 */
[----:B------:R-:W-:Y:S02]  /*4f90*/  FFMA.FTZ R214, R214, -UR6, R170 ;  /* 0x80000006d6d67c23 */ /* 0x000fe400080100aa */
[C---:B------:R-:W-:Y:S02]  /*4fa0*/  VIADD R72, R80.reuse, 0xffffff89 ;  /* 0xffffff8950487836 */ /* 0x040fe40000000000 */
[----:B------:R-:W-:Y:S01]  /*4fb0*/  VIADD R170, R80, 0xffffff90 ;  /* 0xffffff9050aa7836 */ /* 0x000fe20000000000 */
[----:B------:R-:W-:Y:S01]  /*4fc0*/  HMMA.16816.F32 R148, R104, R90, R148 ;  /* 0x0000005a6894723c */ /* 0x000fe20000001894 */
[----:B------:R-:W-:-:S02]  /*4fd0*/  IMAD.IADD R2, R98, 0x1, -R72 ;  /* 0x0000000162027824 */ /* 0x000fc400078e0a48 */
[C---:B------:R-:W-:Y:S02]  /*4fe0*/  VIADD R99, R80.reuse, 0xffffff99 ;  /* 0xffffff9950637836 */ /* 0x040fe40000000000 */
[----:B------:R-:W-:Y:S01]  /*4ff0*/  VIADD R81, R80, 0xffffffa0 ;  /* 0xffffffa050517836 */ /* 0x000fe20000000000 */
[----:B------:R-:W-:Y:S01]  /*5000*/  IABS R2, R2 ;  /* 0x0000000200027213 */ /* 0x000fe20000000000 */
[C---:B------:R-:W-:Y:S01]  /*5010*/  IMAD.IADD R211, R98.reuse, 0x1, -R99 ;  /* 0x0000000162d37824 */ /* 0x040fe200078e0a63 */
[C---:B------:R-:W-:Y:S01]  /*5020*/  HMMA.16816.F32 R144, R104.reuse, R84, R144 ;  /* 0x000000546890723c */ /* 0x040fe20000001890 */
[----:B------:R-:W-:Y:S02]  /*5030*/  IMAD.IADD R210, R98, 0x1, -R81 ;  /* 0x0000000162d27824 */ /* 0x000fe400078e0a51 */
[C---:B------:R-:W-:Y:S01]  /*5040*/  VIADD R91, R69.reuse, 0x41 ;  /* 0x00000041455b7836 */ /* 0x040fe20000000000 */
[----:B------:R-:W-:Y:S01]  /*5050*/  IABS R211, R211 ;  /* 0x000000d300d37213 */ /* 0x000fe20000000000 */
[C---:B------:R-:W-:Y:S01]  /*5060*/  VIADD R90, R69.reuse, 0x48 ;  /* 0x00000048455a7836 */ /* 0x040fe20000000000 */
[----:B------:R-:W-:Y:S01]  /*5070*/  IABS R210, R210 ;  /* 0x000000d200d27213 */ /* 0x000fe20000000000 */
[C---:B------:R-:W-:Y:S01]  /*5080*/  VIADD R84, R69.reuse, 0x59 ;  /* 0x0000005945547836 */ /* 0x040fe20000000000 */
[----:B------:R-:W-:Y:S01]  /*5090*/  HMMA.16816.F32 R128, R104, R76, R128 ;  /* 0x0000004c6880723c */ /* 0x000fe20000001880 */
[----:B------:R-:W-:Y:S01]  /*50a0*/  I2FP.F32.S32 R211, R211 ;  /* 0x000000d300d37245 */ /* 0x000fe20000201400 */
[C---:B------:R-:W-:Y:S01]  /*50b0*/  VIADD R104, R69.reuse, 0x38 ;  /* 0x0000003845687836 */ /* 0x040fe20000000000 */
[----:B------:R-:W-:Y:S01]  /*50c0*/  I2FP.F32.S32 R210, R210 ;  /* 0x000000d200d27245 */ /* 0x000fe20000201400 */
[----:B------:R-:W-:-:S04]  /*50d0*/  VIADD R76, R69, 0x68 ;  /* 0x00000068454c7836 */ /* 0x000fc80000000000 */
[C---:B------:R-:W-:Y:S08]  /*50e0*/  HMMA.16816.F32 R164, R180.reuse, R178, R164 ;  /* 0x000000b2b4a4723c */ /* 0x040ff000000018a4 */
[C---:B------:R-:W-:Y:S08]  /*50f0*/  HMMA.16816.F32 R196, R180.reuse, R172, R196 ;  /* 0x000000acb4c4723c */ /* 0x040ff000000018c4 */
[C---:B-1----:R-:W-:Y:S08]  /*5100*/  HMMA.16816.F32 R152, R180.reuse, R100, R152 ;  /* 0x00000064b498723c */ /* 0x042ff00000001898 */
[----:B------:R-:W-:Y:S03]  /*5110*/  HMMA.16816.F32 R132, R180, R194, R132 ;  /* 0x000000c2b484723c */ /* 0x000fe60000001884 */
[----:B------:R-:W-:Y:S01]  /*5120*/  FFMA.FTZ R211, R211, -UR6, R199 ;  /* 0x80000006d3d37c23 */ /* 0x000fe200080100c7 */
[----:B------:R-:W-:-:S04]  /*5130*/  VIADD R199, R242, 0x40 ;  /* 0x00000040f2c77836 */ /* 0x000fc80000000000 */
[----:B------:R-:W-:Y:S08]  /*5140*/  HMMA.16816.F32 R124, R180, R190, R124 ;  /* 0x000000beb47c723c */ /* 0x000ff0000000187c */
[----:B------:R-:W-:Y:S01]  /*5150*/  HMMA.16816.F32 R48, R92, R100, R48 ;  /* 0x000000645c30723c */ /* 0x000fe20000001830 */
[C---:B------:R-:W-:Y:S02]  /*5160*/  VIADD R100, R80.reuse, 0xffffff98 ;  /* 0xffffff9850647836 */ /* 0x040fe40000000000 */
[----:B------:R-:W-:-:S05]  /*5170*/  VIADD R101, R80, 0xffffff91 ;  /* 0xffffff9150657836 */ /* 0x000fca0000000000 */
[----:B------:R-:W-:Y:S01]  /*5180*/  HMMA.16816.F32 R28, R92, R194, R28 ;  /* 0x000000c25c1c723c */ /* 0x000fe2000000181c */
[C---:B------:R-:W-:Y:S02]  /*5190*/  VIADD R195, R80.reuse, 0xffffffe1 ;  /* 0xffffffe150c37836 */ /* 0x040fe40000000000 */
[----:B------:R-:W-:Y:S02]  /*51a0*/  VIADD R194, R80, 0xffffffe8 ;  /* 0xffffffe850c27836 */ /* 0x000fe40000000000 */
[C-C-:B------:R-:W-:Y:S02]  /*51b0*/  IMAD.IADD R83, R98.reuse, 0x1, -R195.reuse ;  /* 0x0000000162537824 */ /* 0x140fe400078e0ac3 */
[----:B------:R-:W-:Y:S01]  /*51c0*/  IMAD.IADD R79, R98, 0x1, -R194 ;  /* 0x00000001624f7824 */ /* 0x000fe200078e0ac2 */
[----:B----4-:R-:W-:Y:S01]  /*51d0*/  HMMA.16816.F32 R120, R180, R184, R120 ;  /* 0x000000b8b478723c */ /* 0x010fe20000001878 */
[----:B------:R-:W-:Y:S01]  /*51e0*/  IMAD.IADD R224, R199, 0x1, -R195 ;  /* 0x00000001c7e07824 */ /* 0x000fe200078e0ac3 */
[----:B------:R-:W-:-:S02]  /*51f0*/  IABS R83, R83 ;  /* 0x0000005300537213 */ /* 0x000fc40000000000 */
[----:B------:R-:W-:Y:S02]  /*5200*/  IABS R79, R79 ;  /* 0x0000004f004f7213 */ /* 0x000fe40000000000 */
[----:B------:R-:W-:Y:S02]  /*5210*/  I2FP.F32.S32 R83, R83 ;  /* 0x0000005300537245 */ /* 0x000fe40000201400 */
[C---:B------:R-:W-:Y:S01]  /*5220*/  HMMA.16816.F32 R60, R92.reuse, R178, R60 ;  /* 0x000000b25c3c723c */ /* 0x040fe2000000183c */
[----:B------:R-:W-:Y:S01]  /*5230*/  IMAD.IADD R178, R98, 0x1, -R170 ;  /* 0x0000000162b27824 */ /* 0x000fe200078e0aaa */
[----:B------:R-:W-:Y:S01]  /*5240*/  I2FP.F32.S32 R79, R79 ;  /* 0x0000004f004f7245 */ /* 0x000fe20000201400 */
[----:B------:R-:W-:Y:S01]  /*5250*/  FFMA.FTZ R83, R83, -UR6, R127 ;  /* 0x8000000653537c23 */ /* 0x000fe2000801007f */
[----:B------:R-:W-:Y:S01]  /*5260*/  VIADD R179, R80, 0xffffffc8 ;  /* 0xffffffc850b37836 */ /* 0x000fe20000000000 */
[----:B------:R-:W-:Y:S01]  /*5270*/  IABS R224, R224 ;  /* 0x000000e000e07213 */ /* 0x000fe20000000000 */
[C---:B------:R-:W-:Y:S01]  /*5280*/  VIADD R127, R98.reuse, -UR24 ;  /* 0x80000018627f7c36 */ /* 0x040fe20008000000 */
[----:B------:R-:W-:Y:S01]  /*5290*/  IABS R178, R178 ;  /* 0x000000b200b27213 */ /* 0x000fe20000000000 */
[----:B------:R-:W-:Y:S01]  /*52a0*/  HMMA.16816.F32 R16, R92, R184, R16 ;  /* 0x000000b85c10723c */ /* 0x000fe20000001810 */
[----:B------:R-:W-:Y:S01]  /*52b0*/  I2FP.F32.S32 R185, R2 ;  /* 0x0000000200b97245 */ /* 0x000fe20000201400 */
[C---:B------:R-:W-:Y:S01]  /*52c0*/  IMAD.IADD R2, R98.reuse, 0x1, -R100 ;  /* 0x0000000162027824 */ /* 0x040fe200078e0a64 */
[----:B------:R-:W-:Y:S01]  /*52d0*/  I2FP.F32.S32 R178, R178 ;  /* 0x000000b200b27245 */ /* 0x000fe20000201400 */
[C---:B------:R-:W-:Y:S01]  /*52e0*/  IMAD.IADD R217, R98.reuse, 0x1, -R179 ;  /* 0x0000000162d97824 */ /* 0x040fe200078e0ab3 */
[----:B------:R-:W-:Y:S01]  /*52f0*/  ISETP.GT.AND P3, PT, R127, R69, PT ;  /* 0x000000457f00720c */ /* 0x000fe20003f64270 */
[----:B------:R-:W-:Y:S01]  /*5300*/  FFMA.FTZ R185, R185, -UR6, R171 ;  /* 0x80000006b9b97c23 */ /* 0x000fe200080100ab */
[----:B------:R-:W-:Y:S01]  /*5310*/  IMAD.IADD R171, R98, 0x1, -R101 ;  /* 0x0000000162ab7824 */ /* 0x000fe200078e0a65 */
[----:B------:R-:W-:Y:S01]  /*5320*/  HMMA.16816.F32 R156, R180, R174, R156 ;  /* 0x000000aeb49c723c */ /* 0x000fe2000000189c */
[----:B------:R-:W-:Y:S01]  /*5330*/  IABS R2, R2 ;  /* 0x0000000200027213 */ /* 0x000fe20000000000 */
[----:B------:R-:W-:Y:S01]  /*5340*/  FFMA.FTZ R178, R178, -UR6, R166 ;  /* 0x80000006b2b27c23 */ /* 0x000fe200080100a6 */
[----:B------:R-:W-:Y:S01]  /*5350*/  VIADD R184, R69, 0x8 ;  /* 0x0000000845b87836 */ /* 0x000fe20000000000 */
[----:B------:R-:W-:Y:S01]  /*5360*/  IABS R171, R171 ;  /* 0x000000ab00ab7213 */ /* 0x000fe20000000000 */
[----:B------:R-:W-:Y:S01]  /*5370*/  FFMA.FTZ R79, R79, -UR6, R122 ;  /* 0x800000064f4f7c23 */ /* 0x000fe2000801007a */
[----:B------:R-:W-:Y:S01]  /*5380*/  I2FP.F32.S32 R2, R2 ;  /* 0x0000000200027245 */ /* 0x000fe20000201400 */
[----:B------:R-:W-:Y:S01]  /*5390*/  IMAD.IADD R216, R199, 0x1, -R179 ;  /* 0x00000001c7d87824 */ /* 0x000fe200078e0ab3 */
[----:B------:R-:W-:Y:S01]  /*53a0*/  HMMA.16816.F32 R64, R92, R176, R64 ;  /* 0x000000b05c40723c */ /* 0x000fe20000001840 */
[----:B------:R-:W-:Y:S01]  /*53b0*/  VIADD R176, R80, 0xffffffa1 ;  /* 0xffffffa150b07836 */ /* 0x000fe20000000000 */
[----:B------:R-:W-:Y:S01]  /*53c0*/  I2FP.F32.S32 R171, R171 ;  /* 0x000000ab00ab7245 */ /* 0x000fe20000201400 */
[----:B------:R-:W-:Y:S01]  /*53d0*/  FFMA.FTZ R166, R2, -UR6, R198 ;  /* 0x8000000602a67c23 */ /* 0x000fe200080100c6 */
[----:B------:R-:W-:Y:S01]  /*53e0*/  VIADD R198, R80, 0xffffffe0 ;  /* 0xffffffe050c67836 */ /* 0x000fe20000000000 */
[----:B------:R-:W-:Y:S01]  /*53f0*/  IABS R217, R217 ;  /* 0x000000d900d97213 */ /* 0x000fe20000000000 */
[----:B------:R-:W-:-:S02]  /*5400*/  IMAD.IADD R207, R98, 0x1, -R176 ;  /* 0x0000000162cf7824 */ /* 0x000fc400078e0ab0 */
[----:B------:R-:W-:Y:S01]  /*5410*/  FFMA.FTZ R171, R171, -UR6, R167 ;  /* 0x80000006abab7c23 */ /* 0x000fe200080100a7 */
[C---:B------:R-:W-:Y:S01]  /*5420*/  HMMA.16816.F32 R52, R92.reuse, R174, R52 ;  /* 0x000000ae5c34723c */ /* 0x040fe20000001834 */
[C---:B------:R-:W-:Y:S01]  /*5430*/  VIADD R174, R80.reuse, 0xffffffa9 ;  /* 0xffffffa950ae7836 */ /* 0x040fe20000000000 */
[----:B------:R-:W-:Y:S01]  /*5440*/  ISETP.GT.AND P2, PT, R127, R184, PT ;  /* 0x000000b87f00720c */ /* 0x000fe20003f44270 */
[----:B------:R-:W-:Y:S01]  /*5450*/  VIADD R175, R80, 0xffffffa8 ;  /* 0xffffffa850af7836 */ /* 0x000fe20000000000 */
[----:B------:R-:W-:Y:S01]  /*5460*/  IABS R207, R207 ;  /* 0x000000cf00cf7213 */ /* 0x000fe20000000000 */
[----:B------:R-:W-:Y:S02]  /*5470*/  IMAD.IADD R203, R98, 0x1, -R174 ;  /* 0x0000000162cb7824 */ /* 0x000fe400078e0aae */
[----:B------:R-:W-:Y:S01]  /*5480*/  FFMA.FTZ R210, R210, -UR6, R158 ;  /* 0x80000006d2d27c23 */ /* 0x000fe2000801009e */
[----:B------:R-:W-:Y:S01]  /*5490*/  IMAD.IADD R206, R98, 0x1, -R175 ;  /* 0x0000000162ce7824 */ /* 0x000fe200078e0aaf */
[----:B------:R-:W-:Y:S01]  /*54a0*/  HMMA.16816.F32 R20, R92, R190, R20 ;  /* 0x000000be5c14723c */ /* 0x000fe20000001814 */
[C---:B------:R-:W-:Y:S01]  /*54b0*/  VIADD R190, R80.reuse, 0xffffffd0 ;  /* 0xffffffd050be7836 */ /* 0x040fe20000000000 */
[----:B------:R-:W-:Y:S01]  /*54c0*/  IABS R203, R203 ;  /* 0x000000cb00cb7213 */ /* 0x000fe20000000000 */
[----:B------:R-:W-:Y:S01]  /*54d0*/  VIADD R191, R80, 0xffffffc9 ;  /* 0xffffffc950bf7836 */ /* 0x000fe20000000000 */
[----:B------:R-:W-:Y:S01]  /*54e0*/  I2FP.F32.S32 R207, R207 ;  /* 0x000000cf00cf7245 */ /* 0x000fe20000201400 */
[C---:B------:R-:W-:Y:S01]  /*54f0*/  IMAD.IADD R229, R98.reuse, 0x1, -R190 ;  /* 0x0000000162e57824 */ /* 0x040fe200078e0abe */
[----:B------:R-:W-:Y:S01]  /*5500*/  I2FP.F32.S32 R203, R203 ;  /* 0x000000cb00cb7245 */ /* 0x000fe20000201400 */
[C---:B------:R-:W-:Y:S01]  /*5510*/  IMAD.IADD R228, R98.reuse, 0x1, -R191 ;  /* 0x0000000162e47824 */ /* 0x040fe200078e0abf */
[C---:B------:R-:W-:Y:S01]  /*5520*/  HMMA.16816.F32 R148, R180.reuse, R102, R148 ;  /* 0x00000066b494723c */ /* 0x040fe20000001894 */
[----:B------:R-:W-:Y:S01]  /*5530*/  IABS R206, R206 ;  /* 0x000000ce00ce7213 */ /* 0x000fe20000000000 */
[----:B------:R-:W-:Y:S01]  /*5540*/  FFMA.FTZ R207, R207, -UR6, R159 ;  /* 0x80000006cfcf7c23 */ /* 0x000fe2000801009f */
[----:B------:R-:W-:Y:S01]  /*5550*/  IABS R229, R229 ;  /* 0x000000e500e57213 */ /* 0x000fe20000000000 */
[----:B------:R-:W-:Y:S01]  /*5560*/  FFMA.FTZ R203, R203, -UR6, R155 ;  /* 0x80000006cbcb7c23 */ /* 0x000fe2000801009b */
[----:B------:R-:W-:Y:S01]  /*5570*/  IABS R228, R228 ;  /* 0x000000e400e47213 */ /* 0x000fe20000000000 */
[----:B------:R-:W-:Y:S01]  /*5580*/  IMAD.IADD R85, R98, 0x1, -R198 ;  /* 0x0000000162557824 */ /* 0x000fe200078e0ac6 */
[----:B------:R-:W-:Y:S01]  /*5590*/  I2FP.F32.S32 R229, R229 ;  /* 0x000000e500e57245 */ /* 0x000fe20000201400 */
[----:B------:R-:W-:Y:S01]  /*55a0*/  HMMA.16816.F32 R144, R180, R96, R144 ;  /* 0x00000060b490723c */ /* 0x000fe20000001890 */
[----:B------:R-:W-:Y:S01]  /*55b0*/  I2FP.F32.S32 R228, R228 ;  /* 0x000000e400e47245 */ /* 0x000fe20000201400 */
[C---:B------:R-:W-:Y:S01]  /*55c0*/  VIADD R177, R69.reuse, 0x9 ;  /* 0x0000000945b17836 */ /* 0x040fe20000000000 */
[----:B------:R-:W-:Y:S01]  /*55d0*/  I2FP.F32.S32 R206, R206 ;  /* 0x000000ce00ce7245 */ /* 0x000fe20000201400 */
[----:B------:R-:W-:-:S02]  /*55e0*/  VIADD R167, R69, 0x10 ;  /* 0x0000001045a77836 */ /* 0x000fc40000000000 */
[----:B------:R-:W-:Y:S01]  /*55f0*/  FFMA.FTZ R229, R229, -UR6, R134 ;  /* 0x80000006e5e57c23 */ /* 0x000fe20008010086 */
[C---:B------:R-:W-:Y:S01]  /*5600*/  VIADD R159, R69.reuse, 0x11 ;  /* 0x00000011459f7836 */ /* 0x040fe20000000000 */
[----:B------:R-:W-:Y:S01]  /*5610*/  IABS R85, R85 ;  /* 0x0000005500557213 */ /* 0x000fe20000000000 */
[C---:B------:R-:W-:Y:S01]  /*5620*/  HMMA.16816.F32 R136, R180.reuse, R192, R136 ;  /* 0x000000c0b488723c */ /* 0x040fe20000001888 */
[----:B------:R-:W-:Y:S01]  /*5630*/  VIADD R155, R69, 0x18 ;  /* 0x00000018459b7836 */ /* 0x000fe20000000000 */
[----:B------:R-:W-:Y:S01]  /*5640*/  FSEL R134, R214, -INF , !P3 ;  /* 0xff800000d6867808 */ /* 0x000fe20005800000 */
[----:B------:R-:W-:Y:S01]  /*5650*/  FFMA.FTZ R206, R206, -UR6, R154 ;  /* 0x80000006cece7c23 */ /* 0x000fe2000801009a */
[----:B------:R-:W-:Y:S01]  /*5660*/  ISETP.GT.AND P1, PT, R127, R177, PT ;  /* 0x000000b17f00720c */ /* 0x000fe20003f24270 */
[----:B------:R-:W-:Y:S01]  /*5670*/  VIADD R2, R69, 0x79 ;  /* 0x0000007945027836 */ /* 0x000fe20000000000 */
[----:B------:R-:W-:Y:S01]  /*5680*/  ISETP.GT.AND P5, PT, R127, R167, PT ;  /* 0x000000a77f00720c */ /* 0x000fe20003fa4270 */
[--C-:B------:R-:W-:Y:S01]  /*5690*/  IMAD.IADD R215, R199, 0x1, -R191.reuse ;  /* 0x00000001c7d77824 */ /* 0x100fe200078e0abf */
[C---:B------:R-:W-:Y:S01]  /*56a0*/  HMMA.16816.F32 R128, R180.reuse, R188, R128 ;  /* 0x000000bcb480723c */ /* 0x040fe20000001880 */
[----:B------:R-:W-:Y:S01]  /*56b0*/  ISETP.GT.AND P3, PT, R127, R159, PT ;  /* 0x0000009f7f00720c */ /* 0x000fe20003f64270 */
[C---:B------:R-:W-:Y:S01]  /*56c0*/  IMAD.IADD R223, R199.reuse, 0x1, -R198 ;  /* 0x00000001c7df7824 */ /* 0x040fe200078e0ac6 */
[----:B------:R-:W-:Y:S01]  /*56d0*/  I2FP.F32.S32 R217, R217 ;  /* 0x000000d900d97245 */ /* 0x000fe20000201400 */
[----:B------:R-:W-:Y:S01]  /*56e0*/  IMAD.IADD R233, R199, 0x1, -R190 ;  /* 0x00000001c7e97824 */ /* 0x000fe200078e0abe */
[----:B------:R-:W-:Y:S01]  /*56f0*/  I2FP.F32.S32 R85, R85 ;  /* 0x0000005500557245 */ /* 0x000fe20000201400 */
[----:B------:R-:W-:Y:S01]  /*5700*/  IMAD.IADD R220, R242, 0x1, -R191 ;  /* 0x00000001f2dc7824 */ /* 0x000fe200078e0abf */
[----:B------:R-:W-:Y:S01]  /*5710*/  FSEL R178, R178, -INF , !P2 ;  /* 0xff800000b2b27808 */ /* 0x000fe20005000000 */
[C---:B------:R-:W-:Y:S01]  /*5720*/  HMMA.16816.F32 R116, R180.reuse, R186, R116 ;  /* 0x000000bab474723c */ /* 0x040fe20000001874 */
[----:B------:R-:W-:Y:S01]  /*5730*/  FSEL R171, R171, -INF , !P1 ;  /* 0xff800000abab7808 */ /* 0x000fe20004800000 */
[----:B------:R-:W-:Y:S01]  /*5740*/  FFMA.FTZ R85, R85, -UR6, R126 ;  /* 0x8000000655557c23 */ /* 0x000fe2000801007e */
[----:B------:R-:W-:Y:S01]  /*5750*/  FFMA.FTZ R228, R228, -UR6, R139 ;  /* 0x80000006e4e47c23 */ /* 0x000fe2000801008b */
[----:B------:R-:W-:Y:S01]  /*5760*/  VIADD R139, R69, 0x28 ;  /* 0x00000028458b7836 */ /* 0x000fe20000000000 */
[----:B------:R-:W-:Y:S01]  /*5770*/  FSEL R166, R166, -INF , !P5 ;  /* 0xff800000a6a67808 */ /* 0x000fe20006800000 */
[----:B------:R-:W-:Y:S01]  /*5780*/  FFMA.FTZ R217, R217, -UR6, R138 ;  /* 0x80000006d9d97c23 */ /* 0x000fe2000801008a */
[----:B------:R-:W-:Y:S01]  /*5790*/  FSEL R158, R211, -INF , !P3 ;  /* 0xff800000d39e7808 */ /* 0x000fe20005800000 */
[----:B------:R-:W-:Y:S01]  /*57a0*/  HMMA.16816.F32 R112, R180, R160, R112 ;  /* 0x000000a0b470723c */ /* 0x000fe20000001870 */
[----:B------:R-:W-:Y:S01]  /*57b0*/  ISETP.GT.AND P3, PT, R127, R139, PT ;  /* 0x0000008b7f00720c */ /* 0x000fe20003f64270 */
[----:B------:R-:W-:Y:S01]  /*57c0*/  IMAD.IADD R221, R242, 0x1, -R179 ;  /* 0x00000001f2dd7824 */ /* 0x000fe200078e0ab3 */
[----:B------:R-:W-:-:S02]  /*57d0*/  IABS R215, R215 ;  /* 0x000000d700d77213 */ /* 0x000fc40000000000 */
[----:B------:R-:W-:Y:S02]  /*57e0*/  IABS R216, R216 ;  /* 0x000000d800d87213 */ /* 0x000fe40000000000 */
[----:B------:R-:W-:Y:S01]  /*57f0*/  I2FP.F32.S32 R215, R215 ;  /* 0x000000d700d77245 */ /* 0x000fe20000201400 */
[----:B------:R-:W-:Y:S01]  /*5800*/  HMMA.16816.F32 R108, R180, R162, R108 ;  /* 0x000000a2b46c723c */ /* 0x000fe2000000186c */
[C---:B------:R-:W-:Y:S01]  /*5810*/  VIADD R182, R80.reuse, 0xffffffb9 ;  /* 0xffffffb950b67836 */ /* 0x040fe20000000000 */
[----:B------:R-:W-:Y:S01]  /*5820*/  IABS R223, R223 ;  /* 0x000000df00df7213 */ /* 0x000fe20000000000 */
[----:B------:R-:W-:Y:S01]  /*5830*/  VIADD R180, R80, 0xffffffc1 ;  /* 0xffffffc150b47836 */ /* 0x000fe20000000000 */
[----:B------:R-:W-:Y:S01]  /*5840*/  I2FP.F32.S32 R216, R216 ;  /* 0x000000d800d87245 */ /* 0x000fe20000201400 */
[----:B------:R-:W-:Y:S01]  /*5850*/  IMAD.IADD R106, R98, 0x1, -R182 ;  /* 0x00000001626a7824 */ /* 0x000fe200078e0ab6 */
[----:B------:R-:W-:Y:S01]  /*5860*/  I2FP.F32.S32 R223, R223 ;  /* 0x000000df00df7245 */ /* 0x000fe20000201400 */
[C---:B------:R-:W-:Y:S01]  /*5870*/  VIADD R183, R80.reuse, 0xffffffb8 ;  /* 0xffffffb850b77836 */ /* 0x040fe20000000000 */
[C---:B------:R-:W-:Y:S01]  /*5880*/  HMMA.16816.F32 R56, R92.reuse, R172, R56 ;  /* 0x000000ac5c38723c */ /* 0x040fe20000001838 */
[C---:B------:R-:W-:Y:S01]  /*5890*/  VIADD R172, R80.reuse, 0xffffffb1 ;  /* 0xffffffb150ac7836 */ /* 0x040fe20000000000 */
[----:B------:R-:W-:Y:S01]  /*58a0*/  IABS R106, R106 ;  /* 0x0000006a006a7213 */ /* 0x000fe20000000000 */
[----:B------:R-:W-:Y:S01]  /*58b0*/  VIADD R173, R80, 0xffffffb0 ;  /* 0xffffffb050ad7836 */ /* 0x000fe20000000000 */
[----:B------:R-:W-:Y:S01]  /*58c0*/  IABS R233, R233 ;  /* 0x000000e900e97213 */ /* 0x000fe20000000000 */
[C---:B------:R-:W-:Y:S01]  /*58d0*/  IMAD.IADD R201, R98.reuse, 0x1, -R172 ;  /* 0x0000000162c97824 */ /* 0x040fe200078e0aac */
[----:B------:R-:W-:Y:S01]  /*58e0*/  I2FP.F32.S32 R106, R106 ;  /* 0x0000006a006a7245 */ /* 0x000fe20000201400 */
[----:B------:R-:W-:Y:S01]  /*58f0*/  IMAD.IADD R202, R98, 0x1, -R173 ;  /* 0x0000000162ca7824 */ /* 0x000fe200078e0aad */
[C---:B------:R-:W-:Y:S01]  /*5900*/  HMMA.16816.F32 R24, R92.reuse, R188, R24 ;  /* 0x000000bc5c18723c */ /* 0x040fe20000001818 */
[C---:B------:R-:W-:Y:S01]  /*5910*/  VIADD R189, R80.reuse, 0xffffffd1 ;  /* 0xffffffd150bd7836 */ /* 0x040fe20000000000 */
[----:B------:R-:W-:Y:S01]  /*5920*/  IABS R201, R201 ;  /* 0x000000c900c97213 */ /* 0x000fe20000000000 */
[----:B------:R-:W-:Y:S01]  /*5930*/  VIADD R188, R80, 0xffffffd8 ;  /* 0xffffffd850bc7836 */ /* 0x000fe20000000000 */
[----:B------:R-:W-:Y:S01]  /*5940*/  IABS R202, R202 ;  /* 0x000000ca00ca7213 */ /* 0x000fe20000000000 */
[C---:B------:R-:W-:Y:S01]  /*5950*/  IMAD.IADD R231, R98.reuse, 0x1, -R189 ;  /* 0x0000000162e77824 */ /* 0x040fe200078e0abd */
[----:B------:R-:W-:Y:S01]  /*5960*/  I2FP.F32.S32 R201, R201 ;  /* 0x000000c900c97245 */ /* 0x000fe20000201400 */
[C---:B------:R-:W-:Y:S01]  /*5970*/  IMAD.IADD R105, R98.reuse, 0x1, -R188 ;  /* 0x0000000162697824 */ /* 0x040fe200078e0abc */
[C---:B------:R-:W-:Y:S01]  /*5980*/  HMMA.16816.F32 R40, R92.reuse, R96, R40 ;  /* 0x000000605c28723c */ /* 0x040fe20000001828 */
[----:B------:R-:W-:Y:S01]  /*5990*/  IMAD.IADD R97, R98, 0x1, -R180 ;  /* 0x0000000162617824 */ /* 0x000fe200078e0ab4 */
[----:B------:R-:W-:Y:S01]  /*59a0*/  IABS R231, R231 ;  /* 0x000000e700e77213 */ /* 0x000fe20000000000 */
[----:B------:R-:W-:Y:S01]  /*59b0*/  VIADD R181, R80, 0xffffffc0 ;  /* 0xffffffc050b57836 */ /* 0x000fe20000000000 */
[----:B------:R-:W-:Y:S01]  /*59c0*/  IABS R105, R105 ;  /* 0x0000006900697213 */ /* 0x000fe20000000000 */
[----:B------:R-:W-:Y:S01]  /*59d0*/  IMAD.IADD R200, R98, 0x1, -R183 ;  /* 0x0000000162c87824 */ /* 0x000fe200078e0ab7 */
[----:B------:R-:W-:Y:S01]  /*59e0*/  IABS R97, R97 ;  /* 0x0000006100617213 */ /* 0x000fe20000000000 */
[----:B------:R-:W-:Y:S01]  /*59f0*/  FFMA.FTZ R201, R201, -UR6, R151 ;  /* 0x80000006c9c97c23 */ /* 0x000fe20008010097 */
[C---:B------:R-:W-:Y:S01]  /*5a00*/  HMMA.16816.F32 R32, R92.reuse, R192, R32 ;  /* 0x000000c05c20723c */ /* 0x040fe20000001820 */
[C---:B------:R-:W-:Y:S01]  /*5a10*/  VIADD R193, R80.reuse, 0xffffffe9 ;  /* 0xffffffe950c17836 */ /* 0x040fe20000000000 */
[----:B------:R-:W-:Y:S01]  /*5a20*/  I2FP.F32.S32 R97, R97 ;  /* 0x0000006100617245 */ /* 0x000fe20000201400 */
[----:B------:R-:W-:Y:S01]  /*5a30*/  VIADD R192, R80, 0xfffffff0 ;  /* 0xfffffff050c07836 */ /* 0x000fe20000000000 */
[----:B------:R-:W-:Y:S01]  /*5a40*/  I2FP.F32.S32 R231, R231 ;  /* 0x000000e700e77245 */ /* 0x000fe20000201400 */
[C---:B------:R-:W-:Y:S01]  /*5a50*/  IMAD.IADD R77, R98.reuse, 0x1, -R193 ;  /* 0x00000001624d7824 */ /* 0x040fe200078e0ac1 */
[----:B------:R-:W-:Y:S01]  /*5a60*/  I2FP.F32.S32 R105, R105 ;  /* 0x0000006900697245 */ /* 0x000fe20000201400 */
[----:B------:R-:W-:Y:S01]  /*5a70*/  IMAD.IADD R75, R98, 0x1, -R192 ;  /* 0x00000001624b7824 */ /* 0x000fe200078e0ac0 */
[C---:B------:R-:W-:Y:S01]  /*5a80*/  HMMA.16816.F32 R12, R92.reuse, R186, R12 ;  /* 0x000000ba5c0c723c */ /* 0x040fe2000000180c */
[----:B------:R-:W-:Y:S01]  /*5a90*/  VIADD R187, R80, 0xffffffd9 ;  /* 0xffffffd950bb7836 */ /* 0x000fe20000000000 */
[----:B------:R-:W-:Y:S01]  /*5aa0*/  IABS R77, R77 ;  /* 0x0000004d004d7213 */ /* 0x000fe20000000000 */
[----:B------:R-:W-:Y:S01]  /*5ab0*/  VIADD R186, R69, 0x1 ;  /* 0x0000000145ba7836 */ /* 0x000fe20000000000 */
[----:B------:R-:W-:Y:S01]  /*5ac0*/  IABS R75, R75 ;  /* 0x0000004b004b7213 */ /* 0x000fe20000000000 */
[----:B------:R-:W-:Y:S01]  /*5ad0*/  IMAD.IADD R107, R98, 0x1, -R187 ;  /* 0x00000001626b7824 */ /* 0x000fe200078e0abb */
[----:B------:R-:W-:Y:S01]  /*5ae0*/  I2FP.F32.S32 R202, R202 ;  /* 0x000000ca00ca7245 */ /* 0x000fe20000201400 */
[----:B------:R-:W-:Y:S01]  /*5af0*/  FFMA.FTZ R106, R106, -UR6, R147 ;  /* 0x800000066a6a7c23 */ /* 0x000fe20008010093 */
[----:B------:R-:W-:Y:S01]  /*5b00*/  HMMA.16816.F32 R44, R92, R102, R44 ;  /* 0x000000665c2c723c */ /* 0x000fe2000000182c */
[----:B------:R-:W-:Y:S01]  /*5b10*/  IMAD.IADD R103, R98, 0x1, -R181 ;  /* 0x0000000162677824 */ /* 0x000fe200078e0ab5 */
[----:B------:R-:W-:Y:S01]  /*5b20*/  ISETP.GT.AND P0, PT, R127, R186, PT ;  /* 0x000000ba7f00720c */ /* 0x000fe20003f04270 */
[----:B------:R-:W-:Y:S01]  /*5b30*/  FFMA.FTZ R97, R97, -UR6, R143 ;  /* 0x8000000661617c23 */ /* 0x000fe2000801008f */
[----:B------:R-:W-:Y:S01]  /*5b40*/  IABS R107, R107 ;  /* 0x0000006b006b7213 */ /* 0x000fe20000000000 */
[----:B------:R-:W-:Y:S01]  /*5b50*/  FFMA.FTZ R231, R231, -UR6, R135 ;  /* 0x80000006e7e77c23 */ /* 0x000fe20008010087 */
[----:B------:R-:W-:Y:S01]  /*5b60*/  IABS R200, R200 ;  /* 0x000000c800c87213 */ /* 0x000fe20000000000 */
[C---:B------:R-:W-:Y:S01]  /*5b70*/  VIADD R151, R69.reuse, 0x19 ;  /* 0x0000001945977836 */ /* 0x040fe20000000000 */
[----:B------:R-:W-:Y:S01]  /*5b80*/  IABS R103, R103 ;  /* 0x0000006700677213 */ /* 0x000fe20000000000 */
[C---:B------:R-:W-:Y:S01]  /*5b90*/  VIADD R147, R69.reuse, 0x20 ;  /* 0x0000002045937836 */ /* 0x040fe20000000000 */
[----:B------:R-:W-:Y:S01]  /*5ba0*/  I2FP.F32.S32 R77, R77 ;  /* 0x0000004d004d7245 */ /* 0x000fe20000201400 */
[C---:B------:R-:W-:Y:S01]  /*5bb0*/  VIADD R143, R69.reuse, 0x21 ;  /* 0x00000021458f7836 */ /* 0x040fe20000000000 */
[----:B------:R-:W-:Y:S01]  /*5bc0*/  I2FP.F32.S32 R75, R75 ;  /* 0x0000004b004b7245 */ /* 0x000fe20000201400 */
[----:B------:R-:W-:Y:S01]  /*5bd0*/  VIADD R135, R69, 0x29 ;  /* 0x0000002945877836 */ /* 0x000fe20000000000 */
[----:B------:R-:W-:Y:S01]  /*5be0*/  FSEL R185, R185, -INF , !P0 ;  /* 0xff800000b9b97808 */ /* 0x000fe20004000000 */
[----:B------:R-:W-:Y:S01]  /*5bf0*/  FFMA.FTZ R105, R105, -UR6, R130 ;  /* 0x8000000669697c23 */ /* 0x000fe20008010082 */
[----:B------:R-:W-:Y:S01]  /*5c00*/  I2FP.F32.S32 R107, R107 ;  /* 0x0000006b006b7245 */ /* 0x000fe20000201400 */
[----:B------:R-:W-:Y:S01]  /*5c10*/  FFMA.FTZ R202, R202, -UR6, R150 ;  /* 0x80000006caca7c23 */ /* 0x000fe20008010096 */
[----:B------:R-:W-:Y:S01]  /*5c20*/  ISETP.GT.AND P0, PT, R127, R155, PT ;  /* 0x0000009b7f00720c */ /* 0x000fe20003f04270 */
[----:B------:R-:W-:Y:S01]  /*5c30*/  FFMA.FTZ R77, R77, -UR6, R123 ;  /* 0x800000064d4d7c23 */ /* 0x000fe2000801007b */
[----:B------:R-:W-:Y:S01]  /*5c40*/  I2FP.F32.S32 R200, R200 ;  /* 0x000000c800c87245 */ /* 0x000fe20000201400 */
[----:B------:R-:W-:Y:S01]  /*5c50*/  FFMA.FTZ R75, R75, -UR6, R118 ;  /* 0x800000064b4b7c23 */ /* 0x000fe20008010076 */
[----:B------:R-:W-:Y:S01]  /*5c60*/  I2FP.F32.S32 R103, R103 ;  /* 0x0000006700677245 */ /* 0x000fe20000201400 */
[----:B------:R-:W-:Y:S01]  /*5c70*/  IMAD.IADD R130, R199, 0x1, -R74 ;  /* 0x00000001c7827824 */ /* 0x000fe200078e0a4a */
[----:B------:R-:W-:Y:S01]  /*5c80*/  FSEL R154, R210, -INF , !P0 ;  /* 0xff800000d29a7808 */ /* 0x000fe20004000000 */
[----:B------:R-:W-:Y:S01]  /*5c90*/  FFMA.FTZ R107, R107, -UR6, R131 ;  /* 0x800000066b6b7c23 */ /* 0x000fe20008010083 */
        /* <DEDUP_REMOVED lines=8> */
[----:B------:R-:W-:-:S02]  /*5d20*/  IMAD.IADD R131, R199, 0x1, -R170 ;  /* 0x00000001c7837824 */ /* 0x000fc400078e0aaa */
[----:B------:R-:W-:Y:S01]  /*5d30*/  FFMA.FTZ R200, R200, -UR6, R146 ;  /* 0x80000006c8c87c23 */ /* 0x000fe20008010092 */
[----:B------:R-:W-:Y:S01]  /*5d40*/  FFMA.FTZ R103, R103, -UR6, R142 ;  /* 0x8000000667677c23 */ /* 0x000fe2000801008e */
[----:B------:R-:W-:Y:S01]  /*5d50*/  IABS R130, R130 ;  /* 0x0000008200827213 */ /* 0x000fe20000000000 */
[C---:B------:R-:W-:Y:S01]  /*5d60*/  HMMA.16816.F32 R8, R92.reuse, R160, R8 ;  /* 0x000000a05c08723c */ /* 0x040fe20000001808 */
[----:B------:R-:W-:Y:S01]  /*5d70*/  FSEL R150, R207, -INF , !P2 ;  /* 0xff800000cf967808 */ /* 0x000fe20005000000 */
[C---:B------:R-:W-:Y:S01]  /*5d80*/  IMAD.IADD R160, R199.reuse, 0x1, -R101 ;  /* 0x00000001c7a07824 */ /* 0x040fe200078e0a65 */
[----:B------:R-:W-:Y:S01]  /*5d90*/  FSEL R146, R206, -INF , !P1 ;  /* 0xff800000ce927808 */ /* 0x000fe20004800000 */
[----:B------:R-:W-:Y:S01]  /*5da0*/  IMAD.IADD R237, R199, 0x1, -R183 ;  /* 0x00000001c7ed7824 */ /* 0x000fe200078e0ab7 */
[----:B------:R-:W-:Y:S01]  /*5db0*/  FSEL R142, R203, -INF , !P5 ;  /* 0xff800000cb8e7808 */ /* 0x000fe20006800000 */
[----:B------:R-:W-:Y:S01]  /*5dc0*/  IMAD.IADD R214, R199, 0x1, -R187 ;  /* 0x00000001c7d67824 */ /* 0x000fe200078e0abb */
[----:B------:R-:W-:Y:S01]  /*5dd0*/  FSEL R138, R202, -INF , !P3 ;  /* 0xff800000ca8a7808 */ /* 0x000fe20005800000 */
[----:B------:R-:W-:Y:S01]  /*5de0*/  FFMA.FTZ R215, R215, -UR6, R33 ;  /* 0x80000006d7d77c23 */ /* 0x000fe20008010021 */
[----:B------:R-:W-:Y:S01]  /*5df0*/  FSEL R126, R201, -INF , !P0 ;  /* 0xff800000c97e7808 */ /* 0x000fe20004000000 */
[----:B------:R-:W-:Y:S01]  /*5e00*/  IMAD.MOV.U32 R201, RZ, RZ, R130 ;  /* 0x000000ffffc97224 */ /* 0x000fe200078e0082 */
[----:B------:R-:W-:Y:S01]  /*5e10*/  ISETP.GT.AND P2, PT, R127, R123, PT ;  /* 0x0000007b7f00720c */ /* 0x000fe20003f44270 */
[----:B------:R-:W-:Y:S01]  /*5e20*/  VIADD R33, R199, -UR24 ;  /* 0x80000018c7217c36 */ /* 0x000fe20008000000 */
[----:B------:R-:W-:Y:S01]  /*5e30*/  ISETP.GT.AND P1, PT, R127, R118, PT ;  /* 0x000000767f00720c */ /* 0x000fe20003f24270 */
[----:B------:R-:W-:Y:S01]  /*5e40*/  IMAD.IADD R210, R199, 0x1, -R188 ;  /* 0x00000001c7d27824 */ /* 0x000fe200078e0abc */
[C---:B------:R-:W-:Y:S01]  /*5e50*/  ISETP.GT.AND P5, PT, R127.reuse, R104, PT ;  /* 0x000000687f00720c */ /* 0x040fe20003fa4270 */
[----:B------:R-:W-:Y:S01]  /*5e60*/  FFMA.FTZ R216, R216, -UR6, R32 ;  /* 0x80000006d8d87c23 */ /* 0x000fe20008010020 */
[----:B------:R-:W-:Y:S01]  /*5e70*/  ISETP.GT.AND P3, PT, R127, R102, PT ;  /* 0x000000667f00720c */ /* 0x000fe20003f64270 */
[----:B------:R-:W-:Y:S01]  /*5e80*/  FFMA.FTZ R223, R223, -UR6, R20 ;  /* 0x80000006dfdf7c23 */ /* 0x000fe20008010014 */
[----:B------:R-:W-:Y:S01]  /*5e90*/  ISETP.GT.AND P0, PT, R127, R96, PT ;  /* 0x000000607f00720c */ /* 0x000fe20003f04270 */
[----:B------:R-:W-:Y:S01]  /*5ea0*/  HMMA.16816.F32 R4, R92, R162, R4 ;  /* 0x000000a25c04723c */ /* 0x000fe20000001804 */
[----:B------:R-:W-:Y:S01]  /*5eb0*/  IABS R131, R131 ;  /* 0x0000008300837213 */ /* 0x000fe20000000000 */
[C---:B------:R-:W-:Y:S01]  /*5ec0*/  IMAD.IADD R232, R199.reuse, 0x1, -R189 ;  /* 0x00000001c7e87824 */ /* 0x040fe200078e0abd */
[----:B------:R-:W-:Y:S01]  /*5ed0*/  FSEL R122, R200, -INF , !P2 ;  /* 0xff800000c87a7808 */ /* 0x000fe20005000000 */
[----:B------:R-:W-:Y:S01]  /*5ee0*/  IMAD.IADD R200, R199, 0x1, -R72 ;  /* 0x00000001c7c87824 */ /* 0x000fe200078e0a48 */
[----:B------:R-:W-:Y:S01]  /*5ef0*/  FSEL R106, R106, -INF , !P1 ;  /* 0xff8000006a6a7808 */ /* 0x000fe20004800000 */
[----:B------:R-:W-:Y:S01]  /*5f00*/  IMAD.MOV.U32 R130, RZ, RZ, R131 ;  /* 0x000000ffff827224 */ /* 0x000fe200078e0083 */
[----:B------:R-:W-:Y:S01]  /*5f10*/  FSEL R103, R103, -INF , !P5 ;  /* 0xff80000067677808 */ /* 0x000fe20006800000 */
[----:B------:R-:W-:Y:S01]  /*5f20*/  IMAD.IADD R236, R199, 0x1, -R180 ;  /* 0x00000001c7ec7824 */ /* 0x000fe200078e0ab4 */
[----:B------:R-:W-:-:S02]  /*5f30*/  FSEL R97, R97, -INF , !P3 ;  /* 0xff80000061617808 */ /* 0x000fc40005800000 */
[----:B------:R-:W-:Y:S02]  /*5f40*/  FSEL R217, R217, -INF , !P0 ;  /* 0xff800000d9d97808 */ /* 0x000fe40004000000 */
[C---:B------:R-:W-:Y:S02]  /*5f50*/  ISETP.GT.AND P2, PT, R127.reuse, R91, PT ;  /* 0x0000005b7f00720c */ /* 0x040fe40003f44270 */
[C---:B------:R-:W-:Y:S02]  /*5f60*/  ISETP.GT.AND P1, PT, R127.reuse, R90, PT ;  /* 0x0000005a7f00720c */ /* 0x040fe40003f24270 */
[C---:B------:R-:W-:Y:S02]  /*5f70*/  ISETP.GT.AND P5, PT, R127.reuse, R89, PT ;  /* 0x000000597f00720c */ /* 0x040fe40003fa4270 */
[C---:B------:R-:W-:Y:S02]  /*5f80*/  ISETP.GT.AND P3, PT, R127.reuse, R88, PT ;  /* 0x000000587f00720c */ /* 0x040fe40003f64270 */
[----:B------:R-:W-:-:S02]  /*5f90*/  ISETP.GT.AND P0, PT, R127, R87, PT ;  /* 0x000000577f00720c */ /* 0x000fc40003f04270 */
[----:B------:R-:W-:Y:S02]  /*5fa0*/  FSEL R228, R228, -INF , !P2 ;  /* 0xff800000e4e47808 */ /* 0x000fe40005000000 */
[----:B------:R-:W-:Y:S02]  /*5fb0*/  FSEL R229, R229, -INF , !P1 ;  /* 0xff800000e5e57808 */ /* 0x000fe40004800000 */
[----:B------:R-:W-:Y:S02]  /*5fc0*/  FSEL R231, R231, -INF , !P5 ;  /* 0xff800000e7e77808 */ /* 0x000fe40006800000 */
[----:B------:R-:W-:Y:S02]  /*5fd0*/  FSEL R105, R105, -INF , !P3 ;  /* 0xff80000069697808 */ /* 0x000fe40005800000 */
[----:B------:R-:W-:Y:S02]  /*5fe0*/  FSEL R107, R107, -INF , !P0 ;  /* 0xff8000006b6b7808 */ /* 0x000fe40004000000 */
[----:B------:R-:W-:-:S02]  /*5ff0*/  I2FP.F32.S32 R201, R201 ;  /* 0x000000c900c97245 */ /* 0x000fc40000201400 */
[C---:B------:R-:W-:Y:S02]  /*6000*/  ISETP.GT.AND P2, PT, R127.reuse, R86, PT ;  /* 0x000000567f00720c */ /* 0x040fe40003f44270 */
[----:B------:R-:W-:Y:S01]  /*6010*/  ISETP.GT.AND P1, PT, R127, R84, PT ;  /* 0x000000547f00720c */ /* 0x000fe20003f24270 */
[----:B------:R-:W-:Y:S01]  /*6020*/  FFMA.FTZ R201, R201, -UR6, R64 ;  /* 0x80000006c9c97c23 */ /* 0x000fe20008010040 */
[----:B------:R-:W-:Y:S01]  /*6030*/  ISETP.GT.AND P5, PT, R127, R82, PT ;  /* 0x000000527f00720c */ /* 0x000fe20003fa4270 */
[----:B------:R-:W-:Y:S01]  /*6040*/  IMAD.IADD R64, R199, 0x1, -R100 ;  /* 0x00000001c7407824 */ /* 0x000fe200078e0a64 */
[C---:B------:R-:W-:Y:S02]  /*6050*/  ISETP.GT.AND P3, PT, R127.reuse, R78, PT ;  /* 0x0000004e7f00720c */ /* 0x040fe40003f64270 */
[----:B------:R-:W-:Y:S02]  /*6060*/  ISETP.GT.AND P0, PT, R127, R76, PT ;  /* 0x0000004c7f00720c */ /* 0x000fe40003f04270 */
[----:B------:R-:W-:-:S02]  /*6070*/  I2FP.F32.S32 R130, R130 ;  /* 0x0000008200827245 */ /* 0x000fc40000201400 */
[----:B------:R-:W-:Y:S02]  /*6080*/  FSEL R85, R85, -INF , !P2 ;  /* 0xff80000055557808 */ /* 0x000fe40005000000 */
[----:B------:R-:W-:Y:S01]  /*6090*/  FSEL R83, R83, -INF , !P1 ;  /* 0xff80000053537808 */ /* 0x000fe20004800000 */
[----:B------:R-:W-:Y:S01]  /*60a0*/  FFMA.FTZ R161, R130, -UR6, R60 ;  /* 0x8000000682a17c23 */ /* 0x000fe2000801003c */
[----:B------:R-:W-:Y:S01]  /*60b0*/  FSEL R79, R79, -INF , !P5 ;  /* 0xff8000004f4f7808 */ /* 0x000fe20006800000 */
[----:B------:R-:W-:Y:S01]  /*60c0*/  IMAD.IADD R60, R199, 0x1, -R176 ;  /* 0x00000001c73c7824 */ /* 0x000fe200078e0ab0 */
[----:B------:R-:W-:Y:S02]  /*60d0*/  FSEL R77, R77, -INF , !P3 ;  /* 0xff8000004d4d7808 */ /* 0x000fe40005800000 */
[----:B------:R-:W-:Y:S02]  /*60e0*/  FSEL R75, R75, -INF , !P0 ;  /* 0xff8000004b4b7808 */ /* 0x000fe40004000000 */
[----:B------:R-:W-:-:S02]  /*60f0*/  ISETP.GT.AND P2, PT, R127, R73, PT ;  /* 0x000000497f00720c */ /* 0x000fc40003f44270 */
[C---:B------:R-:W-:Y:S02]  /*6100*/  ISETP.GT.AND P1, PT, R127.reuse, R70, PT ;  /* 0x000000467f00720c */ /* 0x040fe40003f24270 */
[----:B------:R-:W-:Y:S02]  /*6110*/  IABS R200, R200 ;  /* 0x000000c800c87213 */ /* 0x000fe40000000000 */
[C---:B------:R-:W-:Y:S02]  /*6120*/  ISETP.GT.AND P5, PT, R127.reuse, R68, PT ;  /* 0x000000447f00720c */ /* 0x040fe40003fa4270 */
[C---:B------:R-:W-:Y:S02]  /*6130*/  ISETP.GT.AND P3, PT, R127.reuse, R0, PT ;  /* 0x000000007f00720c */ /* 0x040fe40003f64270 */
[----:B------:R-:W-:Y:S01]  /*6140*/  ISETP.GT.AND P0, PT, R127, R2, PT ;  /* 0x000000027f00720c */ /* 0x000fe20003f04270 */
[----:B------:R-:W-:Y:S01]  /*6150*/  IMAD.IADD R127, R199, 0x1, -R99 ;  /* 0x00000001c77f7824 */ /* 0x000fe200078e0a63 */
[----:B------:R-:W-:-:S02]  /*6160*/  I2FP.F32.S32 R200, R200 ;  /* 0x000000c800c87245 */ /* 0x000fc40000201400 */
[----:B------:R-:W-:Y:S02]  /*6170*/  IABS R64, R64 ;  /* 0x0000004000407213 */ /* 0x000fe40000000000 */
[----:B------:R-:W-:Y:S01]  /*6180*/  IABS R160, R160 ;  /* 0x000000a000a07213 */ /* 0x000fe20000000000 */
[----:B------:R-:W-:Y:S01]  /*6190*/  FFMA.FTZ R200, R200, -UR6, R65 ;  /* 0x80000006c8c87c23 */ /* 0x000fe20008010041 */
[----:B------:R-:W-:Y:S01]  /*61a0*/  IABS R127, R127 ;  /* 0x0000007f007f7213 */ /* 0x000fe20000000000 */
[----:B------:R-:W-:Y:S01]  /*61b0*/  IMAD.IADD R65, R199, 0x1, -R81 ;  /* 0x00000001c7417824 */ /* 0x000fe200078e0a51 */
[----:B------:R-:W-:Y:S02]  /*61c0*/  IABS R60, R60 ;  /* 0x0000003c003c7213 */ /* 0x000fe40000000000 */
[----:B------:R-:W-:Y:S02]  /*61d0*/  I2FP.F32.S32 R64, R64 ;  /* 0x0000004000407245 */ /* 0x000fe40000201400 */
[----:B------:R-:W-:-:S02]  /*61e0*/  I2FP.F32.S32 R160, R160 ;  /* 0x000000a000a07245 */ /* 0x000fc40000201400 */
[----:B------:R-:W-:Y:S01]  /*61f0*/  I2FP.F32.S32 R127, R127 ;  /* 0x0000007f007f7245 */ /* 0x000fe20000201400 */
[----:B------:R-:W-:Y:S01]  /*6200*/  FFMA.FTZ R64, R64, -UR6, R56 ;  /* 0x8000000640407c23 */ /* 0x000fe20008010038 */
[----:B------:R-:W-:Y:S01]  /*6210*/  I2FP.F32.S32 R60, R60 ;  /* 0x0000003c003c7245 */ /* 0x000fe20000201400 */
[----:B------:R-:W-:Y:S01]  /*6220*/  FFMA.FTZ R160, R160, -UR6, R61 ;  /* 0x80000006a0a07c23 */ /* 0x000fe2000801003d */
[----:B------:R-:W-:Y:S01]  /*6230*/  IABS R65, R65 ;  /* 0x0000004100417213 */ /* 0x000fe20000000000 */
[----:B------:R-:W-:Y:S01]  /*6240*/  FFMA.FTZ R57, R127, -UR6, R57 ;  /* 0x800000067f397c23 */ /* 0x000fe20008010039 */
[C---:B------:R-:W-:Y:S02]  /*6250*/  IMAD.IADD R56, R199.reuse, 0x1, -R174 ;  /* 0x00000001c7387824 */ /* 0x040fe400078e0aae */
[----:B------:R-:W-:Y:S01]  /*6260*/  FFMA.FTZ R61, R60, -UR6, R53 ;  /* 0x800000063c3d7c23 */ /* 0x000fe20008010035 */
[C---:B------:R-:W-:Y:S01]  /*6270*/  IMAD.IADD R127, R199.reuse, 0x1, -R173 ;  /* 0x00000001c77f7824 */ /* 0x040fe200078e0aad */
[----:B------:R-:W-:Y:S01]  /*6280*/  I2FP.F32.S32 R65, R65 ;  /* 0x0000004100417245 */ /* 0x000fe20000201400 */
[C---:B------:R-:W-:Y:S01]  /*6290*/  IMAD.IADD R53, R199.reuse, 0x1, -R172 ;  /* 0x00000001c7357824 */ /* 0x040fe200078e0aac */
[----:B------:R-:W-:Y:S01]  /*62a0*/  IABS R56, R56 ;  /* 0x0000003800387213 */ /* 0x000fe20000000000 */
[----:B------:R-:W-:Y:S01]  /*62b0*/  IMAD.IADD R60, R199, 0x1, -R175 ;  /* 0x00000001c73c7824 */ /* 0x000fe200078e0aaf */
[----:B------:R-:W-:Y:S01]  /*62c0*/  IABS R127, R127 ;  /* 0x0000007f007f7213 */ /* 0x000fe20000000000 */
[----:B------:R-:W-:Y:S01]  /*62d0*/  FFMA.FTZ R65, R65, -UR6, R52 ;  /* 0x8000000641417c23 */ /* 0x000fe20008010034 */
[----:B------:R-:W-:Y:S01]  /*62e0*/  IABS R53, R53 ;  /* 0x0000003500357213 */ /* 0x000fe20000000000 */
[----:B------:R-:W-:Y:S01]  /*62f0*/  VIADD R52, R80, 0xfffffff1 ;  /* 0xfffffff150347836 */ /* 0x000fe20000000000 */
[----:B------:R-:W-:-:S02]  /*6300*/  I2FP.F32.S32 R56, R56 ;  /* 0x0000003800387245 */ /* 0x000fc40000201400 */
[----:B------:R-:W-:Y:S01]  /*6310*/  I2FP.F32.S32 R127, R127 ;  /* 0x0000007f007f7245 */ /* 0x000fe20000201400 */
[----:B------:R-:W-:Y:S01]  /*6320*/  IMAD.IADD R131, R98, 0x1, -R52 ;  /* 0x0000000162837824 */ /* 0x000fe200078e0a34 */
[----:B------:R-:W-:Y:S01]  /*6330*/  I2FP.F32.S32 R53, R53 ;  /* 0x0000003500357245 */ /* 0x000fe20000201400 */
[----:B------:R-:W-:Y:S01]  /*6340*/  FFMA.FTZ R56, R56, -UR6, R49 ;  /* 0x8000000638387c23 */ /* 0x000fe20008010031 */
[----:B------:R-:W-:Y:S01]  /*6350*/  IABS R60, R60 ;  /* 0x0000003c003c7213 */ /* 0x000fe20000000000 */
[----:B------:R-:W-:Y:S01]  /*6360*/  FFMA.FTZ R49, R127, -UR6, R44 ;  /* 0x800000067f317c23 */ /* 0x000fe2000801002c */
[----:B------:R-:W-:Y:S01]  /*6370*/  IABS R131, R131 ;  /* 0x0000008300837213 */ /* 0x000fe20000000000 */
[----:B------:R-:W-:Y:S01]  /*6380*/  FFMA.FTZ R44, R53, -UR6, R45 ;  /* 0x80000006352c7c23 */ /* 0x000fe2000801002d */
[C---:B------:R-:W-:Y:S01]  /*6390*/  VIADD R53, R80.reuse, 0xfffffff8 ;  /* 0xfffffff850357836 */ /* 0x040fe20000000000 */
[----:B------:R-:W-:Y:S01]  /*63a0*/  I2FP.F32.S32 R60, R60 ;  /* 0x0000003c003c7245 */ /* 0x000fe20000201400 */
[----:B------:R-:W-:Y:S01]  /*63b0*/  VIADD R45, R80, 0x1 ;  /* 0x00000001502d7836 */ /* 0x000fe20000000000 */
[----:B------:R-:W-:Y:S01]  /*63c0*/  I2FP.F32.S32 R131, R131 ;  /* 0x0000008300837245 */ /* 0x000fe20000201400 */
[----:B------:R-:W-:Y:S01]  /*63d0*/  IMAD.IADD R130, R98, 0x1, -R53 ;  /* 0x0000000162827824 */ /* 0x000fe200078e0a35 */
[----:B------:R-:W-:Y:S01]  /*63e0*/  IABS R237, R237 ;  /* 0x000000ed00ed7213 */ /* 0x000fe20000000000 */
[----:B------:R-:W-:Y:S01]  /*63f0*/  FFMA.FTZ R60, R60, -UR6, R48 ;  /* 0x800000063c3c7c23 */ /* 0x000fe20008010030 */
[----:B------:R-:W-:-:S02]  /*6400*/  VIADD R48, R80, 0xfffffff9 ;  /* 0xfffffff950307836 */ /* 0x000fc40000000000 */
[----:B------:R-:W-:Y:S01]  /*6410*/  FFMA.FTZ R131, R131, -UR6, R119 ;  /* 0x8000000683837c23 */ /* 0x000fe20008010077 */
[----:B------:R-:W-:Y:S01]  /*6420*/  IABS R130, R130 ;  /* 0x0000008200827213 */ /* 0x000fe20000000000 */
[C---:B------:R-:W-:Y:S01]  /*6430*/  IMAD.IADD R119, R98.reuse, 0x1, -R80 ;  /* 0x0000000162777824 */ /* 0x040fe200078e0a50 */
[----:B------:R-:W-:Y:S01]  /*6440*/  IABS R214, R214 ;  /* 0x000000d600d67213 */ /* 0x000fe20000000000 */
[C---:B------:R-:W-:Y:S01]  /*6450*/  IMAD.IADD R202, R98.reuse, 0x1, -R48 ;  /* 0x0000000162ca7824 */ /* 0x040fe200078e0a30 */
[----:B------:R-:W-:Y:S01]  /*6460*/  I2FP.F32.S32 R130, R130 ;  /* 0x0000008200827245 */ /* 0x000fe20000201400 */
[--C-:B------:R-:W-:Y:S01]  /*6470*/  IMAD.IADD R127, R98, 0x1, -R45.reuse ;  /* 0x00000001627f7824 */ /* 0x100fe200078e0a2d */
[----:B------:R-:W-:Y:S01]  /*6480*/  IABS R119, R119 ;  /* 0x0000007700777213 */ /* 0x000fe20000000000 */
[----:B------:R-:W-:Y:S01]  /*6490*/  IMAD.IADD R93, R199, 0x1, -R45 ;  /* 0x00000001c75d7824 */ /* 0x000fe200078e0a2d */
[----:B------:R-:W-:Y:S01]  /*64a0*/  I2FP.F32.S32 R237, R237 ;  /* 0x000000ed00ed7245 */ /* 0x000fe20000201400 */
[----:B------:R-:W-:Y:S01]  /*64b0*/  FFMA.FTZ R130, R130, -UR6, R114 ;  /* 0x8000000682827c23 */ /* 0x000fe20008010072 */
[----:B------:R-:W-:Y:S01]  /*64c0*/  IABS R202, R202 ;  /* 0x000000ca00ca7213 */ /* 0x000fe20000000000 */
[----:B------:R-:W-:Y:S01]  /*64d0*/  IMAD.MOV.U32 R98, RZ, RZ, R119 ;  /* 0x000000ffff627224 */ /* 0x000fe200078e0077 */
[----:B------:R-:W-:Y:S01]  /*64e0*/  I2FP.F32.S32 R214, R214 ;  /* 0x000000d600d67245 */ /* 0x000fe20000201400 */
[----:B------:R-:W-:Y:S01]  /*64f0*/  FFMA.FTZ R237, R237, -UR6, R40 ;  /* 0x80000006eded7c23 */ /* 0x000fe20008010028 */
[----:B------:R-:W-:Y:S01]  /*6500*/  FSEL R130, R130, -INF , !P1 ;  /* 0xff80000082827808 */ /* 0x000fe20004800000 */
[----:B------:R-:W-:Y:S01]  /*6510*/  IMAD.IADD R40, R199, 0x1, -R181 ;  /* 0x00000001c7287824 */ /* 0x000fe200078e0ab5 */
[----:B------:R-:W-:Y:S01]  /*6520*/  ISETP.GT.AND P1, PT, R33, R186, PT ;  /* 0x000000ba2100720c */ /* 0x000fe20003f24270 */
[----:B------:R-:W-:Y:S01]  /*6530*/  FFMA.FTZ R214, R214, -UR6, R25 ;  /* 0x80000006d6d67c23 */ /* 0x000fe20008010019 */
[----:B------:R-:W-:Y:S01]  /*6540*/  I2FP.F32.S32 R202, R202 ;  /* 0x000000ca00ca7245 */ /* 0x000fe20000201400 */
[C---:B------:R-:W-:Y:S01]  /*6550*/  IMAD.IADD R119, R199.reuse, 0x1, -R192 ;  /* 0x00000001c7777824 */ /* 0x040fe200078e0ac0 */
[----:B------:R-:W-:Y:S01]  /*6560*/  IABS R127, R127 ;  /* 0x0000007f007f7213 */ /* 0x000fe20000000000 */
[----:B------:R-:W-:Y:S01]  /*6570*/  IMAD.IADD R114, R199, 0x1, -R182 ;  /* 0x00000001c7727824 */ /* 0x000fe200078e0ab6 */
[----:B------:R-:W-:Y:S01]  /*6580*/  I2FP.F32.S32 R98, R98 ;  /* 0x0000006200627245 */ /* 0x000fe20000201400 */
[----:B------:R-:W-:Y:S01]  /*6590*/  FFMA.FTZ R202, R202, -UR6, R115 ;  /* 0x80000006caca7c23 */ /* 0x000fe20008010073 */
[----:B------:R-:W-:Y:S01]  /*65a0*/  FSEL R131, R131, -INF , !P2 ;  /* 0xff80000083837808 */ /* 0x000fe20005000000 */
[----:B------:R-:W-:Y:S01]  /*65b0*/  IMAD.IADD R92, R199, 0x1, -R52 ;  /* 0x00000001c75c7824 */ /* 0x000fe200078e0a34 */
[----:B------:R-:W-:Y:S01]  /*65c0*/  ISETP.GT.AND P2, PT, R33, R69, PT ;  /* 0x000000452100720c */ /* 0x000fe20003f44270 */
[----:B------:R-:W-:Y:S01]  /*65d0*/  FFMA.FTZ R115, R98, -UR6, R110 ;  /* 0x8000000662737c23 */ /* 0x000fe2000801006e */
[----:B------:R-:W-:Y:S01]  /*65e0*/  FSEL R25, R200, -INF , !P1 ;  /* 0xff800000c8197808 */ /* 0x000fe20004800000 */
[----:B------:R-:W-:Y:S01]  /*65f0*/  IMAD.IADD R98, R199, 0x1, -R194 ;  /* 0x00000001c7627824 */ /* 0x000fe200078e0ac2 */
[----:B------:R-:W-:Y:S01]  /*6600*/  ISETP.GT.AND P1, PT, R33, R155, PT ;  /* 0x0000009b2100720c */ /* 0x000fe20003f24270 */
[C---:B------:R-:W-:Y:S01]  /*6610*/  IMAD.IADD R110, R242.reuse, 0x1, -R74 ;  /* 0x00000001f26e7824 */ /* 0x040fe200078e0a4a */
[----:B------:R-:W-:Y:S01]  /*6620*/  I2FP.F32.S32 R127, R127 ;  /* 0x0000007f007f7245 */ /* 0x000fe20000201400 */
[----:B------:R-:W-:Y:S01]  /*6630*/  IMAD.IADD R200, R242, 0x1, -R52 ;  /* 0x00000001f2c87824 */ /* 0x000fe200078e0a34 */
[----:B------:R-:W-:-:S02]  /*6640*/  IABS R40, R40 ;  /* 0x0000002800287213 */ /* 0x000fc40000000000 */
[----:B------:R-:W-:Y:S01]  /*6650*/  I2FP.F32.S32 R233, R233 ;  /* 0x000000e900e97245 */ /* 0x000fe20000201400 */
[----:B------:R-:W-:Y:S01]  /*6660*/  FFMA.FTZ R127, R127, -UR6, R111 ;  /* 0x800000067f7f7c23 */ /* 0x000fe2000801006f */
[----:B------:R-:W-:Y:S01]  /*6670*/  I2FP.F32.S32 R224, R224 ;  /* 0x000000e000e07245 */ /* 0x000fe20000201400 */
[----:B------:R-:W-:Y:S01]  /*6680*/  IMAD.IADD R111, R199, 0x1, -R193 ;  /* 0x00000001c76f7824 */ /* 0x000fe200078e0ac1 */
[----:B------:R-:W-:Y:S01]  /*6690*/  FSEL R32, R201, -INF , !P2 ;  /* 0xff800000c9207808 */ /* 0x000fe20005000000 */
[----:B------:R-:W-:Y:S01]  /*66a0*/  FFMA.FTZ R233, R233, -UR6, R28 ;  /* 0x80000006e9e97c23 */ /* 0x000fe2000801001c */
[----:B------:R-:W-:Y:S01]  /*66b0*/  IABS R210, R210 ;  /* 0x000000d200d27213 */ /* 0x000fe20000000000 */
[----:B------:R-:W-:Y:S01]  /*66c0*/  FFMA.FTZ R224, R224, -UR6, R21 ;  /* 0x80000006e0e07c23 */ /* 0x000fe20008010015 */
[----:B------:R-:W-:Y:S02]  /*66d0*/  ISETP.GT.AND P2, PT, R33, R159, PT ;  /* 0x0000009f2100720c */ /* 0x000fe40003f44270 */
[----:B------:R-:W-:-:S02]  /*66e0*/  FSEL R20, R65, -INF , !P1 ;  /* 0xff80000041147808 */ /* 0x000fc40004800000 */
[----:B------:R-:W-:Y:S02]  /*66f0*/  ISETP.GT.AND P1, PT, R33, R135, PT ;  /* 0x000000872100720c */ /* 0x000fe40003f24270 */
[----:B------:R-:W-:Y:S02]  /*6700*/  I2FP.F32.S32 R40, R40 ;  /* 0x0000002800287245 */ /* 0x000fe40000201400 */
[----:B------:R-:W-:Y:S02]  /*6710*/  I2FP.F32.S32 R210, R210 ;  /* 0x000000d200d27245 */ /* 0x000fe40000201400 */
[----:B------:R-:W-:Y:S01]  /*6720*/  FSEL R57, R57, -INF , !P2 ;  /* 0xff80000039397808 */ /* 0x000fe20005000000 */
[----:B------:R-:W-:Y:S01]  /*6730*/  FFMA.FTZ R36, R40, -UR6, R36 ;  /* 0x8000000628247c23 */ /* 0x000fe20008010024 */
[----:B------:R-:W-:Y:S01]  /*6740*/  IABS R98, R98 ;  /* 0x0000006200627213 */ /* 0x000fe20000000000 */
[----:B------:R-:W-:Y:S01]  /*6750*/  FFMA.FTZ R210, R210, -UR6, R24 ;  /* 0x80000006d2d27c23 */ /* 0x000fe20008010018 */
[----:B------:R-:W-:-:S02]  /*6760*/  FSEL R21, R202, -INF , !P5 ;  /* 0xff800000ca157808 */ /* 0x000fc40006800000 */
[C---:B------:R-:W-:Y:S02]  /*6770*/  ISETP.GT.AND P2, PT, R33.reuse, R139, PT ;  /* 0x0000008b2100720c */ /* 0x040fe40003f44270 */
[----:B------:R-:W-:Y:S01]  /*6780*/  FSEL R28, R44, -INF , !P1 ;  /* 0xff8000002c1c7808 */ /* 0x000fe20004800000 */
[C---:B------:R-:W-:Y:S01]  /*6790*/  IMAD.IADD R44, R242.reuse, 0x1, -R72 ;  /* 0x00000001f22c7824 */ /* 0x040fe200078e0a48 */
[----:B------:R-:W-:Y:S02]  /*67a0*/  ISETP.GT.AND P5, PT, R33, R184, PT ;  /* 0x000000b82100720c */ /* 0x000fe40003fa4270 */
[----:B------:R-:W-:Y:S02]  /*67b0*/  IABS R111, R111 ;  /* 0x0000006f006f7213 */ /* 0x000fe40000000000 */
[----:B------:R-:W-:Y:S02]  /*67c0*/  I2FP.F32.S32 R98, R98 ;  /* 0x0000006200627245 */ /* 0x000fe40000201400 */
[----:B------:R-:W-:Y:S01]  /*67d0*/  FSEL R40, R49, -INF , !P2 ;  /* 0xff80000031287808 */ /* 0x000fe20005000000 */
[----:B------:R-:W-:Y:S01]  /*67e0*/  IMAD.IADD R49, R242, 0x1, -R101 ;  /* 0x00000001f2317824 */ /* 0x000fe200078e0a65 */
[----:B------:R-:W-:Y:S01]  /*67f0*/  FSEL R24, R161, -INF , !P5 ;  /* 0xff800000a1187808 */ /* 0x000fe20006800000 */
[----:B------:R-:W-:Y:S01]  /*6800*/  FFMA.FTZ R98, R98, -UR6, R16 ;  /* 0x8000000662627c23 */ /* 0x000fe20008010010 */
[----:B------:R-:W-:-:S02]  /*6810*/  ISETP.GT.AND P5, PT, R33, R151, PT ;  /* 0x000000972100720c */ /* 0x000fc40003fa4270 */
[----:B------:R-:W-:Y:S02]  /*6820*/  IABS R44, R44 ;  /* 0x0000002c002c7213 */ /* 0x000fe40000000000 */
[----:B------:R-:W-:Y:S02]  /*6830*/  I2FP.F32.S32 R111, R111 ;  /* 0x0000006f006f7245 */ /* 0x000fe40000201400 */
[----:B------:R-:W-:Y:S02]  /*6840*/  IABS R119, R119 ;  /* 0x0000007700777213 */ /* 0x000fe40000000000 */
[----:B------:R-:W-:Y:S01]  /*6850*/  FSEL R16, R61, -INF , !P5 ;  /* 0xff8000003d107808 */ /* 0x000fe20006800000 */
[----:B------:R-:W-:Y:S01]  /*6860*/  IMAD.IADD R61, R242, 0x1, -R174 ;  /* 0x00000001f23d7824 */ /* 0x000fe200078e0aae */
[----:B------:R-:W-:Y:S01]  /*6870*/  I2FP.F32.S32 R44, R44 ;  /* 0x0000002c002c7245 */ /* 0x000fe20000201400 */
[----:B------:R-:W-:Y:S01]  /*6880*/  FFMA.FTZ R111, R111, -UR6, R17 ;  /* 0x800000066f6f7c23 */ /* 0x000fe20008010011 */
[----:B------:R-:W-:-:S02]  /*6890*/  IABS R49, R49 ;  /* 0x0000003100317213 */ /* 0x000fc40000000000 */
[----:B------:R-:W-:Y:S01]  /*68a0*/  I2FP.F32.S32 R119, R119 ;  /* 0x0000007700777245 */ /* 0x000fe20000201400 */
[----:B------:R-:W-:Y:S01]  /*68b0*/  FFMA.FTZ R169, R44, -UR6, R169 ;  /* 0x800000062ca97c23 */ /* 0x000fe200080100a9 */
[----:B------:R-:W-:Y:S01]  /*68c0*/  IABS R114, R114 ;  /* 0x0000007200727213 */ /* 0x000fe20000000000 */
[C---:B------:R-:W-:Y:S01]  /*68d0*/  IMAD.IADD R44, R242.reuse, 0x1, -R100 ;  /* 0x00000001f22c7824 */ /* 0x040fe200078e0a64 */
[----:B------:R-:W-:Y:S01]  /*68e0*/  IABS R232, R232 ;  /* 0x000000e800e87213 */ /* 0x000fe20000000000 */
[----:B------:R-:W-:Y:S01]  /*68f0*/  FFMA.FTZ R119, R119, -UR6, R12 ;  /* 0x8000000677777c23 */ /* 0x000fe2000801000c */
[----:B------:R-:W-:Y:S01]  /*6900*/  FSEL R17, R115, -INF , !P3 ;  /* 0xff80000073117808 */ /* 0x000fe20005800000 */
[----:B------:R-:W-:Y:S01]  /*6910*/  IMAD.IADD R115, R242, 0x1, -R194 ;  /* 0x00000001f2737824 */ /* 0x000fe200078e0ac2 */
[----:B------:R-:W-:Y:S02]  /*6920*/  FSEL R127, R127, -INF , !P0 ;  /* 0xff8000007f7f7808 */ /* 0x000fe40004000000 */
[----:B------:R-:W-:-:S02]  /*6930*/  I2FP.F32.S32 R49, R49 ;  /* 0x0000003100317245 */ /* 0x000fc40000201400 */
[----:B------:R-:W-:Y:S02]  /*6940*/  IABS R236, R236 ;  /* 0x000000ec00ec7213 */ /* 0x000fe40000000000 */
[----:B------:R-:W-:Y:S01]  /*6950*/  ISETP.GT.AND P3, PT, R33, R177, PT ;  /* 0x000000b12100720c */ /* 0x000fe20003f64270 */
[----:B------:R-:W-:Y:S01]  /*6960*/  FFMA.FTZ R165, R49, -UR6, R165 ;  /* 0x8000000631a57c23 */ /* 0x000fe200080100a5 */
[----:B------:R-:W-:Y:S01]  /*6970*/  ISETP.GT.AND P0, PT, R33, R167, PT ;  /* 0x000000a72100720c */ /* 0x000fe20003f04270 */
[----:B------:R-:W-:Y:S01]  /*6980*/  IMAD.IADD R49, R242, 0x1, -R172 ;  /* 0x00000001f2317824 */ /* 0x000fe200078e0aac */
[----:B------:R-:W-:Y:S02]  /*6990*/  IABS R61, R61 ;  /* 0x0000003d003d7213 */ /* 0x000fe40000000000 */
[----:B------:R-:W-:Y:S02]  /*69a0*/  IABS R93, R93 ;  /* 0x0000005d005d7213 */ /* 0x000fe40000000000 */
[----:B------:R-:W-:-:S02]  /*69b0*/  I2FP.F32.S32 R114, R114 ;  /* 0x0000007200727245 */ /* 0x000fc40000201400 */
[----:B------:R-:W-:Y:S02]  /*69c0*/  I2FP.F32.S32 R232, R232 ;  /* 0x000000e800e87245 */ /* 0x000fe40000201400 */
[----:B------:R-:W-:Y:S01]  /*69d0*/  I2FP.F32.S32 R236, R236 ;  /* 0x000000ec00ec7245 */ /* 0x000fe20000201400 */
[----:B------:R-:W-:Y:S01]  /*69e0*/  FFMA.FTZ R114, R114, -UR6, R41 ;  /* 0x8000000672727c23 */ /* 0x000fe20008010029 */
[----:B------:R-:W-:Y:S01]  /*69f0*/  FSEL R12, R160, -INF , !P3 ;  /* 0xff800000a00c7808 */ /* 0x000fe20005800000 */
[----:B------:R-:W-:Y:S01]  /*6a00*/  FFMA.FTZ R232, R232, -UR6, R29 ;  /* 0x80000006e8e87c23 */ /* 0x000fe2000801001d */
[----:B------:R-:W-:Y:S01]  /*6a10*/  FSEL R64, R64, -INF , !P0 ;  /* 0xff80000040407808 */ /* 0x000fe20004000000 */
[----:B------:R-:W-:Y:S01]  /*6a20*/  FFMA.FTZ R236, R236, -UR6, R37 ;  /* 0x80000006ecec7c23 */ /* 0x000fe20008010025 */
[C---:B------:R-:W-:Y:S02]  /*6a30*/  ISETP.GT.AND P3, PT, R33.reuse, R147, PT ;  /* 0x000000932100720c */ /* 0x040fe40003f64270 */
[----:B------:R-:W-:-:S02]  /*6a40*/  ISETP.GT.AND P0, PT, R33, R143, PT ;  /* 0x0000008f2100720c */ /* 0x000fc40003f04270 */
[----:B------:R-:W-:Y:S02]  /*6a50*/  I2FP.F32.S32 R61, R61 ;  /* 0x0000003d003d7245 */ /* 0x000fe40000201400 */
[----:B------:R-:W-:Y:S02]  /*6a60*/  I2FP.F32.S32 R93, R93 ;  /* 0x0000005d005d7245 */ /* 0x000fe40000201400 */
[----:B------:R-:W-:Y:S01]  /*6a70*/  IABS R44, R44 ;  /* 0x0000002c002c7213 */ /* 0x000fe20000000000 */
[----:B------:R-:W-:Y:S01]  /*6a80*/  FFMA.FTZ R153, R61, -UR6, R153 ;  /* 0x800000063d997c23 */ /* 0x000fe20008010099 */
[----:B------:R-:W-:Y:S01]  /*6a90*/  FSEL R29, R60, -INF , !P3 ;  /* 0xff8000003c1d7808 */ /* 0x000fe20005800000 */
[----:B------:R-:W-:Y:S01]  /*6aa0*/  FFMA.FTZ R93, R93, -UR6, R5 ;  /* 0x800000065d5d7c23 */ /* 0x000fe20008010005 */
[----:B------:R-:W-:Y:S01]  /*6ab0*/  FSEL R41, R56, -INF , !P0 ;  /* 0xff80000038297808 */ /* 0x000fe20004000000 */
[----:B------:R-:W-:Y:S01]  /*6ac0*/  IMAD.IADD R61, R199, 0x1, -R53 ;  /* 0x00000001c73d7824 */ /* 0x000fe200078e0a35 */
[C---:B------:R-:W-:Y:S01]  /*6ad0*/  ISETP.GT.AND P5, PT, R33.reuse, R123, PT ;  /* 0x0000007b2100720c */ /* 0x040fe20003fa4270 */
[C---:B------:R-:W-:Y:S01]  /*6ae0*/  IMAD.IADD R5, R242.reuse, 0x1, -R182 ;  /* 0x00000001f2057824 */ /* 0x040fe200078e0ab6 */
[C---:B------:R-:W-:Y:S01]  /*6af0*/  ISETP.GT.AND P3, PT, R33.reuse, R118, PT ;  /* 0x000000762100720c */ /* 0x040fe20003f64270 */
[C---:B------:R-:W-:Y:S01]  /*6b00*/  IMAD.IADD R56, R242.reuse, 0x1, -R170 ;  /* 0x00000001f2387824 */ /* 0x040fe200078e0aaa */
[C---:B------:R-:W-:Y:S01]  /*6b10*/  ISETP.GT.AND P0, PT, R33.reuse, R104, PT ;  /* 0x000000682100720c */ /* 0x040fe20003f04270 */
[----:B------:R-:W-:Y:S01]  /*6b20*/  IMAD.IADD R60, R242, 0x1, -R99 ;  /* 0x00000001f23c7824 */ /* 0x000fe200078e0a63 */
[----:B------:R-:W-:-:S02]  /*6b30*/  ISETP.GT.AND P2, PT, R33, R102, PT ;  /* 0x000000662100720c */ /* 0x000fc40003f44270 */
[----:B------:R-:W-:Y:S02]  /*6b40*/  ISETP.GT.AND P1, PT, R33, R96, PT ;  /* 0x000000602100720c */ /* 0x000fe40003f24270 */
[----:B------:R-:W-:Y:S02]  /*6b50*/  I2FP.F32.S32 R44, R44 ;  /* 0x0000002c002c7245 */ /* 0x000fe40000201400 */
[----:B------:R-:W-:Y:S02]  /*6b60*/  IABS R49, R49 ;  /* 0x0000003100317213 */ /* 0x000fe40000000000 */
[----:B------:R-:W-:Y:S01]  /*6b70*/  FSEL R237, R237, -INF , !P5 ;  /* 0xff800000eded7808 */ /* 0x000fe20006800000 */
[----:B------:R-:W-:Y:S01]  /*6b80*/  FFMA.FTZ R196, R44, -UR6, R196 ;  /* 0x800000062cc47c23 */ /* 0x000fe200080100c4 */
[----:B------:R-:W-:Y:S01]  /*6b90*/  FSEL R37, R114, -INF , !P3 ;  /* 0xff80000072257808 */ /* 0x000fe20005800000 */
[----:B------:R-:W-:Y:S01]  /*6ba0*/  IMAD.IADD R44, R242, 0x1, -R176 ;  /* 0x00000001f22c7824 */ /* 0x000fe200078e0ab0 */
[----:B------:R-:W-:Y:S01]  /*6bb0*/  FSEL R36, R36, -INF , !P0 ;  /* 0xff80000024247808 */ /* 0x000fe20004000000 */
[----:B------:R-:W-:Y:S01]  /*6bc0*/  IMAD.IADD R114, R242, 0x1, -R187 ;  /* 0x00000001f2727824 */ /* 0x000fe200078e0abb */
[----:B------:R-:W-:-:S02]  /*6bd0*/  FSEL R236, R236, -INF , !P2 ;  /* 0xff800000ecec7808 */ /* 0x000fc40005000000 */
[----:B------:R-:W-:Y:S02]  /*6be0*/  FSEL R216, R216, -INF , !P1 ;  /* 0xff800000d8d87808 */ /* 0x000fe40004800000 */
[----:B------:R-:W-:Y:S02]  /*6bf0*/  I2FP.F32.S32 R49, R49 ;  /* 0x0000003100317245 */ /* 0x000fe40000201400 */
[C---:B------:R-:W-:Y:S02]  /*6c00*/  ISETP.GT.AND P5, PT, R33.reuse, R91, PT ;  /* 0x0000005b2100720c */ /* 0x040fe40003fa4270 */
[----:B------:R-:W-:Y:S01]  /*6c10*/  ISETP.GT.AND P3, PT, R33, R90, PT ;  /* 0x0000005a2100720c */ /* 0x000fe20003f64270 */
[----:B------:R-:W-:Y:S01]  /*6c20*/  FFMA.FTZ R149, R49, -UR6, R149 ;  /* 0x8000000631957c23 */ /* 0x000fe20008010095 */
[----:B------:R-:W-:Y:S01]  /*6c30*/  ISETP.GT.AND P0, PT, R33, R89, PT ;  /* 0x000000592100720c */ /* 0x000fe20003f04270 */
[----:B------:R-:W-:Y:S01]  /*6c40*/  IMAD.IADD R49, R199, 0x1, -R48 ;  /* 0x00000001c7317824 */ /* 0x000fe200078e0a30 */
[----:B------:R-:W-:-:S02]  /*6c50*/  ISETP.GT.AND P2, PT, R33, R88, PT ;  /* 0x000000582100720c */ /* 0x000fc40003f44270 */
[----:B------:R-:W-:Y:S02]  /*6c60*/  ISETP.GT.AND P1, PT, R33, R87, PT ;  /* 0x000000572100720c */ /* 0x000fe40003f24270 */
[----:B------:R-:W-:Y:S02]  /*6c70*/  IABS R61, R61 ;  /* 0x0000003d003d7213 */ /* 0x000fe40000000000 */
[----:B------:R-:W-:Y:S02]  /*6c80*/  IABS R5, R5 ;  /* 0x0000000500057213 */ /* 0x000fe40000000000 */
[----:B------:R-:W-:Y:S02]  /*6c90*/  FSEL R215, R215, -INF , !P5 ;  /* 0xff800000d7d77808 */ /* 0x000fe40006800000 */
        /* <DEDUP_REMOVED lines=8> */
[----:B------:R-:W-:Y:S02]  /*6d20*/  ISETP.GT.AND P1, PT, R33, R76, PT ;  /* 0x0000004c2100720c */ /* 0x000fe40003f24270 */
        /* <DEDUP_REMOVED lines=8> */
[----:B------:R-:W-:Y:S01]  /*6db0*/  FSEL R98, R98, -INF , !P0 ;  /* 0xff80000062627808 */ /* 0x000fe20004000000 */
[C---:B------:R-:W-:Y:S01]  /*6dc0*/  IMAD.IADD R5, R242.reuse, 0x1, -R188 ;  /* 0x00000001f2057824 */ /* 0x040fe200078e0abc */
[----:B------:R-:W-:Y:S01]  /*6dd0*/  FSEL R65, R111, -INF , !P2 ;  /* 0xff8000006f417808 */ /* 0x000fe20005000000 */
[----:B------:R-:W-:Y:S01]  /*6de0*/  IMAD.IADD R111, R242, 0x1, -R195 ;  /* 0x00000001f26f7824 */ /* 0x000fe200078e0ac3 */
[----:B------:R-:W-:-:S02]  /*6df0*/  FSEL R119, R119, -INF , !P1 ;  /* 0xff80000077777808 */ /* 0x000fc40004800000 */
[C---:B------:R-:W-:Y:S02]  /*6e00*/  ISETP.GT.AND P5, PT, R33.reuse, R73, PT ;  /* 0x000000492100720c */ /* 0x040fe40003fa4270 */
[C---:B------:R-:W-:Y:S02]  /*6e10*/  ISETP.GT.AND P3, PT, R33.reuse, R70, PT ;  /* 0x000000462100720c */ /* 0x040fe40003f64270 */
        /* <DEDUP_REMOVED lines=8> */
[----:B------:R-:W-:Y:S01]  /*6ea0*/  I2FP.F32.S32 R49, R49 ;  /* 0x0000003100317245 */ /* 0x000fe20000201400 */
[----:B------:R-:W-:Y:S01]  /*6eb0*/  IMAD.IADD R44, R199, 0x1, -R80 ;  /* 0x00000001c72c7824 */ /* 0x000fe200078e0a50 */
[----:B------:R-:W-:Y:S02]  /*6ec0*/  IABS R92, R92 ;  /* 0x0000005c005c7213 */ /* 0x000fe40000000000 */
[----:B------:R-:W-:Y:S01]  /*6ed0*/  IABS R61, R61 ;  /* 0x0000003d003d7213 */ /* 0x000fe20000000000 */
[----:B------:R-:W-:Y:S01]  /*6ee0*/  FFMA.FTZ R9, R49, -UR6, R9 ;  /* 0x8000000631097c23 */ /* 0x000fe20008010009 */
[----:B------:R-:W-:Y:S01]  /*6ef0*/  IABS R5, R5 ;  /* 0x0000000500057213 */ /* 0x000fe20000000000 */
[----:B------:R-:W-:Y:S01]  /*6f00*/  IMAD.IADD R49, R242, 0x1, -R181 ;  /* 0x00000001f2317824 */ /* 0x000fe200078e0ab5 */
[----:B------:R-:W-:-:S02]  /*6f10*/  IABS R110, R110 ;  /* 0x0000006e006e7213 */ /* 0x000fc40000000000 */
[----:B------:R-:W-:Y:S02]  /*6f20*/  I2FP.F32.S32 R33, R33 ;  /* 0x0000002100217245 */ /* 0x000fe40000201400 */
[----:B------:R-:W-:Y:S02]  /*6f30*/  I2FP.F32.S32 R92, R92 ;  /* 0x0000005c005c7245 */ /* 0x000fe40000201400 */
[----:B------:R-:W-:Y:S01]  /*6f40*/  I2FP.F32.S32 R61, R61 ;  /* 0x0000003d003d7245 */ /* 0x000fe20000201400 */
[----:B------:R-:W-:Y:S01]  /*6f50*/  FFMA.FTZ R156, R33, -UR6, R156 ;  /* 0x80000006219c7c23 */ /* 0x000fe2000801009c */
[----:B------:R-:W-:Y:S01]  /*6f60*/  I2FP.F32.S32 R5, R5 ;  /* 0x0000000500057245 */ /* 0x000fe20000201400 */
[----:B------:R-:W-:Y:S01]  /*6f70*/  FFMA.FTZ R13, R92, -UR6, R13 ;  /* 0x800000065c0d7c23 */ /* 0x000fe2000801000d */
[----:B------:R-:W-:Y:S01]  /*6f80*/  I2FP.F32.S32 R110, R110 ;  /* 0x0000006e006e7245 */ /* 0x000fe20000201400 */
[----:B------:R-:W-:Y:S01]  /*6f90*/  FFMA.FTZ R144, R61, -UR6, R144 ;  /* 0x800000063d907c23 */ /* 0x000fe20008010090 */
[----:B------:R-:W-:Y:S01]  /*6fa0*/  IABS R44, R44 ;  /* 0x0000002c002c7213 */ /* 0x000fe20000000000 */
[----:B------:R-:W-:Y:S01]  /*6fb0*/  FFMA.FTZ R128, R5, -UR6, R128 ;  /* 0x8000000605807c23 */ /* 0x000fe20008010080 */
[----:B------:R-:W-:Y:S01]  /*6fc0*/  IABS R56, R56 ;  /* 0x0000003800387213 */ /* 0x000fe20000000000 */
[----:B------:R-:W-:Y:S01]  /*6fd0*/  FFMA.FTZ R168, R110, -UR6, R168 ;  /* 0x800000066ea87c23 */ /* 0x000fe200080100a8 */
[----:B------:R-:W-:Y:S01]  /*6fe0*/  I2FP.F32.S32 R44, R44 ;  /* 0x0000002c002c7245 */ /* 0x000fe20000201400 */
[C---:B------:R-:W-:Y:S01]  /*6ff0*/  IMAD.IADD R33, R242.reuse, 0x1, -R173 ;  /* 0x00000001f2217824 */ /* 0x040fe200078e0aad */
[----:B------:R-:W-:Y:S01]  /*7000*/  IABS R49, R49 ;  /* 0x0000003100317213 */ /* 0x000fe20000000000 */
[C---:B------:R-:W-:Y:S01]  /*7010*/  IMAD.IADD R61, R242.reuse, 0x1, -R189 ;  /* 0x00000001f23d7824 */ /* 0x040fe200078e0abd */
[----:B------:R-:W-:Y:S01]  /*7020*/  IABS R60, R60 ;  /* 0x0000003c003c7213 */ /* 0x000fe20000000000 */
[C---:B------:R-:W-:Y:S01]  /*7030*/  VIADD R5, R242.reuse, -UR24 ;  /* 0x80000018f2057c36 */ /* 0x040fe20008000000 */
[----:B------:R-:W-:Y:S01]  /*7040*/  I2FP.F32.S32 R56, R56 ;  /* 0x0000003800387245 */ /* 0x000fe20000201400 */
[----:B------:R-:W-:Y:S01]  /*7050*/  IMAD.IADD R110, R242, 0x1, -R198 ;  /* 0x00000001f26e7824 */ /* 0x000fe200078e0ac6 */
[----:B------:R-:W-:Y:S01]  /*7060*/  IABS R111, R111 ;  /* 0x0000006f006f7213 */ /* 0x000fe20000000000 */
[----:B------:R-:W-:Y:S01]  /*7070*/  FFMA.FTZ R4, R44, -UR6, R4 ;  /* 0x800000062c047c23 */ /* 0x000fe20008010004 */
[----:B------:R-:W-:Y:S01]  /*7080*/  I2FP.F32.S32 R49, R49 ;  /* 0x0000003100317245 */ /* 0x000fe20000201400 */
[C---:B------:R-:W-:Y:S01]  /*7090*/  IMAD.IADD R92, R242.reuse, 0x1, -R190 ;  /* 0x00000001f25c7824 */ /* 0x040fe200078e0abe */
[----:B------:R-:W-:Y:S01]  /*70a0*/  I2FP.F32.S32 R60, R60 ;  /* 0x0000003c003c7245 */ /* 0x000fe20000201400 */
[----:B------:R-:W-:Y:S01]  /*70b0*/  IMAD.IADD R44, R242, 0x1, -R180 ;  /* 0x00000001f22c7824 */ /* 0x000fe200078e0ab4 */
[----:B------:R-:W-:Y:S01]  /*70c0*/  FSEL R95, R13, -INF , !P5 ;  /* 0xff8000000d5f7808 */ /* 0x000fe20006800000 */
[----:B------:R-:W-:Y:S01]  /*70d0*/  FFMA.FTZ R164, R56, -UR6, R164 ;  /* 0x8000000638a47c23 */ /* 0x000fe200080100a4 */
[----:B------:R-:W-:Y:S01]  /*70e0*/  IABS R33, R33 ;  /* 0x0000002100217213 */ /* 0x000fe20000000000 */
[----:B------:R-:W-:Y:S01]  /*70f0*/  IMAD.IADD R56, R242, 0x1, -R175 ;  /* 0x00000001f2387824 */ /* 0x000fe200078e0aaf */
[----:B------:R-:W-:Y:S01]  /*7100*/  IABS R61, R61 ;  /* 0x0000003d003d7213 */ /* 0x000fe20000000000 */
[----:B------:R-:W-:Y:S01]  /*7110*/  FFMA.FTZ R49, R49, -UR6, R140 ;  /* 0x8000000631317c23 */ /* 0x000fe2000801008c */
[----:B------:R-:W-:Y:S01]  /*7120*/  I2FP.F32.S32 R111, R111 ;  /* 0x0000006f006f7245 */ /* 0x000fe20000201400 */
[----:B------:R-:W-:Y:S01]  /*7130*/  FFMA.FTZ R60, R60, -UR6, R197 ;  /* 0x800000063c3c7c23 */ /* 0x000fe200080100c5 */
[----:B------:R-:W-:Y:S01]  /*7140*/  ISETP.GT.AND P5, PT, R5, R69, PT ;  /* 0x000000450500720c */ /* 0x000fe20003fa4270 */
[----:B------:R-:W-:Y:S01]  /*7150*/  IMAD.IADD R197, R242, 0x1, -R80 ;  /* 0x00000001f2c57824 */ /* 0x000fe200078e0a50 */
[----:B------:R-:W-:Y:S01]  /*7160*/  IABS R220, R220 ;  /* 0x000000dc00dc7213 */ /* 0x000fe20000000000 */
[----:B------:R-:W-:Y:S01]  /*7170*/  FFMA.FTZ R111, R111, -UR6, R125 ;  /* 0x800000066f6f7c23 */ /* 0x000fe2000801007d */
[----:B------:R-:W-:-:S02]  /*7180*/  IABS R110, R110 ;  /* 0x0000006e006e7213 */ /* 0x000fc40000000000 */
[----:B------:R-:W-:Y:S02]  /*7190*/  I2FP.F32.S32 R33, R33 ;  /* 0x0000002100217245 */ /* 0x000fe40000201400 */
[----:B------:R-:W-:Y:S02]  /*71a0*/  IABS R92, R92 ;  /* 0x0000005c005c7213 */ /* 0x000fe40000000000 */
[----:B------:R-:W-:Y:S01]  /*71b0*/  I2FP.F32.S32 R61, R61 ;  /* 0x0000003d003d7245 */ /* 0x000fe20000201400 */
[----:B------:R-:W-:Y:S01]  /*71c0*/  FFMA.FTZ R33, R33, -UR6, R148 ;  /* 0x8000000621217c23 */ /* 0x000fe20008010094 */
[----:B------:R-:W-:Y:S02]  /*71d0*/  FSEL R140, R168, -INF , !P5 ;  /* 0xff800000a88c7808 */ /* 0x000fe40006800000 */
[----:B------:R-:W-:Y:S01]  /*71e0*/  IABS R44, R44 ;  /* 0x0000002c002c7213 */ /* 0x000fe20000000000 */
[----:B------:R-:W-:Y:S01]  /*71f0*/  FFMA.FTZ R133, R61, -UR6, R133 ;  /* 0x800000063d857c23 */ /* 0x000fe20008010085 */
[----:B------:R-:W-:Y:S01]  /*7200*/  I2FP.F32.S32 R220, R220 ;  /* 0x000000dc00dc7245 */ /* 0x000fe20000201400 */
[----:B------:R-:W-:Y:S01]  /*7210*/  IMAD.IADD R61, R242, 0x1, -R193 ;  /* 0x00000001f23d7824 */ /* 0x000fe200078e0ac1 */
[----:B------:R-:W-:-:S02]  /*7220*/  I2FP.F32.S32 R110, R110 ;  /* 0x0000006e006e7245 */ /* 0x000fc40000201400 */
[C---:B------:R-:W-:Y:S01]  /*7230*/  ISETP.GT.AND P5, PT, R5.reuse, R159, PT ;  /* 0x0000009f0500720c */ /* 0x040fe20003fa4270 */
[----:B------:R-:W-:Y:S01]  /*7240*/  FFMA.FTZ R220, R220, -UR6, R137 ;  /* 0x80000006dcdc7c23 */ /* 0x000fe20008010089 */
[----:B------:R-:W-:Y:S01]  /*7250*/  IABS R221, R221 ;  /* 0x000000dd00dd7213 */ /* 0x000fe20000000000 */
[----:B------:R-:W-:Y:S01]  /*7260*/  FFMA.FTZ R110, R110, -UR6, R124 ;  /* 0x800000066e6e7c23 */ /* 0x000fe2000801007c */
[----:B------:R-:W-:Y:S02]  /*7270*/  FSEL R125, R8, -INF , !P3 ;  /* 0xff800000087d7808 */ /* 0x000fe40005800000 */
[----:B------:R-:W-:Y:S02]  /*7280*/  IABS R56, R56 ;  /* 0x0000003800387213 */ /* 0x000fe40000000000 */
[----:B------:R-:W-:Y:S02]  /*7290*/  ISETP.GT.AND P3, PT, R5, R186, PT ;  /* 0x000000ba0500720c */ /* 0x000fe40003f64270 */
[----:B------:R-:W-:-:S02]  /*72a0*/  I2FP.F32.S32 R92, R92 ;  /* 0x0000005c005c7245 */ /* 0x000fc40000201400 */
[----:B------:R-:W-:Y:S02]  /*72b0*/  I2FP.F32.S32 R44, R44 ;  /* 0x0000002c002c7245 */ /* 0x000fe40000201400 */
[----:B------:R-:W-:Y:S01]  /*72c0*/  FSEL R60, R60, -INF , !P5 ;  /* 0xff8000003c3c7808 */ /* 0x000fe20006800000 */
[----:B------:R-:W-:Y:S01]  /*72d0*/  FFMA.FTZ R132, R92, -UR6, R132 ;  /* 0x800000065c847c23 */ /* 0x000fe20008010084 */
[----:B------:R-:W-:Y:S01]  /*72e0*/  I2FP.F32.S32 R221, R221 ;  /* 0x000000dd00dd7245 */ /* 0x000fe20000201400 */
[----:B------:R-:W-:Y:S01]  /*72f0*/  FFMA.FTZ R44, R44, -UR6, R141 ;  /* 0x800000062c2c7c23 */ /* 0x000fe2000801008d */
[----:B------:R-:W-:Y:S01]  /*7300*/  ISETP.GT.AND P5, PT, R5, R139, PT ;  /* 0x0000008b0500720c */ /* 0x000fe20003fa4270 */
[----:B------:R-:W-:Y:S01]  /*7310*/  IMAD.IADD R92, R242, 0x1, -R192 ;  /* 0x00000001f25c7824 */ /* 0x000fe200078e0ac0 */
[----:B------:R-:W-:Y:S01]  /*7320*/  I2FP.F32.S32 R56, R56 ;  /* 0x0000003800387245 */ /* 0x000fe20000201400 */
[----:B------:R-:W-:Y:S01]  /*7330*/  FFMA.FTZ R221, R221, -UR6, R136 ;  /* 0x80000006dddd7c23 */ /* 0x000fe20008010088 */
[----:B------:R-:W-:-:S02]  /*7340*/  FSEL R124, R9, -INF , !P0 ;  /* 0xff800000097c7808 */ /* 0x000fc40004000000 */
[----:B------:R-:W-:Y:S01]  /*7350*/  FSEL R94, R4, -INF , !P2 ;  /* 0xff800000045e7808 */ /* 0x000fe20005000000 */
[----:B------:R-:W-:Y:S01]  /*7360*/  FFMA.FTZ R56, R56, -UR6, R152 ;  /* 0x8000000638387c23 */ /* 0x000fe20008010098 */
[----:B------:R-:W-:Y:S02]  /*7370*/  FSEL R93, R93, -INF , !P1 ;  /* 0xff8000005d5d7808 */ /* 0x000fe40004800000 */
[----:B------:R-:W-:Y:S02]  /*7380*/  FSEL R137, R169, -INF , !P3 ;  /* 0xff800000a9897808 */ /* 0x000fe40005800000 */
[C---:B------:R-:W-:Y:S02]  /*7390*/  ISETP.GT.AND P0, PT, R5.reuse, R184, PT ;  /* 0x000000b80500720c */ /* 0x040fe40003f04270 */
[C---:B------:R-:W-:Y:S02]  /*73a0*/  ISETP.GT.AND P2, PT, R5.reuse, R177, PT ;  /* 0x000000b10500720c */ /* 0x040fe40003f44270 */
[----:B------:R-:W-:-:S02]  /*73b0*/  ISETP.GT.AND P1, PT, R5, R167, PT ;  /* 0x000000a70500720c */ /* 0x000fc40003f24270 */
[----:B------:R-:W-:Y:S02]  /*73c0*/  ISETP.GT.AND P3, PT, R5, R155, PT ;  /* 0x0000009b0500720c */ /* 0x000fe40003f64270 */
[----:B------:R-:W-:Y:S02]  /*73d0*/  IABS R115, R115 ;  /* 0x0000007300737213 */ /* 0x000fe40000000000 */
[----:B------:R-:W-:Y:S02]  /*73e0*/  FSEL R33, R33, -INF , !P5 ;  /* 0xff80000021217808 */ /* 0x000fe40006800000 */
[----:B------:R-:W-:Y:S02]  /*73f0*/  IABS R61, R61 ;  /* 0x0000003d003d7213 */ /* 0x000fe40000000000 */
[----:B------:R-:W-:Y:S02]  /*7400*/  ISETP.GT.AND P5, PT, R5, R102, PT ;  /* 0x000000660500720c */ /* 0x000fe40003fa4270 */
[----:B------:R-:W-:-:S02]  /*7410*/  FSEL R136, R164, -INF , !P0 ;  /* 0xff800000a4887808 */ /* 0x000fc40004000000 */
[----:B------:R-:W-:Y:S02]  /*7420*/  FSEL R4, R165, -INF , !P2 ;  /* 0xff800000a5047808 */ /* 0x000fe40005000000 */
[----:B------:R-:W-:Y:S02]  /*7430*/  FSEL R13, R196, -INF , !P1 ;  /* 0xff800000c40d7808 */ /* 0x000fe40004800000 */
[----:B------:R-:W-:Y:S02]  /*7440*/  FSEL R9, R156, -INF , !P3 ;  /* 0xff8000009c097808 */ /* 0x000fe40005800000 */
[----:B------:R-:W-:Y:S02]  /*7450*/  IABS R114, R114 ;  /* 0x0000007200727213 */ /* 0x000fe40000000000 */
[C---:B------:R-:W-:Y:S02]  /*7460*/  ISETP.GT.AND P0, PT, R5.reuse, R151, PT ;  /* 0x000000970500720c */ /* 0x040fe40003f04270 */
[----:B------:R-:W-:-:S02]  /*7470*/  ISETP.GT.AND P2, PT, R5, R147, PT ;  /* 0x000000930500720c */ /* 0x000fc40003f44270 */
[C---:B------:R-:W-:Y:S02]  /*7480*/  ISETP.GT.AND P1, PT, R5.reuse, R143, PT ;  /* 0x0000008f0500720c */ /* 0x040fe40003f24270 */
[----:B------:R-:W-:Y:S02]  /*7490*/  ISETP.GT.AND P3, PT, R5, R135, PT ;  /* 0x000000870500720c */ /* 0x000fe40003f64270 */
[----:B------:R-:W-:Y:S02]  /*74a0*/  I2FP.F32.S32 R115, R115 ;  /* 0x0000007300737245 */ /* 0x000fe40000201400 */
[----:B------:R-:W-:Y:S02]  /*74b0*/  IABS R92, R92 ;  /* 0x0000005c005c7213 */ /* 0x000fe40000000000 */
[----:B------:R-:W-:Y:S01]  /*74c0*/  I2FP.F32.S32 R61, R61 ;  /* 0x0000003d003d7245 */ /* 0x000fe20000201400 */
[----:B------:R-:W-:Y:S01]  /*74d0*/  FFMA.FTZ R115, R115, -UR6, R120 ;  /* 0x8000000673737c23 */ /* 0x000fe20008010078 */
[----:B------:R-:W-:-:S02]  /*74e0*/  FSEL R44, R44, -INF , !P5 ;  /* 0xff8000002c2c7808 */ /* 0x000fc40006800000 */
[----:B------:R-:W-:Y:S01]  /*74f0*/  ISETP.GT.AND P5, PT, R5, R88, PT ;  /* 0x000000580500720c */ /* 0x000fe20003fa4270 */
[----:B------:R-:W-:Y:S01]  /*7500*/  FFMA.FTZ R61, R61, -UR6, R121 ;  /* 0x800000063d3d7c23 */ /* 0x000fe20008010079 */
[----:B------:R-:W-:Y:S02]  /*7510*/  I2FP.F32.S32 R114, R114 ;  /* 0x0000007200727245 */ /* 0x000fe40000201400 */
[----:B------:R-:W-:Y:S02]  /*7520*/  FSEL R8, R157, -INF , !P0 ;  /* 0xff8000009d087808 */ /* 0x000fe40004000000 */
[----:B------:R-:W-:Y:S01]  /*7530*/  FSEL R56, R56, -INF , !P2 ;  /* 0xff80000038387808 */ /* 0x000fe20005000000 */
[----:B------:R-:W-:Y:S01]  /*7540*/  FFMA.FTZ R114, R114, -UR6, R129 ;  /* 0x8000000672727c23 */ /* 0x000fe20008010081 */
[----:B------:R-:W-:Y:S02]  /*7550*/  FSEL R153, R153, -INF , !P1 ;  /* 0xff80000099997808 */ /* 0x000fe40004800000 */
[----:B------:R-:W-:-:S02]  /*7560*/  FSEL R152, R149, -INF , !P3 ;  /* 0xff80000095987808 */ /* 0x000fc40005800000 */
[C---:B------:R-:W-:Y:S02]  /*7570*/  ISETP.GT.AND P0, PT, R5.reuse, R123, PT ;  /* 0x0000007b0500720c */ /* 0x040fe40003f04270 */
[C---:B------:R-:W-:Y:S02]  /*7580*/  ISETP.GT.AND P2, PT, R5.reuse, R118, PT ;  /* 0x000000760500720c */ /* 0x040fe40003f44270 */
[C---:B------:R-:W-:Y:S02]  /*7590*/  ISETP.GT.AND P1, PT, R5.reuse, R104, PT ;  /* 0x000000680500720c */ /* 0x040fe40003f24270 */
[C---:B------:R-:W-:Y:S02]  /*75a0*/  ISETP.GT.AND P3, PT, R5.reuse, R96, PT ;  /* 0x000000600500720c */ /* 0x040fe40003f64270 */
[----:B------:R-:W-:Y:S02]  /*75b0*/  I2FP.F32.S32 R92, R92 ;  /* 0x0000005c005c7245 */ /* 0x000fe40000201400 */
[----:B------:R-:W-:Y:S01]  /*75c0*/  FSEL R120, R128, -INF , !P5 ;  /* 0xff80000080787808 */ /* 0x000fe20006800000 */
[----:B------:R-:W-:Y:S01]  /*75d0*/  IMAD.MOV.U32 R128, RZ, RZ, 0x1 ;  /* 0x00000001ff807424 */ /* 0x000fe200078e00ff */
[----:B------:R-:W-:Y:S01]  /*75e0*/  ISETP.GT.AND P5, PT, R5, R78, PT ;  /* 0x0000004e0500720c */ /* 0x000fe20003fa4270 */
[----:B------:R-:W-:Y:S01]  /*75f0*/  FFMA.FTZ R121, R92, -UR6, R116 ;  /* 0x800000065c797c23 */ /* 0x000fe20008010074 */
[----:B------:R-:W-:Y:S01]  /*7600*/  FSEL R149, R144, -INF , !P0 ;  /* 0xff80000090957808 */ /* 0x000fe20004000000 */
[----:B------:R-:W-:Y:S01]  /*7610*/  VIADD R144, R242, 0x48 ;  /* 0x00000048f2907836 */ /* 0x000fe20000000000 */
[----:B------:R-:W-:Y:S01]  /*7620*/  FSEL R148, R145, -INF , !P2 ;  /* 0xff80000091947808 */ /* 0x000fe20005000000 */
[----:B------:R-:W-:Y:S01]  /*7630*/  IMAD.MOV.U32 R92, RZ, RZ, 0x9 ;  /* 0x00000009ff5c7424 */ /* 0x000fe200078e00ff */
[----:B------:R-:W-:Y:S01]  /*7640*/  FSEL R49, R49, -INF , !P1 ;  /* 0xff80000031317808 */ /* 0x000fe20004800000 */
[C---:B------:R-:W-:Y:S01]  /*7650*/  IMAD.IADD R74, R144.reuse, 0x1, -R74 ;  /* 0x00000001904a7824 */ /* 0x040fe200078e0a4a */
[----:B------:R-:W-:Y:S01]  /*7660*/  FSEL R221, R221, -INF , !P3 ;  /* 0xff800000dddd7808 */ /* 0x000fe20005800000 */
[C---:B------:R-:W-:Y:S01]  /*7670*/  IMAD.IADD R129, R144.reuse, 0x1, -R80 ;  /* 0x0000000190817824 */ /* 0x040fe200078e0a50 */
[C---:B------:R-:W-:Y:S01]  /*7680*/  ISETP.GT.AND P0, PT, R5.reuse, R91, PT ;  /* 0x0000005b0500720c */ /* 0x040fe20003f04270 */
[C---:B------:R-:W-:Y:S01]  /*7690*/  IMAD.IADD R80, R144.reuse, 0x1, -R72 ;  /* 0x0000000190507824 */ /* 0x040fe200078e0a48 */
[C---:B------:R-:W-:Y:S01]  /*76a0*/  ISETP.GT.AND P2, PT, R5.reuse, R90, PT ;  /* 0x0000005a0500720c */ /* 0x040fe20003f44270 */
[C---:B------:R-:W-:Y:S01]  /*76b0*/  IMAD.IADD R170, R144.reuse, 0x1, -R170 ;  /* 0x0000000190aa7824 */ /* 0x040fe200078e0aaa */
[C---:B------:R-:W-:Y:S01]  /*76c0*/  ISETP.GT.AND P1, PT, R5.reuse, R89, PT ;  /* 0x000000590500720c */ /* 0x040fe20003f24270 */
[C---:B------:R-:W-:Y:S01]  /*76d0*/  IMAD.IADD R72, R144.reuse, 0x1, -R101 ;  /* 0x0000000190487824 */ /* 0x040fe200078e0a65 */
[----:B------:R-:W-:Y:S01]  /*76e0*/  ISETP.GT.AND P3, PT, R5, R87, PT ;  /* 0x000000570500720c */ /* 0x000fe20003f64270 */
[----:B------:R-:W-:Y:S01]  /*76f0*/  IMAD.IADD R176, R144, 0x1, -R176 ;  /* 0x0000000190b07824 */ /* 0x000fe200078e0ab0 */
[----:B------:R-:W-:Y:S01]  /*7700*/  FSEL R116, R61, -INF , !P5 ;  /* 0xff8000003d747808 */ /* 0x000fe20006800000 */
[----:B------:R-:W-:Y:S01]  /*7710*/  IMAD.MOV.U32 R61, RZ, RZ, 0x41 ;  /* 0x00000041ff3d7424 */ /* 0x000fe200078e00ff */
[----:B------:R-:W-:Y:S01]  /*7720*/  FSEL R220, R220, -INF , !P0 ;  /* 0xff800000dcdc7808 */ /* 0x000fe20004000000 */
[----:B------:R-:W-:Y:S01]  /*7730*/  IMAD.IADD R175, R144, 0x1, -R175 ;  /* 0x0000000190af7824 */ /* 0x000fe200078e0aaf */
[----:B------:R-:W-:Y:S01]  /*7740*/  FSEL R219, R132, -INF , !P2 ;  /* 0xff80000084db7808 */ /* 0x000fe20005000000 */
[C---:B------:R-:W-:Y:S01]  /*7750*/  IMAD.IADD R174, R144.reuse, 0x1, -R174 ;  /* 0x0000000190ae7824 */ /* 0x040fe200078e0aae */
[----:B------:R-:W-:Y:S01]  /*7760*/  FSEL R218, R133, -INF , !P1 ;  /* 0xff80000085da7808 */ /* 0x000fe20004800000 */
[----:B------:R-:W-:Y:S01]  /*7770*/  IMAD.IADD R173, R144, 0x1, -R173 ;  /* 0x0000000190ad7824 */ /* 0x000fe200078e0aad */
        /* <DEDUP_REMOVED lines=10> */
[----:B------:R-:W-:Y:S01]  /*7820*/  VIADDMNMX R249, R71, R61, UR26, PT ;  /* 0x0000001a47f97e46 */ /* 0x000fe2000b80013d */
[----:B------:R-:W-:Y:S01]  /*7830*/  IMAD.IADD R61, R242, 0x1, -R53 ;  /* 0x00000001f23d7824 */ /* 0x000fe200078e0a35 */
[----:B------:R-:W-:Y:S01]  /*7840*/  FSEL R110, R110, -INF , !P0 ;  /* 0xff8000006e6e7808 */ /* 0x000fe20004000000 */
[C---:B------:R-:W-:Y:S01]  /*7850*/  IMAD.IADD R179, R144.reuse, 0x1, -R179 ;  /* 0x0000000190b37824 */ /* 0x040fe200078e0ab3 */
[----:B------:R-:W-:Y:S01]  /*7860*/  FSEL R111, R111, -INF , !P2 ;  /* 0xff8000006f6f7808 */ /* 0x000fe20005000000 */
[C---:B------:R-:W-:Y:S01]  /*7870*/  IMAD.IADD R191, R144.reuse, 0x1, -R191 ;  /* 0x0000000190bf7824 */ /* 0x040fe200078e0abf */
        /* <DEDUP_REMOVED lines=13> */
[----:B------:R-:W-:Y:S01]  /*7950*/  IMAD.MOV.U32 R5, RZ, RZ, 0x49 ;  /* 0x00000049ff057424 */ /* 0x000fe200078e00ff */
[----:B------:R-:W-:Y:S01]  /*7960*/  IABS R61, R61 ;  /* 0x0000003d003d7213 */ /* 0x000fe20000000000 */
[C---:B------:R-:W-:Y:S01]  /*7970*/  IMAD.IADD R193, R144.reuse, 0x1, -R193 ;  /* 0x0000000190c17824 */ /* 0x040fe200078e0ac1 */
[----:B------:R-:W-:Y:S01]  /*7980*/  IABS R200, R200 ;  /* 0x000000c800c87213 */ /* 0x000fe20000000000 */
[----:B------:R-:W-:Y:S01]  /*7990*/  IMAD.IADD R192, R144, 0x1, -R192 ;  /* 0x0000000190c07824 */ /* 0x000fe200078e0ac0 */
[----:B------:R-:W-:Y:S01]  /*79a0*/  VIADDMNMX R248, R71, R5, UR26, PT ;  /* 0x0000001a47f87e46 */ /* 0x000fe2000b800105 */
[--C-:B------:R-:W-:Y:S01]  /*79b0*/  IMAD.IADD R5, R242, 0x1, -R48.reuse ;  /* 0x00000001f2057824 */ /* 0x100fe200078e0a30 */
[----:B------:R-:W-:Y:S01]  /*79c0*/  I2FP.F32.S32 R61, R61 ;  /* 0x0000003d003d7245 */ /* 0x000fe20000201400 */
[C---:B------:R-:W-:Y:S01]  /*79d0*/  IMAD.IADD R145, R144.reuse, 0x1, -R53 ;  /* 0x0000000190917824 */ /* 0x040fe200078e0a35 */
[----:B------:R-:W-:Y:S01]  /*79e0*/  IABS R197, R197 ;  /* 0x000000c500c57213 */ /* 0x000fe20000000000 */
[C---:B------:R-:W-:Y:S01]  /*79f0*/  IMAD.IADD R141, R144.reuse, 0x1, -R48 ;  /* 0x00000001908d7824 */ /* 0x040fe200078e0a30 */
[----:B------:R-:W-:Y:S01]  /*7a00*/  IABS R5, R5 ;  /* 0x0000000500057213 */ /* 0x000fe20000000000 */
[----:B------:R-:W-:Y:S01]  /*7a10*/  FFMA.FTZ R112, R61, -UR6, R112 ;  /* 0x800000063d707c23 */ /* 0x000fe20008010070 */
[----:B------:R-:W-:Y:S01]  /*7a20*/  IMAD.IADD R61, R144, 0x1, -R81 ;  /* 0x00000001903d7824 */ /* 0x000fe200078e0a51 */
[----:B------:R-:W-:Y:S01]  /*7a30*/  IABS R74, R74 ;  /* 0x0000004a004a7213 */ /* 0x000fe20000000000 */
[----:B------:R-:W-:Y:S01]  /*7a40*/  IMAD.IADD R81, R242, 0x1, -R45 ;  /* 0x00000001f2517824 */ /* 0x000fe200078e0a2d */
[----:B------:R-:W-:-:S02]  /*7a50*/  I2FP.F32.S32 R5, R5 ;  /* 0x0000000500057245 */ /* 0x000fc40000201400 */
[----:B------:R-:W-:Y:S02]  /*7a60*/  I2FP.F32.S32 R200, R200 ;  /* 0x000000c800c87245 */ /* 0x000fe40000201400 */
[----:B------:R-:W-:Y:S01]  /*7a70*/  I2FP.F32.S32 R197, R197 ;  /* 0x000000c500c57245 */ /* 0x000fe20000201400 */
[----:B------:R-:W-:Y:S01]  /*7a80*/  FFMA.FTZ R113, R5, -UR6, R113 ;  /* 0x8000000605717c23 */ /* 0x000fe20008010071 */
[----:B------:R-:W-:Y:S01]  /*7a90*/  VIADDMNMX R203, R71, R128, UR26, PT ;  /* 0x0000001a47cb7e46 */ /* 0x000fe2000b800180 */
[----:B------:R-:W-:Y:S01]  /*7aa0*/  IMAD.IADD R128, R144, 0x1, -R45 ;  /* 0x0000000190807824 */ /* 0x000fe200078e0a2d */
[----:B------:R-:W-:Y:S01]  /*7ab0*/  IABS R81, R81 ;  /* 0x0000005100517213 */ /* 0x000fe20000000000 */
[----:B------:R-:W-:Y:S02]  /*7ac0*/  IMAD.MOV.U32 R45, RZ, RZ, R74 ;  /* 0x000000ffff2d7224 */ /* 0x000fe400078e004a */
[----:B------:R-:W-:Y:S01]  /*7ad0*/  FFMA.FTZ R200, R200, -UR6, R117 ;  /* 0x80000006c8c87c23 */ /* 0x000fe20008010075 */
[----:B------:R-:W-:Y:S01]  /*7ae0*/  FFMA.FTZ R197, R197, -UR6, R108 ;  /* 0x80000006c5c57c23 */ /* 0x000fe2000801006c */
[----:B------:R-:W-:Y:S01]  /*7af0*/  VIADDMNMX R250, R71, R92, UR26, PT ;  /* 0x0000001a47fa7e46 */ /* 0x000fe2000b80015c */
[C---:B------:R-:W-:Y:S01]  /*7b00*/  IMAD.IADD R117, R144.reuse, 0x1, -R52 ;  /* 0x0000000190757824 */ /* 0x040fe200078e0a34 */
[----:B------:R-:W-:Y:S01]  /*7b10*/  I2FP.F32.S32 R52, R81 ;  /* 0x0000005100347245 */ /* 0x000fe20000201400 */
[C---:B------:R-:W-:Y:S01]  /*7b20*/  IMAD.IADD R5, R144.reuse, 0x1, -R100 ;  /* 0x0000000190057824 */ /* 0x040fe200078e0a64 */
[----:B------:R-:W-:Y:S01]  /*7b30*/  IABS R80, R80 ;  /* 0x0000005000507213 */ /* 0x000fe20000000000 */
[C---:B------:R-:W-:Y:S01]  /*7b40*/  IMAD.IADD R71, R144.reuse, 0x1, -R99 ;  /* 0x0000000190477824 */ /* 0x040fe200078e0a63 */
[----:B------:R-:W-:Y:S01]  /*7b50*/  I2FP.F32.S32 R45, R45 ;  /* 0x0000002d002d7245 */ /* 0x000fe20000201400 */
[C---:B------:R-:W-:Y:S01]  /*7b60*/  IMAD.IADD R108, R144.reuse, 0x1, -R198 ;  /* 0x00000001906c7824 */ /* 0x040fe200078e0ac6 */
[----:B------:R-:W-:Y:S01]  /*7b70*/  FSEL R198, R113, -INF , !P1 ;  /* 0xff80000071c67808 */ /* 0x000fe20004800000 */
[----:B------:R-:W-:Y:S01]  /*7b80*/  VIADD R144, R144, -UR24 ;  /* 0x8000001890907c36 */ /* 0x000fe20008000000 */
[----:B------:R-:W-:Y:S01]  /*7b90*/  ISETP.GE.AND P1, PT, R69, R250, PT ;  /* 0x000000fa4500720c */ /* 0x000fe20003f26270 */
[----:B------:R-:W-:Y:S01]  /*7ba0*/  FFMA.FTZ R52, R52, -UR6, R109 ;  /* 0x8000000634347c23 */ /* 0x000fe2000801006d */
[----:B------:R-:W-:Y:S01]  /*7bb0*/  FSEL R197, R197, -INF , !P5 ;  /* 0xff800000c5c57808 */ /* 0x000fe20006800000 */
[----:B------:R-:W-:Y:S01]  /*7bc0*/  IMAD.MOV.U32 R48, RZ, RZ, R80 ;  /* 0x000000ffff307224 */ /* 0x000fe200078e0050 */
[----:B------:R-:W-:Y:S01]  /*7bd0*/  ISETP.GE.AND P5, PT, R69, R249, PT ;  /* 0x000000f94500720c */ /* 0x000fe20003fa6270 */
[----:B------:R-:W-:Y:S01]  /*7be0*/  FFMA.FTZ R45, R45, -UR6, R66 ;  /* 0x800000062d2d7c23 */ /* 0x000fe20008010042 */
[----:B------:R-:W-:Y:S01]  /*7bf0*/  IABS R170, R170 ;  /* 0x000000aa00aa7213 */ /* 0x000fe20000000000 */
[----:B------:R1:W-:Y:S01]  /*7c00*/  STL [R1+0x34], R203 ;  /* 0x000034cb01007387 */ /* 0x0003e20000100800 */
[----:B------:R-:W-:-:S02]  /*7c10*/  FSEL R200, R200, -INF , !P0 ;  /* 0xff800000c8c87808 */ /* 0x000fc40004000000 */
[----:B------:R-:W-:Y:S01]  /*7c20*/  ISETP.GT.AND P0, PT, R144, R69, PT ;  /* 0x000000459000720c */ /* 0x000fe20003f04270 */
[----:B------:R1:W-:Y:S01]  /*7c30*/  STL [R1+0x30], R250 ;  /* 0x000030fa01007387 */ /* 0x0003e20000100800 */
[----:B------:R-:W-:Y:S02]  /*7c40*/  FSEL R101, R134, -INF , !P1 ;  /* 0xff80000086657808 */ /* 0x000fe40004800000 */
[----:B------:R-:W-:Y:S01]  /*7c50*/  FSEL R134, R32, -INF , !P5 ;  /* 0xff80000020867808 */ /* 0x000fe20006800000 */
[----:B------:R-:W-:Y:S01]  /*7c60*/  IMAD.MOV.U32 R32, RZ, RZ, R170 ;  /* 0x000000ffff207224 */ /* 0x000fe200078e00aa */
[----:B------:R-:W-:Y:S01]  /*7c70*/  FSEL R199, R112, -INF , !P2 ;  /* 0xff80000070c77808 */ /* 0x000fe20005000000 */
[----:B------:R1:W-:Y:S01]  /*7c80*/  STL [R1+0x2c], R249 ;  /* 0x00002cf901007387 */ /* 0x0003e20000100800 */
[----:B------:R-:W-:Y:S02]  /*7c90*/  FSEL R196, R52, -INF , !P3 ;  /* 0xff80000034c47808 */ /* 0x000fe40005800000 */
[----:B------:R-:W-:Y:S01]  /*7ca0*/  I2FP.F32.S32 R48, R48 ;  /* 0x0000003000307245 */ /* 0x000fe20000201400 */
[----:B------:R1:W-:Y:S01]  /*7cb0*/  STL [R1+0x28], R248 ;  /* 0x000028f801007387 */ /* 0x0003e20000100800 */
[----:B------:R-:W-:-:S02]  /*7cc0*/  ISETP.GE.AND P5, PT, R186, R249, PT ;  /* 0x000000f9ba00720c */ /* 0x000fc40003fa6270 */
[C---:B------:R-:W-:Y:S01]  /*7cd0*/  ISETP.GE.AND P2, PT, R69.reuse, R203, PT ;  /* 0x000000cb4500720c */ /* 0x040fe20003f46270 */
[----:B------:R-:W-:Y:S01]  /*7ce0*/  FFMA.FTZ R48, R48, -UR6, R67 ;  /* 0x8000000630307c23 */ /* 0x000fe20008010043 */
[----:B------:R-:W-:Y:S02]  /*7cf0*/  ISETP.GE.AND P3, PT, R69, R248, PT ;  /* 0x000000f84500720c */ /* 0x000fe40003f66270 */
[----:B------:R-:W-:Y:S02]  /*7d00*/  FSEL R45, R45, -INF , !P0 ;  /* 0xff8000002d2d7808 */ /* 0x000fe40004000000 */
[----:B------:R-:W-:Y:S02]  /*7d10*/  IABS R72, R72 ;  /* 0x0000004800487213 */ /* 0x000fe40000000000 */
[----:B------:R-:W-:Y:S02]  /*7d20*/  I2FP.F32.S32 R32, R32 ;  /* 0x0000002000207245 */ /* 0x000fe40000201400 */
[----:B------:R-:W-:-:S02]  /*7d30*/  FSEL R133, R25, -INF , !P5 ;  /* 0xff80000019857808 */ /* 0x000fc40006800000 */
[----:B------:R-:W-:Y:S01]  /*7d40*/  FSEL R140, R140, -INF , !P2 ;  /* 0xff8000008c8c7808 */ /* 0x000fe20005000000 */
[----:B------:R-:W-:Y:S01]  /*7d50*/  FFMA.FTZ R32, R32, -UR6, R62 ;  /* 0x8000000620207c23 */ /* 0x000fe2000801003e */
[----:B------:R-:W-:Y:S02]  /*7d60*/  ISETP.GE.AND P1, PT, R186, R203, PT ;  /* 0x000000cbba00720c */ /* 0x000fe40003f26270 */
[----:B------:R-:W-:Y:S01]  /*7d70*/  FSEL R92, R45, -INF , !P3 ;  /* 0xff8000002d5c7808 */ /* 0x000fe20005800000 */
[----:B------:R-:W-:Y:S01]  /*7d80*/  IMAD.MOV.U32 R45, RZ, RZ, R72 ;  /* 0x000000ffff2d7224 */ /* 0x000fe200078e0048 */
[----:B------:R-:W-:Y:S02]  /*7d90*/  ISETP.GE.AND P5, PT, R184, R249, PT ;  /* 0x000000f9b800720c */ /* 0x000fe40003fa6270 */
[----:B------:R-:W-:Y:S02]  /*7da0*/  IABS R25, R5 ;  /* 0x0000000500197213 */ /* 0x000fe40000000000 */
[----:B------:R-:W-:-:S02]  /*7db0*/  ISETP.GT.AND P2, PT, R144, R186, PT ;  /* 0x000000ba9000720c */ /* 0x000fc40003f44270 */
[----:B------:R-:W-:Y:S02]  /*7dc0*/  ISETP.GE.AND P0, PT, R186, R250, PT ;  /* 0x000000faba00720c */ /* 0x000fe40003f06270 */
[----:B------:R-:W-:Y:S02]  /*7dd0*/  FSEL R137, R137, -INF , !P1 ;  /* 0xff80000089897808 */ /* 0x000fe40004800000 */
[----:B------:R-:W-:Y:S01]  /*7de0*/  FSEL R132, R24, -INF , !P5 ;  /* 0xff80000018847808 */ /* 0x000fe20006800000 */
[----:B------:R-:W-:Y:S01]  /*7df0*/  IMAD.MOV.U32 R24, RZ, RZ, R25 ;  /* 0x000000ffff187224 */ /* 0x000fe200078e0019 */
[----:B------:R-:W-:Y:S02]  /*7e00*/  ISETP.GT.AND P1, PT, R144, R184, PT ;  /* 0x000000b89000720c */ /* 0x000fe40003f24270 */
[----:B------:R-:W-:Y:S02]  /*7e10*/  FSEL R48, R48, -INF , !P2 ;  /* 0xff80000030307808 */ /* 0x000fe40005000000 */
[----:B------:R-:W-:-:S02]  /*7e20*/  ISETP.GE.AND P5, PT, R177, R249, PT ;  /* 0x000000f9b100720c */ /* 0x000fc40003fa6270 */
[----:B------:R-:W-:Y:S02]  /*7e30*/  IABS R71, R71 ;  /* 0x0000004700477213 */ /* 0x000fe40000000000 */
[----:B------:R-:W-:Y:S02]  /*7e40*/  FSEL R100, R185, -INF , !P0 ;  /* 0xff800000b9647808 */ /* 0x000fe40004000000 */
[C---:B------:R-:W-:Y:S02]  /*7e50*/  ISETP.GE.AND P2, PT, R184.reuse, R250, PT ;  /* 0x000000fab800720c */ /* 0x040fe40003f46270 */
[----:B------:R-:W-:Y:S02]  /*7e60*/  I2FP.F32.S32 R45, R45 ;  /* 0x0000002d002d7245 */ /* 0x000fe40000201400 */
[----:B------:R-:W-:Y:S02]  /*7e70*/  ISETP.GE.AND P0, PT, R184, R203, PT ;  /* 0x000000cbb800720c */ /* 0x000fe40003f06270 */
[----:B------:R-:W-:Y:S01]  /*7e80*/  FSEL R5, R32, -INF , !P1 ;  /* 0xff80000020057808 */ /* 0x000fe20004800000 */
[----:B------:R-:W-:Y:S01]  /*7e90*/  FFMA.FTZ R45, R45, -UR6, R63 ;  /* 0x800000062d2d7c23 */ /* 0x000fe2000801003f */
[----:B------:R-:W-:Y:S01]  /*7ea0*/  FSEL R67, R12, -INF , !P5 ;  /* 0xff8000000c437808 */ /* 0x000fe20006800000 */
[----:B------:R-:W-:Y:S01]  /*7eb0*/  IMAD.MOV.U32 R12, RZ, RZ, R71 ;  /* 0x000000ffff0c7224 */ /* 0x000fe200078e0047 */
[----:B------:R-:W-:-:S02]  /*7ec0*/  FSEL R99, R178, -INF , !P2 ;  /* 0xff800000b2637808 */ /* 0x000fc40005000000 */
[C---:B------:R-:W-:Y:S02]  /*7ed0*/  ISETP.GE.AND P1, PT, R177.reuse, R250, PT ;  /* 0x000000fab100720c */ /* 0x040fe40003f26270 */
[----:B------:R-:W-:Y:S02]  /*7ee0*/  I2FP.F32.S32 R24, R24 ;  /* 0x0000001800187245 */ /* 0x000fe40000201400 */
[----:B------:R-:W-:Y:S02]  /*7ef0*/  FSEL R136, R136, -INF , !P0 ;  /* 0xff80000088887808 */ /* 0x000fe40004000000 */
[----:B------:R-:W-:Y:S01]  /*7f00*/  ISETP.GE.AND P2, PT, R177, R203, PT ;  /* 0x000000cbb100720c */ /* 0x000fe20003f46270 */
[----:B------:R-:W-:Y:S01]  /*7f10*/  FFMA.FTZ R58, R24, -UR6, R58 ;  /* 0x80000006183a7c23 */ /* 0x000fe2000801003a */
[----:B------:R-:W-:Y:S02]  /*7f20*/  IABS R61, R61 ;  /* 0x0000003d003d7213 */ /* 0x000fe40000000000 */
[----:B------:R-:W-:-:S02]  /*7f30*/  ISETP.GE.AND P3, PT, R186, R248, PT ;  /* 0x000000f8ba00720c */ /* 0x000fc40003f66270 */
[----:B------:R-:W-:Y:S01]  /*7f40*/  ISETP.GT.AND P0, PT, R144, R177, PT ;  /* 0x000000b19000720c */ /* 0x000fe20003f04270 */
[----:B------:R-:W-:Y:S01]  /*7f50*/  IMAD.MOV.U32 R32, RZ, RZ, R61 ;  /* 0x000000ffff207224 */ /* 0x000fe200078e003d */
[----:B------:R-:W-:Y:S02]  /*7f60*/  FSEL R81, R171, -INF , !P1 ;  /* 0xff800000ab517808 */ /* 0x000fe40004800000 */
[----:B------:R-:W-:Y:S02]  /*7f70*/  FSEL R25, R4, -INF , !P2 ;  /* 0xff80000004197808 */ /* 0x000fe40005000000 */
[----:B------:R-:W-:Y:S02]  /*7f80*/  ISETP.GE.AND P1, PT, R167, R203, PT ;  /* 0x000000cba700720c */ /* 0x000fe40003f26270 */
[----:B------:R-:W-:Y:S02]  /*7f90*/  I2FP.F32.S32 R12, R12 ;  /* 0x0000000c000c7245 */ /* 0x000fe40000201400 */
[----:B------:R-:W-:-:S02]  /*7fa0*/  FSEL R66, R48, -INF , !P3 ;  /* 0xff80000030427808 */ /* 0x000fc40005800000 */
[----:B------:R-:W-:Y:S01]  /*7fb0*/  ISETP.GT.AND P2, PT, R144, R167, PT ;  /* 0x000000a79000720c */ /* 0x000fe20003f44270 */
[----:B------:R-:W-:Y:S01]  /*7fc0*/  FFMA.FTZ R12, R12, -UR6, R59 ;  /* 0x800000060c0c7c23 */ /* 0x000fe2000801003b */
[----:B------:R-:W-:Y:S02]  /*7fd0*/  FSEL R4, R45, -INF , !P0 ;  /* 0xff8000002d047808 */ /* 0x000fe40004000000 */
[----:B------:R-:W-:Y:S02]  /*7fe0*/  IABS R176, R176 ;  /* 0x000000b000b07213 */ /* 0x000fe40000000000 */
[----:B------:R-:W-:Y:S02]  /*7ff0*/  ISETP.GE.AND P3, PT, R184, R248, PT ;  /* 0x000000f8b800720c */ /* 0x000fe40003f66270 */
[C---:B------:R-:W-:Y:S01]  /*8000*/  ISETP.GE.AND P0, PT, R167.reuse, R250, PT ;  /* 0x000000faa700720c */ /* 0x040fe20003f06270 */
[----:B------:R-:W-:Y:S01]  /*8010*/  IMAD.MOV.U32 R45, RZ, RZ, R176 ;  /* 0x000000ffff2d7224 */ /* 0x000fe200078e00b0 */
[----:B------:R-:W-:-:S02]  /*8020*/  ISETP.GE.AND P5, PT, R167, R249, PT ;  /* 0x000000f9a700720c */ /* 0x000fc40003fa6270 */
[----:B------:R-:W-:Y:S02]  /*8030*/  FSEL R24, R13, -INF , !P1 ;  /* 0xff8000000d187808 */ /* 0x000fe40004800000 */
[----:B------:R-:W-:Y:S02]  /*8040*/  FSEL R13, R58, -INF , !P2 ;  /* 0xff8000003a0d7808 */ /* 0x000fe40005000000 */
[----:B------:R-:W-:Y:S02]  /*8050*/  FSEL R5, R5, -INF , !P3 ;  /* 0xff80000005057808 */ /* 0x000fe40005800000 */
[----:B------:R-:W-:Y:S02]  /*8060*/  ISETP.GT.AND P1, PT, R144, R159, PT ;  /* 0x0000009f9000720c */ /* 0x000fe40003f24270 */
[----:B------:R-:W-:Y:S02]  /*8070*/  FSEL R80, R166, -INF , !P0 ;  /* 0xff800000a6507808 */ /* 0x000fe40004000000 */
[----:B------:R-:W-:-:S02]  /*8080*/  FSEL R64, R64, -INF , !P5 ;  /* 0xff80000040407808 */ /* 0x000fc40006800000 */
[----:B------:R-:W-:Y:S02]  /*8090*/  ISETP.GE.AND P2, PT, R159, R250, PT ;  /* 0x000000fa9f00720c */ /* 0x000fe40003f46270 */
[----:B------:R-:W-:Y:S02]  /*80a0*/  I2FP.F32.S32 R32, R32 ;  /* 0x0000002000207245 */ /* 0x000fe40000201400 */
[----:B------:R-:W-:Y:S02]  /*80b0*/  ISETP.GE.AND P3, PT, R177, R248, PT ;  /* 0x000000f8b100720c */ /* 0x000fe40003f66270 */
[C---:B------:R-:W-:Y:S01]  /*80c0*/  ISETP.GE.AND P0, PT, R159.reuse, R203, PT ;  /* 0x000000cb9f00720c */ /* 0x040fe20003f06270 */
[----:B------:R-:W-:Y:S01]  /*80d0*/  FFMA.FTZ R32, R32, -UR6, R54 ;  /* 0x8000000620207c23 */ /* 0x000fe20008010036 */
[----:B------:R-:W-:Y:S02]  /*80e0*/  ISETP.GE.AND P5, PT, R159, R249, PT ;  /* 0x000000f99f00720c */ /* 0x000fe40003fa6270 */
[----:B------:R-:W-:-:S02]  /*80f0*/  FSEL R71, R158, -INF , !P2 ;  /* 0xff8000009e477808 */ /* 0x000fc40005000000 */
[----:B------:R-:W-:Y:S02]  /*8100*/  FSEL R12, R12, -INF , !P1 ;  /* 0xff8000000c0c7808 */ /* 0x000fe40004800000 */
[----:B------:R-:W-:Y:S02]  /*8110*/  FSEL R4, R4, -INF , !P3 ;  /* 0xff80000004047808 */ /* 0x000fe40005800000 */
[----:B------:R-:W-:Y:S02]  /*8120*/  FSEL R74, R60, -INF , !P0 ;  /* 0xff8000003c4a7808 */ /* 0x000fe40004000000 */
[----:B------:R-:W-:Y:S02]  /*8130*/  ISETP.GE.AND P2, PT, R155, R203, PT ;  /* 0x000000cb9b00720c */ /* 0x000fe40003f46270 */
[----:B------:R-:W-:Y:S02]  /*8140*/  FSEL R57, R57, -INF , !P5 ;  /* 0xff80000039397808 */ /* 0x000fe40006800000 */
[----:B------:R-:W-:-:S02]  /*8150*/  ISETP.GE.AND P1, PT, R155, R250, PT ;  /* 0x000000fa9b00720c */ /* 0x000fc40003f26270 */
[----:B------:R-:W-:Y:S02]  /*8160*/  I2FP.F32.S32 R45, R45 ;  /* 0x0000002d002d7245 */ /* 0x000fe40000201400 */
[----:B------:R-:W-:Y:S02]  /*8170*/  ISETP.GE.AND P3, PT, R167, R248, PT ;  /* 0x000000f8a700720c */ /* 0x000fe40003f66270 */
[----:B------:R-:W-:Y:S01]  /*8180*/  ISETP.GT.AND P0, PT, R144, R155, PT ;  /* 0x0000009b9000720c */ /* 0x000fe20003f04270 */
[----:B------:R-:W-:Y:S01]  /*8190*/  FFMA.FTZ R45, R45, -UR6, R55 ;  /* 0x800000062d2d7c23 */ /* 0x000fe20008010037 */
[----:B------:R-:W-:Y:S02]  /*81a0*/  ISETP.GE.AND P5, PT, R155, R249, PT ;  /* 0x000000f99b00720c */ /* 0x000fe40003fa6270 */
[----:B------:R-:W-:Y:S02]  /*81b0*/  IABS R175, R175 ;  /* 0x000000af00af7213 */ /* 0x000fe40000000000 */
[----:B------:R-:W-:-:S02]  /*81c0*/  FSEL R72, R9, -INF , !P2 ;  /* 0xff80000009487808 */ /* 0x000fc40005000000 */
[----:B------:R-:W-:Y:S02]  /*81d0*/  FSEL R69, R154, -INF , !P1 ;  /* 0xff8000009a457808 */ /* 0x000fe40004800000 */
[----:B------:R-:W-:Y:S02]  /*81e0*/  FSEL R13, R13, -INF , !P3 ;  /* 0xff8000000d0d7808 */ /* 0x000fe40005800000 */
[----:B------:R-:W-:Y:S02]  /*81f0*/  ISETP.GE.AND P1, PT, R151, R203, PT ;  /* 0x000000cb9700720c */ /* 0x000fe40003f26270 */
[----:B------:R-:W-:Y:S01]  /*8200*/  FSEL R9, R32, -INF , !P0 ;  /* 0xff80000020097808 */ /* 0x000fe20004000000 */
[----:B------:R-:W-:Y:S01]  /*8210*/  IMAD.MOV.U32 R32, RZ, RZ, R175 ;  /* 0x000000ffff207224 */ /* 0x000fe200078e00af */
[----:B------:R-:W-:Y:S02]  /*8220*/  FSEL R20, R20, -INF , !P5 ;  /* 0xff80000014147808 */ /* 0x000fe40006800000 */
[----:B------:R-:W-:-:S02]  /*8230*/  ISETP.GE.AND P3, PT, R159, R248, PT ;  /* 0x000000f89f00720c */ /* 0x000fc40003f66270 */
[----:B------:R-:W-:Y:S02]  /*8240*/  ISETP.GT.AND P2, PT, R144, R151, PT ;  /* 0x000000979000720c */ /* 0x000fe40003f44270 */
[----:B------:R-:W-:Y:S02]  /*8250*/  ISETP.GE.AND P5, PT, R151, R249, PT ;  /* 0x000000f99700720c */ /* 0x000fe40003fa6270 */
[----:B------:R-:W-:Y:S02]  /*8260*/  IABS R174, R174 ;  /* 0x000000ae00ae7213 */ /* 0x000fe40000000000 */
[----:B------:R-:W-:Y:S02]  /*8270*/  FSEL R63, R8, -INF , !P1 ;  /* 0xff800000083f7808 */ /* 0x000fe40004800000 */
[----:B------:R-:W-:Y:S02]  /*8280*/  FSEL R12, R12, -INF , !P3 ;  /* 0xff8000000c0c7808 */ /* 0x000fe40005800000 */
[----:B------:R-:W-:Y:S01]  /*8290*/  FSEL R8, R45, -INF , !P2 ;  /* 0xff8000002d087808 */ /* 0x000fe20005000000 */
[----:B------:R-:W-:Y:S01]  /*82a0*/  IMAD.MOV.U32 R45, RZ, RZ, R174 ;  /* 0x000000ffff2d7224 */ /* 0x000fe200078e00ae */
[----:B------:R-:W-:-:S02]  /*82b0*/  FSEL R16, R16, -INF , !P5 ;  /* 0xff80000010107808 */ /* 0x000fc40006800000 */
[----:B------:R-:W-:Y:S02]  /*82c0*/  ISETP.GE.AND P3, PT, R155, R248, PT ;  /* 0x000000f89b00720c */ /* 0x000fe40003f66270 */
[----:B------:R-:W-:Y:S02]  /*82d0*/  I2FP.F32.S32 R32, R32 ;  /* 0x0000002000207245 */ /* 0x000fe40000201400 */
[----:B------:R-:W-:Y:S02]  /*82e0*/  ISETP.GE.AND P5, PT, R147, R249, PT ;  /* 0x000000f99300720c */ /* 0x000fe40003fa6270 */
[----:B------:R-:W-:Y:S01]  /*82f0*/  IABS R173, R173 ;  /* 0x000000ad00ad7213 */ /* 0x000fe20000000000 */
[----:B------:R-:W-:Y:S01]  /*8300*/  FFMA.FTZ R32, R32, -UR6, R50 ;  /* 0x8000000620207c23 */ /* 0x000fe20008010032 */
[----:B------:R-:W-:Y:S02]  /*8310*/  ISETP.GE.AND P0, PT, R151, R250, PT ;  /* 0x000000fa9700720c */ /* 0x000fe40003f06270 */
[----:B------:R-:W-:-:S02]  /*8320*/  FSEL R9, R9, -INF , !P3 ;  /* 0xff80000009097808 */ /* 0x000fc40005800000 */
[----:B------:R-:W-:Y:S01]  /*8330*/  FSEL R58, R29, -INF , !P5 ;  /* 0xff8000001d3a7808 */ /* 0x000fe20006800000 */
[----:B------:R-:W-:Y:S01]  /*8340*/  IMAD.MOV.U32 R29, RZ, RZ, R173 ;  /* 0x000000ffff1d7224 */ /* 0x000fe200078e00ad */
[----:B------:R-:W-:Y:S02]  /*8350*/  ISETP.GE.AND P3, PT, R151, R248, PT ;  /* 0x000000f89700720c */ /* 0x000fe40003f66270 */
[----:B------:R-:W-:Y:S02]  /*8360*/  FSEL R61, R150, -INF , !P0 ;  /* 0xff800000963d7808 */ /* 0x000fe40004000000 */
[----:B------:R-:W-:Y:S02]  /*8370*/  I2FP.F32.S32 R45, R45 ;  /* 0x0000002d002d7245 */ /* 0x000fe40000201400 */
[----:B------:R-:W-:Y:S02]  /*8380*/  ISETP.GT.AND P1, PT, R144, R147, PT ;  /* 0x000000939000720c */ /* 0x000fe40003f24270 */
[----:B------:R-:W-:Y:S01]  /*8390*/  ISETP.GE.AND P0, PT, R147, R203, PT ;  /* 0x000000cb9300720c */ /* 0x000fe20003f06270 */
[----:B------:R-:W-:Y:S01]  /*83a0*/  FFMA.FTZ R45, R45, -UR6, R51 ;  /* 0x800000062d2d7c23 */ /* 0x000fe20008010033 */
[----:B------:R-:W-:-:S02]  /*83b0*/  ISETP.GE.AND P2, PT, R147, R250, PT ;  /* 0x000000fa9300720c */ /* 0x000fc40003f46270 */
[----:B------:R-:W-:Y:S02]  /*83c0*/  FSEL R8, R8, -INF , !P3 ;  /* 0xff80000008087808 */ /* 0x000fe40005800000 */
[----:B------:R-:W-:Y:S02]  /*83d0*/  ISETP.GE.AND P3, PT, R147, R248, PT ;  /* 0x000000f89300720c */ /* 0x000fe40003f66270 */
[----:B------:R-:W-:Y:S02]  /*83e0*/  FSEL R62, R56, -INF , !P0 ;  /* 0xff800000383e7808 */ /* 0x000fe40004000000 */
[----:B------:R-:W-:Y:S02]  /*83f0*/  FSEL R60, R146, -INF , !P2 ;  /* 0xff800000923c7808 */ /* 0x000fe40005000000 */
[----:B------:R-:W-:Y:S02]  /*8400*/  FSEL R32, R32, -INF , !P1 ;  /* 0xff80000020207808 */ /* 0x000fe40004800000 */
[----:B------:R-:W-:-:S02]  /*8410*/  I2FP.F32.S32 R29, R29 ;  /* 0x0000001d001d7245 */ /* 0x000fc40000201400 */
[----:B------:R-:W-:Y:S02]  /*8420*/  ISETP.GT.AND P0, PT, R144, R143, PT ;  /* 0x0000008f9000720c */ /* 0x000fe40003f04270 */
[----:B------:R-:W-:Y:S01]  /*8430*/  ISETP.GE.AND P2, PT, R143, R203, PT ;  /* 0x000000cb8f00720c */ /* 0x000fe20003f46270 */
[----:B------:R-:W-:Y:S01]  /*8440*/  FFMA.FTZ R29, R29, -UR6, R46 ;  /* 0x800000061d1d7c23 */ /* 0x000fe2000801002e */
[C---:B------:R-:W-:Y:S02]  /*8450*/  ISETP.GE.AND P1, PT, R143.reuse, R250, PT ;  /* 0x000000fa8f00720c */ /* 0x040fe40003f26270 */
[----:B------:R-:W-:Y:S02]  /*8460*/  FSEL R56, R32, -INF , !P3 ;  /* 0xff80000020387808 */ /* 0x000fe40005800000 */
[----:B------:R-:W-:Y:S02]  /*8470*/  ISETP.GE.AND P3, PT, R143, R248, PT ;  /* 0x000000f88f00720c */ /* 0x000fe40003f66270 */
[----:B------:R-:W-:-:S02]  /*8480*/  FSEL R55, R153, -INF , !P2 ;  /* 0xff80000099377808 */ /* 0x000fc40005000000 */
[----:B------:R-:W-:Y:S02]  /*8490*/  IABS R172, R172 ;  /* 0x000000ac00ac7213 */ /* 0x000fe40000000000 */
[----:B------:R-:W-:Y:S02]  /*84a0*/  FSEL R45, R45, -INF , !P0 ;  /* 0xff8000002d2d7808 */ /* 0x000fe40004000000 */
[----:B------:R-:W-:Y:S01]  /*84b0*/  ISETP.GT.AND P2, PT, R144, R139, PT ;  /* 0x0000008b9000720c */ /* 0x000fe20003f44270 */
[----:B------:R-:W-:Y:S01]  /*84c0*/  IMAD.MOV.U32 R32, RZ, RZ, R172 ;  /* 0x000000ffff207224 */ /* 0x000fe200078e00ac */
[----:B------:R-:W-:Y:S02]  /*84d0*/  FSEL R48, R142, -INF , !P1 ;  /* 0xff8000008e307808 */ /* 0x000fe40004800000 */
[----:B------:R-:W-:Y:S02]  /*84e0*/  ISETP.GE.AND P1, PT, R139, R203, PT ;  /* 0x000000cb8b00720c */ /* 0x000fe40003f26270 */
[----:B------:R-:W-:-:S02]  /*84f0*/  FSEL R238, R45, -INF , !P3 ;  /* 0xff8000002dee7808 */ /* 0x000fc40005800000 */
[----:B------:R-:W-:Y:S02]  /*8500*/  ISETP.GE.AND P3, PT, R139, R248, PT ;  /* 0x000000f88b00720c */ /* 0x000fe40003f66270 */
[----:B------:R-:W-:Y:S02]  /*8510*/  IABS R183, R183 ;  /* 0x000000b700b77213 */ /* 0x000fe40000000000 */
[----:B------:R-:W-:Y:S02]  /*8520*/  FSEL R29, R29, -INF , !P2 ;  /* 0xff8000001d1d7808 */ /* 0x000fe40005000000 */
[----:B------:R-:W-:Y:S02]  /*8530*/  FSEL R54, R33, -INF , !P1 ;  /* 0xff80000021367808 */ /* 0x000fe40004800000 */
[----:B------:R-:W-:Y:S01]  /*8540*/  FSEL R33, R29, -INF , !P3 ;  /* 0xff8000001d217808 */ /* 0x000fe20005800000 */
[----:B------:R-:W-:Y:S01]  /*8550*/  IMAD.MOV.U32 R29, RZ, RZ, R183 ;  /* 0x000000ffff1d7224 */ /* 0x000fe200078e00b7 */
[----:B------:R-:W-:-:S02]  /*8560*/  I2FP.F32.S32 R32, R32 ;  /* 0x0000002000207245 */ /* 0x000fc40000201400 */
[----:B------:R-:W-:Y:S02]  /*8570*/  ISETP.GE.AND P0, PT, R139, R250, PT ;  /* 0x000000fa8b00720c */ /* 0x000fe40003f06270 */
[----:B------:R-:W-:Y:S01]  /*8580*/  I2FP.F32.S32 R29, R29 ;  /* 0x0000001d001d7245 */ /* 0x000fe20000201400 */
[----:B------:R-:W-:Y:S01]  /*8590*/  FFMA.FTZ R32, R32, -UR6, R47 ;  /* 0x8000000620207c23 */ /* 0x000fe2000801002f */
[----:B------:R-:W-:Y:S02]  /*85a0*/  FSEL R52, R138, -INF , !P0 ;  /* 0xff8000008a347808 */ /* 0x000fe40004000000 */
[----:B------:R-:W-:Y:S01]  /*85b0*/  ISETP.GE.AND P5, PT, R143, R249, PT ;  /* 0x000000f98f00720c */ /* 0x000fe20003fa6270 */
[----:B------:R-:W-:Y:S01]  /*85c0*/  FFMA.FTZ R29, R29, -UR6, R42 ;  /* 0x800000061d1d7c23 */ /* 0x000fe2000801002a */
[----:B------:R-:W-:Y:S02]  /*85d0*/  ISETP.GT.AND P1, PT, R144, R135, PT ;  /* 0x000000879000720c */ /* 0x000fe40003f24270 */
[----:B------:R-:W-:-:S02]  /*85e0*/  ISETP.GE.AND P0, PT, R135, R203, PT ;  /* 0x000000cb8700720c */ /* 0x000fc40003f06270 */
[----:B------:R-:W-:Y:S02]  /*85f0*/  FSEL R41, R41, -INF , !P5 ;  /* 0xff80000029297808 */ /* 0x000fe40006800000 */
[----:B------:R-:W-:Y:S02]  /*8600*/  ISETP.GE.AND P3, PT, R135, R248, PT ;  /* 0x000000f88700720c */ /* 0x000fe40003f66270 */
[----:B------:R-:W-:Y:S02]  /*8610*/  FSEL R53, R152, -INF , !P0 ;  /* 0xff80000098357808 */ /* 0x000fe40004000000 */
[----:B------:R-:W-:Y:S02]  /*8620*/  FSEL R32, R32, -INF , !P1 ;  /* 0xff80000020207808 */ /* 0x000fe40004800000 */
[----:B------:R-:W-:Y:S02]  /*8630*/  ISETP.GE.AND P5, PT, R139, R249, PT ;  /* 0x000000f98b00720c */ /* 0x000fe40003fa6270 */
[----:B------:R-:W-:-:S02]  /*8640*/  ISETP.GT.AND P0, PT, R144, R123, PT ;  /* 0x0000007b9000720c */ /* 0x000fc40003f04270 */
[----:B------:R-:W-:Y:S02]  /*8650*/  FSEL R32, R32, -INF , !P3 ;  /* 0xff80000020207808 */ /* 0x000fe40005800000 */
[----:B------:R-:W-:Y:S02]  /*8660*/  FSEL R40, R40, -INF , !P5 ;  /* 0xff80000028287808 */ /* 0x000fe40006800000 */
[----:B------:R-:W-:Y:S02]  /*8670*/  ISETP.GE.AND P3, PT, R123, R248, PT ;  /* 0x000000f87b00720c */ /* 0x000fe40003f66270 */
[----:B------:R-:W-:Y:S02]  /*8680*/  IABS R181, R181 ;  /* 0x000000b500b57213 */ /* 0x000fe40000000000 */
[----:B------:R-:W-:Y:S02]  /*8690*/  FSEL R29, R29, -INF , !P0 ;  /* 0xff8000001d1d7808 */ /* 0x000fe40004000000 */
[----:B------:R-:W-:-:S02]  /*86a0*/  ISETP.GE.AND P5, PT, R135, R249, PT ;  /* 0x000000f98700720c */ /* 0x000fc40003fa6270 */
[----:B------:R-:W-:Y:S02]  /*86b0*/  IABS R182, R182 ;  /* 0x000000b600b67213 */ /* 0x000fe40000000000 */
[----:B------:R-:W-:Y:S01]  /*86c0*/  FSEL R235, R29, -INF , !P3 ;  /* 0xff8000001deb7808 */ /* 0x000fe20005800000 */
[----:B------:R-:W-:Y:S01]  /*86d0*/  IMAD.MOV.U32 R29, RZ, RZ, R181 ;  /* 0x000000ffff1d7224 */ /* 0x000fe200078e00b5 */
[----:B------:R-:W-:Y:S01]  /*86e0*/  FSEL R47, R28, -INF , !P5 ;  /* 0xff8000001c2f7808 */ /* 0x000fe20006800000 */
[----:B------:R-:W-:Y:S01]  /*86f0*/  IMAD.MOV.U32 R28, RZ, RZ, R182 ;  /* 0x000000ffff1c7224 */ /* 0x000fe200078e00b6 */
[----:B------:R-:W-:Y:S02]  /*8700*/  ISETP.GE.AND P2, PT, R135, R250, PT ;  /* 0x000000fa8700720c */ /* 0x000fe40003f46270 */
[----:B------:R-:W-:Y:S02]  /*8710*/  I2FP.F32.S32 R29, R29 ;  /* 0x0000001d001d7245 */ /* 0x000fe40000201400 */
[----:B------:R-:W-:-:S02]  /*8720*/  FSEL R46, R126, -INF , !P2 ;  /* 0xff8000007e2e7808 */ /* 0x000fc40005000000 */
[----:B------:R-:W-:Y:S01]  /*8730*/  I2FP.F32.S32 R28, R28 ;  /* 0x0000001c001c7245 */ /* 0x000fe20000201400 */
[----:B------:R-:W-:Y:S01]  /*8740*/  FFMA.FTZ R29, R29, -UR6, R38 ;  /* 0x800000061d1d7c23 */ /* 0x000fe20008010026 */
[----:B------:R-:W-:Y:S02]  /*8750*/  IABS R180, R180 ;  /* 0x000000b400b47213 */ /* 0x000fe40000000000 */
[C---:B------:R-:W-:Y:S01]  /*8760*/  ISETP.GE.AND P2, PT, R123.reuse, R203, PT ;  /* 0x000000cb7b00720c */ /* 0x040fe20003f46270 */
[----:B------:R-:W-:Y:S01]  /*8770*/  FFMA.FTZ R43, R28, -UR6, R43 ;  /* 0x800000061c2b7c23 */ /* 0x000fe2000801002b */
[----:B------:R-:W-:Y:S01]  /*8780*/  ISETP.GE.AND P1, PT, R123, R250, PT ;  /* 0x000000fa7b00720c */ /* 0x000fe20003f26270 */
[----:B------:R-:W-:Y:S01]  /*8790*/  IMAD.MOV.U32 R38, RZ, RZ, R180 ;  /* 0x000000ffff267224 */ /* 0x000fe200078e00b4 */
[----:B------:R-:W-:Y:S02]  /*87a0*/  FSEL R51, R149, -INF , !P2 ;  /* 0xff80000095337808 */ /* 0x000fe40005000000 */
[----:B------:R-:W-:-:S02]  /*87b0*/  FSEL R45, R122, -INF , !P1 ;  /* 0xff8000007a2d7808 */ /* 0x000fc40004800000 */
[----:B------:R-:W-:Y:S02]  /*87c0*/  IABS R179, R179 ;  /* 0x000000b300b37213 */ /* 0x000fe40000000000 */
[----:B------:R-:W-:Y:S02]  /*87d0*/  ISETP.GT.AND P2, PT, R144, R118, PT ;  /* 0x000000769000720c */ /* 0x000fe40003f44270 */
[C---:B------:R-:W-:Y:S01]  /*87e0*/  ISETP.GE.AND P1, PT, R118.reuse, R203, PT ;  /* 0x000000cb7600720c */ /* 0x040fe20003f26270 */
[----:B------:R-:W-:Y:S01]  /*87f0*/  IMAD.MOV.U32 R59, RZ, RZ, R179 ;  /* 0x000000ffff3b7224 */ /* 0x000fe200078e00b3 */
[C---:B------:R-:W-:Y:S02]  /*8800*/  ISETP.GE.AND P0, PT, R118.reuse, R250, PT ;  /* 0x000000fa7600720c */ /* 0x040fe40003f06270 */
[----:B------:R-:W-:Y:S02]  /*8810*/  ISETP.GE.AND P3, PT, R118, R248, PT ;  /* 0x000000f87600720c */ /* 0x000fe40003f66270 */
[----:B------:R-:W-:-:S02]  /*8820*/  FSEL R50, R148, -INF , !P1 ;  /* 0xff80000094327808 */ /* 0x000fc40004800000 */
[----:B------:R-:W-:Y:S02]  /*8830*/  FSEL R28, R106, -INF , !P0 ;  /* 0xff8000006a1c7808 */ /* 0x000fe40004000000 */
        /* <DEDUP_REMOVED lines=13> */
[C---:B------:R-:W-:Y:S01]  /*8910*/  ISETP.GE.AND P2, PT, R102.reuse, R203, PT ;  /* 0x000000cb6600720c */ /* 0x040fe20003f46270 */
[----:B------:R-:W-:Y:S01]  /*8920*/  FFMA.FTZ R34, R59, -UR6, R34 ;  /* 0x800000063b227c23 */ /* 0x000fe20008010022 */
[----:B------:R-:W-:Y:S02]  /*8930*/  FSEL R29, R29, -INF , !P3 ;  /* 0xff8000001d1d7808 */ /* 0x000fe40005800000 */
[----:B------:R-:W-:Y:S02]  /*8940*/  ISETP.GE.AND P3, PT, R102, R248, PT ;  /* 0x000000f86600720c */ /* 0x000fe40003f66270 */
[----:B------:R-:W-:Y:S02]  /*8950*/  FSEL R38, R44, -INF , !P2 ;  /* 0xff8000002c267808 */ /* 0x000fe40005000000 */
[----:B------:R-:W-:-:S02]  /*8960*/  IABS R191, R191 ;  /* 0x000000bf00bf7213 */ /* 0x000fc40000000000 */
[----:B------:R-:W-:Y:S02]  /*8970*/  FSEL R39, R39, -INF , !P0 ;  /* 0xff80000027277808 */ /* 0x000fe40004000000 */
[----:B------:R-:W-:Y:S02]  /*8980*/  ISETP.GT.AND P2, PT, R144, R96, PT ;  /* 0x000000609000720c */ /* 0x000fe40003f44270 */
[----:B------:R-:W-:Y:S01]  /*8990*/  FSEL R44, R39, -INF , !P3 ;  /* 0xff800000272c7808 */ /* 0x000fe20005800000 */
[----:B------:R-:W-:Y:S01]  /*89a0*/  IMAD.MOV.U32 R39, RZ, RZ, R191 ;  /* 0x000000ffff277224 */ /* 0x000fe200078e00bf */
[----:B------:R-:W-:Y:S02]  /*89b0*/  ISETP.GE.AND P3, PT, R96, R248, PT ;  /* 0x000000f86000720c */ /* 0x000fe40003f66270 */
[----:B------:R-:W-:Y:S02]  /*89c0*/  IABS R190, R190 ;  /* 0x000000be00be7213 */ /* 0x000fe40000000000 */
[----:B------:R-:W-:-:S02]  /*89d0*/  FSEL R34, R34, -INF , !P2 ;  /* 0xff80000022227808 */ /* 0x000fc40005000000 */
[-C--:B------:R-:W-:Y:S02]  /*89e0*/  ISETP.GE.AND P1, PT, R102, R250.reuse, PT ;  /* 0x000000fa6600720c */ /* 0x080fe40003f26270 */
[----:B------:R-:W-:Y:S01]  /*89f0*/  FSEL R226, R34, -INF , !P3 ;  /* 0xff80000022e27808 */ /* 0x000fe20005800000 */
[----:B------:R-:W-:Y:S01]  /*8a00*/  IMAD.MOV.U32 R34, RZ, RZ, R190 ;  /* 0x000000ffff227224 */ /* 0x000fe200078e00be */
[----:B------:R-:W-:Y:S02]  /*8a10*/  FSEL R42, R97, -INF , !P1 ;  /* 0xff800000612a7808 */ /* 0x000fe40004800000 */
[----:B------:R-:W-:Y:S02]  /*8a20*/  I2FP.F32.S32 R39, R39 ;  /* 0x0000002700277245 */ /* 0x000fe40000201400 */
[C---:B------:R-:W-:Y:S02]  /*8a30*/  ISETP.GE.AND P1, PT, R96.reuse, R203, PT ;  /* 0x000000cb6000720c */ /* 0x040fe40003f26270 */
[----:B------:R-:W-:Y:S01]  /*8a40*/  ISETP.GE.AND P0, PT, R96, R250, PT ;  /* 0x000000fa6000720c */ /* 0x000fe20003f06270 */
[----:B------:R-:W-:Y:S01]  /*8a50*/  FFMA.FTZ R35, R39, -UR6, R35 ;  /* 0x8000000627237c23 */ /* 0x000fe20008010023 */
[----:B------:R-:W-:-:S02]  /*8a60*/  FSEL R221, R221, -INF , !P1 ;  /* 0xff800000dddd7808 */ /* 0x000fc40004800000 */
[----:B------:R-:W-:Y:S02]  /*8a70*/  FSEL R217, R217, -INF , !P0 ;  /* 0xff800000d9d97808 */ /* 0x000fe40004000000 */
[----:B------:R-:W-:Y:S02]  /*8a80*/  I2FP.F32.S32 R34, R34 ;  /* 0x0000002200227245 */ /* 0x000fe40000201400 */
[----:B------:R-:W-:Y:S02]  /*8a90*/  ISETP.GT.AND P1, PT, R144, R91, PT ;  /* 0x0000005b9000720c */ /* 0x000fe40003f24270 */
[C---:B------:R-:W-:Y:S01]  /*8aa0*/  ISETP.GE.AND P0, PT, R91.reuse, R203, PT ;  /* 0x000000cb5b00720c */ /* 0x040fe20003f06270 */
[----:B------:R-:W-:Y:S01]  /*8ab0*/  FFMA.FTZ R30, R34, -UR6, R30 ;  /* 0x80000006221e7c23 */ /* 0x000fe2000801001e */
        /* <DEDUP_REMOVED lines=8> */
[----:B------:R-:W-:-:S02]  /*8b40*/  IABS R188, R188 ;  /* 0x000000bc00bc7213 */ /* 0x000fc40000000000 */
[----:B------:R-:W-:Y:S02]  /*8b50*/  FSEL R30, R30, -INF , !P0 ;  /* 0xff8000001e1e7808 */ /* 0x000fe40004000000 */
[----:B------:R-:W-:Y:S02]  /*8b60*/  ISETP.GE.AND P2, PT, R91, R250, PT ;  /* 0x000000fa5b00720c */ /* 0x000fe40003f46270 */
[----:B------:R-:W-:Y:S01]  /*8b70*/  FSEL R227, R30, -INF , !P3 ;  /* 0xff8000001ee37808 */ /* 0x000fe20005800000 */
[----:B------:R-:W-:Y:S01]  /*8b80*/  IMAD.MOV.U32 R30, RZ, RZ, R188 ;  /* 0x000000ffff1e7224 */ /* 0x000fe200078e00bc */
[----:B------:R-:W-:Y:S02]  /*8b90*/  FSEL R228, R228, -INF , !P2 ;  /* 0xff800000e4e47808 */ /* 0x000fe40005000000 */
[----:B------:R-:W-:Y:S02]  /*8ba0*/  I2FP.F32.S32 R34, R34 ;  /* 0x0000002200227245 */ /* 0x000fe40000201400 */
[----:B------:R-:W-:-:S02]  /*8bb0*/  ISETP.GE.AND P2, PT, R90, R203, PT ;  /* 0x000000cb5a00720c */ /* 0x000fc40003f46270 */
[----:B------:R-:W-:Y:S01]  /*8bc0*/  ISETP.GE.AND P1, PT, R90, R250, PT ;  /* 0x000000fa5a00720c */ /* 0x000fe20003f26270 */
[----:B------:R-:W-:Y:S01]  /*8bd0*/  FFMA.FTZ R31, R34, -UR6, R31 ;  /* 0x80000006221f7c23 */ /* 0x000fe2000801001f */
[----:B------:R-:W-:Y:S02]  /*8be0*/  FSEL R219, R219, -INF , !P2 ;  /* 0xff800000dbdb7808 */ /* 0x000fe40005000000 */
[----:B------:R-:W-:Y:S02]  /*8bf0*/  FSEL R229, R229, -INF , !P1 ;  /* 0xff800000e5e57808 */ /* 0x000fe40004800000 */
[----:B------:R-:W-:Y:S02]  /*8c00*/  I2FP.F32.S32 R30, R30 ;  /* 0x0000001e001e7245 */ /* 0x000fe40000201400 */
[----:B------:R-:W-:Y:S02]  /*8c10*/  ISETP.GT.AND P2, PT, R144, R89, PT ;  /* 0x000000599000720c */ /* 0x000fe40003f44270 */
[C---:B------:R-:W-:Y:S01]  /*8c20*/  ISETP.GE.AND P1, PT, R89.reuse, R203, PT ;  /* 0x000000cb5900720c */ /* 0x040fe20003f26270 */
[----:B------:R-:W-:Y:S01]  /*8c30*/  FFMA.FTZ R26, R30, -UR6, R26 ;  /* 0x800000061e1a7c23 */ /* 0x000fe2000801001a */
[----:B------:R-:W-:-:S02]  /*8c40*/  ISETP.GE.AND P3, PT, R89, R248, PT ;  /* 0x000000f85900720c */ /* 0x000fc40003f66270 */
[----:B------:R-:W-:Y:S02]  /*8c50*/  FSEL R218, R218, -INF , !P1 ;  /* 0xff800000dada7808 */ /* 0x000fe40004800000 */
[----:B------:R-:W-:Y:S02]  /*8c60*/  IABS R187, R187 ;  /* 0x000000bb00bb7213 */ /* 0x000fe40000000000 */
[----:B------:R-:W-:Y:S02]  /*8c70*/  FSEL R31, R31, -INF , !P2 ;  /* 0xff8000001f1f7808 */ /* 0x000fe40005000000 */
[----:B------:R-:W-:Y:S01]  /*8c80*/  ISETP.GT.AND P1, PT, R144, R88, PT ;  /* 0x000000589000720c */ /* 0x000fe20003f24270 */
[----:B------:R-:W-:Y:S01]  /*8c90*/  IMAD.MOV.U32 R30, RZ, RZ, R187 ;  /* 0x000000ffff1e7224 */ /* 0x000fe200078e00bb */
[----:B------:R-:W-:Y:S02]  /*8ca0*/  ISETP.GE.AND P5, PT, R123, R249, PT ;  /* 0x000000f97b00720c */ /* 0x000fe40003fa6270 */
[----:B------:R-:W-:-:S02]  /*8cb0*/  FSEL R230, R31, -INF , !P3 ;  /* 0xff8000001fe67808 */ /* 0x000fc40005800000 */
[----:B------:R-:W-:Y:S02]  /*8cc0*/  ISETP.GE.AND P3, PT, R88, R248, PT ;  /* 0x000000f85800720c */ /* 0x000fe40003f66270 */
[----:B------:R-:W-:Y:S02]  /*8cd0*/  IABS R108, R108 ;  /* 0x0000006c006c7213 */ /* 0x000fe40000000000 */
[----:B------:R-:W-:Y:S02]  /*8ce0*/  FSEL R26, R26, -INF , !P1 ;  /* 0xff8000001a1a7808 */ /* 0x000fe40004800000 */
[----:B------:R-:W-:Y:S02]  /*8cf0*/  ISETP.GE.AND P0, PT, R89, R250, PT ;  /* 0x000000fa5900720c */ /* 0x000fe40003f06270 */
[----:B------:R-:W-:Y:S02]  /*8d00*/  FSEL R237, R237, -INF , !P5 ;  /* 0xff800000eded7808 */ /* 0x000fe40006800000 */
[----:B------:R-:W-:-:S02]  /*8d10*/  ISETP.GE.AND P5, PT, R118, R249, PT ;  /* 0x000000f97600720c */ /* 0x000fc40003fa6270 */
        /* <DEDUP_REMOVED lines=8> */
[----:B------:R-:W-:Y:S02]  /*8da0*/  ISETP.GE.AND P5, PT, R104, R249, PT ;  /* 0x000000f96800720c */ /* 0x000fe40003fa6270 */
[----:B------:R-:W-:Y:S02]  /*8db0*/  FSEL R106, R120, -INF , !P0 ;  /* 0xff800000786a7808 */ /* 0x000fe40004000000 */
[----:B------:R-:W-:Y:S02]  /*8dc0*/  FSEL R105, R105, -INF , !P2 ;  /* 0xff80000069697808 */ /* 0x000fe40005000000 */
[----:B------:R-:W-:Y:S02]  /*8dd0*/  I2FP.F32.S32 R26, R26 ;  /* 0x0000001a001a7245 */ /* 0x000fe40000201400 */
[----:B------:R-:W-:Y:S02]  /*8de0*/  ISETP.GT.AND P0, PT, R144, R87, PT ;  /* 0x000000579000720c */ /* 0x000fe40003f04270 */
[----:B------:R-:W-:Y:S01]  /*8df0*/  ISETP.GE.AND P2, PT, R87, R203, PT ;  /* 0x000000cb5700720c */ /* 0x000fe20003f46270 */
[----:B------:R-:W-:Y:S01]  /*8e00*/  FFMA.FTZ R22, R26, -UR6, R22 ;  /* 0x800000061a167c23 */ /* 0x000fe20008010016 */
[----:B------:R-:W-:-:S02]  /*8e10*/  FSEL R36, R36, -INF , !P5 ;  /* 0xff80000024247808 */ /* 0x000fc40006800000 */
[----:B------:R-:W-:Y:S02]  /*8e20*/  ISETP.GE.AND P5, PT, R102, R249, PT ;  /* 0x000000f96600720c */ /* 0x000fe40003fa6270 */
[----:B------:R-:W-:Y:S02]  /*8e30*/  ISETP.GE.AND P3, PT, R87, R248, PT ;  /* 0x000000f85700720c */ /* 0x000fe40003f66270 */
[----:B------:R-:W-:Y:S02]  /*8e40*/  FSEL R108, R114, -INF , !P2 ;  /* 0xff800000726c7808 */ /* 0x000fe40005000000 */
[----:B------:R-:W-:Y:S02]  /*8e50*/  FSEL R27, R27, -INF , !P0 ;  /* 0xff8000001b1b7808 */ /* 0x000fe40004000000 */
[----:B------:R-:W-:Y:S02]  /*8e60*/  ISETP.GT.AND P2, PT, R144, R86, PT ;  /* 0x000000569000720c */ /* 0x000fe40003f44270 */
[----:B------:R-:W-:-:S02]  /*8e70*/  FSEL R236, R236, -INF , !P5 ;  /* 0xff800000ecec7808 */ /* 0x000fc40006800000 */
[----:B------:R-:W-:Y:S02]  /*8e80*/  ISETP.GE.AND P5, PT, R96, R249, PT ;  /* 0x000000f96000720c */ /* 0x000fe40003fa6270 */
[----:B------:R-:W-:Y:S02]  /*8e90*/  FSEL R211, R27, -INF , !P3 ;  /* 0xff8000001bd37808 */ /* 0x000fe40005800000 */
[----:B------:R-:W-:Y:S02]  /*8ea0*/  ISETP.GE.AND P3, PT, R86, R248, PT ;  /* 0x000000f85600720c */ /* 0x000fe40003f66270 */
[----:B------:R-:W-:Y:S02]  /*8eb0*/  IABS R194, R194 ;  /* 0x000000c200c27213 */ /* 0x000fe40000000000 */
[----:B------:R-:W-:Y:S02]  /*8ec0*/  FSEL R22, R22, -INF , !P2 ;  /* 0xff80000016167808 */ /* 0x000fe40005000000 */
[----:B------:R-:W-:-:S02]  /*8ed0*/  FSEL R216, R216, -INF , !P5 ;  /* 0xff800000d8d87808 */ /* 0x000fc40006800000 */
[----:B------:R-:W-:Y:S02]  /*8ee0*/  ISETP.GE.AND P5, PT, R91, R249, PT ;  /* 0x000000f95b00720c */ /* 0x000fe40003fa6270 */
[----:B------:R-:W-:Y:S02]  /*8ef0*/  IABS R195, R195 ;  /* 0x000000c300c37213 */ /* 0x000fe40000000000 */
[----:B------:R-:W-:Y:S01]  /*8f00*/  FSEL R222, R22, -INF , !P3 ;  /* 0xff80000016de7808 */ /* 0x000fe20005800000 */
[----:B------:R-:W-:Y:S01]  /*8f10*/  IMAD.MOV.U32 R22, RZ, RZ, R194 ;  /* 0x000000ffff167224 */ /* 0x000fe200078e00c2 */
[----:B------:R-:W-:Y:S01]  /*8f20*/  FSEL R215, R215, -INF , !P5 ;  /* 0xff800000d7d77808 */ /* 0x000fe20006800000 */
[----:B------:R-:W-:Y:S01]  /*8f30*/  IMAD.MOV.U32 R26, RZ, RZ, R195 ;  /* 0x000000ffff1a7224 */ /* 0x000fe200078e00c3 */
[----:B------:R-:W-:Y:S02]  /*8f40*/  ISETP.GE.AND P5, PT, R90, R249, PT ;  /* 0x000000f95a00720c */ /* 0x000fe40003fa6270 */
[----:B------:R-:W-:-:S02]  /*8f50*/  ISETP.GE.AND P1, PT, R87, R250, PT ;  /* 0x000000fa5700720c */ /* 0x000fc40003f26270 */
[----:B------:R-:W-:Y:S02]  /*8f60*/  I2FP.F32.S32 R22, R22 ;  /* 0x0000001600167245 */ /* 0x000fe40000201400 */
[----:B------:R-:W-:Y:S02]  /*8f70*/  IABS R193, R193 ;  /* 0x000000c100c17213 */ /* 0x000fe40000000000 */
[----:B------:R-:W-:Y:S01]  /*8f80*/  FSEL R233, R233, -INF , !P5 ;  /* 0xff800000e9e97808 */ /* 0x000fe20006800000 */
[----:B------:R-:W-:Y:S01]  /*8f90*/  FFMA.FTZ R18, R22, -UR6, R18 ;  /* 0x8000000616127c23 */ /* 0x000fe20008010012 */
[----:B------:R-:W-:Y:S01]  /*8fa0*/  ISETP.GE.AND P5, PT, R89, R249, PT ;  /* 0x000000f95900720c */ /* 0x000fe20003fa6270 */
[----:B------:R-:W-:Y:S01]  /*8fb0*/  IMAD.MOV.U32 R22, RZ, RZ, R193 ;  /* 0x000000ffff167224 */ /* 0x000fe200078e00c1 */
[----:B------:R-:W-:Y:S02]  /*8fc0*/  FSEL R107, R107, -INF , !P1 ;  /* 0xff8000006b6b7808 */ /* 0x000fe40004800000 */
[----:B------:R-:W-:-:S02]  /*8fd0*/  I2FP.F32.S32 R26, R26 ;  /* 0x0000001a001a7245 */ /* 0x000fc40000201400 */
[C---:B------:R-:W-:Y:S02]  /*8fe0*/  ISETP.GE.AND P1, PT, R86.reuse, R203, PT ;  /* 0x000000cb5600720c */ /* 0x040fe40003f26270 */
[----:B------:R-:W-:Y:S01]  /*8ff0*/  ISETP.GE.AND P0, PT, R86, R250, PT ;  /* 0x000000fa5600720c */ /* 0x000fe20003f06270 */
[----:B------:R-:W-:Y:S01]  /*9000*/  FFMA.FTZ R23, R26, -UR6, R23 ;  /* 0x800000061a177c23 */ /* 0x000fe20008010017 */
[----:B------:R-:W-:Y:S02]  /*9010*/  FSEL R232, R232, -INF , !P5 ;  /* 0xff800000e8e87808 */ /* 0x000fe40006800000 */
[----:B------:R-:W-:Y:S02]  /*9020*/  ISETP.GE.AND P5, PT, R88, R249, PT ;  /* 0x000000f95800720c */ /* 0x000fe40003fa6270 */
[----:B------:R-:W-:Y:S02]  /*9030*/  FSEL R110, R110, -INF , !P1 ;  /* 0xff8000006e6e7808 */ /* 0x000fe40004800000 */
[----:B------:R-:W-:-:S02]  /*9040*/  FSEL R109, R85, -INF , !P0 ;  /* 0xff800000556d7808 */ /* 0x000fc40004000000 */
[----:B------:R-:W-:Y:S02]  /*9050*/  ISETP.GT.AND P1, PT, R144, R84, PT ;  /* 0x000000549000720c */ /* 0x000fe40003f24270 */
[----:B------:R-:W-:Y:S02]  /*9060*/  ISETP.GE.AND P0, PT, R84, R203, PT ;  /* 0x000000cb5400720c */ /* 0x000fe40003f06270 */
[----:B------:R-:W-:Y:S02]  /*9070*/  I2FP.F32.S32 R22, R22 ;  /* 0x0000001600167245 */ /* 0x000fe40000201400 */
[----:B------:R-:W-:Y:S02]  /*9080*/  FSEL R210, R210, -INF , !P5 ;  /* 0xff800000d2d27808 */ /* 0x000fe40006800000 */
[----:B------:R-:W-:Y:S01]  /*9090*/  IABS R192, R192 ;  /* 0x000000c000c07213 */ /* 0x000fe20000000000 */
[----:B------:R-:W-:Y:S01]  /*90a0*/  FFMA.FTZ R19, R22, -UR6, R19 ;  /* 0x8000000616137c23 */ /* 0x000fe20008010013 */
[----:B------:R-:W-:-:S02]  /*90b0*/  ISETP.GE.AND P5, PT, R87, R249, PT ;  /* 0x000000f95700720c */ /* 0x000fc40003fa6270 */
[C---:B------:R-:W-:Y:S01]  /*90c0*/  ISETP.GE.AND P2, PT, R84.reuse, R250, PT ;  /* 0x000000fa5400720c */ /* 0x040fe20003f46270 */
[----:B------:R-:W-:Y:S01]  /*90d0*/  IMAD.MOV.U32 R22, RZ, RZ, R192 ;  /* 0x000000ffff167224 */ /* 0x000fe200078e00c0 */
[----:B------:R-:W-:Y:S02]  /*90e0*/  ISETP.GE.AND P3, PT, R84, R248, PT ;  /* 0x000000f85400720c */ /* 0x000fe40003f66270 */
[----:B------:R-:W-:Y:S02]  /*90f0*/  FSEL R112, R111, -INF , !P0 ;  /* 0xff8000006f707808 */ /* 0x000fe40004000000 */
[----:B------:R-:W-:Y:S02]  /*9100*/  FSEL R23, R23, -INF , !P1 ;  /* 0xff80000017177808 */ /* 0x000fe40004800000 */
[----:B------:R-:W-:Y:S02]  /*9110*/  ISETP.GT.AND P0, PT, R144, R82, PT ;  /* 0x000000529000720c */ /* 0x000fe40003f04270 */
[----:B------:R-:W-:-:S02]  /*9120*/  FSEL R214, R214, -INF , !P5 ;  /* 0xff800000d6d67808 */ /* 0x000fc40006800000 */
[----:B------:R-:W-:Y:S02]  /*9130*/  FSEL R111, R83, -INF , !P2 ;  /* 0xff800000536f7808 */ /* 0x000fe40005000000 */
[----:B------:R-:W-:Y:S02]  /*9140*/  FSEL R206, R23, -INF , !P3 ;  /* 0xff80000017ce7808 */ /* 0x000fe40005800000 */
[----:B------:R-:W-:Y:S02]  /*9150*/  ISETP.GE.AND P5, PT, R86, R249, PT ;  /* 0x000000f95600720c */ /* 0x000fe40003fa6270 */
[C---:B------:R-:W-:Y:S02]  /*9160*/  ISETP.GE.AND P2, PT, R82.reuse, R203, PT ;  /* 0x000000cb5200720c */ /* 0x040fe40003f46270 */
[C---:B------:R-:W-:Y:S02]  /*9170*/  ISETP.GE.AND P1, PT, R82.reuse, R250, PT ;  /* 0x000000fa5200720c */ /* 0x040fe40003f26270 */
[----:B------:R-:W-:-:S02]  /*9180*/  ISETP.GE.AND P3, PT, R82, R248, PT ;  /* 0x000000f85200720c */ /* 0x000fc40003f66270 */
[----:B------:R-:W-:Y:S02]  /*9190*/  FSEL R18, R18, -INF , !P0 ;  /* 0xff80000012127808 */ /* 0x000fe40004000000 */
[----:B------:R-:W-:Y:S02]  /*91a0*/  FSEL R223, R223, -INF , !P5 ;  /* 0xff800000dfdf7808 */ /* 0x000fe40006800000 */
[----:B------:R-:W-:Y:S02]  /*91b0*/  FSEL R115, R115, -INF , !P2 ;  /* 0xff80000073737808 */ /* 0x000fe40005000000 */
[----:B------:R-:W-:Y:S02]  /*91c0*/  FSEL R114, R79, -INF , !P1 ;  /* 0xff8000004f727808 */ /* 0x000fe40004800000 */
[----:B------:R-:W-:Y:S02]  /*91d0*/  FSEL R104, R18, -INF , !P3 ;  /* 0xff80000012687808 */ /* 0x000fe40005800000 */
[----:B------:R-:W-:-:S02]  /*91e0*/  I2FP.F32.S32 R22, R22 ;  /* 0x0000001600167245 */ /* 0x000fc40000201400 */
[----:B------:R-:W-:Y:S02]  /*91f0*/  ISETP.GE.AND P5, PT, R84, R249, PT ;  /* 0x000000f95400720c */ /* 0x000fe40003fa6270 */
[----:B------:R-:W-:Y:S01]  /*9200*/  ISETP.GT.AND P2, PT, R144, R78, PT ;  /* 0x0000004e9000720c */ /* 0x000fe20003f44270 */
[----:B------:R-:W-:Y:S01]  /*9210*/  FFMA.FTZ R14, R22, -UR6, R14 ;  /* 0x80000006160e7c23 */ /* 0x000fe2000801000e */
[C---:B------:R-:W-:Y:S02]  /*9220*/  ISETP.GE.AND P1, PT, R78.reuse, R203, PT ;  /* 0x000000cb4e00720c */ /* 0x040fe40003f26270 */
[----:B------:R-:W-:Y:S02]  /*9230*/  ISETP.GE.AND P0, PT, R78, R250, PT ;  /* 0x000000fa4e00720c */ /* 0x000fe40003f06270 */
[----:B------:R-:W-:Y:S02]  /*9240*/  IABS R18, R117 ;  /* 0x0000007500127213 */ /* 0x000fe40000000000 */
[----:B------:R-:W-:-:S02]  /*9250*/  FSEL R224, R224, -INF , !P5 ;  /* 0xff800000e0e07808 */ /* 0x000fc40006800000 */
[----:B------:R-:W-:Y:S02]  /*9260*/  ISETP.GE.AND P3, PT, R78, R248, PT ;  /* 0x000000f84e00720c */ /* 0x000fe40003f66270 */
[----:B------:R-:W-:Y:S02]  /*9270*/  FSEL R118, R116, -INF , !P1 ;  /* 0xff80000074767808 */ /* 0x000fe40004800000 */
[----:B------:R-:W-:Y:S02]  /*9280*/  FSEL R117, R77, -INF , !P0 ;  /* 0xff8000004d757808 */ /* 0x000fe40004000000 */
[----:B------:R-:W-:Y:S02]  /*9290*/  FSEL R19, R19, -INF , !P2 ;  /* 0xff80000013137808 */ /* 0x000fe40005000000 */
[----:B------:R-:W-:Y:S02]  /*92a0*/  I2FP.F32.S32 R18, R18 ;  /* 0x0000001200127245 */ /* 0x000fe40000201400 */
[----:B------:R-:W-:-:S02]  /*92b0*/  ISETP.GE.AND P5, PT, R82, R249, PT ;  /* 0x000000f95200720c */ /* 0x000fc40003fa6270 */
[----:B------:R-:W-:Y:S01]  /*92c0*/  ISETP.GT.AND P1, PT, R144, R76, PT ;  /* 0x0000004c9000720c */ /* 0x000fe20003f24270 */
[----:B------:R-:W-:Y:S01]  /*92d0*/  FFMA.FTZ R15, R18, -UR6, R15 ;  /* 0x80000006120f7c23 */ /* 0x000fe2000801000f */
[----:B------:R-:W-:Y:S02]  /*92e0*/  ISETP.GE.AND P0, PT, R76, R203, PT ;  /* 0x000000cb4c00720c */ /* 0x000fe40003f06270 */
[----:B------:R-:W-:Y:S02]  /*92f0*/  FSEL R103, R19, -INF , !P3 ;  /* 0xff80000013677808 */ /* 0x000fe40005800000 */
        /* <DEDUP_REMOVED lines=10> */
[----:B------:R-:W-:Y:S02]  /*93a0*/  ISETP.GE.AND P5, PT, R76, R250, PT ;  /* 0x000000fa4c00720c */ /* 0x000fe40003fa6270 */
[----:B------:R-:W-:Y:S02]  /*93b0*/  IABS R145, R145 ;  /* 0x0000009100917213 */ /* 0x000fe40000000000 */
[----:B------:R-:W-:Y:S02]  /*93c0*/  FSEL R97, R15, -INF , !P3 ;  /* 0xff8000000f617808 */ /* 0x000fe40005800000 */
[----:B------:R-:W-:Y:S02]  /*93d0*/  FSEL R120, R75, -INF , !P5 ;  /* 0xff8000004b787808 */ /* 0x000fe40006800000 */
[----:B------:R-:W-:-:S02]  /*93e0*/  I2FP.F32.S32 R145, R145 ;  /* 0x0000009100917245 */ /* 0x000fc40000201400 */
[----:B------:R-:W-:Y:S02]  /*93f0*/  ISETP.GE.AND P3, PT, R70, R250, PT ;  /* 0x000000fa4600720c */ /* 0x000fe40003f66270 */
[----:B------:R-:W-:Y:S01]  /*9400*/  ISETP.GE.AND P5, PT, R73, R203, PT ;  /* 0x000000cb4900720c */ /* 0x000fe20003fa6270 */
[----:B------:R-:W-:Y:S01]  /*9410*/  FFMA.FTZ R10, R145, -UR6, R10 ;  /* 0x80000006910a7c23 */ /* 0x000fe2000801000a */
[----:B------:R-:W-:Y:S02]  /*9420*/  FSEL R130, R130, -INF , !P3 ;  /* 0xff80000082827808 */ /* 0x000fe40005800000 */
[----:B------:R-:W-:Y:S02]  /*9430*/  FSEL R200, R200, -INF , !P5 ;  /* 0xff800000c8c87808 */ /* 0x000fe40006800000 */
[----:B------:R-:W-:Y:S02]  /*9440*/  ISETP.GE.AND P3, PT, R70, R249, PT ;  /* 0x000000f94600720c */ /* 0x000fe40003f66270 */
[----:B------:R-:W-:-:S02]  /*9450*/  ISETP.GT.AND P5, PT, R144, R70, PT ;  /* 0x000000469000720c */ /* 0x000fc40003fa4270 */
[----:B------:R-:W-:Y:S02]  /*9460*/  IABS R129, R129 ;  /* 0x0000008100817213 */ /* 0x000fe40000000000 */
[----:B------:R-:W-:Y:S02]  /*9470*/  IABS R141, R141 ;  /* 0x0000008d008d7213 */ /* 0x000fe40000000000 */
[----:B------:R-:W-:Y:S01]  /*9480*/  FSEL R125, R125, -INF , !P3 ;  /* 0xff8000007d7d7808 */ /* 0x000fe20005800000 */
[----:B------:R-:W-:Y:S01]  /*9490*/  IMAD.MOV.U32 R14, RZ, RZ, R129 ;  /* 0x000000ffff0e7224 */ /* 0x000fe200078e0081 */
[----:B------:R-:W-:Y:S02]  /*94a0*/  ISETP.GE.AND P3, PT, R70, R248, PT ;  /* 0x000000f84600720c */ /* 0x000fe40003f66270 */
[----:B------:R-:W-:Y:S02]  /*94b0*/  FSEL R96, R10, -INF , !P5 ;  /* 0xff8000000a607808 */ /* 0x000fe40006800000 */
[----:B------:R-:W-:-:S02]  /*94c0*/  I2FP.F32.S32 R141, R141 ;  /* 0x0000008d008d7245 */ /* 0x000fc40000201400 */
[----:B------:R-:W-:Y:S02]  /*94d0*/  ISETP.GE.AND P1, PT, R73, R250, PT ;  /* 0x000000fa4900720c */ /* 0x000fe40003f26270 */
[----:B------:R-:W-:Y:S01]  /*94e0*/  IABS R128, R128 ;  /* 0x0000008000807213 */ /* 0x000fe20000000000 */
[----:B------:R-:W-:Y:S01]  /*94f0*/  FFMA.FTZ R11, R141, -UR6, R11 ;  /* 0x800000068d0b7c23 */ /* 0x000fe2000801000b */
[----:B------:R-:W-:Y:S01]  /*9500*/  BAR.SYNC.DEFER_BLOCKING 0x0 ;  /* 0x0000000000007b1d */ /* 0x000fe20000010000 */
[----:B------:R-:W-:Y:S02]  /*9510*/  ISETP.GE.AND P2, PT, R76, R249, PT ;  /* 0x000000f94c00720c */ /* 0x000fe40003f46270 */
[----:B------:R-:W-:Y:S01]  /*9520*/  FSEL R96, R96, -INF , !P3 ;  /* 0xff80000060607808 */ /* 0x000fe20005800000 */
[----:B------:R-:W-:Y:S01]  /*9530*/  IMAD.MOV.U32 R10, RZ, RZ, R128 ;  /* 0x000000ffff0a7224 */ /* 0x000fe200078e0080 */
[----:B------:R-:W-:Y:S02]  /*9540*/  FSEL R131, R131, -INF , !P1 ;  /* 0xff80000083837808 */ /* 0x000fe40004800000 */
[----:B------:R-:W-:-:S02]  /*9550*/  ISETP.GE.AND P3, PT, R68, R250, PT ;  /* 0x000000fa4400720c */ /* 0x000fc40003f66270 */
[----:B------:R-:W-:Y:S02]  /*9560*/  FSEL R119, R119, -INF , !P2 ;  /* 0xff80000077777808 */ /* 0x000fe40005000000 */
[----:B------:R-:W-:Y:S02]  /*9570*/  ISETP.GT.AND P1, PT, R144, R68, PT ;  /* 0x000000449000720c */ /* 0x000fe40003f24270 */
[----:B------:R-:W-:Y:S02]  /*9580*/  I2FP.F32.S32 R14, R14 ;  /* 0x0000000e000e7245 */ /* 0x000fe40000201400 */
[----:B------:R-:W-:Y:S02]  /*9590*/  ISETP.GE.AND P5, PT, R68, R203, PT ;  /* 0x000000cb4400720c */ /* 0x000fe40003fa6270 */
[----:B------:R-:W-:Y:S01]  /*95a0*/  ISETP.GE.AND P2, PT, R73, R249, PT ;  /* 0x000000f94900720c */ /* 0x000fe20003f46270 */
[----:B------:R-:W-:Y:S01]  /*95b0*/  FFMA.FTZ R6, R14, -UR6, R6 ;  /* 0x800000060e067c23 */ /* 0x000fe20008010006 */
[----:B------:R-:W-:-:S02]  /*95c0*/  FSEL R129, R21, -INF , !P3 ;  /* 0xff80000015817808 */ /* 0x000fc40005800000 */
[----:B------:R-:W-:Y:S02]  /*95d0*/  FSEL R198, R198, -INF , !P5 ;  /* 0xff800000c6c67808 */ /* 0x000fe40006800000 */
[C---:B------:R-:W-:Y:S02]  /*95e0*/  ISETP.GE.AND P3, PT, R68.reuse, R248, PT ;  /* 0x000000f84400720c */ /* 0x040fe40003f66270 */
[----:B------:R-:W-:Y:S02]  /*95f0*/  FSEL R11, R11, -INF , !P1 ;  /* 0xff8000000b0b7808 */ /* 0x000fe40004800000 */
[----:B------:R-:W-:Y:S02]  /*9600*/  FSEL R126, R95, -INF , !P2 ;  /* 0xff8000005f7e7808 */ /* 0x000fe40005000000 */
[----:B------:R-:W-:Y:S02]  /*9610*/  ISETP.GE.AND P5, PT, R68, R249, PT ;  /* 0x000000f94400720c */ /* 0x000fe40003fa6270 */
[----:B------:R-:W-:-:S02]  /*9620*/  I2FP.F32.S32 R10, R10 ;  /* 0x0000000a000a7245 */ /* 0x000fc40000201400 */
[-C--:B------:R-:W-:Y:S02]  /*9630*/  ISETP.GE.AND P1, PT, R0, R203.reuse, PT ;  /* 0x000000cb0000720c */ /* 0x080fe40003f26270 */
[----:B------:R-:W-:Y:S01]  /*9640*/  ISETP.GT.AND P2, PT, R144, R0, PT ;  /* 0x000000009000720c */ /* 0x000fe20003f44270 */
[----:B------:R-:W-:Y:S01]  /*9650*/  FFMA.FTZ R7, R10, -UR6, R7 ;  /* 0x800000060a077c23 */ /* 0x000fe20008010007 */
[----:B------:R-:W-:Y:S02]  /*9660*/  ISETP.GE.AND P0, PT, R70, R203, PT ;  /* 0x000000cb4600720c */ /* 0x000fe40003f06270 */
[----:B------:R-:W-:Y:S02]  /*9670*/  FSEL R95, R11, -INF , !P3 ;  /* 0xff8000000b5f7808 */ /* 0x000fe40005800000 */
[----:B------:R-:W-:Y:S02]  /*9680*/  FSEL R124, R124, -INF , !P5 ;  /* 0xff8000007c7c7808 */ /* 0x000fe40006800000 */
        /* <DEDUP_REMOVED lines=9> */
[----:B------:R-:W-:Y:S02]  /*9720*/  ISETP.GE.AND P2, PT, R2, R249, PT ;  /* 0x000000f90200720c */ /* 0x000fe40003f46270 */
[----:B------:R-:W-:Y:S02]  /*9730*/  FSEL R94, R6, -INF , !P1 ;  /* 0xff800000065e7808 */ /* 0x000fe40004800000 */
[C---:B------:R-:W-:Y:S02]  /*9740*/  ISETP.GE.AND P5, PT, R2.reuse, R203, PT ;  /* 0x000000cb0200720c */ /* 0x040fe40003fa6270 */
[----:B------:R-:W-:-:S02]  /*9750*/  ISETP.GE.AND P3, PT, R2, R250, PT ;  /* 0x000000fa0200720c */ /* 0x000fc40003f66270 */
[----:B------:R-:W-:Y:S02]  /*9760*/  ISETP.GE.AND P1, PT, R2, R248, PT ;  /* 0x000000f80200720c */ /* 0x000fe40003f26270 */
[----:B------:R-:W-:Y:S02]  /*9770*/  FSEL R7, R7, -INF , !P0 ;  /* 0xff80000007077808 */ /* 0x000fe40004000000 */
[----:B------:R-:W-:Y:S02]  /*9780*/  FSEL R122, R93, -INF , !P2 ;  /* 0xff8000005d7a7808 */ /* 0x000fe40005000000 */
[----:B------:R-:W-:Y:S02]  /*9790*/  FSEL R196, R196, -INF , !P5 ;  /* 0xff800000c4c47808 */ /* 0x000fe40006800000 */
[----:B------:R-:W-:Y:S02]  /*97a0*/  FSEL R127, R127, -INF , !P3 ;  /* 0xff8000007f7f7808 */ /* 0x000fe40005800000 */
[----:B------:R-:W-:Y:S01]  /*97b0*/  FSEL R93, R7, -INF , !P1 ;  /* 0xff800000075d7808 */ /* 0x000fe20004800000 */
[----:B-1----:R-:W-:Y:S06]  /*97c0*/  BRA.U !UP0, `(.L_x_1047) ;  /* 0x0000000508b87547 */ /* 0x002fec000b800000 */
        /* <DEDUP_REMOVED lines=11> */
[----:B------:R-:W-:-:S02]  /*9880*/  UIMAD UR13, UR13, UR11, UR21 ;  /* 0x0000000b0d0d72a4 */ /* 0x000fc4000f8e0215 */
[----:B------:R-:W-:Y:S02]  /*9890*/  USHF.L.U32 UR12, UR20, 0x7, URZ ;  /* 0x00000007140c7899 */ /* 0x000fe400080006ff */
[----:B------:R-:W-:Y:S01]  /*98a0*/  USHF.L.U64.HI UR13, UR20, 0x7, UR13 ;  /* 0x00000007140d7899 */ /* 0x000fe2000801020d */
[C---:B-1----:R-:W-:Y:S02]  /*98b0*/  ISETP.GE.AND P0, PT, R251.reuse, UR4, PT ;  /* 0x00000004fb007c0c */ /* 0x042fe4000bf06270 */
[----:B------:R-:W-:Y:S01]  /*98c0*/  ISETP.GE.AND P1, PT, R251, UR4, PT ;  /* 0x00000004fb007c0c */ /* 0x000fe2000bf26270 */
[----:B------:R-:W-:Y:S01]  /*98d0*/  IMAD.U32 R14, RZ, RZ, UR12 ;  /* 0x0000000cff0e7e24 */ /* 0x000fe2000f8e00ff */
[----:B------:R-:W-:Y:S01]  /*98e0*/  MOV R76, UR12 ;  /* 0x0000000c004c7c02 */ /* 0x000fe20008000f00 */
[----:B------:R-:W-:Y:S02]  /*98f0*/  IMAD.U32 R7, RZ, RZ, UR13 ;  /* 0x0000000dff077e24 */ /* 0x000fe4000f8e00ff */
[----:B------:R-:W-:-:S02]  /*9900*/  IMAD.U32 R18, RZ, RZ, UR12 ;  /* 0x0000000cff127e24 */ /* 0x000fc4000f8e00ff */
[----:B------:R-:W-:Y:S02]  /*9910*/  IMAD.U32 R19, RZ, RZ, UR13 ;  /* 0x0000000dff137e24 */ /* 0x000fe4000f8e00ff */
[----:B------:R-:W-:Y:S02]  /*9920*/  IMAD.U32 R78, RZ, RZ, UR12 ;  /* 0x0000000cff4e7e24 */ /* 0x000fe4000f8e00ff */
[----:B------:R-:W-:Y:S01]  /*9930*/  @!P0 LEA R2, P3, R2, UR12, 0x4 ;  /* 0x0000000c02028c11 */ /* 0x000fe2000f8620ff */
[----:B------:R-:W-:Y:S01]  /*9940*/  @!P0 IMAD.WIDE.U32 R22, R22, 0x30, R18 ;  /* 0x0000003016168825 */ /* 0x000fe200078e0012 */
[----:B------:R-:W-:Y:S02]  /*9950*/  @!P0 LEA R11, P2, R11, UR12, 0x5 ;  /* 0x0000000c0b0b8c11 */ /* 0x000fe4000f8428ff */
[----:B------:R-:W-:Y:S01]  /*9960*/  @!P0 LEA.HI.X R0, R15, UR13, R0, 0x4, P3 ;  /* 0x0000000d0f008c11 */ /* 0x000fe200098f2400 */
[----:B------:R-:W-:Y:S01]  /*9970*/  IMAD.U32 R79, RZ, RZ, UR13 ;  /* 0x0000000dff4f7e24 */ /* 0x000fe2000f8e00ff */
[----:B------:R-:W-:Y:S01]  /*9980*/  @!P0 LEA.HI.X R6, R10, UR13, R6, 0x5, P2 ;  /* 0x0000000d0a068c11 */ /* 0x000fe200090f2c06 */
[----:B------:R-:W-:Y:S01]  /*9990*/  IMAD.U32 R18, RZ, RZ, UR10 ;  /* 0x0000000aff127e24 */ /* 0x000fe2000f8e00ff */
[CC--:B------:R-:W-:Y:S01]  /*99a0*/  @!P0 LEA R26, P3, R11.reuse, R247.reuse, 0x1 ;  /* 0x000000f70b1a8211 */ /* 0x0c0fe200078608ff */
[----:B------:R-:W-:Y:S01]  /*99b0*/  IMAD.U32 R77, RZ, RZ, UR13 ;  /* 0x0000000dff4d7e24 */ /* 0x000fe2000f8e00ff */
[----:B------:R-:W-:Y:S01]  /*99c0*/  @!P1 LEA R34, P5, R14, R247, 0x1 ;  /* 0x000000f70e229211 */ /* 0x000fe200078a08ff */
[----:B------:R-:W-:Y:S01]  /*99d0*/  @!P0 IMAD.WIDE.U32 R18, R18, 0x50, R78 ;  /* 0x0000005012128825 */ /* 0x000fe200078e004e */
[----:B------:R-:W-:-:S02]  /*99e0*/  @!P0 LEA.HI.X R27, R11, R246, R6, 0x1, P3 ;  /* 0x000000f60b1b8211 */ /* 0x000fc400018f0c06 */
[-C--:B------:R-:W-:Y:S01]  /*99f0*/  @!P1 LEA.HI.X R35, R14, R246.reuse, R7, 0x1, P5 ;  /* 0x000000f60e239211 */ /* 0x080fe200028f0c07 */
[----:B------:R-:W-:Y:S01]  /*9a00*/  IMAD.U32 R14, RZ, RZ, UR10 ;  /* 0x0000000aff0e7e24 */ /* 0x000fe2000f8e00ff */
[----:B------:R-:W-:Y:S02]  /*9a10*/  MOV R6, UR11 ;  /* 0x0000000b00067c02 */ /* 0x000fe40008000f00 */
[----:B------:R-:W-:Y:S01]  /*9a20*/  @!P0 LEA R30, P5, R2, R247, 0x1 ;  /* 0x000000f7021e8211 */ /* 0x000fe200078a08ff */
[----:B------:R-:W-:Y:S01]  /*9a30*/  @!PT LDS RZ, [RZ] ;  /* 0x00000000fffff984 */ /* 0x000fe20000000800 */
[----:B------:R-:W-:Y:S01]  /*9a40*/  @!PT LDS RZ, [RZ] ;  /* 0x00000000fffff984 */ /* 0x000fe20000000800 */
[----:B------:R-:W-:Y:S01]  /*9a50*/  @!PT LDS RZ, [RZ] ;  /* 0x00000000fffff984 */ /* 0x000fe20000000800 */
[----:B------:R1:W-:Y:S01]  /*9a60*/  @!P1 LDGSTS.E.BYPASS.LTC128B.128 [R239+0x4000], desc[UR22][R34.64] ;  /* 0x0400000022ef9fae */ /* 0x0003e2000b981a16 */
[----:B------:R-:W-:Y:S01]  /*9a70*/  MOV R7, UR11 ;  /* 0x0000000b00077c02 */ /* 0x000fe20008000f00 */
[----:B------:R-:W-:Y:S01]  /*9a80*/  @!P0 IMAD R6, R6, 0x30, RZ ;  /* 0x0000003006068824 */ /* 0x000fe200078e02ff */
[----:B------:R-:W-:Y:S01]  /*9a90*/  @!P0 LEA R10, P2, R10, UR12, 0x6 ;  /* 0x0000000c0a0a8c11 */ /* 0x000fe2000f8430ff */
[----:B------:R1:W-:Y:S01]  /*9aa0*/  @P1 STS.128 [R239+0x4000], RZ ;  /* 0x004000ffef001388 */ /* 0x0003e20000000c00 */
[-C--:B------:R-:W-:Y:S01]  /*9ab0*/  @!P0 LEA.HI.X R31, R2, R246.reuse, R0, 0x1, P5 ;  /* 0x000000f6021f8211 */ /* 0x080fe200028f0c00 */
[----:B------:R-:W-:Y:S01]  /*9ac0*/  IMAD.U32 R2, RZ, RZ, UR11 ;  /* 0x0000000bff027e24 */ /* 0x000fe2000f8e00ff */
[----:B------:R-:W-:Y:S01]  /*9ad0*/  @!P0 LEA.HI.X R7, R14, UR13, R7, 0x6, P2 ;  /* 0x0000000d0e078c11 */ /* 0x000fe200090f3407 */
[----:B------:R-:W-:Y:S01]  /*9ae0*/  IMAD.U32 R0, RZ, RZ, UR11 ;  /* 0x0000000bff007e24 */ /* 0x000fe2000f8e00ff */
[----:B------:R-:W-:Y:S01]  /*9af0*/  @!P0 IADD3 R6, PT, PT, R6, R23, RZ ;  /* 0x0000001706068210 */ /* 0x000fe20007ffe0ff */
[----:B------:R-:W-:Y:S01]  /*9b00*/  @!P0 IMAD.WIDE.U32 R14, R14, 0x60, R76 ;  /* 0x000000600e0e8825 */ /* 0x000fe200078e004c */
[-C--:B------:R-:W-:Y:S01]  /*9b10*/  @!P0 LEA R76, P2, R10, R247.reuse, 0x1 ;  /* 0x000000f70a4c8211 */ /* 0x080fe200078408ff */
[----:B------:R1:W-:Y:S01]  /*9b20*/  @P0 STS.128 [R239+0x4800], RZ ;  /* 0x004800ffef000388 */ /* 0x0003e20000000c00 */
[-C--:B------:R-:W-:Y:S01]  /*9b30*/  @!P0 LEA R78, P3, R22, R247.reuse, 0x1 ;  /* 0x000000f7164e8211 */ /* 0x080fe200078608ff */
[----:B------:R-:W-:Y:S01]  /*9b40*/  @!P0 IMAD R2, R2, 0x50, RZ ;  /* 0x0000005002028824 */ /* 0x000fe200078e02ff */
[-C--:B------:R-:W-:Y:S01]  /*9b50*/  @!P0 LEA.HI.X R77, R10, R246.reuse, R7, 0x1, P2 ;  /* 0x000000f60a4d8211 */ /* 0x080fe200010f0c07 */
[----:B------:R-:W-:Y:S01]  /*9b60*/  @!P0 IMAD R0, R0, 0x60, RZ ;  /* 0x0000006000008824 */ /* 0x000fe200078e02ff */
        /* <DEDUP_REMOVED lines=8> */
[----:B------:R-:W-:-:S02]  /*9bf0*/  @!P0 LEA R6, P2, R14, R247, 0x1 ;  /* 0x000000f70e068211 */ /* 0x000fc400078408ff */
        /* <DEDUP_REMOVED lines=41> */
.L_x_1049:
[----:B------:R-:W-:Y:S05]  /*9e90*/  BSYNC.RECONVERGENT B0 ;  /* 0x0000000000007941 */ /* 0x000fea0003800200 */
.L_x_1048:
[----:B------:R-:W0:Y:S02]  /*9ea0*/  LDGDEPBAR ;  /* 0x00000000000079af */ /* 0x000e240000000000 */
.L_x_1047:
[----:B------:R-:W-:Y:S01]  /*9eb0*/  FMNMX3.FTZ R0, R134, R133, R132, !PT ;  /* 0x0000008586007276 */ /* 0x000fe20007810084 */
[----:B------:R-:W3:Y:S01]  /*9ec0*/  LDCU UR4, c[0x0][0x45c] ;  /* 0x00008b80ff0477ac */ /* 0x000ee20008000800 */
[----:B------:R-:W-:Y:S02]  /*9ed0*/  FMNMX3.FTZ R2, R140, R137, R136, !PT ;  /* 0x000000898c027276 */ /* 0x000fe40007810088 */
[----:B------:R-:W-:Y:S01]  /*9ee0*/  FMNMX3.FTZ R0, R0, R67, R64, !PT ;  /* 0x0000004300007276 */ /* 0x000fe20007810040 */
[----:B------:R-:W-:Y:S01]  /*9ef0*/  UISETP.GT.U32.AND UP0, UPT, UR28, UR15, UPT ;  /* 0x0000000f1c00728c */ /* 0x000fe2000bf04070 */
        /* <DEDUP_REMOVED lines=10> */
[----:B-1----:R-:W-:Y:S02]  /*9fa0*/  FMNMX3.FTZ R7, R92, R66, R5, !PT ;  /* 0x000000425c077276 */ /* 0x002fe40007810005 */
        /* <DEDUP_REMOVED lines=28> */
[----:B------:R-:W1:Y:S01]  /*a170*/  SHFL.BFLY PT, R6, R0, 0x2, 0x1f ;  /* 0x0c401f0000067f89 */ /* 0x000e6200000e0000 */
[----:B------:R-:W-:-:S02]  /*a180*/  FMNMX3.FTZ R7, R7, R211, R222, !PT ;  /* 0x000000d307077276 */ /* 0x000fc400078100de */
[----:B------:R-:W-:Y:S01]  /*a190*/  IADD3 R3, PT, PT, R209, R3, RZ ;  /* 0x00000003d1037210 */ /* 0x000fe20007ffe0ff */
[----:B--2---:R-:W2:Y:S01]  /*a1a0*/  SHFL.BFLY PT, R10, R2, 0x2, 0x1f ;  /* 0x0c401f00020a7f89 */ /* 0x004ea200000e0000 */
[----:B------:R-:W-:Y:S02]  /*a1b0*/  FMNMX3.FTZ R7, R7, R206, R104, !PT ;  /* 0x000000ce07077276 */ /* 0x000fe40007810068 */
[----:B------:R-:W-:Y:S02]  /*a1c0*/  LEA R246, R3, UR5, 0x1 ;  /* 0x0000000503f67c11 */ /* 0x000fe4000f8e08ff */
[----:B------:R-:W-:Y:S02]  /*a1d0*/  FMNMX3.FTZ R7, R7, R103, R102, !PT ;  /* 0x0000006707077276 */ /* 0x000fe40007810066 */
[----:B------:R-:W-:Y:S01]  /*a1e0*/  IADD3 R76, PT, PT, R241, R246, RZ ;  /* 0x000000f6f14c7210 */ /* 0x000fe20007ffe0ff */
[----:B------:R-:W-:Y:S01]  /*a1f0*/  LDSM.16.MT88.4 R180, [R246+0x8000] ;  /* 0x00800000f6b4783b */ /* 0x000fe20000004200 */
[----:B------:R-:W-:-:S02]  /*a200*/  FMNMX3.FTZ R7, R7, R97, R96, !PT ;  /* 0x0000006107077276 */ /* 0x000fc40007810060 */
[C---:B------:R-:W-:Y:S01]  /*a210*/  IADD3 R70, PT, PT, R208.reuse, R246, RZ ;  /* 0x000000f6d0467210 */ /* 0x040fe20007ffe0ff */
[----:B------:R-:W-:Y:S01]  /*a220*/  LDSM.16.MT88.4 R148, [R76+0x8000] ;  /* 0x008000004c94783b */ /* 0x000fe20000004200 */
[----:B------:R-:W-:Y:S02]  /*a230*/  FMNMX3.FTZ R7, R7, R95, R94, !PT ;  /* 0x0000005f07077276 */ /* 0x000fe4000781005e */
[----:B------:R-:W-:Y:S01]  /*a240*/  IADD3 R75, PT, PT, R208, R76, RZ ;  /* 0x0000004cd04b7210 */ /* 0x000fe20007ffe0ff */
[----:B------:R-:W-:Y:S01]  /*a250*/  LDSM.16.MT88.4 R164, [R70+0x8000] ;  /* 0x0080000046a4783b */ /* 0x000fe20000004200 */
[----:B------:R-:W-:Y:S02]  /*a260*/  FMNMX.FTZ R7, R93, R7, !PT ;  /* 0x000000075d077209 */ /* 0x000fe40007810000 */
[----:B-1----:R-:W-:Y:S01]  /*a270*/  FMNMX.FTZ R6, R0, R6, !PT ;  /* 0x0000000600067209 */ /* 0x002fe20007810000 */
[----:B------:R-:W-:Y:S01]  /*a280*/  STL [R1], R246 ;  /* 0x000000f601007387 */ /* 0x000fe20000100800 */
[----:B--2---:R-:W-:-:S03]  /*a290*/  FMNMX.FTZ R10, R2, R10, !PT ;  /* 0x0000000a020a7209 */ /* 0x004fc60007810000 */
        /* <DEDUP_REMOVED lines=21> */
[----:B------:R-:W-:Y:S01]  /*a3f0*/  FFMA.FTZ R87, R134, UR4, -R201 ;  /* 0x0000000486577c23 */ /* 0x000fe200080108c9 */
[----:B------:R-:W-:Y:S01]  /*a400*/  FMNMX3.FTZ R6, R7, R71, R69, !PT ;  /* 0x0000004707067276 */ /* 0x000fe20007810045 */
[--C-:B------:R-:W-:Y:S01]  /*a410*/  FFMA.FTZ R86, R133, UR4, -R201.reuse ;  /* 0x0000000485567c23 */ /* 0x100fe200080108c9 */
[C---:B------:R-:W-:Y:S01]  /*a420*/  FSETP.NEU.FTZ.AND P0, PT, R0.reuse, -INF , PT ;  /* 0xff8000000000780b */ /* 0x040fe20003f1d000 */
[----:B------:R-:W-:Y:S01]  /*a430*/  FMUL.FTZ R98, R0, UR4 ;  /* 0x0000000400627c20 */ /* 0x000fe20008410000 */
[----:B------:R-:W-:Y:S01]  /*a440*/  FMNMX3.FTZ R6, R6, R61, R60, !PT ;  /* 0x0000003d06067276 */ /* 0x000fe2000781003c */
[--C-:B------:R-:W-:Y:S01]  /*a450*/  FFMA.FTZ R85, R132, UR4, -R201.reuse ;  /* 0x0000000484557c23 */ /* 0x100fe200080108c9 */
[--C-:B------:R-:W-:Y:S01]  /*a460*/  FFMA.FTZ R77, R67, UR4, -R201.reuse ;  /* 0x00000004434d7c23 */ /* 0x100fe200080108c9 */
[----:B------:R-:W-:Y:S01]  /*a470*/  MUFU.EX2 R90, R90 ;  /* 0x0000005a005a7308 */ /* 0x000fe20000000800 */
[----:B------:R-:W-:Y:S01]  /*a480*/  FMNMX3.FTZ R6, R6, R48, R52, !PT ;  /* 0x0000003006067276 */ /* 0x000fe20007810034 */
[--C-:B------:R-:W-:Y:S01]  /*a490*/  FFMA.FTZ R79, R64, UR4, -R201.reuse ;  /* 0x00000004404f7c23 */ /* 0x100fe200080108c9 */
[----:B------:R-:W-:Y:S01]  /*a4a0*/  FSEL R98, R98, RZ, P0 ;  /* 0x000000ff62627208 */ /* 0x000fe20000000000 */
[----:B------:R-:W-:Y:S01]  /*a4b0*/  FFMA.FTZ R67, R57, UR4, -R201 ;  /* 0x0000000439437c23 */ /* 0x000fe200080108c9 */
[----:B------:R-:W-:Y:S01]  /*a4c0*/  FMNMX3.FTZ R6, R6, R46, R45, !PT ;  /* 0x0000002e06067276 */ /* 0x000fe2000781002d */
[----:B------:R-:W-:Y:S01]  /*a4d0*/  FFMA.FTZ R59, R16, UR4, -R201 ;  /* 0x00000004103b7c23 */ /* 0x000fe200080108c9 */
[----:B------:R-:W-:Y:S01]  /*a4e0*/  FFMA.FTZ R74, R74, UR4, -R202 ;  /* 0x000000044a4a7c23 */ /* 0x000fe200080108ca */
[--C-:B------:R-:W-:Y:S01]  /*a4f0*/  FFMA.FTZ R83, R5, UR4, -R98.reuse ;  /* 0x0000000405537c23 */ /* 0x100fe20008010862 */
[----:B------:R-:W-:Y:S01]  /*a500*/  FMNMX3.FTZ R6, R6, R28, R43, !PT ;  /* 0x0000001c06067276 */ /* 0x000fe2000781002b */
[--C-:B------:R-:W-:Y:S01]  /*a510*/  FFMA.FTZ R78, R4, UR4, -R98.reuse ;  /* 0x00000004044e7c23 */ /* 0x100fe20008010862 */
[--C-:B------:R-:W-:Y:S01]  /*a520*/  FFMA.FTZ R91, R92, UR4, -R98.reuse ;  /* 0x000000045c5b7c23 */ /* 0x100fe20008010862 */
[--C-:B------:R-:W-:Y:S01]  /*a530*/  FFMA.FTZ R92, R66, UR4, -R98.reuse ;  /* 0x00000004425c7c23 */ /* 0x100fe20008010862 */
[----:B------:R-:W-:Y:S01]  /*a540*/  FMNMX3.FTZ R6, R6, R42, R217, !PT ;  /* 0x0000002a06067276 */ /* 0x000fe200078100d9 */
[----:B------:R-:W1:Y:S01]  /*a550*/  MUFU.EX2 R89, R89 ;  /* 0x0000005900597308 */ /* 0x000e620000000800 */
[----:B------:R-:W-:Y:S01]  /*a560*/  FFMA.FTZ R66, R20, UR4, -R201 ;  /* 0x0000000414427c23 */ /* 0x000fe200080108c9 */
[--C-:B------:R-:W-:Y:S01]  /*a570*/  FFMA.FTZ R73, R13, UR4, -R98.reuse ;  /* 0x000000040d497c23 */ /* 0x100fe20008010862 */
[----:B------:R-:W-:Y:S01]  /*a580*/  FMNMX3.FTZ R26, R6, R228, R229, !PT ;  /* 0x000000e4061a7276 */ /* 0x000fe200078100e5 */
[--C-:B------:R-:W-:Y:S01]  /*a590*/  FFMA.FTZ R65, R12, UR4, -R98.reuse ;  /* 0x000000040c417c23 */ /* 0x100fe20008010862 */
[----:B------:R-:W-:Y:S01]  /*a5a0*/  LDSM.16.MT88.4 R4, [R75+0x8000] ;  /* 0x008000004b04783b */ /* 0x000fe20000004200 */
[--C-:B------:R-:W-:Y:S01]  /*a5b0*/  FFMA.FTZ R64, R9, UR4, -R98.reuse ;  /* 0x0000000409407c23 */ /* 0x100fe20008010862 */
[----:B------:R-:W-:Y:S01]  /*a5c0*/  FMNMX3.FTZ R26, R26, R231, R105, !PT ;  /* 0x000000e71a1a7276 */ /* 0x000fe20007810069 */
[----:B------:R-:W-:Y:S01]  /*a5d0*/  MUFU.EX2 R88, R88 ;  /* 0x0000005800587308 */ /* 0x000fe20000000800 */
[----:B------:R-:W-:Y:S01]  /*a5e0*/  FFMA.FTZ R57, R8, UR4, -R98 ;  /* 0x0000000408397c23 */ /* 0x000fe20008010862 */
[----:B------:R-:W-:Y:S01]  /*a5f0*/  LDSM.16.MT88.4 R20, [R246+0x8800] ;  /* 0x00880000f614783b */ /* 0x000fe20000004200 */
[----:B------:R-:W-:Y:S01]  /*a600*/  FMNMX3.FTZ R26, R26, R107, R109, !PT ;  /* 0x0000006b1a1a7276 */ /* 0x000fe2000781006d */
[--C-:B------:R-:W-:Y:S01]  /*a610*/  FFMA.FTZ R72, R72, UR4, -R202.reuse ;  /* 0x0000000448487c23 */ /* 0x100fe200080108ca */
[----:B------:R-:W-:Y:S01]  /*a620*/  FFMA.FTZ R63, R63, UR4, -R202 ;  /* 0x000000043f3f7c23 */ /* 0x000fe200080108ca */
[----:B------:R-:W-:Y:S01]  /*a630*/  LDSM.16.MT88.4 R16, [R70+0x8800] ;  /* 0x008800004610783b */ /* 0x000fe20000004200 */
[----:B------:R-:W-:Y:S01]  /*a640*/  FMNMX3.FTZ R26, R26, R111, R114, !PT ;  /* 0x0000006f1a1a7276 */ /* 0x000fe20007810072 */
[----:B------:R-:W-:Y:S01]  /*a650*/  MUFU.EX2 R87, R87 ;  /* 0x0000005700577308 */ /* 0x000fe20000000800 */
[----:B-1----:R-:W-:Y:S01]  /*a660*/  F2FP.F16.F32.PACK_AB R132, R89, R90 ;  /* 0x0000005a5984723e */ /* 0x002fe200000000ff */
[----:B------:R-:W-:Y:S01]  /*a670*/  LDSM.16.MT88.4 R12, [R76+0x8800] ;  /* 0x008800004c0c783b */ /* 0x000fe20000004200 */
[----:B------:R-:W-:Y:S01]  /*a680*/  FMNMX3.FTZ R26, R26, R117, R120, !PT ;  /* 0x000000751a1a7276 */ /* 0x000fe20007810078 */
[--C-:B------:R-:W-:Y:S01]  /*a690*/  FFMA.FTZ R58, R58, UR4, -R201.reuse ;  /* 0x000000043a3a7c23 */ /* 0x100fe200080108c9 */
[--C-:B------:R-:W-:Y:S01]  /*a6a0*/  FFMA.FTZ R41, R41, UR4, -R201.reuse ;  /* 0x0000000429297c23 */ /* 0x100fe200080108c9 */
[----:B------:R-:W-:Y:S01]  /*a6b0*/  LDSM.16.MT88.4 R8, [R75+0x8800] ;  /* 0x008800004b08783b */ /* 0x000fe20000004200 */
[----:B------:R-:W-:Y:S01]  /*a6c0*/  FMNMX3.FTZ R26, R26, R131, R130, !PT ;  /* 0x000000831a1a7276 */ /* 0x000fe20007810082 */
[----:B------:R-:W1:Y:S01]  /*a6d0*/  MUFU.EX2 R86, R86 ;  /* 0x0000005600567308 */ /* 0x000e620000000800 */
[--C-:B------:R-:W-:Y:S01]  /*a6e0*/  FFMA.FTZ R40, R40, UR4, -R201.reuse ;  /* 0x0000000428287c23 */ /* 0x100fe200080108c9 */
[--C-:B------:R-:W-:Y:S01]  /*a6f0*/  FFMA.FTZ R39, R47, UR4, -R201.reuse ;  /* 0x000000042f277c23 */ /* 0x100fe200080108c9 */
[----:B------:R-:W-:Y:S01]  /*a700*/  FMNMX3.FTZ R26, R26, R129, R128, !PT ;  /* 0x000000811a1a7276 */ /* 0x000fe20007810080 */
[--C-:B------:R-:W-:Y:S01]  /*a710*/  FFMA.FTZ R56, R56, UR4, -R98.reuse ;  /* 0x0000000438387c23 */ /* 0x100fe20008010862 */
[--C-:B------:R-:W-:Y:S01]  /*a720*/  FFMA.FTZ R34, R238, UR4, -R98.reuse ;  /* 0x00000004ee227c23 */ /* 0x100fe20008010862 */
[--C-:B------:R-:W-:Y:S01]  /*a730*/  FFMA.FTZ R33, R33, UR4, -R98.reuse ;  /* 0x0000000421217c23 */ /* 0x100fe20008010862 */
[----:B------:R-:W-:Y:S01]  /*a740*/  FMNMX.FTZ R26, R127, R26, !PT ;  /* 0x0000001a7f1a7209 */ /* 0x000fe20007810000 */
[----:B------:R-:W-:Y:S01]  /*a750*/  MUFU.EX2 R85, R85 ;  /* 0x0000005500557308 */ /* 0x000fe20000000800 */
[----:B------:R-:W-:Y:S01]  /*a760*/  FFMA.FTZ R32, R32, UR4, -R98 ;  /* 0x0000000420207c23 */ /* 0x000fe20008010862 */
[--C-:B------:R-:W-:Y:S01]  /*a770*/  FFMA.FTZ R62, R62, UR4, -R202.reuse ;  /* 0x000000043e3e7c23 */ /* 0x100fe200080108ca */
[--C-:B------:R-:W-:Y:S01]  /*a780*/  FFMA.FTZ R55, R55, UR4, -R202.reuse ;  /* 0x0000000437377c23 */ /* 0x100fe200080108ca */
[----:B------:R-:W2:Y:S01]  /*a790*/  SHFL.BFLY PT, R3, R26, 0x2, 0x1f ;  /* 0x0c401f001a037f89 */ /* 0x000ea200000e0000 */
[--C-:B------:R-:W-:Y:S01]  /*a7a0*/  FFMA.FTZ R54, R54, UR4, -R202.reuse ;  /* 0x0000000436367c23 */ /* 0x100fe200080108ca */
[----:B------:R-:W-:Y:S01]  /*a7b0*/  FFMA.FTZ R53, R53, UR4, -R202 ;  /* 0x0000000435357c23 */ /* 0x000fe200080108ca */
[--C-:B------:R-:W-:Y:S01]  /*a7c0*/  FFMA.FTZ R37, R37, UR4, -R201.reuse ;  /* 0x0000000425257c23 */ /* 0x100fe200080108c9 */
[----:B------:R-:W3:Y:S01]  /*a7d0*/  MUFU.EX2 R77, R77 ;  /* 0x0000004d004d7308 */ /* 0x000ee20000000800 */
[----:B-1----:R-:W-:Y:S01]  /*a7e0*/  F2FP.F16.F32.PACK_AB R136, R86, R87 ;  /* 0x000000575688723e */ /* 0x002fe200000000ff */
        /* <DEDUP_REMOVED lines=12> */
[----:B------:R-:W-:Y:S01]  /*a8b0*/  FFMA.FTZ R227, R227, UR4, -R98 ;  /* 0x00000004e3e37c23 */ /* 0x000fe20008010862 */
[--C-:B------:R-:W-:Y:S01]  /*a8c0*/  FFMA.FTZ R221, R221, UR4, -R202.reuse ;  /* 0x00000004dddd7c23 */ /* 0x100fe200080108ca */
[----:B------:R-:W1:Y:S01]  /*a8d0*/  MUFU.EX2 R92, R92 ;  /* 0x0000005c005c7308 */ /* 0x000e620000000800 */
[----:B---3--:R-:W-:Y:S01]  /*a8e0*/  F2FP.F16.F32.PACK_AB R138, R77, R85 ;  /* 0x000000554d8a723e */ /* 0x008fe200000000ff */
[--C-:B------:R-:W-:Y:S01]  /*a8f0*/  FFMA.FTZ R220, R220, UR4, -R202.reuse ;  /* 0x00000004dcdc7c23 */ /* 0x100fe200080108ca */
[--C-:B------:R-:W-:Y:S01]  /*a900*/  FFMA.FTZ R219, R219, UR4, -R202.reuse ;  /* 0x00000004dbdb7c23 */ /* 0x100fe200080108ca */
[----:B--2---:R-:W-:Y:S01]  /*a910*/  FMNMX.FTZ R26, R26, R3, !PT ;  /* 0x000000031a1a7209 */ /* 0x004fe20007810000 */
[----:B------:R-:W-:Y:S01]  /*a920*/  FFMA.FTZ R218, R218, UR4, -R202 ;  /* 0x00000004dada7c23 */ /* 0x000fe200080108ca */
[--C-:B------:R-:W-:Y:S01]  /*a930*/  FFMA.FTZ R210, R210, UR4, -R201.reuse ;  /* 0x00000004d2d27c23 */ /* 0x100fe200080108c9 */
[--C-:B------:R-:W-:Y:S01]  /*a940*/  FFMA.FTZ R214, R214, UR4, -R201.reuse ;  /* 0x00000004d6d67c23 */ /* 0x100fe200080108c9 */
[----:B------:R-:W-:Y:S01]  /*a950*/  MUFU.EX2 R83, R83 ;  /* 0x0000005300537308 */ /* 0x000fe20000000800 */
[----:B------:R-:W2:Y:S01]  /*a960*/  SHFL.BFLY PT, R3, R26, 0x1, 0x1f ;  /* 0x0c201f001a037f89 */ /* 0x000ea200000e0000 */
[--C-:B------:R-:W-:Y:S01]  /*a970*/  FFMA.FTZ R223, R223, UR4, -R201.reuse ;  /* 0x00000004dfdf7c23 */ /* 0x100fe200080108c9 */
[--C-:B------:R-:W-:Y:S01]  /*a980*/  FFMA.FTZ R224, R224, UR4, -R201.reuse ;  /* 0x00000004e0e07c23 */ /* 0x100fe200080108c9 */
[--C-:B------:R-:W-:Y:S01]  /*a990*/  FFMA.FTZ R207, R207, UR4, -R98.reuse ;  /* 0x00000004cfcf7c23 */ /* 0x100fe20008010862 */
[--C-:B------:R-:W-:Y:S01]  /*a9a0*/  FFMA.FTZ R211, R211, UR4, -R98.reuse ;  /* 0x00000004d3d37c23 */ /* 0x100fe20008010862 */
[--C-:B------:R-:W-:Y:S01]  /*a9b0*/  FFMA.FTZ R222, R222, UR4, -R98.reuse ;  /* 0x00000004dede7c23 */ /* 0x100fe20008010862 */
[----:B------:R-:W-:Y:S01]  /*a9c0*/  FFMA.FTZ R206, R206, UR4, -R98 ;  /* 0x00000004cece7c23 */ /* 0x000fe20008010862 */
[----:B------:R-:W3:Y:S01]  /*a9d0*/  MUFU.EX2 R78, R78 ;  /* 0x0000004e004e7308 */ /* 0x000ee20000000800 */
[----:B-1----:R-:W-:Y:S01]  /*a9e0*/  F2FP.F16.F32.PACK_AB R137, R92, R91 ;  /* 0x0000005b5c89723e */ /* 0x002fe200000000ff */
[--C-:B------:R-:W-:Y:S01]  /*a9f0*/  FFMA.FTZ R106, R106, UR4, -R202.reuse ;  /* 0x000000046a6a7c23 */ /* 0x100fe200080108ca */
[--C-:B------:R-:W-:Y:S01]  /*aa00*/  FFMA.FTZ R108, R108, UR4, -R202.reuse ;  /* 0x000000046c6c7c23 */ /* 0x100fe200080108ca */
[--C-:B------:R-:W-:Y:S01]  /*aa10*/  FFMA.FTZ R110, R110, UR4, -R202.reuse ;  /* 0x000000046e6e7c23 */ /* 0x100fe200080108ca */
[--C-:B------:R-:W-:Y:S01]  /*aa20*/  FFMA.FTZ R112, R112, UR4, -R202.reuse ;  /* 0x0000000470707c23 */ /* 0x100fe200080108ca */
[--C-:B------:R-:W-:Y:S01]  /*aa30*/  FFMA.FTZ R232, R118, UR4, -R202.reuse ;  /* 0x0000000476e87c23 */ /* 0x100fe200080108ca */
[----:B------:R-:W-:Y:S01]  /*aa40*/  FFMA.FTZ R233, R115, UR4, -R202 ;  /* 0x0000000473e97c23 */ /* 0x000fe200080108ca */
        /* <DEDUP_REMOVED lines=9> */
[----:B--2---:R-:W-:Y:S01]  /*aae0*/  FMNMX.FTZ R3, R26, R3, !PT ;  /* 0x000000031a037209 */ /* 0x004fe20007810000 */
[--C-:B------:R-:W-:Y:S01]  /*aaf0*/  FFMA.FTZ R95, R95, UR4, -R98.reuse ;  /* 0x000000045f5f7c23 */ /* 0x100fe20008010862 */
[----:B---3--:R-:W-:Y:S01]  /*ab00*/  F2FP.F16.F32.PACK_AB R139, R78, R83 ;  /* 0x000000534e8b723e */ /* 0x008fe200000000ff */
[----:B------:R-:W-:Y:S01]  /*ab10*/  FFMA.FTZ R94, R94, UR4, -R98 ;  /* 0x000000045e5e7c23 */ /* 0x000fe20008010862 */
[C---:B------:R-:W-:Y:S01]  /*ab20*/  FSETP.NEU.FTZ.AND P0, PT, R3.reuse, -INF , PT ;  /* 0xff8000000300780b */ /* 0x040fe20003f1d000 */
[----:B------:R-:W-:Y:S01]  /*ab30*/  FMUL.FTZ R203, R3, UR4 ;  /* 0x0000000403cb7c20 */ /* 0x000fe20008410000 */
[--C-:B------:R-:W-:Y:S01]  /*ab40*/  FFMA.FTZ R121, R121, UR4, -R202.reuse ;  /* 0x0000000479797c23 */ /* 0x100fe200080108ca */
[----:B------:R-:W2:Y:S01]  /*ab50*/  MUFU.EX2 R67, R67 ;  /* 0x0000004300437308 */ /* 0x000ea20000000800 */
[----:B-1----:R-:W-:Y:S01]  /*ab60*/  F2FP.F16.F32.PACK_AB R134, R84, R88 ;  /* 0x000000585486723e */ /* 0x002fe200000000ff */
[C---:B------:R-:W-:Y:S01]  /*ab70*/  HMMA.16816.F32 R188, R136.reuse, R180, RZ ;  /* 0x000000b488bc723c */ /* 0x040fe200000018ff */
[----:B------:R-:W-:Y:S01]  /*ab80*/  FSEL R203, R203, RZ, P0 ;  /* 0x000000ffcbcb7208 */ /* 0x000fe20000000000 */
[--C-:B------:R-:W-:Y:S01]  /*ab90*/  FFMA.FTZ R200, R200, UR4, -R202.reuse ;  /* 0x00000004c8c87c23 */ /* 0x100fe200080108ca */
[--C-:B------:R-:W-:Y:S01]  /*aba0*/  FFMA.FTZ R123, R123, UR4, -R201.reuse ;  /* 0x000000047b7b7c23 */ /* 0x100fe200080108c9 */
[--C-:B------:R-:W-:Y:S01]  /*abb0*/  FFMA.FTZ R122, R122, UR4, -R201.reuse ;  /* 0x000000047a7a7c23 */ /* 0x100fe200080108c9 */
        /* <DEDUP_REMOVED lines=11> */
[----:B--2---:R-:W-:Y:S01]  /*ac70*/  F2FP.F16.F32.PACK_AB R24, R67, R79 ;  /* 0x0000004f4318723e */ /* 0x004fe200000000ff */
[--C-:B------:R-:W-:Y:S01]  /*ac80*/  FFMA.FTZ R60, R60, UR4, -R203.reuse ;  /* 0x000000043c3c7c23 */ /* 0x100fe200080108cb */
[--C-:B------:R-:W-:Y:S01]  /*ac90*/  FFMA.FTZ R48, R48, UR4, -R203.reuse ;  /* 0x0000000430307c23 */ /* 0x100fe200080108cb */
[--C-:B------:R-:W-:Y:S01]  /*aca0*/  FFMA.FTZ R47, R52, UR4, -R203.reuse ;  /* 0x00000004342f7c23 */ /* 0x100fe200080108cb */
[----:B------:R-:W1:Y:S01]  /*acb0*/  MUFU.EX2 R100, R100 ;  /* 0x0000006400647308 */ /* 0x000e620000000800 */
[----:B------:R-:W-:Y:S01]  /*acc0*/  FFMA.FTZ R46, R46, UR4, -R203 ;  /* 0x000000042e2e7c23 */ /* 0x000fe200080108cb */
[--C-:B------:R-:W-:Y:S01]  /*acd0*/  FFMA.FTZ R52, R51, UR4, -R202.reuse ;  /* 0x0000000433347c23 */ /* 0x100fe200080108ca */
[C---:B------:R-:W-:Y:S01]  /*ace0*/  HMMA.16816.F32 R156, R136.reuse, R148, RZ ;  /* 0x00000094889c723c */ /* 0x040fe200000018ff */
[--C-:B------:R-:W-:Y:S01]  /*acf0*/  FFMA.FTZ R51, R50, UR4, -R202.reuse ;  /* 0x0000000432337c23 */ /* 0x100fe200080108ca */
[--C-:B------:R-:W-:Y:S01]  /*ad00*/  FFMA.FTZ R50, R49, UR4, -R202.reuse ;  /* 0x0000000431327c23 */ /* 0x100fe200080108ca */
[----:B------:R-:W-:Y:S01]  /*ad10*/  FFMA.FTZ R49, R38, UR4, -R202 ;  /* 0x0000000426317c23 */ /* 0x000fe200080108ca */
        /* <DEDUP_REMOVED lines=11> */
[--C-:B------:R-:W-:Y:S01]  /*add0*/  FFMA.FTZ R105, R105, UR4, -R203.reuse ;  /* 0x0000000469697c23 */ /* 0x100fe200080108cb */
[C---:B------:R-:W-:Y:S01]  /*ade0*/  HMMA.16816.F32 R168, R136.reuse, R166, RZ ;  /* 0x000000a688a8723c */ /* 0x040fe200000018ff */
[--C-:B------:R-:W-:Y:S01]  /*adf0*/  FFMA.FTZ R107, R107, UR4, -R203.reuse ;  /* 0x000000046b6b7c23 */ /* 0x100fe200080108cb */
[--C-:B------:R-:W-:Y:S01]  /*ae00*/  FFMA.FTZ R109, R109, UR4, -R203.reuse ;  /* 0x000000046d6d7c23 */ /* 0x100fe200080108cb */
[--C-:B------:R-:W-:Y:S01]  /*ae10*/  FFMA.FTZ R111, R111, UR4, -R203.reuse ;  /* 0x000000046f6f7c23 */ /* 0x100fe200080108cb */
[----:B------:R-:W-:Y:S01]  /*ae20*/  FADD.FTZ R100, R101, R100 ;  /* 0x0000006465647221 */ /* 0x000fe20000010000 */
[----:B------:R-:W-:Y:S01]  /*ae30*/  MUFU.EX2 R66, R66 ;  /* 0x0000004200427308 */ /* 0x000fe20000000800 */
[----:B------:R-:W-:Y:S01]  /*ae40*/  FFMA.FTZ R118, R114, UR4, -R203 ;  /* 0x0000000472767c23 */ /* 0x000fe200080108cb */
[--C-:B------:R-:W-:Y:S01]  /*ae50*/  FFMA.FTZ R114, R116, UR4, -R201.reuse ;  /* 0x0000000474727c23 */ /* 0x100fe200080108c9 */
[C---:B------:R-:W-:Y:S01]  /*ae60*/  HMMA.16816.F32 R152, R136.reuse, R150, RZ ;  /* 0x000000968898723c */ /* 0x040fe200000018ff */
[----:B------:R-:W-:Y:S01]  /*ae70*/  FFMA.FTZ R116, R126, UR4, -R201 ;  /* 0x000000047e747c23 */ /* 0x000fe200080108c9 */
[--C-:B------:R-:W-:Y:S01]  /*ae80*/  FFMA.FTZ R117, R117, UR4, -R203.reuse ;  /* 0x0000000475757c23 */ /* 0x100fe200080108cb */
[--C-:B------:R-:W-:Y:S01]  /*ae90*/  FFMA.FTZ R120, R120, UR4, -R203.reuse ;  /* 0x0000000478787c23 */ /* 0x100fe200080108cb */
[----:B------:R-:W-:Y:S01]  /*aea0*/  FFMA.FTZ R131, R131, UR4, -R203 ;  /* 0x0000000483837c23 */ /* 0x000fe200080108cb */
[----:B------:R-:W1:Y:S01]  /*aeb0*/  MUFU.EX2 R59, R59 ;  /* 0x0000003b003b7308 */ /* 0x000e620000000800 */
[----:B--2---:R-:W-:Y:S01]  /*aec0*/  F2FP.F16.F32.PACK_AB R135, R81, R99 ;  /* 0x000000635187723e */ /* 0x004fe200000000ff */
[----:B------:R-:W-:Y:S01]  /*aed0*/  FADD.FTZ R99, R99, R100 ;  /* 0x0000006463637221 */ /* 0x000fe20000010000 */
[----:B------:R-:W-:Y:S01]  /*aee0*/  HMMA.16816.F32 R140, R136, R4, RZ ;  /* 0x00000004888c723c */ /* 0x000fe200000018ff */
[----:B------:R-:W-:Y:S01]  /*aef0*/  FFMA.FTZ R124, R124, UR4, -R201 ;  /* 0x000000047c7c7c23 */ /* 0x000fe200080108c9 */
[--C-:B------:R-:W-:Y:S01]  /*af00*/  FFMA.FTZ R199, R199, UR4, -R202.reuse ;  /* 0x00000004c7c77c23 */ /* 0x100fe200080108ca */
[----:B------:R-:W-:Y:S01]  /*af10*/  FADD.FTZ R99, R81, R99 ;  /* 0x0000006351637221 */ /* 0x000fe20000010000 */
[--C-:B------:R-:W-:Y:S01]  /*af20*/  FFMA.FTZ R198, R198, UR4, -R202.reuse ;  /* 0x00000004c6c67c23 */ /* 0x100fe200080108ca */
[----:B------:R-:W-:Y:S01]  /*af30*/  MUFU.EX2 R73, R73 ;  /* 0x0000004900497308 */ /* 0x000fe20000000800 */
[--C-:B------:R-:W-:Y:S01]  /*af40*/  FFMA.FTZ R197, R197, UR4, -R202.reuse ;  /* 0x00000004c5c57c23 */ /* 0x100fe200080108ca */
[----:B------:R-:W-:Y:S01]  /*af50*/  FFMA.FTZ R196, R196, UR4, -R202 ;  /* 0x00000004c4c47c23 */ /* 0x000fe200080108ca */
[----:B------:R-:W-:Y:S01]  /*af60*/  HMMA.16816.F32 R192, R132, R180, RZ ;  /* 0x000000b484c0723c */ /* 0x000fe200000018ff */
[--C-:B------:R-:W-:Y:S01]  /*af70*/  FFMA.FTZ R130, R130, UR4, -R203.reuse ;  /* 0x0000000482827c23 */ /* 0x100fe200080108cb */
[--C-:B------:R-:W-:Y:S01]  /*af80*/  FFMA.FTZ R129, R129, UR4, -R203.reuse ;  /* 0x0000000481817c23 */ /* 0x100fe200080108cb */
[--C-:B------:R-:W-:Y:S01]  /*af90*/  FFMA.FTZ R128, R128, UR4, -R203.reuse ;  /* 0x0000000480807c23 */ /* 0x100fe200080108cb */
[----:B------:R-:W-:Y:S01]  /*afa0*/  FFMA.FTZ R127, R127, UR4, -R203 ;  /* 0x000000047f7f7c23 */ /* 0x000fe200080108cb */
[----:B------:R-:W2:Y:S01]  /*afb0*/  MUFU.EX2 R65, R65 ;  /* 0x0000004100417308 */ /* 0x000ea20000000800 */
[----:B-1----:R-:W-:-:S02]  /*afc0*/  F2FP.F16.F32.PACK_AB R26, R59, R66 ;  /* 0x000000423b1a723e */ /* 0x002fc400000000ff */
[C---:B------:R-:W-:Y:S05]  /*afd0*/  HMMA.16816.F32 R176, R132.reuse, R164, RZ ;  /* 0x000000a484b0723c */ /* 0x040fea00000018ff */
[----:B------:R-:W-:Y:S03]  /*afe0*/  MUFU.EX2 R64, R64 ;  /* 0x0000004000407308 */ /* 0x000fe60000000800 */
[----:B------:R-:W-:Y:S05]  /*aff0*/  HMMA.16816.F32 R160, R132, R148, RZ ;  /* 0x0000009484a0723c */ /* 0x000fea00000018ff */
[----:B------:R-:W1:Y:S01]  /*b000*/  MUFU.EX2 R57, R57 ;  /* 0x0000003900397308 */ /* 0x000e620000000800 */
[----:B--2---:R-:W-:-:S02]  /*b010*/  F2FP.F16.F32.PACK_AB R25, R65, R73 ;  /* 0x000000494119723e */ /* 0x004fc400000000ff */
[C---:B------:R-:W-:Y:S05]  /*b020*/  HMMA.16816.F32 R180, R132.reuse, R182, RZ ;  /* 0x000000b684b4723c */ /* 0x040fea00000018ff */
[----:B------:R-:W-:Y:S03]  /*b030*/  MUFU.EX2 R82, R82 ;  /* 0x0000005200527308 */ /* 0x000fe60000000800 */
[----:B------:R-:W-:Y:S05]  /*b040*/  HMMA.16816.F32 R164, R132, R166, RZ ;  /* 0x000000a684a4723c */ /* 0x000fea00000018ff */
[----:B------:R-:W2:Y:S01]  /*b050*/  MUFU.EX2 R74, R74 ;  /* 0x0000004a004a7308 */ /* 0x000ea20000000800 */
[----:B-1----:R-:W-:-:S02]  /*b060*/  F2FP.F16.F32.PACK_AB R27, R57, R64 ;  /* 0x00000040391b723e */ /* 0x002fc400000000ff */
[C---:B------:R-:W-:Y:S05]  /*b070*/  HMMA.16816.F32 R148, R132.reuse, R150, RZ ;  /* 0x000000968494723c */ /* 0x040fea00000018ff */
[----:B------:R-:W-:Y:S03]  /*b080*/  MUFU.EX2 R72, R72 ;  /* 0x0000004800487308 */ /* 0x000fe60000000800 */
[----:B------:R-:W-:Y:S05]  /*b090*/  HMMA.16816.F32 R144, R132, R4, RZ ;  /* 0x000000048490723c */ /* 0x000fea00000018ff */
[----:B------:R-:W1:Y:S01]  /*b0a0*/  MUFU.EX2 R63, R63 ;  /* 0x0000003f003f7308 */ /* 0x000e620000000800 */
[----:B--2---:R-:W-:-:S02]  /*b0b0*/  F2FP.F16.F32.PACK_AB R4, R74, R82 ;  /* 0x000000524a04723e */ /* 0x004fc400000000ff */
[-C--:B------:R-:W-:Y:S05]  /*b0c0*/  HMMA.16816.F32 R136, R136, R6.reuse, RZ ;  /* 0x000000068888723c */ /* 0x080fea00000018ff */
[----:B------:R-:W-:Y:S03]  /*b0d0*/  MUFU.EX2 R80, R80 ;  /* 0x0000005000507308 */ /* 0x000fe60000000800 */
[----:B------:R-:W-:Y:S05]  /*b0e0*/  HMMA.16816.F32 R132, R132, R6, RZ ;  /* 0x000000068484723c */ /* 0x000fea00000018ff */
[----:B------:R-:W2:Y:S01]  /*b0f0*/  MUFU.EX2 R71, R71 ;  /* 0x0000004700477308 */ /* 0x000ea20000000800 */
[----:B-1----:R-:W-:-:S02]  /*b100*/  F2FP.F16.F32.PACK_AB R6, R63, R72 ;  /* 0x000000483f06723e */ /* 0x002fc400000000ff */
[C---:B------:R-:W-:Y:S05]  /*b110*/  HMMA.16816.F32 R188, R24.reuse, R20, R188 ;  /* 0x0000001418bc723c */ /* 0x040fea00000018bc */
[----:B------:R-:W-:Y:S03]  /*b120*/  MUFU.EX2 R69, R69 ;  /* 0x0000004500457308 */ /* 0x000fe60000000800 */
[C---:B------:R-:W-:Y:S05]  /*b130*/  HMMA.16816.F32 R172, R24.reuse, R16, R172 ;  /* 0x0000001018ac723c */ /* 0x040fea00000018ac */
[----:B------:R-:W1:Y:S01]  /*b140*/  MUFU.EX2 R61, R61 ;  /* 0x0000003d003d7308 */ /* 0x000e620000000800 */
[C---:B--2---:R-:W-:Y:S01]  /*b150*/  F2FP.F16.F32.PACK_AB R5, R71.reuse, R80 ;  /* 0x000000504705723e */ /* 0x044fe200000000ff */
[----:B------:R-:W-:Y:S01]  /*b160*/  FADD.FTZ R80, R80, R99 ;  /* 0x0000006350507221 */ /* 0x000fe20000010000 */
[----:B------:R-:W-:Y:S03]  /*b170*/  HMMA.16816.F32 R156, R24, R12, R156 ;  /* 0x0000000c189c723c */ /* 0x000fe6000000189c */
[----:B------:R-:W-:-:S02]  /*b180*/  FADD.FTZ R80, R71, R80 ;  /* 0x0000005047507221 */ /* 0x000fc40000010000 */
[----:B------:R-:W-:Y:S03]  /*b190*/  MUFU.EX2 R58, R58 ;  /* 0x0000003a003a7308 */ /* 0x000fe60000000800 */
[C---:B------:R-:W-:Y:S05]  /*b1a0*/  HMMA.16816.F32 R140, R24.reuse, R8, R140 ;  /* 0x00000008188c723c */ /* 0x040fea000000188c */
[----:B------:R-:W2:Y:S01]  /*b1b0*/  MUFU.EX2 R41, R41 ;  /* 0x0000002900297308 */ /* 0x000ea20000000800 */
[----:B-1----:R-:W-:Y:S01]  /*b1c0*/  F2FP.F16.F32.PACK_AB R7, R61, R69 ;  /* 0x000000453d07723e */ /* 0x002fe200000000ff */
[----:B------:R-:W-:Y:S01]  /*b1d0*/  FADD.FTZ R69, R69, R80 ;  /* 0x0000005045457221 */ /* 0x000fe20000010000 */
[----:B------:R-:W-:Y:S03]  /*b1e0*/  HMMA.16816.F32 R184, R24, R22, R184 ;  /* 0x0000001618b8723c */ /* 0x000fe600000018b8 */
[----:B------:R-:W-:-:S02]  /*b1f0*/  FADD.FTZ R69, R61, R69 ;  /* 0x000000453d457221 */ /* 0x000fc40000010000 */
[----:B------:R-:W-:Y:S03]  /*b200*/  MUFU.EX2 R40, R40 ;  /* 0x0000002800287308 */ /* 0x000fe60000000800 */
[C---:B------:R-:W-:Y:S05]  /*b210*/  HMMA.16816.F32 R168, R24.reuse, R18, R168 ;  /* 0x0000001218a8723c */ /* 0x040fea00000018a8 */
[----:B------:R-:W-:Y:S03]  /*b220*/  MUFU.EX2 R39, R39 ;  /* 0x0000002700277308 */ /* 0x000fe60000000800 */
[C---:B------:R-:W-:Y:S05]  /*b230*/  HMMA.16816.F32 R152, R24.reuse, R14, R152 ;  /* 0x0000000e1898723c */ /* 0x040fea0000001898 */
[----:B------:R-:W-:Y:S03]  /*b240*/  MUFU.EX2 R56, R56 ;  /* 0x0000003800387308 */ /* 0x000fe60000000800 */
[----:B------:R-:W-:Y:S01]  /*b250*/  HMMA.16816.F32 R136, R24, R10, R136 ;  /* 0x0000000a1888723c */ /* 0x000fe20000001888 */
[----:B------:R-:W-:Y:S04]  /*b260*/  LDSM.16.MT88.4 R24, [R75+0xa000] ;  /* 0x00a000004b18783b */ /* 0x000fe80000004200 */
[----:B------:R-:W1:Y:S03]  /*b270*/  MUFU.EX2 R34, R34 ;  /* 0x0000002200227308 */ /* 0x000e660000000800 */
[C---:B------:R-:W-:Y:S05]  /*b280*/  HMMA.16816.F32 R192, R4.reuse, R20, R192 ;  /* 0x0000001404c0723c */ /* 0x040fea00000018c0 */
[----:B------:R-:W-:Y:S03]  /*b290*/  MUFU.EX2 R33, R33 ;  /* 0x0000002100217308 */ /* 0x000fe60000000800 */
[C---:B------:R-:W-:Y:S05]  /*b2a0*/  HMMA.16816.F32 R176, R4.reuse, R16, R176 ;  /* 0x0000001004b0723c */ /* 0x040fea00000018b0 */
[----:B------:R-:W3:Y:S03]  /*b2b0*/  MUFU.EX2 R32, R32 ;  /* 0x0000002000207308 */ /* 0x000ee60000000800 */
[C---:B------:R-:W-:Y:S05]  /*b2c0*/  HMMA.16816.F32 R160, R4.reuse, R12, R160 ;  /* 0x0000000c04a0723c */ /* 0x040fea00000018a0 */
[----:B------:R-:W-:Y:S03]  /*b2d0*/  MUFU.EX2 R62, R62 ;  /* 0x0000003e003e7308 */ /* 0x000fe60000000800 */
[C---:B------:R-:W-:Y:S05]  /*b2e0*/  HMMA.16816.F32 R144, R4.reuse, R8, R144 ;  /* 0x000000080490723c */ /* 0x040fea0000001890 */
[----:B------:R-:W4:Y:S03]  /*b2f0*/  MUFU.EX2 R55, R55 ;  /* 0x0000003700377308 */ /* 0x000f260000000800 */
[C---:B------:R-:W-:Y:S01]  /*b300*/  HMMA.16816.F32 R180, R4.reuse, R22, R180 ;  /* 0x0000001604b4723c */ /* 0x040fe200000018b4 */
[----:B------:R-:W5:Y:S04]  /*b310*/  LDSM.16.MT88.4 R20, [R246+0x9000] ;  /* 0x00900000f614783b */ /* 0x000f680000004200 */
[----:B------:R-:W-:Y:S03]  /*b320*/  MUFU.EX2 R54, R54 ;  /* 0x0000003600367308 */ /* 0x000fe60000000800 */
[C---:B------:R-:W-:Y:S01]  /*b330*/  HMMA.16816.F32 R164, R4.reuse, R18, R164 ;  /* 0x0000001204a4723c */ /* 0x040fe200000018a4 */
[----:B------:R-:W4:Y:S04]  /*b340*/  LDSM.16.MT88.4 R16, [R70+0x9000] ;  /* 0x009000004610783b */ /* 0x000f280000004200 */
[----:B------:R-:W-:Y:S03]  /*b350*/  MUFU.EX2 R53, R53 ;  /* 0x0000003500357308 */ /* 0x000fe60000000800 */
[C---:B------:R-:W-:Y:S01]  /*b360*/  HMMA.16816.F32 R148, R4.reuse, R14, R148 ;  /* 0x0000000e0494723c */ /* 0x040fe20000001894 */
[----:B------:R-:W4:Y:S04]  /*b370*/  LDSM.16.MT88.4 R12, [R76+0x9000] ;  /* 0x009000004c0c783b */ /* 0x000f280000004200 */
[----:B------:R-:W-:Y:S03]  /*b380*/  MUFU.EX2 R60, R60 ;  /* 0x0000003c003c7308 */ /* 0x000fe60000000800 */
[----:B------:R-:W-:Y:S01]  /*b390*/  HMMA.16816.F32 R132, R4, R10, R132 ;  /* 0x0000000a0484723c */ /* 0x000fe20000001884 */
[----:B------:R-:W4:Y:S01]  /*b3a0*/  LDSM.16.MT88.4 R8, [R75+0x9000] ;  /* 0x009000004b08783b */ /* 0x000f220000004200 */
[----:B--2---:R-:W-:-:S02]  /*b3b0*/  F2FP.F16.F32.PACK_AB R4, R41, R58 ;  /* 0x0000003a2904723e */ /* 0x004fc400000000ff */
[----:B-1----:R-:W-:Y:S01]  /*b3c0*/  F2FP.F16.F32.PACK_AB R5, R34, R56 ;  /* 0x000000382205723e */ /* 0x002fe200000000ff */
[----:B------:R-:W1:Y:S01]  /*b3d0*/  MUFU.EX2 R48, R48 ;  /* 0x0000003000307308 */ /* 0x000e620000000800 */
[----:B------:R-:W-:Y:S02]  /*b3e0*/  F2FP.F16.F32.PACK_AB R6, R39, R40 ;  /* 0x000000282706723e */ /* 0x000fe400000000ff */
[----:B---3--:R-:W-:-:S05]  /*b3f0*/  F2FP.F16.F32.PACK_AB R7, R32, R33 ;  /* 0x000000212007723e */ /* 0x008fca00000000ff */
[----:B------:R-:W-:Y:S02]  /*b400*/  MUFU.EX2 R47, R47 ;  /* 0x0000002f002f7308 */ /* 0x000fe40000000800 */
[C---:B-----5:R-:W-:Y:S06]  /*b410*/  HMMA.16816.F32 R188, R4.reuse, R20, R188 ;  /* 0x0000001404bc723c */ /* 0x060fec00000018bc */
[----:B------:R-:W2:Y:S02]  /*b420*/  MUFU.EX2 R46, R46 ;  /* 0x0000002e002e7308 */ /* 0x000ea40000000800 */
[C---:B----4-:R-:W-:Y:S06]  /*b430*/  HMMA.16816.F32 R172, R4.reuse, R16, R172 ;  /* 0x0000001004ac723c */ /* 0x050fec00000018ac */
[----:B------:R-:W-:Y:S02]  /*b440*/  MUFU.EX2 R38, R38 ;  /* 0x0000002600267308 */ /* 0x000fe40000000800 */
[C---:B------:R-:W-:Y:S06]  /*b450*/  HMMA.16816.F32 R156, R4.reuse, R12, R156 ;  /* 0x0000000c049c723c */ /* 0x040fec000000189c */
        /* <DEDUP_REMOVED lines=9> */
[----:B------:R-:W-:Y:S01]  /*b4f0*/  HMMA.16816.F32 R136, R4, R10, R136 ;  /* 0x0000000a0488723c */ /* 0x000fe20000001888 */
[----:B------:R-:W-:-:S02]  /*b500*/  F2FP.F16.F32.PACK_AB R4, R55, R62 ;  /* 0x0000003e3704723e */ /* 0x000fc400000000ff */
[----:B-1----:R-:W-:-:S03]  /*b510*/  F2FP.F16.F32.PACK_AB R5, R48, R60 ;  /* 0x0000003c3005723e */ /* 0x002fc600000000ff */
[----:B------:R-:W-:Y:S01]  /*b520*/  MUFU.EX2 R29, R29 ;  /* 0x0000001d001d7308 */ /* 0x000fe20000000800 */
[----:B------:R-:W-:Y:S01]  /*b530*/  F2FP.F16.F32.PACK_AB R6, R53, R54 ;  /* 0x000000363506723e */ /* 0x000fe200000000ff */
[----:B------:R-:W-:Y:S01]  /*b540*/  FADD.FTZ R60, R60, R69 ;  /* 0x000000453c3c7221 */ /* 0x000fe20000010000 */
[----:B--2---:R-:W-:-:S03]  /*b550*/  F2FP.F16.F32.PACK_AB R7, R46, R47 ;  /* 0x0000002f2e07723e */ /* 0x004fc600000000ff */
[----:B------:R-:W-:Y:S02]  /*b560*/  FADD.FTZ R60, R48, R60 ;  /* 0x0000003c303c7221 */ /* 0x000fe40000010000 */
[----:B------:R-:W-:Y:S02]  /*b570*/  MUFU.EX2 R52, R52 ;  /* 0x0000003400347308 */ /* 0x000fe40000000800 */
[----:B------:R-:W-:Y:S01]  /*b580*/  HMMA.16816.F32 R192, R4, R20, R192 ;  /* 0x0000001404c0723c */ /* 0x000fe200000018c0 */
[----:B------:R-:W-:-:S04]  /*b590*/  FADD.FTZ R60, R47, R60 ;  /* 0x0000003c2f3c7221 */ /* 0x000fc80000010000 */
[----:B------:R-:W-:Y:S01]  /*b5a0*/  FADD.FTZ R60, R46, R60 ;  /* 0x0000003c2e3c7221 */ /* 0x000fe20000010000 */
[----:B------:R-:W-:Y:S02]  /*b5b0*/  MUFU.EX2 R51, R51 ;  /* 0x0000003300337308 */ /* 0x000fe40000000800 */
[C---:B------:R-:W-:Y:S01]  /*b5c0*/  HMMA.16816.F32 R180, R4.reuse, R22, R180 ;  /* 0x0000001604b4723c */ /* 0x040fe200000018b4 */
[----:B------:R-:W1:Y:S05]  /*b5d0*/  LDSM.16.MT88.4 R20, [R246+0x9800] ;  /* 0x00980000f614783b */ /* 0x000e6a0000004200 */
[----:B------:R-:W-:Y:S02]  /*b5e0*/  MUFU.EX2 R50, R50 ;  /* 0x0000003200327308 */ /* 0x000fe40000000800 */
[C---:B------:R-:W-:Y:S06]  /*b5f0*/  HMMA.16816.F32 R176, R4.reuse, R16, R176 ;  /* 0x0000001004b0723c */ /* 0x040fec00000018b0 */
[----:B------:R-:W-:Y:S02]  /*b600*/  MUFU.EX2 R49, R49 ;  /* 0x0000003100317308 */ /* 0x000fe40000000800 */
[C---:B------:R-:W-:Y:S01]  /*b610*/  HMMA.16816.F32 R164, R4.reuse, R18, R164 ;  /* 0x0000001204a4723c */ /* 0x040fe200000018a4 */
[----:B------:R-:W2:Y:S05]  /*b620*/  LDSM.16.MT88.4 R16, [R70+0x9800] ;  /* 0x009800004610783b */ /* 0x000eaa0000004200 */
[----:B------:R-:W3:Y:S02]  /*b630*/  MUFU.EX2 R45, R45 ;  /* 0x0000002d002d7308 */ /* 0x000ee40000000800 */
[C---:B------:R-:W-:Y:S06]  /*b640*/  HMMA.16816.F32 R160, R4.reuse, R12, R160 ;  /* 0x0000000c04a0723c */ /* 0x040fec00000018a0 */
[----:B------:R-:W-:Y:S02]  /*b650*/  MUFU.EX2 R43, R43 ;  /* 0x0000002b002b7308 */ /* 0x000fe40000000800 */
[C---:B------:R-:W-:Y:S01]  /*b660*/  HMMA.16816.F32 R148, R4.reuse, R14, R148 ;  /* 0x0000000e0494723c */ /* 0x040fe20000001894 */
[----:B------:R-:W4:Y:S05]  /*b670*/  LDSM.16.MT88.4 R12, [R76+0x9800] ;  /* 0x009800004c0c783b */ /* 0x000f2a0000004200 */
[----:B------:R-:W-:Y:S01]  /*b680*/  MUFU.EX2 R42, R42 ;  /* 0x0000002a002a7308 */ /* 0x000fe20000000800 */
[----:B---3--:R-:W-:Y:S01]  /*b690*/  FADD.FTZ R60, R45, R60 ;  /* 0x0000003c2d3c7221 */ /* 0x008fe20000010000 */
[C---:B------:R-:W-:Y:S06]  /*b6a0*/  HMMA.16816.F32 R144, R4.reuse, R8, R144 ;  /* 0x000000080490723c */ /* 0x040fec0000001890 */
[----:B------:R-:W-:Y:S02]  /*b6b0*/  MUFU.EX2 R216, R216 ;  /* 0x000000d800d87308 */ /* 0x000fe40000000800 */
[----:B------:R-:W-:Y:S01]  /*b6c0*/  HMMA.16816.F32 R132, R4, R10, R132 ;  /* 0x0000000a0484723c */ /* 0x000fe20000001884 */
[----:B------:R-:W3:Y:S01]  /*b6d0*/  LDSM.16.MT88.4 R8, [R75+0x9800] ;  /* 0x009800004b08783b */ /* 0x000ee20000004200 */
[----:B------:R-:W-:Y:S01]  /*b6e0*/  FFMA.FTZ R4, R44, UR4, -R98 ;  /* 0x000000042c047c23 */ /* 0x000fe20008010862 */
[----:B------:R-:W-:Y:S01]  /*b6f0*/  FFMA.FTZ R44, R28, UR4, -R203 ;  /* 0x000000041c2c7c23 */ /* 0x000fe200080108cb */
[----:B------:R-:W-:-:S02]  /*b700*/  F2FP.F16.F32.PACK_AB R5, R30, R31 ;  /* 0x0000001f1e05723e */ /* 0x000fc400000000ff */
[----:B------:R5:W1:Y:S01]  /*b710*/  MUFU.EX2 R28, R4 ;  /* 0x00000004001c7308 */ /* 0x000a620000000800 */
[----:B------:R-:W-:-:S07]  /*b720*/  F2FP.F16.F32.PACK_AB R6, R35, R36 ;  /* 0x000000242306723e */ /* 0x000fce00000000ff */
[----:B------:R-:W2:Y:S08]  /*b730*/  MUFU.EX2 R44, R44 ;  /* 0x0000002c002c7308 */ /* 0x000eb00000000800 */
[----:B------:R-:W-:Y:S01]  /*b740*/  MUFU.EX2 R215, R215 ;  /* 0x000000d700d77308 */ /* 0x000fe20000000800 */
[----:B-----5:R-:W-:Y:S02]  /*b750*/  F2FP.F16.F32.PACK_AB R4, R37, R38 ;  /* 0x000000262504723e */ /* 0x020fe400000000ff */
[----:B-1----:R-:W-:-:S05]  /*b760*/  F2FP.F16.F32.PACK_AB R7, R28, R29 ;  /* 0x0000001d1c07723e */ /* 0x002fca00000000ff */
[----:B------:R-:W-:Y:S01]  /*b770*/  MUFU.EX2 R209, R209 ;  /* 0x000000d100d17308 */ /* 0x000fe20000000800 */
[----:B--2---:R-:W-:Y:S01]  /*b780*/  FADD.FTZ R60, R44, R60 ;  /* 0x0000003c2c3c7221 */ /* 0x004fe20000010000 */
[----:B------:R-:W-:Y:S03]  /*b790*/  HMMA.16816.F32 R188, R4, R20, R188 ;  /* 0x0000001404bc723c */ /* 0x000fe600000018bc */
[----:B------:R-:W-:-:S03]  /*b7a0*/  FADD.FTZ R60, R43, R60 ;  /* 0x0000003c2b3c7221 */ /* 0x000fc60000010000 */
[----:B------:R-:W-:Y:S01]  /*b7b0*/  MUFU.EX2 R208, R208 ;  /* 0x000000d000d07308 */ /* 0x000fe20000000800 */
[----:B------:R-:W-:Y:S01]  /*b7c0*/  FADD.FTZ R60, R42, R60 ;  /* 0x0000003c2a3c7221 */ /* 0x000fe20000010000 */
[C---:B------:R-:W-:Y:S06]  /*b7d0*/  HMMA.16816.F32 R184, R4.reuse, R22, R184 ;  /* 0x0000001604b8723c */ /* 0x040fec00000018b8 */
[----:B------:R-:W-:Y:S02]  /*b7e0*/  MUFU.EX2 R226, R226 ;  /* 0x000000e200e27308 */ /* 0x000fe40000000800 */
[C---:B------:R-:W-:Y:S06]  /*b7f0*/  HMMA.16816.F32 R172, R4.reuse, R16, R172 ;  /* 0x0000001004ac723c */ /* 0x040fec00000018ac */
[----:B------:R-:W-:Y:S02]  /*b800*/  MUFU.EX2 R225, R225 ;  /* 0x000000e100e17308 */ /* 0x000fe40000000800 */
[C---:B------:R-:W-:Y:S06]  /*b810*/  HMMA.16816.F32 R168, R4.reuse, R18, R168 ;  /* 0x0000001204a8723c */ /* 0x040fec00000018a8 */
[----:B------:R-:W-:Y:S02]  /*b820*/  MUFU.EX2 R227, R227 ;  /* 0x000000e300e37308 */ /* 0x000fe40000000800 */
[C---:B----4-:R-:W-:Y:S06]  /*b830*/  HMMA.16816.F32 R156, R4.reuse, R12, R156 ;  /* 0x0000000c049c723c */ /* 0x050fec000000189c */
[----:B------:R-:W-:Y:S02]  /*b840*/  MUFU.EX2 R221, R221 ;  /* 0x000000dd00dd7308 */ /* 0x000fe40000000800 */
[C---:B------:R-:W-:Y:S06]  /*b850*/  HMMA.16816.F32 R152, R4.reuse, R14, R152 ;  /* 0x0000000e0498723c */ /* 0x040fec0000001898 */
[----:B------:R-:W-:Y:S02]  /*b860*/  MUFU.EX2 R220, R220 ;  /* 0x000000dc00dc7308 */ /* 0x000fe40000000800 */
[C---:B---3--:R-:W-:Y:S06]  /*b870*/  HMMA.16816.F32 R140, R4.reuse, R8, R140 ;  /* 0x00000008048c723c */ /* 0x048fec000000188c */
[----:B------:R-:W-:Y:S02]  /*b880*/  MUFU.EX2 R219, R219 ;  /* 0x000000db00db7308 */ /* 0x000fe40000000800 */
[----:B------:R-:W-:Y:S01]  /*b890*/  HMMA.16816.F32 R136, R4, R10, R136 ;  /* 0x0000000a0488723c */ /* 0x000fe20000001888 */
[----:B------:R-:W-:-:S02]  /*b8a0*/  F2FP.F16.F32.PACK_AB R4, R51, R52 ;  /* 0x000000343304723e */ /* 0x000fc400000000ff */
[----:B------:R-:W-:Y:S02]  /*b8b0*/  F2FP.F16.F32.PACK_AB R5, R44, R45 ;  /* 0x0000002d2c05723e */ /* 0x000fe400000000ff */
[----:B------:R-:W-:Y:S01]  /*b8c0*/  F2FP.F16.F32.PACK_AB R6, R49, R50 ;  /* 0x000000323106723e */ /* 0x000fe200000000ff */
[----:B------:R-:W-:Y:S01]  /*b8d0*/  MUFU.EX2 R218, R218 ;  /* 0x000000da00da7308 */ /* 0x000fe20000000800 */
[----:B------:R-:W-:-:S07]  /*b8e0*/  F2FP.F16.F32.PACK_AB R7, R42, R43 ;  /* 0x0000002b2a07723e */ /* 0x000fce00000000ff */
[C---:B------:R-:W-:Y:S01]  /*b8f0*/  HMMA.16816.F32 R176, R4.reuse, R16, R176 ;  /* 0x0000001004b0723c */ /* 0x040fe200000018b0 */
[----:B------:R-:W1:Y:S07]  /*b900*/  MUFU.EX2 R217, R217 ;  /* 0x000000d900d97308 */ /* 0x000e6e0000000800 */
[C---:B------:R-:W-:Y:S01]  /*b910*/  HMMA.16816.F32 R164, R4.reuse, R18, R164 ;  /* 0x0000001204a4723c */ /* 0x040fe200000018a4 */
[----:B------:R-:W2:Y:S01]  /*b920*/  LDSM.16.MT88.4 R16, [R246+0xa000] ;  /* 0x00a00000f610783b */ /* 0x000ea20000004200 */
[----:B------:R-:W-:Y:S06]  /*b930*/  MUFU.EX2 R229, R229 ;  /* 0x000000e500e57308 */ /* 0x000fec0000000800 */
[----:B------:R-:W-:Y:S02]  /*b940*/  HMMA.16816.F32 R160, R4, R12, R160 ;  /* 0x0000000c04a0723c */ /* 0x000fe400000018a0 */
[----:B------:R-:W-:Y:S01]  /*b950*/  MUFU.EX2 R231, R231 ;  /* 0x000000e700e77308 */ /* 0x000fe20000000800 */
[----:B-1----:R-:W-:-:S05]  /*b960*/  FADD.FTZ R60, R217, R60 ;  /* 0x0000003cd93c7221 */ /* 0x002fca0000010000 */
[C---:B------:R-:W-:Y:S01]  /*b970*/  HMMA.16816.F32 R148, R4.reuse, R14, R148 ;  /* 0x0000000e0494723c */ /* 0x040fe20000001894 */
[----:B------:R-:W1:Y:S01]  /*b980*/  LDSM.16.MT88.4 R12, [R70+0xa000] ;  /* 0x00a00000460c783b */ /* 0x000e620000004200 */
        /* <DEDUP_REMOVED lines=9> */
[--C-:B------:R-:W-:Y:S01]  /*ba20*/  FFMA.FTZ R4, R230, UR4, -R98.reuse ;  /* 0x00000004e6047c23 */ /* 0x100fe20008010862 */
[----:B------:R-:W-:Y:S01]  /*ba30*/  FFMA.FTZ R230, R228, UR4, -R203 ;  /* 0x00000004e4e67c23 */ /* 0x000fe200080108cb */
[----:B------:R-:W-:Y:S01]  /*ba40*/  F2FP.F16.F32.PACK_AB R5, R225, R226 ;  /* 0x000000e2e105723e */ /* 0x000fe200000000ff */
[----:B------:R-:W4:Y:S01]  /*ba50*/  LDSM.16.MT88.4 R20, [R246+0xa800] ;  /* 0x00a80000f614783b */ /* 0x000f220000004200 */
[----:B------:R5:W2:Y:S01]  /*ba60*/  MUFU.EX2 R228, R4 ;  /* 0x0000000400e47308 */ /* 0x000aa20000000800 */
[----:B------:R-:W-:Y:S01]  /*ba70*/  F2FP.F16.F32.PACK_AB R6, R208, R209 ;  /* 0x000000d1d006723e */ /* 0x000fe200000000ff */
[----:B------:R-:W-:-:S06]  /*ba80*/  FFMA.FTZ R98, R93, UR4, -R98 ;  /* 0x000000045d627c23 */ /* 0x000fcc0008010862 */
[----:B------:R-:W1:Y:S08]  /*ba90*/  MUFU.EX2 R230, R230 ;  /* 0x000000e600e67308 */ /* 0x000e700000000800 */
[----:B------:R-:W-:Y:S01]  /*baa0*/  MUFU.EX2 R207, R207 ;  /* 0x000000cf00cf7308 */ /* 0x000fe20000000800 */
[----:B-----5:R-:W-:Y:S02]  /*bab0*/  F2FP.F16.F32.PACK_AB R4, R215, R216 ;  /* 0x000000d8d704723e */ /* 0x020fe400000000ff */
[----:B--2---:R-:W-:-:S05]  /*bac0*/  F2FP.F16.F32.PACK_AB R7, R228, R227 ;  /* 0x000000e3e407723e */ /* 0x004fca00000000ff */
[----:B------:R-:W-:Y:S01]  /*bad0*/  MUFU.EX2 R211, R211 ;  /* 0x000000d300d37308 */ /* 0x000fe20000000800 */
[----:B-1----:R-:W-:Y:S01]  /*bae0*/  FADD.FTZ R60, R230, R60 ;  /* 0x0000003ce63c7221 */ /* 0x002fe20000010000 */
        /* <DEDUP_REMOVED lines=10> */
[C---:B---3--:R-:W-:Y:S06]  /*bb90*/  HMMA.16816.F32 R156, R4.reuse, R8, R156 ;  /* 0x00000008049c723c */ /* 0x048fec000000189c */
[----:B------:R-:W-:Y:S02]  /*bba0*/  MUFU.EX2 R110, R110 ;  /* 0x0000006e006e7308 */ /* 0x000fe40000000800 */
[C---:B------:R-:W-:Y:S06]  /*bbb0*/  HMMA.16816.F32 R152, R4.reuse, R10, R152 ;  /* 0x0000000a0498723c */ /* 0x040fec0000001898 */
[----:B------:R-:W-:Y:S02]  /*bbc0*/  MUFU.EX2 R112, R112 ;  /* 0x0000007000707308 */ /* 0x000fe40000000800 */
[C---:B------:R-:W-:Y:S06]  /*bbd0*/  HMMA.16816.F32 R140, R4.reuse, R24, R140 ;  /* 0x00000018048c723c */ /* 0x040fec000000188c */
[----:B------:R-:W1:Y:S02]  /*bbe0*/  MUFU.EX2 R105, R105 ;  /* 0x0000006900697308 */ /* 0x000e640000000800 */
[----:B------:R-:W-:Y:S01]  /*bbf0*/  HMMA.16816.F32 R136, R4, R26, R136 ;  /* 0x0000001a0488723c */ /* 0x000fe20000001888 */
[----:B------:R-:W-:-:S02]  /*bc00*/  F2FP.F16.F32.PACK_AB R4, R220, R221 ;  /* 0x000000dddc04723e */ /* 0x000fc400000000ff */
[----:B------:R-:W-:Y:S02]  /*bc10*/  F2FP.F16.F32.PACK_AB R5, R230, R217 ;  /* 0x000000d9e605723e */ /* 0x000fe400000000ff */
[----:B------:R-:W-:Y:S01]  /*bc20*/  F2FP.F16.F32.PACK_AB R6, R218, R219 ;  /* 0x000000dbda06723e */ /* 0x000fe200000000ff */
[----:B------:R-:W2:Y:S01]  /*bc30*/  MUFU.EX2 R107, R107 ;  /* 0x0000006b006b7308 */ /* 0x000ea20000000800 */
[----:B------:R-:W-:-:S07]  /*bc40*/  F2FP.F16.F32.PACK_AB R7, R231, R229 ;  /* 0x000000e5e707723e */ /* 0x000fce00000000ff */
[----:B------:R-:W-:Y:S01]  /*bc50*/  HMMA.16816.F32 R192, R4, R16, R192 ;  /* 0x0000001004c0723c */ /* 0x000fe200000018c0 */
[----:B------:R-:W3:Y:S01]  /*bc60*/  MUFU.EX2 R109, R109 ;  /* 0x0000006d006d7308 */ /* 0x000ee20000000800 */
[----:B-1----:R-:W-:-:S06]  /*bc70*/  FADD.FTZ R60, R105, R60 ;  /* 0x0000003c693c7221 */ /* 0x002fcc0000010000 */
[----:B------:R-:W-:Y:S01]  /*bc80*/  HMMA.16816.F32 R180, R4, R18, R180 ;  /* 0x0000001204b4723c */ /* 0x000fe200000018b4 */
[----:B------:R-:W1:Y:S01]  /*bc90*/  LDSM.16.MT88.4 R16, [R70+0xa800] ;  /* 0x00a800004610783b */ /* 0x000e620000004200 */
[----:B------:R-:W5:Y:S01]  /*bca0*/  MUFU.EX2 R111, R111 ;  /* 0x0000006f006f7308 */ /* 0x000f620000000800 */
[----:B--2---:R-:W-:-:S05]  /*bcb0*/  FADD.FTZ R60, R107, R60 ;  /* 0x0000003c6b3c7221 */ /* 0x004fca0000010000 */
[----:B------:R-:W-:Y:S02]  /*bcc0*/  HMMA.16816.F32 R176, R4, R12, R176 ;  /* 0x0000000c04b0723c */ /* 0x000fe400000018b0 */
[----:B------:R-:W-:Y:S01]  /*bcd0*/  MUFU.EX2 R115, R115 ;  /* 0x0000007300737308 */ /* 0x000fe20000000800 */
[----:B---3--:R-:W-:-:S05]  /*bce0*/  FADD.FTZ R60, R109, R60 ;  /* 0x0000003c6d3c7221 */ /* 0x008fca0000010000 */
[----:B------:R-:W-:Y:S01]  /*bcf0*/  HMMA.16816.F32 R164, R4, R14, R164 ;  /* 0x0000000e04a4723c */ /* 0x000fe200000018a4 */
[----:B------:R-:W2:Y:S01]  /*bd00*/  LDSM.16.MT88.4 R12, [R76+0xa800] ;  /* 0x00a800004c0c783b */ /* 0x000ea20000004200 */
[----:B------:R-:W3:Y:S01]  /*bd10*/  MUFU.EX2 R114, R114 ;  /* 0x0000007200727308 */ /* 0x000ee20000000800 */
[----:B-----5:R-:W-:-:S05]  /*bd20*/  FADD.FTZ R60, R111, R60 ;  /* 0x0000003c6f3c7221 */ /* 0x020fca0000010000 */
[C---:B------:R-:W-:Y:S02]  /*bd30*/  HMMA.16816.F32 R160, R4.reuse, R8, R160 ;  /* 0x0000000804a0723c */ /* 0x040fe400000018a0 */
[----:B------:R-:W-:Y:S06]  /*bd40*/  MUFU.EX2 R113, R113 ;  /* 0x0000007100717308 */ /* 0x000fec0000000800 */
[C---:B------:R-:W-:Y:S01]  /*bd50*/  HMMA.16816.F32 R148, R4.reuse, R10, R148 ;  /* 0x0000000a0494723c */ /* 0x040fe20000001894 */
[----:B------:R-:W5:Y:S01]  /*bd60*/  LDSM.16.MT88.4 R8, [R75+0xa800] ;  /* 0x00a800004b08783b */ /* 0x000f620000004200 */
[----:B------:R-:W-:Y:S06]  /*bd70*/  MUFU.EX2 R116, R116 ;  /* 0x0000007400747308 */ /* 0x000fec0000000800 */
[C---:B------:R-:W-:Y:S02]  /*bd80*/  HMMA.16816.F32 R144, R4.reuse, R24, R144 ;  /* 0x000000180490723c */ /* 0x040fe40000001890 */
[----:B------:R-:W-:Y:S06]  /*bd90*/  MUFU.EX2 R104, R104 ;  /* 0x0000006800687308 */ /* 0x000fec0000000800 */
[----:B------:R-:W-:Y:S01]  /*bda0*/  HMMA.16816.F32 R132, R4, R26, R132 ;  /* 0x0000001a0484723c */ /* 0x000fe20000001884 */
[----:B------:R-:W-:Y:S01]  /*bdb0*/  F2FP.F16.F32.PACK_AB R4, R214, R210 ;  /* 0x000000d2d604723e */ /* 0x000fe200000000ff */
[----:B------:R-:W-:Y:S01]  /*bdc0*/  LDSM.16.MT88.4 R24, [R75+0xb000] ;  /* 0x00b000004b18783b */ /* 0x000fe20000004200 */
[----:B------:R-:W-:Y:S01]  /*bdd0*/  F2FP.F16.F32.PACK_AB R5, R211, R207 ;  /* 0x000000cfd305723e */ /* 0x000fe200000000ff */
[----:B------:R-:W3:Y:S01]  /*bde0*/  MUFU.EX2 R103, R103 ;  /* 0x0000006700677308 */ /* 0x000ee20000000800 */
[----:B------:R-:W-:-:S02]  /*bdf0*/  F2FP.F16.F32.PACK_AB R6, R224, R223 ;  /* 0x000000dfe006723e */ /* 0x000fc400000000ff */
[----:B------:R-:W-:-:S05]  /*be00*/  F2FP.F16.F32.PACK_AB R7, R206, R222 ;  /* 0x000000dece07723e */ /* 0x000fca00000000ff */
[----:B------:R-:W-:Y:S02]  /*be10*/  MUFU.EX2 R102, R102 ;  /* 0x0000006600667308 */ /* 0x000fe40000000800 */
[C---:B----4-:R-:W-:Y:S06]  /*be20*/  HMMA.16816.F32 R188, R4.reuse, R20, R188 ;  /* 0x0000001404bc723c */ /* 0x050fec00000018bc */
[----:B------:R-:W4:Y:S02]  /*be30*/  MUFU.EX2 R93, R97 ;  /* 0x00000061005d7308 */ /* 0x000f240000000800 */
[C---:B------:R-:W-:Y:S06]  /*be40*/  HMMA.16816.F32 R184, R4.reuse, R22, R184 ;  /* 0x0000001604b8723c */ /* 0x040fec00000018b8 */
[----:B------:R-:W-:Y:S02]  /*be50*/  MUFU.EX2 R123, R123 ;  /* 0x0000007b007b7308 */ /* 0x000fe40000000800 */
[C---:B-1----:R-:W-:Y:S06]  /*be60*/  HMMA.16816.F32 R172, R4.reuse, R16, R172 ;  /* 0x0000001004ac723c */ /* 0x042fec00000018ac */
[----:B------:R-:W-:Y:S02]  /*be70*/  MUFU.EX2 R122, R122 ;  /* 0x0000007a007a7308 */ /* 0x000fe40000000800 */
[C---:B------:R-:W-:Y:S06]  /*be80*/  HMMA.16816.F32 R168, R4.reuse, R18, R168 ;  /* 0x0000001204a8723c */ /* 0x040fec00000018a8 */
[----:B------:R-:W-:Y:S02]  /*be90*/  MUFU.EX2 R94, R94 ;  /* 0x0000005e005e7308 */ /* 0x000fe40000000800 */
[C---:B--2---:R-:W-:Y:S06]  /*bea0*/  HMMA.16816.F32 R156, R4.reuse, R12, R156 ;  /* 0x0000000c049c723c */ /* 0x044fec000000189c */
[----:B------:R-:W-:Y:S02]  /*beb0*/  MUFU.EX2 R98, R98 ;  /* 0x0000006200627308 */ /* 0x000fe40000000800 */
[C---:B------:R-:W-:Y:S06]  /*bec0*/  HMMA.16816.F32 R152, R4.reuse, R14, R152 ;  /* 0x0000000e0498723c */ /* 0x040fec0000001898 */
[----:B------:R-:W-:Y:S02]  /*bed0*/  MUFU.EX2 R199, R199 ;  /* 0x000000c700c77308 */ /* 0x000fe40000000800 */
[C---:B-----5:R-:W-:Y:S06]  /*bee0*/  HMMA.16816.F32 R140, R4.reuse, R8, R140 ;  /* 0x00000008048c723c */ /* 0x060fec000000188c */
[----:B------:R-:W-:Y:S02]  /*bef0*/  MUFU.EX2 R198, R198 ;  /* 0x000000c600c67308 */ /* 0x000fe40000000800 */
[----:B------:R-:W-:Y:S01]  /*bf00*/  HMMA.16816.F32 R136, R4, R10, R136 ;  /* 0x0000000a0488723c */ /* 0x000fe20000001888 */
[----:B------:R-:W-:-:S02]  /*bf10*/  F2FP.F16.F32.PACK_AB R4, R108, R106 ;  /* 0x0000006a6c04723e */ /* 0x000fc400000000ff */
[----:B------:R-:W-:Y:S02]  /*bf20*/  F2FP.F16.F32.PACK_AB R5, R107, R105 ;  /* 0x000000696b05723e */ /* 0x000fe400000000ff */
[----:B------:R-:W-:Y:S01]  /*bf30*/  F2FP.F16.F32.PACK_AB R6, R112, R110 ;  /* 0x0000006e7006723e */ /* 0x000fe200000000ff */
[----:B------:R-:W-:Y:S01]  /*bf40*/  MUFU.EX2 R197, R197 ;  /* 0x000000c500c57308 */ /* 0x000fe20000000800 */
[----:B------:R-:W-:-:S07]  /*bf50*/  F2FP.F16.F32.PACK_AB R7, R111, R109 ;  /* 0x0000006d6f07723e */ /* 0x000fce00000000ff */
[----:B------:R-:W-:Y:S01]  /*bf60*/  HMMA.16816.F32 R180, R4, R22, R180 ;  /* 0x0000001604b4723c */ /* 0x000fe200000018b4 */
[----:B------:R-:W-:Y:S01]  /*bf70*/  FADD.FTZ R22, R90, R89 ;  /* 0x000000595a167221 */ /* 0x000fe20000010000 */
[----:B------:R-:W-:Y:S03]  /*bf80*/  MUFU.EX2 R196, R196 ;  /* 0x000000c400c47308 */ /* 0x000fe60000000800 */
[----:B------:R-:W-:-:S03]  /*bf90*/  FADD.FTZ R22, R88, R22 ;  /* 0x0000001658167221 */ /* 0x000fc60000010000 */
        /* <DEDUP_REMOVED lines=17> */
[----:B------:R-:W1:Y:S01]  /*c0b0*/  LDSM.16.MT88.4 R16, [R246+0xb000] ;  /* 0x00b00000f610783b */ /* 0x000e620000004200 */
[----:B------:R-:W-:Y:S01]  /*c0c0*/  FADD.FTZ R65, R65, R84 ;  /* 0x0000005441417221 */ /* 0x000fe20000010000 */
[----:B------:R-:W-:Y:S01]  /*c0d0*/  FADD.FTZ R81, R67, R81 ;  /* 0x0000005143517221 */ /* 0x000fe20000010000 */
[----:B------:R-:W-:Y:S01]  /*c0e0*/  FADD.FTZ R72, R63, R72 ;  /* 0x000000483f487221 */ /* 0x000fe20000010000 */
[----:B------:R-:W-:Y:S01]  /*c0f0*/  MUFU.EX2 R86, R121 ;  /* 0x0000007900567308 */ /* 0x000fe20000000800 */
[----:B------:R-:W-:Y:S01]  /*c100*/  FADD.FTZ R65, R64, R65 ;  /* 0x0000004140417221 */ /* 0x000fe20000010000 */
[----:B------:R-:W-:Y:S01]  /*c110*/  FADD.FTZ R66, R66, R81 ;  /* 0x0000005142427221 */ /* 0x000fe20000010000 */
[C---:B------:R-:W-:Y:S01]  /*c120*/  HMMA.16816.F32 R160, R4.reuse, R12, R160 ;  /* 0x0000000c04a0723c */ /* 0x040fe200000018a0 */
[----:B------:R-:W-:Y:S01]  /*c130*/  FADD.FTZ R62, R62, R72 ;  /* 0x000000483e3e7221 */ /* 0x000fe20000010000 */
[----:B------:R-:W-:Y:S01]  /*c140*/  FADD.FTZ R57, R57, R65 ;  /* 0x0000004139397221 */ /* 0x000fe20000010000 */
[----:B------:R-:W-:Y:S01]  /*c150*/  FADD.FTZ R66, R59, R66 ;  /* 0x000000423b427221 */ /* 0x000fe20000010000 */
[----:B------:R-:W-:Y:S01]  /*c160*/  LDSM.16.MT88.4 R20, [R76+0xb800] ;  /* 0x00b800004c14783b */ /* 0x000fe20000004200 */
        /* <DEDUP_REMOVED lines=13> */
[----:B------:R-:W-:Y:S01]  /*c240*/  FADD.FTZ R62, R52, R62 ;  /* 0x0000003e343e7221 */ /* 0x000fe20000010000 */
[----:B------:R-:W-:-:S02]  /*c250*/  FADD.FTZ R57, R32, R57 ;  /* 0x0000003920397221 */ /* 0x000fc40000010000 */
[----:B------:R-:W5:Y:S01]  /*c260*/  MUFU.EX2 R88, R118 ;  /* 0x0000007600587308 */ /* 0x000f620000000800 */
[----:B------:R-:W-:Y:S01]  /*c270*/  FADD.FTZ R58, R39, R58 ;  /* 0x0000003a273a7221 */ /* 0x000fe20000010000 */
[----:B------:R-:W-:Y:S01]  /*c280*/  FADD.FTZ R62, R51, R62 ;  /* 0x0000003e333e7221 */ /* 0x000fe20000010000 */
[----:B------:R-:W-:Y:S01]  /*c290*/  HMMA.16816.F32 R132, R4, R10, R132 ;  /* 0x0000000a0484723c */ /* 0x000fe20000001884 */
[----:B------:R-:W2:Y:S01]  /*c2a0*/  LDSM.16.MT88.4 R8, [R76+0xb000] ;  /* 0x00b000004c08783b */ /* 0x000ea20000004200 */
[----:B------:R-:W-:Y:S01]  /*c2b0*/  FADD.FTZ R57, R31, R57 ;  /* 0x000000391f397221 */ /* 0x000fe20000010000 */
[----:B------:R-:W-:Y:S01]  /*c2c0*/  FADD.FTZ R58, R38, R58 ;  /* 0x0000003a263a7221 */ /* 0x000fe20000010000 */
[----:B------:R-:W-:Y:S01]  /*c2d0*/  FADD.FTZ R62, R50, R62 ;  /* 0x0000003e323e7221 */ /* 0x000fe20000010000 */
[----:B------:R-:W1:Y:S01]  /*c2e0*/  MUFU.EX2 R90, R117 ;  /* 0x00000075005a7308 */ /* 0x000e620000000800 */
[----:B------:R-:W-:Y:S01]  /*c2f0*/  FADD.FTZ R57, R30, R57 ;  /* 0x000000391e397221 */ /* 0x000fe20000010000 */
[----:B---3--:R-:W-:Y:S01]  /*c300*/  F2FP.F16.F32.PACK_AB R4, R114, R115 ;  /* 0x000000737204723e */ /* 0x008fe200000000ff */
[----:B------:R-:W-:Y:S01]  /*c310*/  FADD.FTZ R58, R37, R58 ;  /* 0x0000003a253a7221 */ /* 0x000fe20000010000 */
[----:B------:R-:W-:Y:S01]  /*c320*/  F2FP.F16.F32.PACK_AB R5, R103, R104 ;  /* 0x000000686705723e */ /* 0x000fe200000000ff */
[----:B------:R-:W-:Y:S01]  /*c330*/  FADD.FTZ R62, R49, R62 ;  /* 0x0000003e313e7221 */ /* 0x000fe20000010000 */
[----:B------:R-:W-:Y:S01]  /*c340*/  F2FP.F16.F32.PACK_AB R6, R116, R113 ;  /* 0x000000717406723e */ /* 0x000fe200000000ff */
[----:B------:R-:W-:Y:S01]  /*c350*/  FADD.FTZ R57, R29, R57 ;  /* 0x000000391d397221 */ /* 0x000fe20000010000 */
[----:B------:R-:W3:Y:S01]  /*c360*/  MUFU.EX2 R91, R120 ;  /* 0x00000078005b7308 */ /* 0x000ee20000000800 */
[----:B----4-:R-:W-:Y:S01]  /*c370*/  F2FP.F16.F32.PACK_AB R7, R93, R102 ;  /* 0x000000665d07723e */ /* 0x010fe200000000ff */
[----:B------:R-:W-:Y:S01]  /*c380*/  FADD.FTZ R58, R36, R58 ;  /* 0x0000003a243a7221 */ /* 0x000fe20000010000 */
[----:B------:R-:W-:Y:S01]  /*c390*/  FADD.FTZ R62, R221, R62 ;  /* 0x0000003edd3e7221 */ /* 0x000fe20000010000 */
[----:B------:R-:W-:Y:S01]  /*c3a0*/  FADD.FTZ R57, R28, R57 ;  /* 0x000000391c397221 */ /* 0x000fe20000010000 */
[----:B-----5:R-:W-:Y:S01]  /*c3b0*/  FADD.FTZ R60, R88, R60 ;  /* 0x0000003c583c7221 */ /* 0x020fe20000010000 */
[----:B------:R-:W-:Y:S01]  /*c3c0*/  FADD.FTZ R58, R35, R58 ;  /* 0x0000003a233a7221 */ /* 0x000fe20000010000 */
[----:B------:R-:W-:Y:S01]  /*c3d0*/  FADD.FTZ R62, R220, R62 ;  /* 0x0000003edc3e7221 */ /* 0x000fe20000010000 */
[----:B------:R-:W4:Y:S01]  /*c3e0*/  MUFU.EX2 R92, R131 ;  /* 0x00000083005c7308 */ /* 0x000f220000000800 */
[C---:B-1----:R-:W-:Y:S01]  /*c3f0*/  HMMA.16816.F32 R188, R4.reuse, R16, R188 ;  /* 0x0000001004bc723c */ /* 0x042fe200000018bc */
        /* <DEDUP_REMOVED lines=15> */
[C---:B--2---:R-:W-:Y:S01]  /*c4f0*/  HMMA.16816.F32 R172, R4.reuse, R12, R172 ;  /* 0x0000000c04ac723c */ /* 0x044fe200000018ac */
        /* <DEDUP_REMOVED lines=11> */
[----:B------:R-:W1:Y:S01]  /*c5b0*/  MUFU.EX2 R78, R96 ;  /* 0x00000060004e7308 */ /* 0x000e620000000800 */
[----:B------:R-:W-:Y:S01]  /*c5c0*/  FADD.FTZ R57, R206, R57 ;  /* 0x00000039ce397221 */ /* 0x000fe20000010000 */
[----:B------:R-:W-:Y:S01]  /*c5d0*/  FADD.FTZ R58, R224, R58 ;  /* 0x0000003ae03a7221 */ /* 0x000fe20000010000 */
[----:B------:R-:W-:Y:S01]  /*c5e0*/  FADD.FTZ R62, R85, R62 ;  /* 0x0000003e553e7221 */ /* 0x000fe20000010000 */
[C---:B------:R-:W-:Y:S01]  /*c5f0*/  HMMA.16816.F32 R156, R4.reuse, R8, R156 ;  /* 0x00000008049c723c */ /* 0x040fe2000000189c */
[----:B------:R-:W-:Y:S01]  /*c600*/  FADD.FTZ R57, R104, R57 ;  /* 0x0000003968397221 */ /* 0x000fe20000010000 */
[----:B------:R-:W-:Y:S01]  /*c610*/  FADD.FTZ R58, R115, R58 ;  /* 0x0000003a733a7221 */ /* 0x000fe20000010000 */
[----:B------:R-:W-:Y:S01]  /*c620*/  FADD.FTZ R62, R86, R62 ;  /* 0x0000003e563e7221 */ /* 0x000fe20000010000 */
[----:B------:R-:W2:Y:S01]  /*c630*/  MUFU.EX2 R79, R95 ;  /* 0x0000005f004f7308 */ /* 0x000ea20000000800 */
[----:B------:R-:W-:Y:S01]  /*c640*/  FADD.FTZ R57, R103, R57 ;  /* 0x0000003967397221 */ /* 0x000fe20000010000 */
[----:B------:R-:W-:Y:S01]  /*c650*/  FADD.FTZ R58, R114, R58 ;  /* 0x0000003a723a7221 */ /* 0x000fe20000010000 */
[----:B------:R-:W-:Y:S01]  /*c660*/  FADD.FTZ R62, R87, R62 ;  /* 0x0000003e573e7221 */ /* 0x000fe20000010000 */
[C---:B------:R-:W-:Y:S01]  /*c670*/  HMMA.16816.F32 R152, R4.reuse, R10, R152 ;  /* 0x0000000a0498723c */ /* 0x040fe20000001898 */
[----:B---3--:R-:W-:Y:S01]  /*c680*/  FADD.FTZ R60, R91, R60 ;  /* 0x0000003c5b3c7221 */ /* 0x008fe20000010000 */
[----:B------:R-:W-:Y:S01]  /*c690*/  FADD.FTZ R57, R102, R57 ;  /* 0x0000003966397221 */ /* 0x000fe20000010000 */
[----:B------:R-:W-:Y:S01]  /*c6a0*/  FADD.FTZ R58, R113, R58 ;  /* 0x0000003a713a7221 */ /* 0x000fe20000010000 */
[----:B------:R-:W3:Y:S01]  /*c6b0*/  MUFU.EX2 R130, R130 ;  /* 0x0000008200827308 */ /* 0x000ee20000000800 */
[----:B------:R-:W-:Y:S01]  /*c6c0*/  FADD.FTZ R62, R199, R62 ;  /* 0x0000003ec73e7221 */ /* 0x000fe20000010000 */
[----:B----4-:R-:W-:Y:S01]  /*c6d0*/  FADD.FTZ R60, R92, R60 ;  /* 0x0000003c5c3c7221 */ /* 0x010fe20000010000 */
[----:B------:R-:W-:Y:S01]  /*c6e0*/  FADD.FTZ R57, R93, R57 ;  /* 0x000000395d397221 */ /* 0x000fe20000010000 */
[C---:B------:R-:W-:Y:S01]  /*c6f0*/  HMMA.16816.F32 R140, R4.reuse, R24, R140 ;  /* 0x00000018048c723c */ /* 0x040fe2000000188c */
[----:B------:R-:W-:Y:S01]  /*c700*/  FADD.FTZ R58, R116, R58 ;  /* 0x0000003a743a7221 */ /* 0x000fe20000010000 */
[----:B------:R-:W-:Y:S01]  /*c710*/  FADD.FTZ R62, R198, R62 ;  /* 0x0000003ec63e7221 */ /* 0x000fe20000010000 */
[----:B-1----:R-:W-:Y:S01]  /*c720*/  FADD.FTZ R57, R78, R57 ;  /* 0x000000394e397221 */ /* 0x002fe20000010000 */
[----:B------:R-:W1:Y:S01]  /*c730*/  MUFU.EX2 R129, R129 ;  /* 0x0000008100817308 */ /* 0x000e620000000800 */
[----:B------:R-:W-:Y:S01]  /*c740*/  FADD.FTZ R58, R83, R58 ;  /* 0x0000003a533a7221 */ /* 0x000fe20000010000 */
[----:B------:R-:W-:Y:S01]  /*c750*/  FADD.FTZ R62, R197, R62 ;  /* 0x0000003ec53e7221 */ /* 0x000fe20000010000 */
[----:B--2---:R-:W-:Y:S01]  /*c760*/  FADD.FTZ R57, R79, R57 ;  /* 0x000000394f397221 */ /* 0x004fe20000010000 */
        /* <DEDUP_REMOVED lines=8> */
[----:B------:R-:W-:Y:S01]  /*c7f0*/  FADD.FTZ R57, R94, R57 ;  /* 0x000000395e397221 */ /* 0x000fe20000010000 */
[----:B------:R-:W-:-:S03]  /*c800*/  FADD.FTZ R58, R123, R58 ;  /* 0x0000003a7b3a7221 */ /* 0x000fc60000010000 */
[----:B------:R-:W3:Y:S01]  /*c810*/  MUFU.EX2 R127, R127 ;  /* 0x0000007f007f7308 */ /* 0x000ee20000000800 */
[----:B-1----:R-:W-:Y:S01]  /*c820*/  FADD.FTZ R60, R129, R60 ;  /* 0x0000003c813c7221 */ /* 0x002fe20000010000 */
[----:B------:R-:W-:Y:S03]  /*c830*/  HMMA.16816.F32 R192, R4, R16, R192 ;  /* 0x0000001004c0723c */ /* 0x000fe600000018c0 */
[----:B--2---:R-:W-:-:S05]  /*c840*/  FADD.FTZ R60, R128, R60 ;  /* 0x0000003c803c7221 */ /* 0x004fca0000010000 */
[C---:B------:R-:W-:Y:S01]  /*c850*/  HMMA.16816.F32 R180, R4.reuse, R18, R180 ;  /* 0x0000001204b4723c */ /* 0x040fe200000018b4 */
[----:B------:R-:W1:Y:S07]  /*c860*/  LDSM.16.MT88.4 R16, [R246+0xb800] ;  /* 0x00b80000f610783b */ /* 0x000e6e0000004200 */
[C---:B------:R-:W-:Y:S08]  /*c870*/  HMMA.16816.F32 R176, R4.reuse, R12, R176 ;  /* 0x0000000c04b0723c */ /* 0x040ff000000018b0 */
[C---:B------:R-:W-:Y:S01]  /*c880*/  HMMA.16816.F32 R164, R4.reuse, R14, R164 ;  /* 0x0000000e04a4723c */ /* 0x040fe200000018a4 */
[----:B------:R-:W2:Y:S07]  /*c890*/  LDSM.16.MT88.4 R12, [R70+0xb800] ;  /* 0x00b80000460c783b */ /* 0x000eae0000004200 */
[C---:B------:R-:W-:Y:S08]  /*c8a0*/  HMMA.16816.F32 R160, R4.reuse, R8, R160 ;  /* 0x0000000804a0723c */ /* 0x040ff000000018a0 */
[C---:B------:R-:W-:Y:S01]  /*c8b0*/  HMMA.16816.F32 R148, R4.reuse, R10, R148 ;  /* 0x0000000a0494723c */ /* 0x040fe20000001894 */
[----:B------:R-:W4:Y:S07]  /*c8c0*/  LDSM.16.MT88.4 R8, [R75+0xb800] ;  /* 0x00b800004b08783b */ /* 0x000f2e0000004200 */
[C---:B------:R-:W-:Y:S08]  /*c8d0*/  HMMA.16816.F32 R144, R4.reuse, R24, R144 ;  /* 0x000000180490723c */ /* 0x040ff00000001890 */
[----:B------:R-:W-:Y:S01]  /*c8e0*/  HMMA.16816.F32 R132, R4, R26, R132 ;  /* 0x0000001a0484723c */ /* 0x000fe20000001884 */
[----:B------:R-:W-:-:S02]  /*c8f0*/  F2FP.F16.F32.PACK_AB R4, R77, R83 ;  /* 0x000000534d04723e */ /* 0x000fc400000000ff */
[----:B------:R-:W-:Y:S02]  /*c900*/  F2FP.F16.F32.PACK_AB R5, R79, R78 ;  /* 0x0000004e4f05723e */ /* 0x000fe400000000ff */
[----:B------:R-:W-:Y:S02]  /*c910*/  F2FP.F16.F32.PACK_AB R6, R122, R123 ;  /* 0x0000007b7a06723e */ /* 0x000fe400000000ff */
[----:B------:R-:W-:-:S07]  /*c920*/  F2FP.F16.F32.PACK_AB R7, R98, R94 ;  /* 0x0000005e6207723e */ /* 0x000fce00000000ff */
[C---:B-1----:R-:W-:Y:S08]  /*c930*/  HMMA.16816.F32 R188, R4.reuse, R16, R188 ;  /* 0x0000001004bc723c */ /* 0x042ff000000018bc */
[C---:B------:R-:W-:Y:S08]  /*c940*/  HMMA.16816.F32 R184, R4.reuse, R18, R184 ;  /* 0x0000001204b8723c */ /* 0x040ff000000018b8 */
[C---:B--2---:R-:W-:Y:S08]  /*c950*/  HMMA.16816.F32 R172, R4.reuse, R12, R172 ;  /* 0x0000000c04ac723c */ /* 0x044ff000000018ac */
        /* <DEDUP_REMOVED lines=23> */
[----:B------:R2:W-:Y:S04]  /*cad0*/  STL [R1+0x50], R4 ;  /* 0x0000500401007387 */ /* 0x0005e80000100800 */
[----:B------:R2:W-:Y:S01]  /*cae0*/  STL [R1+0x54], R5 ;  /* 0x0000540501007387 */ /* 0x0005e20000100800 */
[----:B------:R-:W-:Y:S05]  /*caf0*/  BRA.U !UP0, `(.L_x_1050) ;  /* 0x0000009508787547 */ /* 0x000fea000b800000 */
[----:B------:R-:W1:Y:S01]  /*cb00*/  LDCU UR7, c[0x0][0x440] ;  /* 0x00008800ff0777ac */ /* 0x000e620008000800 */
[----:B--2---:R-:W-:Y:S01]  /*cb10*/  IMAD.U32 R5, RZ, RZ, UR8 ;  /* 0x00000008ff057e24 */ /* 0x004fe2000f8e00ff */
[----:B------:R-:W-:-:S04]  /*cb20*/  DEPBAR.LE SB0, 0x0 ;  /* 0x000080000000791a */ /* 0x000fc80000000000 */
[----:B------:R-:W-:Y:S01]  /*cb30*/  UIADD3 UR12, UPT, UPT, UR18, -0x2, URZ ;  /* 0xfffffffe120c7890 */ /* 0x000fe2000fffe0ff */
[----:B------:R-:W-:Y:S01]  /*cb40*/  IMAD.U32 R7, RZ, RZ, UR8 ;  /* 0x00000008ff077e24 */ /* 0x000fe2000f8e00ff */
[----:B------:R-:W-:Y:S01]  /*cb50*/  SEL R69, R213, 0xffffffe0, !P6 ;  /* 0xffffffe0d5457807 */ /* 0x000fe20007000000 */
[----:B------:R-:W-:Y:S01]  /*cb60*/  IMAD.U32 R14, RZ, RZ, UR8 ;  /* 0x00000008ff0e7e24 */ /* 0x000fe2000f8e00ff */
[----:B------:R-:W-:Y:S01]  /*cb70*/  UIMAD.WIDE.U32 UR20, UR12, UR8, URZ ;  /* 0x000000080c1472a5 */ /* 0x000fe2000f8e00ff */
[----:B------:R-:W-:Y:S01]  /*cb80*/  IMAD.U32 R4, RZ, RZ, UR9 ;  /* 0x00000009ff047e24 */ /* 0x000fe2000f8e00ff */
[----:B------:R-:W-:Y:S01]  /*cb90*/  STL [R1+0x88], R132 ;  /* 0x0000888401007387 */ /* 0x000fe20000100800 */
[----:B------:R-:W-:Y:S01]  /*cba0*/  IMAD.U32 R13, RZ, RZ, UR8 ;  /* 0x00000008ff0d7e24 */ /* 0x000fe2000f8e00ff */
[----:B------:R-:W-:Y:S01]  /*cbb0*/  UIMAD UR12, UR12, UR9, UR21 ;  /* 0x000000090c0c72a4 */ /* 0x000fe2000f8e0215 */
[----:B------:R-:W-:Y:S01]  /*cbc0*/  IMAD.U32 R6, RZ, RZ, UR9 ;  /* 0x00000009ff067e24 */ /* 0x000fe2000f8e00ff */
[----:B------:R-:W-:Y:S01]  /*cbd0*/  STL [R1+0x84], R70 ;  /* 0x0000844601007387 */ /* 0x000fe20000100800 */
[----:B------:R-:W-:Y:S01]  /*cbe0*/  IMAD.U32 R9, RZ, RZ, UR8 ;  /* 0x00000008ff097e24 */ /* 0x000fe2000f8e00ff */
[----:B-1----:R-:W-:Y:S01]  /*cbf0*/  ISETP.GE.AND P0, PT, R251, UR7, PT ;  /* 0x00000007fb007c0c */ /* 0x002fe2000bf06270 */
        /* <DEDUP_REMOVED lines=15> */
[----:B------:R-:W-:Y:S01]  /*ccf0*/  @!P0 LEA.HI.X R6, R13, UR12, R6, 0x5, P2 ;  /* 0x0000000c0d068c11 */ /* 0x000fe200090f2c06 */
[--C-:B------:R-:W-:Y:S01]  /*cd00*/  IMAD.IADD R88, R212, 0x1, R69.reuse ;  /* 0x00000001d4587824 */ /* 0x100fe200078e0245 */
[-C--:B------:R-:W-:Y:S01]  /*cd10*/  @!P0 LEA R20, P3, R5, R245.reuse, 0x1 ;  /* 0x000000f505148211 */ /* 0x080fe200078608ff */
[----:B------:R-:W-:Y:S01]  /*cd20*/  IMAD.IADD R84, R243, 0x1, R69 ;  /* 0x00000001f3547824 */ /* 0x000fe200078e0245 */
[-C--:B------:R-:W-:Y:S01]  /*cd30*/  @!P0 LEA R18, P2, R7, R245.reuse, 0x1 ;  /* 0x000000f507128211 */ /* 0x080fe200078408ff */
[----:B------:R-:W-:Y:S01]  /*cd40*/  IMAD.IADD R241, R243, 0x1, R241 ;  /* 0x00000001f3f17824 */ /* 0x000fe200078e02f1 */
[-C--:B------:R-:W-:Y:S01]  /*cd50*/  @!P0 LEA.HI.X R21, R5, R244.reuse, R4, 0x1, P3 ;  /* 0x000000f405158211 */ /* 0x080fe200018f0c04 */
[----:B------:R-:W-:Y:S01]  /*cd60*/  IMAD.U32 R4, RZ, RZ, UR7 ;  /* 0x00000007ff047e24 */ /* 0x000fe2000f8e00ff */
[-C--:B------:R-:W-:Y:S01]  /*cd70*/  @!P0 LEA.HI.X R19, R7, R244.reuse, R6, 0x1, P2 ;  /* 0x000000f407138211 */ /* 0x080fe200010f0c06 */
[----:B------:R-:W-:Y:S01]  /*cd80*/  IMAD.U32 R5, RZ, RZ, UR12 ;  /* 0x0000000cff057e24 */ /* 0x000fe2000f8e00ff */
[----:B------:R-:W-:Y:S01]  /*cd90*/  @!P0 LEA R9, P1, R9, UR7, 0x6 ;  /* 0x0000000709098c11 */ /* 0x000fe2000f8230ff */
[----:B------:R-:W-:Y:S01]  /*cda0*/  IMAD.U32 R6, RZ, RZ, UR8 ;  /* 0x00000008ff067e24 */ /* 0x000fe2000f8e00ff */
[-C--:B------:R-:W-:Y:S01]  /*cdb0*/  @!P0 LEA R22, P5, R11, R245.reuse, 0x1 ;  /* 0x000000f50b168211 */ /* 0x080fe200078a08ff */
[----:B------:R-:W-:Y:S01]  /*cdc0*/  @P0 STS.128 [R239+0x8000], RZ ;  /* 0x008000ffef000388 */ /* 0x000fe20000000c00 */
[----:B------:R-:W-:Y:S01]  /*cdd0*/  @!P0 LEA.HI.X R8, R12, UR12, R8, 0x6, P1 ;  /* 0x0000000c0c088c11 */ /* 0x000fe200088f3408 */
[----:B------:R-:W-:Y:S01]  /*cde0*/  @!P0 IMAD.WIDE.U32 R6, R6, 0x30, R4 ;  /* 0x0000003006068825 */ /* 0x000fe200078e0004 */
[-C--:B------:R-:W-:Y:S01]  /*cdf0*/  @!P0 LEA R14, P1, R9, R245.reuse, 0x1 ;  /* 0x000000f5090e8211 */ /* 0x080fe200078208ff */
[----:B------:R1:W-:Y:S01]  /*ce00*/  STL [R1+0x7c], R3 ;  /* 0x00007c0301007387 */ /* 0x0003e20000100800 */
[-C--:B------:R-:W-:Y:S01]  /*ce10*/  @!P0 LEA.HI.X R23, R11, R244.reuse, R10, 0x1, P5 ;  /* 0x000000f40b178211 */ /* 0x080fe200028f0c0a */
[----:B------:R-:W-:Y:S01]  /*ce20*/  IMAD.U32 R4, RZ, RZ, UR9 ;  /* 0x00000009ff047e24 */ /* 0x000fe2000f8e00ff */
[----:B------:R-:W-:Y:S01]  /*ce30*/  @!P0 LEA.HI.X R15, R9, R244, R8, 0x1, P1 ;  /* 0x000000f4090f8211 */ /* 0x000fe200008f0c08 */
[----:B------:R-:W-:Y:S01]  /*ce40*/  IMAD.U32 R8, RZ, RZ, UR7 ;  /* 0x00000007ff087e24 */ /* 0x000fe2000f8e00ff */
[----:B------:R-:W-:Y:S01]  /*ce50*/  @!P0 LEA R16, P1, R6, R245, 0x1 ;  /* 0x000000f506108211 */ /* 0x000fe200078208ff */
[----:B------:R-:W-:Y:S01]  /*ce60*/  @!P0 IMAD R4, R4, 0x30, RZ ;  /* 0x0000003004048824 */ /* 0x000fe200078e02ff */
[----:B------:R-:W-:Y:S01]  /*ce70*/  @!PT LDS RZ, [RZ] ;  /* 0x00000000fffff984 */ /* 0x000fe20000000800 */
[----:B------:R-:W-:Y:S01]  /*ce80*/  @!PT LDS RZ, [RZ] ;  /* 0x00000000fffff984 */ /* 0x000fe20000000800 */
[----:B------:R-:W-:Y:S01]  /*ce90*/  @!PT LDS RZ, [RZ] ;  /* 0x00000000fffff984 */ /* 0x000fe20000000800 */
[----:B------:R-:W-:Y:S01]  /*cea0*/  @!P0 LDGSTS.E.BYPASS.LTC128B.128 [R239+0x8000], desc[UR22][R22.64] ;  /* 0x0800000016ef8fae */ /* 0x000fe2000b981a16 */
[----:B------:R-:W-:Y:S01]  /*ceb0*/  IMAD.U32 R9, RZ, RZ, UR12 ;  /* 0x0000000cff097e24 */ /* 0x000fe2000f8e00ff */
[----:B------:R-:W2:Y:S01]  /*cec0*/  LDCU UR7, c[0x0][0x504] ;  /* 0x0000a080ff0777ac */ /* 0x000ea20008000800 */
[----:B------:R-:W-:Y:S01]  /*ced0*/  @!P0 IMAD.IADD R4, R4, 0x1, R7 ;  /* 0x0000000104048824 */ /* 0x000fe200078e0207 */
[----:B------:R-:W-:Y:S01]  /*cee0*/  @P0 STS.128 [R239+0x8800], RZ ;  /* 0x008800ffef000388 */ /* 0x000fe20000000c00 */
[----:B------:R-:W-:-:S02]  /*cef0*/  IMAD.U32 R10, RZ, RZ, UR8 ;  /* 0x00000008ff0a7e24 */ /* 0x000fc4000f8e00ff */
[----:B------:R-:W-:Y:S01]  /*cf00*/  IMAD.U32 R5, RZ, RZ, UR9 ;  /* 0x00000009ff057e24 */ /* 0x000fe2000f8e00ff */
[----:B------:R-:W-:Y:S01]  /*cf10*/  @!P0 LEA.HI.X R17, R6, R244, R4, 0x1, P1 ;  /* 0x000000f406118211 */ /* 0x000fe200008f0c04 */
[----:B------:R-:W-:Y:S01]  /*cf20*/  IMAD.U32 R6, RZ, RZ, UR9 ;  /* 0x00000009ff067e24 */ /* 0x000fe2000f8e00ff */
[----:B------:R-:W-:Y:S01]  /*cf30*/  @!PT LDS RZ, [RZ] ;  /* 0x00000000fffff984 */ /* 0x000fe20000000800 */
[----:B------:R-:W-:Y:S01]  /*cf40*/  @!PT LDS RZ, [RZ] ;  /* 0x00000000fffff984 */ /* 0x000fe20000000800 */
[----:B------:R-:W-:Y:S01]  /*cf50*/  @!PT LDS RZ, [RZ] ;  /* 0x00000000fffff984 */ /* 0x000fe20000000800 */
[----:B------:R-:W-:Y:S01]  /*cf60*/  @!P0 LDGSTS.E.BYPASS.LTC128B.128 [R239+0x8800], desc[UR22][R20.64] ;  /* 0x0880000014ef8fae */ /* 0x000fe2000b981a16 */
[----:B------:R-:W-:-:S03]  /*cf70*/  @!P0 IMAD.WIDE.U32 R12, R12, 0x50, R8 ;  /* 0x000000500c0c8825 */ /* 0x000fc600078e0008 */
[----:B------:R-:W-:Y:S01]  /*cf80*/  @P0 STS.128 [R239+0x9000], RZ ;  /* 0x009000ffef000388 */ /* 0x000fe20000000c00 */
[----:B------:R-:W-:Y:S01]  /*cf90*/  IMAD.U32 R8, RZ, RZ, UR8 ;  /* 0x00000008ff087e24 */ /* 0x000fe2000f8e00ff */
[-C--:B------:R-:W-:Y:S01]  /*cfa0*/  @!P0 LEA R28, P3, R12, R245.reuse, 0x1 ;  /* 0x000000f50c1c8211 */ /* 0x080fe200078608ff */
[----:B------:R-:W-:Y:S01]  /*cfb0*/  IMAD.U32 R4, RZ, RZ, UR9 ;  /* 0x00000009ff047e24 */ /* 0x000fe2000f8e00ff */
[----:B------:R-:W-:Y:S01]  /*cfc0*/  @!PT LDS RZ, [RZ] ;  /* 0x00000000fffff984 */ /* 0x000fe20000000800 */
[----:B------:R-:W-:Y:S01]  /*cfd0*/  @!PT LDS RZ, [RZ] ;  /* 0x00000000fffff984 */ /* 0x000fe20000000800 */
[----:B------:R-:W-:Y:S01]  /*cfe0*/  @!PT LDS RZ, [RZ] ;  /* 0x00000000fffff984 */ /* 0x000fe20000000800 */
[----:B------:R-:W-:Y:S01]  /*cff0*/  @!P0 LDGSTS.E.BYPASS.LTC128B.128 [R239+0x9000], desc[UR22][R18.64] ;  /* 0x0900000012ef8fae */ /* 0x000fe2000b981a16 */
[----:B------:R-:W-:Y:S01]  /*d000*/  @!P0 IMAD R6, R6, 0x50, RZ ;  /* 0x0000005006068824 */ /* 0x000fe200078e02ff */
[----:B--2---:R-:W-:Y:S01]  /*d010*/  UIADD3 UR7, UPT, UPT, UR17, UR7, URZ ;  /* 0x0000000711077290 */ /* 0x004fe2000fffe0ff */
[----:B------:R-:W-:Y:S01]  /*d020*/  @!P0 IMAD.WIDE.U32 R10, R10, 0x60, R26 ;  /* 0x000000600a0a8825 */ /* 0x000fe200078e001a */
[----:B------:R-:W-:Y:S03]  /*d030*/  @P0 STS.128 [R239+0x9800], RZ ;  /* 0x009800ffef000388 */ /* 0x000fe60000000c00 */
[----:B------:R-:W-:Y:S01]  /*d040*/  @!P0 IMAD R5, R5, 0x60, RZ ;  /* 0x0000006005058824 */ /* 0x000fe200078e02ff */
[-C--:B------:R-:W-:Y:S01]  /*d050*/  @!P0 LEA R26, P2, R10, R245.reuse, 0x1 ;  /* 0x000000f50a1a8211 */ /* 0x080fe200078408ff */
[----:B------:R-:W-:Y:S01]  /*d060*/  @!P0 IMAD.WIDE.U32 R8, R8, 0x70, R24 ;  /* 0x0000007008088825 */ /* 0x000fe200078e0018 */
[----:B------:R-:W-:Y:S01]  /*d070*/  @!PT LDS RZ, [RZ] ;  /* 0x00000000fffff984 */ /* 0x000fe20000000800 */
[----:B------:R-:W-:Y:S01]  /*d080*/  @!PT LDS RZ, [RZ] ;  /* 0x00000000fffff984 */ /* 0x000fe20000000800 */
[----:B------:R-:W-:Y:S01]  /*d090*/  @!PT LDS RZ, [RZ] ;  /* 0x00000000fffff984 */ /* 0x000fe20000000800 */
[----:B------:R-:W-:Y:S03]  /*d0a0*/  @!P0 LDGSTS.E.BYPASS.LTC128B.128 [R239+0x9800], desc[UR22][R16.64] ;  /* 0x0980000010ef8fae */ /* 0x000fe6000b981a16 */
[----:B------:R-:W-:Y:S01]  /*d0b0*/  @!P0 IMAD R4, R4, 0x70, RZ ;  /* 0x0000007004048824 */ /* 0x000fe200078e02ff */
[----:B------:R-:W-:Y:S01]  /*d0c0*/  @!P0 LEA R24, P1, R8, R245, 0x1 ;  /* 0x000000f508188211 */ /* 0x000fe200078208ff */
[----:B------:R-:W-:Y:S01]  /*d0d0*/  @!P0 IMAD.IADD R6, R6, 0x1, R13 ;  /* 0x0000000106068824 */ /* 0x000fe200078e020d */
[----:B------:R-:W-:Y:S01]  /*d0e0*/  @P0 STS.128 [R239+0xa000], RZ ;  /* 0x00a000ffef000388 */ /* 0x000fe20000000c00 */
[----:B------:R-:W-:-:S02]  /*d0f0*/  @!P0 IMAD.IADD R5, R5, 0x1, R11 ;  /* 0x0000000105058824 */ /* 0x000fc400078e020b */
[----:B------:R-:W-:Y:S01]  /*d100*/  @!P0 IMAD.IADD R4, R4, 0x1, R9 ;  /* 0x0000000104048824 */ /* 0x000fe200078e0209 */
[-C--:B------:R-:W-:Y:S01]  /*d110*/  @!P0 LEA.HI.X R29, R12, R244.reuse, R6, 0x1, P3 ;  /* 0x000000f40c1d8211 */ /* 0x080fe200018f0c06 */
[----:B------:R-:W-:Y:S01]  /*d120*/  @!PT LDS RZ, [RZ] ;  /* 0x00000000fffff984 */ /* 0x000fe20000000800 */
[----:B------:R-:W-:Y:S01]  /*d130*/  @!PT LDS RZ, [RZ] ;  /* 0x00000000fffff984 */ /* 0x000fe20000000800 */
[----:B------:R-:W-:Y:S01]  /*d140*/  @!PT LDS RZ, [RZ] ;  /* 0x00000000fffff984 */ /* 0x000fe20000000800 */
[----:B------:R-:W-:Y:S01]  /*d150*/  @!P0 LDGSTS.E.BYPASS.LTC128B.128 [R239+0xa000], desc[UR22][R14.64] ;  /* 0x0a0000000eef8fae */ /* 0x000fe2000b981a16 */
[-C--:B------:R-:W-:Y:S01]  /*d160*/  @!P0 LEA.HI.X R27, R10, R244.reuse, R5, 0x1, P2 ;  /* 0x000000f40a1b8211 */ /* 0x080fe200010f0c05 */
[----:B-1----:R-:W-:Y:S01]  /*d170*/  IMAD.MOV.U32 R3, RZ, RZ, R242 ;  /* 0x000000ffff037224 */ /* 0x002fe200078e00f2 */
[----:B------:R-:W-:Y:S01]  /*d180*/  @!P0 LEA.HI.X R25, R8, R244, R4, 0x1, P1 ;  /* 0x000000f408198211 */ /* 0x000fe200008f0c04 */
[----:B------:R-:W-:Y:S04]  /*d190*/  @P0 STS.128 [R239+0xa800], RZ ;  /* 0x00a800ffef000388 */ /* 0x000fe80000000c00 */
[----:B------:R-:W-:Y:S01]  /*d1a0*/  @!PT LDS RZ, [RZ] ;  /* 0x00000000fffff984 */ /* 0x000fe20000000800 */
[----:B------:R-:W-:Y:S01]  /*d1b0*/  @!PT LDS RZ, [RZ] ;  /* 0x00000000fffff984 */ /* 0x000fe20000000800 */
[----:B------:R-:W-:Y:S01]  /*d1c0*/  @!PT LDS RZ, [RZ] ;  /* 0x00000000fffff984 */ /* 0x000fe20000000800 */
[----:B------:R-:W-:Y:S04]  /*d1d0*/  @!P0 LDGSTS.E.BYPASS.LTC128B.128 [R239+0xa800], desc[UR22][R28.64] ;  /* 0x0a8000001cef8fae */ /* 0x000fe8000b981a16 */
        /* <DEDUP_REMOVED lines=9> */
[----:B------:R1:W-:Y:S04]  /*d270*/  @!P0 LDGSTS.E.BYPASS.LTC128B.128 [R239+0xb800], desc[UR22][R24.64] ;  /* 0x0b80000018ef8fae */ /* 0x0003e8000b981a16 */
[----:B------:R-:W-:Y:S04]  /*d280*/  LDSM.16.M88.4 R208, [R212+0x4000] ;  /* 0x00400000d4d0783b */ /* 0x000fe80000000200 */
[----:B------:R-:W2:Y:S04]  /*d290*/  LDSM.16.M88.4 R104, [R243+0x2000] ;  /* 0x00200000f368783b */ /* 0x000ea80000000200 */
[----:B------:R-:W3:Y:S04]  /*d2a0*/  LDSM.16.M88.4 R200, [R212+0x4800] ;  /* 0x00480000d4c8783b */ /* 0x000ee80000000200 */
[----:B------:R-:W4:Y:S04]  /*d2b0*/  LDSM.16.M88.4 R128, [R212+0x5000] ;  /* 0x00500000d480783b */ /* 0x000f280000000200 */
[----:B------:R-:W4:Y:S04]  /*d2c0*/  LDSM.16.M88.4 R120, [R212+0x5800] ;  /* 0x00580000d478783b */ /* 0x000f280000000200 */
[----:B------:R-:W4:Y:S04]  /*d2d0*/  LDSM.16.M88.4 R112, [R212+0x6000] ;  /* 0x00600000d470783b */ /* 0x000f280000000200 */
[----:B------:R-:W4:Y:S04]  /*d2e0*/  LDSM.16.M88.4 R96, [R212+0x6800] ;  /* 0x00680000d460783b */ /* 0x000f280000000200 */
[----:B------:R-:W4:Y:S04]  /*d2f0*/  LDSM.16.M88.4 R76, [R212+0x7000] ;  /* 0x00700000d44c783b */ /* 0x000f280000000200 */
[----:B-1----:R-:W1:Y:S04]  /*d300*/  LDSM.16.M88.4 R236, [R212+0x7800] ;  /* 0x00780000d4ec783b */ /* 0x002e680000000200 */
[----:B------:R-:W-:Y:S04]  /*d310*/  LDSM.16.M88.4 R232, [R88+0x4000] ;  /* 0x0040000058e8783b */ /* 0x000fe80000000200 */
[----:B------:R-:W-:Y:S04]  /*d320*/  LDSM.16.M88.4 R228, [R88+0x4800] ;  /* 0x0048000058e4783b */ /* 0x000fe80000000200 */
[----:B------:R-:W-:Y:S01]  /*d330*/  LDSM.16.M88.4 R224, [R88+0x5000] ;  /* 0x0050000058e0783b */ /* 0x000fe20000000200 */
[C---:B--2---:R-:W-:Y:S03]  /*d340*/  HMMA.16816.F32 R60, R104.reuse, R208, RZ ;  /* 0x000000d0683c723c */ /* 0x044fe600000018ff */
[----:B------:R-:W-:Y:S04]  /*d350*/  LDSM.16.M88.4 R220, [R88+0x5800] ;  /* 0x0058000058dc783b */ /* 0x000fe80000000200 */
[----:B------:R-:W-:Y:S01]  /*d360*/  LDSM.16.M88.4 R216, [R88+0x6000] ;  /* 0x0060000058d8783b */ /* 0x000fe20000000200 */
[C---:B---3--:R-:W-:Y:S03]  /*d370*/  HMMA.16816.F32 R52, R104.reuse, R200, RZ ;  /* 0x000000c86834723c */ /* 0x048fe600000018ff */
[----:B------:R-:W-:Y:S04]  /*d380*/  LDSM.16.M88.4 R100, [R88+0x6800] ;  /* 0x006800005864783b */ /* 0x000fe80000000200 */
[----:B------:R-:W-:Y:S01]  /*d390*/  LDSM.16.M88.4 R92, [R88+0x7000] ;  /* 0x00700000585c783b */ /* 0x000fe20000000200 */
[C---:B----4-:R-:W-:Y:S03]  /*d3a0*/  HMMA.16816.F32 R44, R104.reuse, R128, RZ ;  /* 0x00000080682c723c */ /* 0x050fe600000018ff */
[----:B------:R-:W2:Y:S04]  /*d3b0*/  LDSM.16.M88.4 R72, [R84+0x2000] ;  /* 0x002000005448783b */ /* 0x000ea80000000200 */
[----:B------:R-:W3:Y:S01]  /*d3c0*/  LDSM.16.M88.4 R88, [R88+0x7800] ;  /* 0x007800005858783b */ /* 0x000ee20000000200 */
[C---:B------:R-:W-:Y:S03]  /*d3d0*/  HMMA.16816.F32 R36, R104.reuse, R120, RZ ;  /* 0x000000786824723c */ /* 0x040fe600000018ff */
[----:B------:R-:W4:Y:S04]  /*d3e0*/  LDSM.16.M88.4 R64, [R243] ;  /* 0x00000000f340783b */ /* 0x000f280000000200 */
[----:B------:R-:W4:Y:S01]  /*d3f0*/  LDSM.16.M88.4 R84, [R84] ;  /* 0x000000005454783b */ /* 0x000f220000000200 */
[C---:B------:R-:W-:Y:S03]  /*d400*/  HMMA.16816.F32 R28, R104.reuse, R112, RZ ;  /* 0x00000070681c723c */ /* 0x040fe600000018ff */
[----:B------:R-:W-:Y:S04]  /*d410*/  STL [R1+0x78], R2 ;  /* 0x0000780201007387 */ /* 0x000fe80000100800 */
[----:B------:R-:W-:Y:S01]  /*d420*/  STL [R1+0x74], R0 ;  /* 0x0000740001007387 */ /* 0x000fe20000100800 */
[C---:B------:R-:W-:Y:S03]  /*d430*/  HMMA.16816.F32 R20, R104.reuse, R96, RZ ;  /* 0x000000606814723c */ /* 0x040fe600000018ff */
[----:B------:R-:W0:Y:S05]  /*d440*/  LDGDEPBAR ;  /* 0x00000000000079af */ /* 0x000e2a0000000000 */
[C---:B------:R-:W-:Y:S08]  /*d450*/  HMMA.16816.F32 R12, R104.reuse, R76, RZ ;  /* 0x0000004c680c723c */ /* 0x040ff000000018ff */
[C---:B-1----:R-:W-:Y:S08]  /*d460*/  HMMA.16816.F32 R4, R104.reuse, R236, RZ ;  /* 0x000000ec6804723c */ /* 0x042ff000000018ff */
        /* <DEDUP_REMOVED lines=9> */
[C---:B------:R-:W-:Y:S08]  /*d500*/  HMMA.16816.F32 R52, R72.reuse, R228, R52 ;  /* 0x000000e44834723c */ /* 0x040ff00000001834 */
[C---:B------:R-:W-:Y:S08]  /*d510*/  HMMA.16816.F32 R44, R72.reuse, R224, R44 ;  /* 0x000000e0482c723c */ /* 0x040ff0000000182c */
[C---:B------:R-:W-:Y:S08]  /*d520*/  HMMA.16816.F32 R36, R72.reuse, R220, R36 ;  /* 0x000000dc4824723c */ /* 0x040ff00000001824 */
        /* <DEDUP_REMOVED lines=37> */
[C---:B------:R-:W-:Y:S01]  /*d780*/  HMMA.16816.F32 R208, R84.reuse, R234, R208 ;  /* 0x000000ea54d0723c */ /* 0x040fe200000018d0 */
[----:B------:R-:W1:Y:S07]  /*d790*/  LDSM.16.M88.4 R232, [R240+0x4000] ;  /* 0x00400000f0e8783b */ /* 0x000e6e0000000200 */
[C---:B------:R-:W-:Y:S01]  /*d7a0*/  HMMA.16816.F32 R200, R84.reuse, R230, R200 ;  /* 0x000000e654c8723c */ /* 0x040fe200000018c8 */
[----:B------:R-:W2:Y:S07]  /*d7b0*/  LDSM.16.M88.4 R228, [R240+0x4800] ;  /* 0x00480000f0e4783b */ /* 0x000eae0000000200 */
[C---:B------:R-:W-:Y:S01]  /*d7c0*/  HMMA.16816.F32 R128, R84.reuse, R226, R128 ;  /* 0x000000e25480723c */ /* 0x040fe20000001880 */
[----:B------:R-:W3:Y:S07]  /*d7d0*/  LDSM.16.M88.4 R224, [R240+0x5000] ;  /* 0x00500000f0e0783b */ /* 0x000eee0000000200 */
[C---:B------:R-:W-:Y:S01]  /*d7e0*/  HMMA.16816.F32 R120, R84.reuse, R222, R120 ;  /* 0x000000de5478723c */ /* 0x040fe20000001878 */
[----:B------:R-:W4:Y:S07]  /*d7f0*/  LDSM.16.M88.4 R220, [R240+0x5800] ;  /* 0x00580000f0dc783b */ /* 0x000f2e0000000200 */
[C---:B------:R-:W-:Y:S01]  /*d800*/  HMMA.16816.F32 R112, R84.reuse, R218, R112 ;  /* 0x000000da5470723c */ /* 0x040fe20000001870 */
[----:B------:R-:W-:Y:S07]  /*d810*/  LDSM.16.M88.4 R216, [R240+0x6000] ;  /* 0x00600000f0d8783b */ /* 0x000fee0000000200 */
[C---:B------:R-:W-:Y:S01]  /*d820*/  HMMA.16816.F32 R96, R84.reuse, R102, R96 ;  /* 0x000000665460723c */ /* 0x040fe20000001860 */
[----:B------:R-:W-:Y:S07]  /*d830*/  LDSM.16.M88.4 R100, [R240+0x6800] ;  /* 0x00680000f064783b */ /* 0x000fee0000000200 */
[C---:B------:R-:W-:Y:S01]  /*d840*/  HMMA.16816.F32 R76, R84.reuse, R94, R76 ;  /* 0x0000005e544c723c */ /* 0x040fe2000000184c */
[----:B------:R-:W4:Y:S07]  /*d850*/  LDSM.16.M88.4 R92, [R240+0x7000] ;  /* 0x00700000f05c783b */ /* 0x000f2e0000000200 */
[----:B------:R-:W-:Y:S01]  /*d860*/  HMMA.16816.F32 R64, R84, R90, R64 ;  /* 0x0000005a5440723c */ /* 0x000fe20000001840 */
[----:B------:R-:W4:Y:S04]  /*d870*/  LDSM.16.M88.4 R84, [R241] ;  /* 0x00000000f154783b */ /* 0x000f280000000200 */
[----:B------:R3:W4:Y:S03]  /*d880*/  LDSM.16.M88.4 R88, [R240+0x7800] ;  /* 0x00780000f058783b */ /* 0x0007260000000200 */
[C---:B-1----:R-:W-:Y:S08]  /*d890*/  HMMA.16816.F32 R60, R236.reuse, R232, R60 ;  /* 0x000000e8ec3c723c */ /* 0x042ff0000000183c */
[C---:B--2---:R-:W-:Y:S08]  /*d8a0*/  HMMA.16816.F32 R52, R236.reuse, R228, R52 ;  /* 0x000000e4ec34723c */ /* 0x044ff00000001834 */
[----:B---3--:R-:W-:Y:S01]  /*d8b0*/  HMMA.16816.F32 R44, R236, R224, R44 ;  /* 0x000000e0ec2c723c */ /* 0x008fe2000000182c */
[----:B------:R-:W-:-:S07]  /*d8c0*/  IMAD.IADD R240, R69, 0x1, R240 ;  /* 0x0000000145f07824 */ /* 0x000fce00078e02f0 */
[C---:B----4-:R-:W-:Y:S08]  /*d8d0*/  HMMA.16816.F32 R36, R236.reuse, R220, R36 ;  /* 0x000000dcec24723c */ /* 0x050ff00000001824 */
[-C--:B------:R-:W-:Y:S08]  /*d8e0*/  HMMA.16816.F32 R12, R236, R92.reuse, R12 ;  /* 0x0000005cec0c723c */ /* 0x080ff0000000180c */
[----:B------:R-:W-:Y:S01]  /*d8f0*/  HMMA.16816.F32 R80, R84, R92, R80 ;  /* 0x0000005c5450723c */ /* 0x000fe20000001850 */
[----:B------:R-:W-:-:S07]  /*d900*/  IMAD.IADD R92, R69, 0x1, R241 ;  /* 0x00000001455c7824 */ /* 0x000fce00078e02f1 */
        /* <DEDUP_REMOVED lines=11> */
[----:B------:R-:W-:Y:S07]  /*d9c0*/  LDSM.16.M88.4 R236, [R92+0x2000] ;  /* 0x002000005cec783b */ /* 0x000fee0000000200 */
[C---:B------:R-:W-:Y:S08]  /*d9d0*/  HMMA.16816.F32 R212, R84.reuse, R232, R212 ;  /* 0x000000e854d4723c */ /* 0x040ff000000018d4 */
[C---:B------:R-:W-:Y:S01]  /*d9e0*/  HMMA.16816.F32 R208, R84.reuse, R234, R208 ;  /* 0x000000ea54d0723c */ /* 0x040fe200000018d0 */
[----:B------:R-:W1:Y:S07]  /*d9f0*/  LDSM.16.M88.4 R232, [R240+0x4000] ;  /* 0x00400000f0e8783b */ /* 0x000e6e0000000200 */
[C---:B------:R-:W-:Y:S01]  /*da00*/  HMMA.16816.F32 R76, R84.reuse, R94, R76 ;  /* 0x0000005e544c723c */ /* 0x040fe2000000184c */
[----:B------:R-:W2:Y:S07]  /*da10*/  LDSM.16.M88.4 R92, [R92] ;  /* 0x000000005c5c783b */ /* 0x000eae0000000200 */
[C---:B------:R-:W-:Y:S08]  /*da20*/  HMMA.16816.F32 R204, R84.reuse, R228, R204 ;  /* 0x000000e454cc723c */ /* 0x040ff000000018cc */
[C---:B------:R-:W-:Y:S01]  /*da30*/  HMMA.16816.F32 R200, R84.reuse, R230, R200 ;  /* 0x000000e654c8723c */ /* 0x040fe200000018c8 */
[----:B------:R-:W3:Y:S07]  /*da40*/  LDSM.16.M88.4 R228, [R240+0x4800] ;  /* 0x00480000f0e4783b */ /* 0x000eee0000000200 */
[C---:B------:R-:W-:Y:S08]  /*da50*/  HMMA.16816.F32 R108, R84.reuse, R100, R108 ;  /* 0x00000064546c723c */ /* 0x040ff0000000186c */
[C---:B------:R-:W-:Y:S01]  /*da60*/  HMMA.16816.F32 R96, R84.reuse, R102, R96 ;  /* 0x000000665460723c */ /* 0x040fe20000001860 */
[----:B------:R-:W4:Y:S07]  /*da70*/  LDSM.16.M88.4 R100, [R240+0x6800] ;  /* 0x00680000f064783b */ /* 0x000f2e0000000200 */
        /* <DEDUP_REMOVED lines=10> */
[----:B------:R-:W-:Y:S01]  /*db20*/  HMMA.16816.F32 R112, R84, R218, R112 ;  /* 0x000000da5470723c */ /* 0x000fe20000001870 */
[----:B------:R-:W4:Y:S04]  /*db30*/  LDSM.16.M88.4 R216, [R240+0x6000] ;  /* 0x00600000f0d8783b */ /* 0x000f280000000200 */
[----:B------:R-:W4:Y:S01]  /*db40*/  LDSM.16.M88.4 R84, [R240+0x7800] ;  /* 0x00780000f054783b */ /* 0x000f220000000200 */
[----:B------:R-:W-:-:S04]  /*db50*/  DEPBAR.LE SB0, 0x0 ;  /* 0x000080000000791a */ /* 0x000fc80000000000 */
[C---:B-1----:R-:W-:Y:S08]  /*db60*/  HMMA.16816.F32 R60, R236.reuse, R232, R60 ;  /* 0x000000e8ec3c723c */ /* 0x042ff0000000183c */
[----:B------:R-:W-:Y:S08]  /*db70*/  HMMA.16816.F32 R56, R236, R234, R56 ;  /* 0x000000eaec38723c */ /* 0x000ff00000001838 */
[C---:B--2---:R-:W-:Y:S08]  /*db80*/  HMMA.16816.F32 R212, R92.reuse, R232, R212 ;  /* 0x000000e85cd4723c */ /* 0x044ff000000018d4 */
[C---:B------:R-:W-:Y:S08]  /*db90*/  HMMA.16816.F32 R208, R92.reuse, R234, R208 ;  /* 0x000000ea5cd0723c */ /* 0x040ff000000018d0 */
[----:B---3--:R-:W-:Y:S01]  /*dba0*/  HMMA.16816.F32 R232, R92, R228, R204 ;  /* 0x000000e45ce8723c */ /* 0x008fe200000018cc */
[----:B------:R-:W-:-:S05]  /*dbb0*/  IMAD.SHL.U32 R204, R252, 0x2, RZ ;  /* 0x00000002fccc7824 */ /* 0x000fca00078e00ff */
[----:B------:R-:W-:Y:S02]  /*dbc0*/  LOP3.LUT R205, R204, 0x6, RZ, 0xc0, !PT ;  /* 0x00000006cccd7812 */ /* 0x000fe400078ec0ff */
[-C--:B----4-:R-:W-:Y:S08]  /*dbd0*/  HMMA.16816.F32 R20, R236, R100.reuse, R20 ;  /* 0x00000064ec14723c */ /* 0x090ff00000001814 */
[----:B------:R-:W-:Y:S01]  /*dbe0*/  HMMA.16816.F32 R108, R92, R100, R108 ;  /* 0x000000645c6c723c */ /* 0x000fe2000000186c */
[----:B------:R-:W-:-:S02]  /*dbf0*/  IMAD.U32 R100, RZ, RZ, UR18 ;  /* 0x00000012ff647e24 */ /* 0x000fc4000f8e00ff */
[----:B------:R-:W-:Y:S02]  /*dc00*/  VIADD R101, R3, 0x40 ;  /* 0x0000004003657836 */ /* 0x000fe40000000000 */
[----:B------:R-:W-:-:S03]  /*dc10*/  IMAD R100, R100, 0x80, R205 ;  /* 0x0000008064647824 */ /* 0x000fc600078e02cd */
[----:B------:R-:W-:Y:S01]  /*dc20*/  HMMA.16816.F32 R12, R236, R88, R12 ;  /* 0x00000058ec0c723c */ /* 0x000fe2000000180c */
[C---:B------:R-:W-:Y:S02]  /*dc30*/  VIADD R248, R100.reuse, 0xffffff08 ;  /* 0xffffff0864f87836 */ /* 0x040fe40000000000 */
[C---:B------:R-:W-:Y:S02]  /*dc40*/  VIADD R242, R100.reuse, 0xffffff11 ;  /* 0xffffff1164f27836 */ /* 0x040fe40000000000 */
[----:B------:R-:W-:-:S03]  /*dc50*/  VIADD R241, R100, 0xffffff18 ;  /* 0xffffff1864f17836 */ /* 0x000fc60000000000 */
[----:B------:R-:W-:Y:S01]  /*dc60*/  HMMA.16816.F32 R80, R92, R88, R80 ;  /* 0x000000585c50723c */ /* 0x000fe20000001850 */
[----:B------:R-:W-:Y:S02]  /*dc70*/  VIADD R88, R100, UR17 ;  /* 0x0000001164587c36 */ /* 0x000fe40008000000 */
[----:B------:R-:W-:-:S04]  /*dc80*/  VIADD R89, R3, 0x8 ;  /* 0x0000000803597836 */ /* 0x000fc80000000000 */
[----:B------:R-:W-:Y:S01]  /*dc90*/  VIADD R2, R89, -UR7 ;  /* 0x8000000759027c36 */ /* 0x000fe20008000000 */
[----:B------:R-:W-:Y:S04]  /*dca0*/  HMMA.16816.F32 R16, R236, R102, R16 ;  /* 0x00000066ec10723c */ /* 0x000fe80000001810 */
[----:B------:R-:W-:-:S04]  /*dcb0*/  ISETP.GT.AND P6, PT, R2, R248, PT ;  /* 0x000000f80200720c */ /* 0x000fc80003fc4270 */
[----:B------:R-:W-:Y:S01]  /*dcc0*/  HMMA.16816.F32 R96, R92, R102, R96 ;  /* 0x000000665c60723c */ /* 0x000fe20000001860 */
[C---:B------:R-:W-:Y:S02]  /*dcd0*/  VIADD R102, R88.reuse, 0xffffff00 ;  /* 0xffffff0058667836 */ /* 0x040fe40000000000 */
[----:B------:R-:W-:Y:S02]  /*dce0*/  VIADD R103, R88, 0xffffff49 ;  /* 0xffffff4958677836 */ /* 0x000fe40000000000 */
[----:B------:R-:W-:-:S03]  /*dcf0*/  IMAD.IADD R71, R3, 0x1, -R102 ;  /* 0x0000000103477824 */ /* 0x000fc600078e0a66 */
[----:B------:R-:W-:Y:S02]  /*dd00*/  HMMA.16816.F32 R200, R92, R230, R200 ;  /* 0x000000e65cc8723c */ /* 0x000fe400000018c8 */
[----:B------:R-:W-:-:S04]  /*dd10*/  IABS R71, R71 ;  /* 0x0000004700477213 */ /* 0x000fc80000000000 */
[----:B------:R-:W-:Y:S02]  /*dd20*/  I2FP.F32.S32 R71, R71 ;  /* 0x0000004700477245 */ /* 0x000fe40000201400 */
        /* <DEDUP_REMOVED lines=9> */
[----:B------:R-:W-:Y:S01]  /*ddc0*/  FFMA.FTZ R92, R71, -UR6, R212 ;  /* 0x80000006475c7c23 */ /* 0x000fe200080100d4 */
[----:B------:R-:W-:-:S02]  /*ddd0*/  VIADD R71, R3, 0x48 ;  /* 0x0000004803477836 */ /* 0x000fc40000000000 */
[--C-:B------:R-:W-:Y:S02]  /*dde0*/  IMAD.IADD R93, R101, 0x1, -R102.reuse ;  /* 0x00000001655d7824 */ /* 0x100fe400078e0a66 */
[C---:B------:R-:W-:Y:S02]  /*ddf0*/  VIADD R94, R88.reuse, 0xffffff50 ;  /* 0xffffff50585e7836 */ /* 0x040fe40000000000 */
[C---:B------:R-:W-:Y:S01]  /*de00*/  HMMA.16816.F32 R4, R236.reuse, R84, R4 ;  /* 0x00000054ec04723c */ /* 0x040fe20000001804 */
[----:B------:R-:W-:Y:S01]  /*de10*/  VIADD R85, R88, 0xffffff01 ;  /* 0xffffff0158557836 */ /* 0x000fe20000000000 */
[----:B------:R-:W-:Y:S01]  /*de20*/  IABS R93, R93 ;  /* 0x0000005d005d7213 */ /* 0x000fe20000000000 */
[C-C-:B------:R-:W-:Y:S02]  /*de30*/  IMAD.IADD R84, R89.reuse, 0x1, -R102.reuse ;  /* 0x0000000159547824 */ /* 0x140fe400078e0a66 */
[--C-:B------:R-:W-:Y:S01]  /*de40*/  IMAD.IADD R206, R89, 0x1, -R85.reuse ;  /* 0x0000000159ce7824 */ /* 0x100fe200078e0a55 */
[----:B------:R-:W-:Y:S01]  /*de50*/  I2FP.F32.S32 R93, R93 ;  /* 0x0000005d005d7245 */ /* 0x000fe20000201400 */
[----:B------:R-:W-:Y:S01]  /*de60*/  VIADD R95, R100, 0xffffff58 ;  /* 0xffffff58645f7836 */ /* 0x000fe20000000000 */
[----:B------:R-:W-:Y:S01]  /*de70*/  HMMA.16816.F32 R104, R236, R86, R104 ;  /* 0x00000056ec68723c */ /* 0x000fe20000001868 */
[----:B------:R-:W-:Y:S01]  /*de80*/  IMAD.IADD R86, R71, 0x1, -R102 ;  /* 0x0000000147567824 */ /* 0x000fe200078e0a66 */
[----:B------:R-:W-:Y:S01]  /*de90*/  IABS R84, R84 ;  /* 0x0000005400547213 */ /* 0x000fe20000000000 */
[----:B------:R-:W-:-:S02]  /*dea0*/  IMAD.IADD R87, R3, 0x1, -R85 ;  /* 0x0000000103577824 */ /* 0x000fc400078e0a55 */
[----:B------:R-:W-:Y:S01]  /*deb0*/  FFMA.FTZ R93, R93, -UR6, R60 ;  /* 0x800000065d5d7c23 */ /* 0x000fe2000801003c */
[----:B------:R-:W-:Y:S02]  /*dec0*/  IABS R206, R206 ;  /* 0x000000ce00ce7213 */ /* 0x000fe40000000000 */
[----:B------:R-:W-:Y:S01]  /*ded0*/  IABS R86, R86 ;  /* 0x0000005600567213 */ /* 0x000fe20000000000 */
[----:B------:R-:W-:Y:S01]  /*dee0*/  HMMA.16816.F32 R52, R236, R228, R52 ;  /* 0x000000e4ec34723c */ /* 0x000fe20000001834 */
[----:B------:R-:W-:Y:S02]  /*def0*/  IABS R87, R87 ;  /* 0x0000005700577213 */ /* 0x000fe40000000000 */
[----:B------:R-:W-:Y:S02]  /*df00*/  I2FP.F32.S32 R84, R84 ;  /* 0x0000005400547245 */ /* 0x000fe40000201400 */
[----:B------:R-:W-:Y:S02]  /*df10*/  I2FP.F32.S32 R86, R86 ;  /* 0x0000005600567245 */ /* 0x000fe40000201400 */
[----:B------:R-:W-:Y:S01]  /*df20*/  I2FP.F32.S32 R87, R87 ;  /* 0x0000005700577245 */ /* 0x000fe20000201400 */
[----:B------:R-:W-:Y:S01]  /*df30*/  FFMA.FTZ R214, R84, -UR6, R214 ;  /* 0x8000000654d67c23 */ /* 0x000fe200080100d6 */
[----:B------:R-:W-:-:S02]  /*df40*/  VIADD R84, R88, 0xffffff08 ;  /* 0xffffff0858547836 */ /* 0x000fc40000000000 */
[----:B------:R-:W-:Y:S01]  /*df50*/  FFMA.FTZ R62, R86, -UR6, R62 ;  /* 0x80000006563e7c23 */ /* 0x000fe2000801003e */
[----:B------:R-:W-:Y:S02]  /*df60*/  IMAD.IADD R86, R71, 0x1, -R85 ;  /* 0x0000000147567824 */ /* 0x000fe400078e0a55 */
[----:B------:R-:W-:Y:S01]  /*df70*/  FFMA.FTZ R213, R87, -UR6, R213 ;  /* 0x8000000657d57c23 */ /* 0x000fe200080100d5 */
[----:B------:R-:W-:Y:S01]  /*df80*/  IMAD.IADD R87, R101, 0x1, -R85 ;  /* 0x0000000165577824 */ /* 0x000fe200078e0a55 */
[C---:B------:R-:W-:Y:S01]  /*df90*/  HMMA.16816.F32 R8, R236.reuse, R90, R8 ;  /* 0x0000005aec08723c */ /* 0x040fe20000001808 */
[--C-:B------:R-:W-:Y:S01]  /*dfa0*/  IMAD.IADD R85, R89, 0x1, -R84.reuse ;  /* 0x0000000159557824 */ /* 0x100fe200078e0a54 */
[----:B------:R-:W-:Y:S01]  /*dfb0*/  IABS R86, R86 ;  /* 0x0000005600567213 */ /* 0x000fe20000000000 */
[--C-:B------:R-:W-:Y:S01]  /*dfc0*/  IMAD.IADD R102, R101, 0x1, -R84.reuse ;  /* 0x0000000165667824 */ /* 0x100fe200078e0a54 */
[----:B------:R-:W-:Y:S01]  /*dfd0*/  IABS R87, R87 ;  /* 0x0000005700577213 */ /* 0x000fe20000000000 */
[----:B------:R-:W-:Y:S01]  /*dfe0*/  IMAD.IADD R60, R3, 0x1, -R84 ;  /* 0x00000001033c7824 */ /* 0x000fe200078e0a54 */
[----:B------:R-:W-:Y:S01]  /*dff0*/  IABS R85, R85 ;  /* 0x0000005500557213 */ /* 0x000fe20000000000 */
[C---:B------:R-:W-:Y:S01]  /*e000*/  VIADD R91, R100.reuse, 0xffffff59 ;  /* 0xffffff59645b7836 */ /* 0x040fe20000000000 */
[----:B------:R-:W-:Y:S01]  /*e010*/  I2FP.F32.S32 R86, R86 ;  /* 0x0000005600567245 */ /* 0x000fe20000201400 */
[----:B------:R-:W-:Y:S01]  /*e020*/  HMMA.16816.F32 R48, R236, R230, R48 ;  /* 0x000000e6ec30723c */ /* 0x000fe20000001830 */
[----:B------:R-:W-:Y:S01]  /*e030*/  I2FP.F32.S32 R85, R85 ;  /* 0x0000005500557245 */ /* 0x000fe20000201400 */
[----:B------:R-:W-:Y:S01]  /*e040*/  VIADD R231, R100, 0xffffff09 ;  /* 0xffffff0964e77836 */ /* 0x000fe20000000000 */
[----:B------:R-:W-:Y:S01]  /*e050*/  IABS R102, R102 ;  /* 0x0000006600667213 */ /* 0x000fe20000000000 */
[----:B------:R-:W-:Y:S01]  /*e060*/  FFMA.FTZ R63, R86, -UR6, R63 ;  /* 0x80000006563f7c23 */ /* 0x000fe2000801003f */
[----:B------:R-:W-:Y:S01]  /*e070*/  I2FP.F32.S32 R87, R87 ;  /* 0x0000005700577245 */ /* 0x000fe20000201400 */
[----:B------:R-:W-:-:S02]  /*e080*/  VIADD R86, R88, 0xffffff09 ;  /* 0xffffff0958567836 */ /* 0x000fc40000000000 */
[----:B------:R-:W-:Y:S01]  /*e090*/  FFMA.FTZ R210, R85, -UR6, R210 ;  /* 0x8000000655d27c23 */ /* 0x000fe200080100d2 */
[----:B------:R-:W-:Y:S01]  /*e0a0*/  I2FP.F32.S32 R102, R102 ;  /* 0x0000006600667245 */ /* 0x000fe20000201400 */
[C---:B------:R-:W-:Y:S01]  /*e0b0*/  HMMA.16816.F32 R44, R236.reuse, R224, R44 ;  /* 0x000000e0ec2c723c */ /* 0x040fe2000000182c */
[----:B------:R-:W-:Y:S02]  /*e0c0*/  IMAD.IADD R85, R101, 0x1, -R86 ;  /* 0x0000000165557824 */ /* 0x000fe400078e0a56 */
[----:B------:R-:W-:Y:S01]  /*e0d0*/  FFMA.FTZ R61, R87, -UR6, R61 ;  /* 0x80000006573d7c23 */ /* 0x000fe2000801003d */
[C---:B------:R-:W-:Y:S02]  /*e0e0*/  IMAD.IADD R87, R71.reuse, 0x1, -R84 ;  /* 0x0000000147577824 */ /* 0x040fe400078e0a54 */
[----:B------:R-:W-:Y:S01]  /*e0f0*/  FFMA.FTZ R102, R102, -UR6, R56 ;  /* 0x8000000666667c23 */ /* 0x000fe20008010038 */
[--C-:B------:R-:W-:Y:S01]  /*e100*/  IMAD.IADD R84, R71, 0x1, -R86.reuse ;  /* 0x0000000147547824 */ /* 0x100fe200078e0a56 */
[----:B------:R-:W-:Y:S01]  /*e110*/  IABS R85, R85 ;  /* 0x0000005500557213 */ /* 0x000fe20000000000 */
[--C-:B------:R-:W-:Y:S01]  /*e120*/  IMAD.IADD R56, R3, 0x1, -R86.reuse ;  /* 0x0000000103387824 */ /* 0x100fe200078e0a56 */
[----:B------:R-:W-:Y:S01]  /*e130*/  HMMA.16816.F32 R24, R236, R218, R24 ;  /* 0x000000daec18723c */ /* 0x000fe20000001818 */
[----:B------:R-:W-:Y:S01]  /*e140*/  IMAD.IADD R247, R89, 0x1, -R86 ;  /* 0x0000000159f77824 */ /* 0x000fe200078e0a56 */
[----:B------:R-:W-:-:S02]  /*e150*/  IABS R86, R87 ;  /* 0x0000005700567213 */ /* 0x000fc40000000000 */
[----:B------:R-:W-:Y:S02]  /*e160*/  IABS R84, R84 ;  /* 0x0000005400547213 */ /* 0x000fe40000000000 */
[----:B------:R-:W-:Y:S02]  /*e170*/  I2FP.F32.S32 R85, R85 ;  /* 0x0000005500557245 */ /* 0x000fe40000201400 */
[----:B------:R-:W-:Y:S01]  /*e180*/  I2FP.F32.S32 R86, R86 ;  /* 0x0000005600567245 */ /* 0x000fe20000201400 */
[----:B------:R-:W-:Y:S01]  /*e190*/  HMMA.16816.F32 R32, R236, R222, R32 ;  /* 0x000000deec20723c */ /* 0x000fe20000001820 */
[----:B------:R-:W-:Y:S01]  /*e1a0*/  I2FP.F32.S32 R84, R84 ;  /* 0x0000005400547245 */ /* 0x000fe20000201400 */
[----:B------:R-:W-:Y:S01]  /*e1b0*/  FFMA.FTZ R57, R85, -UR6, R57 ;  /* 0x8000000655397c23 */ /* 0x000fe20008010039 */
[----:B------:R-:W-:Y:S02]  /*e1c0*/  VIADD R85, R88, 0xffffff11 ;  /* 0xffffff1158557836 */ /* 0x000fe40000000000 */
[----:B------:R-:W-:Y:S01]  /*e1d0*/  FFMA.FTZ R58, R86, -UR6, R58 ;  /* 0x80000006563a7c23 */ /* 0x000fe2000801003a */
[----:B------:R-:W-:-:S02]  /*e1e0*/  VIADD R86, R88, 0xffffff10 ;  /* 0xffffff1058567836 */ /* 0x000fc40000000000 */
[----:B------:R-:W-:Y:S01]  /*e1f0*/  FFMA.FTZ R59, R84, -UR6, R59 ;  /* 0x80000006543b7c23 */ /* 0x000fe2000801003b */
[C---:B------:R-:W-:Y:S01]  /*e200*/  IMAD.IADD R84, R3.reuse, 0x1, -R85 ;  /* 0x0000000103547824 */ /* 0x040fe200078e0a55 */
[----:B------:R-:W-:Y:S01]  /*e210*/  IABS R56, R56 ;  /* 0x0000003800387213 */ /* 0x000fe20000000000 */
[--C-:B------:R-:W-:Y:S01]  /*e220*/  IMAD.IADD R90, R3, 0x1, -R86.reuse ;  /* 0x00000001035a7824 */ /* 0x100fe200078e0a56 */
[----:B------:R-:W-:Y:S01]  /*e230*/  IABS R247, R247 ;  /* 0x000000f700f77213 */ /* 0x000fe20000000000 */
[--C-:B------:R-:W-:Y:S01]  /*e240*/  IMAD.IADD R87, R89, 0x1, -R86.reuse ;  /* 0x0000000159577824 */ /* 0x100fe200078e0a56 */
[----:B------:R-:W-:Y:S01]  /*e250*/  IABS R84, R84 ;  /* 0x0000005400547213 */ /* 0x000fe20000000000 */
[--C-:B------:R-:W-:Y:S01]  /*e260*/  IMAD.IADD R207, R101, 0x1, -R86.reuse ;  /* 0x0000000165cf7824 */ /* 0x100fe200078e0a56 */
[----:B------:R-:W-:Y:S01]  /*e270*/  I2FP.F32.S32 R56, R56 ;  /* 0x0000003800387245 */ /* 0x000fe20000201400 */
[----:B------:R-:W-:Y:S01]  /*e280*/  IMAD.IADD R86, R71, 0x1, -R86 ;  /* 0x0000000147567824 */ /* 0x000fe200078e0a56 */
[----:B------:R-:W-:Y:S01]  /*e290*/  IABS R87, R87 ;  /* 0x0000005700577213 */ /* 0x000fe20000000000 */
[C---:B------:R-:W-:Y:S01]  /*e2a0*/  HMMA.16816.F32 R40, R236.reuse, R226, R40 ;  /* 0x000000e2ec28723c */ /* 0x040fe20000001828 */
[----:B------:R-:W-:Y:S01]  /*e2b0*/  I2FP.F32.S32 R84, R84 ;  /* 0x0000005400547245 */ /* 0x000fe20000201400 */
[----:B------:R-:W-:Y:S01]  /*e2c0*/  FFMA.FTZ R56, R56, -UR6, R209 ;  /* 0x8000000638387c23 */ /* 0x000fe200080100d1 */
[----:B------:R-:W-:Y:S01]  /*e2d0*/  IABS R86, R86 ;  /* 0x0000005600567213 */ /* 0x000fe20000000000 */
[----:B------:R-:W-:Y:S01]  /*e2e0*/  IMAD.IADD R209, R101, 0x1, -R85 ;  /* 0x0000000165d17824 */ /* 0x000fe200078e0a55 */
[----:B------:R-:W-:Y:S01]  /*e2f0*/  IABS R207, R207 ;  /* 0x000000cf00cf7213 */ /* 0x000fe20000000000 */
[----:B------:R-:W-:Y:S01]  /*e300*/  FFMA.FTZ R233, R84, -UR6, R233 ;  /* 0x8000000654e97c23 */ /* 0x000fe200080100e9 */
[----:B------:R-:W-:Y:S01]  /*e310*/  I2FP.F32.S32 R87, R87 ;  /* 0x0000005700577245 */ /* 0x000fe20000201400 */
[----:B------:R-:W-:Y:S01]  /*e320*/  VIADD R84, R88, 0xffffff18 ;  /* 0xffffff1858547836 */ /* 0x000fe20000000000 */
[----:B------:R-:W-:Y:S01]  /*e330*/  I2FP.F32.S32 R86, R86 ;  /* 0x0000005600567245 */ /* 0x000fe20000201400 */
[----:B------:R-:W-:Y:S01]  /*e340*/  HMMA.16816.F32 R36, R236, R220, R36 ;  /* 0x000000dcec24723c */ /* 0x000fe20000001824 */
[----:B------:R-:W-:Y:S01]  /*e350*/  I2FP.F32.S32 R207, R207 ;  /* 0x000000cf00cf7245 */ /* 0x000fe20000201400 */
[----:B------:R-:W-:Y:S01]  /*e360*/  FFMA.FTZ R234, R87, -UR6, R234 ;  /* 0x8000000657ea7c23 */ /* 0x000fe200080100ea */
[----:B------:R-:W-:-:S02]  /*e370*/  IMAD.IADD R87, R89, 0x1, -R85 ;  /* 0x0000000159577824 */ /* 0x000fc400078e0a55 */
[----:B------:R-:W-:Y:S01]  /*e380*/  FFMA.FTZ R54, R86, -UR6, R54 ;  /* 0x8000000656367c23 */ /* 0x000fe20008010036 */
[----:B------:R-:W-:Y:S01]  /*e390*/  IMAD.IADD R86, R71, 0x1, -R85 ;  /* 0x0000000147567824 */ /* 0x000fe200078e0a55 */
[----:B------:R-:W-:Y:S01]  /*e3a0*/  IABS R209, R209 ;  /* 0x000000d100d17213 */ /* 0x000fe20000000000 */
[----:B------:R-:W-:Y:S02]  /*e3b0*/  IMAD.IADD R85, R89, 0x1, -R84 ;  /* 0x0000000159557824 */ /* 0x000fe400078e0a54 */
[----:B------:R-:W-:Y:S01]  /*e3c0*/  FFMA.FTZ R207, R207, -UR6, R52 ;  /* 0x80000006cfcf7c23 */ /* 0x000fe20008010034 */
[--C-:B------:R-:W-:Y:S01]  /*e3d0*/  IMAD.IADD R52, R3, 0x1, -R84.reuse ;  /* 0x0000000103347824 */ /* 0x100fe200078e0a54 */
[----:B------:R-:W-:Y:S01]  /*e3e0*/  I2FP.F32.S32 R209, R209 ;  /* 0x000000d100d17245 */ /* 0x000fe20000201400 */
[----:B------:R-:W-:Y:S01]  /*e3f0*/  HMMA.16816.F32 R28, R236, R216, R28 ;  /* 0x000000d8ec1c723c */ /* 0x000fe2000000181c */
[----:B------:R-:W-:Y:S01]  /*e400*/  IABS R85, R85 ;  /* 0x0000005500557213 */ /* 0x000fe20000000000 */
[----:B------:R-:W-:Y:S01]  /*e410*/  VIADD R238, R100, 0xffffff20 ;  /* 0xffffff2064ee7836 */ /* 0x000fe20000000000 */
[----:B------:R-:W-:Y:S01]  /*e420*/  I2FP.F32.S32 R247, R247 ;  /* 0x000000f700f77245 */ /* 0x000fe20000201400 */
[----:B------:R-:W-:Y:S01]  /*e430*/  FFMA.FTZ R209, R209, -UR6, R53 ;  /* 0x80000006d1d17c23 */ /* 0x000fe20008010035 */
[----:B------:R-:W-:Y:S01]  /*e440*/  IABS R86, R86 ;  /* 0x0000005600567213 */ /* 0x000fe20000000000 */
[----:B------:R-:W-:Y:S01]  /*e450*/  VIADD R53, R88, 0xffffff19 ;  /* 0xffffff1958357836 */ /* 0x000fe20000000000 */
[----:B------:R-:W-:Y:S01]  /*e460*/  IABS R52, R52 ;  /* 0x0000003400347213 */ /* 0x000fe20000000000 */
[----:B------:R-:W-:Y:S01]  /*e470*/  FFMA.FTZ R247, R247, -UR6, R211 ;  /* 0x80000006f7f77c23 */ /* 0x000fe200080100d3 */
[----:B------:R-:W-:Y:S01]  /*e480*/  I2FP.F32.S32 R85, R85 ;  /* 0x0000005500557245 */ /* 0x000fe20000201400 */
[----:B------:R-:W-:Y:S01]  /*e490*/  IMAD.IADD R211, R101, 0x1, -R84 ;  /* 0x0000000165d37824 */ /* 0x000fe200078e0a54 */
[----:B------:R-:W-:-:S02]  /*e4a0*/  I2FP.F32.S32 R86, R86 ;  /* 0x0000005600567245 */ /* 0x000fc40000201400 */
[----:B------:R-:W-:Y:S01]  /*e4b0*/  I2FP.F32.S32 R52, R52 ;  /* 0x0000003400347245 */ /* 0x000fe20000201400 */
[----:B------:R-:W-:Y:S01]  /*e4c0*/  FFMA.FTZ R202, R85, -UR6, R202 ;  /* 0x8000000655ca7c23 */ /* 0x000fe200080100ca */
[----:B------:R-:W-:Y:S02]  /*e4d0*/  IMAD.IADD R85, R3, 0x1, -R53 ;  /* 0x0000000103557824 */ /* 0x000fe400078e0a35 */
[----:B------:R-:W-:Y:S01]  /*e4e0*/  FFMA.FTZ R55, R86, -UR6, R55 ;  /* 0x8000000656377c23 */ /* 0x000fe20008010037 */
[----:B------:R-:W-:Y:S02]  /*e4f0*/  IMAD.IADD R86, R71, 0x1, -R84 ;  /* 0x0000000147567824 */ /* 0x000fe400078e0a54 */
[----:B------:R-:W-:Y:S01]  /*e500*/  FFMA.FTZ R52, R52, -UR6, R200 ;  /* 0x8000000634347c23 */ /* 0x000fe200080100c8 */
[--C-:B------:R-:W-:Y:S01]  /*e510*/  IMAD.IADD R200, R89, 0x1, -R53.reuse ;  /* 0x0000000159c87824 */ /* 0x100fe200078e0a35 */
[----:B------:R-:W-:Y:S01]  /*e520*/  IABS R211, R211 ;  /* 0x000000d300d37213 */ /* 0x000fe20000000000 */
[----:B------:R-:W-:Y:S01]  /*e530*/  IMAD.IADD R84, R101, 0x1, -R53 ;  /* 0x0000000165547824 */ /* 0x000fe200078e0a35 */
[----:B------:R-:W-:-:S02]  /*e540*/  IABS R85, R85 ;  /* 0x0000005500557213 */ /* 0x000fc40000000000 */
[----:B------:R-:W-:Y:S02]  /*e550*/  IABS R200, R200 ;  /* 0x000000c800c87213 */ /* 0x000fe40000000000 */
[----:B------:R-:W-:Y:S02]  /*e560*/  I2FP.F32.S32 R211, R211 ;  /* 0x000000d300d37245 */ /* 0x000fe40000201400 */
[----:B------:R-:W-:Y:S02]  /*e570*/  IABS R84, R84 ;  /* 0x0000005400547213 */ /* 0x000fe40000000000 */
[----:B------:R-:W-:Y:S01]  /*e580*/  I2FP.F32.S32 R85, R85 ;  /* 0x0000005500557245 */ /* 0x000fe20000201400 */
[----:B------:R-:W-:Y:S01]  /*e590*/  FFMA.FTZ R211, R211, -UR6, R48 ;  /* 0x80000006d3d37c23 */ /* 0x000fe20008010030 */
[----:B------:R-:W-:Y:S02]  /*e5a0*/  I2FP.F32.S32 R200, R200 ;  /* 0x000000c800c87245 */ /* 0x000fe40000201400 */
[----:B------:R-:W-:Y:S01]  /*e5b0*/  IABS R86, R86 ;  /* 0x0000005600567213 */ /* 0x000fe20000000000 */
[----:B------:R-:W-:Y:S01]  /*e5c0*/  FFMA.FTZ R48, R85, -UR6, R201 ;  /* 0x8000000655307c23 */ /* 0x000fe200080100c9 */
[----:B------:R-:W-:Y:S01]  /*e5d0*/  I2FP.F32.S32 R84, R84 ;  /* 0x0000005400547245 */ /* 0x000fe20000201400 */
[----:B------:R-:W-:Y:S01]  /*e5e0*/  VIADD R85, R88, 0xffffff20 ;  /* 0xffffff2058557836 */ /* 0x000fe20000000000 */
[----:B------:R-:W-:Y:S01]  /*e5f0*/  I2FP.F32.S32 R86, R86 ;  /* 0x0000005600567245 */ /* 0x000fe20000201400 */
[----:B------:R-:W-:Y:S01]  /*e600*/  FFMA.FTZ R200, R200, -UR6, R203 ;  /* 0x80000006c8c87c23 */ /* 0x000fe200080100cb */
[----:B------:R-:W-:Y:S01]  /*e610*/  I2FP.F32.S32 R206, R206 ;  /* 0x000000ce00ce7245 */ /* 0x000fe20000201400 */
[----:B------:R-:W-:Y:S01]  /*e620*/  FFMA.FTZ R203, R84, -UR6, R49 ;  /* 0x8000000654cb7c23 */ /* 0x000fe20008010031 */
[----:B------:R-:W-:-:S02]  /*e630*/  IMAD.IADD R84, R89, 0x1, -R85 ;  /* 0x0000000159547824 */ /* 0x000fc400078e0a55 */
[----:B------:R-:W-:Y:S01]  /*e640*/  FFMA.FTZ R50, R86, -UR6, R50 ;  /* 0x8000000656327c23 */ /* 0x000fe20008010032 */
[----:B------:R-:W-:Y:S02]  /*e650*/  IMAD.IADD R219, R101, 0x1, -R85 ;  /* 0x0000000165db7824 */ /* 0x000fe400078e0a55 */
[----:B------:R-:W-:Y:S01]  /*e660*/  FFMA.FTZ R206, R206, -UR6, R215 ;  /* 0x80000006cece7c23 */ /* 0x000fe200080100d7 */
[C---:B------:R-:W-:Y:S01]  /*e670*/  IMAD.IADD R49, R71.reuse, 0x1, -R85 ;  /* 0x0000000147317824 */ /* 0x040fe200078e0a55 */
[----:B------:R-:W-:Y:S01]  /*e680*/  IABS R84, R84 ;  /* 0x0000005400547213 */ /* 0x000fe20000000000 */
[----:B------:R-:W-:Y:S01]  /*e690*/  IMAD.IADD R86, R71, 0x1, -R53 ;  /* 0x0000000147567824 */ /* 0x000fe200078e0a35 */
[----:B------:R-:W-:Y:S01]  /*e6a0*/  IABS R219, R219 ;  /* 0x000000db00db7213 */ /* 0x000fe20000000000 */
[----:B------:R-:W-:Y:S01]  /*e6b0*/  IMAD.IADD R53, R3, 0x1, -R85 ;  /* 0x0000000103357824 */ /* 0x000fe200078e0a55 */
[----:B------:R-:W-:Y:S01]  /*e6c0*/  IABS R49, R49 ;  /* 0x0000003100317213 */ /* 0x000fe20000000000 */
[----:B------:R-:W-:Y:S01]  /*e6d0*/  VIADD R201, R100, 0xffffff51 ;  /* 0xffffff5164c97836 */ /* 0x000fe20000000000 */
[----:B------:R-:W-:Y:S01]  /*e6e0*/  IABS R85, R86 ;  /* 0x0000005600557213 */ /* 0x000fe20000000000 */
[----:B------:R-:W-:Y:S01]  /*e6f0*/  VIADD R86, R88, 0xffffff21 ;  /* 0xffffff2158567836 */ /* 0x000fe20000000000 */
[----:B------:R-:W-:-:S02]  /*e700*/  I2FP.F32.S32 R84, R84 ;  /* 0x0000005400547245 */ /* 0x000fc40000201400 */
[----:B------:R-:W-:Y:S01]  /*e710*/  I2FP.F32.S32 R219, R219 ;  /* 0x000000db00db7245 */ /* 0x000fe20000201400 */
[----:B------:R-:W-:Y:S01]  /*e720*/  IMAD.IADD R223, R101, 0x1, -R86 ;  /* 0x0000000165df7824 */ /* 0x000fe200078e0a56 */
[----:B------:R-:W-:Y:S01]  /*e730*/  I2FP.F32.S32 R49, R49 ;  /* 0x0000003100317245 */ /* 0x000fe20000201400 */
[----:B------:R-:W-:Y:S01]  /*e740*/  FFMA.FTZ R198, R84, -UR6, R198 ;  /* 0x8000000654c67c23 */ /* 0x000fe200080100c6 */
[----:B------:R-:W-:Y:S01]  /*e750*/  I2FP.F32.S32 R85, R85 ;  /* 0x0000005500557245 */ /* 0x000fe20000201400 */
[----:B------:R-:W-:Y:S01]  /*e760*/  FFMA.FTZ R219, R219, -UR6, R44 ;  /* 0x80000006dbdb7c23 */ /* 0x000fe2000801002c */
[----:B------:R-:W-:Y:S02]  /*e770*/  VIADD R84, R88, 0xffffff28 ;  /* 0xffffff2858547836 */ /* 0x000fe40000000000 */
[----:B------:R-:W-:Y:S01]  /*e780*/  FFMA.FTZ R44, R49, -UR6, R46 ;  /* 0x80000006312c7c23 */ /* 0x000fe2000801002e */
[--C-:B------:R-:W-:Y:S02]  /*e790*/  IMAD.IADD R46, R3, 0x1, -R86.reuse ;  /* 0x00000001032e7824 */ /* 0x100fe400078e0a56 */
[----:B------:R-:W-:Y:S01]  /*e7a0*/  FFMA.FTZ R51, R85, -UR6, R51 ;  /* 0x8000000655337c23 */ /* 0x000fe20008010033 */
[--C-:B------:R-:W-:Y:S01]  /*e7b0*/  IMAD.IADD R49, R89, 0x1, -R86.reuse ;  /* 0x0000000159317824 */ /* 0x100fe200078e0a56 */
[----:B------:R-:W-:Y:S01]  /*e7c0*/  IABS R223, R223 ;  /* 0x000000df00df7213 */ /* 0x000fe20000000000 */
[----:B------:R-:W-:Y:S01]  /*e7d0*/  IMAD.IADD R86, R71, 0x1, -R86 ;  /* 0x0000000147567824 */ /* 0x000fe200078e0a56 */
[----:B------:R-:W-:Y:S01]  /*e7e0*/  IABS R53, R53 ;  /* 0x0000003500357213 */ /* 0x000fe20000000000 */
[--C-:B------:R-:W-:Y:S01]  /*e7f0*/  IMAD.IADD R85, R3, 0x1, -R84.reuse ;  /* 0x0000000103557824 */ /* 0x100fe200078e0a54 */
[----:B------:R-:W-:Y:S01]  /*e800*/  I2FP.F32.S32 R223, R223 ;  /* 0x000000df00df7245 */ /* 0x000fe20000201400 */
[----:B------:R-:W-:Y:S01]  /*e810*/  IMAD.IADD R224, R101, 0x1, -R84 ;  /* 0x0000000165e07824 */ /* 0x000fe200078e0a54 */
[----:B------:R-:W-:-:S02]  /*e820*/  IABS R86, R86 ;  /* 0x0000005600567213 */ /* 0x000fc40000000000 */
[----:B------:R-:W-:Y:S01]  /*e830*/  IABS R85, R85 ;  /* 0x0000005500557213 */ /* 0x000fe20000000000 */
[----:B------:R-:W-:Y:S01]  /*e840*/  FFMA.FTZ R223, R223, -UR6, R45 ;  /* 0x80000006dfdf7c23 */ /* 0x000fe2000801002d */
[----:B------:R-:W-:Y:S02]  /*e850*/  I2FP.F32.S32 R86, R86 ;  /* 0x0000005600567245 */ /* 0x000fe40000201400 */
[----:B------:R-:W-:Y:S02]  /*e860*/  I2FP.F32.S32 R85, R85 ;  /* 0x0000005500557245 */ /* 0x000fe40000201400 */
[----:B------:R-:W-:Y:S01]  /*e870*/  I2FP.F32.S32 R53, R53 ;  /* 0x0000003500357245 */ /* 0x000fe20000201400 */
[----:B------:R-:W-:Y:S01]  /*e880*/  FFMA.FTZ R45, R86, -UR6, R47 ;  /* 0x80000006562d7c23 */ /* 0x000fe2000801002f */
[----:B------:R-:W-:Y:S02]  /*e890*/  IMAD.IADD R86, R71, 0x1, -R84 ;  /* 0x0000000147567824 */ /* 0x000fe400078e0a54 */
[----:B------:R-:W-:Y:S01]  /*e8a0*/  FFMA.FTZ R47, R85, -UR6, R128 ;  /* 0x80000006552f7c23 */ /* 0x000fe20008010080 */
[----:B------:R-:W-:-:S02]  /*e8b0*/  VIADD R85, R88, 0xffffff29 ;  /* 0xffffff2958557836 */ /* 0x000fc40000000000 */
[----:B------:R-:W-:Y:S01]  /*e8c0*/  FFMA.FTZ R53, R53, -UR6, R196 ;  /* 0x8000000635357c23 */ /* 0x000fe200080100c4 */
[----:B------:R-:W-:Y:S01]  /*e8d0*/  IMAD.IADD R196, R89, 0x1, -R84 ;  /* 0x0000000159c47824 */ /* 0x000fe200078e0a54 */
[----:B------:R-:W-:Y:S01]  /*e8e0*/  IABS R224, R224 ;  /* 0x000000e000e07213 */ /* 0x000fe20000000000 */
[--C-:B------:R-:W-:Y:S01]  /*e8f0*/  IMAD.IADD R84, R3, 0x1, -R85.reuse ;  /* 0x0000000103547824 */ /* 0x100fe200078e0a55 */
[----:B------:R-:W-:Y:S01]  /*e900*/  IABS R86, R86 ;  /* 0x0000005600567213 */ /* 0x000fe20000000000 */
[--C-:B------:R-:W-:Y:S01]  /*e910*/  IMAD.IADD R227, R101, 0x1, -R85.reuse ;  /* 0x0000000165e37824 */ /* 0x100fe200078e0a55 */
[----:B------:R-:W-:Y:S01]  /*e920*/  I2FP.F32.S32 R224, R224 ;  /* 0x000000e000e07245 */ /* 0x000fe20000201400 */
[----:B------:R-:W-:Y:S01]  /*e930*/  IMAD.IADD R128, R71, 0x1, -R85 ;  /* 0x0000000147807824 */ /* 0x000fe200078e0a55 */
[----:B------:R-:W-:Y:S02]  /*e940*/  IABS R84, R84 ;  /* 0x0000005400547213 */ /* 0x000fe40000000000 */
[----:B------:R-:W-:Y:S01]  /*e950*/  I2FP.F32.S32 R86, R86 ;  /* 0x0000005600567245 */ /* 0x000fe20000201400 */
[----:B------:R-:W-:Y:S01]  /*e960*/  FFMA.FTZ R224, R224, -UR6, R40 ;  /* 0x80000006e0e07c23 */ /* 0x000fe20008010028 */
[----:B------:R-:W-:-:S02]  /*e970*/  I2FP.F32.S32 R84, R84 ;  /* 0x0000005400547245 */ /* 0x000fc40000201400 */
        /* <DEDUP_REMOVED lines=8> */
[--C-:B------:R-:W-:Y:S01]  /*ea00*/  IMAD.IADD R239, R101, 0x1, -R84.reuse ;  /* 0x0000000165ef7824 */ /* 0x100fe200078e0a54 */
[----:B------:R-:W-:Y:S01]  /*ea10*/  IABS R90, R90 ;  /* 0x0000005a005a7213 */ /* 0x000fe20000000000 */
[----:B------:R-:W-:-:S02]  /*ea20*/  IMAD.IADD R215, R3, 0x1, -R84 ;  /* 0x0000000103d77824 */ /* 0x000fc400078e0a54 */
[----:B------:R-:W-:Y:S01]  /*ea30*/  FFMA.FTZ R227, R227, -UR6, R41 ;  /* 0x80000006e3e37c23 */ /* 0x000fe20008010029 */
[C---:B------:R-:W-:Y:S01]  /*ea40*/  VIADD R41, R88.reuse, 0xffffff31 ;  /* 0xffffff3158297836 */ /* 0x040fe20000000000 */
[----:B------:R-:W-:Y:S01]  /*ea50*/  IABS R239, R239 ;  /* 0x000000ef00ef7213 */ /* 0x000fe20000000000 */
[----:B------:R-:W-:Y:S01]  /*ea60*/  IMAD.IADD R212, R89, 0x1, -R84 ;  /* 0x0000000159d47824 */ /* 0x000fe200078e0a54 */
[----:B------:R-:W-:Y:S01]  /*ea70*/  IABS R215, R215 ;  /* 0x000000d700d77213 */ /* 0x000fe20000000000 */
[----:B------:R-:W-:Y:S01]  /*ea80*/  IMAD.IADD R217, R3, 0x1, -R41 ;  /* 0x0000000103d97824 */ /* 0x000fe200078e0a29 */
[----:B------:R-:W-:Y:S01]  /*ea90*/  I2FP.F32.S32 R239, R239 ;  /* 0x000000ef00ef7245 */ /* 0x000fe20000201400 */
[----:B------:R-:W-:Y:S01]  /*eaa0*/  FFMA.FTZ R235, R87, -UR6, R235 ;  /* 0x8000000657eb7c23 */ /* 0x000fe200080100eb */
[----:B------:R-:W-:Y:S01]  /*eab0*/  I2FP.F32.S32 R215, R215 ;  /* 0x000000d700d77245 */ /* 0x000fe20000201400 */
[----:B------:R-:W-:Y:S01]  /*eac0*/  VIADD R87, R88, 0xffffff59 ;  /* 0xffffff5958577836 */ /* 0x000fe20000000000 */
[----:B------:R-:W-:Y:S01]  /*ead0*/  IABS R217, R217 ;  /* 0x000000d900d97213 */ /* 0x000fe20000000000 */
[----:B------:R-:W-:Y:S01]  /*eae0*/  FFMA.FTZ R239, R239, -UR6, R36 ;  /* 0x80000006efef7c23 */ /* 0x000fe20008010024 */
[----:B------:R-:W-:-:S02]  /*eaf0*/  IMAD.IADD R36, R71, 0x1, -R41 ;  /* 0x0000000147247824 */ /* 0x000fc400078e0a29 */
[----:B------:R-:W-:Y:S01]  /*eb00*/  FFMA.FTZ R215, R215, -UR6, R124 ;  /* 0x80000006d7d77c23 */ /* 0x000fe2000801007c */
[C---:B------:R-:W-:Y:S01]  /*eb10*/  VIADD R124, R88.reuse, 0xffffff38 ;  /* 0xffffff38587c7836 */ /* 0x040fe20000000000 */
[----:B------:R-:W-:Y:S01]  /*eb20*/  I2FP.F32.S32 R217, R217 ;  /* 0x000000d900d97245 */ /* 0x000fe20000201400 */
[----:B------:R-:W-:Y:S01]  /*eb30*/  VIADD R86, R88, 0xffffff69 ;  /* 0xffffff6958567836 */ /* 0x000fe20000000000 */
[----:B------:R-:W-:Y:S01]  /*eb40*/  IABS R36, R36 ;  /* 0x0000002400247213 */ /* 0x000fe20000000000 */
[--C-:B------:R-:W-:Y:S01]  /*eb50*/  IMAD.IADD R236, R101, 0x1, -R124.reuse ;  /* 0x0000000165ec7824 */ /* 0x100fe200078e0a7c */
[----:B------:R-:W-:Y:S01]  /*eb60*/  IABS R212, R212 ;  /* 0x000000d400d47213 */ /* 0x000fe20000000000 */
[----:B------:R-:W-:Y:S01]  /*eb70*/  FFMA.FTZ R217, R217, -UR6, R125 ;  /* 0x80000006d9d97c23 */ /* 0x000fe2000801007d */
[----:B------:R-:W-:Y:S01]  /*eb80*/  I2FP.F32.S32 R36, R36 ;  /* 0x0000002400247245 */ /* 0x000fe20000201400 */
[--C-:B------:R-:W-:Y:S01]  /*eb90*/  IMAD.IADD R220, R3, 0x1, -R124.reuse ;  /* 0x0000000103dc7824 */ /* 0x100fe200078e0a7c */
[----:B------:R-:W-:Y:S01]  /*eba0*/  IABS R236, R236 ;  /* 0x000000ec00ec7213 */ /* 0x000fe20000000000 */
[--C-:B------:R-:W-:Y:S01]  /*ebb0*/  IMAD.IADD R226, R89, 0x1, -R124.reuse ;  /* 0x0000000159e27824 */ /* 0x100fe200078e0a7c */
[----:B------:R-:W-:Y:S01]  /*ebc0*/  I2FP.F32.S32 R212, R212 ;  /* 0x000000d400d47245 */ /* 0x000fe20000201400 */
[----:B------:R-:W-:Y:S01]  /*ebd0*/  FFMA.FTZ R125, R36, -UR6, R39 ;  /* 0x80000006247d7c23 */ /* 0x000fe20008010027 */
[----:B------:R-:W-:Y:S01]  /*ebe0*/  I2FP.F32.S32 R236, R236 ;  /* 0x000000ec00ec7245 */ /* 0x000fe20000201400 */
[----:B------:R-:W-:Y:S01]  /*ebf0*/  VIADD R36, R88, 0xffffff39 ;  /* 0xffffff3958247836 */ /* 0x000fe20000000000 */
[----:B------:R-:W-:Y:S01]  /*ec00*/  IABS R60, R60 ;  /* 0x0000003c003c7213 */ /* 0x000fe20000000000 */
[----:B------:R-:W-:-:S02]  /*ec10*/  IMAD.IADD R124, R71, 0x1, -R124 ;  /* 0x00000001477c7824 */ /* 0x000fc400078e0a7c */
[----:B------:R-:W-:Y:S01]  /*ec20*/  FFMA.FTZ R212, R212, -UR6, R126 ;  /* 0x80000006d4d47c23 */ /* 0x000fe2000801007e */
[----:B------:R-:W-:Y:S01]  /*ec30*/  FFMA.FTZ R236, R236, -UR6, R32 ;  /* 0x80000006ecec7c23 */ /* 0x000fe20008010020 */
[--C-:B------:R-:W-:Y:S01]  /*ec40*/  IMAD.IADD R249, R89, 0x1, -R36.reuse ;  /* 0x0000000159f97824 */ /* 0x100fe200078e0a24 */
[----:B------:R-:W-:Y:S01]  /*ec50*/  I2FP.F32.S32 R90, R90 ;  /* 0x0000005a005a7245 */ /* 0x000fe20000201400 */
[--C-:B------:R-:W-:Y:S01]  /*ec60*/  IMAD.IADD R32, R71, 0x1, -R36.reuse ;  /* 0x0000000147207824 */ /* 0x100fe200078e0a24 */
[----:B------:R-:W-:Y:S01]  /*ec70*/  IABS R124, R124 ;  /* 0x0000007c007c7213 */ /* 0x000fe20000000000 */
[----:B------:R-:W-:Y:S01]  /*ec80*/  IMAD.IADD R228, R101, 0x1, -R36 ;  /* 0x0000000165e47824 */ /* 0x000fe200078e0a24 */
[----:B------:R-:W-:Y:S01]  /*ec90*/  IABS R249, R249 ;  /* 0x000000f900f97213 */ /* 0x000fe20000000000 */
[----:B------:R-:W-:Y:S01]  /*eca0*/  IMAD.IADD R126, R71, 0x1, -R84 ;  /* 0x00000001477e7824 */ /* 0x000fe200078e0a54 */
[----:B------:R-:W-:Y:S01]  /*ecb0*/  IABS R32, R32 ;  /* 0x0000002000207213 */ /* 0x000fe20000000000 */
[----:B------:R-:W-:Y:S01]  /*ecc0*/  VIADD R84, R88, 0xffffff51 ;  /* 0xffffff5158547836 */ /* 0x000fe20000000000 */
[----:B------:R-:W-:Y:S01]  /*ecd0*/  I2FP.F32.S32 R249, R249 ;  /* 0x000000f900f97245 */ /* 0x000fe20000201400 */
[----:B------:R-:W-:Y:S01]  /*ece0*/  IMAD.IADD R225, R3, 0x1, -R36 ;  /* 0x0000000103e17824 */ /* 0x000fe200078e0a24 */
[----:B------:R-:W-:Y:S01]  /*ecf0*/  I2FP.F32.S32 R124, R124 ;  /* 0x0000007c007c7245 */ /* 0x000fe20000201400 */
[----:B------:R-:W-:Y:S01]  /*ed00*/  FFMA.FTZ R232, R90, -UR6, R232 ;  /* 0x800000065ae87c23 */ /* 0x000fe200080100e8 */
[----:B------:R-:W-:Y:S01]  /*ed10*/  IABS R228, R228 ;  /* 0x000000e400e47213 */ /* 0x000fe20000000000 */
[----:B------:R-:W-:Y:S01]  /*ed20*/  FFMA.FTZ R249, R249, -UR6, R123 ;  /* 0x80000006f9f97c23 */ /* 0x000fe2000801007b */
[----:B------:R-:W-:Y:S01]  /*ed30*/  I2FP.F32.S32 R32, R32 ;  /* 0x0000002000207245 */ /* 0x000fe20000201400 */
[----:B------:R-:W-:Y:S01]  /*ed40*/  FFMA.FTZ R124, R124, -UR6, R34 ;  /* 0x800000067c7c7c23 */ /* 0x000fe20008010022 */
[----:B------:R-:W-:Y:S01]  /*ed50*/  I2FP.F32.S32 R228, R228 ;  /* 0x000000e400e47245 */ /* 0x000fe20000201400 */
[----:B------:R-:W-:Y:S01]  /*ed60*/  VIADD R34, R88, 0xffffff40 ;  /* 0xffffff4058227836 */ /* 0x000fe20000000000 */
[----:B------:R-:W-:Y:S01]  /*ed70*/  I2FP.F32.S32 R60, R60 ;  /* 0x0000003c003c7245 */ /* 0x000fe20000201400 */
[----:B------:R-:W-:Y:S01]  /*ed80*/  FFMA.FTZ R123, R32, -UR6, R35 ;  /* 0x80000006207b7c23 */ /* 0x000fe20008010023 */
[----:B------:R-:W-:-:S02]  /*ed90*/  VIADD R32, R88, 0xffffff41 ;  /* 0xffffff4158207836 */ /* 0x000fc40000000000 */
[----:B------:R-:W-:Y:S01]  /*eda0*/  FFMA.FTZ R228, R228, -UR6, R33 ;  /* 0x80000006e4e47c23 */ /* 0x000fe20008010021 */
[C---:B------:R-:W-:Y:S01]  /*edb0*/  IMAD.IADD R230, R101.reuse, 0x1, -R34 ;  /* 0x0000000165e67824 */ /* 0x040fe200078e0a22 */
[----:B------:R-:W-:Y:S01]  /*edc0*/  IABS R128, R128 ;  /* 0x0000008000807213 */ /* 0x000fe20000000000 */
[----:B------:R-:W-:Y:S02]  /*edd0*/  IMAD.IADD R33, R101, 0x1, -R32 ;  /* 0x0000000165217824 */ /* 0x000fe400078e0a20 */
[----:B------:R-:W-:Y:S01]  /*ede0*/  FFMA.FTZ R60, R60, -UR6, R208 ;  /* 0x800000063c3c7c23 */ /* 0x000fe200080100d0 */
[C---:B------:R-:W-:Y:S01]  /*edf0*/  IMAD.IADD R229, R3.reuse, 0x1, -R34 ;  /* 0x0000000103e57824 */ /* 0x040fe200078e0a22 */
[----:B------:R-:W-:Y:S01]  /*ee00*/  IABS R230, R230 ;  /* 0x000000e600e67213 */ /* 0x000fe20000000000 */
[----:B------:R-:W-:Y:S01]  /*ee10*/  IMAD.IADD R243, R3, 0x1, -R32 ;  /* 0x0000000103f37824 */ /* 0x000fe200078e0a20 */
[----:B------:R-:W-:Y:S01]  /*ee20*/  IABS R33, R33 ;  /* 0x0000002100217213 */ /* 0x000fe20000000000 */
[C---:B------:R-:W-:Y:S01]  /*ee30*/  IMAD.IADD R36, R89.reuse, 0x1, -R34 ;  /* 0x0000000159247824 */ /* 0x040fe200078e0a22 */
[----:B------:R-:W-:Y:S01]  /*ee40*/  IABS R229, R229 ;  /* 0x000000e500e57213 */ /* 0x000fe20000000000 */
[C---:B------:R-:W-:Y:S01]  /*ee50*/  VIADD R90, R88.reuse, 0xffffff58 ;  /* 0xffffff58585a7836 */ /* 0x040fe20000000000 */
[----:B------:R-:W-:Y:S01]  /*ee60*/  IABS R243, R243 ;  /* 0x000000f300f37213 */ /* 0x000fe20000000000 */
[----:B------:R-:W-:Y:S01]  /*ee70*/  IMAD.IADD R208, R89, 0x1, -R85 ;  /* 0x0000000159d07824 */ /* 0x000fe200078e0a55 */
[----:B------:R-:W-:Y:S01]  /*ee80*/  I2FP.F32.S32 R230, R230 ;  /* 0x000000e600e67245 */ /* 0x000fe20000201400 */
[----:B------:R-:W-:Y:S01]  /*ee90*/  VIADD R85, R88, 0xffffff68 ;  /* 0xffffff6858557836 */ /* 0x000fe20000000000 */
[----:B------:R-:W-:Y:S01]  /*eea0*/  I2FP.F32.S32 R33, R33 ;  /* 0x0000002100217245 */ /* 0x000fe20000201400 */
[----:B------:R-:W-:Y:S01]  /*eeb0*/  IMAD.IADD R237, R101, 0x1, -R41 ;  /* 0x0000000165ed7824 */ /* 0x000fe200078e0a29 */
        /* <DEDUP_REMOVED lines=8> */
[----:B------:R-:W-:Y:S01]  /*ef40*/  IMAD.IADD R116, R71, 0x1, -R34 ;  /* 0x0000000147747824 */ /* 0x000fe200078e0a22 */
[----:B------:R-:W-:Y:S01]  /*ef50*/  IABS R29, R29 ;  /* 0x0000001d001d7213 */ /* 0x000fe20000000000 */
[--C-:B------:R-:W-:Y:S01]  /*ef60*/  IMAD.IADD R34, R89, 0x1, -R32.reuse ;  /* 0x0000000159227824 */ /* 0x100fe200078e0a20 */
[----:B------:R-:W-:Y:S01]  /*ef70*/  IABS R28, R28 ;  /* 0x0000001c001c7213 */ /* 0x000fe20000000000 */
[----:B------:R-:W-:Y:S01]  /*ef80*/  IMAD.IADD R117, R71, 0x1, -R32 ;  /* 0x0000000147757824 */ /* 0x000fe200078e0a20 */
[----:B------:R-:W-:Y:S01]  /*ef90*/  I2FP.F32.S32 R29, R29 ;  /* 0x0000001d001d7245 */ /* 0x000fe20000201400 */
[C---:B------:R-:W-:Y:S01]  /*efa0*/  IMAD.IADD R32, R89.reuse, 0x1, -R129 ;  /* 0x0000000159207824 */ /* 0x040fe200078e0a81 */
[----:B------:R-:W-:Y:S01]  /*efb0*/  I2FP.F32.S32 R28, R28 ;  /* 0x0000001c001c7245 */ /* 0x000fe20000201400 */
[----:B------:R-:W-:Y:S01]  /*efc0*/  IMAD.IADD R33, R89, 0x1, -R87 ;  /* 0x0000000159217824 */ /* 0x000fe200078e0a57 */
[----:B------:R-:W-:Y:S01]  /*efd0*/  IABS R117, R117 ;  /* 0x0000007500757213 */ /* 0x000fe20000000000 */
[----:B------:R-:W-:Y:S01]  /*efe0*/  FFMA.FTZ R250, R29, -UR6, R110 ;  /* 0x800000061dfa7c23 */ /* 0x000fe2000801006e */
[----:B------:R-:W-:Y:S01]  /*eff0*/  IABS R32, R32 ;  /* 0x0000002000207213 */ /* 0x000fe20000000000 */
[----:B------:R-:W-:Y:S01]  /*f000*/  FFMA.FTZ R0, R28, -UR6, R111 ;  /* 0x800000061c007c23 */ /* 0x000fe2000801006f */
[----:B------:R-:W-:Y:S01]  /*f010*/  IABS R116, R116 ;  /* 0x0000007400747213 */ /* 0x000fe20000000000 */
[C---:B------:R-:W-:Y:S01]  /*f020*/  VIADD R28, R88.reuse, 0xffffff60 ;  /* 0xffffff60581c7836 */ /* 0x040fe20000000000 */
[----:B------:R-:W-:Y:S01]  /*f030*/  I2FP.F32.S32 R117, R117 ;  /* 0x0000007500757245 */ /* 0x000fe20000201400 */
[----:B------:R-:W-:Y:S01]  /*f040*/  VIADD R29, R88, 0xffffff61 ;  /* 0xffffff61581d7836 */ /* 0x000fe20000000000 */
[----:B------:R-:W-:Y:S01]  /*f050*/  I2FP.F32.S32 R32, R32 ;  /* 0x0000002000207245 */ /* 0x000fe20000201400 */
[----:B------:R-:W-:Y:S01]  /*f060*/  IMAD.IADD R222, R89, 0x1, -R86 ;  /* 0x0000000159de7824 */ /* 0x000fe200078e0a56 */
[----:B------:R-:W-:Y:S01]  /*f070*/  I2FP.F32.S32 R116, R116 ;  /* 0x0000007400747245 */ /* 0x000fe20000201400 */
[----:B------:R-:W-:Y:S01]  /*f080*/  FFMA.FTZ R117, R117, -UR6, R31 ;  /* 0x8000000675757c23 */ /* 0x000fe2000801001f */
[----:B------:R-:W-:-:S02]  /*f090*/  IMAD.IADD R31, R89, 0x1, -R29 ;  /* 0x00000001591f7824 */ /* 0x000fc400078e0a1d */
[----:B------:R-:W-:Y:S01]  /*f0a0*/  FFMA.FTZ R245, R32, -UR6, R114 ;  /* 0x8000000620f57c23 */ /* 0x000fe20008010072 */
[C---:B------:R-:W-:Y:S02]  /*f0b0*/  IMAD.IADD R32, R89.reuse, 0x1, -R28 ;  /* 0x0000000159207824 */ /* 0x040fe400078e0a1c */
[----:B------:R-:W-:Y:S01]  /*f0c0*/  FFMA.FTZ R116, R116, -UR6, R30 ;  /* 0x8000000674747c23 */ /* 0x000fe2000801001e */
[----:B------:R-:W-:Y:S01]  /*f0d0*/  IABS R34, R34 ;  /* 0x0000002200227213 */ /* 0x000fe20000000000 */
[----:B------:R-:W-:Y:S01]  /*f0e0*/  IMAD.IADD R30, R89, 0x1, -R103 ;  /* 0x00000001591e7824 */ /* 0x000fe200078e0a67 */
[----:B------:R-:W-:Y:S01]  /*f0f0*/  IABS R33, R33 ;  /* 0x0000002100217213 */ /* 0x000fe20000000000 */
[C---:B------:R-:W-:Y:S01]  /*f100*/  VIADD R39, R100.reuse, 0xffffff00 ;  /* 0xffffff0064277836 */ /* 0x040fe20000000000 */
[----:B------:R-:W-:Y:S01]  /*f110*/  IABS R32, R32 ;  /* 0x0000002000207213 */ /* 0x000fe20000000000 */
[C---:B------:R-:W-:Y:S01]  /*f120*/  VIADD R111, R100.reuse, 0xffffff10 ;  /* 0xffffff10646f7836 */ /* 0x040fe20000000000 */
[----:B------:R-:W-:Y:S01]  /*f130*/  IABS R31, R31 ;  /* 0x0000001f001f7213 */ /* 0x000fe20000000000 */
[C---:B------:R-:W-:Y:S01]  /*f140*/  VIADD R114, R100.reuse, 0xffffff49 ;  /* 0xffffff4964727836 */ /* 0x040fe20000000000 */
[----:B------:R-:W-:Y:S01]  /*f150*/  I2FP.F32.S32 R34, R34 ;  /* 0x0000002200227245 */ /* 0x000fe20000201400 */
[----:B------:R-:W-:Y:S01]  /*f160*/  VIADD R35, R100, 0xffffff71 ;  /* 0xffffff7164237836 */ /* 0x000fe20000000000 */
[----:B------:R-:W-:Y:S01]  /*f170*/  I2FP.F32.S32 R33, R33 ;  /* 0x0000002100217245 */ /* 0x000fe20000201400 */
[----:B------:R-:W-:Y:S01]  /*f180*/  IMAD.MOV.U32 R110, RZ, RZ, R245 ;  /* 0x000000ffff6e7224 */ /* 0x000fe200078e00f5 */
[----:B------:R-:W-:Y:S01]  /*f190*/  IABS R30, R30 ;  /* 0x0000001e001e7213 */ /* 0x000fe20000000000 */
[----:B------:R-:W-:Y:S01]  /*f1a0*/  FFMA.FTZ R240, R34, -UR6, R119 ;  /* 0x8000000622f07c23 */ /* 0x000fe20008010077 */
[----:B------:R-:W-:Y:S01]  /*f1b0*/  I2FP.F32.S32 R32, R32 ;  /* 0x0000002000207245 */ /* 0x000fe20000201400 */
[----:B------:R-:W-:Y:S01]  /*f1c0*/  FFMA.FTZ R252, R33, -UR6, R99 ;  /* 0x8000000621fc7c23 */ /* 0x000fe20008010063 */
[----:B------:R-:W-:Y:S01]  /*f1d0*/  I2FP.F32.S32 R31, R31 ;  /* 0x0000001f001f7245 */ /* 0x000fe20000201400 */
[----:B------:R-:W-:Y:S01]  /*f1e0*/  IMAD.IADD R34, R89, 0x1, -R90 ;  /* 0x0000000159227824 */ /* 0x000fe200078e0a5a */
[----:B------:R-:W-:Y:S01]  /*f1f0*/  I2FP.F32.S32 R128, R128 ;  /* 0x0000008000807245 */ /* 0x000fe20000201400 */
[----:B------:R-:W-:Y:S01]  /*f200*/  FFMA.FTZ R68, R32, -UR6, R82 ;  /* 0x8000000620447c23 */ /* 0x000fe20008010052 */
[----:B------:R-:W-:Y:S01]  /*f210*/  I2FP.F32.S32 R30, R30 ;  /* 0x0000001e001e7245 */ /* 0x000fe20000201400 */
[----:B------:R-:W-:Y:S01]  /*f220*/  FFMA.FTZ R99, R31, -UR6, R83 ;  /* 0x800000061f637c23 */ /* 0x000fe20008010053 */
[----:B------:R-:W-:-:S02]  /*f230*/  VIADD R82, R88, 0xffffff70 ;  /* 0xffffff7058527836 */ /* 0x000fc40000000000 */
[----:B------:R-:W-:Y:S01]  /*f240*/  FFMA.FTZ R128, R128, -UR6, R43 ;  /* 0x8000000680807c23 */ /* 0x000fe2000801002b */
[----:B------:R-:W-:Y:S02]  /*f250*/  VIADD R32, R88, 0xffffff78 ;  /* 0xffffff7858207836 */ /* 0x000fe40000000000 */
[----:B------:R-:W-:Y:S01]  /*f260*/  FFMA.FTZ R115, R30, -UR6, R115 ;  /* 0x800000061e737c23 */ /* 0x000fe20008010073 */
[----:B------:R-:W-:Y:S01]  /*f270*/  VIADD R31, R88, 0xffffff79 ;  /* 0xffffff79581f7836 */ /* 0x000fe20000000000 */
[----:B------:R-:W-:Y:S01]  /*f280*/  IABS R34, R34 ;  /* 0x0000002200227213 */ /* 0x000fe20000000000 */
[C---:B------:R-:W-:Y:S01]  /*f290*/  IMAD.IADD R43, R89.reuse, 0x1, -R41 ;  /* 0x00000001592b7824 */ /* 0x040fe200078e0a29 */
[----:B------:R-:W-:Y:S01]  /*f2a0*/  IABS R46, R46 ;  /* 0x0000002e002e7213 */ /* 0x000fe20000000000 */
[C---:B------:R-:W-:Y:S01]  /*f2b0*/  IMAD.IADD R30, R89.reuse, 0x1, -R85 ;  /* 0x00000001591e7824 */ /* 0x040fe200078e0a55 */
[----:B------:R-:W-:Y:S01]  /*f2c0*/  I2FP.F32.S32 R34, R34 ;  /* 0x0000002200227245 */ /* 0x000fe20000201400 */
[C---:B------:R-:W-:Y:S01]  /*f2d0*/  IMAD.IADD R216, R89.reuse, 0x1, -R82 ;  /* 0x0000000159d87824 */ /* 0x040fe200078e0a52 */
[----:B------:R-:W-:Y:S01]  /*f2e0*/  IABS R49, R49 ;  /* 0x0000003100317213 */ /* 0x000fe20000000000 */
[C---:B------:R-:W-:Y:S01]  /*f2f0*/  IMAD.IADD R246, R89.reuse, 0x1, -R32 ;  /* 0x0000000159f67824 */ /* 0x040fe200078e0a20 */
[----:B------:R-:W-:Y:S01]  /*f300*/  IABS R196, R196 ;  /* 0x000000c400c47213 */ /* 0x000fe20000000000 */
[C---:B------:R-:W-:Y:S01]  /*f310*/  IMAD.IADD R221, R89.reuse, 0x1, -R31 ;  /* 0x0000000159dd7824 */ /* 0x040fe200078e0a1f */
[----:B------:R-:W-:Y:S01]  /*f320*/  IABS R208, R208 ;  /* 0x000000d000d07213 */ /* 0x000fe20000000000 */
[----:B------:R-:W-:Y:S01]  /*f330*/  FFMA.FTZ R132, R34, -UR6, R98 ;  /* 0x8000000622847c23 */ /* 0x000fe20008010062 */
[----:B------:R-:W-:Y:S01]  /*f340*/  IABS R126, R126 ;  /* 0x0000007e007e7213 */ /* 0x000fe20000000000 */
[----:B------:R-:W-:Y:S01]  /*f350*/  VIADD R34, R88, 0xffffff71 ;  /* 0xffffff7158227836 */ /* 0x000fe20000000000 */
[----:B------:R-:W-:Y:S01]  /*f360*/  IABS R41, R43 ;  /* 0x0000002b00297213 */ /* 0x000fe20000000000 */
[C---:B------:R-:W-:Y:S01]  /*f370*/  VIADD R43, R100.reuse, 0xffffff01 ;  /* 0xffffff01642b7836 */ /* 0x040fe20000000000 */
        /* <DEDUP_REMOVED lines=8> */
[----:B------:R-:W-:Y:S01]  /*f400*/  IABS R222, R222 ;  /* 0x000000de00de7213 */ /* 0x000fe20000000000 */
[----:B------:R-:W-:Y:S01]  /*f410*/  VIADD R33, R100, 0xffffff78 ;  /* 0xffffff7864217836 */ /* 0x000fe20000000000 */
[----:B------:R-:W-:-:S02]  /*f420*/  IABS R216, R216 ;  /* 0x000000d800d87213 */ /* 0x000fc40000000000 */
[----:B------:R-:W-:Y:S02]  /*f430*/  IABS R246, R246 ;  /* 0x000000f600f67213 */ /* 0x000fe40000000000 */
[----:B------:R-:W-:Y:S02]  /*f440*/  IABS R221, R221 ;  /* 0x000000dd00dd7213 */ /* 0x000fe40000000000 */
        /* <DEDUP_REMOVED lines=26> */
[----:B------:R-:W-:Y:S01]  /*f5f0*/  ISETP.GT.AND P3, PT, R2, R39, PT ;  /* 0x000000270200720c */ /* 0x000fe20003f64270 */
[----:B------:R-:W-:Y:S01]  /*f600*/  FFMA.FTZ R246, R246, -UR6, R66 ;  /* 0x80000006f6f67c23 */ /* 0x000fe20008010042 */
[----:B------:R-:W-:-:S02]  /*f610*/  VIADD R37, R100, 0xffffff19 ;  /* 0xffffff1964257836 */ /* 0x000fc40000000000 */
[----:B------:R-:W-:Y:S01]  /*f620*/  FFMA.FTZ R221, R221, -UR6, R67 ;  /* 0x80000006dddd7c23 */ /* 0x000fe20008010043 */
[----:B------:R-:W-:Y:S01]  /*f630*/  VIADD R78, R100, 0xffffff21 ;  /* 0xffffff21644e7836 */ /* 0x000fe20000000000 */
[----:B------:R-:W-:Y:S01]  /*f640*/  ISETP.GT.AND P1, PT, R2, R43, PT ;  /* 0x0000002b0200720c */ /* 0x000fe20003f24270 */
[C---:B------:R-:W-:Y:S01]  /*f650*/  VIADD R41, R100.reuse, 0xffffff28 ;  /* 0xffffff2864297836 */ /* 0x040fe20000000000 */
[----:B------:R-:W-:Y:S01]  /*f660*/  IABS R36, R36 ;  /* 0x0000002400247213 */ /* 0x000fe20000000000 */
[C---:B------:R-:W-:Y:S01]  /*f670*/  VIADD R38, R100.reuse, 0xffffff29 ;  /* 0xffffff2964267836 */ /* 0x040fe20000000000 */
[----:B------:R-:W-:Y:S01]  /*f680*/  IABS R226, R226 ;  /* 0x000000e200e27213 */ /* 0x000fe20000000000 */
[----:B------:R-:W-:Y:S01]  /*f690*/  VIADD R74, R100, 0xffffff30 ;  /* 0xffffff30644a7836 */ /* 0x000fe20000000000 */
[----:B------:R-:W-:Y:S01]  /*f6a0*/  ISETP.GT.AND P2, PT, R2, R111, PT ;  /* 0x0000006f0200720c */ /* 0x000fe20003f44270 */
[C---:B------:R-:W-:Y:S01]  /*f6b0*/  VIADD R121, R100.reuse, 0xffffff31 ;  /* 0xffffff3164797836 */ /* 0x040fe20000000000 */
[----:B------:R-:W-:Y:S01]  /*f6c0*/  I2FP.F32.S32 R36, R36 ;  /* 0x0000002400247245 */ /* 0x000fe20000201400 */
[C---:B------:R-:W-:Y:S01]  /*f6d0*/  VIADD R120, R100.reuse, 0xffffff38 ;  /* 0xffffff3864787836 */ /* 0x040fe20000000000 */
[----:B------:R-:W-:Y:S01]  /*f6e0*/  I2FP.F32.S32 R226, R226 ;  /* 0x000000e200e27245 */ /* 0x000fe20000201400 */
[----:B------:R-:W-:Y:S01]  /*f6f0*/  VIADD R79, R100, 0xffffff39 ;  /* 0xffffff39644f7836 */ /* 0x000fe20000000000 */
[----:B------:R-:W-:Y:S01]  /*f700*/  FSEL R245, R234, -INF , !P2 ;  /* 0xff800000eaf57808 */ /* 0x000fe20005000000 */
[----:B------:R-:W-:Y:S01]  /*f710*/  VIADD R131, R100, 0xffffff40 ;  /* 0xffffff4064837836 */ /* 0x000fe20000000000 */
[----:B------:R-:W-:Y:S01]  /*f720*/  ISETP.GT.AND P2, PT, R2, R78, PT ;  /* 0x0000004e0200720c */ /* 0x000fe20003f44270 */
[----:B------:R-:W-:-:S02]  /*f730*/  VIADD R197, R100, 0xffffff41 ;  /* 0xffffff4164c57836 */ /* 0x000fc40000000000 */
[----:B------:R-:W-:Y:S01]  /*f740*/  FFMA.FTZ R244, R36, -UR6, R118 ;  /* 0x8000000624f47c23 */ /* 0x000fe20008010076 */
[----:B------:R-:W-:Y:S02]  /*f750*/  VIADD R130, R100, 0xffffff48 ;  /* 0xffffff4864827836 */ /* 0x000fe40000000000 */
[----:B------:R-:W-:Y:S01]  /*f760*/  FFMA.FTZ R226, R226, -UR6, R122 ;  /* 0x80000006e2e27c23 */ /* 0x000fe2000801007a */
[C---:B------:R-:W-:Y:S01]  /*f770*/  VIADD R199, R100.reuse, 0xffffff50 ;  /* 0xffffff5064c77836 */ /* 0x040fe20000000000 */
[----:B------:R-:W-:Y:S01]  /*f780*/  FSEL R43, R49, -INF , !P2 ;  /* 0xff800000312b7808 */ /* 0x000fe20005000000 */
[C---:B------:R-:W-:Y:S01]  /*f790*/  VIADD R67, R100.reuse, 0xffffff69 ;  /* 0xffffff6964437836 */ /* 0x040fe20000000000 */
[----:B------:R-:W-:Y:S01]  /*f7a0*/  BAR.SYNC.DEFER_BLOCKING 0x0 ;  /* 0x0000000000007b1d */ /* 0x000fe20000010000 */
[----:B------:R-:W-:Y:S01]  /*f7b0*/  VIADD R66, R100, 0xffffff70 ;  /* 0xffffff7064427836 */ /* 0x000fe20000000000 */
[----:B------:R-:W-:Y:S01]  /*f7c0*/  ISETP.GT.AND P2, PT, R2, R120, PT ;  /* 0x000000780200720c */ /* 0x000fe20003f44270 */
[----:B------:R-:W-:Y:S01]  /*f7d0*/  VIADD R30, R100, 0xffffff79 ;  /* 0xffffff79641e7836 */ /* 0x000fe20000000000 */
[----:B------:R-:W-:Y:S01]  /*f7e0*/  ISETP.GT.AND P5, PT, R2, R231, PT ;  /* 0x000000e70200720c */ /* 0x000fe20003fa4270 */
[----:B------:R-:W-:Y:S01]  /*f7f0*/  IMAD.MOV.U32 R100, RZ, RZ, R132 ;  /* 0x000000ffff647224 */ /* 0x000fe200078e0084 */
[----:B------:R-:W-:Y:S01]  /*f800*/  FSEL R132, R214, -INF , !P3 ;  /* 0xff800000d6847808 */ /* 0x000fe20005800000 */
        /* <DEDUP_REMOVED lines=9> */
[----:B------:R-:W-:-:S02]  /*f8a0*/  FSEL R240, R202, -INF , !P1 ;  /* 0xff800000caf07808 */ /* 0x000fc40004800000 */
[C---:B------:R-:W-:Y:S02]  /*f8b0*/  ISETP.GT.AND P1, PT, R2.reuse, R38, PT ;  /* 0x000000260200720c */ /* 0x040fe40003f24270 */
[----:B------:R-:W-:Y:S02]  /*f8c0*/  ISETP.GT.AND P6, PT, R2, R37, PT ;  /* 0x000000250200720c */ /* 0x000fe40003fc4270 */
[----:B------:R-:W-:Y:S02]  /*f8d0*/  FSEL R49, R208, -INF , !P1 ;  /* 0xff800000d0317808 */ /* 0x000fe40004800000 */
[----:B------:R-:W-:Y:S02]  /*f8e0*/  ISETP.GT.AND P1, PT, R2, R131, PT ;  /* 0x000000830200720c */ /* 0x000fe40003f24270 */
[----:B------:R-:W-:Y:S02]  /*f8f0*/  FSEL R36, R200, -INF , !P6 ;  /* 0xff800000c8247808 */ /* 0x000fe40007000000 */
[----:B------:R-:W-:-:S02]  /*f900*/  FSEL R226, R234, -INF , !P1 ;  /* 0xff800000eae27808 */ /* 0x000fc40004800000 */
[C---:B------:R-:W-:Y:S02]  /*f910*/  ISETP.GT.AND P1, PT, R2.reuse, R201, PT ;  /* 0x000000c90200720c */ /* 0x040fe40003f24270 */
[----:B------:R-:W-:Y:S02]  /*f920*/  ISETP.GT.AND P6, PT, R2, R74, PT ;  /* 0x0000004a0200720c */ /* 0x000fe40003fc4270 */
[----:B------:R-:W-:Y:S02]  /*f930*/  FSEL R200, R214, -INF , !P1 ;  /* 0xff800000d6c87808 */ /* 0x000fe40004800000 */
[----:B------:R-:W-:Y:S02]  /*f940*/  ISETP.GT.AND P1, PT, R2, R88, PT ;  /* 0x000000580200720c */ /* 0x000fe40003f24270 */
[----:B------:R-:W-:Y:S02]  /*f950*/  FSEL R118, R212, -INF , !P6 ;  /* 0xff800000d4767808 */ /* 0x000fe40007000000 */
[----:B------:R-:W-:Y:S01]  /*f960*/  FSEL R212, R98, -INF , !P1 ;  /* 0xff80000062d47808 */ /* 0x000fe20004800000 */
[----:B------:R-:W-:Y:S01]  /*f970*/  IMAD.IADD R98, R101, 0x1, -R129 ;  /* 0x0000000165627824 */ /* 0x000fe200078e0a81 */
[----:B------:R-:W-:-:S02]  /*f980*/  ISETP.GT.AND P3, PT, R2, R242, PT ;  /* 0x000000f20200720c */ /* 0x000fc40003f64270 */
[----:B------:R-:W-:Y:S02]  /*f990*/  FSEL R247, R247, -INF , !P5 ;  /* 0xff800000f7f77808 */ /* 0x000fe40006800000 */
[----:B------:R-:W-:Y:S02]  /*f9a0*/  IABS R98, R98 ;  /* 0x0000006200627213 */ /* 0x000fe40000000000 */
[----:B------:R-:W-:Y:S02]  /*f9b0*/  ISETP.GT.AND P5, PT, R2, R238, PT ;  /* 0x000000ee0200720c */ /* 0x000fe40003fa4270 */
[----:B------:R-:W-:Y:S02]  /*f9c0*/  I2FP.F32.S32 R98, R98 ;  /* 0x0000006200627245 */ /* 0x000fe40000201400 */
[----:B------:R-:W-:Y:S02]  /*f9d0*/  IABS R218, R218 ;  /* 0x000000da00da7213 */ /* 0x000fe40000000000 */
[----:B------:R-:W-:Y:S01]  /*f9e0*/  FSEL R244, R235, -INF , !P3 ;  /* 0xff800000ebf47808 */ /* 0x000fe20005800000 */
[----:B------:R-:W-:Y:S01]  /*f9f0*/  FFMA.FTZ R234, R98, -UR6, R24 ;  /* 0x8000000662ea7c23 */ /* 0x000fe20008010018 */
[----:B------:R-:W-:Y:S01]  /*fa00*/  ISETP.GT.AND P3, PT, R2, R41, PT ;  /* 0x000000290200720c */ /* 0x000fe20003f64270 */
[----:B------:R-:W-:Y:S01]  /*fa10*/  IMAD.IADD R24, R101, 0x1, -R103 ;  /* 0x0000000165187824 */ /* 0x000fe200078e0a67 */
[----:B------:R-:W-:Y:S01]  /*fa20*/  FSEL R122, R198, -INF , !P5 ;  /* 0xff800000c67a7808 */ /* 0x000fe20006800000 */
[----:B------:R-:W-:Y:S01]  /*fa30*/  IMAD.U32 R235, RZ, RZ, UR18 ;  /* 0x00000012ffeb7e24 */ /* 0x000fe2000f8e00ff */
[----:B------:R-:W-:-:S02]  /*fa40*/  ISETP.GT.AND P5, PT, R2, R121, PT ;  /* 0x000000790200720c */ /* 0x000fc40003fa4270 */
[----:B------:R-:W-:Y:S01]  /*fa50*/  I2FP.F32.S32 R218, R218 ;  /* 0x000000da00da7245 */ /* 0x000fe20000201400 */
[----:B------:R-:W-:Y:S01]  /*fa60*/  IMAD R235, R235, 0x80, R205 ;  /* 0x00000080ebeb7824 */ /* 0x000fe200078e02cd */
[----:B------:R-:W-:Y:S02]  /*fa70*/  FSEL R39, R196, -INF , !P3 ;  /* 0xff800000c4277808 */ /* 0x000fe40005800000 */
[----:B------:R-:W-:Y:S01]  /*fa80*/  ISETP.GT.AND P3, PT, R2, R79, PT ;  /* 0x0000004f0200720c */ /* 0x000fe20003f64270 */
[----:B------:R-:W-:Y:S01]  /*fa90*/  FFMA.FTZ R218, R218, -UR6, R75 ;  /* 0x80000006dada7c23 */ /* 0x000fe2000801004b */
[----:B------:R-:W-:Y:S01]  /*faa0*/  FSEL R127, R127, -INF , !P5 ;  /* 0xff8000007f7f7808 */ /* 0x000fe20006800000 */
[----:B------:R-:W-:Y:S01]  /*fab0*/  VIADD R235, R235, 0xffffff01 ;  /* 0xffffff01ebeb7836 */ /* 0x000fe20000000000 */
[----:B------:R-:W-:Y:S02]  /*fac0*/  ISETP.GT.AND P5, PT, R2, R130, PT ;  /* 0x000000820200720c */ /* 0x000fe40003fa4270 */
[----:B------:R-:W-:-:S02]  /*fad0*/  IABS R24, R24 ;  /* 0x0000001800187213 */ /* 0x000fc40000000000 */
[----:B------:R-:W-:Y:S01]  /*fae0*/  FSEL R75, R249, -INF , !P3 ;  /* 0xff800000f94b7808 */ /* 0x000fe20005800000 */
[----:B------:R-:W-:Y:S01]  /*faf0*/  IMAD.U32 R249, RZ, RZ, UR18 ;  /* 0x00000012fff97e24 */ /* 0x000fe2000f8e00ff */
[----:B------:R-:W-:Y:S02]  /*fb00*/  ISETP.GT.AND P3, PT, R2, R199, PT ;  /* 0x000000c70200720c */ /* 0x000fe40003f64270 */
[----:B------:R-:W-:Y:S01]  /*fb10*/  FSEL R110, R110, -INF , !P5 ;  /* 0xff8000006e6e7808 */ /* 0x000fe20006800000 */
[----:B------:R-:W-:Y:S01]  /*fb20*/  IMAD R249, R249, 0x80, R205 ;  /* 0x00000080f9f97824 */ /* 0x000fe200078e02cd */
[----:B------:R-:W-:Y:S02]  /*fb30*/  ISETP.GT.AND P5, PT, R2, R91, PT ;  /* 0x0000005b0200720c */ /* 0x000fe40003fa4270 */
[----:B------:R-:W-:Y:S01]  /*fb40*/  I2FP.F32.S32 R24, R24 ;  /* 0x0000001800187245 */ /* 0x000fe20000201400 */
[----:B------:R-:W-:Y:S01]  /*fb50*/  VIADD R249, R249, 0xffffff00 ;  /* 0xffffff00f9f97836 */ /* 0x000fe20000000000 */
[----:B------:R-:W-:-:S02]  /*fb60*/  FSEL R198, R206, -INF , !P3 ;  /* 0xff800000cec67808 */ /* 0x000fc40005800000 */
[----:B------:R-:W-:Y:S01]  /*fb70*/  FSEL R206, R252, -INF , !P5 ;  /* 0xff800000fcce7808 */ /* 0x000fe20006800000 */
[----:B------:R-:W-:Y:S01]  /*fb80*/  FFMA.FTZ R252, R24, -UR6, R25 ;  /* 0x8000000618fc7c23 */ /* 0x000fe20008010019 */
[----:B------:R-:W-:Y:S01]  /*fb90*/  IMAD.IADD R24, R101, 0x1, -R94 ;  /* 0x0000000165187824 */ /* 0x000fe200078e0a5e */
[C---:B------:R-:W-:Y:S02]  /*fba0*/  ISETP.GT.AND P2, PT, R2.reuse, R114, PT ;  /* 0x000000720200720c */ /* 0x040fe40003f44270 */
[----:B------:R-:W-:Y:S02]  /*fbb0*/  ISETP.GT.AND P6, PT, R2, R197, PT ;  /* 0x000000c50200720c */ /* 0x000fe40003fc4270 */
[----:B------:R-:W-:Y:S02]  /*fbc0*/  IABS R24, R24 ;  /* 0x0000001800187213 */ /* 0x000fe40000000000 */
[----:B------:R-:W-:Y:S02]  /*fbd0*/  FSEL R196, R210, -INF , !P2 ;  /* 0xff800000d2c47808 */ /* 0x000fe40005000000 */
[----:B------:R-:W-:-:S02]  /*fbe0*/  ISETP.GT.AND P2, PT, R2, R83, PT ;  /* 0x000000530200720c */ /* 0x000fc40003f44270 */
[----:B------:R-:W-:Y:S02]  /*fbf0*/  I2FP.F32.S32 R24, R24 ;  /* 0x0000001800187245 */ /* 0x000fe40000201400 */
[----:B------:R-:W-:Y:S02]  /*fc00*/  FSEL R208, R68, -INF , !P2 ;  /* 0xff80000044d07808 */ /* 0x000fe40005000000 */
[----:B------:R-:W-:Y:S01]  /*fc10*/  FSEL R115, R115, -INF , !P6 ;  /* 0xff80000073737808 */ /* 0x000fe20007000000 */
[----:B------:R-:W-:Y:S01]  /*fc20*/  FFMA.FTZ R68, R24, -UR6, R20 ;  /* 0x8000000618447c23 */ /* 0x000fe20008010014 */
[----:B------:R-:W-:Y:S01]  /*fc30*/  IMAD.IADD R20, R101, 0x1, -R84 ;  /* 0x0000000165147824 */ /* 0x000fe200078e0a54 */
[C---:B------:R-:W-:Y:S02]  /*fc40*/  ISETP.GT.AND P6, PT, R2.reuse, R95, PT ;  /* 0x0000005f0200720c */ /* 0x040fe40003fc4270 */
[----:B------:R-:W-:Y:S02]  /*fc50*/  ISETP.GT.AND P3, PT, R2, R89, PT ;  /* 0x000000590200720c */ /* 0x000fe40003f64270 */
[----:B------:R-:W-:-:S02]  /*fc60*/  IABS R20, R20 ;  /* 0x0000001400147213 */ /* 0x000fc40000000000 */
[----:B------:R-:W-:Y:S02]  /*fc70*/  FSEL R202, R100, -INF , !P6 ;  /* 0xff80000064ca7808 */ /* 0x000fe40007000000 */
[----:B------:R-:W-:Y:S02]  /*fc80*/  I2FP.F32.S32 R20, R20 ;  /* 0x0000001400147245 */ /* 0x000fe40000201400 */
[----:B------:R-:W-:Y:S02]  /*fc90*/  FSEL R210, R99, -INF , !P3 ;  /* 0xff80000063d27808 */ /* 0x000fe40005800000 */
[C---:B------:R-:W-:Y:S02]  /*fca0*/  ISETP.GT.AND P6, PT, R2.reuse, R67, PT ;  /* 0x000000430200720c */ /* 0x040fe40003fc4270 */
[C---:B------:R-:W-:Y:S02]  /*fcb0*/  ISETP.GT.AND P5, PT, R2.reuse, R66, PT ;  /* 0x000000420200720c */ /* 0x040fe40003fa4270 */
[----:B------:R-:W-:-:S02]  /*fcc0*/  ISETP.GT.AND P2, PT, R2, R33, PT ;  /* 0x000000210200720c */ /* 0x000fc40003f44270 */
[C---:B------:R-:W-:Y:S02]  /*fcd0*/  ISETP.GT.AND P3, PT, R2.reuse, R35, PT ;  /* 0x000000230200720c */ /* 0x040fe40003f64270 */
[----:B------:R-:W-:Y:S01]  /*fce0*/  ISETP.GT.AND P1, PT, R2, R30, PT ;  /* 0x0000001e0200720c */ /* 0x000fe20003f24270 */
[----:B------:R-:W-:Y:S01]  /*fcf0*/  FFMA.FTZ R2, R20, -UR6, R21 ;  /* 0x8000000614027c23 */ /* 0x000fe20008010015 */
[----:B------:R-:W-:Y:S01]  /*fd00*/  IMAD.IADD R20, R101, 0x1, -R90 ;  /* 0x0000000165147824 */ /* 0x000fe200078e0a5a */
[----:B------:R-:W-:Y:S02]  /*fd10*/  FSEL R216, R216, -INF , !P5 ;  /* 0xff800000d8d87808 */ /* 0x000fe40006800000 */
[----:B------:R-:W-:Y:S02]  /*fd20*/  FSEL R221, R221, -INF , !P1 ;  /* 0xff800000dddd7808 */ /* 0x000fe40004800000 */
[----:B------:R-:W-:Y:S02]  /*fd30*/  IABS R20, R20 ;  /* 0x0000001400147213 */ /* 0x000fe40000000000 */
[----:B------:R-:W-:-:S02]  /*fd40*/  FSEL R214, R222, -INF , !P6 ;  /* 0xff800000ded67808 */ /* 0x000fc40007000000 */
[----:B------:R-:W-:Y:S02]  /*fd50*/  I2FP.F32.S32 R20, R20 ;  /* 0x0000001400147245 */ /* 0x000fe40000201400 */
[----:B------:R-:W-:Y:S02]  /*fd60*/  FSEL R222, R246, -INF , !P2 ;  /* 0xff800000f6de7808 */ /* 0x000fe40005000000 */
[----:B------:R-:W-:Y:S01]  /*fd70*/  FSEL R218, R218, -INF , !P3 ;  /* 0xff800000dada7808 */ /* 0x000fe20005800000 */
[----:B------:R-:W-:Y:S01]  /*fd80*/  FFMA.FTZ R99, R20, -UR6, R16 ;  /* 0x8000000614637c23 */ /* 0x000fe20008010010 */
[----:B------:R-:W-:-:S05]  /*fd90*/  IMAD.IADD R16, R101, 0x1, -R87 ;  /* 0x0000000165107824 */ /* 0x000fca00078e0a57 */
[----:B------:R-:W-:-:S04]  /*fda0*/  IABS R16, R16 ;  /* 0x0000001000107213 */ /* 0x000fc80000000000 */
[----:B------:R-:W-:-:S05]  /*fdb0*/  I2FP.F32.S32 R16, R16 ;  /* 0x0000001000107245 */ /* 0x000fca0000201400 */
        /* <DEDUP_REMOVED lines=29> */
[C---:B------:R-:W-:Y:S02]  /*ff90*/  IMAD.IADD R4, R101.reuse, 0x1, -R31 ;  /* 0x0000000165047824 */ /* 0x040fe400078e0a1f */
[----:B------:R-:W-:-:S03]  /*ffa0*/  VIADD R101, R101, -UR7 ;  /* 0x8000000765657c36 */ /* 0x000fc60008000000 */
[----:B------:R-:W-:Y:S02]  /*ffb0*/  IABS R4, R4 ;  /* 0x0000000400047213 */ /* 0x000fe40000000000 */
[C---:B------:R-:W-:Y:S02]  /*ffc0*/  ISETP.GT.AND P5, PT, R101.reuse, R235, PT ;  /* 0x000000eb6500720c */ /* 0x040fe40003fa4270 */
[----:B------:R-:W-:Y:S02]  /*ffd0*/  ISETP.GT.AND P1, PT, R101, R111, PT ;  /* 0x0000006f6500720c */ /* 0x000fe40003f24270 */
[----:B------:R-:W-:Y:S02]  /*ffe0*/  FSEL R21, R61, -INF , !P5 ;  /* 0xff8000003d157808 */ /* 0x000fe40006800000 */
[----:B------:R-:W-:Y:S02]  /*fff0*/  FSEL R61, R207, -INF , !P1 ;  /* 0xff800000cf3d7808 */ /* 0x000fe40004800000 */
[----:B------:R-:W-:-:S02]  /*10000*/  ISETP.GT.AND P1, PT, R101, R78, PT ;  /* 0x0000004e6500720c */ /* 0x000fc40003f24270 */
[C---:B------:R-:W-:Y:S02]  /*10010*/  ISETP.GT.AND P2, PT, R101.reuse, R248, PT ;  /* 0x000000f86500720c */ /* 0x040fe40003f44270 */
[----:B------:R-:W-:Y:S02]  /*10020*/  ISETP.GT.AND P5, PT, R101, R241, PT ;  /* 0x000000f16500720c */ /* 0x000fe40003fa4270 */
[----:B------:R-:W-:Y:S02]  /*10030*/  FSEL R246, R223, -INF , !P1 ;  /* 0xff800000dff67808 */ /* 0x000fe40004800000 */
[----:B------:R-:W-:Y:S02]  /*10040*/  ISETP.GT.AND P1, PT, R101, R120, PT ;  /* 0x000000786500720c */ /* 0x000fe40003f24270 */
[----:B------:R-:W-:Y:S02]  /*10050*/  I2FP.F32.S32 R4, R4 ;  /* 0x0000000400047245 */ /* 0x000fe40000201400 */
[----:B------:R-:W-:-:S02]  /*10060*/  FSEL R20, R102, -INF , !P2 ;  /* 0xff80000066147808 */ /* 0x000fc40005000000 */
[----:B------:R-:W-:Y:S01]  /*10070*/  FSEL R102, R211, -INF , !P5 ;  /* 0xff800000d3667808 */ /* 0x000fe20006800000 */
[----:B------:R-:W-:Y:S01]  /*10080*/  FFMA.FTZ R5, R4, -UR6, R105 ;  /* 0x8000000604057c23 */ /* 0x000fe20008010069 */
[C---:B------:R-:W-:Y:S01]  /*10090*/  ISETP.GT.AND P6, PT, R101.reuse, R249, PT ;  /* 0x000000f96500720c */ /* 0x040fe20003fc4270 */
[----:B------:R-:W-:Y:S01]  /*100a0*/  IMAD.MOV.U32 R105, RZ, RZ, R234 ;  /* 0x000000ffff697224 */ /* 0x000fe200078e00ea */
[C---:B------:R-:W-:Y:S02]  /*100b0*/  ISETP.GT.AND P5, PT, R101.reuse, R38, PT ;  /* 0x000000266500720c */ /* 0x040fe40003fa4270 */
[----:B------:R-:W-:Y:S02]  /*100c0*/  FSEL R236, R236, -INF , !P1 ;  /* 0xff800000ecec7808 */ /* 0x000fe40004800000 */
[C---:B------:R-:W-:Y:S02]  /*100d0*/  ISETP.GT.AND P1, PT, R101.reuse, R114, PT ;  /* 0x000000726500720c */ /* 0x040fe40003f24270 */
[----:B------:R-:W-:-:S02]  /*100e0*/  ISETP.GT.AND P3, PT, R101, R231, PT ;  /* 0x000000e76500720c */ /* 0x000fc40003f64270 */
[----:B------:R-:W-:Y:S01]  /*100f0*/  FSEL R4, R93, -INF , !P6 ;  /* 0xff8000005d047808 */ /* 0x000fe20007000000 */
[----:B------:R-:W-:Y:S01]  /*10100*/  IMAD.MOV.U32 R93, RZ, RZ, R70 ;  /* 0x000000ffff5d7224 */ /* 0x000fe200078e0046 */
[----:B------:R-:W-:Y:S02]  /*10110*/  FSEL R24, R227, -INF , !P5 ;  /* 0xff800000e3187808 */ /* 0x000fe40006800000 */
[C---:B------:R-:W-:Y:S02]  /*10120*/  ISETP.GT.AND P6, PT, R101.reuse, R242, PT ;  /* 0x000000f26500720c */ /* 0x040fe40003fc4270 */
[----:B------:R-:W-:Y:S02]  /*10130*/  FSEL R227, R252, -INF , !P1 ;  /* 0xff800000fce37808 */ /* 0x000fe40004800000 */
[----:B------:R-:W-:Y:S01]  /*10140*/  ISETP.GT.AND P1, PT, R101, R83, PT ;  /* 0x000000536500720c */ /* 0x000fe20003f24270 */
[----:B------:R-:W2:Y:S01]  /*10150*/  LDL R252, [R1+0x28] ;  /* 0x0000280001fc7983 */ /* 0x000ea20000100800 */
[----:B------:R-:W-:-:S02]  /*10160*/  FSEL R17, R57, -INF , !P3 ;  /* 0xff80000039117808 */ /* 0x000fc40005800000 */
[----:B------:R-:W-:Y:S02]  /*10170*/  ISETP.GT.AND P3, PT, R101, R238, PT ;  /* 0x000000ee6500720c */ /* 0x000fe40003f64270 */
[----:B------:R-:W-:Y:S02]  /*10180*/  FSEL R57, R209, -INF , !P6 ;  /* 0xff800000d1397808 */ /* 0x000fe40007000000 */
[----:B------:R-:W-:Y:S02]  /*10190*/  ISETP.GT.AND P6, PT, R101, R41, PT ;  /* 0x000000296500720c */ /* 0x000fe40003fc4270 */
[----:B------:R-:W-:Y:S01]  /*101a0*/  FSEL R211, R12, -INF , !P1 ;  /* 0xff8000000cd37808 */ /* 0x000fe20004800000 */
[----:B------:R-:W-:Y:S01]  /*101b0*/  IMAD.IADD R12, R3, 0x1, -R129 ;  /* 0x00000001030c7824 */ /* 0x000fe200078e0a81 */
[----:B------:R-:W-:Y:S02]  /*101c0*/  FSEL R249, R219, -INF , !P3 ;  /* 0xff800000dbf97808 */ /* 0x000fe40005800000 */
[----:B------:R-:W-:-:S02]  /*101d0*/  ISETP.GT.AND P3, PT, R101, R121, PT ;  /* 0x000000796500720c */ /* 0x000fc40003f64270 */
[----:B------:R-:W-:Y:S02]  /*101e0*/  FSEL R25, R224, -INF , !P6 ;  /* 0xff800000e0197808 */ /* 0x000fe40007000000 */
[----:B------:R-:W-:Y:S02]  /*101f0*/  ISETP.GT.AND P6, PT, R101, R79, PT ;  /* 0x0000004f6500720c */ /* 0x000fe40003fc4270 */
[----:B------:R-:W-:Y:S02]  /*10200*/  IABS R12, R12 ;  /* 0x0000000c000c7213 */ /* 0x000fe40000000000 */
[----:B------:R-:W-:Y:S02]  /*10210*/  FSEL R237, R237, -INF , !P3 ;  /* 0xff800000eded7808 */ /* 0x000fe40005800000 */
[----:B------:R-:W-:Y:S02]  /*10220*/  ISETP.GT.AND P3, PT, R101, R130, PT ;  /* 0x000000826500720c */ /* 0x000fe40003f64270 */
[----:B------:R-:W-:-:S02]  /*10230*/  FSEL R235, R228, -INF , !P6 ;  /* 0xff800000e4eb7808 */ /* 0x000fc40007000000 */
[----:B------:R-:W-:Y:S02]  /*10240*/  ISETP.GT.AND P6, PT, R101, R199, PT ;  /* 0x000000c76500720c */ /* 0x000fe40003fc4270 */
[----:B------:R-:W-:Y:S02]  /*10250*/  I2FP.F32.S32 R12, R12 ;  /* 0x0000000c000c7245 */ /* 0x000fe40000201400 */
[----:B------:R-:W-:Y:S02]  /*10260*/  FSEL R228, R105, -INF , !P3 ;  /* 0xff80000069e47808 */ /* 0x000fe40005800000 */
[----:B------:R-:W-:Y:S01]  /*10270*/  FSEL R105, R68, -INF , !P6 ;  /* 0xff80000044697808 */ /* 0x000fe20007000000 */
[----:B------:R-:W-:Y:S01]  /*10280*/  FFMA.FTZ R68, R12, -UR6, R112 ;  /* 0x800000060c447c23 */ /* 0x000fe20008010070 */
[----:B------:R-:W-:Y:S01]  /*10290*/  IMAD.IADD R12, R3, 0x1, -R103 ;  /* 0x00000001030c7824 */ /* 0x000fe200078e0a67 */
[C---:B------:R-:W-:Y:S02]  /*102a0*/  ISETP.GT.AND P5, PT, R101.reuse, R131, PT ;  /* 0x000000836500720c */ /* 0x040fe40003fa4270 */
[----:B------:R-:W-:-:S02]  /*102b0*/  ISETP.GT.AND P2, PT, R101, R37, PT ;  /* 0x000000256500720c */ /* 0x000fc40003f44270 */
[----:B------:R-:W-:Y:S02]  /*102c0*/  IABS R12, R12 ;  /* 0x0000000c000c7213 */ /* 0x000fe40000000000 */
[----:B------:R-:W-:Y:S02]  /*102d0*/  FSEL R234, R230, -INF , !P5 ;  /* 0xff800000e6ea7808 */ /* 0x000fe40006800000 */
[----:B------:R-:W-:Y:S02]  /*102e0*/  ISETP.GT.AND P5, PT, R101, R201, PT ;  /* 0x000000c96500720c */ /* 0x000fe40003fa4270 */
[----:B------:R-:W-:Y:S02]  /*102f0*/  I2FP.F32.S32 R12, R12 ;  /* 0x0000000c000c7245 */ /* 0x000fe40000201400 */
[----:B------:R-:W-:Y:S02]  /*10300*/  FSEL R70, R203, -INF , !P2 ;  /* 0xff800000cb467808 */ /* 0x000fe40005000000 */
[----:B------:R-:W-:Y:S01]  /*10310*/  FSEL R203, R2, -INF , !P5 ;  /* 0xff80000002cb7808 */ /* 0x000fe20006800000 */
[----:B------:R-:W-:Y:S01]  /*10320*/  FFMA.FTZ R2, R12, -UR6, R113 ;  /* 0x800000060c027c23 */ /* 0x000fe20008010071 */
[----:B------:R-:W-:Y:S01]  /*10330*/  IMAD.IADD R12, R3, 0x1, -R94 ;  /* 0x00000001030c7824 */ /* 0x000fe200078e0a5e */
[----:B------:R-:W-:-:S02]  /*10340*/  ISETP.GT.AND P2, PT, R101, R74, PT ;  /* 0x0000004a6500720c */ /* 0x000fc40003f44270 */
[----:B------:R-:W-:Y:S02]  /*10350*/  ISETP.GT.AND P3, PT, R101, R91, PT ;  /* 0x0000005b6500720c */ /* 0x000fe40003f64270 */
[----:B------:R-:W-:Y:S02]  /*10360*/  IABS R12, R12 ;  /* 0x0000000c000c7213 */ /* 0x000fe40000000000 */
[----:B------:R-:W-:Y:S02]  /*10370*/  FSEL R239, R239, -INF , !P2 ;  /* 0xff800000efef7808 */ /* 0x000fe40005000000 */
[----:B------:R-:W-:Y:S02]  /*10380*/  I2FP.F32.S32 R12, R12 ;  /* 0x0000000c000c7245 */ /* 0x000fe40000201400 */
[----:B------:R-:W-:Y:S02]  /*10390*/  ISETP.GT.AND P2, PT, R101, R197, PT ;  /* 0x000000c56500720c */ /* 0x000fe40003f44270 */
[----:B------:R-:W-:Y:S01]  /*103a0*/  FSEL R209, R16, -INF , !P3 ;  /* 0xff80000010d17808 */ /* 0x000fe20005800000 */
[----:B------:R-:W-:Y:S01]  /*103b0*/  FFMA.FTZ R113, R12, -UR6, R108 ;  /* 0x800000060c717c23 */ /* 0x000fe2000801006c */
[----:B------:R-:W-:Y:S01]  /*103c0*/  IMAD.IADD R12, R3, 0x1, -R84 ;  /* 0x00000001030c7824 */ /* 0x000fe200078e0a54 */
[----:B------:R-:W-:-:S02]  /*103d0*/  FSEL R230, R93, -INF , !P2 ;  /* 0xff8000005de67808 */ /* 0x000fc40005000000 */
[C---:B------:R-:W-:Y:S02]  /*103e0*/  ISETP.GT.AND P2, PT, R101.reuse, R95, PT ;  /* 0x0000005f6500720c */ /* 0x040fe40003f44270 */
[----:B------:R-:W-:Y:S02]  /*103f0*/  IABS R12, R12 ;  /* 0x0000000c000c7213 */ /* 0x000fe40000000000 */
[----:B------:R-:W-:Y:S02]  /*10400*/  ISETP.GT.AND P6, PT, R101, R89, PT ;  /* 0x000000596500720c */ /* 0x000fe40003fc4270 */
[----:B------:R-:W-:Y:S02]  /*10410*/  I2FP.F32.S32 R12, R12 ;  /* 0x0000000c000c7245 */ /* 0x000fe40000201400 */
[----:B------:R-:W-:Y:S02]  /*10420*/  FSEL R207, R99, -INF , !P2 ;  /* 0xff80000063cf7808 */ /* 0x000fe40005000000 */
[----:B------:R-:W-:Y:S01]  /*10430*/  FSEL R99, R13, -INF , !P6 ;  /* 0xff8000000d637808 */ /* 0x000fe20007000000 */
[----:B------:R-:W-:Y:S01]  /*10440*/  FFMA.FTZ R108, R12, -UR6, R109 ;  /* 0x800000060c6c7c23 */ /* 0x000fe2000801006d */
[----:B------:R-:W-:Y:S01]  /*10450*/  IMAD.IADD R12, R3, 0x1, -R90 ;  /* 0x00000001030c7824 */ /* 0x000fe200078e0a5a */
[C---:B------:R-:W-:Y:S01]  /*10460*/  ISETP.GT.AND P5, PT, R101.reuse, R88, PT ;  /* 0x000000586500720c */ /* 0x040fe20003fa4270 */
[----:B------:R-:W-:Y:S01]  /*10470*/  IMAD.MOV.U32 R109, RZ, RZ, R2 ;  /* 0x000000ffff6d7224 */ /* 0x000fe200078e0002 */
[----:B------:R-:W-:-:S02]  /*10480*/  ISETP.GT.AND P2, PT, R101, R67, PT ;  /* 0x000000436500720c */ /* 0x000fc40003f44270 */
[----:B------:R-:W-:Y:S02]  /*10490*/  IABS R12, R12 ;  /* 0x0000000c000c7213 */ /* 0x000fe40000000000 */
[----:B------:R-:W-:Y:S02]  /*104a0*/  FSEL R100, R100, -INF , !P5 ;  /* 0xff80000064647808 */ /* 0x000fe40006800000 */
[----:B------:R-:W-:Y:S02]  /*104b0*/  I2FP.F32.S32 R12, R12 ;  /* 0x0000000c000c7245 */ /* 0x000fe40000201400 */
[C---:B------:R-:W-:Y:S02]  /*104c0*/  ISETP.GT.AND P3, PT, R101.reuse, R66, PT ;  /* 0x000000426500720c */ /* 0x040fe40003f64270 */
[----:B------:R-:W-:Y:S01]  /*104d0*/  ISETP.GT.AND P1, PT, R101, R35, PT ;  /* 0x000000236500720c */ /* 0x000fe20003f24270 */
[----:B------:R-:W-:Y:S01]  /*104e0*/  FFMA.FTZ R2, R12, -UR6, R96 ;  /* 0x800000060c027c23 */ /* 0x000fe20008010060 */
[----:B------:R-:W-:Y:S01]  /*104f0*/  IMAD.IADD R12, R3, 0x1, -R87 ;  /* 0x00000001030c7824 */ /* 0x000fe200078e0a57 */
[----:B------:R-:W-:-:S02]  /*10500*/  ISETP.GT.AND P6, PT, R101, R33, PT ;  /* 0x000000216500720c */ /* 0x000fc40003fc4270 */
[----:B------:R-:W-:Y:S01]  /*10510*/  ISETP.GT.AND P5, PT, R101, R30, PT ;  /* 0x0000001e6500720c */ /* 0x000fe20003fa4270 */
[----:B------:R-:W-:Y:S01]  /*10520*/  IMAD.MOV.U32 R101, RZ, RZ, R0 ;  /* 0x000000ffff657224 */ /* 0x000fe200078e0000 */
[----:B------:R-:W-:Y:S01]  /*10530*/  IABS R12, R12 ;  /* 0x0000000c000c7213 */ /* 0x000fe20000000000 */
[----:B------:R-:W3:Y:S03]  /*10540*/  LDL R0, [R1+0x2c] ;  /* 0x00002c0001007983 */ /* 0x000ee60000100800 */
[----:B------:R-:W-:-:S05]  /*10550*/  I2FP.F32.S32 R12, R12 ;  /* 0x0000000c000c7245 */ /* 0x000fca0000201400 */
[----:B------:R-:W-:Y:S01]  /*10560*/  FFMA.FTZ R223, R12, -UR6, R97 ;  /* 0x800000060cdf7c23 */ /* 0x000fe20008010061 */
[----:B------:R-:W-:-:S05]  /*10570*/  IMAD.IADD R12, R3, 0x1, -R28 ;  /* 0x00000001030c7824 */ /* 0x000fca00078e0a1c */
[----:B------:R-:W-:-:S04]  /*10580*/  IABS R12, R12 ;  /* 0x0000000c000c7213 */ /* 0x000fc80000000000 */
[----:B------:R-:W-:-:S05]  /*10590*/  I2FP.F32.S32 R12, R12 ;  /* 0x0000000c000c7245 */ /* 0x000fca0000201400 */
[----:B------:R-:W-:Y:S01]  /*105a0*/  FFMA.FTZ R97, R12, -UR6, R80 ;  /* 0x800000060c617c23 */ /* 0x000fe20008010050 */
[----:B------:R-:W-:Y:S02]  /*105b0*/  IMAD.IADD R12, R3, 0x1, -R29 ;  /* 0x00000001030c7824 */ /* 0x000fe400078e0a1d */
[----:B------:R-:W-:Y:S02]  /*105c0*/  IMAD.MOV.U32 R80, RZ, RZ, R2 ;  /* 0x000000ffff507224 */ /* 0x000fe400078e0002 */
[----:B------:R-:W4:Y:S01]  /*105d0*/  LDL R2, [R1+0x30] ;  /* 0x0000300001027983 */ /* 0x000f220000100800 */
        /* <DEDUP_REMOVED lines=16> */
[----:B------:R-:W-:-:S03]  /*106e0*/  IMAD.IADD R72, R3, 0x1, -R32 ;  /* 0x0000000103487824 */ /* 0x000fc600078e0a20 */
[----:B------:R-:W-:Y:S02]  /*106f0*/  IABS R12, R12 ;  /* 0x0000000c000c7213 */ /* 0x000fe40000000000 */
[----:B------:R-:W-:Y:S02]  /*10700*/  IABS R72, R72 ;  /* 0x0000004800487213 */ /* 0x000fe40000000000 */
[----:B------:R-:W-:Y:S02]  /*10710*/  I2FP.F32.S32 R12, R12 ;  /* 0x0000000c000c7245 */ /* 0x000fe40000201400 */
[----:B------:R-:W-:-:S03]  /*10720*/  I2FP.F32.S32 R72, R72 ;  /* 0x0000004800487245 */ /* 0x000fc60000201400 */
[----:B------:R-:W-:Y:S01]  /*10730*/  FFMA.FTZ R12, R12, -UR6, R73 ;  /* 0x800000060c0c7c23 */ /* 0x000fe20008010049 */
[C---:B------:R-:W-:Y:S02]  /*10740*/  VIADD R73, R3.reuse, -UR7 ;  /* 0x8000000703497c36 */ /* 0x040fe40008000000 */
[----:B------:R-:W-:Y:S01]  /*10750*/  FFMA.FTZ R64, R72, -UR6, R64 ;  /* 0x8000000648407c23 */ /* 0x000fe20008010040 */
[----:B------:R-:W-:Y:S02]  /*10760*/  IMAD.IADD R72, R3, 0x1, -R31 ;  /* 0x0000000103487824 */ /* 0x000fe400078e0a1f */
[----:B------:R-:W4:Y:S01]  /*10770*/  LDL R3, [R1+0x34] ;  /* 0x0000340001037983 */ /* 0x000f220000100800 */
[----:B------:R-:W-:Y:S02]  /*10780*/  IMAD.U32 R96, RZ, RZ, UR18 ;  /* 0x00000012ff607e24 */ /* 0x000fe4000f8e00ff */
[----:B------:R-:W-:Y:S01]  /*10790*/  IMAD.U32 R112, RZ, RZ, UR18 ;  /* 0x00000012ff707e24 */ /* 0x000fe2000f8e00ff */
[----:B------:R-:W-:Y:S01]  /*107a0*/  FSEL R224, R9, -INF , !P2 ;  /* 0xff80000009e07808 */ /* 0x000fe20005000000 */
[--C-:B------:R-:W-:Y:S01]  /*107b0*/  IMAD R96, R96, 0x80, R205.reuse ;  /* 0x0000008060607824 */ /* 0x100fe200078e02cd */
[----:B------:R-:W-:Y:S01]  /*107c0*/  IABS R72, R72 ;  /* 0x0000004800487213 */ /* 0x000fe20000000000 */
[----:B------:R-:W-:-:S02]  /*107d0*/  IMAD R112, R112, 0x80, R205 ;  /* 0x0000008070707824 */ /* 0x000fc400078e02cd */
[----:B------:R-:W-:Y:S01]  /*107e0*/  VIADD R96, R96, 0xffffff00 ;  /* 0xffffff0060607836 */ /* 0x000fe20000000000 */
[----:B------:R-:W-:Y:S01]  /*107f0*/  I2FP.F32.S32 R72, R72 ;  /* 0x0000004800487245 */ /* 0x000fe20000201400 */
[----:B------:R-:W-:-:S03]  /*10800*/  VIADD R112, R112, 0xffffff01 ;  /* 0xffffff0170707836 */ /* 0x000fc60000000000 */
[C---:B------:R-:W-:Y:S01]  /*10810*/  ISETP.GT.AND P2, PT, R73.reuse, R96, PT ;  /* 0x000000604900720c */ /* 0x040fe20003f44270 */
[----:B------:R-:W-:Y:S01]  /*10820*/  FFMA.FTZ R65, R72, -UR6, R65 ;  /* 0x8000000648417c23 */ /* 0x000fe20008010041 */
[----:B------:R-:W-:Y:S02]  /*10830*/  FSEL R96, R8, -INF , !P3 ;  /* 0xff80000008607808 */ /* 0x000fe40005800000 */
[C---:B------:R-:W-:Y:S01]  /*10840*/  ISETP.GT.AND P3, PT, R73.reuse, R112, PT ;  /* 0x000000704900720c */ /* 0x040fe20003f64270 */
[----:B------:R-:W-:Y:S01]  /*10850*/  IMAD.MOV.U32 R112, RZ, RZ, R102 ;  /* 0x000000ffff707224 */ /* 0x000fe200078e0066 */
[----:B------:R-:W-:Y:S01]  /*10860*/  FSEL R102, R104, -INF , !P6 ;  /* 0xff80000068667808 */ /* 0x000fe20007000000 */
[----:B------:R-:W-:Y:S01]  /*10870*/  IMAD.MOV.U32 R104, RZ, RZ, R73 ;  /* 0x000000ffff687224 */ /* 0x000fe200078e0049 */
[----:B------:R-:W-:Y:S01]  /*10880*/  FSEL R98, R98, -INF , !P1 ;  /* 0xff80000062627808 */ /* 0x000fe20004800000 */
[----:B------:R-:W-:Y:S01]  /*10890*/  IMAD.MOV.U32 R8, RZ, RZ, R101 ;  /* 0x000000ffff087224 */ /* 0x000fe200078e0065 */
[----:B------:R-:W-:-:S02]  /*108a0*/  ISETP.GT.AND P1, PT, R73, R248, PT ;  /* 0x000000f84900720c */ /* 0x000fc40003f24270 */
        /* <DEDUP_REMOVED lines=18> */
[C---:B------:R-:W-:Y:S02]  /*109d0*/  ISETP.GT.AND P1, PT, R104.reuse, R74, PT ;  /* 0x0000004a6800720c */ /* 0x040fe40003f24270 */
[----:B------:R-:W-:Y:S01]  /*109e0*/  FSEL R53, R53, -INF , !P6 ;  /* 0xff80000035357808 */ /* 0x000fe20007000000 */
[----:B------:R-:W-:Y:S01]  /*109f0*/  IMAD.MOV.U32 R232, RZ, RZ, R80 ;  /* 0x000000ffffe87224 */ /* 0x000fe200078e0050 */
[----:B------:R-:W-:Y:S02]  /*10a00*/  ISETP.GT.AND P6, PT, R104, R121, PT ;  /* 0x000000796800720c */ /* 0x000fe40003fc4270 */
[----:B------:R-:W-:Y:S02]  /*10a10*/  FSEL R52, R46, -INF , !P5 ;  /* 0xff8000002e347808 */ /* 0x000fe40006800000 */
[----:B------:R-:W-:Y:S02]  /*10a20*/  FSEL R48, R47, -INF , !P2 ;  /* 0xff8000002f307808 */ /* 0x000fe40005000000 */
[----:B------:R-:W-:Y:S01]  /*10a30*/  FSEL R80, R42, -INF , !P3 ;  /* 0xff8000002a507808 */ /* 0x000fe20005800000 */
[----:B------:R-:W-:Y:S01]  /*10a40*/  IMAD.MOV.U32 R47, RZ, RZ, R68 ;  /* 0x000000ffff2f7224 */ /* 0x000fe200078e0044 */
[----:B------:R-:W-:-:S02]  /*10a50*/  ISETP.GT.AND P5, PT, R104, R120, PT ;  /* 0x000000786800720c */ /* 0x000fc40003fa4270 */
[C---:B------:R-:W-:Y:S02]  /*10a60*/  ISETP.GT.AND P2, PT, R104.reuse, R79, PT ;  /* 0x0000004f6800720c */ /* 0x040fe40003f44270 */
[C---:B------:R-:W-:Y:S02]  /*10a70*/  ISETP.GT.AND P3, PT, R104.reuse, R131, PT ;  /* 0x000000836800720c */ /* 0x040fe40003f64270 */
[----:B------:R-:W-:Y:S02]  /*10a80*/  FSEL R77, R215, -INF , !P1 ;  /* 0xff800000d74d7808 */ /* 0x000fe40004800000 */
[C---:B------:R-:W-:Y:S02]  /*10a90*/  ISETP.GT.AND P1, PT, R104.reuse, R197, PT ;  /* 0x000000c56800720c */ /* 0x040fe40003f24270 */
[----:B------:R-:W-:Y:S01]  /*10aa0*/  FSEL R73, R217, -INF , !P6 ;  /* 0xff800000d9497808 */ /* 0x000fe20007000000 */
[----:B------:R-:W-:Y:S01]  /*10ab0*/  IMAD.MOV.U32 R233, RZ, RZ, R113 ;  /* 0x000000ffffe97224 */ /* 0x000fe200078e0071 */
[----:B------:R-:W-:Y:S01]  /*10ac0*/  ISETP.GT.AND P6, PT, R104, R130, PT ;  /* 0x000000826800720c */ /* 0x000fe20003fc4270 */
[----:B------:R-:W-:Y:S01]  /*10ad0*/  IMAD.MOV.U32 R46, RZ, RZ, R112 ;  /* 0x000000ffff2e7224 */ /* 0x000fe200078e0070 */
[----:B------:R-:W-:-:S02]  /*10ae0*/  FSEL R76, R220, -INF , !P5 ;  /* 0xff800000dc4c7808 */ /* 0x000fc40006800000 */
[----:B------:R-:W-:Y:S02]  /*10af0*/  FSEL R68, R225, -INF , !P2 ;  /* 0xff800000e1447808 */ /* 0x000fe40005000000 */
[----:B------:R-:W-:Y:S02]  /*10b00*/  FSEL R113, R229, -INF , !P3 ;  /* 0xff800000e5717808 */ /* 0x000fe40005800000 */
[C---:B------:R-:W-:Y:S02]  /*10b10*/  ISETP.GT.AND P5, PT, R104.reuse, R114, PT ;  /* 0x000000726800720c */ /* 0x040fe40003fa4270 */
[C---:B------:R-:W-:Y:S02]  /*10b20*/  ISETP.GT.AND P2, PT, R104.reuse, R199, PT ;  /* 0x000000c76800720c */ /* 0x040fe40003f44270 */
[C---:B------:R-:W-:Y:S02]  /*10b30*/  ISETP.GT.AND P3, PT, R104.reuse, R201, PT ;  /* 0x000000c96800720c */ /* 0x040fe40003f64270 */
[----:B------:R-:W-:Y:S01]  /*10b40*/  FSEL R112, R243, -INF , !P1 ;  /* 0xff800000f3707808 */ /* 0x000fe20004800000 */
[----:B------:R-:W-:Y:S01]  /*10b50*/  IMAD.MOV.U32 R42, RZ, RZ, R8 ;  /* 0x000000ffff2a7224 */ /* 0x000fe200078e0008 */
[----:B------:R-:W-:Y:S01]  /*10b60*/  FSEL R243, R47, -INF , !P6 ;  /* 0xff8000002ff37808 */ /* 0x000fe20007000000 */
[----:B------:R-:W-:Y:S01]  /*10b70*/  IMAD.U32 R8, RZ, RZ, UR18 ;  /* 0x00000012ff087e24 */ /* 0x000fe2000f8e00ff */
        /* <DEDUP_REMOVED lines=8> */
[----:B------:R-:W-:Y:S01]  /*10c00*/  IMAD R8, R8, 0x80, R205 ;  /* 0x0000008008087824 */ /* 0x000fe200078e02cd */
[----:B------:R-:W-:Y:S01]  /*10c10*/  FSEL R229, R223, -INF , !P6 ;  /* 0xff800000dfe57808 */ /* 0x000fe20007000000 */
[----:B------:R-:W-:Y:S01]  /*10c20*/  IMAD.MOV.U32 R47, RZ, RZ, R213 ;  /* 0x000000ffff2f7224 */ /* 0x000fe200078e00d5 */
[----:B------:R-:W-:Y:S02]  /*10c30*/  ISETP.GT.AND P6, PT, R104, R66, PT ;  /* 0x000000426800720c */ /* 0x000fe40003fc4270 */
[----:B------:R-:W-:Y:S02]  /*10c40*/  FSEL R232, R232, -INF , !P1 ;  /* 0xff800000e8e87808 */ /* 0x000fe40004800000 */
[----:B------:R-:W-:Y:S02]  /*10c50*/  FSEL R97, R97, -INF , !P5 ;  /* 0xff80000061617808 */ /* 0x000fe40006800000 */
[----:B------:R-:W-:-:S02]  /*10c60*/  FSEL R225, R219, -INF , !P2 ;  /* 0xff800000dbe17808 */ /* 0x000fc40005000000 */
[----:B------:R-:W-:Y:S01]  /*10c70*/  FSEL R213, R93, -INF , !P3 ;  /* 0xff8000005dd57808 */ /* 0x000fe20005800000 */
[----:B------:R-:W-:Y:S01]  /*10c80*/  VIADD R8, R8, 0xffffff00 ;  /* 0xffffff0008087836 */ /* 0x000fe20000000000 */
[C---:B------:R-:W-:Y:S02]  /*10c90*/  ISETP.GT.AND P1, PT, R104.reuse, R67, PT ;  /* 0x000000436800720c */ /* 0x040fe40003f24270 */
[C---:B------:R-:W-:Y:S02]  /*10ca0*/  ISETP.GT.AND P5, PT, R104.reuse, R35, PT ;  /* 0x000000236800720c */ /* 0x040fe40003fa4270 */
[C---:B------:R-:W-:Y:S02]  /*10cb0*/  ISETP.GT.AND P2, PT, R104.reuse, R33, PT ;  /* 0x000000216800720c */ /* 0x040fe40003f44270 */
[----:B------:R-:W-:Y:S01]  /*10cc0*/  ISETP.GT.AND P3, PT, R104, R30, PT ;  /* 0x0000001e6800720c */ /* 0x000fe20003f64270 */
[----:B------:R-:W-:Y:S01]  /*10cd0*/  VIADD R104, R71, -UR7 ;  /* 0x8000000747687c36 */ /* 0x000fe20008000000 */
[----:B------:R-:W-:Y:S01]  /*10ce0*/  FSEL R217, R13, -INF , !P6 ;  /* 0xff8000000dd97808 */ /* 0x000fe20007000000 */
[----:B------:R-:W-:Y:S01]  /*10cf0*/  IMAD.U32 R13, RZ, RZ, UR18 ;  /* 0x00000012ff0d7e24 */ /* 0x000fe2000f8e00ff */
[----:B------:R-:W-:-:S02]  /*10d00*/  FSEL R223, R65, -INF , !P3 ;  /* 0xff80000041df7808 */ /* 0x000fc40005800000 */
[----:B------:R-:W-:Y:S01]  /*10d10*/  ISETP.GT.AND P3, PT, R104, R8, PT ;  /* 0x000000086800720c */ /* 0x000fe20003f64270 */
[----:B------:R-:W-:Y:S01]  /*10d20*/  IMAD R13, R13, 0x80, R205 ;  /* 0x000000800d0d7824 */ /* 0x000fe200078e02cd */
[----:B------:R-:W-:Y:S02]  /*10d30*/  FSEL R215, R16, -INF , !P1 ;  /* 0xff80000010d77808 */ /* 0x000fe40004800000 */
[----:B------:R-:W-:Y:S01]  /*10d40*/  FSEL R219, R64, -INF , !P2 ;  /* 0xff80000040db7808 */ /* 0x000fe20005000000 */
[----:B------:R-:W-:Y:S01]  /*10d50*/  VIADD R13, R13, 0xffffff01 ;  /* 0xffffff010d0d7836 */ /* 0x000fe20000000000 */
[----:B--2---:R-:W-:Y:S02]  /*10d60*/  ISETP.GE.AND P2, PT, R8, R252, PT ;  /* 0x000000fc0800720c */ /* 0x004fe40003f46270 */
[----:B------:R-:W-:Y:S02]  /*10d70*/  FSEL R16, R62, -INF , !P3 ;  /* 0xff8000003e107808 */ /* 0x000fe40005800000 */
[----:B------:R-:W-:-:S02]  /*10d80*/  FSEL R220, R12, -INF , !P5 ;  /* 0xff8000000cdc7808 */ /* 0x000fc40006800000 */
[----:B------:R-:W-:Y:S02]  /*10d90*/  FSEL R16, R16, -INF , !P2 ;  /* 0xff80000010107808 */ /* 0x000fe40005000000 */
[----:B------:R-:W-:Y:S02]  /*10da0*/  ISETP.GT.AND P2, PT, R104, R13, PT ;  /* 0x0000000d6800720c */ /* 0x000fe40003f44270 */
[----:B------:R-:W-:Y:S02]  /*10db0*/  ISETP.GE.AND P3, PT, R13, R252, PT ;  /* 0x000000fc0d00720c */ /* 0x000fe40003f66270 */
[----:B---3--:R-:W-:-:S04]  /*10dc0*/  ISETP.GE.AND P5, PT, R8, R0, PT ;  /* 0x000000000800720c */ /* 0x008fc80003fa6270 */
[----:B------:R-:W-:Y:S02]  /*10dd0*/  FSEL R65, R4, -INF , !P5 ;  /* 0xff80000004417808 */ /* 0x000fe40006800000 */
[----:B------:R-:W-:Y:S02]  /*10de0*/  ISETP.GE.AND P5, PT, R13, R0, PT ;  /* 0x000000000d00720c */ /* 0x000fe40003fa6270 */
[----:B----4-:R-:W-:Y:S02]  /*10df0*/  ISETP.GE.AND P6, PT, R8, R2, PT ;  /* 0x000000020800720c */ /* 0x010fe40003fc6270 */
[----:B------:R-:W-:Y:S02]  /*10e00*/  FSEL R21, R21, -INF , !P5 ;  /* 0xff80000015157808 */ /* 0x000fe40006800000 */
[----:B------:R-:W-:-:S04]  /*10e10*/  ISETP.GE.AND P5, PT, R248, R0, PT ;  /* 0x00000000f800720c */ /* 0x000fc80003fa6270 */
[----:B------:R-:W-:Y:S02]  /*10e20*/  FSEL R20, R20, -INF , !P5 ;  /* 0xff80000014147808 */ /* 0x000fe40006800000 */
[----:B------:R-:W-:-:S04]  /*10e30*/  ISETP.GE.AND P5, PT, R231, R0, PT ;  /* 0x00000000e700720c */ /* 0x000fc80003fa6270 */
[----:B------:R-:W-:Y:S02]  /*10e40*/  FSEL R17, R17, -INF , !P5 ;  /* 0xff80000011117808 */ /* 0x000fe40006800000 */
[----:B------:R-:W-:-:S04]  /*10e50*/  ISETP.GE.AND P5, PT, R111, R0, PT ;  /* 0x000000006f00720c */ /* 0x000fc80003fa6270 */
[----:B------:R-:W-:Y:S02]  /*10e60*/  FSEL R61, R61, -INF , !P5 ;  /* 0xff8000003d3d7808 */ /* 0x000fe40006800000 */
[----:B------:R-:W-:Y:S02]  /*10e70*/  ISETP.GE.AND P5, PT, R242, R0, PT ;  /* 0x00000000f200720c */ /* 0x000fe40003fa6270 */
[-C--:B------:R-:W-:Y:S02]  /*10e80*/  ISETP.GE.AND P1, PT, R8, R3.reuse, PT ;  /* 0x000000030800720c */ /* 0x080fe40003f26270 */
[----:B------:R-:W-:Y:S02]  /*10e90*/  FSEL R8, R132, -INF , !P6 ;  /* 0xff80000084087808 */ /* 0x000fe40007000000 */
[----:B------:R-:W-:Y:S01]  /*10ea0*/  FSEL R93, R5, -INF , !P1 ;  /* 0xff800000055d7808 */ /* 0x000fe20004800000 */
[----:B------:R-:W-:Y:S01]  /*10eb0*/  IMAD.IADD R129, R71, 0x1, -R129 ;  /* 0x0000000147817824 */ /* 0x000fe200078e0a81 */
[----:B------:R-:W-:Y:S01]  /*10ec0*/  ISETP.GE.AND P1, PT, R13, R3, PT ;  /* 0x000000030d00720c */ /* 0x000fe20003f26270 */
[----:B------:R-:W-:Y:S01]  /*10ed0*/  IMAD.IADD R103, R71, 0x1, -R103 ;  /* 0x0000000147677824 */ /* 0x000fe200078e0a67 */
[----:B------:R-:W-:Y:S01]  /*10ee0*/  ISETP.GE.AND P6, PT, R13, R2, PT ;  /* 0x000000020d00720c */ /* 0x000fe20003fc6270 */
[----:B------:R-:W-:Y:S01]  /*10ef0*/  IMAD.IADD R94, R71, 0x1, -R94 ;  /* 0x00000001475e7824 */ /* 0x000fe200078e0a5e */
[----:B------:R-:W-:Y:S01]  /*10f00*/  FSEL R13, R63, -INF , !P2 ;  /* 0xff8000003f0d7808 */ /* 0x000fe20005000000 */
[----:B------:R-:W-:Y:S01]  /*10f10*/  IMAD.IADD R84, R71, 0x1, -R84 ;  /* 0x0000000147547824 */ /* 0x000fe200078e0a54 */
[----:B------:R1:W5:Y:S02]  /*10f20*/  LDL.LU R132, [R1+0x88] ;  /* 0x0000880001847983 */ /* 0x0003640000300800 */
[----:B------:R-:W-:-:S02]  /*10f30*/  FSEL R13, R13, -INF , !P3 ;  /* 0xff8000000d0d7808 */ /* 0x000fc40005800000 */
[----:B------:R-:W-:Y:S02]  /*10f40*/  ISETP.GT.AND P3, PT, R104, R248, PT ;  /* 0x000000f86800720c */ /* 0x000fe40003f64270 */
[----:B------:R-:W-:Y:S02]  /*10f50*/  ISETP.GE.AND P2, PT, R248, R252, PT ;  /* 0x000000fcf800720c */ /* 0x000fe40003f46270 */
[----:B------:R-:W-:Y:S02]  /*10f60*/  FSEL R12, R58, -INF , !P3 ;  /* 0xff8000003a0c7808 */ /* 0x000fe40005800000 */
[----:B------:R-:W-:Y:S02]  /*10f70*/  FSEL R92, R92, -INF , !P1 ;  /* 0xff8000005c5c7808 */ /* 0x000fe40004800000 */
[----:B------:R-:W-:Y:S02]  /*10f80*/  FSEL R12, R12, -INF , !P2 ;  /* 0xff8000000c0c7808 */ /* 0x000fe40005000000 */
[----:B------:R-:W-:-:S02]  /*10f90*/  ISETP.GT.AND P2, PT, R104, R231, PT ;  /* 0x000000e76800720c */ /* 0x000fc40003f44270 */
[----:B------:R-:W-:Y:S01]  /*10fa0*/  FSEL R5, R42, -INF , !P6 ;  /* 0xff8000002a057808 */ /* 0x000fe20007000000 */
[----:B------:R-:W-:Y:S01]  /*10fb0*/  IMAD.MOV.U32 R42, RZ, RZ, R46 ;  /* 0x000000ffff2a7224 */ /* 0x000fe200078e002e */
[C---:B------:R-:W-:Y:S01]  /*10fc0*/  ISETP.GE.AND P1, PT, R248.reuse, R3, PT ;  /* 0x00000003f800720c */ /* 0x040fe20003f26270 */
[----:B------:R-:W-:Y:S01]  /*10fd0*/  IMAD.MOV.U32 R46, RZ, RZ, R9 ;  /* 0x000000ffff2e7224 */ /* 0x000fe200078e0009 */
[----:B------:R-:W-:Y:S02]  /*10fe0*/  ISETP.GE.AND P3, PT, R231, R252, PT ;  /* 0x000000fce700720c */ /* 0x000fe40003f66270 */
[----:B------:R-:W-:Y:S02]  /*10ff0*/  FSEL R9, R59, -INF , !P2 ;  /* 0xff8000003b097808 */ /* 0x000fe40005000000 */
[----:B------:R-:W-:Y:S02]  /*11000*/  ISETP.GE.AND P6, PT, R248, R2, PT ;  /* 0x00000002f800720c */ /* 0x000fe40003fc6270 */
[----:B------:R-:W-:-:S02]  /*11010*/  FSEL R81, R81, -INF , !P1 ;  /* 0xff80000051517808 */ /* 0x000fc40004800000 */
[----:B------:R-:W-:Y:S02]  /*11020*/  ISETP.GE.AND P1, PT, R231, R3, PT ;  /* 0x00000003e700720c */ /* 0x000fe40003f26270 */
[----:B------:R-:W-:Y:S02]  /*11030*/  FSEL R9, R9, -INF , !P3 ;  /* 0xff80000009097808 */ /* 0x000fe40005800000 */
[----:B------:R-:W-:Y:S02]  /*11040*/  FSEL R4, R250, -INF , !P6 ;  /* 0xff800000fa047808 */ /* 0x000fe40007000000 */
[----:B------:R-:W-:Y:S02]  /*11050*/  ISETP.GT.AND P3, PT, R104, R111, PT ;  /* 0x0000006f6800720c */ /* 0x000fe40003f64270 */
[----:B------:R-:W-:Y:S02]  /*11060*/  ISETP.GE.AND P6, PT, R231, R2, PT ;  /* 0x00000002e700720c */ /* 0x000fe40003fc6270 */
[----:B------:R-:W-:-:S02]  /*11070*/  FSEL R72, R72, -INF , !P1 ;  /* 0xff80000048487808 */ /* 0x000fc40004800000 */
[C---:B------:R-:W-:Y:S02]  /*11080*/  ISETP.GE.AND P1, PT, R111.reuse, R3, PT ;  /* 0x000000036f00720c */ /* 0x040fe40003f26270 */
[----:B------:R-:W-:Y:S02]  /*11090*/  ISETP.GE.AND P2, PT, R111, R252, PT ;  /* 0x000000fc6f00720c */ /* 0x000fe40003f46270 */
[----:B------:R-:W-:Y:S02]  /*110a0*/  FSEL R54, R54, -INF , !P3 ;  /* 0xff80000036367808 */ /* 0x000fe40005800000 */
[----:B------:R-:W-:Y:S02]  /*110b0*/  FSEL R231, R247, -INF , !P6 ;  /* 0xff800000f7e77808 */ /* 0x000fe40007000000 */
[----:B------:R-:W-:Y:S02]  /*110c0*/  ISETP.GE.AND P6, PT, R111, R2, PT ;  /* 0x000000026f00720c */ /* 0x000fe40003fc6270 */
[----:B------:R-:W-:-:S02]  /*110d0*/  FSEL R111, R60, -INF , !P1 ;  /* 0xff8000003c6f7808 */ /* 0x000fc40004800000 */
[----:B------:R-:W-:Y:S02]  /*110e0*/  FSEL R60, R54, -INF , !P2 ;  /* 0xff800000363c7808 */ /* 0x000fe40005000000 */
[----:B------:R-:W-:Y:S02]  /*110f0*/  ISETP.GT.AND P2, PT, R104, R242, PT ;  /* 0x000000f26800720c */ /* 0x000fe40003f44270 */
[C---:B------:R-:W-:Y:S02]  /*11100*/  ISETP.GE.AND P1, PT, R242.reuse, R3, PT ;  /* 0x00000003f200720c */ /* 0x040fe40003f26270 */
[----:B------:R-:W-:Y:S02]  /*11110*/  ISETP.GE.AND P3, PT, R242, R252, PT ;  /* 0x000000fcf200720c */ /* 0x000fe40003f66270 */
[----:B------:R-:W-:Y:S02]  /*11120*/  FSEL R55, R55, -INF , !P2 ;  /* 0xff80000037377808 */ /* 0x000fe40005000000 */
[----:B------:R-:W-:-:S02]  /*11130*/  FSEL R58, R56, -INF , !P1 ;  /* 0xff800000383a7808 */ /* 0x000fc40004800000 */
[----:B------:R-:W-:Y:S02]  /*11140*/  ISETP.GE.AND P1, PT, R241, R3, PT ;  /* 0x00000003f100720c */ /* 0x000fe40003f26270 */
[----:B------:R-:W-:Y:S02]  /*11150*/  FSEL R59, R55, -INF , !P3 ;  /* 0xff800000373b7808 */ /* 0x000fe40005800000 */
[----:B------:R-:W-:Y:S02]  /*11160*/  ISETP.GT.AND P3, PT, R104, R241, PT ;  /* 0x000000f16800720c */ /* 0x000fe40003f64270 */
[----:B------:R-:W-:Y:S02]  /*11170*/  FSEL R56, R57, -INF , !P5 ;  /* 0xff80000039387808 */ /* 0x000fe40006800000 */
[----:B------:R-:W-:Y:S02]  /*11180*/  FSEL R57, R46, -INF , !P1 ;  /* 0xff8000002e397808 */ /* 0x000fe40004800000 */
[----:B------:R-:W-:-:S02]  /*11190*/  ISETP.GE.AND P2, PT, R241, R252, PT ;  /* 0x000000fcf100720c */ /* 0x000fc40003f46270 */
[----:B------:R-:W-:Y:S02]  /*111a0*/  FSEL R46, R50, -INF , !P3 ;  /* 0xff800000322e7808 */ /* 0x000fe40005800000 */
[----:B------:R-:W-:Y:S02]  /*111b0*/  FSEL R64, R245, -INF , !P6 ;  /* 0xff800000f5407808 */ /* 0x000fe40007000000 */
[----:B------:R-:W-:Y:S02]  /*111c0*/  ISETP.GE.AND P6, PT, R242, R2, PT ;  /* 0x00000002f200720c */ /* 0x000fe40003fc6270 */
[----:B------:R-:W-:Y:S02]  /*111d0*/  FSEL R46, R46, -INF , !P2 ;  /* 0xff8000002e2e7808 */ /* 0x000fe40005000000 */
[----:B------:R-:W-:Y:S02]  /*111e0*/  ISETP.GT.AND P2, PT, R104, R37, PT ;  /* 0x000000256800720c */ /* 0x000fe40003f44270 */
[----:B------:R-:W-:-:S02]  /*111f0*/  FSEL R63, R244, -INF , !P6 ;  /* 0xff800000f43f7808 */ /* 0x000fc40007000000 */
[C---:B------:R-:W-:Y:S02]  /*11200*/  ISETP.GE.AND P6, PT, R241.reuse, R2, PT ;  /* 0x00000002f100720c */ /* 0x040fe40003fc6270 */
[----:B------:R-:W-:Y:S02]  /*11210*/  ISETP.GE.AND P5, PT, R241, R0, PT ;  /* 0x00000000f100720c */ /* 0x000fe40003fa6270 */
[----:B------:R-:W-:Y:S02]  /*11220*/  ISETP.GE.AND P3, PT, R37, R252, PT ;  /* 0x000000fc2500720c */ /* 0x000fe40003f66270 */
[----:B------:R-:W-:Y:S02]  /*11230*/  FSEL R51, R51, -INF , !P2 ;  /* 0xff80000033337808 */ /* 0x000fe40005000000 */
[----:B------:R-:W-:Y:S02]  /*11240*/  ISETP.GE.AND P1, PT, R37, R3, PT ;  /* 0x000000032500720c */ /* 0x000fe40003f26270 */
[----:B------:R-:W-:-:S02]  /*11250*/  FSEL R54, R240, -INF , !P6 ;  /* 0xff800000f0367808 */ /* 0x000fc40007000000 */
[----:B------:R-:W-:Y:S02]  /*11260*/  ISETP.GE.AND P6, PT, R37, R2, PT ;  /* 0x000000022500720c */ /* 0x000fe40003fc6270 */
[----:B------:R-:W-:Y:S02]  /*11270*/  FSEL R42, R42, -INF , !P5 ;  /* 0xff8000002a2a7808 */ /* 0x000fe40006800000 */
[----:B------:R-:W-:Y:S02]  /*11280*/  FSEL R55, R51, -INF , !P3 ;  /* 0xff80000033377808 */ /* 0x000fe40005800000 */
[----:B------:R-:W-:Y:S02]  /*11290*/  ISETP.GE.AND P5, PT, R37, R0, PT ;  /* 0x000000002500720c */ /* 0x000fe40003fa6270 */
[----:B------:R-:W-:Y:S02]  /*112a0*/  ISETP.GT.AND P3, PT, R104, R238, PT ;  /* 0x000000ee6800720c */ /* 0x000fe40003f64270 */
[----:B------:R-:W-:-:S02]  /*112b0*/  FSEL R37, R47, -INF , !P1 ;  /* 0xff8000002f257808 */ /* 0x000fc40004800000 */
[----:B------:R-:W-:Y:S02]  /*112c0*/  FSEL R47, R36, -INF , !P6 ;  /* 0xff800000242f7808 */ /* 0x000fe40007000000 */
[C---:B------:R-:W-:Y:S02]  /*112d0*/  ISETP.GE.AND P6, PT, R238.reuse, R2, PT ;  /* 0x00000002ee00720c */ /* 0x040fe40003fc6270 */
[----:B------:R-:W-:Y:S02]  /*112e0*/  ISETP.GE.AND P2, PT, R238, R252, PT ;  /* 0x000000fcee00720c */ /* 0x000fe40003f46270 */
[----:B------:R-:W-:Y:S02]  /*112f0*/  FSEL R44, R44, -INF , !P3 ;  /* 0xff8000002c2c7808 */ /* 0x000fe40005800000 */
[----:B------:R-:W-:Y:S02]  /*11300*/  FSEL R51, R122, -INF , !P6 ;  /* 0xff8000007a337808 */ /* 0x000fe40007000000 */
[----:B------:R-:W-:-:S02]  /*11310*/  ISETP.GE.AND P6, PT, R78, R2, PT ;  /* 0x000000024e00720c */ /* 0x000fc40003fc6270 */
[----:B------:R-:W-:Y:S02]  /*11320*/  FSEL R44, R44, -INF , !P2 ;  /* 0xff8000002c2c7808 */ /* 0x000fe40005000000 */
[-C--:B------:R-:W-:Y:S02]  /*11330*/  ISETP.GE.AND P1, PT, R238, R3.reuse, PT ;  /* 0x00000003ee00720c */ /* 0x080fe40003f26270 */
[----:B------:R-:W-:Y:S02]  /*11340*/  ISETP.GT.AND P2, PT, R104, R78, PT ;  /* 0x0000004e6800720c */ /* 0x000fe40003f44270 */
[----:B------:R-:W-:Y:S02]  /*11350*/  FSEL R36, R70, -INF , !P5 ;  /* 0xff80000046247808 */ /* 0x000fe40006800000 */
[----:B------:R-:W-:Y:S01]  /*11360*/  ISETP.GE.AND P5, PT, R238, R0, PT ;  /* 0x00000000ee00720c */ /* 0x000fe20003fa6270 */
[----:B------:R-:W-:Y:S01]  /*11370*/  IMAD.IADD R90, R71, 0x1, -R90 ;  /* 0x00000001475a7824 */ /* 0x000fe200078e0a5a */
[----:B------:R-:W-:Y:S01]  /*11380*/  FSEL R62, R43, -INF , !P6 ;  /* 0xff8000002b3e7808 */ /* 0x000fe20007000000 */
[----:B------:R-:W-:Y:S01]  /*11390*/  IMAD.IADD R85, R71, 0x1, -R85 ;  /* 0x0000000147557824 */ /* 0x000fe200078e0a55 */
[----:B------:R-:W-:Y:S01]  /*113a0*/  FSEL R53, R53, -INF , !P1 ;  /* 0xff80000035357808 */ /* 0x000fe20004800000 */
[C---:B------:R-:W-:Y:S01]  /*113b0*/  IMAD.IADD R82, R71.reuse, 0x1, -R82 ;  /* 0x0000000147527824 */ /* 0x040fe200078e0a52 */
[C---:B------:R-:W-:Y:S01]  /*113c0*/  ISETP.GE.AND P3, PT, R78.reuse, R252, PT ;  /* 0x000000fc4e00720c */ /* 0x040fe20003f66270 */
[----:B------:R-:W-:Y:S01]  /*113d0*/  IMAD.IADD R34, R71, 0x1, -R34 ;  /* 0x0000000147227824 */ /* 0x000fe200078e0a22 */
[----:B------:R-:W-:Y:S01]  /*113e0*/  FSEL R43, R45, -INF , !P2 ;  /* 0xff8000002d2b7808 */ /* 0x000fe20005000000 */
[----:B------:R-:W-:Y:S01]  /*113f0*/  IMAD.IADD R32, R71, 0x1, -R32 ;  /* 0x0000000147207824 */ /* 0x000fe200078e0a20 */
[----:B------:R-:W-:Y:S01]  /*11400*/  ISETP.GE.AND P1, PT, R78, R3, PT ;  /* 0x000000034e00720c */ /* 0x000fe20003f26270 */
[----:B------:R1:W5:Y:S01]  /*11410*/  LDL.LU R70, [R1+0x84] ;  /* 0x0000840001467983 */ /* 0x0003620000300800 */
[----:B------:R-:W-:-:S02]  /*11420*/  FSEL R50, R249, -INF , !P5 ;  /* 0xff800000f9327808 */ /* 0x000fc40006800000 */
[----:B------:R-:W-:Y:S02]  /*11430*/  ISETP.GE.AND P5, PT, R78, R0, PT ;  /* 0x000000004e00720c */ /* 0x000fe40003fa6270 */
[----:B------:R-:W-:Y:S02]  /*11440*/  FSEL R43, R43, -INF , !P3 ;  /* 0xff8000002b2b7808 */ /* 0x000fe40005800000 */
[----:B------:R-:W-:Y:S02]  /*11450*/  FSEL R52, R52, -INF , !P1 ;  /* 0xff80000034347808 */ /* 0x000fe40004800000 */
[----:B------:R-:W-:Y:S02]  /*11460*/  ISETP.GT.AND P3, PT, R104, R41, PT ;  /* 0x000000296800720c */ /* 0x000fe40003f64270 */
[C---:B------:R-:W-:Y:S02]  /*11470*/  ISETP.GE.AND P1, PT, R41.reuse, R3, PT ;  /* 0x000000032900720c */ /* 0x040fe40003f26270 */
[----:B------:R-:W-:-:S02]  /*11480*/  ISETP.GE.AND P6, PT, R41, R2, PT ;  /* 0x000000022900720c */ /* 0x000fc40003fc6270 */
[----:B------:R-:W-:Y:S02]  /*11490*/  FSEL R45, R246, -INF , !P5 ;  /* 0xff800000f62d7808 */ /* 0x000fe40006800000 */
[C---:B------:R-:W-:Y:S02]  /*114a0*/  ISETP.GE.AND P5, PT, R41.reuse, R0, PT ;  /* 0x000000002900720c */ /* 0x040fe40003fa6270 */
[----:B------:R-:W-:Y:S02]  /*114b0*/  ISETP.GE.AND P2, PT, R41, R252, PT ;  /* 0x000000fc2900720c */ /* 0x000fe40003f46270 */
[----:B------:R-:W-:Y:S02]  /*114c0*/  FSEL R40, R40, -INF , !P3 ;  /* 0xff80000028287808 */ /* 0x000fe40005800000 */
[----:B------:R-:W-:Y:S02]  /*114d0*/  FSEL R41, R48, -INF , !P1 ;  /* 0xff80000030297808 */ /* 0x000fe40004800000 */
[----:B------:R-:W-:-:S02]  /*114e0*/  FSEL R48, R39, -INF , !P6 ;  /* 0xff80000027307808 */ /* 0x000fc40007000000 */
[----:B------:R-:W-:Y:S02]  /*114f0*/  FSEL R39, R25, -INF , !P5 ;  /* 0xff80000019277808 */ /* 0x000fe40006800000 */
[----:B------:R-:W-:Y:S02]  /*11500*/  FSEL R25, R40, -INF , !P2 ;  /* 0xff80000028197808 */ /* 0x000fe40005000000 */
[----:B------:R-:W-:Y:S02]  /*11510*/  ISETP.GT.AND P2, PT, R104, R38, PT ;  /* 0x000000266800720c */ /* 0x000fe40003f44270 */
[C---:B------:R-:W-:Y:S02]  /*11520*/  ISETP.GE.AND P5, PT, R38.reuse, R0, PT ;  /* 0x000000002600720c */ /* 0x040fe40003fa6270 */
[----:B------:R-:W-:Y:S02]  /*11530*/  ISETP.GE.AND P3, PT, R38, R252, PT ;  /* 0x000000fc2600720c */ /* 0x000fe40003f66270 */
        /* <DEDUP_REMOVED lines=12> */
[----:B------:R-:W-:-:S02]  /*11600*/  FSEL R74, R126, -INF , !P3 ;  /* 0xff8000007e4a7808 */ /* 0x000fc40005800000 */
[----:B------:R-:W-:Y:S02]  /*11610*/  FSEL R122, R77, -INF , !P1 ;  /* 0xff8000004d7a7808 */ /* 0x000fe40004800000 */
[----:B------:R-:W-:Y:S02]  /*11620*/  ISETP.GE.AND P1, PT, R121, R3, PT ;  /* 0x000000037900720c */ /* 0x000fe40003f26270 */
[----:B------:R-:W-:Y:S02]  /*11630*/  FSEL R74, R74, -INF , !P2 ;  /* 0xff8000004a4a7808 */ /* 0x000fe40005000000 */
[----:B------:R-:W-:Y:S02]  /*11640*/  ISETP.GT.AND P2, PT, R104, R121, PT ;  /* 0x000000796800720c */ /* 0x000fe40003f44270 */
[----:B------:R-:W-:Y:S02]  /*11650*/  FSEL R118, R118, -INF , !P6 ;  /* 0xff80000076767808 */ /* 0x000fe40007000000 */
[----:B------:R-:W-:-:S02]  /*11660*/  FSEL R78, R239, -INF , !P5 ;  /* 0xff800000ef4e7808 */ /* 0x000fc40006800000 */
[C---:B------:R-:W-:Y:S02]  /*11670*/  ISETP.GE.AND P6, PT, R121.reuse, R2, PT ;  /* 0x000000027900720c */ /* 0x040fe40003fc6270 */
[C---:B------:R-:W-:Y:S02]  /*11680*/  ISETP.GE.AND P5, PT, R121.reuse, R0, PT ;  /* 0x000000007900720c */ /* 0x040fe40003fa6270 */
[----:B------:R-:W-:Y:S02]  /*11690*/  ISETP.GE.AND P3, PT, R121, R252, PT ;  /* 0x000000fc7900720c */ /* 0x000fe40003f66270 */
[----:B------:R-:W-:Y:S02]  /*116a0*/  FSEL R121, R73, -INF , !P1 ;  /* 0xff80000049797808 */ /* 0x000fe40004800000 */
[----:B------:R-:W-:-:S04]  /*116b0*/  FSEL R73, R125, -INF , !P2 ;  /* 0xff8000007d497808 */ /* 0x000fc80005000000 */
[----:B------:R-:W-:Y:S02]  /*116c0*/  FSEL R73, R73, -INF , !P3 ;  /* 0xff80000049497808 */ /* 0x000fe40005800000 */
[----:B------:R-:W-:Y:S02]  /*116d0*/  ISETP.GT.AND P3, PT, R104, R120, PT ;  /* 0x000000786800720c */ /* 0x000fe40003f64270 */
[----:B------:R-:W-:Y:S02]  /*116e0*/  ISETP.GE.AND P2, PT, R120, R252, PT ;  /* 0x000000fc7800720c */ /* 0x000fe40003f46270 */
[----:B------:R-:W-:Y:S02]  /*116f0*/  FSEL R80, R124, -INF , !P3 ;  /* 0xff8000007c507808 */ /* 0x000fe40005800000 */
[----:B------:R-:W-:Y:S02]  /*11700*/  ISETP.GE.AND P1, PT, R120, R3, PT ;  /* 0x000000037800720c */ /* 0x000fe40003f26270 */
[----:B------:R-:W-:-:S02]  /*11710*/  FSEL R127, R127, -INF , !P6 ;  /* 0xff8000007f7f7808 */ /* 0x000fc40007000000 */
[----:B------:R-:W-:Y:S02]  /*11720*/  FSEL R77, R237, -INF , !P5 ;  /* 0xff800000ed4d7808 */ /* 0x000fe40006800000 */
[C---:B------:R-:W-:Y:S02]  /*11730*/  ISETP.GE.AND P6, PT, R120.reuse, R2, PT ;  /* 0x000000027800720c */ /* 0x040fe40003fc6270 */
        /* <DEDUP_REMOVED lines=11> */
[----:B------:R-:W-:Y:S02]  /*117f0*/  FSEL R119, R68, -INF , !P1 ;  /* 0xff80000044777808 */ /* 0x000fe40004800000 */
[----:B------:R-:W-:Y:S01]  /*11800*/  ISETP.GE.AND P1, PT, R131, R3, PT ;  /* 0x000000038300720c */ /* 0x000fe20003f26270 */
[----:B------:R1:W5:Y:S01]  /*11810*/  LDL.LU R68, [R1+0x80] ;  /* 0x0000800001447983 */ /* 0x0003620000300800 */
[----:B------:R-:W-:Y:S02]  /*11820*/  FSEL R79, R79, -INF , !P3 ;  /* 0xff8000004f4f7808 */ /* 0x000fe40005800000 */
[----:B------:R-:W-:Y:S02]  /*11830*/  FSEL R125, R75, -INF , !P6 ;  /* 0xff8000004b7d7808 */ /* 0x000fe40007000000 */
[----:B------:R-:W-:-:S02]  /*11840*/  ISETP.GT.AND P3, PT, R104, R131, PT ;  /* 0x000000836800720c */ /* 0x000fc40003f64270 */
[----:B------:R-:W-:Y:S02]  /*11850*/  FSEL R75, R235, -INF , !P5 ;  /* 0xff800000eb4b7808 */ /* 0x000fe40006800000 */
[C---:B------:R-:W-:Y:S02]  /*11860*/  ISETP.GE.AND P6, PT, R131.reuse, R2, PT ;  /* 0x000000028300720c */ /* 0x040fe40003fc6270 */
[C---:B------:R-:W-:Y:S02]  /*11870*/  ISETP.GE.AND P5, PT, R131.reuse, R0, PT ;  /* 0x000000008300720c */ /* 0x040fe40003fa6270 */
[----:B------:R-:W-:Y:S02]  /*11880*/  ISETP.GE.AND P2, PT, R131, R252, PT ;  /* 0x000000fc8300720c */ /* 0x000fe40003f46270 */
[----:B------:R-:W-:Y:S02]  /*11890*/  FSEL R131, R113, -INF , !P1 ;  /* 0xff80000071837808 */ /* 0x000fe40004800000 */
[----:B------:R-:W-:-:S02]  /*118a0*/  FSEL R113, R116, -INF , !P3 ;  /* 0xff80000074717808 */ /* 0x000fc40005800000 */
[----:B------:R-:W-:Y:S02]  /*118b0*/  ISETP.GE.AND P1, PT, R197, R3, PT ;  /* 0x00000003c500720c */ /* 0x000fe40003f26270 */
[----:B------:R-:W-:Y:S02]  /*118c0*/  FSEL R113, R113, -INF , !P2 ;  /* 0xff80000071717808 */ /* 0x000fe40005000000 */
[----:B------:R-:W-:Y:S02]  /*118d0*/  IABS R129, R129 ;  /* 0x0000008100817213 */ /* 0x000fe40000000000 */
[----:B------:R-:W-:Y:S02]  /*118e0*/  ISETP.GT.AND P2, PT, R104, R197, PT ;  /* 0x000000c56800720c */ /* 0x000fe40003f44270 */
[----:B------:R-:W-:Y:S02]  /*118f0*/  FSEL R128, R112, -INF , !P1 ;  /* 0xff80000070807808 */ /* 0x000fe40004800000 */
[----:B------:R-:W-:-:S02]  /*11900*/  I2FP.F32.S32 R129, R129 ;  /* 0x0000008100817245 */ /* 0x000fc40000201400 */
[----:B------:R-:W-:Y:S02]  /*11910*/  ISETP.GE.AND P3, PT, R197, R252, PT ;  /* 0x000000fcc500720c */ /* 0x000fe40003f66270 */
[----:B------:R-:W-:Y:S02]  /*11920*/  FSEL R112, R117, -INF , !P2 ;  /* 0xff80000075707808 */ /* 0x000fe40005000000 */
[----:B------:R-:W-:Y:S01]  /*11930*/  FSEL R124, R226, -INF , !P6 ;  /* 0xff800000e27c7808 */ /* 0x000fe20007000000 */
[----:B------:R-:W-:Y:S01]  /*11940*/  FFMA.FTZ R26, R129, -UR6, R26 ;  /* 0x80000006811a7c23 */ /* 0x000fe2000801001a */
[----:B------:R-:W-:Y:S02]  /*11950*/  ISETP.GE.AND P6, PT, R197, R2, PT ;  /* 0x00000002c500720c */ /* 0x000fe40003fc6270 */
[----:B------:R-:W-:Y:S02]  /*11960*/  FSEL R112, R112, -INF , !P3 ;  /* 0xff80000070707808 */ /* 0x000fe40005800000 */
[----:B------:R-:W-:-:S02]  /*11970*/  IABS R103, R103 ;  /* 0x0000006700677213 */ /* 0x000fc40000000000 */
[----:B------:R-:W-:Y:S02]  /*11980*/  ISETP.GT.AND P3, PT, R104, R130, PT ;  /* 0x000000826800720c */ /* 0x000fe40003f64270 */
[----:B------:R-:W-:Y:S02]  /*11990*/  FSEL R123, R115, -INF , !P6 ;  /* 0xff800000737b7808 */ /* 0x000fe40007000000 */
[----:B------:R-:W-:Y:S02]  /*119a0*/  ISETP.GE.AND P6, PT, R130, R2, PT ;  /* 0x000000028200720c */ /* 0x000fe40003fc6270 */
[----:B------:R-:W-:Y:S02]  /*119b0*/  I2FP.F32.S32 R103, R103 ;  /* 0x0000006700677245 */ /* 0x000fe40000201400 */
[----:B------:R-:W-:Y:S02]  /*119c0*/  FSEL R116, R234, -INF , !P5 ;  /* 0xff800000ea747808 */ /* 0x000fe40006800000 */
[----:B------:R-:W-:-:S02]  /*119d0*/  ISETP.GE.AND P2, PT, R130, R252, PT ;  /* 0x000000fc8200720c */ /* 0x000fc40003f46270 */
[----:B------:R-:W-:Y:S02]  /*119e0*/  FSEL R26, R26, -INF , !P3 ;  /* 0xff8000001a1a7808 */ /* 0x000fe40005800000 */
[----:B------:R-:W-:Y:S01]  /*119f0*/  ISETP.GE.AND P5, PT, R197, R0, PT ;  /* 0x00000000c500720c */ /* 0x000fe20003fa6270 */
[----:B------:R-:W-:Y:S01]  /*11a00*/  FFMA.FTZ R27, R103, -UR6, R27 ;  /* 0x80000006671b7c23 */ /* 0x000fe2000801001b */
[----:B------:R-:W-:Y:S02]  /*11a10*/  ISETP.GE.AND P1, PT, R130, R3, PT ;  /* 0x000000038200720c */ /* 0x000fe40003f26270 */
[----:B------:R-:W-:Y:S02]  /*11a20*/  FSEL R129, R110, -INF , !P6 ;  /* 0xff8000006e817808 */ /* 0x000fe40007000000 */
[----:B------:R-:W-:Y:S02]  /*11a30*/  FSEL R110, R26, -INF , !P2 ;  /* 0xff8000001a6e7808 */ /* 0x000fe40005000000 */
[----:B------:R-:W-:-:S02]  /*11a40*/  IABS R94, R94 ;  /* 0x0000005e005e7213 */ /* 0x000fc40000000000 */
[----:B------:R-:W-:Y:S02]  /*11a50*/  FSEL R115, R230, -INF , !P5 ;  /* 0xff800000e6737808 */ /* 0x000fe40006800000 */
[----:B------:R-:W-:Y:S02]  /*11a60*/  ISETP.GT.AND P2, PT, R104, R114, PT ;  /* 0x000000726800720c */ /* 0x000fe40003f44270 */
[----:B------:R-:W-:Y:S02]  /*11a70*/  ISETP.GE.AND P5, PT, R130, R0, PT ;  /* 0x000000008200720c */ /* 0x000fe40003fa6270 */
[----:B------:R-:W-:Y:S02]  /*11a80*/  FSEL R130, R243, -INF , !P1 ;  /* 0xff800000f3827808 */ /* 0x000fe40004800000 */
[----:B------:R-:W-:Y:S02]  /*11a90*/  ISETP.GE.AND P1, PT, R114, R3, PT ;  /* 0x000000037200720c */ /* 0x000fe40003f26270 */
[----:B------:R-:W-:-:S02]  /*11aa0*/  I2FP.F32.S32 R94, R94 ;  /* 0x0000005e005e7245 */ /* 0x000fc40000201400 */
[----:B------:R-:W-:Y:S02]  /*11ab0*/  ISETP.GE.AND P3, PT, R114, R252, PT ;  /* 0x000000fc7200720c */ /* 0x000fe40003f66270 */
[----:B------:R-:W-:Y:S01]  /*11ac0*/  FSEL R27, R27, -INF , !P2 ;  /* 0xff8000001b1b7808 */ /* 0x000fe20005000000 */
[----:B------:R-:W-:Y:S01]  /*11ad0*/  FFMA.FTZ R22, R94, -UR6, R22 ;  /* 0x800000065e167c23 */ /* 0x000fe20008010016 */
[----:B------:R-:W-:Y:S02]  /*11ae0*/  FSEL R197, R109, -INF , !P1 ;  /* 0xff8000006dc57808 */ /* 0x000fe40004800000 */
[----:B------:R-:W-:Y:S02]  /*11af0*/  FSEL R109, R27, -INF , !P3 ;  /* 0xff8000001b6d7808 */ /* 0x000fe40005800000 */
[----:B------:R-:W-:Y:S02]  /*11b00*/  ISETP.GT.AND P3, PT, R104, R199, PT ;  /* 0x000000c76800720c */ /* 0x000fe40003f64270 */
[----:B------:R-:W-:-:S02]  /*11b10*/  IABS R84, R84 ;  /* 0x0000005400547213 */ /* 0x000fc40000000000 */
[----:B------:R-:W-:Y:S02]  /*11b20*/  FSEL R26, R22, -INF , !P3 ;  /* 0xff800000161a7808 */ /* 0x000fe40005800000 */
[----:B------:R-:W-:Y:S02]  /*11b30*/  I2FP.F32.S32 R22, R84 ;  /* 0x0000005400167245 */ /* 0x000fe40000201400 */
[----:B------:R-:W-:Y:S02]  /*11b40*/  ISETP.GE.AND P2, PT, R199, R252, PT ;  /* 0x000000fcc700720c */ /* 0x000fe40003f46270 */
[----:B------:R-:W-:Y:S01]  /*11b50*/  IABS R90, R90 ;  /* 0x0000005a005a7213 */ /* 0x000fe20000000000 */
[----:B------:R-:W-:Y:S01]  /*11b60*/  FFMA.FTZ R22, R22, -UR6, R23 ;  /* 0x8000000616167c23 */ /* 0x000fe20008010017 */
[----:B------:R-:W-:Y:S02]  /*11b70*/  FSEL R84, R26, -INF , !P2 ;  /* 0xff8000001a547808 */ /* 0x000fe40005000000 */
[----:B------:R-:W-:Y:S01]  /*11b80*/  ISETP.GT.AND P2, PT, R104, R201, PT ;  /* 0x000000c96800720c */ /* 0x000fe20003f44270 */
[----:B------:R-:W-:Y:S01]  /*11b90*/  IMAD.IADD R23, R71, 0x1, -R87 ;  /* 0x0000000147177824 */ /* 0x000fe200078e0a57 */
[----:B------:R-:W-:-:S02]  /*11ba0*/  I2FP.F32.S32 R90, R90 ;  /* 0x0000005a005a7245 */ /* 0x000fc40000201400 */
[----:B------:R-:W-:Y:S02]  /*11bb0*/  ISETP.GE.AND P3, PT, R201, R252, PT ;  /* 0x000000fcc900720c */ /* 0x000fe40003f66270 */
[----:B------:R-:W-:Y:S01]  /*11bc0*/  FSEL R22, R22, -INF , !P2 ;  /* 0xff80000016167808 */ /* 0x000fe20005000000 */
[----:B------:R-:W-:Y:S01]  /*11bd0*/  FFMA.FTZ R18, R90, -UR6, R18 ;  /* 0x800000065a127c23 */ /* 0x000fe20008010012 */
[----:B------:R-:W-:Y:S02]  /*11be0*/  FSEL R117, R228, -INF , !P5 ;  /* 0xff800000e4757808 */ /* 0x000fe40006800000 */
[----:B------:R-:W-:Y:S02]  /*11bf0*/  FSEL R87, R22, -INF , !P3 ;  /* 0xff80000016577808 */ /* 0x000fe40005800000 */
[----:B------:R-:W-:Y:S02]  /*11c00*/  IABS R23, R23 ;  /* 0x0000001700177213 */ /* 0x000fe40000000000 */
[----:B------:R-:W-:-:S02]  /*11c10*/  ISETP.GE.AND P6, PT, R114, R2, PT ;  /* 0x000000027200720c */ /* 0x000fc40003fc6270 */
[----:B------:R-:W-:Y:S02]  /*11c20*/  ISETP.GE.AND P5, PT, R114, R0, PT ;  /* 0x000000007200720c */ /* 0x000fe40003fa6270 */
[----:B------:R-:W-:Y:S01]  /*11c30*/  ISETP.GT.AND P3, PT, R104, R95, PT ;  /* 0x0000005f6800720c */ /* 0x000fe20003f64270 */
[----:B------:R-:W-:Y:S01]  /*11c40*/  IMAD.IADD R22, R71, 0x1, -R28 ;  /* 0x0000000147167824 */ /* 0x000fe200078e0a1c */
[----:B------:R-:W-:Y:S02]  /*11c50*/  I2FP.F32.S32 R23, R23 ;  /* 0x0000001700177245 */ /* 0x000fe40000201400 */
[----:B------:R-:W-:Y:S02]  /*11c60*/  ISETP.GE.AND P1, PT, R199, R3, PT ;  /* 0x00000003c700720c */ /* 0x000fe40003f26270 */
[----:B------:R-:W-:Y:S02]  /*11c70*/  FSEL R196, R196, -INF , !P6 ;  /* 0xff800000c4c47808 */ /* 0x000fe40007000000 */
[----:B------:R-:W-:-:S02]  /*11c80*/  FSEL R114, R227, -INF , !P5 ;  /* 0xff800000e3727808 */ /* 0x000fc40006800000 */
[----:B------:R-:W-:Y:S02]  /*11c90*/  ISETP.GE.AND P2, PT, R95, R252, PT ;  /* 0x000000fc5f00720c */ /* 0x000fe40003f46270 */
[----:B------:R-:W-:Y:S02]  /*11ca0*/  FSEL R18, R18, -INF , !P3 ;  /* 0xff80000012127808 */ /* 0x000fe40005800000 */
[C---:B------:R-:W-:Y:S02]  /*11cb0*/  ISETP.GE.AND P6, PT, R199.reuse, R2, PT ;  /* 0x00000002c700720c */ /* 0x040fe40003fc6270 */
[----:B------:R-:W-:Y:S01]  /*11cc0*/  ISETP.GE.AND P5, PT, R199, R0, PT ;  /* 0x00000000c700720c */ /* 0x000fe20003fa6270 */
[----:B------:R-:W-:Y:S01]  /*11cd0*/  FFMA.FTZ R19, R23, -UR6, R19 ;  /* 0x8000000617137c23 */ /* 0x000fe20008010013 */
[----:B------:R-:W-:Y:S02]  /*11ce0*/  FSEL R199, R233, -INF , !P1 ;  /* 0xff800000e9c77808 */ /* 0x000fe40004800000 */
[----:B------:R-:W-:-:S02]  /*11cf0*/  FSEL R28, R18, -INF , !P2 ;  /* 0xff800000121c7808 */ /* 0x000fc40005000000 */
[----:B------:R-:W-:Y:S02]  /*11d00*/  IABS R22, R22 ;  /* 0x0000001600167213 */ /* 0x000fe40000000000 */
[----:B------:R-:W-:Y:S02]  /*11d10*/  ISETP.GE.AND P1, PT, R201, R3, PT ;  /* 0x00000003c900720c */ /* 0x000fe40003f26270 */
[----:B------:R-:W-:Y:S02]  /*11d20*/  FSEL R198, R198, -INF , !P6 ;  /* 0xff800000c6c67808 */ /* 0x000fe40007000000 */
[----:B------:R-:W-:Y:S02]  /*11d30*/  FSEL R105, R105, -INF , !P5 ;  /* 0xff80000069697808 */ /* 0x000fe40006800000 */
[----:B------:R-:W-:Y:S02]  /*11d40*/  ISETP.GT.AND P2, PT, R104, R91, PT ;  /* 0x0000005b6800720c */ /* 0x000fe40003f44270 */
[----:B------:R-:W-:-:S02]  /*11d50*/  ISETP.GE.AND P6, PT, R201, R2, PT ;  /* 0x00000002c900720c */ /* 0x000fc40003fc6270 */
[----:B------:R-:W-:Y:S01]  /*11d60*/  ISETP.GE.AND P5, PT, R201, R0, PT ;  /* 0x00000000c900720c */ /* 0x000fe20003fa6270 */
[----:B------:R-:W-:Y:S01]  /*11d70*/  IMAD.IADD R18, R71, 0x1, -R29 ;  /* 0x0000000147127824 */ /* 0x000fe200078e0a1d */
[----:B------:R-:W-:Y:S02]  /*11d80*/  I2FP.F32.S32 R22, R22 ;  /* 0x0000001600167245 */ /* 0x000fe40000201400 */
[----:B------:R-:W-:Y:S02]  /*11d90*/  FSEL R201, R108, -INF , !P1 ;  /* 0xff8000006cc97808 */ /* 0x000fe40004800000 */
[----:B------:R-:W-:Y:S02]  /*11da0*/  ISETP.GE.AND P3, PT, R91, R252, PT ;  /* 0x000000fc5b00720c */ /* 0x000fe40003f66270 */
[----:B------:R-:W-:Y:S02]  /*11db0*/  FSEL R19, R19, -INF , !P2 ;  /* 0xff80000013137808 */ /* 0x000fe40005000000 */
[----:B------:R-:W-:-:S02]  /*11dc0*/  FSEL R200, R200, -INF , !P6 ;  /* 0xff800000c8c87808 */ /* 0x000fc40007000000 */
[----:B------:R-:W-:Y:S02]  /*11dd0*/  FSEL R108, R203, -INF , !P5 ;  /* 0xff800000cb6c7808 */ /* 0x000fe40006800000 */
[C---:B------:R-:W-:Y:S02]  /*11de0*/  ISETP.GE.AND P1, PT, R95.reuse, R3, PT ;  /* 0x000000035f00720c */ /* 0x040fe40003f26270 */
[C---:B------:R-:W-:Y:S02]  /*11df0*/  ISETP.GE.AND P6, PT, R95.reuse, R2, PT ;  /* 0x000000025f00720c */ /* 0x040fe40003fc6270 */
[----:B------:R-:W-:Y:S01]  /*11e00*/  ISETP.GE.AND P5, PT, R95, R0, PT ;  /* 0x000000005f00720c */ /* 0x000fe20003fa6270 */
[----:B------:R-:W-:Y:S01]  /*11e10*/  FFMA.FTZ R14, R22, -UR6, R14 ;  /* 0x80000006160e7c23 */ /* 0x000fe2000801000e */
[----:B------:R-:W-:Y:S02]  /*11e20*/  FSEL R29, R19, -INF , !P3 ;  /* 0xff800000131d7808 */ /* 0x000fe40005800000 */
[----:B------:R-:W-:-:S02]  /*11e30*/  IABS R18, R18 ;  /* 0x0000001200127213 */ /* 0x000fc40000000000 */
[----:B------:R-:W-:Y:S02]  /*11e40*/  ISETP.GT.AND P3, PT, R104, R83, PT ;  /* 0x000000536800720c */ /* 0x000fe40003f64270 */
[----:B------:R-:W-:Y:S02]  /*11e50*/  FSEL R203, R232, -INF , !P1 ;  /* 0xff800000e8cb7808 */ /* 0x000fe40004800000 */
[----:B------:R-:W-:Y:S02]  /*11e60*/  FSEL R202, R202, -INF , !P6 ;  /* 0xff800000caca7808 */ /* 0x000fe40007000000 */
[----:B------:R-:W-:Y:S02]  /*11e70*/  FSEL R94, R207, -INF , !P5 ;  /* 0xff800000cf5e7808 */ /* 0x000fe40006800000 */
[C---:B------:R-:W-:Y:S02]  /*11e80*/  ISETP.GE.AND P1, PT, R91.reuse, R3, PT ;  /* 0x000000035b00720c */ /* 0x040fe40003f26270 */
[----:B------:R-:W-:-:S02]  /*11e90*/  ISETP.GE.AND P6, PT, R91, R2, PT ;  /* 0x000000025b00720c */ /* 0x000fc40003fc6270 */
[----:B------:R-:W-:Y:S02]  /*11ea0*/  ISETP.GE.AND P5, PT, R91, R0, PT ;  /* 0x000000005b00720c */ /* 0x000fe40003fa6270 */
[----:B------:R-:W-:Y:S02]  /*11eb0*/  I2FP.F32.S32 R18, R18 ;  /* 0x0000001200127245 */ /* 0x000fe40000201400 */
[----:B------:R-:W-:Y:S02]  /*11ec0*/  ISETP.GE.AND P2, PT, R83, R252, PT ;  /* 0x000000fc5300720c */ /* 0x000fe40003f46270 */
[----:B------:R-:W-:Y:S02]  /*11ed0*/  FSEL R14, R14, -INF , !P3 ;  /* 0xff8000000e0e7808 */ /* 0x000fe40005800000 */
[----:B------:R-:W-:Y:S02]  /*11ee0*/  FSEL R207, R229, -INF , !P1 ;  /* 0xff800000e5cf7808 */ /* 0x000fe40004800000 */
[----:B------:R-:W-:-:S02]  /*11ef0*/  FSEL R206, R206, -INF , !P6 ;  /* 0xff800000cece7808 */ /* 0x000fc40007000000 */
[----:B------:R-:W-:Y:S01]  /*11f00*/  FSEL R95, R209, -INF , !P5 ;  /* 0xff800000d15f7808 */ /* 0x000fe20006800000 */
[----:B------:R-:W-:Y:S01]  /*11f10*/  FFMA.FTZ R15, R18, -UR6, R15 ;  /* 0x80000006120f7c23 */ /* 0x000fe2000801000f */
[C---:B------:R-:W-:Y:S02]  /*11f20*/  ISETP.GE.AND P1, PT, R83.reuse, R3, PT ;  /* 0x000000035300720c */ /* 0x040fe40003f26270 */
[C---:B------:R-:W-:Y:S02]  /*11f30*/  ISETP.GE.AND P6, PT, R83.reuse, R2, PT ;  /* 0x000000025300720c */ /* 0x040fe40003fc6270 */
[----:B------:R-:W-:Y:S02]  /*11f40*/  ISETP.GE.AND P5, PT, R83, R0, PT ;  /* 0x000000005300720c */ /* 0x000fe40003fa6270 */
[----:B------:R-:W-:Y:S02]  /*11f50*/  FSEL R83, R14, -INF , !P2 ;  /* 0xff8000000e537808 */ /* 0x000fe40005000000 */
[----:B------:R-:W-:-:S02]  /*11f60*/  IABS R85, R85 ;  /* 0x0000005500557213 */ /* 0x000fc40000000000 */
[----:B------:R-:W-:Y:S01]  /*11f70*/  ISETP.GT.AND P2, PT, R104, R89, PT ;  /* 0x000000596800720c */ /* 0x000fe20003f44270 */
[----:B------:R-:W-:Y:S01]  /*11f80*/  IMAD.IADD R14, R71, 0x1, -R86 ;  /* 0x00000001470e7824 */ /* 0x000fe200078e0a56 */
[----:B------:R-:W-:Y:S02]  /*11f90*/  I2FP.F32.S32 R85, R85 ;  /* 0x0000005500557245 */ /* 0x000fe40000201400 */
[----:B------:R-:W-:Y:S02]  /*11fa0*/  ISETP.GE.AND P3, PT, R89, R252, PT ;  /* 0x000000fc5900720c */ /* 0x000fe40003f66270 */
[----:B------:R-:W-:Y:S01]  /*11fb0*/  FSEL R15, R15, -INF , !P2 ;  /* 0xff8000000f0f7808 */ /* 0x000fe20005000000 */
[----:B------:R-:W-:Y:S01]  /*11fc0*/  FFMA.FTZ R10, R85, -UR6, R10 ;  /* 0x80000006550a7c23 */ /* 0x000fe2000801000a */
[----:B------:R-:W-:Y:S02]  /*11fd0*/  IABS R14, R14 ;  /* 0x0000000e000e7213 */ /* 0x000fe40000000000 */
[----:B------:R-:W-:-:S02]  /*11fe0*/  FSEL R86, R15, -INF , !P3 ;  /* 0xff8000000f567808 */ /* 0x000fc40005800000 */
[----:B------:R-:W-:Y:S02]  /*11ff0*/  FSEL R209, R97, -INF , !P1 ;  /* 0xff80000061d17808 */ /* 0x000fe40004800000 */
[----:B------:R-:W-:Y:S02]  /*12000*/  ISETP.GT.AND P3, PT, R104, R88, PT ;  /* 0x000000586800720c */ /* 0x000fe40003f64270 */
        /* <DEDUP_REMOVED lines=17> */
[----:B------:R-:W-:Y:S02]  /*12120*/  ISETP.GT.AND P2, PT, R104, R67, PT ;  /* 0x000000436800720c */ /* 0x000fe40003f44270 */
        /* <DEDUP_REMOVED lines=8> */
[C---:B------:R-:W-:Y:S02]  /*121b0*/  ISETP.GE.AND P6, PT, R67.reuse, R2, PT ;  /* 0x000000024300720c */ /* 0x040fe40003fc6270 */
[----:B------:R-:W-:Y:S02]  /*121c0*/  FSEL R100, R100, -INF , !P5 ;  /* 0xff80000064647808 */ /* 0x000fe40006800000 */
[----:B------:R-:W-:Y:S02]  /*121d0*/  ISETP.GE.AND P5, PT, R67, R0, PT ;  /* 0x000000004300720c */ /* 0x000fe40003fa6270 */
[----:B------:R-:W-:-:S02]  /*121e0*/  I2FP.F32.S32 R34, R34 ;  /* 0x0000002200227245 */ /* 0x000fc40000201400 */
[----:B------:R-:W-:Y:S02]  /*121f0*/  ISETP.GE.AND P2, PT, R66, R252, PT ;  /* 0x000000fc4200720c */ /* 0x000fe40003f46270 */
[----:B------:R-:W-:Y:S02]  /*12200*/  FSEL R6, R6, -INF , !P3 ;  /* 0xff80000006067808 */ /* 0x000fe40005800000 */
[----:B------:R-:W-:Y:S02]  /*12210*/  FSEL R213, R213, -INF , !P1 ;  /* 0xff800000d5d57808 */ /* 0x000fe40004800000 */
[----:B------:R-:W-:Y:S02]  /*12220*/  FSEL R214, R214, -INF , !P6 ;  /* 0xff800000d6d67808 */ /* 0x000fe40007000000 */
[----:B------:R-:W-:Y:S02]  /*12230*/  ISETP.GE.AND P1, PT, R67, R3, PT ;  /* 0x000000034300720c */ /* 0x000fe40003f26270 */
[----:B------:R-:W-:-:S02]  /*12240*/  ISETP.GE.AND P6, PT, R66, R2, PT ;  /* 0x000000024200720c */ /* 0x000fc40003fc6270 */
[----:B------:R-:W-:Y:S01]  /*12250*/  FSEL R103, R224, -INF , !P5 ;  /* 0xff800000e0677808 */ /* 0x000fe20006800000 */
[----:B------:R-:W-:Y:S01]  /*12260*/  FFMA.FTZ R7, R34, -UR6, R7 ;  /* 0x8000000622077c23 */ /* 0x000fe20008010007 */
[----:B------:R-:W-:Y:S02]  /*12270*/  ISETP.GE.AND P5, PT, R66, R0, PT ;  /* 0x000000004200720c */ /* 0x000fe40003fa6270 */
[----:B------:R-:W-:Y:S02]  /*12280*/  FSEL R82, R6, -INF , !P2 ;  /* 0xff80000006527808 */ /* 0x000fe40005000000 */
[----:B------:R-:W-:Y:S02]  /*12290*/  IABS R32, R32 ;  /* 0x0000002000207213 */ /* 0x000fe40000000000 */
[----:B------:R-:W-:Y:S02]  /*122a0*/  ISETP.GT.AND P2, PT, R104, R35, PT ;  /* 0x000000236800720c */ /* 0x000fe40003f44270 */
[----:B------:R-:W-:-:S02]  /*122b0*/  FSEL R215, R215, -INF , !P1 ;  /* 0xff800000d7d77808 */ /* 0x000fc40004800000 */
[----:B------:R-:W-:Y:S02]  /*122c0*/  FSEL R216, R216, -INF , !P6 ;  /* 0xff800000d8d87808 */ /* 0x000fe40007000000 */
[----:B------:R-:W-:Y:S02]  /*122d0*/  ISETP.GE.AND P1, PT, R66, R3, PT ;  /* 0x000000034200720c */ /* 0x000fe40003f26270 */
[C---:B------:R-:W-:Y:S02]  /*122e0*/  ISETP.GE.AND P6, PT, R35.reuse, R2, PT ;  /* 0x000000022300720c */ /* 0x040fe40003fc6270 */
[----:B------:R-:W-:Y:S02]  /*122f0*/  FSEL R96, R96, -INF , !P5 ;  /* 0xff80000060607808 */ /* 0x000fe40006800000 */
[----:B------:R-:W-:Y:S02]  /*12300*/  ISETP.GE.AND P5, PT, R35, R0, PT ;  /* 0x000000002300720c */ /* 0x000fe40003fa6270 */
[----:B------:R-:W-:-:S02]  /*12310*/  I2FP.F32.S32 R32, R32 ;  /* 0x0000002000207245 */ /* 0x000fc40000201400 */
[----:B------:R-:W-:Y:S02]  /*12320*/  ISETP.GE.AND P3, PT, R35, R252, PT ;  /* 0x000000fc2300720c */ /* 0x000fe40003f66270 */
[----:B------:R-:W-:Y:S02]  /*12330*/  FSEL R7, R7, -INF , !P2 ;  /* 0xff80000007077808 */ /* 0x000fe40005000000 */
[----:B------:R-:W-:Y:S02]  /*12340*/  FSEL R217, R217, -INF , !P1 ;  /* 0xff800000d9d97808 */ /* 0x000fe40004800000 */
[----:B------:R-:W-:Y:S01]  /*12350*/  FSEL R218, R218, -INF , !P6 ;  /* 0xff800000dada7808 */ /* 0x000fe20007000000 */
[----:B------:R-:W-:Y:S01]  /*12360*/  FFMA.FTZ R106, R32, -UR6, R106 ;  /* 0x80000006206a7c23 */ /* 0x000fe2000801006a */
[----:B------:R-:W-:Y:S02]  /*12370*/  ISETP.GE.AND P1, PT, R35, R3, PT ;  /* 0x000000032300720c */ /* 0x000fe40003f26270 */
[----:B------:R-:W-:-:S02]  /*12380*/  ISETP.GE.AND P6, PT, R33, R2, PT ;  /* 0x000000022100720c */ /* 0x000fc40003fc6270 */
[----:B------:R-:W-:Y:S02]  /*12390*/  FSEL R98, R98, -INF , !P5 ;  /* 0xff80000062627808 */ /* 0x000fe40006800000 */
[----:B------:R-:W-:Y:S02]  /*123a0*/  ISETP.GE.AND P5, PT, R33, R0, PT ;  /* 0x000000002100720c */ /* 0x000fe40003fa6270 */
[----:B------:R-:W-:Y:S02]  /*123b0*/  FSEL R85, R7, -INF , !P3 ;  /* 0xff80000007557808 */ /* 0x000fe40005800000 */
[----:B------:R-:W-:Y:S02]  /*123c0*/  ISETP.GT.AND P3, PT, R104, R33, PT ;  /* 0x000000216800720c */ /* 0x000fe40003f64270 */
[----:B------:R-:W-:Y:S02]  /*123d0*/  FSEL R220, R220, -INF , !P1 ;  /* 0xff800000dcdc7808 */ /* 0x000fe40004800000 */
[----:B------:R-:W-:-:S02]  /*123e0*/  FSEL R222, R222, -INF , !P6 ;  /* 0xff800000dede7808 */ /* 0x000fc40007000000 */
[-C--:B------:R-:W-:Y:S02]  /*123f0*/  ISETP.GE.AND P1, PT, R33, R3.reuse, PT ;  /* 0x000000032100720c */ /* 0x080fe40003f26270 */
[----:B------:R-:W-:Y:S02]  /*12400*/  ISETP.GE.AND P6, PT, R30, R3, PT ;  /* 0x000000031e00720c */ /* 0x000fe40003fc6270 */
[----:B------:R-:W-:Y:S01]  /*12410*/  FSEL R102, R102, -INF , !P5 ;  /* 0xff80000066667808 */ /* 0x000fe20006800000 */
[----:B------:R1:W5:Y:S01]  /*12420*/  LDL.LU R3, [R1+0x7c] ;  /* 0x00007c0001037983 */ /* 0x0003620000300800 */
[----:B------:R-:W-:Y:S02]  /*12430*/  FSEL R90, R106, -INF , !P3 ;  /* 0xff8000006a5a7808 */ /* 0x000fe40005800000 */
[C---:B------:R-:W-:Y:S02]  /*12440*/  ISETP.GE.AND P5, PT, R30.reuse, R2, PT ;  /* 0x000000021e00720c */ /* 0x040fe40003fa6270 */
[----:B------:R1:W5:Y:S01]  /*12450*/  LDL.LU R2, [R1+0x78] ;  /* 0x0000780001027983 */ /* 0x0003620000300800 */
[----:B------:R-:W-:-:S03]  /*12460*/  ISETP.GE.AND P3, PT, R30, R0, PT ;  /* 0x000000001e00720c */ /* 0x000fc60003f66270 */
[----:B------:R1:W5:Y:S01]  /*12470*/  LDL.LU R0, [R1+0x74] ;  /* 0x0000740001007983 */ /* 0x0003620000300800 */
[----:B------:R-:W-:Y:S01]  /*12480*/  ISETP.GE.AND P2, PT, R33, R252, PT ;  /* 0x000000fc2100720c */ /* 0x000fe20003f46270 */
[----:B------:R-:W-:-:S03]  /*12490*/  IMAD.IADD R31, R71, 0x1, -R31 ;  /* 0x00000001471f7824 */ /* 0x000fc600078e0a1f */
[----:B------:R-:W-:Y:S02]  /*124a0*/  FSEL R90, R90, -INF , !P2 ;  /* 0xff8000005a5a7808 */ /* 0x000fe40005000000 */
[----:B------:R-:W-:Y:S02]  /*124b0*/  ISETP.GE.AND P2, PT, R30, R252, PT ;  /* 0x000000fc1e00720c */ /* 0x000fe40003f46270 */
[----:B------:R-:W2:Y:S01]  /*124c0*/  S2R R252, SR_TID.X ;  /* 0x0000000000fc7919 */ /* 0x000ea20000002100 */
[----:B------:R-:W-:Y:S01]  /*124d0*/  IABS R31, R31 ;  /* 0x0000001f001f7213 */ /* 0x000fe20000000000 */
[----:B------:R-:W-:-:S03]  /*124e0*/  UIADD3 UR28, UPT, UPT, UR18, -0x2, URZ ;  /* 0xfffffffe121c7890 */ /* 0x000fc6000fffe0ff */
[----:B------:R-:W-:Y:S01]  /*124f0*/  I2FP.F32.S32 R31, R31 ;  /* 0x0000001f001f7245 */ /* 0x000fe20000201400 */
[----:B------:R-:W-:Y:S01]  /*12500*/  UISETP.GT.U32.AND UP0, UPT, UR28, UR15, UPT ;  /* 0x0000000f1c00728c */ /* 0x000fe2000bf04070 */
[----:B------:R-:W-:Y:S02]  /*12510*/  FSEL R219, R219, -INF , !P1 ;  /* 0xff800000dbdb7808 */ /* 0x000fe40004800000 */
[----:B------:R-:W-:Y:S01]  /*12520*/  ISETP.GT.AND P1, PT, R104, R30, PT ;  /* 0x0000001e6800720c */ /* 0x000fe20003f24270 */
[----:B------:R-:W-:Y:S01]  /*12530*/  FFMA.FTZ R107, R31, -UR6, R107 ;  /* 0x800000061f6b7c23 */ /* 0x000fe2000801006b */
[----:B------:R-:W-:-:S04]  /*12540*/  FSEL R223, R223, -INF , !P6 ;  /* 0xff800000dfdf7808 */ /* 0x000fc80007000000 */
[----:B------:R-:W-:Y:S02]  /*12550*/  FSEL R89, R107, -INF , !P1 ;  /* 0xff8000006b597808 */ /* 0x000fe40004800000 */
[----:B------:R-:W-:Y:S02]  /*12560*/  FSEL R221, R221, -INF , !P5 ;  /* 0xff800000dddd7808 */ /* 0x000fe40006800000 */
[----:B------:R-:W-:Y:S02]  /*12570*/  FSEL R101, R101, -INF , !P3 ;  /* 0xff80000065657808 */ /* 0x000fe40005800000 */
[----:B------:R-:W-:Y:S01]  /*12580*/  FSEL R89, R89, -INF , !P2 ;  /* 0xff80000059597808 */ /* 0x000fe20005000000 */
[----:B-1----:R-:W-:Y:S06]  /*12590*/  BRA.U !UP0, `(.L_x_1051) ;  /* 0x00000009083c7547 */ /* 0x002fec000b800000 */
[----:B------:R-:W3:Y:S04]  /*125a0*/  LDL R247, [R1+0x1c] ;  /* 0x00001c0001f77983 */ /* 0x000ee80000100800 */
[----:B------:R-:W4:Y:S04]  /*125b0*/  LDL R250, [R1+0x18] ;  /* 0x0000180001fa7983 */ /* 0x000f280000100800 */
[----:B------:R-:W2:Y:S01]  /*125c0*/  LDL R248, [R1+0x20] ;  /* 0x0000200001f87983 */ /* 0x000ea20000100800 */
[----:B------:R-:W-:Y:S01]  /*125d0*/  IMAD.U32 R11, RZ, RZ, UR18 ;  /* 0x00000012ff0b7e24 */ /* 0x000fe2000f8e00ff */
[----:B------:R-:W-:Y:S01]  /*125e0*/  MOV R7, UR18 ;  /* 0x0000001200077c02 */ /* 0x000fe20008000f00 */
[----:B------:R-:W-:Y:S01]  /*125f0*/  IMAD.U32 R6, RZ, RZ, UR18 ;  /* 0x00000012ff067e24 */ /* 0x000fe2000f8e00ff */
[----:B------:R-:W-:Y:S01]  /*12600*/  BSSY.RECONVERGENT B0, `(.L_x_1052) ;  /* 0x0000087000007945 */ /* 0x000fe20003800200 */
[----:B------:R-:W-:Y:S01]  /*12610*/  @!P0 VIADD R11, R11, 0xfffffffd ;  /* 0xfffffffd0b0b8836 */ /* 0x000fe20000000000 */
[----:B------:R-:W-:Y:S01]  /*12620*/  @!P0 IADD3 R7, PT, PT, R7, -0x3, RZ ;  /* 0xfffffffd07078810 */ /* 0x000fe20007ffe0ff */
[----:B------:R-:W-:-:S02]  /*12630*/  @!P0 VIADD R6, R6, 0xfffffffd ;  /* 0xfffffffd06068836 */ /* 0x000fc40000000000 */
[----:B------:R-:W-:-:S04]  /*12640*/  @!P0 IMAD.WIDE.U32 R14, R11, UR10, RZ ;  /* 0x0000000a0b0e8c25 */ /* 0x000fc8000f8e00ff */
[----:B------:R-:W-:-:S04]  /*12650*/  @!P0 IMAD.WIDE.U32 R18, R6, UR10, RZ ;  /* 0x0000000a06128c25 */ /* 0x000fc8000f8e00ff */
[----:B------:R-:W-:Y:S01]  /*12660*/  @!P0 IMAD R11, R11, UR11, R15 ;  /* 0x0000000b0b0b8c24 */ /* 0x000fe2000f8e020f */
[----:B------:R-:W-:Y:S01]  /*12670*/  @!P0 SHF.L.U32 R10, R18, 0x7, RZ ;  /* 0x00000007120a8819 */ /* 0x000fe200000006ff */
[----:B------:R-:W-:Y:S02]  /*12680*/  IMAD.U32 R30, RZ, RZ, UR18 ;  /* 0x00000012ff1e7e24 */ /* 0x000fe4000f8e00ff */
[----:B------:R-:W-:Y:S02]  /*12690*/  @!P0 IMAD R19, R6, UR11, R19 ;  /* 0x0000000b06138c24 */ /* 0x000fe4000f8e0213 */
[----:B------:R-:W-:Y:S02]  /*126a0*/  @!P0 VIADD R30, R30, 0xfffffffd ;  /* 0xfffffffd1e1e8836 */ /* 0x000fe40000000000 */
[----:B------:R-:W-:Y:S01]  /*126b0*/  @!P0 IMAD.WIDE.U32 R32, R7, UR10, RZ ;  /* 0x0000000a07208c25 */ /* 0x000fe2000f8e00ff */
[----:B------:R-:W-:-:S03]  /*126c0*/  @!P0 SHF.L.U64.HI R19, R18, 0x7, R19 ;  /* 0x0000000712138819 */ /* 0x000fc60000010213 */
[----:B------:R-:W-:-:S04]  /*126d0*/  @!P0 IMAD.WIDE.U32 R22, R30, UR10, RZ ;  /* 0x0000000a1e168c25 */ /* 0x000fc8000f8e00ff */
[----:B------:R-:W-:Y:S02]  /*126e0*/  @!P0 IMAD.SHL.U32 R6, R32, 0x80, RZ ;  /* 0x0000008020068824 */ /* 0x000fe400078e00ff */
[----:B------:R-:W-:Y:S02]  /*126f0*/  IMAD.U32 R18, RZ, RZ, UR10 ;  /* 0x0000000aff127e24 */ /* 0x000fe4000f8e00ff */
[----:B------:R-:W-:Y:S02]  /*12700*/  @!P0 IMAD R7, R7, UR11, R33 ;  /* 0x0000000b07078c24 */ /* 0x000fe4000f8e0221 */
[----:B------:R-:W-:Y:S01]  /*12710*/  @!P0 IMAD R30, R30, UR11, R23 ;  /* 0x0000000b1e1e8c24 */ /* 0x000fe2000f8e0217 */
[----:B------:R-:W-:Y:S01]  /*12720*/  @!P0 LEA R18, P2, R18, R6, 0x5 ;  /* 0x0000000612128211 */ /* 0x000fe200078428ff */
[----:B------:R-:W-:Y:S01]  /*12730*/  IMAD.U32 R15, RZ, RZ, UR11 ;  /* 0x0000000bff0f7e24 */ /* 0x000fe2000f8e00ff */
[----:B------:R-:W-:Y:S02]  /*12740*/  @!P0 SHF.L.U64.HI R7, R32, 0x7, R7 ;  /* 0x0000000720078819 */ /* 0x000fe40000010207 */
[----:B------:R-:W-:-:S02]  /*12750*/  MOV R6, UR10 ;  /* 0x0000000a00067c02 */ /* 0x000fc40008000f00 */
[C---:B------:R-:W-:Y:S02]  /*12760*/  @!P0 SHF.L.U32 R23, R22.reuse, 0x7, RZ ;  /* 0x0000000716178819 */ /* 0x040fe400000006ff */
[----:B------:R-:W-:Y:S01]  /*12770*/  @!P0 SHF.L.U64.HI R30, R22, 0x7, R30 ;  /* 0x00000007161e8819 */ /* 0x000fe2000001021e */
[----:B------:R-:W-:Y:S01]  /*12780*/  IMAD.U32 R22, RZ, RZ, UR10 ;  /* 0x0000000aff167e24 */ /* 0x000fe2000f8e00ff */
[----:B------:R-:W-:Y:S01]  /*12790*/  @!P0 LEA.HI.X R15, R6, R7, R15, 0x5, P2 ;  /* 0x00000007060f8211 */ /* 0x000fe200010f2c0f */
[----:B------:R-:W-:Y:S01]  /*127a0*/  IMAD.U32 R7, RZ, RZ, UR18 ;  /* 0x00000012ff077e24 */ /* 0x000fe2000f8e00ff */
[----:B------:R-:W-:-:S04]  /*127b0*/  MOV R6, UR18 ;  /* 0x0000001200067c02 */ /* 0x000fc80008000f00 */
[----:B------:R-:W-:Y:S01]  /*127c0*/  @!P0 IADD3 R7, PT, PT, R7, -0x3, RZ ;  /* 0xfffffffd07078810 */ /* 0x000fe20007ffe0ff */
[----:B------:R-:W-:Y:S01]  /*127d0*/  @!P0 VIADD R6, R6, 0xfffffffd ;  /* 0xfffffffd06068836 */ /* 0x000fe20000000000 */
[----:B---3--:R-:W-:-:S04]  /*127e0*/  @!P0 LEA R26, P1, R14, R247, 0x8 ;  /* 0x000000f70e1a8211 */ /* 0x008fc800078240ff */
[----:B----4-:R-:W-:Y:S02]  /*127f0*/  @!P0 LEA.HI.X R27, R14, R250, R11, 0x8, P1 ;  /* 0x000000fa0e1b8211 */ /* 0x010fe400008f440b */
[----:B------:R-:W-:Y:S02]  /*12800*/  MOV R14, UR10 ;  /* 0x0000000a000e7c02 */ /* 0x000fe40008000f00 */
[----:B------:R-:W-:Y:S01]  /*12810*/  MOV R11, UR11 ;  /* 0x0000000b000b7c02 */ /* 0x000fe20008000f00 */
[----:B--2---:R1:W-:Y:S01]  /*12820*/  @P0 STS.128 [R248+0x4000], RZ ;  /* 0x004000fff8000388 */ /* 0x0043e20000000c00 */
[----:B------:R-:W-:Y:S01]  /*12830*/  @!P0 LEA R14, P3, R14, R10, 0x4 ;  /* 0x0000000a0e0e8211 */ /* 0x000fe200078620ff */
[----:B------:R-:W-:Y:S01]  /*12840*/  IMAD.U32 R10, RZ, RZ, UR10 ;  /* 0x0000000aff0a7e24 */ /* 0x000fe2000f8e00ff */
[----:B------:R-:W-:Y:S01]  /*12850*/  @!P0 LEA R22, P1, R22, R23, 0x6 ;  /* 0x0000001716168211 */ /* 0x000fe200078230ff */
[----:B------:R-:W-:Y:S01]  /*12860*/  IMAD.U32 R23, RZ, RZ, UR10 ;  /* 0x0000000aff177e24 */ /* 0x000fe2000f8e00ff */
[----:B------:R-:W-:Y:S01]  /*12870*/  @!PT LDS RZ, [RZ] ;  /* 0x00000000fffff984 */ /* 0x000fe20000000800 */
[----:B------:R-:W-:Y:S01]  /*12880*/  @!PT LDS RZ, [RZ] ;  /* 0x00000000fffff984 */ /* 0x000fe20000000800 */
[----:B------:R-:W-:Y:S01]  /*12890*/  @!PT LDS RZ, [RZ] ;  /* 0x00000000fffff984 */ /* 0x000fe20000000800 */
[----:B------:R2:W-:Y:S02]  /*128a0*/  @!P0 LDGSTS.E.BYPASS.LTC128B.128 [R248+0x4000], desc[UR22][R26.64] ;  /* 0x040000001af88fae */ /* 0x0005e4000b981a16 */
[----:B------:R-:W-:-:S02]  /*128b0*/  @!P0 LEA.HI.X R11, R10, R19, R11, 0x4, P3 ;  /* 0x000000130a0b8211 */ /* 0x000fc400018f240b */
[----:B------:R-:W-:Y:S01]  /*128c0*/  MOV R10, UR18 ;  /* 0x00000012000a7c02 */ /* 0x000fe20008000f00 */
[----:B------:R1:W-:Y:S01]  /*128d0*/  @P0 STS.128 [R248+0x4800], RZ ;  /* 0x004800fff8000388 */ /* 0x0003e20000000c00 */
[----:B------:R-:W-:-:S03]  /*128e0*/  MOV R19, UR11 ;  /* 0x0000000b00137c02 */ /* 0x000fc60008000f00 */
[----:B------:R-:W-:Y:S01]  /*128f0*/  @!P0 VIADD R10, R10, 0xfffffffd ;  /* 0xfffffffd0a0a8836 */ /* 0x000fe20000000000 */
[----:B------:R-:W-:Y:S01]  /*12900*/  @!P0 LEA.HI.X R19, R23, R30, R19, 0x6, P1 ;  /* 0x0000001e17138211 */ /* 0x000fe200008f3413 */
[----:B------:R-:W-:-:S04]  /*12910*/  @!P0 IMAD.WIDE.U32 R30, R7, UR10, RZ ;  /* 0x0000000a071e8c25 */ /* 0x000fc8000f8e00ff */
[----:B------:R-:W-:-:S04]  /*12920*/  @!P0 IMAD.WIDE.U32 R32, R10, UR10, RZ ;  /* 0x0000000a0a208c25 */ /* 0x000fc8000f8e00ff */
[----:B------:R-:W-:Y:S02]  /*12930*/  @!P0 IMAD R10, R10, UR11, R33 ;  /* 0x0000000b0a0a8c24 */ /* 0x000fe4000f8e0221 */
[----:B------:R-:W-:-:S03]  /*12940*/  @!P0 IMAD R7, R7, UR11, R31 ;  /* 0x0000000b07078c24 */ /* 0x000fc6000f8e021f */
[----:B------:R-:W-:Y:S02]  /*12950*/  @!P0 SHF.L.U64.HI R33, R32, 0x7, R10 ;  /* 0x0000000720218819 */ /* 0x000fe4000001020a */
[----:B------:R-:W-:Y:S01]  /*12960*/  @!P0 LEA R10, P1, R14, R247, 0x1 ;  /* 0x000000f70e0a8211 */ /* 0x000fe200078208ff */
[----:B--2---:R-:W-:Y:S01]  /*12970*/  @!P0 IMAD.WIDE.U32 R26, R6, UR10, RZ ;  /* 0x0000000a061a8c25 */ /* 0x004fe2000f8e00ff */
[----:B------:R-:W-:Y:S02]  /*12980*/  @!P0 SHF.L.U32 R32, R32, 0x7, RZ ;  /* 0x0000000720208819 */ /* 0x000fe400000006ff */
[----:B------:R-:W-:Y:S01]  /*12990*/  @!P0 SHF.L.U64.HI R31, R30, 0x7, R7 ;  /* 0x000000071e1f8819 */ /* 0x000fe20000010207 */
[----:B------:R-:W-:Y:S01]  /*129a0*/  @!P0 IMAD R6, R6, UR11, R27 ;  /* 0x0000000b06068c24 */ /* 0x000fe2000f8e021b */
[----:B------:R-:W-:Y:S01]  /*129b0*/  @!P0 LEA.HI.X R11, R14, R250, R11, 0x1, P1 ;  /* 0x000000fa0e0b8211 */ /* 0x000fe200008f0c0b */
[----:B------:R-:W-:Y:S01]  /*129c0*/  IMAD.U32 R14, RZ, RZ, UR11 ;  /* 0x0000000bff0e7e24 */ /* 0x000fe2000f8e00ff */
[----:B------:R-:W-:Y:S01]  /*129d0*/  MOV R7, UR10 ;  /* 0x0000000a00077c02 */ /* 0x000fe20008000f00 */
[----:B------:R-:W-:Y:S01]  /*129e0*/  @!P0 IMAD.SHL.U32 R30, R30, 0x80, RZ ;  /* 0x000000801e1e8824 */ /* 0x000fe200078e00ff */
[C---:B------:R-:W-:Y:S01]  /*129f0*/  @!P0 SHF.L.U64.HI R27, R26.reuse, 0x7, R6 ;  /* 0x000000071a1b8819 */ /* 0x040fe20000010206 */
[----:B------:R-:W-:Y:S01]  /*12a00*/  IMAD.U32 R6, RZ, RZ, UR10 ;  /* 0x0000000aff067e24 */ /* 0x000fe2000f8e00ff */
[----:B------:R-:W-:Y:S01]  /*12a10*/  @!P0 SHF.L.U32 R26, R26, 0x7, RZ ;  /* 0x000000071a1a8819 */ /* 0x000fe200000006ff */
[----:B------:R-:W-:Y:S01]  /*12a20*/  @!P0 IMAD R14, R14, 0x30, RZ ;  /* 0x000000300e0e8824 */ /* 0x000fe200078e02ff */
[----:B------:R-:W-:Y:S01]  /*12a30*/  @!PT LDS RZ, [RZ] ;  /* 0x00000000fffff984 */ /* 0x000fe20000000800 */
[----:B------:R-:W-:Y:S01]  /*12a40*/  @!PT LDS RZ, [RZ] ;  /* 0x00000000fffff984 */ /* 0x000fe20000000800 */
[----:B------:R-:W-:Y:S01]  /*12a50*/  @!PT LDS RZ, [RZ] ;  /* 0x00000000fffff984 */ /* 0x000fe20000000800 */
[----:B------:R2:W-:Y:S01]  /*12a60*/  @!P0 LDGSTS.E.BYPASS.LTC128B.128 [R248+0x4800], desc[UR22][R10.64] ;  /* 0x048000000af88fae */ /* 0x0005e2000b981a16 */
[----:B------:R-:W-:-:S03]  /*12a70*/  @!P0 IMAD.WIDE.U32 R32, R6, 0x30, R32 ;  /* 0x0000003006208825 */ /* 0x000fc600078e0020 */
[----:B------:R1:W-:Y:S01]  /*12a80*/  @P0 STS.128 [R248+0x5000], RZ ;  /* 0x005000fff8000388 */ /* 0x0003e20000000c00 */
[----:B------:R-:W-:Y:S01]  /*12a90*/  @!P0 IMAD.WIDE.U32 R30, R7, 0x50, R30 ;  /* 0x00000050071e8825 */ /* 0x000fe200078e001e */
[----:B------:R-:W-:Y:S02]  /*12aa0*/  MOV R7, UR11 ;  /* 0x0000000b00077c02 */ /* 0x000fe40008000f00 */
[----:B------:R-:W-:Y:S01]  /*12ab0*/  @!P0 IADD3 R14, PT, PT, R14, R33, RZ ;  /* 0x000000210e0e8210 */ /* 0x000fe20007ffe0ff */
[----:B------:R-:W-:Y:S01]  /*12ac0*/  @!P0 IMAD.WIDE.U32 R26, R6, 0x60, R26 ;  /* 0x00000060061a8825 */ /* 0x000fe200078e001a */
[----:B------:R-:W-:-:S03]  /*12ad0*/  @!P0 LEA R34, P1, R32, R247, 0x1 ;  /* 0x000000f720228211 */ /* 0x000fc600078208ff */
[----:B------:R-:W-:Y:S01]  /*12ae0*/  IMAD.U32 R6, RZ, RZ, UR11 ;  /* 0x0000000bff067e24 */ /* 0x000fe2000f8e00ff */
[----:B------:R-:W-:Y:S01]  /*12af0*/  @!P0 LEA.HI.X R35, R32, R250, R14, 0x1, P1 ;  /* 0x000000fa20238211 */ /* 0x000fe200008f0c0e */
[----:B------:R-:W-:Y:S01]  /*12b00*/  @!P0 IMAD R7, R7, 0x50, RZ ;  /* 0x0000005007078824 */ /* 0x000fe200078e02ff */
[----:B------:R-:W-:Y:S01]  /*12b10*/  @!P0 LEA R14, P3, R22, R247, 0x1 ;  /* 0x000000f7160e8211 */ /* 0x000fe200078608ff */
[----:B------:R-:W-:Y:S02]  /*12b20*/  @!P0 IMAD R6, R6, 0x60, RZ ;  /* 0x0000006006068824 */ /* 0x000fe400078e02ff */
[----:B------:R-:W-:-:S03]  /*12b30*/  @!P0 IMAD.IADD R7, R7, 0x1, R31 ;  /* 0x0000000107078824 */ /* 0x000fc600078e021f */
[----:B------:R-:W-:Y:S02]  /*12b40*/  @!P0 IADD3 R6, PT, PT, R6, R27, RZ ;  /* 0x0000001b06068210 */ /* 0x000fe40007ffe0ff */
[----:B--2---:R-:W-:-:S04]  /*12b50*/  @!P0 LEA R10, P2, R18, R247, 0x1 ;  /* 0x000000f7120a8211 */ /* 0x004fc800078408ff */
[-C--:B------:R-:W-:Y:S02]  /*12b60*/  @!P0 LEA.HI.X R11, R18, R250.reuse, R15, 0x1, P2 ;  /* 0x000000fa120b8211 */ /* 0x080fe400010f0c0f */
[-C--:B------:R-:W-:Y:S02]  /*12b70*/  @!P0 LEA R32, P2, R30, R247.reuse, 0x1 ;  /* 0x000000f71e208211 */ /* 0x080fe400078408ff */
[----:B------:R-:W-:Y:S01]  /*12b80*/  @!P0 LEA R18, P1, R26, R247, 0x1 ;  /* 0x000000f71a128211 */ /* 0x000fe200078208ff */
[----:B------:R-:W-:Y:S01]  /*12b90*/  @!PT LDS RZ, [RZ] ;  /* 0x00000000fffff984 */ /* 0x000fe20000000800 */
[----:B------:R-:W-:Y:S01]  /*12ba0*/  @!PT LDS RZ, [RZ] ;  /* 0x00000000fffff984 */ /* 0x000fe20000000800 */
[----:B------:R-:W-:Y:S01]  /*12bb0*/  @!PT LDS RZ, [RZ] ;  /* 0x00000000fffff984 */ /* 0x000fe20000000800 */
[----:B------:R1:W-:Y:S01]  /*12bc0*/  @!P0 LDGSTS.E.BYPASS.LTC128B.128 [R248+0x5000], desc[UR22][R10.64] ;  /* 0x050000000af88fae */ /* 0x0003e2000b981a16 */
[-C--:B------:R-:W-:Y:S02]  /*12bd0*/  @!P0 LEA.HI.X R15, R22, R250.reuse, R19, 0x1, P3 ;  /* 0x000000fa160f8211 */ /* 0x080fe400018f0c13 */
        /* <DEDUP_REMOVED lines=41> */
.L_x_1053:
[----:B------:R-:W-:Y:S05]  /*12e70*/  BSYNC.RECONVERGENT B0 ;  /* 0x0000000000007941 */ /* 0x000fea0003800200 */
.L_x_1052:
[----:B------:R-:W0:Y:S02]  /*12e80*/  LDGDEPBAR ;  /* 0x00000000000079af */ /* 0x000e240000000000 */
.L_x_1051:
[----:B------:R-:W3:Y:S04]  /*12e90*/  LDL.LU R234, [R1+0x58] ;  /* 0x0000580001ea7983 */ /* 0x000ee80000300800 */
[----:B------:R-:W4:Y:S01]  /*12ea0*/  LDL R236, [R1] ;  /* 0x0000000001ec7983 */ /* 0x000f220000100800 */
[----:B-----5:R-:W-:Y:S02]  /*12eb0*/  FMNMX3.FTZ R6, R68, R93, R92, !PT ;  /* 0x0000005d44067276 */ /* 0x020fe4000781005c */
[----:B-1----:R-:W-:Y:S01]  /*12ec0*/  FMNMX3.FTZ R14, R2, R65, R21, !PT ;  /* 0x00000041020e7276 */ /* 0x002fe20007810015 */
[----:B------:R-:W3:Y:S01]  /*12ed0*/  LDL.LU R237, [R1+0x4c] ;  /* 0x00004c0001ed7983 */ /* 0x000ee20000300800 */
[----:B------:R-:W-:Y:S02]  /*12ee0*/  FMNMX3.FTZ R6, R6, R81, R72, !PT ;  /* 0x0000005106067276 */ /* 0x000fe40007810048 */
[----:B------:R-:W-:Y:S01]  /*12ef0*/  FMNMX3.FTZ R14, R14, R20, R17, !PT ;  /* 0x000000140e0e7276 */ /* 0x000fe20007810011 */
        /* <DEDUP_REMOVED lines=29> */
[----:B------:R-:W-:Y:S01]  /*130d0*/  FMNMX3.FTZ R14, R14, R100, R103, !PT ;  /* 0x000000640e0e7276 */ /* 0x000fe20007810067 */
[----:B--2---:R-:W1:Y:S01]  /*130e0*/  SHFL.BFLY PT, R11, R6, 0x2, 0x1f ;  /* 0x0c401f00060b7f89 */ /* 0x004e6200000e0000 */
        /* <DEDUP_REMOVED lines=12> */
[----:B-1----:R-:W-:Y:S02]  /*131b0*/  FMNMX.FTZ R11, R6, R11, !PT ;  /* 0x0000000b060b7209 */ /* 0x002fe40007810000 */
[----:B------:R-:W1:Y:S01]  /*131c0*/  SHFL.BFLY PT, R6, R14, 0x2, 0x1f ;  /* 0x0c401f000e067f89 */ /* 0x000e6200000e0000 */
[----:B------:R-:W-:-:S02]  /*131d0*/  FMNMX3.FTZ R10, R10, R48, R49, !PT ;  /* 0x000000300a0a7276 */ /* 0x000fc40007810031 */
[----:B------:R-:W-:Y:S01]  /*131e0*/  FMNMX3.FTZ R7, R7, R113, R112, !PT ;  /* 0x0000007107077276 */ /* 0x000fe20007810070 */
[----:B------:R-:W2:Y:S01]  /*131f0*/  SHFL.BFLY PT, R35, R11, 0x1, 0x1f ;  /* 0x0c201f000b237f89 */ /* 0x000ea200000e0000 */
        /* <DEDUP_REMOVED lines=10> */
[----:B-1----:R-:W-:-:S02]  /*132a0*/  FMNMX.FTZ R6, R14, R6, !PT ;  /* 0x000000060e067209 */ /* 0x002fc40007810000 */
[----:B------:R-:W-:Y:S02]  /*132b0*/  FMNMX3.FTZ R34, R34, R202, R206, !PT ;  /* 0x000000ca22227276 */ /* 0x000fe400078100ce */
[----:B------:R-:W-:Y:S01]  /*132c0*/  FMNMX3.FTZ R7, R7, R82, R85, !PT ;  /* 0x0000005207077276 */ /* 0x000fe20007810055 */
[----:B------:R-:W1:Y:S01]  /*132d0*/  SHFL.BFLY PT, R33, R6, 0x1, 0x1f ;  /* 0x0c201f0006217f89 */ /* 0x000e6200000e0000 */
[----:B------:R-:W-:Y:S02]  /*132e0*/  FMNMX3.FTZ R34, R34, R208, R210, !PT ;  /* 0x000000d022227276 */ /* 0x000fe400078100d2 */
[----:B------:R-:W-:Y:S02]  /*132f0*/  FMNMX3.FTZ R7, R7, R90, R89, !PT ;  /* 0x0000005a07077276 */ /* 0x000fe40007810059 */
[----:B------:R-:W-:Y:S02]  /*13300*/  FMNMX3.FTZ R34, R34, R212, R214, !PT ;  /* 0x000000d422227276 */ /* 0x000fe400078100d6 */
[----:B--2---:R-:W-:Y:S01]  /*13310*/  FMNMX.FTZ R35, R11, R35, !PT ;  /* 0x000000230b237209 */ /* 0x004fe20007810000 */
[----:B------:R-:W2:Y:S01]  /*13320*/  SHFL.BFLY PT, R32, R7, 0x2, 0x1f ;  /* 0x0c401f0007207f89 */ /* 0x000ea200000e0000 */
[----:B------:R-:W-:-:S02]  /*13330*/  FMNMX3.FTZ R34, R34, R216, R218, !PT ;  /* 0x000000d822227276 */ /* 0x000fc400078100da */
[C---:B------:R-:W-:Y:S01]  /*13340*/  FSETP.NEU.FTZ.AND P2, PT, R35.reuse, -INF , PT ;  /* 0xff8000002300780b */ /* 0x040fe20003f5d000 */
[C---:B------:R-:W-:Y:S01]  /*13350*/  FMUL.FTZ R224, R35.reuse, UR4 ;  /* 0x0000000423e07c20 */ /* 0x040fe20008410000 */
[----:B------:R-:W-:Y:S02]  /*13360*/  FMNMX3.FTZ R34, R34, R222, R221, !PT ;  /* 0x000000de22227276 */ /* 0x000fe400078100dd */
[----:B------:R-:W-:Y:S02]  /*13370*/  FSEL R26, R35, RZ, P2 ;  /* 0x000000ff231a7208 */ /* 0x000fe40001000000 */
[----:B------:R-:W-:-:S03]  /*13380*/  FSEL R224, R224, RZ, P2 ;  /* 0x000000ffe0e07208 */ /* 0x000fc60001000000 */
[----:B------:R-:W-:Y:S02]  /*13390*/  FADD.FTZ R26, R68, -R26 ;  /* 0x8000001a441a7221 */ /* 0x000fe40000010000 */
[--C-:B------:R-:W-:Y:S01]  /*133a0*/  FFMA.FTZ R232, R93, UR4, -R224.reuse ;  /* 0x000000045de87c23 */ /* 0x100fe200080108e0 */
[--C-:B------:R-:W-:Y:S01]  /*133b0*/  FFMA.FTZ R93, R92, UR4, -R224.reuse ;  /* 0x000000045c5d7c23 */ /* 0x100fe200080108e0 */
[----:B-1----:R-:W-:Y:S01]  /*133c0*/  FMNMX.FTZ R33, R6, R33, !PT ;  /* 0x0000002106217209 */ /* 0x002fe20007810000 */
[--C-:B------:R-:W-:Y:S01]  /*133d0*/  FFMA.FTZ R66, R72, UR4, -R224.reuse ;  /* 0x0000000448427c23 */ /* 0x100fe200080108e0 */
[----:B------:R-:W1:Y:S01]  /*133e0*/  SHFL.BFLY PT, R6, R34, 0x2, 0x1f ;  /* 0x0c401f0022067f89 */ /* 0x000e6200000e0000 */
[----:B------:R-:W-:Y:S01]  /*133f0*/  FMUL.FTZ R26, R26, UR4 ;  /* 0x000000041a1a7c20 */ /* 0x000fe20008410000 */
[C---:B------:R-:W-:Y:S01]  /*13400*/  FSETP.NEU.FTZ.AND P1, PT, R33.reuse, -INF , PT ;  /* 0xff8000002100780b */ /* 0x040fe20003f3d000 */
[----:B------:R-:W-:Y:S01]  /*13410*/  FMUL.FTZ R104, R33, UR4 ;  /* 0x0000000421687c20 */ /* 0x000fe20008410000 */
[----:B------:R-:W-:Y:S01]  /*13420*/  MUFU.EX2 R232, R232 ;  /* 0x000000e800e87308 */ /* 0x000fe20000000800 */
[--C-:B------:R-:W-:Y:S01]  /*13430*/  FFMA.FTZ R81, R81, UR4, -R224.reuse ;  /* 0x0000000451517c23 */ /* 0x100fe200080108e0 */
[----:B--2---:R-:W-:Y:S01]  /*13440*/  FMNMX.FTZ R32, R7, R32, !PT ;  /* 0x0000002007207209 */ /* 0x004fe20007810000 */
[--C-:B------:R-:W-:Y:S01]  /*13450*/  FFMA.FTZ R111, R111, UR4, -R224.reuse ;  /* 0x000000046f6f7c23 */ /* 0x100fe200080108e0 */
[----:B------:R-:W-:Y:S01]  /*13460*/  FSEL R229, R33, RZ, P1 ;  /* 0x000000ff21e57208 */ /* 0x000fe20000800000 */
[--C-:B------:R-:W-:Y:S01]  /*13470*/  FFMA.FTZ R58, R58, UR4, -R224.reuse ;  /* 0x000000043a3a7c23 */ /* 0x100fe200080108e0 */
[----:B------:R-:W-:Y:S01]  /*13480*/  FSEL R104, R104, RZ, P1 ;  /* 0x000000ff68687208 */ /* 0x000fe20000800000 */
[----:B------:R-:W2:Y:S01]  /*13490*/  SHFL.BFLY PT, R7, R32, 0x1, 0x1f ;  /* 0x0c201f0020077f89 */ /* 0x000ea200000e0000 */
[----:B------:R-:W-:Y:S01]  /*134a0*/  MUFU.EX2 R93, R93 ;  /* 0x0000005d005d7308 */ /* 0x000fe20000000800 */
[----:B------:R-:W-:Y:S01]  /*134b0*/  FADD.FTZ R229, R2, -R229 ;  /* 0x800000e502e57221 */ /* 0x000fe20000010000 */
[----:B------:R-:W-:Y:S01]  /*134c0*/  FFMA.FTZ R57, R57, UR4, -R224 ;  /* 0x0000000439397c23 */ /* 0x000fe200080108e0 */
[--C-:B------:R-:W-:Y:S01]  /*134d0*/  FFMA.FTZ R227, R65, UR4, -R104.reuse ;  /* 0x0000000441e37c23 */ /* 0x100fe20008010868 */
[--C-:B------:R-:W-:Y:S01]  /*134e0*/  FFMA.FTZ R65, R17, UR4, -R104.reuse ;  /* 0x0000000411417c23 */ /* 0x100fe20008010868 */
[--C-:B------:R-:W-:Y:S01]  /*134f0*/  FFMA.FTZ R31, R21, UR4, -R104.reuse ;  /* 0x00000004151f7c23 */ /* 0x100fe20008010868 */
[--C-:B------:R-:W-:Y:S01]  /*13500*/  FFMA.FTZ R71, R20, UR4, -R104.reuse ;  /* 0x0000000414477c23 */ /* 0x100fe20008010868 */
[----:B------:R-:W-:Y:S01]  /*13510*/  FMUL.FTZ R229, R229, UR4 ;  /* 0x00000004e5e57c20 */ /* 0x000fe20008410000 */
[----:B------:R-:W2:Y:S01]  /*13520*/  MUFU.EX2 R233, R26 ;  /* 0x0000001a00e97308 */ /* 0x000ea20000000800 */
[--C-:B------:R-:W-:Y:S01]  /*13530*/  FFMA.FTZ R61, R61, UR4, -R104.reuse ;  /* 0x000000043d3d7c23 */ /* 0x100fe20008010868 */
[--C-:B------:R-:W-:Y:S01]  /*13540*/  FFMA.FTZ R56, R56, UR4, -R104.reuse ;  /* 0x0000000438387c23 */ /* 0x100fe20008010868 */
[--C-:B------:R-:W-:Y:S01]  /*13550*/  FFMA.FTZ R42, R42, UR4, -R104.reuse ;  /* 0x000000042a2a7c23 */ /* 0x100fe20008010868 */
[----:B-1----:R-:W-:Y:S01]  /*13560*/  FMNMX.FTZ R34, R34, R6, !PT ;  /* 0x0000000622227209 */ /* 0x002fe20007810000 */
[----:B------:R-:W-:Y:S01]  /*13570*/  FFMA.FTZ R36, R36, UR4, -R104 ;  /* 0x0000000424247c23 */ /* 0x000fe20008010868 */
[--C-:B------:R-:W-:Y:S01]  /*13580*/  FFMA.FTZ R37, R37, UR4, -R224.reuse ;  /* 0x0000000425257c23 */ /* 0x100fe200080108e0 */
[--C-:B------:R-:W-:Y:S01]  /*13590*/  FFMA.FTZ R41, R41, UR4, -R224.reuse ;  /* 0x0000000429297c23 */ /* 0x100fe200080108e0 */
[----:B------:R-:W-:Y:S01]  /*135a0*/  MUFU.EX2 R227, R227 ;  /* 0x000000e300e37308 */ /* 0x000fe20000000800 */
[----:B------:R-:W1:Y:S01]  /*135b0*/  SHFL.BFLY PT, R6, R34, 0x1, 0x1f ;  /* 0x0c201f0022067f89 */ /* 0x000e6200000e0000 */
[----:B------:R-:W-:Y:S01]  /*135c0*/  FFMA.FTZ R40, R40, UR4, -R224 ;  /* 0x0000000428287c23 */ /* 0x000fe200080108e0 */
[--C-:B------:R-:W-:Y:S01]  /*135d0*/  FFMA.FTZ R39, R39, UR4, -R104.reuse ;  /* 0x0000000427277c23 */ /* 0x100fe20008010868 */
[----:B------:R-:W-:Y:S01]  /*135e0*/  FFMA.FTZ R38, R38, UR4, -R104 ;  /* 0x0000000426267c23 */ /* 0x000fe20008010868 */
[----:B--2---:R-:W-:-:S03]  /*135f0*/  FMNMX.FTZ R32, R32, R7, !PT ;  /* 0x0000000720207209 */ /* 0x004fc60007810000 */
[----:B------:R-:W2:Y:S01]  /*13600*/  MUFU.EX2 R31, R31 ;  /* 0x0000001f001f7308 */ /* 0x000ea20000000800 */
[-C--:B------:R-:W-:Y:S01]  /*13610*/  FMUL.FTZ R192, R192, R233.reuse ;  /* 0x000000e9c0c07220 */ /* 0x080fe20000410000 */
[-C--:B------:R-:W-:Y:S01]  /*13620*/  FMUL.FTZ R193, R193, R233.reuse ;  /* 0x000000e9c1c17220 */ /* 0x080fe20000410000 */
[C---:B------:R-:W-:Y:S01]  /*13630*/  FSETP.NEU.FTZ.AND P0, PT, R32.reuse, -INF , PT ;  /* 0xff8000002000780b */ /* 0x040fe20003f1d000 */
[----:B------:R-:W-:Y:S01]  /*13640*/  FMUL.FTZ R92, R32, UR4 ;  /* 0x00000004205c7c20 */ /* 0x000fe20008410000 */
[-C--:B------:R-:W-:Y:S01]  /*13650*/  FMUL.FTZ R180, R180, R233.reuse ;  /* 0x000000e9b4b47220 */ /* 0x080fe20000410000 */
[-C--:B------:R-:W-:Y:S01]  /*13660*/  FMUL.FTZ R181, R181, R233.reuse ;  /* 0x000000e9b5b57220 */ /* 0x080fe20000410000 */
[----:B------:R-:W-:Y:S01]  /*13670*/  FSEL R228, R32, RZ, P0 ;  /* 0x000000ff20e47208 */ /* 0x000fe20000000000 */
[----:B------:R-:W-:Y:S01]  /*13680*/  MUFU.EX2 R71, R71 ;  /* 0x0000004700477308 */ /* 0x000fe20000000800 */
[----:B------:R-:W-:Y:S01]  /*13690*/  FSEL R92, R92, RZ, P0 ;  /* 0x000000ff5c5c7208 */ /* 0x000fe20000000000 */
[-C--:B------:R-:W-:Y:S01]  /*136a0*/  FMUL.FTZ R176, R176, R233.reuse ;  /* 0x000000e9b0b07220 */ /* 0x080fe20000410000 */
[-C--:B------:R-:W-:Y:S01]  /*136b0*/  FMUL.FTZ R177, R177, R233.reuse ;  /* 0x000000e9b1b17220 */ /* 0x080fe20000410000 */
[----:B------:R-:W-:Y:S01]  /*136c0*/  FADD.FTZ R228, R0, -R228 ;  /* 0x800000e400e47221 */ /* 0x000fe20000010000 */
[----:B------:R-:W-:Y:S01]  /*136d0*/  FMUL.FTZ R164, R164, R233 ;  /* 0x000000e9a4a47220 */ /* 0x000fe20000410000 */
[--C-:B------:R-:W-:Y:S01]  /*136e0*/  FFMA.FTZ R226, R16, UR4, -R92.reuse ;  /* 0x0000000410e27c23 */ /* 0x100fe2000801085c */
[--C-:B------:R-:W-:Y:S01]  /*136f0*/  FFMA.FTZ R30, R13, UR4, -R92.reuse ;  /* 0x000000040d1e7c23 */ /* 0x100fe2000801085c */
[--C-:B------:R-:W-:Y:S01]  /*13700*/  FFMA.FTZ R72, R12, UR4, -R92.reuse ;  /* 0x000000040c487c23 */ /* 0x100fe2000801085c */
[----:B-1----:R-:W-:Y:S01]  /*13710*/  FMNMX.FTZ R34, R34, R6, !PT ;  /* 0x0000000622227209 */ /* 0x002fe20007810000 */
[--C-:B------:R-:W-:Y:S01]  /*13720*/  FFMA.FTZ R67, R9, UR4, -R92.reuse ;  /* 0x0000000409437c23 */ /* 0x100fe2000801085c */
[----:B------:R-:W1:Y:S01]  /*13730*/  LDSM.16.MT88.4 R12, [R70+0x8000] ;  /* 0x00800000460c783b */ /* 0x000e620000004200 */
[----:B------:R-:W-:Y:S01]  /*13740*/  FMUL.FTZ R228, R228, UR4 ;  /* 0x00000004e4e47c20 */ /* 0x000fe20008410000 */
[C---:B------:R-:W-:Y:S01]  /*13750*/  FSETP.NEU.FTZ.AND P0, PT, R34.reuse, -INF , PT ;  /* 0xff8000002200780b */ /* 0x040fe20003f1d000 */
[----:B------:R-:W-:Y:S01]  /*13760*/  FMUL.FTZ R225, R34, UR4 ;  /* 0x0000000422e17c20 */ /* 0x000fe20008410000 */
[----:B------:R-:W2:Y:S02]  /*13770*/  MUFU.EX2 R65, R65 ;  /* 0x0000004100417308 */ /* 0x000ea40000000800 */
[----:B--2---:R-:W-:Y:S01]  /*13780*/  F2FP.F16.F32.PACK_AB R20, R31, R227 ;  /* 0x000000e31f14723e */ /* 0x004fe200000000ff */
[-C--:B------:R-:W-:Y:S01]  /*13790*/  FMUL.FTZ R165, R165, R233.reuse ;  /* 0x000000e9a5a57220 */ /* 0x080fe20000410000 */
[-C--:B------:R-:W-:Y:S01]  /*137a0*/  FMUL.FTZ R160, R160, R233.reuse ;  /* 0x000000e9a0a07220 */ /* 0x080fe20000410000 */
[----:B------:R-:W-:Y:S01]  /*137b0*/  FSEL R225, R225, RZ, P0 ;  /* 0x000000ffe1e17208 */ /* 0x000fe20000000000 */
[-C--:B------:R-:W-:Y:S01]  /*137c0*/  FMUL.FTZ R161, R161, R233.reuse ;  /* 0x000000e9a1a17220 */ /* 0x080fe20000410000 */
[-C--:B------:R-:W-:Y:S01]  /*137d0*/  FMUL.FTZ R148, R148, R233.reuse ;  /* 0x000000e994947220 */ /* 0x080fe20000410000 */
[-C--:B------:R-:W-:Y:S01]  /*137e0*/  FMUL.FTZ R149, R149, R233.reuse ;  /* 0x000000e995957220 */ /* 0x080fe20000410000 */
[----:B------:R-:W-:Y:S01]  /*137f0*/  MUFU.EX2 R226, R226 ;  /* 0x000000e200e27308 */ /* 0x000fe20000000800 */
[--C-:B------:R-:W-:Y:S01]  /*13800*/  FFMA.FTZ R230, R8, UR4, -R225.reuse ;  /* 0x0000000408e67c23 */ /* 0x100fe200080108e1 */
[--C-:B------:R-:W-:Y:S01]  /*13810*/  FFMA.FTZ R106, R4, UR4, -R225.reuse ;  /* 0x00000004046a7c23 */ /* 0x100fe200080108e1 */
[--C-:B------:R-:W-:Y:S01]  /*13820*/  FFMA.FTZ R68, R231, UR4, -R225.reuse ;  /* 0x00000004e7447c23 */ /* 0x100fe200080108e1 */
[-C--:B------:R-:W-:Y:S01]  /*13830*/  FMUL.FTZ R144, R144, R233.reuse ;  /* 0x000000e990907220 */ /* 0x080fe20000410000 */
[-C--:B------:R-:W-:Y:S01]  /*13840*/  FMUL.FTZ R145, R145, R233.reuse ;  /* 0x000000e991917220 */ /* 0x080fe20000410000 */
[-C--:B------:R-:W-:Y:S01]  /*13850*/  FMUL.FTZ R132, R132, R233.reuse ;  /* 0x000000e984847220 */ /* 0x080fe20000410000 */
[----:B------:R-:W-:Y:S01]  /*13860*/  FMUL.FTZ R133, R133, R233 ;  /* 0x000000e985857220 */ /* 0x000fe20000410000 */
[----:B------:R-:W2:Y:S01]  /*13870*/  MUFU.EX2 R30, R30 ;  /* 0x0000001e001e7308 */ /* 0x000ea20000000800 */
[----:B------:R-:W-:Y:S01]  /*13880*/  F2FP.F16.F32.PACK_AB R22, R65, R71 ;  /* 0x000000474116723e */ /* 0x000fe200000000ff */
[--C-:B------:R-:W-:Y:S01]  /*13890*/  FFMA.FTZ R60, R60, UR4, -R92.reuse ;  /* 0x000000043c3c7c23 */ /* 0x100fe2000801085c */
[--C-:B------:R-:W-:Y:S01]  /*138a0*/  FFMA.FTZ R59, R59, UR4, -R92.reuse ;  /* 0x000000043b3b7c23 */ /* 0x100fe2000801085c */
[----:B------:R-:W-:Y:S01]  /*138b0*/  FFMA.FTZ R46, R46, UR4, -R92 ;  /* 0x000000042e2e7c23 */ /* 0x000fe2000801085c */
[--C-:B------:R-:W-:Y:S01]  /*138c0*/  FFMA.FTZ R107, R64, UR4, -R225.reuse ;  /* 0x00000004406b7c23 */ /* 0x100fe200080108e1 */
[--C-:B------:R-:W-:Y:S01]  /*138d0*/  FFMA.FTZ R64, R63, UR4, -R225.reuse ;  /* 0x000000043f407c23 */ /* 0x100fe200080108e1 */
[--C-:B------:R-:W-:Y:S01]  /*138e0*/  FFMA.FTZ R63, R54, UR4, -R225.reuse ;  /* 0x00000004363f7c23 */ /* 0x100fe200080108e1 */
[----:B------:R-:W-:Y:S01]  /*138f0*/  MUFU.EX2 R72, R72 ;  /* 0x0000004800487308 */ /* 0x000fe20000000800 */
[--C-:B------:R-:W-:Y:S01]  /*13900*/  FFMA.FTZ R47, R47, UR4, -R225.reuse ;  /* 0x000000042f2f7c23 */ /* 0x100fe200080108e1 */
[----:B------:R-:W-:Y:S01]  /*13910*/  FFMA.FTZ R54, R52, UR4, -R224 ;  /* 0x0000000434367c23 */ /* 0x000fe200080108e0 */
[----:B------:R-:W-:Y:S01]  /*13920*/  FFMA.FTZ R52, R50, UR4, -R104 ;  /* 0x0000000432347c23 */ /* 0x000fe20008010868 */
[--C-:B------:R-:W-:Y:S01]  /*13930*/  FFMA.FTZ R50, R44, UR4, -R92.reuse ;  /* 0x000000042c327c23 */ /* 0x100fe2000801085c */
[----:B------:R-:W-:Y:S01]  /*13940*/  FFMA.FTZ R44, R25, UR4, -R92 ;  /* 0x00000004192c7c23 */ /* 0x000fe2000801085c */
[--C-:B------:R-:W-:Y:S01]  /*13950*/  FFMA.FTZ R62, R62, UR4, -R225.reuse ;  /* 0x000000043e3e7c23 */ /* 0x100fe200080108e1 */
[--C-:B------:R-:W-:Y:S01]  /*13960*/  FFMA.FTZ R48, R48, UR4, -R225.reuse ;  /* 0x0000000430307c23 */ /* 0x100fe200080108e1 */
[----:B------:R-:W1:Y:S01]  /*13970*/  MUFU.EX2 R229, R229 ;  /* 0x000000e500e57308 */ /* 0x000e620000000800 */
[----:B--2---:R-:W-:Y:S01]  /*13980*/  F2FP.F16.F32.PACK_AB R21, R30, R226 ;  /* 0x000000e21e15723e */ /* 0x004fe200000000ff */
[----:B------:R-:W-:-:S06]  /*13990*/  FFMA.FTZ R49, R49, UR4, -R225 ;  /* 0x0000000431317c23 */ /* 0x000fcc00080108e1 */
[----:B------:R-:W2:Y:S08]  /*139a0*/  MUFU.EX2 R228, R228 ;  /* 0x000000e400e47308 */ /* 0x000eb00000000800 */
[----:B------:R-:W2:Y:S01]  /*139b0*/  MUFU.EX2 R67, R67 ;  /* 0x0000004300437308 */ /* 0x000ea20000000800 */
[-C--:B-1----:R-:W-:Y:S01]  /*139c0*/  FMUL.FTZ R188, R188, R229.reuse ;  /* 0x000000e5bcbc7220 */ /* 0x082fe20000410000 */
[-C--:B------:R-:W-:Y:S01]  /*139d0*/  FMUL.FTZ R189, R189, R229.reuse ;  /* 0x000000e5bdbd7220 */ /* 0x080fe20000410000 */
[-C--:B------:R-:W-:Y:S01]  /*139e0*/  FMUL.FTZ R184, R184, R229.reuse ;  /* 0x000000e5b8b87220 */ /* 0x080fe20000410000 */
[-C--:B------:R-:W-:Y:S01]  /*139f0*/  FMUL.FTZ R185, R185, R229.reuse ;  /* 0x000000e5b9b97220 */ /* 0x080fe20000410000 */
[-C--:B------:R-:W-:Y:S01]  /*13a00*/  FMUL.FTZ R172, R172, R229.reuse ;  /* 0x000000e5acac7220 */ /* 0x080fe20000410000 */
[-C--:B------:R-:W-:Y:S01]  /*13a10*/  FMUL.FTZ R173, R173, R229.reuse ;  /* 0x000000e5adad7220 */ /* 0x080fe20000410000 */
[-C--:B------:R-:W-:Y:S01]  /*13a20*/  FMUL.FTZ R168, R168, R229.reuse ;  /* 0x000000e5a8a87220 */ /* 0x080fe20000410000 */
[-C--:B------:R-:W-:Y:S01]  /*13a30*/  FMUL.FTZ R169, R169, R229.reuse ;  /* 0x000000e5a9a97220 */ /* 0x080fe20000410000 */
[-C--:B--2---:R-:W-:Y:S01]  /*13a40*/  FMUL.FTZ R190, R190, R228.reuse ;  /* 0x000000e4bebe7220 */ /* 0x084fe20000410000 */
[-C--:B------:R-:W-:Y:S01]  /*13a50*/  FMUL.FTZ R191, R191, R228.reuse ;  /* 0x000000e4bfbf7220 */ /* 0x080fe20000410000 */
[-C--:B------:R-:W-:Y:S01]  /*13a60*/  FMUL.FTZ R186, R186, R228.reuse ;  /* 0x000000e4baba7220 */ /* 0x080fe20000410000 */
[-C--:B------:R-:W-:Y:S01]  /*13a70*/  FMUL.FTZ R187, R187, R228.reuse ;  /* 0x000000e4bbbb7220 */ /* 0x080fe20000410000 */
[-C--:B------:R-:W-:Y:S01]  /*13a80*/  FMUL.FTZ R174, R174, R228.reuse ;  /* 0x000000e4aeae7220 */ /* 0x080fe20000410000 */
[-C--:B------:R-:W-:Y:S01]  /*13a90*/  FMUL.FTZ R175, R175, R228.reuse ;  /* 0x000000e4afaf7220 */ /* 0x080fe20000410000 */
[-C--:B------:R-:W-:Y:S01]  /*13aa0*/  FMUL.FTZ R170, R170, R228.reuse ;  /* 0x000000e4aaaa7220 */ /* 0x080fe20000410000 */
[----:B------:R-:W-:Y:S01]  /*13ab0*/  FMUL.FTZ R171, R171, R228 ;  /* 0x000000e4abab7220 */ /* 0x000fe20000410000 */
[----:B------:R-:W-:Y:S01]  /*13ac0*/  F2FP.F16.F32.PACK_AB R23, R67, R72 ;  /* 0x000000484317723e */ /* 0x000fe200000000ff */
        /* <DEDUP_REMOVED lines=16> */
[C---:B------:R-:W-:Y:S01]  /*13bd0*/  HMMA.16816.F32 R172, R20.reuse, R12, R172 ;  /* 0x0000000c14ac723c */ /* 0x040fe200000018ac */
[----:B------:R-:W-:Y:S07]  /*13be0*/  MUFU.EX2 R81, R81 ;  /* 0x0000005100517308 */ /* 0x000fee0000000800 */
[----:B------:R-:W-:Y:S01]  /*13bf0*/  HMMA.16816.F32 R168, R20, R14, R168 ;  /* 0x0000000e14a8723c */ /* 0x000fe200000018a8 */
[----:B------:R-:W-:Y:S01]  /*13c00*/  MUFU.EX2 R66, R66 ;  /* 0x0000004200427308 */ /* 0x000fe20000000800 */
[C---:B----4-:R-:W-:Y:S01]  /*13c10*/  IADD3 R0, PT, PT, R236.reuse, 0x8000, RZ ;  /* 0x00008000ec007810 */ /* 0x050fe20007ffe0ff */
[----:B------:R-:W1:Y:S01]  /*13c20*/  LDSM.16.MT88.4 R16, [R236+0x8000] ;  /* 0x00800000ec10783b */ /* 0x000e620000004200 */
[----:B------:R-:W-:-:S02]  /*13c30*/  IADD3 R2, PT, PT, R236, 0x8040, RZ ;  /* 0x00008040ec027810 */ /* 0x000fc40007ffe0ff */
[----:B------:R-:W-:Y:S02]  /*13c40*/  @P4 IADD3 R2, PT, PT, R0, -0x40, RZ ;  /* 0xffffffc000024810 */ /* 0x000fe40007ffe0ff */
[----:B------:R-:W-:Y:S01]  /*13c50*/  FSEL R0, R34, RZ, P0 ;  /* 0x000000ff22007208 */ /* 0x000fe20000000000 */
[----:B------:R-:W-:Y:S02]  /*13c60*/  MUFU.EX2 R230, R230 ;  /* 0x000000e600e67308 */ /* 0x000fe40000000800 */
[----:B------:R-:W2:Y:S02]  /*13c70*/  LDSM.16.MT88.4 R8, [R2] ;  /* 0x000000000208783b */ /* 0x000ea40000004200 */
[----:B------:R-:W-:Y:S01]  /*13c80*/  FADD.FTZ R3, R3, -R0 ;  /* 0x8000000003037221 */ /* 0x000fe20000010000 */
[----:B------:R-:W-:Y:S01]  /*13c90*/  IADD3 R0, PT, PT, R69, R2, RZ ;  /* 0x0000000245007210 */ /* 0x000fe20007ffe0ff */
[--C-:B------:R-:W-:Y:S02]  /*13ca0*/  FFMA.FTZ R69, R5, UR4, -R225.reuse ;  /* 0x0000000405457c23 */ /* 0x100fe400080108e1 */
[----:B------:R-:W-:Y:S01]  /*13cb0*/  FMUL.FTZ R3, R3, UR4 ;  /* 0x0000000403037c20 */ /* 0x000fe20008410000 */
[----:B------:R-:W-:Y:S01]  /*13cc0*/  MUFU.EX2 R106, R106 ;  /* 0x0000006a006a7308 */ /* 0x000fe20000000800 */
[----:B------:R-:W4:Y:S07]  /*13cd0*/  LDSM.16.MT88.4 R4, [R0] ;  /* 0x000000000004783b */ /* 0x000f2e0000004200 */
[----:B------:R-:W-:Y:S08]  /*13ce0*/  MUFU.EX2 R69, R69 ;  /* 0x0000004500457308 */ /* 0x000ff00000000800 */
[----:B------:R-:W3:Y:S08]  /*13cf0*/  MUFU.EX2 R231, R3 ;  /* 0x0000000300e77308 */ /* 0x000ef00000000800 */
[----:B------:R-:W4:Y:S01]  /*13d00*/  MUFU.EX2 R68, R68 ;  /* 0x0000004400447308 */ /* 0x000f220000000800 */
[C---:B-1----:R-:W-:Y:S07]  /*13d10*/  HMMA.16816.F32 R188, R20.reuse, R16, R188 ;  /* 0x0000001014bc723c */ /* 0x042fee00000018bc */
[----:B------:R-:W-:Y:S01]  /*13d20*/  MUFU.EX2 R61, R61 ;  /* 0x0000003d003d7308 */ /* 0x000fe20000000800 */
[C---:B------:R-:W-:Y:S01]  /*13d30*/  HMMA.16816.F32 R184, R20.reuse, R18, R184 ;  /* 0x0000001214b8723c */ /* 0x040fe200000018b8 */
[-C--:B---3--:R-:W-:Y:S01]  /*13d40*/  FMUL.FTZ R194, R194, R231.reuse ;  /* 0x000000e7c2c27220 */ /* 0x088fe20000410000 */
[-C--:B------:R-:W-:Y:S01]  /*13d50*/  FMUL.FTZ R195, R195, R231.reuse ;  /* 0x000000e7c3c37220 */ /* 0x080fe20000410000 */
[-C--:B------:R-:W-:Y:S01]  /*13d60*/  FMUL.FTZ R182, R182, R231.reuse ;  /* 0x000000e7b6b67220 */ /* 0x080fe20000410000 */
[-C--:B------:R-:W-:Y:S01]  /*13d70*/  FMUL.FTZ R183, R183, R231.reuse ;  /* 0x000000e7b7b77220 */ /* 0x080fe20000410000 */
[-C--:B------:R-:W-:Y:S01]  /*13d80*/  FMUL.FTZ R178, R178, R231.reuse ;  /* 0x000000e7b2b27220 */ /* 0x080fe20000410000 */
[-C--:B------:R-:W-:Y:S01]  /*13d90*/  FMUL.FTZ R179, R179, R231.reuse ;  /* 0x000000e7b3b37220 */ /* 0x080fe20000410000 */
[-C--:B------:R-:W-:Y:S01]  /*13da0*/  FMUL.FTZ R166, R166, R231.reuse ;  /* 0x000000e7a6a67220 */ /* 0x080fe20000410000 */
[C---:B--2---:R-:W-:Y:S01]  /*13db0*/  HMMA.16816.F32 R156, R20.reuse, R8, R156 ;  /* 0x00000008149c723c */ /* 0x044fe2000000189c */
        /* <DEDUP_REMOVED lines=9> */
[----:B------:R-:W-:Y:S01]  /*13e50*/  FMUL.FTZ R135, R135, R231 ;  /* 0x000000e787877220 */ /* 0x000fe20000410000 */
[----:B------:R-:W-:Y:S01]  /*13e60*/  FFMA.FTZ R3, R55, UR4, -R92 ;  /* 0x0000000437037c23 */ /* 0x000fe2000801085c */
[----:B------:R-:W1:Y:S01]  /*13e70*/  MUFU.EX2 R56, R56 ;  /* 0x0000003800387308 */ /* 0x000e620000000800 */
[----:B------:R-:W-:Y:S01]  /*13e80*/  FFMA.FTZ R55, R53, UR4, -R224 ;  /* 0x0000000435377c23 */ /* 0x000fe200080108e0 */
[----:B------:R-:W-:Y:S01]  /*13e90*/  FFMA.FTZ R53, R51, UR4, -R225 ;  /* 0x0000000433357c23 */ /* 0x000fe200080108e1 */
[----:B------:R-:W-:Y:S01]  /*13ea0*/  FFMA.FTZ R51, R45, UR4, -R104 ;  /* 0x000000042d337c23 */ /* 0x000fe20008010868 */
[----:B----4-:R-:W-:Y:S01]  /*13eb0*/  HMMA.16816.F32 R140, R20, R4, R140 ;  /* 0x00000004148c723c */ /* 0x010fe2000000188c */
[--C-:B------:R-:W-:Y:S01]  /*13ec0*/  FFMA.FTZ R45, R43, UR4, -R92.reuse ;  /* 0x000000042b2d7c23 */ /* 0x100fe2000801085c */
[----:B------:R-:W-:-:S02]  /*13ed0*/  FFMA.FTZ R43, R24, UR4, -R92 ;  /* 0x00000004182b7c23 */ /* 0x000fc4000801085c */
[----:B------:R-:W-:Y:S01]  /*13ee0*/  MUFU.EX2 R42, R42 ;  /* 0x0000002a002a7308 */ /* 0x000fe20000000800 */
[----:B------:R-:W-:Y:S03]  /*13ef0*/  LDSM.16.MT88.4 R24, [R0+0x1000] ;  /* 0x001000000018783b */ /* 0x000fe60000004200 */
[----:B------:R-:W-:Y:S01]  /*13f00*/  HMMA.16816.F32 R136, R20, R6, R136 ;  /* 0x000000061488723c */ /* 0x000fe20000001888 */
[----:B------:R-:W-:Y:S01]  /*13f10*/  F2FP.F16.F32.PACK_AB R20, R93, R232 ;  /* 0x000000e85d14723e */ /* 0x000fe200000000ff */
[----:B------:R-:W-:Y:S01]  /*13f20*/  FFMA.FTZ R232, R234, R233, R232 ;  /* 0x000000e9eae87223 */ /* 0x000fe200000100e8 */
[----:B------:R-:W-:Y:S01]  /*13f30*/  F2FP.F16.F32.PACK_AB R21, R69, R230 ;  /* 0x000000e64515723e */ /* 0x000fe200000000ff */
[----:B------:R-:W2:Y:S01]  /*13f40*/  LDL.LU R234, [R1+0x50] ;  /* 0x0000500001ea7983 */ /* 0x000ea20000300800 */
[----:B------:R-:W-:Y:S01]  /*13f50*/  F2FP.F16.F32.PACK_AB R22, R66, R81 ;  /* 0x000000514216723e */ /* 0x000fe200000000ff */
[----:B------:R-:W3:Y:S01]  /*13f60*/  MUFU.EX2 R36, R36 ;  /* 0x0000002400247308 */ /* 0x000ee20000000800 */
[----:B------:R-:W-:-:S07]  /*13f70*/  F2FP.F16.F32.PACK_AB R23, R68, R106 ;  /* 0x0000006a4417723e */ /* 0x000fce00000000ff */
[----:B------:R-:W-:Y:S01]  /*13f80*/  HMMA.16816.F32 R192, R20, R16, R192 ;  /* 0x0000001014c0723c */ /* 0x000fe200000018c0 */
[----:B------:R-:W-:Y:S01]  /*13f90*/  MUFU.EX2 R60, R60 ;  /* 0x0000003c003c7308 */ /* 0x000fe20000000800 */
[----:B-1----:R-:W-:-:S06]  /*13fa0*/  F2FP.F16.F32.PACK_AB R16, R56, R61 ;  /* 0x0000003d3810723e */ /* 0x002fcc00000000ff */
[----:B------:R-:W-:Y:S01]  /*13fb0*/  HMMA.16816.F32 R180, R20, R18, R180 ;  /* 0x0000001214b4723c */ /* 0x000fe200000018b4 */
[----:B------:R-:W1:Y:S01]  /*13fc0*/  MUFU.EX2 R59, R59 ;  /* 0x0000003b003b7308 */ /* 0x000e620000000800 */
[----:B---3--:R-:W-:-:S06]  /*13fd0*/  F2FP.F16.F32.PACK_AB R18, R36, R42 ;  /* 0x0000002a2412723e */ /* 0x008fcc00000000ff */
[C---:B------:R-:W-:Y:S01]  /*13fe0*/  HMMA.16816.F32 R176, R20.reuse, R12, R176 ;  /* 0x0000000c14b0723c */ /* 0x040fe200000018b0 */
[----:B------:R-:W-:Y:S07]  /*13ff0*/  MUFU.EX2 R46, R46 ;  /* 0x0000002e002e7308 */ /* 0x000fee0000000800 */
[----:B------:R-:W-:Y:S01]  /*14000*/  HMMA.16816.F32 R164, R20, R14, R164 ;  /* 0x0000000e14a4723c */ /* 0x000fe200000018a4 */
[----:B------:R-:W3:Y:S01]  /*14010*/  LDSM.16.MT88.4 R12, [R70+0x8800] ;  /* 0x00880000460c783b */ /* 0x000ee20000004200 */
[----:B------:R-:W4:Y:S01]  /*14020*/  MUFU.EX2 R3, R3 ;  /* 0x0000000300037308 */ /* 0x000f220000000800 */
[----:B-1----:R-:W-:-:S05]  /*14030*/  F2FP.F16.F32.PACK_AB R17, R59, R60 ;  /* 0x0000003c3b11723e */ /* 0x002fca00000000ff */
[C---:B------:R-:W-:Y:S02]  /*14040*/  HMMA.16816.F32 R160, R20.reuse, R8, R160 ;  /* 0x0000000814a0723c */ /* 0x040fe400000018a0 */
[----:B------:R-:W-:Y:S06]  /*14050*/  MUFU.EX2 R111, R111 ;  /* 0x0000006f006f7308 */ /* 0x000fec0000000800 */
[----:B------:R-:W-:Y:S01]  /*14060*/  HMMA.16816.F32 R148, R20, R10, R148 ;  /* 0x0000000a1494723c */ /* 0x000fe20000001894 */
[----:B------:R-:W1:Y:S01]  /*14070*/  LDSM.16.MT88.4 R8, [R2+0x800] ;  /* 0x000800000208783b */ /* 0x000e620000004200 */
[----:B------:R-:W1:Y:S01]  /*14080*/  MUFU.EX2 R58, R58 ;  /* 0x0000003a003a7308 */ /* 0x000e620000000800 */
[----:B----4-:R-:W-:-:S05]  /*14090*/  F2FP.F16.F32.PACK_AB R19, R3, R46 ;  /* 0x0000002e0313723e */ /* 0x010fca00000000ff */
[C---:B------:R-:W-:Y:S02]  /*140a0*/  HMMA.16816.F32 R144, R20.reuse, R4, R144 ;  /* 0x000000041490723c */ /* 0x040fe40000001890 */
[----:B------:R-:W-:Y:S06]  /*140b0*/  MUFU.EX2 R57, R57 ;  /* 0x0000003900397308 */ /* 0x000fec0000000800 */
[----:B------:R-:W-:Y:S01]  /*140c0*/  HMMA.16816.F32 R132, R20, R6, R132 ;  /* 0x000000061484723c */ /* 0x000fe20000001884 */
[----:B------:R-:W4:Y:S01]  /*140d0*/  LDSM.16.MT88.4 R20, [R236+0x8800] ;  /* 0x00880000ec14783b */ /* 0x000f220000004200 */
[----:B------:R-:W-:Y:S03]  /*140e0*/  MUFU.EX2 R37, R37 ;  /* 0x0000002500257308 */ /* 0x000fe60000000800 */
[----:B------:R-:W4:Y:S03]  /*140f0*/  LDSM.16.MT88.4 R4, [R0+0x800] ;  /* 0x000800000004783b */ /* 0x000f260000004200 */
[C---:B---3--:R-:W-:Y:S02]  /*14100*/  HMMA.16816.F32 R172, R16.reuse, R12, R172 ;  /* 0x0000000c10ac723c */ /* 0x048fe400000018ac */
[----:B------:R-:W-:Y:S06]  /*14110*/  MUFU.EX2 R107, R107 ;  /* 0x0000006b006b7308 */ /* 0x000fec0000000800 */
[C---:B------:R-:W-:Y:S02]  /*14120*/  HMMA.16816.F32 R168, R16.reuse, R14, R168 ;  /* 0x0000000e10a8723c */ /* 0x040fe400000018a8 */
[----:B------:R-:W3:Y:S06]  /*14130*/  MUFU.EX2 R64, R64 ;  /* 0x0000004000407308 */ /* 0x000eec0000000800 */
[C---:B-1----:R-:W-:Y:S02]  /*14140*/  HMMA.16816.F32 R156, R16.reuse, R8, R156 ;  /* 0x00000008109c723c */ /* 0x042fe4000000189c */
[----:B------:R-:W-:Y:S06]  /*14150*/  MUFU.EX2 R63, R63 ;  /* 0x0000003f003f7308 */ /* 0x000fec0000000800 */
[C---:B------:R-:W-:Y:S02]  /*14160*/  HMMA.16816.F32 R152, R16.reuse, R10, R152 ;  /* 0x0000000a1098723c */ /* 0x040fe40000001898 */
[----:B------:R-:W1:Y:S06]  /*14170*/  MUFU.EX2 R47, R47 ;  /* 0x0000002f002f7308 */ /* 0x000e6c0000000800 */
[C---:B----4-:R-:W-:Y:S02]  /*14180*/  HMMA.16816.F32 R188, R16.reuse, R20, R188 ;  /* 0x0000001410bc723c */ /* 0x050fe400000018bc */
[----:B------:R-:W-:Y:S06]  /*14190*/  MUFU.EX2 R55, R55 ;  /* 0x0000003700377308 */ /* 0x000fec0000000800 */
[C---:B------:R-:W-:Y:S02]  /*141a0*/  HMMA.16816.F32 R184, R16.reuse, R22, R184 ;  /* 0x0000001610b8723c */ /* 0x040fe400000018b8 */
[----:B------:R-:W-:Y:S06]  /*141b0*/  MUFU.EX2 R54, R54 ;  /* 0x0000003600367308 */ /* 0x000fec0000000800 */
[C---:B------:R-:W-:Y:S02]  /*141c0*/  HMMA.16816.F32 R140, R16.reuse, R4, R140 ;  /* 0x00000004108c723c */ /* 0x040fe4000000188c */
[----:B------:R-:W-:Y:S06]  /*141d0*/  MUFU.EX2 R41, R41 ;  /* 0x0000002900297308 */ /* 0x000fec0000000800 */
[----:B------:R-:W-:Y:S01]  /*141e0*/  HMMA.16816.F32 R136, R16, R6, R136 ;  /* 0x000000061088723c */ /* 0x000fe20000001888 */
[----:B------:R-:W-:Y:S01]  /*141f0*/  F2FP.F16.F32.PACK_AB R16, R58, R111 ;  /* 0x0000006f3a10723e */ /* 0x000fe200000000ff */
[----:B------:R-:W-:Y:S01]  /*14200*/  MUFU.EX2 R40, R40 ;  /* 0x0000002800287308 */ /* 0x000fe20000000800 */
[----:B---3--:R-:W-:-:S02]  /*14210*/  F2FP.F16.F32.PACK_AB R17, R64, R107 ;  /* 0x0000006b4011723e */ /* 0x008fc400000000ff */
[----:B------:R-:W-:Y:S02]  /*14220*/  F2FP.F16.F32.PACK_AB R18, R37, R57 ;  /* 0x000000392512723e */ /* 0x000fe400000000ff */
[----:B-1----:R-:W-:-:S03]  /*14230*/  F2FP.F16.F32.PACK_AB R19, R47, R63 ;  /* 0x0000003f2f13723e */ /* 0x002fc600000000ff */
[----:B------:R-:W-:Y:S04]  /*14240*/  MUFU.EX2 R53, R53 ;  /* 0x0000003500357308 */ /* 0x000fe80000000800 */
[C---:B------:R-:W-:Y:S04]  /*14250*/  HMMA.16816.F32 R176, R16.reuse, R12, R176 ;  /* 0x0000000c10b0723c */ /* 0x040fe800000018b0 */
[----:B------:R-:W-:Y:S04]  /*14260*/  MUFU.EX2 R52, R52 ;  /* 0x0000003400347308 */ /* 0x000fe80000000800 */
[C---:B------:R-:W-:Y:S01]  /*14270*/  HMMA.16816.F32 R164, R16.reuse, R14, R164 ;  /* 0x0000000e10a4723c */ /* 0x040fe200000018a4 */
[----:B------:R-:W1:Y:S03]  /*14280*/  LDSM.16.MT88.4 R12, [R236+0x9000] ;  /* 0x00900000ec0c783b */ /* 0x000e660000004200 */
[----:B------:R-:W3:Y:S04]  /*14290*/  MUFU.EX2 R51, R51 ;  /* 0x0000003300337308 */ /* 0x000ee80000000800 */
[C---:B------:R-:W-:Y:S04]  /*142a0*/  HMMA.16816.F32 R160, R16.reuse, R8, R160 ;  /* 0x0000000810a0723c */ /* 0x040fe800000018a0 */
[----:B------:R-:W-:Y:S04]  /*142b0*/  MUFU.EX2 R39, R39 ;  /* 0x0000002700277308 */ /* 0x000fe80000000800 */
[C---:B------:R-:W-:Y:S01]  /*142c0*/  HMMA.16816.F32 R148, R16.reuse, R10, R148 ;  /* 0x0000000a1094723c */ /* 0x040fe20000001894 */
[----:B------:R-:W4:Y:S03]  /*142d0*/  LDSM.16.MT88.4 R8, [R70+0x9000] ;  /* 0x009000004608783b */ /* 0x000f260000004200 */
[----:B------:R-:W3:Y:S04]  /*142e0*/  MUFU.EX2 R38, R38 ;  /* 0x0000002600267308 */ /* 0x000ee80000000800 */
[C---:B------:R-:W-:Y:S04]  /*142f0*/  HMMA.16816.F32 R144, R16.reuse, R4, R144 ;  /* 0x000000041090723c */ /* 0x040fe80000001890 */
[----:B------:R-:W-:Y:S04]  /*14300*/  MUFU.EX2 R50, R50 ;  /* 0x0000003200327308 */ /* 0x000fe80000000800 */
[C---:B------:R-:W-:Y:S01]  /*14310*/  HMMA.16816.F32 R132, R16.reuse, R6, R132 ;  /* 0x000000061084723c */ /* 0x040fe20000001884 */
[----:B------:R-:W4:Y:S03]  /*14320*/  LDSM.16.MT88.4 R4, [R2+0x1000] ;  /* 0x001000000204783b */ /* 0x000f260000004200 */
[----:B------:R-:W1:Y:S04]  /*14330*/  MUFU.EX2 R45, R45 ;  /* 0x0000002d002d7308 */ /* 0x000e680000000800 */
[C---:B------:R-:W-:Y:S04]  /*14340*/  HMMA.16816.F32 R192, R16.reuse, R20, R192 ;  /* 0x0000001410c0723c */ /* 0x040fe800000018c0 */
[----:B------:R-:W-:Y:S04]  /*14350*/  MUFU.EX2 R44, R44 ;  /* 0x0000002c002c7308 */ /* 0x000fe80000000800 */
[----:B------:R-:W-:Y:S01]  /*14360*/  HMMA.16816.F32 R180, R16, R22, R180 ;  /* 0x0000001610b4723c */ /* 0x000fe200000018b4 */
[----:B---3--:R-:W-:-:S02]  /*14370*/  F2FP.F16.F32.PACK_AB R16, R51, R52 ;  /* 0x000000343310723e */ /* 0x008fc400000000ff */
[----:B------:R-:W-:Y:S01]  /*14380*/  F2FP.F16.F32.PACK_AB R18, R38, R39 ;  /* 0x000000272612723e */ /* 0x000fe200000000ff */
[----:B------:R-:W3:Y:S01]  /*14390*/  MUFU.EX2 R43, R43 ;  /* 0x0000002b002b7308 */ /* 0x000ee20000000800 */
[----:B-1----:R-:W-:-:S07]  /*143a0*/  F2FP.F16.F32.PACK_AB R17, R45, R50 ;  /* 0x000000322d11723e */ /* 0x002fce00000000ff */
[----:B------:R-:W1:Y:S08]  /*143b0*/  MUFU.EX2 R62, R62 ;  /* 0x0000003e003e7308 */ /* 0x000e700000000800 */
[----:B------:R-:W-:Y:S01]  /*143c0*/  MUFU.EX2 R48, R48 ;  /* 0x0000003000307308 */ /* 0x000fe20000000800 */
[----:B---3--:R-:W-:-:S07]  /*143d0*/  F2FP.F16.F32.PACK_AB R19, R43, R44 ;  /* 0x0000002c2b13723e */ /* 0x008fce00000000ff */
[----:B------:R-:W3:Y:S01]  /*143e0*/  MUFU.EX2 R49, R49 ;  /* 0x0000003100317308 */ /* 0x000ee20000000800 */
[----:B------:R-:W-:Y:S01]  /*143f0*/  F2FP.F16.F32.PACK_AB R20, R54, R55 ;  /* 0x000000373614723e */ /* 0x000fe200000000ff */
[----:B------:R-:W-:Y:S01]  /*14400*/  HMMA.16816.F32 R188, R16, R12, R188 ;  /* 0x0000000c10bc723c */ /* 0x000fe200000018bc */
[----:B-1----:R-:W-:Y:S02]  /*14410*/  F2FP.F16.F32.PACK_AB R21, R62, R53 ;  /* 0x000000353e15723e */ /* 0x002fe400000000ff */
[----:B------:R-:W-:-:S05]  /*14420*/  F2FP.F16.F32.PACK_AB R22, R40, R41 ;  /* 0x000000292816723e */ /* 0x000fca00000000ff */
[----:B------:R-:W-:Y:S01]  /*14430*/  HMMA.16816.F32 R184, R16, R14, R184 ;  /* 0x0000000e10b8723c */ /* 0x000fe200000018b8 */
[----:B---3--:R-:W-:-:S07]  /*14440*/  F2FP.F16.F32.PACK_AB R23, R49, R48 ;  /* 0x000000303117723e */ /* 0x008fce00000000ff */
[C---:B----4-:R-:W-:Y:S08]  /*14450*/  HMMA.16816.F32 R172, R16.reuse, R8, R172 ;  /* 0x0000000810ac723c */ /* 0x050ff000000018ac */
[C---:B------:R-:W-:Y:S08]  /*14460*/  HMMA.16816.F32 R168, R16.reuse, R10, R168 ;  /* 0x0000000a10a8723c */ /* 0x040ff000000018a8 */
[C---:B------:R-:W-:Y:S08]  /*14470*/  HMMA.16816.F32 R156, R16.reuse, R4, R156 ;  /* 0x00000004109c723c */ /* 0x040ff0000000189c */
[C---:B------:R-:W-:Y:S08]  /*14480*/  HMMA.16816.F32 R152, R16.reuse, R6, R152 ;  /* 0x000000061098723c */ /* 0x040ff00000001898 */
[C---:B------:R-:W-:Y:S08]  /*14490*/  HMMA.16816.F32 R140, R16.reuse, R24, R140 ;  /* 0x00000018108c723c */ /* 0x040ff0000000188c */
[----:B------:R-:W-:Y:S01]  /*144a0*/  HMMA.16816.F32 R136, R16, R26, R136 ;  /* 0x0000001a1088723c */ /* 0x000fe20000001888 */
[----:B------:R-:W1:Y:S07]  /*144b0*/  LDSM.16.MT88.4 R16, [R236+0x9800] ;  /* 0x00980000ec10783b */ /* 0x000e6e0000004200 */
[C---:B------:R-:W-:Y:S08]  /*144c0*/  HMMA.16816.F32 R192, R20.reuse, R12, R192 ;  /* 0x0000000c14c0723c */ /* 0x040ff000000018c0 */
[C---:B------:R-:W-:Y:S01]  /*144d0*/  HMMA.16816.F32 R180, R20.reuse, R14, R180 ;  /* 0x0000000e14b4723c */ /* 0x040fe200000018b4 */
[----:B------:R-:W3:Y:S07]  /*144e0*/  LDSM.16.MT88.4 R12, [R70+0x9800] ;  /* 0x00980000460c783b */ /* 0x000eee0000004200 */
[C---:B------:R-:W-:Y:S08]  /*144f0*/  HMMA.16816.F32 R176, R20.reuse, R8, R176 ;  /* 0x0000000814b0723c */ /* 0x040ff000000018b0 */
[C---:B------:R-:W-:Y:S01]  /*14500*/  HMMA.16816.F32 R164, R20.reuse, R10, R164 ;  /* 0x0000000a14a4723c */ /* 0x040fe200000018a4 */
[----:B------:R-:W-:Y:S07]  /*14510*/  LDSM.16.MT88.4 R8, [R0+0x1800] ;  /* 0x001800000008783b */ /* 0x000fee0000004200 */
[C---:B------:R-:W-:Y:S08]  /*14520*/  HMMA.16816.F32 R160, R20.reuse, R4, R160 ;  /* 0x0000000414a0723c */ /* 0x040ff000000018a0 */
[C---:B------:R-:W-:Y:S01]  /*14530*/  HMMA.16816.F32 R148, R20.reuse, R6, R148 ;  /* 0x000000061494723c */ /* 0x040fe20000001894 */
[----:B------:R-:W4:Y:S01]  /*14540*/  LDSM.16.MT88.4 R4, [R2+0x1800] ;  /* 0x001800000204783b */ /* 0x000f220000004200 */
[--C-:B------:R-:W-:Y:S01]  /*14550*/  FFMA.FTZ R78, R78, UR4, -R104.reuse ;  /* 0x000000044e4e7c23 */ /* 0x100fe20008010868 */
[--C-:B------:R-:W-:Y:S01]  /*14560*/  FFMA.FTZ R77, R77, UR4, -R104.reuse ;  /* 0x000000044d4d7c23 */ /* 0x100fe20008010868 */
[--C-:B------:R-:W-:Y:S01]  /*14570*/  FFMA.FTZ R76, R76, UR4, -R104.reuse ;  /* 0x000000044c4c7c23 */ /* 0x100fe20008010868 */
[----:B------:R-:W-:Y:S01]  /*14580*/  FFMA.FTZ R75, R75, UR4, -R104 ;  /* 0x000000044b4b7c23 */ /* 0x000fe20008010868 */
        /* <DEDUP_REMOVED lines=12> */
[----:B------:R-:W-:Y:S01]  /*14650*/  FFMA.FTZ R230, R237, R231, R230 ;  /* 0x000000e7ede67223 */ /* 0x000fe200000100e6 */
[----:B------:R-:W-:Y:S01]  /*14660*/  FFMA.FTZ R231, R131, UR4, -R224 ;  /* 0x0000000483e77c23 */ /* 0x000fe200080108e0 */
[----:B------:R-:W-:Y:S01]  /*14670*/  FFMA.FTZ R131, R123, UR4, -R225 ;  /* 0x000000047b837c23 */ /* 0x000fe200080108e1 */
[----:B------:R-:W-:Y:S08]  /*14680*/  MUFU.EX2 R78, R78 ;  /* 0x0000004e004e7308 */ /* 0x000ff00000000800 */
        /* <DEDUP_REMOVED lines=8> */
[----:B------:R-:W2:Y:S08]  /*14710*/  MUFU.EX2 R121, R121 ;  /* 0x0000007900797308 */ /* 0x000eb00000000800 */
[----:B------:R-:W-:Y:S08]  /*14720*/  MUFU.EX2 R120, R120 ;  /* 0x0000007800787308 */ /* 0x000ff00000000800 */
[----:B------:R-:W-:Y:S08]  /*14730*/  MUFU.EX2 R119, R119 ;  /* 0x0000007700777308 */ /* 0x000ff00000000800 */
[----:B------:R-:W-:Y:S08]  /*14740*/  MUFU.EX2 R118, R118 ;  /* 0x0000007600767308 */ /* 0x000ff00000000800 */
[----:B------:R-:W1:Y:S08]  /*14750*/  MUFU.EX2 R127, R127 ;  /* 0x0000007f007f7308 */ /* 0x000e700000000800 */
[----:B------:R-:W-:Y:S08]  /*14760*/  MUFU.EX2 R126, R126 ;  /* 0x0000007e007e7308 */ /* 0x000ff00000000800 */
[----:B------:R-:W3:Y:S01]  /*14770*/  MUFU.EX2 R123, R125 ;  /* 0x0000007d007b7308 */ /* 0x000ee20000000800 */
[----:B------:R-:W-:Y:S01]  /*14780*/  HMMA.16816.F32 R144, R20, R24, R144 ;  /* 0x000000181490723c */ /* 0x000fe20000001890 */
[----:B--2---:R-:W-:-:S02]  /*14790*/  F2FP.F16.F32.PACK_AB R24, R121, R122 ;  /* 0x0000007a7918723e */ /* 0x004fc400000000ff */
[----:B-1----:R-:W-:-:S05]  /*147a0*/  F2FP.F16.F32.PACK_AB R25, R127, R118 ;  /* 0x000000767f19723e */ /* 0x002fca00000000ff */
[----:B------:R-:W-:Y:S01]  /*147b0*/  HMMA.16816.F32 R132, R20, R26, R132 ;  /* 0x0000001a1484723c */ /* 0x000fe20000001884 */
[----:B------:R-:W-:Y:S02]  /*147c0*/  F2FP.F16.F32.PACK_AB R20, R77, R78 ;  /* 0x0000004e4d14723e */ /* 0x000fe400000000ff */
[----:B------:R-:W-:Y:S02]  /*147d0*/  F2FP.F16.F32.PACK_AB R21, R73, R74 ;  /* 0x0000004a4915723e */ /* 0x000fe400000000ff */
[----:B------:R-:W-:Y:S02]  /*147e0*/  F2FP.F16.F32.PACK_AB R22, R75, R76 ;  /* 0x0000004c4b16723e */ /* 0x000fe400000000ff */
[----:B------:R-:W-:Y:S02]  /*147f0*/  F2FP.F16.F32.PACK_AB R23, R79, R80 ;  /* 0x000000504f17723e */ /* 0x000fe400000000ff */
[----:B------:R-:W-:Y:S02]  /*14800*/  F2FP.F16.F32.PACK_AB R26, R119, R120 ;  /* 0x00000078771a723e */ /* 0x000fe400000000ff */
[----:B---3--:R-:W-:-:S03]  /*14810*/  F2FP.F16.F32.PACK_AB R27, R123, R126 ;  /* 0x0000007e7b1b723e */ /* 0x008fc600000000ff */
[C---:B------:R-:W-:Y:S08]  /*14820*/  HMMA.16816.F32 R188, R20.reuse, R16, R188 ;  /* 0x0000001014bc723c */ /* 0x040ff000000018bc */
[C---:B------:R-:W-:Y:S08]  /*14830*/  HMMA.16816.F32 R184, R20.reuse, R18, R184 ;  /* 0x0000001214b8723c */ /* 0x040ff000000018b8 */
[C---:B------:R-:W-:Y:S08]  /*14840*/  HMMA.16816.F32 R172, R20.reuse, R12, R172 ;  /* 0x0000000c14ac723c */ /* 0x040ff000000018ac */
[C---:B------:R-:W-:Y:S08]  /*14850*/  HMMA.16816.F32 R168, R20.reuse, R14, R168 ;  /* 0x0000000e14a8723c */ /* 0x040ff000000018a8 */
[C---:B----4-:R-:W-:Y:S08]  /*14860*/  HMMA.16816.F32 R156, R20.reuse, R4, R156 ;  /* 0x00000004149c723c */ /* 0x050ff0000000189c */
[C---:B------:R-:W-:Y:S08]  /*14870*/  HMMA.16816.F32 R152, R20.reuse, R6, R152 ;  /* 0x000000061498723c */ /* 0x040ff00000001898 */
[C---:B------:R-:W-:Y:S08]  /*14880*/  HMMA.16816.F32 R140, R20.reuse, R8, R140 ;  /* 0x00000008148c723c */ /* 0x040ff0000000188c */
[----:B------:R-:W-:Y:S01]  /*14890*/  HMMA.16816.F32 R136, R20, R10, R136 ;  /* 0x0000000a1488723c */ /* 0x000fe20000001888 */
[----:B------:R-:W1:Y:S07]  /*148a0*/  LDSM.16.MT88.4 R20, [R236+0xa000] ;  /* 0x00a00000ec14783b */ /* 0x000e6e0000004200 */
        /* <DEDUP_REMOVED lines=8> */
[----:B------:R-:W2:Y:S01]  /*14930*/  LDSM.16.MT88.4 R4, [R70+0xa000] ;  /* 0x00a000004604783b */ /* 0x000ea20000004200 */
        /* <DEDUP_REMOVED lines=8> */
[----:B------:R-:W-:Y:S01]  /*149c0*/  MUFU.EX2 R116, R116 ;  /* 0x0000007400747308 */ /* 0x000fe20000000800 */
[----:B------:R-:W-:Y:S01]  /*149d0*/  FFMA.FTZ R226, R234, R228, R226 ;  /* 0x000000e4eae27223 */ /* 0x000fe200000100e2 */
[----:B------:R-:W-:Y:S01]  /*149e0*/  FFMA.FTZ R227, R235, R229, R227 ;  /* 0x000000e5ebe37223 */ /* 0x000fe200000100e3 */
[--C-:B------:R-:W-:Y:S01]  /*149f0*/  FFMA.FTZ R128, R128, UR4, -R224.reuse ;  /* 0x0000000480807c23 */ /* 0x100fe200080108e0 */
[--C-:B------:R-:W-:Y:S01]  /*14a00*/  FFMA.FTZ R228, R197, UR4, -R224.reuse ;  /* 0x00000004c5e47c23 */ /* 0x100fe200080108e0 */
[----:B------:R-:W-:-:S03]  /*14a10*/  FFMA.FTZ R229, R130, UR4, -R224 ;  /* 0x0000000482e57c23 */ /* 0x000fc600080108e0 */
[----:B------:R-:W3:Y:S01]  /*14a20*/  MUFU.EX2 R115, R115 ;  /* 0x0000007300737308 */ /* 0x000ee20000000800 */
[--C-:B------:R-:W-:Y:S01]  /*14a30*/  FFMA.FTZ R199, R199, UR4, -R224.reuse ;  /* 0x00000004c7c77c23 */ /* 0x100fe200080108e0 */
[--C-:B------:R-:W-:Y:S01]  /*14a40*/  FFMA.FTZ R201, R201, UR4, -R224.reuse ;  /* 0x00000004c9c97c23 */ /* 0x100fe200080108e0 */
[--C-:B------:R-:W-:Y:S01]  /*14a50*/  FFMA.FTZ R203, R203, UR4, -R224.reuse ;  /* 0x00000004cbcb7c23 */ /* 0x100fe200080108e0 */
[--C-:B------:R-:W-:Y:S01]  /*14a60*/  FFMA.FTZ R207, R207, UR4, -R224.reuse ;  /* 0x00000004cfcf7c23 */ /* 0x100fe200080108e0 */
[----:B------:R-:W-:-:S03]  /*14a70*/  FFMA.FTZ R209, R209, UR4, -R224 ;  /* 0x00000004d1d17c23 */ /* 0x000fc600080108e0 */
[----:B------:R-:W-:Y:S01]  /*14a80*/  MUFU.EX2 R117, R117 ;  /* 0x0000007500757308 */ /* 0x000fe20000000800 */
[--C-:B------:R-:W-:Y:S01]  /*14a90*/  FFMA.FTZ R211, R211, UR4, -R224.reuse ;  /* 0x00000004d3d37c23 */ /* 0x100fe200080108e0 */
[--C-:B------:R-:W-:Y:S01]  /*14aa0*/  FFMA.FTZ R213, R213, UR4, -R224.reuse ;  /* 0x00000004d5d57c23 */ /* 0x100fe200080108e0 */
[--C-:B------:R-:W-:Y:S01]  /*14ab0*/  FFMA.FTZ R215, R215, UR4, -R224.reuse ;  /* 0x00000004d7d77c23 */ /* 0x100fe200080108e0 */
[--C-:B------:R-:W-:Y:S01]  /*14ac0*/  FFMA.FTZ R217, R217, UR4, -R224.reuse ;  /* 0x00000004d9d97c23 */ /* 0x100fe200080108e0 */
[----:B------:R-:W-:-:S03]  /*14ad0*/  FFMA.FTZ R220, R220, UR4, -R224 ;  /* 0x00000004dcdc7c23 */ /* 0x000fc600080108e0 */
[----:B------:R-:W-:Y:S01]  /*14ae0*/  MUFU.EX2 R114, R114 ;  /* 0x0000007200727308 */ /* 0x000fe20000000800 */
[--C-:B------:R-:W-:Y:S01]  /*14af0*/  FFMA.FTZ R219, R219, UR4, -R224.reuse ;  /* 0x00000004dbdb7c23 */ /* 0x100fe200080108e0 */
[----:B------:R-:W-:Y:S01]  /*14b00*/  FFMA.FTZ R223, R223, UR4, -R224 ;  /* 0x00000004dfdf7c23 */ /* 0x000fe200080108e0 */
[--C-:B------:R-:W-:Y:S01]  /*14b10*/  FFMA.FTZ R224, R124, UR4, -R225.reuse ;  /* 0x000000047ce07c23 */ /* 0x100fe200080108e1 */
[----:B------:R-:W-:-:S04]  /*14b20*/  FFMA.FTZ R197, R129, UR4, -R225 ;  /* 0x0000000481c57c23 */ /* 0x000fc800080108e1 */
[----:B------:R-:W-:Y:S01]  /*14b30*/  MUFU.EX2 R113, R113 ;  /* 0x0000007100717308 */ /* 0x000fe20000000800 */
[----:B------:R-:W-:Y:S01]  /*14b40*/  FFMA.FTZ R130, R196, UR4, -R225 ;  /* 0x00000004c4827c23 */ /* 0x000fe200080108e1 */
[--C-:B------:R-:W-:Y:S01]  /*14b50*/  FFMA.FTZ R234, R94, UR4, -R104.reuse ;  /* 0x000000045eea7c23 */ /* 0x100fe20008010868 */
[----:B------:R-:W-:-:S05]  /*14b60*/  FFMA.FTZ R235, R105, UR4, -R104 ;  /* 0x0000000469eb7c23 */ /* 0x000fca0008010868 */
[----:B------:R-:W4:Y:S01]  /*14b70*/  MUFU.EX2 R112, R112 ;  /* 0x0000007000707308 */ /* 0x000f220000000800 */
[----:B------:R-:W-:-:S07]  /*14b80*/  FFMA.FTZ R233, R108, UR4, -R104 ;  /* 0x000000046ce97c23 */ /* 0x000fce0008010868 */
[----:B------:R-:W-:Y:S08]  /*14b90*/  MUFU.EX2 R110, R110 ;  /* 0x0000006e006e7308 */ /* 0x000ff00000000800 */
[----:B------:R-:W1:Y:S08]  /*14ba0*/  MUFU.EX2 R109, R109 ;  /* 0x0000006d006d7308 */ /* 0x000e700000000800 */
[----:B------:R3:W-:Y:S08]  /*14bb0*/  MUFU.EX2 R94, R131 ;  /* 0x00000083005e7308 */ /* 0x0007f00000000800 */
[----:B------:R2:W-:Y:S01]  /*14bc0*/  MUFU.EX2 R105, R228 ;  /* 0x000000e400697308 */ /* 0x0005e20000000800 */
[----:B---3--:R-:W-:Y:S01]  /*14bd0*/  FFMA.FTZ R131, R98, UR4, -R104 ;  /* 0x0000000462837c23 */ /* 0x008fe20008010868 */
[----:B------:R-:W-:-:S06]  /*14be0*/  FFMA.FTZ R98, R84, UR4, -R92 ;  /* 0x0000000454627c23 */ /* 0x000fcc000801085c */
[----:B------:R3:W-:Y:S01]  /*14bf0*/  MUFU.EX2 R124, R231 ;  /* 0x000000e7007c7308 */ /* 0x0007e20000000800 */
[----:B--2---:R-:W-:-:S07]  /*14c00*/  FFMA.FTZ R228, R83, UR4, -R92 ;  /* 0x0000000453e47c23 */ /* 0x004fce000801085c */
[----:B------:R-:W2:Y:S08]  /*14c10*/  MUFU.EX2 R128, R128 ;  /* 0x0000008000807308 */ /* 0x000eb00000000800 */
[----:B------:R-:W-:Y:S08]  /*14c20*/  MUFU.EX2 R125, R229 ;  /* 0x000000e5007d7308 */ /* 0x000ff00000000800 */
[----:B------:R-:W2:Y:S08]  /*14c30*/  MUFU.EX2 R108, R224 ;  /* 0x000000e0006c7308 */ /* 0x000eb00000000800 */
[----:B------:R-:W-:Y:S08]  /*14c40*/  MUFU.EX2 R84, R197 ;  /* 0x000000c500547308 */ /* 0x000ff00000000800 */
[----:B------:R-:W2:Y:S01]  /*14c50*/  MUFU.EX2 R83, R130 ;  /* 0x0000008200537308 */ /* 0x000ea20000000800 */
[----:B------:R-:W-:Y:S01]  /*14c60*/  HMMA.16816.F32 R144, R24, R8, R144 ;  /* 0x000000081890723c */ /* 0x000fe20000001890 */
[----:B------:R-:W-:-:S02]  /*14c70*/  F2FP.F16.F32.PACK_AB R8, R115, R116 ;  /* 0x000000747308723e */ /* 0x000fc400000000ff */
[----:B----4-:R-:W-:-:S05]  /*14c80*/  F2FP.F16.F32.PACK_AB R9, R112, R113 ;  /* 0x000000717009723e */ /* 0x010fca00000000ff */
[----:B------:R-:W-:Y:S01]  /*14c90*/  HMMA.16816.F32 R132, R24, R10, R132 ;  /* 0x0000000a1884723c */ /* 0x000fe20000001884 */
[----:B------:R-:W-:Y:S02]  /*14ca0*/  F2FP.F16.F32.PACK_AB R10, R114, R117 ;  /* 0x00000075720a723e */ /* 0x000fe400000000ff */
[----:B-1----:R-:W-:-:S07]  /*14cb0*/  F2FP.F16.F32.PACK_AB R11, R109, R110 ;  /* 0x0000006e6d0b723e */ /* 0x002fce00000000ff */
[----:B------:R-:W-:Y:S01]  /*14cc0*/  HMMA.16816.F32 R188, R8, R20, R188 ;  /* 0x0000001408bc723c */ /* 0x000fe200000018bc */
[----:B---3--:R-:W-:-:S07]  /*14cd0*/  FFMA.FTZ R231, R95, UR4, -R104 ;  /* 0x000000045fe77c23 */ /* 0x008fce0008010868 */
[----:B------:R-:W-:Y:S01]  /*14ce0*/  HMMA.16816.F32 R184, R8, R22, R184 ;  /* 0x0000001608b8723c */ /* 0x000fe200000018b8 */
[----:B------:R-:W-:-:S07]  /*14cf0*/  FFMA.FTZ R196, R96, UR4, -R104 ;  /* 0x0000000460c47c23 */ /* 0x000fce0008010868 */
[C---:B------:R-:W-:Y:S08]  /*14d00*/  HMMA.16816.F32 R172, R8.reuse, R4, R172 ;  /* 0x0000000408ac723c */ /* 0x040ff000000018ac */
[C---:B------:R-:W-:Y:S08]  /*14d10*/  HMMA.16816.F32 R168, R8.reuse, R6, R168 ;  /* 0x0000000608a8723c */ /* 0x040ff000000018a8 */
[C---:B------:R-:W-:Y:S08]  /*14d20*/  HMMA.16816.F32 R156, R8.reuse, R16, R156 ;  /* 0x00000010089c723c */ /* 0x040ff0000000189c */
[C---:B------:R-:W-:Y:S08]  /*14d30*/  HMMA.16816.F32 R152, R8.reuse, R18, R152 ;  /* 0x000000120898723c */ /* 0x040ff00000001898 */
[C---:B------:R-:W-:Y:S08]  /*14d40*/  HMMA.16816.F32 R140, R8.reuse, R12, R140 ;  /* 0x0000000c088c723c */ /* 0x040ff0000000188c */
[----:B------:R-:W-:Y:S01]  /*14d50*/  HMMA.16816.F32 R136, R8, R14, R136 ;  /* 0x0000000e0888723c */ /* 0x000fe20000001888 */
[----:B--2---:R-:W-:-:S02]  /*14d60*/  F2FP.F16.F32.PACK_AB R8, R128, R124 ;  /* 0x0000007c8008723e */ /* 0x004fc400000000ff */
[----:B------:R-:W-:Y:S02]  /*14d70*/  F2FP.F16.F32.PACK_AB R9, R94, R108 ;  /* 0x0000006c5e09723e */ /* 0x000fe400000000ff */
[----:B------:R-:W-:Y:S02]  /*14d80*/  F2FP.F16.F32.PACK_AB R10, R105, R125 ;  /* 0x0000007d690a723e */ /* 0x000fe400000000ff */
[----:B------:R-:W-:Y:S01]  /*14d90*/  F2FP.F16.F32.PACK_AB R11, R83, R84 ;  /* 0x00000054530b723e */ /* 0x000fe200000000ff */
[--C-:B------:R-:W-:Y:S01]  /*14da0*/  FFMA.FTZ R96, R28, UR4, -R92.reuse ;  /* 0x000000041c607c23 */ /* 0x100fe2000801085c */
[----:B------:R-:W-:Y:S01]  /*14db0*/  FFMA.FTZ R95, R29, UR4, -R92 ;  /* 0x000000041d5f7c23 */ /* 0x000fe2000801085c */
[----:B------:R-:W-:Y:S01]  /*14dc0*/  FADD.FTZ R227, R31, R227 ;  /* 0x000000e31fe37221 */ /* 0x000fe20000010000 */
[----:B------:R-:W-:Y:S02]  /*14dd0*/  FADD.FTZ R226, R30, R226 ;  /* 0x000000e21ee27221 */ /* 0x000fe40000010000 */
[----:B------:R-:W-:Y:S01]  /*14de0*/  LDSM.16.MT88.4 R28, [R2+0x2800] ;  /* 0x00280000021c783b */ /* 0x000fe20000004200 */
[C---:B------:R-:W-:Y:S08]  /*14df0*/  HMMA.16816.F32 R192, R8.reuse, R20, R192 ;  /* 0x0000001408c0723c */ /* 0x040ff000000018c0 */
[C---:B------:R-:W-:Y:S01]  /*14e00*/  HMMA.16816.F32 R180, R8.reuse, R22, R180 ;  /* 0x0000001608b4723c */ /* 0x040fe200000018b4 */
[----:B------:R-:W-:Y:S07]  /*14e10*/  LDSM.16.MT88.4 R20, [R70+0xa800] ;  /* 0x00a800004614783b */ /* 0x000fee0000004200 */
[C---:B------:R-:W-:Y:S08]  /*14e20*/  HMMA.16816.F32 R176, R8.reuse, R4, R176 ;  /* 0x0000000408b0723c */ /* 0x040ff000000018b0 */
[C---:B------:R-:W-:Y:S01]  /*14e30*/  HMMA.16816.F32 R164, R8.reuse, R6, R164 ;  /* 0x0000000608a4723c */ /* 0x040fe200000018a4 */
[----:B------:R-:W1:Y:S07]  /*14e40*/  LDSM.16.MT88.4 R4, [R236+0xa800] ;  /* 0x00a80000ec04783b */ /* 0x000e6e0000004200 */
[C---:B------:R-:W-:Y:S08]  /*14e50*/  HMMA.16816.F32 R160, R8.reuse, R16, R160 ;  /* 0x0000001008a0723c */ /* 0x040ff000000018a0 */
[----:B------:R-:W-:Y:S01]  /*14e60*/  HMMA.16816.F32 R148, R8, R18, R148 ;  /* 0x000000120894723c */ /* 0x000fe20000001894 */
[----:B------:R-:W2:Y:S01]  /*14e70*/  LDSM.16.MT88.4 R16, [R0+0x2800] ;  /* 0x002800000010783b */ /* 0x000ea20000004200 */
[----:B------:R-:W-:Y:S01]  /*14e80*/  FFMA.FTZ R229, R97, UR4, -R104 ;  /* 0x0000000461e57c23 */ /* 0x000fe20008010868 */
[----:B------:R-:W-:Y:S01]  /*14e90*/  FFMA.FTZ R97, R87, UR4, -R92 ;  /* 0x0000000457617c23 */ /* 0x000fe2000801085c */
[----:B------:R-:W-:Y:S01]  /*14ea0*/  FADD.FTZ R232, R93, R232 ;  /* 0x000000e85de87221 */ /* 0x000fe20000010000 */
        /* <DEDUP_REMOVED lines=17> */
[--C-:B------:R-:W-:Y:S01]  /*14fc0*/  FFMA.FTZ R225, R88, UR4, -R92.reuse ;  /* 0x0000000458e17c23 */ /* 0x100fe2000801085c */
[--C-:B------:R-:W-:Y:S01]  /*14fd0*/  FFMA.FTZ R101, R90, UR4, -R92.reuse ;  /* 0x000000045a657c23 */ /* 0x100fe2000801085c */
[----:B------:R-:W-:Y:S01]  /*14fe0*/  FFMA.FTZ R99, R89, UR4, -R92 ;  /* 0x0000000459637c23 */ /* 0x000fe2000801085c */
[----:B------:R-:W-:Y:S01]  /*14ff0*/  FADD.FTZ R230, R69, R230 ;  /* 0x000000e645e67221 */ /* 0x000fe20000010000 */
[--C-:B------:R-:W-:Y:S01]  /*15000*/  FFMA.FTZ R24, R86, UR4, -R92.reuse ;  /* 0x0000000456187c23 */ /* 0x100fe2000801085c */
[--C-:B------:R-:W-:Y:S01]  /*15010*/  FFMA.FTZ R224, R91, UR4, -R92.reuse ;  /* 0x000000045be07c23 */ /* 0x100fe2000801085c */
[--C-:B------:R-:W-:Y:S01]  /*15020*/  FFMA.FTZ R197, R82, UR4, -R92.reuse ;  /* 0x0000000452c57c23 */ /* 0x100fe2000801085c */
[----:B------:R-:W-:Y:S01]  /*15030*/  FFMA.FTZ R130, R85, UR4, -R92 ;  /* 0x0000000455827c23 */ /* 0x000fe2000801085c */
[----:B------:R-:W-:Y:S01]  /*15040*/  FADD.FTZ R69, R81, R232 ;  /* 0x000000e851457221 */ /* 0x000fe20000010000 */
[----:B------:R-:W-:Y:S01]  /*15050*/  MUFU.EX2 R87, R98 ;  /* 0x0000006200577308 */ /* 0x000fe20000000800 */
[----:B------:R-:W-:Y:S01]  /*15060*/  FADD.FTZ R106, R106, R230 ;  /* 0x000000e66a6a7221 */ /* 0x000fe20000010000 */
[----:B------:R-:W-:Y:S01]  /*15070*/  FADD.FTZ R227, R71, R227 ;  /* 0x000000e347e37221 */ /* 0x000fe20000010000 */
[----:B------:R-:W-:-:S05]  /*15080*/  FADD.FTZ R66, R66, R69 ;  /* 0x0000004542427221 */ /* 0x000fca0000010000 */
[----:B------:R-:W-:Y:S01]  /*15090*/  MUFU.EX2 R88, R97 ;  /* 0x0000006100587308 */ /* 0x000fe20000000800 */
[----:B------:R-:W-:-:S07]  /*150a0*/  FADD.FTZ R71, R72, R226 ;  /* 0x000000e248477221 */ /* 0x000fce0000010000 */
[----:B------:R-:W-:Y:S08]  /*150b0*/  MUFU.EX2 R89, R96 ;  /* 0x0000006000597308 */ /* 0x000ff00000000800 */
[----:B------:R-:W-:Y:S01]  /*150c0*/  MUFU.EX2 R90, R95 ;  /* 0x0000005f005a7308 */ /* 0x000fe20000000800 */
[----:B------:R-:W-:-:S07]  /*150d0*/  FADD.FTZ R68, R68, R106 ;  /* 0x0000006a44447221 */ /* 0x000fce0000010000 */
[----:B------:R-:W-:Y:S01]  /*150e0*/  MUFU.EX2 R82, R235 ;  /* 0x000000eb00527308 */ /* 0x000fe20000000800 */
[----:B------:R-:W-:-:S07]  /*150f0*/  FADD.FTZ R111, R111, R66 ;  /* 0x000000426f6f7221 */ /* 0x000fce0000010000 */
[----:B------:R-:W-:Y:S08]  /*15100*/  MUFU.EX2 R81, R233 ;  /* 0x000000e900517308 */ /* 0x000ff00000000800 */
[----:B------:R-:W-:Y:S08]  /*15110*/  MUFU.EX2 R85, R234 ;  /* 0x000000ea00557308 */ /* 0x000ff00000000800 */
[----:B------:R-:W-:Y:S08]  /*15120*/  MUFU.EX2 R86, R231 ;  /* 0x000000e700567308 */ /* 0x000ff00000000800 */
[----:B------:R-:W-:Y:S08]  /*15130*/  MUFU.EX2 R91, R199 ;  /* 0x000000c7005b7308 */ /* 0x000ff00000000800 */
[----:B------:R-:W3:Y:S08]  /*15140*/  MUFU.EX2 R93, R201 ;  /* 0x000000c9005d7308 */ /* 0x000ef00000000800 */
[----:B------:R-:W-:Y:S08]  /*15150*/  MUFU.EX2 R92, R203 ;  /* 0x000000cb005c7308 */ /* 0x000ff00000000800 */
[----:B------:R-:W-:Y:S08]  /*15160*/  MUFU.EX2 R95, R207 ;  /* 0x000000cf005f7308 */ /* 0x000ff00000000800 */
[----:B------:R-:W-:Y:S08]  /*15170*/  MUFU.EX2 R96, R198 ;  /* 0x000000c600607308 */ /* 0x000ff00000000800 */
[----:B------:R-:W4:Y:S08]  /*15180*/  MUFU.EX2 R97, R200 ;  /* 0x000000c800617308 */ /* 0x000f300000000800 */
[----:B------:R-:W-:Y:S08]  /*15190*/  MUFU.EX2 R98, R202 ;  /* 0x000000ca00627308 */ /* 0x000ff00000000800 */
        /* <DEDUP_REMOVED lines=10> */
[----:B------:R-:W-:Y:S01]  /*15240*/  FADD.FTZ R56, R56, R69 ;  /* 0x0000004538387221 */ /* 0x000fe20000010000 */
[----:B---3--:R-:W-:Y:S01]  /*15250*/  F2FP.F16.F32.PACK_AB R12, R93, R91 ;  /* 0x0000005b5d0c723e */ /* 0x008fe200000000ff */
[----:B------:R-:W-:Y:S01]  /*15260*/  FADD.FTZ R59, R59, R71 ;  /* 0x000000473b3b7221 */ /* 0x000fe20000010000 */
[----:B----4-:R-:W-:Y:S01]  /*15270*/  F2FP.F16.F32.PACK_AB R13, R97, R96 ;  /* 0x00000060610d723e */ /* 0x010fe200000000ff */
[----:B------:R-:W-:-:S03]  /*15280*/  FADD.FTZ R63, R63, R68 ;  /* 0x000000443f3f7221 */ /* 0x000fc60000010000 */
[----:B------:R-:W-:Y:S01]  /*15290*/  HMMA.16816.F32 R132, R8, R14, R132 ;  /* 0x0000000e0884723c */ /* 0x000fe20000001884 */
[----:B------:R-:W-:Y:S02]  /*152a0*/  F2FP.F16.F32.PACK_AB R8, R81, R82 ;  /* 0x000000525108723e */ /* 0x000fe400000000ff */
[----:B------:R-:W-:Y:S02]  /*152b0*/  F2FP.F16.F32.PACK_AB R9, R88, R87 ;  /* 0x000000575809723e */ /* 0x000fe400000000ff */
[----:B------:R-:W-:Y:S02]  /*152c0*/  F2FP.F16.F32.PACK_AB R10, R86, R85 ;  /* 0x00000055560a723e */ /* 0x000fe400000000ff */
[----:B------:R-:W-:Y:S02]  /*152d0*/  F2FP.F16.F32.PACK_AB R11, R90, R89 ;  /* 0x000000595a0b723e */ /* 0x000fe400000000ff */
[----:B------:R-:W-:Y:S02]  /*152e0*/  F2FP.F16.F32.PACK_AB R14, R95, R92 ;  /* 0x0000005c5f0e723e */ /* 0x000fe400000000ff */
[----:B-1----:R-:W-:Y:S01]  /*152f0*/  F2FP.F16.F32.PACK_AB R15, R100, R98 ;  /* 0x00000062640f723e */ /* 0x002fe200000000ff */
[----:B------:R-:W-:Y:S01]  /*15300*/  FADD.FTZ R57, R37, R57 ;  /* 0x0000003925397221 */ /* 0x000fe20000010000 */
[----:B------:R-:W-:Y:S01]  /*15310*/  FADD.FTZ R56, R42, R56 ;  /* 0x000000382a387221 */ /* 0x000fe20000010000 */
[----:B------:R-:W-:Y:S01]  /*15320*/  FADD.FTZ R59, R46, R59 ;  /* 0x0000003b2e3b7221 */ /* 0x000fe20000010000 */
[----:B------:R-:W-:Y:S01]  /*15330*/  FADD.FTZ R63, R47, R63 ;  /* 0x0000003f2f3f7221 */ /* 0x000fe20000010000 */
[----:B------:R-:W-:Y:S01]  /*15340*/  FADD.FTZ R57, R55, R57 ;  /* 0x0000003937397221 */ /* 0x000fe20000010000 */
[----:B------:R-:W-:Y:S01]  /*15350*/  HMMA.16816.F32 R188, R8, R4, R188 ;  /* 0x0000000408bc723c */ /* 0x000fe200000018bc */
[----:B------:R-:W-:Y:S01]  /*15360*/  MUFU.EX2 R103, R27 ;  /* 0x0000001b00677308 */ /* 0x000fe20000000800 */
[----:B------:R-:W-:Y:S01]  /*15370*/  FADD.FTZ R36, R36, R56 ;  /* 0x0000003824247221 */ /* 0x000fe20000010000 */
[----:B------:R-:W-:Y:S01]  /*15380*/  FADD.FTZ R59, R3, R59 ;  /* 0x0000003b033b7221 */ /* 0x000fe20000010000 */
[----:B------:R-:W-:Y:S01]  /*15390*/  FADD.FTZ R63, R53, R63 ;  /* 0x0000003f353f7221 */ /* 0x000fe20000010000 */
[----:B------:R-:W-:-:S03]  /*153a0*/  FADD.FTZ R54, R54, R57 ;  /* 0x0000003936367221 */ /* 0x000fc60000010000 */
[----:B------:R-:W-:Y:S01]  /*153b0*/  HMMA.16816.F32 R184, R8, R6, R184 ;  /* 0x0000000608b8723c */ /* 0x000fe200000018b8 */
[----:B------:R-:W-:Y:S01]  /*153c0*/  MUFU.EX2 R72, R26 ;  /* 0x0000001a00487308 */ /* 0x000fe20000000800 */
[----:B------:R-:W-:Y:S01]  /*153d0*/  FADD.FTZ R36, R52, R36 ;  /* 0x0000002434247221 */ /* 0x000fe20000010000 */
[----:B------:R-:W-:-:S05]  /*153e0*/  FADD.FTZ R50, R50, R59 ;  /* 0x0000003b32327221 */ /* 0x000fca0000010000 */
[C---:B------:R-:W-:Y:S01]  /*153f0*/  HMMA.16816.F32 R172, R8.reuse, R20, R172 ;  /* 0x0000001408ac723c */ /* 0x040fe200000018ac */
[----:B------:R-:W-:Y:S07]  /*15400*/  MUFU.EX2 R65, R25 ;  /* 0x0000001900417308 */ /* 0x000fee0000000800 */
[C---:B------:R-:W-:Y:S01]  /*15410*/  HMMA.16816.F32 R168, R8.reuse, R22, R168 ;  /* 0x0000001608a8723c */ /* 0x040fe200000018a8 */
[----:B------:R1:W-:Y:S07]  /*15420*/  MUFU.EX2 R67, R24 ;  /* 0x0000001800437308 */ /* 0x0003ee0000000800 */
[----:B------:R-:W-:Y:S01]  /*15430*/  HMMA.16816.F32 R156, R8, R28, R156 ;  /* 0x0000001c089c723c */ /* 0x000fe2000000189c */
[----:B------:R-:W-:-:S07]  /*15440*/  FADD.FTZ R62, R62, R63 ;  /* 0x0000003f3e3e7221 */ /* 0x000fce0000010000 */
[C---:B------:R-:W-:Y:S01]  /*15450*/  HMMA.16816.F32 R152, R8.reuse, R30, R152 ;  /* 0x0000001e0898723c */ /* 0x040fe20000001898 */
[----:B-1----:R-:W-:Y:S07]  /*15460*/  LDSM.16.MT88.4 R24, [R2+0x3000] ;  /* 0x003000000218783b */ /* 0x002fee0000004200 */
[----:B--2---:R-:W-:Y:S01]  /*15470*/  HMMA.16816.F32 R140, R8, R16, R140 ;  /* 0x00000010088c723c */ /* 0x004fe2000000188c */
[----:B------:R-:W-:-:S07]  /*15480*/  FADD.FTZ R54, R41, R54 ;  /* 0x0000003629367221 */ /* 0x000fce0000010000 */
[----:B------:R-:W-:Y:S01]  /*15490*/  HMMA.16816.F32 R136, R8, R18, R136 ;  /* 0x000000120888723c */ /* 0x000fe20000001888 */
[----:B------:R-:W1:Y:S07]  /*154a0*/  LDSM.16.MT88.4 R8, [R236+0xb000] ;  /* 0x00b00000ec08783b */ /* 0x000e6e0000004200 */
[C---:B------:R-:W-:Y:S08]  /*154b0*/  HMMA.16816.F32 R192, R12.reuse, R4, R192 ;  /* 0x000000040cc0723c */ /* 0x040ff000000018c0 */
[C---:B------:R-:W-:Y:S01]  /*154c0*/  HMMA.16816.F32 R180, R12.reuse, R6, R180 ;  /* 0x000000060cb4723c */ /* 0x040fe200000018b4 */
[----:B------:R-:W2:Y:S07]  /*154d0*/  LDSM.16.MT88.4 R4, [R70+0xb000] ;  /* 0x00b000004604783b */ /* 0x000eae0000004200 */
[C---:B------:R-:W-:Y:S08]  /*154e0*/  HMMA.16816.F32 R176, R12.reuse, R20, R176 ;  /* 0x000000140cb0723c */ /* 0x040ff000000018b0 */
[----:B------:R-:W-:Y:S01]  /*154f0*/  HMMA.16816.F32 R164, R12, R22, R164 ;  /* 0x000000160ca4723c */ /* 0x000fe200000018a4 */
[----:B------:R-:W3:Y:S01]  /*15500*/  LDSM.16.MT88.4 R20, [R0+0x3000] ;  /* 0x003000000014783b */ /* 0x000ee20000004200 */
        /* <DEDUP_REMOVED lines=9> */
[----:B------:R-:W-:Y:S01]  /*155a0*/  MUFU.EX2 R102, R229 ;  /* 0x000000e500667308 */ /* 0x000fe20000000800 */
[----:B------:R-:W-:Y:S01]  /*155b0*/  FADD.FTZ R50, R43, R50 ;  /* 0x000000322b327221 */ /* 0x000fe20000010000 */
[----:B------:R-:W-:Y:S01]  /*155c0*/  FADD.FTZ R62, R118, R62 ;  /* 0x0000003e763e7221 */ /* 0x000fe20000010000 */
[----:B------:R-:W-:Y:S01]  /*155d0*/  FADD.FTZ R54, R121, R54 ;  /* 0x0000003679367221 */ /* 0x000fe20000010000 */
[----:B------:R-:W-:-:S04]  /*155e0*/  FADD.FTZ R51, R78, R51 ;  /* 0x000000334e337221 */ /* 0x000fc80000010000 */
[----:B------:R-:W-:Y:S01]  /*155f0*/  MUFU.EX2 R66, R228 ;  /* 0x000000e400427308 */ /* 0x000fe20000000800 */
[----:B------:R-:W-:Y:S01]  /*15600*/  FADD.FTZ R50, R74, R50 ;  /* 0x000000324a327221 */ /* 0x000fe20000010000 */
[----:B------:R-:W-:-:S06]  /*15610*/  FADD.FTZ R62, R127, R62 ;  /* 0x0000003e7f3e7221 */ /* 0x000fcc0000010000 */
[----:B------:R-:W-:Y:S01]  /*15620*/  MUFU.EX2 R106, R225 ;  /* 0x000000e1006a7308 */ /* 0x000fe20000000800 */
[----:B------:R-:W-:-:S07]  /*15630*/  FADD.FTZ R54, R120, R54 ;  /* 0x0000003678367221 */ /* 0x000fce0000010000 */
[----:B------:R-:W-:Y:S01]  /*15640*/  MUFU.EX2 R107, R224 ;  /* 0x000000e0006b7308 */ /* 0x000fe20000000800 */
[----:B------:R-:W-:-:S07]  /*15650*/  FADD.FTZ R51, R77, R51 ;  /* 0x000000334d337221 */ /* 0x000fce0000010000 */
[----:B------:R-:W-:Y:S08]  /*15660*/  MUFU.EX2 R209, R209 ;  /* 0x000000d100d17308 */ /* 0x000ff00000000800 */
[----:B------:R-:W4:Y:S08]  /*15670*/  MUFU.EX2 R211, R211 ;  /* 0x000000d300d37308 */ /* 0x000f300000000800 */
[----:B------:R-:W-:Y:S08]  /*15680*/  MUFU.EX2 R213, R213 ;  /* 0x000000d500d57308 */ /* 0x000ff00000000800 */
[----:B------:R-:W-:Y:S08]  /*15690*/  MUFU.EX2 R215, R215 ;  /* 0x000000d700d77308 */ /* 0x000ff00000000800 */
[----:B------:R-:W-:Y:S08]  /*156a0*/  MUFU.EX2 R208, R208 ;  /* 0x000000d000d07308 */ /* 0x000ff00000000800 */
[----:B------:R-:W1:Y:S08]  /*156b0*/  MUFU.EX2 R210, R210 ;  /* 0x000000d200d27308 */ /* 0x000e700000000800 */
[----:B------:R-:W-:Y:S08]  /*156c0*/  MUFU.EX2 R212, R212 ;  /* 0x000000d400d47308 */ /* 0x000ff00000000800 */
        /* <DEDUP_REMOVED lines=18> */
[----:B----4-:R-:W-:Y:S01]  /*157f0*/  F2FP.F16.F32.PACK_AB R16, R211, R209 ;  /* 0x000000d1d310723e */ /* 0x010fe200000000ff */
[----:B------:R-:W-:Y:S01]  /*15800*/  LDSM.16.MT88.4 R68, [R70+0xb800] ;  /* 0x00b800004644783b */ /* 0x000fe20000004200 */
[----:B-1----:R-:W-:-:S05]  /*15810*/  F2FP.F16.F32.PACK_AB R17, R210, R208 ;  /* 0x000000d0d211723e */ /* 0x002fca00000000ff */
[----:B------:R-:W-:Y:S01]  /*15820*/  HMMA.16816.F32 R132, R12, R18, R132 ;  /* 0x000000120c84723c */ /* 0x000fe20000001884 */
[----:B------:R-:W-:Y:S02]  /*15830*/  F2FP.F16.F32.PACK_AB R12, R103, R102 ;  /* 0x00000066670c723e */ /* 0x000fe400000000ff */
[----:B------:R-:W-:Y:S02]  /*15840*/  F2FP.F16.F32.PACK_AB R13, R67, R66 ;  /* 0x00000042430d723e */ /* 0x000fe400000000ff */
[----:B------:R-:W-:Y:S02]  /*15850*/  F2FP.F16.F32.PACK_AB R14, R65, R72 ;  /* 0x00000048410e723e */ /* 0x000fe400000000ff */
[----:B------:R-:W-:Y:S02]  /*15860*/  F2FP.F16.F32.PACK_AB R15, R107, R106 ;  /* 0x0000006a6b0f723e */ /* 0x000fe400000000ff */
[----:B------:R-:W-:Y:S02]  /*15870*/  F2FP.F16.F32.PACK_AB R18, R215, R213 ;  /* 0x000000d5d712723e */ /* 0x000fe400000000ff */
[----:B--2---:R-:W-:Y:S01]  /*15880*/  F2FP.F16.F32.PACK_AB R19, R214, R212 ;  /* 0x000000d4d613723e */ /* 0x004fe200000000ff */
        /* <DEDUP_REMOVED lines=13> */
[----:B------:R-:W-:-:S07]  /*15960*/  FADD.FTZ R51, R114, R51 ;  /* 0x0000003372337221 */ /* 0x000fce0000010000 */
[C---:B------:R-:W-:Y:S08]  /*15970*/  HMMA.16816.F32 R156, R12.reuse, R24, R156 ;  /* 0x000000180c9c723c */ /* 0x040ff0000000189c */
[C---:B------:R-:W-:Y:S08]  /*15980*/  HMMA.16816.F32 R152, R12.reuse, R26, R152 ;  /* 0x0000001a0c98723c */ /* 0x040ff00000001898 */
[C---:B---3--:R-:W-:Y:S08]  /*15990*/  HMMA.16816.F32 R140, R12.reuse, R20, R140 ;  /* 0x000000140c8c723c */ /* 0x048ff0000000188c */
[----:B------:R-:W-:Y:S01]  /*159a0*/  HMMA.16816.F32 R136, R12, R22, R136 ;  /* 0x000000160c88723c */ /* 0x000fe20000001888 */
[----:B------:R-:W-:Y:S07]  /*159b0*/  LDSM.16.MT88.4 R12, [R2+0x3800] ;  /* 0x00380000020c783b */ /* 0x000fee0000004200 */
[C---:B------:R-:W-:Y:S08]  /*159c0*/  HMMA.16816.F32 R192, R16.reuse, R8, R192 ;  /* 0x0000000810c0723c */ /* 0x040ff000000018c0 */
[C---:B------:R-:W-:Y:S01]  /*159d0*/  HMMA.16816.F32 R180, R16.reuse, R10, R180 ;  /* 0x0000000a10b4723c */ /* 0x040fe200000018b4 */
[----:B------:R-:W1:Y:S07]  /*159e0*/  LDSM.16.MT88.4 R8, [R236+0xb800] ;  /* 0x00b80000ec08783b */ /* 0x000e6e0000004200 */
[C---:B------:R-:W-:Y:S08]  /*159f0*/  HMMA.16816.F32 R176, R16.reuse, R4, R176 ;  /* 0x0000000410b0723c */ /* 0x040ff000000018b0 */
[----:B------:R-:W-:Y:S01]  /*15a00*/  HMMA.16816.F32 R164, R16, R6, R164 ;  /* 0x0000000610a4723c */ /* 0x000fe200000018a4 */
        /* <DEDUP_REMOVED lines=23> */
[----:B------:R-:W-:Y:S08]  /*15b80*/  MUFU.EX2 R130, R130 ;  /* 0x0000008200827308 */ /* 0x000ff00000000800 */
[----:B------:R-:W-:Y:S08]  /*15b90*/  MUFU.EX2 R101, R101 ;  /* 0x0000006500657308 */ /* 0x000ff00000000800 */
[----:B------:R-:W-:Y:S01]  /*15ba0*/  MUFU.EX2 R99, R99 ;  /* 0x0000006300637308 */ /* 0x000fe20000000800 */
[----:B------:R-:W-:Y:S01]  /*15bb0*/  FADD.FTZ R62, R208, R62 ;  /* 0x0000003ed03e7221 */ /* 0x000fe20000010000 */
[----:B------:R-:W-:-:S06]  /*15bc0*/  FADD.FTZ R54, R211, R54 ;  /* 0x00000036d3367221 */ /* 0x000fcc0000010000 */
[----:B------:R-:W3:Y:S01]  /*15bd0*/  MUFU.EX2 R217, R217 ;  /* 0x000000d900d97308 */ /* 0x000ee20000000800 */
[----:B------:R-:W-:Y:S01]  /*15be0*/  FADD.FTZ R51, R102, R51 ;  /* 0x0000003366337221 */ /* 0x000fe20000010000 */
[----:B------:R-:W-:Y:S01]  /*15bf0*/  FADD.FTZ R50, R66, R50 ;  /* 0x0000003242327221 */ /* 0x000fe20000010000 */
[----:B------:R-:W-:Y:S05]  /*15c00*/  HMMA.16816.F32 R144, R16, R20, R144 ;  /* 0x000000141090723c */ /* 0x000fea0000001890 */
[----:B------:R-:W-:Y:S01]  /*15c10*/  MUFU.EX2 R220, R220 ;  /* 0x000000dc00dc7308 */ /* 0x000fe20000000800 */
[----:B------:R-:W-:Y:S01]  /*15c20*/  FADD.FTZ R62, R210, R62 ;  /* 0x0000003ed23e7221 */ /* 0x000fe20000010000 */
[----:B------:R-:W-:-:S06]  /*15c30*/  FADD.FTZ R54, R213, R54 ;  /* 0x00000036d5367221 */ /* 0x000fcc0000010000 */
[----:B------:R-:W-:Y:S01]  /*15c40*/  MUFU.EX2 R219, R219 ;  /* 0x000000db00db7308 */ /* 0x000fe20000000800 */
[----:B------:R-:W-:-:S07]  /*15c50*/  FADD.FTZ R51, R103, R51 ;  /* 0x0000003367337221 */ /* 0x000fce0000010000 */
[----:B------:R-:W-:Y:S01]  /*15c60*/  MUFU.EX2 R223, R223 ;  /* 0x000000df00df7308 */ /* 0x000fe20000000800 */
[----:B------:R-:W-:-:S07]  /*15c70*/  FADD.FTZ R50, R67, R50 ;  /* 0x0000003243327221 */ /* 0x000fce0000010000 */
[----:B------:R-:W4:Y:S08]  /*15c80*/  MUFU.EX2 R216, R216 ;  /* 0x000000d800d87308 */ /* 0x000f300000000800 */
[----:B------:R-:W2:Y:S08]  /*15c90*/  MUFU.EX2 R218, R218 ;  /* 0x000000da00da7308 */ /* 0x000eb00000000800 */
[----:B------:R-:W-:Y:S08]  /*15ca0*/  MUFU.EX2 R222, R222 ;  /* 0x000000de00de7308 */ /* 0x000ff00000000800 */
[----:B------:R-:W2:Y:S01]  /*15cb0*/  MUFU.EX2 R221, R221 ;  /* 0x000000dd00dd7308 */ /* 0x000ea20000000800 */
[----:B------:R-:W-:Y:S01]  /*15cc0*/  HMMA.16816.F32 R160, R16, R24, R160 ;  /* 0x0000001810a0723c */ /* 0x000fe200000018a0 */
[----:B------:R-:W-:Y:S01]  /*15cd0*/  FADD.FTZ R62, R212, R62 ;  /* 0x0000003ed43e7221 */ /* 0x000fe20000010000 */
[----:B------:R-:W-:Y:S01]  /*15ce0*/  FADD.FTZ R54, R215, R54 ;  /* 0x00000036d7367221 */ /* 0x000fe20000010000 */
[----:B------:R-:W-:Y:S01]  /*15cf0*/  FADD.FTZ R51, R72, R51 ;  /* 0x0000003348337221 */ /* 0x000fe20000010000 */
[----:B------:R-:W-:-:S04]  /*15d00*/  FADD.FTZ R50, R106, R50 ;  /* 0x000000326a327221 */ /* 0x000fc80000010000 */
[----:B------:R-:W-:Y:S01]  /*15d10*/  HMMA.16816.F32 R148, R16, R26, R148 ;  /* 0x0000001a1094723c */ /* 0x000fe20000001894 */
[----:B------:R-:W-:Y:S01]  /*15d20*/  FADD.FTZ R62, R214, R62 ;  /* 0x0000003ed63e7221 */ /* 0x000fe20000010000 */
[----:B---3--:R-:W-:-:S06]  /*15d30*/  FADD.FTZ R54, R217, R54 ;  /* 0x00000036d9367221 */ /* 0x008fcc0000010000 */
[----:B------:R-:W-:Y:S01]  /*15d40*/  HMMA.16816.F32 R132, R16, R22, R132 ;  /* 0x000000161084723c */ /* 0x000fe20000001884 */
[----:B------:R-:W-:Y:S02]  /*15d50*/  F2FP.F16.F32.PACK_AB R16, R131, R196 ;  /* 0x000000c48310723e */ /* 0x000fe400000000ff */
[----:B------:R-:W-:Y:S02]  /*15d60*/  F2FP.F16.F32.PACK_AB R17, R130, R197 ;  /* 0x000000c58211723e */ /* 0x000fe400000000ff */
[----:B------:R-:W-:Y:S02]  /*15d70*/  F2FP.F16.F32.PACK_AB R18, R104, R129 ;  /* 0x000000816812723e */ /* 0x000fe400000000ff */
[----:B------:R-:W-:Y:S01]  /*15d80*/  F2FP.F16.F32.PACK_AB R19, R99, R101 ;  /* 0x000000656313723e */ /* 0x000fe200000000ff */
[----:B------:R-:W-:Y:S01]  /*15d90*/  FADD.FTZ R51, R65, R51 ;  /* 0x0000003341337221 */ /* 0x000fe20000010000 */
[----:B------:R-:W-:Y:S01]  /*15da0*/  FADD.FTZ R50, R107, R50 ;  /* 0x000000326b327221 */ /* 0x000fe20000010000 */
[----:B----4-:R-:W-:Y:S01]  /*15db0*/  FADD.FTZ R62, R216, R62 ;  /* 0x0000003ed83e7221 */ /* 0x010fe20000010000 */
[----:B------:R-:W-:Y:S01]  /*15dc0*/  FADD.FTZ R54, R220, R54 ;  /* 0x00000036dc367221 */ /* 0x000fe20000010000 */
[----:B------:R-:W-:-:S02]  /*15dd0*/  FADD.FTZ R51, R196, R51 ;  /* 0x00000033c4337221 */ /* 0x000fc40000010000 */
[----:B-1----:R-:W-:Y:S01]  /*15de0*/  HMMA.16816.F32 R188, R16, R8, R188 ;  /* 0x0000000810bc723c */ /* 0x002fe200000018bc */
[----:B------:R-:W-:Y:S01]  /*15df0*/  FADD.FTZ R50, R197, R50 ;  /* 0x00000032c5327221 */ /* 0x000fe20000010000 */
[----:B--2---:R-:W-:Y:S01]  /*15e00*/  FADD.FTZ R62, R218, R62 ;  /* 0x0000003eda3e7221 */ /* 0x004fe20000010000 */
[----:B------:R-:W-:-:S05]  /*15e10*/  FADD.FTZ R54, R219, R54 ;  /* 0x00000036db367221 */ /* 0x000fca0000010000 */
[----:B------:R-:W-:Y:S01]  /*15e20*/  HMMA.16816.F32 R184, R16, R10, R184 ;  /* 0x0000000a10b8723c */ /* 0x000fe200000018b8 */
[----:B------:R-:W-:-:S07]  /*15e30*/  FADD.FTZ R51, R131, R51 ;  /* 0x0000003383337221 */ /* 0x000fce0000010000 */
[----:B------:R-:W-:Y:S01]  /*15e40*/  HMMA.16816.F32 R172, R16, R68, R172 ;  /* 0x0000004410ac723c */ /* 0x000fe200000018ac */
[----:B------:R-:W-:-:S07]  /*15e50*/  FADD.FTZ R50, R130, R50 ;  /* 0x0000003282327221 */ /* 0x000fce0000010000 */
        /* <DEDUP_REMOVED lines=9> */
[----:B------:R-:W-:Y:S01]  /*15ef0*/  FADD.FTZ R62, R222, R62 ;  /* 0x0000003ede3e7221 */ /* 0x000fe20000010000 */
[----:B------:R-:W-:Y:S01]  /*15f00*/  FADD.FTZ R51, R129, R51 ;  /* 0x0000003381337221 */ /* 0x000fe20000010000 */
[----:B------:R-:W-:-:S04]  /*15f10*/  FADD.FTZ R50, R101, R50 ;  /* 0x0000003265327221 */ /* 0x000fc80000010000 */
[----:B------:R-:W-:Y:S01]  /*15f20*/  HMMA.16816.F32 R144, R16, R4, R144 ;  /* 0x000000041090723c */ /* 0x000fe20000001890 */
[----:B------:R-:W-:Y:S01]  /*15f30*/  FADD.FTZ R4, R223, R54 ;  /* 0x00000036df047221 */ /* 0x000fe20000010000 */
[----:B------:R-:W-:-:S04]  /*15f40*/  FADD.FTZ R5, R104, R51 ;  /* 0x0000003368057221 */ /* 0x000fc80000010000 */
[----:B------:R1:W-:Y:S02]  /*15f50*/  STL [R1+0x58], R4 ;  /* 0x0000580401007387 */ /* 0x0003e40000100800 */
[----:B------:R-:W-:Y:S01]  /*15f60*/  HMMA.16816.F32 R132, R16, R6, R132 ;  /* 0x000000061084723c */ /* 0x000fe20000001884 */
[----:B------:R-:W-:Y:S01]  /*15f70*/  FADD.FTZ R6, R221, R62 ;  /* 0x0000003edd067221 */ /* 0x000fe20000010000 */
[----:B------:R-:W-:-:S04]  /*15f80*/  UISETP.GT.U32.AND UP0, UPT, UR28, UR15, UPT ;  /* 0x0000000f1c00728c */ /* 0x000fc8000bf04070 */
[----:B------:R3:W-:Y:S04]  /*15f90*/  STL [R1+0x4c], R6 ;  /* 0x00004c0601007387 */ /* 0x0007e80000100800 */
[----:B------:R3:W-:Y:S01]  /*15fa0*/  STL [R1+0x54], R5 ;  /* 0x0000540501007387 */ /* 0x0007e20000100800 */
[----:B------:R-:W-:Y:S01]  /*15fb0*/  HMMA.16816.F32 R164, R16, R70, R164 ;  /* 0x0000004610a4723c */ /* 0x000fe200000018a4 */
[----:B-1----:R-:W-:-:S07]  /*15fc0*/  FADD.FTZ R4, R99, R50 ;  /* 0x0000003263047221 */ /* 0x002fce0000010000 */
[C---:B------:R-:W-:Y:S01]  /*15fd0*/  HMMA.16816.F32 R160, R16.reuse, R12, R160 ;  /* 0x0000000c10a0723c */ /* 0x040fe200000018a0 */
[----:B------:R3:W-:Y:S07]  /*15fe0*/  STL [R1+0x50], R4 ;  /* 0x0000500401007387 */ /* 0x0007ee0000100800 */
[----:B------:R-:W-:Y:S01]  /*15ff0*/  HMMA.16816.F32 R148, R16, R14, R148 ;  /* 0x0000000e1094723c */ /* 0x000fe20000001894 */
[----:B------:R-:W-:-:S07]  /*16000*/  PLOP3.LUT P0, PT, PT, PT, UP0, 0x80, 0x8 ;  /* 0x000000000008781c */ /* 0x000fce0003f0f008 */
[C---:B------:R-:W-:Y:S08]  /*16010*/  HMMA.16816.F32 R192, R16.reuse, R8, R192 ;  /* 0x0000000810c0723c */ /* 0x040ff000000018c0 */
[----:B------:R-:W-:Y:S01]  /*16020*/  HMMA.16816.F32 R180, R16, R10, R180 ;  /* 0x0000000a10b4723c */ /* 0x000fe200000018b4 */
[----:B------:R-:W-:Y:S02]  /*16030*/  MOV R0, R32 ;  /* 0x0000002000007202 */ /* 0x000fe40000000f00 */
[----:B------:R-:W-:-:S02]  /*16040*/  MOV R2, R33 ;  /* 0x0000002100027202 */ /* 0x000fc40000000f00 */
[----:B------:R-:W-:-:S03]  /*16050*/  MOV R3, R34 ;  /* 0x0000002200037202 */ /* 0x000fc60000000f00 */
[----:B------:R-:W-:Y:S01]  /*16060*/  HMMA.16816.F32 R176, R16, R68, R176 ;  /* 0x0000004410b0723c */ /* 0x000fe200000018b0 */
[----:B------:R-:W-:Y:S02]  /*16070*/  MOV R68, R35 ;  /* 0x0000002300447202 */ /* 0x000fe40000000f00 */
[----:B------:R-:W-:Y:S02]  /*16080*/  @P0 MOV R0, R32 ;  /* 0x0000002000000202 */ /* 0x000fe40000000f00 */
[----:B------:R-:W-:Y:S02]  /*16090*/  @P0 MOV R2, R33 ;  /* 0x0000002100020202 */ /* 0x000fe40000000f00 */
[----:B------:R-:W-:Y:S02]  /*160a0*/  @P0 MOV R3, R34 ;  /* 0x0000002200030202 */ /* 0x000fe40000000f00 */
[----:B------:R-:W-:Y:S01]  /*160b0*/  @P0 MOV R68, R35 ;  /* 0x0000002300440202 */ /* 0x000fe20000000f00 */
[----:B------:R-:W-:Y:S01]  /*160c0*/  @UP0 UIADD3 UR18, UPT, UPT, UR18, -0x3, URZ ;  /* 0xfffffffd12120890 */ /* 0x000fe2000fffe0ff */
[----:B---3--:R-:W-:Y:S11]  /*160d0*/  BRA.U UP0, `(.L_x_1054) ;  /* 0x0000000100047547 */ /* 0x008ff6000b800000 */
.L_x_1050:
[----:B------:R-:W-:-:S12]  /*160e0*/  UIADD3 UR18, UPT, UPT, UR28, -0x1, URZ ;  /* 0xffffffff1c127890 */ /* 0x000fd8000fffe0ff */
.L_x_1054:
[----:B------:R-:W-:-:S09]  /*160f0*/  UISETP.GE.AND UP0, UPT, UR18, UR15, UPT ;  /* 0x0000000f1200728c */ /* 0x000fd2000bf06270 */
[----:B------:R-:W-:Y:S05]  /*16100*/  BRA.U !UP0, `(.L_x_1055) ;  /* 0x000000a508d47547 */ /* 0x000fea000b800000 */
[----:B--2---:R-:W2:Y:S04]  /*16110*/  LDL R4, [R1] ;  /* 0x0000000001047983 */ /* 0x004ea80000100800 */
[----:B------:R-:W3:Y:S04]  /*16120*/  LDL R6, [R1+0x38] ;  /* 0x0000380001067983 */ /* 0x000ee80000100800 */
[----:B------:R-:W4:Y:S01]  /*16130*/  LDL R5, [R1+0x4] ;  /* 0x0000040001057983 */ /* 0x000f220000100800 */
[----:B------:R-:W-:Y:S01]  /*16140*/  IMAD.MOV.U32 R199, RZ, RZ, R2 ;  /* 0x000000ffffc77224 */ /* 0x000fe200078e0002 */
[----:B------:R-:W-:Y:S01]  /*16150*/  MOV R197, R3 ;  /* 0x0000000300c57202 */ /* 0x000fe20000000f00 */
[----:B------:R-:W-:Y:S01]  /*16160*/  IMAD.MOV.U32 R196, RZ, RZ, R0 ;  /* 0x000000ffffc47224 */ /* 0x000fe200078e0000 */
[----:B------:R-:W1:Y:S01]  /*16170*/  LDC.64 R2, c[0x0][0x3c0] ;  /* 0x0000f000ff027b82 */ /* 0x000e620000000a00 */
[----:B------:R-:W5:Y:S01]  /*16180*/  S2R R252, SR_TID.X ;  /* 0x0000000000fc7919 */ /* 0x000f620000002100 */
[----:B------:R-:W5:Y:S01]  /*16190*/  LDCU UR10, c[0x0][0x440] ;  /* 0x00008800ff0a77ac */ /* 0x000f620008000800 */
[----:B------:R-:W-:Y:S01]  /*161a0*/  IMAD.MOV.U32 R246, RZ, RZ, 0x20 ;  /* 0x00000020fff67424 */ /* 0x000fe200078e00ff */
[----:B------:R-:W-:Y:S01]  /*161b0*/  MOV R250, 0x40 ;  /* 0x0000004000fa7802 */ /* 0x000fe20000000f00 */
[----:B------:R-:W-:Y:S01]  /*161c0*/  IMAD.MOV.U32 R198, RZ, RZ, R68 ;  /* 0x000000ffffc67224 */ /* 0x000fe200078e0044 */
[----:B------:R-:W-:Y:S01]  /*161d0*/  UMOV UR9, 0x400 ;  /* 0x0000040000097882 */ /* 0x000fe20000000000 */
[----:B------:R-:W1:Y:S01]  /*161e0*/  LDCU UR8, c[0x0][0x440] ;  /* 0x00008800ff0877ac */ /* 0x000e620008000800 */
[----:B------:R-:W1:Y:S01]  /*161f0*/  S2UR UR5, SR_CgaCtaId ;  /* 0x00000000000579c3 */ /* 0x000e620000008800 */
[----:B------:R-:W1:Y:S01]  /*16200*/  LDCU UR7, c[0x0][0x504] ;  /* 0x0000a080ff0777ac */ /* 0x000e620008000800 */
[----:B------:R-:W1:Y:S01]  /*16210*/  LDCU UR4, c[0x0][0x45c] ;  /* 0x00008b80ff0477ac */ /* 0x000e620008000800 */
[----:B-----5:R-:W-:Y:S01]  /*16220*/  ISETP.GE.AND P5, PT, R251, UR10, PT ;  /* 0x0000000afb007c0c */ /* 0x020fe2000bfa6270 */
[----:B-1----:R3:W-:Y:S01]  /*16230*/  STL.64 [R1+0x8], R2 ;  /* 0x0000080201007387 */ /* 0x0027e20000100a00 */
[----:B------:R-:W-:Y:S01]  /*16240*/  ULEA UR5, UR5, UR9, 0x18 ;  /* 0x0000000905057291 */ /* 0x000fe2000f8ec0ff */
[----:B------:R-:W-:-:S02]  /*16250*/  LOP3.LUT P0, RZ, R252, 0x2, RZ, 0xc0, !PT ;  /* 0x00000002fcff7812 */ /* 0x000fc4000780c0ff */
[----:B------:R-:W-:Y:S02]  /*16260*/  SHF.L.U32 R249, R252, 0x6, RZ ;  /* 0x00000006fcf97819 */ /* 0x000fe400000006ff */
[----:B------:R-:W-:Y:S02]  /*16270*/  SEL R246, R246, 0xffffffe0, !P0 ;  /* 0xffffffe0f6f67807 */ /* 0x000fe40004000000 */
[----:B------:R-:W-:Y:S02]  /*16280*/  LOP3.LUT R248, R252, 0x8, RZ, 0xc0, !PT ;  /* 0x00000008fcf87812 */ /* 0x000fe400078ec0ff */
[----:B------:R-:W-:Y:S01]  /*16290*/  LOP3.LUT R247, R249, 0x400, RZ, 0xc0, !PT ;  /* 0x00000400f9f77812 */ /* 0x000fe200078ec0ff */
[----:B--2---:R-:W-:Y:S01]  /*162a0*/  VIADD R0, R4, 0x8000 ;  /* 0x0000800004007836 */ /* 0x004fe20000000000 */
[----:B------:R-:W-:Y:S01]  /*162b0*/  IADD3 R244, PT, PT, R246, R4, RZ ;  /* 0x00000004f6f47210 */ /* 0x000fe20007ffe0ff */
[C---:B---3--:R-:W-:Y:S01]  /*162c0*/  VIADD R3, R6.reuse, 0x8 ;  /* 0x0000000806037836 */ /* 0x048fe20000000000 */
[----:B------:R-:W-:-:S02]  /*162d0*/  IADD3 R2, PT, PT, R6, 0x40, RZ ;  /* 0x0000004006027810 */ /* 0x000fc40007ffe0ff */
[----:B------:R1:W-:Y:S01]  /*162e0*/  STL [R1+0x3c], R0 ;  /* 0x00003c0001007387 */ /* 0x0003e20000100800 */
[----:B----4-:R-:W-:-:S03]  /*162f0*/  IMAD.IADD R245, R5, 0x1, R246 ;  /* 0x0000000105f57824 */ /* 0x010fc600078e02f6 */
[----:B------:R2:W-:Y:S04]  /*16300*/  STL [R1+0x48], R3 ;  /* 0x0000480301007387 */ /* 0x0005e80000100800 */
[----:B------:R2:W-:Y:S01]  /*16310*/  STL [R1+0x44], R2 ;  /* 0x0000440201007387 */ /* 0x0005e20000100800 */
[----:B-1----:R-:W-:-:S05]  /*16320*/  VIADD R0, R6, 0x48 ;  /* 0x0000004806007836 */ /* 0x002fca0000000000 */
[----:B------:R2:W-:Y:S01]  /*16330*/  STL [R1+0x40], R0 ;  /* 0x0000400001007387 */ /* 0x0005e20000100800 */
[----:B------:R-:W-:Y:S05]  /*16340*/  BRA `(.L_x_1056) ;  /* 0x0000000800347947 */ /* 0x000fea0003800000 */
.L_x_1058:
[----:B------:R-:W-:Y:S01]  /*16350*/  IMAD.U32 R213, RZ, RZ, UR18 ;  /* 0x00000012ffd57e24 */ /* 0x000fe2000f8e00ff */
[----:B------:R-:W2:Y:S01]  /*16360*/  LDL R219, [R1+0x24] ;  /* 0x0000240001db7983 */ /* 0x000ea20000100800 */
[----:B------:R-:W-:Y:S01]  /*16370*/  IMAD.U32 R211, RZ, RZ, UR18 ;  /* 0x00000012ffd37e24 */ /* 0x000fe2000f8e00ff */
[----:B------:R-:W-:Y:S01]  /*16380*/  ISETP.GE.AND P5, PT, R251, UR8, PT ;  /* 0x00000008fb007c0c */ /* 0x000fe2000bfa6270 */
[----:B------:R-:W1:Y:S02]  /*16390*/  @!P0 LDC.64 R200, c[0x0][0x3b8] ;  /* 0x0000ee00ffc88b82 */ /* 0x000e640000000a00 */
[----:B------:R-:W3:Y:S01]  /*163a0*/  LDL R225, [R1+0x1c] ;  /* 0x00001c0001e17983 */ /* 0x000ee20000100800 */
[----:B------:R-:W-:Y:S04]  /*163b0*/  @!P0 VIADD R211, R211, 0xffffffff ;  /* 0xffffffffd3d38836 */ /* 0x000fe80000000000 */
[----:B------:R-:W4:Y:S01]  /*163c0*/  LDL R224, [R1+0x18] ;  /* 0x0000180001e07983 */ /* 0x000f220000100800 */
[----:B------:R-:W5:Y:S04]  /*163d0*/  @!P0 LDC.64 R2, c[0x0][0x3b8] ;  /* 0x0000ee00ff028b82 */ /* 0x000f680000000a00 */
[----:B------:R-:W-:Y:S04]  /*163e0*/  @!P5 IADD3 R213, PT, PT, R213, -0x1, RZ ;  /* 0xffffffffd5d5d810 */ /* 0x000fe80007ffe0ff */
[----:B------:R-:W5:Y:S01]  /*163f0*/  @!P5 LDC.64 R202, c[0x0][0x3b8] ;  /* 0x0000ee00ffcadb82 */ /* 0x000f620000000a00 */
[C---:B-1----:R-:W-:Y:S04]  /*16400*/  @!P0 IMAD.WIDE.U32 R216, R211.reuse, R200, RZ ;  /* 0x000000c8d3d88225 */ /* 0x042fe800078e00ff */
[----:B------:R-:W-:Y:S02]  /*16410*/  @!P0 IMAD R217, R211, R201, R217 ;  /* 0x000000c9d3d98224 */ /* 0x000fe400078e02d9 */
[C---:B-----5:R-:W-:Y:S01]  /*16420*/  @!P5 IMAD.WIDE.U32 R214, R213.reuse, R202, RZ ;  /* 0x000000cad5d6d225 */ /* 0x060fe200078e00ff */
[----:B------:R-:W-:Y:S03]  /*16430*/  @!P0 SHF.L.U32 R202, R216, 0x7, RZ ;  /* 0x00000007d8ca8819 */ /* 0x000fe600000006ff */
[----:B------:R-:W-:Y:S01]  /*16440*/  @!P5 IMAD R203, R213, R203, R215 ;  /* 0x000000cbd5cbd224 */ /* 0x000fe200078e02d7 */
[----:B--2---:R-:W-:Y:S02]  /*16450*/  LOP3.LUT R215, R219, 0x1f8, RZ, 0xc0, !PT ;  /* 0x000001f8dbd77812 */ /* 0x004fe400078ec0ff */
[C---:B---3--:R-:W-:Y:S02]  /*16460*/  @!P5 LEA R213, P1, R214.reuse, R225, 0x8 ;  /* 0x000000e1d6d5d211 */ /* 0x048fe400078240ff */
[----:B------:R-:W-:Y:S02]  /*16470*/  LOP3.LUT R215, R215, 0x38, R252, 0x78, !PT ;  /* 0x00000038d7d77812 */ /* 0x000fe400078e78fc */
[----:B----4-:R-:W-:Y:S01]  /*16480*/  @!P5 LEA.HI.X R211, R214, R224, R203, 0x8, P1 ;  /* 0x000000e0d6d3d211 */ /* 0x010fe200008f44cb */
[----:B------:R-:W-:Y:S01]  /*16490*/  IMAD.U32 R203, RZ, RZ, UR18 ;  /* 0x00000012ffcb7e24 */ /* 0x000fe2000f8e00ff */
[----:B------:R-:W-:Y:S02]  /*164a0*/  @!P0 SHF.L.U64.HI R214, R216, 0x7, R217 ;  /* 0x00000007d8d68819 */ /* 0x000fe400000102d9 */
[C---:B------:R-:W-:Y:S01]  /*164b0*/  @!P0 LEA R202, P1, R200.reuse, R202, 0x4 ;  /* 0x000000cac8ca8211 */ /* 0x040fe200078220ff */
[----:B------:R-:W-:Y:S01]  /*164c0*/  @!P0 VIADD R203, R203, 0xffffffff ;  /* 0xffffffffcbcb8836 */ /* 0x000fe20000000000 */
[----:B------:R-:W-:Y:S02]  /*164d0*/  LOP3.LUT R215, R215, 0x1e00, R219, 0xf8, !PT ;  /* 0x00001e00d7d77812 */ /* 0x000fe400078ef8db */
[----:B------:R-:W-:Y:S01]  /*164e0*/  @!P0 LEA.HI.X R214, R200, R214, R201, 0x4, P1 ;  /* 0x000000d6c8d68211 */ /* 0x000fe200008f24c9 */
[----:B------:R-:W-:Y:S01]  /*164f0*/  @!P5 IMAD.MOV.U32 R200, RZ, RZ, R213 ;  /* 0x000000ffffc8d224 */ /* 0x000fe200078e00d5 */
[----:B------:R-:W-:Y:S01]  /*16500*/  LEA R220, R215, UR5, 0x1 ;  /* 0x00000005d7dc7c11 */ /* 0x000fe2000f8e08ff */
[C---:B------:R-:W-:Y:S01]  /*16510*/  @!P0 IMAD.WIDE.U32 R216, R203.reuse, R2, RZ ;  /* 0x00000002cbd88225 */ /* 0x040fe200078e00ff */
[----:B------:R-:W-:Y:S02]  /*16520*/  @!P5 MOV R201, R211 ;  /* 0x000000d300c9d202 */ /* 0x000fe40000000f00 */
[C---:B------:R-:W-:Y:S01]  /*16530*/  @!P0 LEA R218, P1, R202.reuse, R225, 0x1 ;  /* 0x000000e1cada8211 */ /* 0x040fe200078208ff */
[----:B------:R-:W-:Y:S01]  /*16540*/  @!P0 IMAD R203, R203, R3, R217 ;  /* 0x00000003cbcb8224 */ /* 0x000fe200078e02d9 */
[----:B------:R1:W-:Y:S01]  /*16550*/  STL [R1+0x20], R220 ;  /* 0x000020dc01007387 */ /* 0x0003e20000100800 */
[----:B------:R-:W-:Y:S01]  /*16560*/  IMAD.U32 R211, RZ, RZ, UR18 ;  /* 0x00000012ffd37e24 */ /* 0x000fe2000f8e00ff */
[-C--:B------:R-:W-:Y:S01]  /*16570*/  @!P0 LEA.HI.X R219, R202, R224.reuse, R214, 0x1, P1 ;  /* 0x000000e0cadb8211 */ /* 0x080fe200008f0cd6 */
[----:B------:R-:W-:Y:S02]  /*16580*/  @!P0 IMAD R202, R3, 0x30, RZ ;  /* 0x0000003003ca8824 */ /* 0x000fe400078e02ff */
[----:B------:R-:W-:Y:S01]  /*16590*/  @!PT LDS RZ, [RZ] ;  /* 0x00000000fffff984 */ /* 0x000fe20000000800 */
[----:B------:R-:W-:Y:S01]  /*165a0*/  @!PT LDS RZ, [RZ] ;  /* 0x00000000fffff984 */ /* 0x000fe20000000800 */
[----:B------:R-:W-:Y:S01]  /*165b0*/  @!PT LDS RZ, [RZ] ;  /* 0x00000000fffff984 */ /* 0x000fe20000000800 */
[----:B------:R2:W-:Y:S01]  /*165c0*/  @!P5 LDGSTS.E.BYPASS.LTC128B.128 [R220+0x4000], desc[UR22][R200.64] ;  /* 0x04000000c8dcdfae */ /* 0x0005e2000b981a16 */
[----:B------:R-:W-:Y:S01]  /*165d0*/  IMAD.U32 R214, RZ, RZ, UR18 ;  /* 0x00000012ffd67e24 */ /* 0x000fe2000f8e00ff */
[C---:B------:R-:W-:Y:S01]  /*165e0*/  @!P0 SHF.L.U64.HI R217, R216.reuse, 0x7, R203 ;  /* 0x00000007d8d98819 */ /* 0x040fe200000102cb */
[----:B------:R-:W-:Y:S02]  /*165f0*/  @!P0 IMAD.SHL.U32 R216, R216, 0x80, RZ ;  /* 0x00000080d8d88824 */ /* 0x000fe400078e00ff */
[----:B------:R1:W-:Y:S01]  /*16600*/  @P5 STS.128 [R220+0x4000], RZ ;  /* 0x004000ffdc005388 */ /* 0x0003e20000000c00 */
[----:B------:R-:W-:Y:S01]  /*16610*/  @!P0 VIADD R211, R211, 0xffffffff ;  /* 0xffffffffd3d38836 */ /* 0x000fe20000000000 */
[----:B------:R-:W-:Y:S01]  /*16620*/  @!P0 IADD3 R214, PT, PT, R214, -0x1, RZ ;  /* 0xffffffffd6d68810 */ /* 0x000fe20007ffe0ff */
[----:B------:R-:W-:Y:S02]  /*16630*/  @!P0 IMAD.WIDE.U32 R216, R2, 0x30, R216 ;  /* 0x0000003002d88825 */ /* 0x000fe400078e00d8 */
[----:B------:R1:W-:Y:S01]  /*16640*/  @P0 STS.128 [R220+0x4800], RZ ;  /* 0x004800ffdc000388 */ /* 0x0003e20000000c00 */
[----:B------:R-:W3:Y:S01]  /*16650*/  @!P0 LDC.64 R2, c[0x0][0x3b8] ;  /* 0x0000ee00ff028b82 */ /* 0x000ee20000000a00 */
[----:B------:R-:W-:Y:S01]  /*16660*/  @!P0 IMAD.IADD R203, R202, 0x1, R217 ;  /* 0x00000001cacb8824 */ /* 0x000fe200078e02d9 */
[C---:B------:R-:W-:Y:S02]  /*16670*/  @!P0 LEA R202, P1, R216.reuse, R225, 0x1 ;  /* 0x000000e1d8ca8211 */ /* 0x040fe400078208ff */
[----:B------:R-:W-:Y:S01]  /*16680*/  @!PT LDS RZ, [RZ] ;  /* 0x00000000fffff984 */ /* 0x000fe20000000800 */
[----:B------:R-:W-:Y:S01]  /*16690*/  @!PT LDS RZ, [RZ] ;  /* 0x00000000fffff984 */ /* 0x000fe20000000800 */
[----:B------:R-:W-:Y:S01]  /*166a0*/  @!PT LDS RZ, [RZ] ;  /* 0x00000000fffff984 */ /* 0x000fe20000000800 */
[----:B------:R3:W-:Y:S02]  /*166b0*/  @!P0 LDGSTS.E.BYPASS.LTC128B.128 [R220+0x4800], desc[UR22][R218.64] ;  /* 0x04800000dadc8fae */ /* 0x0007e4000b981a16 */
[----:B------:R-:W-:Y:S03]  /*166c0*/  @!P0 LEA.HI.X R203, R216, R224, R203, 0x1, P1 ;  /* 0x000000e0d8cb8211 */ /* 0x000fe600008f0ccb */
[----:B------:R1:W-:Y:S01]  /*166d0*/  @P0 STS.128 [R220+0x5000], RZ ;  /* 0x005000ffdc000388 */ /* 0x0003e20000000c00 */
[----:B--2---:R-:W2:Y:S01]  /*166e0*/  @!P0 LDC.64 R200, c[0x0][0x3b8] ;  /* 0x0000ee00ffc88b82 */ /* 0x004ea20000000a00 */
[C---:B---3--:R-:W-:Y:S04]  /*166f0*/  @!P0 IMAD.WIDE.U32 R218, R211.reuse, R2, RZ ;  /* 0x00000002d3da8225 */ /* 0x048fe800078e00ff */
[----:B------:R-:W-:Y:S02]  /*16700*/  @!P0 IMAD R211, R211, R3, R219 ;  /* 0x00000003d3d38224 */ /* 0x000fe400078e02db */
[C---:B--2---:R-:W-:Y:S04]  /*16710*/  @!P0 IMAD.WIDE.U32 R216, R214.reuse, R200, RZ ;  /* 0x000000c8d6d88225 */ /* 0x044fe800078e00ff */
[----:B------:R-:W-:Y:S01]  /*16720*/  @!P0 IMAD R214, R214, R201, R217 ;  /* 0x000000c9d6d68224 */ /* 0x000fe200078e02d9 */
[----:B------:R-:W-:Y:S02]  /*16730*/  @!P0 SHF.L.U32 R213, R216, 0x7, RZ ;  /* 0x00000007d8d58819 */ /* 0x000fe400000006ff */
[----:B------:R-:W-:Y:S01]  /*16740*/  @!P0 SHF.L.U64.HI R217, R218, 0x7, R211 ;  /* 0x00000007dad98819 */ /* 0x000fe200000102d3 */
[----:B------:R-:W-:Y:S01]  /*16750*/  @!P0 IMAD R211, R3, 0x50, RZ ;  /* 0x0000005003d38824 */ /* 0x000fe200078e02ff */
[----:B------:R-:W-:Y:S01]  /*16760*/  @!P0 SHF.L.U64.HI R214, R216, 0x7, R214 ;  /* 0x00000007d8d68819 */ /* 0x000fe200000102d6 */
[----:B------:R-:W-:Y:S01]  /*16770*/  @!P0 IMAD.SHL.U32 R216, R218, 0x80, RZ ;  /* 0x00000080dad88824 */ /* 0x000fe200078e00ff */
[----:B------:R-:W-:Y:S03]  /*16780*/  @!P0 LEA R213, P1, R200, R213, 0x5 ;  /* 0x000000d5c8d58211 */ /* 0x000fe600078228ff */
[----:B------:R-:W-:Y:S01]  /*16790*/  @!P0 IMAD.WIDE.U32 R216, R2, 0x50, R216 ;  /* 0x0000005002d88825 */ /* 0x000fe200078e00d8 */
[----:B------:R-:W-:Y:S01]  /*167a0*/  @!P0 LEA.HI.X R200, R200, R214, R201, 0x5, P1 ;  /* 0x000000d6c8c88211 */ /* 0x000fe200008f2cc9 */
[----:B------:R-:W2:Y:S01]  /*167b0*/  @!P0 LDC.64 R2, c[0x0][0x3b8] ;  /* 0x0000ee00ff028b82 */ /* 0x000ea20000000a00 */
[-C--:B------:R-:W-:Y:S01]  /*167c0*/  @!P0 LEA R214, P1, R213, R225.reuse, 0x1 ;  /* 0x000000e1d5d68211 */ /* 0x080fe200078208ff */
[----:B------:R-:W-:Y:S03]  /*167d0*/  @!P0 IMAD.IADD R211, R211, 0x1, R217 ;  /* 0x00000001d3d38824 */ /* 0x000fe600078e02d9 */
[-C--:B------:R-:W-:Y:S03]  /*167e0*/  @!P0 LEA.HI.X R215, R213, R224.reuse, R200, 0x1, P1 ;  /* 0x000000e0d5d78211 */ /* 0x080fe600008f0cc8 */
[----:B------:R-:W3:Y:S02]  /*167f0*/  @!P0 LDC.64 R200, c[0x0][0x3b8] ;  /* 0x0000ee00ffc88b82 */ /* 0x000ee40000000a00 */
        /* <DEDUP_REMOVED lines=10> */
[----:B----4-:R-:W-:Y:S05]  /*168a0*/  MOV R214, UR18 ;  /* 0x0000001200d67c02 */ /* 0x010fea0008000f00 */
[----:B------:R-:W-:Y:S01]  /*168b0*/  @!P0 VIADD R214, R214, 0xffffffff ;  /* 0xffffffffd6d68836 */ /* 0x000fe20000000000 */
[C---:B-----5:R-:W-:Y:S04]  /*168c0*/  @!P0 LEA R202, P1, R216.reuse, R225, 0x1 ;  /* 0x000000e1d8ca8211 */ /* 0x060fe800078208ff */
[----:B------:R-:W-:Y:S01]  /*168d0*/  @!P0 LEA.HI.X R203, R216, R224, R211, 0x1, P1 ;  /* 0x000000e0d8cb8211 */ /* 0x000fe200008f0cd3 */
[C---:B---3--:R-:W-:Y:S01]  /*168e0*/  @!P0 IMAD.WIDE.U32 R216, R214.reuse, R200, RZ ;  /* 0x000000c8d6d88225 */ /* 0x048fe200078e00ff */
[----:B------:R-:W-:Y:S03]  /*168f0*/  MOV R211, UR18 ;  /* 0x0000001200d37c02 */ /* 0x000fe60008000f00 */
[----:B------:R-:W-:Y:S01]  /*16900*/  @!P0 IMAD R214, R214, R201, R217 ;  /* 0x000000c9d6d68224 */ /* 0x000fe200078e02d9 */
[----:B------:R-:W-:Y:S01]  /*16910*/  @!P0 IADD3 R211, PT, PT, R211, -0x1, RZ ;  /* 0xffffffffd3d38810 */ /* 0x000fe20007ffe0ff */
[C---:B------:R-:W-:Y:S03]  /*16920*/  @!P0 IMAD.SHL.U32 R213, R216.reuse, 0x80, RZ ;  /* 0x00000080d8d58824 */ /* 0x040fe600078e00ff */
[----:B------:R-:W-:Y:S01]  /*16930*/  @!P0 SHF.L.U64.HI R214, R216, 0x7, R214 ;  /* 0x00000007d8d68819 */ /* 0x000fe200000102d6 */
[C---:B--2---:R-:W-:Y:S01]  /*16940*/  @!P0 IMAD.WIDE.U32 R218, R211.reuse, R2, RZ ;  /* 0x00000002d3da8225 */ /* 0x044fe200078e00ff */
[C---:B------:R-:W-:Y:S03]  /*16950*/  @!P0 LEA R213, P1, R200.reuse, R213, 0x6 ;  /* 0x000000d5c8d58211 */ /* 0x040fe600078230ff */
[----:B------:R-:W-:Y:S01]  /*16960*/  @!P0 IMAD R211, R211, R3, R219 ;  /* 0x00000003d3d38224 */ /* 0x000fe200078e02db */
[----:B------:R-:W-:Y:S01]  /*16970*/  @!P0 LEA.HI.X R200, R200, R214, R201, 0x6, P1 ;  /* 0x000000d6c8c88211 */ /* 0x000fe200008f34c9 */
[C---:B------:R-:W-:Y:S01]  /*16980*/  @!P0 IMAD.SHL.U32 R216, R218.reuse, 0x80, RZ ;  /* 0x00000080dad88824 */ /* 0x040fe200078e00ff */
[----:B------:R-:W-:Y:S01]  /*16990*/  @!P0 LEA R214, P1, R213, R225, 0x1 ;  /* 0x000000e1d5d68211 */ /* 0x000fe200078208ff */
[----:B------:R-:W-:Y:S01]  /*169a0*/  @!P0 IMAD R3, R3, 0x60, RZ ;  /* 0x0000006003038824 */ /* 0x000fe200078e02ff */
[----:B------:R-:W-:Y:S02]  /*169b0*/  @!P0 SHF.L.U64.HI R217, R218, 0x7, R211 ;  /* 0x00000007dad98819 */ /* 0x000fe400000102d3 */
[----:B------:R-:W-:Y:S02]  /*169c0*/  @!P0 LEA.HI.X R215, R213, R224, R200, 0x1, P1 ;  /* 0x000000e0d5d78211 */ /* 0x000fe400008f0cc8 */
[----:B------:R-:W2:Y:S01]  /*169d0*/  @!P0 LDC.64 R200, c[0x0][0x3b8] ;  /* 0x0000ee00ffc88b82 */ /* 0x000ea20000000a00 */
[----:B------:R-:W-:Y:S01]  /*169e0*/  @!P0 IMAD.WIDE.U32 R216, R2, 0x60, R216 ;  /* 0x0000006002d88825 */ /* 0x000fe200078e00d8 */
[----:B------:R-:W-:Y:S01]  /*169f0*/  MOV R2, UR18 ;  /* 0x0000001200027c02 */ /* 0x000fe20008000f00 */
[----:B------:R-:W-:Y:S01]  /*16a00*/  @!PT LDS RZ, [RZ] ;  /* 0x00000000fffff984 */ /* 0x000fe20000000800 */
[----:B------:R-:W-:Y:S01]  /*16a10*/  @!PT LDS RZ, [RZ] ;  /* 0x00000000fffff984 */ /* 0x000fe20000000800 */
[----:B------:R-:W-:Y:S01]  /*16a20*/  @!PT LDS RZ, [RZ] ;  /* 0x00000000fffff984 */ /* 0x000fe20000000800 */
[----:B------:R3:W-:Y:S03]  /*16a30*/  @!P0 LDGSTS.E.BYPASS.LTC128B.128 [R220+0x6000], desc[UR22][R214.64] ;  /* 0x06000000d6dc8fae */ /* 0x0007e6000b981a16 */
[----:B------:R-:W-:Y:S02]  /*16a40*/  @!P0 IADD3 R3, PT, PT, R3, R217, RZ ;  /* 0x000000d903038210 */ /* 0x000fe40007ffe0ff */
[----:B------:R1:W-:Y:S01]  /*16a50*/  @P0 STS.128 [R220+0x6800], RZ ;  /* 0x006800ffdc000388 */ /* 0x0003e20000000c00 */
[----:B------:R-:W-:Y:S04]  /*16a60*/  @!P0 VIADD R2, R2, 0xffffffff ;  /* 0xffffffff02028836 */ /* 0x000fe80000000000 */
[----:B------:R-:W-:Y:S01]  /*16a70*/  @!PT LDS RZ, [RZ] ;  /* 0x00000000fffff984 */ /* 0x000fe20000000800 */
[----:B------:R-:W-:Y:S01]  /*16a80*/  @!PT LDS RZ, [RZ] ;  /* 0x00000000fffff984 */ /* 0x000fe20000000800 */
[----:B------:R-:W-:Y:S01]  /*16a90*/  @!PT LDS RZ, [RZ] ;  /* 0x00000000fffff984 */ /* 0x000fe20000000800 */
[----:B------:R1:W-:Y:S05]  /*16aa0*/  @!P0 LDGSTS.E.BYPASS.LTC128B.128 [R220+0x6800], desc[UR22][R202.64] ;  /* 0x06800000cadc8fae */ /* 0x0003ea000b981a16 */
[----:B------:R1:W-:Y:S01]  /*16ab0*/  @P0 STS.128 [R220+0x7000], RZ ;  /* 0x007000ffdc000388 */ /* 0x0003e20000000c00 */
[C---:B--2---:R-:W-:Y:S04]  /*16ac0*/  @!P0 IMAD.WIDE.U32 R218, R2.reuse, R200, RZ ;  /* 0x000000c802da8225 */ /* 0x044fe800078e00ff */
[----:B------:R-:W-:Y:S01]  /*16ad0*/  @!P0 IMAD R2, R2, R201, R219 ;  /* 0x000000c902028224 */ /* 0x000fe200078e02db */
[-C--:B---3--:R-:W-:Y:S01]  /*16ae0*/  @!P0 LEA R214, P1, R216, R225.reuse, 0x1 ;  /* 0x000000e1d8d68211 */ /* 0x088fe200078208ff */
[----:B------:R-:W-:Y:S03]  /*16af0*/  @!P0 IMAD R201, R201, 0x70, RZ ;  /* 0x00000070c9c98824 */ /* 0x000fe600078e02ff */
[----:B------:R-:W-:Y:S02]  /*16b00*/  @!P0 SHF.L.U64.HI R217, R218, 0x7, R2 ;  /* 0x00000007dad98819 */ /* 0x000fe40000010202 */
[-C--:B------:R-:W-:Y:S01]  /*16b10*/  @!P0 LEA.HI.X R215, R216, R224.reuse, R3, 0x1, P1 ;  /* 0x000000e0d8d78211 */ /* 0x080fe200008f0c03 */
[----:B------:R-:W-:Y:S04]  /*16b20*/  @!P0 IMAD.SHL.U32 R216, R218, 0x80, RZ ;  /* 0x00000080dad88824 */ /* 0x000fe800078e00ff */
[----:B------:R-:W-:Y:S01]  /*16b30*/  @!PT LDS RZ, [RZ] ;  /* 0x00000000fffff984 */ /* 0x000fe20000000800 */
[----:B------:R-:W-:Y:S01]  /*16b40*/  @!PT LDS RZ, [RZ] ;  /* 0x00000000fffff984 */ /* 0x000fe20000000800 */
[----:B------:R-:W-:Y:S01]  /*16b50*/  @!PT LDS RZ, [RZ] ;  /* 0x00000000fffff984 */ /* 0x000fe20000000800 */
[----:B------:R1:W-:Y:S01]  /*16b60*/  @!P0 LDGSTS.E.BYPASS.LTC128B.128 [R220+0x7000], desc[UR22][R214.64] ;  /* 0x07000000d6dc8fae */ /* 0x0003e2000b981a16 */
[----:B------:R-:W-:Y:S04]  /*16b70*/  @!P0 IMAD.WIDE.U32 R216, R200, 0x70, R216 ;  /* 0x00000070c8d88825 */ /* 0x000fe800078e00d8 */
[----:B------:R1:W-:Y:S01]  /*16b80*/  @P0 STS.128 [R220+0x7800], RZ ;  /* 0x007800ffdc000388 */ /* 0x0003e20000000c00 */
[C---:B------:R-:W-:Y:S02]  /*16b90*/  @!P0 LEA R2, P1, R216.reuse, R225, 0x1 ;  /* 0x000000e1d8028211 */ /* 0x040fe400078208ff */
[----:B------:R-:W-:Y:S04]  /*16ba0*/  @!P0 IADD3 R201, PT, PT, R201, R217, RZ ;  /* 0x000000d9c9c98210 */ /* 0x000fe80007ffe0ff */
[----:B------:R-:W-:Y:S05]  /*16bb0*/  @!P0 LEA.HI.X R3, R216, R224, R201, 0x1, P1 ;  /* 0x000000e0d8038211 */ /* 0x000fea00008f0cc9 */
[----:B------:R-:W-:Y:S01]  /*16bc0*/  @!PT LDS RZ, [RZ] ;  /* 0x00000000fffff984 */ /* 0x000fe20000000800 */
[----:B------:R-:W-:Y:S01]  /*16bd0*/  @!PT LDS RZ, [RZ] ;  /* 0x00000000fffff984 */ /* 0x000fe20000000800 */
[----:B------:R-:W-:Y:S01]  /*16be0*/  @!PT LDS RZ, [RZ] ;  /* 0x00000000fffff984 */ /* 0x000fe20000000800 */
[----:B------:R1:W-:Y:S05]  /*16bf0*/  @!P0 LDGSTS.E.BYPASS.LTC128B.128 [R220+0x7800], desc[UR22][R2.64] ;  /* 0x0780000002dc8fae */ /* 0x0003ea000b981a16 */
[----:B------:R-:W0:Y:S01]  /*16c00*/  LDGDEPBAR ;  /* 0x00000000000079af */ /* 0x000e220000000000 */
[----:B------:R-:W-:Y:S05]  /*16c10*/  BRA `(.L_x_1057) ;  /* 0x0000001400287947 */ /* 0x000fea0003800000 */
.L_x_1056:
[----:B------:R-:W2:Y:S01]  /*16c20*/  LDL R24, [R1+0x8] ;  /* 0x0000080001187983 */ /* 0x000ea20000100800 */
[----:B-----5:R-:W-:Y:S01]  /*16c30*/  ISETP.GE.AND P0, PT, R251, UR8, PT ;  /* 0x00000008fb007c0c */ /* 0x020fe2000bf06270 */
[----:B------:R-:W-:Y:S04]  /*16c40*/  DEPBAR.LE SB0, 0x0 ;  /* 0x000080000000791a */ /* 0x000fe80000000000 */
[----:B---3--:R-:W3:Y:S01]  /*16c50*/  LDL R12, [R1+0xc] ;  /* 0x00000c00010c7983 */ /* 0x008ee20000100800 */
[----:B------:R-:W-:Y:S02]  /*16c60*/  UIADD3 UR9, UPT, UPT, UR17, UR7, URZ ;  /* 0x0000000711097290 */ /* 0x000fe4000fffe0ff */
[----:B------:R-:W-:Y:S01]  /*16c70*/  UISETP.GT.AND UP0, UPT, UR18, UR15, UPT ;  /* 0x0000000f1200728c */ /* 0x000fe2000bf04270 */
[----:B------:R-:W4:Y:S04]  /*16c80*/  LDL R27, [R1+0x14] ;  /* 0x00001400011b7983 */ /* 0x000f280000100800 */
[----:B------:R-:W5:Y:S04]  /*16c90*/  LDL R26, [R1+0x10] ;  /* 0x00001000011a7983 */ /* 0x000f680000100800 */
[----:B------:R-:W5:Y:S04]  /*16ca0*/  LDL R7, [R1+0x20] ;  /* 0x0000200001077983 */ /* 0x000f680000100800 */
[----:B------:R-:W5:Y:S01]  /*16cb0*/  LDL R236, [R1+0x4] ;  /* 0x0000040001ec7983 */ /* 0x000f620000100800 */
[----:B------:R-:W-:Y:S01]  /*16cc0*/  BAR.SYNC.DEFER_BLOCKING 0x0 ;  /* 0x0000000000007b1d */ /* 0x000fe20000010000 */
[----:B--2---:R-:W-:Y:S04]  /*16cd0*/  IMAD.WIDE.U32 R2, R24, UR18, RZ ;  /* 0x0000001218027c25 */ /* 0x004fe8000f8e00ff */
[----:B------:R-:W-:Y:S02]  /*16ce0*/  IMAD.SHL.U32 R10, R2, 0x80, RZ ;  /* 0x00000080020a7824 */ /* 0x000fe400078e00ff */
[----:B---3--:R-:W-:Y:S02]  /*16cf0*/  IMAD R0, R12, UR18, R3 ;  /* 0x000000120c007c24 */ /* 0x008fe4000f8e0203 */
[----:B------:R-:W-:Y:S01]  /*16d00*/  @!P0 IMAD.MOV.U32 R14, RZ, RZ, R10 ;  /* 0x000000ffff0e8224 */ /* 0x000fe200078e000a */
[-C--:B------:R-:W-:Y:S02]  /*16d10*/  @!P0 LEA R4, P2, R24, R10.reuse, 0x5 ;  /* 0x0000000a18048211 */ /* 0x080fe400078428ff */
[----:B------:R-:W-:Y:S02]  /*16d20*/  SHF.L.U64.HI R11, R2, 0x7, R0 ;  /* 0x00000007020b7819 */ /* 0x000fe40000010200 */
[CC--:B------:R-:W-:Y:S02]  /*16d30*/  @!P0 LEA R6, P1, R24.reuse, R10.reuse, 0x6 ;  /* 0x0000000a18068211 */ /* 0x0c0fe400078230ff */
[C---:B------:R-:W-:Y:S01]  /*16d40*/  @!P0 LEA R2, P3, R24.reuse, R10, 0x4 ;  /* 0x0000000a18028211 */ /* 0x040fe200078620ff */
[C---:B------:R-:W-:Y:S01]  /*16d50*/  @!P0 IMAD.WIDE.U32 R16, R24.reuse, 0x30, R10 ;  /* 0x0000003018108825 */ /* 0x040fe200078e000a */
[CCC-:B------:R-:W-:Y:S02]  /*16d60*/  @!P0 LEA.HI.X R3, R24.reuse, R11.reuse, R12.reuse, 0x5, P2 ;  /* 0x0000000b18038211 */ /* 0x1c0fe400010f2c0c */
[----:B------:R-:W-:Y:S01]  /*16d70*/  @!P0 LEA.HI.X R5, R24, R11, R12, 0x6, P1 ;  /* 0x0000000b18058211 */ /* 0x000fe200008f340c */
[--C-:B------:R-:W-:Y:S01]  /*16d80*/  @!P0 IMAD.MOV.U32 R15, RZ, RZ, R11.reuse ;  /* 0x000000ffff0f8224 */ /* 0x100fe200078e000b */
[-C--:B----4-:R-:W-:Y:S01]  /*16d90*/  @!P0 LEA R18, P2, R4, R27.reuse, 0x1 ;  /* 0x0000001b04128211 */ /* 0x090fe200078408ff */
[----:B------:R-:W-:Y:S01]  /*16da0*/  @!P0 IMAD.MOV.U32 R13, RZ, RZ, R11 ;  /* 0x000000ffff0d8224 */ /* 0x000fe200078e000b */
[----:B------:R-:W-:Y:S01]  /*16db0*/  @!P0 LEA R8, P1, R6, R27, 0x1 ;  /* 0x0000001b06088211 */ /* 0x000fe200078208ff */
[C---:B------:R-:W-:Y:S01]  /*16dc0*/  @!P0 IMAD.WIDE.U32 R14, R24.reuse, 0x50, R14 ;  /* 0x00000050180e8825 */ /* 0x040fe200078e000e */
[----:B------:R-:W-:Y:S02]  /*16dd0*/  @!P0 LEA.HI.X R0, R24, R11, R12, 0x4, P3 ;  /* 0x0000000b18008211 */ /* 0x000fe400018f240c */
[-C--:B------:R-:W-:Y:S02]  /*16de0*/  @!P0 LEA R20, P3, R2, R27.reuse, 0x1 ;  /* 0x0000001b02148211 */ /* 0x080fe400078608ff */
[-C--:B-----5:R-:W-:Y:S01]  /*16df0*/  @!P0 LEA.HI.X R19, R4, R26.reuse, R3, 0x1, P2 ;  /* 0x0000001a04138211 */ /* 0x0a0fe200010f0c03 */
[----:B------:R-:W-:Y:S01]  /*16e00*/  @!P0 IMAD R3, R12, 0x50, RZ ;  /* 0x000000500c038824 */ /* 0x000fe200078e02ff */
[-C--:B------:R-:W-:Y:S01]  /*16e10*/  @!P0 LEA.HI.X R9, R6, R26.reuse, R5, 0x1, P1 ;  /* 0x0000001a06098211 */ /* 0x080fe200008f0c05 */
[----:B------:R-:W-:Y:S01]  /*16e20*/  @!P0 IMAD R5, R12, 0x60, RZ ;  /* 0x000000600c058824 */ /* 0x000fe200078e02ff */
[----:B------:R-:W-:Y:S01]  /*16e30*/  @!P5 LEA R4, P1, R10, R27, 0x1 ;  /* 0x0000001b0a04d211 */ /* 0x000fe200078208ff */
[----:B------:R-:W-:Y:S01]  /*16e40*/  @!P0 IMAD R6, R12, 0x70, RZ ;  /* 0x000000700c068824 */ /* 0x000fe200078e02ff */
[-C--:B------:R-:W-:Y:S01]  /*16e50*/  @!P0 LEA.HI.X R21, R2, R26.reuse, R0, 0x1, P3 ;  /* 0x0000001a02158211 */ /* 0x080fe200018f0c00 */
[----:B------:R-:W-:Y:S01]  /*16e60*/  @!P0 IMAD R0, R12, 0x30, RZ ;  /* 0x000000300c008824 */ /* 0x000fe200078e02ff */
[-C--:B------:R-:W-:Y:S01]  /*16e70*/  @!P5 LEA.HI.X R2, R10, R26.reuse, R11, 0x1, P1 ;  /* 0x0000001a0a02d211 */ /* 0x080fe200008f0c0b */
[----:B------:R-:W-:Y:S02]  /*16e80*/  @!P5 IMAD.MOV.U32 R22, RZ, RZ, R4 ;  /* 0x000000ffff16d224 */ /* 0x000fe400078e0004 */
[----:B------:R-:W-:Y:S01]  /*16e90*/  @!P0 IMAD.MOV.U32 R12, RZ, RZ, R10 ;  /* 0x000000ffff0c8224 */ /* 0x000fe200078e000a */
[----:B------:R-:W-:Y:S01]  /*16ea0*/  @!P0 IADD3 R0, PT, PT, R0, R17, RZ ;  /* 0x0000001100008210 */ /* 0x000fe20007ffe0ff */
[----:B------:R-:W-:Y:S02]  /*16eb0*/  @!P5 IMAD.MOV.U32 R23, RZ, RZ, R2 ;  /* 0x000000ffff17d224 */ /* 0x000fe400078e0002 */
[C---:B------:R-:W-:Y:S03]  /*16ec0*/  @!P0 IMAD.WIDE.U32 R12, R24.reuse, 0x60, R12 ;  /* 0x00000060180c8825 */ /* 0x040fe600078e000c */
[----:B------:R-:W-:Y:S01]  /*16ed0*/  @!PT LDS RZ, [RZ] ;  /* 0x00000000fffff984 */ /* 0x000fe20000000800 */
[----:B------:R-:W-:Y:S01]  /*16ee0*/  @!PT LDS RZ, [RZ] ;  /* 0x00000000fffff984 */ /* 0x000fe20000000800 */
[----:B------:R-:W-:Y:S01]  /*16ef0*/  @!PT LDS RZ, [RZ] ;  /* 0x00000000fffff984 */ /* 0x000fe20000000800 */
[----:B------:R1:W-:Y:S01]  /*16f00*/  @!P5 LDGSTS.E.BYPASS.LTC128B.128 [R7+0x8000], desc[UR22][R22.64] ;  /* 0x080000001607dfae */ /* 0x0003e2000b981a16 */
[----:B------:R-:W-:Y:S01]  /*16f10*/  @!P0 IMAD.WIDE.U32 R10, R24, 0x70, R10 ;  /* 0x00000070180a8825 */ /* 0x000fe200078e000a */
[-C--:B------:R-:W-:Y:S02]  /*16f20*/  @!P0 LEA R24, P4, R16, R27.reuse, 0x1 ;  /* 0x0000001b10188211 */ /* 0x080fe400078808ff */
[-C--:B------:R-:W-:Y:S01]  /*16f30*/  @!P0 LEA R4, P2, R12, R27.reuse, 0x1 ;  /* 0x0000001b0c048211 */ /* 0x080fe200078408ff */
[----:B------:R-:W-:Y:S01]  /*16f40*/  @!P0 IMAD.IADD R3, R3, 0x1, R15 ;  /* 0x0000000103038824 */ /* 0x000fe200078e020f */
[-C--:B------:R-:W-:Y:S01]  /*16f50*/  @!P0 LEA.HI.X R25, R16, R26.reuse, R0, 0x1, P4 ;  /* 0x0000001a10198211 */ /* 0x080fe200020f0c00 */
[----:B------:R-:W-:Y:S01]  /*16f60*/  @!P0 IMAD.IADD R5, R5, 0x1, R13 ;  /* 0x0000000105058824 */ /* 0x000fe200078e020d */
[----:B------:R-:W-:Y:S01]  /*16f70*/  @P5 STS.128 [R7+0x8000], RZ ;  /* 0x008000ff07005388 */ /* 0x000fe20000000c00 */
[----:B------:R-:W-:Y:S01]  /*16f80*/  IMAD.SHL.U32 R0, R252, 0x8, RZ ;  /* 0x00000008fc007824 */ /* 0x000fe200078e00ff */
[-C--:B------:R-:W-:Y:S01]  /*16f90*/  @!P0 LEA R2, P1, R10, R27.reuse, 0x1 ;  /* 0x0000001b0a028211 */ /* 0x080fe200078208ff */
[----:B------:R-:W-:Y:S01]  /*16fa0*/  @!P0 IMAD.IADD R6, R6, 0x1, R11 ;  /* 0x0000000106068824 */ /* 0x000fe200078e020b */
[----:B------:R-:W-:Y:S02]  /*16fb0*/  @!P0 LEA.HI.X R5, R12, R26, R5, 0x1, P2 ;  /* 0x0000001a0c058211 */ /* 0x000fe400010f0c05 */
[----:B------:R-:W-:Y:S02]  /*16fc0*/  LOP3.LUT R251, R0, 0x38, RZ, 0xc0, !PT ;  /* 0x0000003800fb7812 */ /* 0x000fe400078ec0ff */
[----:B------:R-:W-:Y:S01]  /*16fd0*/  @P0 STS.128 [R7+0x8800], RZ ;  /* 0x008800ff07000388 */ /* 0x000fe20000000c00 */
[----:B------:R-:W-:Y:S02]  /*16fe0*/  LOP3.LUT P4, RZ, R252, 0x4, RZ, 0xc0, !PT ;  /* 0x00000004fcff7812 */ /* 0x000fe4000788c0ff */
[----:B------:R-:W-:Y:S04]  /*16ff0*/  LOP3.LUT R200, R251, 0x1c0, R249, 0xf8, !PT ;  /* 0x000001c0fbc87812 */ /* 0x000fe800078ef8f9 */
[----:B------:R-:W-:Y:S01]  /*17000*/  LOP3.LUT R200, R200, R248, RZ, 0x3c, !PT ;  /* 0x000000f8c8c87212 */ /* 0x000fe200078e3cff */
[----:B------:R-:W-:Y:S01]  /*17010*/  @!PT LDS RZ, [RZ] ;  /* 0x00000000fffff984 */ /* 0x000fe20000000800 */
[----:B------:R-:W-:Y:S01]  /*17020*/  @!PT LDS RZ, [RZ] ;  /* 0x00000000fffff984 */ /* 0x000fe20000000800 */
[----:B------:R-:W-:Y:S01]  /*17030*/  @!PT LDS RZ, [RZ] ;  /* 0x00000000fffff984 */ /* 0x000fe20000000800 */
[----:B------:R-:W-:Y:S01]  /*17040*/  @!P0 LDGSTS.E.BYPASS.LTC128B.128 [R7+0x8800], desc[UR22][R20.64] ;  /* 0x0880000014078fae */ /* 0x000fe2000b981a16 */
[----:B-1----:R-:W-:Y:S03]  /*17050*/  @!P0 LEA R22, P3, R14, R27, 0x1 ;  /* 0x0000001b0e168211 */ /* 0x002fe600078608ff */
[----:B------:R-:W-:Y:S01]  /*17060*/  IMAD R200, R200, 0x2, R247 ;  /* 0x00000002c8c87824 */ /* 0x000fe200078e02f7 */
[-C--:B------:R-:W-:Y:S03]  /*17070*/  @!P0 LEA.HI.X R23, R14, R26.reuse, R3, 0x1, P3 ;  /* 0x0000001a0e178211 */ /* 0x080fe600018f0c03 */
[----:B------:R-:W-:Y:S01]  /*17080*/  @P0 STS.128 [R7+0x9000], RZ ;  /* 0x009000ff07000388 */ /* 0x000fe20000000c00 */
[----:B------:R-:W-:Y:S07]  /*17090*/  @!P0 LEA.HI.X R3, R10, R26, R6, 0x1, P1 ;  /* 0x0000001a0a038211 */ /* 0x000fee00008f0c06 */
        /* <DEDUP_REMOVED lines=30> */
[----:B-1----:R-:W1:Y:S08]  /*17280*/  LDSM.16.M88.4 R16, [R200+UR5+0x4000] ;  /* 0x00400005c810783b */ /* 0x002e700008000200 */
[----:B------:R-:W3:Y:S01]  /*17290*/  LDSM.16.M88.4 R124, [R236+0x2000] ;  /* 0x00200000ec7c783b */ /* 0x000ee20000000200 */
[----:B--2---:R-:W-:Y:S07]  /*172a0*/  VIADD R2, R200, UR5 ;  /* 0x00000005c8027c36 */ /* 0x004fee0008000000 */
[----:B------:R-:W2:Y:S01]  /*172b0*/  LDSM.16.M88.4 R32, [R200+UR5+0x4800] ;  /* 0x00480005c820783b */ /* 0x000ea20008000200 */
[----:B------:R-:W-:Y:S07]  /*172c0*/  IADD3 R3, PT, PT, R2, R246, RZ ;  /* 0x000000f602037210 */ /* 0x000fee0007ffe0ff */
[----:B------:R-:W0:Y:S08]  /*172d0*/  LDGDEPBAR ;  /* 0x00000000000079af */ /* 0x000e300000000000 */
[----:B------:R-:W4:Y:S08]  /*172e0*/  LDSM.16.M88.4 R48, [R200+UR5+0x5000] ;  /* 0x00500005c830783b */ /* 0x000f300008000200 */
[----:B------:R-:W5:Y:S01]  /*172f0*/  LDSM.16.M88.4 R64, [R200+UR5+0x5800] ;  /* 0x00580005c840783b */ /* 0x000f620008000200 */
[-C--:B-1----:R-:W-:Y:S07]  /*17300*/  HMMA.16816.F32 R4, R128, R16.reuse, RZ ;  /* 0x000000108004723c */ /* 0x082fee00000018ff */
[----:B------:R-:W1:Y:S01]  /*17310*/  LDSM.16.M88.4 R80, [R200+UR5+0x6000] ;  /* 0x00600005c850783b */ /* 0x000e620008000200 */
[C---:B---3--:R-:W-:Y:S07]  /*17320*/  HMMA.16816.F32 R8, R124.reuse, R16, RZ ;  /* 0x000000107c08723c */ /* 0x048fee00000018ff */
[----:B------:R-:W3:Y:S01]  /*17330*/  LDSM.16.M88.4 R96, [R200+UR5+0x6800] ;  /* 0x00680005c860783b */ /* 0x000ee20008000200 */
[-C--:B------:R-:W-:Y:S07]  /*17340*/  HMMA.16816.F32 R12, R124, R18.reuse, RZ ;  /* 0x000000127c0c723c */ /* 0x080fee00000018ff */
[----:B------:R-:W3:Y:S01]  /*17350*/  LDSM.16.M88.4 R112, [R200+UR5+0x7000] ;  /* 0x00700005c870783b */ /* 0x000ee20008000200 */
[C---:B------:R-:W-:Y:S07]  /*17360*/  HMMA.16816.F32 R16, R128.reuse, R18, RZ ;  /* 0x000000128010723c */ /* 0x040fee00000018ff */
[----:B------:R-:W3:Y:S01]  /*17370*/  LDSM.16.M88.4 R200, [R200+UR5+0x7800] ;  /* 0x00780005c8c8783b */ /* 0x000ee20008000200 */
[-C--:B--2---:R-:W-:Y:S07]  /*17380*/  HMMA.16816.F32 R20, R128, R32.reuse, RZ ;  /* 0x000000208014723c */ /* 0x084fee00000018ff */
[----:B------:R-:W-:Y:S01]  /*17390*/  LDSM.16.M88.4 R204, [R245] ;  /* 0x00000000f5cc783b */ /* 0x000fe20000000200 */
[C---:B------:R-:W-:Y:S07]  /*173a0*/  HMMA.16816.F32 R24, R124.reuse, R32, RZ ;  /* 0x000000207c18723c */ /* 0x040fee00000018ff */
[----:B------:R-:W2:Y:S01]  /*173b0*/  LDSM.16.M88.4 R208, [R3+0x4000] ;  /* 0x0040000003d0783b */ /* 0x000ea20000000200 */
[-C--:B------:R-:W-:Y:S07]  /*173c0*/  HMMA.16816.F32 R28, R124, R34.reuse, RZ ;  /* 0x000000227c1c723c */ /* 0x080fee00000018ff */
[----:B------:R-:W2:Y:S01]  /*173d0*/  LDSM.16.M88.4 R212, [R245+0x2000] ;  /* 0x00200000f5d4783b */ /* 0x000ea20000000200 */
[C---:B------:R-:W-:Y:S07]  /*173e0*/  HMMA.16816.F32 R32, R128.reuse, R34, RZ ;  /* 0x000000228020723c */ /* 0x040fee00000018ff */
[----:B------:R-:W2:Y:S01]  /*173f0*/  LDSM.16.M88.4 R216, [R3+0x4800] ;  /* 0x0048000003d8783b */ /* 0x000ea20000000200 */
        /* <DEDUP_REMOVED lines=8> */
[-C--:B-----5:R-:W-:Y:S07]  /*17480*/  HMMA.16816.F32 R52, R128, R64.reuse, RZ ;  /* 0x000000408034723c */ /* 0x0a0fee00000018ff */
[----:B------:R5:W-:Y:S01]  /*17490*/  STL [R1+0x24], R0 ;  /* 0x0000240001007387 */ /* 0x000be20000100800 */
        /* <DEDUP_REMOVED lines=20> */
[-C--:B--2---:R-:W-:Y:S08]  /*175e0*/  HMMA.16816.F32 R4, R204, R208.reuse, R4 ;  /* 0x000000d0cc04723c */ /* 0x084ff00000001804 */
[C---:B------:R-:W-:Y:S04]  /*175f0*/  HMMA.16816.F32 R8, R212.reuse, R208, R8 ;  /* 0x000000d0d408723c */ /* 0x040fe80000001808 */
[----:B------:R-:W-:Y:S04]  /*17600*/  SEL R208, R250, 0xffffffc0, !P4 ;  /* 0xffffffc0fad07807 */ /* 0x000fe80006000000 */
[-C--:B------:R-:W-:Y:S03]  /*17610*/  HMMA.16816.F32 R12, R212, R210.reuse, R12 ;  /* 0x000000d2d40c723c */ /* 0x080fe6000000180c */
[--C-:B-----5:R-:W-:Y:S02]  /*17620*/  IMAD.IADD R0, R236, 0x1, R208.reuse ;  /* 0x00000001ec007824 */ /* 0x120fe400078e02d0 */
[----:B------:R-:W-:Y:S03]  /*17630*/  IMAD.IADD R2, R2, 0x1, R208 ;  /* 0x0000000102027824 */ /* 0x000fe600078e02d0 */
[C---:B------:R-:W-:Y:S01]  /*17640*/  HMMA.16816.F32 R16, R204.reuse, R210, R16 ;  /* 0x000000d2cc10723c */ /* 0x040fe20000001810 */
[----:B------:R-:W2:Y:S07]  /*17650*/  LDSM.16.M88.4 R208, [R3+0x7800] ;  /* 0x0078000003d0783b */ /* 0x000eae0000000200 */
[-C--:B------:R-:W-:Y:S01]  /*17660*/  HMMA.16816.F32 R20, R204, R216.reuse, R20 ;  /* 0x000000d8cc14723c */ /* 0x080fe20000001814 */
[----:B------:R-:W-:Y:S07]  /*17670*/  LDSM.16.M88.4 R236, [R2+0x5800] ;  /* 0x0058000002ec783b */ /* 0x000fee0000000200 */
[C---:B------:R-:W-:Y:S01]  /*17680*/  HMMA.16816.F32 R24, R212.reuse, R216, R24 ;  /* 0x000000d8d418723c */ /* 0x040fe20000001818 */
[----:B------:R-:W-:Y:S07]  /*17690*/  LDSM.16.M88.4 R240, [R2+0x6000] ;  /* 0x0060000002f0783b */ /* 0x000fee0000000200 */
        /* <DEDUP_REMOVED lines=16> */
[C---:B----4-:R-:W-:Y:S05]  /*177a0*/  IMAD.IADD R0, R246.reuse, 0x1, R0 ;  /* 0x00000001f6007824 */ /* 0x050fea00078e0200 */
[C---:B------:R-:W-:Y:S01]  /*177b0*/  HMMA.16816.F32 R80, R204.reuse, R230, R80 ;  /* 0x000000e6cc50723c */ /* 0x040fe20000001850 */
[----:B------:R-:W4:Y:S07]  /*177c0*/  LDSM.16.M88.4 R228, [R2+0x4800] ;  /* 0x0048000002e4783b */ /* 0x000f2e0000000200 */
        /* <DEDUP_REMOVED lines=13> */
[----:B------:R-:W-:Y:S01]  /*178a0*/  HMMA.16816.F32 R128, R204, R210, R128 ;  /* 0x000000d2cc80723c */ /* 0x000fe20000001880 */
[----:B------:R-:W2:Y:S07]  /*178b0*/  LDSM.16.M88.4 R204, [R2+0x7000] ;  /* 0x0070000002cc783b */ /* 0x000eae0000000200 */
[-C--:B---3--:R-:W-:Y:S01]  /*178c0*/  HMMA.16816.F32 R4, R216, R220.reuse, R4 ;  /* 0x000000dcd804723c */ /* 0x088fe20000001804 */
[----:B------:R3:W2:Y:S07]  /*178d0*/  LDSM.16.M88.4 R208, [R2+0x7800] ;  /* 0x0078000002d0783b */ /* 0x0006ae0000000200 */
[C---:B-----5:R-:W-:Y:S08]  /*178e0*/  HMMA.16816.F32 R8, R224.reuse, R220, R8 ;  /* 0x000000dce008723c */ /* 0x060ff00000001808 */
[-C--:B------:R-:W-:Y:S08]  /*178f0*/  HMMA.16816.F32 R12, R224, R222.reuse, R12 ;  /* 0x000000dee00c723c */ /* 0x080ff0000000180c */
[C---:B------:R-:W-:Y:S01]  /*17900*/  HMMA.16816.F32 R16, R216.reuse, R222, R16 ;  /* 0x000000ded810723c */ /* 0x040fe20000001810 */
[----:B------:R-:W-:Y:S03]  /*17910*/  LDSM.16.M88.4 R220, [R0+0x2000] ;  /* 0x0020000000dc783b */ /* 0x000fe60000000200 */
[----:B---3--:R-:W-:Y:S04]  /*17920*/  IMAD.IADD R2, R246, 0x1, R2 ;  /* 0x00000001f6027824 */ /* 0x008fe800078e0202 */
[-C--:B----4-:R-:W-:Y:S01]  /*17930*/  HMMA.16816.F32 R20, R216, R228.reuse, R20 ;  /* 0x000000e4d814723c */ /* 0x090fe20000001814 */
[----:B------:R-:W-:Y:S07]  /*17940*/  LDSM.16.M88.4 R212, [R2+0x4000] ;  /* 0x0040000002d4783b */ /* 0x000fee0000000200 */
        /* <DEDUP_REMOVED lines=23> */
[----:B------:R-:W1:Y:S07]  /*17ac0*/  LDSM.16.M88.4 R200, [R0] ;  /* 0x0000000000c8783b */ /* 0x000e6e0000000200 */
[-C--:B--2---:R-:W-:Y:S08]  /*17ad0*/  HMMA.16816.F32 R100, R216, R204.reuse, R100 ;  /* 0x000000ccd864723c */ /* 0x084ff00000001864 */
[C---:B------:R-:W-:Y:S08]  /*17ae0*/  HMMA.16816.F32 R104, R224.reuse, R204, R104 ;  /* 0x000000cce068723c */ /* 0x040ff00000001868 */
[-C--:B------:R-:W-:Y:S08]  /*17af0*/  HMMA.16816.F32 R108, R224, R206.reuse, R108 ;  /* 0x000000cee06c723c */ /* 0x080ff0000000186c */
[C---:B------:R-:W-:Y:S01]  /*17b00*/  HMMA.16816.F32 R112, R216.reuse, R206, R112 ;  /* 0x000000ced870723c */ /* 0x040fe20000001870 */
[----:B------:R-:W2:Y:S07]  /*17b10*/  LDSM.16.M88.4 R204, [R2+0x6800] ;  /* 0x0068000002cc783b */ /* 0x000eae0000000200 */
[-C--:B------:R-:W-:Y:S08]  /*17b20*/  HMMA.16816.F32 R116, R216, R208.reuse, R116 ;  /* 0x000000d0d874723c */ /* 0x080ff00000001874 */
[C---:B------:R-:W-:Y:S08]  /*17b30*/  HMMA.16816.F32 R120, R224.reuse, R208, R120 ;  /* 0x000000d0e078723c */ /* 0x040ff00000001878 */
[-C--:B------:R-:W-:Y:S01]  /*17b40*/  HMMA.16816.F32 R124, R224, R210.reuse, R124 ;  /* 0x000000d2e07c723c */ /* 0x080fe2000000187c */
[----:B------:R-:W3:Y:S07]  /*17b50*/  LDSM.16.M88.4 R224, [R2+0x7000] ;  /* 0x0070000002e0783b */ /* 0x000eee0000000200 */
[----:B------:R-:W-:Y:S01]  /*17b60*/  HMMA.16816.F32 R128, R216, R210, R128 ;  /* 0x000000d2d880723c */ /* 0x000fe20000001880 */
[----:B------:R4:W5:Y:S01]  /*17b70*/  LDSM.16.M88.4 R208, [R2+0x7800] ;  /* 0x0078000002d0783b */ /* 0x0009620000000200 */
[----:B------:R-:W-:Y:S06]  /*17b80*/  DEPBAR.LE SB0, 0x0 ;  /* 0x000080000000791a */ /* 0x000fec0000000000 */
[-C--:B-1----:R-:W-:Y:S01]  /*17b90*/  HMMA.16816.F32 R4, R200, R212.reuse, R4 ;  /* 0x000000d4c804723c */ /* 0x082fe20000001804 */
[----:B------:R-:W-:Y:S07]  /*17ba0*/  BAR.SYNC.DEFER_BLOCKING 0x0 ;  /* 0x0000000000007b1d */ /* 0x000fee0000010000 */
[C---:B------:R-:W-:Y:S08]  /*17bb0*/  HMMA.16816.F32 R8, R220.reuse, R212, R8 ;  /* 0x000000d4dc08723c */ /* 0x040ff00000001808 */
[-C--:B------:R-:W-:Y:S08]  /*17bc0*/  HMMA.16816.F32 R12, R220, R214.reuse, R12 ;  /* 0x000000d6dc0c723c */ /* 0x080ff0000000180c */
[C---:B------:R-:W-:Y:S08]  /*17bd0*/  HMMA.16816.F32 R16, R200.reuse, R214, R16 ;  /* 0x000000d6c810723c */ /* 0x040ff00000001810 */
[-C--:B------:R-:W-:Y:S08]  /*17be0*/  HMMA.16816.F32 R20, R200, R228.reuse, R20 ;  /* 0x000000e4c814723c */ /* 0x080ff00000001814 */
[C---:B------:R-:W-:Y:S08]  /*17bf0*/  HMMA.16816.F32 R24, R220.reuse, R228, R24 ;  /* 0x000000e4dc18723c */ /* 0x040ff00000001818 */
[-C--:B------:R-:W-:Y:S08]  /*17c00*/  HMMA.16816.F32 R28, R220, R230.reuse, R28 ;  /* 0x000000e6dc1c723c */ /* 0x080ff0000000181c */
[C---:B------:R-:W-:Y:S01]  /*17c10*/  HMMA.16816.F32 R32, R200.reuse, R230, R32 ;  /* 0x000000e6c820723c */ /* 0x040fe20000001820 */
[----:B------:R-:W5:Y:S07]  /*17c20*/  LDL R230, [R1+0x48] ;  /* 0x0000480001e67983 */ /* 0x000f6e0000100800 */
[-C--:B------:R-:W-:Y:S08]  /*17c30*/  HMMA.16816.F32 R36, R200, R232.reuse, R36 ;  /* 0x000000e8c824723c */ /* 0x080ff00000001824 */
[C---:B------:R-:W-:Y:S01]  /*17c40*/  HMMA.16816.F32 R40, R220.reuse, R232, R40 ;  /* 0x000000e8dc28723c */ /* 0x040fe20000001828 */
[----:B------:R-:W5:Y:S07]  /*17c50*/  LDL R233, [R1+0x40] ;  /* 0x0000400001e97983 */ /* 0x000f6e0000100800 */
[-C--:B------:R-:W-:Y:S08]  /*17c60*/  HMMA.16816.F32 R44, R220, R234.reuse, R44 ;  /* 0x000000eadc2c723c */ /* 0x080ff0000000182c */
[C---:B------:R-:W-:Y:S01]  /*17c70*/  HMMA.16816.F32 R48, R200.reuse, R234, R48 ;  /* 0x000000eac830723c */ /* 0x040fe20000001830 */
[----:B------:R-:W5:Y:S07]  /*17c80*/  LDL R235, [R1+0x38] ;  /* 0x0000380001eb7983 */ /* 0x000f6e0000100800 */
        /* <DEDUP_REMOVED lines=8> */
[-C--:B--2---:R-:W-:Y:S08]  /*17d10*/  HMMA.16816.F32 R84, R200, R204.reuse, R84 ;  /* 0x000000ccc854723c */ /* 0x084ff00000001854 */
[C---:B------:R-:W-:Y:S04]  /*17d20*/  HMMA.16816.F32 R88, R220.reuse, R204, R88 ;  /* 0x000000ccdc58723c */ /* 0x040fe80000001858 */
[----:B------:R-:W-:Y:S04]  /*17d30*/  IMAD.SHL.U32 R204, R252, 0x2, RZ ;  /* 0x00000002fccc7824 */ /* 0x000fe800078e00ff */
[-C--:B------:R-:W-:Y:S03]  /*17d40*/  HMMA.16816.F32 R92, R220, R206.reuse, R92 ;  /* 0x000000cedc5c723c */ /* 0x080fe6000000185c */
[----:B------:R-:W-:Y:S05]  /*17d50*/  LOP3.LUT R205, R204, 0x6, RZ, 0xc0, !PT ;  /* 0x00000006cccd7812 */ /* 0x000fea00078ec0ff */
[C---:B------:R-:W-:Y:S01]  /*17d60*/  HMMA.16816.F32 R96, R200.reuse, R206, R96 ;  /* 0x000000cec860723c */ /* 0x040fe20000001860 */
[----:B------:R-:W-:Y:S05]  /*17d70*/  IMAD.U32 R206, RZ, RZ, UR18 ;  /* 0x00000012ffce7e24 */ /* 0x000fea000f8e00ff */
[----:B------:R-:W-:Y:S02]  /*17d80*/  LEA R206, R206, R205, 0x7 ;  /* 0x000000cdcece7211 */ /* 0x000fe400078e38ff */
[-C--:B---3--:R-:W-:Y:S03]  /*17d90*/  HMMA.16816.F32 R100, R200, R224.reuse, R100 ;  /* 0x000000e0c864723c */ /* 0x088fe60000001864 */
[C---:B------:R-:W-:Y:S02]  /*17da0*/  VIADD R3, R206.reuse, 0x78 ;  /* 0x00000078ce037836 */ /* 0x040fe40000000000 */
[----:B----4-:R-:W-:Y:S02]  /*17db0*/  VIADD R2, R206, UR17 ;  /* 0x00000011ce027c36 */ /* 0x010fe40008000000 */
[----:B------:R-:W-:Y:S01]  /*17dc0*/  VIADD R0, R3, UR17 ;  /* 0x0000001103007c36 */ /* 0x000fe20008000000 */
[C---:B------:R-:W-:Y:S01]  /*17dd0*/  HMMA.16816.F32 R104, R220.reuse, R224, R104 ;  /* 0x000000e0dc68723c */ /* 0x040fe20000001868 */
[----:B------:R1:W-:Y:S03]  /*17de0*/  STL [R1+0x70], R3 ;  /* 0x0000700301007387 */ /* 0x0003e60000100800 */
[----:B------:R-:W-:Y:S01]  /*17df0*/  VIADD R212, R0, 0xffffff89 ;  /* 0xffffff8900d47836 */ /* 0x000fe20000000000 */
[----:B------:R-:W2:Y:S03]  /*17e00*/  LDL R232, [R1+0x44] ;  /* 0x0000440001e87983 */ /* 0x000ea60000100800 */
[-C--:B------:R-:W-:Y:S08]  /*17e10*/  HMMA.16816.F32 R108, R220, R226.reuse, R108 ;  /* 0x000000e2dc6c723c */ /* 0x080ff0000000186c */
[C---:B------:R-:W-:Y:S08]  /*17e20*/  HMMA.16816.F32 R112, R200.reuse, R226, R112 ;  /* 0x000000e2c870723c */ /* 0x040ff00000001870 */
[-C--:B-----5:R-:W-:Y:S08]  /*17e30*/  HMMA.16816.F32 R116, R200, R208.reuse, R116 ;  /* 0x000000d0c874723c */ /* 0x0a0ff00000001874 */
[C---:B------:R-:W-:Y:S04]  /*17e40*/  HMMA.16816.F32 R120, R220.reuse, R208, R120 ;  /* 0x000000d0dc78723c */ /* 0x040fe80000001878 */
[----:B------:R-:W-:Y:S04]  /*17e50*/  VIADD R209, R206, 0x1 ;  /* 0x00000001ced17836 */ /* 0x000fe80000000000 */
[-C--:B------:R-:W-:Y:S08]  /*17e60*/  HMMA.16816.F32 R124, R220, R210.reuse, R124 ;  /* 0x000000d2dc7c723c */ /* 0x080ff0000000187c */
[----:B------:R-:W-:Y:S04]  /*17e70*/  HMMA.16816.F32 R128, R200, R210, R128 ;  /* 0x000000d2c880723c */ /* 0x000fe80000001880 */
[C---:B-1----:R-:W-:Y:S02]  /*17e80*/  IMAD.IADD R3, R230.reuse, 0x1, -R2 ;  /* 0x00000001e6037824 */ /* 0x042fe400078e0a02 */
[----:B------:R-:W-:Y:S03]  /*17e90*/  IMAD.IADD R208, R230, 0x1, -R212 ;  /* 0x00000001e6d07824 */ /* 0x000fe600078e0ad4 */
[----:B------:R-:W-:Y:S02]  /*17ea0*/  IABS R3, R3 ;  /* 0x0000000300037213 */ /* 0x000fe40000000000 */
[----:B------:R-:W-:Y:S02]  /*17eb0*/  IABS R208, R208 ;  /* 0x000000d000d07213 */ /* 0x000fe40000000000 */
[----:B------:R-:W-:Y:S02]  /*17ec0*/  I2FP.F32.S32 R3, R3 ;  /* 0x0000000300037245 */ /* 0x000fe40000201400 */
[----:B------:R-:W-:Y:S03]  /*17ed0*/  I2FP.F32.S32 R208, R208 ;  /* 0x000000d000d07245 */ /* 0x000fe60000201400 */
[----:B------:R-:W-:Y:S02]  /*17ee0*/  FFMA.FTZ R6, R3, -UR6, R6 ;  /* 0x8000000603067c23 */ /* 0x000fe40008010006 */
[----:B------:R-:W-:Y:S01]  /*17ef0*/  FFMA.FTZ R7, R208, -UR6, R7 ;  /* 0x80000006d0077c23 */ /* 0x000fe20008010007 */
[----:B------:R-:W-:Y:S05]  /*17f00*/  VIADD R208, R230, -UR9 ;  /* 0x80000009e6d07c36 */ /* 0x000fea0008000000 */
[----:B------:R-:W-:Y:S02]  /*17f10*/  ISETP.GT.AND P3, PT, R208, R206, PT ;  /* 0x000000ced000720c */ /* 0x000fe40003f64270 */
[C---:B------:R-:W-:Y:S01]  /*17f20*/  IADD3 R207, PT, PT, R235.reuse, -R212, RZ ;  /* 0x800000d4ebcf7210 */ /* 0x040fe20007ffe0ff */
[C---:B------:R-:W-:Y:S01]  /*17f30*/  IMAD.IADD R213, R235.reuse, 0x1, -R2 ;  /* 0x00000001ebd57824 */ /* 0x040fe200078e0a02 */
[----:B------:R-:W-:Y:S02]  /*17f40*/  IADD3 R223, PT, PT, R235, -UR9, RZ ;  /* 0x80000009ebdf7c10 */ /* 0x000fe4000fffe0ff */
[----:B------:R-:W-:Y:S02]  /*17f50*/  IABS R207, R207 ;  /* 0x000000cf00cf7213 */ /* 0x000fe40000000000 */
[----:B------:R-:W-:Y:S02]  /*17f60*/  IABS R213, R213 ;  /* 0x000000d500d57213 */ /* 0x000fe40000000000 */
[----:B------:R-:W-:Y:S02]  /*17f70*/  I2FP.F32.S32 R207, R207 ;  /* 0x000000cf00cf7245 */ /* 0x000fe40000201400 */
[----:B------:R-:W-:Y:S02]  /*17f80*/  I2FP.F32.S32 R213, R213 ;  /* 0x000000d500d57245 */ /* 0x000fe40000201400 */
[----:B------:R-:W-:Y:S01]  /*17f90*/  ISETP.GT.AND P6, PT, R223, R206, PT ;  /* 0x000000cedf00720c */ /* 0x000fe20003fc4270 */
[----:B------:R-:W-:Y:S02]  /*17fa0*/  FFMA.FTZ R5, R207, -UR6, R5 ;  /* 0x80000006cf057c23 */ /* 0x000fe40008010005 */
[----:B------:R-:W-:Y:S01]  /*17fb0*/  FFMA.FTZ R4, R213, -UR6, R4 ;  /* 0x80000006d5047c23 */ /* 0x000fe20008010004 */
[C---:B--2---:R-:W-:Y:S02]  /*17fc0*/  IMAD.IADD R207, R232.reuse, 0x1, -R2 ;  /* 0x00000001e8cf7824 */ /* 0x044fe400078e0a02 */
[C---:B------:R-:W-:Y:S02]  /*17fd0*/  IMAD.IADD R3, R232.reuse, 0x1, -R212 ;  /* 0x00000001e8037824 */ /* 0x040fe400078e0ad4 */
[----:B------:R-:W-:Y:S01]  /*17fe0*/  IMAD.IADD R2, R233, 0x1, -R2 ;  /* 0x00000001e9027824 */ /* 0x000fe200078e0a02 */
[----:B------:R-:W-:Y:S01]  /*17ff0*/  IABS R207, R207 ;  /* 0x000000cf00cf7213 */ /* 0x000fe20000000000 */
[----:B------:R-:W-:Y:S01]  /*18000*/  VIADD R210, R232, -UR9 ;  /* 0x80000009e8d27c36 */ /* 0x000fe20008000000 */
[----:B------:R-:W-:Y:S02]  /*18010*/  IABS R3, R3 ;  /* 0x0000000300037213 */ /* 0x000fe40000000000 */
[----:B------:R-:W-:Y:S02]  /*18020*/  IABS R2, R2 ;  /* 0x0000000200027213 */ /* 0x000fe40000000000 */
[----:B------:R-:W-:Y:S02]  /*18030*/  I2FP.F32.S32 R207, R207 ;  /* 0x000000cf00cf7245 */ /* 0x000fe40000201400 */
[----:B------:R-:W-:Y:S02]  /*18040*/  I2FP.F32.S32 R3, R3 ;  /* 0x0000000300037245 */ /* 0x000fe40000201400 */
[----:B------:R-:W-:Y:S01]  /*18050*/  I2FP.F32.S32 R2, R2 ;  /* 0x0000000200027245 */ /* 0x000fe20000201400 */
[----:B------:R-:W-:Y:S01]  /*18060*/  FFMA.FTZ R8, R207, -UR6, R8 ;  /* 0x80000006cf087c23 */ /* 0x000fe20008010008 */
[----:B------:R-:W-:Y:S01]  /*18070*/  ISETP.GT.AND P2, PT, R210, R206, PT ;  /* 0x000000ced200720c */ /* 0x000fe20003f44270 */
[----:B------:R-:W-:Y:S01]  /*18080*/  FFMA.FTZ R9, R3, -UR6, R9 ;  /* 0x8000000603097c23 */ /* 0x000fe20008010009 */
[----:B------:R-:W-:Y:S02]  /*18090*/  VIADD R207, R233, -UR9 ;  /* 0x80000009e9cf7c36 */ /* 0x000fe40008000000 */
[----:B------:R-:W-:Y:S01]  /*180a0*/  FFMA.FTZ R10, R2, -UR6, R10 ;  /* 0x80000006020a7c23 */ /* 0x000fe2000801000a */
[----:B------:R-:W-:Y:S08]  /*180b0*/  BRA.U.ANY UP0, `(.L_x_1058) ;  /* 0xffffffe100a47547 */ /* 0x000ff0000b93ffff */
.L_x_1057:
[-C--:B------:R-:W-:Y:S01]  /*180c0*/  ISETP.GT.AND P1, PT, R223, R209.reuse, PT ;  /* 0x000000d1df00720c */ /* 0x080fe20003f24270 */
[----:B------:R-:W2:Y:S01]  /*180d0*/  LDL R218, [R1+0x2c] ;  /* 0x00002c0001da7983 */ /* 0x000ea20000100800 */
[----:B------:R-:W-:Y:S01]  /*180e0*/  FSEL R200, R4, -INF , !P6 ;  /* 0xff80000004c87808 */ /* 0x000fe20007000000 */
[----:B-1----:R-:W-:Y:S01]  /*180f0*/  IMAD.IADD R203, R233, 0x1, -R212 ;  /* 0x00000001e9cb7824 */ /* 0x002fe200078e0ad4 */
[----:B------:R-:W-:Y:S01]  /*18100*/  ISETP.GT.AND P6, PT, R208, R209, PT ;  /* 0x000000d1d000720c */ /* 0x000fe20003fc4270 */
[----:B------:R1:W-:Y:S01]  /*18110*/  STL [R1+0xa0], R136 ;  /* 0x0000a08801007387 */ /* 0x0003e20000100800 */
[----:B------:R-:W-:Y:S01]  /*18120*/  FSEL R3, R5, -INF , !P1 ;  /* 0xff80000005037808 */ /* 0x000fe20004800000 */
[----:B------:R-:W-:Y:S01]  /*18130*/  UISETP.GT.AND UP0, UPT, UR18, UR15, UPT ;  /* 0x0000000f1200728c */ /* 0x000fe2000bf04270 */
[----:B------:R-:W-:Y:S01]  /*18140*/  FSEL R5, R6, -INF , !P3 ;  /* 0xff80000006057808 */ /* 0x000fe20005800000 */
[C---:B------:R-:W-:Y:S01]  /*18150*/  VIADD R6, R0.reuse, 0xffffff91 ;  /* 0xffffff9100067836 */ /* 0x040fe20000000000 */
[----:B------:R-:W-:Y:S01]  /*18160*/  FSEL R4, R7, -INF , !P6 ;  /* 0xff80000007047808 */ /* 0x000fe20007000000 */
[----:B------:R-:W-:Y:S01]  /*18170*/  VIADD R7, R0, 0xffffff90 ;  /* 0xffffff9000077836 */ /* 0x000fe20000000000 */
[----:B------:R-:W-:Y:S01]  /*18180*/  FSEL R2, R8, -INF , !P2 ;  /* 0xff80000008027808 */ /* 0x000fe20005000000 */
[C-C-:B------:R-:W-:Y:S01]  /*18190*/  IMAD.IADD R201, R232.reuse, 0x1, -R6.reuse ;  /* 0x00000001e8c97824 */ /* 0x140fe200078e0a06 */
[----:B------:R-:W-:Y:S01]  /*181a0*/  IABS R203, R203 ;  /* 0x000000cb00cb7213 */ /* 0x000fe20000000000 */
[--C-:B------:R-:W-:Y:S01]  /*181b0*/  IMAD.IADD R8, R233, 0x1, -R7.reuse ;  /* 0x00000001e9087824 */ /* 0x100fe200078e0a07 */
[----:B------:R-:W-:Y:S01]  /*181c0*/  ISETP.GT.AND P3, PT, R207, R209, PT ;  /* 0x000000d1cf00720c */ /* 0x000fe20003f64270 */
[----:B------:R-:W-:Y:S01]  /*181d0*/  IMAD.IADD R202, R232, 0x1, -R7 ;  /* 0x00000001e8ca7824 */ /* 0x000fe200078e0a07 */
[----:B------:R-:W-:Y:S01]  /*181e0*/  IABS R201, R201 ;  /* 0x000000c900c97213 */ /* 0x000fe20000000000 */
[----:B------:R-:W-:Y:S01]  /*181f0*/  UIADD3 UR18, UPT, UPT, UR18, -0x1, URZ ;  /* 0xffffffff12127890 */ /* 0x000fe2000fffe0ff */
[----:B------:R-:W-:Y:S02]  /*18200*/  IABS R8, R8 ;  /* 0x0000000800087213 */ /* 0x000fe40000000000 */
[----:B------:R-:W-:Y:S02]  /*18210*/  IABS R202, R202 ;  /* 0x000000ca00ca7213 */ /* 0x000fe40000000000 */
[----:B------:R-:W-:Y:S02]  /*18220*/  I2FP.F32.S32 R201, R201 ;  /* 0x000000c900c97245 */ /* 0x000fe40000201400 */
[----:B------:R-:W-:Y:S02]  /*18230*/  I2FP.F32.S32 R202, R202 ;  /* 0x000000ca00ca7245 */ /* 0x000fe40000201400 */
[----:B------:R-:W-:Y:S01]  /*18240*/  I2FP.F32.S32 R8, R8 ;  /* 0x0000000800087245 */ /* 0x000fe20000201400 */
[----:B------:R-:W-:Y:S01]  /*18250*/  FFMA.FTZ R13, R201, -UR6, R13 ;  /* 0x80000006c90d7c23 */ /* 0x000fe2000801000d */
[----:B------:R-:W-:Y:S01]  /*18260*/  I2FP.F32.S32 R203, R203 ;  /* 0x000000cb00cb7245 */ /* 0x000fe20000201400 */
[----:B-1----:R-:W3:Y:S01]  /*18270*/  LDL R136, [R1+0x28] ;  /* 0x0000280001887983 */ /* 0x002ee20000100800 */
[----:B------:R-:W-:Y:S01]  /*18280*/  ISETP.GT.AND P0, PT, R207, R206, PT ;  /* 0x000000cecf00720c */ /* 0x000fe20003f04270 */
[----:B------:R-:W-:Y:S01]  /*18290*/  IMAD.IADD R201, R235, 0x1, -R6 ;  /* 0x00000001ebc97824 */ /* 0x000fe200078e0a06 */
[----:B------:R-:W-:Y:S01]  /*182a0*/  ISETP.GT.AND P1, PT, R210, R209, PT ;  /* 0x000000d1d200720c */ /* 0x000fe20003f24270 */
[----:B------:R1:W-:Y:S01]  /*182b0*/  STL [R1+0x9c], R137 ;  /* 0x00009c8901007387 */ /* 0x0003e20000100800 */
[----:B------:R-:W-:Y:S01]  /*182c0*/  FSEL R10, R10, -INF , !P0 ;  /* 0xff8000000a0a7808 */ /* 0x000fe20004000000 */
[----:B------:R-:W-:Y:S01]  /*182d0*/  FFMA.FTZ R14, R8, -UR6, R14 ;  /* 0x80000006080e7c23 */ /* 0x000fe2000801000e */
[----:B------:R-:W-:Y:S01]  /*182e0*/  IABS R201, R201 ;  /* 0x000000c900c97213 */ /* 0x000fe20000000000 */
[----:B------:R-:W4:Y:S01]  /*182f0*/  LDL R227, [R1+0x30] ;  /* 0x0000300001e37983 */ /* 0x000f220000100800 */
[----:B------:R-:W-:Y:S01]  /*18300*/  FSEL R9, R9, -INF , !P1 ;  /* 0xff80000009097808 */ /* 0x000fe20004800000 */
[----:B------:R-:W-:Y:S01]  /*18310*/  FFMA.FTZ R12, R202, -UR6, R12 ;  /* 0x80000006ca0c7c23 */ /* 0x000fe2000801000c */
[----:B------:R-:W-:Y:S01]  /*18320*/  I2FP.F32.S32 R201, R201 ;  /* 0x000000c900c97245 */ /* 0x000fe20000201400 */
[--C-:B------:R-:W-:Y:S02]  /*18330*/  IMAD.IADD R202, R233, 0x1, -R6.reuse ;  /* 0x00000001e9ca7824 */ /* 0x100fe400078e0a06 */
[----:B------:R-:W-:Y:S01]  /*18340*/  FFMA.FTZ R11, R203, -UR6, R11 ;  /* 0x80000006cb0b7c23 */ /* 0x000fe2000801000b */
[--C-:B------:R-:W-:Y:S02]  /*18350*/  IMAD.IADD R8, R235, 0x1, -R7.reuse ;  /* 0x00000001eb087824 */ /* 0x100fe400078e0a07 */
[C---:B------:R-:W-:Y:S01]  /*18360*/  IMAD.IADD R7, R230.reuse, 0x1, -R7 ;  /* 0x00000001e6077824 */ /* 0x040fe200078e0a07 */
[----:B------:R-:W-:Y:S01]  /*18370*/  IABS R202, R202 ;  /* 0x000000ca00ca7213 */ /* 0x000fe20000000000 */
[----:B------:R-:W-:Y:S01]  /*18380*/  IMAD.IADD R6, R230, 0x1, -R6 ;  /* 0x00000001e6067824 */ /* 0x000fe200078e0a06 */
[----:B------:R-:W-:Y:S01]  /*18390*/  IABS R8, R8 ;  /* 0x0000000800087213 */ /* 0x000fe20000000000 */
[----:B------:R-:W-:Y:S01]  /*183a0*/  FFMA.FTZ R17, R201, -UR6, R17 ;  /* 0x80000006c9117c23 */ /* 0x000fe20008010011 */
[----:B------:R-:W-:Y:S01]  /*183b0*/  IABS R7, R7 ;  /* 0x0000000700077213 */ /* 0x000fe20000000000 */
[C---:B------:R-:W-:Y:S01]  /*183c0*/  VIADD R201, R206.reuse, 0x8 ;  /* 0x00000008cec97836 */ /* 0x040fe20000000000 */
[----:B------:R-:W-:Y:S02]  /*183d0*/  IABS R6, R6 ;  /* 0x0000000600067213 */ /* 0x000fe40000000000 */
[----:B------:R-:W-:Y:S02]  /*183e0*/  I2FP.F32.S32 R8, R8 ;  /* 0x0000000800087245 */ /* 0x000fe40000201400 */
[----:B------:R-:W-:Y:S02]  /*183f0*/  I2FP.F32.S32 R7, R7 ;  /* 0x0000000700077245 */ /* 0x000fe40000201400 */
[----:B------:R-:W-:Y:S01]  /*18400*/  I2FP.F32.S32 R6, R6 ;  /* 0x0000000600067245 */ /* 0x000fe20000201400 */
[----:B-1----:R-:W4:Y:S01]  /*18410*/  LDL R137, [R1+0x34] ;  /* 0x0000340001897983 */ /* 0x002f220000100800 */
[----:B------:R-:W-:Y:S01]  /*18420*/  FSEL R11, R11, -INF , !P3 ;  /* 0xff8000000b0b7808 */ /* 0x000fe20005800000 */
[----:B------:R-:W-:Y:S01]  /*18430*/  FFMA.FTZ R18, R7, -UR6, R18 ;  /* 0x8000000607127c23 */ /* 0x000fe20008010012 */
[----:B------:R-:W-:Y:S01]  /*18440*/  I2FP.F32.S32 R202, R202 ;  /* 0x000000ca00ca7245 */ /* 0x000fe20000201400 */
[----:B------:R-:W-:Y:S01]  /*18450*/  STL [R1+0x98], R138 ;  /* 0x0000988a01007387 */ /* 0x000fe20000100800 */
[----:B------:R-:W-:Y:S02]  /*18460*/  VIADD R7, R206, 0x9 ;  /* 0x00000009ce077836 */ /* 0x000fe40000000000 */
[----:B------:R-:W-:Y:S01]  /*18470*/  FFMA.FTZ R19, R6, -UR6, R19 ;  /* 0x8000000606137c23 */ /* 0x000fe20008010013 */
[----:B------:R-:W-:Y:S01]  /*18480*/  FFMA.FTZ R16, R8, -UR6, R16 ;  /* 0x8000000608107c23 */ /* 0x000fe20008010010 */
[----:B------:R1:W-:Y:S01]  /*18490*/  STL [R1+0x94], R139 ;  /* 0x0000948b01007387 */ /* 0x0003e20000100800 */
[----:B------:R-:W-:Y:S03]  /*184a0*/  FFMA.FTZ R15, R202, -UR6, R15 ;  /* 0x80000006ca0f7c23 */ /* 0x000fe6000801000f */
[----:B------:R4:W-:Y:S04]  /*184b0*/  STL [R1+0x90], R132 ;  /* 0x0000908401007387 */ /* 0x0009e80000100800 */
[----:B------:R4:W-:Y:S04]  /*184c0*/  STL [R1+0x8c], R133 ;  /* 0x00008c8501007387 */ /* 0x0009e80000100800 */
[----:B------:R4:W-:Y:S04]  /*184d0*/  STL [R1+0x88], R134 ;  /* 0x0000888601007387 */ /* 0x0009e80000100800 */
[----:B------:R4:W-:Y:S04]  /*184e0*/  STL [R1+0x84], R135 ;  /* 0x0000848701007387 */ /* 0x0009e80000100800 */
[----:B------:R4:W-:Y:S04]  /*184f0*/  STL [R1+0x80], R251 ;  /* 0x000080fb01007387 */ /* 0x0009e80000100800 */
[----:B------:R4:W-:Y:S04]  /*18500*/  STL [R1+0x7c], R245 ;  /* 0x00007cf501007387 */ /* 0x0009e80000100800 */
[----:B------:R4:W-:Y:S04]  /*18510*/  STL [R1+0x78], R205 ;  /* 0x000078cd01007387 */ /* 0x0009e80000100800 */
[----:B------:R4:W-:Y:S01]  /*18520*/  STL [R1+0x74], R204 ;  /* 0x000074cc01007387 */ /* 0x0009e20000100800 */
[----:B--2---:R-:W-:Y:S04]  /*18530*/  ISETP.GE.AND P1, PT, R209, R218, PT ;  /* 0x000000dad100720c */ /* 0x004fe80003f26270 */
[----:B-1----:R-:W-:Y:S02]  /*18540*/  FSEL R139, R9, -INF , !P1 ;  /* 0xff800000098b7808 */ /* 0x002fe40004800000 */
[----:B------:R-:W-:Y:S04]  /*18550*/  ISETP.GT.AND P1, PT, R208, R201, PT ;  /* 0x000000c9d000720c */ /* 0x000fe80003f24270 */
[----:B------:R-:W-:Y:S02]  /*18560*/  FSEL R9, R18, -INF , !P1 ;  /* 0xff80000012097808 */ /* 0x000fe40004800000 */
[CC--:B---3--:R-:W-:Y:S02]  /*18570*/  ISETP.GE.AND P0, PT, R209.reuse, R136.reuse, PT ;  /* 0x00000088d100720c */ /* 0x0c8fe40003f06270 */
[----:B----4-:R-:W-:Y:S04]  /*18580*/  ISETP.GE.AND P2, PT, R209, R227, PT ;  /* 0x000000e3d100720c */ /* 0x010fe80003f46270 */
[----:B------:R-:W-:Y:S02]  /*18590*/  FSEL R4, R4, -INF , !P2 ;  /* 0xff80000004047808 */ /* 0x000fe40005000000 */
[----:B------:R-:W-:Y:S04]  /*185a0*/  ISETP.GT.AND P2, PT, R207, R201, PT ;  /* 0x000000c9cf00720c */ /* 0x000fe80003f44270 */
[----:B------:R-:W-:Y:S02]  /*185b0*/  FSEL R14, R14, -INF , !P2 ;  /* 0xff8000000e0e7808 */ /* 0x000fe40005000000 */
[----:B------:R-:W-:Y:S04]  /*185c0*/  ISETP.GE.AND P2, PT, R206, R136, PT ;  /* 0x00000088ce00720c */ /* 0x000fe80003f46270 */
[----:B------:R-:W-:Y:S02]  /*185d0*/  FSEL R247, R10, -INF , !P2 ;  /* 0xff8000000af77808 */ /* 0x000fe40005000000 */
[----:B------:R-:W-:Y:S02]  /*185e0*/  ISETP.GT.AND P2, PT, R208, R7, PT ;  /* 0x00000007d000720c */ /* 0x000fe40003f44270 */
[-C--:B------:R-:W-:Y:S02]  /*185f0*/  ISETP.GE.AND P3, PT, R206, R137.reuse, PT ;  /* 0x00000089ce00720c */ /* 0x080fe40003f66270 */
[----:B------:R-:W-:Y:S02]  /*18600*/  ISETP.GE.AND P6, PT, R209, R137, PT ;  /* 0x00000089d100720c */ /* 0x000fe40003fc6270 */
[----:B------:R-:W-:Y:S02]  /*18610*/  FSEL R8, R200, -INF , !P3 ;  /* 0xff800000c8087808 */ /* 0x000fe40005800000 */
[----:B------:R-:W-:Y:S02]  /*18620*/  ISETP.GE.AND P3, PT, R206, R227, PT ;  /* 0x000000e3ce00720c */ /* 0x000fe40003f66270 */
[----:B------:R-:W-:Y:S02]  /*18630*/  FSEL R6, R3, -INF , !P6 ;  /* 0xff80000003067808 */ /* 0x000fe40007000000 */
[C---:B------:R-:W-:Y:S02]  /*18640*/  ISETP.GT.AND P6, PT, R210.reuse, R201, PT ;  /* 0x000000c9d200720c */ /* 0x040fe40003fc4270 */
[----:B------:R-:W-:Y:S02]  /*18650*/  FSEL R5, R5, -INF , !P3 ;  /* 0xff80000005057808 */ /* 0x000fe40005800000 */
[-C--:B------:R-:W-:Y:S02]  /*18660*/  ISETP.GT.AND P3, PT, R210, R7.reuse, PT ;  /* 0x00000007d200720c */ /* 0x080fe40003f64270 */
[----:B------:R-:W-:Y:S02]  /*18670*/  FSEL R12, R12, -INF , !P6 ;  /* 0xff8000000c0c7808 */ /* 0x000fe40007000000 */
[----:B------:R-:W-:Y:S02]  /*18680*/  ISETP.GT.AND P6, PT, R207, R7, PT ;  /* 0x00000007cf00720c */ /* 0x000fe40003fc4270 */
[----:B------:R-:W-:Y:S02]  /*18690*/  FSEL R13, R13, -INF , !P3 ;  /* 0xff8000000d0d7808 */ /* 0x000fe40005800000 */
[-C--:B------:R-:W-:Y:S02]  /*186a0*/  ISETP.GE.AND P3, PT, R206, R218.reuse, PT ;  /* 0x000000dace00720c */ /* 0x080fe40003f66270 */
[----:B------:R-:W-:Y:S02]  /*186b0*/  FSEL R3, R15, -INF , !P6 ;  /* 0xff8000000f037808 */ /* 0x000fe40007000000 */
[----:B------:R-:W-:Y:S02]  /*186c0*/  ISETP.GT.AND P6, PT, R223, R201, PT ;  /* 0x000000c9df00720c */ /* 0x000fe40003fc4270 */
[----:B------:R-:W-:Y:S02]  /*186d0*/  FSEL R15, R11, -INF , !P0 ;  /* 0xff8000000b0f7808 */ /* 0x000fe40004000000 */
[-C--:B------:R-:W-:Y:S02]  /*186e0*/  ISETP.GE.AND P0, PT, R201, R218.reuse, PT ;  /* 0x000000dac900720c */ /* 0x080fe40003f06270 */
[----:B------:R-:W-:Y:S02]  /*186f0*/  FSEL R138, R2, -INF , !P3 ;  /* 0xff800000028a7808 */ /* 0x000fe40005800000 */
[----:B------:R-:W-:Y:S02]  /*18700*/  FSEL R11, R16, -INF , !P6 ;  /* 0xff800000100b7808 */ /* 0x000fe40007000000 */
[----:B------:R-:W-:Y:S02]  /*18710*/  FSEL R2, R19, -INF , !P2 ;  /* 0xff80000013027808 */ /* 0x000fe40005000000 */
[----:B------:R-:W-:Y:S02]  /*18720*/  ISETP.GE.AND P6, PT, R7, R218, PT ;  /* 0x000000da0700720c */ /* 0x000fe40003fc6270 */
[----:B------:R-:W-:Y:S01]  /*18730*/  FSEL R19, R12, -INF , !P0 ;  /* 0xff8000000c137808 */ /* 0x000fe20004000000 */
[C---:B------:R-:W-:Y:S01]  /*18740*/  VIADD R12, R0.reuse, 0xffffff99 ;  /* 0xffffff99000c7836 */ /* 0x040fe20000000000 */
[----:B------:R-:W-:Y:S02]  /*18750*/  ISETP.GT.AND P3, PT, R223, R7, PT ;  /* 0x00000007df00720c */ /* 0x000fe40003f64270 */
[----:B------:R-:W-:Y:S01]  /*18760*/  FSEL R18, R13, -INF , !P6 ;  /* 0xff8000000d127808 */ /* 0x000fe20007000000 */
[----:B------:R-:W-:Y:S01]  /*18770*/  VIADD R13, R0, 0xffffff98 ;  /* 0xffffff98000d7836 */ /* 0x000fe20000000000 */
[----:B------:R-:W-:Y:S01]  /*18780*/  FSEL R10, R17, -INF , !P3 ;  /* 0xff800000110a7808 */ /* 0x000fe20005800000 */
[--C-:B------:R-:W-:Y:S01]  /*18790*/  IMAD.IADD R200, R235, 0x1, -R12.reuse ;  /* 0x00000001ebc87824 */ /* 0x100fe200078e0a0c */
[C---:B------:R-:W-:Y:S01]  /*187a0*/  ISETP.GE.AND P3, PT, R201.reuse, R136, PT ;  /* 0x00000088c900720c */ /* 0x040fe20003f66270 */
[C-C-:B------:R-:W-:Y:S01]  /*187b0*/  IMAD.IADD R17, R230.reuse, 0x1, -R13.reuse ;  /* 0x00000001e6117824 */ /* 0x140fe200078e0a0d */
[C---:B------:R-:W-:Y:S01]  /*187c0*/  ISETP.GE.AND P1, PT, R201.reuse, R137, PT ;  /* 0x00000089c900720c */ /* 0x040fe20003f26270 */
[----:B------:R-:W-:Y:S01]  /*187d0*/  IMAD.IADD R16, R230, 0x1, -R12 ;  /* 0x00000001e6107824 */ /* 0x000fe200078e0a0c */
[----:B------:R-:W-:Y:S01]  /*187e0*/  ISETP.GE.AND P2, PT, R201, R227, PT ;  /* 0x000000e3c900720c */ /* 0x000fe20003f46270 */
[--C-:B------:R-:W-:Y:S01]  /*187f0*/  IMAD.IADD R201, R235, 0x1, -R13.reuse ;  /* 0x00000001ebc97824 */ /* 0x100fe200078e0a0d */
[----:B------:R-:W-:Y:S02]  /*18800*/  IABS R200, R200 ;  /* 0x000000c800c87213 */ /* 0x000fe40000000000 */
[----:B------:R-:W-:Y:S02]  /*18810*/  FSEL R14, R14, -INF , !P3 ;  /* 0xff8000000e0e7808 */ /* 0x000fe40005800000 */
[C---:B------:R-:W-:Y:S02]  /*18820*/  ISETP.GE.AND P0, PT, R7.reuse, R136, PT ;  /* 0x000000880700720c */ /* 0x040fe40003f06270 */
[C---:B------:R-:W-:Y:S02]  /*18830*/  ISETP.GE.AND P6, PT, R7.reuse, R137, PT ;  /* 0x000000890700720c */ /* 0x040fe40003fc6270 */
[----:B------:R-:W-:Y:S01]  /*18840*/  ISETP.GE.AND P3, PT, R7, R227, PT ;  /* 0x000000e30700720c */ /* 0x000fe20003f66270 */
[----:B------:R-:W-:Y:S01]  /*18850*/  IMAD.IADD R7, R232, 0x1, -R13 ;  /* 0x00000001e8077824 */ /* 0x000fe200078e0a0d */
[----:B------:R-:W-:Y:S02]  /*18860*/  IABS R17, R17 ;  /* 0x0000001100117213 */ /* 0x000fe40000000000 */
[----:B------:R-:W-:Y:S02]  /*18870*/  I2FP.F32.S32 R200, R200 ;  /* 0x000000c800c87245 */ /* 0x000fe40000201400 */
[----:B------:R-:W-:Y:S02]  /*18880*/  IABS R201, R201 ;  /* 0x000000c900c97213 */ /* 0x000fe40000000000 */
[----:B------:R-:W-:Y:S01]  /*18890*/  IABS R16, R16 ;  /* 0x0000001000107213 */ /* 0x000fe20000000000 */
[----:B------:R-:W-:Y:S01]  /*188a0*/  FFMA.FTZ R21, R200, -UR6, R21 ;  /* 0x80000006c8157c23 */ /* 0x000fe20008010015 */
[----:B------:R-:W-:Y:S01]  /*188b0*/  I2FP.F32.S32 R17, R17 ;  /* 0x0000001100117245 */ /* 0x000fe20000201400 */
[----:B------:R-:W-:Y:S01]  /*188c0*/  VIADD R200, R206, 0x10 ;  /* 0x00000010cec87836 */ /* 0x000fe20000000000 */
[----:B------:R-:W-:Y:S02]  /*188d0*/  IABS R7, R7 ;  /* 0x0000000700077213 */ /* 0x000fe40000000000 */
[----:B------:R-:W-:Y:S01]  /*188e0*/  I2FP.F32.S32 R201, R201 ;  /* 0x000000c900c97245 */ /* 0x000fe20000201400 */
[----:B------:R-:W-:Y:S01]  /*188f0*/  FFMA.FTZ R22, R17, -UR6, R22 ;  /* 0x8000000611167c23 */ /* 0x000fe20008010016 */
[----:B------:R-:W-:Y:S02]  /*18900*/  I2FP.F32.S32 R16, R16 ;  /* 0x0000001000107245 */ /* 0x000fe40000201400 */
[----:B------:R-:W-:Y:S01]  /*18910*/  I2FP.F32.S32 R7, R7 ;  /* 0x0000000700077245 */ /* 0x000fe20000201400 */
[----:B------:R-:W-:Y:S01]  /*18920*/  FFMA.FTZ R20, R201, -UR6, R20 ;  /* 0x80000006c9147c23 */ /* 0x000fe20008010014 */
[----:B------:R-:W-:Y:S01]  /*18930*/  FSEL R17, R3, -INF , !P0 ;  /* 0xff80000003117808 */ /* 0x000fe20004000000 */
[----:B------:R-:W-:Y:S01]  /*18940*/  FFMA.FTZ R23, R16, -UR6, R23 ;  /* 0x8000000610177c23 */ /* 0x000fe20008010017 */
[----:B------:R-:W-:Y:S01]  /*18950*/  ISETP.GT.AND P0, PT, R223, R200, PT ;  /* 0x000000c8df00720c */ /* 0x000fe20003f04270 */
[----:B------:R-:W-:Y:S01]  /*18960*/  VIADD R16, R206, 0x11 ;  /* 0x00000011ce107836 */ /* 0x000fe20000000000 */
[----:B------:R-:W-:Y:S01]  /*18970*/  FSEL R11, R11, -INF , !P1 ;  /* 0xff8000000b0b7808 */ /* 0x000fe20004800000 */
[----:B------:R-:W-:Y:S01]  /*18980*/  FFMA.FTZ R24, R7, -UR6, R24 ;  /* 0x8000000607187c23 */ /* 0x000fe20008010018 */
[----:B------:R-:W-:Y:S01]  /*18990*/  FSEL R20, R20, -INF , !P0 ;  /* 0xff80000014147808 */ /* 0x000fe20004000000 */
[----:B------:R-:W-:Y:S01]  /*189a0*/  IMAD.IADD R7, R233, 0x1, -R13 ;  /* 0x00000001e9077824 */ /* 0x000fe200078e0a0d */
[-C--:B------:R-:W-:Y:S01]  /*189b0*/  ISETP.GT.AND P0, PT, R223, R16.reuse, PT ;  /* 0x00000010df00720c */ /* 0x080fe20003f04270 */
[--C-:B------:R-:W-:Y:S01]  /*189c0*/  IMAD.IADD R201, R232, 0x1, -R12.reuse ;  /* 0x00000001e8c97824 */ /* 0x100fe200078e0a0c */
[----:B------:R-:W-:Y:S01]  /*189d0*/  ISETP.GT.AND P1, PT, R210, R16, PT ;  /* 0x00000010d200720c */ /* 0x000fe20003f24270 */
[----:B------:R-:W-:Y:S01]  /*189e0*/  IMAD.IADD R13, R233, 0x1, -R12 ;  /* 0x00000001e90d7824 */ /* 0x000fe200078e0a0c */
[----:B------:R-:W-:Y:S02]  /*189f0*/  IABS R7, R7 ;  /* 0x0000000700077213 */ /* 0x000fe40000000000 */
[----:B------:R-:W-:Y:S02]  /*18a00*/  FSEL R21, R21, -INF , !P0 ;  /* 0xff80000015157808 */ /* 0x000fe40004000000 */
[----:B------:R-:W-:Y:S02]  /*18a10*/  ISETP.GT.AND P0, PT, R208, R200, PT ;  /* 0x000000c8d000720c */ /* 0x000fe40003f04270 */
[----:B------:R-:W-:Y:S02]  /*18a20*/  I2FP.F32.S32 R7, R7 ;  /* 0x0000000700077245 */ /* 0x000fe40000201400 */
[----:B------:R-:W-:Y:S02]  /*18a30*/  FSEL R22, R22, -INF , !P0 ;  /* 0xff80000016167808 */ /* 0x000fe40004000000 */
[----:B------:R-:W-:Y:S01]  /*18a40*/  ISETP.GT.AND P0, PT, R208, R16, PT ;  /* 0x00000010d000720c */ /* 0x000fe20003f04270 */
[----:B------:R-:W-:Y:S01]  /*18a50*/  FFMA.FTZ R26, R7, -UR6, R26 ;  /* 0x80000006071a7c23 */ /* 0x000fe2000801001a */
[----:B------:R-:W-:Y:S02]  /*18a60*/  IABS R12, R201 ;  /* 0x000000c9000c7213 */ /* 0x000fe40000000000 */
[----:B------:R-:W-:Y:S02]  /*18a70*/  IABS R3, R13 ;  /* 0x0000000d00037213 */ /* 0x000fe40000000000 */
[----:B------:R-:W-:Y:S02]  /*18a80*/  FSEL R23, R23, -INF , !P0 ;  /* 0xff80000017177808 */ /* 0x000fe40004000000 */
[----:B------:R-:W-:Y:S02]  /*18a90*/  FSEL R7, R2, -INF , !P3 ;  /* 0xff80000002077808 */ /* 0x000fe40005800000 */
[----:B------:R-:W-:Y:S02]  /*18aa0*/  ISETP.GT.AND P0, PT, R210, R200, PT ;  /* 0x000000c8d200720c */ /* 0x000fe40003f04270 */
[----:B------:R-:W-:Y:S02]  /*18ab0*/  ISETP.GE.AND P3, PT, R200, R137, PT ;  /* 0x00000089c800720c */ /* 0x000fe40003f66270 */
[----:B------:R-:W-:Y:S02]  /*18ac0*/  I2FP.F32.S32 R12, R12 ;  /* 0x0000000c000c7245 */ /* 0x000fe40000201400 */
[----:B------:R-:W-:Y:S02]  /*18ad0*/  I2FP.F32.S32 R3, R3 ;  /* 0x0000000300037245 */ /* 0x000fe40000201400 */
[----:B------:R-:W-:Y:S01]  /*18ae0*/  FSEL R13, R24, -INF , !P0 ;  /* 0xff800000180d7808 */ /* 0x000fe20004000000 */
[----:B------:R-:W-:Y:S01]  /*18af0*/  FFMA.FTZ R25, R12, -UR6, R25 ;  /* 0x800000060c197c23 */ /* 0x000fe20008010019 */
[----:B------:R-:W-:Y:S01]  /*18b00*/  FSEL R132, R20, -INF , !P3 ;  /* 0xff80000014847808 */ /* 0x000fe20005800000 */
[----:B------:R-:W-:Y:S01]  /*18b10*/  FFMA.FTZ R27, R3, -UR6, R27 ;  /* 0x80000006031b7c23 */ /* 0x000fe2000801001b */
[----:B------:R-:W-:Y:S01]  /*18b20*/  ISETP.GE.AND P0, PT, R16, R137, PT ;  /* 0x000000891000720c */ /* 0x000fe20003f06270 */
[----:B------:R-:W-:Y:S01]  /*18b30*/  VIADD R20, R0, 0xffffffa1 ;  /* 0xffffffa100147836 */ /* 0x000fe20000000000 */
[----:B------:R-:W-:Y:S02]  /*18b40*/  FSEL R12, R25, -INF , !P1 ;  /* 0xff800000190c7808 */ /* 0x000fe40004800000 */
[----:B------:R-:W-:Y:S01]  /*18b50*/  FSEL R133, R21, -INF , !P0 ;  /* 0xff80000015857808 */ /* 0x000fe20004000000 */
[--C-:B------:R-:W-:Y:S01]  /*18b60*/  IMAD.IADD R3, R233, 0x1, -R20.reuse ;  /* 0x00000001e9037824 */ /* 0x100fe200078e0a14 */
[----:B------:R-:W-:Y:S01]  /*18b70*/  ISETP.GE.AND P1, PT, R200, R227, PT ;  /* 0x000000e3c800720c */ /* 0x000fe20003f26270 */
[----:B------:R-:W-:Y:S01]  /*18b80*/  VIADD R21, R0, 0xffffffa0 ;  /* 0xffffffa000157836 */ /* 0x000fe20000000000 */
[----:B------:R-:W-:Y:S02]  /*18b90*/  FSEL R9, R9, -INF , !P2 ;  /* 0xff80000009097808 */ /* 0x000fe40005000000 */
[----:B------:R-:W-:Y:S01]  /*18ba0*/  IABS R3, R3 ;  /* 0x0000000300037213 */ /* 0x000fe20000000000 */
[--C-:B------:R-:W-:Y:S01]  /*18bb0*/  IMAD.IADD R25, R232, 0x1, -R21.reuse ;  /* 0x00000001e8197824 */ /* 0x100fe200078e0a15 */
[----:B------:R-:W-:Y:S01]  /*18bc0*/  FSEL R202, R22, -INF , !P1 ;  /* 0xff80000016ca7808 */ /* 0x000fe20004800000 */
[--C-:B------:R-:W-:Y:S01]  /*18bd0*/  IMAD.IADD R2, R235, 0x1, -R21.reuse ;  /* 0x00000001eb027824 */ /* 0x100fe200078e0a15 */
[----:B------:R-:W-:Y:S01]  /*18be0*/  ISETP.GT.AND P2, PT, R207, R16, PT ;  /* 0x00000010cf00720c */ /* 0x000fe20003f44270 */
[----:B------:R-:W-:Y:S01]  /*18bf0*/  IMAD.IADD R22, R232, 0x1, -R20 ;  /* 0x00000001e8167824 */ /* 0x000fe200078e0a14 */
[C---:B------:R-:W-:Y:S02]  /*18c00*/  ISETP.GE.AND P3, PT, R16.reuse, R227, PT ;  /* 0x000000e31000720c */ /* 0x040fe40003f66270 */
[C---:B------:R-:W-:Y:S02]  /*18c10*/  ISETP.GE.AND P0, PT, R16.reuse, R218, PT ;  /* 0x000000da1000720c */ /* 0x040fe40003f06270 */
[----:B------:R-:W-:Y:S01]  /*18c20*/  ISETP.GE.AND P1, PT, R16, R136, PT ;  /* 0x000000881000720c */ /* 0x000fe20003f26270 */
[--C-:B------:R-:W-:Y:S01]  /*18c30*/  IMAD.IADD R16, R233, 0x1, -R21.reuse ;  /* 0x00000001e9107824 */ /* 0x100fe200078e0a15 */
[----:B------:R-:W-:Y:S01]  /*18c40*/  I2FP.F32.S32 R3, R3 ;  /* 0x0000000300037245 */ /* 0x000fe20000201400 */
[----:B------:R-:W-:Y:S01]  /*18c50*/  IMAD.IADD R21, R230, 0x1, -R21 ;  /* 0x00000001e6157824 */ /* 0x000fe200078e0a15 */
[----:B------:R-:W-:Y:S02]  /*18c60*/  IABS R25, R25 ;  /* 0x0000001900197213 */ /* 0x000fe40000000000 */
[----:B------:R-:W-:Y:S01]  /*18c70*/  IABS R2, R2 ;  /* 0x0000000200027213 */ /* 0x000fe20000000000 */
[----:B------:R-:W-:Y:S01]  /*18c80*/  FFMA.FTZ R31, R3, -UR6, R31 ;  /* 0x80000006031f7c23 */ /* 0x000fe2000801001f */
[----:B------:R-:W-:Y:S01]  /*18c90*/  IABS R22, R22 ;  /* 0x0000001600167213 */ /* 0x000fe20000000000 */
[----:B------:R-:W-:Y:S01]  /*18ca0*/  VIADD R3, R206, 0x18 ;  /* 0x00000018ce037836 */ /* 0x000fe20000000000 */
[----:B------:R-:W-:Y:S02]  /*18cb0*/  IABS R16, R16 ;  /* 0x0000001000107213 */ /* 0x000fe40000000000 */
[----:B------:R-:W-:Y:S02]  /*18cc0*/  I2FP.F32.S32 R25, R25 ;  /* 0x0000001900197245 */ /* 0x000fe40000201400 */
[----:B------:R-:W-:Y:S02]  /*18cd0*/  I2FP.F32.S32 R2, R2 ;  /* 0x0000000200027245 */ /* 0x000fe40000201400 */
[----:B------:R-:W-:Y:S01]  /*18ce0*/  I2FP.F32.S32 R22, R22 ;  /* 0x0000001600167245 */ /* 0x000fe20000201400 */
[----:B------:R-:W-:Y:S01]  /*18cf0*/  FFMA.FTZ R28, R25, -UR6, R28 ;  /* 0x80000006191c7c23 */ /* 0x000fe2000801001c */
[----:B------:R-:W-:Y:S01]  /*18d00*/  I2FP.F32.S32 R16, R16 ;  /* 0x0000001000107245 */ /* 0x000fe20000201400 */
[----:B------:R-:W-:Y:S01]  /*18d10*/  FFMA.FTZ R32, R2, -UR6, R32 ;  /* 0x8000000602207c23 */ /* 0x000fe20008010020 */
[----:B------:R-:W-:Y:S01]  /*18d20*/  FSEL R228, R23, -INF , !P3 ;  /* 0xff80000017e47808 */ /* 0x000fe20005800000 */
[----:B------:R-:W-:Y:S01]  /*18d30*/  VIADD R2, R206, 0x19 ;  /* 0x00000019ce027836 */ /* 0x000fe20000000000 */
[----:B------:R-:W-:Y:S01]  /*18d40*/  ISETP.GT.AND P3, PT, R210, R3, PT ;  /* 0x00000003d200720c */ /* 0x000fe20003f64270 */
[----:B------:R-:W-:Y:S01]  /*18d50*/  FFMA.FTZ R29, R22, -UR6, R29 ;  /* 0x80000006161d7c23 */ /* 0x000fe2000801001d */
[----:B------:R-:W-:Y:S01]  /*18d60*/  FSEL R10, R10, -INF , !P6 ;  /* 0xff8000000a0a7808 */ /* 0x000fe20007000000 */
[----:B------:R-:W-:Y:S01]  /*18d70*/  FFMA.FTZ R30, R16, -UR6, R30 ;  /* 0x80000006101e7c23 */ /* 0x000fe2000801001e */
[----:B------:R-:W-:Y:S01]  /*18d80*/  FSEL R16, R28, -INF , !P3 ;  /* 0xff8000001c107808 */ /* 0x000fe20005800000 */
[--C-:B------:R-:W-:Y:S01]  /*18d90*/  IMAD.IADD R22, R235, 0x1, -R20.reuse ;  /* 0x00000001eb167824 */ /* 0x100fe200078e0a14 */
[----:B------:R-:W-:Y:S01]  /*18da0*/  ISETP.GT.AND P3, PT, R210, R2, PT ;  /* 0x00000002d200720c */ /* 0x000fe20003f64270 */
[----:B------:R-:W-:Y:S01]  /*18db0*/  IMAD.IADD R20, R230, 0x1, -R20 ;  /* 0x00000001e6147824 */ /* 0x000fe200078e0a14 */
[----:B------:R-:W-:Y:S02]  /*18dc0*/  ISETP.GT.AND P6, PT, R207, R200, PT ;  /* 0x000000c8cf00720c */ /* 0x000fe40003fc4270 */
[----:B------:R-:W-:Y:S02]  /*18dd0*/  FSEL R25, R29, -INF , !P3 ;  /* 0xff8000001d197808 */ /* 0x000fe40005800000 */
[----:B------:R-:W-:Y:S02]  /*18de0*/  IABS R22, R22 ;  /* 0x0000001600167213 */ /* 0x000fe40000000000 */
[----:B------:R-:W-:Y:S02]  /*18df0*/  IABS R21, R21 ;  /* 0x0000001500157213 */ /* 0x000fe40000000000 */
[----:B------:R-:W-:Y:S02]  /*18e00*/  IABS R20, R20 ;  /* 0x0000001400147213 */ /* 0x000fe40000000000 */
[----:B------:R-:W-:Y:S02]  /*18e10*/  ISETP.GT.AND P3, PT, R207, R3, PT ;  /* 0x00000003cf00720c */ /* 0x000fe40003f64270 */
[----:B------:R-:W-:Y:S02]  /*18e20*/  FSEL R24, R26, -INF , !P6 ;  /* 0xff8000001a187808 */ /* 0x000fe40007000000 */
[----:B------:R-:W-:Y:S02]  /*18e30*/  FSEL R27, R27, -INF , !P2 ;  /* 0xff8000001b1b7808 */ /* 0x000fe40005000000 */
[----:B------:R-:W-:Y:S02]  /*18e40*/  I2FP.F32.S32 R22, R22 ;  /* 0x0000001600167245 */ /* 0x000fe40000201400 */
[----:B------:R-:W-:Y:S02]  /*18e50*/  I2FP.F32.S32 R21, R21 ;  /* 0x0000001500157245 */ /* 0x000fe40000201400 */
[----:B------:R-:W-:Y:S01]  /*18e60*/  I2FP.F32.S32 R20, R20 ;  /* 0x0000001400147245 */ /* 0x000fe20000201400 */
[----:B------:R-:W-:Y:S01]  /*18e70*/  FFMA.FTZ R33, R22, -UR6, R33 ;  /* 0x8000000616217c23 */ /* 0x000fe20008010021 */
[----:B------:R-:W-:Y:S01]  /*18e80*/  FSEL R28, R30, -INF , !P3 ;  /* 0xff8000001e1c7808 */ /* 0x000fe20005800000 */
[----:B------:R-:W-:Y:S01]  /*18e90*/  FFMA.FTZ R34, R21, -UR6, R34 ;  /* 0x8000000615227c23 */ /* 0x000fe20008010022 */
[----:B------:R-:W-:Y:S01]  /*18ea0*/  ISETP.GE.AND P6, PT, R200, R218, PT ;  /* 0x000000dac800720c */ /* 0x000fe20003fc6270 */
[----:B------:R-:W-:Y:S01]  /*18eb0*/  FFMA.FTZ R35, R20, -UR6, R35 ;  /* 0x8000000614237c23 */ /* 0x000fe20008010023 */
[----:B------:R-:W-:Y:S01]  /*18ec0*/  ISETP.GE.AND P2, PT, R200, R136, PT ;  /* 0x00000088c800720c */ /* 0x000fe20003f46270 */
[C---:B------:R-:W-:Y:S01]  /*18ed0*/  VIADD R20, R0.reuse, 0xffffffa9 ;  /* 0xffffffa900147836 */ /* 0x040fe20000000000 */
[-C--:B------:R-:W-:Y:S01]  /*18ee0*/  ISETP.GT.AND P3, PT, R207, R2.reuse, PT ;  /* 0x00000002cf00720c */ /* 0x080fe20003f64270 */
[----:B------:R-:W-:Y:S01]  /*18ef0*/  VIADD R21, R0, 0xffffffa8 ;  /* 0xffffffa800157836 */ /* 0x000fe20000000000 */
[----:B------:R-:W-:Y:S01]  /*18f00*/  FSEL R13, R13, -INF , !P6 ;  /* 0xff8000000d0d7808 */ /* 0x000fe20007000000 */
[--C-:B------:R-:W-:Y:S01]  /*18f10*/  IMAD.IADD R23, R235, 0x1, -R20.reuse ;  /* 0x00000001eb177824 */ /* 0x100fe200078e0a14 */
[----:B------:R-:W-:Y:S01]  /*18f20*/  FSEL R31, R31, -INF , !P3 ;  /* 0xff8000001f1f7808 */ /* 0x000fe20005800000 */
[--C-:B------:R-:W-:Y:S01]  /*18f30*/  IMAD.IADD R22, R230, 0x1, -R21.reuse ;  /* 0x00000001e6167824 */ /* 0x100fe200078e0a15 */
[----:B------:R-:W-:Y:S01]  /*18f40*/  FSEL R12, R12, -INF , !P0 ;  /* 0xff8000000c0c7808 */ /* 0x000fe20004000000 */
[--C-:B------:R-:W-:Y:S01]  /*18f50*/  IMAD.IADD R26, R235, 0x1, -R21.reuse ;  /* 0x00000001eb1a7824 */ /* 0x100fe200078e0a15 */
[----:B------:R-:W-:Y:S02]  /*18f60*/  FSEL R24, R24, -INF , !P2 ;  /* 0xff80000018187808 */ /* 0x000fe40005000000 */
[CC--:B------:R-:W-:Y:S02]  /*18f70*/  ISETP.GT.AND P3, PT, R223.reuse, R3.reuse, PT ;  /* 0x00000003df00720c */ /* 0x0c0fe40003f64270 */
[-C--:B------:R-:W-:Y:S02]  /*18f80*/  ISETP.GT.AND P6, PT, R223, R2.reuse, PT ;  /* 0x00000002df00720c */ /* 0x080fe40003fc4270 */
[C---:B------:R-:W-:Y:S02]  /*18f90*/  ISETP.GT.AND P0, PT, R208.reuse, R3, PT ;  /* 0x00000003d000720c */ /* 0x040fe40003f04270 */
[----:B------:R-:W-:Y:S02]  /*18fa0*/  ISETP.GT.AND P2, PT, R208, R2, PT ;  /* 0x00000002d000720c */ /* 0x000fe40003f44270 */
[----:B------:R-:W-:Y:S01]  /*18fb0*/  FSEL R29, R27, -INF , !P1 ;  /* 0xff8000001b1d7808 */ /* 0x000fe20004800000 */
[----:B------:R-:W-:Y:S01]  /*18fc0*/  VIADD R27, R0, 0xfffffff0 ;  /* 0xfffffff0001b7836 */ /* 0x000fe20000000000 */
[----:B------:R-:W-:Y:S02]  /*18fd0*/  FSEL R32, R32, -INF , !P3 ;  /* 0xff80000020207808 */ /* 0x000fe40005800000 */
[----:B------:R-:W-:Y:S02]  /*18fe0*/  FSEL R33, R33, -INF , !P6 ;  /* 0xff80000021217808 */ /* 0x000fe40007000000 */
[----:B------:R-:W-:Y:S02]  /*18ff0*/  FSEL R34, R34, -INF , !P0 ;  /* 0xff80000022227808 */ /* 0x000fe40004000000 */
[----:B------:R-:W-:Y:S02]  /*19000*/  FSEL R35, R35, -INF , !P2 ;  /* 0xff80000023237808 */ /* 0x000fe40005000000 */
[CC--:B------:R-:W-:Y:S02]  /*19010*/  ISETP.GE.AND P1, PT, R3.reuse, R218.reuse, PT ;  /* 0x000000da0300720c */ /* 0x0c0fe40003f26270 */
[----:B------:R-:W-:Y:S02]  /*19020*/  ISETP.GE.AND P3, PT, R2, R218, PT ;  /* 0x000000da0200720c */ /* 0x000fe40003f66270 */
[CC--:B------:R-:W-:Y:S02]  /*19030*/  ISETP.GE.AND P6, PT, R3.reuse, R136.reuse, PT ;  /* 0x000000880300720c */ /* 0x0c0fe40003fc6270 */
[C---:B------:R-:W-:Y:S02]  /*19040*/  ISETP.GE.AND P0, PT, R3.reuse, R137, PT ;  /* 0x000000890300720c */ /* 0x040fe40003f06270 */
[----:B------:R-:W-:Y:S01]  /*19050*/  ISETP.GE.AND P2, PT, R3, R227, PT ;  /* 0x000000e30300720c */ /* 0x000fe20003f46270 */
[----:B------:R-:W-:Y:S01]  /*19060*/  IMAD.IADD R3, R230, 0x1, -R20 ;  /* 0x00000001e6037824 */ /* 0x000fe200078e0a14 */
[----:B------:R-:W-:Y:S02]  /*19070*/  FSEL R16, R16, -INF , !P1 ;  /* 0xff80000010107808 */ /* 0x000fe40004800000 */
[----:B------:R-:W-:Y:S02]  /*19080*/  FSEL R25, R25, -INF , !P3 ;  /* 0xff80000019197808 */ /* 0x000fe40005800000 */
[----:B------:R-:W-:Y:S02]  /*19090*/  FSEL R28, R28, -INF , !P6 ;  /* 0xff8000001c1c7808 */ /* 0x000fe40007000000 */
[C---:B------:R-:W-:Y:S02]  /*190a0*/  ISETP.GE.AND P1, PT, R2.reuse, R136, PT ;  /* 0x000000880200720c */ /* 0x040fe40003f26270 */
[C---:B------:R-:W-:Y:S02]  /*190b0*/  ISETP.GE.AND P3, PT, R2.reuse, R137, PT ;  /* 0x000000890200720c */ /* 0x040fe40003f66270 */
[----:B------:R-:W-:Y:S01]  /*190c0*/  ISETP.GE.AND P6, PT, R2, R227, PT ;  /* 0x000000e30200720c */ /* 0x000fe20003fc6270 */
[--C-:B------:R-:W-:Y:S01]  /*190d0*/  IMAD.IADD R2, R232, 0x1, -R21.reuse ;  /* 0x00000001e8027824 */ /* 0x100fe200078e0a15 */
[----:B------:R-:W-:Y:S01]  /*190e0*/  IABS R3, R3 ;  /* 0x0000000300037213 */ /* 0x000fe20000000000 */
        /* <DEDUP_REMOVED lines=8> */
[----:B------:R-:W-:Y:S02]  /*19170*/  I2FP.F32.S32 R2, R2 ;  /* 0x0000000200027245 */ /* 0x000fe40000201400 */
[----:B------:R-:W-:Y:S01]  /*19180*/  IABS R23, R23 ;  /* 0x0000001700177213 */ /* 0x000fe20000000000 */
[----:B------:R-:W-:Y:S01]  /*19190*/  FFMA.FTZ R36, R26, -UR6, R36 ;  /* 0x800000061a247c23 */ /* 0x000fe20008010024 */
[----:B------:R-:W-:Y:S01]  /*191a0*/  I2FP.F32.S32 R22, R22 ;  /* 0x0000001600167245 */ /* 0x000fe20000201400 */
[----:B------:R-:W-:Y:S01]  /*191b0*/  FFMA.FTZ R40, R2, -UR6, R40 ;  /* 0x8000000602287c23 */ /* 0x000fe20008010028 */
[----:B------:R-:W-:Y:S01]  /*191c0*/  I2FP.F32.S32 R23, R23 ;  /* 0x0000001700177245 */ /* 0x000fe20000201400 */
[----:B------:R-:W-:Y:S01]  /*191d0*/  VIADD R2, R206, 0x21 ;  /* 0x00000021ce027836 */ /* 0x000fe20000000000 */
[----:B------:R-:W-:Y:S01]  /*191e0*/  FSEL R220, R31, -INF , !P1 ;  /* 0xff8000001fdc7808 */ /* 0x000fe20004800000 */
[----:B------:R-:W-:Y:S01]  /*191f0*/  FFMA.FTZ R38, R22, -UR6, R38 ;  /* 0x8000000616267c23 */ /* 0x000fe20008010026 */
[----:B------:R-:W-:Y:S01]  /*19200*/  ISETP.GT.AND P1, PT, R223, R3, PT ;  /* 0x00000003df00720c */ /* 0x000fe20003f24270 */
[----:B------:R-:W-:Y:S01]  /*19210*/  FFMA.FTZ R37, R23, -UR6, R37 ;  /* 0x8000000617257c23 */ /* 0x000fe20008010025 */
[----:B------:R-:W-:Y:S01]  /*19220*/  IABS R21, R21 ;  /* 0x0000001500157213 */ /* 0x000fe20000000000 */
[--C-:B------:R-:W-:Y:S01]  /*19230*/  IMAD.IADD R22, R232, 0x1, -R20.reuse ;  /* 0x00000001e8167824 */ /* 0x100fe200078e0a14 */
[----:B------:R-:W-:Y:S01]  /*19240*/  FSEL R36, R36, -INF , !P1 ;  /* 0xff80000024247808 */ /* 0x000fe20004800000 */
[----:B------:R-:W-:Y:S01]  /*19250*/  IMAD.IADD R20, R233, 0x1, -R20 ;  /* 0x00000001e9147824 */ /* 0x000fe200078e0a14 */
[----:B------:R-:W-:Y:S02]  /*19260*/  ISETP.GT.AND P1, PT, R223, R2, PT ;  /* 0x00000002df00720c */ /* 0x000fe40003f24270 */
[----:B------:R-:W-:Y:S02]  /*19270*/  IABS R22, R22 ;  /* 0x0000001600167213 */ /* 0x000fe40000000000 */
[----:B------:R-:W-:Y:S02]  /*19280*/  FSEL R37, R37, -INF , !P1 ;  /* 0xff80000025257808 */ /* 0x000fe40004800000 */
[----:B------:R-:W-:Y:S02]  /*19290*/  IABS R20, R20 ;  /* 0x0000001400147213 */ /* 0x000fe40000000000 */
[----:B------:R-:W-:Y:S02]  /*192a0*/  ISETP.GT.AND P1, PT, R208, R3, PT ;  /* 0x00000003d000720c */ /* 0x000fe40003f24270 */
[----:B------:R-:W-:Y:S02]  /*192b0*/  I2FP.F32.S32 R22, R22 ;  /* 0x0000001600167245 */ /* 0x000fe40000201400 */
[----:B------:R-:W-:Y:S02]  /*192c0*/  I2FP.F32.S32 R21, R21 ;  /* 0x0000001500157245 */ /* 0x000fe40000201400 */
[----:B------:R-:W-:Y:S01]  /*192d0*/  I2FP.F32.S32 R20, R20 ;  /* 0x0000001400147245 */ /* 0x000fe20000201400 */
[----:B------:R-:W-:Y:S01]  /*192e0*/  FFMA.FTZ R41, R22, -UR6, R41 ;  /* 0x8000000616297c23 */ /* 0x000fe20008010029 */
[----:B------:R-:W-:Y:S01]  /*192f0*/  FSEL R38, R38, -INF , !P1 ;  /* 0xff80000026267808 */ /* 0x000fe20004800000 */
[----:B------:R-:W-:Y:S01]  /*19300*/  FFMA.FTZ R42, R21, -UR6, R42 ;  /* 0x80000006152a7c23 */ /* 0x000fe2000801002a */
[-C--:B------:R-:W-:Y:S01]  /*19310*/  ISETP.GT.AND P1, PT, R208, R2.reuse, PT ;  /* 0x00000002d000720c */ /* 0x080fe20003f24270 */
[----:B------:R-:W-:Y:S01]  /*19320*/  FFMA.FTZ R43, R20, -UR6, R43 ;  /* 0x80000006142b7c23 */ /* 0x000fe2000801002b */
[----:B------:R-:W-:Y:S01]  /*19330*/  FSEL R134, R32, -INF , !P0 ;  /* 0xff80000020867808 */ /* 0x000fe20004000000 */
[C---:B------:R-:W-:Y:S01]  /*19340*/  VIADD R20, R0.reuse, 0xffffffb1 ;  /* 0xffffffb100147836 */ /* 0x040fe20000000000 */
[----:B------:R-:W-:Y:S01]  /*19350*/  FSEL R39, R39, -INF , !P1 ;  /* 0xff80000027277808 */ /* 0x000fe20004800000 */
[----:B------:R-:W-:Y:S01]  /*19360*/  VIADD R21, R0, 0xffffffb0 ;  /* 0xffffffb000157836 */ /* 0x000fe20000000000 */
[----:B------:R-:W-:Y:S01]  /*19370*/  FSEL R135, R33, -INF , !P3 ;  /* 0xff80000021877808 */ /* 0x000fe20005800000 */
[----:B------:R-:W-:Y:S01]  /*19380*/  VIADD R33, R206, 0x60 ;  /* 0x00000060ce217836 */ /* 0x000fe20000000000 */
[----:B------:R-:W-:Y:S01]  /*19390*/  FSEL R225, R34, -INF , !P2 ;  /* 0xff80000022e17808 */ /* 0x000fe20005000000 */
[--C-:B------:R-:W-:Y:S01]  /*193a0*/  IMAD.IADD R22, R233, 0x1, -R21.reuse ;  /* 0x00000001e9167824 */ /* 0x100fe200078e0a15 */
[-C--:B------:R-:W-:Y:S01]  /*193b0*/  ISETP.GT.AND P1, PT, R210, R3.reuse, PT ;  /* 0x00000003d200720c */ /* 0x080fe20003f24270 */
[--C-:B------:R-:W-:Y:S01]  /*193c0*/  IMAD.IADD R23, R232, 0x1, -R20.reuse ;  /* 0x00000001e8177824 */ /* 0x100fe200078e0a14 */
[-C--:B------:R-:W-:Y:S02]  /*193d0*/  ISETP.GT.AND P0, PT, R210, R2.reuse, PT ;  /* 0x00000002d200720c */ /* 0x080fe40003f04270 */
[C---:B------:R-:W-:Y:S02]  /*193e0*/  ISETP.GT.AND P3, PT, R207.reuse, R3, PT ;  /* 0x00000003cf00720c */ /* 0x040fe40003f64270 */
[----:B------:R-:W-:Y:S02]  /*193f0*/  ISETP.GT.AND P2, PT, R207, R2, PT ;  /* 0x00000002cf00720c */ /* 0x000fe40003f44270 */
[----:B------:R-:W-:Y:S02]  /*19400*/  FSEL R214, R35, -INF , !P6 ;  /* 0xff80000023d67808 */ /* 0x000fe40007000000 */
        /* <DEDUP_REMOVED lines=17> */
[----:B------:R-:W-:Y:S02]  /*19520*/  IABS R3, R3 ;  /* 0x0000000300037213 */ /* 0x000fe40000000000 */
[----:B------:R-:W-:Y:S01]  /*19530*/  IADD3 R26, PT, PT, R232, -R21, RZ ;  /* 0x80000015e81a7210 */ /* 0x000fe20007ffe0ff */
[----:B------:R-:W-:Y:S01]  /*19540*/  IMAD.IADD R21, R230, 0x1, -R21 ;  /* 0x00000001e6157824 */ /* 0x000fe200078e0a15 */
[----:B------:R-:W-:Y:S02]  /*19550*/  I2FP.F32.S32 R3, R3 ;  /* 0x0000000300037245 */ /* 0x000fe40000201400 */
[----:B------:R-:W-:Y:S02]  /*19560*/  IABS R26, R26 ;  /* 0x0000001a001a7213 */ /* 0x000fe40000000000 */
[----:B------:R-:W-:Y:S01]  /*19570*/  IABS R2, R2 ;  /* 0x0000000200027213 */ /* 0x000fe20000000000 */
[----:B------:R-:W-:Y:S01]  /*19580*/  FFMA.FTZ R47, R3, -UR6, R47 ;  /* 0x80000006032f7c23 */ /* 0x000fe2000801002f */
[----:B------:R-:W-:Y:S01]  /*19590*/  IABS R22, R22 ;  /* 0x0000001600167213 */ /* 0x000fe20000000000 */
[----:B------:R-:W-:Y:S01]  /*195a0*/  VIADD R3, R206, 0x28 ;  /* 0x00000028ce037836 */ /* 0x000fe20000000000 */
[----:B------:R-:W-:Y:S02]  /*195b0*/  I2FP.F32.S32 R26, R26 ;  /* 0x0000001a001a7245 */ /* 0x000fe40000201400 */
        /* <DEDUP_REMOVED lines=33> */
[--C-:B------:R-:W-:Y:S01]  /*197d0*/  IMAD.IADD R23, R235, 0x1, -R20.reuse ;  /* 0x00000001eb177824 */ /* 0x100fe200078e0a14 */
[----:B------:R-:W-:Y:S01]  /*197e0*/  FSEL R224, R42, -INF , !P2 ;  /* 0xff8000002ae07808 */ /* 0x000fe20005000000 */
[--C-:B------:R-:W-:Y:S01]  /*197f0*/  IMAD.IADD R22, R230, 0x1, -R21.reuse ;  /* 0x00000001e6167824 */ /* 0x100fe200078e0a15 */
[-C--:B------:R-:W-:Y:S01]  /*19800*/  ISETP.GT.AND P6, PT, R223, R3.reuse, PT ;  /* 0x00000003df00720c */ /* 0x080fe20003fc4270 */
[----:B------:R-:W-:Y:S01]  /*19810*/  IMAD.IADD R26, R235, 0x1, -R21 ;  /* 0x00000001eb1a7824 */ /* 0x000fe200078e0a15 */
[-C--:B------:R-:W-:Y:S02]  /*19820*/  ISETP.GT.AND P3, PT, R223, R2.reuse, PT ;  /* 0x00000002df00720c */ /* 0x080fe40003f64270 */
[C---:B------:R-:W-:Y:S02]  /*19830*/  ISETP.GT.AND P1, PT, R208.reuse, R3, PT ;  /* 0x00000003d000720c */ /* 0x040fe40003f24270 */
[----:B------:R-:W-:Y:S02]  /*19840*/  ISETP.GT.AND P2, PT, R208, R2, PT ;  /* 0x00000002d000720c */ /* 0x000fe40003f44270 */
[----:B------:R-:W-:Y:S01]  /*19850*/  FSEL R215, R43, -INF , !P0 ;  /* 0xff8000002bd77808 */ /* 0x000fe20004000000 */
[----:B------:R-:W-:Y:S01]  /*19860*/  IMAD.MOV.U32 R43, RZ, RZ, R231 ;  /* 0x000000ffff2b7224 */ /* 0x000fe200078e00e7 */
        /* <DEDUP_REMOVED lines=59> */
[----:B------:R-:W-:Y:S01]  /*19c20*/  IMAD.IADD R23, R232, 0x1, -R20 ;  /* 0x00000001e8177824 */ /* 0x000fe200078e0a14 */
        /* <DEDUP_REMOVED lines=19> */
[----:B------:R-:W-:Y:S01]  /*19d60*/  FSEL R251, R52, -INF , !P3 ;  /* 0xff80000034fb7808 */ /* 0x000fe20005800000 */
[----:B------:R-:W-:Y:S01]  /*19d70*/  IMAD.MOV.U32 R52, RZ, RZ, R225 ;  /* 0x000000ffff347224 */ /* 0x000fe200078e00e1 */
        /* <DEDUP_REMOVED lines=27> */
[----:B------:R-:W-:Y:S01]  /*19f30*/  STL [R1+0x68], R39 ;  /* 0x0000682701007387 */ /* 0x000fe20000100800 */
[----:B------:R-:W-:Y:S01]  /*19f40*/  FSEL R60, R60, -INF , !P3 ;  /* 0xff8000003c3c7808 */ /* 0x000fe20005800000 */
[--C-:B------:R-:W-:Y:S01]  /*19f50*/  IMAD.IADD R22, R235, 0x1, -R20.reuse ;  /* 0x00000001eb167824 */ /* 0x100fe200078e0a14 */
[----:B------:R-:W-:Y:S01]  /*19f60*/  ISETP.GT.AND P3, PT, R210, R2, PT ;  /* 0x00000002d200720c */ /* 0x000fe20003f64270 */
[----:B------:R-:W-:Y:S01]  /*19f70*/  IMAD.IADD R20, R230, 0x1, -R20 ;  /* 0x00000001e6147824 */ /* 0x000fe200078e0a14 */
[----:B------:R-:W-:Y:S02]  /*19f80*/  I2FP.F32.S32 R21, R21 ;  /* 0x0000001500157245 */ /* 0x000fe40000201400 */
[----:B------:R-:W-:Y:S02]  /*19f90*/  FSEL R61, R61, -INF , !P3 ;  /* 0xff8000003d3d7808 */ /* 0x000fe40005800000 */
[----:B------:R-:W-:Y:S01]  /*19fa0*/  IABS R22, R22 ;  /* 0x0000001600167213 */ /* 0x000fe20000000000 */
[----:B------:R-:W-:Y:S01]  /*19fb0*/  FFMA.FTZ R66, R21, -UR6, R66 ;  /* 0x8000000615427c23 */ /* 0x000fe20008010042 */
[----:B------:R-:W-:Y:S01]  /*19fc0*/  IABS R20, R20 ;  /* 0x0000001400147213 */ /* 0x000fe20000000000 */
[----:B------:R-:W-:Y:S01]  /*19fd0*/  VIADD R21, R0, 0xffffffc8 ;  /* 0xffffffc800157836 */ /* 0x000fe20000000000 */
[CC--:B------:R-:W-:Y:S02]  /*19fe0*/  ISETP.GT.AND P3, PT, R207.reuse, R3.reuse, PT ;  /* 0x00000003cf00720c */ /* 0x0c0fe40003f64270 */
[----:B------:R-:W-:Y:S02]  /*19ff0*/  I2FP.F32.S32 R22, R22 ;  /* 0x0000001600167245 */ /* 0x000fe40000201400 */
[----:B------:R-:W-:Y:S02]  /*1a000*/  I2FP.F32.S32 R20, R20 ;  /* 0x0000001400147245 */ /* 0x000fe40000201400 */
[----:B------:R-:W-:Y:S01]  /*1a010*/  FSEL R62, R62, -INF , !P3 ;  /* 0xff8000003e3e7808 */ /* 0x000fe20005800000 */
[----:B------:R-:W-:Y:S01]  /*1a020*/  FFMA.FTZ R65, R22, -UR6, R65 ;  /* 0x8000000616417c23 */ /* 0x000fe20008010041 */
[-C--:B------:R-:W-:Y:S01]  /*1a030*/  ISETP.GT.AND P3, PT, R207, R2.reuse, PT ;  /* 0x00000002cf00720c */ /* 0x080fe20003f64270 */
[----:B------:R-:W-:Y:S01]  /*1a040*/  FFMA.FTZ R67, R20, -UR6, R67 ;  /* 0x8000000614437c23 */ /* 0x000fe20008010043 */
[----:B------:R-:W-:Y:S01]  /*1a050*/  FSEL R45, R56, -INF , !P6 ;  /* 0xff800000382d7808 */ /* 0x000fe20007000000 */
[----:B------:R-:W-:Y:S01]  /*1a060*/  IMAD.IADD R22, R230, 0x1, -R21 ;  /* 0x00000001e6167824 */ /* 0x000fe200078e0a15 */
[----:B------:R-:W-:Y:S01]  /*1a070*/  FSEL R63, R63, -INF , !P3 ;  /* 0xff8000003f3f7808 */ /* 0x000fe20005800000 */
[----:B------:R-:W-:Y:S01]  /*1a080*/  VIADD R20, R0, 0xffffffc9 ;  /* 0xffffffc900147836 */ /* 0x000fe20000000000 */
[----:B------:R-:W-:Y:S01]  /*1a090*/  FSEL R217, R57, -INF , !P0 ;  /* 0xff80000039d97808 */ /* 0x000fe20004000000 */
[----:B------:R-:W-:Y:S01]  /*1a0a0*/  IMAD.MOV.U32 R57, RZ, RZ, R213 ;  /* 0x000000ffff397224 */ /* 0x000fe200078e00d5 */
[----:B------:R-:W-:Y:S02]  /*1a0b0*/  FSEL R245, R58, -INF , !P2 ;  /* 0xff8000003af57808 */ /* 0x000fe40005000000 */
[CC--:B------:R-:W-:Y:S02]  /*1a0c0*/  ISETP.GT.AND P3, PT, R223.reuse, R3.reuse, PT ;  /* 0x00000003df00720c */ /* 0x0c0fe40003f64270 */
[-C--:B------:R-:W-:Y:S02]  /*1a0d0*/  ISETP.GT.AND P6, PT, R223, R2.reuse, PT ;  /* 0x00000002df00720c */ /* 0x080fe40003fc4270 */
[C---:B------:R-:W-:Y:S02]  /*1a0e0*/  ISETP.GT.AND P0, PT, R208.reuse, R3, PT ;  /* 0x00000003d000720c */ /* 0x040fe40003f04270 */
[----:B------:R-:W-:Y:S02]  /*1a0f0*/  ISETP.GT.AND P2, PT, R208, R2, PT ;  /* 0x00000002d000720c */ /* 0x000fe40003f44270 */
[----:B------:R-:W-:Y:S02]  /*1a100*/  FSEL R229, R59, -INF , !P1 ;  /* 0xff8000003be57808 */ /* 0x000fe40004800000 */
[-C--:B------:R-:W-:Y:S02]  /*1a110*/  ISETP.GE.AND P1, PT, R3, R218.reuse, PT ;  /* 0x000000da0300720c */ /* 0x080fe40003f26270 */
[----:B------:R-:W-:Y:S02]  /*1a120*/  FSEL R64, R64, -INF , !P3 ;  /* 0xff80000040407808 */ /* 0x000fe40005800000 */
[----:B------:R-:W-:Y:S02]  /*1a130*/  FSEL R65, R65, -INF , !P6 ;  /* 0xff80000041417808 */ /* 0x000fe40007000000 */
[----:B------:R-:W-:Y:S02]  /*1a140*/  FSEL R66, R66, -INF , !P0 ;  /* 0xff80000042427808 */ /* 0x000fe40004000000 */
[----:B------:R-:W-:Y:S02]  /*1a150*/  FSEL R67, R67, -INF , !P2 ;  /* 0xff80000043437808 */ /* 0x000fe40005000000 */
[----:B------:R-:W-:Y:S02]  /*1a160*/  ISETP.GE.AND P3, PT, R2, R218, PT ;  /* 0x000000da0200720c */ /* 0x000fe40003f66270 */
[CC--:B------:R-:W-:Y:S02]  /*1a170*/  ISETP.GE.AND P6, PT, R3.reuse, R136.reuse, PT ;  /* 0x000000880300720c */ /* 0x0c0fe40003fc6270 */
[C---:B------:R-:W-:Y:S02]  /*1a180*/  ISETP.GE.AND P0, PT, R3.reuse, R137, PT ;  /* 0x000000890300720c */ /* 0x040fe40003f06270 */
[----:B------:R-:W-:Y:S01]  /*1a190*/  ISETP.GE.AND P2, PT, R3, R227, PT ;  /* 0x000000e30300720c */ /* 0x000fe20003f46270 */
[--C-:B------:R-:W-:Y:S01]  /*1a1a0*/  IMAD.IADD R3, R230, 0x1, -R20.reuse ;  /* 0x00000001e6037824 */ /* 0x100fe200078e0a14 */
[----:B------:R-:W-:Y:S01]  /*1a1b0*/  FSEL R205, R60, -INF , !P1 ;  /* 0xff8000003ccd7808 */ /* 0x000fe20004800000 */
[----:B------:R-:W-:Y:S01]  /*1a1c0*/  IMAD.MOV.U32 R60, RZ, RZ, R235 ;  /* 0x000000ffff3c7224 */ /* 0x000fe200078e00eb */
[----:B------:R-:W-:Y:S01]  /*1a1d0*/  FSEL R211, R61, -INF , !P3 ;  /* 0xff8000003dd37808 */ /* 0x000fe20005800000 */
[----:B------:R-:W-:Y:S01]  /*1a1e0*/  IMAD.MOV.U32 R61, RZ, RZ, R47 ;  /* 0x000000ffff3d7224 */ /* 0x000fe200078e002f */
[----:B------:R-:W-:Y:S01]  /*1a1f0*/  FSEL R62, R62, -INF , !P6 ;  /* 0xff8000003e3e7808 */ /* 0x000fe20007000000 */
[----:B------:R-:W-:Y:S01]  /*1a200*/  IMAD.MOV.U32 R47, RZ, RZ, R35 ;  /* 0x000000ffff2f7224 */ /* 0x000fe200078e0023 */
[----:B------:R-:W-:Y:S01]  /*1a210*/  ISETP.GE.AND P1, PT, R2, R136, PT ;  /* 0x000000880200720c */ /* 0x000fe20003f26270 */
[--C-:B------:R-:W-:Y:S01]  /*1a220*/  IMAD.IADD R26, R60, 0x1, -R21.reuse ;  /* 0x000000013c1a7824 */ /* 0x100fe200078e0a15 */
[C---:B------:R-:W-:Y:S01]  /*1a230*/  ISETP.GE.AND P3, PT, R2.reuse, R137, PT ;  /* 0x000000890200720c */ /* 0x040fe20003f66270 */
[----:B------:R1:W-:Y:S01]  /*1a240*/  STL [R1+0x6c], R62 ;  /* 0x00006c3e01007387 */ /* 0x0003e20000100800 */
[----:B------:R-:W-:Y:S01]  /*1a250*/  ISETP.GE.AND P6, PT, R2, R227, PT ;  /* 0x000000e30200720c */ /* 0x000fe20003fc6270 */
[----:B------:R-:W-:Y:S01]  /*1a260*/  IMAD.IADD R23, R60, 0x1, -R20 ;  /* 0x000000013c177824 */ /* 0x000fe200078e0a14 */
[----:B------:R-:W-:Y:S01]  /*1a270*/  IABS R3, R3 ;  /* 0x0000000300037213 */ /* 0x000fe20000000000 */
[--C-:B------:R-:W-:Y:S01]  /*1a280*/  IMAD.IADD R2, R232, 0x1, -R21.reuse ;  /* 0x00000001e8027824 */ /* 0x100fe200078e0a15 */
[----:B------:R-:W-:Y:S01]  /*1a290*/  IABS R26, R26 ;  /* 0x0000001a001a7213 */ /* 0x000fe20000000000 */
[----:B------:R-:W-:Y:S01]  /*1a2a0*/  IMAD.IADD R21, R233, 0x1, -R21 ;  /* 0x00000001e9157824 */ /* 0x000fe200078e0a15 */
[----:B------:R-:W-:Y:S01]  /*1a2b0*/  I2FP.F32.S32 R3, R3 ;  /* 0x0000000300037245 */ /* 0x000fe20000201400 */
[----:B------:R-:W-:Y:S01]  /*1a2c0*/  IMAD.IADD R34, R60, 0x1, -R0 ;  /* 0x000000013c227824 */ /* 0x000fe200078e0a00 */
[----:B------:R-:W-:Y:S01]  /*1a2d0*/  IABS R2, R2 ;  /* 0x0000000200027213 */ /* 0x000fe20000000000 */
[----:B------:R-:W-:Y:S01]  /*1a2e0*/  IMAD.MOV.U32 R35, RZ, RZ, R202 ;  /* 0x000000ffff237224 */ /* 0x000fe200078e00ca */
[----:B------:R-:W-:Y:S01]  /*1a2f0*/  I2FP.F32.S32 R26, R26 ;  /* 0x0000001a001a7245 */ /* 0x000fe20000201400 */
[----:B------:R-:W-:Y:S01]  /*1a300*/  FFMA.FTZ R71, R3, -UR6, R71 ;  /* 0x8000000603477c23 */ /* 0x000fe20008010047 */
[----:B------:R-:W-:Y:S01]  /*1a310*/  I2FP.F32.S32 R2, R2 ;  /* 0x0000000200027245 */ /* 0x000fe20000201400 */
[----:B------:R-:W-:Y:S01]  /*1a320*/  VIADD R3, R206, 0x40 ;  /* 0x00000040ce037836 */ /* 0x000fe20000000000 */
[----:B------:R-:W-:Y:S01]  /*1a330*/  IABS R23, R23 ;  /* 0x0000001700177213 */ /* 0x000fe20000000000 */
[----:B------:R-:W-:Y:S01]  /*1a340*/  FFMA.FTZ R68, R26, -UR6, R68 ;  /* 0x800000061a447c23 */ /* 0x000fe20008010044 */
[----:B------:R-:W-:Y:S01]  /*1a350*/  IABS R22, R22 ;  /* 0x0000001600167213 */ /* 0x000fe20000000000 */
[----:B------:R-:W-:Y:S01]  /*1a360*/  FFMA.FTZ R72, R2, -UR6, R72 ;  /* 0x8000000602487c23 */ /* 0x000fe20008010048 */
[----:B------:R-:W-:Y:S01]  /*1a370*/  I2FP.F32.S32 R23, R23 ;  /* 0x0000001700177245 */ /* 0x000fe20000201400 */
[----:B------:R-:W-:Y:S01]  /*1a380*/  VIADD R2, R206, 0x41 ;  /* 0x00000041ce027836 */ /* 0x000fe20000000000 */
[----:B------:R-:W-:Y:S02]  /*1a390*/  I2FP.F32.S32 R22, R22 ;  /* 0x0000001600167245 */ /* 0x000fe40000201400 */
[----:B------:R-:W-:Y:S01]  /*1a3a0*/  FSEL R252, R63, -INF , !P1 ;  /* 0xff8000003ffc7808 */ /* 0x000fe20004800000 */
[----:B------:R-:W-:Y:S01]  /*1a3b0*/  FFMA.FTZ R69, R23, -UR6, R69 ;  /* 0x8000000617457c23 */ /* 0x000fe20008010045 */
[C---:B------:R-:W-:Y:S01]  /*1a3c0*/  ISETP.GT.AND P1, PT, R223.reuse, R3, PT ;  /* 0x00000003df00720c */ /* 0x040fe20003f24270 */
[----:B------:R-:W-:Y:S01]  /*1a3d0*/  FFMA.FTZ R70, R22, -UR6, R70 ;  /* 0x8000000616467c23 */ /* 0x000fe20008010046 */
[----:B------:R-:W-:Y:S01]  /*1a3e0*/  IABS R21, R21 ;  /* 0x0000001500157213 */ /* 0x000fe20000000000 */
[----:B------:R-:W-:Y:S01]  /*1a3f0*/  IMAD.IADD R22, R232, 0x1, -R20 ;  /* 0x00000001e8167824 */ /* 0x000fe200078e0a14 */
[----:B------:R-:W-:Y:S02]  /*1a400*/  FSEL R68, R68, -INF , !P1 ;  /* 0xff80000044447808 */ /* 0x000fe40004800000 */
[----:B------:R-:W-:Y:S02]  /*1a410*/  ISETP.GT.AND P1, PT, R223, R2, PT ;  /* 0x00000002df00720c */ /* 0x000fe40003f24270 */
[----:B------:R-:W-:Y:S02]  /*1a420*/  IADD3 R20, PT, PT, R233, -R20, RZ ;  /* 0x80000014e9147210 */ /* 0x000fe40007ffe0ff */
[----:B------:R-:W-:Y:S02]  /*1a430*/  FSEL R69, R69, -INF , !P1 ;  /* 0xff80000045457808 */ /* 0x000fe40004800000 */
[----:B------:R-:W-:Y:S02]  /*1a440*/  IABS R22, R22 ;  /* 0x0000001600167213 */ /* 0x000fe40000000000 */
[----:B------:R-:W-:Y:S02]  /*1a450*/  IABS R20, R20 ;  /* 0x0000001400147213 */ /* 0x000fe40000000000 */
[----:B------:R-:W-:Y:S02]  /*1a460*/  ISETP.GT.AND P1, PT, R208, R3, PT ;  /* 0x00000003d000720c */ /* 0x000fe40003f24270 */
[----:B------:R-:W-:Y:S02]  /*1a470*/  I2FP.F32.S32 R22, R22 ;  /* 0x0000001600167245 */ /* 0x000fe40000201400 */
[----:B------:R-:W-:Y:S02]  /*1a480*/  FSEL R70, R70, -INF , !P1 ;  /* 0xff80000046467808 */ /* 0x000fe40004800000 */
[----:B------:R-:W-:Y:S01]  /*1a490*/  I2FP.F32.S32 R21, R21 ;  /* 0x0000001500157245 */ /* 0x000fe20000201400 */
[----:B------:R-:W-:Y:S01]  /*1a4a0*/  FFMA.FTZ R73, R22, -UR6, R73 ;  /* 0x8000000616497c23 */ /* 0x000fe20008010049 */
[----:B------:R-:W-:Y:S02]  /*1a4b0*/  I2FP.F32.S32 R20, R20 ;  /* 0x0000001400147245 */ /* 0x000fe40000201400 */
[-C--:B------:R-:W-:Y:S01]  /*1a4c0*/  ISETP.GT.AND P1, PT, R208, R2.reuse, PT ;  /* 0x00000002d000720c */ /* 0x080fe20003f24270 */
[----:B------:R-:W-:Y:S01]  /*1a4d0*/  FFMA.FTZ R74, R21, -UR6, R74 ;  /* 0x80000006154a7c23 */ /* 0x000fe2000801004a */
[----:B------:R-:W-:Y:S01]  /*1a4e0*/  FSEL R204, R66, -INF , !P2 ;  /* 0xff80000042cc7808 */ /* 0x000fe20005000000 */
[----:B------:R-:W-:Y:S01]  /*1a4f0*/  FFMA.FTZ R75, R20, -UR6, R75 ;  /* 0x80000006144b7c23 */ /* 0x000fe2000801004b */
[----:B------:R-:W-:Y:S01]  /*1a500*/  FSEL R71, R71, -INF , !P1 ;  /* 0xff80000047477808 */ /* 0x000fe20004800000 */
[----:B------:R-:W-:Y:S01]  /*1a510*/  VIADD R20, R0, 0xffffffd1 ;  /* 0xffffffd100147836 */ /* 0x000fe20000000000 */
[----:B------:R-:W-:Y:S01]  /*1a520*/  FSEL R63, R64, -INF , !P0 ;  /* 0xff800000403f7808 */ /* 0x000fe20004000000 */
[----:B------:R-:W-:Y:S01]  /*1a530*/  VIADD R21, R0, 0xffffffd0 ;  /* 0xffffffd000157836 */ /* 0x000fe20000000000 */
[----:B------:R-:W-:Y:S01]  /*1a540*/  FSEL R58, R65, -INF , !P3 ;  /* 0xff800000413a7808 */ /* 0x000fe20005800000 */
[----:B------:R-:W-:Y:S01]  /*1a550*/  IMAD.IADD R23, R232, 0x1, -R20 ;  /* 0x00000001e8177824 */ /* 0x000fe200078e0a14 */
[-C--:B------:R-:W-:Y:S01]  /*1a560*/  ISETP.GT.AND P1, PT, R210, R3.reuse, PT ;  /* 0x00000003d200720c */ /* 0x080fe20003f24270 */
[--C-:B------:R-:W-:Y:S01]  /*1a570*/  IMAD.IADD R26, R232, 0x1, -R21.reuse ;  /* 0x00000001e81a7824 */ /* 0x100fe200078e0a15 */
[-C--:B------:R-:W-:Y:S01]  /*1a580*/  ISETP.GT.AND P2, PT, R207, R2.reuse, PT ;  /* 0x00000002cf00720c */ /* 0x080fe20003f44270 */
[----:B------:R-:W-:Y:S01]  /*1a590*/  IMAD.IADD R22, R233, 0x1, -R21 ;  /* 0x00000001e9167824 */ /* 0x000fe200078e0a15 */
[----:B------:R-:W-:Y:S02]  /*1a5a0*/  ISETP.GT.AND P0, PT, R210, R2, PT ;  /* 0x00000002d200720c */ /* 0x000fe40003f04270 */
[----:B------:R-:W-:Y:S02]  /*1a5b0*/  ISETP.GT.AND P3, PT, R207, R3, PT ;  /* 0x00000003cf00720c */ /* 0x000fe40003f64270 */
[----:B------:R-:W-:Y:S01]  /*1a5c0*/  FSEL R38, R67, -INF , !P6 ;  /* 0xff80000043267808 */ /* 0x000fe20007000000 */
[----:B------:R-:W-:Y:S01]  /*1a5d0*/  IMAD.MOV.U32 R67, RZ, RZ, R62 ;  /* 0x000000ffff437224 */ /* 0x000fe200078e003e */
[-C--:B------:R-:W-:Y:S01]  /*1a5e0*/  ISETP.GE.AND P6, PT, R3, R137.reuse, PT ;  /* 0x000000890300720c */ /* 0x080fe20003fc6270 */
[----:B-1----:R-:W-:Y:S01]  /*1a5f0*/  IMAD.MOV.U32 R62, RZ, RZ, R216 ;  /* 0x000000ffff3e7224 */ /* 0x002fe200078e00d8 */
[----:B------:R-:W-:Y:S01]  /*1a600*/  FSEL R72, R72, -INF , !P1 ;  /* 0xff80000048487808 */ /* 0x000fe20004800000 */
[----:B------:R-:W-:Y:S01]  /*1a610*/  STL [R1+0x64], R38 ;  /* 0x0000642601007387 */ /* 0x000fe20000100800 */
[----:B------:R-:W-:Y:S02]  /*1a620*/  FSEL R74, R74, -INF , !P3 ;  /* 0xff8000004a4a7808 */ /* 0x000fe40005800000 */
[----:B------:R-:W-:Y:S02]  /*1a630*/  FSEL R75, R75, -INF , !P2 ;  /* 0xff8000004b4b7808 */ /* 0x000fe40005000000 */
[----:B------:R-:W-:Y:S02]  /*1a640*/  FSEL R73, R73, -INF , !P0 ;  /* 0xff80000049497808 */ /* 0x000fe40004000000 */
[----:B------:R-:W-:Y:S02]  /*1a650*/  ISETP.GE.AND P1, PT, R2, R137, PT ;  /* 0x000000890200720c */ /* 0x000fe40003f26270 */
[C---:B------:R-:W-:Y:S02]  /*1a660*/  ISETP.GE.AND P2, PT, R3.reuse, R136, PT ;  /* 0x000000880300720c */ /* 0x040fe40003f46270 */
[CC--:B------:R-:W-:Y:S02]  /*1a670*/  ISETP.GE.AND P0, PT, R3.reuse, R227.reuse, PT ;  /* 0x000000e30300720c */ /* 0x0c0fe40003f06270 */
[----:B------:R-:W-:Y:S01]  /*1a680*/  ISETP.GE.AND P3, PT, R3, R218, PT ;  /* 0x000000da0300720c */ /* 0x000fe20003f66270 */
[----:B------:R-:W-:Y:S01]  /*1a690*/  IMAD.IADD R3, R233, 0x1, -R20 ;  /* 0x00000001e9037824 */ /* 0x000fe200078e0a14 */
[----:B------:R-:W-:Y:S01]  /*1a6a0*/  FSEL R55, R68, -INF , !P6 ;  /* 0xff80000044377808 */ /* 0x000fe20007000000 */
[----:B------:R-:W-:Y:S01]  /*1a6b0*/  IMAD.MOV.U32 R68, RZ, RZ, R201 ;  /* 0x000000ffff447224 */ /* 0x000fe200078e00c9 */
[----:B------:R-:W-:Y:S02]  /*1a6c0*/  ISETP.GE.AND P6, PT, R2, R227, PT ;  /* 0x000000e30200720c */ /* 0x000fe40003fc6270 */
[----:B------:R-:W-:Y:S01]  /*1a6d0*/  FSEL R59, R69, -INF , !P1 ;  /* 0xff800000453b7808 */ /* 0x000fe20004800000 */
[----:B------:R-:W-:Y:S01]  /*1a6e0*/  IMAD.MOV.U32 R69, RZ, RZ, R50 ;  /* 0x000000ffff457224 */ /* 0x000fe200078e0032 */
[----:B------:R-:W-:Y:S01]  /*1a6f0*/  FSEL R249, R70, -INF , !P0 ;  /* 0xff80000046f97808 */ /* 0x000fe20004000000 */
[----:B------:R-:W-:Y:S01]  /*1a700*/  IMAD.MOV.U32 R50, RZ, RZ, R221 ;  /* 0x000000ffff327224 */ /* 0x000fe200078e00dd */
[C---:B------:R-:W-:Y:S01]  /*1a710*/  ISETP.GE.AND P0, PT, R2.reuse, R136, PT ;  /* 0x000000880200720c */ /* 0x040fe20003f06270 */
[----:B------:R-:W-:Y:S01]  /*1a720*/  IMAD.MOV.U32 R70, RZ, RZ, R55 ;  /* 0x000000ffff467224 */ /* 0x000fe200078e0037 */
[----:B------:R-:W-:Y:S01]  /*1a730*/  ISETP.GE.AND P1, PT, R2, R218, PT ;  /* 0x000000da0200720c */ /* 0x000fe20003f26270 */
[--C-:B------:R-:W-:Y:S01]  /*1a740*/  IMAD.IADD R2, R60, 0x1, -R21.reuse ;  /* 0x000000013c027824 */ /* 0x100fe200078e0a15 */
[----:B------:R-:W-:Y:S01]  /*1a750*/  IABS R3, R3 ;  /* 0x0000000300037213 */ /* 0x000fe20000000000 */
[----:B------:R-:W-:Y:S01]  /*1a760*/  IMAD.IADD R21, R230, 0x1, -R21 ;  /* 0x00000001e6157824 */ /* 0x000fe200078e0a15 */
[----:B------:R-:W-:Y:S01]  /*1a770*/  FSEL R37, R71, -INF , !P6 ;  /* 0xff80000047257808 */ /* 0x000fe20007000000 */
[----:B------:R-:W-:Y:S01]  /*1a780*/  IMAD.MOV.U32 R71, RZ, RZ, R57 ;  /* 0x000000ffff477224 */ /* 0x000fe200078e0039 */
[----:B------:R-:W-:Y:S01]  /*1a790*/  I2FP.F32.S32 R3, R3 ;  /* 0x0000000300037245 */ /* 0x000fe20000201400 */
[----:B------:R-:W-:Y:S01]  /*1a7a0*/  IMAD.MOV.U32 R57, RZ, RZ, R43 ;  /* 0x000000ffff397224 */ /* 0x000fe200078e002b */
[----:B------:R-:W-:Y:S01]  /*1a7b0*/  FSEL R65, R74, -INF , !P2 ;  /* 0xff8000004a417808 */ /* 0x000fe20005000000 */
[----:B------:R-:W-:Y:S01]  /*1a7c0*/  STL [R1+0x5c], R37 ;  /* 0x00005c2501007387 */ /* 0x000fe20000100800 */
[----:B------:R-:W-:Y:S01]  /*1a7d0*/  IABS R2, R2 ;  /* 0x0000000200027213 */ /* 0x000fe20000000000 */
[----:B------:R-:W-:Y:S01]  /*1a7e0*/  FFMA.FTZ R79, R3, -UR6, R79 ;  /* 0x80000006034f7c23 */ /* 0x000fe2000801004f */
[----:B------:R-:W-:Y:S01]  /*1a7f0*/  IABS R26, R26 ;  /* 0x0000001a001a7213 */ /* 0x000fe20000000000 */
[----:B------:R-:W-:Y:S01]  /*1a800*/  STL [R1+0x60], R65 ;  /* 0x0000604101007387 */ /* 0x000fe20000100800 */
[----:B------:R-:W-:Y:S01]  /*1a810*/  I2FP.F32.S32 R2, R2 ;  /* 0x0000000200027245 */ /* 0x000fe20000201400 */
[----:B------:R-:W-:Y:S01]  /*1a820*/  VIADD R3, R206, 0x48 ;  /* 0x00000048ce037836 */ /* 0x000fe20000000000 */
[----:B------:R-:W-:Y:S01]  /*1a830*/  I2FP.F32.S32 R26, R26 ;  /* 0x0000001a001a7245 */ /* 0x000fe20000201400 */
[----:B------:R-:W2:Y:S01]  /*1a840*/  LDL.LU R36, [R1+0x70] ;  /* 0x0000700001247983 */ /* 0x000ea20000300800 */
[----:B------:R-:W-:Y:S01]  /*1a850*/  IABS R23, R23 ;  /* 0x0000001700177213 */ /* 0x000fe20000000000 */
[----:B------:R-:W-:Y:S01]  /*1a860*/  FFMA.FTZ R80, R2, -UR6, R80 ;  /* 0x8000000602507c23 */ /* 0x000fe20008010050 */
[----:B------:R-:W-:Y:S01]  /*1a870*/  IABS R22, R22 ;  /* 0x0000001600167213 */ /* 0x000fe20000000000 */
[----:B------:R-:W-:Y:S01]  /*1a880*/  FFMA.FTZ R76, R26, -UR6, R76 ;  /* 0x800000061a4c7c23 */ /* 0x000fe2000801004c */
[----:B------:R-:W-:Y:S01]  /*1a890*/  I2FP.F32.S32 R23, R23 ;  /* 0x0000001700177245 */ /* 0x000fe20000201400 */
[----:B------:R-:W-:Y:S01]  /*1a8a0*/  VIADD R2, R206, 0x49 ;  /* 0x00000049ce027836 */ /* 0x000fe20000000000 */
[----:B------:R-:W-:Y:S01]  /*1a8b0*/  I2FP.F32.S32 R22, R22 ;  /* 0x0000001600167245 */ /* 0x000fe20000201400 */
[----:B------:R-:W-:Y:S01]  /*1a8c0*/  IMAD.MOV.U32 R43, RZ, RZ, R222 ;  /* 0x000000ffff2b7224 */ /* 0x000fe200078e00de */
[----:B------:R-:W-:Y:S01]  /*1a8d0*/  ISETP.GT.AND P6, PT, R210, R3, PT ;  /* 0x00000003d200720c */ /* 0x000fe20003fc4270 */
[----:B------:R-:W-:Y:S01]  /*1a8e0*/  FFMA.FTZ R77, R23, -UR6, R77 ;  /* 0x80000006174d7c23 */ /* 0x000fe2000801004d */
[----:B------:R-:W-:Y:S01]  /*1a8f0*/  IABS R21, R21 ;  /* 0x0000001500157213 */ /* 0x000fe20000000000 */
[----:B------:R-:W-:Y:S01]  /*1a900*/  FFMA.FTZ R78, R22, -UR6, R78 ;  /* 0x80000006164e7c23 */ /* 0x000fe2000801004e */
[----:B------:R-:W-:Y:S01]  /*1a910*/  FSEL R76, R76, -INF , !P6 ;  /* 0xff8000004c4c7808 */ /* 0x000fe20007000000 */
[--C-:B------:R-:W-:Y:S01]  /*1a920*/  IMAD.IADD R22, R60, 0x1, -R20.reuse ;  /* 0x000000013c167824 */ /* 0x100fe200078e0a14 */
[----:B------:R-:W-:Y:S01]  /*1a930*/  ISETP.GT.AND P6, PT, R210, R2, PT ;  /* 0x00000002d200720c */ /* 0x000fe20003fc4270 */
[----:B------:R-:W-:Y:S01]  /*1a940*/  IMAD.IADD R20, R230, 0x1, -R20 ;  /* 0x00000001e6147824 */ /* 0x000fe200078e0a14 */
[----:B------:R-:W-:Y:S01]  /*1a950*/  I2FP.F32.S32 R21, R21 ;  /* 0x0000001500157245 */ /* 0x000fe20000201400 */
[----:B------:R-:W-:Y:S01]  /*1a960*/  IMAD.MOV.U32 R74, RZ, RZ, R215 ;  /* 0x000000ffff4a7224 */ /* 0x000fe200078e00d7 */
[----:B------:R-:W-:Y:S01]  /*1a970*/  FSEL R77, R77, -INF , !P6 ;  /* 0xff8000004d4d7808 */ /* 0x000fe20007000000 */
[----:B------:R-:W-:Y:S01]  /*1a980*/  IMAD.MOV.U32 R55, RZ, RZ, R52 ;  /* 0x000000ffff377224 */ /* 0x000fe200078e0034 */
[-C--:B------:R-:W-:Y:S01]  /*1a990*/  ISETP.GT.AND P6, PT, R207, R3.reuse, PT ;  /* 0x00000003cf00720c */ /* 0x080fe20003fc4270 */
[----:B------:R-:W-:Y:S01]  /*1a9a0*/  FFMA.FTZ R82, R21, -UR6, R82 ;  /* 0x8000000615527c23 */ /* 0x000fe20008010052 */
[----:B------:R-:W-:Y:S01]  /*1a9b0*/  IABS R22, R22 ;  /* 0x0000001600167213 */ /* 0x000fe20000000000 */
[----:B------:R-:W-:Y:S01]  /*1a9c0*/  VIADD R21, R0, 0xffffffd8 ;  /* 0xffffffd800157836 */ /* 0x000fe20000000000 */
[----:B------:R-:W-:Y:S02]  /*1a9d0*/  IABS R20, R20 ;  /* 0x0000001400147213 */ /* 0x000fe40000000000 */
[----:B------:R-:W-:Y:S01]  /*1a9e0*/  FSEL R78, R78, -INF , !P6 ;  /* 0xff8000004e4e7808 */ /* 0x000fe20007000000 */
[----:B------:R-:W-:Y:S01]  /*1a9f0*/  IMAD.IADD R26, R60, 0x1, -R21 ;  /* 0x000000013c1a7824 */ /* 0x000fe200078e0a15 */
[----:B------:R-:W-:Y:S02]  /*1aa00*/  I2FP.F32.S32 R22, R22 ;  /* 0x0000001600167245 */ /* 0x000fe40000201400 */
[----:B------:R-:W-:Y:S02]  /*1aa10*/  ISETP.GT.AND P6, PT, R207, R2, PT ;  /* 0x00000002cf00720c */ /* 0x000fe40003fc4270 */
[----:B------:R-:W-:Y:S01]  /*1aa20*/  I2FP.F32.S32 R20, R20 ;  /* 0x0000001400147245 */ /* 0x000fe20000201400 */
[----:B------:R-:W-:Y:S01]  /*1aa30*/  FFMA.FTZ R81, R22, -UR6, R81 ;  /* 0x8000000616517c23 */ /* 0x000fe20008010051 */
[----:B------:R-:W-:Y:S01]  /*1aa40*/  FSEL R54, R75, -INF , !P0 ;  /* 0xff8000004b367808 */ /* 0x000fe20004000000 */
[----:B------:R-:W-:Y:S01]  /*1aa50*/  IMAD.MOV.U32 R75, RZ, RZ, R218 ;  /* 0x000000ffff4b7224 */ /* 0x000fe200078e00da */
[----:B------:R-:W-:Y:S01]  /*1aa60*/  FSEL R56, R73, -INF , !P1 ;  /* 0xff80000049387808 */ /* 0x000fe20004800000 */
[----:B------:R-:W-:Y:S01]  /*1aa70*/  FFMA.FTZ R83, R20, -UR6, R83 ;  /* 0x8000000614537c23 */ /* 0x000fe20008010053 */
[----:B------:R-:W-:Y:S01]  /*1aa80*/  FSEL R79, R79, -INF , !P6 ;  /* 0xff8000004f4f7808 */ /* 0x000fe20007000000 */
[----:B------:R-:W-:Y:S01]  /*1aa90*/  VIADD R20, R0, 0xffffffd9 ;  /* 0xffffffd900147836 */ /* 0x000fe20000000000 */
[----:B------:R-:W-:Y:S01]  /*1aaa0*/  FSEL R42, R72, -INF , !P3 ;  /* 0xff800000482a7808 */ /* 0x000fe20005800000 */
[----:B------:R-:W-:Y:S01]  /*1aab0*/  IMAD.IADD R22, R230, 0x1, -R21 ;  /* 0x00000001e6167824 */ /* 0x000fe200078e0a15 */
[CC--:B------:R-:W-:Y:S01]  /*1aac0*/  ISETP.GT.AND P6, PT, R223.reuse, R3.reuse, PT ;  /* 0x00000003df00720c */ /* 0x0c0fe20003fc4270 */
[----:B------:R-:W-:Y:S01]  /*1aad0*/  IMAD.IADD R23, R60, 0x1, -R20 ;  /* 0x000000013c177824 */ /* 0x000fe200078e0a14 */
[----:B------:R-:W-:Y:S01]  /*1aae0*/  ISETP.GT.AND P3, PT, R223, R2, PT ;  /* 0x00000002df00720c */ /* 0x000fe20003f64270 */
[----:B------:R-:W-:Y:S01]  /*1aaf0*/  IMAD.MOV.U32 R72, RZ, RZ, R58 ;  /* 0x000000ffff487224 */ /* 0x000fe200078e003a */
[----:B------:R-:W-:Y:S01]  /*1ab00*/  ISETP.GT.AND P1, PT, R208, R3, PT ;  /* 0x00000003d000720c */ /* 0x000fe20003f24270 */
[----:B------:R-:W-:Y:S01]  /*1ab10*/  IMAD.MOV.U32 R58, RZ, RZ, R217 ;  /* 0x000000ffff3a7224 */ /* 0x000fe200078e00d9 */
[----:B------:R-:W-:Y:S01]  /*1ab20*/  FSEL R80, R80, -INF , !P6 ;  /* 0xff80000050507808 */ /* 0x000fe20007000000 */
[----:B------:R-:W-:Y:S01]  /*1ab30*/  IMAD.MOV.U32 R73, RZ, RZ, R219 ;  /* 0x000000ffff497224 */ /* 0x000fe200078e00db */
[----:B------:R-:W-:Y:S02]  /*1ab40*/  FSEL R82, R82, -INF , !P1 ;  /* 0xff80000052527808 */ /* 0x000fe40004800000 */
[----:B------:R-:W-:Y:S02]  /*1ab50*/  FSEL R81, R81, -INF , !P3 ;  /* 0xff80000051517808 */ /* 0x000fe40005800000 */
[C---:B------:R-:W-:Y:S02]  /*1ab60*/  ISETP.GE.AND P6, PT, R3.reuse, R136, PT ;  /* 0x000000880300720c */ /* 0x040fe40003fc6270 */
[C---:B------:R-:W-:Y:S02]  /*1ab70*/  ISETP.GE.AND P3, PT, R3.reuse, R137, PT ;  /* 0x000000890300720c */ /* 0x040fe40003f66270 */
[C---:B------:R-:W-:Y:S02]  /*1ab80*/  ISETP.GE.AND P0, PT, R3.reuse, R75, PT ;  /* 0x0000004b0300720c */ /* 0x040fe40003f06270 */
[----:B------:R-:W-:Y:S01]  /*1ab90*/  ISETP.GE.AND P1, PT, R3, R227, PT ;  /* 0x000000e30300720c */ /* 0x000fe20003f26270 */
[----:B------:R-:W-:Y:S01]  /*1aba0*/  IMAD.IADD R3, R230, 0x1, -R20 ;  /* 0x00000001e6037824 */ /* 0x000fe200078e0a14 */
[----:B------:R-:W-:Y:S02]  /*1abb0*/  ISETP.GT.AND P2, PT, R208, R2, PT ;  /* 0x00000002d000720c */ /* 0x000fe40003f44270 */
[----:B------:R-:W-:Y:S02]  /*1abc0*/  IABS R26, R26 ;  /* 0x0000001a001a7213 */ /* 0x000fe40000000000 */
[----:B------:R-:W-:Y:S02]  /*1abd0*/  IABS R3, R3 ;  /* 0x0000000300037213 */ /* 0x000fe40000000000 */
[----:B------:R-:W-:Y:S02]  /*1abe0*/  FSEL R83, R83, -INF , !P2 ;  /* 0xff80000053537808 */ /* 0x000fe40005000000 */
[----:B------:R-:W-:Y:S02]  /*1abf0*/  I2FP.F32.S32 R3, R3 ;  /* 0x0000000300037245 */ /* 0x000fe40000201400 */
[----:B------:R-:W-:Y:S02]  /*1ac00*/  ISETP.GE.AND P2, PT, R2, R75, PT ;  /* 0x0000004b0200720c */ /* 0x000fe40003f46270 */
[----:B------:R-:W-:Y:S01]  /*1ac10*/  FSEL R250, R76, -INF , !P0 ;  /* 0xff8000004cfa7808 */ /* 0x000fe20004000000 */
[----:B------:R-:W-:Y:S01]  /*1ac20*/  FFMA.FTZ R87, R3, -UR6, R87 ;  /* 0x8000000603577c23 */ /* 0x000fe20008010057 */
[----:B------:R-:W-:Y:S01]  /*1ac30*/  I2FP.F32.S32 R26, R26 ;  /* 0x0000001a001a7245 */ /* 0x000fe20000201400 */
[----:B------:R-:W-:Y:S01]  /*1ac40*/  VIADD R3, R206, 0x50 ;  /* 0x00000050ce037836 */ /* 0x000fe20000000000 */
[----:B------:R-:W-:Y:S01]  /*1ac50*/  ISETP.GE.AND P0, PT, R2, R136, PT ;  /* 0x000000880200720c */ /* 0x000fe20003f06270 */
[----:B------:R-:W-:Y:S01]  /*1ac60*/  IMAD.MOV.U32 R76, RZ, RZ, R233 ;  /* 0x000000ffff4c7224 */ /* 0x000fe200078e00e9 */
[----:B------:R-:W-:Y:S01]  /*1ac70*/  IABS R23, R23 ;  /* 0x0000001700177213 */ /* 0x000fe20000000000 */
[----:B------:R-:W-:Y:S01]  /*1ac80*/  FFMA.FTZ R84, R26, -UR6, R84 ;  /* 0x800000061a547c23 */ /* 0x000fe20008010054 */
[----:B------:R-:W-:Y:S02]  /*1ac90*/  IABS R22, R22 ;  /* 0x0000001600167213 */ /* 0x000fe40000000000 */
[----:B------:R-:W-:Y:S01]  /*1aca0*/  FSEL R53, R78, -INF , !P6 ;  /* 0xff8000004e357808 */ /* 0x000fe20007000000 */
[----:B------:R-:W-:Y:S01]  /*1acb0*/  IMAD.MOV.U32 R78, RZ, RZ, R230 ;  /* 0x000000ffff4e7224 */ /* 0x000fe200078e00e6 */
[----:B------:R-:W-:Y:S01]  /*1acc0*/  FSEL R248, R77, -INF , !P2 ;  /* 0xff8000004df87808 */ /* 0x000fe20005000000 */
[----:B------:R-:W-:Y:S01]  /*1acd0*/  IMAD.MOV.U32 R77, RZ, RZ, R211 ;  /* 0x000000ffff4d7224 */ /* 0x000fe200078e00d3 */
[----:B------:R-:W-:Y:S01]  /*1ace0*/  ISETP.GE.AND P2, PT, R2, R137, PT ;  /* 0x000000890200720c */ /* 0x000fe20003f46270 */
[----:B------:R-:W-:Y:S01]  /*1acf0*/  IMAD.IADD R32, R78, 0x1, -R27 ;  /* 0x000000014e207824 */ /* 0x000fe200078e0a1b */
[----:B------:R-:W-:Y:S01]  /*1ad00*/  ISETP.GE.AND P6, PT, R2, R227, PT ;  /* 0x000000e30200720c */ /* 0x000fe20003fc6270 */
[----:B------:R-:W-:Y:S01]  /*1ad10*/  VIADD R2, R206, 0x51 ;  /* 0x00000051ce027836 */ /* 0x000fe20000000000 */
[----:B------:R-:W-:Y:S02]  /*1ad20*/  FSEL R241, R79, -INF , !P0 ;  /* 0xff8000004ff17808 */ /* 0x000fe40004000000 */
[----:B------:R-:W-:Y:S02]  /*1ad30*/  I2FP.F32.S32 R23, R23 ;  /* 0x0000001700177245 */ /* 0x000fe40000201400 */
[----:B------:R-:W-:Y:S02]  /*1ad40*/  I2FP.F32.S32 R22, R22 ;  /* 0x0000001600167245 */ /* 0x000fe40000201400 */
[----:B------:R-:W-:Y:S01]  /*1ad50*/  ISETP.GT.AND P0, PT, R223, R3, PT ;  /* 0x00000003df00720c */ /* 0x000fe20003f04270 */
[----:B------:R-:W-:Y:S01]  /*1ad60*/  FFMA.FTZ R85, R23, -UR6, R85 ;  /* 0x8000000617557c23 */ /* 0x000fe20008010055 */
[--C-:B------:R-:W-:Y:S02]  /*1ad70*/  IMAD.IADD R23, R232, 0x1, -R21.reuse ;  /* 0x00000001e8177824 */ /* 0x100fe400078e0a15 */
[----:B------:R-:W-:Y:S01]  /*1ad80*/  FFMA.FTZ R86, R22, -UR6, R86 ;  /* 0x8000000616567c23 */ /* 0x000fe20008010056 */
[----:B------:R-:W-:Y:S01]  /*1ad90*/  FSEL R84, R84, -INF , !P0 ;  /* 0xff80000054547808 */ /* 0x000fe20004000000 */
[--C-:B------:R-:W-:Y:S01]  /*1ada0*/  IMAD.IADD R22, R232, 0x1, -R20.reuse ;  /* 0x00000001e8167824 */ /* 0x100fe200078e0a14 */
[----:B------:R-:W-:Y:S01]  /*1adb0*/  ISETP.GT.AND P0, PT, R223, R2, PT ;  /* 0x00000002df00720c */ /* 0x000fe20003f04270 */
[C---:B------:R-:W-:Y:S01]  /*1adc0*/  IMAD.IADD R20, R76.reuse, 0x1, -R20 ;  /* 0x000000014c147824 */ /* 0x040fe200078e0a14 */
[----:B------:R-:W-:Y:S01]  /*1add0*/  IABS R23, R23 ;  /* 0x0000001700177213 */ /* 0x000fe20000000000 */
[----:B------:R-:W-:Y:S01]  /*1ade0*/  IMAD.IADD R21, R76, 0x1, -R21 ;  /* 0x000000014c157824 */ /* 0x000fe200078e0a15 */
[----:B------:R-:W-:Y:S02]  /*1adf0*/  FSEL R85, R85, -INF , !P0 ;  /* 0xff80000055557808 */ /* 0x000fe40004000000 */
[----:B------:R-:W-:Y:S02]  /*1ae00*/  ISETP.GT.AND P0, PT, R208, R3, PT ;  /* 0x00000003d000720c */ /* 0x000fe40003f04270 */
[----:B------:R-:W-:Y:S02]  /*1ae10*/  IABS R22, R22 ;  /* 0x0000001600167213 */ /* 0x000fe40000000000 */
[----:B------:R-:W-:Y:S02]  /*1ae20*/  FSEL R86, R86, -INF , !P0 ;  /* 0xff80000056567808 */ /* 0x000fe40004000000 */
[----:B------:R-:W-:Y:S02]  /*1ae30*/  I2FP.F32.S32 R23, R23 ;  /* 0x0000001700177245 */ /* 0x000fe40000201400 */
[----:B------:R-:W-:Y:S02]  /*1ae40*/  I2FP.F32.S32 R22, R22 ;  /* 0x0000001600167245 */ /* 0x000fe40000201400 */
[-C--:B------:R-:W-:Y:S01]  /*1ae50*/  ISETP.GT.AND P0, PT, R208, R2.reuse, PT ;  /* 0x00000002d000720c */ /* 0x080fe20003f04270 */
[----:B------:R-:W-:Y:S01]  /*1ae60*/  FFMA.FTZ R88, R23, -UR6, R88 ;  /* 0x8000000617587c23 */ /* 0x000fe20008010058 */
[----:B------:R-:W-:Y:S01]  /*1ae70*/  FSEL R66, R80, -INF , !P3 ;  /* 0xff80000050427808 */ /* 0x000fe20005800000 */
[----:B------:R-:W-:Y:S01]  /*1ae80*/  FFMA.FTZ R89, R22, -UR6, R89 ;  /* 0x8000000616597c23 */ /* 0x000fe20008010059 */
[----:B------:R-:W-:Y:S01]  /*1ae90*/  FSEL R87, R87, -INF , !P0 ;  /* 0xff80000057577808 */ /* 0x000fe20004000000 */
[----:B------:R-:W-:Y:S01]  /*1aea0*/  IMAD.MOV.U32 R80, RZ, RZ, R224 ;  /* 0x000000ffff507224 */ /* 0x000fe200078e00e0 */
[C---:B------:R-:W-:Y:S02]  /*1aeb0*/  ISETP.GT.AND P3, PT, R210.reuse, R2, PT ;  /* 0x00000002d200720c */ /* 0x040fe40003f64270 */
[----:B------:R-:W-:Y:S02]  /*1aec0*/  ISETP.GT.AND P0, PT, R210, R3, PT ;  /* 0x00000003d200720c */ /* 0x000fe40003f04270 */
[----:B------:R-:W-:Y:S02]  /*1aed0*/  IABS R20, R20 ;  /* 0x0000001400147213 */ /* 0x000fe40000000000 */
[----:B------:R-:W-:Y:S02]  /*1aee0*/  FSEL R64, R82, -INF , !P1 ;  /* 0xff80000052407808 */ /* 0x000fe40004800000 */
[----:B------:R-:W-:Y:S02]  /*1aef0*/  FSEL R44, R83, -INF , !P6 ;  /* 0xff800000532c7808 */ /* 0x000fe40007000000 */
[----:B------:R-:W-:Y:S02]  /*1af00*/  FSEL R46, R81, -INF , !P2 ;  /* 0xff800000512e7808 */ /* 0x000fe40005000000 */
[----:B------:R-:W-:Y:S02]  /*1af10*/  FSEL R88, R88, -INF , !P0 ;  /* 0xff80000058587808 */ /* 0x000fe40004000000 */
[----:B------:R-:W-:Y:S02]  /*1af20*/  FSEL R89, R89, -INF , !P3 ;  /* 0xff80000059597808 */ /* 0x000fe40005800000 */
[C---:B------:R-:W-:Y:S02]  /*1af30*/  ISETP.GE.AND P1, PT, R3.reuse, R137, PT ;  /* 0x000000890300720c */ /* 0x040fe40003f26270 */
[C---:B------:R-:W-:Y:S02]  /*1af40*/  ISETP.GE.AND P3, PT, R3.reuse, R136, PT ;  /* 0x000000880300720c */ /* 0x040fe40003f66270 */
[----:B------:R-:W-:Y:S02]  /*1af50*/  ISETP.GE.AND P6, PT, R3, R227, PT ;  /* 0x000000e30300720c */ /* 0x000fe40003fc6270 */
[----:B------:R-:W-:Y:S02]  /*1af60*/  ISETP.GT.AND P2, PT, R207, R3, PT ;  /* 0x00000003cf00720c */ /* 0x000fe40003f44270 */
[----:B------:R-:W-:Y:S01]  /*1af70*/  ISETP.GE.AND P0, PT, R3, R75, PT ;  /* 0x0000004b0300720c */ /* 0x000fe20003f06270 */
[----:B------:R-:W-:Y:S01]  /*1af80*/  VIADD R3, R0, 0xffffffe1 ;  /* 0xffffffe100037836 */ /* 0x000fe20000000000 */
[----:B------:R-:W-:Y:S02]  /*1af90*/  I2FP.F32.S32 R20, R20 ;  /* 0x0000001400147245 */ /* 0x000fe40000201400 */
[----:B------:R-:W-:Y:S01]  /*1afa0*/  IABS R21, R21 ;  /* 0x0000001500157213 */ /* 0x000fe20000000000 */
[----:B------:R-:W-:Y:S01]  /*1afb0*/  IMAD.IADD R22, R232, 0x1, -R3 ;  /* 0x00000001e8167824 */ /* 0x000fe200078e0a03 */
[----:B------:R-:W-:Y:S01]  /*1afc0*/  FSEL R230, R84, -INF , !P1 ;  /* 0xff80000054e67808 */ /* 0x000fe20004800000 */
[----:B------:R-:W-:Y:S01]  /*1afd0*/  FFMA.FTZ R91, R20, -UR6, R91 ;  /* 0x80000006145b7c23 */ /* 0x000fe2000801005b */
[----:B------:R-:W-:Y:S01]  /*1afe0*/  I2FP.F32.S32 R21, R21 ;  /* 0x0000001500157245 */ /* 0x000fe20000201400 */
[----:B------:R-:W-:Y:S01]  /*1aff0*/  VIADD R20, R0, 0xffffffe0 ;  /* 0xffffffe000147836 */ /* 0x000fe20000000000 */
[----:B------:R-:W-:Y:S02]  /*1b000*/  IABS R22, R22 ;  /* 0x0000001600167213 */ /* 0x000fe40000000000 */
[----:B------:R-:W-:Y:S01]  /*1b010*/  FSEL R218, R86, -INF , !P6 ;  /* 0xff80000056da7808 */ /* 0x000fe20007000000 */
[----:B------:R-:W-:Y:S01]  /*1b020*/  FFMA.FTZ R90, R21, -UR6, R90 ;  /* 0x80000006155a7c23 */ /* 0x000fe2000801005a */
[--C-:B------:R-:W-:Y:S01]  /*1b030*/  IMAD.IADD R21, R76, 0x1, -R20.reuse ;  /* 0x000000014c157824 */ /* 0x100fe200078e0a14 */
[----:B------:R-:W-:Y:S01]  /*1b040*/  I2FP.F32.S32 R22, R22 ;  /* 0x0000001600167245 */ /* 0x000fe20000201400 */
[--C-:B------:R-:W-:Y:S01]  /*1b050*/  IMAD.IADD R23, R232, 0x1, -R20.reuse ;  /* 0x00000001e8177824 */ /* 0x100fe200078e0a14 */
[----:B------:R-:W-:Y:S01]  /*1b060*/  ISETP.GE.AND P6, PT, R2, R136, PT ;  /* 0x000000880200720c */ /* 0x000fe20003fc6270 */
[----:B------:R-:W-:Y:S01]  /*1b070*/  IMAD.IADD R26, R60, 0x1, -R20 ;  /* 0x000000013c1a7824 */ /* 0x000fe200078e0a14 */
[----:B------:R-:W-:Y:S01]  /*1b080*/  FSEL R90, R90, -INF , !P2 ;  /* 0xff8000005a5a7808 */ /* 0x000fe20005000000 */
[----:B------:R-:W-:Y:S01]  /*1b090*/  FFMA.FTZ R93, R22, -UR6, R93 ;  /* 0x80000006165d7c23 */ /* 0x000fe2000801005d */
[----:B------:R-:W-:Y:S01]  /*1b0a0*/  ISETP.GT.AND P2, PT, R207, R2, PT ;  /* 0x00000002cf00720c */ /* 0x000fe20003f44270 */
[----:B------:R-:W-:Y:S01]  /*1b0b0*/  IMAD.IADD R22, R76, 0x1, -R3 ;  /* 0x000000014c167824 */ /* 0x000fe200078e0a03 */
[----:B------:R-:W-:Y:S01]  /*1b0c0*/  IABS R23, R23 ;  /* 0x0000001700177213 */ /* 0x000fe20000000000 */
[----:B------:R-:W-:Y:S01]  /*1b0d0*/  IMAD.MOV.U32 R86, RZ, RZ, R73 ;  /* 0x000000ffff567224 */ /* 0x000fe200078e0049 */
[----:B------:R-:W-:Y:S01]  /*1b0e0*/  IABS R21, R21 ;  /* 0x0000001500157213 */ /* 0x000fe20000000000 */
[----:B------:R-:W-:Y:S01]  /*1b0f0*/  IMAD.MOV.U32 R73, RZ, RZ, R203 ;  /* 0x000000ffff497224 */ /* 0x000fe200078e00cb */
[----:B------:R-:W-:Y:S02]  /*1b100*/  FSEL R91, R91, -INF , !P2 ;  /* 0xff8000005b5b7808 */ /* 0x000fe40005000000 */
[----:B------:R-:W-:Y:S02]  /*1b110*/  I2FP.F32.S32 R23, R23 ;  /* 0x0000001700177245 */ /* 0x000fe40000201400 */
[----:B------:R-:W-:Y:S02]  /*1b120*/  I2FP.F32.S32 R21, R21 ;  /* 0x0000001500157245 */ /* 0x000fe40000201400 */
[----:B------:R-:W-:Y:S01]  /*1b130*/  ISETP.GE.AND P2, PT, R2, R137, PT ;  /* 0x000000890200720c */ /* 0x000fe20003f46270 */
[----:B------:R-:W-:Y:S01]  /*1b140*/  FFMA.FTZ R92, R23, -UR6, R92 ;  /* 0x80000006175c7c23 */ /* 0x000fe2000801005c */
[----:B------:R-:W-:Y:S01]  /*1b150*/  IABS R22, R22 ;  /* 0x0000001600167213 */ /* 0x000fe20000000000 */
[----:B------:R-:W-:Y:S01]  /*1b160*/  FFMA.FTZ R94, R21, -UR6, R94 ;  /* 0x80000006155e7c23 */ /* 0x000fe2000801005e */
[----:B------:R-:W-:Y:S01]  /*1b170*/  FSEL R226, R85, -INF , !P2 ;  /* 0xff80000055e27808 */ /* 0x000fe20005000000 */
[----:B------:R-:W-:Y:S01]  /*1b180*/  IMAD.IADD R23, R78, 0x1, -R20 ;  /* 0x000000014e177824 */ /* 0x000fe200078e0a14 */
[----:B------:R-:W-:Y:S01]  /*1b190*/  ISETP.GE.AND P1, PT, R2, R227, PT ;  /* 0x000000e30200720c */ /* 0x000fe20003f26270 */
[--C-:B------:R-:W-:Y:S01]  /*1b1a0*/  IMAD.IADD R21, R60, 0x1, -R3.reuse ;  /* 0x000000013c157824 */ /* 0x100fe200078e0a03 */
[----:B------:R-:W-:Y:S01]  /*1b1b0*/  ISETP.GE.AND P2, PT, R2, R75, PT ;  /* 0x0000004b0200720c */ /* 0x000fe20003f46270 */
[----:B------:R-:W-:Y:S01]  /*1b1c0*/  IMAD.IADD R2, R78, 0x1, -R3 ;  /* 0x000000014e027824 */ /* 0x000fe200078e0a03 */
[----:B------:R-:W-:Y:S02]  /*1b1d0*/  IABS R20, R26 ;  /* 0x0000001a00147213 */ /* 0x000fe40000000000 */
[----:B------:R-:W-:Y:S02]  /*1b1e0*/  I2FP.F32.S32 R22, R22 ;  /* 0x0000001600167245 */ /* 0x000fe40000201400 */
[----:B------:R-:W-:Y:S02]  /*1b1f0*/  IABS R3, R23 ;  /* 0x0000001700037213 */ /* 0x000fe40000000000 */
[----:B------:R-:W-:Y:S01]  /*1b200*/  I2FP.F32.S32 R20, R20 ;  /* 0x0000001400147245 */ /* 0x000fe20000201400 */
[----:B------:R-:W-:Y:S01]  /*1b210*/  FFMA.FTZ R95, R22, -UR6, R95 ;  /* 0x80000006165f7c23 */ /* 0x000fe2000801005f */
[----:B------:R-:W-:Y:S02]  /*1b220*/  IABS R21, R21 ;  /* 0x0000001500157213 */ /* 0x000fe40000000000 */
[----:B------:R-:W-:Y:S01]  /*1b230*/  IABS R2, R2 ;  /* 0x0000000200027213 */ /* 0x000fe20000000000 */
[----:B------:R-:W-:Y:S01]  /*1b240*/  FFMA.FTZ R96, R20, -UR6, R96 ;  /* 0x8000000614607c23 */ /* 0x000fe20008010060 */
[----:B------:R-:W-:Y:S01]  /*1b250*/  I2FP.F32.S32 R21, R21 ;  /* 0x0000001500157245 */ /* 0x000fe20000201400 */
[C---:B------:R-:W-:Y:S01]  /*1b260*/  VIADD R20, R0.reuse, 0xffffffe8 ;  /* 0xffffffe800147836 */ /* 0x040fe20000000000 */
[----:B------:R-:W-:Y:S02]  /*1b270*/  I2FP.F32.S32 R22, R3 ;  /* 0x0000000300167245 */ /* 0x000fe40000201400 */
[----:B------:R-:W-:Y:S01]  /*1b280*/  I2FP.F32.S32 R3, R2 ;  /* 0x0000000200037245 */ /* 0x000fe20000201400 */
[----:B------:R-:W-:Y:S02]  /*1b290*/  VIADD R2, R0, 0xffffffe9 ;  /* 0xffffffe900027836 */ /* 0x000fe40000000000 */
        /* <DEDUP_REMOVED lines=12> */
[----:B------:R-:W-:Y:S01]  /*1b360*/  I2FP.F32.S32 R21, R21 ;  /* 0x0000001500157245 */ /* 0x000fe20000201400 */
[----:B------:R-:W-:Y:S01]  /*1b370*/  IMAD.IADD R20, R76, 0x1, -R20 ;  /* 0x000000014c147824 */ /* 0x000fe200078e0a14 */
[----:B------:R-:W-:Y:S01]  /*1b380*/  IABS R3, R3 ;  /* 0x0000000300037213 */ /* 0x000fe20000000000 */
[----:B------:R-:W-:Y:S01]  /*1b390*/  FFMA.FTZ R100, R26, -UR6, R100 ;  /* 0x800000061a647c23 */ /* 0x000fe20008010064 */
[----:B------:R-:W-:Y:S01]  /*1b3a0*/  IABS R22, R22 ;  /* 0x0000001600167213 */ /* 0x000fe20000000000 */
[----:B------:R-:W-:Y:S01]  /*1b3b0*/  FFMA.FTZ R103, R21, -UR6, R103 ;  /* 0x8000000615677c23 */ /* 0x000fe20008010067 */
[----:B------:R-:W-:Y:S01]  /*1b3c0*/  I2FP.F32.S32 R3, R3 ;  /* 0x0000000300037245 */ /* 0x000fe20000201400 */
[----:B------:R-:W-:Y:S01]  /*1b3d0*/  IMAD.IADD R21, R60, 0x1, -R27 ;  /* 0x000000013c157824 */ /* 0x000fe200078e0a1b */
[----:B------:R-:W-:Y:S01]  /*1b3e0*/  IABS R23, R23 ;  /* 0x0000001700177213 */ /* 0x000fe20000000000 */
[----:B------:R-:W-:Y:S01]  /*1b3f0*/  IMAD.IADD R2, R76, 0x1, -R2 ;  /* 0x000000014c027824 */ /* 0x000fe200078e0a02 */
[----:B------:R-:W-:Y:S01]  /*1b400*/  IADD3 R26, PT, PT, R0, -0xf, RZ ;  /* 0xfffffff1001a7810 */ /* 0x000fe20007ffe0ff */
[----:B------:R-:W-:Y:S01]  /*1b410*/  FFMA.FTZ R104, R3, -UR6, R104 ;  /* 0x8000000603687c23 */ /* 0x000fe20008010068 */
[----:B------:R-:W-:Y:S02]  /*1b420*/  I2FP.F32.S32 R22, R22 ;  /* 0x0000001600167245 */ /* 0x000fe40000201400 */
[----:B------:R-:W-:Y:S01]  /*1b430*/  I2FP.F32.S32 R23, R23 ;  /* 0x0000001700177245 */ /* 0x000fe20000201400 */
[----:B------:R-:W-:Y:S01]  /*1b440*/  IMAD.IADD R3, R60, 0x1, -R26 ;  /* 0x000000013c037824 */ /* 0x000fe200078e0a1a */
[----:B------:R-:W-:Y:S01]  /*1b450*/  IABS R21, R21 ;  /* 0x0000001500157213 */ /* 0x000fe20000000000 */
[----:B------:R-:W-:Y:S01]  /*1b460*/  FFMA.FTZ R102, R22, -UR6, R102 ;  /* 0x8000000616667c23 */ /* 0x000fe20008010066 */
[C-C-:B------:R-:W-:Y:S02]  /*1b470*/  IMAD.IADD R22, R232.reuse, 0x1, -R26.reuse ;  /* 0x00000001e8167824 */ /* 0x140fe400078e0a1a */
[----:B------:R-:W-:Y:S01]  /*1b480*/  FFMA.FTZ R101, R23, -UR6, R101 ;  /* 0x8000000617657c23 */ /* 0x000fe20008010065 */
[--C-:B------:R-:W-:Y:S01]  /*1b490*/  IMAD.IADD R23, R232, 0x1, -R27.reuse ;  /* 0x00000001e8177824 */ /* 0x100fe200078e0a1b */
[----:B------:R-:W-:Y:S01]  /*1b4a0*/  IABS R30, R30 ;  /* 0x0000001e001e7213 */ /* 0x000fe20000000000 */
[--C-:B------:R-:W-:Y:S01]  /*1b4b0*/  IMAD.IADD R31, R78, 0x1, -R26.reuse ;  /* 0x000000014e1f7824 */ /* 0x100fe200078e0a1a */
[----:B------:R-:W-:Y:S01]  /*1b4c0*/  I2FP.F32.S32 R21, R21 ;  /* 0x0000001500157245 */ /* 0x000fe20000201400 */
[C---:B------:R-:W-:Y:S01]  /*1b4d0*/  IMAD.IADD R27, R76.reuse, 0x1, -R27 ;  /* 0x000000014c1b7824 */ /* 0x040fe200078e0a1b */
[----:B------:R-:W-:Y:S01]  /*1b4e0*/  IABS R3, R3 ;  /* 0x0000000300037213 */ /* 0x000fe20000000000 */
[----:B------:R-:W-:Y:S01]  /*1b4f0*/  IMAD.IADD R26, R76, 0x1, -R26 ;  /* 0x000000014c1a7824 */ /* 0x000fe200078e0a1a */
        /* <DEDUP_REMOVED lines=10> */
[----:B------:R-:W-:Y:S01]  /*1b5a0*/  IMAD.IADD R30, R60, 0x1, -R21 ;  /* 0x000000013c1e7824 */ /* 0x000fe200078e0a15 */
[----:B------:R-:W-:Y:S01]  /*1b5b0*/  IABS R32, R32 ;  /* 0x0000002000207213 */ /* 0x000fe20000000000 */
[----:B------:R-:W-:Y:S01]  /*1b5c0*/  FFMA.FTZ R109, R22, -UR6, R109 ;  /* 0x80000006166d7c23 */ /* 0x000fe2000801006d */
[----:B------:R-:W-:Y:S02]  /*1b5d0*/  VIADD R3, R0, 0xfffffff9 ;  /* 0xfffffff900037836 */ /* 0x000fe40000000000 */
[----:B------:R-:W-:Y:S01]  /*1b5e0*/  FFMA.FTZ R108, R23, -UR6, R108 ;  /* 0x80000006176c7c23 */ /* 0x000fe2000801006c */
[----:B------:R-:W-:Y:S01]  /*1b5f0*/  IMAD.IADD R22, R78, 0x1, -R21 ;  /* 0x000000014e167824 */ /* 0x000fe200078e0a15 */
[----:B------:R-:W-:Y:S01]  /*1b600*/  IABS R30, R30 ;  /* 0x0000001e001e7213 */ /* 0x000fe20000000000 */
[--C-:B------:R-:W-:Y:S01]  /*1b610*/  IMAD.IADD R23, R60, 0x1, -R3.reuse ;  /* 0x000000013c177824 */ /* 0x100fe200078e0a03 */
[----:B------:R-:W-:Y:S02]  /*1b620*/  I2FP.F32.S32 R32, R32 ;  /* 0x0000002000207245 */ /* 0x000fe40000201400 */
[----:B------:R-:W-:Y:S02]  /*1b630*/  IABS R22, R22 ;  /* 0x0000001600167213 */ /* 0x000fe40000000000 */
[----:B------:R-:W-:Y:S01]  /*1b640*/  I2FP.F32.S32 R30, R30 ;  /* 0x0000001e001e7245 */ /* 0x000fe20000201400 */
[----:B------:R-:W-:Y:S01]  /*1b650*/  FFMA.FTZ R114, R32, -UR6, R114 ;  /* 0x8000000620727c23 */ /* 0x000fe20008010072 */
[----:B------:R-:W-:Y:S01]  /*1b660*/  IABS R23, R23 ;  /* 0x0000001700177213 */ /* 0x000fe20000000000 */
[--C-:B------:R-:W-:Y:S01]  /*1b670*/  IMAD.IADD R32, R78, 0x1, -R3.reuse ;  /* 0x000000014e207824 */ /* 0x100fe200078e0a03 */
[----:B------:R-:W-:Y:S01]  /*1b680*/  I2FP.F32.S32 R22, R22 ;  /* 0x0000001600167245 */ /* 0x000fe20000201400 */
[----:B------:R-:W-:Y:S01]  /*1b690*/  FFMA.FTZ R116, R30, -UR6, R116 ;  /* 0x800000061e747c23 */ /* 0x000fe20008010074 */
[----:B------:R-:W-:Y:S01]  /*1b6a0*/  IABS R31, R31 ;  /* 0x0000001f001f7213 */ /* 0x000fe20000000000 */
[----:B------:R-:W-:Y:S01]  /*1b6b0*/  VIADD R30, R206, 0x58 ;  /* 0x00000058ce1e7836 */ /* 0x000fe20000000000 */
[----:B------:R-:W-:Y:S01]  /*1b6c0*/  I2FP.F32.S32 R23, R23 ;  /* 0x0000001700177245 */ /* 0x000fe20000201400 */
[----:B------:R-:W-:Y:S01]  /*1b6d0*/  FFMA.FTZ R118, R22, -UR6, R118 ;  /* 0x8000000616767c23 */ /* 0x000fe20008010076 */
[----:B------:R-:W-:Y:S01]  /*1b6e0*/  I2FP.F32.S32 R31, R31 ;  /* 0x0000001f001f7245 */ /* 0x000fe20000201400 */
[----:B------:R-:W-:Y:S01]  /*1b6f0*/  IMAD.IADD R22, R232, 0x1, -R3 ;  /* 0x00000001e8167824 */ /* 0x000fe200078e0a03 */
[----:B------:R-:W-:Y:S01]  /*1b700*/  IABS R32, R32 ;  /* 0x0000002000207213 */ /* 0x000fe20000000000 */
[----:B------:R-:W-:Y:S01]  /*1b710*/  FFMA.FTZ R117, R23, -UR6, R117 ;  /* 0x8000000617757c23 */ /* 0x000fe20008010075 */
[----:B------:R-:W-:Y:S01]  /*1b720*/  FSEL R234, R87, -INF , !P1 ;  /* 0xff80000057ea7808 */ /* 0x000fe20004800000 */
[----:B------:R-:W-:Y:S01]  /*1b730*/  VIADD R23, R206, 0x59 ;  /* 0x00000059ce177836 */ /* 0x000fe20000000000 */
[----:B------:R-:W-:Y:S01]  /*1b740*/  FSEL R242, R89, -INF , !P2 ;  /* 0xff80000059f27808 */ /* 0x000fe20005000000 */
[----:B------:R-:W-:Y:S01]  /*1b750*/  FFMA.FTZ R115, R31, -UR6, R115 ;  /* 0x800000061f737c23 */ /* 0x000fe20008010073 */
[-C--:B------:R-:W-:Y:S01]  /*1b760*/  ISETP.GT.AND P1, PT, R210, R30.reuse, PT ;  /* 0x0000001ed200720c */ /* 0x080fe20003f24270 */
[----:B------:R-:W-:Y:S01]  /*1b770*/  IMAD.IADD R31, R232, 0x1, -R21 ;  /* 0x00000001e81f7824 */ /* 0x000fe200078e0a15 */
[----:B------:R-:W-:Y:S01]  /*1b780*/  ISETP.GT.AND P2, PT, R208, R30, PT ;  /* 0x0000001ed000720c */ /* 0x000fe20003f44270 */
[C---:B------:R-:W-:Y:S01]  /*1b790*/  IMAD.IADD R3, R76.reuse, 0x1, -R3 ;  /* 0x000000014c037824 */ /* 0x040fe200078e0a03 */
[----:B------:R-:W-:Y:S01]  /*1b7a0*/  I2FP.F32.S32 R32, R32 ;  /* 0x0000002000207245 */ /* 0x000fe20000201400 */
[----:B------:R-:W-:Y:S01]  /*1b7b0*/  IMAD.IADD R21, R76, 0x1, -R21 ;  /* 0x000000014c157824 */ /* 0x000fe200078e0a15 */
[----:B------:R-:W-:Y:S01]  /*1b7c0*/  IABS R22, R22 ;  /* 0x0000001600167213 */ /* 0x000fe20000000000 */
[----:B------:R-:W-:Y:S01]  /*1b7d0*/  IMAD.MOV.U32 R87, RZ, RZ, R73 ;  /* 0x000000ffff577224 */ /* 0x000fe200078e0049 */
[----:B------:R-:W-:Y:S01]  /*1b7e0*/  FSEL R92, R92, -INF , !P1 ;  /* 0xff8000005c5c7808 */ /* 0x000fe20004800000 */
[----:B------:R-:W-:Y:S01]  /*1b7f0*/  FFMA.FTZ R119, R32, -UR6, R119 ;  /* 0x8000000620777c23 */ /* 0x000fe20008010077 */
[-C--:B------:R-:W-:Y:S01]  /*1b800*/  ISETP.GT.AND P1, PT, R210, R23.reuse, PT ;  /* 0x00000017d200720c */ /* 0x080fe20003f24270 */
[----:B------:R-:W-:Y:S01]  /*1b810*/  IMAD.IADD R32, R232, 0x1, -R0 ;  /* 0x00000001e8207824 */ /* 0x000fe200078e0a00 */
[----:B------:R-:W-:Y:S01]  /*1b820*/  FSEL R98, R98, -INF , !P2 ;  /* 0xff80000062627808 */ /* 0x000fe20005000000 */
[----:B------:R-:W-:Y:S01]  /*1b830*/  IMAD.MOV.U32 R89, RZ, RZ, R74 ;  /* 0x000000ffff597224 */ /* 0x000fe200078e004a */
[----:B------:R-:W-:Y:S01]  /*1b840*/  ISETP.GT.AND P2, PT, R208, R23, PT ;  /* 0x00000017d000720c */ /* 0x000fe20003f44270 */
[----:B------:R-:W-:Y:S01]  /*1b850*/  IMAD.MOV.U32 R73, RZ, RZ, R72 ;  /* 0x000000ffff497224 */ /* 0x000fe200078e0048 */
[----:B------:R-:W-:Y:S01]  /*1b860*/  I2FP.F32.S32 R22, R22 ;  /* 0x0000001600167245 */ /* 0x000fe20000201400 */
[----:B------:R-:W-:Y:S01]  /*1b870*/  IMAD.MOV.U32 R74, RZ, RZ, R229 ;  /* 0x000000ffff4a7224 */ /* 0x000fe200078e00e5 */
[----:B------:R-:W-:Y:S01]  /*1b880*/  IABS R31, R31 ;  /* 0x0000001f001f7213 */ /* 0x000fe20000000000 */
[----:B------:R-:W-:Y:S01]  /*1b890*/  IMAD.MOV.U32 R72, RZ, RZ, R71 ;  /* 0x000000ffff487224 */ /* 0x000fe200078e0047 */
[----:B------:R-:W-:Y:S01]  /*1b8a0*/  FSEL R93, R93, -INF , !P1 ;  /* 0xff8000005d5d7808 */ /* 0x000fe20004800000 */
[----:B------:R-:W-:Y:S01]  /*1b8b0*/  FFMA.FTZ R121, R22, -UR6, R121 ;  /* 0x8000000616797c23 */ /* 0x000fe20008010079 */
[----:B------:R-:W-:Y:S01]  /*1b8c0*/  ISETP.GT.AND P1, PT, R207, R30, PT ;  /* 0x0000001ecf00720c */ /* 0x000fe20003f24270 */
[----:B------:R-:W-:Y:S01]  /*1b8d0*/  VIADD R22, R0, 0x1 ;  /* 0x0000000100167836 */ /* 0x000fe20000000000 */
[----:B------:R-:W-:Y:S01]  /*1b8e0*/  FSEL R99, R99, -INF , !P2 ;  /* 0xff80000063637808 */ /* 0x000fe20005000000 */
[----:B------:R-:W-:Y:S01]  /*1b8f0*/  IMAD.MOV.U32 R71, RZ, RZ, R70 ;  /* 0x000000ffff477224 */ /* 0x000fe200078e0046 */
[----:B------:R-:W-:Y:S01]  /*1b900*/  I2FP.F32.S32 R31, R31 ;  /* 0x0000001f001f7245 */ /* 0x000fe20000201400 */
[----:B------:R-:W-:Y:S01]  /*1b910*/  IMAD.MOV.U32 R70, RZ, RZ, R69 ;  /* 0x000000ffff467224 */ /* 0x000fe200078e0045 */
[----:B------:R-:W-:Y:S01]  /*1b920*/  ISETP.GE.AND P2, PT, R23, R75, PT ;  /* 0x0000004b1700720c */ /* 0x000fe20003f46270 */
[----:B------:R-:W-:Y:S01]  /*1b930*/  IMAD.MOV.U32 R69, RZ, RZ, R68 ;  /* 0x000000ffff457224 */ /* 0x000fe200078e0044 */
[----:B------:R-:W-:Y:S01]  /*1b940*/  IABS R32, R32 ;  /* 0x0000002000207213 */ /* 0x000fe20000000000 */
[----:B------:R-:W-:Y:S01]  /*1b950*/  FFMA.FTZ R120, R31, -UR6, R120 ;  /* 0x800000061f787c23 */ /* 0x000fe20008010078 */
[----:B------:R-:W-:Y:S01]  /*1b960*/  FSEL R94, R94, -INF , !P1 ;  /* 0xff8000005e5e7808 */ /* 0x000fe20004800000 */
[----:B------:R-:W-:Y:S01]  /*1b970*/  IMAD.IADD R31, R232, 0x1, -R22 ;  /* 0x00000001e81f7824 */ /* 0x000fe200078e0a16 */
[----:B------:R-:W-:Y:S01]  /*1b980*/  FSEL R239, R93, -INF , !P2 ;  /* 0xff8000005def7808 */ /* 0x000fe20005000000 */
[----:B------:R-:W-:Y:S01]  /*1b990*/  IMAD.MOV.U32 R68, RZ, RZ, R40 ;  /* 0x000000ffff447224 */ /* 0x000fe200078e0028 */
[----:B------:R-:W-:Y:S01]  /*1b9a0*/  ISETP.GT.AND P1, PT, R207, R23, PT ;  /* 0x00000017cf00720c */ /* 0x000fe20003f24270 */
[----:B------:R-:W-:Y:S01]  /*1b9b0*/  IMAD.MOV.U32 R40, RZ, RZ, R228 ;  /* 0x000000ffff287224 */ /* 0x000fe200078e00e4 */
[----:B------:R-:W-:Y:S01]  /*1b9c0*/  I2FP.F32.S32 R32, R32 ;  /* 0x0000002000207245 */ /* 0x000fe20000201400 */
[----:B------:R-:W-:Y:S01]  /*1b9d0*/  IMAD.MOV.U32 R85, RZ, RZ, R74 ;  /* 0x000000ffff557224 */ /* 0x000fe200078e004a */
[----:B------:R-:W-:Y:S01]  /*1b9e0*/  ISETP.GT.AND P2, PT, R223, R33, PT ;  /* 0x00000021df00720c */ /* 0x000fe20003f44270 */
[----:B------:R-:W-:Y:S01]  /*1b9f0*/  IMAD.MOV.U32 R84, RZ, RZ, R69 ;  /* 0x000000ffff547224 */ /* 0x000fe200078e0045 */
[----:B------:R-:W-:Y:S01]  /*1ba00*/  FSEL R95, R95, -INF , !P1 ;  /* 0xff8000005f5f7808 */ /* 0x000fe20004800000 */
[----:B------:R-:W-:Y:S01]  /*1ba10*/  FFMA.FTZ R124, R32, -UR6, R124 ;  /* 0x80000006207c7c23 */ /* 0x000fe2000801007c */
[----:B------:R-:W-:Y:S01]  /*1ba20*/  FSEL R243, R88, -INF , !P0 ;  /* 0xff80000058f37808 */ /* 0x000fe20004000000 */
[----:B------:R-:W-:Y:S01]  /*1ba30*/  VIADD R32, R206, 0x61 ;  /* 0x00000061ce207836 */ /* 0x000fe20000000000 */
[C---:B------:R-:W-:Y:S01]  /*1ba40*/  ISETP.GT.AND P1, PT, R223.reuse, R30, PT ;  /* 0x0000001edf00720c */ /* 0x040fe20003f24270 */
[----:B------:R-:W-:Y:S01]  /*1ba50*/  IMAD.MOV.U32 R81, RZ, RZ, R68 ;  /* 0x000000ffff517224 */ /* 0x000fe200078e0044 */
[----:B------:R-:W-:Y:S01]  /*1ba60*/  ISETP.GT.AND P0, PT, R223, R23, PT ;  /* 0x00000017df00720c */ /* 0x000fe20003f04270 */
[----:B------:R-:W-:Y:S01]  /*1ba70*/  IMAD.MOV.U32 R93, RZ, RZ, R64 ;  /* 0x000000ffff5d7224 */ /* 0x000fe200078e0040 */
[----:B------:R-:W-:Y:S01]  /*1ba80*/  FSEL R100, R100, -INF , !P2 ;  /* 0xff80000064647808 */ /* 0x000fe20005000000 */
[----:B------:R-:W-:Y:S01]  /*1ba90*/  IMAD.MOV.U32 R88, RZ, RZ, R71 ;  /* 0x000000ffff587224 */ /* 0x000fe200078e0047 */
[----:B------:R-:W-:Y:S01]  /*1baa0*/  FSEL R237, R91, -INF , !P6 ;  /* 0xff8000005bed7808 */ /* 0x000fe20007000000 */
[----:B------:R-:W-:Y:S01]  /*1bab0*/  IMAD.MOV.U32 R91, RZ, RZ, R66 ;  /* 0x000000ffff5b7224 */ /* 0x000fe200078e0042 */
[----:B------:R-:W-:Y:S02]  /*1bac0*/  ISETP.GE.AND P2, PT, R23, R227, PT ;  /* 0x000000e31700720c */ /* 0x000fe40003f46270 */
[----:B------:R-:W-:Y:S02]  /*1bad0*/  IABS R31, R31 ;  /* 0x0000001f001f7213 */ /* 0x000fe40000000000 */
[----:B------:R-:W-:Y:S02]  /*1bae0*/  ISETP.GE.AND P6, PT, R30, R136, PT ;  /* 0x000000881e00720c */ /* 0x000fe40003fc6270 */
[----:B------:R-:W-:Y:S01]  /*1baf0*/  FSEL R238, R90, -INF , !P3 ;  /* 0xff8000005aee7808 */ /* 0x000fe20005800000 */
[----:B------:R-:W-:Y:S01]  /*1bb00*/  IMAD.MOV.U32 R90, RZ, RZ, R70 ;  /* 0x000000ffff5a7224 */ /* 0x000fe200078e0046 */
[----:B------:R-:W-:Y:S02]  /*1bb10*/  FSEL R96, R96, -INF , !P1 ;  /* 0xff80000060607808 */ /* 0x000fe40004800000 */
[----:B------:R-:W-:Y:S02]  /*1bb20*/  FSEL R97, R97, -INF , !P0 ;  /* 0xff80000061617808 */ /* 0x000fe40004000000 */
[C---:B------:R-:W-:Y:S02]  /*1bb30*/  ISETP.GE.AND P1, PT, R30.reuse, R137, PT ;  /* 0x000000891e00720c */ /* 0x040fe40003f26270 */
[C---:B------:R-:W-:Y:S02]  /*1bb40*/  ISETP.GE.AND P3, PT, R30.reuse, R75, PT ;  /* 0x0000004b1e00720c */ /* 0x040fe40003f66270 */
[----:B------:R-:W-:Y:S02]  /*1bb50*/  FSEL R231, R99, -INF , !P2 ;  /* 0xff80000063e77808 */ /* 0x000fe40005000000 */
[----:B------:R-:W-:Y:S02]  /*1bb60*/  I2FP.F32.S32 R31, R31 ;  /* 0x0000001f001f7245 */ /* 0x000fe40000201400 */
[----:B------:R-:W-:Y:S01]  /*1bb70*/  ISETP.GE.AND P0, PT, R30, R227, PT ;  /* 0x000000e31e00720c */ /* 0x000fe20003f06270 */
[----:B------:R-:W-:Y:S01]  /*1bb80*/  VIADD R30, R206, 0x69 ;  /* 0x00000069ce1e7836 */ /* 0x000fe20000000000 */
[----:B------:R-:W-:Y:S01]  /*1bb90*/  ISETP.GE.AND P2, PT, R33, R137, PT ;  /* 0x000000892100720c */ /* 0x000fe20003f46270 */
[----:B------:R-:W-:Y:S01]  /*1bba0*/  FFMA.FTZ R125, R31, -UR6, R125 ;  /* 0x800000061f7d7c23 */ /* 0x000fe2000801007d */
[----:B------:R-:W-:Y:S01]  /*1bbb0*/  FSEL R236, R94, -INF , !P6 ;  /* 0xff8000005eec7808 */ /* 0x000fe20007000000 */
[----:B------:R-:W-:Y:S01]  /*1bbc0*/  VIADD R31, R206, 0x68 ;  /* 0x00000068ce1f7836 */ /* 0x000fe20000000000 */
[----:B------:R-:W-:Y:S01]  /*1bbd0*/  IABS R27, R27 ;  /* 0x0000001b001b7213 */ /* 0x000fe20000000000 */
[----:B------:R-:W-:Y:S01]  /*1bbe0*/  IMAD.MOV.U32 R94, RZ, RZ, R72 ;  /* 0x000000ffff5e7224 */ /* 0x000fe200078e0048 */
[----:B------:R-:W-:Y:S02]  /*1bbf0*/  ISETP.GT.AND P6, PT, R223, R32, PT ;  /* 0x00000020df00720c */ /* 0x000fe40003fc4270 */
[----:B------:R-:W-:Y:S02]  /*1bc00*/  FSEL R214, R100, -INF , !P2 ;  /* 0xff80000064d67808 */ /* 0x000fe40005000000 */
[----:B------:R-:W-:Y:S02]  /*1bc10*/  I2FP.F32.S32 R27, R27 ;  /* 0x0000001b001b7245 */ /* 0x000fe40000201400 */
[----:B------:R-:W-:Y:S02]  /*1bc20*/  ISETP.GT.AND P2, PT, R210, R30, PT ;  /* 0x0000001ed200720c */ /* 0x000fe40003f44270 */
[----:B------:R-:W-:Y:S01]  /*1bc30*/  FSEL R101, R101, -INF , !P6 ;  /* 0xff80000065657808 */ /* 0x000fe20007000000 */
[----:B------:R-:W-:Y:S01]  /*1bc40*/  FFMA.FTZ R110, R27, -UR6, R110 ;  /* 0x800000061b6e7c23 */ /* 0x000fe2000801006e */
[----:B------:R-:W-:Y:S02]  /*1bc50*/  IABS R26, R26 ;  /* 0x0000001a001a7213 */ /* 0x000fe40000000000 */
[----:B------:R-:W-:Y:S02]  /*1bc60*/  ISETP.GT.AND P6, PT, R208, R33, PT ;  /* 0x00000021d000720c */ /* 0x000fe40003fc4270 */
[----:B------:R-:W-:Y:S02]  /*1bc70*/  FSEL R109, R109, -INF , !P2 ;  /* 0xff8000006d6d7808 */ /* 0x000fe40005000000 */
[----:B------:R-:W-:Y:S02]  /*1bc80*/  I2FP.F32.S32 R26, R26 ;  /* 0x0000001a001a7245 */ /* 0x000fe40000201400 */
[----:B------:R-:W-:Y:S02]  /*1bc90*/  ISETP.GT.AND P2, PT, R207, R31, PT ;  /* 0x0000001fcf00720c */ /* 0x000fe40003f44270 */
[----:B------:R-:W-:Y:S01]  /*1bca0*/  FSEL R102, R102, -INF , !P6 ;  /* 0xff80000066667808 */ /* 0x000fe20007000000 */
[----:B------:R-:W-:Y:S01]  /*1bcb0*/  FFMA.FTZ R111, R26, -UR6, R111 ;  /* 0x800000061a6f7c23 */ /* 0x000fe2000801006f */
[----:B------:R-:W-:Y:S01]  /*1bcc0*/  ISETP.GT.AND P6, PT, R208, R32, PT ;  /* 0x00000020d000720c */ /* 0x000fe20003fc4270 */
[----:B------:R-:W-:Y:S01]  /*1bcd0*/  IMAD.IADD R26, R78, 0x1, -R0 ;  /* 0x000000014e1a7824 */ /* 0x000fe200078e0a00 */
[----:B------:R-:W-:Y:S02]  /*1bce0*/  FSEL R110, R110, -INF , !P2 ;  /* 0xff8000006e6e7808 */ /* 0x000fe40005000000 */
[----:B------:R-:W-:Y:S01]  /*1bcf0*/  FSEL R240, R92, -INF , !P3 ;  /* 0xff8000005cf07808 */ /* 0x000fe20005800000 */
[----:B------:R-:W-:Y:S01]  /*1bd00*/  IMAD.MOV.U32 R92, RZ, RZ, R73 ;  /* 0x000000ffff5c7224 */ /* 0x000fe200078e0049 */
[----:B------:R-:W-:Y:S02]  /*1bd10*/  FSEL R103, R103, -INF , !P6 ;  /* 0xff80000067677808 */ /* 0x000fe40007000000 */
[----:B------:R-:W-:Y:S02]  /*1bd20*/  ISETP.GT.AND P2, PT, R207, R30, PT ;  /* 0x0000001ecf00720c */ /* 0x000fe40003f44270 */
[----:B------:R-:W-:Y:S02]  /*1bd30*/  ISETP.GE.AND P3, PT, R23, R136, PT ;  /* 0x000000881700720c */ /* 0x000fe40003f66270 */
[----:B------:R-:W-:Y:S02]  /*1bd40*/  ISETP.GT.AND P6, PT, R210, R33, PT ;  /* 0x00000021d200720c */ /* 0x000fe40003fc4270 */
[----:B------:R-:W-:Y:S02]  /*1bd50*/  IABS R20, R20 ;  /* 0x0000001400147213 */ /* 0x000fe40000000000 */
[----:B------:R-:W-:Y:S02]  /*1bd60*/  FSEL R111, R111, -INF , !P2 ;  /* 0xff8000006f6f7808 */ /* 0x000fe40005000000 */
[----:B------:R-:W-:Y:S01]  /*1bd70*/  FSEL R225, R95, -INF , !P3 ;  /* 0xff8000005fe17808 */ /* 0x000fe20005800000 */
[----:B------:R-:W-:Y:S01]  /*1bd80*/  IMAD.MOV.U32 R95, RZ, RZ, R77 ;  /* 0x000000ffff5f7224 */ /* 0x000fe200078e004d */
[----:B------:R-:W-:Y:S02]  /*1bd90*/  FSEL R104, R104, -INF , !P6 ;  /* 0xff80000068687808 */ /* 0x000fe40007000000 */
[----:B------:R-:W-:Y:S02]  /*1bda0*/  I2FP.F32.S32 R20, R20 ;  /* 0x0000001400147245 */ /* 0x000fe40000201400 */
[----:B------:R-:W-:Y:S02]  /*1bdb0*/  FSEL R235, R96, -INF , !P1 ;  /* 0xff80000060eb7808 */ /* 0x000fe40004800000 */
[----:B------:R-:W-:Y:S01]  /*1bdc0*/  ISETP.GE.AND P2, PT, R33, R75, PT ;  /* 0x0000004b2100720c */ /* 0x000fe20003f46270 */
[----:B------:R-:W-:Y:S01]  /*1bdd0*/  FFMA.FTZ R106, R20, -UR6, R106 ;  /* 0x80000006146a7c23 */ /* 0x000fe2000801006a */
[----:B------:R-:W-:Y:S01]  /*1bde0*/  ISETP.GE.AND P3, PT, R23, R137, PT ;  /* 0x000000891700720c */ /* 0x000fe20003f66270 */
[----:B------:R-:W-:Y:S01]  /*1bdf0*/  VIADD R23, R206, 0x70 ;  /* 0x00000070ce177836 */ /* 0x000fe20000000000 */
[----:B------:R-:W-:Y:S01]  /*1be00*/  ISETP.GT.AND P1, PT, R210, R32, PT ;  /* 0x00000020d200720c */ /* 0x000fe20003f24270 */
[----:B------:R-:W-:Y:S01]  /*1be10*/  VIADD R20, R206, 0x71 ;  /* 0x00000071ce147836 */ /* 0x000fe20000000000 */
[----:B------:R-:W-:Y:S02]  /*1be20*/  IABS R2, R2 ;  /* 0x0000000200027213 */ /* 0x000fe40000000000 */
[----:B------:R-:W-:Y:S02]  /*1be30*/  FSEL R222, R104, -INF , !P2 ;  /* 0xff80000068de7808 */ /* 0x000fe40005000000 */
[----:B------:R-:W-:Y:S02]  /*1be40*/  FSEL R233, R97, -INF , !P3 ;  /* 0xff80000061e97808 */ /* 0x000fe40005800000 */
[----:B------:R-:W-:Y:S02]  /*1be50*/  ISETP.GE.AND P2, PT, R32, R75, PT ;  /* 0x0000004b2000720c */ /* 0x000fe40003f46270 */
[----:B------:R-:W-:Y:S02]  /*1be60*/  I2FP.F32.S32 R2, R2 ;  /* 0x0000000200027245 */ /* 0x000fe40000201400 */
[----:B------:R-:W-:Y:S02]  /*1be70*/  FSEL R105, R105, -INF , !P1 ;  /* 0xff80000069697808 */ /* 0x000fe40004800000 */
[----:B------:R-:W-:Y:S01]  /*1be80*/  ISETP.GT.AND P3, PT, R207, R33, PT ;  /* 0x00000021cf00720c */ /* 0x000fe20003f64270 */
[----:B------:R-:W-:Y:S01]  /*1be90*/  FFMA.FTZ R107, R2, -UR6, R107 ;  /* 0x80000006026b7c23 */ /* 0x000fe2000801006b */
[----:B------:R-:W-:Y:S01]  /*1bea0*/  FSEL R221, R105, -INF , !P2 ;  /* 0xff80000069dd7808 */ /* 0x000fe20005000000 */
[----:B------:R-:W-:Y:S01]  /*1beb0*/  VIADD R2, R206, 0x79 ;  /* 0x00000079ce027836 */ /* 0x000fe20000000000 */
[----:B------:R-:W-:Y:S02]  /*1bec0*/  ISETP.GE.AND P2, PT, R33, R136, PT ;  /* 0x000000882100720c */ /* 0x000fe40003f46270 */
[----:B------:R-:W-:Y:S02]  /*1bed0*/  FSEL R106, R106, -INF , !P3 ;  /* 0xff8000006a6a7808 */ /* 0x000fe40005800000 */
[----:B------:R-:W-:Y:S02]  /*1bee0*/  FSEL R232, R98, -INF , !P0 ;  /* 0xff80000062e87808 */ /* 0x000fe40004000000 */
[----:B------:R-:W-:Y:S02]  /*1bef0*/  ISETP.GT.AND P0, PT, R207, R32, PT ;  /* 0x00000020cf00720c */ /* 0x000fe40003f04270 */
[----:B------:R-:W-:Y:S02]  /*1bf00*/  FSEL R217, R106, -INF , !P2 ;  /* 0xff8000006ad97808 */ /* 0x000fe40005000000 */
[----:B------:R-:W-:Y:S02]  /*1bf10*/  ISETP.GE.AND P2, PT, R32, R136, PT ;  /* 0x000000882000720c */ /* 0x000fe40003f46270 */
[----:B------:R-:W-:Y:S02]  /*1bf20*/  FSEL R107, R107, -INF , !P0 ;  /* 0xff8000006b6b7808 */ /* 0x000fe40004000000 */
[----:B------:R-:W-:Y:S02]  /*1bf30*/  IABS R34, R34 ;  /* 0x0000002200227213 */ /* 0x000fe40000000000 */
[----:B------:R-:W-:Y:S02]  /*1bf40*/  FSEL R216, R107, -INF , !P2 ;  /* 0xff8000006bd87808 */ /* 0x000fe40005000000 */
[C---:B------:R-:W-:Y:S02]  /*1bf50*/  ISETP.GT.AND P2, PT, R223.reuse, R31, PT ;  /* 0x0000001fdf00720c */ /* 0x040fe40003f44270 */
[----:B------:R-:W-:Y:S02]  /*1bf60*/  IABS R3, R3 ;  /* 0x0000000300037213 */ /* 0x000fe40000000000 */
[----:B------:R-:W-:Y:S02]  /*1bf70*/  FSEL R112, R112, -INF , !P2 ;  /* 0xff80000070707808 */ /* 0x000fe40005000000 */
[----:B------:R-:W-:Y:S02]  /*1bf80*/  ISETP.GT.AND P2, PT, R223, R30, PT ;  /* 0x0000001edf00720c */ /* 0x000fe40003f44270 */
[----:B------:R-:W-:Y:S02]  /*1bf90*/  I2FP.F32.S32 R34, R34 ;  /* 0x0000002200227245 */ /* 0x000fe40000201400 */
[----:B------:R-:W-:Y:S02]  /*1bfa0*/  FSEL R113, R113, -INF , !P2 ;  /* 0xff80000071717808 */ /* 0x000fe40005000000 */
[-C--:B------:R-:W-:Y:S01]  /*1bfb0*/  ISETP.GT.AND P2, PT, R208, R31.reuse, PT ;  /* 0x0000001fd000720c */ /* 0x080fe20003f44270 */
[----:B------:R-:W-:Y:S01]  /*1bfc0*/  FFMA.FTZ R128, R34, -UR6, R128 ;  /* 0x8000000622807c23 */ /* 0x000fe20008010080 */
[----:B------:R-:W-:Y:S01]  /*1bfd0*/  ISETP.GT.AND P0, PT, R210, R31, PT ;  /* 0x0000001fd200720c */ /* 0x000fe20003f04270 */
[----:B------:R-:W-:Y:S01]  /*1bfe0*/  IMAD.IADD R34, R60, 0x1, -R22 ;  /* 0x000000013c227824 */ /* 0x000fe200078e0a16 */
[----:B------:R-:W-:Y:S01]  /*1bff0*/  FSEL R114, R114, -INF , !P2 ;  /* 0xff80000072727808 */ /* 0x000fe20005000000 */
[----:B------:R-:W-:Y:S01]  /*1c000*/  IMAD.MOV.U32 R60, RZ, RZ, R48 ;  /* 0x000000ffff3c7224 */ /* 0x000fe200078e0030 */
[----:B------:R-:W-:Y:S01]  /*1c010*/  ISETP.GT.AND P2, PT, R208, R30, PT ;  /* 0x0000001ed000720c */ /* 0x000fe20003f44270 */
[----:B------:R-:W-:Y:S01]  /*1c020*/  IMAD.MOV.U32 R48, RZ, RZ, R220 ;  /* 0x000000ffff307224 */ /* 0x000fe200078e00dc */
[----:B------:R-:W-:Y:S02]  /*1c030*/  IABS R21, R21 ;  /* 0x0000001500157213 */ /* 0x000fe40000000000 */
[----:B------:R-:W-:Y:S02]  /*1c040*/  I2FP.F32.S32 R3, R3 ;  /* 0x0000000300037245 */ /* 0x000fe40000201400 */
[----:B------:R-:W-:Y:S02]  /*1c050*/  FSEL R115, R115, -INF , !P2 ;  /* 0xff80000073737808 */ /* 0x000fe40005000000 */
[----:B------:R-:W-:Y:S01]  /*1c060*/  FSEL R108, R108, -INF , !P0 ;  /* 0xff8000006c6c7808 */ /* 0x000fe20004000000 */
[----:B------:R-:W-:Y:S01]  /*1c070*/  FFMA.FTZ R123, R3, -UR6, R123 ;  /* 0x80000006037b7c23 */ /* 0x000fe2000801007b */
[----:B------:R-:W-:Y:S02]  /*1c080*/  ISETP.GE.AND P2, PT, R31, R75, PT ;  /* 0x0000004b1f00720c */ /* 0x000fe40003f46270 */
[----:B------:R-:W-:Y:S02]  /*1c090*/  I2FP.F32.S32 R21, R21 ;  /* 0x0000001500157245 */ /* 0x000fe40000201400 */
[----:B------:R-:W-:Y:S02]  /*1c0a0*/  FSEL R220, R108, -INF , !P2 ;  /* 0xff8000006cdc7808 */ /* 0x000fe40005000000 */
[----:B------:R-:W-:Y:S01]  /*1c0b0*/  FMNMX3.FTZ R3, R199, R138, R139, !PT ;  /* 0x0000008ac7037276 */ /* 0x000fe2000781008b */
[----:B------:R-:W-:Y:S01]  /*1c0c0*/  FFMA.FTZ R122, R21, -UR6, R122 ;  /* 0x80000006157a7c23 */ /* 0x000fe2000801007a */
[----:B------:R-:W-:Y:S01]  /*1c0d0*/  ISETP.GE.AND P2, PT, R30, R75, PT ;  /* 0x0000004b1e00720c */ /* 0x000fe20003f46270 */
[----:B------:R-:W-:Y:S01]  /*1c0e0*/  IMAD.IADD R21, R76, 0x1, -R0 ;  /* 0x000000014c157824 */ /* 0x000fe200078e0a00 */
[----:B------:R-:W-:Y:S02]  /*1c0f0*/  FMNMX3.FTZ R0, R3, R19, R18, !PT ;  /* 0x0000001303007276 */ /* 0x000fe40007810012 */
[----:B------:R-:W-:Y:S02]  /*1c100*/  FSEL R219, R109, -INF , !P2 ;  /* 0xff8000006ddb7808 */ /* 0x000fe40005000000 */
[-C--:B------:R-:W-:Y:S02]  /*1c110*/  ISETP.GE.AND P2, PT, R31, R136.reuse, PT ;  /* 0x000000881f00720c */ /* 0x080fe40003f46270 */
[----:B------:R-:W-:Y:S02]  /*1c120*/  FMNMX3.FTZ R0, R0, R13, R12, !PT ;  /* 0x0000000d00007276 */ /* 0x000fe4000781000c */
[----:B------:R-:W-:Y:S02]  /*1c130*/  FSEL R215, R110, -INF , !P2 ;  /* 0xff8000006ed77808 */ /* 0x000fe40005000000 */
[----:B------:R-:W-:Y:S02]  /*1c140*/  ISETP.GE.AND P2, PT, R30, R136, PT ;  /* 0x000000881e00720c */ /* 0x000fe40003f46270 */
[----:B------:R-:W-:Y:S02]  /*1c150*/  FMNMX3.FTZ R0, R0, R16, R25, !PT ;  /* 0x0000001000007276 */ /* 0x000fe40007810019 */
[----:B------:R-:W-:Y:S02]  /*1c160*/  FSEL R201, R111, -INF , !P2 ;  /* 0xff8000006fc97808 */ /* 0x000fe40005000000 */
[C---:B------:R-:W-:Y:S02]  /*1c170*/  ISETP.GT.AND P2, PT, R223.reuse, R23, PT ;  /* 0x00000017df00720c */ /* 0x040fe40003f44270 */
[----:B------:R-:W-:Y:S02]  /*1c180*/  FMNMX3.FTZ R0, R0, R86, R43, !PT ;  /* 0x0000005600007276 */ /* 0x000fe4000781002b */
[----:B------:R-:W-:Y:S02]  /*1c190*/  IABS R3, R21 ;  /* 0x0000001500037213 */ /* 0x000fe40000000000 */
[----:B------:R-:W-:Y:S02]  /*1c1a0*/  IABS R26, R26 ;  /* 0x0000001a001a7213 */ /* 0x000fe40000000000 */
[----:B------:R-:W-:Y:S02]  /*1c1b0*/  FSEL R116, R116, -INF , !P2 ;  /* 0xff80000074747808 */ /* 0x000fe40005000000 */
[----:B------:R-:W-:Y:S02]  /*1c1c0*/  I2FP.F32.S32 R3, R3 ;  /* 0x0000000300037245 */ /* 0x000fe40000201400 */
[----:B------:R-:W-:Y:S02]  /*1c1d0*/  ISETP.GT.AND P2, PT, R223, R20, PT ;  /* 0x00000014df00720c */ /* 0x000fe40003f44270 */
[----:B------:R-:W-:Y:S01]  /*1c1e0*/  FMNMX3.FTZ R0, R0, R62, R50, !PT ;  /* 0x0000003e00007276 */ /* 0x000fe20007810032 */
[----:B------:R-:W-:Y:S01]  /*1c1f0*/  FFMA.FTZ R126, R3, -UR6, R126 ;  /* 0x80000006037e7c23 */ /* 0x000fe2000801007e */
[----:B------:R-:W-:Y:S02]  /*1c200*/  I2FP.F32.S32 R26, R26 ;  /* 0x0000001a001a7245 */ /* 0x000fe40000201400 */
[----:B------:R-:W-:Y:S02]  /*1c210*/  ISETP.GE.AND P6, PT, R32, R137, PT ;  /* 0x000000892000720c */ /* 0x000fe40003fc6270 */
[----:B------:R-:W-:Y:S01]  /*1c220*/  FMNMX3.FTZ R0, R0, R45, R58, !PT ;  /* 0x0000002d00007276 */ /* 0x000fe2000781003a */
[----:B------:R-:W-:Y:S01]  /*1c230*/  FFMA.FTZ R130, R26, -UR6, R130 ;  /* 0x800000061a827c23 */ /* 0x000fe20008010082 */
[----:B------:R-:W-:Y:S01]  /*1c240*/  FSEL R117, R117, -INF , !P2 ;  /* 0xff80000075757808 */ /* 0x000fe20005000000 */
[--C-:B------:R-:W-:Y:S01]  /*1c250*/  IMAD.IADD R26, R78, 0x1, -R22.reuse ;  /* 0x000000014e1a7824 */ /* 0x100fe200078e0a16 */
[----:B------:R-:W-:Y:S01]  /*1c260*/  ISETP.GT.AND P2, PT, R208, R23, PT ;  /* 0x00000017d000720c */ /* 0x000fe20003f44270 */
[----:B------:R-:W-:Y:S01]  /*1c270*/  IMAD.IADD R22, R76, 0x1, -R22 ;  /* 0x000000014c167824 */ /* 0x000fe200078e0a16 */
[----:B------:R-:W-:Y:S02]  /*1c280*/  FMNMX3.FTZ R3, R196, R247, R15, !PT ;  /* 0x000000f7c4037276 */ /* 0x000fe4000781000f */
[----:B------:R-:W-:Y:S02]  /*1c290*/  FSEL R213, R101, -INF , !P6 ;  /* 0xff80000065d57808 */ /* 0x000fe40007000000 */
[----:B------:R-:W-:Y:S02]  /*1c2a0*/  ISETP.GT.AND P0, PT, R210, R2, PT ;  /* 0x00000002d200720c */ /* 0x000fe40003f04270 */
[----:B------:R-:W-:Y:S02]  /*1c2b0*/  FMNMX3.FTZ R0, R0, R205, R95, !PT ;  /* 0x000000cd00007276 */ /* 0x000fe4000781005f */
[----:B------:R-:W-:Y:S02]  /*1c2c0*/  ISETP.GT.AND P6, PT, R210, R23, PT ;  /* 0x00000017d200720c */ /* 0x000fe40003fc4270 */
[----:B------:R-:W-:Y:S02]  /*1c2d0*/  ISETP.GE.AND P1, PT, R33, R227, PT ;  /* 0x000000e32100720c */ /* 0x000fe40003f26270 */
[----:B------:R-:W-:Y:S02]  /*1c2e0*/  FSEL R118, R118, -INF , !P2 ;  /* 0xff80000076767808 */ /* 0x000fe40005000000 */
[----:B------:R-:W-:Y:S02]  /*1c2f0*/  ISETP.GT.AND P2, PT, R208, R20, PT ;  /* 0x00000014d000720c */ /* 0x000fe40003f44270 */
[----:B------:R-:W-:Y:S02]  /*1c300*/  FMNMX3.FTZ R3, R3, R14, R17, !PT ;  /* 0x0000000e03037276 */ /* 0x000fe40007810011 */
[----:B------:R-:W-:Y:S02]  /*1c310*/  FSEL R125, R125, -INF , !P0 ;  /* 0xff8000007d7d7808 */ /* 0x000fe40004000000 */
[----:B------:R-:W-:Y:S02]  /*1c320*/  ISETP.GE.AND P0, PT, R23, R75, PT ;  /* 0x0000004b1700720c */ /* 0x000fe40003f06270 */
[----:B------:R-:W-:Y:S02]  /*1c330*/  FMNMX3.FTZ R0, R0, R42, R56, !PT ;  /* 0x0000002a00007276 */ /* 0x000fe40007810038 */
[----:B------:R-:W-:Y:S02]  /*1c340*/  FSEL R120, R120, -INF , !P6 ;  /* 0xff80000078787808 */ /* 0x000fe40007000000 */
[----:B------:R-:W-:Y:S02]  /*1c350*/  IABS R26, R26 ;  /* 0x0000001a001a7213 */ /* 0x000fe40000000000 */
[----:B------:R-:W-:Y:S02]  /*1c360*/  FSEL R212, R102, -INF , !P1 ;  /* 0xff80000066d47808 */ /* 0x000fe40004800000 */
[----:B------:R-:W-:Y:S02]  /*1c370*/  ISETP.GT.AND P1, PT, R210, R20, PT ;  /* 0x00000014d200720c */ /* 0x000fe40003f24270 */
[----:B------:R-:W-:Y:S02]  /*1c380*/  FSEL R119, R119, -INF , !P2 ;  /* 0xff80000077777808 */ /* 0x000fe40005000000 */
[----:B------:R-:W-:Y:S02]  /*1c390*/  FMNMX3.FTZ R3, R3, R24, R29, !PT ;  /* 0x0000001803037276 */ /* 0x000fe4000781001d */
[----:B------:R-:W-:Y:S02]  /*1c3a0*/  ISETP.GE.AND P2, PT, R31, R137, PT ;  /* 0x000000891f00720c */ /* 0x000fe40003f46270 */
[----:B------:R-:W-:Y:S02]  /*1c3b0*/  I2FP.F32.S32 R26, R26 ;  /* 0x0000001a001a7245 */ /* 0x000fe40000201400 */
[----:B------:R-:W-:Y:S02]  /*1c3c0*/  FSEL R229, R120, -INF , !P0 ;  /* 0xff80000078e57808 */ /* 0x000fe40004000000 */
[----:B------:R-:W-:Y:S01]  /*1c3d0*/  FMNMX3.FTZ R0, R0, R250, R248, !PT ;  /* 0x000000fa00007276 */ /* 0x000fe200078100f8 */
[----:B------:R-:W-:Y:S01]  /*1c3e0*/  FFMA.FTZ R131, R26, -UR6, R131 ;  /* 0x800000061a837c23 */ /* 0x000fe20008010083 */
[----:B------:R-:W-:Y:S02]  /*1c3f0*/  ISETP.GE.AND P0, PT, R20, R75, PT ;  /* 0x0000004b1400720c */ /* 0x000fe40003f06270 */
[----:B------:R-:W-:Y:S02]  /*1c400*/  FSEL R121, R121, -INF , !P1 ;  /* 0xff80000079797808 */ /* 0x000fe40004800000 */
[----:B------:R-:W-:Y:S02]  /*1c410*/  ISETP.GE.AND P3, PT, R32, R227, PT ;  /* 0x000000e32000720c */ /* 0x000fe40003f66270 */
[----:B------:R-:W-:Y:S02]  /*1c420*/  FMNMX3.FTZ R3, R3, R28, R48, !PT ;  /* 0x0000001c03037276 */ /* 0x000fe40007810030 */
[----:B------:R-:W-:Y:S02]  /*1c430*/  FSEL R211, R112, -INF , !P2 ;  /* 0xff80000070d37808 */ /* 0x000fe40005000000 */
[----:B------:R-:W-:Y:S02]  /*1c440*/  ISETP.GE.AND P2, PT, R30, R137, PT ;  /* 0x000000891e00720c */ /* 0x000fe40003f46270 */
[----:B------:R-:W-:Y:S02]  /*1c450*/  FMNMX3.FTZ R0, R0, R243, R242, !PT ;  /* 0x000000f300007276 */ /* 0x000fe400078100f2 */
[----:B------:R-:W-:Y:S02]  /*1c460*/  ISETP.GT.AND P1, PT, R207, R23, PT ;  /* 0x00000017cf00720c */ /* 0x000fe40003f24270 */
[----:B------:R-:W-:Y:S02]  /*1c470*/  FSEL R228, R121, -INF , !P0 ;  /* 0xff80000079e47808 */ /* 0x000fe40004000000 */
[----:B--2---:R-:W-:Y:S02]  /*1c480*/  ISETP.GT.AND P0, PT, R207, R36, PT ;  /* 0x00000024cf00720c */ /* 0x004fe40003f04270 */
[----:B------:R-:W-:Y:S02]  /*1c490*/  FMNMX3.FTZ R26, R3, R80, R89, !PT ;  /* 0x00000050031a7276 */ /* 0x000fe40007810059 */
[----:B------:R-:W-:Y:S02]  /*1c4a0*/  FSEL R209, R103, -INF , !P3 ;  /* 0xff80000067d17808 */ /* 0x000fe40005800000 */
[----:B------:R-:W-:Y:S02]  /*1c4b0*/  ISETP.GT.AND P3, PT, R210, R36, PT ;  /* 0x00000024d200720c */ /* 0x000fe40003f64270 */
[----:B------:R-:W-:Y:S02]  /*1c4c0*/  FSEL R210, R113, -INF , !P2 ;  /* 0xff80000071d27808 */ /* 0x000fe40005000000 */
[----:B------:R-:W-:Y:S02]  /*1c4d0*/  FMNMX3.FTZ R3, R0, R240, R239, !PT ;  /* 0x000000f000037276 */ /* 0x000fe400078100ef */
[----:B------:R-:W-:Y:S02]  /*1c4e0*/  FSEL R122, R122, -INF , !P1 ;  /* 0xff8000007a7a7808 */ /* 0x000fe40004800000 */
[----:B------:R-:W-:Y:S02]  /*1c4f0*/  ISETP.GE.AND P2, PT, R31, R227, PT ;  /* 0x000000e31f00720c */ /* 0x000fe40003f46270 */
[----:B------:R-:W-:Y:S02]  /*1c500*/  FMNMX3.FTZ R0, R26, R41, R87, !PT ;  /* 0x000000291a007276 */ /* 0x000fe40007810057 */
[----:B------:R-:W-:Y:S02]  /*1c510*/  ISETP.GT.AND P1, PT, R207, R20, PT ;  /* 0x00000014cf00720c */ /* 0x000fe40003f24270 */
[----:B------:R-:W-:Y:S02]  /*1c520*/  FSEL R74, R126, -INF , !P0 ;  /* 0xff8000007e4a7808 */ /* 0x000fe40004000000 */
[----:B------:R-:W-:Y:S02]  /*1c530*/  ISETP.GE.AND P0, PT, R36, R75, PT ;  /* 0x0000004b2400720c */ /* 0x000fe40003f06270 */
[----:B------:R-:W-:Y:S02]  /*1c540*/  FMNMX3.FTZ R21, R198, R8, R6, !PT ;  /* 0x00000008c6157276 */ /* 0x000fe40007810006 */
[----:B------:R-:W-:Y:S02]  /*1c550*/  FSEL R124, R124, -INF , !P3 ;  /* 0xff8000007c7c7808 */ /* 0x000fe40005800000 */
[----:B------:R-:W-:Y:S02]  /*1c560*/  IABS R22, R22 ;  /* 0x0000001600167213 */ /* 0x000fe40000000000 */
[----:B------:R-:W-:Y:S02]  /*1c570*/  FMNMX3.FTZ R3, R3, R222, R221, !PT ;  /* 0x000000de03037276 */ /* 0x000fe400078100dd */
[----:B------:R-:W-:Y:S02]  /*1c580*/  FSEL R202, R114, -INF , !P2 ;  /* 0xff80000072ca7808 */ /* 0x000fe40005000000 */
[----:B------:R-:W-:Y:S02]  /*1c590*/  FMNMX3.FTZ R0, R0, R245, R85, !PT ;  /* 0x000000f500007276 */ /* 0x000fe40007810055 */
[----:B------:R-:W-:Y:S02]  /*1c5a0*/  ISETP.GE.AND P2, PT, R30, R227, PT ;  /* 0x000000e31e00720c */ /* 0x000fe40003f46270 */
[----:B------:R-:W-:Y:S02]  /*1c5b0*/  FSEL R123, R123, -INF , !P1 ;  /* 0xff8000007b7b7808 */ /* 0x000fe40004800000 */
[----:B------:R-:W-:Y:S02]  /*1c5c0*/  ISETP.GE.AND P1, PT, R23, R137, PT ;  /* 0x000000891700720c */ /* 0x000fe40003f26270 */
[----:B------:R-:W-:Y:S02]  /*1c5d0*/  FMNMX3.FTZ R21, R21, R11, R10, !PT ;  /* 0x0000000b15157276 */ /* 0x000fe4000781000a */
[----:B------:R-:W-:Y:S02]  /*1c5e0*/  I2FP.F32.S32 R22, R22 ;  /* 0x0000001600167245 */ /* 0x000fe40000201400 */
[----:B------:R-:W-:Y:S02]  /*1c5f0*/  FSEL R224, R124, -INF , !P0 ;  /* 0xff8000007ce07808 */ /* 0x000fe40004000000 */
[----:B------:R-:W-:Y:S01]  /*1c600*/  FMNMX3.FTZ R3, R3, R220, R219, !PT ;  /* 0x000000dc03037276 */ /* 0x000fe200078100db */
[----:B------:R-:W-:Y:S01]  /*1c610*/  FFMA.FTZ R127, R22, -UR6, R127 ;  /* 0x80000006167f7c23 */ /* 0x000fe2000801007f */
[----:B------:R-:W-:Y:S02]  /*1c620*/  ISETP.GE.AND P0, PT, R2, R75, PT ;  /* 0x0000004b0200720c */ /* 0x000fe40003f06270 */
[----:B------:R-:W-:Y:S02]  /*1c630*/  MOV R52, R200 ;  /* 0x000000c800347202 */ /* 0x000fe40000000f00 */
[----:B------:R-:W-:Y:S02]  /*1c640*/  FSEL R200, R115, -INF , !P2 ;  /* 0xff80000073c87808 */ /* 0x000fe40005000000 */
[----:B------:R-:W-:Y:S02]  /*1c650*/  FMNMX3.FTZ R0, R0, R67, R252, !PT ;  /* 0x0000004300007276 */ /* 0x000fe400078100fc */
[----:B------:R-:W-:Y:S02]  /*1c660*/  ISETP.GT.AND P2, PT, R223, R36, PT ;  /* 0x00000024df00720c */ /* 0x000fe40003f44270 */
[----:B------:R-:W-:Y:S02]  /*1c670*/  FMNMX3.FTZ R21, R21, R132, R133, !PT ;  /* 0x0000008415157276 */ /* 0x000fe40007810085 */
[-C--:B------:R-:W-:Y:S02]  /*1c680*/  ISETP.GT.AND P6, PT, R223, R2.reuse, PT ;  /* 0x00000002df00720c */ /* 0x080fe40003fc4270 */
[----:B------:R-:W-:Y:S02]  /*1c690*/  FSEL R206, R116, -INF , !P1 ;  /* 0xff80000074ce7808 */ /* 0x000fe40004800000 */
[----:B------:R-:W-:Y:S02]  /*1c6a0*/  ISETP.GE.AND P1, PT, R20, R137, PT ;  /* 0x000000891400720c */ /* 0x000fe40003f26270 */
[----:B------:R-:W-:Y:S02]  /*1c6b0*/  FSEL R223, R125, -INF , !P0 ;  /* 0xff8000007ddf7808 */ /* 0x000fe40004000000 */
[----:B------:R-:W-:Y:S02]  /*1c6c0*/  FMNMX3.FTZ R3, R3, R229, R228, !PT ;  /* 0x000000e503037276 */ /* 0x000fe400078100e4 */
[----:B------:R-:W-:Y:S02]  /*1c6d0*/  ISETP.GT.AND P0, PT, R207, R2, PT ;  /* 0x00000002cf00720c */ /* 0x000fe40003f04270 */
[----:B------:R-:W-:Y:S02]  /*1c6e0*/  FMNMX3.FTZ R0, R0, R65, R54, !PT ;  /* 0x0000004100007276 */ /* 0x000fe40007810036 */
[----:B------:R-:W-:Y:S02]  /*1c6f0*/  FMNMX3.FTZ R21, R21, R134, R135, !PT ;  /* 0x0000008615157276 */ /* 0x000fe40007810087 */
[----:B------:R-:W-:Y:S02]  /*1c700*/  FSEL R203, R117, -INF , !P1 ;  /* 0xff80000075cb7808 */ /* 0x000fe40004800000 */
[----:B------:R-:W-:Y:S02]  /*1c710*/  FMNMX3.FTZ R3, R3, R224, R223, !PT ;  /* 0x000000e003037276 */ /* 0x000fe400078100df */
[----:B------:R-:W-:Y:S02]  /*1c720*/  ISETP.GE.AND P1, PT, R23, R227, PT ;  /* 0x000000e31700720c */ /* 0x000fe40003f26270 */
[----:B------:R-:W-:Y:S02]  /*1c730*/  FSEL R73, R127, -INF , !P0 ;  /* 0xff8000007f497808 */ /* 0x000fe40004000000 */
[----:B------:R-:W-:Y:S02]  /*1c740*/  ISETP.GE.AND P0, PT, R23, R136, PT ;  /* 0x000000881700720c */ /* 0x000fe40003f06270 */
[----:B------:R-:W-:Y:S02]  /*1c750*/  FMNMX3.FTZ R0, R0, R53, R241, !PT ;  /* 0x0000003500007276 */ /* 0x000fe400078100f1 */
[----:B------:R-:W-:Y:S02]  /*1c760*/  FMNMX3.FTZ R23, R21, R47, R52, !PT ;  /* 0x0000002f15177276 */ /* 0x000fe40007810034 */
[----:B------:R-:W-:Y:S01]  /*1c770*/  FSEL R118, R118, -INF , !P1 ;  /* 0xff80000076767808 */ /* 0x000fe20004800000 */
[----:B------:R-:W1:Y:S01]  /*1c780*/  SHFL.BFLY PT, R21, R3, 0x2, 0x1f ;  /* 0x0c401f0003157f89 */ /* 0x000e6200000e0000 */
[C---:B------:R-:W-:Y:S02]  /*1c790*/  ISETP.GT.AND P1, PT, R208.reuse, R36, PT ;  /* 0x00000024d000720c */ /* 0x040fe40003f24270 */
[----:B------:R-:W-:Y:S02]  /*1c7a0*/  ISETP.GT.AND P3, PT, R208, R2, PT ;  /* 0x00000002d000720c */ /* 0x000fe40003f64270 */
[----:B------:R-:W-:Y:S02]  /*1c7b0*/  FMNMX3.FTZ R0, R0, R238, R237, !PT ;  /* 0x000000ee00007276 */ /* 0x000fe400078100ed */
[----:B------:R-:W-:Y:S02]  /*1c7c0*/  FSEL R208, R122, -INF , !P0 ;  /* 0xff8000007ad07808 */ /* 0x000fe40004000000 */
[----:B------:R-:W-:Y:S02]  /*1c7d0*/  ISETP.GE.AND P0, PT, R20, R136, PT ;  /* 0x000000881400720c */ /* 0x000fe40003f06270 */
[----:B------:R-:W-:Y:S02]  /*1c7e0*/  FMNMX3.FTZ R0, R0, R236, R225, !PT ;  /* 0x000000ec00007276 */ /* 0x000fe400078100e1 */
[----:B------:R-:W-:Y:S02]  /*1c7f0*/  FSEL R207, R123, -INF , !P0 ;  /* 0xff8000007bcf7808 */ /* 0x000fe40004000000 */
[-C--:B------:R-:W-:Y:S02]  /*1c800*/  ISETP.GE.AND P0, PT, R36, R136.reuse, PT ;  /* 0x000000882400720c */ /* 0x080fe40003f06270 */
[----:B------:R-:W-:Y:S02]  /*1c810*/  FMNMX3.FTZ R0, R0, R217, R216, !PT ;  /* 0x000000d900007276 */ /* 0x000fe400078100d8 */
[----:B------:R-:W-:Y:S02]  /*1c820*/  FSEL R74, R74, -INF , !P0 ;  /* 0xff8000004a4a7808 */ /* 0x000fe40004000000 */
[----:B------:R-:W-:Y:S02]  /*1c830*/  ISETP.GE.AND P0, PT, R2, R136, PT ;  /* 0x000000880200720c */ /* 0x000fe40003f06270 */
[----:B------:R-:W-:Y:S01]  /*1c840*/  FMNMX3.FTZ R0, R0, R215, R201, !PT ;  /* 0x000000d700007276 */ /* 0x000fe200078100c9 */
[----:B------:R-:W2:Y:S01]  /*1c850*/  LDL.LU R136, [R1+0xa0] ;  /* 0x0000a00001887983 */ /* 0x000ea20000300800 */
[----:B------:R-:W-:Y:S02]  /*1c860*/  FSEL R73, R73, -INF , !P0 ;  /* 0xff80000049497808 */ /* 0x000fe40004000000 */
[----:B------:R-:W-:Y:S02]  /*1c870*/  FMNMX3.FTZ R0, R0, R208, R207, !PT ;  /* 0x000000d000007276 */ /* 0x000fe400078100cf */
[----:B------:R-:W-:Y:S02]  /*1c880*/  ISETP.GE.AND P0, PT, R20, R227, PT ;  /* 0x000000e31400720c */ /* 0x000fe40003f06270 */
[----:B------:R-:W-:Y:S02]  /*1c890*/  FMNMX3.FTZ R0, R0, R74, R73, !PT ;  /* 0x0000004a00007276 */ /* 0x000fe40007810049 */
[----:B-1----:R-:W-:Y:S02]  /*1c8a0*/  FMNMX.FTZ R20, R3, R21, !PT ;  /* 0x0000001503147209 */ /* 0x002fe40007810000 */
[----:B------:R-:W-:Y:S01]  /*1c8b0*/  IABS R34, R34 ;  /* 0x0000002200227213 */ /* 0x000fe20000000000 */
[----:B------:R-:W1:Y:S01]  /*1c8c0*/  SHFL.BFLY PT, R3, R0, 0x2, 0x1f ;  /* 0x0c401f0000037f89 */ /* 0x000e6200000e0000 */
[----:B------:R-:W-:Y:S02]  /*1c8d0*/  FSEL R121, R119, -INF , !P0 ;  /* 0xff80000077797808 */ /* 0x000fe40004000000 */
[----:B------:R-:W-:Y:S05]  /*1c8e0*/  I2FP.F32.S32 R34, R34 ;  /* 0x0000002200227245 */ /* 0x000fea0000201400 */
[----:B------:R-:W3:Y:S01]  /*1c8f0*/  SHFL.BFLY PT, R21, R20, 0x1, 0x1f ;  /* 0x0c201f0014157f89 */ /* 0x000ee200000e0000 */
[----:B------:R-:W-:Y:S02]  /*1c900*/  ISETP.GE.AND P0, PT, R36, R137, PT ;  /* 0x000000892400720c */ /* 0x000fe40003f06270 */
[----:B------:R-:W-:Y:S01]  /*1c910*/  FSEL R128, R128, -INF , !P2 ;  /* 0xff80000080807808 */ /* 0x000fe20005000000 */
[----:B------:R-:W-:Y:S01]  /*1c920*/  FFMA.FTZ R129, R34, -UR6, R129 ;  /* 0x8000000622817c23 */ /* 0x000fe20008010081 */
[----:B------:R-:W-:Y:S02]  /*1c930*/  ISETP.GE.AND P2, PT, R36, R227, PT ;  /* 0x000000e32400720c */ /* 0x000fe40003f46270 */
[----:B------:R-:W-:Y:S02]  /*1c940*/  FSEL R128, R128, -INF , !P0 ;  /* 0xff80000080807808 */ /* 0x000fe40004000000 */
[----:B------:R-:W-:Y:S02]  /*1c950*/  FSEL R127, R129, -INF , !P6 ;  /* 0xff800000817f7808 */ /* 0x000fe40007000000 */
[C---:B------:R-:W-:Y:S02]  /*1c960*/  ISETP.GE.AND P6, PT, R2.reuse, R137, PT ;  /* 0x000000890200720c */ /* 0x040fe40003fc6270 */
[----:B------:R-:W-:Y:S01]  /*1c970*/  ISETP.GE.AND P0, PT, R2, R227, PT ;  /* 0x000000e30200720c */ /* 0x000fe20003f06270 */
[----:B------:R-:W4:Y:S01]  /*1c980*/  LDL.LU R137, [R1+0x9c] ;  /* 0x00009c0001897983 */ /* 0x000f220000300800 */
[----:B------:R-:W-:Y:S02]  /*1c990*/  FSEL R120, R130, -INF , !P1 ;  /* 0xff80000082787808 */ /* 0x000fe40004800000 */
[----:B------:R-:W-:Y:S01]  /*1c9a0*/  FSEL R119, R131, -INF , !P3 ;  /* 0xff80000083777808 */ /* 0x000fe20005800000 */
[----:B------:R-:W-:Y:S01]  /*1c9b0*/  IMAD.MOV.U32 R131, RZ, RZ, R40 ;  /* 0x000000ffff837224 */ /* 0x000fe200078e0028 */
[----:B------:R-:W-:Y:S02]  /*1c9c0*/  FMNMX3.FTZ R22, R197, R5, R4, !PT ;  /* 0x00000005c5167276 */ /* 0x000fe40007810004 */
[----:B-1----:R-:W-:Y:S02]  /*1c9d0*/  FMNMX.FTZ R3, R0, R3, !PT ;  /* 0x0000000300037209 */ /* 0x002fe40007810000 */
[----:B------:R-:W-:Y:S02]  /*1c9e0*/  FSEL R119, R119, -INF , !P0 ;  /* 0xff80000077777808 */ /* 0x000fe40004000000 */
[----:B---3--:R-:W-:Y:S01]  /*1c9f0*/  FMNMX.FTZ R2, R20, R21, !PT ;  /* 0x0000001514027209 */ /* 0x008fe20007810000 */
[----:B------:R-:W1:Y:S01]  /*1ca00*/  SHFL.BFLY PT, R0, R3, 0x1, 0x1f ;  /* 0x0c201f0003007f89 */ /* 0x000e6200000e0000 */
[----:B------:R-:W-:Y:S02]  /*1ca10*/  FMNMX3.FTZ R22, R22, R9, R7, !PT ;  /* 0x0000000916167276 */ /* 0x000fe40007810007 */
[C---:B------:R-:W-:Y:S01]  /*1ca20*/  FSETP.NEU.FTZ.AND P1, PT, R2.reuse, -INF , PT ;  /* 0xff8000000200780b */ /* 0x040fe20003f3d000 */
[----:B------:R-:W-:Y:S01]  /*1ca30*/  FMUL.FTZ R227, R2, UR4 ;  /* 0x0000000402e37c20 */ /* 0x000fe20008410000 */
[----:B------:R-:W-:Y:S02]  /*1ca40*/  FMNMX3.FTZ R22, R22, R35, R40, !PT ;  /* 0x0000002316167276 */ /* 0x000fe40007810028 */
[----:B------:R-:W-:Y:S02]  /*1ca50*/  FMNMX3.FTZ R23, R23, R94, R60, !PT ;  /* 0x0000005e17177276 */ /* 0x000fe4000781003c */
[----:B------:R-:W-:Y:S02]  /*1ca60*/  FSEL R227, R227, RZ, P1 ;  /* 0x000000ffe3e37208 */ /* 0x000fe40000800000 */
[----:B------:R-:W-:Y:S02]  /*1ca70*/  FMNMX3.FTZ R22, R22, R55, R51, !PT ;  /* 0x0000003716167276 */ /* 0x000fe40007810033 */
[----:B------:R-:W-:Y:S01]  /*1ca80*/  FMNMX3.FTZ R23, R23, R251, R49, !PT ;  /* 0x000000fb17177276 */ /* 0x000fe20007810031 */
[--C-:B------:R-:W-:Y:S01]  /*1ca90*/  FFMA.FTZ R122, R138, UR4, -R227.reuse ;  /* 0x000000048a7a7c23 */ /* 0x100fe200080108e3 */
[--C-:B------:R-:W-:Y:S01]  /*1caa0*/  FFMA.FTZ R113, R139, UR4, -R227.reuse ;  /* 0x000000048b717c23 */ /* 0x100fe200080108e3 */
[----:B------:R-:W3:Y:S01]  /*1cab0*/  LDL.LU R138, [R1+0x98] ;  /* 0x00009800018a7983 */ /* 0x000ee20000300800 */
[----:B------:R-:W-:Y:S01]  /*1cac0*/  FMNMX3.FTZ R22, R22, R57, R84, !PT ;  /* 0x0000003916167276 */ /* 0x000fe20007810054 */
[--C-:B------:R-:W-:Y:S01]  /*1cad0*/  FFMA.FTZ R112, R19, UR4, -R227.reuse ;  /* 0x0000000413707c23 */ /* 0x100fe200080108e3 */
[----:B------:R-:W-:Y:S01]  /*1cae0*/  FMNMX3.FTZ R23, R23, R63, R92, !PT ;  /* 0x0000003f17177276 */ /* 0x000fe2000781005c */
[----:B------:R-:W-:Y:S01]  /*1caf0*/  MUFU.EX2 R122, R122 ;  /* 0x0000007a007a7308 */ /* 0x000fe20000000800 */
[----:B------:R-:W2:Y:S01]  /*1cb00*/  LDL.LU R139, [R1+0x94] ;  /* 0x00009400018b7983 */ /* 0x000ea20000300800 */
[----:B------:R-:W-:Y:S01]  /*1cb10*/  FMNMX3.FTZ R22, R22, R81, R90, !PT ;  /* 0x0000005116167276 */ /* 0x000fe2000781005a */
[----:B------:R-:W-:Y:S01]  /*1cb20*/  FFMA.FTZ R108, R12, UR4, -R227 ;  /* 0x000000040c6c7c23 */ /* 0x000fe200080108e3 */
[----:B-1----:R-:W-:Y:S01]  /*1cb30*/  FMNMX.FTZ R0, R3, R0, !PT ;  /* 0x0000000003007209 */ /* 0x002fe20007810000 */
[----:B------:R-:W4:Y:S01]  /*1cb40*/  LDL R26, [R1+0x3c] ;  /* 0x00003c00011a7983 */ /* 0x000f220000100800 */
[----:B------:R-:W-:Y:S01]  /*1cb50*/  FMNMX3.FTZ R22, R22, R61, R39, !PT ;  /* 0x0000003d16167276 */ /* 0x000fe20007810027 */
[--C-:B------:R-:W-:Y:S03]  /*1cb60*/  FFMA.FTZ R99, R18, UR4, -R227.reuse ;  /* 0x0000000412637c23 */ /* 0x100fe600080108e3 */
[----:B------:R-:W1:Y:S01]  /*1cb70*/  MUFU.EX2 R113, R113 ;  /* 0x0000007100717308 */ /* 0x000e620000000800 */
[C---:B------:R-:W-:Y:S01]  /*1cb80*/  FMUL.FTZ R129, R0.reuse, UR4 ;  /* 0x0000000400817c20 */ /* 0x040fe20008410000 */
[----:B------:R-:W-:Y:S01]  /*1cb90*/  FSETP.NEU.FTZ.AND P0, PT, R0, -INF , PT ;  /* 0xff8000000000780b */ /* 0x000fe20003f1d000 */
[--C-:B------:R-:W-:Y:S01]  /*1cba0*/  FFMA.FTZ R228, R228, UR4, -R227.reuse ;  /* 0x00000004e4e47c23 */ /* 0x100fe200080108e3 */
[----:B------:R-:W-:Y:S01]  /*1cbb0*/  FMNMX3.FTZ R22, R22, R204, R38, !PT ;  /* 0x000000cc16167276 */ /* 0x000fe20007810026 */
[--C-:B------:R-:W-:Y:S01]  /*1cbc0*/  FFMA.FTZ R243, R243, UR4, -R227.reuse ;  /* 0x00000004f3f37c23 */ /* 0x100fe200080108e3 */
[----:B------:R-:W-:Y:S01]  /*1cbd0*/  FSEL R129, R129, RZ, P0 ;  /* 0x000000ff81817208 */ /* 0x000fe20000000000 */
[----:B------:R-:W-:Y:S03]  /*1cbe0*/  FFMA.FTZ R242, R242, UR4, -R227 ;  /* 0x00000004f2f27c23 */ /* 0x000fe600080108e3 */
[----:B------:R-:W-:Y:S01]  /*1cbf0*/  MUFU.EX2 R112, R112 ;  /* 0x0000007000707308 */ /* 0x000fe20000000800 */
[----:B------:R-:W-:Y:S01]  /*1cc00*/  FMNMX3.FTZ R22, R22, R249, R37, !PT ;  /* 0x000000f916167276 */ /* 0x000fe20007810025 */
[----:B------:R-:W-:Y:S01]  /*1cc10*/  FFMA.FTZ R240, R240, UR4, -R227 ;  /* 0x00000004f0f07c23 */ /* 0x000fe200080108e3 */
[----:B------:R-:W-:Y:S01]  /*1cc20*/  FFMA.FTZ R123, R247, UR4, -R129 ;  /* 0x00000004f77b7c23 */ /* 0x000fe20008010881 */
[----:B------:R-:W-:Y:S01]  /*1cc30*/  FMNMX3.FTZ R23, R23, R88, R59, !PT ;  /* 0x0000005817177276 */ /* 0x000fe2000781003b */
[----:B------:R-:W3:Y:S01]  /*1cc40*/  LDL R247, [R1] ;  /* 0x0000000001f77983 */ /* 0x000ee20000100800 */
[----:B------:R-:W-:Y:S01]  /*1cc50*/  FMNMX3.FTZ R22, R22, R93, R44, !PT ;  /* 0x0000005d16167276 */ /* 0x000fe2000781002c */
[--C-:B------:R-:W-:Y:S03]  /*1cc60*/  FFMA.FTZ R75, R15, UR4, -R129.reuse ;  /* 0x000000040f4b7c23 */ /* 0x100fe60008010881 */
[----:B------:R-:W-:Y:S01]  /*1cc70*/  MUFU.EX2 R99, R99 ;  /* 0x0000006300637308 */ /* 0x000fe20000000800 */
[----:B------:R-:W-:Y:S01]  /*1cc80*/  FMNMX3.FTZ R23, R23, R91, R46, !PT ;  /* 0x0000005b17177276 */ /* 0x000fe2000781002e */
[--C-:B------:R-:W-:Y:S01]  /*1cc90*/  FFMA.FTZ R104, R14, UR4, -R129.reuse ;  /* 0x000000040e687c23 */ /* 0x100fe20008010881 */
[----:B------:R-:W-:Y:S01]  /*1cca0*/  FMNMX3.FTZ R22, R22, R218, R234, !PT ;  /* 0x000000da16167276 */ /* 0x000fe200078100ea */
[----:B------:R-:W-:Y:S01]  /*1ccb0*/  FFMA.FTZ R98, R17, UR4, -R129 ;  /* 0x0000000411627c23 */ /* 0x000fe20008010881 */
[----:B------:R-:W-:Y:S01]  /*1ccc0*/  FMNMX3.FTZ R23, R23, R230, R226, !PT ;  /* 0x000000e617177276 */ /* 0x000fe200078100e2 */
[----:B------:R-:W-:Y:S01]  /*1ccd0*/  LDSM.16.MT88.4 R36, [R244+0x8000] ;  /* 0x00800000f424783b */ /* 0x000fe20000004200 */
[----:B------:R-:W-:Y:S03]  /*1cce0*/  FMNMX3.FTZ R22, R22, R232, R231, !PT ;  /* 0x000000e816167276 */ /* 0x000fe600078100e7 */
[----:B------:R-:W-:Y:S01]  /*1ccf0*/  MUFU.EX2 R123, R123 ;  /* 0x0000007b007b7308 */ /* 0x000fe20000000800 */
[----:B------:R-:W-:Y:S01]  /*1cd00*/  FMNMX3.FTZ R23, R23, R235, R233, !PT ;  /* 0x000000eb17177276 */ /* 0x000fe200078100e9 */
[----:B------:R-:W-:Y:S01]  /*1cd10*/  FFMA.FTZ R106, R13, UR4, -R227 ;  /* 0x000000040d6a7c23 */ /* 0x000fe200080108e3 */
[----:B------:R-:W-:Y:S01]  /*1cd20*/  FMNMX3.FTZ R22, R22, R212, R209, !PT ;  /* 0x000000d416167276 */ /* 0x000fe200078100d1 */
[--C-:B------:R-:W-:Y:S01]  /*1cd30*/  FFMA.FTZ R107, R16, UR4, -R227.reuse ;  /* 0x00000004106b7c23 */ /* 0x100fe200080108e3 */
[----:B------:R-:W-:Y:S01]  /*1cd40*/  FSEL R120, R120, -INF , !P2 ;  /* 0xff80000078787808 */ /* 0x000fe20005000000 */
[----:B------:R-:W-:Y:S01]  /*1cd50*/  FFMA.FTZ R105, R25, UR4, -R227 ;  /* 0x0000000419697c23 */ /* 0x000fe200080108e3 */
[----:B------:R-:W-:Y:S03]  /*1cd60*/  FMNMX3.FTZ R22, R22, R202, R200, !PT ;  /* 0x000000ca16167276 */ /* 0x000fe600078100c8 */
[----:B------:R-:W1:Y:S01]  /*1cd70*/  MUFU.EX2 R75, R75 ;  /* 0x0000004b004b7308 */ /* 0x000e620000000800 */
[----:B------:R-:W-:Y:S01]  /*1cd80*/  FMNMX3.FTZ R23, R23, R214, R213, !PT ;  /* 0x000000d617177276 */ /* 0x000fe200078100d5 */
[----:B------:R-:W-:Y:S01]  /*1cd90*/  FFMA.FTZ R110, R24, UR4, -R129 ;  /* 0x00000004186e7c23 */ /* 0x000fe20008010881 */
[----:B------:R-:W-:Y:S01]  /*1cda0*/  FMNMX3.FTZ R22, R22, R118, R121, !PT ;  /* 0x0000007616167276 */ /* 0x000fe20007810079 */
[--C-:B------:R-:W-:Y:S01]  /*1cdb0*/  FFMA.FTZ R111, R29, UR4, -R129.reuse ;  /* 0x000000041d6f7c23 */ /* 0x100fe20008010881 */
[----:B------:R-:W-:Y:S01]  /*1cdc0*/  FMNMX3.FTZ R23, R23, R211, R210, !PT ;  /* 0x000000d317177276 */ /* 0x000fe200078100d2 */
[----:B------:R-:W-:Y:S01]  /*1cdd0*/  FFMA.FTZ R109, R28, UR4, -R129 ;  /* 0x000000041c6d7c23 */ /* 0x000fe20008010881 */
[----:B------:R-:W-:Y:S03]  /*1cde0*/  FMNMX3.FTZ R22, R22, R120, R119, !PT ;  /* 0x0000007816167276 */ /* 0x000fe60007810077 */
[----:B------:R-:W-:Y:S01]  /*1cdf0*/  MUFU.EX2 R104, R104 ;  /* 0x0000006800687308 */ /* 0x000fe20000000800 */
[----:B------:R-:W-:Y:S01]  /*1ce00*/  FMNMX3.FTZ R23, R23, R206, R203, !PT ;  /* 0x000000ce17177276 */ /* 0x000fe200078100cb */
[--C-:B------:R-:W-:Y:S01]  /*1ce10*/  FFMA.FTZ R208, R208, UR4, -R129.reuse ;  /* 0x00000004d0d07c23 */ /* 0x100fe20008010881 */
[----:B------:R-:W-:Y:S01]  /*1ce20*/  FSEL R127, R127, -INF , !P6 ;  /* 0xff8000007f7f7808 */ /* 0x000fe20007000000 */
[----:B------:R-:W1:Y:S02]  /*1ce30*/  SHFL.BFLY PT, R21, R22, 0x2, 0x1f ;  /* 0x0c401f0016157f89 */ /* 0x000e6400000e0000 */
[----:B-1----:R-:W-:Y:S01]  /*1ce40*/  F2FP.F16.F32.PACK_AB R64, R113, R122 ;  /* 0x0000007a7140723e */ /* 0x002fe200000000ff */
[----:B------:R-:W-:Y:S01]  /*1ce50*/  FFMA.FTZ R207, R207, UR4, -R129 ;  /* 0x00000004cfcf7c23 */ /* 0x000fe20008010881 */
[----:B------:R-:W-:Y:S02]  /*1ce60*/  FMNMX3.FTZ R68, R23, R128, R127, !PT ;  /* 0x0000008017447276 */ /* 0x000fe4000781007f */
[----:B------:R-:W1:Y:S01]  /*1ce70*/  MUFU.EX2 R98, R98 ;  /* 0x0000006200627308 */ /* 0x000e620000000800 */
[----:B------:R-:W-:Y:S01]  /*1ce80*/  F2FP.F16.F32.PACK_AB R65, R75, R123 ;  /* 0x0000007b4b41723e */ /* 0x000fe200000000ff */
[----:B------:R-:W-:Y:S01]  /*1ce90*/  FFMA.FTZ R239, R239, UR4, -R227 ;  /* 0x00000004efef7c23 */ /* 0x000fe200080108e3 */
[----:B------:R-:W-:Y:S01]  /*1cea0*/  F2FP.F16.F32.PACK_AB R66, R99, R112 ;  /* 0x000000706342723e */ /* 0x000fe200000000ff */
[----:B------:R-:W1:Y:S01]  /*1ceb0*/  SHFL.BFLY PT, R23, R68, 0x2, 0x1f ;  /* 0x0c401f0044177f89 */ /* 0x000e6200000e0000 */
[--C-:B------:R-:W-:Y:S01]  /*1cec0*/  FFMA.FTZ R238, R238, UR4, -R129.reuse ;  /* 0x00000004eeee7c23 */ /* 0x100fe20008010881 */
[--C-:B------:R-:W-:Y:S01]  /*1ced0*/  FFMA.FTZ R237, R237, UR4, -R129.reuse ;  /* 0x00000004eded7c23 */ /* 0x100fe20008010881 */
[--C-:B------:R-:W-:Y:S03]  /*1cee0*/  FFMA.FTZ R236, R236, UR4, -R129.reuse ;  /* 0x00000004ecec7c23 */ /* 0x100fe60008010881 */
[----:B------:R-:W-:Y:S01]  /*1cef0*/  MUFU.EX2 R106, R106 ;  /* 0x0000006a006a7308 */ /* 0x000fe20000000800 */
[--C-:B------:R-:W-:Y:S01]  /*1cf00*/  FFMA.FTZ R225, R225, UR4, -R129.reuse ;  /* 0x00000004e1e17c23 */ /* 0x100fe20008010881 */
[----:B------:R-:W-:Y:S01]  /*1cf10*/  FFMA.FTZ R241, R241, UR4, -R129 ;  /* 0x00000004f1f17c23 */ /* 0x000fe20008010881 */
[--C-:B------:R-:W-:Y:S01]  /*1cf20*/  FFMA.FTZ R229, R229, UR4, -R227.reuse ;  /* 0x00000004e5e57c23 */ /* 0x100fe200080108e3 */
[----:B------:R-:W-:Y:S01]  /*1cf30*/  FFMA.FTZ R224, R224, UR4, -R227 ;  /* 0x00000004e0e07c23 */ /* 0x000fe200080108e3 */
[--C-:B------:R-:W-:Y:S01]  /*1cf40*/  FFMA.FTZ R217, R217, UR4, -R129.reuse ;  /* 0x00000004d9d97c23 */ /* 0x100fe20008010881 */
[--C-:B------:R-:W-:Y:S01]  /*1cf50*/  FFMA.FTZ R216, R216, UR4, -R129.reuse ;  /* 0x00000004d8d87c23 */ /* 0x100fe20008010881 */
[----:B------:R-:W-:Y:S03]  /*1cf60*/  FFMA.FTZ R215, R215, UR4, -R129 ;  /* 0x00000004d7d77c23 */ /* 0x000fe60008010881 */
[----:B------:R-:W-:Y:S01]  /*1cf70*/  MUFU.EX2 R108, R108 ;  /* 0x0000006c006c7308 */ /* 0x000fe20000000800 */
[----:B-1----:R-:W-:Y:S02]  /*1cf80*/  F2FP.F16.F32.PACK_AB R67, R98, R104 ;  /* 0x000000686243723e */ /* 0x002fe400000000ff */
[----:B------:R-:W-:Y:S07]  /*1cf90*/  FMNMX.FTZ R3, R22, R21, !PT ;  /* 0x0000001516037209 */ /* 0x000fee0007810000 */
[----:B------:R-:W-:Y:S01]  /*1cfa0*/  MUFU.EX2 R107, R107 ;  /* 0x0000006b006b7308 */ /* 0x000fe20000000800 */
[----:B------:R-:W1:Y:S01]  /*1cfb0*/  SHFL.BFLY PT, R19, R3, 0x1, 0x1f ;  /* 0x0c201f0003137f89 */ /* 0x000e6200000e0000 */
[----:B------:R-:W-:Y:S08]  /*1cfc0*/  FMNMX.FTZ R68, R68, R23, !PT ;  /* 0x0000001744447209 */ /* 0x000ff00007810000 */
[----:B------:R-:W-:Y:S01]  /*1cfd0*/  MUFU.EX2 R105, R105 ;  /* 0x0000006900697308 */ /* 0x000fe20000000800 */
[----:B------:R-:W1:Y:S09]  /*1cfe0*/  SHFL.BFLY PT, R20, R68, 0x1, 0x1f ;  /* 0x0c201f0044147f89 */ /* 0x000e7200000e0000 */
[----:B------:R-:W-:Y:S10]  /*1cff0*/  MUFU.EX2 R110, R110 ;  /* 0x0000006e006e7308 */ /* 0x000ff40000000800 */
[----:B------:R-:W-:Y:S01]  /*1d000*/  MUFU.EX2 R111, R111 ;  /* 0x0000006f006f7308 */ /* 0x000fe20000000800 */
[----:B-1----:R-:W-:Y:S04]  /*1d010*/  FMNMX.FTZ R3, R3, R19, !PT ;  /* 0x0000001303037209 */ /* 0x002fe80007810000 */
[C---:B------:R-:W-:Y:S01]  /*1d020*/  FSETP.NEU.FTZ.AND P2, PT, R3.reuse, -INF , PT ;  /* 0xff8000000300780b */ /* 0x040fe20003f5d000 */
[----:B------:R-:W-:Y:S04]  /*1d030*/  FMUL.FTZ R124, R3, UR4 ;  /* 0x00000004037c7c20 */ /* 0x000fe80008410000 */
[----:B------:R-:W-:Y:S01]  /*1d040*/  MUFU.EX2 R109, R109 ;  /* 0x0000006d006d7308 */ /* 0x000fe20000000800 */
[----:B------:R-:W-:Y:S02]  /*1d050*/  FMNMX.FTZ R68, R68, R20, !PT ;  /* 0x0000001444447209 */ /* 0x000fe40007810000 */
[----:B------:R-:W-:Y:S02]  /*1d060*/  FSEL R124, R124, RZ, P2 ;  /* 0x000000ff7c7c7208 */ /* 0x000fe40001000000 */
[C---:B------:R-:W-:Y:S01]  /*1d070*/  FSETP.NEU.FTZ.AND P3, PT, R68.reuse, -INF , PT ;  /* 0xff8000004400780b */ /* 0x040fe20003f7d000 */
[----:B------:R-:W-:Y:S02]  /*1d080*/  FMUL.FTZ R130, R68, UR4 ;  /* 0x0000000444827c20 */ /* 0x000fe40008410000 */
[--C-:B------:R-:W-:Y:S01]  /*1d090*/  FFMA.FTZ R114, R4, UR4, -R124.reuse ;  /* 0x0000000404727c23 */ /* 0x100fe2000801087c */
[----:B------:R-:W-:Y:S01]  /*1d0a0*/  FSEL R4, R68, RZ, P3 ;  /* 0x000000ff44047208 */ /* 0x000fe20001800000 */
[--C-:B------:R-:W-:Y:S01]  /*1d0b0*/  FFMA.FTZ R115, R5, UR4, -R124.reuse ;  /* 0x0000000405737c23 */ /* 0x100fe2000801087c */
[----:B------:R-:W-:Y:S01]  /*1d0c0*/  FSEL R5, R2, RZ, P1 ;  /* 0x000000ff02057208 */ /* 0x000fe20000800000 */
[----:B------:R-:W-:Y:S01]  /*1d0d0*/  FFMA.FTZ R103, R7, UR4, -R124 ;  /* 0x0000000407677c23 */ /* 0x000fe2000801087c */
[----:B------:R-:W-:Y:S01]  /*1d0e0*/  FSEL R130, R130, RZ, P3 ;  /* 0x000000ff82827208 */ /* 0x000fe20001800000 */
[----:B------:R-:W-:Y:S01]  /*1d0f0*/  FADD.FTZ R4, -R4, R198 ;  /* 0x000000c604047221 */ /* 0x000fe20000010100 */
[----:B------:R-:W-:Y:S01]  /*1d100*/  FFMA.FTZ R100, R9, UR4, -R124 ;  /* 0x0000000409647c23 */ /* 0x000fe2000801087c */
[----:B------:R-:W-:Y:S01]  /*1d110*/  FADD.FTZ R5, -R5, R199 ;  /* 0x000000c705057221 */ /* 0x000fe20000010100 */
[----:B------:R-:W-:Y:S01]  /*1d120*/  MUFU.EX2 R115, R115 ;  /* 0x0000007300737308 */ /* 0x000fe20000000800 */
[----:B------:R-:W-:Y:S01]  /*1d130*/  FMUL.FTZ R4, R4, UR4 ;  /* 0x0000000404047c20 */ /* 0x000fe20008410000 */
[--C-:B------:R-:W-:Y:S01]  /*1d140*/  FFMA.FTZ R125, R132, UR4, -R130.reuse ;  /* 0x00000004847d7c23 */ /* 0x100fe20008010882 */
[----:B------:R-:W-:Y:S01]  /*1d150*/  FMUL.FTZ R5, R5, UR4 ;  /* 0x0000000405057c20 */ /* 0x000fe20008410000 */
[----:B------:R-:W4:Y:S01]  /*1d160*/  LDL.LU R132, [R1+0x90] ;  /* 0x0000900001847983 */ /* 0x000f220000300800 */
[--C-:B------:R-:W-:Y:S01]  /*1d170*/  FFMA.FTZ R116, R133, UR4, -R130.reuse ;  /* 0x0000000485747c23 */ /* 0x100fe20008010882 */
[--C-:B------:R-:W-:Y:S01]  /*1d180*/  FFMA.FTZ R126, R8, UR4, -R130.reuse ;  /* 0x00000004087e7c23 */ /* 0x100fe20008010882 */
[--C-:B------:R-:W-:Y:S03]  /*1d190*/  FFMA.FTZ R102, R11, UR4, -R130.reuse ;  /* 0x000000040b667c23 */ /* 0x100fe60008010882 */
[----:B------:R1:W1:Y:S01]  /*1d1a0*/  MUFU.EX2 R72, R4 ;  /* 0x0000000400487308 */ /* 0x0002620000000800 */
[----:B------:R-:W4:Y:S01]  /*1d1b0*/  LDL.LU R133, [R1+0x8c] ;  /* 0x00008c0001857983 */ /* 0x000f220000300800 */
[--C-:B------:R-:W-:Y:S01]  /*1d1c0*/  FFMA.FTZ R117, R6, UR4, -R130.reuse ;  /* 0x0000000406757c23 */ /* 0x100fe20008010882 */
[----:B------:R-:W-:Y:S01]  /*1d1d0*/  FFMA.FTZ R101, R10, UR4, -R130 ;  /* 0x000000040a657c23 */ /* 0x000fe20008010882 */
[----:B------:R-:W-:Y:S02]  /*1d1e0*/  IMAD.MOV.U32 R199, RZ, RZ, R42 ;  /* 0x000000ffffc77224 */ /* 0x000fe400078e002a */
[----:B------:R-:W-:Y:S01]  /*1d1f0*/  FFMA.FTZ R131, R131, UR4, -R124 ;  /* 0x0000000483837c23 */ /* 0x000fe2000801087c */
[----:B------:R-:W-:Y:S02]  /*1d200*/  IMAD.MOV.U32 R198, RZ, RZ, R80 ;  /* 0x000000ffffc67224 */ /* 0x000fe400078e0050 */
[--C-:B------:R-:W-:Y:S01]  /*1d210*/  FFMA.FTZ R206, R206, UR4, -R130.reuse ;  /* 0x00000004cece7c23 */ /* 0x100fe20008010882 */
[----:B------:R-:W1:Y:S01]  /*1d220*/  MUFU.EX2 R71, R5 ;  /* 0x0000000500477308 */ /* 0x000e620000000800 */
[--C-:B------:R-:W-:Y:S01]  /*1d230*/  FFMA.FTZ R230, R230, UR4, -R130.reuse ;  /* 0x00000004e6e67c23 */ /* 0x100fe20008010882 */
[----:B------:R-:W-:Y:S01]  /*1d240*/  FFMA.FTZ R226, R226, UR4, -R130 ;  /* 0x00000004e2e27c23 */ /* 0x000fe20008010882 */
[--C-:B------:R-:W-:Y:S01]  /*1d250*/  FFMA.FTZ R218, R218, UR4, -R124.reuse ;  /* 0x00000004dada7c23 */ /* 0x100fe2000801087c */
[----:B------:R-:W-:Y:S01]  /*1d260*/  FFMA.FTZ R234, R234, UR4, -R124 ;  /* 0x00000004eaea7c23 */ /* 0x000fe2000801087c */
[--C-:B------:R-:W-:Y:S01]  /*1d270*/  FFMA.FTZ R235, R235, UR4, -R130.reuse ;  /* 0x00000004ebeb7c23 */ /* 0x100fe20008010882 */
[----:B------:R-:W-:Y:S01]  /*1d280*/  FFMA.FTZ R233, R233, UR4, -R130 ;  /* 0x00000004e9e97c23 */ /* 0x000fe20008010882 */
[----:B------:R-:W-:Y:S03]  /*1d290*/  FFMA.FTZ R232, R232, UR4, -R124 ;  /* 0x00000004e8e87c23 */ /* 0x000fe6000801087c */
[----:B------:R-:W-:Y:S01]  /*1d2a0*/  MUFU.EX2 R126, R126 ;  /* 0x0000007e007e7308 */ /* 0x000fe20000000800 */
[----:B-1----:R-:W-:Y:S01]  /*1d2b0*/  FSEL R4, R0, RZ, P0 ;  /* 0x000000ff00047208 */ /* 0x002fe20000000000 */
[C---:B------:R-:W-:Y:S01]  /*1d2c0*/  FMUL.FTZ R16, R72.reuse, R180 ;  /* 0x000000b448107220 */ /* 0x040fe20000410000 */
[C---:B------:R-:W-:Y:S01]  /*1d2d0*/  FMUL.FTZ R17, R72.reuse, R181 ;  /* 0x000000b548117220 */ /* 0x040fe20000410000 */
[C---:B------:R-:W-:Y:S01]  /*1d2e0*/  FMUL.FTZ R32, R72.reuse, R164 ;  /* 0x000000a448207220 */ /* 0x040fe20000410000 */
[----:B------:R-:W-:Y:S01]  /*1d2f0*/  FMUL.FTZ R33, R72, R165 ;  /* 0x000000a548217220 */ /* 0x000fe20000410000 */
[----:B------:R-:W-:Y:S01]  /*1d300*/  FADD.FTZ R4, -R4, R196 ;  /* 0x000000c404047221 */ /* 0x000fe20000010100 */
[----:B------:R-:W-:Y:S03]  /*1d310*/  IMAD.MOV.U32 R196, RZ, RZ, R41 ;  /* 0x000000ffffc47224 */ /* 0x000fe600078e0029 */
[----:B------:R-:W1:Y:S01]  /*1d320*/  MUFU.EX2 R117, R117 ;  /* 0x0000007500757308 */ /* 0x000e620000000800 */
[C---:B------:R-:W-:Y:S01]  /*1d330*/  FMUL.FTZ R8, R71.reuse, R188 ;  /* 0x000000bc47087220 */ /* 0x040fe20000410000 */
[----:B------:R-:W-:Y:S01]  /*1d340*/  FMUL.FTZ R4, R4, UR4 ;  /* 0x0000000404047c20 */ /* 0x000fe20008410000 */
[----:B------:R-:W-:Y:S02]  /*1d350*/  IMAD.MOV.U32 R188, RZ, RZ, R43 ;  /* 0x000000ffffbc7224 */ /* 0x000fe400078e002b */
[----:B------:R-:W-:Y:S01]  /*1d360*/  FMUL.FTZ R12, R71, R184 ;  /* 0x000000b8470c7220 */ /* 0x000fe20000410000 */
[----:B------:R-:W-:Y:S01]  /*1d370*/  FSEL R5, R3, RZ, P2 ;  /* 0x000000ff03057208 */ /* 0x000fe20001000000 */
[----:B------:R-:W-:Y:S01]  /*1d380*/  FMUL.FTZ R9, R71, R189 ;  /* 0x000000bd47097220 */ /* 0x000fe20000410000 */
[----:B------:R-:W-:Y:S02]  /*1d390*/  IMAD.MOV.U32 R184, RZ, RZ, R188 ;  /* 0x000000ffffb87224 */ /* 0x000fe400078e00bc */
[----:B------:R-:W1:Y:S01]  /*1d3a0*/  MUFU.EX2 R70, R4 ;  /* 0x0000000400467308 */ /* 0x000e620000000800 */
[----:B------:R-:W-:Y:S02]  /*1d3b0*/  IMAD.MOV.U32 R188, RZ, RZ, R56 ;  /* 0x000000ffffbc7224 */ /* 0x000fe400078e0038 */
[----:B------:R-:W-:Y:S01]  /*1d3c0*/  FFMA.FTZ R56, R135, UR4, -R130 ;  /* 0x0000000487387c23 */ /* 0x000fe20008010882 */
[----:B------:R-:W-:Y:S01]  /*1d3d0*/  FADD.FTZ R5, -R5, R197 ;  /* 0x000000c505057221 */ /* 0x000fe20000010100 */
[C---:B------:R-:W-:Y:S01]  /*1d3e0*/  FMUL.FTZ R13, R71.reuse, R185 ;  /* 0x000000b9470d7220 */ /* 0x040fe20000410000 */
[C---:B------:R-:W-:Y:S01]  /*1d3f0*/  FMUL.FTZ R24, R71.reuse, R172 ;  /* 0x000000ac47187220 */ /* 0x040fe20000410000 */
[----:B------:R-:W-:Y:S01]  /*1d400*/  FMUL.FTZ R25, R71, R173 ;  /* 0x000000ad47197220 */ /* 0x000fe20000410000 */
[----:B------:R-:W-:Y:S02]  /*1d410*/  FMUL.FTZ R5, R5, UR4 ;  /* 0x0000000405057c20 */ /* 0x000fe40008410000 */
[----:B------:R-:W1:Y:S02]  /*1d420*/  MUFU.EX2 R114, R114 ;  /* 0x0000007200727308 */ /* 0x000e640000000800 */
[----:B-1----:R-:W-:Y:S01]  /*1d430*/  F2FP.F16.F32.PACK_AB R76, R117, R126 ;  /* 0x0000007e754c723e */ /* 0x002fe200000000ff */
[C---:B------:R-:W-:Y:S01]  /*1d440*/  FMUL.FTZ R28, R71.reuse, R168 ;  /* 0x000000a8471c7220 */ /* 0x040fe20000410000 */
[C---:B------:R-:W-:Y:S01]  /*1d450*/  FMUL.FTZ R29, R71.reuse, R169 ;  /* 0x000000a9471d7220 */ /* 0x040fe20000410000 */
[----:B------:R-:W-:Y:S02]  /*1d460*/  IMAD.MOV.U32 R189, RZ, RZ, R35 ;  /* 0x000000ffffbd7224 */ /* 0x000fe400078e0023 */
[C---:B------:R-:W-:Y:S01]  /*1d470*/  FMUL.FTZ R40, R71.reuse, R156 ;  /* 0x0000009c47287220 */ /* 0x040fe20000410000 */
[----:B------:R-:W-:Y:S01]  /*1d480*/  FMUL.FTZ R41, R71, R157 ;  /* 0x0000009d47297220 */ /* 0x000fe20000410000 */
[----:B------:R-:W-:Y:S01]  /*1d490*/  IMAD.MOV.U32 R197, RZ, RZ, R81 ;  /* 0x000000ffffc57224 */ /* 0x000fe200078e0051 */
[----:B------:R1:W1:Y:S01]  /*1d4a0*/  MUFU.EX2 R69, R5 ;  /* 0x0000000500457308 */ /* 0x0002620000000800 */
[----:B------:R-:W-:Y:S01]  /*1d4b0*/  FMUL.FTZ R11, R70, R191 ;  /* 0x000000bf460b7220 */ /* 0x000fe20000410000 */
[----:B------:R-:W-:Y:S02]  /*1d4c0*/  IMAD.MOV.U32 R191, RZ, RZ, R48 ;  /* 0x000000ffffbf7224 */ /* 0x000fe400078e0030 */
[----:B------:R-:W-:Y:S01]  /*1d4d0*/  FMUL.FTZ R48, R72, R148 ;  /* 0x0000009448307220 */ /* 0x000fe20000410000 */
[----:B------:R-:W-:Y:S01]  /*1d4e0*/  FFMA.FTZ R148, R134, UR4, -R130 ;  /* 0x0000000486947c23 */ /* 0x000fe20008010882 */
[----:B------:R-:W-:Y:S01]  /*1d4f0*/  FMUL.FTZ R4, R72, R192 ;  /* 0x000000c048047220 */ /* 0x000fe20000410000 */
[----:B------:R-:W4:Y:S01]  /*1d500*/  LDL.LU R134, [R1+0x88] ;  /* 0x0000880001867983 */ /* 0x000f220000300800 */
[----:B------:R-:W-:Y:S02]  /*1d510*/  FMUL.FTZ R10, R70, R190 ;  /* 0x000000be460a7220 */ /* 0x000fe40000410000 */
[----:B------:R-:W-:Y:S01]  /*1d520*/  MUFU.EX2 R102, R102 ;  /* 0x0000006600667308 */ /* 0x000fe20000000800 */
[----:B------:R-:W-:Y:S01]  /*1d530*/  F2FP.F16.F32.PACK_AB R77, R114, R115 ;  /* 0x00000073724d723e */ /* 0x000fe200000000ff */
[----:B------:R-:W4:Y:S01]  /*1d540*/  LDL.LU R135, [R1+0x84] ;  /* 0x0000840001877983 */ /* 0x000f220000300800 */
[C---:B------:R-:W-:Y:S01]  /*1d550*/  FMUL.FTZ R14, R70.reuse, R186 ;  /* 0x000000ba460e7220 */ /* 0x040fe20000410000 */
[C---:B------:R-:W-:Y:S01]  /*1d560*/  FMUL.FTZ R15, R70.reuse, R187 ;  /* 0x000000bb460f7220 */ /* 0x040fe20000410000 */
[----:B------:R-:W-:Y:S01]  /*1d570*/  MOV R192, R55 ;  /* 0x0000003700c07202 */ /* 0x000fe20000000f00 */
[C---:B------:R-:W-:Y:S01]  /*1d580*/  FMUL.FTZ R27, R70.reuse, R175 ;  /* 0x000000af461b7220 */ /* 0x040fe20000410000 */
[----:B------:R-:W-:Y:S03]  /*1d590*/  FMUL.FTZ R30, R70, R170 ;  /* 0x000000aa461e7220 */ /* 0x000fe60000410000 */
[----:B------:R-:W1:Y:S02]  /*1d5a0*/  MUFU.EX2 R101, R101 ;  /* 0x0000006500657308 */ /* 0x000e640000000800 */
[----:B-1----:R-:W-:Y:S01]  /*1d5b0*/  FMUL.FTZ R5, R72, R193 ;  /* 0x000000c148057220 */ /* 0x002fe20000410000 */
[C---:B------:R-:W-:Y:S01]  /*1d5c0*/  FMUL.FTZ R6, R69.reuse, R194 ;  /* 0x000000c245067220 */ /* 0x040fe20000410000 */
[C---:B------:R-:W-:Y:S01]  /*1d5d0*/  FMUL.FTZ R7, R69.reuse, R195 ;  /* 0x000000c345077220 */ /* 0x040fe20000410000 */
[C---:B------:R-:W-:Y:S01]  /*1d5e0*/  FMUL.FTZ R19, R69.reuse, R183 ;  /* 0x000000b745137220 */ /* 0x040fe20000410000 */
[C---:B------:R-:W-:Y:S01]  /*1d5f0*/  FMUL.FTZ R18, R69.reuse, R182 ;  /* 0x000000b645127220 */ /* 0x040fe20000410000 */
[----:B------:R-:W-:Y:S02]  /*1d600*/  IMAD.MOV.U32 R193, RZ, RZ, R54 ;  /* 0x000000ffffc17224 */ /* 0x000fe400078e0036 */
[C---:B------:R-:W-:Y:S01]  /*1d610*/  FMUL.FTZ R31, R70.reuse, R171 ;  /* 0x000000ab461f7220 */ /* 0x040fe20000410000 */
[----:B------:R-:W-:Y:S01]  /*1d620*/  MUFU.EX2 R100, R100 ;  /* 0x0000006400647308 */ /* 0x000fe20000000800 */
[----:B------:R-:W-:Y:S02]  /*1d630*/  IMAD.MOV.U32 R194, RZ, RZ, R53 ;  /* 0x000000ffffc27224 */ /* 0x000fe400078e0035 */
[C---:B------:R-:W-:Y:S01]  /*1d640*/  FMUL.FTZ R34, R69.reuse, R166 ;  /* 0x000000a645227220 */ /* 0x040fe20000410000 */
[----:B------:R-:W-:Y:S02]  /*1d650*/  IMAD.MOV.U32 R195, RZ, RZ, R52 ;  /* 0x000000ffffc37224 */ /* 0x000fe400078e0034 */
[----:B------:R-:W-:Y:S01]  /*1d660*/  FMUL.FTZ R35, R69, R167 ;  /* 0x000000a745237220 */ /* 0x000fe20000410000 */
[C---:B------:R-:W-:Y:S01]  /*1d670*/  FMUL.FTZ R42, R70.reuse, R158 ;  /* 0x0000009e462a7220 */ /* 0x040fe20000410000 */
[C---:B------:R-:W-:Y:S01]  /*1d680*/  FMUL.FTZ R43, R70.reuse, R159 ;  /* 0x0000009f462b7220 */ /* 0x040fe20000410000 */
[----:B------:R-:W-:Y:S01]  /*1d690*/  IMAD.MOV.U32 R185, RZ, RZ, R194 ;  /* 0x000000ffffb97224 */ /* 0x000fe200078e00c2 */
[----:B------:R-:W1:Y:S01]  /*1d6a0*/  MUFU.EX2 R103, R103 ;  /* 0x0000006700677308 */ /* 0x000e620000000800 */
[----:B------:R-:W-:Y:S01]  /*1d6b0*/  F2FP.F16.F32.PACK_AB R78, R101, R102 ;  /* 0x00000066654e723e */ /* 0x000fe200000000ff */
[----:B------:R-:W-:Y:S02]  /*1d6c0*/  IMAD.MOV.U32 R186, RZ, RZ, R193 ;  /* 0x000000ffffba7224 */ /* 0x000fe400078e00c1 */
[----:B------:R-:W-:Y:S01]  /*1d6d0*/  FFMA.FTZ R156, R189, UR4, -R124 ;  /* 0x00000004bd9c7c23 */ /* 0x000fe2000801087c */
[----:B------:R-:W-:Y:S02]  /*1d6e0*/  IMAD.MOV.U32 R181, RZ, RZ, R192 ;  /* 0x000000ffffb57224 */ /* 0x000fe400078e00c0 */
[----:B------:R-:W-:Y:S01]  /*1d6f0*/  FFMA.FTZ R231, R231, UR4, -R124 ;  /* 0x00000004e7e77c23 */ /* 0x000fe2000801087c */
[----:B------:R-:W-:Y:S02]  /*1d700*/  IMAD.MOV.U32 R187, RZ, RZ, R51 ;  /* 0x000000ffffbb7224 */ /* 0x000fe400078e0033 */
[----:B------:R-:W-:Y:S01]  /*1d710*/  FMUL.FTZ R51, R69, R151 ;  /* 0x0000009745337220 */ /* 0x000fe20000410000 */
[----:B------:R-:W-:Y:S02]  /*1d720*/  IMAD.MOV.U32 R194, RZ, RZ, R46 ;  /* 0x000000ffffc27224 */ /* 0x000fe400078e002e */
[C---:B------:R-:W-:Y:S01]  /*1d730*/  FMUL.FTZ R46, R70.reuse, R154 ;  /* 0x0000009a462e7220 */ /* 0x040fe20000410000 */
[----:B------:R-:W-:Y:S02]  /*1d740*/  IMAD.MOV.U32 R193, RZ, RZ, R45 ;  /* 0x000000ffffc17224 */ /* 0x000fe400078e002d */
[C---:B------:R-:W-:Y:S01]  /*1d750*/  FMUL.FTZ R45, R71.reuse, R153 ;  /* 0x00000099472d7220 */ /* 0x040fe20000410000 */
[----:B------:R-:W-:Y:S02]  /*1d760*/  IMAD.MOV.U32 R192, RZ, RZ, R44 ;  /* 0x000000ffffc07224 */ /* 0x000fe400078e002c */
[----:B------:R-:W-:Y:S01]  /*1d770*/  FMUL.FTZ R44, R71, R152 ;  /* 0x00000098472c7220 */ /* 0x000fe20000410000 */
[----:B------:R-:W-:Y:S02]  /*1d780*/  IMAD.MOV.U32 R190, RZ, RZ, R47 ;  /* 0x000000ffffbe7224 */ /* 0x000fe400078e002f */
[----:B------:R-:W-:Y:S01]  /*1d790*/  FMUL.FTZ R47, R70, R155 ;  /* 0x0000009b462f7220 */ /* 0x000fe20000410000 */
[----:B------:R-:W-:Y:S01]  /*1d7a0*/  IMAD.MOV.U32 R172, RZ, RZ, R181 ;  /* 0x000000ffffac7224 */ /* 0x000fe200078e00b5 */
[----:B-1----:R-:W-:Y:S01]  /*1d7b0*/  F2FP.F16.F32.PACK_AB R79, R103, R100 ;  /* 0x00000064674f723e */ /* 0x002fe200000000ff */
[----:B------:R-:W-:Y:S01]  /*1d7c0*/  IMAD.MOV.U32 R183, RZ, RZ, R86 ;  /* 0x000000ffffb77224 */ /* 0x000fe200078e0056 */
[----:B------:R-:W-:Y:S01]  /*1d7d0*/  MUFU.EX2 R148, R148 ;  /* 0x0000009400947308 */ /* 0x000fe20000000800 */
[----:B------:R-:W-:Y:S02]  /*1d7e0*/  IMAD.MOV.U32 R180, RZ, RZ, R195 ;  /* 0x000000ffffb47224 */ /* 0x000fe400078e00c3 */
[--C-:B------:R-:W-:Y:S01]  /*1d7f0*/  FFMA.FTZ R214, R214, UR4, -R130.reuse ;  /* 0x00000004d6d67c23 */ /* 0x100fe20008010882 */
[----:B------:R-:W-:Y:S02]  /*1d800*/  IMAD.MOV.U32 R181, RZ, RZ, R57 ;  /* 0x000000ffffb57224 */ /* 0x000fe400078e0039 */
[----:B------:R-:W-:Y:S01]  /*1d810*/  FMUL.FTZ R57, R71, R141 ;  /* 0x0000008d47397220 */ /* 0x000fe20000410000 */
[----:B------:R-:W-:Y:S02]  /*1d820*/  IMAD.MOV.U32 R195, RZ, RZ, R197 ;  /* 0x000000ffffc37224 */ /* 0x000fe400078e00c5 */
[----:B------:R-:W-:Y:S01]  /*1d830*/  FFMA.FTZ R213, R213, UR4, -R130 ;  /* 0x00000004d5d57c23 */ /* 0x000fe20008010882 */
[----:B------:R-:W-:Y:S02]  /*1d840*/  IMAD.MOV.U32 R189, RZ, RZ, R50 ;  /* 0x000000ffffbd7224 */ /* 0x000fe400078e0032 */
[----:B------:R-:W-:Y:S01]  /*1d850*/  FMUL.FTZ R50, R69, R150 ;  /* 0x0000009645327220 */ /* 0x000fe20000410000 */
[----:B------:R-:W-:Y:S02]  /*1d860*/  IMAD.MOV.U32 R197, RZ, RZ, R49 ;  /* 0x000000ffffc57224 */ /* 0x000fe400078e0031 */
[----:B------:R-:W-:Y:S01]  /*1d870*/  FMUL.FTZ R49, R72, R149 ;  /* 0x0000009548317220 */ /* 0x000fe20000410000 */
[----:B------:R-:W-:Y:S01]  /*1d880*/  IMAD.MOV.U32 R173, RZ, RZ, R183 ;  /* 0x000000ffffad7224 */ /* 0x000fe200078e00b7 */
[----:B------:R-:W-:Y:S01]  /*1d890*/  MUFU.EX2 R125, R125 ;  /* 0x0000007d007d7308 */ /* 0x000fe20000000800 */
[----:B------:R-:W-:Y:S02]  /*1d8a0*/  IMAD.MOV.U32 R182, RZ, RZ, R58 ;  /* 0x000000ffffb67224 */ /* 0x000fe400078e003a */
[----:B------:R-:W-:Y:S01]  /*1d8b0*/  FMUL.FTZ R58, R70, R142 ;  /* 0x0000008e463a7220 */ /* 0x000fe20000410000 */
[----:B------:R-:W-:Y:S02]  /*1d8c0*/  IMAD.MOV.U32 R169, RZ, RZ, R173 ;  /* 0x000000ffffa97224 */ /* 0x000fe400078e00ad */
[----:B------:R-:W-:Y:S01]  /*1d8d0*/  FFMA.FTZ R197, R197, UR4, -R130 ;  /* 0x00000004c5c57c23 */ /* 0x000fe20008010882 */
[----:B------:R-:W-:Y:S02]  /*1d8e0*/  IMAD.MOV.U32 R173, RZ, RZ, R198 ;  /* 0x000000ffffad7224 */ /* 0x000fe400078e00c6 */
[----:B------:R-:W-:Y:S01]  /*1d8f0*/  FFMA.FTZ R212, R212, UR4, -R124 ;  /* 0x00000004d4d47c23 */ /* 0x000fe2000801087c */
[----:B------:R-:W-:Y:S01]  /*1d900*/  IMAD.MOV.U32 R198, RZ, RZ, R88 ;  /* 0x000000ffffc67224 */ /* 0x000fe200078e0058 */
[----:B------:R-:W-:Y:S01]  /*1d910*/  MUFU.EX2 R116, R116 ;  /* 0x0000007400747308 */ /* 0x000fe20000000800 */
[----:B------:R-:W-:Y:S02]  /*1d920*/  IMAD.MOV.U32 R183, RZ, RZ, R182 ;  /* 0x000000ffffb77224 */ /* 0x000fe400078e00b6 */
[----:B------:R-:W-:Y:S01]  /*1d930*/  FFMA.FTZ R209, R209, UR4, -R124 ;  /* 0x00000004d1d17c23 */ /* 0x000fe2000801087c */
[----:B------:R-:W-:Y:S02]  /*1d940*/  IMAD.MOV.U32 R182, RZ, RZ, R199 ;  /* 0x000000ffffb67224 */ /* 0x000fe400078e00c7 */
[--C-:B------:R-:W-:Y:S01]  /*1d950*/  FFMA.FTZ R211, R211, UR4, -R130.reuse ;  /* 0x00000004d3d37c23 */ /* 0x100fe20008010882 */
[----:B------:R-:W-:Y:S02]  /*1d960*/  IMAD.MOV.U32 R199, RZ, RZ, R63 ;  /* 0x000000ffffc77224 */ /* 0x000fe400078e003f */
[----:B------:R-:W-:Y:S01]  /*1d970*/  FFMA.FTZ R210, R210, UR4, -R130 ;  /* 0x00000004d2d27c23 */ /* 0x000fe20008010882 */
[----:B------:R-:W-:Y:S01]  /*1d980*/  FFMA.FTZ R200, R200, UR4, -R124 ;  /* 0x00000004c8c87c23 */ /* 0x000fe2000801087c */
[----:B------:R-:W-:Y:S01]  /*1d990*/  MUFU.EX2 R156, R156 ;  /* 0x0000009c009c7308 */ /* 0x000fe20000000800 */
[--C-:B------:R-:W-:Y:S01]  /*1d9a0*/  FFMA.FTZ R199, R199, UR4, -R130.reuse ;  /* 0x00000004c7c77c23 */ /* 0x100fe20008010882 */
[--C-:B------:R-:W-:Y:S01]  /*1d9b0*/  FFMA.FTZ R203, R203, UR4, -R130.reuse ;  /* 0x00000004cbcb7c23 */ /* 0x100fe20008010882 */
[----:B------:R-:W-:Y:S01]  /*1d9c0*/  FFMA.FTZ R128, R128, UR4, -R130 ;  /* 0x0000000480807c23 */ /* 0x000fe20008010882 */
[--C-:B------:R-:W-:Y:S01]  /*1d9d0*/  FFMA.FTZ R118, R118, UR4, -R124.reuse ;  /* 0x0000000476767c23 */ /* 0x100fe2000801087c */
[--C-:B------:R-:W-:Y:S01]  /*1d9e0*/  FFMA.FTZ R121, R121, UR4, -R124.reuse ;  /* 0x0000000479797c23 */ /* 0x100fe2000801087c */
[----:B------:R-:W-:Y:S04]  /*1d9f0*/  FFMA.FTZ R120, R120, UR4, -R124 ;  /* 0x0000000478787c23 */ /* 0x000fe8000801087c */
[----:B------:R-:W-:Y:S10]  /*1da00*/  MUFU.EX2 R131, R131 ;  /* 0x0000008300837308 */ /* 0x000ff40000000800 */
[----:B------:R-:W-:Y:S10]  /*1da10*/  MUFU.EX2 R243, R243 ;  /* 0x000000f300f37308 */ /* 0x000ff40000000800 */
[----:B------:R-:W-:Y:S10]  /*1da20*/  MUFU.EX2 R242, R242 ;  /* 0x000000f200f27308 */ /* 0x000ff40000000800 */
[----:B------:R-:W-:Y:S01]  /*1da30*/  MUFU.EX2 R240, R240 ;  /* 0x000000f000f07308 */ /* 0x000fe20000000800 */
[----:B--2---:R-:W-:Y:S09]  /*1da40*/  FMUL.FTZ R63, R70, R139 ;  /* 0x0000008b463f7220 */ /* 0x004ff20000410000 */
[----:B------:R-:W-:Y:S10]  /*1da50*/  MUFU.EX2 R239, R239 ;  /* 0x000000ef00ef7308 */ /* 0x000ff40000000800 */
[----:B------:R-:W-:Y:S10]  /*1da60*/  MUFU.EX2 R238, R238 ;  /* 0x000000ee00ee7308 */ /* 0x000ff40000000800 */
[----:B------:R-:W-:Y:S01]  /*1da70*/  MUFU.EX2 R237, R237 ;  /* 0x000000ed00ed7308 */ /* 0x000fe20000000800 */
[----:B---3--:R-:W1:Y:S01]  /*1da80*/  LDSM.16.MT88.4 R20, [R247+0x8000] ;  /* 0x00800000f714783b */ /* 0x008e620000004200 */
[----:B------:R-:W-:Y:S02]  /*1da90*/  VIADD R96, R247, 0x8040 ;  /* 0x00008040f7607836 */ /* 0x000fe40000000000 */
[----:B----4-:R-:W-:Y:S02]  /*1daa0*/  @P4 VIADD R96, R26, 0xffffffc0 ;  /* 0xffffffc01a604836 */ /* 0x010fe40000000000 */
[----:B------:R-:W-:Y:S02]  /*1dab0*/  FMUL.FTZ R26, R70, R174 ;  /* 0x000000ae461a7220 */ /* 0x000fe40000410000 */
[----:B------:R-:W-:Y:S01]  /*1dac0*/  IMAD.IADD R97, R246, 0x1, R96 ;  /* 0x00000001f6617824 */ /* 0x000fe200078e0260 */
[----:B------:R-:W2:Y:S01]  /*1dad0*/  LDSM.16.MT88.4 R52, [R96] ;  /* 0x000000006034783b */ /* 0x000ea20000004200 */
[----:B------:R-:W-:Y:S07]  /*1dae0*/  MUFU.EX2 R236, R236 ;  /* 0x000000ec00ec7308 */ /* 0x000fee0000000800 */
[----:B------:R-:W3:Y:S03]  /*1daf0*/  LDSM.16.MT88.4 R80, [R97] ;  /* 0x000000006150783b */ /* 0x000ee60000004200 */
[----:B------:R-:W-:Y:S10]  /*1db00*/  MUFU.EX2 R197, R197 ;  /* 0x000000c500c57308 */ /* 0x000ff40000000800 */
[----:B------:R-:W-:Y:S10]  /*1db10*/  MUFU.EX2 R199, R199 ;  /* 0x000000c700c77308 */ /* 0x000ff40000000800 */
[----:B------:R-:W-:Y:S01]  /*1db20*/  MUFU.EX2 R241, R241 ;  /* 0x000000f100f17308 */ /* 0x000fe20000000800 */
[-C--:B-1----:R-:W-:Y:S09]  /*1db30*/  HMMA.16816.F32 R4, R76, R20.reuse, R4 ;  /* 0x000000144c04723c */ /* 0x082ff20000001804 */
[----:B------:R-:W-:Y:S01]  /*1db40*/  MUFU.EX2 R230, R230 ;  /* 0x000000e600e67308 */ /* 0x000fe20000000800 */
[C---:B------:R-:W-:Y:S09]  /*1db50*/  HMMA.16816.F32 R8, R64.reuse, R20, R8 ;  /* 0x000000144008723c */ /* 0x040ff20000001808 */
[----:B------:R-:W-:Y:S01]  /*1db60*/  MUFU.EX2 R226, R226 ;  /* 0x000000e200e27308 */ /* 0x000fe20000000800 */
[C---:B------:R-:W-:Y:S01]  /*1db70*/  FMUL.FTZ R20, R72.reuse, R176 ;  /* 0x000000b048147220 */ /* 0x040fe20000410000 */
[----:B------:R-:W-:Y:S02]  /*1db80*/  IMAD.MOV.U32 R176, RZ, RZ, R196 ;  /* 0x000000ffffb07224 */ /* 0x000fe400078e00c4 */
[----:B------:R-:W-:Y:S01]  /*1db90*/  FMUL.FTZ R21, R72, R177 ;  /* 0x000000b148157220 */ /* 0x000fe20000410000 */
[----:B------:R-:W-:Y:S01]  /*1dba0*/  IMAD.MOV.U32 R196, RZ, RZ, R85 ;  /* 0x000000ffffc47224 */ /* 0x000fe200078e0055 */
[-C--:B------:R-:W-:Y:S04]  /*1dbb0*/  HMMA.16816.F32 R12, R64, R22.reuse, R12 ;  /* 0x00000016400c723c */ /* 0x080fe8000000180c */
[----:B------:R-:W-:Y:S01]  /*1dbc0*/  MUFU.EX2 R218, R218 ;  /* 0x000000da00da7308 */ /* 0x000fe20000000800 */
[----:B------:R-:W-:Y:S02]  /*1dbd0*/  IMAD.MOV.U32 R177, RZ, RZ, R190 ;  /* 0x000000ffffb17224 */ /* 0x000fe400078e00be */
[----:B------:R-:W-:Y:S02]  /*1dbe0*/  IMAD.MOV.U32 R190, RZ, RZ, R59 ;  /* 0x000000ffffbe7224 */ /* 0x000fe400078e003b */
[----:B------:R-:W-:Y:S01]  /*1dbf0*/  FMUL.FTZ R59, R70, R143 ;  /* 0x0000008f463b7220 */ /* 0x000fe20000410000 */
[----:B------:R-:W-:Y:S01]  /*1dc00*/  FFMA.FTZ R143, R169, UR4, -R227 ;  /* 0x00000004a98f7c23 */ /* 0x000fe200080108e3 */
[C---:B------:R-:W-:Y:S03]  /*1dc10*/  HMMA.16816.F32 R16, R76.reuse, R22, R16 ;  /* 0x000000164c10723c */ /* 0x040fe60000001810 */
[----:B------:R-:W-:Y:S01]  /*1dc20*/  MUFU.EX2 R234, R234 ;  /* 0x000000ea00ea7308 */ /* 0x000fe20000000800 */
[C---:B------:R-:W-:Y:S01]  /*1dc30*/  FMUL.FTZ R22, R69.reuse, R178 ;  /* 0x000000b245167220 */ /* 0x040fe20000410000 */
[----:B------:R-:W-:Y:S01]  /*1dc40*/  FMUL.FTZ R23, R69, R179 ;  /* 0x000000b345177220 */ /* 0x000fe20000410000 */
[----:B------:R-:W-:Y:S02]  /*1dc50*/  IMAD.MOV.U32 R179, RZ, RZ, R187 ;  /* 0x000000ffffb37224 */ /* 0x000fe400078e00bb */
[----:B------:R-:W-:Y:S05]  /*1dc60*/  IMAD.MOV.U32 R187, RZ, RZ, R193 ;  /* 0x000000ffffbb7224 */ /* 0x000fea00078e00c1 */
[----:B------:R-:W-:Y:S01]  /*1dc70*/  MUFU.EX2 R143, R143 ;  /* 0x0000008f008f7308 */ /* 0x000fe20000000800 */
[----:B------:R-:W-:Y:S01]  /*1dc80*/  IMAD.MOV.U32 R193, RZ, RZ, R84 ;  /* 0x000000ffffc17224 */ /* 0x000fe200078e0054 */
[-C--:B------:R-:W-:Y:S03]  /*1dc90*/  HMMA.16816.F32 R20, R76, R36.reuse, R20 ;  /* 0x000000244c14723c */ /* 0x080fe60000001814 */
[----:B------:R-:W-:Y:S02]  /*1dca0*/  IMAD.MOV.U32 R178, RZ, RZ, R191 ;  /* 0x000000ffffb27224 */ /* 0x000fe400078e00bf */
[----:B------:R-:W-:Y:S03]  /*1dcb0*/  IMAD.MOV.U32 R191, RZ, RZ, R87 ;  /* 0x000000ffffbf7224 */ /* 0x000fe600078e0057 */
[----:B------:R-:W-:Y:S01]  /*1dcc0*/  MUFU.EX2 R235, R235 ;  /* 0x000000eb00eb7308 */ /* 0x000fe20000000800 */
[----:B------:R-:W1:Y:S01]  /*1dcd0*/  LDSM.16.MT88.4 R84, [R247+0x8800] ;  /* 0x00880000f754783b */ /* 0x000e620000004200 */
[C---:B------:R-:W-:Y:S04]  /*1dce0*/  HMMA.16816.F32 R24, R64.reuse, R36, R24 ;  /* 0x000000244018723c */ /* 0x040fe80000001818 */
[C---:B------:R-:W-:Y:S01]  /*1dcf0*/  FMUL.FTZ R36, R72.reuse, R160 ;  /* 0x000000a048247220 */ /* 0x040fe20000410000 */
[----:B------:R-:W-:Y:S01]  /*1dd00*/  FMUL.FTZ R37, R72, R161 ;  /* 0x000000a148257220 */ /* 0x000fe20000410000 */
[----:B------:R-:W-:Y:S02]  /*1dd10*/  IMAD.MOV.U32 R175, RZ, RZ, R179 ;  /* 0x000000ffffaf7224 */ /* 0x000fe400078e00b3 */
[----:B------:R-:W-:Y:S01]  /*1dd20*/  MUFU.EX2 R233, R233 ;  /* 0x000000e900e97308 */ /* 0x000fe20000000800 */
[-C--:B------:R-:W-:Y:S03]  /*1dd30*/  HMMA.16816.F32 R28, R64, R38.reuse, R28 ;  /* 0x00000026401c723c */ /* 0x080fe6000000181c */
[----:B------:R-:W-:Y:S02]  /*1dd40*/  IMAD.MOV.U32 R174, RZ, RZ, R178 ;  /* 0x000000ffffae7224 */ /* 0x000fe400078e00b2 */
[----:B------:R-:W-:Y:S01]  /*1dd50*/  FFMA.FTZ R141, R175, UR4, -R124 ;  /* 0x00000004af8d7c23 */ /* 0x000fe2000801087c */
[----:B------:R-:W-:Y:S02]  /*1dd60*/  IMAD.MOV.U32 R178, RZ, RZ, R177 ;  /* 0x000000ffffb27224 */ /* 0x000fe400078e00b1 */
[----:B------:R-:W-:Y:S01]  /*1dd70*/  IMAD.MOV.U32 R179, RZ, RZ, R176 ;  /* 0x000000ffffb37224 */ /* 0x000fe200078e00b0 */
[C---:B------:R-:W-:Y:S01]  /*1dd80*/  HMMA.16816.F32 R32, R76.reuse, R38, R32 ;  /* 0x000000264c20723c */ /* 0x040fe20000001820 */
[----:B------:R-:W-:Y:S03]  /*1dd90*/  MUFU.EX2 R232, R232 ;  /* 0x000000e800e87308 */ /* 0x000fe60000000800 */
[C---:B------:R-:W-:Y:S01]  /*1dda0*/  FMUL.FTZ R38, R69.reuse, R162 ;  /* 0x000000a245267220 */ /* 0x040fe20000410000 */
[C---:B------:R-:W-:Y:S01]  /*1ddb0*/  FMUL.FTZ R39, R69.reuse, R163 ;  /* 0x000000a345277220 */ /* 0x040fe20000410000 */
[----:B------:R-:W-:Y:S02]  /*1ddc0*/  IMAD.MOV.U32 R176, RZ, RZ, R181 ;  /* 0x000000ffffb07224 */ /* 0x000fe400078e00b5 */
[----:B------:R-:W-:Y:S01]  /*1ddd0*/  FFMA.FTZ R142, R174, UR4, -R129 ;  /* 0x00000004ae8e7c23 */ /* 0x000fe20008010881 */
[----:B------:R-:W-:Y:S02]  /*1dde0*/  IMAD.MOV.U32 R181, RZ, RZ, R62 ;  /* 0x000000ffffb57224 */ /* 0x000fe400078e003e */
[----:B------:R-:W-:Y:S01]  /*1ddf0*/  MUFU.EX2 R141, R141 ;  /* 0x0000008d008d7308 */ /* 0x000fe20000000800 */
[----:B------:R-:W-:Y:S02]  /*1de00*/  IMAD.MOV.U32 R174, RZ, RZ, R189 ;  /* 0x000000ffffae7224 */ /* 0x000fe400078e00bd */
[----:B------:R-:W-:Y:S01]  /*1de10*/  FMUL.FTZ R62, R70, R138 ;  /* 0x0000008a463e7220 */ /* 0x000fe20000410000 */
[-C--:B--2---:R-:W-:Y:S03]  /*1de20*/  HMMA.16816.F32 R36, R76, R52.reuse, R36 ;  /* 0x000000344c24723c */ /* 0x084fe60000001824 */
[----:B------:R-:W-:Y:S02]  /*1de30*/  IMAD.MOV.U32 R175, RZ, RZ, R181 ;  /* 0x000000ffffaf7224 */ /* 0x000fe400078e00b5 */
[----:B------:R-:W-:Y:S01]  /*1de40*/  IMAD.MOV.U32 R189, RZ, RZ, R188 ;  /* 0x000000ffffbd7224 */ /* 0x000fe200078e00bc */
[----:B------:R-:W-:Y:S01]  /*1de50*/  MUFU.EX2 R142, R142 ;  /* 0x0000008e008e7308 */ /* 0x000fe20000000800 */
[----:B------:R-:W-:Y:S01]  /*1de60*/  IMAD.MOV.U32 R188, RZ, RZ, R90 ;  /* 0x000000ffffbc7224 */ /* 0x000fe200078e005a */
[C---:B------:R-:W-:Y:S04]  /*1de70*/  HMMA.16816.F32 R40, R64.reuse, R52, R40 ;  /* 0x000000344028723c */ /* 0x040fe80000001828 */
[C---:B------:R-:W-:Y:S01]  /*1de80*/  FMUL.FTZ R52, R72.reuse, R144 ;  /* 0x0000009048347220 */ /* 0x040fe20000410000 */
[----:B------:R-:W-:Y:S03]  /*1de90*/  IMAD.MOV.U32 R170, RZ, RZ, R174 ;  /* 0x000000ffffaa7224 */ /* 0x000fe600078e00ae */
[----:B------:R2:W4:Y:S01]  /*1dea0*/  MUFU.EX2 R144, R56 ;  /* 0x0000003800907308 */ /* 0x0005220000000800 */
[----:B------:R-:W-:Y:S01]  /*1deb0*/  IMAD.MOV.U32 R174, RZ, RZ, R178 ;  /* 0x000000ffffae7224 */ /* 0x000fe200078e00b2 */
[-C--:B------:R-:W-:Y:S03]  /*1dec0*/  HMMA.16816.F32 R44, R64, R54.reuse, R44 ;  /* 0x00000036402c723c */ /* 0x080fe6000000182c */
[----:B------:R-:W-:Y:S02]  /*1ded0*/  IMAD.MOV.U32 R178, RZ, RZ, R94 ;  /* 0x000000ffffb27224 */ /* 0x000fe400078e005e */
[----:B------:R-:W-:Y:S01]  /*1dee0*/  FMUL.FTZ R53, R72, R145 ;  /* 0x0000009148357220 */ /* 0x000fe20000410000 */
[----:B------:R-:W-:Y:S02]  /*1def0*/  IMAD.MOV.U32 R177, RZ, RZ, R180 ;  /* 0x000000ffffb17224 */ /* 0x000fe400078e00b4 */
[----:B------:R-:W-:Y:S01]  /*1df00*/  MUFU.EX2 R231, R231 ;  /* 0x000000e700e77308 */ /* 0x000fe20000000800 */
[----:B------:R-:W-:Y:S01]  /*1df10*/  IMAD.MOV.U32 R180, RZ, RZ, R61 ;  /* 0x000000ffffb47224 */ /* 0x000fe200078e003d */
[C---:B------:R-:W-:Y:S04]  /*1df20*/  HMMA.16816.F32 R48, R76.reuse, R54, R48 ;  /* 0x000000364c30723c */ /* 0x040fe80000001830 */
[----:B------:R-:W-:Y:S01]  /*1df30*/  FMUL.FTZ R54, R69, R146 ;  /* 0x0000009245367220 */ /* 0x000fe20000410000 */
[----:B------:R-:W-:Y:S02]  /*1df40*/  IMAD.MOV.U32 R169, RZ, RZ, R173 ;  /* 0x000000ffffa97224 */ /* 0x000fe400078e00ad */
[----:B------:R-:W-:Y:S01]  /*1df50*/  FFMA.FTZ R145, R175, UR4, -R227 ;  /* 0x00000004af917c23 */ /* 0x000fe200080108e3 */
[----:B--2---:R-:W-:Y:S01]  /*1df60*/  FMUL.FTZ R56, R71, R140 ;  /* 0x0000008c47387220 */ /* 0x004fe20000410000 */
[----:B------:R-:W-:Y:S01]  /*1df70*/  FFMA.FTZ R140, R172, UR4, -R124 ;  /* 0x00000004ac8c7c23 */ /* 0x000fe2000801087c */
[----:B------:R-:W-:Y:S01]  /*1df80*/  MOV R172, R184 ;  /* 0x000000b800ac7202 */ /* 0x000fe20000000f00 */
[----:B------:R-:W-:Y:S01]  /*1df90*/  FMUL.FTZ R55, R69, R147 ;  /* 0x0000009345377220 */ /* 0x000fe20000410000 */
[----:B------:R-:W-:Y:S02]  /*1dfa0*/  IMAD.MOV.U32 R175, RZ, RZ, R179 ;  /* 0x000000ffffaf7224 */ /* 0x000fe400078e00b3 */
[----:B------:R-:W-:Y:S01]  /*1dfb0*/  FFMA.FTZ R147, R170, UR4, -R227 ;  /* 0x00000004aa937c23 */ /* 0x000fe200080108e3 */
[----:B------:R-:W-:Y:S01]  /*1dfc0*/  IMAD.MOV.U32 R173, RZ, RZ, R177 ;  /* 0x000000ffffad7224 */ /* 0x000fe200078e00b1 */
[----:B------:R-:W2:Y:S01]  /*1dfd0*/  MUFU.EX2 R140, R140 ;  /* 0x0000008c008c7308 */ /* 0x000ea20000000800 */
[----:B------:R-:W-:Y:S02]  /*1dfe0*/  IMAD.MOV.U32 R168, RZ, RZ, R172 ;  /* 0x000000ffffa87224 */ /* 0x000fe400078e00ac */
[C---:B------:R-:W-:Y:S01]  /*1dff0*/  FMUL.FTZ R61, R71.reuse, R137 ;  /* 0x00000089473d7220 */ /* 0x040fe20000410000 */
[-C--:B---3--:R-:W-:Y:S03]  /*1e000*/  HMMA.16816.F32 R52, R76, R80.reuse, R52 ;  /* 0x000000504c34723c */ /* 0x088fe60000001834 */
[----:B------:R-:W-:Y:S02]  /*1e010*/  IMAD.MOV.U32 R172, RZ, RZ, R89 ;  /* 0x000000ffffac7224 */ /* 0x000fe400078e0059 */
[----:B------:R-:W-:Y:S01]  /*1e020*/  FFMA.FTZ R146, R168, UR4, -R227 ;  /* 0x00000004a8927c23 */ /* 0x000fe200080108e3 */
[----:B------:R-:W-:Y:S01]  /*1e030*/  IMAD.MOV.U32 R170, RZ, RZ, R169 ;  /* 0x000000ffffaa7224 */ /* 0x000fe200078e00a9 */
[----:B------:R-:W-:Y:S01]  /*1e040*/  MUFU.EX2 R145, R145 ;  /* 0x0000009100917308 */ /* 0x000fe20000000800 */
[----:B------:R-:W-:Y:S01]  /*1e050*/  IMAD.MOV.U32 R168, RZ, RZ, R172 ;  /* 0x000000ffffa87224 */ /* 0x000fe200078e00ac */
[C---:B------:R-:W-:Y:S04]  /*1e060*/  HMMA.16816.F32 R56, R64.reuse, R80, R56 ;  /* 0x000000504038723c */ /* 0x040fe80000001838 */
[----:B------:R-:W-:Y:S02]  /*1e070*/  IMAD.MOV.U32 R172, RZ, RZ, R176 ;  /* 0x000000ffffac7224 */ /* 0x000fe400078e00b0 */
[----:B------:R-:W-:Y:S01]  /*1e080*/  FFMA.FTZ R149, R170, UR4, -R129 ;  /* 0x00000004aa957c23 */ /* 0x000fe20008010881 */
[----:B------:R-:W-:Y:S01]  /*1e090*/  IMAD.MOV.U32 R169, RZ, RZ, R168 ;  /* 0x000000ffffa97224 */ /* 0x000fe200078e00a8 */
[----:B------:R-:W-:Y:S01]  /*1e0a0*/  F2FP.F16.F32.PACK_AB R80, R108, R106 ;  /* 0x0000006a6c50723e */ /* 0x000fe200000000ff */
[----:B------:R-:W-:Y:S02]  /*1e0b0*/  IMAD.MOV.U32 R184, RZ, RZ, R60 ;  /* 0x000000ffffb87224 */ /* 0x000fe400078e003c */
[----:B------:R-:W-:Y:S01]  /*1e0c0*/  FMUL.FTZ R60, R71, R136 ;  /* 0x00000088473c7220 */ /* 0x000fe20000410000 */
[----:B------:R-:W-:Y:S01]  /*1e0d0*/  IMAD.MOV.U32 R179, RZ, RZ, R193 ;  /* 0x000000ffffb37224 */ /* 0x000fe200078e00c1 */
[----:B------:R-:W-:Y:S01]  /*1e0e0*/  MUFU.EX2 R149, R149 ;  /* 0x0000009500957308 */ /* 0x000fe20000000800 */
[----:B------:R-:W-:Y:S01]  /*1e0f0*/  IMAD.MOV.U32 R168, RZ, RZ, R175 ;  /* 0x000000ffffa87224 */ /* 0x000fe200078e00af */
[----:B------:R-:W-:Y:S01]  /*1e100*/  F2FP.F16.F32.PACK_AB R81, R111, R110 ;  /* 0x0000006e6f51723e */ /* 0x000fe200000000ff */
[----:B------:R-:W-:Y:S02]  /*1e110*/  IMAD.MOV.U32 R175, RZ, RZ, R174 ;  /* 0x000000ffffaf7224 */ /* 0x000fe400078e00ae */
[-C--:B------:R-:W-:Y:S03]  /*1e120*/  HMMA.16816.F32 R60, R64, R82.reuse, R60 ;  /* 0x00000052403c723c */ /* 0x080fe6000000183c */
        /* <DEDUP_REMOVED lines=8> */
[----:B------:R-:W-:Y:S02]  /*1e1b0*/  IMAD.MOV.U32 R170, RZ, RZ, R169 ;  /* 0x000000ffffaa7224 */ /* 0x000fe400078e00a9 */
[----:B------:R-:W-:Y:S01]  /*1e1c0*/  FFMA.FTZ R132, R220, UR4, -R227 ;  /* 0x00000004dc847c23 */ /* 0x000fe200080108e3 */
[----:B------:R-:W-:Y:S01]  /*1e1d0*/  IMAD.MOV.U32 R169, RZ, RZ, R168 ;  /* 0x000000ffffa97224 */ /* 0x000fe200078e00a8 */
[----:B------:R-:W-:Y:S01]  /*1e1e0*/  MUFU.EX2 R146, R146 ;  /* 0x0000009200927308 */ /* 0x000fe20000000800 */
[----:B------:R-:W-:Y:S02]  /*1e1f0*/  IMAD.MOV.U32 R168, RZ, RZ, R175 ;  /* 0x000000ffffa87224 */ /* 0x000fe400078e00af */
[----:B------:R-:W-:Y:S01]  /*1e200*/  FFMA.FTZ R150, R170, UR4, -R129 ;  /* 0x00000004aa967c23 */ /* 0x000fe20008010881 */
[----:B------:R-:W-:Y:S04]  /*1e210*/  HMMA.16816.F32 R64, R76, R82, R64 ;  /* 0x000000524c40723c */ /* 0x000fe80000001840 */
[----:B------:R-:W-:Y:S01]  /*1e220*/  IMAD.MOV.U32 R179, RZ, RZ, R178 ;  /* 0x000000ffffb37224 */ /* 0x000fe200078e00b2 */
[----:B----4-:R-:W-:Y:S01]  /*1e230*/  F2FP.F16.F32.PACK_AB R78, R144, R148 ;  /* 0x00000094904e723e */ /* 0x010fe200000000ff */
[----:B------:R-:W-:Y:S01]  /*1e240*/  IMAD.MOV.U32 R175, RZ, RZ, R174 ;  /* 0x000000ffffaf7224 */ /* 0x000fe200078e00ae */
[----:B------:R-:W-:Y:S01]  /*1e250*/  F2FP.F16.F32.PACK_AB R76, R116, R125 ;  /* 0x0000007d744c723e */ /* 0x000fe200000000ff */
[----:B------:R-:W-:Y:S01]  /*1e260*/  IMAD.MOV.U32 R178, RZ, RZ, R181 ;  /* 0x000000ffffb27224 */ /* 0x000fe200078e00b5 */
[----:B------:R-:W-:Y:S01]  /*1e270*/  F2FP.F16.F32.PACK_AB R77, R131, R156 ;  /* 0x0000009c834d723e */ /* 0x000fe200000000ff */
[----:B------:R-:W-:Y:S01]  /*1e280*/  IMAD.MOV.U32 R174, RZ, RZ, R173 ;  /* 0x000000ffffae7224 */ /* 0x000fe200078e00ad */
[----:B------:R-:W-:Y:S01]  /*1e290*/  MOV R173, R172 ;  /* 0x000000ac00ad7202 */ /* 0x000fe20000000f00 */
[----:B------:R-:W-:Y:S01]  /*1e2a0*/  IMAD.MOV.U32 R184, RZ, RZ, R195 ;  /* 0x000000ffffb87224 */ /* 0x000fe200078e00c3 */
[----:B------:R-:W3:Y:S01]  /*1e2b0*/  LDL.LU R181, [R1+0x6c] ;  /* 0x00006c0001b57983 */ /* 0x000ee20000300800 */
[----:B------:R-:W-:Y:S01]  /*1e2c0*/  IMAD.MOV.U32 R170, RZ, RZ, R169 ;  /* 0x000000ffffaa7224 */ /* 0x000fe200078e00a9 */
[----:B--2---:R-:W-:Y:S01]  /*1e2d0*/  F2FP.F16.F32.PACK_AB R79, R141, R140 ;  /* 0x0000008c8d4f723e */ /* 0x004fe200000000ff */
[----:B------:R-:W-:Y:S01]  /*1e2e0*/  IMAD.MOV.U32 R172, RZ, RZ, R179 ;  /* 0x000000ffffac7224 */ /* 0x000fe200078e00b3 */
[----:B------:R-:W2:Y:S01]  /*1e2f0*/  MUFU.EX2 R150, R150 ;  /* 0x0000009600967308 */ /* 0x000ea20000000800 */
[----:B------:R-:W-:Y:S02]  /*1e300*/  IMAD.MOV.U32 R169, RZ, RZ, R168 ;  /* 0x000000ffffa97224 */ /* 0x000fe400078e00a8 */
[----:B------:R-:W-:Y:S01]  /*1e310*/  FFMA.FTZ R152, R170, UR4, -R129 ;  /* 0x00000004aa987c23 */ /* 0x000fe20008010881 */
[----:B------:R-:W-:Y:S01]  /*1e320*/  IMAD.MOV.U32 R179, RZ, RZ, R178 ;  /* 0x000000ffffb37224 */ /* 0x000fe200078e00b2 */
[----:B------:R-:W-:Y:S01]  /*1e330*/  F2FP.F16.F32.PACK_AB R82, R105, R107 ;  /* 0x0000006b6952723e */ /* 0x000fe200000000ff */
[-C--:B-1----:R-:W-:Y:S03]  /*1e340*/  HMMA.16816.F32 R4, R76, R84.reuse, R4 ;  /* 0x000000544c04723c */ /* 0x082fe60000001804 */
[----:B------:R-:W-:Y:S01]  /*1e350*/  IMAD.MOV.U32 R168, RZ, RZ, R175 ;  /* 0x000000ffffa87224 */ /* 0x000fe200078e00af */
[----:B------:R-:W-:Y:S01]  /*1e360*/  F2FP.F16.F32.PACK_AB R83, R142, R109 ;  /* 0x0000006d8e53723e */ /* 0x000fe200000000ff */
[----:B------:R-:W-:Y:S01]  /*1e370*/  IMAD.MOV.U32 R178, RZ, RZ, R184 ;  /* 0x000000ffffb27224 */ /* 0x000fe200078e00b8 */
[----:B------:R-:W-:Y:S01]  /*1e380*/  MUFU.EX2 R147, R147 ;  /* 0x0000009300937308 */ /* 0x000fe20000000800 */
[----:B------:R-:W-:Y:S01]  /*1e390*/  IMAD.MOV.U32 R175, RZ, RZ, R174 ;  /* 0x000000ffffaf7224 */ /* 0x000fe200078e00ae */
[----:B------:R-:W4:Y:S01]  /*1e3a0*/  LDL.LU R184, [R1+0x64] ;  /* 0x0000640001b87983 */ /* 0x000f220000300800 */
[----:B------:R-:W-:Y:S02]  /*1e3b0*/  IMAD.MOV.U32 R174, RZ, RZ, R173 ;  /* 0x000000ffffae7224 */ /* 0x000fe400078e00ad */
[----:B------:R-:W-:Y:S01]  /*1e3c0*/  FFMA.FTZ R133, R201, UR4, -R129 ;  /* 0x00000004c9857c23 */ /* 0x000fe20008010881 */
[C---:B------:R-:W-:Y:S04]  /*1e3d0*/  HMMA.16816.F32 R8, R80.reuse, R84, R8 ;  /* 0x000000545008723c */ /* 0x040fe80000001808 */
[----:B------:R-:W-:Y:S01]  /*1e3e0*/  MUFU.EX2 R152, R152 ;  /* 0x0000009800987308 */ /* 0x000fe20000000800 */
[----:B------:R-:W-:Y:S02]  /*1e3f0*/  IMAD.MOV.U32 R170, RZ, RZ, R169 ;  /* 0x000000ffffaa7224 */ /* 0x000fe400078e00a9 */
[----:B------:R-:W-:Y:S01]  /*1e400*/  FFMA.FTZ R201, R202, UR4, -R124 ;  /* 0x00000004cac97c23 */ /* 0x000fe2000801087c */
[----:B------:R-:W-:Y:S01]  /*1e410*/  IMAD.MOV.U32 R173, RZ, RZ, R172 ;  /* 0x000000ffffad7224 */ /* 0x000fe200078e00ac */
[-C--:B------:R-:W-:Y:S03]  /*1e420*/  HMMA.16816.F32 R12, R80, R86.reuse, R12 ;  /* 0x00000056500c723c */ /* 0x080fe6000000180c */
[----:B------:R-:W-:Y:S02]  /*1e430*/  IMAD.MOV.U32 R172, RZ, RZ, R179 ;  /* 0x000000ffffac7224 */ /* 0x000fe400078e00b3 */
[----:B------:R-:W-:Y:S01]  /*1e440*/  FFMA.FTZ R151, R170, UR4, -R130 ;  /* 0x00000004aa977c23 */ /* 0x000fe20008010882 */
[----:B------:R-:W-:Y:S01]  /*1e450*/  IMAD.MOV.U32 R169, RZ, RZ, R168 ;  /* 0x000000ffffa97224 */ /* 0x000fe200078e00a8 */
[----:B------:R-:W-:Y:S01]  /*1e460*/  MUFU.EX2 R214, R214 ;  /* 0x000000d600d67308 */ /* 0x000fe20000000800 */
[----:B------:R-:W-:Y:S01]  /*1e470*/  IMAD.MOV.U32 R179, RZ, RZ, R178 ;  /* 0x000000ffffb37224 */ /* 0x000fe200078e00b2 */
[C---:B------:R-:W-:Y:S01]  /*1e480*/  HMMA.16816.F32 R16, R76.reuse, R86, R16 ;  /* 0x000000564c10723c */ /* 0x040fe20000001810 */
[----:B------:R-:W-:Y:S03]  /*1e490*/  LDSM.16.MT88.4 R84, [R97+0x800] ;  /* 0x000800006154783b */ /* 0x000fe60000004200 */
[----:B------:R-:W-:Y:S02]  /*1e4a0*/  IMAD.MOV.U32 R168, RZ, RZ, R175 ;  /* 0x000000ffffa87224 */ /* 0x000fe400078e00af */
[----:B------:R-:W-:Y:S02]  /*1e4b0*/  IMAD.MOV.U32 R178, RZ, RZ, R188 ;  /* 0x000000ffffb27224 */ /* 0x000fe400078e00bc */
[----:B------:R-:W-:Y:S01]  /*1e4c0*/  MUFU.EX2 R151, R151 ;  /* 0x0000009700977308 */ /* 0x000fe20000000800 */
[----:B------:R-:W-:Y:S01]  /*1e4d0*/  IMAD.MOV.U32 R175, RZ, RZ, R174 ;  /* 0x000000ffffaf7224 */ /* 0x000fe200078e00ae */
[----:B------:R-:W4:Y:S01]  /*1e4e0*/  LDL.LU R188, [R1+0x5c] ;  /* 0x00005c0001bc7983 */ /* 0x000f220000300800 */
[----:B------:R-:W-:Y:S02]  /*1e4f0*/  IMAD.MOV.U32 R174, RZ, RZ, R173 ;  /* 0x000000ffffae7224 */ /* 0x000fe400078e00ad */
[----:B------:R-:W-:Y:S02]  /*1e500*/  IMAD.MOV.U32 R173, RZ, RZ, R172 ;  /* 0x000000ffffad7224 */ /* 0x000fe400078e00ac */
[----:B------:R-:W-:Y:S03]  /*1e510*/  IMAD.MOV.U32 R172, RZ, RZ, R179 ;  /* 0x000000ffffac7224 */ /* 0x000fe600078e00b3 */
[----:B------:R-:W-:Y:S01]  /*1e520*/  MUFU.EX2 R213, R213 ;  /* 0x000000d500d57308 */ /* 0x000fe20000000800 */
[----:B------:R-:W-:Y:S02]  /*1e530*/  IMAD.MOV.U32 R179, RZ, RZ, R178 ;  /* 0x000000ffffb37224 */ /* 0x000fe400078e00b2 */
[----:B------:R-:W-:Y:S02]  /*1e540*/  IMAD.MOV.U32 R178, RZ, RZ, R191 ;  /* 0x000000ffffb27224 */ /* 0x000fe400078e00bf */
[----:B------:R-:W-:Y:S02]  /*1e550*/  IMAD.MOV.U32 R191, RZ, RZ, R198 ;  /* 0x000000ffffbf7224 */ /* 0x000fe400078e00c6 */
[----:B------:R-:W4:Y:S01]  /*1e560*/  LDL.LU R198, [R1+0x68] ;  /* 0x0000680001c67983 */ /* 0x000f220000300800 */
[----:B------:R-:W-:Y:S02]  /*1e570*/  IMAD.MOV.U32 R195, RZ, RZ, R91 ;  /* 0x000000ffffc37224 */ /* 0x000fe400078e005b */
[----:B------:R-:W-:Y:S01]  /*1e580*/  MUFU.EX2 R212, R212 ;  /* 0x000000d400d47308 */ /* 0x000fe20000000800 */
[----:B------:R-:W-:Y:S01]  /*1e590*/  IMAD.MOV.U32 R177, RZ, RZ, R183 ;  /* 0x000000ffffb17224 */ /* 0x000fe200078e00b7 */
[----:B------:R-:W1:Y:S01]  /*1e5a0*/  LDSM.16.MT88.4 R88, [R244+0x8800] ;  /* 0x00880000f458783b */ /* 0x000e620000004200 */
[----:B------:R-:W-:Y:S02]  /*1e5b0*/  IMAD.MOV.U32 R176, RZ, RZ, R196 ;  /* 0x000000ffffb07224 */ /* 0x000fe400078e00c4 */
[----:B------:R-:W-:Y:S02]  /*1e5c0*/  IMAD.MOV.U32 R196, RZ, RZ, R95 ;  /* 0x000000ffffc47224 */ /* 0x000fe400078e005f */
[----:B------:R-:W-:Y:S03]  /*1e5d0*/  IMAD.MOV.U32 R193, RZ, RZ, R93 ;  /* 0x000000ffffc17224 */ /* 0x000fe600078e005d */
[----:B------:R-:W-:Y:S01]  /*1e5e0*/  MUFU.EX2 R209, R209 ;  /* 0x000000d100d17308 */ /* 0x000fe20000000800 */
[----:B------:R-:W-:Y:S02]  /*1e5f0*/  IMAD.MOV.U32 R183, RZ, RZ, R92 ;  /* 0x000000ffffb77224 */ /* 0x000fe400078e005c */
[----:B------:R-:W-:Y:S01]  /*1e600*/  FFMA.FTZ R196, R196, UR4, -R227 ;  /* 0x00000004c4c47c23 */ /* 0x000fe200080108e3 */
[----:B------:R-:W-:Y:S01]  /*1e610*/  IMAD.MOV.U32 R170, RZ, RZ, R169 ;  /* 0x000000ffffaa7224 */ /* 0x000fe200078e00a9 */
[----:B------:R-:W2:Y:S01]  /*1e620*/  LDSM.16.MT88.4 R92, [R96+0x800] ;  /* 0x00080000605c783b */ /* 0x000ea20000004200 */
[----:B------:R-:W-:Y:S02]  /*1e630*/  IMAD.MOV.U32 R169, RZ, RZ, R168 ;  /* 0x000000ffffa97224 */ /* 0x000fe400078e00a8 */
[----:B------:R-:W-:Y:S02]  /*1e640*/  IMAD.MOV.U32 R168, RZ, RZ, R175 ;  /* 0x000000ffffa87224 */ /* 0x000fe400078e00af */
[----:B------:R-:W-:Y:S01]  /*1e650*/  FFMA.FTZ R153, R170, UR4, -R130 ;  /* 0x00000004aa997c23 */ /* 0x000fe20008010882 */
[----:B------:R-:W-:Y:S01]  /*1e660*/  IMAD.MOV.U32 R175, RZ, RZ, R174 ;  /* 0x000000ffffaf7224 */ /* 0x000fe200078e00ae */
[----:B------:R-:W-:Y:S01]  /*1e670*/  MUFU.EX2 R196, R196 ;  /* 0x000000c400c47308 */ /* 0x000fe20000000800 */
[----:B------:R-:W-:Y:S02]  /*1e680*/  IMAD.MOV.U32 R174, RZ, RZ, R173 ;  /* 0x000000ffffae7224 */ /* 0x000fe400078e00ad */
[----:B------:R-:W-:Y:S02]  /*1e690*/  IMAD.MOV.U32 R173, RZ, RZ, R172 ;  /* 0x000000ffffad7224 */ /* 0x000fe400078e00ac */
[----:B------:R-:W-:Y:S02]  /*1e6a0*/  IMAD.MOV.U32 R172, RZ, RZ, R179 ;  /* 0x000000ffffac7224 */ /* 0x000fe400078e00b3 */
[----:B------:R-:W-:Y:S03]  /*1e6b0*/  IMAD.MOV.U32 R179, RZ, RZ, R178 ;  /* 0x000000ffffb37224 */ /* 0x000fe600078e00b2 */
[----:B------:R-:W2:Y:S01]  /*1e6c0*/  MUFU.EX2 R153, R153 ;  /* 0x0000009900997308 */ /* 0x000ea20000000800 */
[----:B------:R-:W-:Y:S02]  /*1e6d0*/  IMAD.MOV.U32 R178, RZ, RZ, R187 ;  /* 0x000000ffffb27224 */ /* 0x000fe400078e00bb */
[----:B------:R-:W4:Y:S01]  /*1e6e0*/  LDL.LU R187, [R1+0x60] ;  /* 0x0000600001bb7983 */ /* 0x000f220000300800 */
[----:B------:R-:W-:Y:S02]  /*1e6f0*/  IMAD.MOV.U32 R170, RZ, RZ, R169 ;  /* 0x000000ffffaa7224 */ /* 0x000fe400078e00a9 */
[----:B------:R-:W-:Y:S04]  /*1e700*/  IMAD.MOV.U32 R169, RZ, RZ, R168 ;  /* 0x000000ffffa97224 */ /* 0x000fe800078e00a8 */
[----:B------:R-:W-:Y:S01]  /*1e710*/  MUFU.EX2 R211, R211 ;  /* 0x000000d300d37308 */ /* 0x000fe20000000800 */
[--C-:B------:R-:W-:Y:S01]  /*1e720*/  FFMA.FTZ R155, R170, UR4, -R124.reuse ;  /* 0x00000004aa9b7c23 */ /* 0x100fe2000801087c */
[----:B------:R-:W-:Y:S02]  /*1e730*/  IMAD.MOV.U32 R170, RZ, RZ, R169 ;  /* 0x000000ffffaa7224 */ /* 0x000fe400078e00a9 */
[----:B------:R-:W-:Y:S02]  /*1e740*/  IMAD.MOV.U32 R168, RZ, RZ, R175 ;  /* 0x000000ffffa87224 */ /* 0x000fe400078e00af */
[----:B------:R-:W-:Y:S01]  /*1e750*/  FFMA.FTZ R154, R170, UR4, -R124 ;  /* 0x00000004aa9a7c23 */ /* 0x000fe2000801087c */
[----:B------:R-:W-:Y:S01]  /*1e760*/  IMAD.MOV.U32 R175, RZ, RZ, R174 ;  /* 0x000000ffffaf7224 */ /* 0x000fe200078e00ae */
[-C--:B-1----:R-:W-:Y:S02]  /*1e770*/  HMMA.16816.F32 R20, R76, R88.reuse, R20 ;  /* 0x000000584c14723c */ /* 0x082fe40000001814 */
[----:B------:R-:W-:Y:S01]  /*1e780*/  MUFU.EX2 R155, R155 ;  /* 0x0000009b009b7308 */ /* 0x000fe20000000800 */
[----:B------:R-:W-:Y:S02]  /*1e790*/  IMAD.MOV.U32 R174, RZ, RZ, R173 ;  /* 0x000000ffffae7224 */ /* 0x000fe400078e00ad */
[----:B------:R-:W-:Y:S02]  /*1e7a0*/  IMAD.MOV.U32 R173, RZ, RZ, R172 ;  /* 0x000000ffffad7224 */ /* 0x000fe400078e00ac */
[----:B------:R-:W-:Y:S01]  /*1e7b0*/  IMAD.MOV.U32 R172, RZ, RZ, R179 ;  /* 0x000000ffffac7224 */ /* 0x000fe200078e00b3 */
[C---:B------:R-:W-:Y:S04]  /*1e7c0*/  HMMA.16816.F32 R24, R80.reuse, R88, R24 ;  /* 0x000000585018723c */ /* 0x040fe80000001818 */
[----:B------:R-:W1:Y:S01]  /*1e7d0*/  MUFU.EX2 R154, R154 ;  /* 0x0000009a009a7308 */ /* 0x000e620000000800 */
[----:B------:R-:W-:Y:S02]  /*1e7e0*/  IMAD.MOV.U32 R179, RZ, RZ, R178 ;  /* 0x000000ffffb37224 */ /* 0x000fe400078e00b2 */
[----:B------:R-:W-:Y:S01]  /*1e7f0*/  IMAD.MOV.U32 R178, RZ, RZ, R251 ;  /* 0x000000ffffb27224 */ /* 0x000fe200078e00fb */
[-C--:B------:R-:W-:Y:S01]  /*1e800*/  HMMA.16816.F32 R28, R80, R90.reuse, R28 ;  /* 0x0000005a501c723c */ /* 0x080fe2000000181c */
[----:B------:R1:W5:Y:S05]  /*1e810*/  LDL.LU R251, [R1+0x80] ;  /* 0x0000800001fb7983 */ /* 0x00036a0000300800 */
[----:B------:R-:W-:Y:S01]  /*1e820*/  MUFU.EX2 R210, R210 ;  /* 0x000000d200d27308 */ /* 0x000fe20000000800 */
[----:B------:R-:W-:Y:S02]  /*1e830*/  IMAD.MOV.U32 R169, RZ, RZ, R168 ;  /* 0x000000ffffa97224 */ /* 0x000fe400078e00a8 */
[----:B------:R-:W-:Y:S02]  /*1e840*/  IMAD.MOV.U32 R168, RZ, RZ, R175 ;  /* 0x000000ffffa87224 */ /* 0x000fe400078e00af */
[----:B------:R-:W-:Y:S01]  /*1e850*/  IMAD.MOV.U32 R170, RZ, RZ, R169 ;  /* 0x000000ffffaa7224 */ /* 0x000fe200078e00a9 */
[C---:B------:R-:W-:Y:S01]  /*1e860*/  HMMA.16816.F32 R32, R76.reuse, R90, R32 ;  /* 0x0000005a4c20723c */ /* 0x040fe20000001820 */
[----:B------:R-:W1:Y:S03]  /*1e870*/  LDSM.16.MT88.4 R88, [R247+0x9000] ;  /* 0x00900000f758783b */ /* 0x000e660000004200 */
[----:B------:R-:W-:Y:S01]  /*1e880*/  MUFU.EX2 R201, R201 ;  /* 0x000000c900c97308 */ /* 0x000fe20000000800 */
[----:B------:R-:W-:Y:S01]  /*1e890*/  FFMA.FTZ R157, R170, UR4, -R130 ;  /* 0x00000004aa9d7c23 */ /* 0x000fe20008010882 */
[----:B------:R-:W-:Y:S02]  /*1e8a0*/  IMAD.MOV.U32 R175, RZ, RZ, R174 ;  /* 0x000000ffffaf7224 */ /* 0x000fe400078e00ae */
[----:B------:R-:W-:Y:S01]  /*1e8b0*/  IMAD.MOV.U32 R174, RZ, RZ, R173 ;  /* 0x000000ffffae7224 */ /* 0x000fe200078e00ad */
[-C--:B--2---:R-:W-:Y:S05]  /*1e8c0*/  HMMA.16816.F32 R36, R76, R92.reuse, R36 ;  /* 0x0000005c4c24723c */ /* 0x084fea0000001824 */
[----:B------:R-:W-:Y:S01]  /*1e8d0*/  MUFU.EX2 R157, R157 ;  /* 0x0000009d009d7308 */ /* 0x000fe20000000800 */
[----:B------:R-:W-:Y:S01]  /*1e8e0*/  MOV R173, R172 ;  /* 0x000000ac00ad7202 */ /* 0x000fe20000000f00 */
[----:B------:R-:W-:Y:S02]  /*1e8f0*/  IMAD.MOV.U32 R172, RZ, RZ, R179 ;  /* 0x000000ffffac7224 */ /* 0x000fe400078e00b3 */
[----:B------:R-:W-:Y:S01]  /*1e900*/  IMAD.MOV.U32 R179, RZ, RZ, R178 ;  /* 0x000000ffffb37224 */ /* 0x000fe200078e00b2 */
[C---:B------:R-:W-:Y:S05]  /*1e910*/  HMMA.16816.F32 R40, R80.reuse, R92, R40 ;  /* 0x0000005c5028723c */ /* 0x040fea0000001828 */
[----:B------:R-:W-:Y:S01]  /*1e920*/  MUFU.EX2 R128, R128 ;  /* 0x0000008000807308 */ /* 0x000fe20000000800 */
[----:B------:R-:W-:Y:S02]  /*1e930*/  IMAD.MOV.U32 R178, RZ, RZ, R245 ;  /* 0x000000ffffb27224 */ /* 0x000fe400078e00f5 */
[----:B------:R2:W5:Y:S01]  /*1e940*/  LDL.LU R245, [R1+0x7c] ;  /* 0x00007c0001f57983 */ /* 0x0005620000300800 */
[----:B------:R-:W-:Y:S01]  /*1e950*/  IMAD.MOV.U32 R169, RZ, RZ, R168 ;  /* 0x000000ffffa97224 */ /* 0x000fe200078e00a8 */
[-C--:B------:R-:W-:Y:S05]  /*1e960*/  HMMA.16816.F32 R44, R80, R94.reuse, R44 ;  /* 0x0000005e502c723c */ /* 0x080fea000000182c */
[----:B------:R-:W-:Y:S01]  /*1e970*/  MUFU.EX2 R120, R120 ;  /* 0x0000007800787308 */ /* 0x000fe20000000800 */
[----:B------:R-:W-:Y:S02]  /*1e980*/  IMAD.MOV.U32 R168, RZ, RZ, R175 ;  /* 0x000000ffffa87224 */ /* 0x000fe400078e00af */
[----:B------:R-:W-:Y:S02]  /*1e990*/  IMAD.MOV.U32 R175, RZ, RZ, R174 ;  /* 0x000000ffffaf7224 */ /* 0x000fe400078e00ae */
[----:B------:R-:W-:Y:S01]  /*1e9a0*/  IMAD.MOV.U32 R170, RZ, RZ, R169 ;  /* 0x000000ffffaa7224 */ /* 0x000fe200078e00a9 */
[C---:B------:R-:W-:Y:S01]  /*1e9b0*/  HMMA.16816.F32 R48, R76.reuse, R94, R48 ;  /* 0x0000005e4c30723c */ /* 0x040fe20000001830 */
[----:B------:R-:W2:Y:S03]  /*1e9c0*/  LDSM.16.MT88.4 R92, [R244+0x9000] ;  /* 0x00900000f45c783b */ /* 0x000ea60000004200 */
[----:B------:R-:W-:Y:S01]  /*1e9d0*/  MUFU.EX2 R224, R224 ;  /* 0x000000e000e07308 */ /* 0x000fe20000000800 */
[----:B------:R-:W-:Y:S02]  /*1e9e0*/  IMAD.MOV.U32 R169, RZ, RZ, R168 ;  /* 0x000000ffffa97224 */ /* 0x000fe400078e00a8 */
[----:B------:R-:W-:Y:S01]  /*1e9f0*/  FFMA.FTZ R158, R170, UR4, -R130 ;  /* 0x00000004aa9e7c23 */ /* 0x000fe20008010882 */
[----:B------:R-:W-:Y:S01]  /*1ea00*/  IMAD.MOV.U32 R174, RZ, RZ, R173 ;  /* 0x000000ffffae7224 */ /* 0x000fe200078e00ad */
[-C--:B------:R-:W-:Y:S05]  /*1ea10*/  HMMA.16816.F32 R52, R76, R84.reuse, R52 ;  /* 0x000000544c34723c */ /* 0x080fea0000001834 */
[----:B------:R-:W-:Y:S01]  /*1ea20*/  MUFU.EX2 R217, R217 ;  /* 0x000000d900d97308 */ /* 0x000fe20000000800 */
[----:B------:R-:W-:Y:S02]  /*1ea30*/  IMAD.MOV.U32 R168, RZ, RZ, R175 ;  /* 0x000000ffffa87224 */ /* 0x000fe400078e00af */
[----:B------:R-:W-:Y:S02]  /*1ea40*/  IMAD.MOV.U32 R170, RZ, RZ, R169 ;  /* 0x000000ffffaa7224 */ /* 0x000fe400078e00a9 */
[----:B------:R-:W-:Y:S01]  /*1ea50*/  IMAD.MOV.U32 R175, RZ, RZ, R174 ;  /* 0x000000ffffaf7224 */ /* 0x000fe200078e00ae */
[C---:B------:R-:W-:Y:S04]  /*1ea60*/  HMMA.16816.F32 R56, R80.reuse, R84, R56 ;  /* 0x000000545038723c */ /* 0x040fe80000001838 */
[----:B------:R-:W2:Y:S01]  /*1ea70*/  MUFU.EX2 R158, R158 ;  /* 0x0000009e009e7308 */ /* 0x000ea20000000800 */
[----:B------:R-:W-:Y:S02]  /*1ea80*/  IMAD.MOV.U32 R169, RZ, RZ, R168 ;  /* 0x000000ffffa97224 */ /* 0x000fe400078e00a8 */
[----:B------:R-:W-:Y:S01]  /*1ea90*/  FFMA.FTZ R159, R170, UR4, -R124 ;  /* 0x00000004aa9f7c23 */ /* 0x000fe2000801087c */
[----:B------:R-:W-:Y:S01]  /*1eaa0*/  IMAD.MOV.U32 R168, RZ, RZ, R175 ;  /* 0x000000ffffa87224 */ /* 0x000fe200078e00af */
[-C--:B------:R-:W-:Y:S05]  /*1eab0*/  HMMA.16816.F32 R60, R80, R86.reuse, R60 ;  /* 0x00000056503c723c */ /* 0x080fea000000183c */
[----:B------:R-:W-:Y:S01]  /*1eac0*/  MUFU.EX2 R216, R216 ;  /* 0x000000d800d87308 */ /* 0x000fe20000000800 */
[----:B------:R-:W-:Y:S01]  /*1ead0*/  IMAD.MOV.U32 R170, RZ, RZ, R169 ;  /* 0x000000ffffaa7224 */ /* 0x000fe200078e00a9 */
[----:B------:R-:W-:Y:S01]  /*1eae0*/  F2FP.F16.F32.PACK_AB R81, R150, R149 ;  /* 0x000000959651723e */ /* 0x000fe200000000ff */
[----:B------:R-:W-:Y:S01]  /*1eaf0*/  IMAD.MOV.U32 R169, RZ, RZ, R168 ;  /* 0x000000ffffa97224 */ /* 0x000fe200078e00a8 */
[----:B------:R-:W-:Y:S01]  /*1eb00*/  F2FP.F16.F32.PACK_AB R80, R146, R143 ;  /* 0x0000008f9250723e */ /* 0x000fe200000000ff */
[----:B------:R-:W-:Y:S01]  /*1eb10*/  FFMA.FTZ R160, R170, UR4, -R124 ;  /* 0x00000004aaa07c23 */ /* 0x000fe2000801087c */
[----:B------:R-:W-:Y:S01]  /*1eb20*/  HMMA.16816.F32 R64, R76, R86, R64 ;  /* 0x000000564c40723c */ /* 0x000fe20000001840 */
[----:B------:R-:W3:Y:S03]  /*1eb30*/  LDSM.16.MT88.4 R84, [R96+0x1000] ;  /* 0x001000006054783b */ /* 0x000ee60000004200 */
[----:B------:R-:W-:Y:S01]  /*1eb40*/  MUFU.EX2 R159, R159 ;  /* 0x0000009f009f7308 */ /* 0x000fe20000000800 */
[----:B------:R-:W-:Y:S01]  /*1eb50*/  IMAD.MOV.U32 R170, RZ, RZ, R169 ;  /* 0x000000ffffaa7224 */ /* 0x000fe200078e00a9 */
[----:B------:R-:W-:Y:S01]  /*1eb60*/  F2FP.F16.F32.PACK_AB R76, R153, R151 ;  /* 0x00000097994c723e */ /* 0x000fe200000000ff */
[----:B------:R-:W-:Y:S01]  /*1eb70*/  IMAD.MOV.U32 R173, RZ, RZ, R172 ;  /* 0x000000ffffad7224 */ /* 0x000fe200078e00ac */
[----:B-1----:R-:W-:Y:S01]  /*1eb80*/  F2FP.F16.F32.PACK_AB R77, R154, R155 ;  /* 0x0000009b9a4d723e */ /* 0x002fe200000000ff */
[----:B------:R-:W-:Y:S01]  /*1eb90*/  FFMA.FTZ R161, R170, UR4, -R129 ;  /* 0x00000004aaa17c23 */ /* 0x000fe20008010881 */
[----:B--2---:R-:W-:Y:S04]  /*1eba0*/  F2FP.F16.F32.PACK_AB R78, R158, R157 ;  /* 0x0000009d9e4e723e */ /* 0x004fe800000000ff */
[----:B------:R-:W1:Y:S01]  /*1ebb0*/  MUFU.EX2 R160, R160 ;  /* 0x000000a000a07308 */ /* 0x000e620000000800 */
[----:B------:R-:W-:Y:S01]  /*1ebc0*/  F2FP.F16.F32.PACK_AB R82, R147, R145 ;  /* 0x000000919352723e */ /* 0x000fe200000000ff */
[----:B------:R-:W-:Y:S02]  /*1ebd0*/  IMAD.MOV.U32 R172, RZ, RZ, R179 ;  /* 0x000000ffffac7224 */ /* 0x000fe400078e00b3 */
[----:B------:R-:W-:Y:S02]  /*1ebe0*/  IMAD.MOV.U32 R179, RZ, RZ, R178 ;  /* 0x000000ffffb37224 */ /* 0x000fe400078e00b2 */
[----:B------:R-:W-:Y:S02]  /*1ebf0*/  IMAD.MOV.U32 R178, RZ, RZ, R177 ;  /* 0x000000ffffb27224 */ /* 0x000fe400078e00b1 */
[----:B------:R-:W-:Y:S02]  /*1ec00*/  FFMA.FTZ R172, R172, UR4, -R130 ;  /* 0x00000004acac7c23 */ /* 0x000fe40008010882 */
[----:B------:R-:W2:Y:S01]  /*1ec10*/  MUFU.EX2 R161, R161 ;  /* 0x000000a100a17308 */ /* 0x000ea20000000800 */
[----:B------:R-:W-:Y:S02]  /*1ec20*/  IMAD.MOV.U32 R177, RZ, RZ, R205 ;  /* 0x000000ffffb17224 */ /* 0x000fe400078e00cd */
[----:B------:R-:W-:Y:S01]  /*1ec30*/  IMAD.MOV.U32 R174, RZ, RZ, R173 ;  /* 0x000000ffffae7224 */ /* 0x000fe200078e00ad */
[----:B------:R3:W5:Y:S01]  /*1ec40*/  LDL.LU R205, [R1+0x78] ;  /* 0x0000780001cd7983 */ /* 0x0007620000300800 */
[----:B------:R-:W-:Y:S02]  /*1ec50*/  IMAD.MOV.U32 R173, RZ, RZ, R179 ;  /* 0x000000ffffad7224 */ /* 0x000fe400078e00b3 */
[----:B------:R-:W-:Y:S03]  /*1ec60*/  IMAD.MOV.U32 R179, RZ, RZ, R178 ;  /* 0x000000ffffb37224 */ /* 0x000fe600078e00b2 */
[----:B------:R-:W4:Y:S01]  /*1ec70*/  MUFU.EX2 R172, R172 ;  /* 0x000000ac00ac7308 */ /* 0x000f220000000800 */
[----:B-1----:R-:W-:Y:S01]  /*1ec80*/  F2FP.F16.F32.PACK_AB R79, R160, R159 ;  /* 0x0000009fa04f723e */ /* 0x002fe200000000ff */
[----:B------:R-:W-:Y:S02]  /*1ec90*/  IMAD.MOV.U32 R178, RZ, RZ, R177 ;  /* 0x000000ffffb27224 */ /* 0x000fe400078e00b1 */
[----:B------:R-:W-:Y:S02]  /*1eca0*/  IMAD.MOV.U32 R177, RZ, RZ, R176 ;  /* 0x000000ffffb17224 */ /* 0x000fe400078e00b0 */
[----:B------:R-:W-:Y:S02]  /*1ecb0*/  IMAD.MOV.U32 R176, RZ, RZ, R204 ;  /* 0x000000ffffb07224 */ /* 0x000fe400078e00cc */
[-C--:B------:R-:W-:Y:S01]  /*1ecc0*/  HMMA.16816.F32 R4, R76, R88.reuse, R4 ;  /* 0x000000584c04723c */ /* 0x080fe20000001804 */
[----:B------:R1:W5:Y:S01]  /*1ecd0*/  LDL.LU R204, [R1+0x74] ;  /* 0x0000740001cc7983 */ /* 0x0003620000300800 */
[----:B------:R-:W-:Y:S01]  /*1ece0*/  MUFU.EX2 R215, R215 ;  /* 0x000000d700d77308 */ /* 0x000fe20000000800 */
[----:B--2---:R-:W-:Y:S01]  /*1ecf0*/  F2FP.F16.F32.PACK_AB R83, R161, R152 ;  /* 0x00000098a153723e */ /* 0x004fe200000000ff */
[----:B------:R-:W-:Y:S02]  /*1ed00*/  IMAD.MOV.U32 R175, RZ, RZ, R174 ;  /* 0x000000ffffaf7224 */ /* 0x000fe400078e00ae */
[----:B------:R-:W-:Y:S02]  /*1ed10*/  IMAD.MOV.U32 R174, RZ, RZ, R173 ;  /* 0x000000ffffae7224 */ /* 0x000fe400078e00ad */
[----:B------:R-:W-:Y:S02]  /*1ed20*/  IMAD.MOV.U32 R168, RZ, RZ, R175 ;  /* 0x000000ffffa87224 */ /* 0x000fe400078e00af */
        /* <DEDUP_REMOVED lines=8> */
[----:B------:R-:W2:Y:S03]  /*1edb0*/  LDSM.16.MT88.4 R88, [R97+0x1000] ;  /* 0x001000006158783b */ /* 0x000ea60000004200 */
[----:B------:R-:W-:Y:S02]  /*1edc0*/  IMAD.MOV.U32 R176, RZ, RZ, R183 ;  /* 0x000000ffffb07224 */ /* 0x000fe400078e00b7 */
[----:B------:R-:W-:Y:S02]  /*1edd0*/  IMAD.MOV.U32 R183, RZ, RZ, R252 ;  /* 0x000000ffffb77224 */ /* 0x000fe400078e00fc */
[-C--:B------:R-:W-:Y:S01]  /*1ede0*/  HMMA.16816.F32 R20, R76, R92.reuse, R20 ;  /* 0x0000005c4c14723c */ /* 0x080fe20000001814 */
[----:B------:R-:W1:Y:S02]  /*1edf0*/  S2R R252, SR_TID.X ;  /* 0x0000000000fc7919 */ /* 0x000e640000002100 */
[----:B------:R-:W-:Y:S02]  /*1ee00*/  IMAD.MOV.U32 R174, RZ, RZ, R173 ;  /* 0x000000ffffae7224 */ /* 0x000fe400078e00ad */
[----:B------:R-:W-:Y:S02]  /*1ee10*/  IMAD.MOV.U32 R173, RZ, RZ, R179 ;  /* 0x000000ffffad7224 */ /* 0x000fe400078e00b3 */
[----:B------:R-:W-:Y:S01]  /*1ee20*/  IMAD.MOV.U32 R179, RZ, RZ, R178 ;  /* 0x000000ffffb37224 */ /* 0x000fe200078e00b2 */
[C---:B------:R-:W-:Y:S04]  /*1ee30*/  HMMA.16816.F32 R24, R80.reuse, R92, R24 ;  /* 0x0000005c5018723c */ /* 0x040fe80000001818 */
[----:B------:R-:W-:Y:S02]  /*1ee40*/  IMAD.MOV.U32 R178, RZ, RZ, R176 ;  /* 0x000000ffffb27224 */ /* 0x000fe400078e00b0 */
[----:B------:R-:W-:Y:S02]  /*1ee50*/  IMAD.MOV.U32 R169, RZ, RZ, R168 ;  /* 0x000000ffffa97224 */ /* 0x000fe400078e00a8 */
[-C--:B------:R-:W-:Y:S03]  /*1ee60*/  HMMA.16816.F32 R28, R80, R94.reuse, R28 ;  /* 0x0000005e501c723c */ /* 0x080fe6000000181c */
[----:B------:R-:W-:Y:S01]  /*1ee70*/  FFMA.FTZ R92, R178, UR4, -R130 ;  /* 0x00000004b25c7c23 */ /* 0x000fe20008010882 */
[----:B------:R-:W-:Y:S02]  /*1ee80*/  IMAD.MOV.U32 R170, RZ, RZ, R169 ;  /* 0x000000ffffaa7224 */ /* 0x000fe400078e00a9 */
[----:B------:R-:W-:Y:S01]  /*1ee90*/  IMAD.MOV.U32 R168, RZ, RZ, R174 ;  /* 0x000000ffffa87224 */ /* 0x000fe200078e00ae */
[----:B------:R1:W4:Y:S01]  /*1eea0*/  MUFU.EX2 R136, R92 ;  /* 0x0000005c00887308 */ /* 0x0003220000000800 */
[C---:B------:R-:W-:Y:S04]  /*1eeb0*/  HMMA.16816.F32 R32, R76.reuse, R94, R32 ;  /* 0x0000005e4c20723c */ /* 0x040fe80000001820 */
[----:B------:R-:W-:Y:S02]  /*1eec0*/  IMAD.MOV.U32 R174, RZ, RZ, R173 ;  /* 0x000000ffffae7224 */ /* 0x000fe400078e00ad */
[----:B------:R-:W-:Y:S01]  /*1eed0*/  FFMA.FTZ R163, R170, UR4, -R227 ;  /* 0x00000004aaa37c23 */ /* 0x000fe200080108e3 */
[----:B------:R-:W-:Y:S01]  /*1eee0*/  FFMA.FTZ R170, R175, UR4, -R129 ;  /* 0x00000004afaa7c23 */ /* 0x000fe20008010881 */
[----:B------:R-:W-:Y:S01]  /*1eef0*/  IMAD.MOV.U32 R173, RZ, RZ, R179 ;  /* 0x000000ffffad7224 */ /* 0x000fe200078e00b3 */
[-C--:B---3--:R-:W-:Y:S03]  /*1ef00*/  HMMA.16816.F32 R36, R76, R84.reuse, R36 ;  /* 0x000000544c24723c */ /* 0x088fe60000001824 */
[----:B------:R-:W-:Y:S01]  /*1ef10*/  MUFU.EX2 R163, R163 ;  /* 0x000000a300a37308 */ /* 0x000fe20000000800 */
[----:B------:R-:W-:Y:S02]  /*1ef20*/  IMAD.MOV.U32 R169, RZ, RZ, R168 ;  /* 0x000000ffffa97224 */ /* 0x000fe400078e00a8 */
[----:B------:R-:W-:Y:S02]  /*1ef30*/  IMAD.MOV.U32 R168, RZ, RZ, R174 ;  /* 0x000000ffffa87224 */ /* 0x000fe400078e00ae */
[C---:B------:R-:W-:Y:S05]  /*1ef40*/  HMMA.16816.F32 R40, R80.reuse, R84, R40 ;  /* 0x000000545028723c */ /* 0x040fea0000001828 */
[----:B------:R-:W-:Y:S01]  /*1ef50*/  MUFU.EX2 R170, R170 ;  /* 0x000000aa00aa7308 */ /* 0x000fe20000000800 */
[----:B-1----:R-:W-:Y:S01]  /*1ef60*/  FFMA.FTZ R92, R177, UR4, -R124 ;  /* 0x00000004b15c7c23 */ /* 0x002fe2000801087c */
[----:B------:R-:W-:Y:S02]  /*1ef70*/  IMAD.MOV.U32 R176, RZ, RZ, R181 ;  /* 0x000000ffffb07224 */ /* 0x000fe400078e00b5 */
[--C-:B------:R-:W-:Y:S01]  /*1ef80*/  FFMA.FTZ R162, R169, UR4, -R227.reuse ;  /* 0x00000004a9a27c23 */ /* 0x100fe200080108e3 */
[----:B------:R-:W-:Y:S01]  /*1ef90*/  IMAD.MOV.U32 R181, RZ, RZ, R180 ;  /* 0x000000ffffb57224 */ /* 0x000fe200078e00b4 */
[-C--:B------:R-:W-:Y:S04]  /*1efa0*/  HMMA.16816.F32 R44, R80, R86.reuse, R44 ;  /* 0x00000056502c723c */ /* 0x080fe8000000182c */
[----:B------:R1:W-:Y:S01]  /*1efb0*/  MUFU.EX2 R134, R92 ;  /* 0x0000005c00867308 */ /* 0x0003e20000000800 */
[----:B------:R-:W-:Y:S02]  /*1efc0*/  IMAD.MOV.U32 R180, RZ, RZ, R250 ;  /* 0x000000ffffb47224 */ /* 0x000fe400078e00fa */
[----:B------:R-:W-:Y:S01]  /*1efd0*/  FFMA.FTZ R168, R168, UR4, -R227 ;  /* 0x00000004a8a87c23 */ /* 0x000fe200080108e3 */
[----:B------:R-:W-:Y:S01]  /*1efe0*/  IMAD.MOV.U32 R174, RZ, RZ, R173 ;  /* 0x000000ffffae7224 */ /* 0x000fe200078e00ad */
[----:B------:R-:W-:Y:S01]  /*1eff0*/  MOV R250, 0x40 ;  /* 0x0000004000fa7802 */ /* 0x000fe20000000f00 */
[C---:B------:R-:W-:Y:S01]  /*1f000*/  HMMA.16816.F32 R48, R76.reuse, R86, R48 ;  /* 0x000000564c30723c */ /* 0x040fe20000001830 */
[----:B------:R-:W3:Y:S03]  /*1f010*/  LDSM.16.MT88.4 R84, [R247+0x9800] ;  /* 0x00980000f754783b */ /* 0x000ee60000004200 */
[----:B------:R-:W-:Y:S01]  /*1f020*/  MUFU.EX2 R162, R162 ;  /* 0x000000a200a27308 */ /* 0x000fe20000000800 */
[----:B------:R-:W-:Y:S01]  /*1f030*/  FFMA.FTZ R169, R174, UR4, -R129 ;  /* 0x00000004aea97c23 */ /* 0x000fe20008010881 */
[----:B------:R-:W-:Y:S02]  /*1f040*/  IMAD.MOV.U32 R179, RZ, RZ, R176 ;  /* 0x000000ffffb37224 */ /* 0x000fe400078e00b0 */
[----:B------:R-:W-:Y:S01]  /*1f050*/  IMAD.MOV.U32 R176, RZ, RZ, R181 ;  /* 0x000000ffffb07224 */ /* 0x000fe200078e00b5 */
[-C--:B--2---:R-:W-:Y:S03]  /*1f060*/  HMMA.16816.F32 R52, R76, R88.reuse, R52 ;  /* 0x000000584c34723c */ /* 0x084fe60000001834 */
[----:B----4-:R-:W-:Y:S01]  /*1f070*/  IMAD.MOV.U32 R181, RZ, RZ, R184 ;  /* 0x000000ffffb57224 */ /* 0x010fe200078e00b8 */
[----:B-1----:R-:W1:Y:S01]  /*1f080*/  LDSM.16.MT88.4 R92, [R244+0x9800] ;  /* 0x00980000f45c783b */ /* 0x002e620000004200 */
[----:B------:R-:W-:Y:S01]  /*1f090*/  IMAD.MOV.U32 R184, RZ, RZ, R189 ;  /* 0x000000ffffb87224 */ /* 0x000fe200078e00bd */
[----:B------:R-:W2:Y:S01]  /*1f0a0*/  MUFU.EX2 R168, R168 ;  /* 0x000000a800a87308 */ /* 0x000ea20000000800 */
[----:B------:R-:W-:Y:S01]  /*1f0b0*/  IMAD.MOV.U32 R189, RZ, RZ, R249 ;  /* 0x000000ffffbd7224 */ /* 0x000fe200078e00f9 */
[C---:B------:R-:W-:Y:S04]  /*1f0c0*/  HMMA.16816.F32 R56, R80.reuse, R88, R56 ;  /* 0x000000585038723c */ /* 0x040fe80000001838 */
[----:B------:R-:W-:Y:S02]  /*1f0d0*/  IMAD.MOV.U32 R173, RZ, RZ, R179 ;  /* 0x000000ffffad7224 */ /* 0x000fe400078e00b3 */
[----:B------:R-:W-:Y:S02]  /*1f0e0*/  IMAD.MOV.U32 R179, RZ, RZ, R176 ;  /* 0x000000ffffb37224 */ /* 0x000fe400078e00b0 */
[----:B------:R-:W4:Y:S01]  /*1f0f0*/  MUFU.EX2 R169, R169 ;  /* 0x000000a900a97308 */ /* 0x000f220000000800 */
[-C--:B------:R-:W-:Y:S03]  /*1f100*/  HMMA.16816.F32 R60, R80, R90.reuse, R60 ;  /* 0x0000005a503c723c */ /* 0x080fe6000000183c */
[----:B------:R-:W-:Y:S01]  /*1f110*/  FFMA.FTZ R80, R183, UR4, -R129 ;  /* 0x00000004b7507c23 */ /* 0x000fe20008010881 */
[----:B------:R-:W-:Y:S02]  /*1f120*/  IMAD.MOV.U32 R176, RZ, RZ, R181 ;  /* 0x000000ffffb07224 */ /* 0x000fe400078e00b5 */
[----:B------:R-:W-:Y:S01]  /*1f130*/  FFMA.FTZ R171, R173, UR4, -R129 ;  /* 0x00000004adab7c23 */ /* 0x000fe20008010881 */
[--C-:B------:R-:W-:Y:S02]  /*1f140*/  FFMA.FTZ R173, R179, UR4, -R124.reuse ;  /* 0x00000004b3ad7c23 */ /* 0x100fe4000801087c */
[----:B------:R3:W-:Y:S01]  /*1f150*/  MUFU.EX2 R135, R80 ;  /* 0x0000005000877308 */ /* 0x0007e20000000800 */
[----:B------:R-:W-:Y:S01]  /*1f160*/  HMMA.16816.F32 R64, R76, R90, R64 ;  /* 0x0000005a4c40723c */ /* 0x000fe20000001840 */
[----:B------:R-:W3:Y:S03]  /*1f170*/  LDL.LU R183, [R1+0x54] ;  /* 0x0000540001b77983 */ /* 0x000ee60000300800 */
[----:B------:R-:W-:Y:S01]  /*1f180*/  FFMA.FTZ R88, R176, UR4, -R124 ;  /* 0x00000004b0587c23 */ /* 0x000fe2000801087c */
[----:B------:R-:W-:Y:S01]  /*1f190*/  F2FP.F16.F32.PACK_AB R76, R197, R172 ;  /* 0x000000acc54c723e */ /* 0x000fe200000000ff */
[----:B------:R-:W-:Y:S03]  /*1f1a0*/  IMAD.MOV.U32 R181, RZ, RZ, R184 ;  /* 0x000000ffffb57224 */ /* 0x000fe600078e00b8 */
[----:B------:R-:W-:Y:S01]  /*1f1b0*/  MUFU.EX2 R173, R173 ;  /* 0x000000ad00ad7308 */ /* 0x000fe20000000800 */
[----:B------:R-:W-:Y:S01]  /*1f1c0*/  F2FP.F16.F32.PACK_AB R78, R136, R199 ;  /* 0x000000c7884e723e */ /* 0x000fe200000000ff */
[----:B------:R-:W-:Y:S01]  /*1f1d0*/  IMAD.MOV.U32 R184, RZ, RZ, R248 ;  /* 0x000000ffffb87224 */ /* 0x000fe200078e00f8 */
[----:B--2---:R-:W-:Y:S01]  /*1f1e0*/  F2FP.F16.F32.PACK_AB R82, R196, R168 ;  /* 0x000000a8c452723e */ /* 0x004fe200000000ff */
[----:B------:R-:W-:Y:S02]  /*1f1f0*/  IMAD.SHL.U32 R249, R252, 0x40, RZ ;  /* 0x00000040fcf97824 */ /* 0x000fe400078e00ff */
[----:B------:R-:W-:Y:S01]  /*1f200*/  FFMA.FTZ R198, R198, UR4, -R124 ;  /* 0x00000004c6c67c23 */ /* 0x000fe2000801087c */
[----:B----4-:R-:W-:Y:S03]  /*1f210*/  F2FP.F16.F32.PACK_AB R81, R169, R170 ;  /* 0x000000aaa951723e */ /* 0x010fe600000000ff */
[----:B------:R-:W2:Y:S01]  /*1f220*/  MUFU.EX2 R137, R88 ;  /* 0x0000005800897308 */ /* 0x000ea20000000800 */
[--C-:B---3--:R-:W-:Y:S01]  /*1f230*/  FFMA.FTZ R80, R182, UR4, -R227.reuse ;  /* 0x00000004b6507c23 */ /* 0x108fe200080108e3 */
[----:B------:R-:W-:Y:S01]  /*1f240*/  LOP3.LUT R248, R252, 0x8, RZ, 0xc0, !PT ;  /* 0x00000008fcf87812 */ /* 0x000fe200078ec0ff */
[----:B------:R-:W3:Y:S07]  /*1f250*/  LDL.LU R182, [R1+0x50] ;  /* 0x0000500001b67983 */ /* 0x000eee0000300800 */
[----:B------:R-:W4:Y:S10]  /*1f260*/  MUFU.EX2 R198, R198 ;  /* 0x000000c600c67308 */ /* 0x000f340000000800 */
[----:B------:R1:W-:Y:S01]  /*1f270*/  MUFU.EX2 R138, R80 ;  /* 0x00000050008a7308 */ /* 0x0003e20000000800 */
[----:B--2---:R-:W-:Y:S01]  /*1f280*/  F2FP.F16.F32.PACK_AB R79, R137, R134 ;  /* 0x00000086894f723e */ /* 0x004fe200000000ff */
[--C-:B------:R-:W-:Y:S02]  /*1f290*/  FFMA.FTZ R88, R181, UR4, -R227.reuse ;  /* 0x00000004b5587c23 */ /* 0x100fe400080108e3 */
[----:B------:R-:W2:Y:S06]  /*1f2a0*/  LDL.LU R181, [R1+0x58] ;  /* 0x0000580001b57983 */ /* 0x000eac0000300800 */
[----:B------:R-:W1:Y:S01]  /*1f2b0*/  MUFU.EX2 R171, R171 ;  /* 0x000000ab00ab7308 */ /* 0x000e620000000800 */
[----:B----4-:R-:W-:Y:S07]  /*1f2c0*/  F2FP.F16.F32.PACK_AB R77, R198, R173 ;  /* 0x000000adc64d723e */ /* 0x010fee00000000ff */
[-C--:B------:R-:W-:Y:S02]  /*1f2d0*/  HMMA.16816.F32 R4, R76, R84.reuse, R4 ;  /* 0x000000544c04723c */ /* 0x080fe40000001804 */
[----:B------:R4:W-:Y:S01]  /*1f2e0*/  MUFU.EX2 R166, R88 ;  /* 0x0000005800a67308 */ /* 0x0009e20000000800 */
[----:B-1----:R-:W-:Y:S02]  /*1f2f0*/  F2FP.F16.F32.PACK_AB R80, R162, R163 ;  /* 0x000000a3a250723e */ /* 0x002fe400000000ff */
[----:B------:R-:W-:Y:S07]  /*1f300*/  F2FP.F16.F32.PACK_AB R83, R135, R171 ;  /* 0x000000ab8753723e */ /* 0x000fee00000000ff */
[C---:B------:R-:W-:Y:S01]  /*1f310*/  HMMA.16816.F32 R8, R80.reuse, R84, R8 ;  /* 0x000000545008723c */ /* 0x040fe20000001808 */
[----:B----4-:R-:W1:Y:S03]  /*1f320*/  LDSM.16.MT88.4 R88, [R96+0x1800] ;  /* 0x001800006058783b */ /* 0x010e660000004200 */
[--C-:B------:R-:W-:Y:S04]  /*1f330*/  FFMA.FTZ R84, R180, UR4, -R227.reuse ;  /* 0x00000004b4547c23 */ /* 0x100fe800080108e3 */
[-C--:B------:R-:W-:Y:S01]  /*1f340*/  HMMA.16816.F32 R12, R80, R86.reuse, R12 ;  /* 0x00000056500c723c */ /* 0x080fe2000000180c */
[----:B------:R4:W-:Y:S01]  /*1f350*/  MUFU.EX2 R176, R84 ;  /* 0x0000005400b07308 */ /* 0x0009e20000000800 */
[----:B------:R-:W2:Y:S06]  /*1f360*/  LDL.LU R180, [R1+0x4c] ;  /* 0x00004c0001b47983 */ /* 0x000eac0000300800 */
[C---:B------:R-:W-:Y:S08]  /*1f370*/  HMMA.16816.F32 R16, R76.reuse, R86, R16 ;  /* 0x000000564c10723c */ /* 0x040ff00000001810 */
[-C--:B------:R-:W-:Y:S03]  /*1f380*/  HMMA.16816.F32 R20, R76, R92.reuse, R20 ;  /* 0x0000005c4c14723c */ /* 0x080fe60000001814 */
[----:B----4-:R-:W-:Y:S04]  /*1f390*/  FFMA.FTZ R84, R184, UR4, -R227 ;  /* 0x00000004b8547c23 */ /* 0x010fe800080108e3 */
[----:B------:R4:W1:Y:S01]  /*1f3a0*/  MUFU.EX2 R184, R84 ;  /* 0x0000005400b87308 */ /* 0x0008620000000800 */
[C---:B------:R-:W-:Y:S04]  /*1f3b0*/  HMMA.16816.F32 R24, R80.reuse, R92, R24 ;  /* 0x0000005c5018723c */ /* 0x040fe80000001818 */
[--C-:B------:R-:W-:Y:S04]  /*1f3c0*/  FFMA.FTZ R92, R191, UR4, -R130.reuse ;  /* 0x00000004bf5c7c23 */ /* 0x100fe80008010882 */
[-C--:B------:R-:W-:Y:S01]  /*1f3d0*/  HMMA.16816.F32 R28, R80, R94.reuse, R28 ;  /* 0x0000005e501c723c */ /* 0x080fe2000000181c */
[----:B------:R1:W-:Y:S07]  /*1f3e0*/  MUFU.EX2 R164, R92 ;  /* 0x0000005c00a47308 */ /* 0x0003ee0000000800 */
[C---:B------:R-:W-:Y:S04]  /*1f3f0*/  HMMA.16816.F32 R32, R76.reuse, R94, R32 ;  /* 0x0000005e4c20723c */ /* 0x040fe80000001820 */
[--C-:B----4-:R-:W-:Y:S04]  /*1f400*/  FFMA.FTZ R84, R187, UR4, -R129.reuse ;  /* 0x00000004bb547c23 */ /* 0x110fe80008010881 */
[-C--:B-1----:R-:W-:Y:S01]  /*1f410*/  HMMA.16816.F32 R36, R76, R88.reuse, R36 ;  /* 0x000000584c24723c */ /* 0x082fe20000001824 */
[----:B------:R1:W-:Y:S02]  /*1f420*/  MUFU.EX2 R139, R84 ;  /* 0x00000054008b7308 */ /* 0x0003e40000000800 */
[----:B------:R-:W-:Y:S05]  /*1f430*/  FFMA.FTZ R92, R190, UR4, -R130 ;  /* 0x00000004be5c7c23 */ /* 0x000fea0008010882 */
[C---:B------:R-:W-:Y:S03]  /*1f440*/  HMMA.16816.F32 R40, R80.reuse, R88, R40 ;  /* 0x000000585028723c */ /* 0x040fe60000001828 */
[----:B------:R4:W-:Y:S01]  /*1f450*/  MUFU.EX2 R174, R92 ;  /* 0x0000005c00ae7308 */ /* 0x0009e20000000800 */
[--C-:B------:R-:W-:Y:S04]  /*1f460*/  FFMA.FTZ R88, R188, UR4, -R124.reuse ;  /* 0x00000004bc587c23 */ /* 0x100fe8000801087c */
[-C--:B------:R-:W-:Y:S05]  /*1f470*/  HMMA.16816.F32 R44, R80, R90.reuse, R44 ;  /* 0x0000005a502c723c */ /* 0x080fea000000182c */
[----:B------:R4:W-:Y:S01]  /*1f480*/  MUFU.EX2 R175, R88 ;  /* 0x0000005800af7308 */ /* 0x0009e20000000800 */
[--C-:B-1----:R-:W-:Y:S02]  /*1f490*/  FFMA.FTZ R84, R186, UR4, -R129.reuse ;  /* 0x00000004ba547c23 */ /* 0x102fe40008010881 */
[C---:B------:R-:W-:Y:S07]  /*1f4a0*/  HMMA.16816.F32 R48, R76.reuse, R90, R48 ;  /* 0x0000005a4c30723c */ /* 0x040fee0000001830 */
[----:B------:R1:W-:Y:S01]  /*1f4b0*/  MUFU.EX2 R167, R84 ;  /* 0x0000005400a77308 */ /* 0x0003e20000000800 */
[----:B----4-:R-:W-:Y:S09]  /*1f4c0*/  FFMA.FTZ R92, R189, UR4, -R124 ;  /* 0x00000004bd5c7c23 */ /* 0x010ff2000801087c */
[----:B------:R4:W-:Y:S01]  /*1f4d0*/  MUFU.EX2 R165, R92 ;  /* 0x0000005c00a57308 */ /* 0x0009e20000000800 */
[--C-:B------:R-:W-:Y:S09]  /*1f4e0*/  FFMA.FTZ R88, R195, UR4, -R130.reuse ;  /* 0x00000004c3587c23 */ /* 0x100ff20008010882 */
[----:B------:R4:W-:Y:S01]  /*1f4f0*/  MUFU.EX2 R178, R88 ;  /* 0x0000005800b27308 */ /* 0x0009e20000000800 */
[----:B-1----:R-:W-:Y:S09]  /*1f500*/  FFMA.FTZ R84, R185, UR4, -R129 ;  /* 0x00000004b9547c23 */ /* 0x002ff20008010881 */
[----:B------:R1:W-:Y:S01]  /*1f510*/  MUFU.EX2 R177, R84 ;  /* 0x0000005400b17308 */ /* 0x0003e20000000800 */
[----:B----4-:R-:W-:Y:S01]  /*1f520*/  LDSM.16.MT88.4 R92, [R247+0xa000] ;  /* 0x00a00000f75c783b */ /* 0x010fe20000004200 */
[--C-:B------:R-:W-:Y:S01]  /*1f530*/  FFMA.FTZ R88, R194, UR4, -R130.reuse ;  /* 0x00000004c2587c23 */ /* 0x100fe20008010882 */
[----:B------:R-:W-:Y:S07]  /*1f540*/  FFMA.FTZ R130, R127, UR4, -R130 ;  /* 0x000000047f827c23 */ /* 0x000fee0008010882 */
[----:B------:R4:W-:Y:S01]  /*1f550*/  MUFU.EX2 R127, R200 ;  /* 0x000000c8007f7308 */ /* 0x0009e20000000800 */
[----:B-1----:R-:W1:Y:S09]  /*1f560*/  LDSM.16.MT88.4 R84, [R97+0x1800] ;  /* 0x001800006154783b */ /* 0x002e720000004200 */
[----:B------:R4:W4:Y:S10]  /*1f570*/  MUFU.EX2 R185, R88 ;  /* 0x0000005800b97308 */ /* 0x0009340000000800 */
[----:B------:R-:W-:Y:S01]  /*1f580*/  MUFU.EX2 R130, R130 ;  /* 0x0000008200827308 */ /* 0x000fe20000000800 */
[----:B----4-:R-:W-:Y:S02]  /*1f590*/  IMAD.MOV.U32 R200, RZ, RZ, R184 ;  /* 0x000000ffffc87224 */ /* 0x010fe400078e00b8 */
[--C-:B------:R-:W-:Y:S01]  /*1f5a0*/  FFMA.FTZ R88, R193, UR4, -R124.reuse ;  /* 0x00000004c1587c23 */ /* 0x100fe2000801087c */
[----:B------:R-:W-:Y:S06]  /*1f5b0*/  IMAD.MOV.U32 R202, RZ, RZ, R185 ;  /* 0x000000ffffca7224 */ /* 0x000fec00078e00b9 */
[----:B------:R4:W4:Y:S01]  /*1f5c0*/  MUFU.EX2 R179, R88 ;  /* 0x0000005800b37308 */ /* 0x0009220000000800 */
[-C--:B-1----:R-:W-:Y:S03]  /*1f5d0*/  HMMA.16816.F32 R52, R76, R84.reuse, R52 ;  /* 0x000000544c34723c */ /* 0x082fe60000001834 */
[--C-:B----4-:R-:W-:Y:S01]  /*1f5e0*/  FFMA.FTZ R88, R192, UR4, -R124.reuse ;  /* 0x00000004c0587c23 */ /* 0x110fe2000801087c */
[----:B------:R-:W-:Y:S01]  /*1f5f0*/  FFMA.FTZ R124, R119, UR4, -R124 ;  /* 0x00000004777c7c23 */ /* 0x000fe2000801087c */
[----:B------:R-:W-:Y:S04]  /*1f600*/  IMAD.MOV.U32 R119, RZ, RZ, R179 ;  /* 0x000000ffff777224 */ /* 0x000fe800078e00b3 */
[----:B------:R1:W4:Y:S01]  /*1f610*/  MUFU.EX2 R186, R88 ;  /* 0x0000005800ba7308 */ /* 0x0003220000000800 */
[C---:B------:R-:W-:Y:S09]  /*1f620*/  HMMA.16816.F32 R56, R80.reuse, R84, R56 ;  /* 0x000000545038723c */ /* 0x040ff20000001838 */
[----:B------:R-:W-:Y:S01]  /*1f630*/  MUFU.EX2 R124, R124 ;  /* 0x0000007c007c7308 */ /* 0x000fe20000000800 */
[-C--:B------:R-:W-:Y:S03]  /*1f640*/  HMMA.16816.F32 R60, R80, R86.reuse, R60 ;  /* 0x00000056503c723c */ /* 0x080fe6000000183c */
[----:B------:R-:W-:Y:S02]  /*1f650*/  F2FP.F16.F32.PACK_AB R80, R166, R138 ;  /* 0x0000008aa650723e */ /* 0x000fe400000000ff */
[----:B------:R-:W-:Y:S02]  /*1f660*/  F2FP.F16.F32.PACK_AB R81, R167, R139 ;  /* 0x0000008ba751723e */ /* 0x000fe400000000ff */
[----:B------:R-:W-:Y:S01]  /*1f670*/  F2FP.F16.F32.PACK_AB R82, R184, R176 ;  /* 0x000000b0b852723e */ /* 0x000fe200000000ff */
[----:B------:R-:W-:Y:S01]  /*1f680*/  HMMA.16816.F32 R64, R76, R86, R64 ;  /* 0x000000564c40723c */ /* 0x000fe20000001840 */
[----:B-1----:R-:W1:Y:S03]  /*1f690*/  LDSM.16.MT88.4 R88, [R244+0xa000] ;  /* 0x00a00000f458783b */ /* 0x002e660000004200 */
[----:B------:R-:W-:Y:S02]  /*1f6a0*/  F2FP.F16.F32.PACK_AB R76, R174, R164 ;  /* 0x000000a4ae4c723e */ /* 0x000fe400000000ff */
[----:B------:R-:W-:Y:S02]  /*1f6b0*/  F2FP.F16.F32.PACK_AB R77, R175, R165 ;  /* 0x000000a5af4d723e */ /* 0x000fe400000000ff */
[----:B------:R-:W-:Y:S01]  /*1f6c0*/  F2FP.F16.F32.PACK_AB R78, R185, R178 ;  /* 0x000000b2b94e723e */ /* 0x000fe200000000ff */
[----:B------:R-:W3:Y:S01]  /*1f6d0*/  LDSM.16.MT88.4 R84, [R96+0x2000] ;  /* 0x002000006054783b */ /* 0x000ee20000004200 */
[----:B----4-:R-:W-:Y:S02]  /*1f6e0*/  F2FP.F16.F32.PACK_AB R79, R186, R179 ;  /* 0x000000b3ba4f723e */ /* 0x010fe400000000ff */
[----:B------:R-:W-:Y:S05]  /*1f6f0*/  F2FP.F16.F32.PACK_AB R83, R241, R177 ;  /* 0x000000b1f153723e */ /* 0x000fea00000000ff */
[-C--:B------:R-:W-:Y:S08]  /*1f700*/  HMMA.16816.F32 R4, R76, R92.reuse, R4 ;  /* 0x0000005c4c04723c */ /* 0x080ff00000001804 */
[C---:B------:R-:W-:Y:S08]  /*1f710*/  HMMA.16816.F32 R8, R80.reuse, R92, R8 ;  /* 0x0000005c5008723c */ /* 0x040ff00000001808 */
[-C--:B------:R-:W-:Y:S08]  /*1f720*/  HMMA.16816.F32 R12, R80, R94.reuse, R12 ;  /* 0x0000005e500c723c */ /* 0x080ff0000000180c */
[C---:B------:R-:W-:Y:S01]  /*1f730*/  HMMA.16816.F32 R16, R76.reuse, R94, R16 ;  /* 0x0000005e4c10723c */ /* 0x040fe20000001810 */
[----:B------:R-:W4:Y:S07]  /*1f740*/  LDSM.16.MT88.4 R92, [R97+0x2000] ;  /* 0x00200000615c783b */ /* 0x000f2e0000004200 */
[-C--:B-1----:R-:W-:Y:S03]  /*1f750*/  HMMA.16816.F32 R20, R76, R88.reuse, R20 ;  /* 0x000000584c14723c */ /* 0x082fe60000001814 */
[----:B------:R-:W-:Y:S02]  /*1f760*/  FFMA.FTZ R122, R71, R183, R122 ;  /* 0x000000b7477a7223 */ /* 0x000fe4000001007a */
[----:B------:R1:W-:Y:S02]  /*1f770*/  MUFU.EX2 R71, R228 ;  /* 0x000000e400477308 */ /* 0x0003e40000000800 */
[----:B------:R-:W-:Y:S01]  /*1f780*/  FADD.FTZ R122, R113, R122 ;  /* 0x0000007a717a7221 */ /* 0x000fe20000010000 */
[C---:B------:R-:W-:Y:S04]  /*1f790*/  HMMA.16816.F32 R24, R80.reuse, R88, R24 ;  /* 0x000000585018723c */ /* 0x040fe80000001818 */
[----:B------:R-:W-:Y:S02]  /*1f7a0*/  IMAD.MOV.U32 R113, RZ, RZ, R178 ;  /* 0x000000ffff717224 */ /* 0x000fe400078e00b2 */
[----:B------:R-:W-:Y:S01]  /*1f7b0*/  FADD.FTZ R112, R112, R122 ;  /* 0x0000007a70707221 */ /* 0x000fe20000010000 */
[----:B------:R-:W-:Y:S01]  /*1f7c0*/  IMAD.MOV.U32 R122, RZ, RZ, R174 ;  /* 0x000000ffff7a7224 */ /* 0x000fe200078e00ae */
[-C--:B------:R-:W-:Y:S03]  /*1f7d0*/  HMMA.16816.F32 R28, R80, R90.reuse, R28 ;  /* 0x0000005a501c723c */ /* 0x080fe6000000181c */
[----:B------:R-:W-:Y:S01]  /*1f7e0*/  FADD.FTZ R112, R99, R112 ;  /* 0x0000007063707221 */ /* 0x000fe20000010000 */
[----:B---3--:R-:W-:Y:S01]  /*1f7f0*/  FFMA.FTZ R123, R70, R182, R123 ;  /* 0x000000b6467b7223 */ /* 0x008fe2000001007b */
[----:B-1----:R-:W-:Y:S01]  /*1f800*/  IMAD.MOV.U32 R228, RZ, RZ, R167 ;  /* 0x000000ffffe47224 */ /* 0x002fe200078e00a7 */
[----:B------:R-:W-:Y:S02]  /*1f810*/  MUFU.EX2 R70, R133 ;  /* 0x0000008500467308 */ /* 0x000fe40000000800 */
[C---:B------:R-:W-:Y:S01]  /*1f820*/  HMMA.16816.F32 R32, R76.reuse, R90, R32 ;  /* 0x0000005a4c20723c */ /* 0x040fe20000001820 */
[----:B------:R-:W-:Y:S03]  /*1f830*/  LDSM.16.MT88.4 R88, [R244+0xa800] ;  /* 0x00a80000f458783b */ /* 0x000fe60000004200 */
[----:B------:R-:W-:Y:S01]  /*1f840*/  FADD.FTZ R123, R75, R123 ;  /* 0x0000007b4b7b7221 */ /* 0x000fe20000010000 */
[----:B------:R-:W-:Y:S01]  /*1f850*/  F2FP.F16.F32.PACK_AB R75, R127, R201 ;  /* 0x000000c97f4b723e */ /* 0x000fe200000000ff */
[----:B------:R-:W-:Y:S02]  /*1f860*/  FADD.FTZ R112, R106, R112 ;  /* 0x000000706a707221 */ /* 0x000fe40000010000 */
[-C--:B------:R-:W-:Y:S03]  /*1f870*/  HMMA.16816.F32 R36, R76, R84.reuse, R36 ;  /* 0x000000544c24723c */ /* 0x080fe60000001824 */
[----:B------:R-:W-:Y:S01]  /*1f880*/  FADD.FTZ R108, R108, R112 ;  /* 0x000000706c6c7221 */ /* 0x000fe20000010000 */
[----:B------:R-:W-:Y:S01]  /*1f890*/  FADD.FTZ R123, R104, R123 ;  /* 0x0000007b687b7221 */ /* 0x000fe20000010000 */
[----:B--2---:R-:W-:Y:S01]  /*1f8a0*/  FFMA.FTZ R126, R72, R181, R126 ;  /* 0x000000b5487e7223 */ /* 0x004fe2000001007e */
[----:B------:R-:W-:Y:S01]  /*1f8b0*/  F2FP.F16.F32.PACK_AB R72, R213, R214 ;  /* 0x000000d6d548723e */ /* 0x000fe200000000ff */
[----:B------:R-:W-:Y:S01]  /*1f8c0*/  FADD.FTZ R108, R107, R108 ;  /* 0x0000006c6b6c7221 */ /* 0x000fe20000010000 */
[C---:B------:R-:W-:Y:S04]  /*1f8d0*/  HMMA.16816.F32 R40, R80.reuse, R84, R40 ;  /* 0x000000545028723c */ /* 0x040fe80000001828 */
[----:B------:R-:W-:Y:S01]  /*1f8e0*/  FADD.FTZ R108, R105, R108 ;  /* 0x0000006c696c7221 */ /* 0x000fe20000010000 */
[----:B------:R-:W-:Y:S01]  /*1f8f0*/  FADD.FTZ R126, R117, R126 ;  /* 0x0000007e757e7221 */ /* 0x000fe20000010000 */
[----:B------:R-:W-:Y:S02]  /*1f900*/  IMAD.MOV.U32 R117, RZ, RZ, R177 ;  /* 0x000000ffff757224 */ /* 0x000fe400078e00b1 */
[----:B------:R-:W-:Y:S01]  /*1f910*/  FADD.FTZ R123, R98, R123 ;  /* 0x0000007b627b7221 */ /* 0x000fe20000010000 */
[-C--:B------:R-:W-:Y:S03]  /*1f920*/  HMMA.16816.F32 R44, R80, R86.reuse, R44 ;  /* 0x00000056502c723c */ /* 0x080fe6000000182c */
[----:B------:R-:W-:Y:S01]  /*1f930*/  FADD.FTZ R108, R143, R108 ;  /* 0x0000006c8f6c7221 */ /* 0x000fe20000010000 */
[----:B------:R-:W-:Y:S01]  /*1f940*/  FADD.FTZ R126, R102, R126 ;  /* 0x0000007e667e7221 */ /* 0x000fe20000010000 */
[----:B------:R-:W-:Y:S02]  /*1f950*/  FADD.FTZ R123, R110, R123 ;  /* 0x0000007b6e7b7221 */ /* 0x000fe40000010000 */
[----:B------:R-:W-:Y:S01]  /*1f960*/  FADD.FTZ R146, R146, R108 ;  /* 0x0000006c92927221 */ /* 0x000fe20000010000 */
[C---:B------:R-:W-:Y:S01]  /*1f970*/  HMMA.16816.F32 R48, R76.reuse, R86, R48 ;  /* 0x000000564c30723c */ /* 0x040fe20000001830 */
[----:B------:R-:W1:Y:S03]  /*1f980*/  LDSM.16.MT88.4 R84, [R247+0xa800] ;  /* 0x00a80000f754783b */ /* 0x000e660000004200 */
[----:B------:R-:W-:Y:S01]  /*1f990*/  FADD.FTZ R146, R145, R146 ;  /* 0x0000009291927221 */ /* 0x000fe20000010000 */
[----:B------:R-:W-:Y:S01]  /*1f9a0*/  FADD.FTZ R126, R101, R126 ;  /* 0x0000007e657e7221 */ /* 0x000fe20000010000 */
[----:B------:R-:W-:Y:S02]  /*1f9b0*/  FADD.FTZ R111, R111, R123 ;  /* 0x0000007b6f6f7221 */ /* 0x000fe40000010000 */
[-C--:B----4-:R-:W-:Y:S03]  /*1f9c0*/  HMMA.16816.F32 R52, R76, R92.reuse, R52 ;  /* 0x0000005c4c34723c */ /* 0x090fe60000001834 */
[----:B------:R-:W-:Y:S01]  /*1f9d0*/  FADD.FTZ R126, R125, R126 ;  /* 0x0000007e7d7e7221 */ /* 0x000fe20000010000 */
[----:B------:R-:W-:Y:S01]  /*1f9e0*/  FADD.FTZ R111, R109, R111 ;  /* 0x0000006f6d6f7221 */ /* 0x000fe20000010000 */
[----:B------:R-:W-:Y:S02]  /*1f9f0*/  FADD.FTZ R146, R147, R146 ;  /* 0x0000009293927221 */ /* 0x000fe40000010000 */
[----:B------:R-:W-:Y:S01]  /*1fa00*/  FADD.FTZ R126, R116, R126 ;  /* 0x0000007e747e7221 */ /* 0x000fe20000010000 */
[C---:B------:R-:W-:Y:S04]  /*1fa10*/  HMMA.16816.F32 R56, R80.reuse, R92, R56 ;  /* 0x0000005c5038723c */ /* 0x040fe80000001838 */
[----:B------:R-:W-:Y:S01]  /*1fa20*/  FFMA.FTZ R92, R221, UR4, -R227 ;  /* 0x00000004dd5c7c23 */ /* 0x000fe200080108e3 */
[----:B------:R-:W-:Y:S01]  /*1fa30*/  FFMA.FTZ R115, R69, R180, R115 ;  /* 0x000000b445737223 */ /* 0x000fe20000010073 */
[----:B------:R-:W-:Y:S01]  /*1fa40*/  FADD.FTZ R126, R148, R126 ;  /* 0x0000007e947e7221 */ /* 0x000fe20000010000 */
[----:B------:R-:W-:Y:S01]  /*1fa50*/  LDSM.16.MT88.4 R180, [R247+0xb800] ;  /* 0x00b80000f7b4783b */ /* 0x000fe20000004200 */
[-C--:B------:R-:W-:Y:S01]  /*1fa60*/  HMMA.16816.F32 R60, R80, R94.reuse, R60 ;  /* 0x0000005e503c723c */ /* 0x080fe2000000183c */
[----:B------:R2:W-:Y:S02]  /*1fa70*/  MUFU.EX2 R220, R92 ;  /* 0x0000005c00dc7308 */ /* 0x0005e40000000800 */
[--C-:B------:R-:W-:Y:S01]  /*1fa80*/  FFMA.FTZ R80, R222, UR4, -R227.reuse ;  /* 0x00000004de507c23 */ /* 0x100fe200080108e3 */
[----:B------:R-:W-:Y:S01]  /*1fa90*/  FFMA.FTZ R221, R219, UR4, -R227 ;  /* 0x00000004dbdd7c23 */ /* 0x000fe200080108e3 */
[----:B------:R-:W-:Y:S01]  /*1faa0*/  F2FP.F16.F32.PACK_AB R82, R239, R240 ;  /* 0x000000f0ef52723e */ /* 0x000fe200000000ff */
[----:B------:R-:W-:Y:S01]  /*1fab0*/  FADD.FTZ R111, R142, R111 ;  /* 0x0000006f8e6f7221 */ /* 0x000fe20000010000 */
[----:B------:R-:W-:Y:S01]  /*1fac0*/  F2FP.F16.F32.PACK_AB R81, R237, R238 ;  /* 0x000000eeed51723e */ /* 0x000fe200000000ff */
[----:B------:R-:W-:Y:S03]  /*1fad0*/  HMMA.16816.F32 R64, R76, R94, R64 ;  /* 0x0000005e4c40723c */ /* 0x000fe60000001840 */
[----:B------:R-:W3:Y:S01]  /*1fae0*/  MUFU.EX2 R222, R225 ;  /* 0x000000e100de7308 */ /* 0x000ee20000000800 */
[----:B------:R-:W-:Y:S01]  /*1faf0*/  F2FP.F16.F32.PACK_AB R76, R226, R230 ;  /* 0x000000e6e24c723e */ /* 0x000fe200000000ff */
[----:B------:R-:W-:Y:S01]  /*1fb00*/  FADD.FTZ R126, R144, R126 ;  /* 0x0000007e907e7221 */ /* 0x000fe20000010000 */
[----:B------:R-:W-:Y:S01]  /*1fb10*/  F2FP.F16.F32.PACK_AB R77, R234, R218 ;  /* 0x000000daea4d723e */ /* 0x000fe200000000ff */
[----:B------:R-:W-:Y:S01]  /*1fb20*/  FFMA.FTZ R227, R223, UR4, -R227 ;  /* 0x00000004dfe37c23 */ /* 0x000fe200080108e3 */
[----:B------:R-:W-:Y:S05]  /*1fb30*/  F2FP.F16.F32.PACK_AB R78, R233, R235 ;  /* 0x000000ebe94e723e */ /* 0x000fea00000000ff */
[----:B------:R4:W4:Y:S01]  /*1fb40*/  MUFU.EX2 R219, R80 ;  /* 0x0000005000db7308 */ /* 0x0009220000000800 */
[----:B------:R-:W-:Y:S01]  /*1fb50*/  F2FP.F16.F32.PACK_AB R79, R231, R232 ;  /* 0x000000e8e74f723e */ /* 0x000fe200000000ff */
[----:B--2---:R-:W2:Y:S01]  /*1fb60*/  LDSM.16.MT88.4 R92, [R96+0x2800] ;  /* 0x00280000605c783b */ /* 0x004ea20000004200 */
[----:B------:R-:W-:Y:S01]  /*1fb70*/  FADD.FTZ R126, R151, R126 ;  /* 0x0000007e977e7221 */ /* 0x000fe20000010000 */
[----:B------:R-:W-:Y:S01]  /*1fb80*/  FADD.FTZ R146, R163, R146 ;  /* 0x00000092a3927221 */ /* 0x000fe20000010000 */
[----:B------:R-:W-:Y:S01]  /*1fb90*/  FADD.FTZ R115, R114, R115 ;  /* 0x0000007372737221 */ /* 0x000fe20000010000 */
[----:B------:R-:W-:Y:S02]  /*1fba0*/  IMAD.MOV.U32 R114, RZ, RZ, R176 ;  /* 0x000000ffff727224 */ /* 0x000fe400078e00b0 */
[----:B------:R-:W-:Y:S01]  /*1fbb0*/  FADD.FTZ R153, R153, R126 ;  /* 0x0000007e99997221 */ /* 0x000fe20000010000 */
[-C--:B-1----:R-:W-:Y:S01]  /*1fbc0*/  HMMA.16816.F32 R4, R76, R84.reuse, R4 ;  /* 0x000000544c04723c */ /* 0x082fe20000001804 */
[----:B------:R-:W-:Y:S02]  /*1fbd0*/  MUFU.EX2 R227, R227 ;  /* 0x000000e300e37308 */ /* 0x000fe40000000800 */
[----:B---3--:R-:W-:Y:S01]  /*1fbe0*/  F2FP.F16.F32.PACK_AB R83, R222, R236 ;  /* 0x000000ecde53723e */ /* 0x008fe200000000ff */
[----:B------:R-:W-:Y:S02]  /*1fbf0*/  IMAD.MOV.U32 R225, RZ, RZ, R186 ;  /* 0x000000ffffe17224 */ /* 0x000fe400078e00ba */
[----:B------:R-:W-:Y:S01]  /*1fc00*/  FADD.FTZ R153, R157, R153 ;  /* 0x000000999d997221 */ /* 0x000fe20000010000 */
[----:B------:R-:W-:Y:S01]  /*1fc10*/  FADD.FTZ R146, R162, R146 ;  /* 0x00000092a2927221 */ /* 0x000fe20000010000 */
[----:B------:R-:W-:Y:S01]  /*1fc20*/  FADD.FTZ R115, R100, R115 ;  /* 0x0000007364737221 */ /* 0x000fe20000010000 */
[----:B----4-:R-:W-:Y:S02]  /*1fc30*/  F2FP.F16.F32.PACK_AB R80, R242, R243 ;  /* 0x000000f3f250723e */ /* 0x010fe400000000ff */
[----:B------:R-:W-:Y:S01]  /*1fc40*/  FADD.FTZ R146, R168, R146 ;  /* 0x00000092a8927221 */ /* 0x000fe20000010000 */
[----:B------:R1:W-:Y:S01]  /*1fc50*/  MUFU.EX2 R223, R132 ;  /* 0x0000008400df7308 */ /* 0x0003e20000000800 */
[----:B------:R-:W-:Y:S01]  /*1fc60*/  FADD.FTZ R153, R158, R153 ;  /* 0x000000999e997221 */ /* 0x000fe20000010000 */
[----:B------:R-:W-:Y:S02]  /*1fc70*/  FADD.FTZ R115, R103, R115 ;  /* 0x0000007367737221 */ /* 0x000fe40000010000 */
[C---:B------:R-:W-:Y:S06]  /*1fc80*/  HMMA.16816.F32 R8, R80.reuse, R84, R8 ;  /* 0x000000545008723c */ /* 0x040fec0000001808 */
[----:B------:R-:W3:Y:S01]  /*1fc90*/  MUFU.EX2 R221, R221 ;  /* 0x000000dd00dd7308 */ /* 0x000ee20000000800 */
[----:B------:R-:W-:Y:S01]  /*1fca0*/  FADD.FTZ R115, R156, R115 ;  /* 0x000000739c737221 */ /* 0x000fe20000010000 */
[----:B------:R-:W-:Y:S01]  /*1fcb0*/  FADD.FTZ R153, R172, R153 ;  /* 0x00000099ac997221 */ /* 0x000fe20000010000 */
[-C--:B------:R-:W-:Y:S07]  /*1fcc0*/  HMMA.16816.F32 R12, R80, R86.reuse, R12 ;  /* 0x00000056500c723c */ /* 0x080fee000000180c */
[----:B------:R4:W-:Y:S01]  /*1fcd0*/  MUFU.EX2 R69, R229 ;  /* 0x000000e500457308 */ /* 0x0009e20000000800 */
[--C-:B-1----:R-:W-:Y:S01]  /*1fce0*/  FFMA.FTZ R132, R74, UR4, -R129.reuse ;  /* 0x000000044a847c23 */ /* 0x102fe20008010881 */
[----:B------:R-:W-:Y:S01]  /*1fcf0*/  F2FP.F16.F32.PACK_AB R74, R210, R211 ;  /* 0x000000d3d24a723e */ /* 0x000fe200000000ff */
[----:B------:R-:W-:Y:S01]  /*1fd00*/  FFMA.FTZ R129, R73, UR4, -R129 ;  /* 0x0000000449817c23 */ /* 0x000fe20008010881 */
[----:B------:R-:W-:Y:S01]  /*1fd10*/  F2FP.F16.F32.PACK_AB R73, R209, R212 ;  /* 0x000000d4d149723e */ /* 0x000fe200000000ff */
[C---:B------:R-:W-:Y:S01]  /*1fd20*/  HMMA.16816.F32 R16, R76.reuse, R86, R16 ;  /* 0x000000564c10723c */ /* 0x040fe20000001810 */
[----:B------:R-:W1:Y:S04]  /*1fd30*/  LDSM.16.MT88.4 R84, [R97+0x2800] ;  /* 0x002800006154783b */ /* 0x000e680000004200 */
[----:B------:R-:W-:Y:S01]  /*1fd40*/  MUFU.EX2 R129, R129 ;  /* 0x0000008100817308 */ /* 0x000fe20000000800 */
[----:B------:R-:W-:Y:S01]  /*1fd50*/  FADD.FTZ R115, R131, R115 ;  /* 0x0000007383737221 */ /* 0x000fe20000010000 */
[----:B------:R-:W-:Y:S01]  /*1fd60*/  FADD.FTZ R153, R197, R153 ;  /* 0x00000099c5997221 */ /* 0x000fe20000010000 */
[----:B------:R-:W-:Y:S01]  /*1fd70*/  IMAD.MOV.U32 R197, RZ, RZ, R3 ;  /* 0x000000ffffc57224 */ /* 0x000fe200078e0003 */
[-C--:B------:R-:W-:Y:S03]  /*1fd80*/  HMMA.16816.F32 R20, R76, R88.reuse, R20 ;  /* 0x000000584c14723c */ /* 0x080fe60000001814 */
[----:B------:R-:W-:Y:S01]  /*1fd90*/  FADD.FTZ R115, R140, R115 ;  /* 0x000000738c737221 */ /* 0x000fe20000010000 */
[----:B----4-:R-:W-:Y:S02]  /*1fda0*/  IMAD.MOV.U32 R229, RZ, RZ, R175 ;  /* 0x000000ffffe57224 */ /* 0x010fe400078e00af */
[----:B------:R-:W-:Y:S01]  /*1fdb0*/  FADD.FTZ R153, R199, R153 ;  /* 0x00000099c7997221 */ /* 0x000fe20000010000 */
[----:B------:R-:W-:Y:S02]  /*1fdc0*/  IMAD.MOV.U32 R199, RZ, RZ, R2 ;  /* 0x000000ffffc77224 */ /* 0x000fe400078e0002 */
[----:B------:R-:W-:Y:S01]  /*1fdd0*/  FADD.FTZ R115, R141, R115 ;  /* 0x000000738d737221 */ /* 0x000fe20000010000 */
[C---:B------:R-:W-:Y:S04]  /*1fde0*/  HMMA.16816.F32 R24, R80.reuse, R88, R24 ;  /* 0x000000585018723c */ /* 0x040fe80000001818 */
[----:B------:R-:W-:Y:S04]  /*1fdf0*/  FADD.FTZ R115, R155, R115 ;  /* 0x000000739b737221 */ /* 0x000fe80000010000 */
[-C--:B------:R-:W-:Y:S03]  /*1fe00*/  HMMA.16816.F32 R28, R80, R90.reuse, R28 ;  /* 0x0000005a501c723c */ /* 0x080fe6000000181c */
[----:B------:R-:W-:Y:S04]  /*1fe10*/  FADD.FTZ R115, R154, R115 ;  /* 0x000000739a737221 */ /* 0x000fe80000010000 */
[----:B------:R-:W-:Y:S01]  /*1fe20*/  FADD.FTZ R115, R159, R115 ;  /* 0x000000739f737221 */ /* 0x000fe20000010000 */
[C---:B------:R-:W-:Y:S01]  /*1fe30*/  HMMA.16816.F32 R32, R76.reuse, R90, R32 ;  /* 0x0000005a4c20723c */ /* 0x040fe20000001820 */
[----:B------:R4:W3:Y:S03]  /*1fe40*/  LDSM.16.MT88.4 R88, [R247+0xb000] ;  /* 0x00b00000f758783b */ /* 0x0008e60000004200 */
[----:B------:R-:W-:Y:S04]  /*1fe50*/  FADD.FTZ R115, R160, R115 ;  /* 0x00000073a0737221 */ /* 0x000fe80000010000 */
[-C--:B--2---:R-:W-:Y:S03]  /*1fe60*/  HMMA.16816.F32 R36, R76, R92.reuse, R36 ;  /* 0x0000005c4c24723c */ /* 0x084fe60000001824 */
[----:B------:R-:W-:Y:S04]  /*1fe70*/  FADD.FTZ R115, R173, R115 ;  /* 0x00000073ad737221 */ /* 0x000fe80000010000 */
[----:B------:R-:W-:Y:S01]  /*1fe80*/  FADD.FTZ R115, R198, R115 ;  /* 0x00000073c6737221 */ /* 0x000fe20000010000 */
[C---:B------:R-:W-:Y:S04]  /*1fe90*/  HMMA.16816.F32 R40, R80.reuse, R92, R40 ;  /* 0x0000005c5028723c */ /* 0x040fe80000001828 */
[----:B------:R-:W-:Y:S04]  /*1fea0*/  IMAD.MOV.U32 R198, RZ, RZ, R68 ;  /* 0x000000ffffc67224 */ /* 0x000fe800078e0044 */
[-C--:B------:R-:W-:Y:S03]  /*1feb0*/  HMMA.16816.F32 R44, R80, R94.reuse, R44 ;  /* 0x0000005e502c723c */ /* 0x080fe6000000182c */
[----:B----4-:R-:W-:Y:S05]  /*1fec0*/  LOP3.LUT R247, R249, 0x400, RZ, 0xc0, !PT ;  /* 0x00000400f9f77812 */ /* 0x010fea00078ec0ff */
[C---:B------:R-:W-:Y:S01]  /*1fed0*/  HMMA.16816.F32 R48, R76.reuse, R94, R48 ;  /* 0x0000005e4c30723c */ /* 0x040fe20000001830 */
[----:B------:R-:W2:Y:S07]  /*1fee0*/  LDSM.16.MT88.4 R92, [R244+0xb000] ;  /* 0x00b00000f45c783b */ /* 0x000eae0000004200 */
[-C--:B-1----:R-:W-:Y:S08]  /*1fef0*/  HMMA.16816.F32 R52, R76, R84.reuse, R52 ;  /* 0x000000544c34723c */ /* 0x082ff00000001834 */
[C---:B------:R-:W-:Y:S08]  /*1ff00*/  HMMA.16816.F32 R56, R80.reuse, R84, R56 ;  /* 0x000000545038723c */ /* 0x040ff00000001838 */
[-C--:B------:R-:W-:Y:S01]  /*1ff10*/  HMMA.16816.F32 R60, R80, R86.reuse, R60 ;  /* 0x00000056503c723c */ /* 0x080fe2000000183c */
[----:B------:R-:W1:Y:S07]  /*1ff20*/  LDSM.16.MT88.4 R80, [R96+0x3000] ;  /* 0x003000006050783b */ /* 0x000e6e0000004200 */
[----:B------:R-:W-:Y:S01]  /*1ff30*/  HMMA.16816.F32 R64, R76, R86, R64 ;  /* 0x000000564c40723c */ /* 0x000fe20000001840 */
[----:B------:R-:W4:Y:S03]  /*1ff40*/  LDSM.16.MT88.4 R84, [R97+0x3000] ;  /* 0x003000006154783b */ /* 0x000f260000004200 */
[----:B------:R-:W-:Y:S02]  /*1ff50*/  F2FP.F16.F32.PACK_AB R76, R220, R219 ;  /* 0x000000dbdc4c723e */ /* 0x000fe400000000ff */
[----:B---3--:R-:W-:Y:S02]  /*1ff60*/  F2FP.F16.F32.PACK_AB R78, R221, R223 ;  /* 0x000000dfdd4e723e */ /* 0x008fe400000000ff */
[-C--:B------:R-:W-:Y:S05]  /*1ff70*/  HMMA.16816.F32 R4, R72, R88.reuse, R4 ;  /* 0x000000584804723c */ /* 0x080fea0000001804 */
[----:B------:R-:W-:Y:S02]  /*1ff80*/  F2FP.F16.F32.PACK_AB R77, R216, R217 ;  /* 0x000000d9d84d723e */ /* 0x000fe400000000ff */
[----:B------:R-:W-:Y:S07]  /*1ff90*/  F2FP.F16.F32.PACK_AB R79, R70, R215 ;  /* 0x000000d7464f723e */ /* 0x000fee00000000ff */
[C---:B------:R-:W-:Y:S01]  /*1ffa0*/  HMMA.16816.F32 R8, R76.reuse, R88, R8 ;  /* 0x000000584c08723c */ /* 0x040fe20000001808 */
[----:B------:R3:W-:Y:S07]  /*1ffb0*/  MUFU.EX2 R89, R208 ;  /* 0x000000d000597308 */ /* 0x0007ee0000000800 */
[-C--:B------:R-:W-:Y:S03]  /*1ffc0*/  HMMA.16816.F32 R12, R76, R90.reuse, R12 ;  /* 0x0000005a4c0c723c */ /* 0x080fe6000000180c */
[----:B------:R1:W-:Y:S05]  /*1ffd0*/  MUFU.EX2 R88, R207 ;  /* 0x000000cf00587308 */ /* 0x0003ea0000000800 */
[C---:B------:R-:W-:Y:S05]  /*1ffe0*/  HMMA.16816.F32 R16, R72.reuse, R90, R16 ;  /* 0x0000005a4810723c */ /* 0x040fea0000001810 */
[----:B------:R4:W-:Y:S01]  /*1fff0*/  MUFU.EX2 R91, R206 ;  /* 0x000000ce005b7308 */ /* 0x0009e20000000800 */
[----:B---3--:R-:W-:Y:S02]  /*20000*/  IMAD.MOV.U32 R208, RZ, RZ, R166 ;  /* 0x000000ffffd07224 */ /* 0x008fe400078e00a6 */
[-C--:B--2---:R-:W-:Y:S07]  /*20010*/  HMMA.16816.F32 R20, R72, R92.reuse, R20 ;  /* 0x0000005c4814723c */ /* 0x084fee0000001814 */
[----:B------:R-:W-:Y:S01]  /*20020*/  MUFU.EX2 R90, R132 ;  /* 0x00000084005a7308 */ /* 0x000fe20000000800 */
[----:B-1----:R-:W-:Y:S01]  /*20030*/  IMAD.MOV.U32 R207, RZ, RZ, R165 ;  /* 0x000000ffffcf7224 */ /* 0x002fe200078e00a5 */
[C---:B------:R-:W-:Y:S08]  /*20040*/  HMMA.16816.F32 R24, R76.reuse, R92, R24 ;  /* 0x0000005c4c18723c */ /* 0x040ff00000001818 */
[----:B------:R-:W1:Y:S01]  /*20050*/  MUFU.EX2 R92, R203 ;  /* 0x000000cb005c7308 */ /* 0x000e620000000800 */
[----:B----4-:R-:W-:Y:S02]  /*20060*/  IMAD.MOV.U32 R206, RZ, RZ, R164 ;  /* 0x000000ffffce7224 */ /* 0x010fe400078e00a4 */
[----:B------:R-:W2:Y:S01]  /*20070*/  LDSM.16.MT88.4 R164, [R244+0xb800] ;  /* 0x00b80000f4a4783b */ /* 0x000ea20000004200 */
[-C--:B------:R-:W-:Y:S06]  /*20080*/  HMMA.16816.F32 R28, R76, R94.reuse, R28 ;  /* 0x0000005e4c1c723c */ /* 0x080fec000000181c */
[----:B------:R3:W-:Y:S02]  /*20090*/  MUFU.EX2 R93, R118 ;  /* 0x00000076005d7308 */ /* 0x0007e40000000800 */
[C---:B------:R-:W-:Y:S04]  /*200a0*/  HMMA.16816.F32 R32, R72.reuse, R94, R32 ;  /* 0x0000005e4820723c */ /* 0x040fe80000001820 */
[----:B-1----:R-:W-:Y:S01]  /*200b0*/  F2FP.F16.F32.PACK_AB R132, R92, R91 ;  /* 0x0000005b5c84723e */ /* 0x002fe200000000ff */
[----:B------:R-:W-:Y:S01]  /*200c0*/  IMAD.MOV.U32 R95, RZ, RZ, R139 ;  /* 0x000000ffff5f7224 */ /* 0x000fe200078e008b */
[----:B------:R-:W-:Y:S01]  /*200d0*/  F2FP.F16.F32.PACK_AB R139, R129, R90 ;  /* 0x0000005a818b723e */ /* 0x000fe200000000ff */
[----:B------:R-:W-:Y:S01]  /*200e0*/  IMAD.MOV.U32 R94, RZ, RZ, R138 ;  /* 0x000000ffff5e7224 */ /* 0x000fe200078e008a */
[-C--:B------:R-:W-:Y:S03]  /*200f0*/  HMMA.16816.F32 R36, R72, R80.reuse, R36 ;  /* 0x000000504824723c */ /* 0x080fe60000001824 */
[----:B------:R-:W-:Y:S01]  /*20100*/  F2FP.F16.F32.PACK_AB R138, R227, R224 ;  /* 0x000000e0e38a723e */ /* 0x000fe200000000ff */
[----:B------:R-:W-:Y:S01]  /*20110*/  IMAD.MOV.U32 R203, RZ, RZ, R137 ;  /* 0x000000ffffcb7224 */ /* 0x000fe200078e0089 */
[----:B------:R-:W-:Y:S01]  /*20120*/  F2FP.F16.F32.PACK_AB R137, R88, R89 ;  /* 0x000000595889723e */ /* 0x000fe200000000ff */
[----:B---3--:R-:W-:Y:S01]  /*20130*/  IMAD.MOV.U32 R118, RZ, RZ, R136 ;  /* 0x000000ffff767224 */ /* 0x008fe200078e0088 */
[----:B------:R-:W-:Y:S01]  /*20140*/  F2FP.F16.F32.PACK_AB R136, R71, R69 ;  /* 0x000000454788723e */ /* 0x000fe200000000ff */
[C---:B------:R-:W-:Y:S01]  /*20150*/  HMMA.16816.F32 R40, R76.reuse, R80, R40 ;  /* 0x000000504c28723c */ /* 0x040fe20000001828 */
[----:B------:R-:W1:Y:S03]  /*20160*/  MUFU.EX2 R80, R121 ;  /* 0x0000007900507308 */ /* 0x000e660000000800 */
[----:B------:R-:W-:Y:S01]  /*20170*/  IMAD.MOV.U32 R81, RZ, RZ, R135 ;  /* 0x000000ffff517224 */ /* 0x000fe200078e0087 */
[----:B------:R-:W-:Y:S01]  /*20180*/  F2FP.F16.F32.PACK_AB R135, R124, R120 ;  /* 0x000000787c87723e */ /* 0x000fe200000000ff */
[----:B------:R-:W-:Y:S02]  /*20190*/  FADD.FTZ R153, R118, R153 ;  /* 0x0000009976997221 */ /* 0x000fe40000010000 */
[-C--:B------:R-:W-:Y:S03]  /*201a0*/  HMMA.16816.F32 R44, R76, R82.reuse, R44 ;  /* 0x000000524c2c723c */ /* 0x080fe6000000182c */
[----:B------:R-:W-:Y:S04]  /*201b0*/  FADD.FTZ R153, R206, R153 ;  /* 0x00000099ce997221 */ /* 0x000fe80000010000 */
[----:B------:R-:W-:Y:S01]  /*201c0*/  FADD.FTZ R153, R122, R153 ;  /* 0x000000997a997221 */ /* 0x000fe20000010000 */
[C---:B------:R-:W-:Y:S04]  /*201d0*/  HMMA.16816.F32 R48, R72.reuse, R82, R48 ;  /* 0x000000524830723c */ /* 0x040fe80000001830 */
[----:B-1----:R-:W-:Y:S01]  /*201e0*/  F2FP.F16.F32.PACK_AB R133, R80, R93 ;  /* 0x0000005d5085723e */ /* 0x002fe200000000ff */
[----:B------:R-:W-:Y:S01]  /*201f0*/  IMAD.MOV.U32 R121, RZ, RZ, R134 ;  /* 0x000000ffff797224 */ /* 0x000fe200078e0086 */
[----:B------:R-:W-:Y:S01]  /*20200*/  F2FP.F16.F32.PACK_AB R134, R130, R128 ;  /* 0x000000808286723e */ /* 0x000fe200000000ff */
[----:B------:R-:W-:Y:S01]  /*20210*/  FADD.FTZ R153, R113, R153 ;  /* 0x0000009971997221 */ /* 0x000fe20000010000 */
[-C--:B------:R-:W-:Y:S03]  /*20220*/  HMMA.16816.F32 R52, R72, R84.reuse, R52 ;  /* 0x000000544834723c */ /* 0x080fe60000001834 */
[----:B------:R-:W-:Y:S04]  /*20230*/  FADD.FTZ R153, R202, R153 ;  /* 0x00000099ca997221 */ /* 0x000fe80000010000 */
[----:B------:R-:W-:Y:S01]  /*20240*/  FADD.FTZ R153, R230, R153 ;  /* 0x00000099e6997221 */ /* 0x000fe20000010000 */
[C---:B------:R-:W-:Y:S04]  /*20250*/  HMMA.16816.F32 R56, R76.reuse, R84, R56 ;  /* 0x000000544c38723c */ /* 0x040fe80000001838 */
[----:B------:R-:W-:Y:S04]  /*20260*/  FADD.FTZ R226, R226, R153 ;  /* 0x00000099e2e27221 */ /* 0x000fe80000010000 */
[-C--:B------:R-:W-:Y:S03]  /*20270*/  HMMA.16816.F32 R60, R76, R86.reuse, R60 ;  /* 0x000000564c3c723c */ /* 0x080fe6000000183c */
[----:B------:R-:W-:Y:S04]  /*20280*/  FADD.FTZ R226, R235, R226 ;  /* 0x000000e2ebe27221 */ /* 0x000fe80000010000 */
[----:B------:R-:W-:Y:S01]  /*20290*/  FADD.FTZ R226, R233, R226 ;  /* 0x000000e2e9e27221 */ /* 0x000fe20000010000 */
[----:B------:R-:W-:Y:S04]  /*202a0*/  HMMA.16816.F32 R64, R72, R86, R64 ;  /* 0x000000564840723c */ /* 0x000fe80000001840 */
[----:B------:R-:W-:Y:S04]  /*202b0*/  FADD.FTZ R226, R214, R226 ;  /* 0x000000e2d6e27221 */ /* 0x000fe80000010000 */
[-C--:B------:R-:W-:Y:S05]  /*202c0*/  HMMA.16816.F32 R192, R132, R180.reuse, R4 ;  /* 0x000000b484c0723c */ /* 0x080fea0000001804 */
[----:B------:R-:W-:Y:S01]  /*202d0*/  FADD.FTZ R4, R149, R111 ;  /* 0x0000006f95047221 */ /* 0x000fe20000010000 */
[----:B------:R-:W-:Y:S02]  /*202e0*/  FADD.FTZ R226, R213, R226 ;  /* 0x000000e2d5e27221 */ /* 0x000fe40000010000 */
[C---:B------:R-:W-:Y:S04]  /*202f0*/  HMMA.16816.F32 R188, R136.reuse, R180, R8 ;  /* 0x000000b488bc723c */ /* 0x040fe80000001808 */
[----:B------:R-:W-:Y:S01]  /*20300*/  FADD.FTZ R4, R150, R4 ;  /* 0x0000000496047221 */ /* 0x000fe20000010000 */
[----:B------:R-:W-:Y:S01]  /*20310*/  FADD.FTZ R9, R196, R146 ;  /* 0x00000092c4097221 */ /* 0x000fe20000010000 */
[----:B------:R-:W1:Y:S01]  /*20320*/  LDSM.16.MT88.4 R148, [R96+0x3800] ;  /* 0x003800006094783b */ /* 0x000e620000004200 */
        /* <DEDUP_REMOVED lines=26> */
[----:B------:R-:W2:Y:S01]  /*204d0*/  LDSM.16.MT88.4 R4, [R97+0x3800] ;  /* 0x003800006104783b */ /* 0x000ea20000004200 */
[----:B------:R-:W-:Y:S01]  /*204e0*/  FADD.FTZ R8, R119, R8 ;  /* 0x0000000877087221 */ /* 0x000fe20000010000 */
[----:B------:R-:W-:Y:S01]  /*204f0*/  FADD.FTZ R10, R228, R10 ;  /* 0x0000000ae40a7221 */ /* 0x000fe20000010000 */
[C---:B------:R-:W-:Y:S04]  /*20500*/  HMMA.16816.F32 R164, R132.reuse, R166, R32 ;  /* 0x000000a684a4723c */ /* 0x040fe80000001820 */
[----:B------:R-:W-:Y:S01]  /*20510*/  FADD.FTZ R9, R242, R9 ;  /* 0x00000009f2097221 */ /* 0x000fe20000010000 */
[----:B------:R-:W-:Y:S01]  /*20520*/  FADD.FTZ R8, R225, R8 ;  /* 0x00000008e1087221 */ /* 0x000fe20000010000 */
[----:B------:R-:W-:Y:S01]  /*20530*/  FADD.FTZ R10, R117, R10 ;  /* 0x0000000a750a7221 */ /* 0x000fe20000010000 */
[----:B------:R-:W-:Y:S01]  /*20540*/  IMAD.MOV.U32 R196, RZ, RZ, R0 ;  /* 0x000000ffffc47224 */ /* 0x000fe200078e0000 */
[-C--:B-1----:R-:W-:Y:S03]  /*20550*/  HMMA.16816.F32 R160, R132, R148.reuse, R36 ;  /* 0x0000009484a0723c */ /* 0x082fe60000001824 */
        /* <DEDUP_REMOVED lines=17> */
[-C--:B--2---:R-:W-:Y:S03]  /*20670*/  HMMA.16816.F32 R144, R132, R4.reuse, R52 ;  /* 0x000000048490723c */ /* 0x084fe60000001834 */
        /* <DEDUP_REMOVED lines=14> */
[----:B------:R-:W-:Y:S01]  /*20760*/  FADD.FTZ R9, R224, R9 ;  /* 0x00000009e0097221 */ /* 0x000fe20000010000 */
[----:B------:R-:W-:Y:S04]  /*20770*/  HMMA.16816.F32 R132, R132, R6, R64 ;  /* 0x000000068484723c */ /* 0x000fe80000001840 */
[----:B------:R-:W-:Y:S01]  /*20780*/  FADD.FTZ R10, R88, R10 ;  /* 0x0000000a580a7221 */ /* 0x000fe20000010000 */
[----:B------:R-:W-:Y:S01]  /*20790*/  FADD.FTZ R6, R227, R9 ;  /* 0x00000009e3067221 */ /* 0x000fe20000010000 */
[----:B------:R-:W-:Y:S02]  /*207a0*/  FADD.FTZ R8, R127, R8 ;  /* 0x000000087f087221 */ /* 0x000fe40000010000 */
[----:B------:R-:W-:Y:S02]  /*207b0*/  FADD.FTZ R10, R90, R10 ;  /* 0x0000000a5a0a7221 */ /* 0x000fe40000010000 */
[----:B------:R-:W-:Y:S01]  /*207c0*/  STL [R1+0x54], R6 ;  /* 0x0000540601007387 */ /* 0x000fe20000100800 */
[----:B------:R-:W-:Y:S01]  /*207d0*/  FADD.FTZ R8, R93, R8 ;  /* 0x000000085d087221 */ /* 0x000fe20000010000 */
[----:B------:R-:W-:Y:S03]  /*207e0*/  FADD.FTZ R4, R129, R10 ;  /* 0x0000000a81047221 */ /* 0x000fe60000010000 */
[----:B------:R-:W-:Y:S02]  /*207f0*/  FADD.FTZ R8, R80, R8 ;  /* 0x0000000850087221 */ /* 0x000fe40000010000 */
[----:B------:R1:W-:Y:S02]  /*20800*/  STL [R1+0x50], R4 ;  /* 0x0000500401007387 */ /* 0x0003e40000100800 */
[----:B------:R-:W-:Y:S02]  /*20810*/  FADD.FTZ R8, R120, R8 ;  /* 0x0000000878087221 */ /* 0x000fe40000010000 */
[----:B------:R3:W-:Y:S02]  /*20820*/  STL [R1+0x58], R5 ;  /* 0x0000580501007387 */ /* 0x0007e40000100800 */
[----:B-1----:R-:W-:Y:S05]  /*20830*/  FADD.FTZ R4, R124, R8 ;  /* 0x000000087c047221 */ /* 0x002fea0000010000 */
[----:B------:R3:W-:Y:S01]  /*20840*/  STL [R1+0x4c], R4 ;  /* 0x00004c0401007387 */ /* 0x0007e20000100800 */
[----:B------:R-:W-:Y:S05]  /*20850*/  BRA.U UP0, `(.L_x_1056) ;  /* 0xffffff6100f07547 */ /* 0x000fea000b83ffff */
.L_x_1055:
[----:B------:R-:W4:Y:S01]  /*20860*/  LDL.LU R8, [R1+0x58] ;  /* 0x0000580001087983 */ /* 0x000f220000300800 */
[----:B------:R-:W-:Y:S01]  /*20870*/  UISETP.NE.AND UP3, UPT, UR16, -0x1, UPT ;  /* 0xffffffff1000788c */ /* 0x000fe2000bf65270 */
[----:B------:R-:W1:Y:S01]  /*20880*/  S2UR UR9, SR_CTAID.Y ;  /* 0x00000000000979c3 */ /* 0x000e620000002600 */
[----:B------:R-:W-:Y:S01]  /*20890*/  LOP3.LUT P5, RZ, R252, 0x8, RZ, 0xc0, !PT ;  /* 0x00000008fcff7812 */ /* 0x000fe200078ac0ff */
[----:B--2---:R-:W3:Y:S01]  /*208a0*/  LDL.LU R6, [R1+0x4c] ;  /* 0x00004c0001067983 */ /* 0x004ee20000300800 */
[----:B------:R-:W2:Y:S03]  /*208b0*/  LDCU.U8 UR4, c[0x0][0x549] ;  /* 0x0000a920ff0477ac */ /* 0x000ea60008000000 */
[----:B------:R-:W3:Y:S01]  /*208c0*/  LDL.LU R11, [R1+0x54] ;  /* 0x00005400010b7983 */ /* 0x000ee20000300800 */
[----:B------:R-:W1:Y:S03]  /*208d0*/  LDCU.U8 UR8, c[0x0][0x548] ;  /* 0x0000a900ff0877ac */ /* 0x000e660008000000 */
[----:B------:R-:W3:Y:S01]  /*208e0*/  LDL.LU R10, [R1+0x50] ;  /* 0x00005000010a7983 */ /* 0x000ee20000300800 */
[----:B------:R-:W1:Y:S03]  /*208f0*/  @!UP3 LDCU.64 UR6, c[0x0][0x400] ;  /* 0x00008000ff06b7ac */ /* 0x000e660008000a00 */
[----:B------:R-:W3:Y:S01]  /*20900*/  LDL.LU R9, [R1+0x24] ;  /* 0x0000240001097983 */ /* 0x000ee20000300800 */
[----:B------:R-:W3:Y:S01]  /*20910*/  S2UR UR13, SR_CTAID.Z ;  /* 0x00000000000d79c3 */ /* 0x000ee20000002700 */
[----:B------:R-:W-:Y:S01]  /*20920*/  UISETP.NE.AND UP2, UPT, UR16, -0x1, UPT ;  /* 0xffffffff1000788c */ /* 0x000fe2000bf45270 */
[----:B------:R-:W1:Y:S01]  /*20930*/  LDCU UR11, c[0x0][0x434] ;  /* 0x00008680ff0b77ac */ /* 0x000e620008000800 */
[----:B--2---:R-:W-:Y:S01]  /*20940*/  UISETP.NE.AND UP1, UPT, UR4, URZ, UPT ;  /* 0x000000ff0400728c */ /* 0x004fe2000bf25270 */
[----:B------:R-:W2:Y:S03]  /*20950*/  LDCU UR4, c[0x0][0x434] ;  /* 0x00008680ff0477ac */ /* 0x000ea60008000800 */
[----:B-1----:R-:W-:-:S02]  /*20960*/  UISETP.NE.AND UP0, UPT, UR8, URZ, !UP1 ;  /* 0x000000ff0800728c */ /* 0x002fc4000cf05270 */
[----:B------:R-:W-:-:S05]  /*20970*/  @!UP3 UIMAD.WIDE.U32 UR18, UR9, UR6, URZ ;  /* 0x000000060912b2a5 */ /* 0x000fca000f8e00ff */
[----:B------:R-:W2:Y:S01]  /*20980*/  @UP1 LDCU UR12, c[0x0][0x430] ;  /* 0x00008600ff0c17ac */ /* 0x000ea20008000800 */
[----:B------:R-:W-:Y:S01]  /*20990*/  @!UP3 UIMAD UR10, UR9, UR7, UR19 ;  /* 0x00000007090ab2a4 */ /* 0x000fe2000f8e0213 */
[----:B------:R-:W1:Y:S01]  /*209a0*/  @UP3 LDCU.64 UR6, c[0x0][0x408] ;  /* 0x00008100ff0637ac */ /* 0x000e620008000a00 */
[----:B------:R-:W3:Y:S01]  /*209b0*/  @UP1 LDCU UR15, c[0x0][0x430] ;  /* 0x00008600ff0f17ac */ /* 0x000ee20008000800 */
[----:B--2---:R-:W-:Y:S02]  /*209c0*/  @UP1 UIMAD UR11, UR12, UR4, URZ ;  /* 0x000000040c0b12a4 */ /* 0x004fe4000f8e02ff */
[----:B-1----:R-:W-:Y:S01]  /*209d0*/  @UP3 UIMAD.WIDE.U32 UR20, UR16, UR6, URZ ;  /* 0x00000006101432a5 */ /* 0x002fe2000f8e00ff */
[----:B------:R-:W1:Y:S03]  /*209e0*/  S2UR UR6, SR_CTAID.X ;  /* 0x00000000000679c3 */ /* 0x000e660000002500 */
[----:B------:R-:W-:-:S02]  /*209f0*/  @UP3 UIMAD UR10, UR16, UR7, UR21 ;  /* 0x00000007100a32a4 */ /* 0x000fc4000f8e0215 */
[----:B------:R-:W-:Y:S01]  /*20a00*/  @!UP2 UIMAD UR16, UR9, UR4, URZ ;  /* 0x000000040910a2a4 */ /* 0x000fe2000f8e02ff */
[----:B------:R-:W-:Y:S01]  /*20a10*/  @UP1 UMOV UR7, 0x1 ;  /* 0x0000000100071882 */ /* 0x000fe20000000000 */
[----:B------:R-:W-:Y:S02]  /*20a20*/  @UP3 UMOV UR18, UR20 ;  /* 0x0000001400123c82 */ /* 0x000fe40008000000 */
[----:B------:R-:W-:Y:S01]  /*20a30*/  USHF.R.S32.HI UR12, URZ, 0x1f, UR16 ;  /* 0x0000001fff0c7899 */ /* 0x000fe20008011410 */
[----:B----4-:R-:W2:Y:S04]  /*20a40*/  SHFL.BFLY PT, R7, R8, 0x2, 0x1f ;  /* 0x0c401f0008077f89 */ /* 0x010ea800000e0000 */
        /* <DEDUP_REMOVED lines=16> */
[----:B------:R-:W-:Y:S02]  /*20b50*/  LOP3.LUT R8, R8, 0x1c0, RZ, 0xc0, !PT ;  /* 0x000001c008087812 */ /* 0x000fe400078ec0ff */
[----:B------:R-:W-:Y:S01]  /*20b60*/  SHF.L.U32 R5, R252, 0x5, RZ ;  /* 0x00000005fc057819 */ /* 0x000fe200000006ff */
[----:B-1----:R-:W-:Y:S01]  /*20b70*/  FADD.FTZ R13, R4, R13 ;  /* 0x0000000d040d7221 */ /* 0x002fe20000010000 */
[----:B-----5:R-:W-:Y:S02]  /*20b80*/  LOP3.LUT R8, R8, 0x38, R204, 0xf8, !PT ;  /* 0x0000003808087812 */ /* 0x020fe400078ef8cc */
[----:B------:R-:W-:Y:S01]  /*20b90*/  LOP3.LUT R5, R205, 0x7c00, R5, 0xf8, !PT ;  /* 0x00007c00cd057812 */ /* 0x000fe200078ef805 */
[----:B----4-:R-:W-:Y:S01]  /*20ba0*/  FADD.FTZ R11, R12, R11 ;  /* 0x0000000b0c0b7221 */ /* 0x010fe20000010000 */
[----:B------:R-:W1:Y:S01]  /*20bb0*/  MUFU.RCP R9, R6 ;  /* 0x0000000600097308 */ /* 0x000e620000001000 */
[----:B------:R-:W-:-:S02]  /*20bc0*/  FSETP.NE.FTZ.AND P3, PT, R7, RZ, PT ;  /* 0x000000ff0700720b */ /* 0x000fc40003f75000 */
[----:B------:R-:W-:Y:S02]  /*20bd0*/  LOP3.LUT R5, R5, R8, RZ, 0xfc, !PT ;  /* 0x0000000805057212 */ /* 0x000fe400078efcff */
[----:B------:R-:W-:Y:S02]  /*20be0*/  FSETP.NE.FTZ.AND P2, PT, R6, RZ, PT ;  /* 0x000000ff0600720b */ /* 0x000fe40003f55000 */
        /* <DEDUP_REMOVED lines=8> */
[----:B------:R-:W3:Y:S01]  /*20c70*/  MUFU.RCP R8, R11 ;  /* 0x0000000b00087308 */ /* 0x000ee20000001000 */
        /* <DEDUP_REMOVED lines=13> */
[----:B------:R-:W1:Y:S01]  /*20d50*/  @P3 MUFU.LG2 R7, R7 ;  /* 0x0000000700073308 */ /* 0x000e620000000c00 */
[----:B--2---:R-:W-:-:S02]  /*20d60*/  FSEL R4, R4, 1, P1 ;  /* 0x3f80000004047808 */ /* 0x004fc40000800000 */
[----:B------:R-:W-:Y:S01]  /*20d70*/  F2FP.F16.F32.PACK_AB R132, R10, R132 ;  /* 0x000000840a84723e */ /* 0x000fe200000000ff */
[C---:B------:R-:W-:Y:S01]  /*20d80*/  FMUL.FTZ R194, R9.reuse, R194 ;  /* 0x000000c209c27220 */ /* 0x040fe20000410000 */
[----:B------:R-:W-:Y:S01]  /*20d90*/  MOV R10, 0x10 ;  /* 0x00000010000a7802 */ /* 0x000fe20000000f00 */
[C---:B------:R-:W-:Y:S01]  /*20da0*/  FMUL.FTZ R195, R9.reuse, R195 ;  /* 0x000000c309c37220 */ /* 0x040fe20000410000 */
[----:B---3--:R-:W-:Y:S01]  /*20db0*/  FSEL R8, R8, 1, P0 ;  /* 0x3f80000008087808 */ /* 0x008fe20000000000 */
[C---:B------:R-:W-:Y:S01]  /*20dc0*/  FMUL.FTZ R182, R9.reuse, R182 ;  /* 0x000000b609b67220 */ /* 0x040fe20000410000 */
[----:B------:R-:W-:Y:S01]  /*20dd0*/  SEL R10, R10, 0xfffffff0, !P4 ;  /* 0xfffffff00a0a7807 */ /* 0x000fe20006000000 */
[----:B------:R-:W-:Y:S01]  /*20de0*/  FMUL.FTZ R183, R9, R183 ;  /* 0x000000b709b77220 */ /* 0x000fe20000410000 */
[----:B------:R-:W-:Y:S01]  /*20df0*/  LOP3.LUT P4, RZ, R252, 0x10, RZ, 0xc0, !PT ;  /* 0x00000010fcff7812 */ /* 0x000fe2000788c0ff */
[C---:B------:R-:W-:Y:S01]  /*20e00*/  FMUL.FTZ R188, R4.reuse, R188 ;  /* 0x000000bc04bc7220 */ /* 0x040fe20000410000 */
[----:B------:R-:W-:Y:S01]  /*20e10*/  MOV R12, 0x20 ;  /* 0x00000020000c7802 */ /* 0x000fe20000000f00 */
[----:B------:R-:W-:Y:S01]  /*20e20*/  FMUL.FTZ R189, R4, R189 ;  /* 0x000000bd04bd7220 */ /* 0x000fe20000410000 */
[C---:B------:R-:W-:Y:S01]  /*20e30*/  FMUL.FTZ R190, R8.reuse, R190 ;  /* 0x000000be08be7220 */ /* 0x040fe20000410000 */
[----:B------:R-:W-:Y:S01]  /*20e40*/  FMUL.FTZ R191, R8, R191 ;  /* 0x000000bf08bf7220 */ /* 0x000fe20000410000 */
[----:B------:R-:W-:Y:S01]  /*20e50*/  LEA R5, R5, UR5, 0x1 ;  /* 0x0000000505057c11 */ /* 0x000fe2000f8e08ff */
[C---:B------:R-:W-:Y:S01]  /*20e60*/  FMUL.FTZ R184, R4.reuse, R184 ;  /* 0x000000b804b87220 */ /* 0x040fe20000410000 */
[----:B------:R-:W-:Y:S01]  /*20e70*/  F2FP.F16.F32.PACK_AB R192, R193, R192 ;  /* 0x000000c0c1c0723e */ /* 0x000fe200000000ff */
[----:B------:R-:W-:Y:S01]  /*20e80*/  FMUL.FTZ R185, R4, R185 ;  /* 0x000000b904b97220 */ /* 0x000fe20000410000 */
[----:B------:R-:W-:Y:S01]  /*20e90*/  F2FP.F16.F32.PACK_AB R194, R195, R194 ;  /* 0x000000c2c3c2723e */ /* 0x000fe200000000ff */
[----:B------:R-:W-:Y:S01]  /*20ea0*/  FMUL.FTZ R186, R8, R186 ;  /* 0x000000ba08ba7220 */ /* 0x000fe20000410000 */
[----:B------:R-:W-:Y:S01]  /*20eb0*/  SEL R12, R12, 0xffffffe0, !P5 ;  /* 0xffffffe00c0c7807 */ /* 0x000fe20006800000 */
[----:B------:R-:W-:Y:S01]  /*20ec0*/  FMUL.FTZ R187, R8, R187 ;  /* 0x000000bb08bb7220 */ /* 0x000fe20000410000 */
[----:B------:R-:W-:Y:S01]  /*20ed0*/  F2FP.F16.F32.PACK_AB R180, R181, R180 ;  /* 0x000000b4b5b4723e */ /* 0x000fe200000000ff */
[----:B------:R-:W-:Y:S01]  /*20ee0*/  FMUL.FTZ R178, R9, R178 ;  /* 0x000000b209b27220 */ /* 0x000fe20000410000 */
[----:B------:R-:W-:Y:S01]  /*20ef0*/  F2FP.F16.F32.PACK_AB R182, R183, R182 ;  /* 0x000000b6b7b6723e */ /* 0x000fe200000000ff */
[C---:B------:R-:W-:Y:S01]  /*20f00*/  FMUL.FTZ R179, R9.reuse, R179 ;  /* 0x000000b309b37220 */ /* 0x040fe20000410000 */
[----:B------:R-:W-:Y:S01]  /*20f10*/  IADD3 R14, PT, PT, R10, R5, RZ ;  /* 0x000000050a0e7210 */ /* 0x000fe20007ffe0ff */
[----:B------:R-:W-:Y:S01]  /*20f20*/  FMUL.FTZ R166, R9, R166 ;  /* 0x000000a609a67220 */ /* 0x000fe20000410000 */
[----:B------:R-:W-:Y:S01]  /*20f30*/  F2FP.F16.F32.PACK_AB R188, R189, R188 ;  /* 0x000000bcbdbc723e */ /* 0x000fe200000000ff */
[----:B------:R-:W-:Y:S01]  /*20f40*/  FMUL.FTZ R167, R9, R167 ;  /* 0x000000a709a77220 */ /* 0x000fe20000410000 */
[----:B------:R-:W-:Y:S01]  /*20f50*/  F2FP.F16.F32.PACK_AB R190, R191, R190 ;  /* 0x000000bebfbe723e */ /* 0x000fe200000000ff */
[C---:B------:R-:W-:Y:S01]  /*20f60*/  FMUL.FTZ R172, R4.reuse, R172 ;  /* 0x000000ac04ac7220 */ /* 0x040fe20000410000 */
[----:B------:R-:W-:Y:S01]  /*20f70*/  FMUL.FTZ R173, R4, R173 ;  /* 0x000000ad04ad7220 */ /* 0x000fe20000410000 */
[C---:B------:R-:W-:Y:S01]  /*20f80*/  FMUL.FTZ R174, R8.reuse, R174 ;  /* 0x000000ae08ae7220 */ /* 0x040fe20000410000 */
[----:B------:R-:W-:Y:S01]  /*20f90*/  FMUL.FTZ R175, R8, R175 ;  /* 0x000000af08af7220 */ /* 0x000fe20000410000 */
[----:B------:R-:W-:Y:S01]  /*20fa0*/  IADD3 R16, PT, PT, R12, R5, RZ ;  /* 0x000000050c107210 */ /* 0x000fe20007ffe0ff */
[C---:B------:R-:W-:Y:S01]  /*20fb0*/  FMUL.FTZ R168, R4.reuse, R168 ;  /* 0x000000a804a87220 */ /* 0x040fe20000410000 */
[----:B------:R-:W-:Y:S01]  /*20fc0*/  FMUL.FTZ R169, R4, R169 ;  /* 0x000000a904a97220 */ /* 0x000fe20000410000 */
[C---:B------:R-:W-:Y:S01]  /*20fd0*/  FMUL.FTZ R170, R8.reuse, R170 ;  /* 0x000000aa08aa7220 */ /* 0x040fe20000410000 */
[----:B------:R-:W-:Y:S01]  /*20fe0*/  FMUL.FTZ R171, R8, R171 ;  /* 0x000000ab08ab7220 */ /* 0x000fe20000410000 */
[----:B------:R-:W-:Y:S01]  /*20ff0*/  STS [R5], R192 ;  /* 0x000000c005007388 */ /* 0x000fe20000000800 */
[----:B------:R-:W-:Y:S01]  /*21000*/  F2FP.F16.F32.PACK_AB R184, R185, R184 ;  /* 0x000000b8b9b8723e */ /* 0x000fe200000000ff */
[----:B------:R-:W-:Y:S01]  /*21010*/  FMUL.FTZ R162, R9, R162 ;  /* 0x000000a209a27220 */ /* 0x000fe20000410000 */
[----:B------:R-:W-:Y:S01]  /*21020*/  F2FP.F16.F32.PACK_AB R186, R187, R186 ;  /* 0x000000babbba723e */ /* 0x000fe200000000ff */
[----:B------:R-:W-:Y:S01]  /*21030*/  STS [R5+0x400], R194 ;  /* 0x000400c205007388 */ /* 0x000fe20000000800 */
[----:B------:R-:W-:Y:S01]  /*21040*/  IADD3 R15, PT, PT, R5, 0x40, RZ ;  /* 0x00000040050f7810 */ /* 0x000fe20007ffe0ff */
[----:B------:R-:W-:Y:S01]  /*21050*/  FMUL.FTZ R163, R9, R163 ;  /* 0x000000a309a37220 */ /* 0x000fe20000410000 */
[----:B------:R-:W-:Y:S01]  /*21060*/  F2FP.F16.F32.PACK_AB R176, R177, R176 ;  /* 0x000000b0b1b0723e */ /* 0x000fe200000000ff */
[----:B------:R-:W-:Y:S01]  /*21070*/  STS [R14], R180 ;  /* 0x000000b40e007388 */ /* 0x000fe20000000800 */
[----:B------:R-:W-:Y:S01]  /*21080*/  F2FP.F16.F32.PACK_AB R178, R179, R178 ;  /* 0x000000b2b3b2723e */ /* 0x000fe200000000ff */
[----:B------:R-:W-:Y:S01]  /*21090*/  FMUL.FTZ R150, R9, R150 ;  /* 0x0000009609967220 */ /* 0x000fe20000410000 */
[----:B------:R-:W-:Y:S01]  /*210a0*/  @P4 IADD3 R15, PT, PT, R5, -0x40, RZ ;  /* 0xffffffc0050f4810 */ /* 0x000fe20007ffe0ff */
[----:B------:R-:W-:Y:S01]  /*210b0*/  STS [R14+0x400], R182 ;  /* 0x000400b60e007388 */ /* 0x000fe20000000800 */
[----:B------:R-:W-:Y:S01]  /*210c0*/  F2FP.F16.F32.PACK_AB R164, R165, R164 ;  /* 0x000000a4a5a4723e */ /* 0x000fe200000000ff */
[----:B------:R-:W-:Y:S01]  /*210d0*/  FMUL.FTZ R151, R9, R151 ;  /* 0x0000009709977220 */ /* 0x000fe20000410000 */
[----:B------:R-:W-:Y:S01]  /*210e0*/  F2FP.F16.F32.PACK_AB R166, R167, R166 ;  /* 0x000000a6a7a6723e */ /* 0x000fe200000000ff */
[----:B------:R-:W-:Y:S01]  /*210f0*/  STS [R5+0x2000], R188 ;  /* 0x002000bc05007388 */ /* 0x000fe20000000800 */
[----:B------:R-:W-:Y:S01]  /*21100*/  F2FP.F16.F32.PACK_AB R172, R173, R172 ;  /* 0x000000acadac723e */ /* 0x000fe200000000ff */
[C---:B------:R-:W-:Y:S01]  /*21110*/  FMUL.FTZ R156, R4.reuse, R156 ;  /* 0x0000009c049c7220 */ /* 0x040fe20000410000 */
[----:B------:R-:W-:Y:S01]  /*21120*/  F2FP.F16.F32.PACK_AB R174, R175, R174 ;  /* 0x000000aeafae723e */ /* 0x000fe200000000ff */
[----:B------:R2:W-:Y:S01]  /*21130*/  STS [R5+0x2400], R190 ;  /* 0x002400be05007388 */ /* 0x0005e20000000800 */
[----:B------:R-:W-:Y:S01]  /*21140*/  F2FP.F16.F32.PACK_AB R168, R169, R168 ;  /* 0x000000a8a9a8723e */ /* 0x000fe200000000ff */
[----:B------:R-:W-:Y:S01]  /*21150*/  FMUL.FTZ R157, R4, R157 ;  /* 0x0000009d049d7220 */ /* 0x000fe20000410000 */
[----:B------:R-:W-:Y:S01]  /*21160*/  F2FP.F16.F32.PACK_AB R170, R171, R170 ;  /* 0x000000aaabaa723e */ /* 0x000fe200000000ff */
[----:B------:R-:W-:Y:S01]  /*21170*/  STS [R14+0x2000], R184 ;  /* 0x002000b80e007388 */ /* 0x000fe20000000800 */
[C---:B------:R-:W-:Y:S01]  /*21180*/  FMUL.FTZ R158, R8.reuse, R158 ;  /* 0x0000009e089e7220 */ /* 0x040fe20000410000 */
[----:B------:R-:W-:Y:S01]  /*21190*/  FMUL.FTZ R159, R8, R159 ;  /* 0x0000009f089f7220 */ /* 0x000fe20000410000 */
[C---:B------:R-:W-:Y:S01]  /*211a0*/  FMUL.FTZ R152, R4.reuse, R152 ;  /* 0x0000009804987220 */ /* 0x040fe20000410000 */
[----:B------:R-:W-:Y:S01]  /*211b0*/  STS [R14+0x2400], R186 ;  /* 0x002400ba0e007388 */ /* 0x000fe20000000800 */
        /* <DEDUP_REMOVED lines=8> */
[----:B------:R-:W-:Y:S01]  /*21240*/  F2FP.F16.F32.PACK_AB R148, R149, R148 ;  /* 0x000000949594723e */ /* 0x000fe200000000ff */
[----:B------:R-:W-:Y:S01]  /*21250*/  FMUL.FTZ R147, R9, R147 ;  /* 0x0000009309937220 */ /* 0x000fe20000410000 */
[----:B------:R-:W-:Y:S01]  /*21260*/  F2FP.F16.F32.PACK_AB R150, R151, R150 ;  /* 0x000000969796723e */ /* 0x000fe200000000ff */
[----:B------:R-:W-:Y:S01]  /*21270*/  FMUL.FTZ R134, R9, R134 ;  /* 0x0000008609867220 */ /* 0x000fe20000410000 */
[----:B------:R-:W-:Y:S01]  /*21280*/  F2FP.F16.F32.PACK_AB R156, R157, R156 ;  /* 0x0000009c9d9c723e */ /* 0x000fe200000000ff */
[----:B------:R-:W-:Y:S01]  /*21290*/  FMUL.FTZ R9, R9, R135 ;  /* 0x0000008709097220 */ /* 0x000fe20000410000 */
[----:B------:R-:W-:Y:S01]  /*212a0*/  F2FP.F16.F32.PACK_AB R158, R159, R158 ;  /* 0x0000009e9f9e723e */ /* 0x000fe200000000ff */
[----:B------:R-:W-:Y:S01]  /*212b0*/  FMUL.FTZ R140, R4, R140 ;  /* 0x0000008c048c7220 */ /* 0x000fe20000410000 */
[----:B--2---:R-:W-:Y:S01]  /*212c0*/  IADD3 R5, PT, PT, R10, R16, RZ ;  /* 0x000000100a057210 */ /* 0x004fe20007ffe0ff */
[C---:B------:R-:W-:Y:S01]  /*212d0*/  FMUL.FTZ R141, R4.reuse, R141 ;  /* 0x0000008d048d7220 */ /* 0x040fe20000410000 */
[----:B------:R-:W-:Y:S01]  /*212e0*/  F2FP.F16.F32.PACK_AB R152, R153, R152 ;  /* 0x000000989998723e */ /* 0x000fe200000000ff */
[----:B------:R-:W-:Y:S01]  /*212f0*/  FMUL.FTZ R136, R4, R136 ;  /* 0x0000008804887220 */ /* 0x000fe20000410000 */
[----:B------:R-:W-:Y:S01]  /*21300*/  F2FP.F16.F32.PACK_AB R154, R155, R154 ;  /* 0x0000009a9b9a723e */ /* 0x000fe200000000ff */
[----:B------:R-:W-:Y:S01]  /*21310*/  STS [R5], R164 ;  /* 0x000000a405007388 */ /* 0x000fe20000000800 */
[----:B------:R-:W-:Y:S01]  /*21320*/  IADD3 R12, PT, PT, R12, R15, RZ ;  /* 0x0000000f0c0c7210 */ /* 0x000fe20007ffe0ff */
[C---:B------:R-:W-:Y:S01]  /*21330*/  FMUL.FTZ R142, R8.reuse, R142 ;  /* 0x0000008e088e7220 */ /* 0x040fe20000410000 */
[C---:B------:R-:W-:Y:S01]  /*21340*/  FMUL.FTZ R143, R8.reuse, R143 ;  /* 0x0000008f088f7220 */ /* 0x040fe20000410000 */
[----:B------:R-:W-:Y:S01]  /*21350*/  STS [R5+0x400], R166 ;  /* 0x000400a605007388 */ /* 0x000fe20000000800 */
[----:B------:R-:W-:Y:S01]  /*21360*/  FMUL.FTZ R138, R8, R138 ;  /* 0x0000008a088a7220 */ /* 0x000fe20000410000 */
[----:B------:R-:W-:Y:S01]  /*21370*/  FMUL.FTZ R4, R4, R137 ;  /* 0x0000008904047220 */ /* 0x000fe20000410000 */
[----:B------:R-:W-:Y:S01]  /*21380*/  FMUL.FTZ R8, R8, R139 ;  /* 0x0000008b08087220 */ /* 0x000fe20000410000 */
[----:B------:R-:W-:Y:S01]  /*21390*/  STS [R16+0x2000], R172 ;  /* 0x002000ac10007388 */ /* 0x000fe20000000800 */
[----:B------:R-:W-:Y:S01]  /*213a0*/  F2FP.F16.F32.PACK_AB R144, R145, R144 ;  /* 0x000000909190723e */ /* 0x000fe200000000ff */
[----:B------:R-:W2:Y:S01]  /*213b0*/  @P2 MUFU.LG2 R6, R6 ;  /* 0x0000000600062308 */ /* 0x000ea20000000c00 */
        /* <DEDUP_REMOVED lines=11> */
[----:B---3--:R3:W1:Y:S01]  /*21470*/  @P0 MUFU.LG2 R16, R11 ;  /* 0x0000000b00100308 */ /* 0x0086620000000c00 */
[----:B----4-:R-:W-:-:S05]  /*21480*/  IADD3 R5, PT, PT, R10, R15, RZ ;  /* 0x0000000f0a057210 */ /* 0x010fca0007ffe0ff */
[----:B------:R-:W-:Y:S04]  /*21490*/  STS [R5], R148 ;  /* 0x0000009405007388 */ /* 0x000fe80000000800 */
[----:B------:R-:W-:Y:S01]  /*214a0*/  STS [R5+0x400], R150 ;  /* 0x0004009605007388 */ /* 0x000fe20000000800 */
[----:B---3--:R-:W-:-:S03]  /*214b0*/  MOV R11, 0x7f800000 ;  /* 0x7f800000000b7802 */ /* 0x008fc60000000f00 */
[----:B------:R-:W-:Y:S04]  /*214c0*/  STS [R15+0x2000], R156 ;  /* 0x0020009c0f007388 */ /* 0x000fe80000000800 */
[----:B------:R3:W-:Y:S04]  /*214d0*/  STS [R15+0x2400], R158 ;  /* 0x0024009e0f007388 */ /* 0x0007e80000000800 */
[----:B------:R-:W-:Y:S04]  /*214e0*/  STS [R5+0x2000], R152 ;  /* 0x0020009805007388 */ /* 0x000fe80000000800 */
[----:B------:R4:W-:Y:S04]  /*214f0*/  STS [R5+0x2400], R154 ;  /* 0x0024009a05007388 */ /* 0x0009e80000000800 */
[----:B------:R-:W-:Y:S04]  /*21500*/  STS [R12], R144 ;  /* 0x000000900c007388 */ /* 0x000fe80000000800 */
[----:B------:R-:W-:Y:S01]  /*21510*/  STS [R12+0x400], R146 ;  /* 0x000400920c007388 */ /* 0x000fe20000000800 */
[----:B---3--:R1:W3:Y:S01]  /*21520*/  @P1 MUFU.LG2 R15, R13 ;  /* 0x0000000d000f1308 */ /* 0x0082e20000000c00 */
[----:B----4-:R-:W-:-:S02]  /*21530*/  IADD3 R5, PT, PT, R10, R12, RZ ;  /* 0x0000000c0a057210 */ /* 0x010fc40007ffe0ff */
[----:B------:R-:W4:Y:S03]  /*21540*/  S2R R10, SR_CTAID.X ;  /* 0x00000000000a7919 */ /* 0x000f260000002500 */
[----:B------:R2:W-:Y:S01]  /*21550*/  STS [R5+0x400], R9 ;  /* 0x0004000905007388 */ /* 0x0005e20000000800 */
[----:B-1----:R-:W-:-:S03]  /*21560*/  @P3 FMUL.FTZ R13, R7, 0.69314718246459960938 ;  /* 0x3f317218070d3820 */ /* 0x002fc60000410000 */
[----:B------:R-:W-:Y:S04]  /*21570*/  STS [R5], R132 ;  /* 0x0000008405007388 */ /* 0x000fe80000000800 */
[----:B------:R-:W-:Y:S04]  /*21580*/  STS [R12+0x2000], R140 ;  /* 0x0020008c0c007388 */ /* 0x000fe80000000800 */
[----:B------:R1:W-:Y:S04]  /*21590*/  STS [R12+0x2400], R142 ;  /* 0x0024008e0c007388 */ /* 0x0003e80000000800 */
[----:B------:R3:W-:Y:S04]  /*215a0*/  STS [R5+0x2000], R4 ;  /* 0x0020000405007388 */ /* 0x0007e80000000800 */
[----:B------:R4:W-:Y:S01]  /*215b0*/  STS [R5+0x2400], R8 ;  /* 0x0024000805007388 */ /* 0x0009e20000000800 */
[----:B--2---:R-:W2:Y:S01]  /*215c0*/  @P3 LDC R9, c[0x0][0x458] ;  /* 0x00011600ff093b82 */ /* 0x004ea20000000800 */
[----:B-1----:R-:W-:-:S07]  /*215d0*/  LOP3.LUT R12, R17, 0x1f8, RZ, 0xc0, !PT ;  /* 0x000001f8110c7812 */ /* 0x002fce00078ec0ff */
[----:B---3--:R-:W1:Y:S01]  /*215e0*/  @P0 LDC R4, c[0x0][0x458] ;  /* 0x00011600ff040b82 */ /* 0x008e620000000800 */
[----:B------:R-:W-:-:S04]  /*215f0*/  LOP3.LUT R12, R12, 0x38, R252, 0x78, !PT ;  /* 0x000000380c0c7812 */ /* 0x000fc800078e78fc */
[----:B------:R-:W-:-:S03]  /*21600*/  LOP3.LUT R7, R12, 0x1e00, R17, 0xf8, !PT ;  /* 0x00001e000c077812 */ /* 0x000fc600078ef811 */
[----:B----4-:R-:W3:Y:S01]  /*21610*/  @P2 LDC R8, c[0x0][0x458] ;  /* 0x00011600ff082b82 */ /* 0x010ee20000000800 */
[----:B--2---:R-:W-:-:S07]  /*21620*/  @P3 FFMA.FTZ R11, R68, R9, R13 ;  /* 0x00000009440b3223 */ /* 0x004fce000001000d */
[----:B------:R-:W2:Y:S01]  /*21630*/  @P1 LDC R5, c[0x0][0x458] ;  /* 0x00011600ff051b82 */ /* 0x000ea20000000800 */
[----:B------:R-:W-:Y:S05]  /*21640*/  BRA.U UP1, `(.L_x_1059) ;  /* 0x0000000101207547 */ /* 0x000fea000b800000 */
[----:B------:R-:W-:Y:S01]  /*21650*/  UISETP.NE.AND UP1, UPT, UR8, URZ, UPT ;  /* 0x000000ff0800728c */ /* 0x000fe2000bf25270 */
[----:B------:R-:W4:Y:S10]  /*21660*/  LDCU UR8, c[0x0][0x3e0] ;  /* 0x00007c00ff0877ac */ /* 0x000f340008000800 */
[----:B------:R-:W4:Y:S01]  /*21670*/  @UP1 LDCU UR7, c[0x0][0x454] ;  /* 0x00008a80ff0717ac */ /* 0x000f220008000800 */
[----:B------:R-:W-:Y:S01]  /*21680*/  @UP1 UMOV UR15, 0x1 ;  /* 0x00000001000f1882 */ /* 0x000fe20000000000 */
[----:B------:R-:W1:Y:S01]  /*21690*/  @UP1 LDCU UR11, c[0x0][0x454] ;  /* 0x00008a80ff0b17ac */ /* 0x000e620008000800 */
[----:B------:R-:W-:Y:S01]  /*216a0*/  @!UP1 UMOV UR15, 0x1 ;  /* 0x00000001000f9882 */ /* 0x000fe20000000000 */
[----:B----4-:R-:W-:-:S02]  /*216b0*/  @UP1 UIMAD UR7, UR7, UR8, URZ ;  /* 0x00000008070712a4 */ /* 0x010fc4000f8e02ff */
[----:B-1----:R-:W-:-:S12]  /*216c0*/  @!UP1 UIMAD UR7, UR4, UR8, URZ ;  /* 0x00000008040792a4 */ /* 0x002fd8000f8e02ff */
.L_x_1059:
        /* <DEDUP_REMOVED lines=18> */
[----:B-1----:R-:W-:Y:S01]  /*217f0*/  @P0 FFMA.FTZ R12, R0, R4, R16 ;  /* 0x00000004000c0223 */ /* 0x002fe20000010010 */
[----:B---3--:R-:W-:Y:S01]  /*21800*/  @P2 FFMA.FTZ R14, R3, R8, R6 ;  /* 0x00000008030e2223 */ /* 0x008fe20000010006 */
[----:B------:R-:W-:Y:S01]  /*21810*/  UIADD3.X UR4, UPT, UPT, UR4, UR12, UR7, UP1, UP0 ;  /* 0x0000000c04047290 */ /* 0x000fe20008fe0407 */
[----:B--2---:R-:W-:Y:S01]  /*21820*/  @P1 FFMA.FTZ R13, R2, R5, R15 ;  /* 0x00000005020d1223 */ /* 0x004fe2000001000f */
        /* <DEDUP_REMOVED lines=20> */
[----:B------:R-:W-:-:S05]  /*21970*/  @!P3 IMAD R17, R17, UR15, RZ ;  /* 0x0000000f1111bc24 */ /* 0x000fca000f8e02ff */
[----:B------:R-:W3:Y:S08]  /*21980*/  @!P4 LDC.64 R4, c[0x0][0x420] ;  /* 0x00010800ff04cb82 */ /* 0x000ef00000000a00 */
[----:B------:R-:W4:Y:S01]  /*21990*/  @!P3 LDC.64 R2, c[0x0][0x420] ;  /* 0x00010800ff02bb82 */ /* 0x000f220000000a00 */
[----:B-1----:R-:W-:Y:S02]  /*219a0*/  @!P6 LEA R20, P1, R16, R8, 0x2 ;  /* 0x000000081014e211 */ /* 0x002fe400078210ff */
[----:B------:R-:W-:-:S02]  /*219b0*/  @!P5 IADD3 R8, P0, PT, R19, UR16, RZ ;  /* 0x000000101308dc10 */ /* 0x000fc4000ff1e0ff */
[----:B------:R-:W-:Y:S02]  /*219c0*/  @!P6 LEA.HI.X R21, R16, R9, R15, 0x2, P1 ;  /* 0x000000091015e211 */ /* 0x000fe400008f140f */
[----:B------:R-:W-:Y:S02]  /*219d0*/  @!P5 LEA.HI.X.SX32 R19, R19, UR4, 0x1, P0 ;  /* 0x000000041313dc11 */ /* 0x000fe400080f0eff */
[----:B--2---:R-:W-:Y:S01]  /*219e0*/  @!P5 LEA R22, P2, R8, R6, 0x2 ;  /* 0x000000060816d211 */ /* 0x004fe200078410ff */
[----:B------:R1:W-:Y:S01]  /*219f0*/  @!P6 STG.E desc[UR22][R20.64], R11 ;  /* 0x0000000b1400e986 */ /* 0x0003e2000c101916 */
[C---:B------:R-:W-:Y:S02]  /*21a00*/  @!P4 IADD3 R6, P1, PT, R18.reuse, UR16, RZ ;  /* 0x000000101206cc10 */ /* 0x040fe4000ff3e0ff */
[----:B------:R-:W-:Y:S02]  /*21a10*/  @!P3 IADD3 R9, P0, PT, R17, UR16, RZ ;  /* 0x000000101109bc10 */ /* 0x000fe4000ff1e0ff */
[----:B------:R-:W-:-:S02]  /*21a20*/  @!P4 LEA.HI.X.SX32 R18, R18, UR4, 0x1, P1 ;  /* 0x000000041212cc11 */ /* 0x000fc400088f0eff */
[----:B------:R-:W-:Y:S02]  /*21a30*/  @!P3 LEA.HI.X.SX32 R17, R17, UR4, 0x1, P0 ;  /* 0x000000041111bc11 */ /* 0x000fe400080f0eff */
[----:B---3--:R-:W-:Y:S02]  /*21a40*/  @!P4 LEA R4, P1, R6, R4, 0x2 ;  /* 0x000000040604c211 */ /* 0x008fe400078210ff */
[----:B------:R-:W-:Y:S02]  /*21a50*/  @!P5 LEA.HI.X R23, R8, R7, R19, 0x2, P2 ;  /* 0x000000070817d211 */ /* 0x000fe400010f1413 */
[----:B------:R-:W-:Y:S02]  /*21a60*/  @!P4 LEA.HI.X R5, R6, R5, R18, 0x2, P1 ;  /* 0x000000050605c211 */ /* 0x000fe400008f1412 */
[C---:B----4-:R-:W-:Y:S01]  /*21a70*/  @!P3 LEA R2, P0, R9.reuse, R2, 0x2 ;  /* 0x000000020902b211 */ /* 0x050fe200078010ff */
[----:B------:R1:W-:Y:S03]  /*21a80*/  @!P5 STG.E desc[UR22][R22.64], R14 ;  /* 0x0000000e1600d986 */ /* 0x0003e6000c101916 */
[----:B------:R-:W-:Y:S01]  /*21a90*/  @!P3 LEA.HI.X R3, R9, R3, R17, 0x2, P0 ;  /* 0x000000030903b211 */ /* 0x000fe200000f1411 */
[----:B------:R1:W-:Y:S04]  /*21aa0*/  @!P4 STG.E desc[UR22][R4.64], R13 ;  /* 0x0000000d0400c986 */ /* 0x0003e8000c101916 */
[----:B------:R1:W-:Y:S04]  /*21ab0*/  @!P3 STG.E desc[UR22][R2.64], R12 ;  /* 0x0000000c0200b986 */ /* 0x0003e8000c101916 */
.L_x_1061:
[----:B------:R-:W-:Y:S05]  /*21ac0*/  BSYNC.RECONVERGENT B0 ;  /* 0x0000000000007941 */ /* 0x000fea0003800200 */
.L_x_1060:
[----:B------:R-:W2:Y:S01]  /*21ad0*/  LDCU UR6, c[0x0][0x440] ;  /* 0x00008800ff0677ac */ /* 0x000ea20008000800 */
[----:B-1----:R-:W-:Y:S01]  /*21ae0*/  SHF.R.U32.HI R12, RZ, 0x3, R252 ;  /* 0x00000003ff0c7819 */ /* 0x002fe200000116fc */
[----:B------:R-:W-:Y:S01]  /*21af0*/  IMAD.MOV.U32 R13, RZ, RZ, RZ ;  /* 0x000000ffff0d7224 */ /* 0x000fe200078e00ff */
[----:B------:R1:W3:Y:S01]  /*21b00*/  LDS.128 R4, [R0+0x3800] ;  /* 0x0038000000047984 */ /* 0x0002e20000000c00 */
[----:B------:R-:W4:Y:S01]  /*21b10*/  LDCU.64 UR4, c[0x0][0x410] ;  /* 0x00008200ff0477ac */ /* 0x000f220008000a00 */
[----:B------:R-:W-:Y:S01]  /*21b20*/  IADD3 R8, PT, PT, R12, 0x20, RZ ;  /* 0x000000200c087810 */ /* 0x000fe20007ffe0ff */
[----:B------:R-:W-:Y:S01]  /*21b30*/  IMAD.WIDE.U32 R14, R10, 0x80, R12 ;  /* 0x000000800a0e7825 */ /* 0x000fe200078e000c */
[----:B------:R-:W-:Y:S03]  /*21b40*/  BSSY.RECONVERGENT B0, `(.L_x_1062) ;  /* 0x0000020000007945 */ /* 0x000fe60003800200 */
[----:B------:R-:W-:-:S02]  /*21b50*/  VIADD R2, R12, 0x10 ;  /* 0x000000100c027836 */ /* 0x000fc40000000000 */
[----:B------:R-:W-:Y:S01]  /*21b60*/  VIADD R3, R12, 0x30 ;  /* 0x000000300c037836 */ /* 0x000fe20000000000 */
[----:B--2---:R-:W-:-:S04]  /*21b70*/  ISETP.GE.AND P0, PT, R251, UR6, PT ;  /* 0x00000006fb007c0c */ /* 0x004fc8000bf06270 */
[----:B------:R-:W-:Y:S01]  /*21b80*/  ISETP.GE.OR P5, PT, R8, UR14, P0 ;  /* 0x0000000e08007c0c */ /* 0x000fe200087a6670 */
[----:B----4-:R-:W-:Y:S01]  /*21b90*/  IMAD.U32 R16, RZ, RZ, UR4 ;  /* 0x00000004ff107e24 */ /* 0x010fe2000f8e00ff */
[----:B------:R-:W-:Y:S02]  /*21ba0*/  IADD3 R8, P1, PT, R251, UR18, RZ ;  /* 0x00000012fb087c10 */ /* 0x000fe4000ff3e0ff */
[----:B------:R-:W-:Y:S01]  /*21bb0*/  ISETP.GE.OR P6, PT, R2, UR14, P0 ;  /* 0x0000000e02007c0c */ /* 0x000fe200087c6670 */
[C---:B------:R-:W-:Y:S01]  /*21bc0*/  VIADD R2, R12.reuse, 0x40 ;  /* 0x000000400c027836 */ /* 0x040fe20000000000 */
[----:B------:R-:W-:Y:S01]  /*21bd0*/  MOV R18, UR5 ;  /* 0x0000000500127c02 */ /* 0x000fe20008000f00 */
[----:B------:R-:W-:Y:S01]  /*21be0*/  IMAD.X R9, RZ, RZ, UR10, P1 ;  /* 0x0000000aff097e24 */ /* 0x000fe200088e06ff */
[----:B------:R-:W-:Y:S02]  /*21bf0*/  ISETP.GE.OR P1, PT, R12, UR14, P0 ;  /* 0x0000000e0c007c0c */ /* 0x000fe40008726670 */
[----:B------:R-:W-:Y:S01]  /*21c00*/  ISETP.GE.OR P3, PT, R2, UR14, P0 ;  /* 0x0000000e02007c0c */ /* 0x000fe20008766670 */
[----:B------:R-:W-:Y:S01]  /*21c10*/  IMAD.WIDE.U32 R16, R16, UR13, R8 ;  /* 0x0000000d10107c25 */ /* 0x000fe2000f8e0008 */
[C---:B------:R-:W-:Y:S01]  /*21c20*/  IADD3 R2, PT, PT, R12.reuse, 0x50, RZ ;  /* 0x000000500c027810 */ /* 0x040fe20007ffe0ff */
[----:B------:R1:W2:Y:S01]  /*21c30*/  LDS.128 R8, [R0] ;  /* 0x0000000000087984 */ /* 0x0002a20000000c00 */
[----:B------:R-:W-:Y:S01]  /*21c40*/  ISETP.GE.OR P4, PT, R3, UR14, P0 ;  /* 0x0000000e03007c0c */ /* 0x000fe20008786670 */
[----:B------:R-:W-:Y:S01]  /*21c50*/  VIADD R3, R12, 0x60 ;  /* 0x000000600c037836 */ /* 0x000fe20000000000 */
[----:B------:R-:W-:Y:S01]  /*21c60*/  ISETP.GE.OR P2, PT, R2, UR14, P0 ;  /* 0x0000000e02007c0c */ /* 0x000fe20008746670 */
[----:B------:R-:W-:Y:S01]  /*21c70*/  IMAD R19, R18, UR13, R17 ;  /* 0x0000000d12137c24 */ /* 0x000fe2000f8e0211 */
[----:B------:R-:W-:-:S03]  /*21c80*/  IADD3 R2, PT, PT, R12, 0x70, RZ ;  /* 0x000000700c027810 */ /* 0x000fc60007ffe0ff */
[----:B---3--:R-:W-:Y:S08]  /*21c90*/  @P1 BRA `(.L_x_1063) ;  /* 0x0000000000281947 */ /* 0x008ff00003800000 */
        /* <DEDUP_REMOVED lines=10> */
.L_x_1063:
[----:B------:R-:W-:Y:S05]  /*21d40*/  BSYNC.RECONVERGENT B0 ;  /* 0x0000000000007941 */ /* 0x000fea0003800200 */
.L_x_1062:
[----:B--23--:R2:W3:Y:S01]  /*21d50*/  LDS.128 R8, [R0+0x800] ;  /* 0x0008000000087984 */ /* 0x00c4e20000000c00 */
[----:B------:R-:W-:Y:S01]  /*21d60*/  BSSY.RECONVERGENT B0, `(.L_x_1064) ;  /* 0x0000011000007945 */ /* 0x000fe20003800200 */
[----:B------:R-:W-:Y:S02]  /*21d70*/  ISETP.GE.OR P1, PT, R3, UR14, P0 ;  /* 0x0000000e03007c0c */ /* 0x000fe40008726670 */
[----:B------:R-:W-:Y:S01]  /*21d80*/  ISETP.GE.OR P0, PT, R2, UR14, P0 ;  /* 0x0000000e02007c0c */ /* 0x000fe20008706670 */
        /* <DEDUP_REMOVED lines=14> */
.L_x_1065:
[----:B------:R-:W-:Y:S05]  /*21e70*/  BSYNC.RECONVERGENT B0 ;  /* 0x0000000000007941 */ /* 0x000fea0003800200 */
.L_x_1064:
        /* <DEDUP_REMOVED lines=16> */
.L_x_1067:
[----:B------:R-:W-:Y:S05]  /*21f80*/  BSYNC.RECONVERGENT B0 ;  /* 0x0000000000007941 */ /* 0x000fea0003800200 */
.L_x_1066:
        /* <DEDUP_REMOVED lines=16> */
.L_x_1069:
[----:B------:R-:W-:Y:S05]  /*22090*/  BSYNC.RECONVERGENT B0 ;  /* 0x0000000000007941 */ /* 0x000fea0003800200 */
.L_x_1068:
        /* <DEDUP_REMOVED lines=16> */
.L_x_1071:
[----:B------:R-:W-:Y:S05]  /*221a0*/  BSYNC.RECONVERGENT B0 ;  /* 0x0000000000007941 */ /* 0x000fea0003800200 */
.L_x_1070:
        /* <DEDUP_REMOVED lines=16> */
.L_x_1073:
[----:B------:R-:W-:Y:S05]  /*222b0*/  BSYNC.RECONVERGENT B0 ;  /* 0x0000000000007941 */ /* 0x000fea0003800200 */
.L_x_1072:
        /* <DEDUP_REMOVED lines=16> */
.L_x_1075:
[----:B------:R-:W-:Y:S05]  /*223c0*/  BSYNC.RECONVERGENT B0 ;  /* 0x0000000000007941 */ /* 0x000fea0003800200 */
.L_x_1074:
        /* <DEDUP_REMOVED lines=15> */
.L_x_1076:
        /* <DEDUP_REMOVED lines=12> */
.L_x_2698:


//--------------------- .text._ZN5flash16flash_fwd_kernelI23Flash_fwd_kernel_traitsILi64ELi128ELi128ELi4ELb0ELb0EN7cutlass6half_tE19Flash_kernel_traitsILi64ELi128ELi128ELi4ES3_EELb0ELb0ELb1ELb1ELb0ELb0ELb1ELb0EEEvNS_16Flash_fwd_paramsE --------------------------
	.section	.text._ZN5flash16flash_fwd_kernelI23Flash_fwd_kernel_traitsILi64ELi128ELi128ELi4ELb0ELb0EN7cutlass6half_tE19Flash_kernel_traitsILi64ELi128ELi128ELi4ES3_EELb0ELb0ELb1ELb1ELb0ELb0ELb1ELb0EEEvNS_16Flash_fwd_paramsE,"ax",@progbits
	.align	128
        .global         _ZN5flash16flash_fwd_kernelI23Flash_fwd_kernel_traitsILi64ELi128ELi128ELi4ELb0ELb0EN7cutlass6half_tE19Flash_kernel_traitsILi64ELi128ELi128ELi4ES3_EELb0ELb0ELb1ELb1ELb0ELb0ELb1ELb0EEEvNS_16Flash_fwd_paramsE
        .type           _ZN5flash16flash_fwd_kernelI23Flash_fwd_kernel_traitsILi64ELi128ELi128ELi4ELb0ELb0EN7cutlass6half_tE19Flash_kernel_traitsILi64ELi128ELi128ELi4ES3_EELb0ELb0ELb1ELb1ELb0ELb0ELb1ELb0EEEvNS_16Flash_fwd_paramsE,@function
        .size           _ZN5flash16flash_fwd_kernelI23Flash_fwd_kernel_traitsILi64ELi128ELi128ELi4ELb0ELb0EN7cutlass6half_tE19Flash_kernel_traitsILi64ELi128ELi128ELi4ES3_EELb0ELb0ELb1ELb1ELb0ELb0ELb1ELb0EEEvNS_16Flash_fwd_paramsE,(.L_x_2699 - _ZN5flash16flash_fwd_kernelI23Flash_fwd_kernel_traitsILi64ELi128ELi128ELi4ELb0ELb0EN7cutlass6half_tE19Flash_kernel_traitsILi64ELi128ELi128ELi4ES3_EELb0ELb0ELb1ELb1ELb0ELb0ELb1ELb0EEEvNS_16Flash_fwd_paramsE)
        .other          _ZN5flash16flash_fwd_kernelI23Flash_fwd_kernel_traitsILi64ELi128ELi128ELi4ELb0ELb0EN7cutlass6half_tE19Flash_kernel_traitsILi64ELi128ELi128ELi4ES3_EELb0ELb0ELb1ELb1ELb0ELb0ELb1ELb0EEEvNS_16Flash_fwd_paramsE,@"STO_CUDA_ENTRY STV_DEFAULT"
_ZN5flash16flash_fwd_kernelI23Flash_fwd_kernel_traitsILi64ELi128ELi128ELi4ELb0ELb0EN7cutlass6half_tE19Flash_kernel_traitsILi64ELi128ELi128ELi4ES3_EELb0ELb0ELb1ELb1ELb0ELb0ELb1ELb0EEEvNS_16Flash_fwd_paramsE:
.text._ZN5flash16flash_fwd_kernelI23Flash_fwd_kernel_traitsILi64ELi128ELi128ELi4ELb0ELb0EN7cutlass6half_tE19Flash_kernel_traitsILi64ELi128ELi128ELi4ES3_EELb0ELb0ELb1ELb1ELb0ELb0ELb1ELb0EEEvNS_16Flash_fwd_paramsE:
        /* <DEDUP_REMOVED lines=9> */
[----:B------:R-:W-:Y:S01]  /*0090*/  UISETP.NE.U32.AND UP4, UPT, UR10, URZ, UPT ;  /* 0x000000ff0a00728c */ /* 0x000fe2000bf85070 */
[----:B------:R-:W2:Y:S02]  /*00a0*/  LDCU.64 UR4, c[0x0][0x478] ;  /* 0x00008f00ff0477ac */ /* 0x000ea40008000a00 */
[----:B------:R-:W-:Y:S01]  /*00b0*/  ISETP.NE.AND.EX P4, PT, RZ, UR11, PT, P4 ;  /* 0x0000000bff007c0c */ /* 0x000fe2000bf85340 */
[----:B-1----:R-:W-:-:S02]  /*00c0*/  UISETP.NE.U32.AND UP3, UPT, UR8, URZ, UPT ;  /* 0x000000ff0800728c */ /* 0x002fc4000bf65070 */
[----:B------:R-:W-:Y:S01]  /*00d0*/  UISETP.NE.AND.EX UP4, UPT, UR11, URZ, UPT, UP4 ;  /* 0x000000ff0b00728c */ /* 0x000fe2000bf85340 */
[----:B------:R-:W1:Y:S01]  /*00e0*/  LDCU.64 UR22, c[0x0][0x358] ;  /* 0x00006b00ff1677ac */ /* 0x000e620008000a00 */
        /* <DEDUP_REMOVED lines=9> */
[----:B------:R-:W-:-:S02]  /*0180*/  @UP3 UIADD3 UR12, UP1, UPT, UR11, UR8, URZ ;  /* 0x000000080b0c3290 */ /* 0x000fc4000ff3e0ff */
[----:B------:R-:W-:Y:S02]  /*0190*/  UISETP.EQ.OR.EX UP2, UPT, UR7, URZ, !UP5, UP2 ;  /* 0x000000ff0700728c */ /* 0x000fe4000ef42720 */
[----:B--2---:R-:W-:Y:S01]  /*01a0*/  UISETP.NE.U32.AND UP0, UPT, UR4, URZ, UPT ;  /* 0x000000ff0400728c */ /* 0x004fe2000bf05070 */
[----:B-1----:R-:W2:Y:S01]  /*01b0*/  @P4 LDG.E R5, desc[UR22][R6.64] ;  /* 0x0000001606054981 */ /* 0x002ea2000c1e1900 */
[----:B------:R-:W-:Y:S02]  /*01c0*/  @UP3 UIADD3.X UR13, UPT, UPT, UR10, UR9, URZ, UP1, !UPT ;  /* 0x000000090a0d3290 */ /* 0x000fe40008ffe4ff */
[----:B------:R-:W-:Y:S01]  /*01d0*/  UIADD3 UR8, UP1, UPT, UR11, UR6, URZ ;  /* 0x000000060b087290 */ /* 0x000fe2000ff3e0ff */
[----:B------:R1:W3:Y:S01]  /*01e0*/  @P2 LDG.E R2, desc[UR22][R6.64+0x4] ;  /* 0x0000041606022981 */ /* 0x0002e2000c1e1900 */
[----:B------:R-:W-:Y:S01]  /*01f0*/  UISETP.NE.AND.EX UP0, UPT, UR5, URZ, UPT, UP0 ;  /* 0x000000ff0500728c */ /* 0x000fe2000bf05300 */
[----:B------:R-:W-:Y:S01]  /*0200*/  PLOP3.LUT P3, PT, PT, PT, UP2, 0x80, 0x8 ;  /* 0x000000000008781c */ /* 0x000fe20003f6f028 */
[----:B------:R-:W-:Y:S01]  /*0210*/  UIADD3.X UR9, UPT, UPT, UR10, UR7, URZ, UP1, !UPT ;  /* 0x000000070a097290 */ /* 0x000fe20008ffe4ff */
[----:B------:R-:W-:Y:S01]  /*0220*/  PLOP3.LUT P1, PT, PT, PT, UP3, 0x80, 0x8 ;  /* 0x000000000008781c */ /* 0x000fe20003f2f038 */
[----:B------:R-:W-:-:S02]  /*0230*/  IMAD.U32 R10, RZ, RZ, UR12 ;  /* 0x0000000cff0a7e24 */ /* 0x000fc4000f8e00ff */
[----:B------:R-:W-:Y:S01]  /*0240*/  PLOP3.LUT P0, PT, PT, PT, UP0, 0x80, 0x8 ;  /* 0x000000000008781c */ /* 0x000fe20003f0f008 */
[----:B------:R-:W-:-:S04]  /*0250*/  IMAD.U32 R11, RZ, RZ, UR13 ;  /* 0x0000000dff0b7e24 */ /* 0x000fc8000f8e00ff */
[----:B------:R-:W-:-:S04]  /*0260*/  @UP0 UIADD3 UR4, UP1, UPT, UR11, UR4, URZ ;  /* 0x000000040b040290 */ /* 0x000fc8000ff3e0ff */
[----:B------:R-:W-:Y:S01]  /*0270*/  @UP0 UIADD3.X UR5, UPT, UPT, UR10, UR5, URZ, UP1, !UPT ;  /* 0x000000050a050290 */ /* 0x000fe20008ffe4ff */
[----:B------:R-:W4:Y:S01]  /*0280*/  @P1 LDG.E R3, desc[UR22][R10.64] ;  /* 0x000000160a031981 */ /* 0x000f22000c1e1900 */
[----:B-1----:R-:W-:Y:S02]  /*0290*/  IMAD.U32 R6, RZ, RZ, UR8 ;  /* 0x00000008ff067e24 */ /* 0x002fe4000f8e00ff */
[----:B------:R-:W-:Y:S02]  /*02a0*/  IMAD.U32 R7, RZ, RZ, UR9 ;  /* 0x00000009ff077e24 */ /* 0x000fe4000f8e00ff */
[----:B------:R-:W-:Y:S01]  /*02b0*/  IMAD.U32 R8, RZ, RZ, UR4 ;  /* 0x00000004ff087e24 */ /* 0x000fe2000f8e00ff */
[----:B------:R-:W1:Y:S01]  /*02c0*/  S2UR UR27, SR_CTAID.X ;  /* 0x00000000001b79c3 */ /* 0x000e620000002500 */
[----:B------:R-:W-:Y:S01]  /*02d0*/  IMAD.U32 R9, RZ, RZ, UR5 ;  /* 0x00000005ff097e24 */ /* 0x000fe2000f8e00ff */
[----:B------:R-:W4:Y:S01]  /*02e0*/  @!P3 LDG.E R4, desc[UR22][R6.64] ;  /* 0x000000160604b981 */ /* 0x000f22000c1e1900 */
[----:B------:R-:W3:Y:S03]  /*02f0*/  @!UP4 LDCU UR17, c[0x0][0x434] ;  /* 0x00008680ff11c7ac */ /* 0x000ee60008000800 */
[----:B------:R2:W5:Y:S01]  /*0300*/  @P0 LDG.E R0, desc[UR22][R8.64] ;  /* 0x0000001608000981 */ /* 0x000562000c1e1900 */
[----:B------:R-:W-:Y:S01]  /*0310*/  UMOV UR16, 0xffffffff ;  /* 0xffffffff00107882 */ /* 0x000fe20000000000 */
[----:B------:R-:W-:Y:S01]  /*0320*/  UISETP.NE.U32.AND UP1, UPT, UR6, URZ, UPT ;  /* 0x000000ff0600728c */ /* 0x000fe2000bf25070 */
[----:B------:R-:W-:Y:S01]  /*0330*/  UMOV UR29, 0xffffffff ;  /* 0xffffffff001d7882 */ /* 0x000fe20000000000 */
[----:B------:R-:W-:-:S02]  /*0340*/  UMOV UR28, URZ ;  /* 0x000000ff001c7c82 */ /* 0x000fc40008000000 */
[----:B------:R-:W-:Y:S01]  /*0350*/  UISETP.NE.AND.EX UP1, UPT, UR7, URZ, UPT, UP1 ;  /* 0x000000ff0700728c */ /* 0x000fe2000bf25310 */
[----:B------:R-:W2:Y:S10]  /*0360*/  @!UP0 LDCU UR8, c[0x0][0x43c] ;  /* 0x00008780ff0887ac */ /* 0x000eb40008000800 */
[----:B------:R-:W2:Y:S01]  /*0370*/  @!UP1 LDCU UR6, c[0x0][0x438] ;  /* 0x00008700ff0697ac */ /* 0x000ea20008000800 */
[----:B-1----:R-:W-:Y:S01]  /*0380*/  USHF.L.U32 UR25, UR27, 0x7, URZ ;  /* 0x000000071b197899 */ /* 0x002fe200080006ff */
[----:B--2---:R-:W-:-:S02]  /*0390*/  @P4 R2UR UR16, R5 ;  /* 0x00000000051042ca */ /* 0x004fc400000e0000 */
[----:B---3--:R-:W-:-:S13]  /*03a0*/  @P2 R2UR UR4, R2 ;  /* 0x00000000020422ca */ /* 0x008fda00000e0000 */
[----:B------:R-:W-:Y:S01]  /*03b0*/  @UP4 UIADD3 UR17, UPT, UPT, UR4, -UR16, URZ ;  /* 0x8000001004114290 */ /* 0x000fe2000fffe0ff */
[----:B------:R-:W1:Y:S01]  /*03c0*/  @!UP0 LDCU.64 UR4, c[0x0][0x488] ;  /* 0x00009100ff0487ac */ /* 0x000e620008000a00 */
[----:B----4-:R-:W-:Y:S02]  /*03d0*/  @P1 R2UR UR28, R3 ;  /* 0x00000000031c12ca */ /* 0x010fe400000e0000 */
[----:B------:R-:W-:-:S06]  /*03e0*/  UISETP.GT.AND UP2, UPT, UR17, UR25, UPT ;  /* 0x000000191100728c */ /* 0x000fcc000bf44270 */
        /* <DEDUP_REMOVED lines=8> */
[----:B---3--:R-:W-:Y:S02]  /*0470*/  @!P2 R2UR UR6, R3 ;  /* 0x000000000306a2ca */ /* 0x008fe400000e0000 */
.L_x_1077:
        /* <DEDUP_REMOVED lines=57> */
.L_x_1079:
        /* <DEDUP_REMOVED lines=50> */
.L_x_1081:
[----:B------:R-:W-:Y:S05]  /*0b30*/  BSYNC.RECONVERGENT B0 ;  /* 0x0000000000007941 */ /* 0x000fea0003800200 */
.L_x_1080:
        /* <DEDUP_REMOVED lines=17> */
.L_x_1083:
[----:B------:R-:W-:Y:S05]  /*0c50*/  BSYNC.RECONVERGENT B0 ;  /* 0x0000000000007941 */ /* 0x000fea0003800200 */
.L_x_1082:
        /* <DEDUP_REMOVED lines=17> */
.L_x_1085:
[----:B------:R-:W-:Y:S05]  /*0d70*/  BSYNC.RECONVERGENT B0 ;  /* 0x0000000000007941 */ /* 0x000fea0003800200 */
.L_x_1084:
[----:B------:R-:W-:Y:S01]  /*0d80*/  BSSY.RECONVERGENT B0, `(.L_x_1086) ;  /* 0x0000011000007945 */ /* 0x000fe20003800200 */
[----:B------:R-:W-:Y:S02]  /*0d90*/  ISETP.GE.OR P5, PT, R14, UR17, P4 ;  /* 0x000000110e007c0c */ /* 0x000fe4000a7a6670 */
        /* <DEDUP_REMOVED lines=15> */
.L_x_1087:
[----:B------:R-:W-:Y:S05]  /*0e90*/  BSYNC.RECONVERGENT B0 ;  /* 0x0000000000007941 */ /* 0x000fea0003800200 */
.L_x_1086:
[----:B------:R-:W-:Y:S01]  /*0ea0*/  BSSY.RECONVERGENT B0, `(.L_x_1088) ;  /* 0x0000012000007945 */ /* 0x000fe20003800200 */
[----:B------:R-:W-:Y:S01]  /*0eb0*/  ISETP.GE.OR P2, PT, R13, UR17, P4 ;  /* 0x000000110d007c0c */ /* 0x000fe2000a746670 */
        /* <DEDUP_REMOVED lines=16> */
.L_x_1089:
[----:B------:R-:W-:Y:S05]  /*0fc0*/  BSYNC.RECONVERGENT B0 ;  /* 0x0000000000007941 */ /* 0x000fea0003800200 */
.L_x_1088:
        /* <DEDUP_REMOVED lines=17> */
.L_x_1091:
[----:B------:R-:W-:Y:S05]  /*10e0*/  BSYNC.RECONVERGENT B0 ;  /* 0x0000000000007941 */ /* 0x000fea0003800200 */
.L_x_1090:
        /* <DEDUP_REMOVED lines=15> */
.L_x_1093:
[----:B------:R-:W-:Y:S05]  /*11e0*/  BSYNC.RECONVERGENT B0 ;  /* 0x0000000000007941 */ /* 0x000fea0003800200 */
.L_x_1092:
        /* <DEDUP_REMOVED lines=14> */
.L_x_1095:
[----:B------:R-:W-:Y:S05]  /*12d0*/  BSYNC.RECONVERGENT B0 ;  /* 0x0000000000007941 */ /* 0x000fea0003800200 */
.L_x_1094:
[----:B------:R-:W-:Y:S04]  /*12e0*/  BSSY.RECONVERGENT B0, `(.L_x_1096) ;  /* 0x000000a000007945 */ /* 0x000fe80003800200 */
[----:B------:R-:W-:Y:S05]  /*12f0*/  @P3 BRA `(.L_x_1097) ;  /* 0x0000000000203947 */ /* 0x000fea0003800000 */
[----:B------:R-:W5:Y:S01]  /*1300*/  LDCU.64 UR4, c[0x0][0x420] ;  /* 0x00008400ff0477ac */ /* 0x000f620008000a00 */
[----:B------:R-:W-:Y:S02]  /*1310*/  IMAD R0, R6, UR8, RZ ;  /* 0x0000000806007c24 */ /* 0x000fe4000f8e02ff */
[----:B------:R-:W-:-:S03]  /*1320*/  IMAD.MOV.U32 R9, RZ, RZ, 0x7f800000 ;  /* 0x7f800000ff097424 */ /* 0x000fc600078e00ff */
[----:B-1----:R-:W-:-:S04]  /*1330*/  IADD3 R3, P2, PT, R0, UR9, RZ ;  /* 0x0000000900037c10 */ /* 0x002fc8000ff5e0ff */
[----:B------:R-:W-:Y:S02]  /*1340*/  LEA.HI.X.SX32 R0, R0, UR12, 0x1, P2 ;  /* 0x0000000c00007c11 */ /* 0x000fe400090f0eff */
[----:B-----5:R-:W-:-:S04]  /*1350*/  LEA R2, P2, R3, UR4, 0x2 ;  /* 0x0000000403027c11 */ /* 0x020fc8000f8410ff */
[----:B------:R-:W-:-:S05]  /*1360*/  LEA.HI.X R3, R3, UR5, R0, 0x2, P2 ;  /* 0x0000000503037c11 */ /* 0x000fca00090f1400 */
[----:B------:R1:W-:Y:S04]  /*1370*/  STG.E desc[UR22][R2.64], R9 ;  /* 0x0000000902007986 */ /* 0x0003e8000c101916 */
.L_x_1097:
[----:B------:R-:W-:Y:S05]  /*1380*/  BSYNC.RECONVERGENT B0 ;  /* 0x0000000000007941 */ /* 0x000fea0003800200 */
.L_x_1096:
        /* <DEDUP_REMOVED lines=15> */
.L_x_1099:
[----:B------:R-:W-:Y:S05]  /*1480*/  BSYNC.RECONVERGENT B0 ;  /* 0x0000000000007941 */ /* 0x000fea0003800200 */
.L_x_1098:
[----:B------:R-:W-:Y:S04]  /*1490*/  BSSY.RECONVERGENT B0, `(.L_x_1100) ;  /* 0x000000a000007945 */ /* 0x000fe80003800200 */
[----:B------:R-:W-:Y:S05]  /*14a0*/  @P6 BRA `(.L_x_1101) ;  /* 0x0000000000206947 */ /* 0x000fea0003800000 */
[----:B------:R-:W5:Y:S01]  /*14b0*/  LDCU.64 UR4, c[0x0][0x420] ;  /* 0x00008400ff0477ac */ /* 0x000f620008000a00 */
[----:B------:R-:W-:Y:S02]  /*14c0*/  IMAD R0, R4, UR8, RZ ;  /* 0x0000000804007c24 */ /* 0x000fe4000f8e02ff */
[----:B-1----:R-:W-:-:S03]  /*14d0*/  IMAD.MOV.U32 R5, RZ, RZ, 0x7f800000 ;  /* 0x7f800000ff057424 */ /* 0x002fc600078e00ff */
[----:B------:R-:W-:-:S04]  /*14e0*/  IADD3 R3, P0, PT, R0, UR9, RZ ;  /* 0x0000000900037c10 */ /* 0x000fc8000ff1e0ff */
[----:B------:R-:W-:Y:S02]  /*14f0*/  LEA.HI.X.SX32 R0, R0, UR12, 0x1, P0 ;  /* 0x0000000c00007c11 */ /* 0x000fe400080f0eff */
[----:B-----5:R-:W-:-:S04]  /*1500*/  LEA R2, P0, R3, UR4, 0x2 ;  /* 0x0000000403027c11 */ /* 0x020fc8000f8010ff */
[----:B------:R-:W-:-:S05]  /*1510*/  LEA.HI.X R3, R3, UR5, R0, 0x2, P0 ;  /* 0x0000000503037c11 */ /* 0x000fca00080f1400 */
[----:B------:R1:W-:Y:S04]  /*1520*/  STG.E desc[UR22][R2.64], R5 ;  /* 0x0000000502007986 */ /* 0x0003e8000c101916 */
.L_x_1101:
[----:B------:R-:W-:Y:S05]  /*1530*/  BSYNC.RECONVERGENT B0 ;  /* 0x0000000000007941 */ /* 0x000fea0003800200 */
.L_x_1100:
        /* <DEDUP_REMOVED lines=10> */
.L_x_1103:
[----:B------:R-:W-:Y:S05]  /*15e0*/  BSYNC.RECONVERGENT B0 ;  /* 0x0000000000007941 */ /* 0x000fea0003800200 */
.L_x_1102:
        /* <DEDUP_REMOVED lines=10> */
.L_x_1105:
[----:B------:R-:W-:Y:S05]  /*1690*/  BSYNC.RECONVERGENT B0 ;  /* 0x0000000000007941 */ /* 0x000fea0003800200 */
.L_x_1104:
        /* <DEDUP_REMOVED lines=10> */
.L_x_1107:
[----:B------:R-:W-:Y:S05]  /*1740*/  BSYNC.RECONVERGENT B0 ;  /* 0x0000000000007941 */ /* 0x000fea0003800200 */
.L_x_1106:
        /* <DEDUP_REMOVED lines=10> */
.L_x_1109:
[----:B------:R-:W-:Y:S05]  /*17f0*/  BSYNC.RECONVERGENT B0 ;  /* 0x0000000000007941 */ /* 0x000fea0003800200 */
.L_x_1108:
[----:B------:R-:W-:Y:S05]  /*1800*/  @P1 EXIT ;  /* 0x000000000000194d */ /* 0x000fea0003800000 */
[----:B------:R-:W5:Y:S01]  /*1810*/  LDCU.64 UR4, c[0x0][0x420] ;  /* 0x00008400ff0477ac */ /* 0x000f620008000a00 */
[----:B------:R-:W-:Y:S02]  /*1820*/  IMAD R0, R7, UR8, RZ ;  /* 0x0000000807007c24 */ /* 0x000fe4000f8e02ff */
[----:B-1----:R-:W-:-:S03]  /*1830*/  IMAD.MOV.U32 R5, RZ, RZ, 0x7f800000 ;  /* 0x7f800000ff057424 */ /* 0x002fc600078e00ff */
[----:B------:R-:W-:-:S04]  /*1840*/  IADD3 R3, P0, PT, R0, UR9, RZ ;  /* 0x0000000900037c10 */ /* 0x000fc8000ff1e0ff */
[----:B------:R-:W-:Y:S02]  /*1850*/  LEA.HI.X.SX32 R0, R0, UR12, 0x1, P0 ;  /* 0x0000000c00007c11 */ /* 0x000fe400080f0eff */
[----:B-----5:R-:W-:-:S04]  /*1860*/  LEA R2, P0, R3, UR4, 0x2 ;  /* 0x0000000403027c11 */ /* 0x020fc8000f8010ff */
[----:B------:R-:W-:-:S05]  /*1870*/  LEA.HI.X R3, R3, UR5, R0, 0x2, P0 ;  /* 0x0000000503037c11 */ /* 0x000fca00080f1400 */
[----:B------:R-:W-:Y:S01]  /*1880*/  STG.E desc[UR22][R2.64], R5 ;  /* 0x0000000502007986 */ /* 0x000fe2000c101916 */
[----:B------:R-:W-:Y:S05]  /*1890*/  EXIT ;  /* 0x000000000000794d */ /* 0x000fea0003800000 */
.L_x_1078:
        /* <DEDUP_REMOVED lines=22> */
.L_x_1110:
[----:B------:R-:W1:Y:S01]  /*1a00*/  LDCU.64 UR10, c[0x0][0x3b8] ;  /* 0x00007700ff0a77ac */ /* 0x000e620008000a00 */
[----:B------:R-:W-:-:S04]  /*1a10*/  UIADD3 UR13, UPT, UPT, UR28, UR29, URZ ;  /* 0x0000001d1c0d7290 */ /* 0x000fc8000fffe0ff */
[----:B-1----:R-:W-:Y:S02]  /*1a20*/  UIMAD.WIDE.U32 UR6, UR13, UR10, URZ ;  /* 0x0000000a0d0672a5 */ /* 0x002fe4000f8e00ff */
[----:B------:R-:W-:-:S04]  /*1a30*/  UIMAD UR13, UR13, UR11, URZ ;  /* 0x0000000b0d0d72a4 */ /* 0x000fc8000f8e02ff */
[----:B------:R-:W-:Y:S02]  /*1a40*/  UIADD3 UR13, UPT, UPT, UR7, UR13, URZ ;  /* 0x0000000d070d7290 */ /* 0x000fe4000fffe0ff */
.L_x_1111:
        /* <DEDUP_REMOVED lines=11> */
[----:B------:R-:W-:-:S06]  /*1b00*/  IMAD.HI.U32 R3, R7, R3, R6 ;  /* 0x0000000307037227 */ /* 0x000fcc00078e0006 */
[----:B------:R-:W-:-:S04]  /*1b10*/  IMAD.HI.U32 R8, R3, R2, RZ ;  /* 0x0000000203087227 */ /* 0x000fc800078e00ff */
[----:B------:R-:W-:-:S04]  /*1b20*/  IMAD.MOV R3, RZ, RZ, -R8 ;  /* 0x000000ffff037224 */ /* 0x000fc800078e0a08 */
[----:B------:R-:W-:Y:S01]  /*1b30*/  IMAD R3, R4, R3, R2 ;  /* 0x0000000304037224 */ /* 0x000fe200078e0202 */
[----:B------:R-:W-:-:S04]  /*1b40*/  LOP3.LUT R2, R0, UR20, RZ, 0x3c, !PT ;  /* 0x0000001400027c12 */ /* 0x000fc8000f8e3cff */
[----:B------:R-:W-:Y:S02]  /*1b50*/  ISETP.GT.U32.AND P1, PT, R4, R3, PT ;  /* 0x000000030400720c */ /* 0x000fe40003f24070 */
[----:B------:R-:W-:-:S11]  /*1b60*/  ISETP.GE.AND P0, PT, R2, RZ, PT ;  /* 0x000000ff0200720c */ /* 0x000fd60003f06270 */
[----:B------:R-:W-:Y:S01]  /*1b70*/  @!P1 IMAD.IADD R3, R3, 0x1, -R4 ;  /* 0x0000000103039824 */ /* 0x000fe200078e0a04 */
[----:B------:R-:W-:Y:S02]  /*1b80*/  @!P1 IADD3 R8, PT, PT, R8, 0x1, RZ ;  /* 0x0000000108089810 */ /* 0x000fe40007ffe0ff */
[----:B------:R-:W-:Y:S02]  /*1b90*/  ISETP.NE.AND P1, PT, R0, RZ, PT ;  /* 0x000000ff0000720c */ /* 0x000fe40003f25270 */
[----:B------:R-:W-:-:S13]  /*1ba0*/  ISETP.GE.U32.AND P2, PT, R3, R4, PT ;  /* 0x000000040300720c */ /* 0x000fda0003f46070 */
[----:B------:R-:W-:-:S05]  /*1bb0*/  @P2 VIADD R8, R8, 0x1 ;  /* 0x0000000108082836 */ /* 0x000fca0000000000 */
        /* <DEDUP_REMOVED lines=13> */
.L_x_1112:
[----:B------:R-:W1:Y:S01]  /*1c90*/  LDCU.64 UR8, c[0x0][0x3c0] ;  /* 0x00007800ff0877ac */ /* 0x000e620008000a00 */
[----:B------:R-:W-:-:S04]  /*1ca0*/  UIADD3 UR28, UPT, UPT, UR28, UR29, URZ ;  /* 0x0000001d1c1c7290 */ /* 0x000fc8000fffe0ff */
[----:B-1----:R-:W-:Y:S02]  /*1cb0*/  UIMAD.WIDE.U32 UR4, UR28, UR8, URZ ;  /* 0x000000081c0472a5 */ /* 0x002fe4000f8e00ff */
[----:B------:R-:W-:-:S04]  /*1cc0*/  UIMAD UR28, UR28, UR9, URZ ;  /* 0x000000091c1c72a4 */ /* 0x000fc8000f8e02ff */
[----:B------:R-:W-:-:S03]  /*1cd0*/  UIADD3 UR33, UPT, UPT, UR5, UR28, URZ ;  /* 0x0000001c05217290 */ /* 0x000fc6000fffe0ff */
[----:B------:R-:W-:-:S09]  /*1ce0*/  UMOV UR28, UR4 ;  /* 0x00000004001c7c82 */ /* 0x000fd20008000000 */
.L_x_1113:
[----:B------:R-:W-:Y:S01]  /*1cf0*/  IMAD.SHL.U32 R0, R252, 0x8, RZ ;  /* 0x00000008fc007824 */ /* 0x000fe200078e00ff */
[----:B------:R-:W1:Y:S01]  /*1d00*/  LDCU.64 UR30, c[0x0][0x3c8] ;  /* 0x00007900ff1e77ac */ /* 0x000e620008000a00 */
[----:B------:R-:W2:Y:S01]  /*1d10*/  S2UR UR32, SR_CgaCtaId ;  /* 0x00000000002079c3 */ /* 0x000ea20000008800 */
[----:B------:R-:W-:Y:S02]  /*1d20*/  BSSY.RECONVERGENT B0, `(.L_x_1114) ;  /* 0x0000047000007945 */ /* 0x000fe40003800200 */
[C---:B------:R-:W-:Y:S01]  /*1d30*/  LOP3.LUT R22, R0.reuse, 0x38, RZ, 0xc0, !PT ;  /* 0x0000003800167812 */ /* 0x040fe200078ec0ff */
[----:B------:R3:W-:Y:S01]  /*1d40*/  STL [R1+0x2c], R0 ;  /* 0x00002c0001007387 */ /* 0x0007e20000100800 */
[----:B------:R-:W-:Y:S02]  /*1d50*/  LOP3.LUT R2, R0, 0x1f8, RZ, 0xc0, !PT ;  /* 0x000001f800027812 */ /* 0x000fe400078ec0ff */
[C---:B------:R-:W-:Y:S01]  /*1d60*/  IADD3 R10, P2, PT, R22.reuse, UR6, RZ ;  /* 0x00000006160a7c10 */ /* 0x040fe2000ff5e0ff */
[----:B------:R-:W4:Y:S01]  /*1d70*/  LDCU.128 UR4, c[0x0][0x3d0] ;  /* 0x00007a00ff0477ac */ /* 0x000f220008000c00 */
[C---:B------:R-:W-:Y:S01]  /*1d80*/  IADD3 R4, P0, PT, R22.reuse, UR14, RZ ;  /* 0x0000000e16047c10 */ /* 0x040fe2000ff1e0ff */
[----:B------:R2:W-:Y:S01]  /*1d90*/  STL [R1], R22 ;  /* 0x0000001601007387 */ /* 0x0005e20000100800 */
[----:B------:R-:W-:Y:S01]  /*1da0*/  IADD3 R12, P1, PT, R22, UR28, RZ ;  /* 0x0000001c160c7c10 */ /* 0x000fe2000ff3e0ff */
[----:B------:R-:W-:Y:S01]  /*1db0*/  IMAD.X R11, RZ, RZ, UR13, P2 ;  /* 0x0000000dff0b7e24 */ /* 0x000fe200090e06ff */
[----:B------:R-:W-:Y:S01]  /*1dc0*/  LOP3.LUT R3, R0, 0x1e00, RZ, 0xc0, !PT ;  /* 0x00001e0000037812 */ /* 0x000fe200078ec0ff */
[----:B------:R-:W5:Y:S01]  /*1dd0*/  LDCU.64 UR28, c[0x0][0x388] ;  /* 0x00007100ff1c77ac */ /* 0x000f620008000a00 */
[----:B------:R-:W-:Y:S01]  /*1de0*/  LOP3.LUT R2, R2, 0x38, R252, 0x78, !PT ;  /* 0x0000003802027812 */ /* 0x000fe200078e78fc */
[----:B------:R-:W-:Y:S01]  /*1df0*/  IMAD.X R5, RZ, RZ, UR12, P0 ;  /* 0x0000000cff057e24 */ /* 0x000fe200080e06ff */
[----:B------:R-:W-:Y:S01]  /*1e00*/  IADD3.X R13, PT, PT, RZ, UR33, RZ, P1, !PT ;  /* 0x00000021ff0d7c10 */ /* 0x000fe20008ffe4ff */
[----:B------:R-:W5:Y:S01]  /*1e10*/  LDCU.64 UR12, c[0x0][0x390] ;  /* 0x00007200ff0c77ac */ /* 0x000f620008000a00 */
[----:B------:R-:W-:Y:S01]  /*1e20*/  LOP3.LUT R2, R2, R3, RZ, 0xfc, !PT ;  /* 0x0000000302027212 */ /* 0x000fe200078efcff */
[----:B-1----:R-:W-:Y:S01]  /*1e30*/  IMAD.U32 R6, RZ, RZ, UR30 ;  /* 0x0000001eff067e24 */ /* 0x002fe2000f8e00ff */
[----:B------:R-:W-:Y:S01]  /*1e40*/  SHF.R.S32.HI R3, RZ, 0x1f, R8 ;  /* 0x0000001fff037819 */ /* 0x000fe20000011408 */
[----:B------:R-:W-:Y:S01]  /*1e50*/  UMOV UR30, 0x400 ;  /* 0x00000400001e7882 */ /* 0x000fe20000000000 */
[----:B------:R-:W-:Y:S01]  /*1e60*/  UIADD3 UR14, UPT, UPT, -UR25, UR17, URZ ;  /* 0x00000011190e7290 */ /* 0x000fe2000fffe1ff */
[----:B------:R-:W-:Y:S01]  /*1e70*/  IMAD.WIDE.U32 R6, R6, UR20, R4 ;  /* 0x0000001406067c25 */ /* 0x000fe2000f8e0004 */
[----:B------:R-:W-:Y:S01]  /*1e80*/  MOV R15, UR31 ;  /* 0x0000001f000f7c02 */ /* 0x000fe20008000f00 */
[----:B------:R-:W-:-:S02]  /*1e90*/  USHF.R.U32.HI UR31, URZ, 0x19, UR27 ;  /* 0x00000019ff1f7899 */ /* 0x000fc4000801161b */
[C---:B----4-:R-:W-:Y:S01]  /*1ea0*/  IMAD R5, R3.reuse, UR4, RZ ;  /* 0x0000000403057c24 */ /* 0x050fe2000f8e02ff */
[----:B---3--:R-:W-:Y:S01]  /*1eb0*/  SHF.R.U32.HI R0, RZ, 0x3, R252 ;  /* 0x00000003ff007819 */ /* 0x008fe200000116fc */
[----:B------:R-:W-:Y:S02]  /*1ec0*/  IMAD R3, R3, UR6, RZ ;  /* 0x0000000603037c24 */ /* 0x000fe4000f8e02ff */
[----:B------:R-:W-:Y:S01]  /*1ed0*/  IMAD R5, R8, UR5, R5 ;  /* 0x0000000508057c24 */ /* 0x000fe2000f8e0205 */
[----:B--2---:R-:W-:Y:S01]  /*1ee0*/  ULEA UR5, UR32, UR30, 0x18 ;  /* 0x0000001e20057291 */ /* 0x004fe2000f8ec0ff */
[C---:B------:R-:W-:Y:S01]  /*1ef0*/  IMAD.WIDE.U32 R10, R0.reuse, UR10, R10 ;  /* 0x0000000a000a7c25 */ /* 0x040fe2000f8e000a */
[----:B------:R-:W-:-:S03]  /*1f00*/  ISETP.GE.AND P2, PT, R0, UR14, PT ;  /* 0x0000000e00007c0c */ /* 0x000fc6000bf46270 */
[----:B------:R-:W-:Y:S01]  /*1f10*/  IMAD.WIDE.U32 R12, R0, UR8, R12 ;  /* 0x00000008000c7c25 */ /* 0x000fe2000f8e000c */
[----:B------:R-:W-:-:S03]  /*1f20*/  LEA R249, R2, UR5, 0x1 ;  /* 0x0000000502f97c11 */ /* 0x000fc6000f8e08ff */
[C---:B------:R-:W-:Y:S02]  /*1f30*/  IMAD R11, R0.reuse, UR11, R11 ;  /* 0x0000000b000b7c24 */ /* 0x040fe4000f8e020b */
[----:B------:R-:W-:Y:S02]  /*1f40*/  IMAD R13, R0, UR9, R13 ;  /* 0x00000009000d7c24 */ /* 0x000fe4000f8e020d */
[C---:B------:R-:W-:Y:S02]  /*1f50*/  IMAD R3, R8.reuse, UR7, R3 ;  /* 0x0000000708037c24 */ /* 0x040fe4000f8e0203 */
[----:B------:R-:W-:Y:S01]  /*1f60*/  IMAD.WIDE.U32 R10, R8, UR4, R10 ;  /* 0x00000004080a7c25 */ /* 0x000fe2000f8e000a */
[----:B------:R-:W-:-:S03]  /*1f70*/  USHF.L.U32 UR4, UR27, 0x7, URZ ;  /* 0x000000071b047899 */ /* 0x000fc600080006ff */
        /* <DEDUP_REMOVED lines=32> */
.L_x_1116:
[----:B------:R2:W-:Y:S02]  /*2180*/  STS.128 [R249], RZ ;  /* 0x000000fff9007388 */ /* 0x0005e40000000c00 */
.L_x_1115:
[----:B------:R-:W-:Y:S05]  /*2190*/  BSYNC.RECONVERGENT B0 ;  /* 0x0000000000007941 */ /* 0x000fea0003800200 */
.L_x_1114:
        /* <DEDUP_REMOVED lines=42> */
.L_x_1118:
[----:B------:R-:W-:Y:S05]  /*2440*/  BSYNC.RECONVERGENT B0 ;  /* 0x0000000000007941 */ /* 0x000fea0003800200 */
.L_x_1117:
        /* <DEDUP_REMOVED lines=22> */
.L_x_1120:
[----:B------:R-:W-:Y:S05]  /*25b0*/  BSYNC.RECONVERGENT B0 ;  /* 0x0000000000007941 */ /* 0x000fea0003800200 */
.L_x_1119:
        /* <DEDUP_REMOVED lines=22> */
.L_x_1122:
[----:B------:R-:W-:Y:S05]  /*2720*/  BSYNC.RECONVERGENT B0 ;  /* 0x0000000000007941 */ /* 0x000fea0003800200 */
.L_x_1121:
        /* <DEDUP_REMOVED lines=22> */
.L_x_1124:
[----:B------:R-:W-:Y:S05]  /*2890*/  BSYNC.RECONVERGENT B0 ;  /* 0x0000000000007941 */ /* 0x000fea0003800200 */
.L_x_1123:
        /* <DEDUP_REMOVED lines=22> */
.L_x_1126:
[----:B------:R-:W-:Y:S05]  /*2a00*/  BSYNC.RECONVERGENT B0 ;  /* 0x0000000000007941 */ /* 0x000fea0003800200 */
.L_x_1125:
        /* <DEDUP_REMOVED lines=22> */
.L_x_1128:
[----:B------:R-:W-:Y:S05]  /*2b70*/  BSYNC.RECONVERGENT B0 ;  /* 0x0000000000007941 */ /* 0x000fea0003800200 */
.L_x_1127:
        /* <DEDUP_REMOVED lines=22> */
.L_x_1130:
[----:B------:R-:W-:Y:S05]  /*2ce0*/  BSYNC.RECONVERGENT B0 ;  /* 0x0000000000007941 */ /* 0x000fea0003800200 */
.L_x_1129:
        /* <DEDUP_REMOVED lines=18> */
.L_x_1133:
[----:B------:R1:W-:Y:S02]  /*2e10*/  STS.128 [R249+0x4000], RZ ;  /* 0x004000fff9007388 */ /* 0x0003e40000000c00 */
.L_x_1132:
[----:B------:R-:W-:Y:S05]  /*2e20*/  BSYNC.RECONVERGENT B0 ;  /* 0x0000000000007941 */ /* 0x000fea0003800200 */
.L_x_1131:
        /* <DEDUP_REMOVED lines=16> */
[----:B--2---:R-:W-:-:S04]  /*2f30*/  IMAD.U32 R7, RZ, RZ, UR12 ;  /* 0x0000000cff077e24 */ /* 0x004fc8000f8e00ff */
[----:B------:R-:W-:Y:S01]  /*2f40*/  IMAD.U32 R0, RZ, RZ, UR6 ;  /* 0x00000006ff007e24 */ /* 0x000fe2000f8e00ff */
[----:B------:R-:W-:-:S04]  /*2f50*/  LEA R6, P1, R7, R24, 0x1 ;  /* 0x0000001807067211 */ /* 0x000fc800078208ff */
[----:B------:R-:W-:-:S05]  /*2f60*/  LEA.HI.X R7, R7, R23, R0, 0x1, P1 ;  /* 0x0000001707077211 */ /* 0x000fca00008f0c00 */
[----:B------:R-:W-:Y:S01]  /*2f70*/  @!PT LDS RZ, [RZ] ;  /* 0x00000000fffff984 */ /* 0x000fe20000000800 */
[----:B------:R-:W-:Y:S01]  /*2f80*/  @!PT LDS RZ, [RZ] ;  /* 0x00000000fffff984 */ /* 0x000fe20000000800 */
[----:B------:R-:W-:Y:S01]  /*2f90*/  @!PT LDS RZ, [RZ] ;  /* 0x00000000fffff984 */ /* 0x000fe20000000800 */
[----:B------:R2:W-:Y:S04]  /*2fa0*/  LDGSTS.E.BYPASS.LTC128B.128 [R249+0x4800], desc[UR22][R6.64] ;  /* 0x0480000006f97fae */ /* 0x0005e8000b981a16 */
.L_x_1135:
[----:B------:R-:W-:Y:S05]  /*2fb0*/  BSYNC.RECONVERGENT B0 ;  /* 0x0000000000007941 */ /* 0x000fea0003800200 */
.L_x_1134:
        /* <DEDUP_REMOVED lines=17> */
.L_x_1137:
[----:B------:R-:W-:Y:S05]  /*30d0*/  BSYNC.RECONVERGENT B0 ;  /* 0x0000000000007941 */ /* 0x000fea0003800200 */
.L_x_1136:
        /* <DEDUP_REMOVED lines=20> */
.L_x_1139:
[----:B------:R-:W-:Y:S05]  /*3220*/  BSYNC.RECONVERGENT B0 ;  /* 0x0000000000007941 */ /* 0x000fea0003800200 */
.L_x_1138:
        /* <DEDUP_REMOVED lines=16> */
.L_x_1141:
[----:B------:R-:W-:Y:S05]  /*3330*/  BSYNC.RECONVERGENT B0 ;  /* 0x0000000000007941 */ /* 0x000fea0003800200 */
.L_x_1140:
        /* <DEDUP_REMOVED lines=20> */
.L_x_1143:
[----:B------:R-:W-:Y:S05]  /*3480*/  BSYNC.RECONVERGENT B0 ;  /* 0x0000000000007941 */ /* 0x000fea0003800200 */
.L_x_1142:
        /* <DEDUP_REMOVED lines=20> */
.L_x_1145:
[----:B------:R-:W-:Y:S05]  /*35d0*/  BSYNC.RECONVERGENT B0 ;  /* 0x0000000000007941 */ /* 0x000fea0003800200 */
.L_x_1144:
        /* <DEDUP_REMOVED lines=20> */
.L_x_1147:
[----:B------:R-:W-:Y:S05]  /*3720*/  BSYNC.RECONVERGENT B0 ;  /* 0x0000000000007941 */ /* 0x000fea0003800200 */
.L_x_1146:
        /* <DEDUP_REMOVED lines=16> */
[----:B------:R-:W-:-:S06]  /*3830*/  MOV R7, UR13 ;  /* 0x0000000d00077c02 */ /* 0x000fcc0008000f00 */
        /* <DEDUP_REMOVED lines=26> */
.L_x_1150:
[----:B------:R2:W-:Y:S01]  /*39e0*/  STS.128 [R249+0x8000], RZ ;  /* 0x008000fff9007388 */ /* 0x0005e20000000c00 */
[----:B------:R-:W-:Y:S05]  /*39f0*/  BRA `(.L_x_1151) ;  /* 0x0000000000047947 */ /* 0x000fea0003800000 */
.L_x_1149:
[----:B------:R2:W-:Y:S02]  /*3a00*/  STS.128 [R249+0x8000], RZ ;  /* 0x008000fff9007388 */ /* 0x0005e40000000c00 */
.L_x_1151:
[----:B------:R-:W-:Y:S05]  /*3a10*/  BSYNC.RECONVERGENT B0 ;  /* 0x0000000000007941 */ /* 0x000fea0003800200 */
.L_x_1148:
[----:B------:R-:W-:Y:S01]  /*3a20*/  ISETP.GE.AND P0, PT, R11, UR4, PT ;  /* 0x000000040b007c0c */ /* 0x000fe2000bf06270 */
[----:B------:R-:W-:Y:S01]  /*3a30*/  IMAD.SHL.U32 R7, R252, 0x20, RZ ;  /* 0x00000020fc077824 */ /* 0x000fe200078e00ff */
[----:B------:R-:W-:Y:S01]  /*3a40*/  ISETP.GE.AND P4, PT, R8, UR4, PT ;  /* 0x0000000408007c0c */ /* 0x000fe2000bf86270 */
[----:B------:R-:W-:Y:S01]  /*3a50*/  IMAD.SHL.U32 R8, R252, 0x40, RZ ;  /* 0x00000040fc087824 */ /* 0x000fe200078e00ff */
[----:B------:R-:W-:Y:S01]  /*3a60*/  ISETP.GE.AND P3, PT, R5, UR4, PT ;  /* 0x0000000405007c0c */ /* 0x000fe2000bf66270 */
[----:B------:R-:W-:Y:S01]  /*3a70*/  BSSY.RECONVERGENT B0, `(.L_x_1152) ;  /* 0x0000020000007945 */ /* 0x000fe20003800200 */
[----:B------:R-:W-:Y:S02]  /*3a80*/  ISETP.GE.AND P1, PT, R2, UR4, PT ;  /* 0x0000000402007c0c */ /* 0x000fe4000bf26270 */
[----:B------:R-:W-:Y:S02]  /*3a90*/  SHF.R.U32.HI R2, RZ, 0x1, R252 ;  /* 0x00000001ff027819 */ /* 0x000fe400000116fc */
[----:B------:R-:W-:-:S02]  /*3aa0*/  LOP3.LUT R5, R22, 0x1c0, R8, 0xf8, !PT ;  /* 0x000001c016057812 */ /* 0x000fc400078ef808 */
[C---:B------:R-:W-:Y:S01]  /*3ab0*/  LOP3.LUT R210, R8.reuse, 0x200, RZ, 0xc0, !PT ;  /* 0x0000020008d27812 */ /* 0x040fe200078ec0ff */
[----:B------:R1:W-:Y:S01]  /*3ac0*/  @P0 STS.128 [R249+0x8800], RZ ;  /* 0x008800fff9000388 */ /* 0x0003e20000000c00 */
[----:B------:R-:W-:Y:S02]  /*3ad0*/  ISETP.GE.AND P2, PT, R3, UR4, PT ;  /* 0x0000000403007c0c */ /* 0x000fe4000bf46270 */
[C---:B------:R-:W-:Y:S02]  /*3ae0*/  LOP3.LUT R3, R5.reuse, 0x8, R2, 0x78, !PT ;  /* 0x0000000805037812 */ /* 0x040fe400078e7802 */
[----:B------:R-:W-:Y:S02]  /*3af0*/  LOP3.LUT R8, R8, 0x400, RZ, 0xc0, !PT ;  /* 0x0000040008087812 */ /* 0x000fe400078ec0ff */
[----:B------:R-:W-:Y:S02]  /*3b00*/  LOP3.LUT R5, R5, 0x8, R252, 0x78, !PT ;  /* 0x0000000805057812 */ /* 0x000fe400078e78fc */
[----:B------:R-:W-:-:S02]  /*3b10*/  LOP3.LUT R0, R210, 0x7c00, R7, 0xf8, !PT ;  /* 0x00007c00d2007812 */ /* 0x000fc400078ef807 */
[----:B------:R-:W-:Y:S01]  /*3b20*/  ISETP.GE.AND P6, PT, R10, UR4, PT ;  /* 0x000000040a007c0c */ /* 0x000fe2000bfc6270 */
[----:B------:R-:W-:Y:S01]  /*3b30*/  IMAD R8, R5, 0x2, R8 ;  /* 0x0000000205087824 */ /* 0x000fe200078e0208 */
        /* <DEDUP_REMOVED lines=19> */
.L_x_1153:
[----:B------:R-:W-:Y:S05]  /*3c70*/  BSYNC.RECONVERGENT B0 ;  /* 0x0000000000007941 */ /* 0x000fea0003800200 */
.L_x_1152:
        /* <DEDUP_REMOVED lines=19> */
.L_x_1155:
[----:B------:R-:W-:Y:S05]  /*3db0*/  BSYNC.RECONVERGENT B0 ;  /* 0x0000000000007941 */ /* 0x000fea0003800200 */
.L_x_1154:
        /* <DEDUP_REMOVED lines=21> */
.L_x_1157:
[----:B------:R-:W-:Y:S05]  /*3f10*/  BSYNC.RECONVERGENT B0 ;  /* 0x0000000000007941 */ /* 0x000fea0003800200 */
.L_x_1156:
        /* <DEDUP_REMOVED lines=9> */
[----:B-1----:R-:W-:-:S04]  /*3fb0*/  IMAD.U32 R5, RZ, RZ, UR13 ;  /* 0x0000000dff057e24 */ /* 0x002fc8000f8e00ff */
[----:B------:R-:W-:Y:S01]  /*3fc0*/  IMAD.U32 R0, RZ, RZ, UR12 ;  /* 0x0000000cff007e24 */ /* 0x000fe2000f8e00ff */
[----:B------:R-:W-:-:S04]  /*3fd0*/  LEA R4, P0, R5, R21, 0x1 ;  /* 0x0000001505047211 */ /* 0x000fc800078008ff */
[----:B------:R-:W-:-:S05]  /*3fe0*/  LEA.HI.X R5, R5, R20, R0, 0x1, P0 ;  /* 0x0000001405057211 */ /* 0x000fca00000f0c00 */
[----:B------:R-:W-:Y:S01]  /*3ff0*/  @!PT LDS RZ, [RZ] ;  /* 0x00000000fffff984 */ /* 0x000fe20000000800 */
[----:B------:R-:W-:Y:S01]  /*4000*/  @!PT LDS RZ, [RZ] ;  /* 0x00000000fffff984 */ /* 0x000fe20000000800 */
[----:B------:R-:W-:Y:S01]  /*4010*/  @!PT LDS RZ, [RZ] ;  /* 0x00000000fffff984 */ /* 0x000fe20000000800 */
[----:B------:R1:W-:Y:S04]  /*4020*/  LDGSTS.E.BYPASS.LTC128B.128 [R249+0xa000], desc[UR22][R4.64] ;  /* 0x0a00000004f97fae */ /* 0x0003e8000b981a16 */
.L_x_1159:
[----:B------:R-:W-:Y:S05]  /*4030*/  BSYNC.RECONVERGENT B0 ;  /* 0x0000000000007941 */ /* 0x000fea0003800200 */
.L_x_1158:
        /* <DEDUP_REMOVED lines=21> */
.L_x_1161:
[----:B------:R-:W-:Y:S05]  /*4190*/  BSYNC.RECONVERGENT B0 ;  /* 0x0000000000007941 */ /* 0x000fea0003800200 */
.L_x_1160:
        /* <DEDUP_REMOVED lines=21> */
.L_x_1163:
[----:B------:R-:W-:Y:S05]  /*42f0*/  BSYNC.RECONVERGENT B0 ;  /* 0x0000000000007941 */ /* 0x000fea0003800200 */
.L_x_1162:
        /* <DEDUP_REMOVED lines=21> */
.L_x_1165:
[----:B------:R-:W-:Y:S05]  /*4450*/  BSYNC.RECONVERGENT B0 ;  /* 0x0000000000007941 */ /* 0x000fea0003800200 */
.L_x_1164:
[----:B------:R-:W-:Y:S01]  /*4460*/  LDSM.16.M88.4 R164, [R8+UR5+0x4000] ;  /* 0x0040000508a4783b */ /* 0x000fe20008000200 */
[----:B------:R-:W-:Y:S01]  /*4470*/  IMAD.MOV.U32 R209, RZ, RZ, 0x20 ;  /* 0x00000020ffd17424 */ /* 0x000fe200078e00ff */
[----:B------:R-:W-:Y:S01]  /*4480*/  LOP3.LUT P6, RZ, R252, 0x2, RZ, 0xc0, !PT ;  /* 0x00000002fcff7812 */ /* 0x000fe200078cc0ff */
[----:B------:R-:W-:Y:S01]  /*4490*/  VIADD R208, R8, UR5 ;  /* 0x0000000508d07c36 */ /* 0x000fe20008000000 */
[----:B-1----:R-:W1:Y:S01]  /*44a0*/  LDSM.16.M88.4 R4, [R242+0x2000] ;  /* 0x00200000f204783b */ /* 0x002e620000000200 */
[----:B------:R-:W-:Y:S01]  /*44b0*/  IMAD.MOV.U32 R241, RZ, RZ, 0x40 ;  /* 0x00000040fff17424 */ /* 0x000fe200078e00ff */
[----:B------:R-:W-:Y:S01]  /*44c0*/  SEL R211, R209, 0xffffffe0, !P6 ;  /* 0xffffffe0d1d37807 */ /* 0x000fe20007000000 */
[----:B------:R-:W5:Y:S01]  /*44d0*/  LDCU UR4, c[0x0][0x50c] ;  /* 0x0000a180ff0477ac */ /* 0x000f620008000800 */
[----:B------:R-:W2:Y:S01]  /*44e0*/  LDSM.16.M88.4 R156, [R8+UR5+0x4800] ;  /* 0x00480005089c783b */ /* 0x000ea20008000200 */
[C---:B------:R-:W-:Y:S01]  /*44f0*/  LOP3.LUT P4, RZ, R252.reuse, 0x4, RZ, 0xc0, !PT ;  /* 0x00000004fcff7812 */ /* 0x040fe2000788c0ff */
[----:B------:R-:W-:Y:S01]  /*4500*/  IMAD.SHL.U32 R233, R252, 0x2, RZ ;  /* 0x00000002fce97824 */ /* 0x000fe200078e00ff */
[----:B------:R-:W-:Y:S01]  /*4510*/  UIADD3 UR19, UPT, UPT, UR26, UR19, -UR17 ;  /* 0x000000131a137290 */ /* 0x000fe2000fffe811 */
[----:B------:R-:W3:Y:S01]  /*4520*/  LDSM.16.M88.4 R148, [R8+UR5+0x5000] ;  /* 0x005000050894783b */ /* 0x000ee20008000200 */
[--C-:B------:R-:W-:Y:S01]  /*4530*/  IMAD.IADD R0, R208, 0x1, R211.reuse ;  /* 0x00000001d0007824 */ /* 0x100fe200078e02d3 */
[----:B------:R-:W-:Y:S01]  /*4540*/  SEL R241, R241, 0xffffffc0, !P4 ;  /* 0xffffffc0f1f17807 */ /* 0x000fe20006000000 */
[----:B------:R-:W-:Y:S01]  /*4550*/  IMAD.IADD R204, R242, 0x1, R211 ;  /* 0x00000001f2cc7824 */ /* 0x000fe200078e02d3 */
[----:B------:R-:W4:Y:S01]  /*4560*/  LDSM.16.M88.4 R140, [R8+UR5+0x5800] ;  /* 0x00580005088c783b */ /* 0x000f220008000200 */
[----:B------:R-:W-:Y:S01]  /*4570*/  LOP3.LUT R232, R233, 0x6, RZ, 0xc0, !PT ;  /* 0x00000006e9e87812 */ /* 0x000fe200078ec0ff */
[----:B------:R-:W-:Y:S01]  /*4580*/  UISETP.GT.U32.AND UP0, UPT, UR28, UR15, UPT ;  /* 0x0000000f1c00728c */ /* 0x000fe2000bf04070 */
[--C-:B------:R-:W-:Y:S01]  /*4590*/  IMAD.IADD R240, R208, 0x1, R241.reuse ;  /* 0x00000001d0f07824 */ /* 0x100fe200078e02f1 */
[----:B------:R-:W5:Y:S04]  /*45a0*/  LDSM.16.M88.4 R132, [R8+UR5+0x6000] ;  /* 0x006000050884783b */ /* 0x000f680008000200 */
[----:B------:R-:W5:Y:S04]  /*45b0*/  LDSM.16.M88.4 R124, [R8+UR5+0x6800] ;  /* 0x00680005087c783b */ /* 0x000f680008000200 */
[----:B------:R-:W5:Y:S04]  /*45c0*/  LDSM.16.M88.4 R116, [R8+UR5+0x7000] ;  /* 0x007000050874783b */ /* 0x000f680008000200 */
[----:B------:R-:W5:Y:S04]  /*45d0*/  LDSM.16.M88.4 R68, [R8+UR5+0x7800] ;  /* 0x007800050844783b */ /* 0x000f680008000200 */
[----:B------:R-:W5:Y:S04]  /*45e0*/  LDSM.16.M88.4 R108, [R242] ;  /* 0x00000000f26c783b */ /* 0x000f680000000200 */
[----:B------:R-:W-:Y:S04]  /*45f0*/  LDSM.16.M88.4 R200, [R0+0x4000] ;  /* 0x0040000000c8783b */ /* 0x000fe80000000200 */
[----:B------:R-:W5:Y:S01]  /*4600*/  LDSM.16.M88.4 R104, [R204+0x2000] ;  /* 0x00200000cc68783b */ /* 0x000f620000000200 */
[C---:B-1----:R-:W-:Y:S03]  /*4610*/  HMMA.16816.F32 R64, R4.reuse, R164, RZ ;  /* 0x000000a40440723c */ /* 0x042fe600000018ff */
[----:B------:R-:W1:Y:S04]  /*4620*/  LDSM.16.M88.4 R196, [R0+0x4800] ;  /* 0x0048000000c4783b */ /* 0x000e680000000200 */
[----:B------:R-:W1:Y:S01]  /*4630*/  LDSM.16.M88.4 R192, [R0+0x5000] ;  /* 0x0050000000c0783b */ /* 0x000e620000000200 */
[C---:B------:R-:W-:Y:S03]  /*4640*/  HMMA.16816.F32 R60, R4.reuse, R166, RZ ;  /* 0x000000a6043c723c */ /* 0x040fe600000018ff */
[----:B------:R-:W1:Y:S04]  /*4650*/  LDSM.16.M88.4 R188, [R0+0x5800] ;  /* 0x0058000000bc783b */ /* 0x000e680000000200 */
[----:B------:R-:W1:Y:S01]  /*4660*/  LDSM.16.M88.4 R184, [R0+0x6000] ;  /* 0x0060000000b8783b */ /* 0x000e620000000200 */
[C---:B--2---:R-:W-:Y:S03]  /*4670*/  HMMA.16816.F32 R56, R4.reuse, R156, RZ ;  /* 0x0000009c0438723c */ /* 0x044fe600000018ff */
[----:B------:R-:W2:Y:S04]  /*4680*/  LDSM.16.M88.4 R180, [R0+0x6800] ;  /* 0x0068000000b4783b */ /* 0x000ea80000000200 */
[----:B------:R-:W2:Y:S01]  /*4690*/  LDSM.16.M88.4 R176, [R0+0x7000] ;  /* 0x0070000000b0783b */ /* 0x000ea20000000200 */
[C---:B---3--:R-:W-:Y:S03]  /*46a0*/  HMMA.16816.F32 R48, R4.reuse, R148, RZ ;  /* 0x000000940430723c */ /* 0x048fe600000018ff */
[----:B------:R3:W2:Y:S04]  /*46b0*/  LDSM.16.M88.4 R172, [R0+0x7800] ;  /* 0x0078000000ac783b */ /* 0x0006a80000000200 */
[----:B------:R-:W2:Y:S01]  /*46c0*/  LDSM.16.M88.4 R204, [R204] ;  /* 0x00000000cccc783b */ /* 0x000ea20000000200 */
[C---:B----4-:R-:W-:Y:S03]  /*46d0*/  HMMA.16816.F32 R40, R4.reuse, R140, RZ ;  /* 0x0000008c0428723c */ /* 0x050fe600000018ff */
[----:B------:R-:W-:Y:S04]  /*46e0*/  LDSM.16.M88.4 R96, [R240+0x4000] ;  /* 0x00400000f060783b */ /* 0x000fe80000000200 */
[----:B------:R-:W-:Y:S01]  /*46f0*/  LDSM.16.M88.4 R92, [R240+0x4800] ;  /* 0x00480000f05c783b */ /* 0x000fe20000000200 */
[C---:B-----5:R-:W-:Y:S03]  /*4700*/  HMMA.16816.F32 R32, R4.reuse, R132, RZ ;  /* 0x000000840420723c */ /* 0x060fe600000018ff */
[----:B------:R-:W-:Y:S04]  /*4710*/  LDSM.16.M88.4 R88, [R240+0x5000] ;  /* 0x00500000f058783b */ /* 0x000fe80000000200 */
[----:B------:R-:W-:Y:S01]  /*4720*/  LDSM.16.M88.4 R84, [R240+0x5800] ;  /* 0x00580000f054783b */ /* 0x000fe20000000200 */
[----:B------:R-:W-:Y:S01]  /*4730*/  HMMA.16816.F32 R24, R4, R124, RZ ;  /* 0x0000007c0418723c */ /* 0x000fe200000018ff */
[----:B---3--:R-:W-:-:S02]  /*4740*/  IMAD.IADD R0, R242, 0x1, R241 ;  /* 0x00000001f2007824 */ /* 0x008fc400078e02f1 */
[----:B------:R-:W-:Y:S04]  /*4750*/  LDSM.16.M88.4 R80, [R240+0x6000] ;  /* 0x00600000f050783b */ /* 0x000fe80000000200 */
[----:B------:R-:W3:Y:S01]  /*4760*/  LDSM.16.M88.4 R100, [R0+0x2000] ;  /* 0x002000000064783b */ /* 0x000ee20000000200 */
[C---:B------:R-:W-:Y:S03]  /*4770*/  HMMA.16816.F32 R16, R4.reuse, R116, RZ ;  /* 0x000000740410723c */ /* 0x040fe600000018ff */
[----:B------:R-:W-:Y:S04]  /*4780*/  LDSM.16.M88.4 R76, [R240+0x6800] ;  /* 0x00680000f04c783b */ /* 0x000fe80000000200 */
[----:B------:R-:W-:Y:S01]  /*4790*/  LDSM.16.M88.4 R72, [R240+0x7000] ;  /* 0x00700000f048783b */ /* 0x000fe20000000200 */
[C---:B------:R-:W-:Y:S03]  /*47a0*/  HMMA.16816.F32 R8, R4.reuse, R68, RZ ;  /* 0x000000440408723c */ /* 0x040fe600000018ff */
[----:B------:R-:W0:Y:S05]  /*47b0*/  LDGDEPBAR ;  /* 0x00000000000079af */ /* 0x000e2a0000000000 */
        /* <DEDUP_REMOVED lines=9> */
[C---:B------:R-:W-:Y:S08]  /*4850*/  HMMA.16816.F32 R64, R104.reuse, R200, R64 ;  /* 0x000000c86840723c */ /* 0x040ff00000001840 */
[C---:B-1----:R-:W-:Y:S08]  /*4860*/  HMMA.16816.F32 R56, R104.reuse, R196, R56 ;  /* 0x000000c46838723c */ /* 0x042ff00000001838 */
[C---:B------:R-:W-:Y:S08]  /*4870*/  HMMA.16816.F32 R48, R104.reuse, R192, R48 ;  /* 0x000000c06830723c */ /* 0x040ff00000001830 */
[C---:B------:R-:W-:Y:S08]  /*4880*/  HMMA.16816.F32 R40, R104.reuse, R188, R40 ;  /* 0x000000bc6828723c */ /* 0x040ff00000001828 */
[C---:B------:R-:W-:Y:S08]  /*4890*/  HMMA.16816.F32 R32, R104.reuse, R184, R32 ;  /* 0x000000b86820723c */ /* 0x040ff00000001820 */
[C---:B--2---:R-:W-:Y:S08]  /*48a0*/  HMMA.16816.F32 R24, R104.reuse, R180, R24 ;  /* 0x000000b46818723c */ /* 0x044ff00000001818 */
        /* <DEDUP_REMOVED lines=36> */
[C---:B------:R-:W-:Y:S01]  /*4af0*/  HMMA.16816.F32 R116, R204.reuse, R178, R116 ;  /* 0x000000b2cc74723c */ /* 0x040fe20000001874 */
[----:B------:R-:W4:Y:S07]  /*4b00*/  LDSM.16.M88.4 R176, [R200+0x4000] ;  /* 0x00400000c8b0783b */ /* 0x000f2e0000000200 */
[C---:B------:R-:W-:Y:S08]  /*4b10*/  HMMA.16816.F32 R112, R204.reuse, R172, R112 ;  /* 0x000000accc70723c */ /* 0x040ff00000001870 */
[----:B------:R-:W-:Y:S01]  /*4b20*/  HMMA.16816.F32 R108, R204, R174, R108 ;  /* 0x000000aecc6c723c */ /* 0x000fe2000000186c */
[----:B------:R-:W5:Y:S07]  /*4b30*/  LDSM.16.M88.4 R172, [R200+0x4800] ;  /* 0x00480000c8ac783b */ /* 0x000f6e0000000200 */
[C---:B---3--:R-:W-:Y:S08]  /*4b40*/  HMMA.16816.F32 R64, R100.reuse, R96, R64 ;  /* 0x000000606440723c */ /* 0x048ff00000001840 */
        /* <DEDUP_REMOVED lines=9> */
[----:B------:R3:W2:Y:S07]  /*4be0*/  LDSM.16.M88.4 R92, [R0+0x2000] ;  /* 0x00200000005c783b */ /* 0x0006ae0000000200 */
[C---:B------:R-:W-:Y:S08]  /*4bf0*/  HMMA.16816.F32 R144, R204.reuse, R188, R144 ;  /* 0x000000bccc90723c */ /* 0x040ff00000001890 */
[C---:B------:R-:W-:Y:S08]  /*4c00*/  HMMA.16816.F32 R152, R204.reuse, R192, R152 ;  /* 0x000000c0cc98723c */ /* 0x040ff00000001898 */
[----:B------:R-:W-:Y:S01]  /*4c10*/  HMMA.16816.F32 R148, R204, R194, R148 ;  /* 0x000000c2cc94723c */ /* 0x000fe20000001894 */
[----:B------:R-:W2:Y:S01]  /*4c20*/  LDSM.16.M88.4 R192, [R200+0x6000] ;  /* 0x00600000c8c0783b */ /* 0x000ea20000000200 */
[----:B---3--:R-:W-:-:S04]  /*4c30*/  SHF.R.U32.HI R0, RZ, 0x2, R252 ;  /* 0x00000002ff007819 */ /* 0x008fc800000116fc */
[----:B------:R-:W-:Y:S02]  /*4c40*/  LOP3.LUT R0, R0, 0x7, RZ, 0xc0, !PT ;  /* 0x0000000700007812 */ /* 0x000fe400078ec0ff */
[----:B------:R-:W-:Y:S08]  /*4c50*/  HMMA.16816.F32 R132, R204, R186, R132 ;  /* 0x000000bacc84723c */ /* 0x000ff00000001884 */
        /* <DEDUP_REMOVED lines=14> */
[----:B----4-:R-:W-:Y:S08]  /*4d40*/  HMMA.16816.F32 R168, R180, R176, R168 ;  /* 0x000000b0b4a8723c */ /* 0x010ff000000018a8 */
[C---:B------:R-:W-:Y:S08]  /*4d50*/  HMMA.16816.F32 R132, R104.reuse, R82, R132 ;  /* 0x000000526884723c */ /* 0x040ff00000001884 */
[----:B------:R-:W-:Y:S03]  /*4d60*/  HMMA.16816.F32 R152, R104, R88, R152 ;  /* 0x000000586898723c */ /* 0x000fe60000001898 */
[----:B------:R-:W-:Y:S01]  /*4d70*/  FMUL.FTZ R170, R170, UR4 ;  /* 0x00000004aaaa7c20 */ /* 0x000fe20008410000 */
[----:B------:R-:W-:Y:S01]  /*4d80*/  FMUL.FTZ R169, R169, UR4 ;  /* 0x00000004a9a97c20 */ /* 0x000fe20008410000 */
[----:B------:R-:W-:-:S02]  /*4d90*/  FMUL.FTZ R168, R168, UR4 ;  /* 0x00000004a8a87c20 */ /* 0x000fc40008410000 */
[----:B------:R3:W-:Y:S01]  /*4da0*/  MUFU.TANH R202, R170 ;  /* 0x000000aa00ca7308 */ /* 0x0007e20000002400 */
[----:B------:R-:W-:Y:S01]  /*4db0*/  HMMA.16816.F32 R112, R104, R68, R112 ;  /* 0x000000446870723c */ /* 0x000fe20000001870 */
[----:B------:R-:W-:-:S05]  /*4dc0*/  LOP3.LUT R69, R232, UR27, RZ, 0xfc, !PT ;  /* 0x0000001be8457c12 */ /* 0x000fca000f8efcff */
[C---:B------:R-:W-:Y:S01]  /*4dd0*/  VIADD R88, R69.reuse, 0x40 ;  /* 0x0000004045587836 */ /* 0x040fe20000000000 */
[----:B------:R-:W-:Y:S01]  /*4de0*/  MUFU.TANH R169, R169 ;  /* 0x000000a900a97308 */ /* 0x000fe20000002400 */
[----:B------:R-:W-:Y:S01]  /*4df0*/  HMMA.16816.F32 R108, R104, R70, R108 ;  /* 0x00000046686c723c */ /* 0x000fe2000000186c */
[----:B------:R-:W-:Y:S01]  /*4e00*/  LOP3.LUT R71, R2, 0x1f0, RZ, 0xc0, !PT ;  /* 0x000001f002477812 */ /* 0x000fe200078ec0ff */
[C---:B------:R-:W-:Y:S02]  /*4e10*/  VIADD R82, R69.reuse, 0x51 ;  /* 0x0000005145527836 */ /* 0x040fe40000000000 */
[C---:B------:R-:W-:Y:S01]  /*4e20*/  VIADD R85, R69.reuse, 0x49 ;  /* 0x0000004945557836 */ /* 0x040fe20000000000 */
[----:B------:R-:W-:Y:S01]  /*4e30*/  IADD3 R71, PT, PT, R0, UR25, R71 ;  /* 0x0000001900477c10 */ /* 0x000fe2000fffe047 */
[----:B------:R-:W-:Y:S01]  /*4e40*/  VIADD R0, R69, 0x78 ;  /* 0x0000007845007836 */ /* 0x000fe20000000000 */
[----:B------:R-:W-:Y:S01]  /*4e50*/  MUFU.TANH R168, R168 ;  /* 0x000000a800a87308 */ /* 0x000fe20000002400 */
[----:B------:R-:W-:Y:S01]  /*4e60*/  HMMA.16816.F32 R140, R204, R190, R140 ;  /* 0x000000becc8c723c */ /* 0x000fe2000000188c */
[----:B------:R-:W4:Y:S01]  /*4e70*/  LDSM.16.M88.4 R188, [R200+0x6800] ;  /* 0x00680000c8bc783b */ /* 0x000f220000000200 */
[----:B------:R-:W-:-:S02]  /*4e80*/  VIADD R244, R71, UR26 ;  /* 0x0000001a47f47c36 */ /* 0x000fc40008000000 */
[----:B------:R-:W-:-:S03]  /*4e90*/  VIADD R84, R69, 0x50 ;  /* 0x0000005045547836 */ /* 0x000fc60000000000 */
[----:B------:R-:W-:Y:S01]  /*4ea0*/  STL [R1+0x40], R244 ;  /* 0x000040f401007387 */ /* 0x000fe20000100800 */
[C---:B-----5:R-:W-:Y:S08]  /*4eb0*/  HMMA.16816.F32 R196, R180.reuse, R172, R196 ;  /* 0x000000acb4c4723c */ /* 0x060ff000000018c4 */
[-C--:B--2---:R-:W-:Y:S08]  /*4ec0*/  HMMA.16816.F32 R144, R180, R96.reuse, R144 ;  /* 0x00000060b490723c */ /* 0x084ff00000001890 */
[----:B------:R-:W-:Y:S01]  /*4ed0*/  HMMA.16816.F32 R40, R92, R96, R40 ;  /* 0x000000605c28723c */ /* 0x000fe20000001828 */
[----:B------:R-:W-:Y:S01]  /*4ee0*/  FMUL.FTZ R96, R171, UR4 ;  /* 0x00000004ab607c20 */ /* 0x000fe20008410000 */
[----:B------:R-:W-:-:S02]  /*4ef0*/  VIADD R97, R69, 0x31 ;  /* 0x0000003145617836 */ /* 0x000fc40000000000 */
[----:B------:R-:W-:Y:S01]  /*4f00*/  FMUL.FTZ R198, R198, UR4 ;  /* 0x00000004c6c67c20 */ /* 0x000fe20008410000 */
[----:B------:R-:W-:Y:S01]  /*4f10*/  FMUL.FTZ R89, R199, UR4 ;  /* 0x00000004c7597c20 */ /* 0x000fe20008410000 */
[----:B------:R-:W-:Y:S01]  /*4f20*/  FMUL.FTZ R196, R196, UR4 ;  /* 0x00000004c4c47c20 */ /* 0x000fe20008410000 */
[----:B------:R-:W-:Y:S01]  /*4f30*/  FMUL.FTZ R197, R197, UR4 ;  /* 0x00000004c5c57c20 */ /* 0x000fe20008410000 */
[----:B------:R-:W2:Y:S01]  /*4f40*/  MUFU.TANH R96, R96 ;  /* 0x0000006000607308 */ /* 0x000ea20000002400 */
[----:B------:R-:W-:Y:S01]  /*4f50*/  HMMA.16816.F32 R124, R104, R78, R124 ;  /* 0x0000004e687c723c */ /* 0x000fe2000000187c */
[----:B------:R-:W-:Y:S02]  /*4f60*/  VIADD R79, R0, UR17 ;  /* 0x00000011004f7c36 */ /* 0x000fe40008000000 */
[----:B------:R-:W-:Y:S01]  /*4f70*/  FMUL.FTZ R147, R147, UR4 ;  /* 0x0000000493937c20 */ /* 0x000fe20008410000 */
[----:B------:R-:W-:Y:S02]  /*4f80*/  VIADD R78, R69, 0x59 ;  /* 0x00000059454e7836 */ /* 0x000fe40000000000 */
[----:B------:R-:W-:Y:S01]  /*4f90*/  FMUL.FTZ R145, R145, UR4 ;  /* 0x0000000491917c20 */ /* 0x000fe20008410000 */
[C---:B------:R-:W-:Y:S01]  /*4fa0*/  VIADD R171, R79.reuse, 0xffffffa9 ;  /* 0xffffffa94fab7836 */ /* 0x040fe20000000000 */
[----:B------:R-:W-:Y:S01]  /*4fb0*/  MUFU.TANH R89, R89 ;  /* 0x0000005900597308 */ /* 0x000fe20000002400 */
[----:B------:R-:W-:Y:S01]  /*4fc0*/  HMMA.16816.F32 R164, R180, R178, R164 ;  /* 0x000000b2b4a4723c */ /* 0x000fe200000018a4 */
[----:B---3--:R-:W-:-:S02]  /*4fd0*/  VIADD R170, R79, 0xffffff90 ;  /* 0xffffff904faa7836 */ /* 0x008fc40000000000 */
[----:B------:R-:W-:Y:S01]  /*4fe0*/  FMUL.FTZ R144, R144, UR4 ;  /* 0x0000000490907c20 */ /* 0x000fe20008410000 */
[----:B------:R-:W-:Y:S01]  /*4ff0*/  FMUL.FTZ R42, R42, UR4 ;  /* 0x000000042a2a7c20 */ /* 0x000fe20008410000 */
[----:B------:R-:W-:Y:S02]  /*5000*/  FMUL.FTZ R43, R43, UR4 ;  /* 0x000000042b2b7c20 */ /* 0x000fe40008410000 */
[----:B------:R3:W-:Y:S01]  /*5010*/  MUFU.TANH R215, R147 ;  /* 0x0000009300d77308 */ /* 0x0007e20000002400 */
[----:B------:R-:W-:Y:S01]  /*5020*/  HMMA.16816.F32 R120, R104, R72, R120 ;  /* 0x000000486878723c */ /* 0x000fe20000001878 */
[----:B------:R-:W-:-:S06]  /*5030*/  VIADD R72, R79, 0xffffff89 ;  /* 0xffffff894f487836 */ /* 0x000fcc0000000000 */
[----:B------:R-:W-:Y:S01]  /*5040*/  MUFU.TANH R145, R145 ;  /* 0x0000009100917308 */ /* 0x000fe20000002400 */
[-C--:B------:R-:W-:Y:S03]  /*5050*/  HMMA.16816.F32 R132, R180, R194.reuse, R132 ;  /* 0x000000c2b484723c */ /* 0x080fe60000001884 */
[----:B------:R-:W-:Y:S01]  /*5060*/  FMUL.FTZ R2, R166, UR4 ;  /* 0x00000004a6027c20 */ /* 0x000fe20008410000 */
[----:B------:R-:W-:Y:S02]  /*5070*/  VIADD R166, R79, 0xffffff98 ;  /* 0xffffff984fa67836 */ /* 0x000fe40000000000 */
[----:B------:R-:W-:Y:S01]  /*5080*/  FMUL.FTZ R201, R167, UR4 ;  /* 0x00000004a7c97c20 */ /* 0x000fe20008410000 */
[----:B------:R-:W-:Y:S02]  /*5090*/  VIADD R167, R79, 0xffffff91 ;  /* 0xffffff914fa77836 */ /* 0x000fe40000000000 */
[----:B------:R-:W-:Y:S01]  /*50a0*/  FMUL.FTZ R165, R165, UR4 ;  /* 0x00000004a5a57c20 */ /* 0x000fe20008410000 */
[----:B------:R-:W-:Y:S01]  /*50b0*/  HMMA.16816.F32 R28, R92, R194, R28 ;  /* 0x000000c25c1c723c */ /* 0x000fe2000000181c */
[----:B------:R-:W-:Y:S01]  /*50c0*/  VIADD R194, R244, 0x8 ;  /* 0x00000008f4c27836 */ /* 0x000fe20000000000 */
[----:B------:R-:W-:Y:S01]  /*50d0*/  MUFU.TANH R2, R2 ;  /* 0x0000000200027308 */ /* 0x000fe20000002400 */
[----:B---3--:R-:W-:-:S02]  /*50e0*/  VIADD R147, R69, 0x18 ;  /* 0x0000001845937836 */ /* 0x008fc40000000000 */
[----:B------:R-:W-:Y:S01]  /*50f0*/  FMUL.FTZ R164, R164, UR4 ;  /* 0x00000004a4a47c20 */ /* 0x000fe20008410000 */
[----:B------:R-:W-:Y:S02]  /*5100*/  IMAD.IADD R68, R194, 0x1, -R72 ;  /* 0x00000001c2447824 */ /* 0x000fe400078e0a48 */
[----:B------:R-:W-:Y:S01]  /*5110*/  HMMA.16816.F32 R136, R204, R184, R136 ;  /* 0x000000b8cc88723c */ /* 0x000fe20000001888 */
[----:B------:R3:W5:Y:S02]  /*5120*/  LDSM.16.M88.4 R184, [R200+0x7000] ;  /* 0x00700000c8b8783b */ /* 0x0007640000000200 */
[----:B------:R-:W-:Y:S01]  /*5130*/  IABS R68, R68 ;  /* 0x0000004400447213 */ /* 0x000fe20000000000 */
[----:B------:R-:W-:Y:S01]  /*5140*/  MUFU.TANH R201, R201 ;  /* 0x000000c900c97308 */ /* 0x000fe20000002400 */
[----:B------:R-:W-:Y:S01]  /*5150*/  FMUL.FTZ R134, R134, UR4 ;  /* 0x0000000486867c20 */ /* 0x000fe20008410000 */
[----:B------:R-:W-:Y:S01]  /*5160*/  FMUL.FTZ R135, R135, UR4 ;  /* 0x0000000487877c20 */ /* 0x000fe20008410000 */
[----:B------:R-:W-:Y:S01]  /*5170*/  I2FP.F32.S32 R73, R68 ;  /* 0x0000004400497245 */ /* 0x000fe20000201400 */
[----:B------:R-:W-:Y:S01]  /*5180*/  FMUL.FTZ R132, R132, UR4 ;  /* 0x0000000484847c20 */ /* 0x000fe20008410000 */
[----:B-1----:R-:W-:Y:S01]  /*5190*/  HMMA.16816.F32 R152, R180, R100, R152 ;  /* 0x00000064b498723c */ /* 0x002fe20000001898 */
[----:B------:R-:W-:Y:S01]  /*51a0*/  FMUL.FTZ R133, R133, UR4 ;  /* 0x0000000485857c20 */ /* 0x000fe20008410000 */
[----:B------:R-:W-:-:S04]  /*51b0*/  DEPBAR.LE SB0, 0x0 ;  /* 0x000080000000791a */ /* 0x000fc80000000000 */
[----:B--2---:R-:W-:Y:S01]  /*51c0*/  FFMA.FTZ R96, R73, -UR6, R96 ;  /* 0x8000000649607c23 */ /* 0x004fe20008010060 */
[----:B------:R-:W-:Y:S01]  /*51d0*/  IMAD.IADD R73, R194, 0x1, -R166 ;  /* 0x00000001c2497824 */ /* 0x000fe200078e0aa6 */
[C---:B------:R-:W-:Y:S01]  /*51e0*/  HMMA.16816.F32 R140, R104.reuse, R86, R140 ;  /* 0x00000056688c723c */ /* 0x040fe2000000188c */
[----:B------:R-:W-:Y:S01]  /*51f0*/  MUFU.TANH R227, R134 ;  /* 0x0000008600e37308 */ /* 0x000fe20000002400 */
[C---:B------:R-:W-:Y:S02]  /*5200*/  VIADD R87, R69.reuse, 0x41 ;  /* 0x0000004145577836 */ /* 0x040fe40000000000 */
[----:B------:R-:W-:Y:S01]  /*5210*/  FMUL.FTZ R206, R28, UR4 ;  /* 0x000000041cce7c20 */ /* 0x000fe20008410000 */
[----:B------:R-:W-:Y:S01]  /*5220*/  IABS R73, R73 ;  /* 0x0000004900497213 */ /* 0x000fe20000000000 */
[----:B------:R-:W-:Y:S02]  /*5230*/  VIADD R86, R69, 0x48 ;  /* 0x0000004845567836 */ /* 0x000fe40000000000 */
[----:B------:R-:W-:Y:S01]  /*5240*/  FMUL.FTZ R226, R29, UR4 ;  /* 0x000000041de27c20 */ /* 0x000fe20008410000 */
[----:B------:R-:W-:Y:S01]  /*5250*/  FMUL.FTZ R30, R30, UR4 ;  /* 0x000000041e1e7c20 */ /* 0x000fe20008410000 */
[----:B------:R-:W-:Y:S01]  /*5260*/  HMMA.16816.F32 R148, R104, R90, R148 ;  /* 0x0000005a6894723c */ /* 0x000fe20000001894 */
[----:B---3--:R-:W1:Y:S01]  /*5270*/  MUFU.TANH R200, R198 ;  /* 0x000000c600c87308 */ /* 0x008e620000002400 */
[----:B------:R-:W-:Y:S01]  /*5280*/  I2FP.F32.S32 R73, R73 ;  /* 0x0000004900497245 */ /* 0x000fe20000201400 */
[----:B------:R-:W-:-:S02]  /*5290*/  VIADD R91, R69, 0x38 ;  /* 0x00000038455b7836 */ /* 0x000fc40000000000 */
[----:B------:R-:W-:Y:S01]  /*52a0*/  FMUL.FTZ R152, R152, UR4 ;  /* 0x0000000498987c20 */ /* 0x000fe20008410000 */
[----:B------:R-:W-:Y:S02]  /*52b0*/  VIADD R90, R69, 0x39 ;  /* 0x00000039455a7836 */ /* 0x000fe40000000000 */
[----:B------:R-:W-:Y:S01]  /*52c0*/  FMUL.FTZ R153, R153, UR4 ;  /* 0x0000000499997c20 */ /* 0x000fe20008410000 */
[----:B------:R-:W-:Y:S01]  /*52d0*/  FMUL.FTZ R31, R31, UR4 ;  /* 0x000000041f1f7c20 */ /* 0x000fe20008410000 */
[----:B------:R-:W-:Y:S01]  /*52e0*/  HMMA.16816.F32 R116, R104, R74, R116 ;  /* 0x0000004a6874723c */ /* 0x000fe20000001874 */
[----:B------:R-:W-:Y:S01]  /*52f0*/  VIADD R74, R69, UR17 ;  /* 0x00000011454a7c36 */ /* 0x000fe20008000000 */
[----:B------:R-:W-:Y:S03]  /*5300*/  MUFU.TANH R231, R135 ;  /* 0x0000008700e77308 */ /* 0x000fe60000002400 */
[----:B------:R-:W-:-:S03]  /*5310*/  IMAD.IADD R70, R194, 0x1, -R74 ;  /* 0x00000001c2467824 */ /* 0x000fc600078e0a4a */
[----:B------:R-:W-:Y:S02]  /*5320*/  HMMA.16816.F32 R156, R180, R174, R156 ;  /* 0x000000aeb49c723c */ /* 0x000fe4000000189c */
[----:B------:R-:W-:Y:S01]  /*5330*/  IABS R70, R70 ;  /* 0x0000004600467213 */ /* 0x000fe20000000000 */
[----:B-1----:R-:W-:Y:S01]  /*5340*/  FFMA.FTZ R200, R73, -UR6, R200 ;  /* 0x8000000649c87c23 */ /* 0x002fe200080100c8 */
[C---:B------:R-:W-:Y:S01]  /*5350*/  IMAD.IADD R73, R194.reuse, 0x1, -R171 ;  /* 0x00000001c2497824 */ /* 0x040fe200078e0aab */
[----:B------:R-:W-:Y:S01]  /*5360*/  MUFU.TANH R206, R206 ;  /* 0x000000ce00ce7308 */ /* 0x000fe20000002400 */
[----:B------:R-:W-:Y:S01]  /*5370*/  I2FP.F32.S32 R75, R70 ;  /* 0x00000046004b7245 */ /* 0x000fe20000201400 */
[----:B------:R-:W-:Y:S01]  /*5380*/  IMAD.IADD R70, R194, 0x1, -R167 ;  /* 0x00000001c2467824 */ /* 0x000fe200078e0aa7 */
[----:B------:R-:W-:Y:S01]  /*5390*/  HMMA.16816.F32 R136, R104, R80, R136 ;  /* 0x000000506888723c */ /* 0x000fe20000001888 */
[----:B------:R-:W-:Y:S01]  /*53a0*/  IABS R73, R73 ;  /* 0x0000004900497213 */ /* 0x000fe20000000000 */
[----:B------:R-:W-:-:S02]  /*53b0*/  VIADD R81, R69, 0x58 ;  /* 0x0000005845517836 */ /* 0x000fc40000000000 */
[----:B------:R-:W-:Y:S01]  /*53c0*/  FFMA.FTZ R202, R75, -UR6, R202 ;  /* 0x800000064bca7c23 */ /* 0x000fe200080100ca */
[----:B------:R-:W-:Y:S01]  /*53d0*/  IMAD.IADD R75, R194, 0x1, -R170 ;  /* 0x00000001c24b7824 */ /* 0x000fe200078e0aaa */
[----:B------:R-:W-:Y:S01]  /*53e0*/  I2FP.F32.S32 R73, R73 ;  /* 0x0000004900497245 */ /* 0x000fe20000201400 */
[----:B------:R-:W-:Y:S01]  /*53f0*/  MUFU.TANH R226, R226 ;  /* 0x000000e200e27308 */ /* 0x000fe20000002400 */
[----:B------:R-:W-:Y:S01]  /*5400*/  IABS R70, R70 ;  /* 0x0000004600467213 */ /* 0x000fe20000000000 */
[----:B------:R-:W-:Y:S01]  /*5410*/  HMMA.16816.F32 R128, R104, R76, R128 ;  /* 0x0000004c6880723c */ /* 0x000fe20000001880 */
[----:B------:R-:W-:Y:S01]  /*5420*/  FMUL.FTZ R106, R155, UR4 ;  /* 0x000000049b6a7c20 */ /* 0x000fe20008410000 */
[----:B------:R-:W-:Y:S01]  /*5430*/  IABS R75, R75 ;  /* 0x0000004b004b7213 */ /* 0x000fe20000000000 */
[----:B------:R-:W-:Y:S01]  /*5440*/  FMUL.FTZ R199, R159, UR4 ;  /* 0x000000049fc77c20 */ /* 0x000fe20008410000 */
[----:B------:R-:W-:Y:S01]  /*5450*/  I2FP.F32.S32 R70, R70 ;  /* 0x0000004600467245 */ /* 0x000fe20000201400 */
[----:B------:R-:W-:Y:S01]  /*5460*/  FMUL.FTZ R158, R158, UR4 ;  /* 0x000000049e9e7c20 */ /* 0x000fe20008410000 */
[----:B------:R-:W-:Y:S01]  /*5470*/  I2FP.F32.S32 R159, R75 ;  /* 0x0000004b009f7245 */ /* 0x000fe20000201400 */
[----:B------:R-:W1:Y:S01]  /*5480*/  MUFU.TANH R106, R106 ;  /* 0x0000006a006a7308 */ /* 0x000e620000002400 */
[----:B------:R-:W-:Y:S01]  /*5490*/  HMMA.16816.F32 R140, R180, R98, R140 ;  /* 0x00000062b48c723c */ /* 0x000fe2000000188c */
[----:B------:R-:W-:Y:S01]  /*54a0*/  FFMA.FTZ R201, R70, -UR6, R201 ;  /* 0x8000000646c97c23 */ /* 0x000fe200080100c9 */
[----:B------:R-:W-:-:S02]  /*54b0*/  VIADD R105, R69, 0x28 ;  /* 0x0000002845697836 */ /* 0x000fc40000000000 */
[----:B------:R-:W-:Y:S01]  /*54c0*/  FFMA.FTZ R159, R159, -UR6, R2 ;  /* 0x800000069f9f7c23 */ /* 0x000fe20008010002 */
[----:B------:R-:W-:Y:S02]  /*54d0*/  VIADD R76, R69, 0x61 ;  /* 0x00000061454c7836 */ /* 0x000fe40000000000 */
[----:B------:R-:W-:Y:S01]  /*54e0*/  FMUL.FTZ R157, R157, UR4 ;  /* 0x000000049d9d7c20 */ /* 0x000fe20008410000 */
[----:B------:R-:W-:Y:S01]  /*54f0*/  FMUL.FTZ R156, R156, UR4 ;  /* 0x000000049c9c7c20 */ /* 0x000fe20008410000 */
[----:B------:R-:W-:Y:S01]  /*5500*/  MUFU.TANH R199, R199 ;  /* 0x000000c700c77308 */ /* 0x000fe20000002400 */
[----:B------:R-:W-:Y:S01]  /*5510*/  HMMA.16816.F32 R36, R92, R98, R36 ;  /* 0x000000625c24723c */ /* 0x000fe20000001824 */
[----:B------:R-:W-:Y:S02]  /*5520*/  VIADD R99, R79, 0xffffff99 ;  /* 0xffffff994f637836 */ /* 0x000fe40000000000 */
[----:B------:R-:W-:Y:S02]  /*5530*/  FMUL.FTZ R98, R146, UR4 ;  /* 0x0000000492627c20 */ /* 0x000fe40008410000 */
[----:B------:R-:W-:-:S02]  /*5540*/  IMAD.IADD R68, R194, 0x1, -R99 ;  /* 0x00000001c2447824 */ /* 0x000fc400078e0a63 */
[----:B------:R-:W-:Y:S01]  /*5550*/  MUFU.TANH R204, R158 ;  /* 0x0000009e00cc7308 */ /* 0x000fe20000002400 */
[-C--:B------:R-:W-:Y:S01]  /*5560*/  HMMA.16816.F32 R148, R180, R102.reuse, R148 ;  /* 0x00000066b494723c */ /* 0x080fe20000001894 */
[----:B-1----:R-:W-:Y:S01]  /*5570*/  FFMA.FTZ R106, R73, -UR6, R106 ;  /* 0x80000006496a7c23 */ /* 0x002fe2000801006a */
[----:B------:R-:W-:Y:S01]  /*5580*/  IABS R68, R68 ;  /* 0x0000004400447213 */ /* 0x000fe20000000000 */
[----:B------:R-:W-:Y:S01]  /*5590*/  FMUL.FTZ R142, R142, UR4 ;  /* 0x000000048e8e7c20 */ /* 0x000fe20008410000 */
[----:B------:R-:W-:Y:S01]  /*55a0*/  FMUL.FTZ R143, R143, UR4 ;  /* 0x000000048f8f7c20 */ /* 0x000fe20008410000 */
[----:B------:R-:W-:Y:S01]  /*55b0*/  FMUL.FTZ R141, R141, UR4 ;  /* 0x000000048d8d7c20 */ /* 0x000fe20008410000 */
[----:B------:R-:W-:Y:S01]  /*55c0*/  I2FP.F32.S32 R68, R68 ;  /* 0x0000004400447245 */ /* 0x000fe20000201400 */
[----:B------:R-:W1:Y:S01]  /*55d0*/  MUFU.TANH R98, R98 ;  /* 0x0000006200627308 */ /* 0x000e620000002400 */
[----:B------:R-:W-:Y:S01]  /*55e0*/  HMMA.16816.F32 R44, R92, R102, R44 ;  /* 0x000000665c2c723c */ /* 0x000fe2000000182c */
[----:B------:R-:W-:Y:S01]  /*55f0*/  FMUL.FTZ R103, R154, UR4 ;  /* 0x000000049a677c20 */ /* 0x000fe20008410000 */
[----:B------:R-:W-:-:S02]  /*5600*/  VIADD R102, R69, 0x29 ;  /* 0x0000002945667836 */ /* 0x000fc40000000000 */
[----:B------:R-:W-:Y:S01]  /*5610*/  FFMA.FTZ R89, R68, -UR6, R89 ;  /* 0x8000000644597c23 */ /* 0x000fe20008010059 */
[----:B------:R-:W-:Y:S02]  /*5620*/  VIADD R154, R69, 0x11 ;  /* 0x00000011459a7836 */ /* 0x000fe40000000000 */
[----:B------:R-:W-:Y:S01]  /*5630*/  FMUL.FTZ R37, R37, UR4 ;  /* 0x0000000425257c20 */ /* 0x000fe20008410000 */
[----:B------:R-:W-:Y:S01]  /*5640*/  FMUL.FTZ R39, R39, UR4 ;  /* 0x0000000427277c20 */ /* 0x000fe20008410000 */
[----:B------:R-:W2:Y:S01]  /*5650*/  MUFU.TANH R103, R103 ;  /* 0x0000006700677308 */ /* 0x000ea20000002400 */
[----:B------:R-:W-:Y:S01]  /*5660*/  HMMA.16816.F32 R60, R92, R178, R60 ;  /* 0x000000b25c3c723c */ /* 0x000fe2000000183c */
[C---:B------:R-:W-:Y:S02]  /*5670*/  VIADD R178, R79.reuse, 0xffffffb8 ;  /* 0xffffffb84fb27836 */ /* 0x040fe40000000000 */
[----:B------:R-:W-:Y:S01]  /*5680*/  FMUL.FTZ R150, R150, UR4 ;  /* 0x0000000496967c20 */ /* 0x000fe20008410000 */
[----:B------:R-:W-:-:S02]  /*5690*/  VIADD R179, R79, 0xffffffb1 ;  /* 0xffffffb14fb37836 */ /* 0x000fc40000000000 */
[----:B------:R-:W-:Y:S01]  /*56a0*/  FMUL.FTZ R148, R148, UR4 ;  /* 0x0000000494947c20 */ /* 0x000fe20008410000 */
[----:B------:R-:W-:Y:S01]  /*56b0*/  IMAD.IADD R73, R194, 0x1, -R178 ;  /* 0x00000001c2497824 */ /* 0x000fe200078e0ab2 */
[----:B------:R-:W3:Y:S01]  /*56c0*/  MUFU.TANH R203, R150 ;  /* 0x0000009600cb7308 */ /* 0x000ee20000002400 */
[C---:B------:R-:W-:Y:S01]  /*56d0*/  HMMA.16816.F32 R56, R92.reuse, R172, R56 ;  /* 0x000000ac5c38723c */ /* 0x040fe20000001838 */
[----:B------:R-:W-:Y:S02]  /*56e0*/  VIADD R173, R79, 0xffffffa8 ;  /* 0xffffffa84fad7836 */ /* 0x000fe40000000000 */
[----:B------:R-:W-:Y:S01]  /*56f0*/  IABS R73, R73 ;  /* 0x0000004900497213 */ /* 0x000fe20000000000 */
[----:B------:R-:W-:Y:S02]  /*5700*/  VIADD R172, R69, 0x9 ;  /* 0x0000000945ac7836 */ /* 0x000fe40000000000 */
[----:B------:R-:W-:Y:S01]  /*5710*/  FMUL.FTZ R46, R46, UR4 ;  /* 0x000000042e2e7c20 */ /* 0x000fe20008410000 */
[C---:B------:R-:W-:Y:S01]  /*5720*/  IMAD.IADD R2, R194.reuse, 0x1, -R173 ;  /* 0x00000001c2027824 */ /* 0x040fe200078e0aad */
[----:B------:R-:W-:Y:S01]  /*5730*/  I2FP.F32.S32 R73, R73 ;  /* 0x0000004900497245 */ /* 0x000fe20000201400 */
[----:B------:R-:W-:Y:S01]  /*5740*/  HMMA.16816.F32 R52, R92, R174, R52 ;  /* 0x000000ae5c34723c */ /* 0x000fe20000001834 */
[----:B------:R-:W-:Y:S01]  /*5750*/  VIADD R174, R79, 0xffffffa1 ;  /* 0xffffffa14fae7836 */ /* 0x000fe20000000000 */
[----:B------:R-:W3:Y:S01]  /*5760*/  MUFU.TANH R198, R142 ;  /* 0x0000008e00c67308 */ /* 0x000ee20000002400 */
[----:B------:R-:W-:Y:S01]  /*5770*/  IABS R2, R2 ;  /* 0x0000000200027213 */ /* 0x000fe20000000000 */
[----:B-1----:R-:W-:Y:S01]  /*5780*/  FFMA.FTZ R98, R73, -UR6, R98 ;  /* 0x8000000649627c23 */ /* 0x002fe20008010062 */
[----:B------:R-:W-:-:S02]  /*5790*/  IMAD.IADD R68, R194, 0x1, -R174 ;  /* 0x00000001c2447824 */ /* 0x000fc400078e0aae */
[----:B------:R-:W-:Y:S01]  /*57a0*/  FMUL.FTZ R60, R60, UR4 ;  /* 0x000000043c3c7c20 */ /* 0x000fe20008410000 */
[----:B------:R-:W-:Y:S01]  /*57b0*/  I2FP.F32.S32 R2, R2 ;  /* 0x0000000200027245 */ /* 0x000fe20000201400 */
[C---:B----4-:R-:W-:Y:S01]  /*57c0*/  HMMA.16816.F32 R128, R180.reuse, R188, R128 ;  /* 0x000000bcb480723c */ /* 0x050fe20000001880 */
[----:B------:R-:W-:Y:S01]  /*57d0*/  VIADD R175, R79, 0xffffffa0 ;  /* 0xffffffa04faf7836 */ /* 0x000fe20000000000 */
[----:B------:R-:W-:Y:S01]  /*57e0*/  IABS R68, R68 ;  /* 0x0000004400447213 */ /* 0x000fe20000000000 */
[----:B------:R1:W-:Y:S01]  /*57f0*/  MUFU.TANH R213, R143 ;  /* 0x0000008f00d57308 */ /* 0x0003e20000002400 */
[----:B--2---:R-:W-:Y:S01]  /*5800*/  FFMA.FTZ R103, R2, -UR6, R103 ;  /* 0x8000000602677c23 */ /* 0x004fe20008010067 */
[----:B------:R-:W-:Y:S01]  /*5810*/  IMAD.IADD R75, R194, 0x1, -R175 ;  /* 0x00000001c24b7824 */ /* 0x000fe200078e0aaf */
[----:B------:R-:W-:Y:S01]  /*5820*/  I2FP.F32.S32 R68, R68 ;  /* 0x0000004400447245 */ /* 0x000fe20000201400 */
[----:B------:R-:W-:Y:S01]  /*5830*/  VIADD R158, R69, 0x10 ;  /* 0x00000010459e7836 */ /* 0x000fe20000000000 */
[----:B------:R-:W-:Y:S01]  /*5840*/  HMMA.16816.F32 R136, R180, R192, R136 ;  /* 0x000000c0b488723c */ /* 0x000fe20000001888 */
[----:B------:R-:W-:Y:S01]  /*5850*/  FMUL.FTZ R57, R57, UR4 ;  /* 0x0000000439397c20 */ /* 0x000fe20008410000 */
[----:B------:R-:W-:Y:S01]  /*5860*/  IABS R75, R75 ;  /* 0x0000004b004b7213 */ /* 0x000fe20000000000 */
[----:B------:R-:W-:Y:S01]  /*5870*/  FFMA.FTZ R199, R68, -UR6, R199 ;  /* 0x8000000644c77c23 */ /* 0x000fe200080100c7 */
[----:B------:R-:W-:-:S02]  /*5880*/  IMAD.IADD R68, R194, 0x1, -R179 ;  /* 0x00000001c2447824 */ /* 0x000fc400078e0ab3 */
[----:B------:R-:W-:Y:S01]  /*5890*/  FMUL.FTZ R61, R61, UR4 ;  /* 0x000000043d3d7c20 */ /* 0x000fe20008410000 */
[----:B------:R-:W-:Y:S01]  /*58a0*/  I2FP.F32.S32 R75, R75 ;  /* 0x0000004b004b7245 */ /* 0x000fe20000201400 */
[----:B------:R-:W-:Y:S01]  /*58b0*/  MUFU.TANH R57, R57 ;  /* 0x0000003900397308 */ /* 0x000fe20000002400 */
[C---:B------:R-:W-:Y:S01]  /*58c0*/  HMMA.16816.F32 R124, R180.reuse, R190, R124 ;  /* 0x000000beb47c723c */ /* 0x040fe2000000187c */
[----:B------:R-:W-:Y:S01]  /*58d0*/  IABS R68, R68 ;  /* 0x0000004400447213 */ /* 0x000fe20000000000 */
[----:B------:R-:W-:Y:S01]  /*58e0*/  FMUL.FTZ R52, R52, UR4 ;  /* 0x0000000434347c20 */ /* 0x000fe20008410000 */
[----:B------:R-:W-:Y:S01]  /*58f0*/  FMUL.FTZ R104, R130, UR4 ;  /* 0x0000000482687c20 */ /* 0x000fe20008410000 */
[----:B------:R-:W-:Y:S01]  /*5900*/  FMUL.FTZ R83, R131, UR4 ;  /* 0x0000000483537c20 */ /* 0x000fe20008410000 */
[----:B------:R-:W-:Y:S01]  /*5910*/  I2FP.F32.S32 R68, R68 ;  /* 0x0000004400447245 */ /* 0x000fe20000201400 */
[----:B------:R-:W-:Y:S01]  /*5920*/  FFMA.FTZ R204, R75, -UR6, R204 ;  /* 0x800000064bcc7c23 */ /* 0x000fe200080100cc */
[C---:B-1----:R-:W-:Y:S01]  /*5930*/  VIADD R143, R69.reuse, 0x19 ;  /* 0x00000019458f7836 */ /* 0x042fe20000000000 */
[----:B-----5:R-:W-:Y:S01]  /*5940*/  HMMA.16816.F32 R120, R180, R184, R120 ;  /* 0x000000b8b478723c */ /* 0x020fe20000001878 */
[----:B------:R-:W-:Y:S01]  /*5950*/  MUFU.TANH R104, R104 ;  /* 0x0000006800687308 */ /* 0x000fe20000002400 */
[----:B------:R-:W-:-:S02]  /*5960*/  VIADD R130, R69, 0x21 ;  /* 0x0000002145827836 */ /* 0x000fc40000000000 */
[----:B------:R-:W-:Y:S01]  /*5970*/  FMUL.FTZ R138, R138, UR4 ;  /* 0x000000048a8a7c20 */ /* 0x000fe20008410000 */
[----:B------:R-:W-:Y:S01]  /*5980*/  FMUL.FTZ R139, R139, UR4 ;  /* 0x000000048b8b7c20 */ /* 0x000fe20008410000 */
[----:B------:R-:W-:Y:S01]  /*5990*/  FMUL.FTZ R53, R53, UR4 ;  /* 0x0000000435357c20 */ /* 0x000fe20008410000 */
[----:B------:R-:W-:Y:S01]  /*59a0*/  FMUL.FTZ R128, R128, UR4 ;  /* 0x0000000480807c20 */ /* 0x000fe20008410000 */
[----:B------:R-:W-:Y:S01]  /*59b0*/  FMUL.FTZ R129, R129, UR4 ;  /* 0x0000000481817c20 */ /* 0x000fe20008410000 */
[C---:B------:R-:W-:Y:S01]  /*59c0*/  HMMA.16816.F32 R116, R180.reuse, R186, R116 ;  /* 0x000000bab474723c */ /* 0x040fe20000001874 */
[----:B------:R1:W-:Y:S01]  /*59d0*/  MUFU.TANH R207, R138 ;  /* 0x0000008a00cf7308 */ /* 0x0003e20000002400 */
[----:B------:R-:W-:Y:S01]  /*59e0*/  FMUL.FTZ R137, R137, UR4 ;  /* 0x0000000489897c20 */ /* 0x000fe20008410000 */
[----:B------:R-:W-:Y:S01]  /*59f0*/  FMUL.FTZ R80, R127, UR4 ;  /* 0x000000047f507c20 */ /* 0x000fe20008410000 */
[----:B------:R-:W-:Y:S02]  /*5a00*/  VIADD R127, R194, -UR24 ;  /* 0x80000018c27f7c36 */ /* 0x000fe40008000000 */
[----:B------:R-:W-:Y:S01]  /*5a10*/  FMUL.FTZ R107, R126, UR4 ;  /* 0x000000047e6b7c20 */ /* 0x000fe20008410000 */
[----:B------:R-:W-:Y:S01]  /*5a20*/  FMUL.FTZ R125, R125, UR4 ;  /* 0x000000047d7d7c20 */ /* 0x000fe20008410000 */
[----:B------:R-:W-:Y:S01]  /*5a30*/  FMUL.FTZ R124, R124, UR4 ;  /* 0x000000047c7c7c20 */ /* 0x000fe20008410000 */
[C---:B------:R-:W-:Y:S01]  /*5a40*/  HMMA.16816.F32 R112, R180.reuse, R160, R112 ;  /* 0x000000a0b470723c */ /* 0x040fe20000001870 */
[----:B------:R2:W-:Y:S01]  /*5a50*/  MUFU.TANH R229, R139 ;  /* 0x0000008b00e57308 */ /* 0x0005e20000002400 */
[----:B------:R-:W-:Y:S01]  /*5a60*/  ISETP.GT.AND P0, PT, R127, R69, PT ;  /* 0x000000457f00720c */ /* 0x000fe20003f04270 */
[----:B------:R-:W-:Y:S01]  /*5a70*/  FMUL.FTZ R123, R123, UR4 ;  /* 0x000000047b7b7c20 */ /* 0x000fe20008410000 */
[----:B------:R-:W-:Y:S01]  /*5a80*/  FMUL.FTZ R122, R122, UR4 ;  /* 0x000000047a7a7c20 */ /* 0x000fe20008410000 */
[----:B------:R-:W-:Y:S01]  /*5a90*/  ISETP.GT.AND P1, PT, R127, R172, PT ;  /* 0x000000ac7f00720c */ /* 0x000fe20003f24270 */
[----:B------:R-:W-:Y:S01]  /*5aa0*/  FMUL.FTZ R120, R120, UR4 ;  /* 0x0000000478787c20 */ /* 0x000fe20008410000 */
[----:B------:R-:W-:Y:S01]  /*5ab0*/  FSEL R135, R202, -INF , !P0 ;  /* 0xff800000ca877808 */ /* 0x000fe20004000000 */
[----:B------:R-:W-:Y:S01]  /*5ac0*/  HMMA.16816.F32 R108, R180, R162, R108 ;  /* 0x000000a2b46c723c */ /* 0x000fe2000000186c */
[C---:B------:R-:W-:Y:S01]  /*5ad0*/  VIADD R180, R79.reuse, 0xffffffb0 ;  /* 0xffffffb04fb47836 */ /* 0x040fe20000000000 */
[----:B------:R-:W-:Y:S01]  /*5ae0*/  MUFU.TANH R83, R83 ;  /* 0x0000005300537308 */ /* 0x000fe20000002400 */
[----:B------:R-:W-:Y:S01]  /*5af0*/  VIADD R183, R79, 0xffffffc1 ;  /* 0xffffffc14fb77836 */ /* 0x000fe20000000000 */
[C---:B------:R-:W-:Y:S01]  /*5b00*/  ISETP.GT.AND P5, PT, R127.reuse, R158, PT ;  /* 0x0000009e7f00720c */ /* 0x040fe20003fa4270 */
[----:B------:R-:W-:Y:S01]  /*5b10*/  IMAD.IADD R70, R194, 0x1, -R180 ;  /* 0x00000001c2467824 */ /* 0x000fe200078e0ab4 */
[----:B------:R-:W-:Y:S01]  /*5b20*/  ISETP.GT.AND P0, PT, R127, R154, PT ;  /* 0x0000009a7f00720c */ /* 0x000fe20003f04270 */
[----:B------:R-:W-:Y:S01]  /*5b30*/  VIADD R182, R79, 0xffffffc8 ;  /* 0xffffffc84fb67836 */ /* 0x000fe20000000000 */
[C---:B------:R-:W-:Y:S01]  /*5b40*/  HMMA.16816.F32 R48, R92.reuse, R100, R48 ;  /* 0x000000645c30723c */ /* 0x040fe20000001830 */
[----:B------:R-:W-:Y:S01]  /*5b50*/  FMUL.FTZ R101, R151, UR4 ;  /* 0x0000000497657c20 */ /* 0x000fe20008410000 */
[----:B------:R-:W-:Y:S01]  /*5b60*/  IABS R70, R70 ;  /* 0x0000004600467213 */ /* 0x000fe20000000000 */
[----:B------:R-:W-:Y:S01]  /*5b70*/  VIADD R181, R79, 0xffffffc9 ;  /* 0xffffffc94fb57836 */ /* 0x000fe20000000000 */
[----:B------:R-:W-:Y:S01]  /*5b80*/  MUFU.TANH R126, R123 ;  /* 0x0000007b007e7308 */ /* 0x000fe20000002400 */
[C---:B-1----:R-:W-:Y:S01]  /*5b90*/  VIADD R138, R69.reuse, 0x1 ;  /* 0x00000001458a7836 */ /* 0x042fe20000000000 */
[----:B------:R-:W-:Y:S01]  /*5ba0*/  I2FP.F32.S32 R70, R70 ;  /* 0x0000004600467245 */ /* 0x000fe20000201400 */
[----:B--2---:R-:W-:Y:S01]  /*5bb0*/  VIADD R139, R69, 0x20 ;  /* 0x00000020458b7836 */ /* 0x004fe20000000000 */
[C---:B------:R-:W-:Y:S01]  /*5bc0*/  HMMA.16816.F32 R16, R92.reuse, R184, R16 ;  /* 0x000000b85c10723c */ /* 0x040fe20000001810 */
[----:B------:R-:W-:Y:S01]  /*5bd0*/  VIADD R184, R79, 0xffffffc0 ;  /* 0xffffffc04fb87836 */ /* 0x000fe20000000000 */
[----:B------:R-:W-:Y:S01]  /*5be0*/  ISETP.GT.AND P2, PT, R127, R138, PT ;  /* 0x0000008a7f00720c */ /* 0x000fe20003f44270 */
[----:B---3--:R-:W-:Y:S01]  /*5bf0*/  FFMA.FTZ R203, R70, -UR6, R203 ;  /* 0x8000000646cb7c23 */ /* 0x008fe200080100cb */
[----:B------:R-:W1:Y:S01]  /*5c00*/  MUFU.TANH R101, R101 ;  /* 0x0000006500657308 */ /* 0x000e620000002400 */
[----:B------:R-:W-:Y:S01]  /*5c10*/  IMAD.IADD R73, R194, 0x1, -R184 ;  /* 0x00000001c2497824 */ /* 0x000fe200078e0ab8 */
[----:B------:R-:W-:Y:S01]  /*5c20*/  FSEL R134, R96, -INF , !P2 ;  /* 0xff80000060867808 */ /* 0x000fe20005000000 */
[C---:B------:R-:W-:Y:S01]  /*5c30*/  IMAD.IADD R70, R194.reuse, 0x1, -R183 ;  /* 0x00000001c2467824 */ /* 0x040fe200078e0ab7 */
[C---:B------:R-:W-:Y:S01]  /*5c40*/  HMMA.16816.F32 R64, R92.reuse, R176, R64 ;  /* 0x000000b05c40723c */ /* 0x040fe20000001840 */
[C---:B------:R-:W-:Y:S01]  /*5c50*/  VIADD R177, R79.reuse, 0xffffffb9 ;  /* 0xffffffb94fb17836 */ /* 0x040fe20000000000 */
[----:B------:R-:W-:Y:S01]  /*5c60*/  IABS R73, R73 ;  /* 0x0000004900497213 */ /* 0x000fe20000000000 */
[----:B------:R-:W-:Y:S01]  /*5c70*/  VIADD R185, R79, 0xffffffd9 ;  /* 0xffffffd94fb97836 */ /* 0x000fe20000000000 */
[----:B------:R-:W-:Y:S01]  /*5c80*/  IABS R70, R70 ;  /* 0x0000004600467213 */ /* 0x000fe20000000000 */
[----:B------:R-:W-:Y:S01]  /*5c90*/  IMAD.IADD R2, R194, 0x1, -R177 ;  /* 0x00000001c2027824 */ /* 0x000fe200078e0ab1 */
[----:B------:R-:W-:Y:S01]  /*5ca0*/  I2FP.F32.S32 R73, R73 ;  /* 0x0000004900497245 */ /* 0x000fe20000201400 */
[----:B------:R-:W-:Y:S01]  /*5cb0*/  VIADD R176, R69, 0x8 ;  /* 0x0000000845b07836 */ /* 0x000fe20000000000 */
[C---:B------:R-:W-:Y:S01]  /*5cc0*/  HMMA.16816.F32 R12, R92.reuse, R186, R12 ;  /* 0x000000ba5c0c723c */ /* 0x040fe2000000180c */
[----:B------:R-:W-:Y:S01]  /*5cd0*/  VIADD R186, R79, 0xffffffd8 ;  /* 0xffffffd84fba7836 */ /* 0x000fe20000000000 */
[----:B------:R-:W-:Y:S01]  /*5ce0*/  IABS R2, R2 ;  /* 0x0000000200027213 */ /* 0x000fe20000000000 */
[----:B------:R-:W-:Y:S01]  /*5cf0*/  FFMA.FTZ R198, R73, -UR6, R198 ;  /* 0x8000000649c67c23 */ /* 0x000fe200080100c6 */
[----:B------:R-:W-:Y:S01]  /*5d00*/  I2FP.F32.S32 R70, R70 ;  /* 0x0000004600467245 */ /* 0x000fe20000201400 */
[----:B-1----:R-:W-:Y:S01]  /*5d10*/  FFMA.FTZ R101, R68, -UR6, R101 ;  /* 0x8000000644657c23 */ /* 0x002fe20008010065 */
[----:B------:R-:W-:Y:S01]  /*5d20*/  I2FP.F32.S32 R2, R2 ;  /* 0x0000000200027245 */ /* 0x000fe20000201400 */
[C---:B------:R-:W-:Y:S01]  /*5d30*/  IMAD.IADD R73, R194.reuse, 0x1, -R186 ;  /* 0x00000001c2497824 */ /* 0x040fe200078e0aba */
[----:B------:R-:W-:Y:S01]  /*5d40*/  HMMA.16816.F32 R24, R92, R188, R24 ;  /* 0x000000bc5c18723c */ /* 0x000fe20000001818 */
[----:B------:R-:W-:-:S02]  /*5d50*/  IMAD.IADD R68, R194, 0x1, -R182 ;  /* 0x00000001c2447824 */ /* 0x000fc400078e0ab6 */
[----:B------:R-:W-:Y:S01]  /*5d60*/  FFMA.FTZ R213, R70, -UR6, R213 ;  /* 0x8000000646d57c23 */ /* 0x000fe200080100d5 */
[----:B------:R-:W-:Y:S01]  /*5d70*/  FFMA.FTZ R215, R2, -UR6, R215 ;  /* 0x8000000602d77c23 */ /* 0x000fe200080100d7 */
[C---:B------:R-:W-:Y:S01]  /*5d80*/  IMAD.IADD R2, R194.reuse, 0x1, -R181 ;  /* 0x00000001c2027824 */ /* 0x040fe200078e0ab5 */
[----:B------:R-:W-:Y:S01]  /*5d90*/  IABS R73, R73 ;  /* 0x0000004900497213 */ /* 0x000fe20000000000 */
[C---:B------:R-:W-:Y:S01]  /*5da0*/  VIADD R188, R79.reuse, 0xffffffd0 ;  /* 0xffffffd04fbc7836 */ /* 0x040fe20000000000 */
[----:B------:R-:W-:Y:S01]  /*5db0*/  IABS R68, R68 ;  /* 0x0000004400447213 */ /* 0x000fe20000000000 */
[C---:B------:R-:W-:Y:S01]  /*5dc0*/  VIADD R187, R79.reuse, 0xffffffd1 ;  /* 0xffffffd14fbb7836 */ /* 0x040fe20000000000 */
[----:B------:R-:W-:Y:S01]  /*5dd0*/  IABS R2, R2 ;  /* 0x0000000200027213 */ /* 0x000fe20000000000 */
[----:B------:R-:W-:Y:S01]  /*5de0*/  IMAD.IADD R70, R194, 0x1, -R188 ;  /* 0x00000001c2467824 */ /* 0x000fe200078e0abc */
[----:B------:R-:W-:Y:S01]  /*5df0*/  I2FP.F32.S32 R73, R73 ;  /* 0x0000004900497245 */ /* 0x000fe20000201400 */
[----:B------:R-:W-:Y:S01]  /*5e00*/  VIADD R189, R79, 0xffffffe9 ;  /* 0xffffffe94fbd7836 */ /* 0x000fe20000000000 */
[----:B------:R-:W-:Y:S01]  /*5e10*/  I2FP.F32.S32 R68, R68 ;  /* 0x0000004400447245 */ /* 0x000fe20000201400 */
[C---:B------:R-:W-:Y:S01]  /*5e20*/  HMMA.16816.F32 R32, R92.reuse, R192, R32 ;  /* 0x000000c05c20723c */ /* 0x040fe20000001820 */
[----:B------:R-:W-:Y:S01]  /*5e30*/  I2FP.F32.S32 R2, R2 ;  /* 0x0000000200027245 */ /* 0x000fe20000201400 */
[----:B------:R-:W-:Y:S01]  /*5e40*/  FFMA.FTZ R104, R73, -UR6, R104 ;  /* 0x8000000649687c23 */ /* 0x000fe20008010068 */
[----:B------:R-:W-:Y:S01]  /*5e50*/  IABS R70, R70 ;  /* 0x0000004600467213 */ /* 0x000fe20000000000 */
[----:B------:R-:W-:Y:S01]  /*5e60*/  FFMA.FTZ R207, R68, -UR6, R207 ;  /* 0x8000000644cf7c23 */ /* 0x000fe200080100cf */
[----:B------:R-:W-:Y:S01]  /*5e70*/  FMUL.FTZ R73, R118, UR4 ;  /* 0x0000000476497c20 */ /* 0x000fe20008410000 */
[----:B------:R-:W-:Y:S01]  /*5e80*/  FFMA.FTZ R229, R2, -UR6, R229 ;  /* 0x8000000602e57c23 */ /* 0x000fe200080100e5 */
[C---:B------:R-:W-:Y:S01]  /*5e90*/  IMAD.IADD R68, R194.reuse, 0x1, -R187 ;  /* 0x00000001c2447824 */ /* 0x040fe200078e0abb */
[----:B------:R-:W-:Y:S01]  /*5ea0*/  I2FP.F32.S32 R70, R70 ;  /* 0x0000004600467245 */ /* 0x000fe20000201400 */
[C---:B------:R-:W-:Y:S01]  /*5eb0*/  IMAD.IADD R2, R194.reuse, 0x1, -R185 ;  /* 0x00000001c2027824 */ /* 0x040fe200078e0ab9 */
[----:B------:R-:W-:Y:S01]  /*5ec0*/  ISETP.GT.AND P2, PT, R127, R147, PT ;  /* 0x000000937f00720c */ /* 0x000fe20003f44270 */
[----:B------:R-:W-:Y:S01]  /*5ed0*/  IMAD.IADD R75, R194, 0x1, -R189 ;  /* 0x00000001c24b7824 */ /* 0x000fe200078e0abd */
[----:B------:R-:W-:Y:S01]  /*5ee0*/  HMMA.16816.F32 R20, R92, R190, R20 ;  /* 0x000000be5c14723c */ /* 0x000fe20000001814 */
[C---:B------:R-:W-:Y:S01]  /*5ef0*/  VIADD R193, R79.reuse, 0xfffffff0 ;  /* 0xfffffff04fc17836 */ /* 0x040fe20000000000 */
[----:B------:R-:W-:Y:S01]  /*5f00*/  IABS R68, R68 ;  /* 0x0000004400447213 */ /* 0x000fe20000000000 */
[----:B------:R-:W1:Y:S01]  /*5f10*/  MUFU.TANH R73, R73 ;  /* 0x0000004900497308 */ /* 0x000e620000002400 */
[----:B------:R-:W-:Y:S01]  /*5f20*/  IABS R2, R2 ;  /* 0x0000000200027213 */ /* 0x000fe20000000000 */
[----:B------:R-:W-:-:S02]  /*5f30*/  VIADD R191, R79, 0xffffffe1 ;  /* 0xffffffe14fbf7836 */ /* 0x000fc40000000000 */
[----:B------:R-:W-:Y:S01]  /*5f40*/  FFMA.FTZ R227, R70, -UR6, R227 ;  /* 0x8000000646e37c23 */ /* 0x000fe200080100e3 */
[----:B------:R-:W-:Y:S01]  /*5f50*/  FSEL R146, R204, -INF , !P2 ;  /* 0xff800000cc927808 */ /* 0x000fe20005000000 */
[C---:B------:R-:W-:Y:S01]  /*5f60*/  IMAD.IADD R70, R194.reuse, 0x1, -R193 ;  /* 0x00000001c2467824 */ /* 0x040fe200078e0ac1 */
[----:B------:R-:W-:Y:S01]  /*5f70*/  IABS R75, R75 ;  /* 0x0000004b004b7213 */ /* 0x000fe20000000000 */
[----:B------:R-:W-:Y:S01]  /*5f80*/  IMAD.IADD R77, R194, 0x1, -R191 ;  /* 0x00000001c24d7824 */ /* 0x000fe200078e0abf */
[----:B------:R-:W2:Y:S01]  /*5f90*/  MUFU.TANH R80, R80 ;  /* 0x0000005000507308 */ /* 0x000ea20000002400 */
[----:B------:R-:W-:Y:S01]  /*5fa0*/  ISETP.GT.AND P2, PT, R127, R102, PT ;  /* 0x000000667f00720c */ /* 0x000fe20003f44270 */
[C---:B------:R-:W-:Y:S01]  /*5fb0*/  VIADD R192, R79.reuse, 0xffffffe0 ;  /* 0xffffffe04fc07836 */ /* 0x040fe20000000000 */
[----:B------:R-:W-:Y:S01]  /*5fc0*/  I2FP.F32.S32 R68, R68 ;  /* 0x0000004400447245 */ /* 0x000fe20000201400 */
[----:B------:R-:W-:Y:S01]  /*5fd0*/  VIADD R190, R79, 0xffffffe8 ;  /* 0xffffffe84fbe7836 */ /* 0x000fe20000000000 */
[----:B------:R-:W-:Y:S01]  /*5fe0*/  I2FP.F32.S32 R2, R2 ;  /* 0x0000000200027245 */ /* 0x000fe20000201400 */
[----:B------:R-:W-:Y:S01]  /*5ff0*/  VIADD R100, R69, 0x30 ;  /* 0x0000003045647836 */ /* 0x000fe20000000000 */
[----:B------:R-:W-:Y:S01]  /*6000*/  ISETP.GT.AND P3, PT, R127, R176, PT ;  /* 0x000000b07f00720c */ /* 0x000fe20003f64270 */
[----:B------:R-:W3:Y:S01]  /*6010*/  MUFU.TANH R107, R107 ;  /* 0x0000006b006b7308 */ /* 0x000ee20000002400 */
[----:B------:R-:W-:Y:S01]  /*6020*/  I2FP.F32.S32 R75, R75 ;  /* 0x0000004b004b7245 */ /* 0x000fe20000201400 */
[----:B------:R-:W-:Y:S01]  /*6030*/  FFMA.FTZ R231, R68, -UR6, R231 ;  /* 0x8000000644e77c23 */ /* 0x000fe200080100e7 */
[----:B------:R-:W-:Y:S01]  /*6040*/  FSEL R101, R101, -INF , !P2 ;  /* 0xff80000065657808 */ /* 0x000fe20005000000 */
[----:B------:R-:W-:Y:S01]  /*6050*/  FFMA.FTZ R83, R2, -UR6, R83 ;  /* 0x8000000602537c23 */ /* 0x000fe20008010053 */
[----:B------:R-:W-:Y:S01]  /*6060*/  IABS R118, R70 ;  /* 0x0000004600767213 */ /* 0x000fe20000000000 */
[C---:B------:R-:W-:Y:S01]  /*6070*/  IMAD.IADD R68, R194.reuse, 0x1, -R192 ;  /* 0x00000001c2447824 */ /* 0x040fe200078e0ac0 */
[----:B------:R-:W-:Y:S01]  /*6080*/  FSEL R155, R201, -INF , !P1 ;  /* 0xff800000c99b7808 */ /* 0x000fe20004800000 */
[----:B------:R-:W4:Y:S01]  /*6090*/  MUFU.TANH R195, R122 ;  /* 0x0000007a00c37308 */ /* 0x000f220000002400 */
[----:B------:R-:W-:Y:S01]  /*60a0*/  ISETP.GT.AND P2, PT, R127, R88, PT ;  /* 0x000000587f00720c */ /* 0x000fe20003f44270 */
[----:B------:R-:W-:Y:S01]  /*60b0*/  IMAD.IADD R2, R194, 0x1, -R190 ;  /* 0x00000001c2027824 */ /* 0x000fe200078e0abe */
[----:B------:R-:W-:Y:S01]  /*60c0*/  FSEL R159, R159, -INF , !P3 ;  /* 0xff8000009f9f7808 */ /* 0x000fe20005800000 */
[----:B------:R-:W-:Y:S01]  /*60d0*/  FFMA.FTZ R126, R75, -UR6, R126 ;  /* 0x800000064b7e7c23 */ /* 0x000fe2000801007e */
[----:B------:R-:W-:Y:S01]  /*60e0*/  ISETP.GT.AND P1, PT, R127, R139, PT ;  /* 0x0000008b7f00720c */ /* 0x000fe20003f24270 */
[----:B------:R-:W-:Y:S01]  /*60f0*/  VIADD R75, R69, 0x68 ;  /* 0x00000068454b7836 */ /* 0x000fe20000000000 */
[----:B------:R-:W-:Y:S01]  /*6100*/  FSEL R151, R200, -INF , !P5 ;  /* 0xff800000c8977808 */ /* 0x000fe20006800000 */
[----:B------:R-:W-:Y:S01]  /*6110*/  FMUL.FTZ R64, R64, UR4 ;  /* 0x0000000440407c20 */ /* 0x000fe20008410000 */
[----:B------:R-:W-:Y:S01]  /*6120*/  FSEL R150, R89, -INF , !P0 ;  /* 0xff80000059967808 */ /* 0x000fe20004000000 */
[----:B------:R-:W-:Y:S01]  /*6130*/  FMUL.FTZ R65, R65, UR4 ;  /* 0x0000000441417c20 */ /* 0x000fe20008410000 */
[----:B------:R-:W-:Y:S01]  /*6140*/  IABS R77, R77 ;  /* 0x0000004d004d7213 */ /* 0x000fe20000000000 */
[----:B------:R-:W5:Y:S01]  /*6150*/  MUFU.TANH R123, R64 ;  /* 0x00000040007b7308 */ /* 0x000f620000002400 */
[----:B------:R-:W-:Y:S01]  /*6160*/  ISETP.GT.AND P3, PT, R127, R143, PT ;  /* 0x0000008f7f00720c */ /* 0x000fe20003f64270 */
[----:B------:R-:W-:Y:S01]  /*6170*/  VIADD R70, R69, 0x70 ;  /* 0x0000007045467836 */ /* 0x000fe20000000000 */
[C---:B------:R-:W-:Y:S01]  /*6180*/  ISETP.GT.AND P5, PT, R127.reuse, R130, PT ;  /* 0x000000827f00720c */ /* 0x040fe20003fa4270 */
[C---:B------:R-:W-:Y:S01]  /*6190*/  HMMA.16816.F32 R8, R92.reuse, R160, R8 ;  /* 0x000000a05c08723c */ /* 0x040fe20000001808 */
[----:B------:R-:W-:Y:S01]  /*61a0*/  ISETP.GT.AND P0, PT, R127, R105, PT ;  /* 0x000000697f00720c */ /* 0x000fe20003f04270 */
[----:B------:R-:W-:Y:S01]  /*61b0*/  FMUL.FTZ R48, R48, UR4 ;  /* 0x0000000430307c20 */ /* 0x000fe20008410000 */
[----:B------:R-:W-:Y:S01]  /*61c0*/  I2FP.F32.S32 R118, R118 ;  /* 0x0000007600767245 */ /* 0x000fe20000201400 */
[----:B------:R5:W5:Y:S01]  /*61d0*/  MUFU.TANH R89, R60 ;  /* 0x0000003c00597308 */ /* 0x000b620000002400 */
[----:B------:R-:W-:Y:S01]  /*61e0*/  FSEL R207, R207, -INF , !P2 ;  /* 0xff800000cfcf7808 */ /* 0x000fe20005000000 */
[----:B------:R-:W-:Y:S01]  /*61f0*/  FMUL.FTZ R110, R110, UR4 ;  /* 0x000000046e6e7c20 */ /* 0x000fe20008410000 */
[----:B------:R-:W-:Y:S01]  /*6200*/  FSEL R131, R103, -INF , !P1 ;  /* 0xff80000067837808 */ /* 0x000fe20004800000 */
[----:B-1----:R-:W-:Y:S01]  /*6210*/  FFMA.FTZ R118, R118, -UR6, R73 ;  /* 0x8000000676767c23 */ /* 0x002fe20008010049 */
[----:B------:R-:W-:Y:S01]  /*6220*/  ISETP.GT.AND P2, PT, R127, R82, PT ;  /* 0x000000527f00720c */ /* 0x000fe20003f44270 */
[----:B------:R-:W-:Y:S01]  /*6230*/  VIADD R73, R69, 0x69 ;  /* 0x0000006945497836 */ /* 0x000fe20000000000 */
[----:B------:R-:W-:Y:S01]  /*6240*/  I2FP.F32.S32 R77, R77 ;  /* 0x0000004d004d7245 */ /* 0x000fe20000201400 */
[----:B------:R1:W1:Y:S01]  /*6250*/  MUFU.TANH R122, R65 ;  /* 0x00000041007a7308 */ /* 0x0002620000002400 */
[----:B------:R-:W-:Y:S01]  /*6260*/  FSEL R142, R199, -INF , !P3 ;  /* 0xff800000c78e7808 */ /* 0x000fe20005800000 */
[----:B------:R-:W-:Y:S01]  /*6270*/  FMUL.FTZ R199, R40, UR4 ;  /* 0x0000000428c77c20 */ /* 0x000fe20008410000 */
[----:B------:R-:W-:Y:S01]  /*6280*/  FSEL R106, R106, -INF , !P5 ;  /* 0xff8000006a6a7808 */ /* 0x000fe20006800000 */
[----:B--2---:R-:W-:Y:S01]  /*6290*/  FFMA.FTZ R80, R77, -UR6, R80 ;  /* 0x800000064d507c23 */ /* 0x004fe20008010050 */
[----:B------:R-:W-:Y:S01]  /*62a0*/  FSEL R103, R203, -INF , !P0 ;  /* 0xff800000cb677808 */ /* 0x000fe20004000000 */
[----:B------:R-:W-:Y:S01]  /*62b0*/  VIADD R77, R69, 0x60 ;  /* 0x00000060454d7836 */ /* 0x000fe20000000000 */
[----:B------:R-:W-:Y:S01]  /*62c0*/  IABS R68, R68 ;  /* 0x0000004400447213 */ /* 0x000fe20000000000 */
[----:B------:R-:W-:Y:S01]  /*62d0*/  MUFU.TANH R61, R61 ;  /* 0x0000003d003d7308 */ /* 0x000fe20000002400 */
[----:B------:R-:W-:Y:S01]  /*62e0*/  IABS R2, R2 ;  /* 0x0000000200027213 */ /* 0x000fe20000000000 */
[----:B------:R-:W-:Y:S01]  /*62f0*/  IMAD.IADD R201, R194, 0x1, -R79 ;  /* 0x00000001c2c97824 */ /* 0x000fe200078e0a4f */
[C---:B------:R-:W-:Y:S01]  /*6300*/  ISETP.GT.AND P3, PT, R127.reuse, R100, PT ;  /* 0x000000647f00720c */ /* 0x040fe20003f64270 */
[----:B------:R-:W-:Y:S01]  /*6310*/  FMUL.FTZ R32, R32, UR4 ;  /* 0x0000000420207c20 */ /* 0x000fe20008410000 */
[----:B------:R-:W-:Y:S01]  /*6320*/  ISETP.GT.AND P1, PT, R127, R97, PT ;  /* 0x000000617f00720c */ /* 0x000fe20003f24270 */
[----:B------:R-:W-:Y:S01]  /*6330*/  FMUL.FTZ R228, R33, UR4 ;  /* 0x0000000421e47c20 */ /* 0x000fe20008410000 */
[C---:B------:R-:W-:Y:S01]  /*6340*/  ISETP.GT.AND P5, PT, R127.reuse, R91, PT ;  /* 0x0000005b7f00720c */ /* 0x040fe20003fa4270 */
[----:B------:R-:W-:Y:S01]  /*6350*/  MUFU.TANH R53, R53 ;  /* 0x0000003500357308 */ /* 0x000fe20000002400 */
[----:B------:R-:W-:Y:S01]  /*6360*/  ISETP.GT.AND P0, PT, R127, R90, PT ;  /* 0x0000005a7f00720c */ /* 0x000fe20003f04270 */
[----:B------:R-:W-:Y:S01]  /*6370*/  FMUL.FTZ R204, R24, UR4 ;  /* 0x0000000418cc7c20 */ /* 0x000fe20008410000 */
[----:B------:R-:W-:Y:S01]  /*6380*/  FSEL R83, R83, -INF , !P2 ;  /* 0xff80000053537808 */ /* 0x000fe20005000000 */
[----:B------:R-:W-:Y:S01]  /*6390*/  FMUL.FTZ R220, R25, UR4 ;  /* 0x0000000419dc7c20 */ /* 0x000fe20008410000 */
[----:B------:R-:W-:Y:S01]  /*63a0*/  ISETP.GT.AND P2, PT, R127, R75, PT ;  /* 0x0000004b7f00720c */ /* 0x000fe20003f44270 */
[----:B------:R-:W-:Y:S01]  /*63b0*/  FMUL.FTZ R218, R20, UR4 ;  /* 0x0000000414da7c20 */ /* 0x000fe20008410000 */
[----:B------:R-:W-:Y:S01]  /*63c0*/  I2FP.F32.S32 R68, R68 ;  /* 0x0000004400447245 */ /* 0x000fe20000201400 */
[----:B------:R-:W-:Y:S01]  /*63d0*/  MUFU.TANH R48, R48 ;  /* 0x0000003000307308 */ /* 0x000fe20000002400 */
[----:B------:R-:W-:Y:S01]  /*63e0*/  I2FP.F32.S32 R2, R2 ;  /* 0x0000000200027245 */ /* 0x000fe20000201400 */
[----:B------:R-:W-:Y:S01]  /*63f0*/  FMUL.FTZ R222, R21, UR4 ;  /* 0x0000000415de7c20 */ /* 0x000fe20008410000 */
[----:B------:R-:W-:Y:S01]  /*6400*/  FSEL R98, R98, -INF , !P3 ;  /* 0xff80000062627808 */ /* 0x000fe20005800000 */
[----:B---3--:R-:W-:Y:S01]  /*6410*/  FFMA.FTZ R107, R68, -UR6, R107 ;  /* 0x80000006446b7c23 */ /* 0x008fe2000801006b */
[----:B------:R-:W-:Y:S01]  /*6420*/  FSEL R215, R215, -INF , !P1 ;  /* 0xff800000d7d77808 */ /* 0x000fe20004800000 */
[----:B----4-:R-:W-:Y:S01]  /*6430*/  FFMA.FTZ R195, R2, -UR6, R195 ;  /* 0x8000000602c37c23 */ /* 0x010fe200080100c3 */
[----:B------:R-:W-:Y:S01]  /*6440*/  FSEL R96, R198, -INF , !P5 ;  /* 0xff800000c6607808 */ /* 0x000fe20006800000 */
[----:B------:R-:W-:Y:S01]  /*6450*/  FMUL.FTZ R198, R56, UR4 ;  /* 0x0000000438c67c20 */ /* 0x000fe20008410000 */
[----:B------:R-:W-:Y:S01]  /*6460*/  FSEL R213, R213, -INF , !P0 ;  /* 0xff800000d5d57808 */ /* 0x000fe20004000000 */
[----:B------:R-:W-:Y:S01]  /*6470*/  VIADD R68, R69, 0x71 ;  /* 0x0000007145447836 */ /* 0x000fe20000000000 */
[----:B------:R-:W-:Y:S01]  /*6480*/  ISETP.GT.AND P3, PT, R127, R87, PT ;  /* 0x000000577f00720c */ /* 0x000fe20003f64270 */
[----:B------:R-:W-:Y:S01]  /*6490*/  VIADD R2, R69, 0x79 ;  /* 0x0000007945027836 */ /* 0x000fe20000000000 */
[C---:B------:R-:W-:Y:S01]  /*64a0*/  ISETP.GT.AND P1, PT, R127.reuse, R86, PT ;  /* 0x000000567f00720c */ /* 0x040fe20003f24270 */
[----:B------:R-:W-:Y:S01]  /*64b0*/  MUFU.TANH R198, R198 ;  /* 0x000000c600c67308 */ /* 0x000fe20000002400 */
[C---:B------:R-:W-:Y:S01]  /*64c0*/  ISETP.GT.AND P5, PT, R127.reuse, R85, PT ;  /* 0x000000557f00720c */ /* 0x040fe20003fa4270 */
[----:B------:R-:W-:Y:S01]  /*64d0*/  HMMA.16816.F32 R4, R92, R162, R4 ;  /* 0x000000a25c04723c */ /* 0x000fe20000001804 */
[----:B------:R-:W-:Y:S01]  /*64e0*/  ISETP.GT.AND P0, PT, R127, R84, PT ;  /* 0x000000547f00720c */ /* 0x000fe20003f04270 */
[--C-:B------:R-:W-:Y:S01]  /*64f0*/  IMAD.IADD R92, R244, 0x1, -R74.reuse ;  /* 0x00000001f45c7824 */ /* 0x100fe200078e0a4a */
[----:B------:R-:W-:Y:S01]  /*6500*/  FSEL R56, R118, -INF , !P2 ;  /* 0xff80000076387808 */ /* 0x000fe20005000000 */
[----:B------:R-:W-:Y:S01]  /*6510*/  VIADD R118, R244, 0x40 ;  /* 0x00000040f4767836 */ /* 0x000fe20000000000 */
[----:B------:R-:W-:Y:S01]  /*6520*/  FSEL R229, R229, -INF , !P3 ;  /* 0xff800000e5e57808 */ /* 0x000fe20005800000 */
[----:B------:R-:W-:Y:S01]  /*6530*/  MUFU.TANH R110, R110 ;  /* 0x0000006e006e7308 */ /* 0x000fe20000002400 */
[----:B------:R-:W-:Y:S01]  /*6540*/  FSEL R227, R227, -INF , !P1 ;  /* 0xff800000e3e37808 */ /* 0x000fe20004800000 */
[C---:B-----5:R-:W-:Y:S01]  /*6550*/  IMAD.IADD R60, R118.reuse, 0x1, -R74 ;  /* 0x00000001763c7824 */ /* 0x060fe200078e0a4a */
[----:B------:R-:W-:Y:S01]  /*6560*/  FSEL R231, R231, -INF , !P5 ;  /* 0xff800000e7e77808 */ /* 0x000fe20006800000 */
[----:B------:R-:W-:Y:S01]  /*6570*/  IMAD.IADD R160, R118, 0x1, -R170 ;  /* 0x0000000176a07824 */ /* 0x000fe200078e0aaa */
[----:B------:R-:W-:Y:S01]  /*6580*/  FSEL R104, R104, -INF , !P0 ;  /* 0xff80000068687808 */ /* 0x000fe20004000000 */
[C---:B------:R-:W-:Y:S01]  /*6590*/  IMAD.IADD R202, R118.reuse, 0x1, -R179 ;  /* 0x0000000176ca7824 */ /* 0x040fe200078e0ab3 */
[C---:B------:R-:W-:Y:S01]  /*65a0*/  ISETP.GT.AND P3, PT, R127.reuse, R81, PT ;  /* 0x000000517f00720c */ /* 0x040fe20003f64270 */
[----:B------:R-:W-:Y:S01]  /*65b0*/  MUFU.TANH R37, R37 ;  /* 0x0000002500257308 */ /* 0x000fe20000002400 */
[C---:B------:R-:W-:Y:S01]  /*65c0*/  ISETP.GT.AND P1, PT, R127.reuse, R78, PT ;  /* 0x0000004e7f00720c */ /* 0x040fe20003f24270 */
[C---:B------:R-:W-:Y:S01]  /*65d0*/  IMAD.IADD R20, R118.reuse, 0x1, -R185 ;  /* 0x0000000176147824 */ /* 0x040fe200078e0ab9 */
[C---:B------:R-:W-:Y:S01]  /*65e0*/  ISETP.GT.AND P5, PT, R127.reuse, R77, PT ;  /* 0x0000004d7f00720c */ /* 0x040fe20003fa4270 */
[----:B------:R-:W-:Y:S01]  /*65f0*/  IMAD.IADD R25, R118, 0x1, -R186 ;  /* 0x0000000176197824 */ /* 0x000fe200078e0aba */
[----:B------:R-:W-:Y:S01]  /*6600*/  ISETP.GT.AND P0, PT, R127, R76, PT ;  /* 0x0000004c7f00720c */ /* 0x000fe20003f04270 */
[----:B------:R-:W-:Y:S01]  /*6610*/  IMAD.IADD R95, R244, 0x1, -R170 ;  /* 0x00000001f45f7824 */ /* 0x000fe200078e0aaa */
[----:B------:R-:W-:Y:S01]  /*6620*/  FSEL R107, R107, -INF , !P3 ;  /* 0xff8000006b6b7808 */ /* 0x000fe20005800000 */
[----:B------:R-:W-:Y:S01]  /*6630*/  MUFU.TANH R224, R32 ;  /* 0x0000002000e07308 */ /* 0x000fe20000002400 */
[----:B------:R-:W-:Y:S01]  /*6640*/  FSEL R80, R80, -INF , !P1 ;  /* 0xff80000050507808 */ /* 0x000fe20004800000 */
[----:B------:R-:W-:Y:S01]  /*6650*/  IMAD.IADD R236, R244, 0x1, -R177 ;  /* 0x00000001f4ec7824 */ /* 0x000fe200078e0ab1 */
[----:B-1----:R-:W-:Y:S01]  /*6660*/  FSEL R65, R195, -INF , !P5 ;  /* 0xff800000c3417808 */ /* 0x002fe20006800000 */
[----:B------:R-:W-:Y:S01]  /*6670*/  FMUL.FTZ R195, R44, UR4 ;  /* 0x000000042cc37c20 */ /* 0x000fe20008410000 */
[----:B------:R-:W-:Y:S01]  /*6680*/  FSEL R64, R126, -INF , !P0 ;  /* 0xff8000007e407808 */ /* 0x000fe20004000000 */
[----:B------:R-:W-:Y:S01]  /*6690*/  FMUL.FTZ R116, R116, UR4 ;  /* 0x0000000474747c20 */ /* 0x000fe20008410000 */
[C---:B------:R-:W-:Y:S01]  /*66a0*/  ISETP.GT.AND P3, PT, R127.reuse, R73, PT ;  /* 0x000000497f00720c */ /* 0x040fe20003f64270 */
[----:B------:R1:W2:Y:S01]  /*66b0*/  MUFU.TANH R126, R52 ;  /* 0x00000034007e7308 */ /* 0x0002a20000002400 */
[----:B------:R-:W-:Y:S01]  /*66c0*/  ISETP.GT.AND P1, PT, R127, R70, PT ;  /* 0x000000467f00720c */ /* 0x000fe20003f24270 */
[----:B------:R-:W-:Y:S01]  /*66d0*/  FMUL.FTZ R121, R121, UR4 ;  /* 0x0000000479797c20 */ /* 0x000fe20008410000 */
[C---:B------:R-:W-:Y:S01]  /*66e0*/  ISETP.GT.AND P5, PT, R127.reuse, R68, PT ;  /* 0x000000447f00720c */ /* 0x040fe20003fa4270 */
[C---:B------:R-:W-:Y:S01]  /*66f0*/  IMAD.IADD R216, R244.reuse, 0x1, -R183 ;  /* 0x00000001f4d87824 */ /* 0x040fe200078e0ab7 */
[C---:B------:R-:W-:Y:S01]  /*6700*/  ISETP.GT.AND P0, PT, R127.reuse, R0, PT ;  /* 0x000000007f00720c */ /* 0x040fe20003f04270 */
[----:B------:R-:W-:Y:S01]  /*6710*/  IMAD.IADD R234, R244, 0x1, -R181 ;  /* 0x00000001f4ea7824 */ /* 0x000fe200078e0ab5 */
[----:B------:R-:W-:Y:S01]  /*6720*/  ISETP.GT.AND P2, PT, R127, R2, PT ;  /* 0x000000027f00720c */ /* 0x000fe20003f44270 */
[----:B------:R-:W-:Y:S01]  /*6730*/  IMAD.IADD R127, R118, 0x1, -R72 ;  /* 0x00000001767f7824 */ /* 0x000fe200078e0a48 */
[----:B------:R-:W-:Y:S01]  /*6740*/  IABS R60, R60 ;  /* 0x0000003c003c7213 */ /* 0x000fe20000000000 */
[----:B------:R-:W-:Y:S01]  /*6750*/  MUFU.TANH R204, R204 ;  /* 0x000000cc00cc7308 */ /* 0x000fe20000002400 */
[----:B------:R-:W-:Y:S01]  /*6760*/  IABS R160, R160 ;  /* 0x000000a000a07213 */ /* 0x000fe20000000000 */
[----:B------:R-:W-:Y:S01]  /*6770*/  IMAD.IADD R230, R244, 0x1, -R187 ;  /* 0x00000001f4e67824 */ /* 0x000fe200078e0abb */
[----:B------:R-:W-:Y:S01]  /*6780*/  IABS R127, R127 ;  /* 0x0000007f007f7213 */ /* 0x000fe20000000000 */
[----:B------:R-:W-:Y:S01]  /*6790*/  FMUL.FTZ R109, R109, UR4 ;  /* 0x000000046d6d7c20 */ /* 0x000fe20008410000 */
[----:B------:R-:W-:Y:S01]  /*67a0*/  I2FP.F32.S32 R60, R60 ;  /* 0x0000003c003c7245 */ /* 0x000fe20000201400 */
[----:B------:R-:W-:Y:S01]  /*67b0*/  FMUL.FTZ R112, R112, UR4 ;  /* 0x0000000470707c20 */ /* 0x000fe20008410000 */
[----:B------:R-:W-:Y:S01]  /*67c0*/  I2FP.F32.S32 R160, R160 ;  /* 0x000000a000a07245 */ /* 0x000fe20000201400 */
[----:B------:R-:W-:Y:S01]  /*67d0*/  MUFU.TANH R220, R220 ;  /* 0x000000dc00dc7308 */ /* 0x000fe20000002400 */
[----:B------:R-:W-:Y:S01]  /*67e0*/  I2FP.F32.S32 R127, R127 ;  /* 0x0000007f007f7245 */ /* 0x000fe20000201400 */
[----:B------:R-:W-:Y:S01]  /*67f0*/  FFMA.FTZ R60, R60, -UR6, R123 ;  /* 0x800000063c3c7c23 */ /* 0x000fe2000801007b */
[----:B------:R-:W-:Y:S01]  /*6800*/  FMUL.FTZ R123, R49, UR4 ;  /* 0x00000004317b7c20 */ /* 0x000fe20008410000 */
[----:B------:R-:W-:Y:S01]  /*6810*/  FFMA.FTZ R161, R160, -UR6, R89 ;  /* 0x80000006a0a17c23 */ /* 0x000fe20008010059 */
[----:B------:R-:W-:-:S02]  /*6820*/  IMAD.IADD R160, R118, 0x1, -R166 ;  /* 0x0000000176a07824 */ /* 0x000fc400078e0aa6 */
[----:B-1----:R-:W-:Y:S01]  /*6830*/  FFMA.FTZ R52, R127, -UR6, R122 ;  /* 0x800000067f347c23 */ /* 0x002fe2000801007a */
[C---:B------:R-:W-:Y:S01]  /*6840*/  IMAD.IADD R49, R118.reuse, 0x1, -R99 ;  /* 0x0000000176317824 */ /* 0x040fe200078e0a63 */
[----:B------:R1:W3:Y:S01]  /*6850*/  MUFU.TANH R127, R123 ;  /* 0x0000007b007f7308 */ /* 0x0002e20000002400 */
[C---:B------:R-:W-:Y:S01]  /*6860*/  IMAD.IADD R122, R118.reuse, 0x1, -R167 ;  /* 0x00000001767a7824 */ /* 0x040fe200078e0aa7 */
[----:B------:R-:W-:Y:S01]  /*6870*/  IABS R160, R160 ;  /* 0x000000a000a07213 */ /* 0x000fe20000000000 */
[----:B------:R-:W-:Y:S01]  /*6880*/  IMAD.IADD R89, R118, 0x1, -R175 ;  /* 0x0000000176597824 */ /* 0x000fe200078e0aaf */
[----:B------:R-:W-:Y:S01]  /*6890*/  IABS R44, R49 ;  /* 0x00000031002c7213 */ /* 0x000fe20000000000 */
[----:B------:R-:W-:Y:S01]  /*68a0*/  FMUL.FTZ R67, R67, UR4 ;  /* 0x0000000443437c20 */ /* 0x000fe20008410000 */
[----:B------:R-:W-:Y:S01]  /*68b0*/  IABS R122, R122 ;  /* 0x0000007a007a7213 */ /* 0x000fe20000000000 */
[----:B------:R-:W-:Y:S01]  /*68c0*/  FMUL.FTZ R63, R63, UR4 ;  /* 0x000000043f3f7c20 */ /* 0x000fe20008410000 */
[----:B------:R-:W-:Y:S01]  /*68d0*/  IABS R89, R89 ;  /* 0x0000005900597213 */ /* 0x000fe20000000000 */
[----:B------:R4:W5:Y:S01]  /*68e0*/  MUFU.TANH R49, R195 ;  /* 0x000000c300317308 */ /* 0x0009620000002400 */
[----:B------:R-:W-:Y:S01]  /*68f0*/  I2FP.F32.S32 R44, R44 ;  /* 0x0000002c002c7245 */ /* 0x000fe20000201400 */
[----:B------:R-:W-:Y:S01]  /*6900*/  FMUL.FTZ R59, R59, UR4 ;  /* 0x000000043b3b7c20 */ /* 0x000fe20008410000 */
[----:B------:R-:W-:Y:S01]  /*6910*/  I2FP.F32.S32 R122, R122 ;  /* 0x0000007a007a7245 */ /* 0x000fe20000201400 */
[----:B------:R-:W-:Y:S01]  /*6920*/  FMUL.FTZ R51, R51, UR4 ;  /* 0x0000000433337c20 */ /* 0x000fe20008410000 */
[----:B------:R-:W-:Y:S01]  /*6930*/  I2FP.F32.S32 R89, R89 ;  /* 0x0000005900597245 */ /* 0x000fe20000201400 */
[----:B------:R-:W-:Y:S01]  /*6940*/  FMUL.FTZ R34, R34, UR4 ;  /* 0x0000000422227c20 */ /* 0x000fe20008410000 */
[----:B------:R-:W-:Y:S01]  /*6950*/  IABS R202, R202 ;  /* 0x000000ca00ca7213 */ /* 0x000fe20000000000 */
[----:B-1----:R-:W-:Y:S01]  /*6960*/  FMUL.FTZ R123, R45, UR4 ;  /* 0x000000042d7b7c20 */ /* 0x002fe20008410000 */
[----:B------:R-:W-:Y:S01]  /*6970*/  I2FP.F32.S32 R45, R160 ;  /* 0x000000a0002d7245 */ /* 0x000fe20000201400 */
[----:B--2---:R-:W-:Y:S01]  /*6980*/  FFMA.FTZ R40, R89, -UR6, R126 ;  /* 0x8000000659287c23 */ /* 0x004fe2000801007e */
[----:B------:R-:W-:-:S02]  /*6990*/  IMAD.IADD R126, R118, 0x1, -R171 ;  /* 0x00000001767e7824 */ /* 0x000fc400078e0aab */
[----:B------:R-:W-:Y:S01]  /*69a0*/  FMUL.FTZ R89, R36, UR4 ;  /* 0x0000000424597c20 */ /* 0x000fe20008410000 */
[----:B------:R-:W-:Y:S01]  /*69b0*/  I2FP.F32.S32 R202, R202 ;  /* 0x000000ca00ca7245 */ /* 0x000fe20000201400 */
[----:B------:R-:W-:Y:S01]  /*69c0*/  FFMA.FTZ R160, R45, -UR6, R198 ;  /* 0x800000062da07c23 */ /* 0x000fe200080100c6 */
[----:B------:R-:W-:Y:S01]  /*69d0*/  FFMA.FTZ R45, R44, -UR6, R57 ;  /* 0x800000062c2d7c23 */ /* 0x000fe20008010039 */
[----:B------:R-:W-:Y:S02]  /*69e0*/  IMAD.IADD R44, R118, 0x1, -R180 ;  /* 0x00000001762c7824 */ /* 0x000fe400078e0ab4 */
[----:B----4-:R-:W-:Y:S01]  /*69f0*/  FFMA.FTZ R195, R122, -UR6, R61 ;  /* 0x800000067ac37c23 */ /* 0x010fe2000801003d */
[C---:B------:R-:W-:Y:S02]  /*6a00*/  IMAD.IADD R57, R118.reuse, 0x1, -R174 ;  /* 0x0000000176397824 */ /* 0x040fe400078e0aae */
[----:B------:R-:W-:Y:S01]  /*6a10*/  FMUL.FTZ R122, R41, UR4 ;  /* 0x00000004297a7c20 */ /* 0x000fe20008410000 */
[----:B------:R-:W-:Y:S01]  /*6a20*/  IMAD.IADD R61, R118, 0x1, -R173 ;  /* 0x00000001763d7824 */ /* 0x000fe200078e0aad */
[----:B------:R-:W-:Y:S01]  /*6a30*/  IABS R44, R44 ;  /* 0x0000002c002c7213 */ /* 0x000fe20000000000 */
[----:B------:R-:W-:Y:S01]  /*6a40*/  MUFU.TANH R123, R123 ;  /* 0x0000007b007b7308 */ /* 0x000fe20000002400 */
[----:B------:R-:W-:Y:S01]  /*6a50*/  IABS R57, R57 ;  /* 0x0000003900397213 */ /* 0x000fe20000000000 */
[----:B------:R-:W-:Y:S01]  /*6a60*/  FMUL.FTZ R35, R35, UR4 ;  /* 0x0000000423237c20 */ /* 0x000fe20008410000 */
[----:B------:R-:W-:Y:S01]  /*6a70*/  IABS R41, R61 ;  /* 0x0000003d00297213 */ /* 0x000fe20000000000 */
[----:B------:R-:W-:Y:S01]  /*6a80*/  IMAD.MOV.U32 R36, RZ, RZ, R44 ;  /* 0x000000ffff247224 */ /* 0x000fe200078e002c */
[----:B------:R-:W-:Y:S01]  /*6a90*/  IABS R126, R126 ;  /* 0x0000007e007e7213 */ /* 0x000fe20000000000 */
[----:B------:R-:W-:Y:S01]  /*6aa0*/  FMUL.FTZ R61, R119, UR4 ;  /* 0x00000004773d7c20 */ /* 0x000fe20008410000 */
[----:B------:R-:W-:Y:S01]  /*6ab0*/  I2FP.F32.S32 R44, R57 ;  /* 0x00000039002c7245 */ /* 0x000fe20000201400 */
[----:B------:R-:W-:Y:S01]  /*6ac0*/  VIADD R57, R79, 0xfffffff1 ;  /* 0xfffffff14f397836 */ /* 0x000fe20000000000 */
[----:B------:R-:W-:Y:S01]  /*6ad0*/  I2FP.F32.S32 R41, R41 ;  /* 0x0000002900297245 */ /* 0x000fe20000201400 */
[----:B------:R1:W-:Y:S01]  /*6ae0*/  MUFU.TANH R198, R199 ;  /* 0x000000c700c67308 */ /* 0x0003e20000002400 */
[----:B------:R-:W-:Y:S01]  /*6af0*/  I2FP.F32.S32 R126, R126 ;  /* 0x0000007e007e7245 */ /* 0x000fe20000201400 */
[----:B------:R-:W-:Y:S01]  /*6b00*/  FFMA.FTZ R119, R44, -UR6, R53 ;  /* 0x800000062c777c23 */ /* 0x000fe20008010035 */
[----:B------:R-:W-:Y:S01]  /*6b10*/  I2FP.F32.S32 R36, R36 ;  /* 0x0000002400247245 */ /* 0x000fe20000201400 */
[----:B------:R-:W-:Y:S01]  /*6b20*/  FFMA.FTZ R44, R41, -UR6, R48 ;  /* 0x80000006292c7c23 */ /* 0x000fe20008010030 */
[----:B------:R-:W-:-:S02]  /*6b30*/  VIADD R41, R79, 0xfffffff9 ;  /* 0xfffffff94f297836 */ /* 0x000fc40000000000 */
[----:B---3--:R-:W-:Y:S01]  /*6b40*/  FFMA.FTZ R48, R126, -UR6, R127 ;  /* 0x800000067e307c23 */ /* 0x008fe2000801007f */
[----:B------:R-:W-:Y:S01]  /*6b50*/  FMUL.FTZ R126, R114, UR4 ;  /* 0x00000004727e7c20 */ /* 0x000fe20008410000 */
[----:B------:R-:W-:Y:S01]  /*6b60*/  FMUL.FTZ R114, R115, UR4 ;  /* 0x0000000473727c20 */ /* 0x000fe20008410000 */
[----:B------:R2:W3:Y:S01]  /*6b70*/  MUFU.TANH R53, R61 ;  /* 0x0000003d00357308 */ /* 0x0004e20000002400 */
[----:B------:R-:W-:Y:S02]  /*6b80*/  IMAD.IADD R200, R194, 0x1, -R57 ;  /* 0x00000001c2c87824 */ /* 0x000fe400078e0a39 */
[----:B-----5:R-:W-:Y:S01]  /*6b90*/  FFMA.FTZ R36, R36, -UR6, R49 ;  /* 0x8000000624247c23 */ /* 0x020fe20008010031 */
[----:B------:R-:W-:Y:S01]  /*6ba0*/  VIADD R49, R79, 0xfffffff8 ;  /* 0xfffffff84f317836 */ /* 0x000fe20000000000 */
[----:B------:R-:W-:Y:S01]  /*6bb0*/  IABS R201, R201 ;  /* 0x000000c900c97213 */ /* 0x000fe20000000000 */
[----:B------:R-:W-:Y:S01]  /*6bc0*/  FMUL.FTZ R26, R26, UR4 ;  /* 0x000000041a1a7c20 */ /* 0x000fe20008410000 */
[----:B------:R-:W-:Y:S01]  /*6bd0*/  IABS R200, R200 ;  /* 0x000000c800c87213 */ /* 0x000fe20000000000 */
[----:B------:R-:W-:Y:S01]  /*6be0*/  FMUL.FTZ R27, R27, UR4 ;  /* 0x000000041b1b7c20 */ /* 0x000fe20008410000 */
[----:B------:R-:W4:Y:S01]  /*6bf0*/  MUFU.TANH R114, R114 ;  /* 0x0000007200727308 */ /* 0x000f220000002400 */
[----:B-1----:R-:W-:Y:S01]  /*6c00*/  IMAD.IADD R199, R194, 0x1, -R41 ;  /* 0x00000001c2c77824 */ /* 0x002fe200078e0a29 */
[----:B------:R-:W-:Y:S01]  /*6c10*/  I2FP.F32.S32 R200, R200 ;  /* 0x000000c800c87245 */ /* 0x000fe20000201400 */
[----:B------:R-:W-:Y:S01]  /*6c20*/  FMUL.FTZ R22, R22, UR4 ;  /* 0x0000000416167c20 */ /* 0x000fe20008410000 */
[----:B------:R-:W-:Y:S01]  /*6c30*/  I2FP.F32.S32 R201, R201 ;  /* 0x000000c900c97245 */ /* 0x000fe20000201400 */
[----:B------:R-:W-:Y:S01]  /*6c40*/  FMUL.FTZ R23, R23, UR4 ;  /* 0x0000000417177c20 */ /* 0x000fe20008410000 */
[----:B------:R-:W-:Y:S01]  /*6c50*/  IABS R199, R199 ;  /* 0x000000c700c77213 */ /* 0x000fe20000000000 */
[----:B------:R-:W-:Y:S01]  /*6c60*/  FMUL.FTZ R18, R18, UR4 ;  /* 0x0000000412127c20 */ /* 0x000fe20008410000 */
[----:B------:R-:W1:Y:S01]  /*6c70*/  MUFU.TANH R126, R126 ;  /* 0x0000007e007e7308 */ /* 0x000e620000002400 */
[----:B--2---:R-:W-:-:S02]  /*6c80*/  IMAD.IADD R61, R194, 0x1, -R49 ;  /* 0x00000001c23d7824 */ /* 0x004fc400078e0a31 */
[----:B---3--:R-:W-:Y:S01]  /*6c90*/  FFMA.FTZ R127, R200, -UR6, R53 ;  /* 0x80000006c87f7c23 */ /* 0x008fe20008010035 */
[----:B------:R-:W-:Y:S01]  /*6ca0*/  FMUL.FTZ R200, R111, UR4 ;  /* 0x000000046fc87c20 */ /* 0x000fe20008410000 */
[----:B------:R-:W-:Y:S02]  /*6cb0*/  VIADD R53, R79, 0x1 ;  /* 0x000000014f357836 */ /* 0x000fe40000000000 */
[----:B------:R-:W-:Y:S01]  /*6cc0*/  FFMA.FTZ R33, R201, -UR6, R110 ;  /* 0x80000006c9217c23 */ /* 0x000fe2000801006e */
[----:B------:R-:W-:Y:S01]  /*6cd0*/  IABS R115, R61 ;  /* 0x0000003d00737213 */ /* 0x000fe20000000000 */
[----:B------:R-:W-:Y:S01]  /*6ce0*/  FFMA.FTZ R61, R202, -UR6, R123 ;  /* 0x80000006ca3d7c23 */ /* 0x000fe2000801007b */
[----:B------:R-:W-:Y:S01]  /*6cf0*/  I2FP.F32.S32 R123, R199 ;  /* 0x000000c7007b7245 */ /* 0x000fe20000201400 */
[----:B------:R-:W-:Y:S01]  /*6d00*/  MUFU.TANH R122, R122 ;  /* 0x0000007a007a7308 */ /* 0x000fe20000002400 */
[----:B------:R-:W-:Y:S01]  /*6d10*/  I2FP.F32.S32 R115, R115 ;  /* 0x0000007300737245 */ /* 0x000fe20000201400 */
[----:B------:R-:W-:Y:S01]  /*6d20*/  IMAD.IADD R199, R194, 0x1, -R53 ;  /* 0x00000001c2c77824 */ /* 0x000fe200078e0a35 */
[----:B------:R-:W-:Y:S01]  /*6d30*/  IABS R20, R20 ;  /* 0x0000001400147213 */ /* 0x000fe20000000000 */
[----:B----4-:R-:W-:Y:S01]  /*6d40*/  FFMA.FTZ R123, R123, -UR6, R114 ;  /* 0x800000067b7b7c23 */ /* 0x010fe20008010072 */
[C---:B------:R-:W-:Y:S01]  /*6d50*/  IMAD.IADD R111, R118.reuse, 0x1, -R177 ;  /* 0x00000001766f7824 */ /* 0x040fe200078e0ab1 */
[----:B------:R-:W-:Y:S01]  /*6d60*/  IABS R25, R25 ;  /* 0x0000001900197213 */ /* 0x000fe20000000000 */
[C---:B------:R-:W-:Y:S01]  /*6d70*/  IMAD.IADD R110, R118.reuse, 0x1, -R183 ;  /* 0x00000001766e7824 */ /* 0x040fe200078e0ab7 */
[----:B------:R-:W2:Y:S01]  /*6d80*/  MUFU.TANH R114, R200 ;  /* 0x000000c800727308 */ /* 0x000ea20000002400 */
[----:B-1----:R-:W-:Y:S01]  /*6d90*/  FFMA.FTZ R126, R115, -UR6, R126 ;  /* 0x80000006737e7c23 */ /* 0x002fe2000801007e */
[C---:B------:R-:W-:Y:S01]  /*6da0*/  IMAD.IADD R115, R118.reuse, 0x1, -R178 ;  /* 0x0000000176737824 */ /* 0x040fe200078e0ab2 */
[----:B------:R-:W-:Y:S01]  /*6db0*/  IABS R199, R199 ;  /* 0x000000c700c77213 */ /* 0x000fe20000000000 */
[----:B------:R-:W-:Y:S01]  /*6dc0*/  IMAD.MOV.U32 R21, RZ, RZ, R20 ;  /* 0x000000ffff157224 */ /* 0x000fe200078e0014 */
[----:B------:R-:W-:Y:S01]  /*6dd0*/  IABS R111, R111 ;  /* 0x0000006f006f7213 */ /* 0x000fe20000000000 */
[----:B------:R-:W-:Y:S01]  /*6de0*/  IMAD.IADD R20, R118, 0x1, -R193 ;  /* 0x0000000176147824 */ /* 0x000fe200078e0ac1 */
[----:B------:R-:W-:Y:S01]  /*6df0*/  IABS R115, R115 ;  /* 0x0000007300737213 */ /* 0x000fe20000000000 */
[----:B------:R-:W1:Y:S01]  /*6e00*/  MUFU.TANH R89, R89 ;  /* 0x0000005900597308 */ /* 0x000e620000002400 */
[----:B------:R-:W-:Y:S01]  /*6e10*/  I2FP.F32.S32 R199, R199 ;  /* 0x000000c700c77245 */ /* 0x000fe20000201400 */
[----:B------:R-:W-:Y:S01]  /*6e20*/  FMUL.FTZ R19, R19, UR4 ;  /* 0x0000000413137c20 */ /* 0x000fe20008410000 */
[----:B------:R-:W-:Y:S01]  /*6e30*/  I2FP.F32.S32 R115, R115 ;  /* 0x0000007300737245 */ /* 0x000fe20000201400 */
[----:B------:R-:W-:Y:S01]  /*6e40*/  FMUL.FTZ R14, R14, UR4 ;  /* 0x000000040e0e7c20 */ /* 0x000fe20008410000 */
[----:B------:R-:W-:Y:S01]  /*6e50*/  I2FP.F32.S32 R111, R111 ;  /* 0x0000006f006f7245 */ /* 0x000fe20000201400 */
[----:B------:R-:W-:Y:S01]  /*6e60*/  FMUL.FTZ R15, R15, UR4 ;  /* 0x000000040f0f7c20 */ /* 0x000fe20008410000 */
[----:B------:R-:W-:Y:S01]  /*6e70*/  IABS R110, R110 ;  /* 0x0000006e006e7213 */ /* 0x000fe20000000000 */
[----:B------:R-:W3:Y:S01]  /*6e80*/  MUFU.TANH R228, R228 ;  /* 0x000000e400e47308 */ /* 0x000ee20000002400 */
[----:B--2---:R-:W-:Y:S01]  /*6e90*/  FFMA.FTZ R32, R199, -UR6, R114 ;  /* 0x80000006c7207c23 */ /* 0x004fe20008010072 */
[----:B------:R-:W-:Y:S01]  /*6ea0*/  FFMA.FTZ R114, R115, -UR6, R198 ;  /* 0x8000000673727c23 */ /* 0x000fe200080100c6 */
[----:B------:R-:W-:Y:S01]  /*6eb0*/  FFMA.FTZ R28, R111, -UR6, R122 ;  /* 0x800000066f1c7c23 */ /* 0x000fe2000801007a */
[C---:B------:R-:W-:Y:S01]  /*6ec0*/  IMAD.IADD R115, R118.reuse, 0x1, -R184 ;  /* 0x0000000176737824 */ /* 0x040fe200078e0ab8 */
[----:B------:R-:W-:Y:S01]  /*6ed0*/  I2FP.F32.S32 R110, R110 ;  /* 0x0000006e006e7245 */ /* 0x000fe20000201400 */
[C---:B------:R-:W-:Y:S01]  /*6ee0*/  IMAD.IADD R111, R118.reuse, 0x1, -R182 ;  /* 0x00000001766f7824 */ /* 0x040fe200078e0ab6 */
[----:B------:R-:W-:Y:S01]  /*6ef0*/  I2FP.F32.S32 R25, R25 ;  /* 0x0000001900197245 */ /* 0x000fe20000201400 */
[----:B------:R-:W-:Y:S01]  /*6f00*/  IMAD.IADD R122, R118, 0x1, -R181 ;  /* 0x00000001767a7824 */ /* 0x000fe200078e0ab5 */
[----:B------:R-:W-:Y:S01]  /*6f10*/  IABS R115, R115 ;  /* 0x0000007300737213 */ /* 0x000fe20000000000 */
[----:B------:R-:W-:Y:S01]  /*6f20*/  FFMA.FTZ R110, R110, -UR6, R37 ;  /* 0x800000066e6e7c23 */ /* 0x000fe20008010025 */
[----:B------:R-:W-:Y:S01]  /*6f30*/  IABS R111, R111 ;  /* 0x0000006f006f7213 */ /* 0x000fe20000000000 */
[----:B------:R-:W-:Y:S01]  /*6f40*/  IMAD.IADD R37, R118, 0x1, -R188 ;  /* 0x0000000176257824 */ /* 0x000fe200078e0abc */
[----:B------:R-:W-:Y:S01]  /*6f50*/  I2FP.F32.S32 R24, R115 ;  /* 0x0000007300187245 */ /* 0x000fe20000201400 */
[----:B------:R-:W2:Y:S01]  /*6f60*/  MUFU.TANH R218, R218 ;  /* 0x000000da00da7308 */ /* 0x000ea20000002400 */
[----:B------:R-:W-:Y:S01]  /*6f70*/  I2FP.F32.S32 R111, R111 ;  /* 0x0000006f006f7245 */ /* 0x000fe20000201400 */
[----:B------:R-:W-:Y:S01]  /*6f80*/  FFMA.FTZ R204, R25, -UR6, R204 ;  /* 0x8000000619cc7c23 */ /* 0x000fe200080100cc */
[----:B------:R-:W-:Y:S01]  /*6f90*/  IABS R29, R122 ;  /* 0x0000007a001d7213 */ /* 0x000fe20000000000 */
[----:B-1----:R-:W-:Y:S01]  /*6fa0*/  FFMA.FTZ R115, R24, -UR6, R89 ;  /* 0x8000000618737c23 */ /* 0x002fe20008010059 */
[----:B------:R-:W-:Y:S01]  /*6fb0*/  IABS R37, R37 ;  /* 0x0000002500257213 */ /* 0x000fe20000000000 */
[----:B------:R-:W-:Y:S01]  /*6fc0*/  FFMA.FTZ R224, R111, -UR6, R224 ;  /* 0x800000066fe07c23 */ /* 0x000fe200080100e0 */
[----:B------:R-:W-:Y:S01]  /*6fd0*/  FMUL.FTZ R111, R16, UR4 ;  /* 0x00000004106f7c20 */ /* 0x000fe20008410000 */
[----:B------:R-:W-:Y:S01]  /*6fe0*/  FMUL.FTZ R122, R17, UR4 ;  /* 0x00000004117a7c20 */ /* 0x000fe20008410000 */
[----:B------:R-:W-:Y:S01]  /*6ff0*/  FMUL.FTZ R89, R12, UR4 ;  /* 0x000000040c597c20 */ /* 0x000fe20008410000 */
[----:B------:R-:W-:Y:S01]  /*7000*/  I2FP.F32.S32 R21, R21 ;  /* 0x0000001500157245 */ /* 0x000fe20000201400 */
[C---:B------:R-:W-:Y:S01]  /*7010*/  IMAD.IADD R25, R118.reuse, 0x1, -R192 ;  /* 0x0000000176197824 */ /* 0x040fe200078e0ac0 */
[----:B------:R-:W-:Y:S01]  /*7020*/  I2FP.F32.S32 R37, R37 ;  /* 0x0000002500257245 */ /* 0x000fe20000201400 */
[----:B------:R-:W1:Y:S01]  /*7030*/  MUFU.TANH R222, R222 ;  /* 0x000000de00de7308 */ /* 0x000e620000002400 */
[----:B------:R-:W-:Y:S01]  /*7040*/  I2FP.F32.S32 R29, R29 ;  /* 0x0000001d001d7245 */ /* 0x000fe20000201400 */
[----:B------:R-:W-:Y:S01]  /*7050*/  FFMA.FTZ R220, R21, -UR6, R220 ;  /* 0x8000000615dc7c23 */ /* 0x000fe200080100dc */
[C---:B------:R-:W-:Y:S01]  /*7060*/  IMAD.IADD R21, R118.reuse, 0x1, -R191 ;  /* 0x0000000176157824 */ /* 0x040fe200078e0abf */
[----:B------:R-:W-:Y:S01]  /*7070*/  IABS R25, R25 ;  /* 0x0000001900197213 */ /* 0x000fe20000000000 */
[----:B------:R-:W-:Y:S01]  /*7080*/  FFMA.FTZ R206, R37, -UR6, R206 ;  /* 0x8000000625ce7c23 */ /* 0x000fe200080100ce */
[----:B------:R-:W-:-:S02]  /*7090*/  IMAD.IADD R16, R118, 0x1, -R190 ;  /* 0x0000000176107824 */ /* 0x000fc400078e0abe */
[----:B---3--:R-:W-:Y:S01]  /*70a0*/  FFMA.FTZ R228, R29, -UR6, R228 ;  /* 0x800000061de47c23 */ /* 0x008fe200080100e4 */
[----:B------:R-:W3:Y:S01]  /*70b0*/  MUFU.TANH R111, R111 ;  /* 0x0000006f006f7308 */ /* 0x000ee20000002400 */
[C---:B------:R-:W-:Y:S01]  /*70c0*/  IMAD.IADD R17, R118.reuse, 0x1, -R189 ;  /* 0x0000000176117824 */ /* 0x040fe200078e0abd */
[----:B------:R-:W-:Y:S01]  /*70d0*/  I2FP.F32.S32 R25, R25 ;  /* 0x0000001900197245 */ /* 0x000fe20000201400 */
[C---:B------:R-:W-:Y:S01]  /*70e0*/  VIADD R37, R118.reuse, -UR24 ;  /* 0x8000001876257c36 */ /* 0x040fe20008000000 */
[----:B------:R-:W-:Y:S01]  /*70f0*/  IABS R21, R21 ;  /* 0x0000001500157213 */ /* 0x000fe20000000000 */
[----:B------:R-:W-:Y:S01]  /*7100*/  IMAD.IADD R29, R118, 0x1, -R187 ;  /* 0x00000001761d7824 */ /* 0x000fe200078e0abb */
[----:B------:R-:W-:Y:S01]  /*7110*/  IABS R16, R16 ;  /* 0x0000001000107213 */ /* 0x000fe20000000000 */
[----:B--2---:R-:W-:Y:S01]  /*7120*/  FFMA.FTZ R218, R25, -UR6, R218 ;  /* 0x8000000619da7c23 */ /* 0x004fe200080100da */
[----:B------:R-:W2:Y:S01]  /*7130*/  MUFU.TANH R122, R122 ;  /* 0x0000007a007a7308 */ /* 0x000ea20000002400 */
[----:B------:R-:W-:Y:S01]  /*7140*/  IABS R17, R17 ;  /* 0x0000001100117213 */ /* 0x000fe20000000000 */
[----:B------:R-:W-:Y:S01]  /*7150*/  IMAD.IADD R199, R244, 0x1, -R193 ;  /* 0x00000001f4c77824 */ /* 0x000fe200078e0ac1 */
[----:B------:R-:W-:Y:S01]  /*7160*/  IABS R12, R20 ;  /* 0x00000014000c7213 */ /* 0x000fe20000000000 */
[----:B------:R-:W-:Y:S01]  /*7170*/  FMUL.FTZ R10, R10, UR4 ;  /* 0x000000040a0a7c20 */ /* 0x000fe20008410000 */
[----:B------:R-:W-:Y:S01]  /*7180*/  FSEL R127, R127, -INF , !P3 ;  /* 0xff8000007f7f7808 */ /* 0x000fe20005800000 */
[----:B------:R-:W-:Y:S01]  /*7190*/  FMUL.FTZ R11, R11, UR4 ;  /* 0x000000040b0b7c20 */ /* 0x000fe20008410000 */
[----:B------:R-:W-:Y:S01]  /*71a0*/  FSEL R126, R126, -INF , !P1 ;  /* 0xff8000007e7e7808 */ /* 0x000fe20004800000 */
[----:B------:R-:W4:Y:S01]  /*71b0*/  MUFU.TANH R89, R89 ;  /* 0x0000005900597308 */ /* 0x000f220000002400 */
[C---:B------:R-:W-:Y:S01]  /*71c0*/  ISETP.GT.AND P3, PT, R37.reuse, R69, PT ;  /* 0x000000452500720c */ /* 0x040fe20003f64270 */
[----:B------:R-:W-:Y:S01]  /*71d0*/  FMUL.FTZ R6, R6, UR4 ;  /* 0x0000000406067c20 */ /* 0x000fe20008410000 */
[----:B------:R-:W-:Y:S01]  /*71e0*/  ISETP.GT.AND P1, PT, R37, R138, PT ;  /* 0x0000008a2500720c */ /* 0x000fe20003f24270 */
[----:B------:R-:W-:Y:S01]  /*71f0*/  FMUL.FTZ R7, R7, UR4 ;  /* 0x0000000407077c20 */ /* 0x000fe20008410000 */
[----:B------:R-:W-:-:S02]  /*7200*/  I2FP.F32.S32 R21, R21 ;  /* 0x0000001500157245 */ /* 0x000fc40000201400 */
[----:B------:R-:W-:Y:S01]  /*7210*/  I2FP.F32.S32 R16, R16 ;  /* 0x0000001000107245 */ /* 0x000fe20000201400 */
[----:B------:R-:W5:Y:S01]  /*7220*/  MUFU.TANH R165, R165 ;  /* 0x000000a500a57308 */ /* 0x000f620000002400 */
[----:B------:R-:W-:Y:S01]  /*7230*/  I2FP.F32.S32 R17, R17 ;  /* 0x0000001100117245 */ /* 0x000fe20000201400 */
[----:B-1----:R-:W-:Y:S01]  /*7240*/  FFMA.FTZ R222, R21, -UR6, R222 ;  /* 0x8000000615de7c23 */ /* 0x002fe200080100de */
[----:B------:R-:W-:Y:S01]  /*7250*/  I2FP.F32.S32 R12, R12 ;  /* 0x0000000c000c7245 */ /* 0x000fe20000201400 */
[----:B---3--:R-:W-:Y:S01]  /*7260*/  FFMA.FTZ R111, R16, -UR6, R111 ;  /* 0x80000006106f7c23 */ /* 0x008fe2000801006f */
[----:B------:R-:W-:Y:S01]  /*7270*/  FSEL R25, R123, -INF , !P5 ;  /* 0xff8000007b197808 */ /* 0x000fe20006800000 */
[----:B--2---:R-:W-:Y:S01]  /*7280*/  FFMA.FTZ R122, R17, -UR6, R122 ;  /* 0x80000006117a7c23 */ /* 0x004fe2000801007a */
[----:B------:R-:W-:Y:S01]  /*7290*/  FSEL R20, R33, -INF , !P0 ;  /* 0xff80000021147808 */ /* 0x000fe20004000000 */
[----:B------:R-:W1:Y:S01]  /*72a0*/  MUFU.TANH R164, R164 ;  /* 0x000000a400a47308 */ /* 0x000e620000002400 */
[----:B------:R-:W-:Y:S01]  /*72b0*/  IABS R29, R29 ;  /* 0x0000001d001d7213 */ /* 0x000fe20000000000 */
[----:B----4-:R-:W-:Y:S01]  /*72c0*/  FFMA.FTZ R89, R12, -UR6, R89 ;  /* 0x800000060c597c23 */ /* 0x010fe20008010059 */
[----:B------:R-:W-:-:S02]  /*72d0*/  ISETP.GT.AND P0, PT, R37, R172, PT ;  /* 0x000000ac2500720c */ /* 0x000fc40003f04270 */
[----:B------:R-:W-:Y:S02]  /*72e0*/  FSEL R123, R32, -INF , !P2 ;  /* 0xff800000207b7808 */ /* 0x000fe40005000000 */
[----:B------:R-:W-:Y:S01]  /*72f0*/  FSEL R60, R60, -INF , !P3 ;  /* 0xff8000003c3c7808 */ /* 0x000fe20005800000 */
[----:B------:R-:W-:Y:S01]  /*7300*/  MUFU.TANH R94, R157 ;  /* 0x0000009d005e7308 */ /* 0x000fe20000002400 */
[----:B------:R-:W-:Y:S02]  /*7310*/  FSEL R52, R52, -INF , !P1 ;  /* 0xff80000034347808 */ /* 0x000fe40004800000 */
[C---:B------:R-:W-:Y:S02]  /*7320*/  ISETP.GT.AND P5, PT, R37.reuse, R176, PT ;  /* 0x000000b02500720c */ /* 0x040fe40003fa4270 */
[C---:B------:R-:W-:Y:S02]  /*7330*/  ISETP.GT.AND P2, PT, R37.reuse, R158, PT ;  /* 0x0000009e2500720c */ /* 0x040fe40003f44270 */
[C---:B------:R-:W-:Y:S01]  /*7340*/  ISETP.GT.AND P3, PT, R37.reuse, R154, PT ;  /* 0x0000009a2500720c */ /* 0x040fe20003f64270 */
[----:B------:R-:W-:Y:S01]  /*7350*/  MUFU.TANH R156, R156 ;  /* 0x0000009c009c7308 */ /* 0x000fe20000002400 */
[----:B------:R-:W-:-:S02]  /*7360*/  ISETP.GT.AND P1, PT, R37, R147, PT ;  /* 0x000000932500720c */ /* 0x000fc40003f24270 */
[----:B------:R-:W-:Y:S02]  /*7370*/  I2FP.F32.S32 R29, R29 ;  /* 0x0000001d001d7245 */ /* 0x000fe40000201400 */
[----:B------:R-:W-:Y:S02]  /*7380*/  FSEL R21, R195, -INF , !P0 ;  /* 0xff800000c3157808 */ /* 0x000fe40004000000 */
[----:B------:R-:W-:Y:S01]  /*7390*/  FSEL R24, R161, -INF , !P5 ;  /* 0xff800000a1187808 */ /* 0x000fe20006800000 */
[----:B------:R-:W-:Y:S01]  /*73a0*/  FFMA.FTZ R226, R29, -UR6, R226 ;  /* 0x800000061de27c23 */ /* 0x000fe200080100e2 */
[----:B------:R-:W-:Y:S01]  /*73b0*/  ISETP.GT.AND P0, PT, R37, R139, PT ;  /* 0x0000008b2500720c */ /* 0x000fe20003f04270 */
[----:B------:R-:W-:Y:S01]  /*73c0*/  MUFU.TANH R148, R148 ;  /* 0x0000009400947308 */ /* 0x000fe20000002400 */
[----:B------:R-:W-:Y:S01]  /*73d0*/  FSEL R16, R160, -INF , !P2 ;  /* 0xff800000a0107808 */ /* 0x000fe20005000000 */
[----:B------:R-:W-:Y:S01]  /*73e0*/  IMAD.IADD R160, R244, 0x1, -R99 ;  /* 0x00000001f4a07824 */ /* 0x000fe200078e0a63 */
[----:B------:R-:W-:Y:S01]  /*73f0*/  FSEL R17, R45, -INF , !P3 ;  /* 0xff8000002d117808 */ /* 0x000fe20005800000 */
[----:B------:R-:W-:Y:S01]  /*7400*/  FMUL.FTZ R45, R140, UR4 ;  /* 0x000000048c2d7c20 */ /* 0x000fe20008410000 */
[----:B------:R-:W-:-:S02]  /*7410*/  FSEL R12, R40, -INF , !P1 ;  /* 0xff800000280c7808 */ /* 0x000fc40004800000 */
[C---:B------:R-:W-:Y:S01]  /*7420*/  ISETP.GT.AND P5, PT, R37.reuse, R143, PT ;  /* 0x0000008f2500720c */ /* 0x040fe20003fa4270 */
[----:B------:R-:W-:Y:S01]  /*7430*/  MUFU.TANH R238, R153 ;  /* 0x0000009900ee7308 */ /* 0x000fe20000002400 */
[C---:B------:R-:W-:Y:S02]  /*7440*/  ISETP.GT.AND P2, PT, R37.reuse, R130, PT ;  /* 0x000000822500720c */ /* 0x040fe40003f44270 */
[C---:B------:R-:W-:Y:S02]  /*7450*/  ISETP.GT.AND P3, PT, R37.reuse, R105, PT ;  /* 0x000000692500720c */ /* 0x040fe40003f64270 */
[----:B------:R-:W-:Y:S02]  /*7460*/  ISETP.GT.AND P1, PT, R37, R102, PT ;  /* 0x000000662500720c */ /* 0x000fe40003f24270 */
[----:B------:R-:W-:Y:S01]  /*7470*/  FSEL R40, R44, -INF , !P0 ;  /* 0xff8000002c287808 */ /* 0x000fe20004000000 */
[----:B------:R-:W-:Y:S01]  /*7480*/  MUFU.TANH R132, R132 ;  /* 0x0000008400847308 */ /* 0x000fe20000002400 */
[----:B------:R-:W-:Y:S01]  /*7490*/  FSEL R33, R119, -INF , !P5 ;  /* 0xff80000077217808 */ /* 0x000fe20006800000 */
[----:B------:R-:W-:Y:S01]  /*74a0*/  FMUL.FTZ R119, R8, UR4 ;  /* 0x0000000408777c20 */ /* 0x000fe20008410000 */
[----:B------:R-:W-:Y:S01]  /*74b0*/  ISETP.GT.AND P0, PT, R37, R97, PT ;  /* 0x000000612500720c */ /* 0x000fe20003f04270 */
[----:B------:R-:W-:Y:S01]  /*74c0*/  FMUL.FTZ R8, R9, UR4 ;  /* 0x0000000409087c20 */ /* 0x000fe20008410000 */
[----:B------:R-:W-:-:S02]  /*74d0*/  FSEL R48, R48, -INF , !P2 ;  /* 0xff80000030307808 */ /* 0x000fc40005000000 */
[----:B------:R-:W-:Y:S01]  /*74e0*/  FSEL R32, R36, -INF , !P3 ;  /* 0xff80000024207808 */ /* 0x000fe20005800000 */
[----:B------:R-:W-:Y:S01]  /*74f0*/  MUFU.TANH R119, R119 ;  /* 0x0000007700777308 */ /* 0x000fe20000002400 */
[----:B------:R-:W-:Y:S01]  /*7500*/  FSEL R29, R61, -INF , !P1 ;  /* 0xff8000003d1d7808 */ /* 0x000fe20004800000 */
[----:B------:R-:W-:Y:S01]  /*7510*/  FMUL.FTZ R61, R149, UR4 ;  /* 0x00000004953d7c20 */ /* 0x000fe20008410000 */
[C---:B------:R-:W-:Y:S02]  /*7520*/  ISETP.GT.AND P5, PT, R37.reuse, R100, PT ;  /* 0x000000642500720c */ /* 0x040fe40003fa4270 */
[C---:B------:R-:W-:Y:S02]  /*7530*/  ISETP.GT.AND P2, PT, R37.reuse, R91, PT ;  /* 0x0000005b2500720c */ /* 0x040fe40003f44270 */
[C---:B------:R-:W-:Y:S01]  /*7540*/  ISETP.GT.AND P3, PT, R37.reuse, R90, PT ;  /* 0x0000005a2500720c */ /* 0x040fe20003f64270 */
[----:B------:R2:W3:Y:S01]  /*7550*/  MUFU.TANH R149, R152 ;  /* 0x0000009800957308 */ /* 0x0004e20000002400 */
[----:B------:R-:W-:-:S02]  /*7560*/  ISETP.GT.AND P1, PT, R37, R88, PT ;  /* 0x000000582500720c */ /* 0x000fc40003f24270 */
[----:B------:R-:W-:Y:S02]  /*7570*/  FSEL R44, R28, -INF , !P0 ;  /* 0xff8000001c2c7808 */ /* 0x000fe40004000000 */
[----:B------:R-:W-:Y:S01]  /*7580*/  FSEL R36, R114, -INF , !P5 ;  /* 0xff80000072247808 */ /* 0x000fe20006800000 */
[C---:B------:R-:W-:Y:S01]  /*7590*/  IMAD.IADD R114, R244.reuse, 0x1, -R167 ;  /* 0x00000001f4727824 */ /* 0x040fe200078e0aa7 */
[----:B------:R-:W-:Y:S01]  /*75a0*/  FSEL R28, R115, -INF , !P2 ;  /* 0xff800000731c7808 */ /* 0x000fe20005000000 */
[----:B------:R-:W-:Y:S01]  /*75b0*/  IMAD.IADD R115, R244, 0x1, -R166 ;  /* 0x00000001f4737824 */ /* 0x000fe200078e0aa6 */
[----:B------:R-:W-:Y:S01]  /*75c0*/  FSEL R110, R110, -INF , !P3 ;  /* 0xff8000006e6e7808 */ /* 0x000fe20005800000 */
[----:B------:R-:W-:Y:S01]  /*75d0*/  MUFU.TANH R8, R8 ;  /* 0x0000000800087308 */ /* 0x000fe20000002400 */
[----:B------:R-:W-:Y:S02]  /*75e0*/  FSEL R224, R224, -INF , !P1 ;  /* 0xff800000e0e07808 */ /* 0x000fe40004800000 */
[----:B------:R-:W-:-:S02]  /*75f0*/  ISETP.GT.AND P5, PT, R37, R87, PT ;  /* 0x000000572500720c */ /* 0x000fc40003fa4270 */
[C---:B------:R-:W-:Y:S02]  /*7600*/  ISETP.GT.AND P0, PT, R37.reuse, R86, PT ;  /* 0x000000562500720c */ /* 0x040fe40003f04270 */
[C---:B------:R-:W-:Y:S01]  /*7610*/  ISETP.GT.AND P2, PT, R37.reuse, R85, PT ;  /* 0x000000552500720c */ /* 0x040fe20003f44270 */
[----:B--2---:R-:W-:Y:S01]  /*7620*/  IMAD.IADD R152, R244, 0x1, -R173 ;  /* 0x00000001f4987824 */ /* 0x004fe200078e0aad */
[C---:B------:R-:W-:Y:S01]  /*7630*/  ISETP.GT.AND P3, PT, R37.reuse, R84, PT ;  /* 0x000000542500720c */ /* 0x040fe20003f64270 */
[----:B------:R-:W-:Y:S01]  /*7640*/  MUFU.TANH R128, R128 ;  /* 0x0000008000807308 */ /* 0x000fe20000002400 */
[----:B------:R-:W-:Y:S02]  /*7650*/  ISETP.GT.AND P1, PT, R37, R82, PT ;  /* 0x000000522500720c */ /* 0x000fe40003f24270 */
[----:B------:R-:W-:Y:S02]  /*7660*/  FSEL R228, R228, -INF , !P5 ;  /* 0xff800000e4e47808 */ /* 0x000fe40006800000 */
[----:B------:R-:W-:-:S02]  /*7670*/  FSEL R206, R206, -INF , !P0 ;  /* 0xff800000cece7808 */ /* 0x000fc40004000000 */
[----:B------:R-:W-:Y:S01]  /*7680*/  FSEL R226, R226, -INF , !P2 ;  /* 0xff800000e2e27808 */ /* 0x000fe20005000000 */
[----:B------:R-:W-:Y:S01]  /*7690*/  MUFU.TANH R116, R116 ;  /* 0x0000007400747308 */ /* 0x000fe20000002400 */
[----:B------:R-:W-:Y:S02]  /*76a0*/  FSEL R204, R204, -INF , !P3 ;  /* 0xff800000cccc7808 */ /* 0x000fe40005800000 */
[----:B------:R-:W-:Y:S02]  /*76b0*/  FSEL R220, R220, -INF , !P1 ;  /* 0xff800000dcdc7808 */ /* 0x000fe40004800000 */
[C---:B------:R-:W-:Y:S02]  /*76c0*/  ISETP.GT.AND P5, PT, R37.reuse, R81, PT ;  /* 0x000000512500720c */ /* 0x040fe40003fa4270 */
[C---:B------:R-:W-:Y:S01]  /*76d0*/  ISETP.GT.AND P0, PT, R37.reuse, R78, PT ;  /* 0x0000004e2500720c */ /* 0x040fe20003f04270 */
[----:B------:R-:W2:Y:S01]  /*76e0*/  MUFU.TANH R196, R196 ;  /* 0x000000c400c47308 */ /* 0x000ea20000002400 */
[----:B------:R-:W-:-:S02]  /*76f0*/  ISETP.GT.AND P2, PT, R37, R77, PT ;  /* 0x0000004d2500720c */ /* 0x000fc40003f44270 */
[C---:B------:R-:W-:Y:S02]  /*7700*/  ISETP.GT.AND P3, PT, R37.reuse, R76, PT ;  /* 0x0000004c2500720c */ /* 0x040fe40003f64270 */
[----:B------:R-:W-:Y:S02]  /*7710*/  ISETP.GT.AND P1, PT, R37, R75, PT ;  /* 0x0000004b2500720c */ /* 0x000fe40003f24270 */
[----:B------:R-:W-:Y:S01]  /*7720*/  FSEL R218, R218, -INF , !P5 ;  /* 0xff800000dada7808 */ /* 0x000fe20006800000 */
[----:B------:R-:W-:Y:S01]  /*7730*/  MUFU.TANH R197, R197 ;  /* 0x000000c500c57308 */ /* 0x000fe20000002400 */
[----:B------:R-:W-:Y:S02]  /*7740*/  FSEL R222, R222, -INF , !P0 ;  /* 0xff800000dede7808 */ /* 0x000fe40004000000 */
[----:B------:R-:W-:Y:S02]  /*7750*/  FSEL R111, R111, -INF , !P2 ;  /* 0xff8000006f6f7808 */ /* 0x000fe40005000000 */
[----:B------:R-:W-:-:S02]  /*7760*/  FSEL R122, R122, -INF , !P3 ;  /* 0xff8000007a7a7808 */ /* 0x000fc40005800000 */
[----:B------:R-:W-:Y:S01]  /*7770*/  FSEL R89, R89, -INF , !P1 ;  /* 0xff80000059597808 */ /* 0x000fe20004800000 */
[----:B------:R-:W-:Y:S01]  /*7780*/  MUFU.TANH R200, R121 ;  /* 0x0000007900c87308 */ /* 0x000fe20000002400 */
[C---:B------:R-:W-:Y:S02]  /*7790*/  ISETP.GT.AND P5, PT, R37.reuse, R73, PT ;  /* 0x000000492500720c */ /* 0x040fe40003fa4270 */
[C---:B------:R-:W-:Y:S02]  /*77a0*/  ISETP.GT.AND P0, PT, R37.reuse, R70, PT ;  /* 0x000000462500720c */ /* 0x040fe40003f04270 */
[C---:B------:R-:W-:Y:S02]  /*77b0*/  ISETP.GT.AND P2, PT, R37.reuse, R68, PT ;  /* 0x000000442500720c */ /* 0x040fe40003f44270 */
[C---:B------:R-:W-:Y:S01]  /*77c0*/  ISETP.GT.AND P3, PT, R37.reuse, R0, PT ;  /* 0x000000002500720c */ /* 0x040fe20003f64270 */
[----:B------:R-:W-:Y:S01]  /*77d0*/  MUFU.TANH R144, R144 ;  /* 0x0000009000907308 */ /* 0x000fe20000002400 */
[----:B------:R-:W-:Y:S01]  /*77e0*/  ISETP.GT.AND P1, PT, R37, R2, PT ;  /* 0x000000022500720c */ /* 0x000fe20003f24270 */
[----:B------:R-:W-:Y:S01]  /*77f0*/  FMUL.FTZ R37, R136, UR4 ;  /* 0x0000000488257c20 */ /* 0x000fe20008410000 */
[----:B------:R-:W-:Y:S01]  /*7800*/  IABS R114, R114 ;  /* 0x0000007200727213 */ /* 0x000fe20000000000 */
[----:B------:R-:W-:Y:S01]  /*7810*/  IMAD.IADD R136, R244, 0x1, -R72 ;  /* 0x00000001f4887824 */ /* 0x000fe200078e0a48 */
[----:B------:R-:W-:Y:S01]  /*7820*/  IABS R93, R92 ;  /* 0x0000005c005d7213 */ /* 0x000fe20000000000 */
[----:B------:R-:W-:Y:S01]  /*7830*/  FMUL.FTZ R92, R117, UR4 ;  /* 0x00000004755c7c20 */ /* 0x000fe20008410000 */
[----:B------:R-:W-:Y:S01]  /*7840*/  I2FP.F32.S32 R114, R114 ;  /* 0x0000007200727245 */ /* 0x000fe20000201400 */
[----:B------:R4:W-:Y:S01]  /*7850*/  MUFU.TANH R214, R37 ;  /* 0x0000002500d67308 */ /* 0x0009e20000002400 */
[----:B------:R-:W-:Y:S01]  /*7860*/  IABS R136, R136 ;  /* 0x0000008800887213 */ /* 0x000fe20000000000 */
[----:B------:R-:W-:Y:S01]  /*7870*/  IMAD.MOV.U32 R117, RZ, RZ, R93 ;  /* 0x000000ffff757224 */ /* 0x000fe200078e005d */
[----:B------:R-:W-:Y:S01]  /*7880*/  IABS R95, R95 ;  /* 0x0000005f005f7213 */ /* 0x000fe20000000000 */
[----:B-----5:R-:W-:Y:S01]  /*7890*/  FFMA.FTZ R165, R114, -UR6, R165 ;  /* 0x8000000672a57c23 */ /* 0x020fe200080100a5 */
[----:B------:R-:W-:Y:S01]  /*78a0*/  IMAD.IADD R114, R244, 0x1, -R174 ;  /* 0x00000001f4727824 */ /* 0x000fe200078e0aae */
[----:B------:R-:W-:-:S02]  /*78b0*/  IABS R115, R115 ;  /* 0x0000007300737213 */ /* 0x000fc40000000000 */
[----:B------:R-:W-:Y:S01]  /*78c0*/  I2FP.F32.S32 R136, R136 ;  /* 0x0000008800887245 */ /* 0x000fe20000201400 */
[----:B------:R5:W2:Y:S01]  /*78d0*/  MUFU.TANH R93, R61 ;  /* 0x0000003d005d7308 */ /* 0x000aa20000002400 */
[----:B------:R-:W-:Y:S02]  /*78e0*/  I2FP.F32.S32 R95, R95 ;  /* 0x0000005f005f7245 */ /* 0x000fe40000201400 */
[----:B------:R-:W-:Y:S01]  /*78f0*/  IABS R114, R114 ;  /* 0x0000007200727213 */ /* 0x000fe20000000000 */
[----:B------:R-:W-:Y:S01]  /*7900*/  FFMA.FTZ R169, R136, -UR6, R169 ;  /* 0x8000000688a97c23 */ /* 0x000fe200080100a9 */
[----:B------:R-:W-:Y:S01]  /*7910*/  IABS R152, R152 ;  /* 0x0000009800987213 */ /* 0x000fe20000000000 */
[----:B-1----:R-:W-:Y:S01]  /*7920*/  FFMA.FTZ R136, R95, -UR6, R164 ;  /* 0x800000065f887c23 */ /* 0x002fe200080100a4 */
[----:B------:R-:W-:Y:S01]  /*7930*/  I2FP.F32.S32 R117, R117 ;  /* 0x0000007500757245 */ /* 0x000fe20000201400 */
[----:B------:R1:W-:Y:S01]  /*7940*/  MUFU.TANH R95, R45 ;  /* 0x0000002d005f7308 */ /* 0x0003e20000002400 */
[----:B------:R-:W-:Y:S01]  /*7950*/  I2FP.F32.S32 R152, R152 ;  /* 0x0000009800987245 */ /* 0x000fe20000201400 */
[----:B----4-:R-:W-:Y:S01]  /*7960*/  IMAD.IADD R37, R244, 0x1, -R178 ;  /* 0x00000001f4257824 */ /* 0x010fe200078e0ab2 */
[----:B------:R-:W-:Y:S01]  /*7970*/  IABS R236, R236 ;  /* 0x000000ec00ec7213 */ /* 0x000fe20000000000 */
[----:B------:R-:W-:Y:S01]  /*7980*/  FFMA.FTZ R140, R117, -UR6, R168 ;  /* 0x80000006758c7c23 */ /* 0x000fe200080100a8 */
[----:B------:R-:W-:-:S02]  /*7990*/  IMAD.IADD R117, R118, 0x1, -R57 ;  /* 0x0000000176757824 */ /* 0x000fc400078e0a39 */
[----:B---3--:R-:W-:Y:S01]  /*79a0*/  FFMA.FTZ R149, R152, -UR6, R149 ;  /* 0x8000000698957c23 */ /* 0x008fe20008010095 */
[C---:B------:R-:W-:Y:S01]  /*79b0*/  IMAD.IADD R152, R244.reuse, 0x1, -R179 ;  /* 0x00000001f4987824 */ /* 0x040fe200078e0ab3 */
[----:B------:R-:W-:Y:S01]  /*79c0*/  I2FP.F32.S32 R236, R236 ;  /* 0x000000ec00ec7245 */ /* 0x000fe20000201400 */
[----:B------:R-:W-:Y:S01]  /*79d0*/  MUFU.TANH R141, R141 ;  /* 0x0000008d008d7308 */ /* 0x000fe20000002400 */
[----:B-----5:R-:W-:Y:S01]  /*79e0*/  I2FP.F32.S32 R61, R115 ;  /* 0x00000073003d7245 */ /* 0x020fe20000201400 */
[----:B------:R-:W-:Y:S01]  /*79f0*/  IMAD.IADD R115, R244, 0x1, -R175 ;  /* 0x00000001f4737824 */ /* 0x000fe200078e0aaf */
[----:B------:R-:W-:Y:S01]  /*7a00*/  IABS R152, R152 ;  /* 0x0000009800987213 */ /* 0x000fe20000000000 */
[----:B------:R-:W-:Y:S01]  /*7a10*/  FFMA.FTZ R236, R236, -UR6, R145 ;  /* 0x80000006ecec7c23 */ /* 0x000fe20008010091 */
[----:B------:R-:W-:Y:S01]  /*7a20*/  IABS R9, R117 ;  /* 0x0000007500097213 */ /* 0x000fe20000000000 */
[----:B------:R-:W-:Y:S01]  /*7a30*/  FMUL.FTZ R117, R4, UR4 ;  /* 0x0000000404757c20 */ /* 0x000fe20008410000 */
[----:B------:R-:W-:Y:S01]  /*7a40*/  IABS R115, R115 ;  /* 0x0000007300737213 */ /* 0x000fe20000000000 */
[----:B------:R-:W-:Y:S01]  /*7a50*/  MUFU.TANH R137, R137 ;  /* 0x0000008900897308 */ /* 0x000fe20000002400 */
[----:B-1----:R-:W-:Y:S01]  /*7a60*/  I2FP.F32.S32 R45, R114 ;  /* 0x00000072002d7245 */ /* 0x002fe20000201400 */
[----:B------:R-:W-:Y:S01]  /*7a70*/  FMUL.FTZ R114, R13, UR4 ;  /* 0x000000040d727c20 */ /* 0x000fe20008410000 */
[----:B------:R-:W-:Y:S01]  /*7a80*/  I2FP.F32.S32 R115, R115 ;  /* 0x0000007300737245 */ /* 0x000fe20000201400 */
[----:B--2---:R-:W-:Y:S01]  /*7a90*/  FFMA.FTZ R61, R61, -UR6, R196 ;  /* 0x800000063d3d7c23 */ /* 0x004fe200080100c4 */
[----:B------:R-:W-:Y:S01]  /*7aa0*/  I2FP.F32.S32 R4, R152 ;  /* 0x0000009800047245 */ /* 0x000fe20000201400 */
[----:B------:R-:W-:Y:S01]  /*7ab0*/  FFMA.FTZ R94, R45, -UR6, R94 ;  /* 0x800000062d5e7c23 */ /* 0x000fe2000801005e */
[----:B------:R-:W-:-:S02]  /*7ac0*/  IMAD.IADD R45, R244, 0x1, -R180 ;  /* 0x00000001f42d7824 */ /* 0x000fc400078e0ab4 */
[----:B------:R-:W-:Y:S01]  /*7ad0*/  FFMA.FTZ R156, R115, -UR6, R156 ;  /* 0x80000006739c7c23 */ /* 0x000fe2000801009c */
[----:B------:R-:W-:Y:S01]  /*7ae0*/  IMAD.IADD R115, R244, 0x1, -R171 ;  /* 0x00000001f4737824 */ /* 0x000fe200078e0aab */
[----:B------:R-:W1:Y:S01]  /*7af0*/  MUFU.TANH R114, R114 ;  /* 0x0000007200727308 */ /* 0x000e620000002400 */
[----:B------:R-:W-:Y:S01]  /*7b00*/  I2FP.F32.S32 R9, R9 ;  /* 0x0000000900097245 */ /* 0x000fe20000201400 */
[----:B------:R-:W-:Y:S01]  /*7b10*/  FMUL.FTZ R196, R113, UR4 ;  /* 0x0000000471c47c20 */ /* 0x000fe20008410000 */
[----:B------:R-:W-:Y:S01]  /*7b20*/  IABS R45, R45 ;  /* 0x0000002d002d7213 */ /* 0x000fe20000000000 */
[----:B------:R-:W-:Y:S01]  /*7b30*/  IMAD.MOV.U32 R113, RZ, RZ, 0x1 ;  /* 0x00000001ff717424 */ /* 0x000fe200078e00ff */
[----:B------:R-:W-:Y:S02]  /*7b40*/  IABS R115, R115 ;  /* 0x0000007300737213 */ /* 0x000fe40000000000 */
[----:B------:R-:W-:Y:S01]  /*7b50*/  I2FP.F32.S32 R45, R45 ;  /* 0x0000002d002d7245 */ /* 0x000fe20000201400 */
[----:B------:R-:W-:Y:S01]  /*7b60*/  MUFU.TANH R117, R117 ;  /* 0x0000007500757308 */ /* 0x000fe20000002400 */
[----:B------:R-:W-:-:S02]  /*7b70*/  I2FP.F32.S32 R115, R115 ;  /* 0x0000007300737245 */ /* 0x000fc40000201400 */
[----:B------:R-:W-:Y:S01]  /*7b80*/  IABS R199, R199 ;  /* 0x000000c700c77213 */ /* 0x000fe20000000000 */
[----:B------:R-:W-:Y:S01]  /*7b90*/  FFMA.FTZ R148, R45, -UR6, R148 ;  /* 0x800000062d947c23 */ /* 0x000fe20008010094 */
[----:B------:R-:W-:Y:S01]  /*7ba0*/  FFMA.FTZ R45, R4, -UR6, R93 ;  /* 0x80000006042d7c23 */ /* 0x000fe2000801005d */
[----:B------:R-:W-:Y:S01]  /*7bb0*/  FMUL.FTZ R4, R5, UR4 ;  /* 0x0000000405047c20 */ /* 0x000fe20008410000 */
[----:B------:R-:W-:Y:S01]  /*7bc0*/  FFMA.FTZ R238, R115, -UR6, R238 ;  /* 0x8000000673ee7c23 */ /* 0x000fe200080100ee */
[C---:B------:R-:W-:Y:S02]  /*7bd0*/  IMAD.IADD R115, R118.reuse, 0x1, -R49 ;  /* 0x0000000176737824 */ /* 0x040fe400078e0a31 */
[----:B-1----:R-:W-:Y:S01]  /*7be0*/  FFMA.FTZ R5, R9, -UR6, R114 ;  /* 0x8000000609057c23 */ /* 0x002fe20008010072 */
[C---:B------:R-:W-:Y:S01]  /*7bf0*/  IMAD.IADD R93, R118.reuse, 0x1, -R41 ;  /* 0x00000001765d7824 */ /* 0x040fe200078e0a29 */
[----:B------:R-:W-:Y:S01]  /*7c00*/  IABS R160, R160 ;  /* 0x000000a000a07213 */ /* 0x000fe20000000000 */
[----:B------:R-:W1:Y:S01]  /*7c10*/  MUFU.TANH R4, R4 ;  /* 0x0000000400047308 */ /* 0x000e620000002400 */
[C---:B------:R-:W-:Y:S01]  /*7c20*/  IMAD.IADD R114, R118.reuse, 0x1, -R79 ;  /* 0x0000000176727824 */ /* 0x040fe200078e0a4f */
[----:B------:R-:W-:Y:S01]  /*7c30*/  I2FP.F32.S32 R199, R199 ;  /* 0x000000c700c77245 */ /* 0x000fe20000201400 */
[----:B------:R-:W-:Y:S01]  /*7c40*/  IMAD.IADD R9, R118, 0x1, -R53 ;  /* 0x0000000176097824 */ /* 0x000fe200078e0a35 */
[----:B------:R-:W-:-:S02]  /*7c50*/  IABS R118, R115 ;  /* 0x0000007300767213 */ /* 0x000fc40000000000 */
[----:B------:R-:W-:Y:S01]  /*7c60*/  IABS R93, R93 ;  /* 0x0000005d005d7213 */ /* 0x000fe20000000000 */
[----:B------:R-:W-:Y:S01]  /*7c70*/  FFMA.FTZ R199, R199, -UR6, R116 ;  /* 0x80000006c7c77c23 */ /* 0x000fe20008010074 */
[----:B------:R-:W-:Y:S01]  /*7c80*/  IABS R9, R9 ;  /* 0x0000000900097213 */ /* 0x000fe20000000000 */
[----:B------:R-:W-:Y:S01]  /*7c90*/  MUFU.TANH R115, R125 ;  /* 0x0000007d00737308 */ /* 0x000fe20000002400 */
[----:B------:R-:W-:Y:S02]  /*7ca0*/  I2FP.F32.S32 R118, R118 ;  /* 0x0000007600767245 */ /* 0x000fe40000201400 */
[----:B------:R-:W-:Y:S02]  /*7cb0*/  I2FP.F32.S32 R93, R93 ;  /* 0x0000005d005d7245 */ /* 0x000fe40000201400 */
[----:B------:R-:W-:Y:S01]  /*7cc0*/  I2FP.F32.S32 R9, R9 ;  /* 0x0000000900097245 */ /* 0x000fe20000201400 */
[----:B------:R-:W-:Y:S01]  /*7cd0*/  FFMA.FTZ R119, R118, -UR6, R119 ;  /* 0x8000000676777c23 */ /* 0x000fe20008010077 */
[----:B------:R-:W-:Y:S01]  /*7ce0*/  IABS R114, R114 ;  /* 0x0000007200727213 */ /* 0x000fe20000000000 */
[----:B------:R-:W-:Y:S01]  /*7cf0*/  FFMA.FTZ R118, R93, -UR6, R8 ;  /* 0x800000065d767c23 */ /* 0x000fe20008010008 */
[----:B------:R-:W-:-:S02]  /*7d00*/  IMAD.IADD R8, R244, 0x1, -R184 ;  /* 0x00000001f4087824 */ /* 0x000fc400078e0ab8 */
[----:B-1----:R-:W-:Y:S01]  /*7d10*/  FFMA.FTZ R4, R9, -UR6, R4 ;  /* 0x8000000609047c23 */ /* 0x002fe20008010004 */
[C---:B------:R-:W-:Y:S01]  /*7d20*/  IMAD.IADD R9, R244.reuse, 0x1, -R182 ;  /* 0x00000001f4097824 */ /* 0x040fe200078e0ab6 */
[----:B------:R-:W-:Y:S01]  /*7d30*/  I2FP.F32.S32 R114, R114 ;  /* 0x0000007200727245 */ /* 0x000fe20000201400 */
[----:B------:R-:W-:Y:S01]  /*7d40*/  IMAD.IADD R93, R244, 0x1, -R188 ;  /* 0x00000001f45d7824 */ /* 0x000fe200078e0abc */
[----:B------:R-:W-:Y:S01]  /*7d50*/  IABS R8, R8 ;  /* 0x0000000800087213 */ /* 0x000fe20000000000 */
[----:B------:R-:W-:Y:S01]  /*7d60*/  MUFU.TANH R133, R133 ;  /* 0x0000008500857308 */ /* 0x000fe20000002400 */
[----:B------:R-:W-:Y:S01]  /*7d70*/  IABS R9, R9 ;  /* 0x0000000900097213 */ /* 0x000fe20000000000 */
[----:B------:R-:W-:Y:S01]  /*7d80*/  FFMA.FTZ R117, R114, -UR6, R117 ;  /* 0x8000000672757c23 */ /* 0x000fe20008010075 */
[----:B------:R-:W-:Y:S02]  /*7d90*/  I2FP.F32.S32 R8, R8 ;  /* 0x0000000800087245 */ /* 0x000fe40000201400 */
[----:B------:R-:W-:-:S02]  /*7da0*/  IABS R93, R93 ;  /* 0x0000005d005d7213 */ /* 0x000fc40000000000 */
[----:B------:R-:W-:Y:S01]  /*7db0*/  I2FP.F32.S32 R9, R9 ;  /* 0x0000000900097245 */ /* 0x000fe20000201400 */
[----:B------:R-:W-:Y:S01]  /*7dc0*/  FFMA.FTZ R145, R8, -UR6, R95 ;  /* 0x8000000608917c23 */ /* 0x000fe2000801005f */
[----:B------:R-:W-:Y:S01]  /*7dd0*/  I2FP.F32.S32 R93, R93 ;  /* 0x0000005d005d7245 */ /* 0x000fe20000201400 */
[----:B------:R1:W-:Y:S01]  /*7de0*/  MUFU.TANH R8, R129 ;  /* 0x0000008100087308 */ /* 0x0003e20000002400 */
[C---:B------:R-:W-:Y:S02]  /*7df0*/  IMAD.IADD R95, R244.reuse, 0x1, -R186 ;  /* 0x00000001f45f7824 */ /* 0x040fe400078e0aba */
[----:B------:R-:W-:Y:S01]  /*7e00*/  FFMA.FTZ R214, R9, -UR6, R214 ;  /* 0x8000000609d67c23 */ /* 0x000fe200080100d6 */
[C---:B------:R-:W-:Y:S02]  /*7e10*/  IMAD.IADD R9, R244.reuse, 0x1, -R185 ;  /* 0x00000001f4097824 */ /* 0x040fe400078e0ab9 */
[----:B------:R-:W-:Y:S01]  /*7e20*/  FFMA.FTZ R212, R93, -UR6, R132 ;  /* 0x800000065dd47c23 */ /* 0x000fe20008010084 */
[----:B------:R-:W-:Y:S01]  /*7e30*/  IMAD.IADD R93, R244, 0x1, -R190 ;  /* 0x00000001f45d7824 */ /* 0x000fe200078e0abe */
[----:B------:R-:W-:Y:S01]  /*7e40*/  I2FP.F32.S32 R160, R160 ;  /* 0x000000a000a07245 */ /* 0x000fe20000201400 */
[----:B------:R-:W2:Y:S01]  /*7e50*/  MUFU.TANH R114, R120 ;  /* 0x0000007800727308 */ /* 0x000ea20000002400 */
[----:B------:R-:W-:-:S02]  /*7e60*/  IABS R9, R9 ;  /* 0x0000000900097213 */ /* 0x000fc40000000000 */
[----:B------:R-:W-:Y:S01]  /*7e70*/  IABS R93, R93 ;  /* 0x0000005d005d7213 */ /* 0x000fe20000000000 */
[----:B------:R-:W-:Y:S01]  /*7e80*/  FFMA.FTZ R13, R160, -UR6, R197 ;  /* 0x80000006a00d7c23 */ /* 0x000fe200080100c5 */
[----:B------:R-:W-:Y:S02]  /*7e90*/  I2FP.F32.S32 R9, R9 ;  /* 0x0000000900097245 */ /* 0x000fe40000201400 */
[----:B------:R-:W-:Y:S01]  /*7ea0*/  I2FP.F32.S32 R93, R93 ;  /* 0x0000005d005d7245 */ /* 0x000fe20000201400 */
[----:B------:R-:W3:Y:S01]  /*7eb0*/  MUFU.TANH R124, R124 ;  /* 0x0000007c007c7308 */ /* 0x000ee20000002400 */
[----:B-1----:R-:W-:Y:S01]  /*7ec0*/  IABS R129, R95 ;  /* 0x0000005f00817213 */ /* 0x002fe20000000000 */
[----:B------:R-:W-:Y:S01]  /*7ed0*/  IMAD.IADD R95, R244, 0x1, -R192 ;  /* 0x00000001f45f7824 */ /* 0x000fe200078e0ac0 */
[----:B------:R-:W-:Y:S02]  /*7ee0*/  FSEL R119, R119, -INF , !P0 ;  /* 0xff80000077777808 */ /* 0x000fe40004000000 */
[----:B------:R-:W-:-:S02]  /*7ef0*/  I2FP.F32.S32 R129, R129 ;  /* 0x0000008100817245 */ /* 0x000fc40000201400 */
[----:B------:R-:W-:Y:S01]  /*7f00*/  FSEL R116, R4, -INF , !P1 ;  /* 0xff80000004747808 */ /* 0x000fe20004800000 */
[----:B------:R-:W1:Y:S01]  /*7f10*/  MUFU.TANH R196, R196 ;  /* 0x000000c400c47308 */ /* 0x000e620000002400 */
[----:B--2---:R-:W-:Y:S01]  /*7f20*/  FFMA.FTZ R114, R93, -UR6, R114 ;  /* 0x800000065d727c23 */ /* 0x004fe20008010072 */
[----:B------:R-:W-:Y:S01]  /*7f30*/  FFMA.FTZ R129, R129, -UR6, R128 ;  /* 0x8000000681817c23 */ /* 0x000fe20008010080 */
[----:B------:R-:W-:Y:S01]  /*7f40*/  FFMA.FTZ R128, R9, -UR6, R8 ;  /* 0x8000000609807c23 */ /* 0x000fe20008010008 */
[C---:B------:R-:W-:Y:S01]  /*7f50*/  IMAD.IADD R9, R244.reuse, 0x1, -R189 ;  /* 0x00000001f4097824 */ /* 0x040fe200078e0abd */
[----:B------:R-:W-:Y:S01]  /*7f60*/  FSEL R120, R5, -INF , !P5 ;  /* 0xff80000005787808 */ /* 0x000fe20006800000 */
[----:B------:R-:W-:Y:S01]  /*7f70*/  VIADD R93, R244, -UR24 ;  /* 0x80000018f45d7c36 */ /* 0x000fe20008000000 */
[----:B------:R-:W-:Y:S01]  /*7f80*/  FSEL R118, R118, -INF , !P2 ;  /* 0xff80000076767808 */ /* 0x000fe20005000000 */
[----:B------:R-:W-:Y:S01]  /*7f90*/  IMAD.IADD R8, R244, 0x1, -R191 ;  /* 0x00000001f4087824 */ /* 0x000fe200078e0abf */
[----:B------:R-:W-:Y:S01]  /*7fa0*/  IABS R9, R9 ;  /* 0x0000000900097213 */ /* 0x000fe20000000000 */
[----:B------:R2:W4:Y:S01]  /*7fb0*/  MUFU.TANH R198, R92 ;  /* 0x0000005c00c67308 */ /* 0x0005220000002400 */
[----:B------:R-:W-:-:S02]  /*7fc0*/  ISETP.GT.AND P5, PT, R93, R69, PT ;  /* 0x000000455d00720c */ /* 0x000fc40003fa4270 */
[----:B------:R-:W-:Y:S02]  /*7fd0*/  ISETP.GT.AND P0, PT, R93, R138, PT ;  /* 0x0000008a5d00720c */ /* 0x000fe40003f04270 */
[----:B------:R-:W-:Y:S02]  /*7fe0*/  I2FP.F32.S32 R9, R9 ;  /* 0x0000000900097245 */ /* 0x000fe40000201400 */
[----:B------:R-:W-:Y:S01]  /*7ff0*/  IABS R8, R8 ;  /* 0x0000000800087213 */ /* 0x000fe20000000000 */
[----:B------:R-:W-:Y:S01]  /*8000*/  MUFU.TANH R197, R112 ;  /* 0x0000007000c57308 */ /* 0x000fe20000002400 */
[----:B------:R-:W-:Y:S01]  /*8010*/  FSEL R117, R117, -INF , !P3 ;  /* 0xff80000075757808 */ /* 0x000fe20005800000 */
[----:B------:R-:W-:Y:S01]  /*8020*/  FFMA.FTZ R200, R9, -UR6, R200 ;  /* 0x8000000609c87c23 */ /* 0x000fe200080100c8 */
[----:B------:R-:W-:Y:S02]  /*8030*/  FSEL R140, R140, -INF , !P5 ;  /* 0xff8000008c8c7808 */ /* 0x000fe40006800000 */
[----:B------:R-:W-:-:S02]  /*8040*/  FSEL R4, R169, -INF , !P0 ;  /* 0xff800000a9047808 */ /* 0x000fc40004000000 */
[----:B------:R-:W-:Y:S01]  /*8050*/  IABS R37, R37 ;  /* 0x0000002500257213 */ /* 0x000fe20000000000 */
[----:B------:R-:W-:Y:S01]  /*8060*/  MUFU.TANH R109, R109 ;  /* 0x0000006d006d7308 */ /* 0x000fe20000002400 */
[----:B------:R-:W-:Y:S01]  /*8070*/  IABS R216, R216 ;  /* 0x000000d800d87213 */ /* 0x000fe20000000000 */
[----:B--2---:R-:W-:Y:S01]  /*8080*/  VIADD R92, R244, 0x48 ;  /* 0x00000048f45c7836 */ /* 0x004fe20000000000 */
[C---:B------:R-:W-:Y:S02]  /*8090*/  ISETP.GT.AND P2, PT, R93.reuse, R176, PT ;  /* 0x000000b05d00720c */ /* 0x040fe40003f44270 */
[C---:B------:R-:W-:Y:S01]  /*80a0*/  ISETP.GT.AND P3, PT, R93.reuse, R172, PT ;  /* 0x000000ac5d00720c */ /* 0x040fe20003f64270 */
[C---:B------:R-:W-:Y:S01]  /*80b0*/  IMAD.IADD R74, R92.reuse, 0x1, -R74 ;  /* 0x000000015c4a7824 */ /* 0x040fe200078e0a4a */
[C---:B------:R-:W-:Y:S01]  /*80c0*/  ISETP.GT.AND P1, PT, R93.reuse, R158, PT ;  /* 0x0000009e5d00720c */ /* 0x040fe20003f24270 */
[C---:B------:R-:W-:Y:S01]  /*80d0*/  IMAD.IADD R125, R92.reuse, 0x1, -R41 ;  /* 0x000000015c7d7824 */ /* 0x040fe200078e0a29 */
[C---:B------:R-:W-:Y:S01]  /*80e0*/  ISETP.GT.AND P5, PT, R93.reuse, R154, PT ;  /* 0x0000009a5d00720c */ /* 0x040fe20003fa4270 */
[----:B------:R-:W-:Y:S01]  /*80f0*/  MUFU.TANH R67, R67 ;  /* 0x0000004300437308 */ /* 0x000fe20000002400 */
[----:B------:R-:W-:Y:S01]  /*8100*/  ISETP.GT.AND P0, PT, R93, R147, PT ;  /* 0x000000935d00720c */ /* 0x000fe20003f04270 */
[C---:B------:R-:W-:Y:S01]  /*8110*/  IMAD.IADD R72, R92.reuse, 0x1, -R72 ;  /* 0x000000015c487824 */ /* 0x040fe200078e0a48 */
[----:B------:R-:W-:Y:S01]  /*8120*/  I2FP.F32.S32 R8, R8 ;  /* 0x0000000800087245 */ /* 0x000fe20000201400 */
[C---:B------:R-:W-:Y:S01]  /*8130*/  IMAD.IADD R170, R92.reuse, 0x1, -R170 ;  /* 0x000000015caa7824 */ /* 0x040fe200078e0aaa */
[----:B------:R-:W-:Y:S01]  /*8140*/  I2FP.F32.S32 R37, R37 ;  /* 0x0000002500257245 */ /* 0x000fe20000201400 */
[----:B------:R-:W-:Y:S01]  /*8150*/  IMAD.IADD R167, R92, 0x1, -R167 ;  /* 0x000000015ca77824 */ /* 0x000fe200078e0aa7 */
[----:B------:R-:W-:Y:S01]  /*8160*/  I2FP.F32.S32 R216, R216 ;  /* 0x000000d800d87245 */ /* 0x000fe20000201400 */
[----:B------:R-:W-:Y:S01]  /*8170*/  FFMA.FTZ R115, R8, -UR6, R115 ;  /* 0x8000000608737c23 */ /* 0x000fe20008010073 */
[----:B------:R-:W-:Y:S01]  /*8180*/  FSEL R136, R136, -INF , !P2 ;  /* 0xff80000088887808 */ /* 0x000fe20005000000 */
[----:B------:R-:W-:Y:S01]  /*8190*/  FFMA.FTZ R37, R37, -UR6, R144 ;  /* 0x8000000625257c23 */ /* 0x000fe20008010090 */
[----:B------:R-:W-:Y:S01]  /*81a0*/  FSEL R5, R165, -INF , !P3 ;  /* 0xff800000a5057808 */ /* 0x000fe20005800000 */
[----:B------:R-:W-:Y:S01]  /*81b0*/  FFMA.FTZ R216, R216, -UR6, R141 ;  /* 0x80000006d8d87c23 */ /* 0x000fe2000801008d */
[----:B------:R-:W-:Y:S01]  /*81c0*/  FSEL R61, R61, -INF , !P1 ;  /* 0xff8000003d3d7808 */ /* 0x000fe20004800000 */
[----:B------:R-:W-:Y:S01]  /*81d0*/  MUFU.TANH R63, R63 ;  /* 0x0000003f003f7308 */ /* 0x000fe20000002400 */
[----:B------:R-:W-:Y:S01]  /*81e0*/  FSEL R13, R13, -INF , !P5 ;  /* 0xff8000000d0d7808 */ /* 0x000fe20006800000 */
[----:B------:R-:W-:Y:S01]  /*81f0*/  IMAD.IADD R141, R92, 0x1, -R49 ;  /* 0x000000015c8d7824 */ /* 0x000fe200078e0a31 */
[----:B------:R-:W-:Y:S01]  /*8200*/  FSEL R9, R156, -INF , !P0 ;  /* 0xff8000009c097808 */ /* 0x000fe20004000000 */
[C---:B------:R-:W-:Y:S01]  /*8210*/  IMAD.IADD R166, R92.reuse, 0x1, -R166 ;  /* 0x000000015ca67824 */ /* 0x040fe200078e0aa6 */
[----:B------:R-:W-:Y:S01]  /*8220*/  IABS R234, R234 ;  /* 0x000000ea00ea7213 */ /* 0x000fe20000000000 */
[C---:B------:R-:W-:Y:S01]  /*8230*/  IMAD.IADD R175, R92.reuse, 0x1, -R175 ;  /* 0x000000015caf7824 */ /* 0x040fe200078e0aaf */
[----:B------:R-:W-:Y:S01]  /*8240*/  IABS R230, R230 ;  /* 0x000000e600e67213 */ /* 0x000fe20000000000 */
[----:B------:R-:W-:Y:S01]  /*8250*/  MUFU.TANH R59, R59 ;  /* 0x0000003b003b7308 */ /* 0x000fe20000002400 */
        /* <DEDUP_REMOVED lines=9> */
[C---:B------:R-:W-:Y:S01]  /*82f0*/  IMAD.IADD R179, R92.reuse, 0x1, -R179 ;  /* 0x000000015cb37824 */ /* 0x040fe200078e0ab3 */
[----:B------:R-:W-:Y:S01]  /*8300*/  I2FP.F32.S32 R234, R234 ;  /* 0x000000ea00ea7245 */ /* 0x000fe20000201400 */
[C---:B------:R-:W-:Y:S01]  /*8310*/  IMAD.IADD R178, R92.reuse, 0x1, -R178 ;  /* 0x000000015cb27824 */ /* 0x040fe200078e0ab2 */
[----:B------:R-:W-:Y:S01]  /*8320*/  I2FP.F32.S32 R230, R230 ;  /* 0x000000e600e67245 */ /* 0x000fe20000201400 */
[----:B------:R-:W-:Y:S01]  /*8330*/  IMAD.IADD R177, R92, 0x1, -R177 ;  /* 0x000000015cb17824 */ /* 0x000fe200078e0ab1 */
[----:B------:R-:W-:Y:S01]  /*8340*/  FSEL R8, R94, -INF , !P2 ;  /* 0xff8000005e087808 */ /* 0x000fe20005000000 */
[----:B------:R-:W-:Y:S01]  /*8350*/  FFMA.FTZ R234, R234, -UR6, R137 ;  /* 0x80000006eaea7c23 */ /* 0x000fe20008010089 */
[----:B------:R-:W-:Y:S01]  /*8360*/  FSEL R149, R149, -INF , !P3 ;  /* 0xff80000095957808 */ /* 0x000fe20005800000 */
[----:B------:R-:W-:Y:S01]  /*8370*/  FFMA.FTZ R230, R230, -UR6, R133 ;  /* 0x80000006e6e67c23 */ /* 0x000fe20008010085 */
[----:B------:R-:W-:Y:S01]  /*8380*/  FSEL R238, R238, -INF , !P1 ;  /* 0xff800000eeee7808 */ /* 0x000fe20004800000 */
[----:B------:R-:W-:Y:S01]  /*8390*/  VIADD R94, R71, UR19 ;  /* 0x00000013475e7c36 */ /* 0x000fe20008000000 */
[----:B------:R-:W-:Y:S01]  /*83a0*/  FSEL R148, R148, -INF , !P5 ;  /* 0xff80000094947808 */ /* 0x000fe20006800000 */
[----:B------:R-:W-:Y:S01]  /*83b0*/  IMAD.MOV.U32 R71, RZ, RZ, 0x49 ;  /* 0x00000049ff477424 */ /* 0x000fe200078e00ff */
[----:B------:R-:W-:Y:S01]  /*83c0*/  FSEL R45, R45, -INF , !P0 ;  /* 0xff8000002d2d7808 */ /* 0x000fe20004000000 */
[C---:B------:R-:W-:Y:S01]  /*83d0*/  VIADD R137, R92.reuse, -UR24 ;  /* 0x800000185c897c36 */ /* 0x040fe20008000000 */
[----:B------:R-:W-:Y:S01]  /*83e0*/  IABS R95, R95 ;  /* 0x0000005f005f7213 */ /* 0x000fe20000000000 */
        /* <DEDUP_REMOVED lines=12> */
[----:B------:R-:W-:Y:S01]  /*84b0*/  IMAD.MOV.U32 R95, RZ, RZ, 0x9 ;  /* 0x00000009ff5f7424 */ /* 0x000fe200078e00ff */
[----:B------:R-:W-:Y:S01]  /*84c0*/  FSEL R37, R37, -INF , !P2 ;  /* 0xff80000025257808 */ /* 0x000fe20005000000 */
[----:B------:R-:W-:Y:S01]  /*84d0*/  IMAD.IADD R186, R92, 0x1, -R186 ;  /* 0x000000015cba7824 */ /* 0x000fe200078e0aba */
[----:B------:R-:W-:Y:S01]  /*84e0*/  FSEL R236, R236, -INF , !P3 ;  /* 0xff800000ecec7808 */ /* 0x000fe20005800000 */
[----:B---3--:R-:W-:Y:S01]  /*84f0*/  FFMA.FTZ R121, R121, -UR6, R124 ;  /* 0x8000000679797c23 */ /* 0x008fe2000801007c */
[----:B------:R-:W-:Y:S01]  /*8500*/  FSEL R145, R145, -INF , !P1 ;  /* 0xff80000091917808 */ /* 0x000fe20004800000 */
[----:B------:R-:W-:Y:S01]  /*8510*/  IMAD.IADD R185, R92, 0x1, -R185 ;  /* 0x000000015cb97824 */ /* 0x000fe200078e0ab9 */
        /* <DEDUP_REMOVED lines=15> */
[----:B------:R-:W-:Y:S01]  /*8610*/  MUFU.TANH R51, R51 ;  /* 0x0000003300337308 */ /* 0x000fe20000002400 */
[----:B------:R-:W-:-:S02]  /*8620*/  FSEL R212, R212, -INF , !P3 ;  /* 0xff800000d4d47808 */ /* 0x000fc40005800000 */
[----:B------:R-:W-:Y:S02]  /*8630*/  FSEL R230, R230, -INF , !P1 ;  /* 0xff800000e6e67808 */ /* 0x000fe40004800000 */
[----:B------:R-:W-:Y:S02]  /*8640*/  FSEL R129, R129, -INF , !P5 ;  /* 0xff80000081817808 */ /* 0x000fe40006800000 */
[----:B------:R-:W-:Y:S01]  /*8650*/  FSEL R128, R128, -INF , !P0 ;  /* 0xff80000080807808 */ /* 0x000fe20004000000 */
[----:B------:R-:W-:Y:S01]  /*8660*/  MUFU.TANH R46, R46 ;  /* 0x0000002e002e7308 */ /* 0x000fe20000002400 */
[C---:B------:R-:W-:Y:S02]  /*8670*/  ISETP.GT.AND P2, PT, R93.reuse, R81, PT ;  /* 0x000000515d00720c */ /* 0x040fe40003f44270 */
[C---:B------:R-:W-:Y:S02]  /*8680*/  ISETP.GT.AND P3, PT, R93.reuse, R78, PT ;  /* 0x0000004e5d00720c */ /* 0x040fe40003f64270 */
[----:B------:R-:W-:-:S02]  /*8690*/  ISETP.GT.AND P1, PT, R93, R77, PT ;  /* 0x0000004d5d00720c */ /* 0x000fc40003f24270 */
[C---:B------:R-:W-:Y:S01]  /*86a0*/  ISETP.GT.AND P5, PT, R93.reuse, R76, PT ;  /* 0x0000004c5d00720c */ /* 0x040fe20003fa4270 */
[----:B------:R-:W-:Y:S01]  /*86b0*/  MUFU.TANH R42, R42 ;  /* 0x0000002a002a7308 */ /* 0x000fe20000002400 */
[----:B------:R-:W-:Y:S02]  /*86c0*/  ISETP.GT.AND P0, PT, R93, R75, PT ;  /* 0x0000004b5d00720c */ /* 0x000fe40003f04270 */
[----:B------:R-:W-:Y:S02]  /*86d0*/  FSEL R121, R121, -INF , !P2 ;  /* 0xff80000079797808 */ /* 0x000fe40005000000 */
[----:B------:R-:W-:Y:S02]  /*86e0*/  FSEL R115, R115, -INF , !P3 ;  /* 0xff80000073737808 */ /* 0x000fe40005800000 */
[----:B------:R-:W-:Y:S01]  /*86f0*/  FSEL R114, R114, -INF , !P1 ;  /* 0xff80000072727808 */ /* 0x000fe20004800000 */
[----:B------:R-:W-:Y:S01]  /*8700*/  MUFU.TANH R43, R43 ;  /* 0x0000002b002b7308 */ /* 0x000fe20000002400 */
[----:B------:R-:W-:-:S02]  /*8710*/  FSEL R200, R200, -INF , !P5 ;  /* 0xff800000c8c87808 */ /* 0x000fc40006800000 */
[----:B------:R-:W-:Y:S02]  /*8720*/  FSEL R199, R199, -INF , !P0 ;  /* 0xff800000c7c77808 */ /* 0x000fe40004000000 */
[C---:B------:R-:W-:Y:S02]  /*8730*/  ISETP.GT.AND P2, PT, R93.reuse, R73, PT ;  /* 0x000000495d00720c */ /* 0x040fe40003f44270 */
[C---:B------:R-:W-:Y:S01]  /*8740*/  ISETP.GT.AND P3, PT, R93.reuse, R70, PT ;  /* 0x000000465d00720c */ /* 0x040fe20003f64270 */
[----:B------:R-:W-:Y:S01]  /*8750*/  MUFU.TANH R34, R34 ;  /* 0x0000002200227308 */ /* 0x000fe20000002400 */
[C---:B------:R-:W-:Y:S02]  /*8760*/  ISETP.GT.AND P1, PT, R93.reuse, R68, PT ;  /* 0x000000445d00720c */ /* 0x040fe40003f24270 */
[C---:B------:R-:W-:Y:S02]  /*8770*/  ISETP.GT.AND P5, PT, R93.reuse, R0, PT ;  /* 0x000000005d00720c */ /* 0x040fe40003fa4270 */
[----:B------:R-:W-:Y:S01]  /*8780*/  ISETP.GT.AND P0, PT, R93, R2, PT ;  /* 0x000000025d00720c */ /* 0x000fe20003f04270 */
[----:B------:R-:W-:Y:S01]  /*8790*/  IMAD.MOV.U32 R93, RZ, RZ, 0x41 ;  /* 0x00000041ff5d7424 */ /* 0x000fe200078e00ff */
[----:B------:R-:W-:Y:S01]  /*87a0*/  VIADDMNMX R251, R94, R95, UR26, PT ;  /* 0x0000001a5efb7e46 */ /* 0x000fe2000b80015f */
[----:B------:R-:W-:Y:S01]  /*87b0*/  IMAD.IADD R95, R244, 0x1, -R41 ;  /* 0x00000001f45f7824 */ /* 0x000fe200078e0a29 */
[----:B------:R-:W-:Y:S01]  /*87c0*/  VIADDMNMX R250, R94, R71, UR26, PT ;  /* 0x0000001a5efa7e46 */ /* 0x000fe2000b800147 */
[----:B------:R-:W-:Y:S01]  /*87d0*/  FMUL.FTZ R71, R66, UR4 ;  /* 0x0000000442477c20 */ /* 0x000fe20008410000 */
[----:B------:R-:W-:Y:S01]  /*87e0*/  VIADDMNMX R246, R94, R93, UR26, PT ;  /* 0x0000001a5ef67e46 */ /* 0x000fe2000b80015d */
[----:B------:R-:W-:Y:S01]  /*87f0*/  FMUL.FTZ R93, R108, UR4 ;  /* 0x000000046c5d7c20 */ /* 0x000fe20008410000 */
[----:B------:R-:W-:Y:S01]  /*8800*/  IABS R95, R95 ;  /* 0x0000005f005f7213 */ /* 0x000fe20000000000 */
[----:B------:R-:W-:Y:S01]  /*8810*/  IMAD.IADD R66, R244, 0x1, -R49 ;  /* 0x00000001f4427824 */ /* 0x000fe200078e0a31 */
[----:B------:R-:W-:Y:S01]  /*8820*/  VIADDMNMX R248, R94, R113, UR26, PT ;  /* 0x0000001a5ef87e46 */ /* 0x000fe2000b800171 */
[C---:B------:R-:W-:Y:S01]  /*8830*/  IMAD.IADD R113, R244.reuse, 0x1, -R57 ;  /* 0x00000001f4717824 */ /* 0x040fe200078e0a39 */
[----:B------:R-:W-:Y:S01]  /*8840*/  I2FP.F32.S32 R95, R95 ;  /* 0x0000005f005f7245 */ /* 0x000fe20000201400 */
[----:B------:R-:W2:Y:S01]  /*8850*/  MUFU.TANH R93, R93 ;  /* 0x0000005d005d7308 */ /* 0x000ea20000002400 */
[--C-:B------:R-:W-:Y:S01]  /*8860*/  IMAD.IADD R94, R244, 0x1, -R79.reuse ;  /* 0x00000001f45e7824 */ /* 0x100fe200078e0a4f */
[----:B------:R-:W-:Y:S01]  /*8870*/  IABS R66, R66 ;  /* 0x0000004200427213 */ /* 0x000fe20000000000 */
[----:B------:R-:W-:Y:S01]  /*8880*/  FMUL.FTZ R41, R62, UR4 ;  /* 0x000000043e297c20 */ /* 0x000fe20008410000 */
[----:B-1----:R-:W-:Y:S01]  /*8890*/  FFMA.FTZ R196, R95, -UR6, R196 ;  /* 0x800000065fc47c23 */ /* 0x002fe200080100c4 */
[----:B------:R-:W-:Y:S01]  /*88a0*/  IMAD.IADD R95, R92, 0x1, -R79 ;  /* 0x000000015c5f7824 */ /* 0x000fe200078e0a4f */
[----:B------:R-:W-:Y:S01]  /*88b0*/  IABS R113, R113 ;  /* 0x0000007100717213 */ /* 0x000fe20000000000 */
[----:B------:R-:W-:Y:S01]  /*88c0*/  IMAD.IADD R79, R244, 0x1, -R53 ;  /* 0x00000001f44f7824 */ /* 0x000fe200078e0a35 */
[----:B------:R-:W1:Y:S01]  /*88d0*/  MUFU.TANH R71, R71 ;  /* 0x0000004700477308 */ /* 0x000e620000002400 */
[----:B------:R-:W-:Y:S01]  /*88e0*/  IABS R94, R94 ;  /* 0x0000005e005e7213 */ /* 0x000fe20000000000 */
[----:B------:R-:W-:Y:S01]  /*88f0*/  FMUL.FTZ R49, R54, UR4 ;  /* 0x0000000436317c20 */ /* 0x000fe20008410000 */
[----:B------:R-:W-:Y:S01]  /*8900*/  I2FP.F32.S32 R113, R113 ;  /* 0x0000007100717245 */ /* 0x000fe20000201400 */
[----:B------:R3:W-:Y:S01]  /*8910*/  STL [R1+0x3c], R248 ;  /* 0x00003cf801007387 */ /* 0x0007e20000100800 */
[----:B------:R-:W-:-:S02]  /*8920*/  IABS R79, R79 ;  /* 0x0000004f004f7213 */ /* 0x000fc40000000000 */
[----:B------:R-:W-:Y:S01]  /*8930*/  IABS R74, R74 ;  /* 0x0000004a004a7213 */ /* 0x000fe20000000000 */
[----:B----4-:R-:W-:Y:S01]  /*8940*/  FFMA.FTZ R198, R113, -UR6, R198 ;  /* 0x8000000671c67c23 */ /* 0x010fe200080100c6 */
[----:B------:R-:W-:Y:S01]  /*8950*/  I2FP.F32.S32 R94, R94 ;  /* 0x0000005e005e7245 */ /* 0x000fe20000201400 */
[----:B------:R-:W4:Y:S01]  /*8960*/  MUFU.TANH R41, R41 ;  /* 0x0000002900297308 */ /* 0x000f220000002400 */
[----:B------:R-:W-:Y:S01]  /*8970*/  I2FP.F32.S32 R66, R66 ;  /* 0x0000004200427245 */ /* 0x000fe20000201400 */
[----:B------:R3:W-:Y:S01]  /*8980*/  STL [R1+0x38], R251 ;  /* 0x000038fb01007387 */ /* 0x0007e20000100800 */
[----:B------:R-:W-:Y:S01]  /*8990*/  I2FP.F32.S32 R108, R79 ;  /* 0x0000004f006c7245 */ /* 0x000fe20000201400 */
[----:B--2---:R-:W-:Y:S01]  /*89a0*/  FFMA.FTZ R94, R94, -UR6, R93 ;  /* 0x800000065e5e7c23 */ /* 0x004fe2000801005d */
[----:B------:R-:W-:Y:S01]  /*89b0*/  I2FP.F32.S32 R74, R74 ;  /* 0x0000004a004a7245 */ /* 0x000fe20000201400 */
[----:B------:R-:W-:Y:S01]  /*89c0*/  FFMA.FTZ R197, R66, -UR6, R197 ;  /* 0x8000000642c57c23 */ /* 0x000fe200080100c5 */
[----:B------:R-:W-:Y:S01]  /*89d0*/  FSEL R198, R198, -INF , !P2 ;  /* 0xff800000c6c67808 */ /* 0x000fe20005000000 */
[----:B------:R-:W-:Y:S01]  /*89e0*/  FFMA.FTZ R93, R108, -UR6, R109 ;  /* 0x800000066c5d7c23 */ /* 0x000fe2000801006d */
[----:B------:R-:W-:Y:S01]  /*89f0*/  ISETP.GT.AND P2, PT, R137, R69, PT ;  /* 0x000000458900720c */ /* 0x000fe20003f44270 */
[----:B-1----:R-:W-:Y:S01]  /*8a00*/  FFMA.FTZ R71, R74, -UR6, R71 ;  /* 0x800000064a477c23 */ /* 0x002fe20008010047 */
[----:B------:R-:W-:Y:S01]  /*8a10*/  FSEL R196, R196, -INF , !P1 ;  /* 0xff800000c4c47808 */ /* 0x000fe20004800000 */
[----:B------:R-:W-:Y:S01]  /*8a20*/  IMAD.IADD R66, R92, 0x1, -R99 ;  /* 0x000000015c427824 */ /* 0x000fe200078e0a63 */
[----:B------:R-:W-:Y:S01]  /*8a30*/  ISETP.GE.AND P1, PT, R69, R251, PT ;  /* 0x000000fb4500720c */ /* 0x000fe20003f26270 */
[----:B------:R-:W-:Y:S01]  /*8a40*/  MUFU.TANH R49, R49 ;  /* 0x0000003100317308 */ /* 0x000fe20000002400 */
[----:B------:R-:W-:Y:S01]  /*8a50*/  IABS R72, R72 ;  /* 0x0000004800487213 */ /* 0x000fe20000000000 */
[----:B------:R3:W-:Y:S01]  /*8a60*/  STL [R1+0x34], R246 ;  /* 0x000034f601007387 */ /* 0x0007e20000100800 */
[----:B------:R-:W-:-:S02]  /*8a70*/  FSEL R197, R197, -INF , !P3 ;  /* 0xff800000c5c57808 */ /* 0x000fc40005800000 */
[----:B------:R-:W-:Y:S01]  /*8a80*/  FSEL R94, R94, -INF , !P5 ;  /* 0xff8000005e5e7808 */ /* 0x000fe20006800000 */
[----:B------:R3:W-:Y:S01]  /*8a90*/  STL [R1+0x30], R250 ;  /* 0x000030fa01007387 */ /* 0x0007e20000100800 */
[----:B------:R-:W-:Y:S01]  /*8aa0*/  FSEL R93, R93, -INF , !P0 ;  /* 0xff8000005d5d7808 */ /* 0x000fe20004000000 */
[----:B------:R-:W-:Y:S01]  /*8ab0*/  MUFU.TANH R39, R39 ;  /* 0x0000002700277308 */ /* 0x000fe20000002400 */
[C---:B------:R-:W-:Y:S02]  /*8ac0*/  ISETP.GE.AND P3, PT, R69.reuse, R248, PT ;  /* 0x000000f84500720c */ /* 0x040fe40003f66270 */
[C---:B------:R-:W-:Y:S02]  /*8ad0*/  ISETP.GE.AND P5, PT, R69.reuse, R246, PT ;  /* 0x000000f64500720c */ /* 0x040fe40003fa6270 */
[----:B------:R-:W-:Y:S02]  /*8ae0*/  ISETP.GE.AND P0, PT, R69, R250, PT ;  /* 0x000000fa4500720c */ /* 0x000fe40003f06270 */
[----:B------:R-:W-:Y:S01]  /*8af0*/  FSEL R71, R71, -INF , !P2 ;  /* 0xff80000047477808 */ /* 0x000fe20005000000 */
[----:B------:R-:W-:Y:S01]  /*8b00*/  MUFU.TANH R35, R35 ;  /* 0x0000002300237308 */ /* 0x000fe20000002400 */
[----:B------:R-:W-:-:S02]  /*8b10*/  FSEL R99, R135, -INF , !P1 ;  /* 0xff80000087637808 */ /* 0x000fc40004800000 */
[----:B------:R-:W-:Y:S02]  /*8b20*/  I2FP.F32.S32 R72, R72 ;  /* 0x0000004800487245 */ /* 0x000fe40000201400 */
[----:B------:R-:W-:Y:S02]  /*8b30*/  ISETP.GE.AND P1, PT, R138, R248, PT ;  /* 0x000000f88a00720c */ /* 0x000fe40003f26270 */
[----:B------:R-:W-:Y:S01]  /*8b40*/  IABS R170, R170 ;  /* 0x000000aa00aa7213 */ /* 0x000fe20000000000 */
[----:B------:R-:W-:Y:S01]  /*8b50*/  FFMA.FTZ R67, R72, -UR6, R67 ;  /* 0x8000000648437c23 */ /* 0x000fe20008010043 */
[----:B------:R-:W-:Y:S01]  /*8b60*/  FSEL R140, R140, -INF , !P3 ;  /* 0xff8000008c8c7808 */ /* 0x000fe20005800000 */
[----:B------:R-:W-:Y:S01]  /*8b70*/  MUFU.TANH R30, R30 ;  /* 0x0000001e001e7308 */ /* 0x000fe20000002400 */
[----:B------:R-:W-:Y:S02]  /*8b80*/  FSEL R132, R60, -INF , !P5 ;  /* 0xff8000003c847808 */ /* 0x000fe40006800000 */
[----:B------:R-:W-:-:S02]  /*8b90*/  FSEL R135, R71, -INF , !P0 ;  /* 0xff80000047877808 */ /* 0x000fc40004000000 */
[----:B------:R-:W-:Y:S02]  /*8ba0*/  ISETP.GT.AND P3, PT, R137, R138, PT ;  /* 0x0000008a8900720c */ /* 0x000fe40003f64270 */
[C---:B------:R-:W-:Y:S01]  /*8bb0*/  ISETP.GE.AND P2, PT, R138.reuse, R251, PT ;  /* 0x000000fb8a00720c */ /* 0x040fe20003f46270 */
[----:B------:R-:W-:Y:S01]  /*8bc0*/  MUFU.TANH R31, R31 ;  /* 0x0000001f001f7308 */ /* 0x000fe20000002400 */
[C---:B------:R-:W-:Y:S02]  /*8bd0*/  ISETP.GE.AND P5, PT, R138.reuse, R246, PT ;  /* 0x000000f68a00720c */ /* 0x040fe40003fa6270 */
[----:B------:R-:W-:Y:S02]  /*8be0*/  ISETP.GE.AND P0, PT, R138, R250, PT ;  /* 0x000000fa8a00720c */ /* 0x000fe40003f06270 */
[----:B------:R-:W-:Y:S02]  /*8bf0*/  FSEL R138, R4, -INF , !P1 ;  /* 0xff800000048a7808 */ /* 0x000fe40004800000 */
[----:B------:R-:W-:Y:S01]  /*8c00*/  I2FP.F32.S32 R4, R170 ;  /* 0x000000aa00047245 */ /* 0x000fe20000201400 */
[----:B------:R-:W-:Y:S01]  /*8c10*/  MUFU.TANH R26, R26 ;  /* 0x0000001a001a7308 */ /* 0x000fe20000002400 */
[----:B------:R-:W-:-:S02]  /*8c20*/  FSEL R79, R134, -INF , !P2 ;  /* 0xff800000864f7808 */ /* 0x000fc40005000000 */
[----:B------:R-:W-:Y:S01]  /*8c30*/  FSEL R67, R67, -INF , !P3 ;  /* 0xff80000043437808 */ /* 0x000fe20005800000 */
[----:B----4-:R-:W-:Y:S01]  /*8c40*/  FFMA.FTZ R4, R4, -UR6, R41 ;  /* 0x8000000604047c23 */ /* 0x010fe20008010029 */
[----:B------:R-:W-:Y:S02]  /*8c50*/  ISETP.GT.AND P1, PT, R137, R176, PT ;  /* 0x000000b08900720c */ /* 0x000fe40003f24270 */
[----:B------:R-:W-:Y:S01]  /*8c60*/  FSEL R134, R52, -INF , !P5 ;  /* 0xff80000034867808 */ /* 0x000fe20006800000 */
[----:B------:R-:W-:Y:S01]  /*8c70*/  MUFU.TANH R27, R27 ;  /* 0x0000001b001b7308 */ /* 0x000fe20000002400 */
[----:B------:R-:W-:Y:S02]  /*8c80*/  ISETP.GE.AND P5, PT, R176, R246, PT ;  /* 0x000000f6b000720c */ /* 0x000fe40003fa6270 */
[----:B------:R-:W-:Y:S02]  /*8c90*/  FSEL R133, R67, -INF , !P0 ;  /* 0xff80000043857808 */ /* 0x000fe40004000000 */
[----:B------:R-:W-:-:S02]  /*8ca0*/  FSEL R67, R4, -INF , !P1 ;  /* 0xff80000004437808 */ /* 0x000fc40004800000 */
[----:B------:R-:W-:Y:S01]  /*8cb0*/  FSEL R4, R24, -INF , !P5 ;  /* 0xff80000018047808 */ /* 0x000fe20006800000 */
[----:B------:R-:W-:Y:S01]  /*8cc0*/  FMUL.FTZ R24, R58, UR4 ;  /* 0x000000043a187c20 */ /* 0x000fe20008410000 */
[----:B------:R-:W-:Y:S01]  /*8cd0*/  IABS R167, R167 ;  /* 0x000000a700a77213 */ /* 0x000fe20000000000 */
[----:B------:R-:W-:Y:S01]  /*8ce0*/  MUFU.TANH R22, R22 ;  /* 0x0000001600167308 */ /* 0x000fe20000002400 */
[C---:B------:R-:W-:Y:S02]  /*8cf0*/  ISETP.GE.AND P3, PT, R176.reuse, R251, PT ;  /* 0x000000fbb000720c */ /* 0x040fe40003f66270 */
[----:B------:R-:W-:Y:S02]  /*8d00*/  I2FP.F32.S32 R52, R167 ;  /* 0x000000a700347245 */ /* 0x000fe40000201400 */
[-C--:B------:R-:W-:Y:S02]  /*8d10*/  ISETP.GE.AND P2, PT, R176, R248.reuse, PT ;  /* 0x000000f8b000720c */ /* 0x080fe40003f46270 */
[----:B------:R-:W-:Y:S01]  /*8d20*/  FSEL R71, R159, -INF , !P3 ;  /* 0xff8000009f477808 */ /* 0x000fe20005800000 */
[----:B------:R-:W1:Y:S01]  /*8d30*/  MUFU.TANH R24, R24 ;  /* 0x0000001800187308 */ /* 0x000e620000002400 */
[----:B------:R-:W-:Y:S01]  /*8d40*/  FSEL R136, R136, -INF , !P2 ;  /* 0xff80000088887808 */ /* 0x000fe20005000000 */
[----:B------:R-:W-:Y:S01]  /*8d50*/  FFMA.FTZ R52, R52, -UR6, R63 ;  /* 0x8000000634347c23 */ /* 0x000fe2000801003f */
[----:B------:R-:W-:-:S02]  /*8d60*/  ISETP.GE.AND P3, PT, R172, R248, PT ;  /* 0x000000f8ac00720c */ /* 0x000fc40003f66270 */
[----:B------:R-:W-:Y:S02]  /*8d70*/  ISETP.GT.AND P2, PT, R137, R172, PT ;  /* 0x000000ac8900720c */ /* 0x000fe40003f44270 */
[----:B------:R-:W-:Y:S01]  /*8d80*/  IABS R166, R166 ;  /* 0x000000a600a67213 */ /* 0x000fe20000000000 */
[----:B------:R-:W-:Y:S01]  /*8d90*/  MUFU.TANH R23, R23 ;  /* 0x0000001700177308 */ /* 0x000fe20000002400 */
[----:B------:R-:W-:Y:S02]  /*8da0*/  FSEL R74, R5, -INF , !P3 ;  /* 0xff800000054a7808 */ /* 0x000fe40005800000 */
[----:B------:R-:W-:Y:S02]  /*8db0*/  FSEL R5, R52, -INF , !P2 ;  /* 0xff80000034057808 */ /* 0x000fe40005000000 */
[----:B------:R-:W-:Y:S02]  /*8dc0*/  ISETP.GE.AND P2, PT, R158, R251, PT ;  /* 0x000000fb9e00720c */ /* 0x000fe40003f46270 */
[----:B------:R-:W-:Y:S01]  /*8dd0*/  IABS R175, R175 ;  /* 0x000000af00af7213 */ /* 0x000fe20000000000 */
[----:B------:R-:W-:Y:S01]  /*8de0*/  MUFU.TANH R18, R18 ;  /* 0x0000001200127308 */ /* 0x000fe20000002400 */
[----:B------:R-:W-:-:S02]  /*8df0*/  I2FP.F32.S32 R41, R166 ;  /* 0x000000a600297245 */ /* 0x000fc40000201400 */
[----:B------:R-:W-:Y:S02]  /*8e00*/  FSEL R69, R151, -INF , !P2 ;  /* 0xff80000097457808 */ /* 0x000fe40005000000 */
[----:B------:R-:W-:Y:S01]  /*8e10*/  I2FP.F32.S32 R52, R175 ;  /* 0x000000af00347245 */ /* 0x000fe20000201400 */
[----:B-1----:R-:W-:Y:S01]  /*8e20*/  FFMA.FTZ R41, R41, -UR6, R24 ;  /* 0x8000000629297c23 */ /* 0x002fe20008010018 */
[----:B------:R-:W-:Y:S01]  /*8e30*/  ISETP.GE.AND P2, PT, R154, R248, PT ;  /* 0x000000f89a00720c */ /* 0x000fe20003f46270 */
[----:B------:R-:W-:Y:S01]  /*8e40*/  MUFU.TANH R19, R19 ;  /* 0x0000001300137308 */ /* 0x000fe20000002400 */
[----:B------:R-:W-:Y:S01]  /*8e50*/  ISETP.GE.AND P5, PT, R172, R246, PT ;  /* 0x000000f6ac00720c */ /* 0x000fe20003fa6270 */
[----:B------:R-:W-:Y:S01]  /*8e60*/  FFMA.FTZ R49, R52, -UR6, R49 ;  /* 0x8000000634317c23 */ /* 0x000fe20008010031 */
[----:B------:R-:W-:Y:S02]  /*8e70*/  ISETP.GT.AND P3, PT, R137, R158, PT ;  /* 0x0000009e8900720c */ /* 0x000fe40003f64270 */
[----:B------:R-:W-:-:S02]  /*8e80*/  FSEL R72, R13, -INF , !P2 ;  /* 0xff8000000d487808 */ /* 0x000fc40005000000 */
[----:B------:R-:W-:Y:S01]  /*8e90*/  FSEL R92, R21, -INF , !P5 ;  /* 0xff800000155c7808 */ /* 0x000fe20006800000 */
[----:B------:R-:W-:Y:S01]  /*8ea0*/  MUFU.TANH R14, R14 ;  /* 0x0000000e000e7308 */ /* 0x000fe20000002400 */
[----:B------:R-:W-:Y:S02]  /*8eb0*/  ISETP.GT.AND P2, PT, R137, R147, PT ;  /* 0x000000938900720c */ /* 0x000fe40003f44270 */
[----:B------:R-:W-:Y:S01]  /*8ec0*/  FSEL R21, R41, -INF , !P3 ;  /* 0xff80000029157808 */ /* 0x000fe20005800000 */
[----:B------:R-:W-:Y:S01]  /*8ed0*/  FMUL.FTZ R41, R55, UR4 ;  /* 0x0000000437297c20 */ /* 0x000fe20008410000 */
[----:B------:R-:W-:Y:S01]  /*8ee0*/  FSEL R13, R49, -INF , !P2 ;  /* 0xff800000310d7808 */ /* 0x000fe20005000000 */
[----:B------:R-:W-:Y:S01]  /*8ef0*/  FMUL.FTZ R49, R50, UR4 ;  /* 0x0000000432317c20 */ /* 0x000fe20008410000 */
[----:B------:R-:W-:Y:S01]  /*8f00*/  ISETP.GE.AND P0, PT, R176, R250, PT ;  /* 0x000000fab000720c */ /* 0x000fe20003f06270 */
[----:B------:R-:W-:Y:S01]  /*8f10*/  MUFU.TANH R15, R15 ;  /* 0x0000000f000f7308 */ /* 0x000fe20000002400 */
[----:B------:R-:W-:-:S02]  /*8f20*/  ISETP.GE.AND P1, PT, R172, R251, PT ;  /* 0x000000fbac00720c */ /* 0x000fc40003f26270 */
[----:B------:R-:W-:Y:S02]  /*8f30*/  IABS R66, R66 ;  /* 0x0000004200427213 */ /* 0x000fe40000000000 */
[----:B------:R-:W-:Y:S02]  /*8f40*/  FSEL R67, R67, -INF , !P0 ;  /* 0xff80000043437808 */ /* 0x000fe40004000000 */
[----:B------:R-:W-:Y:S01]  /*8f50*/  ISETP.GE.AND P0, PT, R172, R250, PT ;  /* 0x000000faac00720c */ /* 0x000fe20003f06270 */
[----:B------:R-:W1:Y:S01]  /*8f60*/  MUFU.TANH R41, R41 ;  /* 0x0000002900297308 */ /* 0x000e620000002400 */
[----:B------:R-:W-:Y:S02]  /*8f70*/  FSEL R63, R155, -INF , !P1 ;  /* 0xff8000009b3f7808 */ /* 0x000fe40004800000 */
[----:B------:R-:W-:Y:S02]  /*8f80*/  I2FP.F32.S32 R66, R66 ;  /* 0x0000004200427245 */ /* 0x000fe40000201400 */
[----:B------:R-:W-:-:S02]  /*8f90*/  ISETP.GE.AND P1, PT, R158, R248, PT ;  /* 0x000000f89e00720c */ /* 0x000fc40003f26270 */
[----:B------:R-:W-:Y:S01]  /*8fa0*/  ISETP.GE.AND P5, PT, R158, R246, PT ;  /* 0x000000f69e00720c */ /* 0x000fe20003fa6270 */
[----:B------:R-:W2:Y:S01]  /*8fb0*/  MUFU.TANH R49, R49 ;  /* 0x0000003100317308 */ /* 0x000ea20000002400 */
[----:B------:R-:W-:Y:S01]  /*8fc0*/  FSEL R5, R5, -INF , !P0 ;  /* 0xff80000005057808 */ /* 0x000fe20004000000 */
[----:B------:R-:W-:Y:S01]  /*8fd0*/  FFMA.FTZ R59, R66, -UR6, R59 ;  /* 0x80000006423b7c23 */ /* 0x000fe2000801003b */
[----:B------:R-:W-:Y:S02]  /*8fe0*/  ISETP.GE.AND P0, PT, R158, R250, PT ;  /* 0x000000fa9e00720c */ /* 0x000fe40003f06270 */
[----:B------:R-:W-:Y:S02]  /*8ff0*/  FSEL R24, R61, -INF , !P1 ;  /* 0xff8000003d187808 */ /* 0x000fe40004800000 */
[----:B------:R-:W-:Y:S01]  /*9000*/  ISETP.GT.AND P1, PT, R137, R154, PT ;  /* 0x0000009a8900720c */ /* 0x000fe20003f24270 */
[----:B------:R-:W-:Y:S01]  /*9010*/  MUFU.TANH R10, R10 ;  /* 0x0000000a000a7308 */ /* 0x000fe20000002400 */
[----:B------:R-:W-:-:S02]  /*9020*/  ISETP.GE.AND P3, PT, R154, R251, PT ;  /* 0x000000fb9a00720c */ /* 0x000fc40003f66270 */
[----:B------:R-:W-:Y:S02]  /*9030*/  IABS R174, R174 ;  /* 0x000000ae00ae7213 */ /* 0x000fe40000000000 */
[----:B------:R-:W-:Y:S02]  /*9040*/  FSEL R16, R16, -INF , !P5 ;  /* 0xff80000010107808 */ /* 0x000fe40006800000 */
[C---:B------:R-:W-:Y:S01]  /*9050*/  ISETP.GE.AND P5, PT, R154.reuse, R246, PT ;  /* 0x000000f69a00720c */ /* 0x040fe20003fa6270 */
[----:B------:R-:W-:Y:S01]  /*9060*/  MUFU.TANH R11, R11 ;  /* 0x0000000b000b7308 */ /* 0x000fe20000002400 */
[----:B------:R-:W-:Y:S02]  /*9070*/  FSEL R21, R21, -INF , !P0 ;  /* 0xff80000015157808 */ /* 0x000fe40004000000 */
[----:B------:R-:W-:Y:S02]  /*9080*/  IABS R173, R173 ;  /* 0x000000ad00ad7213 */ /* 0x000fe40000000000 */
[----:B------:R-:W-:-:S02]  /*9090*/  ISETP.GE.AND P0, PT, R154, R250, PT ;  /* 0x000000fa9a00720c */ /* 0x000fc40003f06270 */
[----:B------:R-:W-:Y:S01]  /*90a0*/  FSEL R61, R150, -INF , !P3 ;  /* 0xff800000963d7808 */ /* 0x000fe20005800000 */
[----:B------:R-:W-:Y:S01]  /*90b0*/  MUFU.TANH R6, R6 ;  /* 0x0000000600067308 */ /* 0x000fe20000002400 */
[----:B------:R-:W-:Y:S02]  /*90c0*/  FSEL R59, R59, -INF , !P1 ;  /* 0xff8000003b3b7808 */ /* 0x000fe40004800000 */
[----:B------:R-:W-:Y:S02]  /*90d0*/  I2FP.F32.S32 R174, R174 ;  /* 0x000000ae00ae7245 */ /* 0x000fe40000201400 */
[C---:B------:R-:W-:Y:S02]  /*90e0*/  ISETP.GE.AND P3, PT, R147.reuse, R248, PT ;  /* 0x000000f89300720c */ /* 0x040fe40003f66270 */
[----:B------:R-:W-:Y:S01]  /*90f0*/  ISETP.GE.AND P1, PT, R147, R251, PT ;  /* 0x000000fb9300720c */ /* 0x000fe20003f26270 */
[----:B-1----:R-:W-:Y:S01]  /*9100*/  FFMA.FTZ R41, R174, -UR6, R41 ;  /* 0x80000006ae297c23 */ /* 0x002fe20008010029 */
[----:B------:R-:W-:Y:S01]  /*9110*/  FSEL R66, R17, -INF , !P5 ;  /* 0xff80000011427808 */ /* 0x000fe20006800000 */
[----:B------:R-:W-:Y:S01]  /*9120*/  MUFU.TANH R7, R7 ;  /* 0x0000000700077308 */ /* 0x000fe20000002400 */
[----:B------:R-:W-:-:S02]  /*9130*/  I2FP.F32.S32 R50, R173 ;  /* 0x000000ad00327245 */ /* 0x000fc40000201400 */
[----:B------:R-:W-:Y:S02]  /*9140*/  FSEL R17, R59, -INF , !P0 ;  /* 0xff8000003b117808 */ /* 0x000fe40004000000 */
[----:B------:R-:W-:Y:S01]  /*9150*/  ISETP.GE.AND P0, PT, R147, R250, PT ;  /* 0x000000fa9300720c */ /* 0x000fe20003f06270 */
[----:B--2---:R-:W-:Y:S01]  /*9160*/  FFMA.FTZ R49, R50, -UR6, R49 ;  /* 0x8000000632317c23 */ /* 0x004fe20008010031 */
[----:B------:R-:W-:Y:S02]  /*9170*/  FSEL R62, R9, -INF , !P3 ;  /* 0xff800000093e7808 */ /* 0x000fe40005800000 */
[----:B------:R-:W-:Y:S02]  /*9180*/  FSEL R55, R146, -INF , !P1 ;  /* 0xff80000092377808 */ /* 0x000fe40004800000 */
[----:B------:R-:W-:Y:S02]  /*9190*/  ISETP.GE.AND P2, PT, R143, R251, PT ;  /* 0x000000fb8f00720c */ /* 0x000fe40003f46270 */
[----:B------:R-:W-:-:S02]  /*91a0*/  IABS R171, R171 ;  /* 0x000000ab00ab7213 */ /* 0x000fc40000000000 */
[----:B------:R-:W-:Y:S02]  /*91b0*/  ISETP.GT.AND P3, PT, R137, R143, PT ;  /* 0x0000008f8900720c */ /* 0x000fe40003f64270 */
[----:B------:R-:W-:Y:S02]  /*91c0*/  ISETP.GE.AND P1, PT, R143, R248, PT ;  /* 0x000000f88f00720c */ /* 0x000fe40003f26270 */
[----:B------:R-:W-:Y:S02]  /*91d0*/  FSEL R13, R13, -INF , !P0 ;  /* 0xff8000000d0d7808 */ /* 0x000fe40004000000 */
[----:B------:R-:W-:Y:S02]  /*91e0*/  FSEL R53, R142, -INF , !P2 ;  /* 0xff8000008e357808 */ /* 0x000fe40005000000 */
[----:B------:R-:W-:Y:S02]  /*91f0*/  I2FP.F32.S32 R50, R171 ;  /* 0x000000ab00327245 */ /* 0x000fe40000201400 */
[----:B------:R-:W-:-:S02]  /*9200*/  ISETP.GE.AND P5, PT, R147, R246, PT ;  /* 0x000000f69300720c */ /* 0x000fc40003fa6270 */
[----:B------:R-:W-:Y:S01]  /*9210*/  ISETP.GE.AND P0, PT, R143, R250, PT ;  /* 0x000000fa8f00720c */ /* 0x000fe20003f06270 */
[----:B------:R-:W-:Y:S01]  /*9220*/  FFMA.FTZ R50, R50, -UR6, R51 ;  /* 0x8000000632327c23 */ /* 0x000fe20008010033 */
[----:B------:R-:W-:Y:S02]  /*9230*/  FSEL R60, R8, -INF , !P1 ;  /* 0xff800000083c7808 */ /* 0x000fe40004800000 */
[----:B------:R-:W-:Y:S02]  /*9240*/  ISETP.GE.AND P2, PT, R139, R248, PT ;  /* 0x000000f88b00720c */ /* 0x000fe40003f46270 */
[----:B------:R-:W-:Y:S02]  /*9250*/  FSEL R9, R41, -INF , !P3 ;  /* 0xff80000029097808 */ /* 0x000fe40005800000 */
[----:B------:R-:W-:Y:S02]  /*9260*/  ISETP.GT.AND P1, PT, R137, R139, PT ;  /* 0x0000008b8900720c */ /* 0x000fe40003f24270 */
[----:B------:R-:W-:-:S02]  /*9270*/  FSEL R12, R12, -INF , !P5 ;  /* 0xff8000000c0c7808 */ /* 0x000fc40006800000 */
[----:B------:R-:W-:Y:S02]  /*9280*/  FSEL R9, R9, -INF , !P0 ;  /* 0xff80000009097808 */ /* 0x000fe40004000000 */
[----:B------:R-:W-:Y:S02]  /*9290*/  FSEL R54, R149, -INF , !P2 ;  /* 0xff80000095367808 */ /* 0x000fe40005000000 */
[----:B------:R-:W-:Y:S02]  /*92a0*/  ISETP.GE.AND P5, PT, R143, R246, PT ;  /* 0x000000f68f00720c */ /* 0x000fe40003fa6270 */
[----:B------:R-:W-:Y:S02]  /*92b0*/  ISETP.GE.AND P0, PT, R139, R250, PT ;  /* 0x000000fa8b00720c */ /* 0x000fe40003f06270 */
[----:B------:R-:W-:Y:S02]  /*92c0*/  ISETP.GT.AND P2, PT, R137, R130, PT ;  /* 0x000000828900720c */ /* 0x000fe40003f44270 */
[----:B------:R-:W-:-:S02]  /*92d0*/  FSEL R49, R49, -INF , !P1 ;  /* 0xff80000031317808 */ /* 0x000fc40004800000 */
[----:B------:R-:W-:Y:S01]  /*92e0*/  FSEL R8, R33, -INF , !P5 ;  /* 0xff80000021087808 */ /* 0x000fe20006800000 */
[----:B------:R-:W-:Y:S01]  /*92f0*/  FMUL.FTZ R33, R47, UR4 ;  /* 0x000000042f217c20 */ /* 0x000fe20008410000 */
[----:B------:R-:W-:Y:S02]  /*9300*/  FSEL R57, R49, -INF , !P0 ;  /* 0xff80000031397808 */ /* 0x000fe40004000000 */
[----:B------:R-:W-:Y:S02]  /*9310*/  FSEL R50, R50, -INF , !P2 ;  /* 0xff80000032327808 */ /* 0x000fe40005000000 */
[C---:B------:R-:W-:Y:S02]  /*9320*/  ISETP.GE.AND P3, PT, R139.reuse, R251, PT ;  /* 0x000000fb8b00720c */ /* 0x040fe40003f66270 */
[----:B------:R-:W-:Y:S02]  /*9330*/  ISETP.GE.AND P5, PT, R139, R246, PT ;  /* 0x000000f68b00720c */ /* 0x000fe40003fa6270 */
[----:B------:R-:W-:-:S02]  /*9340*/  ISETP.GE.AND P0, PT, R130, R250, PT ;  /* 0x000000fa8200720c */ /* 0x000fc40003f06270 */
[----:B------:R-:W-:Y:S02]  /*9350*/  IABS R180, R180 ;  /* 0x000000b400b47213 */ /* 0x000fe40000000000 */
[----:B------:R-:W-:Y:S02]  /*9360*/  FSEL R41, R131, -INF , !P3 ;  /* 0xff80000083297808 */ /* 0x000fe40005800000 */
[----:B------:R-:W-:Y:S02]  /*9370*/  FSEL R40, R40, -INF , !P5 ;  /* 0xff80000028287808 */ /* 0x000fe40006800000 */
[----:B------:R-:W-:Y:S02]  /*9380*/  I2FP.F32.S32 R47, R180 ;  /* 0x000000b4002f7245 */ /* 0x000fe40000201400 */
[----:B------:R-:W-:Y:S02]  /*9390*/  FSEL R247, R50, -INF , !P0 ;  /* 0xff80000032f77808 */ /* 0x000fe40004000000 */
[C---:B------:R-:W-:Y:S01]  /*93a0*/  ISETP.GE.AND P3, PT, R130.reuse, R248, PT ;  /* 0x000000f88200720c */ /* 0x040fe20003f66270 */
[----:B------:R-:W1:Y:S01]  /*93b0*/  MUFU.TANH R50, R33 ;  /* 0x0000002100327308 */ /* 0x000e620000002400 */
[----:B------:R-:W-:Y:S01]  /*93c0*/  ISETP.GE.AND P5, PT, R130, R246, PT ;  /* 0x000000f68200720c */ /* 0x000fe20003fa6270 */
[----:B------:R-:W-:Y:S01]  /*93d0*/  FFMA.FTZ R46, R47, -UR6, R46 ;  /* 0x800000062f2e7c23 */ /* 0x000fe2000801002e */
[----:B------:R-:W-:-:S02]  /*93e0*/  FSEL R238, R238, -INF , !P3 ;  /* 0xff800000eeee7808 */ /* 0x000fc40005800000 */
[----:B------:R-:W-:Y:S02]  /*93f0*/  FSEL R48, R48, -INF , !P5 ;  /* 0xff80000030307808 */ /* 0x000fe40006800000 */
[----:B------:R-:W-:Y:S02]  /*9400*/  ISETP.GT.AND P3, PT, R137, R105, PT ;  /* 0x000000698900720c */ /* 0x000fe40003f64270 */
[C---:B------:R-:W-:Y:S02]  /*9410*/  ISETP.GE.AND P5, PT, R105.reuse, R246, PT ;  /* 0x000000f66900720c */ /* 0x040fe40003fa6270 */
[----:B------:R-:W-:Y:S02]  /*9420*/  ISETP.GE.AND P1, PT, R130, R251, PT ;  /* 0x000000fb8200720c */ /* 0x000fe40003f26270 */
[----:B------:R-:W-:Y:S02]  /*9430*/  IABS R179, R179 ;  /* 0x000000b300b37213 */ /* 0x000fe40000000000 */
[----:B------:R-:W-:-:S02]  /*9440*/  ISETP.GE.AND P0, PT, R105, R250, PT ;  /* 0x000000fa6900720c */ /* 0x000fc40003f06270 */
[----:B------:R-:W-:Y:S02]  /*9450*/  FSEL R46, R46, -INF , !P3 ;  /* 0xff8000002e2e7808 */ /* 0x000fe40005800000 */
[----:B------:R-:W-:Y:S02]  /*9460*/  FSEL R32, R32, -INF , !P5 ;  /* 0xff80000020207808 */ /* 0x000fe40006800000 */
[----:B------:R-:W-:Y:S02]  /*9470*/  ISETP.GE.AND P5, PT, R102, R246, PT ;  /* 0x000000f66600720c */ /* 0x000fe40003fa6270 */
[----:B------:R-:W-:Y:S02]  /*9480*/  FSEL R49, R106, -INF , !P1 ;  /* 0xff8000006a317808 */ /* 0x000fe40004800000 */
[----:B------:R-:W-:Y:S02]  /*9490*/  I2FP.F32.S32 R179, R179 ;  /* 0x000000b300b37245 */ /* 0x000fe40000201400 */
[----:B------:R-:W-:-:S02]  /*94a0*/  ISETP.GE.AND P1, PT, R105, R248, PT ;  /* 0x000000f86900720c */ /* 0x000fc40003f26270 */
[----:B------:R-:W-:Y:S01]  /*94b0*/  ISETP.GE.AND P2, PT, R105, R251, PT ;  /* 0x000000fb6900720c */ /* 0x000fe20003f46270 */
[----:B-1----:R-:W-:Y:S01]  /*94c0*/  FFMA.FTZ R50, R179, -UR6, R50 ;  /* 0x80000006b3327c23 */ /* 0x002fe20008010032 */
[----:B------:R-:W-:Y:S02]  /*94d0*/  FSEL R33, R46, -INF , !P0 ;  /* 0xff8000002e217808 */ /* 0x000fe40004000000 */
[----:B------:R-:W-:Y:S02]  /*94e0*/  IABS R178, R178 ;  /* 0x000000b200b27213 */ /* 0x000fe40000000000 */
[----:B------:R-:W-:Y:S01]  /*94f0*/  FSEL R46, R29, -INF , !P5 ;  /* 0xff8000001d2e7808 */ /* 0x000fe20006800000 */
[----:B------:R-:W-:Y:S01]  /*9500*/  FMUL.FTZ R29, R38, UR4 ;  /* 0x00000004261d7c20 */ /* 0x000fe20008410000 */
[----:B------:R-:W-:Y:S02]  /*9510*/  FSEL R52, R148, -INF , !P1 ;  /* 0xff80000094347808 */ /* 0x000fe40004800000 */
[----:B------:R-:W-:-:S02]  /*9520*/  FSEL R47, R103, -INF , !P2 ;  /* 0xff800000672f7808 */ /* 0x000fc40005000000 */
[----:B------:R-:W-:Y:S01]  /*9530*/  I2FP.F32.S32 R59, R178 ;  /* 0x000000b2003b7245 */ /* 0x000fe20000201400 */
[----:B------:R-:W1:Y:S01]  /*9540*/  MUFU.TANH R29, R29 ;  /* 0x0000001d001d7308 */ /* 0x000e620000002400 */
[----:B------:R-:W-:Y:S02]  /*9550*/  ISETP.GT.AND P1, PT, R137, R102, PT ;  /* 0x000000668900720c */ /* 0x000fe40003f24270 */
[C---:B------:R-:W-:Y:S01]  /*9560*/  ISETP.GE.AND P2, PT, R102.reuse, R248, PT ;  /* 0x000000f86600720c */ /* 0x040fe20003f46270 */
[----:B------:R-:W-:Y:S01]  /*9570*/  FFMA.FTZ R59, R59, -UR6, R42 ;  /* 0x800000063b3b7c23 */ /* 0x000fe2000801002a */
[C---:B------:R-:W-:Y:S02]  /*9580*/  ISETP.GE.AND P3, PT, R102.reuse, R251, PT ;  /* 0x000000fb6600720c */ /* 0x040fe40003f66270 */
[----:B------:R-:W-:Y:S02]  /*9590*/  IABS R177, R177 ;  /* 0x000000b100b17213 */ /* 0x000fe40000000000 */
[----:B------:R-:W-:-:S02]  /*95a0*/  ISETP.GE.AND P0, PT, R102, R250, PT ;  /* 0x000000fa6600720c */ /* 0x000fc40003f06270 */
[----:B------:R-:W-:Y:S02]  /*95b0*/  FSEL R58, R45, -INF , !P2 ;  /* 0xff8000002d3a7808 */ /* 0x000fe40005000000 */
[----:B------:R-:W-:Y:S02]  /*95c0*/  FSEL R50, R50, -INF , !P1 ;  /* 0xff80000032327808 */ /* 0x000fe40004800000 */
[----:B------:R-:W-:Y:S02]  /*95d0*/  ISETP.GT.AND P2, PT, R137, R100, PT ;  /* 0x000000648900720c */ /* 0x000fe40003f44270 */
[----:B------:R-:W-:Y:S02]  /*95e0*/  FSEL R45, R101, -INF , !P3 ;  /* 0xff800000652d7808 */ /* 0x000fe40005800000 */
[----:B------:R-:W-:Y:S02]  /*95f0*/  I2FP.F32.S32 R42, R177 ;  /* 0x000000b1002a7245 */ /* 0x000fe40000201400 */
[----:B------:R-:W-:-:S02]  /*9600*/  ISETP.GE.AND P3, PT, R100, R248, PT ;  /* 0x000000f86400720c */ /* 0x000fc40003f66270 */
[----:B------:R-:W-:Y:S01]  /*9610*/  FSEL R51, R50, -INF , !P0 ;  /* 0xff80000032337808 */ /* 0x000fe20004000000 */
[----:B------:R-:W-:Y:S01]  /*9620*/  FFMA.FTZ R42, R42, -UR6, R43 ;  /* 0x800000062a2a7c23 */ /* 0x000fe2000801002b */
[C---:B------:R-:W-:Y:S02]  /*9630*/  ISETP.GE.AND P0, PT, R100.reuse, R250, PT ;  /* 0x000000fa6400720c */ /* 0x040fe40003f06270 */
[----:B------:R-:W-:Y:S02]  /*9640*/  FSEL R59, R59, -INF , !P2 ;  /* 0xff8000003b3b7808 */ /* 0x000fe40005000000 */
[----:B------:R-:W-:Y:S02]  /*9650*/  FSEL R50, R37, -INF , !P3 ;  /* 0xff80000025327808 */ /* 0x000fe40005800000 */
[----:B------:R-:W-:Y:S02]  /*9660*/  IABS R182, R182 ;  /* 0x000000b600b67213 */ /* 0x000fe40000000000 */
[----:B------:R-:W-:-:S02]  /*9670*/  ISETP.GE.AND P1, PT, R100, R251, PT ;  /* 0x000000fb6400720c */ /* 0x000fc40003f26270 */
[----:B------:R-:W-:Y:S02]  /*9680*/  ISETP.GT.AND P3, PT, R137, R97, PT ;  /* 0x000000618900720c */ /* 0x000fe40003f64270 */
[----:B------:R-:W-:Y:S02]  /*9690*/  IABS R184, R184 ;  /* 0x000000b800b87213 */ /* 0x000fe40000000000 */
[----:B------:R-:W-:Y:S02]  /*96a0*/  FSEL R245, R59, -INF , !P0 ;  /* 0xff8000003bf57808 */ /* 0x000fe40004000000 */
[----:B------:R-:W-:Y:S02]  /*96b0*/  I2FP.F32.S32 R59, R182 ;  /* 0x000000b6003b7245 */ /* 0x000fe40000201400 */
[----:B------:R-:W-:Y:S02]  /*96c0*/  FSEL R37, R98, -INF , !P1 ;  /* 0xff80000062257808 */ /* 0x000fe40004800000 */
[----:B------:R-:W-:Y:S01]  /*96d0*/  ISETP.GE.AND P0, PT, R97, R250, PT ;  /* 0x000000fa6100720c */ /* 0x000fe20003f06270 */
[----:B------:R-:W-:Y:S01]  /*96e0*/  FFMA.FTZ R59, R59, -UR6, R34 ;  /* 0x800000063b3b7c23 */ /* 0x000fe20008010022 */
[----:B------:R-:W-:-:S02]  /*96f0*/  I2FP.F32.S32 R38, R184 ;  /* 0x000000b800267245 */ /* 0x000fc40000201400 */
[----:B------:R-:W-:Y:S02]  /*9700*/  FSEL R42, R42, -INF , !P3 ;  /* 0xff8000002a2a7808 */ /* 0x000fe40005800000 */
[C---:B------:R-:W-:Y:S01]  /*9710*/  ISETP.GE.AND P1, PT, R97.reuse, R248, PT ;  /* 0x000000f86100720c */ /* 0x040fe20003f26270 */
[----:B-1----:R-:W-:Y:S01]  /*9720*/  FFMA.FTZ R29, R38, -UR6, R29 ;  /* 0x80000006261d7c23 */ /* 0x002fe2000801001d */
[----:B------:R-:W-:Y:S02]  /*9730*/  ISETP.GE.AND P2, PT, R97, R251, PT ;  /* 0x000000fb6100720c */ /* 0x000fe40003f46270 */
[----:B------:R-:W-:Y:S02]  /*9740*/  IABS R183, R183 ;  /* 0x000000b700b77213 */ /* 0x000fe40000000000 */
[----:B------:R-:W-:Y:S02]  /*9750*/  IABS R181, R181 ;  /* 0x000000b500b57213 */ /* 0x000fe40000000000 */
[----:B------:R-:W-:-:S02]  /*9760*/  FSEL R243, R42, -INF , !P0 ;  /* 0xff8000002af37808 */ /* 0x000fc40004000000 */
[----:B------:R-:W-:Y:S02]  /*9770*/  FSEL R236, R236, -INF , !P1 ;  /* 0xff800000ecec7808 */ /* 0x000fe40004800000 */
[----:B------:R-:W-:Y:S02]  /*9780*/  FSEL R215, R215, -INF , !P2 ;  /* 0xff800000d7d77808 */ /* 0x000fe40005000000 */
[----:B------:R-:W-:Y:S02]  /*9790*/  I2FP.F32.S32 R42, R183 ;  /* 0x000000b7002a7245 */ /* 0x000fe40000201400 */
[----:B------:R-:W-:Y:S02]  /*97a0*/  I2FP.F32.S32 R34, R181 ;  /* 0x000000b500227245 */ /* 0x000fe40000201400 */
[----:B------:R-:W-:Y:S01]  /*97b0*/  ISETP.GT.AND P1, PT, R137, R91, PT ;  /* 0x0000005b8900720c */ /* 0x000fe20003f24270 */
[----:B------:R-:W-:Y:S01]  /*97c0*/  FFMA.FTZ R39, R42, -UR6, R39 ;  /* 0x800000062a277c23 */ /* 0x000fe20008010027 */
[C---:B------:R-:W-:Y:S01]  /*97d0*/  ISETP.GE.AND P2, PT, R91.reuse, R248, PT ;  /* 0x000000f85b00720c */ /* 0x040fe20003f46270 */
[----:B------:R-:W-:Y:S01]  /*97e0*/  FFMA.FTZ R34, R34, -UR6, R35 ;  /* 0x8000000622227c23 */ /* 0x000fe20008010023 */
[----:B------:R-:W-:-:S02]  /*97f0*/  ISETP.GE.AND P3, PT, R91, R251, PT ;  /* 0x000000fb5b00720c */ /* 0x000fc40003f66270 */
[----:B------:R-:W-:Y:S02]  /*9800*/  IABS R188, R188 ;  /* 0x000000bc00bc7213 */ /* 0x000fe40000000000 */
[----:B------:R-:W-:Y:S02]  /*9810*/  ISETP.GE.AND P0, PT, R91, R250, PT ;  /* 0x000000fa5b00720c */ /* 0x000fe40003f06270 */
[----:B------:R-:W-:Y:S02]  /*9820*/  FSEL R38, R145, -INF , !P2 ;  /* 0xff80000091267808 */ /* 0x000fe40005000000 */
[----:B------:R-:W-:Y:S02]  /*9830*/  FSEL R43, R96, -INF , !P3 ;  /* 0xff800000602b7808 */ /* 0x000fe40005800000 */
[----:B------:R-:W-:Y:S02]  /*9840*/  FSEL R29, R29, -INF , !P1 ;  /* 0xff8000001d1d7808 */ /* 0x000fe40004800000 */
[----:B------:R-:W-:-:S02]  /*9850*/  ISETP.GE.AND P5, PT, R100, R246, PT ;  /* 0x000000f66400720c */ /* 0x000fc40003fa6270 */
[----:B------:R-:W-:Y:S02]  /*9860*/  ISETP.GT.AND P2, PT, R137, R90, PT ;  /* 0x0000005a8900720c */ /* 0x000fe40003f44270 */
[C---:B------:R-:W-:Y:S02]  /*9870*/  ISETP.GE.AND P3, PT, R90.reuse, R248, PT ;  /* 0x000000f85a00720c */ /* 0x040fe40003f66270 */
[----:B------:R-:W-:Y:S02]  /*9880*/  ISETP.GE.AND P1, PT, R90, R251, PT ;  /* 0x000000fb5a00720c */ /* 0x000fe40003f26270 */
[----:B------:R-:W-:Y:S02]  /*9890*/  I2FP.F32.S32 R35, R188 ;  /* 0x000000bc00237245 */ /* 0x000fe40000201400 */
[----:B------:R-:W-:Y:S02]  /*98a0*/  IABS R187, R187 ;  /* 0x000000bb00bb7213 */ /* 0x000fe40000000000 */
[----:B------:R-:W-:Y:S01]  /*98b0*/  FSEL R29, R29, -INF , !P0 ;  /* 0xff8000001d1d7808 */ /* 0x000fe20004000000 */
[----:B------:R-:W-:Y:S01]  /*98c0*/  FFMA.FTZ R35, R35, -UR6, R30 ;  /* 0x8000000623237c23 */ /* 0x000fe2000801001e */
[----:B------:R-:W-:-:S02]  /*98d0*/  FSEL R36, R36, -INF , !P5 ;  /* 0xff80000024247808 */ /* 0x000fc40006800000 */
[----:B------:R-:W-:Y:S02]  /*98e0*/  ISETP.GE.AND P0, PT, R90, R250, PT ;  /* 0x000000fa5a00720c */ /* 0x000fe40003f06270 */
[----:B------:R-:W-:Y:S02]  /*98f0*/  FSEL R216, R216, -INF , !P3 ;  /* 0xff800000d8d87808 */ /* 0x000fe40005800000 */
[----:B------:R-:W-:Y:S02]  /*9900*/  FSEL R213, R213, -INF , !P1 ;  /* 0xff800000d5d57808 */ /* 0x000fe40004800000 */
[----:B------:R-:W-:Y:S02]  /*9910*/  FSEL R39, R39, -INF , !P2 ;  /* 0xff80000027277808 */ /* 0x000fe40005000000 */
[----:B------:R-:W-:Y:S02]  /*9920*/  ISETP.GE.AND P5, PT, R97, R246, PT ;  /* 0x000000f66100720c */ /* 0x000fe40003fa6270 */
[----:B------:R-:W-:-:S02]  /*9930*/  ISETP.GT.AND P3, PT, R137, R88, PT ;  /* 0x000000588900720c */ /* 0x000fc40003f64270 */
[C---:B------:R-:W-:Y:S02]  /*9940*/  ISETP.GE.AND P1, PT, R88.reuse, R248, PT ;  /* 0x000000f85800720c */ /* 0x040fe40003f26270 */
[----:B------:R-:W-:Y:S02]  /*9950*/  ISETP.GE.AND P2, PT, R88, R251, PT ;  /* 0x000000fb5800720c */ /* 0x000fe40003f46270 */
[----:B------:R-:W-:Y:S02]  /*9960*/  I2FP.F32.S32 R30, R187 ;  /* 0x000000bb001e7245 */ /* 0x000fe40000201400 */
[----:B------:R-:W-:Y:S02]  /*9970*/  FSEL R239, R39, -INF , !P0 ;  /* 0xff80000027ef7808 */ /* 0x000fe40004000000 */
[----:B------:R-:W-:Y:S01]  /*9980*/  IABS R186, R186 ;  /* 0x000000ba00ba7213 */ /* 0x000fe20000000000 */
        /* <DEDUP_REMOVED lines=12> */
[----:B------:R-:W-:Y:S01]  /*9a50*/  FSEL R28, R28, -INF , !P5 ;  /* 0xff8000001c1c7808 */ /* 0x000fe20006800000 */
[----:B------:R-:W-:Y:S01]  /*9a60*/  FFMA.FTZ R31, R31, -UR6, R26 ;  /* 0x800000061f1f7c23 */ /* 0x000fe2000801001a */
[----:B------:R-:W-:-:S02]  /*9a70*/  ISETP.GE.AND P0, PT, R87, R250, PT ;  /* 0x000000fa5700720c */ /* 0x000fc40003f06270 */
[----:B------:R-:W-:Y:S02]  /*9a80*/  FSEL R234, R234, -INF , !P2 ;  /* 0xff800000eaea7808 */ /* 0x000fe40005000000 */
[----:B------:R-:W-:Y:S02]  /*9a90*/  FSEL R229, R229, -INF , !P3 ;  /* 0xff800000e5e57808 */ /* 0x000fe40005800000 */
[----:B------:R-:W-:Y:S02]  /*9aa0*/  FSEL R34, R34, -INF , !P1 ;  /* 0xff80000022227808 */ /* 0x000fe40004800000 */
[----:B------:R-:W-:Y:S02]  /*9ab0*/  IABS R185, R185 ;  /* 0x000000b900b97213 */ /* 0x000fe40000000000 */
[----:B------:R-:W-:Y:S02]  /*9ac0*/  ISETP.GE.AND P5, PT, R90, R246, PT ;  /* 0x000000f65a00720c */ /* 0x000fe40003fa6270 */
[----:B------:R-:W-:-:S02]  /*9ad0*/  ISETP.GT.AND P2, PT, R137, R86, PT ;  /* 0x000000568900720c */ /* 0x000fc40003f44270 */
[C---:B------:R-:W-:Y:S02]  /*9ae0*/  ISETP.GE.AND P3, PT, R86.reuse, R248, PT ;  /* 0x000000f85600720c */ /* 0x040fe40003f66270 */
[----:B------:R-:W-:Y:S02]  /*9af0*/  ISETP.GE.AND P1, PT, R86, R251, PT ;  /* 0x000000fb5600720c */ /* 0x000fe40003f26270 */
[----:B------:R-:W-:Y:S02]  /*9b00*/  FSEL R223, R34, -INF , !P0 ;  /* 0xff80000022df7808 */ /* 0x000fe40004000000 */
[----:B------:R-:W-:Y:S02]  /*9b10*/  I2FP.F32.S32 R26, R185 ;  /* 0x000000b9001a7245 */ /* 0x000fe40000201400 */
[----:B------:R-:W-:Y:S02]  /*9b20*/  FSEL R42, R110, -INF , !P5 ;  /* 0xff8000006e2a7808 */ /* 0x000fe40006800000 */
[----:B------:R-:W-:Y:S01]  /*9b30*/  ISETP.GE.AND P0, PT, R86, R250, PT ;  /* 0x000000fa5600720c */ /* 0x000fe20003f06270 */
[----:B------:R-:W-:Y:S01]  /*9b40*/  FFMA.FTZ R26, R26, -UR6, R27 ;  /* 0x800000061a1a7c23 */ /* 0x000fe2000801001b */
[----:B------:R-:W-:-:S02]  /*9b50*/  FSEL R212, R212, -INF , !P3 ;  /* 0xff800000d4d47808 */ /* 0x000fc40005800000 */
[----:B------:R-:W-:Y:S02]  /*9b60*/  FSEL R227, R227, -INF , !P1 ;  /* 0xff800000e3e37808 */ /* 0x000fe40004800000 */
[----:B------:R-:W-:Y:S02]  /*9b70*/  FSEL R35, R35, -INF , !P2 ;  /* 0xff80000023237808 */ /* 0x000fe40005000000 */
[----:B------:R-:W-:Y:S02]  /*9b80*/  ISETP.GE.AND P5, PT, R88, R246, PT ;  /* 0x000000f65800720c */ /* 0x000fe40003fa6270 */
[----:B------:R-:W-:Y:S02]  /*9b90*/  ISETP.GT.AND P3, PT, R137, R85, PT ;  /* 0x000000558900720c */ /* 0x000fe40003f64270 */
[C---:B------:R-:W-:Y:S02]  /*9ba0*/  ISETP.GE.AND P1, PT, R85.reuse, R248, PT ;  /* 0x000000f85500720c */ /* 0x040fe40003f26270 */
[----:B------:R-:W-:-:S02]  /*9bb0*/  ISETP.GE.AND P2, PT, R85, R251, PT ;  /* 0x000000fb5500720c */ /* 0x000fc40003f46270 */
[----:B------:R-:W-:Y:S02]  /*9bc0*/  IABS R192, R192 ;  /* 0x000000c000c07213 */ /* 0x000fe40000000000 */
[----:B------:R-:W-:Y:S02]  /*9bd0*/  FSEL R225, R35, -INF , !P0 ;  /* 0xff80000023e17808 */ /* 0x000fe40004000000 */
[----:B------:R-:W-:Y:S02]  /*9be0*/  FSEL R224, R224, -INF , !P5 ;  /* 0xff800000e0e07808 */ /* 0x000fe40006800000 */
[----:B------:R-:W-:Y:S02]  /*9bf0*/  ISETP.GE.AND P0, PT, R85, R250, PT ;  /* 0x000000fa5500720c */ /* 0x000fe40003f06270 */
[----:B------:R-:W-:Y:S02]  /*9c00*/  FSEL R230, R230, -INF , !P1 ;  /* 0xff800000e6e67808 */ /* 0x000fe40004800000 */
[----:B------:R-:W-:-:S02]  /*9c10*/  FSEL R231, R231, -INF , !P2 ;  /* 0xff800000e7e77808 */ /* 0x000fc40005000000 */
[----:B------:R-:W-:Y:S02]  /*9c20*/  FSEL R30, R30, -INF , !P3 ;  /* 0xff8000001e1e7808 */ /* 0x000fe40005800000 */
[----:B------:R-:W-:Y:S02]  /*9c30*/  I2FP.F32.S32 R27, R192 ;  /* 0x000000c0001b7245 */ /* 0x000fe40000201400 */
[----:B------:R-:W-:Y:S02]  /*9c40*/  ISETP.GE.AND P5, PT, R87, R246, PT ;  /* 0x000000f65700720c */ /* 0x000fe40003fa6270 */
[----:B------:R-:W-:Y:S01]  /*9c50*/  ISETP.GT.AND P1, PT, R137, R84, PT ;  /* 0x000000548900720c */ /* 0x000fe20003f24270 */
[----:B------:R-:W-:Y:S01]  /*9c60*/  FFMA.FTZ R27, R27, -UR6, R22 ;  /* 0x800000061b1b7c23 */ /* 0x000fe20008010016 */
        /* <DEDUP_REMOVED lines=9> */
[----:B------:R-:W-:Y:S02]  /*9d00*/  ISETP.GE.AND P5, PT, R86, R246, PT ;  /* 0x000000f65600720c */ /* 0x000fe40003fa6270 */
[----:B------:R-:W-:Y:S02]  /*9d10*/  ISETP.GT.AND P2, PT, R137, R82, PT ;  /* 0x000000528900720c */ /* 0x000fe40003f44270 */
[C---:B------:R-:W-:Y:S02]  /*9d20*/  ISETP.GE.AND P3, PT, R82.reuse, R248, PT ;  /* 0x000000f85200720c */ /* 0x040fe40003f66270 */
[----:B------:R-:W-:Y:S02]  /*9d30*/  ISETP.GE.AND P1, PT, R82, R251, PT ;  /* 0x000000fb5200720c */ /* 0x000fe40003f26270 */
[----:B------:R-:W-:-:S02]  /*9d40*/  I2FP.F32.S32 R22, R191 ;  /* 0x000000bf00167245 */ /* 0x000fc40000201400 */
[----:B------:R-:W-:Y:S02]  /*9d50*/  IABS R190, R190 ;  /* 0x000000be00be7213 */ /* 0x000fe40000000000 */
[----:B------:R-:W-:Y:S01]  /*9d60*/  FSEL R217, R31, -INF , !P0 ;  /* 0xff8000001fd97808 */ /* 0x000fe20004000000 */
[----:B------:R-:W-:Y:S01]  /*9d70*/  FFMA.FTZ R22, R22, -UR6, R23 ;  /* 0x8000000616167c23 */ /* 0x000fe20008010017 */
        /* <DEDUP_REMOVED lines=10> */
[----:B------:R-:W-:Y:S02]  /*9e20*/  FSEL R219, R26, -INF , !P0 ;  /* 0xff8000001adb7808 */ /* 0x000fe40004000000 */
[----:B------:R-:W-:Y:S01]  /*9e30*/  IABS R189, R189 ;  /* 0x000000bd00bd7213 */ /* 0x000fe20000000000 */
        /* <DEDUP_REMOVED lines=12> */
[----:B------:R-:W-:Y:S01]  /*9f00*/  FSEL R204, R204, -INF , !P5 ;  /* 0xff800000cccc7808 */ /* 0x000fe20006800000 */
[----:B------:R-:W-:Y:S01]  /*9f10*/  FFMA.FTZ R18, R18, -UR6, R19 ;  /* 0x8000000612127c23 */ /* 0x000fe20008010013 */
[----:B------:R-:W-:Y:S02]  /*9f20*/  ISETP.GE.AND P0, PT, R78, R250, PT ;  /* 0x000000fa4e00720c */ /* 0x000fe40003f06270 */
[----:B------:R-:W-:Y:S02]  /*9f30*/  FSEL R115, R115, -INF , !P2 ;  /* 0xff80000073737808 */ /* 0x000fe40005000000 */
[----:B------:R-:W-:Y:S02]  /*9f40*/  FSEL R113, R80, -INF , !P3 ;  /* 0xff80000050717808 */ /* 0x000fe40005800000 */
[----:B------:R-:W-:-:S02]  /*9f50*/  FSEL R22, R22, -INF , !P1 ;  /* 0xff80000016167808 */ /* 0x000fc40004800000 */
[----:B------:R-:W-:Y:S02]  /*9f60*/  IABS R193, R193 ;  /* 0x000000c100c17213 */ /* 0x000fe40000000000 */
[----:B------:R-:W-:Y:S02]  /*9f70*/  ISETP.GE.AND P5, PT, R82, R246, PT ;  /* 0x000000f65200720c */ /* 0x000fe40003fa6270 */
[----:B------:R-:W-:Y:S02]  /*9f80*/  ISETP.GT.AND P2, PT, R137, R77, PT ;  /* 0x0000004d8900720c */ /* 0x000fe40003f44270 */
[C---:B------:R-:W-:Y:S02]  /*9f90*/  ISETP.GE.AND P3, PT, R77.reuse, R248, PT ;  /* 0x000000f84d00720c */ /* 0x040fe40003f66270 */
[----:B------:R-:W-:Y:S02]  /*9fa0*/  ISETP.GE.AND P1, PT, R77, R251, PT ;  /* 0x000000fb4d00720c */ /* 0x000fe40003f26270 */
[----:B------:R-:W-:-:S02]  /*9fb0*/  FSEL R205, R22, -INF , !P0 ;  /* 0xff80000016cd7808 */ /* 0x000fc40004000000 */
[----:B------:R-:W-:Y:S02]  /*9fc0*/  I2FP.F32.S32 R19, R193 ;  /* 0x000000c100137245 */ /* 0x000fe40000201400 */
[----:B------:R-:W-:Y:S02]  /*9fd0*/  FSEL R220, R220, -INF , !P5 ;  /* 0xff800000dcdc7808 */ /* 0x000fe40006800000 */
[----:B------:R-:W-:Y:S01]  /*9fe0*/  ISETP.GE.AND P0, PT, R77, R250, PT ;  /* 0x000000fa4d00720c */ /* 0x000fe20003f06270 */
[----:B------:R-:W-:Y:S01]  /*9ff0*/  FFMA.FTZ R19, R19, -UR6, R14 ;  /* 0x8000000613137c23 */ /* 0x000fe2000801000e */
[----:B------:R-:W-:Y:S02]  /*a000*/  FSEL R114, R114, -INF , !P3 ;  /* 0xff80000072727808 */ /* 0x000fe40005800000 */
[----:B------:R-:W-:Y:S02]  /*a010*/  FSEL R112, R65, -INF , !P1 ;  /* 0xff80000041707808 */ /* 0x000fe40004800000 */
[----:B------:R-:W-:-:S02]  /*a020*/  FSEL R23, R23, -INF , !P2 ;  /* 0xff80000017177808 */ /* 0x000fc40005000000 */
[----:B------:R-:W-:Y:S02]  /*a030*/  ISETP.GE.AND P5, PT, R81, R246, PT ;  /* 0x000000f65100720c */ /* 0x000fe40003fa6270 */
[----:B------:R-:W-:Y:S02]  /*a040*/  ISETP.GT.AND P3, PT, R137, R76, PT ;  /* 0x0000004c8900720c */ /* 0x000fe40003f64270 */
[C---:B------:R-:W-:Y:S02]  /*a050*/  ISETP.GE.AND P1, PT, R76.reuse, R248, PT ;  /* 0x000000f84c00720c */ /* 0x040fe40003f26270 */
[----:B------:R-:W-:Y:S02]  /*a060*/  ISETP.GE.AND P2, PT, R76, R251, PT ;  /* 0x000000fb4c00720c */ /* 0x000fe40003f46270 */
[----:B------:R-:W-:Y:S02]  /*a070*/  IABS R144, R144 ;  /* 0x0000009000907213 */ /* 0x000fe40000000000 */
[----:B------:R-:W-:-:S02]  /*a080*/  FSEL R105, R23, -INF , !P0 ;  /* 0xff80000017697808 */ /* 0x000fc40004000000 */
[----:B------:R-:W-:Y:S02]  /*a090*/  FSEL R218, R218, -INF , !P5 ;  /* 0xff800000dada7808 */ /* 0x000fe40006800000 */
[----:B------:R-:W-:Y:S02]  /*a0a0*/  ISETP.GE.AND P0, PT, R76, R250, PT ;  /* 0x000000fa4c00720c */ /* 0x000fe40003f06270 */
        /* <DEDUP_REMOVED lines=8> */
[----:B------:R-:W-:Y:S02]  /*a130*/  FSEL R103, R18, -INF , !P0 ;  /* 0xff80000012677808 */ /* 0x000fe40004000000 */
[----:B------:R-:W-:Y:S02]  /*a140*/  FSEL R222, R222, -INF , !P5 ;  /* 0xff800000dede7808 */ /* 0x000fe40006800000 */
[----:B------:R-:W-:-:S02]  /*a150*/  ISETP.GE.AND P0, PT, R75, R250, PT ;  /* 0x000000fa4b00720c */ /* 0x000fc40003f06270 */
[----:B------:R-:W-:Y:S02]  /*a160*/  FSEL R199, R199, -INF , !P2 ;  /* 0xff800000c7c77808 */ /* 0x000fe40005000000 */
[----:B------:R-:W-:Y:S02]  /*a170*/  FSEL R19, R19, -INF , !P1 ;  /* 0xff80000013137808 */ /* 0x000fe40004800000 */
[----:B------:R-:W-:Y:S02]  /*a180*/  ISETP.GE.AND P5, PT, R77, R246, PT ;  /* 0x000000f64d00720c */ /* 0x000fe40003fa6270 */
[----:B------:R-:W-:Y:S02]  /*a190*/  ISETP.GT.AND P2, PT, R137, R73, PT ;  /* 0x000000498900720c */ /* 0x000fe40003f44270 */
[----:B------:R-:W-:Y:S02]  /*a1a0*/  FSEL R101, R19, -INF , !P0 ;  /* 0xff80000013657808 */ /* 0x000fe40004000000 */
[----:B------:R-:W-:-:S02]  /*a1b0*/  FSEL R111, R111, -INF , !P5 ;  /* 0xff8000006f6f7808 */ /* 0x000fc40006800000 */
[----:B------:R-:W-:Y:S02]  /*a1c0*/  ISETP.GE.AND P3, PT, R75, R246, PT ;  /* 0x000000f64b00720c */ /* 0x000fe40003f66270 */
[----:B------:R-:W-:Y:S02]  /*a1d0*/  ISETP.GE.AND P0, PT, R73, R250, PT ;  /* 0x000000fa4900720c */ /* 0x000fe40003f06270 */
[----:B------:R-:W-:Y:S02]  /*a1e0*/  FSEL R14, R14, -INF , !P2 ;  /* 0xff8000000e0e7808 */ /* 0x000fe40005000000 */
[----:B------:R-:W-:Y:S02]  /*a1f0*/  IABS R141, R141 ;  /* 0x0000008d008d7213 */ /* 0x000fe40000000000 */
[----:B------:R-:W-:Y:S02]  /*a200*/  ISETP.GE.AND P5, PT, R76, R246, PT ;  /* 0x000000f64c00720c */ /* 0x000fe40003fa6270 */
[----:B------:R-:W-:-:S02]  /*a210*/  FSEL R121, R89, -INF , !P3 ;  /* 0xff80000059797808 */ /* 0x000fc40005800000 */
[----:B------:R-:W-:Y:S01]  /*a220*/  FSEL R97, R14, -INF , !P0 ;  /* 0xff8000000e617808 */ /* 0x000fe20004000000 */
[----:B------:R-:W-:Y:S01]  /*a230*/  IMAD.MOV.U32 R14, RZ, RZ, R141 ;  /* 0x000000ffff0e7224 */ /* 0x000fe200078e008d */
[----:B------:R-:W-:Y:S02]  /*a240*/  FSEL R122, R122, -INF , !P5 ;  /* 0xff8000007a7a7808 */ /* 0x000fe40006800000 */
[----:B------:R-:W-:Y:S02]  /*a250*/  ISETP.GE.AND P3, PT, R73, R246, PT ;  /* 0x000000f64900720c */ /* 0x000fe40003f66270 */
[----:B------:R-:W-:Y:S02]  /*a260*/  ISETP.GE.AND P5, PT, R75, R251, PT ;  /* 0x000000fb4b00720c */ /* 0x000fe40003fa6270 */
[----:B------:R-:W-:Y:S02]  /*a270*/  FSEL R120, R120, -INF , !P3 ;  /* 0xff80000078787808 */ /* 0x000fe40005800000 */
[----:B------:R-:W-:-:S02]  /*a280*/  FSEL R128, R56, -INF , !P5 ;  /* 0xff80000038807808 */ /* 0x000fc40006800000 */
[----:B------:R-:W-:Y:S02]  /*a290*/  ISETP.GE.AND P3, PT, R70, R248, PT ;  /* 0x000000f84600720c */ /* 0x000fe40003f66270 */
[----:B------:R-:W-:Y:S02]  /*a2a0*/  I2FP.F32.S32 R15, R14 ;  /* 0x0000000e000f7245 */ /* 0x000fe40000201400 */
[----:B------:R-:W-:Y:S02]  /*a2b0*/  ISETP.GE.AND P5, PT, R73, R248, PT ;  /* 0x000000f84900720c */ /* 0x000fe40003fa6270 */
[----:B------:R-:W-:Y:S01]  /*a2c0*/  FSEL R197, R197, -INF , !P3 ;  /* 0xff800000c5c57808 */ /* 0x000fe20005800000 */
[----:B------:R-:W-:Y:S01]  /*a2d0*/  FFMA.FTZ R10, R15, -UR6, R10 ;  /* 0x800000060f0a7c23 */ /* 0x000fe2000801000a */
[----:B------:R-:W-:Y:S02]  /*a2e0*/  FSEL R198, R198, -INF , !P5 ;  /* 0xff800000c6c67808 */ /* 0x000fe40006800000 */
[----:B------:R-:W-:-:S02]  /*a2f0*/  ISETP.GE.AND P3, PT, R70, R246, PT ;  /* 0x000000f64600720c */ /* 0x000fc40003f66270 */
[----:B------:R-:W-:Y:S02]  /*a300*/  ISETP.GT.AND P5, PT, R137, R70, PT ;  /* 0x000000468900720c */ /* 0x000fe40003fa4270 */
[----:B------:R-:W-:Y:S02]  /*a310*/  FSEL R119, R119, -INF , !P3 ;  /* 0xff80000077777808 */ /* 0x000fe40005800000 */
[----:B------:R-:W-:Y:S02]  /*a320*/  ISETP.GE.AND P3, PT, R70, R250, PT ;  /* 0x000000fa4600720c */ /* 0x000fe40003f66270 */
[----:B------:R-:W-:Y:S02]  /*a330*/  FSEL R10, R10, -INF , !P5 ;  /* 0xff8000000a0a7808 */ /* 0x000fe40006800000 */
[----:B------:R-:W-:Y:S02]  /*a340*/  IABS R125, R125 ;  /* 0x0000007d007d7213 */ /* 0x000fe40000000000 */
[----:B------:R-:W-:-:S02]  /*a350*/  FSEL R96, R10, -INF , !P3 ;  /* 0xff8000000a607808 */ /* 0x000fc40005800000 */
[----:B------:R-:W-:Y:S02]  /*a360*/  I2FP.F32.S32 R10, R125 ;  /* 0x0000007d000a7245 */ /* 0x000fe40000201400 */
[----:B------:R-:W-:Y:S02]  /*a370*/  ISETP.GE.AND P1, PT, R73, R251, PT ;  /* 0x000000fb4900720c */ /* 0x000fe40003f26270 */
[----:B------:R-:W-:Y:S01]  /*a380*/  IABS R95, R95 ;  /* 0x0000005f005f7213 */ /* 0x000fe20000000000 */
[----:B------:R-:W-:Y:S01]  /*a390*/  FFMA.FTZ R10, R10, -UR6, R11 ;  /* 0x800000060a0a7c23 */ /* 0x000fe2000801000b */
[----:B------:R-:W-:Y:S01]  /*a3a0*/  FSEL R127, R127, -INF , !P1 ;  /* 0xff8000007f7f7808 */ /* 0x000fe20004800000 */
[----:B------:R-:W-:Y:S01]  /*a3b0*/  BAR.SYNC.DEFER_BLOCKING 0x0 ;  /* 0x0000000000007b1d */ /* 0x000fe20000010000 */
[----:B------:R-:W-:Y:S02]  /*a3c0*/  ISETP.GE.AND P5, PT, R68, R248, PT ;  /* 0x000000f84400720c */ /* 0x000fe40003fa6270 */
[----:B------:R-:W-:-:S02]  /*a3d0*/  ISETP.GT.AND P1, PT, R137, R68, PT ;  /* 0x000000448900720c */ /* 0x000fc40003f24270 */
[----:B------:R-:W-:Y:S02]  /*a3e0*/  I2FP.F32.S32 R15, R95 ;  /* 0x0000005f000f7245 */ /* 0x000fe40000201400 */
[----:B------:R-:W-:Y:S02]  /*a3f0*/  ISETP.GE.AND P3, PT, R68, R251, PT ;  /* 0x000000fb4400720c */ /* 0x000fe40003f66270 */
[----:B------:R-:W-:Y:S01]  /*a400*/  IABS R124, R124 ;  /* 0x0000007c007c7213 */ /* 0x000fe20000000000 */
[----:B------:R-:W-:Y:S01]  /*a410*/  FFMA.FTZ R6, R15, -UR6, R6 ;  /* 0x800000060f067c23 */ /* 0x000fe20008010006 */
[----:B------:R-:W-:Y:S02]  /*a420*/  FSEL R196, R196, -INF , !P5 ;  /* 0xff800000c4c47808 */ /* 0x000fe40006800000 */
[----:B------:R-:W-:Y:S02]  /*a430*/  ISETP.GE.AND P5, PT, R68, R246, PT ;  /* 0x000000f64400720c */ /* 0x000fe40003fa6270 */
[----:B------:R-:W-:-:S02]  /*a440*/  FSEL R125, R25, -INF , !P3 ;  /* 0xff800000197d7808 */ /* 0x000fc40005800000 */
[----:B------:R-:W-:Y:S02]  /*a450*/  FSEL R10, R10, -INF , !P1 ;  /* 0xff8000000a0a7808 */ /* 0x000fe40004800000 */
[----:B------:R-:W-:Y:S02]  /*a460*/  ISETP.GE.AND P3, PT, R68, R250, PT ;  /* 0x000000fa4400720c */ /* 0x000fe40003f66270 */
[----:B------:R-:W-:Y:S02]  /*a470*/  I2FP.F32.S32 R124, R124 ;  /* 0x0000007c007c7245 */ /* 0x000fe40000201400 */
[----:B------:R-:W-:Y:S02]  /*a480*/  ISETP.GE.AND P1, PT, R0, R248, PT ;  /* 0x000000f80000720c */ /* 0x000fe40003f26270 */
[----:B------:R-:W-:Y:S01]  /*a490*/  ISETP.GT.AND P2, PT, R137, R0, PT ;  /* 0x000000008900720c */ /* 0x000fe20003f44270 */
[----:B------:R-:W-:Y:S01]  /*a4a0*/  FFMA.FTZ R7, R124, -UR6, R7 ;  /* 0x800000067c077c23 */ /* 0x000fe20008010007 */
        /* <DEDUP_REMOVED lines=8> */
[----:B------:R-:W-:Y:S02]  /*a530*/  FSEL R6, R6, -INF , !P2 ;  /* 0xff80000006067808 */ /* 0x000fe40005000000 */
[----:B------:R-:W-:Y:S02]  /*a540*/  ISETP.GT.AND P0, PT, R137, R2, PT ;  /* 0x000000028900720c */ /* 0x000fe40003f04270 */
[----:B------:R-:W-:Y:S02]  /*a550*/  FSEL R124, R20, -INF , !P5 ;  /* 0xff800000147c7808 */ /* 0x000fe40006800000 */
[----:B------:R-:W-:Y:S02]  /*a560*/  ISETP.GE.AND P5, PT, R2, R248, PT ;  /* 0x000000f80200720c */ /* 0x000fe40003fa6270 */
[----:B------:R-:W-:-:S02]  /*a570*/  FSEL R117, R117, -INF , !P3 ;  /* 0xff80000075757808 */ /* 0x000fc40005800000 */
[----:B------:R-:W-:Y:S02]  /*a580*/  FSEL R94, R6, -INF , !P1 ;  /* 0xff800000065e7808 */ /* 0x000fe40004800000 */
[C---:B------:R-:W-:Y:S02]  /*a590*/  ISETP.GE.AND P3, PT, R2.reuse, R251, PT ;  /* 0x000000fb0200720c */ /* 0x040fe40003f66270 */
[C---:B------:R-:W-:Y:S02]  /*a5a0*/  ISETP.GE.AND P2, PT, R2.reuse, R246, PT ;  /* 0x000000f60200720c */ /* 0x040fe40003f46270 */
[----:B------:R-:W-:Y:S02]  /*a5b0*/  ISETP.GE.AND P1, PT, R2, R250, PT ;  /* 0x000000fa0200720c */ /* 0x000fe40003f26270 */
[----:B------:R-:W-:Y:S02]  /*a5c0*/  FSEL R7, R7, -INF , !P0 ;  /* 0xff80000007077808 */ /* 0x000fe40004000000 */
[----:B------:R-:W-:-:S02]  /*a5d0*/  FSEL R130, R93, -INF , !P5 ;  /* 0xff8000005d827808 */ /* 0x000fc40006800000 */
[----:B------:R-:W-:Y:S02]  /*a5e0*/  FSEL R123, R123, -INF , !P3 ;  /* 0xff8000007b7b7808 */ /* 0x000fe40005800000 */
[----:B------:R-:W-:Y:S02]  /*a5f0*/  FSEL R116, R116, -INF , !P2 ;  /* 0xff80000074747808 */ /* 0x000fe40005000000 */
[----:B------:R-:W-:Y:S01]  /*a600*/  FSEL R93, R7, -INF , !P1 ;  /* 0xff800000075d7808 */ /* 0x000fe20004800000 */
[----:B---3--:R-:W-:Y:S06]  /*a610*/  BRA.U !UP0, `(.L_x_1166) ;  /* 0x0000000508cc7547 */ /* 0x008fec000b800000 */
[----:B------:R-:W2:Y:S01]  /*a620*/  LDL R194, [R1] ;  /* 0x0000000001c27983 */ /* 0x000ea20000100800 */
[----:B------:R-:W2:Y:S03]  /*a630*/  LDCU UR4, c[0x0][0x440] ;  /* 0x00008800ff0477ac */ /* 0x000ea60008000800 */
[----:B------:R-:W3:Y:S04]  /*a640*/  LDL R202, [R1+0x24] ;  /* 0x0000240001ca7983 */ /* 0x000ee80000100800 */
[----:B------:R-:W4:Y:S01]  /*a650*/  LDL R203, [R1+0x20] ;  /* 0x0000200001cb7983 */ /* 0x000f220000100800 */
[----:B------:R-:W-:Y:S01]  /*a660*/  UIADD3 UR13, UPT, UPT, UR18, -0x2, URZ ;  /* 0xfffffffe120d7890 */ /* 0x000fe2000fffe0ff */
[----:B------:R-:W-:Y:S01]  /*a670*/  IMAD.U32 R15, RZ, RZ, UR10 ;  /* 0x0000000aff0f7e24 */ /* 0x000fe2000f8e00ff */
[----:B------:R-:W-:Y:S01]  /*a680*/  MOV R19, UR10 ;  /* 0x0000000a00137c02 */ /* 0x000fe20008000f00 */
[----:B------:R-:W-:Y:S01]  /*a690*/  IMAD.U32 R2, RZ, RZ, UR11 ;  /* 0x0000000bff027e24 */ /* 0x000fe2000f8e00ff */
[----:B------:R-:W-:Y:S01]  /*a6a0*/  UIMAD.WIDE.U32 UR20, UR13, UR10, URZ ;  /* 0x0000000a0d1472a5 */ /* 0x000fe2000f8e00ff */
[----:B------:R-:W-:Y:S01]  /*a6b0*/  IMAD.U32 R11, RZ, RZ, UR10 ;  /* 0x0000000aff0b7e24 */ /* 0x000fe2000f8e00ff */
[----:B------:R-:W-:Y:S01]  /*a6c0*/  MOV R10, UR10 ;  /* 0x0000000a000a7c02 */ /* 0x000fe20008000f00 */
[----:B------:R-:W-:Y:S01]  /*a6d0*/  IMAD.U32 R23, RZ, RZ, UR10 ;  /* 0x0000000aff177e24 */ /* 0x000fe2000f8e00ff */
[----:B------:R-:W-:Y:S01]  /*a6e0*/  UIMAD UR13, UR13, UR11, UR21 ;  /* 0x0000000b0d0d72a4 */ /* 0x000fe2000f8e0215 */
[----:B------:R-:W-:Y:S01]  /*a6f0*/  IMAD.U32 R0, RZ, RZ, UR11 ;  /* 0x0000000bff007e24 */ /* 0x000fe2000f8e00ff */
[----:B------:R-:W-:Y:S01]  /*a700*/  USHF.L.U32 UR12, UR20, 0x7, URZ ;  /* 0x00000007140c7899 */ /* 0x000fe200080006ff */
[----:B------:R-:W-:Y:S01]  /*a710*/  IMAD.U32 R22, RZ, RZ, UR10 ;  /* 0x0000000aff167e24 */ /* 0x000fe2000f8e00ff */
[----:B------:R-:W-:Y:S01]  /*a720*/  USHF.L.U64.HI UR13, UR20, 0x7, UR13 ;  /* 0x00000007140d7899 */ /* 0x000fe2000801020d */
[----:B------:R-:W-:Y:S01]  /*a730*/  IMAD.U32 R14, RZ, RZ, UR10 ;  /* 0x0000000aff0e7e24 */ /* 0x000fe2000f8e00ff */
[----:B------:R-:W-:Y:S02]  /*a740*/  BSSY.RECONVERGENT B0, `(.L_x_1167) ;  /* 0x000005f000007945 */ /* 0x000fe40003800200 */
[----:B------:R-:W-:-:S02]  /*a750*/  IMAD.U32 R7, RZ, RZ, UR12 ;  /* 0x0000000cff077e24 */ /* 0x000fc4000f8e00ff */
[----:B------:R-:W-:Y:S01]  /*a760*/  IMAD.U32 R6, RZ, RZ, UR13 ;  /* 0x0000000dff067e24 */ /* 0x000fe2000f8e00ff */
[----:B------:R-:W-:Y:S01]  /*a770*/  MOV R77, UR13 ;  /* 0x0000000d004d7c02 */ /* 0x000fe20008000f00 */
[----:B------:R-:W-:Y:S01]  /*a780*/  IMAD.U32 R18, RZ, RZ, UR12 ;  /* 0x0000000cff127e24 */ /* 0x000fe2000f8e00ff */
[----:B------:R-:W-:Y:S01]  /*a790*/  MOV R65, UR13 ;  /* 0x0000000d00417c02 */ /* 0x000fe20008000f00 */
[----:B------:R-:W-:Y:S02]  /*a7a0*/  IMAD.U32 R76, RZ, RZ, UR12 ;  /* 0x0000000cff4c7e24 */ /* 0x000fe4000f8e00ff */
[----:B------:R-:W-:Y:S01]  /*a7b0*/  IMAD.U32 R64, RZ, RZ, UR12 ;  /* 0x0000000cff407e24 */ /* 0x000fe2000f8e00ff */
[C---:B--2---:R-:W-:Y:S02]  /*a7c0*/  ISETP.GE.AND P1, PT, R194.reuse, UR4, PT ;  /* 0x00000004c2007c0c */ /* 0x044fe4000bf26270 */
[----:B------:R-:W-:-:S11]  /*a7d0*/  ISETP.GE.AND P0, PT, R194, UR4, PT ;  /* 0x00000004c2007c0c */ /* 0x000fd6000bf06270 */
[----:B---3--:R-:W-:Y:S02]  /*a7e0*/  @!P1 LEA R34, P5, R7, R202, 0x1 ;  /* 0x000000ca07229211 */ /* 0x008fe400078a08ff */
[----:B------:R-:W-:Y:S02]  /*a7f0*/  @!P0 LEA R15, P2, R15, UR12, 0x5 ;  /* 0x0000000c0f0f8c11 */ /* 0x000fe4000f8428ff */
[----:B----4-:R-:W-:Y:S01]  /*a800*/  @!P1 LEA.HI.X R35, R7, R203, R6, 0x1, P5 ;  /* 0x000000cb07239211 */ /* 0x010fe200028f0c06 */
[----:B------:R-:W-:Y:S01]  /*a810*/  IMAD.U32 R6, RZ, RZ, UR10 ;  /* 0x0000000aff067e24 */ /* 0x000fe2000f8e00ff */
[----:B------:R-:W-:Y:S01]  /*a820*/  @!P0 LEA.HI.X R2, R19, UR13, R2, 0x5, P2 ;  /* 0x0000000d13028c11 */ /* 0x000fe200090f2c02 */
[----:B------:R-:W-:Y:S01]  /*a830*/  IMAD.U32 R7, RZ, RZ, UR11 ;  /* 0x0000000bff077e24 */ /* 0x000fe2000f8e00ff */
[----:B------:R-:W-:Y:S01]  /*a840*/  @!P0 LEA R11, P3, R11, UR12, 0x4 ;  /* 0x0000000c0b0b8c11 */ /* 0x000fe2000f8620ff */
[----:B------:R-:W-:Y:S01]  /*a850*/  @!PT LDS RZ, [RZ] ;  /* 0x00000000fffff984 */ /* 0x000fe20000000800 */
[----:B------:R-:W-:Y:S01]  /*a860*/  @!PT LDS RZ, [RZ] ;  /* 0x00000000fffff984 */ /* 0x000fe20000000800 */
[----:B------:R-:W-:Y:S01]  /*a870*/  @!PT LDS RZ, [RZ] ;  /* 0x00000000fffff984 */ /* 0x000fe20000000800 */
[----:B------:R1:W-:Y:S01]  /*a880*/  @!P1 LDGSTS.E.BYPASS.LTC128B.128 [R249+0x4000], desc[UR22][R34.64] ;  /* 0x0400000022f99fae */ /* 0x0003e2000b981a16 */
[----:B------:R-:W-:-:S02]  /*a890*/  @!P0 LEA R10, P2, R10, UR12, 0x6 ;  /* 0x0000000c0a0a8c11 */ /* 0x000fc4000f8430ff */
[----:B------:R-:W-:Y:S01]  /*a8a0*/  MOV R19, UR13 ;  /* 0x0000000d00137c02 */ /* 0x000fe20008000f00 */
[----:B------:R1:W-:Y:S01]  /*a8b0*/  @P1 STS.128 [R249+0x4000], RZ ;  /* 0x004000fff9001388 */ /* 0x0003e20000000c00 */
[----:B------:R-:W-:Y:S02]  /*a8c0*/  @!P0 LEA.HI.X R0, R23, UR13, R0, 0x4, P3 ;  /* 0x0000000d17008c11 */ /* 0x000fe400098f2400 */
[----:B------:R-:W-:Y:S01]  /*a8d0*/  @!P0 LEA.HI.X R7, R6, UR13, R7, 0x6, P2 ;  /* 0x0000000d06078c11 */ /* 0x000fe200090f3407 */
[----:B------:R-:W-:Y:S01]  /*a8e0*/  IMAD.U32 R6, RZ, RZ, UR11 ;  /* 0x0000000bff067e24 */ /* 0x000fe2000f8e00ff */
[-C--:B------:R-:W-:Y:S01]  /*a8f0*/  @!P0 LEA R26, P3, R15, R202.reuse, 0x1 ;  /* 0x000000ca0f1a8211 */ /* 0x080fe200078608ff */
[----:B------:R-:W-:Y:S01]  /*a900*/  @!P0 IMAD.WIDE.U32 R22, R22, 0x30, R18 ;  /* 0x0000003016168825 */ /* 0x000fe200078e0012 */
[----:B------:R-:W-:Y:S01]  /*a910*/  @!P0 LEA R30, P5, R11, R202, 0x1 ;  /* 0x000000ca0b1e8211 */ /* 0x000fe200078a08ff */
[----:B------:R1:W-:Y:S01]  /*a920*/  @P0 STS.128 [R249+0x4800], RZ ;  /* 0x004800fff9000388 */ /* 0x0003e20000000c00 */
[-C--:B------:R-:W-:Y:S01]  /*a930*/  @!P0 LEA.HI.X R27, R15, R203.reuse, R2, 0x1, P3 ;  /* 0x000000cb0f1b8211 */ /* 0x080fe200018f0c02 */
[----:B------:R-:W-:Y:S01]  /*a940*/  IMAD.U32 R18, RZ, RZ, UR10 ;  /* 0x0000000aff127e24 */ /* 0x000fe2000f8e00ff */
[----:B------:R-:W-:Y:S01]  /*a950*/  @!P0 LEA.HI.X R31, R11, R203, R0, 0x1, P5 ;  /* 0x000000cb0b1f8211 */ /* 0x000fe200028f0c00 */
[----:B------:R-:W-:-:S02]  /*a960*/  @!P0 IMAD R6, R6, 0x30, RZ ;  /* 0x0000003006068824 */ /* 0x000fc400078e02ff */
[----:B------:R-:W-:Y:S02]  /*a970*/  IMAD.U32 R2, RZ, RZ, UR11 ;  /* 0x0000000bff027e24 */ /* 0x000fe4000f8e00ff */
[----:B------:R-:W-:Y:S01]  /*a980*/  IMAD.U32 R0, RZ, RZ, UR11 ;  /* 0x0000000bff007e24 */ /* 0x000fe2000f8e00ff */
[----:B------:R-:W-:Y:S01]  /*a990*/  @!PT LDS RZ, [RZ] ;  /* 0x00000000fffff984 */ /* 0x000fe20000000800 */
[----:B------:R-:W-:Y:S01]  /*a9a0*/  @!PT LDS RZ, [RZ] ;  /* 0x00000000fffff984 */ /* 0x000fe20000000800 */
[----:B------:R-:W-:Y:S01]  /*a9b0*/  @!PT LDS RZ, [RZ] ;  /* 0x00000000fffff984 */ /* 0x000fe20000000800 */
[----:B------:R1:W-:Y:S01]  /*a9c0*/  @!P0 LDGSTS.E.BYPASS.LTC128B.128 [R249+0x4800], desc[UR22][R30.64] ;  /* 0x048000001ef98fae */ /* 0x0003e2000b981a16 */
[----:B------:R-:W-:Y:S01]  /*a9d0*/  @!P0 IMAD.WIDE.U32 R18, R18, 0x50, R76 ;  /* 0x0000005012128825 */ /* 0x000fe200078e004c */
[-C--:B------:R-:W-:Y:S02]  /*a9e0*/  @!P0 LEA R76, P3, R22, R202.reuse, 0x1 ;  /* 0x000000ca164c8211 */ /* 0x080fe400078608ff */
[----:B------:R1:W-:Y:S01]  /*a9f0*/  @P0 STS.128 [R249+0x5000], RZ ;  /* 0x005000fff9000388 */ /* 0x0003e20000000c00 */
[----:B------:R-:W-:Y:S01]  /*aa00*/  @!P0 IMAD.WIDE.U32 R14, R14, 0x60, R64 ;  /* 0x000000600e0e8825 */ /* 0x000fe200078e0040 */
[----:B------:R-:W-:Y:S02]  /*aa10*/  @!P0 LEA R64, P2, R10, R202, 0x1 ;  /* 0x000000ca0a408211 */ /* 0x000fe400078408ff */
[----:B------:R-:W-:Y:S01]  /*aa20*/  @!PT LDS RZ, [RZ] ;  /* 0x00000000fffff984 */ /* 0x000fe20000000800 */
[----:B------:R-:W-:Y:S01]  /*aa30*/  @!PT LDS RZ, [RZ] ;  /* 0x00000000fffff984 */ /* 0x000fe20000000800 */
[----:B------:R-:W-:Y:S01]  /*aa40*/  @!PT LDS RZ, [RZ] ;  /* 0x00000000fffff984 */ /* 0x000fe20000000800 */
[----:B------:R1:W-:Y:S01]  /*aa50*/  @!P0 LDGSTS.E.BYPASS.LTC128B.128 [R249+0x5000], desc[UR22][R26.64] ;  /* 0x050000001af98fae */ /* 0x0003e2000b981a16 */
[----:B------:R-:W-:Y:S01]  /*aa60*/  @!P0 IMAD.IADD R6, R6, 0x1, R23 ;  /* 0x0000000106068824 */ /* 0x000fe200078e0217 */
[-C--:B------:R-:W-:Y:S01]  /*aa70*/  @!P0 LEA.HI.X R65, R10, R203.reuse, R7, 0x1, P2 ;  /* 0x000000cb0a418211 */ /* 0x080fe200010f0c07 */
[----:B------:R-:W-:Y:S01]  /*aa80*/  @!P0 IMAD R2, R2, 0x50, RZ ;  /* 0x0000005002028824 */ /* 0x000fe200078e02ff */
[----:B------:R1:W-:Y:S01]  /*aa90*/  @P0 STS.128 [R249+0x5800], RZ ;  /* 0x005800fff9000388 */ /* 0x0003e20000000c00 */
[----:B------:R-:W-:Y:S01]  /*aaa0*/  @!P0 IMAD R11, R0, 0x60, RZ ;  /* 0x00000060000b8824 */ /* 0x000fe200078e02ff */
[----:B------:R-:W-:-:S02]  /*aab0*/  @!P0 LEA.HI.X R77, R22, R203, R6, 0x1, P3 ;  /* 0x000000cb164d8211 */ /* 0x000fc400018f0c06 */
[----:B------:R-:W-:Y:S01]  /*aac0*/  @!P0 IADD3 R7, PT, PT, R2, R19, RZ ;  /* 0x0000001302078210 */ /* 0x000fe20007ffe0ff */
[----:B------:R-:W-:Y:S01]  /*aad0*/  @!P0 IMAD.IADD R11, R11, 0x1, R15 ;  /* 0x000000010b0b8824 */ /* 0x000fe200078e020f */
[-C--:B------:R-:W-:Y:S01]  /*aae0*/  @!P0 LEA R22, P3, R18, R202.reuse, 0x1 ;  /* 0x000000ca12168211 */ /* 0x080fe200078608ff */
[----:B------:R-:W-:Y:S01]  /*aaf0*/  @!PT LDS RZ, [RZ] ;  /* 0x00000000fffff984 */ /* 0x000fe20000000800 */
[----:B------:R-:W-:Y:S01]  /*ab00*/  @!PT LDS RZ, [RZ] ;  /* 0x00000000fffff984 */ /* 0x000fe20000000800 */
[----:B------:R-:W-:Y:S01]  /*ab10*/  @!PT LDS RZ, [RZ] ;  /* 0x00000000fffff984 */ /* 0x000fe20000000800 */
[----:B------:R1:W-:Y:S01]  /*ab20*/  @!P0 LDGSTS.E.BYPASS.LTC128B.128 [R249+0x5800], desc[UR22][R76.64] ;  /* 0x058000004cf98fae */ /* 0x0003e2000b981a16 */
        /* <DEDUP_REMOVED lines=32> */
.L_x_1168:
[----:B------:R-:W-:Y:S05]  /*ad30*/  BSYNC.RECONVERGENT B0 ;  /* 0x0000000000007941 */ /* 0x000fea0003800200 */
.L_x_1167:
[----:B------:R-:W0:Y:S02]  /*ad40*/  LDGDEPBAR ;  /* 0x00000000000079af */ /* 0x000e240000000000 */
.L_x_1166:
[----:B-1----:R-:W-:Y:S01]  /*ad50*/  FMNMX3.FTZ R7, R140, R138, R136, !PT ;  /* 0x0000008a8c077276 */ /* 0x002fe20007810088 */
[----:B------:R-:W1:Y:S01]  /*ad60*/  LDCU UR4, c[0x0][0x45c] ;  /* 0x00008b80ff0477ac */ /* 0x000e620008000800 */
[----:B--2---:R-:W-:Y:S02]  /*ad70*/  FMNMX3.FTZ R11, R132, R134, R4, !PT ;  /* 0x00000086840b7276 */ /* 0x004fe40007810004 */
        /* <DEDUP_REMOVED lines=34> */
[----:B------:R-:W-:-:S02]  /*afa0*/  FMNMX.FTZ R6, R130, R7, !PT ;  /* 0x0000000782067209 */ /* 0x000fc40007810000 */
[----:B------:R-:W-:Y:S02]  /*afb0*/  FMNMX3.FTZ R2, R2, R243, R29, !PT ;  /* 0x000000f302027276 */ /* 0x000fe4000781001d */
[----:B------:R-:W-:Y:S01]  /*afc0*/  FMNMX3.FTZ R11, R11, R118, R117, !PT ;  /* 0x000000760b0b7276 */ /* 0x000fe20007810075 */
[----:B------:R-:W2:Y:S01]  /*afd0*/  SHFL.BFLY PT, R7, R6, 0x2, 0x1f ;  /* 0x0c401f0006077f89 */ /* 0x000ea200000e0000 */
[----:B------:R-:W-:Y:S02]  /*afe0*/  FMNMX3.FTZ R2, R2, R239, R237, !PT ;  /* 0x000000ef02027276 */ /* 0x000fe400078100ed */
[----:B------:R-:W-:Y:S02]  /*aff0*/  FMNMX.FTZ R0, R116, R11, !PT ;  /* 0x0000000b74007209 */ /* 0x000fe40007810000 */
[----:B------:R-:W-:Y:S02]  /*b000*/  FMNMX3.FTZ R2, R2, R223, R225, !PT ;  /* 0x000000df02027276 */ /* 0x000fe400078100e1 */
[----:B------:R-:W-:Y:S01]  /*b010*/  IADD3 R3, PT, PT, R210, R3, RZ ;  /* 0x00000003d2037210 */ /* 0x000fe20007ffe0ff */
[----:B------:R-:W3:Y:S01]  /*b020*/  SHFL.BFLY PT, R11, R0, 0x2, 0x1f ;  /* 0x0c401f00000b7f89 */ /* 0x000ee200000e0000 */
[----:B------:R-:W-:-:S02]  /*b030*/  FMNMX3.FTZ R2, R2, R235, R217, !PT ;  /* 0x000000eb02027276 */ /* 0x000fc400078100d9 */
[----:B------:R-:W-:Y:S02]  /*b040*/  LEA R30, R3, UR5, 0x1 ;  /* 0x00000005031e7c11 */ /* 0x000fe4000f8e08ff */
[----:B------:R-:W-:Y:S02]  /*b050*/  FMNMX3.FTZ R2, R2, R219, R221, !PT ;  /* 0x000000db02027276 */ /* 0x000fe400078100dd */
[-C--:B------:R-:W-:Y:S01]  /*b060*/  IADD3 R76, PT, PT, R241, R30.reuse, RZ ;  /* 0x0000001ef14c7210 */ /* 0x080fe20007ffe0ff */
[----:B------:R-:W-:Y:S01]  /*b070*/  LDSM.16.MT88.4 R180, [R30+0x8000] ;  /* 0x008000001eb4783b */ /* 0x000fe20000004200 */
[----:B------:R-:W-:Y:S02]  /*b080*/  FMNMX3.FTZ R2, R2, R205, R105, !PT ;  /* 0x000000cd02027276 */ /* 0x000fe40007810069 */
[----:B------:R-:W-:Y:S01]  /*b090*/  IADD3 R70, PT, PT, R211, R30, RZ ;  /* 0x0000001ed3467210 */ /* 0x000fe20007ffe0ff */
[----:B------:R-:W-:Y:S01]  /*b0a0*/  LDSM.16.MT88.4 R148, [R76+0x8000] ;  /* 0x008000004c94783b */ /* 0x000fe20000004200 */
[----:B------:R-:W-:-:S02]  /*b0b0*/  FMNMX3.FTZ R2, R2, R103, R101, !PT ;  /* 0x0000006702027276 */ /* 0x000fc40007810065 */
[----:B------:R-:W-:Y:S01]  /*b0c0*/  IADD3 R75, PT, PT, R211, R76, RZ ;  /* 0x0000004cd34b7210 */ /* 0x000fe20007ffe0ff */
[----:B------:R-:W-:Y:S01]  /*b0d0*/  LDSM.16.MT88.4 R164, [R70+0x8000] ;  /* 0x0080000046a4783b */ /* 0x000fe20000004200 */
[----:B--2---:R-:W-:Y:S02]  /*b0e0*/  FMNMX.FTZ R7, R6, R7, !PT ;  /* 0x0000000706077209 */ /* 0x004fe40007810000 */
[----:B------:R-:W-:Y:S01]  /*b0f0*/  FMNMX3.FTZ R2, R2, R97, R96, !PT ;  /* 0x0000006102027276 */ /* 0x000fe20007810060 */
[----:B------:R-:W-:Y:S01]  /*b100*/  STL [R1+0x4], R30 ;  /* 0x0000041e01007387 */ /* 0x000fe20000100800 */
[----:B------:R-:W-:Y:S02]  /*b110*/  FMNMX3.FTZ R6, R99, R79, R71, !PT ;  /* 0x0000004f63067276 */ /* 0x000fe40007810047 */
[----:B------:R-:W-:Y:S01]  /*b120*/  FMNMX3.FTZ R2, R2, R95, R94, !PT ;  /* 0x0000005f02027276 */ /* 0x000fe2000781005e */
[----:B------:R-:W2:Y:S01]  /*b130*/  SHFL.BFLY PT, R68, R7, 0x1, 0x1f ;  /* 0x0c201f0007447f89 */ /* 0x000ea200000e0000 */
[----:B---3--:R-:W-:-:S02]  /*b140*/  FMNMX.FTZ R11, R0, R11, !PT ;  /* 0x0000000b000b7209 */ /* 0x008fc40007810000 */
[----:B------:R-:W-:Y:S02]  /*b150*/  FMNMX.FTZ R15, R93, R2, !PT ;  /* 0x000000025d0f7209 */ /* 0x000fe40007810000 */
[----:B------:R-:W-:Y:S01]  /*b160*/  FMNMX3.FTZ R6, R6, R63, R69, !PT ;  /* 0x0000003f06067276 */ /* 0x000fe20007810045 */
[----:B------:R-:W3:Y:S04]  /*b170*/  SHFL.BFLY PT, R2, R11, 0x1, 0x1f ;  /* 0x0c201f000b027f89 */ /* 0x000ee800000e0000 */
[----:B------:R-:W4:Y:S01]  /*b180*/  SHFL.BFLY PT, R0, R15, 0x2, 0x1f ;  /* 0x0c401f000f007f89 */ /* 0x000f2200000e0000 */
[----:B--2---:R-:W-:-:S04]  /*b190*/  FMNMX.FTZ R68, R7, R68, !PT ;  /* 0x0000004407447209 */ /* 0x004fc80007810000 */
[C---:B------:R-:W-:Y:S01]  /*b1a0*/  FSETP.NEU.FTZ.AND P0, PT, R68.reuse, -INF , PT ;  /* 0xff8000004400780b */ /* 0x040fe20003f1d000 */
[----:B-1----:R-:W-:Y:S01]  /*b1b0*/  FMUL.FTZ R203, R68, UR4 ;  /* 0x0000000444cb7c20 */ /* 0x002fe20008410000 */
[----:B---3--:R-:W-:-:S04]  /*b1c0*/  FMNMX.FTZ R2, R11, R2, !PT ;  /* 0x000000020b027209 */ /* 0x008fc80007810000 */
[----:B------:R-:W-:Y:S01]  /*b1d0*/  FSEL R203, R203, RZ, P0 ;  /* 0x000000ffcbcb7208 */ /* 0x000fe20000000000 */
[C---:B------:R-:W-:Y:S01]  /*b1e0*/  FMUL.FTZ R201, R2.reuse, UR4 ;  /* 0x0000000402c97c20 */ /* 0x040fe20008410000 */
[----:B------:R-:W-:Y:S02]  /*b1f0*/  FSETP.NEU.FTZ.AND P0, PT, R2, -INF , PT ;  /* 0xff8000000200780b */ /* 0x000fe40003f1d000 */
[----:B----4-:R-:W-:Y:S01]  /*b200*/  FMNMX.FTZ R0, R15, R0, !PT ;  /* 0x000000000f007209 */ /* 0x010fe20007810000 */
[--C-:B------:R-:W-:Y:S01]  /*b210*/  FFMA.FTZ R90, R140, UR4, -R203.reuse ;  /* 0x000000048c5a7c23 */ /* 0x100fe200080108cb */
[----:B------:R-:W-:Y:S01]  /*b220*/  FSEL R201, R201, RZ, P0 ;  /* 0x000000ffc9c97208 */ /* 0x000fe20000000000 */
[--C-:B------:R-:W-:Y:S01]  /*b230*/  FFMA.FTZ R89, R138, UR4, -R203.reuse ;  /* 0x000000048a597c23 */ /* 0x100fe200080108cb */
[--C-:B------:R-:W-:Y:S01]  /*b240*/  FFMA.FTZ R87, R136, UR4, -R203.reuse ;  /* 0x0000000488577c23 */ /* 0x100fe200080108cb */
[----:B------:R-:W1:Y:S01]  /*b250*/  SHFL.BFLY PT, R7, R0, 0x1, 0x1f ;  /* 0x0c201f0000077f89 */ /* 0x000e6200000e0000 */
[----:B------:R-:W-:Y:S01]  /*b260*/  FFMA.FTZ R84, R74, UR4, -R203 ;  /* 0x000000044a547c23 */ /* 0x000fe200080108cb */
[----:B------:R-:W-:Y:S01]  /*b270*/  FFMA.FTZ R86, R4, UR4, -R201 ;  /* 0x0000000404567c23 */ /* 0x000fe200080108c9 */
[----:B------:R-:W-:Y:S01]  /*b280*/  FMNMX3.FTZ R4, R6, R61, R55, !PT ;  /* 0x0000003d06047276 */ /* 0x000fe20007810037 */
[--C-:B------:R-:W-:Y:S01]  /*b290*/  FFMA.FTZ R77, R92, UR4, -R201.reuse ;  /* 0x000000045c4d7c23 */ /* 0x100fe200080108c9 */
[--C-:B------:R-:W-:Y:S01]  /*b2a0*/  FFMA.FTZ R88, R132, UR4, -R201.reuse ;  /* 0x0000000484587c23 */ /* 0x100fe200080108c9 */
[----:B------:R-:W-:Y:S01]  /*b2b0*/  FFMA.FTZ R85, R134, UR4, -R201 ;  /* 0x0000000486557c23 */ /* 0x000fe200080108c9 */
[----:B------:R-:W-:Y:S01]  /*b2c0*/  FMNMX3.FTZ R4, R4, R53, R41, !PT ;  /* 0x0000003504047276 */ /* 0x000fe20007810029 */
[----:B------:R-:W-:Y:S01]  /*b2d0*/  MUFU.EX2 R90, R90 ;  /* 0x0000005a005a7308 */ /* 0x000fe20000000800 */
[--C-:B------:R-:W-:Y:S01]  /*b2e0*/  FFMA.FTZ R80, R16, UR4, -R201.reuse ;  /* 0x0000000410507c23 */ /* 0x100fe200080108c9 */
[----:B------:R-:W-:Y:S01]  /*b2f0*/  FFMA.FTZ R59, R8, UR4, -R201 ;  /* 0x00000004083b7c23 */ /* 0x000fe200080108c9 */
[----:B------:R-:W-:Y:S01]  /*b300*/  FMNMX3.FTZ R4, R4, R49, R47, !PT ;  /* 0x0000003104047276 */ /* 0x000fe2000781002f */
[--C-:B------:R-:W-:Y:S01]  /*b310*/  FFMA.FTZ R74, R72, UR4, -R203.reuse ;  /* 0x00000004484a7c23 */ /* 0x100fe200080108cb */
[--C-:B------:R-:W-:Y:S01]  /*b320*/  FFMA.FTZ R81, R24, UR4, -R203.reuse ;  /* 0x0000000418517c23 */ /* 0x100fe200080108cb */
[----:B------:R-:W-:Y:S01]  /*b330*/  FFMA.FTZ R72, R62, UR4, -R203 ;  /* 0x000000043e487c23 */ /* 0x000fe200080108cb */
[----:B------:R-:W-:Y:S01]  /*b340*/  FMNMX3.FTZ R4, R4, R45, R37, !PT ;  /* 0x0000002d04047276 */ /* 0x000fe20007810025 */
[----:B------:R-:W2:Y:S01]  /*b350*/  MUFU.EX2 R89, R89 ;  /* 0x0000005900597308 */ /* 0x000ea20000000800 */
        /* <DEDUP_REMOVED lines=8> */
[----:B-1----:R-:W-:Y:S01]  /*b3e0*/  FMNMX.FTZ R0, R0, R7, !PT ;  /* 0x0000000700007209 */ /* 0x002fe20007810000 */
[----:B------:R-:W-:Y:S01]  /*b3f0*/  FFMA.FTZ R38, R36, UR4, -R201 ;  /* 0x0000000424267c23 */ /* 0x000fe200080108c9 */
[----:B------:R-:W-:Y:S01]  /*b400*/  FMNMX3.FTZ R26, R4, R229, R227, !PT ;  /* 0x000000e5041a7276 */ /* 0x000fe200078100e3 */
[--C-:B------:R-:W-:Y:S01]  /*b410*/  FFMA.FTZ R36, R28, UR4, -R201.reuse ;  /* 0x000000041c247c23 */ /* 0x100fe200080108c9 */
[C---:B------:R-:W-:Y:S01]  /*b420*/  FSETP.NEU.FTZ.AND P0, PT, R0.reuse, -INF , PT ;  /* 0xff8000000000780b */ /* 0x040fe20003f1d000 */
[----:B------:R-:W-:Y:S01]  /*b430*/  FMUL.FTZ R98, R0, UR4 ;  /* 0x0000000400627c20 */ /* 0x000fe20008410000 */
[----:B------:R-:W-:Y:S01]  /*b440*/  FMNMX3.FTZ R26, R26, R231, R104, !PT ;  /* 0x000000e71a1a7276 */ /* 0x000fe20007810068 */
[----:B------:R-:W-:Y:S01]  /*b450*/  MUFU.EX2 R88, R88 ;  /* 0x0000005800587308 */ /* 0x000fe20000000800 */
[----:B--2---:R-:W-:Y:S01]  /*b460*/  F2FP.F16.F32.PACK_AB R132, R89, R90 ;  /* 0x0000005a5984723e */ /* 0x004fe200000000ff */
[----:B------:R-:W-:Y:S01]  /*b470*/  FFMA.FTZ R35, R42, UR4, -R201 ;  /* 0x000000042a237c23 */ /* 0x000fe200080108c9 */
[----:B------:R-:W-:Y:S01]  /*b480*/  FMNMX3.FTZ R26, R26, R108, R107, !PT ;  /* 0x0000006c1a1a7276 */ /* 0x000fe2000781006b */
[--C-:B------:R-:W-:Y:S01]  /*b490*/  FFMA.FTZ R211, R224, UR4, -R201.reuse ;  /* 0x00000004e0d37c23 */ /* 0x100fe200080108c9 */
[----:B------:R-:W-:Y:S01]  /*b4a0*/  FSEL R98, R98, RZ, P0 ;  /* 0x000000ff62627208 */ /* 0x000fe20000000000 */
[--C-:B------:R-:W-:Y:S01]  /*b4b0*/  FFMA.FTZ R210, R228, UR4, -R201.reuse ;  /* 0x00000004e4d27c23 */ /* 0x100fe200080108c9 */
[----:B------:R-:W-:Y:S01]  /*b4c0*/  FMNMX3.FTZ R26, R26, R113, R112, !PT ;  /* 0x000000711a1a7276 */ /* 0x000fe20007810070 */
[----:B------:R-:W1:Y:S01]  /*b4d0*/  MUFU.EX2 R85, R85 ;  /* 0x0000005500557308 */ /* 0x000e620000000800 */
[--C-:B------:R-:W-:Y:S01]  /*b4e0*/  FFMA.FTZ R204, R204, UR4, -R201.reuse ;  /* 0x00000004cccc7c23 */ /* 0x100fe200080108c9 */
[----:B------:R-:W-:Y:S01]  /*b4f0*/  FFMA.FTZ R78, R5, UR4, -R98 ;  /* 0x00000004054e7c23 */ /* 0x000fe20008010862 */
[----:B------:R-:W-:Y:S01]  /*b500*/  FMNMX3.FTZ R26, R26, R129, R128, !PT ;  /* 0x000000811a1a7276 */ /* 0x000fe20007810080 */
[----:B------:R-:W-:Y:S01]  /*b510*/  LDSM.16.MT88.4 R4, [R75+0x8000] ;  /* 0x008000004b04783b */ /* 0x000fe20000004200 */
[--C-:B------:R-:W-:Y:S01]  /*b520*/  FFMA.FTZ R91, R135, UR4, -R98.reuse ;  /* 0x00000004875b7c23 */ /* 0x100fe20008010862 */
[----:B------:R-:W-:Y:S01]  /*b530*/  FFMA.FTZ R92, R133, UR4, -R98 ;  /* 0x00000004855c7c23 */ /* 0x000fe20008010862 */
[----:B------:R-:W-:Y:S01]  /*b540*/  FMNMX3.FTZ R26, R26, R127, R126, !PT ;  /* 0x0000007f1a1a7276 */ /* 0x000fe2000781007e */
[----:B------:R-:W-:Y:S01]  /*b550*/  FFMA.FTZ R83, R67, UR4, -R98 ;  /* 0x0000000443537c23 */ /* 0x000fe20008010862 */
[----:B------:R-:W-:Y:S01]  /*b560*/  MUFU.EX2 R86, R86 ;  /* 0x0000005600567308 */ /* 0x000fe20000000800 */
[--C-:B------:R-:W-:Y:S01]  /*b570*/  FFMA.FTZ R67, R66, UR4, -R201.reuse ;  /* 0x0000000442437c23 */ /* 0x100fe200080108c9 */
[----:B------:R-:W-:Y:S01]  /*b580*/  FMNMX3.FTZ R26, R26, R125, R124, !PT ;  /* 0x0000007d1a1a7276 */ /* 0x000fe2000781007c */
[--C-:B------:R-:W-:Y:S01]  /*b590*/  FFMA.FTZ R66, R12, UR4, -R201.reuse ;  /* 0x000000040c427c23 */ /* 0x100fe200080108c9 */
[--C-:B------:R-:W-:Y:S01]  /*b5a0*/  FFMA.FTZ R73, R21, UR4, -R98.reuse ;  /* 0x0000000415497c23 */ /* 0x100fe20008010862 */
[--C-:B------:R-:W-:Y:S01]  /*b5b0*/  FFMA.FTZ R64, R17, UR4, -R98.reuse ;  /* 0x0000000411407c23 */ /* 0x100fe20008010862 */
[----:B------:R-:W-:Y:S01]  /*b5c0*/  FMNMX.FTZ R26, R123, R26, !PT ;  /* 0x0000001a7b1a7209 */ /* 0x000fe20007810000 */
[--C-:B------:R-:W-:Y:S01]  /*b5d0*/  FFMA.FTZ R65, R13, UR4, -R98.reuse ;  /* 0x000000040d417c23 */ /* 0x100fe20008010862 */
[----:B------:R-:W2:Y:S01]  /*b5e0*/  MUFU.EX2 R77, R77 ;  /* 0x0000004d004d7308 */ /* 0x000ea20000000800 */
[--C-:B------:R-:W-:Y:S01]  /*b5f0*/  FFMA.FTZ R56, R9, UR4, -R98.reuse ;  /* 0x0000000409387c23 */ /* 0x100fe20008010862 */
[----:B------:R-:W-:Y:S01]  /*b600*/  LDSM.16.MT88.4 R20, [R30+0x8800] ;  /* 0x008800001e14783b */ /* 0x000fe20000004200 */
[----:B-1----:R-:W-:Y:S01]  /*b610*/  F2FP.F16.F32.PACK_AB R136, R85, R88 ;  /* 0x000000585588723e */ /* 0x002fe200000000ff */
[--C-:B------:R-:W-:Y:S01]  /*b620*/  FFMA.FTZ R57, R57, UR4, -R98.reuse ;  /* 0x0000000439397c23 */ /* 0x100fe20008010862 */
[--C-:B------:R-:W-:Y:S01]  /*b630*/  FFMA.FTZ R34, R247, UR4, -R98.reuse ;  /* 0x00000004f7227c23 */ /* 0x100fe20008010862 */
[----:B------:R-:W1:Y:S01]  /*b640*/  SHFL.BFLY PT, R3, R26, 0x2, 0x1f ;  /* 0x0c401f001a037f89 */ /* 0x000e6200000e0000 */
[--C-:B------:R-:W-:Y:S01]  /*b650*/  FFMA.FTZ R33, R33, UR4, -R98.reuse ;  /* 0x0000000421217c23 */ /* 0x100fe20008010862 */
[----:B------:R-:W-:Y:S01]  /*b660*/  MUFU.EX2 R91, R91 ;  /* 0x0000005b005b7308 */ /* 0x000fe20000000800 */
[--C-:B------:R-:W-:Y:S01]  /*b670*/  FFMA.FTZ R31, R245, UR4, -R98.reuse ;  /* 0x00000004f51f7c23 */ /* 0x100fe20008010862 */
[----:B------:R-:W-:Y:S01]  /*b680*/  LDSM.16.MT88.4 R16, [R70+0x8800] ;  /* 0x008800004610783b */ /* 0x000fe20000004200 */
[--C-:B------:R-:W-:Y:S01]  /*b690*/  FFMA.FTZ R29, R29, UR4, -R98.reuse ;  /* 0x000000041d1d7c23 */ /* 0x100fe20008010862 */
[--C-:B------:R-:W-:Y:S01]  /*b6a0*/  FFMA.FTZ R28, R239, UR4, -R98.reuse ;  /* 0x00000004ef1c7c23 */ /* 0x100fe20008010862 */
[--C-:B------:R-:W-:Y:S01]  /*b6b0*/  FFMA.FTZ R224, R237, UR4, -R98.reuse ;  /* 0x00000004ede07c23 */ /* 0x100fe20008010862 */
[----:B------:R-:W-:Y:S01]  /*b6c0*/  LDSM.16.MT88.4 R12, [R76+0x8800] ;  /* 0x008800004c0c783b */ /* 0x000fe20000004200 */
[--C-:B------:R-:W-:Y:S01]  /*b6d0*/  FFMA.FTZ R223, R223, UR4, -R98.reuse ;  /* 0x00000004dfdf7c23 */ /* 0x100fe20008010862 */
[----:B------:R-:W3:Y:S01]  /*b6e0*/  MUFU.EX2 R92, R92 ;  /* 0x0000005c005c7308 */ /* 0x000ee20000000800 */
[----:B--2---:R-:W-:Y:S01]  /*b6f0*/  F2FP.F16.F32.PACK_AB R138, R77, R86 ;  /* 0x000000564d8a723e */ /* 0x004fe200000000ff */
[----:B------:R-:W-:Y:S01]  /*b700*/  LDSM.16.MT88.4 R8, [R75+0x8800] ;  /* 0x008800004b08783b */ /* 0x000fe20000004200 */
[--C-:B------:R-:W-:Y:S01]  /*b710*/  FFMA.FTZ R225, R225, UR4, -R98.reuse ;  /* 0x00000004e1e17c23 */ /* 0x100fe20008010862 */
[----:B------:R-:W-:Y:S01]  /*b720*/  FFMA.FTZ R218, R218, UR4, -R201 ;  /* 0x00000004dada7c23 */ /* 0x000fe200080108c9 */
[--C-:B------:R-:W-:Y:S01]  /*b730*/  FFMA.FTZ R217, R217, UR4, -R98.reuse ;  /* 0x00000004d9d97c23 */ /* 0x100fe20008010862 */
[--C-:B------:R-:W-:Y:S01]  /*b740*/  FFMA.FTZ R205, R205, UR4, -R98.reuse ;  /* 0x00000004cdcd7c23 */ /* 0x100fe20008010862 */
[--C-:B------:R-:W-:Y:S01]  /*b750*/  FFMA.FTZ R106, R106, UR4, -R203.reuse ;  /* 0x000000046a6a7c23 */ /* 0x100fe200080108cb */
[----:B------:R-:W-:Y:S01]  /*b760*/  MUFU.EX2 R83, R83 ;  /* 0x0000005300537308 */ /* 0x000fe20000000800 */
[----:B------:R-:W-:Y:S01]  /*b770*/  FFMA.FTZ R109, R109, UR4, -R203 ;  /* 0x000000046d6d7c23 */ /* 0x000fe200080108cb */
[----:B------:R-:W-:Y:S01]  /*b780*/  FADD.FTZ R90, R90, R89 ;  /* 0x000000595a5a7221 */ /* 0x000fe20000010000 */
[----:B------:R-:W-:Y:S01]  /*b790*/  FADD.FTZ R85, R88, R85 ;  /* 0x0000005558557221 */ /* 0x000fe20000010000 */
[--C-:B------:R-:W-:Y:S01]  /*b7a0*/  FFMA.FTZ R119, R119, UR4, -R201.reuse ;  /* 0x0000000477777c23 */ /* 0x100fe200080108c9 */
[--C-:B------:R-:W-:Y:S01]  /*b7b0*/  FFMA.FTZ R118, R118, UR4, -R201.reuse ;  /* 0x0000000476767c23 */ /* 0x100fe200080108c9 */
[----:B-1----:R-:W-:Y:S01]  /*b7c0*/  FMNMX.FTZ R26, R26, R3, !PT ;  /* 0x000000031a1a7209 */ /* 0x002fe20007810000 */
[----:B------:R-:W-:Y:S01]  /*b7d0*/  FFMA.FTZ R117, R117, UR4, -R201 ;  /* 0x0000000475757c23 */ /* 0x000fe200080108c9 */
[----:B------:R-:W1:Y:S01]  /*b7e0*/  MUFU.EX2 R78, R78 ;  /* 0x0000004e004e7308 */ /* 0x000e620000000800 */
[----:B---3--:R-:W-:Y:S01]  /*b7f0*/  F2FP.F16.F32.PACK_AB R137, R92, R91 ;  /* 0x0000005b5c89723e */ /* 0x008fe200000000ff */
[--C-:B------:R-:W-:Y:S01]  /*b800*/  FFMA.FTZ R105, R105, UR4, -R98.reuse ;  /* 0x0000000469697c23 */ /* 0x100fe20008010862 */
[----:B------:R-:W2:Y:S01]  /*b810*/  SHFL.BFLY PT, R3, R26, 0x1, 0x1f ;  /* 0x0c201f001a037f89 */ /* 0x000ea200000e0000 */
[--C-:B------:R-:W-:Y:S01]  /*b820*/  FFMA.FTZ R101, R101, UR4, -R98.reuse ;  /* 0x0000000465657c23 */ /* 0x100fe20008010862 */
[----:B------:R-:W-:Y:S01]  /*b830*/  FFMA.FTZ R93, R93, UR4, -R98 ;  /* 0x000000045d5d7c23 */ /* 0x000fe20008010862 */
[--C-:B------:R-:W-:Y:S01]  /*b840*/  FFMA.FTZ R198, R198, UR4, -R203.reuse ;  /* 0x00000004c6c67c23 */ /* 0x100fe200080108cb */
[--C-:B------:R-:W-:Y:S01]  /*b850*/  FFMA.FTZ R197, R197, UR4, -R203.reuse ;  /* 0x00000004c5c57c23 */ /* 0x100fe200080108cb */
[----:B------:R-:W3:Y:S01]  /*b860*/  MUFU.EX2 R84, R84 ;  /* 0x0000005400547308 */ /* 0x000ee20000000800 */
[--C-:B------:R-:W-:Y:S01]  /*b870*/  FFMA.FTZ R196, R196, UR4, -R203.reuse ;  /* 0x00000004c4c47c23 */ /* 0x100fe200080108cb */
[--C-:B------:R-:W-:Y:S01]  /*b880*/  FFMA.FTZ R131, R131, UR4, -R203.reuse ;  /* 0x0000000483837c23 */ /* 0x100fe200080108cb */
[----:B------:R-:W-:-:S05]  /*b890*/  FFMA.FTZ R130, R130, UR4, -R203 ;  /* 0x0000000482827c23 */ /* 0x000fca00080108cb */
[----:B------:R-:W-:Y:S01]  /*b8a0*/  MUFU.EX2 R80, R80 ;  /* 0x0000005000507308 */ /* 0x000fe20000000800 */
[----:B-1----:R-:W-:-:S07]  /*b8b0*/  F2FP.F16.F32.PACK_AB R139, R78, R83 ;  /* 0x000000534e8b723e */ /* 0x002fce00000000ff */
[----:B------:R-:W1:Y:S01]  /*b8c0*/  MUFU.EX2 R67, R67 ;  /* 0x0000004300437308 */ /* 0x000e620000000800 */
[----:B---3--:R-:W-:Y:S01]  /*b8d0*/  F2FP.F16.F32.PACK_AB R134, R84, R87 ;  /* 0x000000575486723e */ /* 0x008fe200000000ff */
[----:B------:R-:W-:Y:S01]  /*b8e0*/  HMMA.16816.F32 R188, R136, R180, RZ ;  /* 0x000000b488bc723c */ /* 0x000fe200000018ff */
[----:B--2---:R-:W-:-:S04]  /*b8f0*/  FMNMX.FTZ R3, R26, R3, !PT ;  /* 0x000000031a037209 */ /* 0x004fc80007810000 */
[C---:B------:R-:W-:Y:S01]  /*b900*/  FSETP.NEU.FTZ.AND P0, PT, R3.reuse, -INF , PT ;  /* 0xff8000000300780b */ /* 0x040fe20003f1d000 */
[----:B------:R-:W-:Y:S01]  /*b910*/  FMUL.FTZ R202, R3, UR4 ;  /* 0x0000000403ca7c20 */ /* 0x000fe20008410000 */
[----:B------:R-:W-:Y:S01]  /*b920*/  MUFU.EX2 R66, R66 ;  /* 0x0000004200427308 */ /* 0x000fe20000000800 */
[----:B------:R-:W-:Y:S03]  /*b930*/  HMMA.16816.F32 R172, R136, R164, RZ ;  /* 0x000000a488ac723c */ /* 0x000fe600000018ff */
[----:B------:R-:W-:-:S04]  /*b940*/  FSEL R202, R202, RZ, P0 ;  /* 0x000000ffcaca7208 */ /* 0x000fc80000000000 */
        /* <DEDUP_REMOVED lines=12> */
[----:B-1----:R-:W-:Y:S01]  /*ba10*/  F2FP.F16.F32.PACK_AB R24, R67, R80 ;  /* 0x000000504318723e */ /* 0x002fe200000000ff */
[--C-:B------:R-:W-:Y:S01]  /*ba20*/  FFMA.FTZ R55, R238, UR4, -R203.reuse ;  /* 0x00000004ee377c23 */ /* 0x100fe200080108cb */
[----:B------:R-:W-:Y:S01]  /*ba30*/  MOV R238, R30 ;  /* 0x0000001e00ee7202 */ /* 0x000fe20000000f00 */
[----:B------:R-:W-:Y:S01]  /*ba40*/  FFMA.FTZ R53, R58, UR4, -R203 ;  /* 0x000000043a357c23 */ /* 0x000fe200080108cb */
[----:B------:R-:W1:Y:S01]  /*ba50*/  MUFU.EX2 R99, R99 ;  /* 0x0000006300637308 */ /* 0x000e620000000800 */
[----:B--2---:R-:W-:Y:S01]  /*ba60*/  F2FP.F16.F32.PACK_AB R26, R59, R66 ;  /* 0x000000423b1a723e */ /* 0x004fe200000000ff */
[--C-:B------:R-:W-:Y:S01]  /*ba70*/  FFMA.FTZ R58, R40, UR4, -R201.reuse ;  /* 0x00000004283a7c23 */ /* 0x100fe200080108c9 */
[C---:B------:R-:W-:Y:S01]  /*ba80*/  HMMA.16816.F32 R184, R136.reuse, R182, RZ ;  /* 0x000000b688b8723c */ /* 0x040fe200000018ff */
[----:B------:R-:W-:Y:S01]  /*ba90*/  FFMA.FTZ R61, R41, UR4, -R202 ;  /* 0x00000004293d7c23 */ /* 0x000fe200080108ca */
[--C-:B------:R-:W-:Y:S01]  /*baa0*/  FFMA.FTZ R40, R32, UR4, -R201.reuse ;  /* 0x0000000420287c23 */ /* 0x100fe200080108c9 */
[--C-:B------:R-:W-:Y:S01]  /*bab0*/  FFMA.FTZ R41, R48, UR4, -R201.reuse ;  /* 0x0000000430297c23 */ /* 0x100fe200080108c9 */
[----:B------:R-:W-:Y:S01]  /*bac0*/  FFMA.FTZ R32, R51, UR4, -R98 ;  /* 0x0000000433207c23 */ /* 0x000fe20008010862 */
[----:B------:R-:W-:Y:S01]  /*bad0*/  MUFU.EX2 R100, R100 ;  /* 0x0000006400647308 */ /* 0x000fe20000000800 */
[--C-:B------:R-:W-:Y:S01]  /*bae0*/  FFMA.FTZ R48, R49, UR4, -R202.reuse ;  /* 0x0000000431307c23 */ /* 0x100fe200080108ca */
[--C-:B------:R-:W-:Y:S01]  /*baf0*/  FFMA.FTZ R47, R47, UR4, -R202.reuse ;  /* 0x000000042f2f7c23 */ /* 0x100fe200080108ca */
[C---:B------:R-:W-:Y:S01]  /*bb00*/  HMMA.16816.F32 R168, R136.reuse, R166, RZ ;  /* 0x000000a688a8723c */ /* 0x040fe200000018ff */
[--C-:B------:R-:W-:Y:S01]  /*bb10*/  FFMA.FTZ R46, R45, UR4, -R202.reuse ;  /* 0x000000042d2e7c23 */ /* 0x100fe200080108ca */
[----:B------:R-:W-:Y:S01]  /*bb20*/  FFMA.FTZ R45, R37, UR4, -R202 ;  /* 0x00000004252d7c23 */ /* 0x000fe200080108ca */
[----:B------:R-:W-:Y:S01]  /*bb30*/  FFMA.FTZ R37, R44, UR4, -R201 ;  /* 0x000000042c257c23 */ /* 0x000fe200080108c9 */
[----:B------:R-:W-:Y:S01]  /*bb40*/  FFMA.FTZ R30, R243, UR4, -R98 ;  /* 0x00000004f31e7c23 */ /* 0x000fe20008010862 */
[----:B------:R-:W2:Y:S01]  /*bb50*/  MUFU.EX2 R79, R79 ;  /* 0x0000004f004f7308 */ /* 0x000ea20000000800 */
[----:B-1----:R-:W-:Y:S01]  /*bb60*/  F2FP.F16.F32.PACK_AB R133, R99, R102 ;  /* 0x000000666385723e */ /* 0x002fe200000000ff */
[--C-:B------:R-:W-:Y:S01]  /*bb70*/  FFMA.FTZ R51, R236, UR4, -R203.reuse ;  /* 0x00000004ec337c23 */ /* 0x100fe200080108cb */
[C---:B------:R-:W-:Y:S01]  /*bb80*/  HMMA.16816.F32 R152, R136.reuse, R150, RZ ;  /* 0x000000968898723c */ /* 0x040fe200000018ff */
[--C-:B------:R-:W-:Y:S01]  /*bb90*/  FFMA.FTZ R49, R216, UR4, -R203.reuse ;  /* 0x00000004d8317c23 */ /* 0x100fe200080108cb */
[--C-:B------:R-:W-:Y:S01]  /*bba0*/  FFMA.FTZ R44, R215, UR4, -R202.reuse ;  /* 0x00000004d72c7c23 */ /* 0x100fe200080108ca */
[--C-:B------:R-:W-:Y:S01]  /*bbb0*/  FFMA.FTZ R43, R43, UR4, -R202.reuse ;  /* 0x000000042b2b7c23 */ /* 0x100fe200080108ca */
[--C-:B------:R-:W-:Y:S01]  /*bbc0*/  FFMA.FTZ R42, R213, UR4, -R202.reuse ;  /* 0x00000004d52a7c23 */ /* 0x100fe200080108ca */
[----:B------:R-:W-:Y:S01]  /*bbd0*/  MUFU.EX2 R73, R73 ;  /* 0x0000004900497308 */ /* 0x000fe20000000800 */
[--C-:B------:R-:W-:Y:S01]  /*bbe0*/  FFMA.FTZ R216, R214, UR4, -R203.reuse ;  /* 0x00000004d6d87c23 */ /* 0x100fe200080108cb */
[----:B------:R-:W-:Y:S01]  /*bbf0*/  FFMA.FTZ R214, R212, UR4, -R203 ;  /* 0x00000004d4d67c23 */ /* 0x000fe200080108cb */
[C---:B------:R-:W-:Y:S01]  /*bc00*/  HMMA.16816.F32 R140, R136.reuse, R4, RZ ;  /* 0x00000004888c723c */ /* 0x040fe200000018ff */
[----:B------:R-:W-:Y:S01]  /*bc10*/  FFMA.FTZ R212, R207, UR4, -R202 ;  /* 0x00000004cfd47c23 */ /* 0x000fe200080108ca */
[--C-:B------:R-:W-:Y:S01]  /*bc20*/  FFMA.FTZ R207, R206, UR4, -R201.reuse ;  /* 0x00000004cecf7c23 */ /* 0x100fe200080108c9 */
[----:B------:R-:W-:Y:S01]  /*bc30*/  FFMA.FTZ R206, R226, UR4, -R201 ;  /* 0x00000004e2ce7c23 */ /* 0x000fe200080108c9 */
[----:B------:R-:W-:Y:S01]  /*bc40*/  FFMA.FTZ R226, R235, UR4, -R98 ;  /* 0x00000004ebe27c23 */ /* 0x000fe20008010862 */
[----:B------:R-:W1:Y:S01]  /*bc50*/  MUFU.EX2 R64, R64 ;  /* 0x0000004000407308 */ /* 0x000e620000000800 */
[----:B--2---:R-:W-:Y:S01]  /*bc60*/  F2FP.F16.F32.PACK_AB R135, R79, R100 ;  /* 0x000000644f87723e */ /* 0x004fe200000000ff */
[--C-:B------:R-:W-:Y:S01]  /*bc70*/  FFMA.FTZ R215, R234, UR4, -R203.reuse ;  /* 0x00000004ead77c23 */ /* 0x100fe200080108cb */
[----:B------:R-:W-:Y:S01]  /*bc80*/  HMMA.16816.F32 R136, R136, R6, RZ ;  /* 0x000000068888723c */ /* 0x000fe200000018ff */
[----:B------:R-:W-:Y:S01]  /*bc90*/  FFMA.FTZ R213, R230, UR4, -R203 ;  /* 0x00000004e6d57c23 */ /* 0x000fe200080108cb */
[--C-:B------:R-:W-:Y:S01]  /*bca0*/  FFMA.FTZ R229, R229, UR4, -R202.reuse ;  /* 0x00000004e5e57c23 */ /* 0x100fe200080108ca */
[--C-:B------:R-:W-:Y:S01]  /*bcb0*/  FFMA.FTZ R227, R227, UR4, -R202.reuse ;  /* 0x00000004e3e37c23 */ /* 0x100fe200080108ca */
[----:B------:R-:W-:Y:S01]  /*bcc0*/  FFMA.FTZ R228, R231, UR4, -R202 ;  /* 0x00000004e7e47c23 */ /* 0x000fe200080108ca */
[----:B------:R-:W-:Y:S01]  /*bcd0*/  MUFU.EX2 R65, R65 ;  /* 0x0000004100417308 */ /* 0x000fe20000000800 */
[--C-:B------:R-:W-:Y:S01]  /*bce0*/  FFMA.FTZ R231, R220, UR4, -R201.reuse ;  /* 0x00000004dce77c23 */ /* 0x100fe200080108c9 */
[----:B------:R-:W-:Y:S01]  /*bcf0*/  FFMA.FTZ R235, R222, UR4, -R201 ;  /* 0x00000004deeb7c23 */ /* 0x000fe200080108c9 */
[C---:B------:R-:W-:Y:S01]  /*bd00*/  HMMA.16816.F32 R192, R132.reuse, R180, RZ ;  /* 0x000000b484c0723c */ /* 0x040fe200000018ff */
[--C-:B------:R-:W-:Y:S01]  /*bd10*/  FFMA.FTZ R220, R219, UR4, -R98.reuse ;  /* 0x00000004dbdc7c23 */ /* 0x100fe20008010862 */
[----:B------:R-:W-:Y:S01]  /*bd20*/  FFMA.FTZ R222, R221, UR4, -R98 ;  /* 0x00000004ddde7c23 */ /* 0x000fe20008010862 */
[--C-:B------:R-:W-:Y:S01]  /*bd30*/  FFMA.FTZ R219, R110, UR4, -R203.reuse ;  /* 0x000000046edb7c23 */ /* 0x100fe200080108cb */
        /* <DEDUP_REMOVED lines=10> */
[--C-:B------:R-:W-:Y:S01]  /*bde0*/  FFMA.FTZ R221, R200, UR4, -R203.reuse ;  /* 0x00000004c8dd7c23 */ /* 0x100fe200080108cb */
[----:B------:R-:W-:Y:S01]  /*bdf0*/  FFMA.FTZ R200, R199, UR4, -R203 ;  /* 0x00000004c7c87c23 */ /* 0x000fe200080108cb */
[C---:B------:R-:W-:Y:S01]  /*be00*/  HMMA.16816.F32 R160, R132.reuse, R148, RZ ;  /* 0x0000009484a0723c */ /* 0x040fe200000018ff */
[----:B------:R-:W-:Y:S01]  /*be10*/  FADD.FTZ R100, R100, R99 ;  /* 0x0000006364647221 */ /* 0x000fe20000010000 */
[----:B------:R-:W-:Y:S01]  /*be20*/  FFMA.FTZ R230, R114, UR4, -R203 ;  /* 0x0000000472e67c23 */ /* 0x000fe200080108cb */
[----:B------:R-:W-:Y:S01]  /*be30*/  FFMA.FTZ R199, R112, UR4, -R202 ;  /* 0x0000000470c77c23 */ /* 0x000fe200080108ca */
[--C-:B------:R-:W-:Y:S01]  /*be40*/  FFMA.FTZ R113, R111, UR4, -R201.reuse ;  /* 0x000000046f717c23 */ /* 0x100fe200080108c9 */
[----:B------:R-:W1:Y:S01]  /*be50*/  MUFU.EX2 R74, R74 ;  /* 0x0000004a004a7308 */ /* 0x000e620000000800 */
[----:B--2---:R-:W-:Y:S01]  /*be60*/  F2FP.F16.F32.PACK_AB R27, R56, R65 ;  /* 0x00000041381b723e */ /* 0x004fe200000000ff */
[----:B------:R-:W-:Y:S01]  /*be70*/  FADD.FTZ R79, R79, R100 ;  /* 0x000000644f4f7221 */ /* 0x000fe20000010000 */
[C---:B------:R-:W-:Y:S01]  /*be80*/  HMMA.16816.F32 R180, R132.reuse, R182, RZ ;  /* 0x000000b684b4723c */ /* 0x040fe200000018ff */
[--C-:B------:R-:W-:Y:S01]  /*be90*/  FFMA.FTZ R112, R122, UR4, -R201.reuse ;  /* 0x000000047a707c23 */ /* 0x100fe200080108c9 */
[--C-:B------:R-:W-:Y:S01]  /*bea0*/  FFMA.FTZ R111, R121, UR4, -R201.reuse ;  /* 0x00000004796f7c23 */ /* 0x100fe200080108c9 */
[--C-:B------:R-:W-:Y:S01]  /*beb0*/  FFMA.FTZ R114, R120, UR4, -R201.reuse ;  /* 0x0000000478727c23 */ /* 0x100fe200080108c9 */
[----:B------:R-:W-:Y:S01]  /*bec0*/  FFMA.FTZ R201, R116, UR4, -R201 ;  /* 0x0000000474c97c23 */ /* 0x000fe200080108c9 */
[----:B------:R-:W-:Y:S01]  /*bed0*/  MUFU.EX2 R72, R72 ;  /* 0x0000004800487308 */ /* 0x000fe20000000800 */
[----:B------:R-:W-:Y:S01]  /*bee0*/  FFMA.FTZ R116, R103, UR4, -R98 ;  /* 0x0000000467747c23 */ /* 0x000fe20008010862 */
[--C-:B------:R-:W-:Y:S01]  /*bef0*/  FFMA.FTZ R129, R129, UR4, -R202.reuse ;  /* 0x0000000481817c23 */ /* 0x100fe200080108ca */
[C---:B------:R-:W-:Y:S01]  /*bf00*/  HMMA.16816.F32 R164, R132.reuse, R166, RZ ;  /* 0x000000a684a4723c */ /* 0x040fe200000018ff */
[--C-:B------:R-:W-:Y:S01]  /*bf10*/  FFMA.FTZ R128, R128, UR4, -R202.reuse ;  /* 0x0000000480807c23 */ /* 0x100fe200080108ca */
[--C-:B------:R-:W-:Y:S01]  /*bf20*/  FFMA.FTZ R127, R127, UR4, -R202.reuse ;  /* 0x000000047f7f7c23 */ /* 0x100fe200080108ca */
[--C-:B------:R-:W-:Y:S01]  /*bf30*/  FFMA.FTZ R126, R126, UR4, -R202.reuse ;  /* 0x000000047e7e7c23 */ /* 0x100fe200080108ca */
[--C-:B------:R-:W-:Y:S01]  /*bf40*/  FFMA.FTZ R125, R125, UR4, -R202.reuse ;  /* 0x000000047d7d7c23 */ /* 0x100fe200080108ca */
[----:B------:R-:W2:Y:S01]  /*bf50*/  MUFU.EX2 R63, R63 ;  /* 0x0000003f003f7308 */ /* 0x000ea20000000800 */
[--C-:B------:R-:W-:Y:S01]  /*bf60*/  FFMA.FTZ R124, R124, UR4, -R202.reuse ;  /* 0x000000047c7c7c23 */ /* 0x100fe200080108ca */
[----:B------:R-:W-:Y:S01]  /*bf70*/  FFMA.FTZ R123, R123, UR4, -R202 ;  /* 0x000000047b7b7c23 */ /* 0x000fe200080108ca */
[C---:B------:R-:W-:Y:S05]  /*bf80*/  HMMA.16816.F32 R148, R132.reuse, R150, RZ ;  /* 0x000000968494723c */ /* 0x040fea00000018ff */
[----:B------:R-:W-:Y:S03]  /*bf90*/  MUFU.EX2 R82, R82 ;  /* 0x0000005200527308 */ /* 0x000fe60000000800 */
[----:B------:R-:W-:Y:S01]  /*bfa0*/  HMMA.16816.F32 R144, R132, R4, RZ ;  /* 0x000000048490723c */ /* 0x000fe200000018ff */
[----:B-1----:R-:W-:-:S04]  /*bfb0*/  F2FP.F16.F32.PACK_AB R4, R74, R81 ;  /* 0x000000514a04723e */ /* 0x002fc800000000ff */
        /* <DEDUP_REMOVED lines=10> */
[----:B------:R-:W1:Y:S01]  /*c060*/  MUFU.EX2 R41, R41 ;  /* 0x0000002900297308 */ /* 0x000e620000000800 */
[----:B--2---:R-:W-:-:S02]  /*c070*/  F2FP.F16.F32.PACK_AB R7, R60, R69 ;  /* 0x000000453c07723e */ /* 0x004fc400000000ff */
[C---:B------:R-:W-:Y:S05]  /*c080*/  HMMA.16816.F32 R140, R24.reuse, R8, R140 ;  /* 0x00000008188c723c */ /* 0x040fea000000188c */
[----:B------:R-:W-:Y:S03]  /*c090*/  MUFU.EX2 R40, R40 ;  /* 0x0000002800287308 */ /* 0x000fe60000000800 */
[C---:B------:R-:W-:Y:S05]  /*c0a0*/  HMMA.16816.F32 R184, R24.reuse, R22, R184 ;  /* 0x0000001618b8723c */ /* 0x040fea00000018b8 */
[----:B------:R-:W-:Y:S03]  /*c0b0*/  MUFU.EX2 R39, R39 ;  /* 0x0000002700277308 */ /* 0x000fe60000000800 */
[C---:B------:R-:W-:Y:S05]  /*c0c0*/  HMMA.16816.F32 R168, R24.reuse, R18, R168 ;  /* 0x0000001218a8723c */ /* 0x040fea00000018a8 */
[----:B------:R-:W-:Y:S03]  /*c0d0*/  MUFU.EX2 R57, R57 ;  /* 0x0000003900397308 */ /* 0x000fe60000000800 */
[C---:B------:R-:W-:Y:S05]  /*c0e0*/  HMMA.16816.F32 R152, R24.reuse, R14, R152 ;  /* 0x0000000e1898723c */ /* 0x040fea0000001898 */
[----:B------:R-:W2:Y:S03]  /*c0f0*/  MUFU.EX2 R34, R34 ;  /* 0x0000002200227308 */ /* 0x000ea60000000800 */
[----:B------:R-:W-:Y:S01]  /*c100*/  HMMA.16816.F32 R136, R24, R10, R136 ;  /* 0x0000000a1888723c */ /* 0x000fe20000001888 */
[----:B------:R-:W-:Y:S04]  /*c110*/  LDSM.16.MT88.4 R24, [R75+0xa000] ;  /* 0x00a000004b18783b */ /* 0x000fe80000004200 */
[----:B------:R-:W-:Y:S03]  /*c120*/  MUFU.EX2 R33, R33 ;  /* 0x0000002100217308 */ /* 0x000fe60000000800 */
[C---:B------:R-:W-:Y:S05]  /*c130*/  HMMA.16816.F32 R192, R4.reuse, R20, R192 ;  /* 0x0000001404c0723c */ /* 0x040fea00000018c0 */
[----:B------:R-:W3:Y:S03]  /*c140*/  MUFU.EX2 R32, R32 ;  /* 0x0000002000207308 */ /* 0x000ee60000000800 */
[C---:B------:R-:W-:Y:S05]  /*c150*/  HMMA.16816.F32 R176, R4.reuse, R16, R176 ;  /* 0x0000001004b0723c */ /* 0x040fea00000018b0 */
[----:B------:R-:W-:Y:S03]  /*c160*/  MUFU.EX2 R62, R62 ;  /* 0x0000003e003e7308 */ /* 0x000fe60000000800 */
[C---:B------:R-:W-:Y:S05]  /*c170*/  HMMA.16816.F32 R160, R4.reuse, R12, R160 ;  /* 0x0000000c04a0723c */ /* 0x040fea00000018a0 */
[----:B------:R-:W4:Y:S03]  /*c180*/  MUFU.EX2 R55, R55 ;  /* 0x0000003700377308 */ /* 0x000f260000000800 */
[C---:B------:R-:W-:Y:S05]  /*c190*/  HMMA.16816.F32 R144, R4.reuse, R8, R144 ;  /* 0x000000080490723c */ /* 0x040fea0000001890 */
[----:B------:R-:W-:Y:S03]  /*c1a0*/  MUFU.EX2 R54, R54 ;  /* 0x0000003600367308 */ /* 0x000fe60000000800 */
        /* <DEDUP_REMOVED lines=8> */
[----:B------:R-:W4:Y:S03]  /*c230*/  MUFU.EX2 R48, R48 ;  /* 0x0000003000307308 */ /* 0x000f260000000800 */
[----:B------:R-:W-:Y:S01]  /*c240*/  HMMA.16816.F32 R132, R4, R10, R132 ;  /* 0x0000000a0484723c */ /* 0x000fe20000001884 */
[----:B------:R-:W4:Y:S01]  /*c250*/  LDSM.16.MT88.4 R8, [R75+0x9000] ;  /* 0x009000004b08783b */ /* 0x000f220000004200 */
[----:B-1----:R-:W-:-:S02]  /*c260*/  F2FP.F16.F32.PACK_AB R4, R41, R58 ;  /* 0x0000003a2904723e */ /* 0x002fc400000000ff */
[----:B--2---:R-:W-:Y:S01]  /*c270*/  F2FP.F16.F32.PACK_AB R5, R34, R57 ;  /* 0x000000392205723e */ /* 0x004fe200000000ff */
[----:B------:R-:W-:Y:S01]  /*c280*/  MUFU.EX2 R47, R47 ;  /* 0x0000002f002f7308 */ /* 0x000fe20000000800 */
[----:B------:R-:W-:Y:S02]  /*c290*/  F2FP.F16.F32.PACK_AB R6, R39, R40 ;  /* 0x000000282706723e */ /* 0x000fe400000000ff */
[----:B---3--:R-:W-:-:S05]  /*c2a0*/  F2FP.F16.F32.PACK_AB R7, R32, R33 ;  /* 0x000000212007723e */ /* 0x008fca00000000ff */
[----:B------:R-:W1:Y:S02]  /*c2b0*/  MUFU.EX2 R46, R46 ;  /* 0x0000002e002e7308 */ /* 0x000e640000000800 */
[C---:B-----5:R-:W-:Y:S06]  /*c2c0*/  HMMA.16816.F32 R188, R4.reuse, R20, R188 ;  /* 0x0000001404bc723c */ /* 0x060fec00000018bc */
[----:B------:R-:W-:Y:S02]  /*c2d0*/  MUFU.EX2 R38, R38 ;  /* 0x0000002600267308 */ /* 0x000fe40000000800 */
[C---:B----4-:R-:W-:Y:S06]  /*c2e0*/  HMMA.16816.F32 R172, R4.reuse, R16, R172 ;  /* 0x0000001004ac723c */ /* 0x050fec00000018ac */
[----:B------:R-:W2:Y:S02]  /*c2f0*/  MUFU.EX2 R37, R37 ;  /* 0x0000002500257308 */ /* 0x000ea40000000800 */
[C---:B------:R-:W-:Y:S06]  /*c300*/  HMMA.16816.F32 R156, R4.reuse, R12, R156 ;  /* 0x0000000c049c723c */ /* 0x040fec000000189c */
[----:B------:R-:W-:Y:S02]  /*c310*/  MUFU.EX2 R36, R36 ;  /* 0x0000002400247308 */ /* 0x000fe40000000800 */
[C---:B------:R-:W-:Y:S06]  /*c320*/  HMMA.16816.F32 R140, R4.reuse, R8, R140 ;  /* 0x00000008048c723c */ /* 0x040fec000000188c */
[----:B------:R-:W-:Y:S02]  /*c330*/  MUFU.EX2 R35, R35 ;  /* 0x0000002300237308 */ /* 0x000fe40000000800 */
[C---:B------:R-:W-:Y:S06]  /*c340*/  HMMA.16816.F32 R184, R4.reuse, R22, R184 ;  /* 0x0000001604b8723c */ /* 0x040fec00000018b8 */
[----:B------:R-:W-:Y:S02]  /*c350*/  MUFU.EX2 R31, R31 ;  /* 0x0000001f001f7308 */ /* 0x000fe40000000800 */
[C---:B------:R-:W-:Y:S06]  /*c360*/  HMMA.16816.F32 R168, R4.reuse, R18, R168 ;  /* 0x0000001204a8723c */ /* 0x040fec00000018a8 */
[----:B------:R-:W3:Y:S02]  /*c370*/  MUFU.EX2 R30, R30 ;  /* 0x0000001e001e7308 */ /* 0x000ee40000000800 */
[C---:B------:R-:W-:Y:S06]  /*c380*/  HMMA.16816.F32 R152, R4.reuse, R14, R152 ;  /* 0x0000000e0498723c */ /* 0x040fec0000001898 */
[----:B------:R-:W-:Y:S02]  /*c390*/  MUFU.EX2 R29, R29 ;  /* 0x0000001d001d7308 */ /* 0x000fe40000000800 */
[----:B------:R-:W-:Y:S01]  /*c3a0*/  HMMA.16816.F32 R136, R4, R10, R136 ;  /* 0x0000000a0488723c */ /* 0x000fe20000001888 */
[----:B------:R-:W-:-:S02]  /*c3b0*/  F2FP.F16.F32.PACK_AB R4, R55, R62 ;  /* 0x0000003e3704723e */ /* 0x000fc400000000ff */
[----:B------:R-:W-:-:S03]  /*c3c0*/  F2FP.F16.F32.PACK_AB R5, R48, R61 ;  /* 0x0000003d3005723e */ /* 0x000fc600000000ff */
[----:B------:R-:W4:Y:S01]  /*c3d0*/  MUFU.EX2 R28, R28 ;  /* 0x0000001c001c7308 */ /* 0x000f220000000800 */
[----:B------:R-:W-:Y:S02]  /*c3e0*/  F2FP.F16.F32.PACK_AB R6, R53, R54 ;  /* 0x000000363506723e */ /* 0x000fe400000000ff */
[----:B-1----:R-:W-:-:S05]  /*c3f0*/  F2FP.F16.F32.PACK_AB R7, R46, R47 ;  /* 0x0000002f2e07723e */ /* 0x002fca00000000ff */
[----:B------:R-:W-:Y:S02]  /*c400*/  MUFU.EX2 R52, R52 ;  /* 0x0000003400347308 */ /* 0x000fe40000000800 */
[C---:B------:R-:W-:Y:S06]  /*c410*/  HMMA.16816.F32 R192, R4.reuse, R20, R192 ;  /* 0x0000001404c0723c */ /* 0x040fec00000018c0 */
[----:B------:R-:W1:Y:S02]  /*c420*/  MUFU.EX2 R51, R51 ;  /* 0x0000003300337308 */ /* 0x000e640000000800 */
[C---:B------:R-:W-:Y:S01]  /*c430*/  HMMA.16816.F32 R180, R4.reuse, R22, R180 ;  /* 0x0000001604b4723c */ /* 0x040fe200000018b4 */
[----:B------:R-:W5:Y:S05]  /*c440*/  LDSM.16.MT88.4 R20, [R238+0x9800] ;  /* 0x00980000ee14783b */ /* 0x000f6a0000004200 */
[----:B------:R-:W-:Y:S02]  /*c450*/  MUFU.EX2 R50, R50 ;  /* 0x0000003200327308 */ /* 0x000fe40000000800 */
[C---:B------:R-:W-:Y:S06]  /*c460*/  HMMA.16816.F32 R176, R4.reuse, R16, R176 ;  /* 0x0000001004b0723c */ /* 0x040fec00000018b0 */
[----:B------:R-:W-:Y:S02]  /*c470*/  MUFU.EX2 R49, R49 ;  /* 0x0000003100317308 */ /* 0x000fe40000000800 */
[C---:B------:R-:W-:Y:S01]  /*c480*/  HMMA.16816.F32 R164, R4.reuse, R18, R164 ;  /* 0x0000001204a4723c */ /* 0x040fe200000018a4 */
[----:B------:R-:W1:Y:S05]  /*c490*/  LDSM.16.MT88.4 R16, [R70+0x9800] ;  /* 0x009800004610783b */ /* 0x000e6a0000004200 */
[----:B------:R-:W-:Y:S02]  /*c4a0*/  MUFU.EX2 R45, R45 ;  /* 0x0000002d002d7308 */ /* 0x000fe40000000800 */
[C---:B------:R-:W-:Y:S06]  /*c4b0*/  HMMA.16816.F32 R160, R4.reuse, R12, R160 ;  /* 0x0000000c04a0723c */ /* 0x040fec00000018a0 */
[----:B------:R-:W1:Y:S02]  /*c4c0*/  MUFU.EX2 R44, R44 ;  /* 0x0000002c002c7308 */ /* 0x000e640000000800 */
[C---:B------:R-:W-:Y:S01]  /*c4d0*/  HMMA.16816.F32 R148, R4.reuse, R14, R148 ;  /* 0x0000000e0494723c */ /* 0x040fe20000001894 */
[----:B------:R-:W1:Y:S05]  /*c4e0*/  LDSM.16.MT88.4 R12, [R76+0x9800] ;  /* 0x009800004c0c783b */ /* 0x000e6a0000004200 */
[----:B------:R-:W-:Y:S02]  /*c4f0*/  MUFU.EX2 R43, R43 ;  /* 0x0000002b002b7308 */ /* 0x000fe40000000800 */
[C---:B------:R-:W-:Y:S06]  /*c500*/  HMMA.16816.F32 R144, R4.reuse, R8, R144 ;  /* 0x000000080490723c */ /* 0x040fec0000001890 */
[----:B------:R-:W1:Y:S02]  /*c510*/  MUFU.EX2 R42, R42 ;  /* 0x0000002a002a7308 */ /* 0x000e640000000800 */
[----:B------:R-:W-:Y:S01]  /*c520*/  HMMA.16816.F32 R132, R4, R10, R132 ;  /* 0x0000000a0484723c */ /* 0x000fe20000001884 */
[----:B------:R-:W1:Y:S01]  /*c530*/  LDSM.16.MT88.4 R8, [R75+0x9800] ;  /* 0x009800004b08783b */ /* 0x000e620000004200 */
[----:B--2---:R-:W-:-:S02]  /*c540*/  F2FP.F16.F32.PACK_AB R4, R37, R38 ;  /* 0x000000262504723e */ /* 0x004fc400000000ff */
[----:B---3--:R-:W-:Y:S02]  /*c550*/  F2FP.F16.F32.PACK_AB R5, R30, R31 ;  /* 0x0000001f1e05723e */ /* 0x008fe400000000ff */
[----:B------:R-:W-:Y:S01]  /*c560*/  F2FP.F16.F32.PACK_AB R6, R35, R36 ;  /* 0x000000242306723e */ /* 0x000fe200000000ff */
[----:B------:R-:W-:Y:S01]  /*c570*/  MUFU.EX2 R211, R211 ;  /* 0x000000d300d37308 */ /* 0x000fe20000000800 */
[----:B----4-:R-:W-:-:S07]  /*c580*/  F2FP.F16.F32.PACK_AB R7, R28, R29 ;  /* 0x0000001d1c07723e */ /* 0x010fce00000000ff */
[C---:B-----5:R-:W-:Y:S01]  /*c590*/  HMMA.16816.F32 R188, R4.reuse, R20, R188 ;  /* 0x0000001404bc723c */ /* 0x060fe200000018bc */
[----:B------:R-:W2:Y:S07]  /*c5a0*/  MUFU.EX2 R210, R210 ;  /* 0x000000d200d27308 */ /* 0x000eae0000000800 */
[C---:B------:R-:W-:Y:S01]  /*c5b0*/  HMMA.16816.F32 R184, R4.reuse, R22, R184 ;  /* 0x0000001604b8723c */ /* 0x040fe200000018b8 */
[----:B------:R-:W-:Y:S07]  /*c5c0*/  MUFU.EX2 R207, R207 ;  /* 0x000000cf00cf7308 */ /* 0x000fee0000000800 */
[C---:B-1----:R-:W-:Y:S01]  /*c5d0*/  HMMA.16816.F32 R172, R4.reuse, R16, R172 ;  /* 0x0000001004ac723c */ /* 0x042fe200000018ac */
[----:B------:R-:W-:Y:S07]  /*c5e0*/  MUFU.EX2 R206, R206 ;  /* 0x000000ce00ce7308 */ /* 0x000fee0000000800 */
[C---:B------:R-:W-:Y:S01]  /*c5f0*/  HMMA.16816.F32 R168, R4.reuse, R18, R168 ;  /* 0x0000001204a8723c */ /* 0x040fe200000018a8 */
[----:B------:R-:W-:Y:S07]  /*c600*/  MUFU.EX2 R224, R224 ;  /* 0x000000e000e07308 */ /* 0x000fee0000000800 */
[C---:B------:R-:W-:Y:S01]  /*c610*/  HMMA.16816.F32 R156, R4.reuse, R12, R156 ;  /* 0x0000000c049c723c */ /* 0x040fe2000000189c */
[----:B------:R-:W1:Y:S07]  /*c620*/  MUFU.EX2 R223, R223 ;  /* 0x000000df00df7308 */ /* 0x000e6e0000000800 */
[C---:B------:R-:W-:Y:S01]  /*c630*/  HMMA.16816.F32 R152, R4.reuse, R14, R152 ;  /* 0x0000000e0498723c */ /* 0x040fe20000001898 */
[----:B------:R-:W-:Y:S07]  /*c640*/  MUFU.EX2 R225, R225 ;  /* 0x000000e100e17308 */ /* 0x000fee0000000800 */
[C---:B------:R-:W-:Y:S01]  /*c650*/  HMMA.16816.F32 R140, R4.reuse, R8, R140 ;  /* 0x00000008048c723c */ /* 0x040fe2000000188c */
[----:B------:R-:W3:Y:S07]  /*c660*/  MUFU.EX2 R226, R226 ;  /* 0x000000e200e27308 */ /* 0x000eee0000000800 */
[----:B------:R-:W-:Y:S01]  /*c670*/  HMMA.16816.F32 R136, R4, R10, R136 ;  /* 0x0000000a0488723c */ /* 0x000fe20000001888 */
[----:B------:R-:W-:Y:S01]  /*c680*/  F2FP.F16.F32.PACK_AB R4, R51, R52 ;  /* 0x000000343304723e */ /* 0x000fe200000000ff */
[----:B------:R-:W-:Y:S01]  /*c690*/  MUFU.EX2 R216, R216 ;  /* 0x000000d800d87308 */ /* 0x000fe20000000800 */
[----:B------:R-:W-:-:S02]  /*c6a0*/  F2FP.F16.F32.PACK_AB R5, R44, R45 ;  /* 0x0000002d2c05723e */ /* 0x000fc400000000ff */
[----:B------:R-:W-:Y:S02]  /*c6b0*/  F2FP.F16.F32.PACK_AB R6, R49, R50 ;  /* 0x000000323106723e */ /* 0x000fe400000000ff */
[----:B------:R-:W-:-:S03]  /*c6c0*/  F2FP.F16.F32.PACK_AB R7, R42, R43 ;  /* 0x0000002b2a07723e */ /* 0x000fc600000000ff */
[----:B------:R-:W4:Y:S04]  /*c6d0*/  MUFU.EX2 R215, R215 ;  /* 0x000000d700d77308 */ /* 0x000f280000000800 */
[C---:B------:R-:W-:Y:S04]  /*c6e0*/  HMMA.16816.F32 R176, R4.reuse, R16, R176 ;  /* 0x0000001004b0723c */ /* 0x040fe800000018b0 */
[----:B------:R-:W-:Y:S04]  /*c6f0*/  MUFU.EX2 R214, R214 ;  /* 0x000000d600d67308 */ /* 0x000fe80000000800 */
[C---:B------:R-:W-:Y:S01]  /*c700*/  HMMA.16816.F32 R164, R4.reuse, R18, R164 ;  /* 0x0000001204a4723c */ /* 0x040fe200000018a4 */
[----:B------:R-:W5:Y:S03]  /*c710*/  LDSM.16.MT88.4 R16, [R238+0xa000] ;  /* 0x00a00000ee10783b */ /* 0x000f660000004200 */
[----:B------:R-:W-:Y:S04]  /*c720*/  MUFU.EX2 R213, R213 ;  /* 0x000000d500d57308 */ /* 0x000fe80000000800 */
[C---:B------:R-:W-:Y:S04]  /*c730*/  HMMA.16816.F32 R160, R4.reuse, R12, R160 ;  /* 0x0000000c04a0723c */ /* 0x040fe800000018a0 */
[----:B------:R-:W-:Y:S04]  /*c740*/  MUFU.EX2 R212, R212 ;  /* 0x000000d400d47308 */ /* 0x000fe80000000800 */
[C---:B------:R-:W-:Y:S01]  /*c750*/  HMMA.16816.F32 R148, R4.reuse, R14, R148 ;  /* 0x0000000e0494723c */ /* 0x040fe20000001894 */
[----:B------:R-:W4:Y:S03]  /*c760*/  LDSM.16.MT88.4 R12, [R70+0xa000] ;  /* 0x00a00000460c783b */ /* 0x000f260000004200 */
[----:B------:R-:W4:Y:S04]  /*c770*/  MUFU.EX2 R229, R229 ;  /* 0x000000e500e57308 */ /* 0x000f280000000800 */
[C---:B------:R-:W-:Y:S04]  /*c780*/  HMMA.16816.F32 R144, R4.reuse, R8, R144 ;  /* 0x000000080490723c */ /* 0x040fe80000001890 */
[----:B------:R-:W-:Y:S04]  /*c790*/  MUFU.EX2 R227, R227 ;  /* 0x000000e300e37308 */ /* 0x000fe80000000800 */
[C---:B------:R-:W-:Y:S01]  /*c7a0*/  HMMA.16816.F32 R132, R4.reuse, R10, R132 ;  /* 0x0000000a0484723c */ /* 0x040fe20000001884 */
[----:B------:R-:W4:Y:S03]  /*c7b0*/  LDSM.16.MT88.4 R8, [R76+0xa000] ;  /* 0x00a000004c08783b */ /* 0x000f260000004200 */
[----:B------:R-:W4:Y:S04]  /*c7c0*/  MUFU.EX2 R228, R228 ;  /* 0x000000e400e47308 */ /* 0x000f280000000800 */
[C---:B------:R-:W-:Y:S04]  /*c7d0*/  HMMA.16816.F32 R192, R4.reuse, R20, R192 ;  /* 0x0000001404c0723c */ /* 0x040fe800000018c0 */
[----:B------:R-:W-:Y:S04]  /*c7e0*/  MUFU.EX2 R204, R204 ;  /* 0x000000cc00cc7308 */ /* 0x000fe80000000800 */
[----:B------:R-:W-:Y:S01]  /*c7f0*/  HMMA.16816.F32 R180, R4, R22, R180 ;  /* 0x0000001604b4723c */ /* 0x000fe200000018b4 */
[----:B--2---:R-:W-:Y:S01]  /*c800*/  F2FP.F16.F32.PACK_AB R4, R210, R211 ;  /* 0x000000d3d204723e */ /* 0x004fe200000000ff */
[----:B------:R-:W2:Y:S01]  /*c810*/  LDSM.16.MT88.4 R20, [R238+0xa800] ;  /* 0x00a80000ee14783b */ /* 0x000ea20000004200 */
[----:B-1----:R-:W-:Y:S01]  /*c820*/  F2FP.F16.F32.PACK_AB R5, R223, R224 ;  /* 0x000000e0df05723e */ /* 0x002fe200000000ff */
[----:B------:R-:W1:Y:S01]  /*c830*/  MUFU.EX2 R231, R231 ;  /* 0x000000e700e77308 */ /* 0x000e620000000800 */
[----:B------:R-:W-:-:S02]  /*c840*/  F2FP.F16.F32.PACK_AB R6, R206, R207 ;  /* 0x000000cfce06723e */ /* 0x000fc400000000ff */
[----:B---3--:R-:W-:-:S05]  /*c850*/  F2FP.F16.F32.PACK_AB R7, R226, R225 ;  /* 0x000000e1e207723e */ /* 0x008fca00000000ff */
[----:B------:R-:W-:Y:S02]  /*c860*/  MUFU.EX2 R218, R218 ;  /* 0x000000da00da7308 */ /* 0x000fe40000000800 */
[C---:B-----5:R-:W-:Y:S06]  /*c870*/  HMMA.16816.F32 R188, R4.reuse, R16, R188 ;  /* 0x0000001004bc723c */ /* 0x060fec00000018bc */
[----:B------:R-:W-:Y:S02]  /*c880*/  MUFU.EX2 R235, R235 ;  /* 0x000000eb00eb7308 */ /* 0x000fe40000000800 */
[C---:B------:R-:W-:Y:S06]  /*c890*/  HMMA.16816.F32 R184, R4.reuse, R18, R184 ;  /* 0x0000001204b8723c */ /* 0x040fec00000018b8 */
[----:B------:R-:W-:Y:S02]  /*c8a0*/  MUFU.EX2 R217, R217 ;  /* 0x000000d900d97308 */ /* 0x000fe40000000800 */
[C---:B----4-:R-:W-:Y:S06]  /*c8b0*/  HMMA.16816.F32 R172, R4.reuse, R12, R172 ;  /* 0x0000000c04ac723c */ /* 0x050fec00000018ac */
[----:B------:R-:W3:Y:S02]  /*c8c0*/  MUFU.EX2 R220, R220 ;  /* 0x000000dc00dc7308 */ /* 0x000ee40000000800 */
[C---:B------:R-:W-:Y:S06]  /*c8d0*/  HMMA.16816.F32 R168, R4.reuse, R14, R168 ;  /* 0x0000000e04a8723c */ /* 0x040fec00000018a8 */
[----:B------:R-:W-:Y:S02]  /*c8e0*/  MUFU.EX2 R222, R222 ;  /* 0x000000de00de7308 */ /* 0x000fe40000000800 */
[C---:B------:R-:W-:Y:S06]  /*c8f0*/  HMMA.16816.F32 R156, R4.reuse, R8, R156 ;  /* 0x00000008049c723c */ /* 0x040fec000000189c */
[----:B------:R-:W4:Y:S02]  /*c900*/  MUFU.EX2 R205, R205 ;  /* 0x000000cd00cd7308 */ /* 0x000f240000000800 */
[C---:B------:R-:W-:Y:S06]  /*c910*/  HMMA.16816.F32 R152, R4.reuse, R10, R152 ;  /* 0x0000000a0498723c */ /* 0x040fec0000001898 */
[----:B------:R-:W-:Y:S02]  /*c920*/  MUFU.EX2 R106, R106 ;  /* 0x0000006a006a7308 */ /* 0x000fe40000000800 */
[C---:B------:R-:W-:Y:S06]  /*c930*/  HMMA.16816.F32 R140, R4.reuse, R24, R140 ;  /* 0x00000018048c723c */ /* 0x040fec000000188c */
[----:B------:R-:W5:Y:S02]  /*c940*/  MUFU.EX2 R219, R219 ;  /* 0x000000db00db7308 */ /* 0x000f640000000800 */
        /* <DEDUP_REMOVED lines=9> */
[----:B------:R-:W5:Y:S01]  /*c9e0*/  LDSM.16.MT88.4 R16, [R70+0xa800] ;  /* 0x00a800004610783b */ /* 0x000f620000004200 */
[----:B------:R-:W-:Y:S06]  /*c9f0*/  MUFU.EX2 R104, R104 ;  /* 0x0000006800687308 */ /* 0x000fec0000000800 */
[C---:B------:R-:W-:Y:S02]  /*ca00*/  HMMA.16816.F32 R176, R4.reuse, R12, R176 ;  /* 0x0000000c04b0723c */ /* 0x040fe400000018b0 */
[----:B------:R-:W5:Y:S06]  /*ca10*/  MUFU.EX2 R115, R115 ;  /* 0x0000007300737308 */ /* 0x000f6c0000000800 */
        /* <DEDUP_REMOVED lines=9> */
[----:B------:R-:W-:Y:S06]  /*cab0*/  MUFU.EX2 R112, R112 ;  /* 0x0000007000707308 */ /* 0x000fec0000000800 */
[----:B------:R-:W-:Y:S01]  /*cac0*/  HMMA.16816.F32 R132, R4, R26, R132 ;  /* 0x0000001a0484723c */ /* 0x000fe20000001884 */
[----:B-1----:R-:W-:Y:S01]  /*cad0*/  F2FP.F16.F32.PACK_AB R4, R231, R204 ;  /* 0x000000cce704723e */ /* 0x002fe200000000ff */
[----:B------:R-:W-:Y:S01]  /*cae0*/  LDSM.16.MT88.4 R24, [R75+0xb000] ;  /* 0x00b000004b18783b */ /* 0x000fe20000004200 */
[----:B---3--:R-:W-:Y:S01]  /*caf0*/  F2FP.F16.F32.PACK_AB R5, R220, R217 ;  /* 0x000000d9dc05723e */ /* 0x008fe200000000ff */
[----:B------:R-:W-:Y:S01]  /*cb00*/  MUFU.EX2 R111, R111 ;  /* 0x0000006f006f7308 */ /* 0x000fe20000000800 */
[----:B------:R-:W-:-:S02]  /*cb10*/  F2FP.F16.F32.PACK_AB R6, R235, R218 ;  /* 0x000000daeb06723e */ /* 0x000fc400000000ff */
[----:B----4-:R-:W-:-:S05]  /*cb20*/  F2FP.F16.F32.PACK_AB R7, R205, R222 ;  /* 0x000000decd07723e */ /* 0x010fca00000000ff */
[----:B------:R-:W-:Y:S02]  /*cb30*/  MUFU.EX2 R114, R114 ;  /* 0x0000007200727308 */ /* 0x000fe40000000800 */
[C---:B--2---:R-:W-:Y:S06]  /*cb40*/  HMMA.16816.F32 R188, R4.reuse, R20, R188 ;  /* 0x0000001404bc723c */ /* 0x044fec00000018bc */
[----:B------:R-:W-:Y:S02]  /*cb50*/  MUFU.EX2 R105, R105 ;  /* 0x0000006900697308 */ /* 0x000fe40000000800 */
[C---:B------:R-:W-:Y:S06]  /*cb60*/  HMMA.16816.F32 R184, R4.reuse, R22, R184 ;  /* 0x0000001604b8723c */ /* 0x040fec00000018b8 */
[----:B------:R-:W1:Y:S02]  /*cb70*/  MUFU.EX2 R116, R116 ;  /* 0x0000007400747308 */ /* 0x000e640000000800 */
[C---:B-----5:R-:W-:Y:S06]  /*cb80*/  HMMA.16816.F32 R172, R4.reuse, R16, R172 ;  /* 0x0000001004ac723c */ /* 0x060fec00000018ac */
        /* <DEDUP_REMOVED lines=16> */
[----:B------:R-:W-:Y:S01]  /*cc90*/  FADD.FTZ R21, R87, R90 ;  /* 0x0000005a57157221 */ /* 0x000fe20000010000 */
[----:B------:R-:W-:Y:S01]  /*cca0*/  FADD.FTZ R20, R86, R85 ;  /* 0x0000005556147221 */ /* 0x000fe20000010000 */
[----:B------:R-:W-:Y:S02]  /*ccb0*/  MUFU.EX2 R87, R199 ;  /* 0x000000c700577308 */ /* 0x000fe40000000800 */
[----:B------:R-:W-:Y:S01]  /*ccc0*/  FADD.FTZ R84, R84, R21 ;  /* 0x0000001554547221 */ /* 0x000fe20000010000 */
[----:B------:R-:W-:Y:S02]  /*ccd0*/  FADD.FTZ R77, R77, R20 ;  /* 0x000000144d4d7221 */ /* 0x000fe40000010000 */
        /* <DEDUP_REMOVED lines=29> */
[----:B------:R-:W-:Y:S01]  /*ceb0*/  MUFU.EX2 R91, R128 ;  /* 0x00000080005b7308 */ /* 0x000fe20000000800 */
[----:B------:R-:W-:Y:S01]  /*cec0*/  FADD.FTZ R57, R57, R56 ;  /* 0x0000003839397221 */ /* 0x000fe20000010000 */
[----:B------:R-:W-:Y:S01]  /*ced0*/  FADD.FTZ R53, R53, R54 ;  /* 0x0000003635357221 */ /* 0x000fe20000010000 */
[C---:B------:R-:W-:Y:S01]  /*cee0*/  HMMA.16816.F32 R148, R4.reuse, R14, R148 ;  /* 0x0000000e0494723c */ /* 0x040fe20000001894 */
[----:B------:R-:W3:Y:S01]  /*cef0*/  LDSM.16.MT88.4 R12, [R70+0xb000] ;  /* 0x00b00000460c783b */ /* 0x000ee20000004200 */
        /* <DEDUP_REMOVED lines=10> */
[----:B------:R-:W-:Y:S01]  /*cfa0*/  FADD.FTZ R50, R50, R51 ;  /* 0x0000003332327221 */ /* 0x000fe20000010000 */
[----:B------:R-:W-:Y:S01]  /*cfb0*/  FADD.FTZ R31, R31, R32 ;  /* 0x000000201f1f7221 */ /* 0x000fe20000010000 */
[----:B------:R-:W-:Y:S01]  /*cfc0*/  FADD.FTZ R37, R37, R38 ;  /* 0x0000002625257221 */ /* 0x000fe20000010000 */
[----:B------:R-:W-:Y:S01]  /*cfd0*/  HMMA.16816.F32 R132, R4, R10, R132 ;  /* 0x0000000a0484723c */ /* 0x000fe20000001884 */
[--C-:B------:R-:W-:Y:S01]  /*cfe0*/  FFMA.FTZ R4, R97, UR4, -R98.reuse ;  /* 0x0000000461047c23 */ /* 0x100fe20008010862 */
[--C-:B------:R-:W-:Y:S01]  /*cff0*/  FFMA.FTZ R97, R96, UR4, -R98.reuse ;  /* 0x0000000460617c23 */ /* 0x100fe20008010862 */
[--C-:B------:R-:W-:Y:S01]  /*d000*/  FFMA.FTZ R96, R95, UR4, -R98.reuse ;  /* 0x000000045f607c23 */ /* 0x100fe20008010862 */
[----:B------:R-:W-:Y:S01]  /*d010*/  FFMA.FTZ R95, R94, UR4, -R98 ;  /* 0x000000045e5f7c23 */ /* 0x000fe20008010862 */
[----:B------:R-:W4:Y:S01]  /*d020*/  LDSM.16.MT88.4 R8, [R76+0xb000] ;  /* 0x00b000004c08783b */ /* 0x000f220000004200 */
[----:B------:R-:W-:Y:S01]  /*d030*/  FADD.FTZ R98, R82, R79 ;  /* 0x0000004f52627221 */ /* 0x000fe20000010000 */
[----:B------:R5:W2:Y:S01]  /*d040*/  MUFU.EX2 R94, R4 ;  /* 0x00000004005e7308 */ /* 0x000aa20000000800 */
[----:B-1----:R-:W-:Y:S01]  /*d050*/  F2FP.F16.F32.PACK_AB R5, R116, R105 ;  /* 0x000000697405723e */ /* 0x002fe200000000ff */
[----:B------:R-:W-:Y:S01]  /*d060*/  FADD.FTZ R30, R30, R31 ;  /* 0x0000001f1e1e7221 */ /* 0x000fe20000010000 */
[----:B------:R-:W-:Y:S01]  /*d070*/  FADD.FTZ R98, R71, R98 ;  /* 0x0000006247627221 */ /* 0x000fe20000010000 */
[----:B------:R-:W-:Y:S01]  /*d080*/  F2FP.F16.F32.PACK_AB R6, R114, R111 ;  /* 0x0000006f7206723e */ /* 0x000fe200000000ff */
        /* <DEDUP_REMOVED lines=12> */
[----:B-----5:R-:W-:Y:S01]  /*d150*/  F2FP.F16.F32.PACK_AB R4, R112, R113 ;  /* 0x000000717004723e */ /* 0x020fe200000000ff */
[----:B------:R-:W-:Y:S01]  /*d160*/  FADD.FTZ R214, R214, R215 ;  /* 0x000000d7d6d67221 */ /* 0x000fe20000010000 */
[----:B------:R-:W-:Y:S01]  /*d170*/  FADD.FTZ R48, R48, R61 ;  /* 0x0000003d30307221 */ /* 0x000fe20000010000 */
[----:B--2---:R-:W-:Y:S01]  /*d180*/  F2FP.F16.F32.PACK_AB R7, R94, R101 ;  /* 0x000000655e07723e */ /* 0x004fe200000000ff */
        /* <DEDUP_REMOVED lines=11> */
[----:B------:R-:W-:Y:S01]  /*d240*/  FADD.FTZ R207, R206, R207 ;  /* 0x000000cfcecf7221 */ /* 0x000fe20000010000 */
[----:B------:R-:W-:Y:S01]  /*d250*/  FADD.FTZ R106, R219, R106 ;  /* 0x0000006adb6a7221 */ /* 0x000fe20000010000 */
[----:B------:R-:W-:Y:S01]  /*d260*/  MUFU.EX2 R83, R119 ;  /* 0x0000007700537308 */ /* 0x000fe20000000800 */
[----:B------:R-:W-:Y:S01]  /*d270*/  FADD.FTZ R44, R44, R45 ;  /* 0x0000002d2c2c7221 */ /* 0x000fe20000010000 */
[C---:B------:R-:W-:Y:S01]  /*d280*/  HMMA.16816.F32 R184, R4.reuse, R18, R184 ;  /* 0x0000001204b8723c */ /* 0x040fe200000018b8 */
[----:B------:R-:W-:Y:S01]  /*d290*/  FADD.FTZ R217, R217, R226 ;  /* 0x000000e2d9d97221 */ /* 0x000fe20000010000 */
[----:B------:R-:W-:Y:S01]  /*d2a0*/  FADD.FTZ R204, R204, R207 ;  /* 0x000000cfcccc7221 */ /* 0x000fe20000010000 */
[----:B------:R-:W-:Y:S01]  /*d2b0*/  FADD.FTZ R43, R43, R44 ;  /* 0x0000002c2b2b7221 */ /* 0x000fe20000010000 */
[----:B------:R-:W-:Y:S01]  /*d2c0*/  FADD.FTZ R109, R109, R106 ;  /* 0x0000006a6d6d7221 */ /* 0x000fe20000010000 */
[----:B------:R-:W-:Y:S01]  /*d2d0*/  FADD.FTZ R217, R220, R217 ;  /* 0x000000d9dcd97221 */ /* 0x000fe20000010000 */
[----:B------:R-:W1:Y:S01]  /*d2e0*/  MUFU.EX2 R78, R118 ;  /* 0x00000076004e7308 */ /* 0x000e620000000800 */
[----:B------:R-:W-:Y:S01]  /*d2f0*/  FADD.FTZ R43, R42, R43 ;  /* 0x0000002b2a2b7221 */ /* 0x000fe20000010000 */
[C---:B---3--:R-:W-:Y:S01]  /*d300*/  HMMA.16816.F32 R172, R4.reuse, R12, R172 ;  /* 0x0000000c04ac723c */ /* 0x048fe200000018ac */
[----:B------:R-:W-:Y:S01]  /*d310*/  FADD.FTZ R231, R231, R204 ;  /* 0x000000cce7e77221 */ /* 0x000fe20000010000 */
[----:B------:R-:W-:Y:S01]  /*d320*/  FADD.FTZ R110, R110, R109 ;  /* 0x0000006d6e6e7221 */ /* 0x000fe20000010000 */
[----:B------:R-:W-:Y:S01]  /*d330*/  FADD.FTZ R212, R212, R43 ;  /* 0x0000002bd4d47221 */ /* 0x000fe20000010000 */
[----:B------:R-:W-:Y:S01]  /*d340*/  FADD.FTZ R222, R222, R217 ;  /* 0x000000d9dede7221 */ /* 0x000fe20000010000 */
[----:B------:R-:W-:Y:S01]  /*d350*/  FADD.FTZ R218, R218, R231 ;  /* 0x000000e7dada7221 */ /* 0x000fe20000010000 */
[----:B------:R-:W-:Y:S01]  /*d360*/  MUFU.EX2 R80, R201 ;  /* 0x000000c900507308 */ /* 0x000fe20000000800 */
[----:B------:R-:W-:Y:S01]  /*d370*/  FADD.FTZ R212, R229, R212 ;  /* 0x000000d4e5d47221 */ /* 0x000fe20000010000 */
[----:B------:R-:W-:Y:S01]  /*d380*/  HMMA.16816.F32 R168, R4, R14, R168 ;  /* 0x0000000e04a8723c */ /* 0x000fe200000018a8 */
[----:B------:R-:W-:Y:S01]  /*d390*/  FADD.FTZ R222, R205, R222 ;  /* 0x000000decdde7221 */ /* 0x000fe20000010000 */
[----:B------:R-:W-:Y:S01]  /*d3a0*/  FADD.FTZ R218, R235, R218 ;  /* 0x000000daebda7221 */ /* 0x000fe20000010000 */
[----:B------:R-:W-:-:S02]  /*d3b0*/  FADD.FTZ R227, R227, R212 ;  /* 0x000000d4e3e37221 */ /* 0x000fc40000010000 */
[----:B------:R-:W-:Y:S01]  /*d3c0*/  FADD.FTZ R105, R105, R222 ;  /* 0x000000de69697221 */ /* 0x000fe20000010000 */
[----:B------:R-:W-:Y:S01]  /*d3d0*/  MUFU.EX2 R77, R97 ;  /* 0x00000061004d7308 */ /* 0x000fe20000000800 */
[----:B------:R-:W-:Y:S01]  /*d3e0*/  FADD.FTZ R227, R228, R227 ;  /* 0x000000e3e4e37221 */ /* 0x000fe20000010000 */
[C---:B----4-:R-:W-:Y:S01]  /*d3f0*/  HMMA.16816.F32 R156, R4.reuse, R8, R156 ;  /* 0x00000008049c723c */ /* 0x050fe2000000189c */
[----:B------:R-:W-:Y:S01]  /*d400*/  FADD.FTZ R113, R113, R218 ;  /* 0x000000da71717221 */ /* 0x000fe20000010000 */
[----:B------:R-:W-:Y:S01]  /*d410*/  FADD.FTZ R116, R116, R105 ;  /* 0x0000006974747221 */ /* 0x000fe20000010000 */
[----:B------:R-:W-:Y:S02]  /*d420*/  FADD.FTZ R104, R104, R227 ;  /* 0x000000e368687221 */ /* 0x000fe40000010000 */
[----:B------:R-:W-:Y:S01]  /*d430*/  FADD.FTZ R112, R112, R113 ;  /* 0x0000007170707221 */ /* 0x000fe20000010000 */
[----:B------:R-:W2:Y:S01]  /*d440*/  MUFU.EX2 R82, R96 ;  /* 0x0000006000527308 */ /* 0x000ea20000000800 */
        /* <DEDUP_REMOVED lines=8> */
[----:B------:R-:W-:Y:S01]  /*d4d0*/  HMMA.16816.F32 R140, R4, R24, R140 ;  /* 0x00000018048c723c */ /* 0x000fe2000000188c */
[----:B------:R-:W-:-:S05]  /*d4e0*/  FADD.FTZ R114, R114, R111 ;  /* 0x0000006f72727221 */ /* 0x000fca0000010000 */
[----:B------:R-:W3:Y:S02]  /*d4f0*/  MUFU.EX2 R84, R93 ;  /* 0x0000005d00547308 */ /* 0x000ee40000000800 */
[----:B------:R-:W-:Y:S01]  /*d500*/  HMMA.16816.F32 R136, R4, R26, R136 ;  /* 0x0000001a0488723c */ /* 0x000fe20000001888 */
[----:B------:R-:W-:Y:S01]  /*d510*/  F2FP.F16.F32.PACK_AB R4, R86, R89 ;  /* 0x000000595604723e */ /* 0x000fe200000000ff */
[----:B------:R-:W-:Y:S01]  /*d520*/  FADD.FTZ R89, R89, R110 ;  /* 0x0000006e59597221 */ /* 0x000fe20000010000 */
[----:B------:R-:W-:Y:S01]  /*d530*/  F2FP.F16.F32.PACK_AB R5, R90, R87 ;  /* 0x000000575a05723e */ /* 0x000fe200000000ff */
[----:B------:R-:W-:Y:S01]  /*d540*/  FADD.FTZ R87, R87, R108 ;  /* 0x0000006c57577221 */ /* 0x000fe20000010000 */
[----:B------:R-:W-:Y:S01]  /*d550*/  F2FP.F16.F32.PACK_AB R6, R88, R85 ;  /* 0x000000555806723e */ /* 0x000fe200000000ff */
[----:B------:R-:W-:Y:S01]  /*d560*/  MUFU.EX2 R131, R131 ;  /* 0x0000008300837308 */ /* 0x000fe20000000800 */
[----:B------:R-:W-:Y:S01]  /*d570*/  F2FP.F16.F32.PACK_AB R7, R92, R91 ;  /* 0x0000005b5c07723e */ /* 0x000fe200000000ff */
[----:B------:R-:W-:Y:S01]  /*d580*/  FADD.FTZ R86, R86, R89 ;  /* 0x0000005956567221 */ /* 0x000fe20000010000 */
[----:B------:R-:W-:-:S03]  /*d590*/  FADD.FTZ R90, R90, R87 ;  /* 0x000000575a5a7221 */ /* 0x000fc60000010000 */
[----:B------:R-:W-:Y:S01]  /*d5a0*/  FADD.FTZ R85, R85, R86 ;  /* 0x0000005655557221 */ /* 0x000fe20000010000 */
[----:B------:R-:W-:Y:S01]  /*d5b0*/  FADD.FTZ R91, R91, R90 ;  /* 0x0000005a5b5b7221 */ /* 0x000fe20000010000 */
[----:B------:R-:W-:Y:S01]  /*d5c0*/  HMMA.16816.F32 R192, R4, R16, R192 ;  /* 0x0000001004c0723c */ /* 0x000fe200000018c0 */
[----:B------:R-:W-:Y:S01]  /*d5d0*/  MUFU.EX2 R130, R130 ;  /* 0x0000008200827308 */ /* 0x000fe20000000800 */
[----:B------:R-:W-:Y:S01]  /*d5e0*/  FADD.FTZ R88, R88, R85 ;  /* 0x0000005558587221 */ /* 0x000fe20000010000 */
[----:B------:R-:W-:-:S05]  /*d5f0*/  FADD.FTZ R91, R92, R91 ;  /* 0x0000005b5c5b7221 */ /* 0x000fca0000010000 */
[C---:B------:R-:W-:Y:S01]  /*d600*/  HMMA.16816.F32 R180, R4.reuse, R18, R180 ;  /* 0x0000001204b4723c */ /* 0x040fe200000018b4 */
[----:B------:R-:W4:Y:S01]  /*d610*/  LDSM.16.MT88.4 R16, [R238+0xb800] ;  /* 0x00b80000ee10783b */ /* 0x000f220000004200 */
        /* <DEDUP_REMOVED lines=9> */
[----:B------:R-:W5:Y:S07]  /*d6b0*/  LDSM.16.MT88.4 R8, [R75+0xb800] ;  /* 0x00b800004b08783b */ /* 0x000f6e0000004200 */
[C---:B------:R-:W-:Y:S08]  /*d6c0*/  HMMA.16816.F32 R144, R4.reuse, R24, R144 ;  /* 0x000000180490723c */ /* 0x040ff00000001890 */
[----:B------:R-:W-:Y:S01]  /*d6d0*/  HMMA.16816.F32 R132, R4, R26, R132 ;  /* 0x0000001a0484723c */ /* 0x000fe20000001884 */
[----:B-1----:R-:W-:Y:S01]  /*d6e0*/  F2FP.F16.F32.PACK_AB R4, R78, R83 ;  /* 0x000000534e04723e */ /* 0x002fe200000000ff */
[----:B------:R-:W-:Y:S01]  /*d6f0*/  FADD.FTZ R83, R83, R114 ;  /* 0x0000007253537221 */ /* 0x000fe20000010000 */
[----:B--2---:R-:W-:Y:S01]  /*d700*/  F2FP.F16.F32.PACK_AB R5, R82, R77 ;  /* 0x0000004d5205723e */ /* 0x004fe200000000ff */
[----:B------:R-:W-:Y:S01]  /*d710*/  FADD.FTZ R77, R77, R94 ;  /* 0x0000005e4d4d7221 */ /* 0x000fe20000010000 */
[----:B------:R-:W-:Y:S01]  /*d720*/  F2FP.F16.F32.PACK_AB R6, R80, R117 ;  /* 0x000000755006723e */ /* 0x000fe200000000ff */
[----:B------:R-:W-:Y:S01]  /*d730*/  FADD.FTZ R78, R78, R83 ;  /* 0x000000534e4e7221 */ /* 0x000fe20000010000 */
[----:B---3--:R-:W-:Y:S01]  /*d740*/  F2FP.F16.F32.PACK_AB R7, R84, R95 ;  /* 0x0000005f5407723e */ /* 0x008fe200000000ff */
[----:B------:R-:W-:-:S02]  /*d750*/  FADD.FTZ R82, R82, R77 ;  /* 0x0000004d52527221 */ /* 0x000fc40000010000 */
[----:B------:R-:W-:Y:S02]  /*d760*/  FADD.FTZ R117, R117, R78 ;  /* 0x0000004e75757221 */ /* 0x000fe40000010000 */
[----:B------:R-:W-:Y:S02]  /*d770*/  FADD.FTZ R95, R95, R82 ;  /* 0x000000525f5f7221 */ /* 0x000fe40000010000 */
[C---:B----4-:R-:W-:Y:S08]  /*d780*/  HMMA.16816.F32 R188, R4.reuse, R16, R188 ;  /* 0x0000001004bc723c */ /* 0x050ff000000018bc */
[C---:B------:R-:W-:Y:S08]  /*d790*/  HMMA.16816.F32 R184, R4.reuse, R18, R184 ;  /* 0x0000001204b8723c */ /* 0x040ff000000018b8 */
[C---:B-----5:R-:W-:Y:S08]  /*d7a0*/  HMMA.16816.F32 R172, R4.reuse, R12, R172 ;  /* 0x0000000c04ac723c */ /* 0x060ff000000018ac */
[C---:B------:R-:W-:Y:S08]  /*d7b0*/  HMMA.16816.F32 R168, R4.reuse, R14, R168 ;  /* 0x0000000e04a8723c */ /* 0x040ff000000018a8 */
[C---:B------:R-:W-:Y:S08]  /*d7c0*/  HMMA.16816.F32 R156, R4.reuse, R20, R156 ;  /* 0x00000014049c723c */ /* 0x040ff0000000189c */
[C---:B------:R-:W-:Y:S08]  /*d7d0*/  HMMA.16816.F32 R152, R4.reuse, R22, R152 ;  /* 0x000000160498723c */ /* 0x040ff00000001898 */
[C---:B------:R-:W-:Y:S08]  /*d7e0*/  HMMA.16816.F32 R140, R4.reuse, R8, R140 ;  /* 0x00000008048c723c */ /* 0x040ff0000000188c */
[----:B------:R-:W-:Y:S01]  /*d7f0*/  HMMA.16816.F32 R136, R4, R10, R136 ;  /* 0x0000000a0488723c */ /* 0x000fe20000001888 */
[----:B------:R-:W-:Y:S01]  /*d800*/  F2FP.F16.F32.PACK_AB R4, R196, R197 ;  /* 0x000000c5c404723e */ /* 0x000fe200000000ff */
[----:B------:R-:W-:Y:S01]  /*d810*/  FADD.FTZ R197, R197, R88 ;  /* 0x00000058c5c57221 */ /* 0x000fe20000010000 */
[----:B------:R-:W-:Y:S01]  /*d820*/  F2FP.F16.F32.PACK_AB R5, R125, R126 ;  /* 0x0000007e7d05723e */ /* 0x000fe200000000ff */
[----:B------:R-:W-:Y:S01]  /*d830*/  FADD.FTZ R126, R126, R91 ;  /* 0x0000005b7e7e7221 */ /* 0x000fe20000010000 */
[----:B------:R-:W-:Y:S01]  /*d840*/  F2FP.F16.F32.PACK_AB R6, R130, R131 ;  /* 0x000000838206723e */ /* 0x000fe200000000ff */
[----:B------:R-:W-:Y:S01]  /*d850*/  FADD.FTZ R196, R196, R197 ;  /* 0x000000c5c4c47221 */ /* 0x000fe20000010000 */
[----:B------:R-:W-:Y:S01]  /*d860*/  F2FP.F16.F32.PACK_AB R7, R123, R124 ;  /* 0x0000007c7b07723e */ /* 0x000fe200000000ff */
[----:B------:R-:W-:-:S02]  /*d870*/  FADD.FTZ R125, R125, R126 ;  /* 0x0000007e7d7d7221 */ /* 0x000fc40000010000 */
[----:B------:R-:W-:Y:S02]  /*d880*/  FADD.FTZ R131, R131, R196 ;  /* 0x000000c483837221 */ /* 0x000fe40000010000 */
[----:B------:R-:W-:Y:S02]  /*d890*/  FADD.FTZ R124, R124, R125 ;  /* 0x0000007d7c7c7221 */ /* 0x000fe40000010000 */
        /* <DEDUP_REMOVED lines=17> */
[----:B------:R-:W3:Y:S01]  /*d9b0*/  LDL R236, [R1] ;  /* 0x0000000001ec7983 */ /* 0x000ee20000100800 */
[----:B------:R-:W3:Y:S03]  /*d9c0*/  LDCU UR7, c[0x0][0x440] ;  /* 0x00008800ff0777ac */ /* 0x000ee60008000800 */
[----:B------:R-:W4:Y:S04]  /*d9d0*/  LDL R247, [R1+0x1c] ;  /* 0x00001c0001f77983 */ /* 0x000f280000100800 */
[----:B------:R-:W4:Y:S01]  /*d9e0*/  LDL R238, [R1+0x18] ;  /* 0x0000180001ee7983 */ /* 0x000f220000100800 */
[----:B------:R-:W-:Y:S01]  /*d9f0*/  UIADD3 UR12, UPT, UPT, UR18, -0x2, URZ ;  /* 0xfffffffe120c7890 */ /* 0x000fe2000fffe0ff */
[----:B--2---:R-:W-:Y:S01]  /*da00*/  IMAD.U32 R5, RZ, RZ, UR8 ;  /* 0x00000008ff057e24 */ /* 0x004fe2000f8e00ff */
[----:B------:R-:W-:-:S04]  /*da10*/  DEPBAR.LE SB0, 0x0 ;  /* 0x000080000000791a */ /* 0x000fc80000000000 */
[----:B------:R-:W-:Y:S01]  /*da20*/  UIMAD.WIDE.U32 UR20, UR12, UR8, URZ ;  /* 0x000000080c1472a5 */ /* 0x000fe2000f8e00ff */
[----:B------:R-:W-:Y:S01]  /*da30*/  IMAD.U32 R7, RZ, RZ, UR8 ;  /* 0x00000008ff077e24 */ /* 0x000fe2000f8e00ff */
[----:B------:R-:W-:Y:S01]  /*da40*/  SEL R69, R209, 0xffffffe0, !P6 ;  /* 0xffffffe0d1457807 */ /* 0x000fe20007000000 */
[----:B------:R-:W-:Y:S01]  /*da50*/  IMAD.U32 R17, RZ, RZ, UR8 ;  /* 0x00000008ff117e24 */ /* 0x000fe2000f8e00ff */
[----:B------:R-:W-:Y:S01]  /*da60*/  UIMAD UR12, UR12, UR9, UR21 ;  /* 0x000000090c0c72a4 */ /* 0x000fe2000f8e0215 */
[----:B------:R-:W-:Y:S01]  /*da70*/  IMAD.U32 R4, RZ, RZ, UR9 ;  /* 0x00000009ff047e24 */ /* 0x000fe2000f8e00ff */
[----:B------:R-:W-:Y:S01]  /*da80*/  STL [R1+0x7c], R3 ;  /* 0x00007c0301007387 */ /* 0x000fe20000100800 */
[----:B------:R-:W-:Y:S01]  /*da90*/  IMAD.U32 R15, RZ, RZ, UR8 ;  /* 0x00000008ff0f7e24 */ /* 0x000fe2000f8e00ff */
[----:B------:R-:W-:Y:S01]  /*daa0*/  USHF.L.U64.HI UR12, UR20, 0x7, UR12 ;  /* 0x00000007140c7899 */ /* 0x000fe2000801020c */
[----:B------:R-:W-:Y:S01]  /*dab0*/  IMAD.U32 R6, RZ, RZ, UR9 ;  /* 0x00000009ff067e24 */ /* 0x000fe2000f8e00ff */
[----:B------:R1:W-:Y:S01]  /*dac0*/  STL [R1+0x78], R2 ;  /* 0x0000780201007387 */ /* 0x0003e20000100800 */
[----:B------:R-:W-:-:S02]  /*dad0*/  IMAD.U32 R9, RZ, RZ, UR8 ;  /* 0x00000008ff097e24 */ /* 0x000fc4000f8e00ff */
[----:B------:R-:W-:Y:S01]  /*dae0*/  IMAD.U32 R13, RZ, RZ, UR8 ;  /* 0x00000008ff0d7e24 */ /* 0x000fe2000f8e00ff */
[----:B------:R2:W-:Y:S01]  /*daf0*/  STL [R1+0x74], R0 ;  /* 0x0000740001007387 */ /* 0x0005e20000100800 */
[----:B------:R-:W-:Y:S02]  /*db00*/  IMAD.U32 R8, RZ, RZ, UR9 ;  /* 0x00000009ff087e24 */ /* 0x000fe4000f8e00ff */
[----:B------:R-:W-:Y:S02]  /*db10*/  IMAD.U32 R10, RZ, RZ, UR12 ;  /* 0x0000000cff0a7e24 */ /* 0x000fe4000f8e00ff */
[----:B------:R-:W-:Y:S02]  /*db20*/  IMAD.U32 R12, RZ, RZ, UR8 ;  /* 0x00000008ff0c7e24 */ /* 0x000fe4000f8e00ff */
[----:B------:R-:W-:Y:S02]  /*db30*/  IMAD.U32 R27, RZ, RZ, UR12 ;  /* 0x0000000cff1b7e24 */ /* 0x000fe4000f8e00ff */
[----:B------:R-:W-:-:S02]  /*db40*/  IMAD.U32 R25, RZ, RZ, UR12 ;  /* 0x0000000cff197e24 */ /* 0x000fc4000f8e00ff */
[----:B------:R-:W-:Y:S02]  /*db50*/  IMAD.IADD R200, R242, 0x1, R69 ;  /* 0x00000001f2c87824 */ /* 0x000fe400078e0245 */
[----:B-1----:R-:W-:Y:S02]  /*db60*/  IMAD.MOV.U32 R2, RZ, RZ, R248 ;  /* 0x000000ffff027224 */ /* 0x002fe400078e00f8 */
[----:B--2---:R-:W-:Y:S01]  /*db70*/  IMAD.MOV.U32 R0, RZ, RZ, R246 ;  /* 0x000000ffff007224 */ /* 0x004fe200078e00f6 */
[----:B------:R-:W-:Y:S01]  /*db80*/  BAR.SYNC.DEFER_BLOCKING 0x0 ;  /* 0x0000000000007b1d */ /* 0x000fe20000010000 */
[----:B---3--:R-:W-:Y:S01]  /*db90*/  ISETP.GE.AND P0, PT, R236, UR7, PT ;  /* 0x00000007ec007c0c */ /* 0x008fe2000bf06270 */
[----:B------:R-:W-:-:S06]  /*dba0*/  USHF.L.U32 UR7, UR20, 0x7, URZ ;  /* 0x0000000714077899 */ /* 0x000fcc00080006ff */
[----:B------:R-:W-:Y:S02]  /*dbb0*/  IMAD.U32 R11, RZ, RZ, UR7 ;  /* 0x00000007ff0b7e24 */ /* 0x000fe4000f8e00ff */
[----:B------:R-:W-:Y:S02]  /*dbc0*/  IMAD.U32 R26, RZ, RZ, UR7 ;  /* 0x00000007ff1a7e24 */ /* 0x000fe4000f8e00ff */
[----:B------:R-:W-:Y:S02]  /*dbd0*/  IMAD.U32 R24, RZ, RZ, UR7 ;  /* 0x00000007ff187e24 */ /* 0x000fe4000f8e00ff */
[----:B------:R-:W-:Y:S01]  /*dbe0*/  @!P0 LEA R5, P3, R5, UR7, 0x4 ;  /* 0x0000000705058c11 */ /* 0x000fe2000f8620ff */
[----:B------:R-:W-:Y:S01]  /*dbf0*/  @P0 STS.128 [R249+0x8000], RZ ;  /* 0x008000fff9000388 */ /* 0x000fe20000000c00 */
[----:B------:R-:W-:Y:S02]  /*dc00*/  @!P0 LEA R7, P2, R7, UR7, 0x5 ;  /* 0x0000000707078c11 */ /* 0x000fe4000f8428ff */
[----:B------:R-:W-:-:S02]  /*dc10*/  @!P0 LEA.HI.X R4, R17, UR12, R4, 0x4, P3 ;  /* 0x0000000c11048c11 */ /* 0x000fc400098f2404 */
[----:B------:R-:W-:Y:S02]  /*dc20*/  @!P0 LEA.HI.X R6, R15, UR12, R6, 0x5, P2 ;  /* 0x0000000c0f068c11 */ /* 0x000fe400090f2c06 */
[-C--:B----4-:R-:W-:Y:S02]  /*dc30*/  @!P0 LEA R20, P3, R5, R247.reuse, 0x1 ;  /* 0x000000f705148211 */ /* 0x090fe400078608ff */
[-C--:B------:R-:W-:Y:S02]  /*dc40*/  @!P0 LEA R18, P2, R7, R247.reuse, 0x1 ;  /* 0x000000f707128211 */ /* 0x080fe400078408ff */
[-C--:B------:R-:W-:Y:S01]  /*dc50*/  @!P0 LEA.HI.X R21, R5, R238.reuse, R4, 0x1, P3 ;  /* 0x000000ee05158211 */ /* 0x080fe200018f0c04 */
[----:B------:R-:W-:Y:S01]  /*dc60*/  IMAD.U32 R4, RZ, RZ, UR7 ;  /* 0x00000007ff047e24 */ /* 0x000fe2000f8e00ff */
[----:B------:R-:W-:Y:S01]  /*dc70*/  @!P0 LEA.HI.X R19, R7, R238, R6, 0x1, P2 ;  /* 0x000000ee07138211 */ /* 0x000fe200010f0c06 */
[----:B------:R-:W-:Y:S01]  /*dc80*/  IMAD.U32 R5, RZ, RZ, UR12 ;  /* 0x0000000cff057e24 */ /* 0x000fe2000f8e00ff */
[----:B------:R-:W-:Y:S01]  /*dc90*/  @!P0 LEA R9, P1, R9, UR7, 0x6 ;  /* 0x0000000709098c11 */ /* 0x000fe2000f8230ff */
[----:B------:R-:W-:Y:S01]  /*dca0*/  IMAD.U32 R6, RZ, RZ, UR8 ;  /* 0x00000008ff067e24 */ /* 0x000fe2000f8e00ff */
[----:B------:R-:W-:-:S02]  /*dcb0*/  @!P0 LEA R22, P5, R11, R247, 0x1 ;  /* 0x000000f70b168211 */ /* 0x000fc400078a08ff */
[----:B------:R-:W-:Y:S01]  /*dcc0*/  @!P0 LEA.HI.X R8, R13, UR12, R8, 0x6, P1 ;  /* 0x0000000c0d088c11 */ /* 0x000fe200088f3408 */
[----:B------:R-:W-:Y:S01]  /*dcd0*/  @!P0 IMAD.WIDE.U32 R6, R6, 0x30, R4 ;  /* 0x0000003006068825 */ /* 0x000fe200078e0004 */
[-C--:B------:R-:W-:Y:S02]  /*dce0*/  @!P0 LEA R14, P1, R9, R247.reuse, 0x1 ;  /* 0x000000f7090e8211 */ /* 0x080fe400078208ff */
        /* <DEDUP_REMOVED lines=21> */
[----:B------:R2:W-:Y:S01]  /*de40*/  @!P0 LDGSTS.E.BYPASS.LTC128B.128 [R249+0x8800], desc[UR22][R20.64] ;  /* 0x0880000014f98fae */ /* 0x0005e2000b981a16 */
[----:B------:R-:W-:-:S03]  /*de50*/  @!P0 IMAD.WIDE.U32 R12, R12, 0x50, R8 ;  /* 0x000000500c0c8825 */ /* 0x000fc600078e0008 */
[----:B------:R-:W-:Y:S01]  /*de60*/  @P0 STS.128 [R249+0x9000], RZ ;  /* 0x009000fff9000388 */ /* 0x000fe20000000c00 */
[----:B------:R-:W-:Y:S01]  /*de70*/  IMAD.U32 R8, RZ, RZ, UR8 ;  /* 0x00000008ff087e24 */ /* 0x000fe2000f8e00ff */
[----:B------:R-:W3:Y:S01]  /*de80*/  LDCU UR8, c[0x0][0x50c] ;  /* 0x0000a180ff0877ac */ /* 0x000ee20008000800 */
[----:B------:R-:W-:Y:S01]  /*de90*/  IMAD.U32 R4, RZ, RZ, UR9 ;  /* 0x00000009ff047e24 */ /* 0x000fe2000f8e00ff */
[----:B------:R-:W-:Y:S01]  /*dea0*/  @!PT LDS RZ, [RZ] ;  /* 0x00000000fffff984 */ /* 0x000fe20000000800 */
[----:B------:R-:W-:Y:S01]  /*deb0*/  @!PT LDS RZ, [RZ] ;  /* 0x00000000fffff984 */ /* 0x000fe20000000800 */
[----:B------:R-:W-:Y:S01]  /*dec0*/  @!PT LDS RZ, [RZ] ;  /* 0x00000000fffff984 */ /* 0x000fe20000000800 */
[----:B------:R-:W-:Y:S01]  /*ded0*/  @!P0 LDGSTS.E.BYPASS.LTC128B.128 [R249+0x9000], desc[UR22][R18.64] ;  /* 0x0900000012f98fae */ /* 0x000fe2000b981a16 */
[----:B------:R-:W-:Y:S01]  /*dee0*/  @!P0 IMAD R6, R6, 0x50, RZ ;  /* 0x0000005006068824 */ /* 0x000fe200078e02ff */
[----:B-1----:R-:W-:Y:S01]  /*def0*/  UIADD3 UR7, UPT, UPT, UR17, UR7, URZ ;  /* 0x0000000711077290 */ /* 0x002fe2000fffe0ff */
[----:B------:R-:W-:Y:S01]  /*df00*/  @!P0 IMAD.WIDE.U32 R10, R10, 0x60, R26 ;  /* 0x000000600a0a8825 */ /* 0x000fe200078e001a */
[----:B------:R-:W-:Y:S01]  /*df10*/  @!P0 LEA R26, P3, R12, R247, 0x1 ;  /* 0x000000f70c1a8211 */ /* 0x000fe200078608ff */
[----:B------:R-:W-:Y:S02]  /*df20*/  @P0 STS.128 [R249+0x9800], RZ ;  /* 0x009800fff9000388 */ /* 0x000fe40000000c00 */
[----:B------:R-:W-:-:S02]  /*df30*/  @!P0 IMAD R5, R5, 0x60, RZ ;  /* 0x0000006005058824 */ /* 0x000fc400078e02ff */
[----:B------:R-:W-:Y:S01]  /*df40*/  @!P0 IMAD.WIDE.U32 R8, R8, 0x70, R24 ;  /* 0x0000007008088825 */ /* 0x000fe200078e0018 */
[-C--:B------:R-:W-:Y:S01]  /*df50*/  @!P0 LEA R24, P2, R10, R247.reuse, 0x1 ;  /* 0x000000f70a188211 */ /* 0x080fe200078408ff */
[----:B------:R-:W-:Y:S01]  /*df60*/  @!PT LDS RZ, [RZ] ;  /* 0x00000000fffff984 */ /* 0x000fe20000000800 */
[----:B------:R-:W-:Y:S01]  /*df70*/  @!PT LDS RZ, [RZ] ;  /* 0x00000000fffff984 */ /* 0x000fe20000000800 */
[----:B------:R-:W-:Y:S01]  /*df80*/  @!PT LDS RZ, [RZ] ;  /* 0x00000000fffff984 */ /* 0x000fe20000000800 */
[----:B------:R-:W-:Y:S02]  /*df90*/  @!P0 LDGSTS.E.BYPASS.LTC128B.128 [R249+0x9800], desc[UR22][R16.64] ;  /* 0x0980000010f98fae */ /* 0x000fe4000b981a16 */
[----:B------:R-:W-:Y:S01]  /*dfa0*/  @!P0 IMAD R7, R4, 0x70, RZ ;  /* 0x0000007004078824 */ /* 0x000fe200078e02ff */
[----:B------:R-:W-:Y:S01]  /*dfb0*/  @!P0 LEA R4, P1, R8, R247, 0x1 ;  /* 0x000000f708048211 */ /* 0x000fe200078208ff */
[----:B------:R-:W-:Y:S01]  /*dfc0*/  @!P0 IMAD.IADD R13, R6, 0x1, R13 ;  /* 0x00000001060d8824 */ /* 0x000fe200078e020d */
[----:B------:R-:W-:Y:S01]  /*dfd0*/  @P0 STS.128 [R249+0xa000], RZ ;  /* 0x00a000fff9000388 */ /* 0x000fe20000000c00 */
[----:B------:R-:W-:Y:S02]  /*dfe0*/  @!P0 IMAD.IADD R5, R5, 0x1, R11 ;  /* 0x0000000105058824 */ /* 0x000fe400078e020b */
[----:B------:R-:W-:Y:S01]  /*dff0*/  @!P0 IMAD.IADD R7, R7, 0x1, R9 ;  /* 0x0000000107078824 */ /* 0x000fe200078e0209 */
[-C--:B------:R-:W-:Y:S01]  /*e000*/  @!P0 LEA.HI.X R27, R12, R238.reuse, R13, 0x1, P3 ;  /* 0x000000ee0c1b8211 */ /* 0x080fe200018f0c0d */
[----:B------:R-:W-:Y:S01]  /*e010*/  @!PT LDS RZ, [RZ] ;  /* 0x00000000fffff984 */ /* 0x000fe20000000800 */
[----:B------:R-:W-:Y:S01]  /*e020*/  @!PT LDS RZ, [RZ] ;  /* 0x00000000fffff984 */ /* 0x000fe20000000800 */
[----:B------:R-:W-:Y:S01]  /*e030*/  @!PT LDS RZ, [RZ] ;  /* 0x00000000fffff984 */ /* 0x000fe20000000800 */
[----:B------:R1:W-:Y:S01]  /*e040*/  @!P0 LDGSTS.E.BYPASS.LTC128B.128 [R249+0xa000], desc[UR22][R14.64] ;  /* 0x0a0000000ef98fae */ /* 0x0003e2000b981a16 */
[----:B------:R-:W-:-:S02]  /*e050*/  @!P0 LEA.HI.X R25, R10, R238, R5, 0x1, P2 ;  /* 0x000000ee0a198211 */ /* 0x000fc400010f0c05 */
[----:B------:R-:W-:Y:S01]  /*e060*/  @!P0 LEA.HI.X R5, R8, R238, R7, 0x1, P1 ;  /* 0x000000ee08058211 */ /* 0x000fe200008f0c07 */
[----:B------:R-:W-:Y:S01]  /*e070*/  @P0 STS.128 [R249+0xa800], RZ ;  /* 0x00a800fff9000388 */ /* 0x000fe20000000c00 */
[----:B------:R-:W-:-:S03]  /*e080*/  IMAD.IADD R8, R208, 0x1, R69 ;  /* 0x00000001d0087824 */ /* 0x000fc600078e0245 */
        /* <DEDUP_REMOVED lines=15> */
[----:B------:R-:W3:Y:S04]  /*e180*/  LDSM.16.M88.4 R72, [R242+0x2000] ;  /* 0x00200000f248783b */ /* 0x000ee80000000200 */
[----:B------:R-:W2:Y:S04]  /*e190*/  LDSM.16.M88.4 R120, [R208+0x4800] ;  /* 0x00480000d078783b */ /* 0x000ea80000000200 */
[----:B------:R-:W1:Y:S04]  /*e1a0*/  LDSM.16.M88.4 R112, [R208+0x5000] ;  /* 0x00500000d070783b */ /* 0x000e680000000200 */
[----:B------:R-:W4:Y:S04]  /*e1b0*/  LDSM.16.M88.4 R104, [R208+0x5800] ;  /* 0x00580000d068783b */ /* 0x000f280000000200 */
[----:B------:R-:W4:Y:S04]  /*e1c0*/  LDSM.16.M88.4 R96, [R208+0x6000] ;  /* 0x00600000d060783b */ /* 0x000f280000000200 */
[----:B------:R-:W4:Y:S04]  /*e1d0*/  LDSM.16.M88.4 R88, [R208+0x6800] ;  /* 0x00680000d058783b */ /* 0x000f280000000200 */
[----:B------:R-:W4:Y:S04]  /*e1e0*/  LDSM.16.M88.4 R80, [R208+0x7000] ;  /* 0x00700000d050783b */ /* 0x000f280000000200 */
[----:B------:R-:W4:Y:S04]  /*e1f0*/  LDSM.16.M88.4 R236, [R208+0x7800] ;  /* 0x00780000d0ec783b */ /* 0x000f280000000200 */
[----:B------:R-:W-:Y:S04]  /*e200*/  LDSM.16.M88.4 R232, [R8+0x4000] ;  /* 0x0040000008e8783b */ /* 0x000fe80000000200 */
[----:B------:R-:W4:Y:S04]  /*e210*/  LDSM.16.M88.4 R76, [R200+0x2000] ;  /* 0x00200000c84c783b */ /* 0x000f280000000200 */
[----:B------:R-:W4:Y:S01]  /*e220*/  LDSM.16.M88.4 R228, [R8+0x4800] ;  /* 0x0048000008e4783b */ /* 0x000f220000000200 */
[C---:B---3--:R-:W-:Y:S03]  /*e230*/  HMMA.16816.F32 R60, R72.reuse, R128, RZ ;  /* 0x00000080483c723c */ /* 0x048fe600000018ff */
[----:B------:R-:W3:Y:S04]  /*e240*/  LDSM.16.M88.4 R224, [R8+0x5000] ;  /* 0x0050000008e0783b */ /* 0x000ee80000000200 */
[----:B------:R-:W3:Y:S01]  /*e250*/  LDSM.16.M88.4 R220, [R8+0x5800] ;  /* 0x0058000008dc783b */ /* 0x000ee20000000200 */
[C---:B--2---:R-:W-:Y:S03]  /*e260*/  HMMA.16816.F32 R52, R72.reuse, R120, RZ ;  /* 0x000000784834723c */ /* 0x044fe600000018ff */
[----:B------:R-:W2:Y:S04]  /*e270*/  LDSM.16.M88.4 R216, [R8+0x6000] ;  /* 0x0060000008d8783b */ /* 0x000ea80000000200 */
[----:B------:R-:W2:Y:S01]  /*e280*/  LDSM.16.M88.4 R212, [R8+0x6800] ;  /* 0x0068000008d4783b */ /* 0x000ea20000000200 */
[C---:B-1----:R-:W-:Y:S03]  /*e290*/  HMMA.16816.F32 R44, R72.reuse, R112, RZ ;  /* 0x00000070482c723c */ /* 0x042fe600000018ff */
[----:B------:R-:W1:Y:S04]  /*e2a0*/  LDSM.16.M88.4 R208, [R8+0x7000] ;  /* 0x0070000008d0783b */ /* 0x000e680000000200 */
[----:B------:R-:W1:Y:S01]  /*e2b0*/  LDSM.16.M88.4 R204, [R8+0x7800] ;  /* 0x0078000008cc783b */ /* 0x000e620000000200 */
[C---:B----4-:R-:W-:Y:S03]  /*e2c0*/  HMMA.16816.F32 R36, R72.reuse, R104, RZ ;  /* 0x000000684824723c */ /* 0x050fe600000018ff */
[----:B------:R4:W1:Y:S04]  /*e2d0*/  LDSM.16.M88.4 R64, [R242] ;  /* 0x00000000f240783b */ /* 0x0008680000000200 */
[----:B------:R-:W1:Y:S01]  /*e2e0*/  LDSM.16.M88.4 R200, [R200] ;  /* 0x00000000c8c8783b */ /* 0x000e620000000200 */
[C---:B------:R-:W-:Y:S03]  /*e2f0*/  HMMA.16816.F32 R28, R72.reuse, R96, RZ ;  /* 0x00000060481c723c */ /* 0x040fe600000018ff */
[----:B------:R-:W0:Y:S05]  /*e300*/  LDGDEPBAR ;  /* 0x00000000000079af */ /* 0x000e2a0000000000 */
[C---:B------:R-:W-:Y:S08]  /*e310*/  HMMA.16816.F32 R20, R72.reuse, R88, RZ ;  /* 0x000000584814723c */ /* 0x040ff000000018ff */
[----:B------:R-:W-:Y:S01]  /*e320*/  HMMA.16816.F32 R12, R72, R80, RZ ;  /* 0x00000050480c723c */ /* 0x000fe200000018ff */
[----:B----4-:R-:W-:-:S07]  /*e330*/  IMAD.IADD R242, R242, 0x1, R241 ;  /* 0x00000001f2f27824 */ /* 0x010fce00078e02f1 */
        /* <DEDUP_REMOVED lines=9> */
[C---:B------:R-:W-:Y:S08]  /*e3d0*/  HMMA.16816.F32 R60, R76.reuse, R232, R60 ;  /* 0x000000e84c3c723c */ /* 0x040ff0000000183c */
[C---:B------:R-:W-:Y:S08]  /*e3e0*/  HMMA.16816.F32 R52, R76.reuse, R228, R52 ;  /* 0x000000e44c34723c */ /* 0x040ff00000001834 */
[C---:B---3--:R-:W-:Y:S08]  /*e3f0*/  HMMA.16816.F32 R44, R76.reuse, R224, R44 ;  /* 0x000000e04c2c723c */ /* 0x048ff0000000182c */
[C---:B------:R-:W-:Y:S08]  /*e400*/  HMMA.16816.F32 R36, R76.reuse, R220, R36 ;  /* 0x000000dc4c24723c */ /* 0x040ff00000001824 */
[C---:B--2---:R-:W-:Y:S08]  /*e410*/  HMMA.16816.F32 R28, R76.reuse, R216, R28 ;  /* 0x000000d84c1c723c */ /* 0x044ff0000000181c */
[C---:B------:R-:W-:Y:S08]  /*e420*/  HMMA.16816.F32 R20, R76.reuse, R212, R20 ;  /* 0x000000d44c14723c */ /* 0x040ff00000001814 */
[C---:B-1----:R-:W-:Y:S08]  /*e430*/  HMMA.16816.F32 R12, R76.reuse, R208, R12 ;  /* 0x000000d04c0c723c */ /* 0x042ff0000000180c */
        /* <DEDUP_REMOVED lines=43> */
[----:B------:R-:W4:Y:S07]  /*e6f0*/  LDSM.16.M88.4 R216, [R240+0x6000] ;  /* 0x00600000f0d8783b */ /* 0x000f2e0000000200 */
[C---:B------:R-:W-:Y:S01]  /*e700*/  HMMA.16816.F32 R88, R200.reuse, R214, R88 ;  /* 0x000000d6c858723c */ /* 0x040fe20000001858 */
[----:B------:R-:W4:Y:S07]  /*e710*/  LDSM.16.M88.4 R212, [R240+0x6800] ;  /* 0x00680000f0d4783b */ /* 0x000f2e0000000200 */
[C---:B------:R-:W-:Y:S01]  /*e720*/  HMMA.16816.F32 R80, R200.reuse, R210, R80 ;  /* 0x000000d2c850723c */ /* 0x040fe20000001850 */
[----:B------:R-:W4:Y:S07]  /*e730*/  LDSM.16.M88.4 R208, [R240+0x7000] ;  /* 0x00700000f0d0783b */ /* 0x000f2e0000000200 */
[----:B------:R-:W-:Y:S01]  /*e740*/  HMMA.16816.F32 R64, R200, R206, R64 ;  /* 0x000000cec840723c */ /* 0x000fe20000001840 */
[----:B------:R3:W4:Y:S04]  /*e750*/  LDSM.16.M88.4 R204, [R240+0x7800] ;  /* 0x00780000f0cc783b */ /* 0x0007280000000200 */
[----:B------:R3:W4:Y:S03]  /*e760*/  LDSM.16.M88.4 R200, [R242] ;  /* 0x00000000f2c8783b */ /* 0x0007260000000200 */
[C---:B-1----:R-:W-:Y:S08]  /*e770*/  HMMA.16816.F32 R60, R236.reuse, R232, R60 ;  /* 0x000000e8ec3c723c */ /* 0x042ff0000000183c */
[----:B--2---:R-:W-:Y:S01]  /*e780*/  HMMA.16816.F32 R52, R236, R228, R52 ;  /* 0x000000e4ec34723c */ /* 0x004fe20000001834 */
[----:B---3--:R-:W-:-:S07]  /*e790*/  IMAD.IADD R240, R69, 0x1, R240 ;  /* 0x0000000145f07824 */ /* 0x008fce00078e02f0 */
[----:B------:R-:W-:Y:S01]  /*e7a0*/  HMMA.16816.F32 R44, R236, R224, R44 ;  /* 0x000000e0ec2c723c */ /* 0x000fe2000000182c */
[----:B------:R-:W-:-:S07]  /*e7b0*/  IMAD.IADD R242, R69, 0x1, R242 ;  /* 0x0000000145f27824 */ /* 0x000fce00078e02f2 */
        /* <DEDUP_REMOVED lines=13> */
[----:B------:R-:W-:Y:S07]  /*e890*/  LDSM.16.M88.4 R236, [R242] ;  /* 0x00000000f2ec783b */ /* 0x000fee0000000200 */
[C---:B------:R-:W-:Y:S08]  /*e8a0*/  HMMA.16816.F32 R116, R200.reuse, R224, R116 ;  /* 0x000000e0c874723c */ /* 0x040ff00000001874 */
[C---:B------:R-:W-:Y:S01]  /*e8b0*/  HMMA.16816.F32 R112, R200.reuse, R226, R112 ;  /* 0x000000e2c870723c */ /* 0x040fe20000001870 */
[----:B------:R-:W1:Y:S07]  /*e8c0*/  LDSM.16.M88.4 R224, [R240+0x4800] ;  /* 0x00480000f0e0783b */ /* 0x000e6e0000000200 */
[C---:B------:R-:W-:Y:S08]  /*e8d0*/  HMMA.16816.F32 R108, R200.reuse, R220, R108 ;  /* 0x000000dcc86c723c */ /* 0x040ff0000000186c */
[C---:B------:R-:W-:Y:S01]  /*e8e0*/  HMMA.16816.F32 R104, R200.reuse, R222, R104 ;  /* 0x000000dec868723c */ /* 0x040fe20000001868 */
[----:B------:R-:W2:Y:S07]  /*e8f0*/  LDSM.16.M88.4 R220, [R240+0x5000] ;  /* 0x00500000f0dc783b */ /* 0x000eae0000000200 */
        /* <DEDUP_REMOVED lines=21> */
[-C--:B--2---:R-:W-:Y:S08]  /*ea50*/  HMMA.16816.F32 R116, R236, R220.reuse, R116 ;  /* 0x000000dcec74723c */ /* 0x084ff00000001874 */
[----:B---3--:R-:W-:Y:S03]  /*ea60*/  HMMA.16816.F32 R44, R232, R220, R44 ;  /* 0x000000dce82c723c */ /* 0x008fe6000000182c */
[----:B------:R-:W-:-:S05]  /*ea70*/  FMUL.FTZ R221, R124, UR8 ;  /* 0x000000087cdd7c20 */ /* 0x000fca0008410000 */
[C---:B----4-:R-:W-:Y:S01]  /*ea80*/  HMMA.16816.F32 R196, R236.reuse, R228, R196 ;  /* 0x000000e4ecc4723c */ /* 0x050fe200000018c4 */
[----:B------:R-:W-:Y:S07]  /*ea90*/  MUFU.TANH R221, R221 ;  /* 0x000000dd00dd7308 */ /* 0x000fee0000002400 */
[C---:B------:R-:W-:Y:S08]  /*eaa0*/  HMMA.16816.F32 R128, R236.reuse, R230, R128 ;  /* 0x000000e6ec80723c */ /* 0x040ff00000001880 */
[----:B------:R-:W-:Y:S03]  /*eab0*/  HMMA.16816.F32 R120, R236, R226, R120 ;  /* 0x000000e2ec78723c */ /* 0x000fe60000001878 */
[----:B------:R-:W-:Y:S01]  /*eac0*/  FMUL.FTZ R71, R198, UR8 ;  /* 0x00000008c6477c20 */ /* 0x000fe20008410000 */
[----:B------:R-:W-:Y:S01]  /*ead0*/  FMUL.FTZ R249, R196, UR8 ;  /* 0x00000008c4f97c20 */ /* 0x000fe20008410000 */
[----:B------:R-:W-:Y:S01]  /*eae0*/  FMUL.FTZ R197, R197, UR8 ;  /* 0x00000008c5c57c20 */ /* 0x000fe20008410000 */
[----:B------:R-:W-:-:S02]  /*eaf0*/  FMUL.FTZ R196, R199, UR8 ;  /* 0x00000008c7c47c20 */ /* 0x000fc40008410000 */
[----:B------:R-:W-:Y:S01]  /*eb00*/  HMMA.16816.F32 R32, R232, R218, R32 ;  /* 0x000000dae820723c */ /* 0x000fe20000001820 */
[----:B------:R-:W-:Y:S02]  /*eb10*/  MUFU.TANH R71, R71 ;  /* 0x0000004700477308 */ /* 0x000fe40000002400 */
[----:B------:R-:W-:Y:S01]  /*eb20*/  FMUL.FTZ R129, R129, UR8 ;  /* 0x0000000881817c20 */ /* 0x000fe20008410000 */
[----:B------:R-:W-:-:S04]  /*eb30*/  FMUL.FTZ R128, R128, UR8 ;  /* 0x0000000880807c20 */ /* 0x000fc80008410000 */
[C---:B------:R-:W-:Y:S01]  /*eb40*/  HMMA.16816.F32 R112, R236.reuse, R222, R112 ;  /* 0x000000deec70723c */ /* 0x040fe20000001870 */
[----:B------:R-:W1:Y:S02]  /*eb50*/  MUFU.TANH R249, R249 ;  /* 0x000000f900f97308 */ /* 0x000e640000002400 */
[----:B------:R-:W-:Y:S01]  /*eb60*/  FMUL.FTZ R198, R123, UR8 ;  /* 0x000000087bc67c20 */ /* 0x000fe20008410000 */
[----:B------:R-:W-:Y:S01]  /*eb70*/  FMUL.FTZ R123, R44, UR8 ;  /* 0x000000082c7b7c20 */ /* 0x000fe20008410000 */
[----:B------:R-:W-:Y:S01]  /*eb80*/  FMUL.FTZ R199, R121, UR8 ;  /* 0x0000000879c77c20 */ /* 0x000fe20008410000 */
[----:B------:R-:W-:Y:S02]  /*eb90*/  FMUL.FTZ R121, R119, UR8 ;  /* 0x0000000877797c20 */ /* 0x000fe40008410000 */
[----:B------:R-:W-:Y:S01]  /*eba0*/  HMMA.16816.F32 R108, R236, R216, R108 ;  /* 0x000000d8ec6c723c */ /* 0x000fe2000000186c */
[----:B------:R-:W-:Y:S02]  /*ebb0*/  MUFU.TANH R196, R196 ;  /* 0x000000c400c47308 */ /* 0x000fe40000002400 */
[----:B------:R-:W-:Y:S01]  /*ebc0*/  FMUL.FTZ R44, R33, UR8 ;  /* 0x00000008212c7c20 */ /* 0x000fe20008410000 */
[----:B------:R-:W-:Y:S01]  /*ebd0*/  FMUL.FTZ R33, R35, UR8 ;  /* 0x0000000823217c20 */ /* 0x000fe20008410000 */
[----:B------:R-:W-:-:S03]  /*ebe0*/  FMUL.FTZ R34, R34, UR8 ;  /* 0x0000000822227c20 */ /* 0x000fc60008410000 */
[----:B------:R-:W-:Y:S01]  /*ebf0*/  HMMA.16816.F32 R36, R232, R216, R36 ;  /* 0x000000d8e824723c */ /* 0x000fe20000001824 */
[----:B------:R-:W-:Y:S01]  /*ec00*/  VIADD R216, R244, 0x40 ;  /* 0x00000040f4d87836 */ /* 0x000fe20000000000 */
[----:B------:R-:W-:Y:S01]  /*ec10*/  MUFU.TANH R123, R123 ;  /* 0x0000007b007b7308 */ /* 0x000fe20000002400 */
[----:B------:R-:W-:Y:S01]  /*ec20*/  FMUL.FTZ R119, R113, UR8 ;  /* 0x0000000871777c20 */ /* 0x000fe20008410000 */
[----:B------:R-:W-:-:S04]  /*ec30*/  FMUL.FTZ R115, R115, UR8 ;  /* 0x0000000873737c20 */ /* 0x000fc80008410000 */
[C---:B------:R-:W-:Y:S01]  /*ec40*/  HMMA.16816.F32 R60, R232.reuse, R228, R60 ;  /* 0x000000e4e83c723c */ /* 0x040fe2000000183c */
[----:B------:R-:W-:Y:S01]  /*ec50*/  FMUL.FTZ R229, R131, UR8 ;  /* 0x0000000883e57c20 */ /* 0x000fe20008410000 */
[----:B------:R-:W-:Y:S01]  /*ec60*/  FMUL.FTZ R131, R122, UR8 ;  /* 0x000000087a837c20 */ /* 0x000fe20008410000 */
[----:B------:R-:W-:Y:S01]  /*ec70*/  FMUL.FTZ R122, R114, UR8 ;  /* 0x00000008727a7c20 */ /* 0x000fe20008410000 */
[----:B------:R-:W-:Y:S01]  /*ec80*/  FMUL.FTZ R114, R108, UR8 ;  /* 0x000000086c727c20 */ /* 0x000fe20008410000 */
[----:B------:R-:W-:Y:S01]  /*ec90*/  FMUL.FTZ R113, R111, UR8 ;  /* 0x000000086f717c20 */ /* 0x000fe20008410000 */
[----:B------:R-:W-:Y:S01]  /*eca0*/  MUFU.TANH R115, R115 ;  /* 0x0000007300737308 */ /* 0x000fe20000002400 */
[----:B------:R-:W-:Y:S01]  /*ecb0*/  FMUL.FTZ R109, R109, UR8 ;  /* 0x000000086d6d7c20 */ /* 0x000fe20008410000 */
[C---:B------:R-:W-:Y:S03]  /*ecc0*/  HMMA.16816.F32 R56, R232.reuse, R230, R56 ;  /* 0x000000e6e838723c */ /* 0x040fe60000001838 */
[----:B------:R-:W-:Y:S01]  /*ecd0*/  FMUL.FTZ R108, R36, UR8 ;  /* 0x00000008246c7c20 */ /* 0x000fe20008410000 */
[----:B------:R-:W-:Y:S01]  /*ece0*/  FMUL.FTZ R36, R32, UR8 ;  /* 0x0000000820247c20 */ /* 0x000fe20008410000 */
[----:B------:R-:W-:Y:S01]  /*ecf0*/  VIADD R32, R244, 0x8 ;  /* 0x00000008f4207836 */ /* 0x000fe20000000000 */
[----:B------:R-:W-:Y:S02]  /*ed00*/  MUFU.TANH R229, R229 ;  /* 0x000000e500e57308 */ /* 0x000fe40000002400 */
        /* <DEDUP_REMOVED lines=8> */
[----:B------:R-:W-:-:S03]  /*ed90*/  FMUL.FTZ R56, R56, UR8 ;  /* 0x0000000838387c20 */ /* 0x000fc60008410000 */
[----:B------:R-:W2:Y:S01]  /*eda0*/  MUFU.TANH R227, R197 ;  /* 0x000000c500e37308 */ /* 0x000ea20000002400 */
[----:B------:R-:W-:Y:S03]  /*edb0*/  HMMA.16816.F32 R40, R232, R222, R40 ;  /* 0x000000dee828723c */ /* 0x000fe60000001828 */
[----:B------:R-:W-:-:S04]  /*edc0*/  FMUL.FTZ R55, R55, UR8 ;  /* 0x0000000837377c20 */ /* 0x000fc80008410000 */
[----:B------:R3:W-:Y:S01]  /*edd0*/  MUFU.TANH R223, R129 ;  /* 0x0000008100df7308 */ /* 0x0007e20000002400 */
[----:B------:R-:W-:Y:S03]  /*ede0*/  HMMA.16816.F32 R28, R232, R212, R28 ;  /* 0x000000d4e81c723c */ /* 0x000fe6000000181c */
[----:B------:R-:W-:-:S04]  /*edf0*/  FMUL.FTZ R124, R48, UR8 ;  /* 0x00000008307c7c20 */ /* 0x000fc80008410000 */
[----:B------:R4:W-:Y:S01]  /*ee00*/  MUFU.TANH R197, R61 ;  /* 0x0000003d00c57308 */ /* 0x0009e20000002400 */
[----:B------:R-:W-:Y:S03]  /*ee10*/  HMMA.16816.F32 R24, R232, R214, R24 ;  /* 0x000000d6e818723c */ /* 0x000fe60000001818 */
[----:B------:R-:W-:Y:S01]  /*ee20*/  FMUL.FTZ R42, R42, UR8 ;  /* 0x000000082a2a7c20 */ /* 0x000fe20008410000 */
[----:B------:R-:W-:-:S03]  /*ee30*/  FMUL.FTZ R41, R41, UR8 ;  /* 0x0000000829297c20 */ /* 0x000fc60008410000 */
[----:B------:R-:W-:Y:S01]  /*ee40*/  MUFU.TANH R63, R63 ;  /* 0x0000003f003f7308 */ /* 0x000fe20000002400 */
[C---:B------:R-:W-:Y:S01]  /*ee50*/  HMMA.16816.F32 R20, R232.reuse, R208, R20 ;  /* 0x000000d0e814723c */ /* 0x040fe20000001814 */
[----:B---3--:R-:W-:Y:S01]  /*ee60*/  FMUL.FTZ R129, R112, UR8 ;  /* 0x0000000870817c20 */ /* 0x008fe20008410000 */
[----:B------:R-:W-:Y:S01]  /*ee70*/  FMUL.FTZ R112, R110, UR8 ;  /* 0x000000086e707c20 */ /* 0x000fe20008410000 */
[----:B------:R-:W-:Y:S01]  /*ee80*/  FMUL.FTZ R110, R39, UR8 ;  /* 0x00000008276e7c20 */ /* 0x000fe20008410000 */
[----:B------:R-:W-:Y:S01]  /*ee90*/  FMUL.FTZ R30, R30, UR8 ;  /* 0x000000081e1e7c20 */ /* 0x000fe20008410000 */
[----:B------:R-:W-:Y:S01]  /*eea0*/  FMUL.FTZ R29, R29, UR8 ;  /* 0x000000081d1d7c20 */ /* 0x000fe20008410000 */
[----:B------:R-:W-:Y:S01]  /*eeb0*/  FMUL.FTZ R31, R31, UR8 ;  /* 0x000000081f1f7c20 */ /* 0x000fe20008410000 */
[----:B------:R-:W-:Y:S01]  /*eec0*/  MUFU.TANH R62, R62 ;  /* 0x0000003e003e7308 */ /* 0x000fe20000002400 */
[----:B------:R-:W-:Y:S01]  /*eed0*/  HMMA.16816.F32 R16, R232, R210, R16 ;  /* 0x000000d2e810723c */ /* 0x000fe20000001810 */
[----:B----4-:R-:W-:Y:S01]  /*eee0*/  FMUL.FTZ R61, R127, UR8 ;  /* 0x000000087f3d7c20 */ /* 0x010fe20008410000 */
[----:B------:R-:W-:Y:S01]  /*eef0*/  FMUL.FTZ R127, R116, UR8 ;  /* 0x00000008747f7c20 */ /* 0x000fe20008410000 */
[----:B------:R-:W-:Y:S01]  /*ef00*/  FMUL.FTZ R116, R46, UR8 ;  /* 0x000000082e747c20 */ /* 0x000fe20008410000 */
[----:B------:R-:W-:Y:S01]  /*ef10*/  FMUL.FTZ R24, R24, UR8 ;  /* 0x0000000818187c20 */ /* 0x000fe20008410000 */
[----:B------:R-:W-:-:S02]  /*ef20*/  FMUL.FTZ R25, R25, UR8 ;  /* 0x0000000819197c20 */ /* 0x000fc40008410000 */
[----:B------:R3:W-:Y:S01]  /*ef30*/  MUFU.TANH R46, R58 ;  /* 0x0000003a002e7308 */ /* 0x0007e20000002400 */
[----:B------:R-:W-:Y:S03]  /*ef40*/  HMMA.16816.F32 R12, R232, R204, R12 ;  /* 0x000000cce80c723c */ /* 0x000fe6000000180c */
[----:B------:R-:W-:Y:S01]  /*ef50*/  FMUL.FTZ R20, R20, UR8 ;  /* 0x0000000814147c20 */ /* 0x000fe20008410000 */
[----:B------:R-:W-:-:S03]  /*ef60*/  FMUL.FTZ R21, R21, UR8 ;  /* 0x0000000815157c20 */ /* 0x000fc60008410000 */
[----:B------:R-:W4:Y:S01]  /*ef70*/  MUFU.TANH R60, R60 ;  /* 0x0000003c003c7308 */ /* 0x000f220000002400 */
[C---:B------:R-:W-:Y:S07]  /*ef80*/  HMMA.16816.F32 R8, R232.reuse, R206, R8 ;  /* 0x000000cee808723c */ /* 0x040fee0000001808 */
[----:B------:R-:W-:Y:S01]  /*ef90*/  MUFU.TANH R243, R61 ;  /* 0x0000003d00f37308 */ /* 0x000fe20000002400 */
[----:B------:R-:W-:Y:S01]  /*efa0*/  HMMA.16816.F32 R4, R232, R200, R4 ;  /* 0x000000c8e804723c */ /* 0x000fe20000001804 */
[----:B---3--:R-:W-:-:S06]  /*efb0*/  FMUL.FTZ R58, R38, UR8 ;  /* 0x00000008263a7c20 */ /* 0x008fcc0008410000 */
[----:B------:R3:W4:Y:S01]  /*efc0*/  MUFU.TANH R128, R56 ;  /* 0x0000003800807308 */ /* 0x0007220000002400 */
[----:B------:R-:W-:Y:S01]  /*efd0*/  HMMA.16816.F32 R72, R232, R202, R72 ;  /* 0x000000cae848723c */ /* 0x000fe20000001848 */
[----:B------:R-:W-:-:S05]  /*efe0*/  IMAD.SHL.U32 R233, R252, 0x2, RZ ;  /* 0x00000002fce97824 */ /* 0x000fca00078e00ff */
[----:B------:R-:W-:Y:S01]  /*eff0*/  LOP3.LUT R232, R233, 0x6, RZ, 0xc0, !PT ;  /* 0x00000006e9e87812 */ /* 0x000fe200078ec0ff */
[----:B------:R-:W-:Y:S01]  /*f000*/  MUFU.TANH R131, R131 ;  /* 0x0000008300837308 */ /* 0x000fe20000002400 */
[----:B------:R-:W-:Y:S03]  /*f010*/  HMMA.16816.F32 R100, R236, R212, R100 ;  /* 0x000000d4ec64723c */ /* 0x000fe60000001864 */
[----:B------:R-:W-:-:S04]  /*f020*/  FMUL.FTZ R4, R4, UR8 ;  /* 0x0000000804047c20 */ /* 0x000fc80008410000 */
[----:B------:R-:W-:Y:S01]  /*f030*/  MUFU.TANH R124, R124 ;  /* 0x0000007c007c7308 */ /* 0x000fe20000002400 */
[C---:B------:R-:W-:Y:S01]  /*f040*/  HMMA.16816.F32 R64, R236.reuse, R202, R64 ;  /* 0x000000caec40723c */ /* 0x040fe20000001840 */
[----:B------:R-:W-:Y:S01]  /*f050*/  FMUL.FTZ R203, R126, UR8 ;  /* 0x000000087ecb7c20 */ /* 0x000fe20008410000 */
[----:B------:R-:W-:Y:S01]  /*f060*/  FMUL.FTZ R126, R117, UR8 ;  /* 0x00000008757e7c20 */ /* 0x000fe20008410000 */
[----:B------:R-:W-:Y:S01]  /*f070*/  FMUL.FTZ R117, R47, UR8 ;  /* 0x000000082f757c20 */ /* 0x000fe20008410000 */
[----:B------:R-:W-:Y:S02]  /*f080*/  IMAD.U32 R47, RZ, RZ, UR18 ;  /* 0x00000012ff2f7e24 */ /* 0x000fe4000f8e00ff */
[----:B------:R-:W-:Y:S01]  /*f090*/  FMUL.FTZ R202, R52, UR8 ;  /* 0x0000000834ca7c20 */ /* 0x000fe20008410000 */
[----:B------:R-:W-:Y:S01]  /*f0a0*/  FMUL.FTZ R52, R28, UR8 ;  /* 0x000000081c347c20 */ /* 0x000fe20008410000 */
[----:B------:R-:W-:Y:S01]  /*f0b0*/  VIADD R28, R244, 0x48 ;  /* 0x00000048f41c7836 */ /* 0x000fe20000000000 */
[----:B------:R-:W-:Y:S01]  /*f0c0*/  HMMA.16816.F32 R84, R236, R204, R84 ;  /* 0x000000ccec54723c */ /* 0x000fe20000001854 */
[----:B------:R-:W-:-:S02]  /*f0d0*/  IMAD R47, R47, 0x80, R232 ;  /* 0x000000802f2f7824 */ /* 0x000fc400078e02e8 */
[----:B------:R-:W-:Y:S01]  /*f0e0*/  FMUL.FTZ R204, R125, UR8 ;  /* 0x000000087dcc7c20 */ /* 0x000fe20008410000 */
[----:B------:R-:W-:Y:S01]  /*f0f0*/  FMUL.FTZ R48, R100, UR8 ;  /* 0x0000000864307c20 */ /* 0x000fe20008410000 */
[----:B------:R-:W-:Y:S01]  /*f100*/  FMUL.FTZ R125, R49, UR8 ;  /* 0x00000008317d7c20 */ /* 0x000fe20008410000 */
[----:B------:R-:W-:Y:S02]  /*f110*/  VIADD R35, R47, UR17 ;  /* 0x000000112f237c36 */ /* 0x000fe40008000000 */
[----:B------:R-:W-:Y:S01]  /*f120*/  FMUL.FTZ R49, R37, UR8 ;  /* 0x0000000825317c20 */ /* 0x000fe20008410000 */
[----:B------:R-:W-:Y:S01]  /*f130*/  FMUL.FTZ R205, R59, UR8 ;  /* 0x000000083bcd7c20 */ /* 0x000fe20008410000 */
[----:B------:R-:W-:Y:S01]  /*f140*/  HMMA.16816.F32 R76, R236, R200, R76 ;  /* 0x000000c8ec4c723c */ /* 0x000fe2000000184c */
[----:B------:R-:W-:Y:S02]  /*f150*/  VIADD R39, R35, 0xffffff00 ;  /* 0xffffff0023277836 */ /* 0x000fe40000000000 */
[----:B------:R-:W-:Y:S01]  /*f160*/  FMUL.FTZ R201, R57, UR8 ;  /* 0x0000000839c97c20 */ /* 0x000fe20008410000 */
[----:B------:R-:W-:Y:S01]  /*f170*/  FMUL.FTZ R57, R130, UR8 ;  /* 0x0000000882397c20 */ /* 0x000fe20008410000 */
[----:B------:R-:W-:-:S02]  /*f180*/  VIADD R37, R35, 0xffffff01 ;  /* 0xffffff0123257836 */ /* 0x000fc40000000000 */
[----:B------:R-:W-:Y:S01]  /*f190*/  FMUL.FTZ R130, R54, UR8 ;  /* 0x0000000836827c20 */ /* 0x000fe20008410000 */
[--C-:B------:R-:W-:Y:S02]  /*f1a0*/  IMAD.IADD R100, R244, 0x1, -R39.reuse ;  /* 0x00000001f4647824 */ /* 0x100fe400078e0a27 */
[----:B------:R-:W-:Y:S01]  /*f1b0*/  FMUL.FTZ R59, R51, UR8 ;  /* 0x00000008333b7c20 */ /* 0x000fe20008410000 */
[----:B------:R-:W-:Y:S01]  /*f1c0*/  FMUL.FTZ R54, R102, UR8 ;  /* 0x0000000866367c20 */ /* 0x000fe20008410000 */
[----:B------:R-:W-:Y:S01]  /*f1d0*/  FMUL.FTZ R51, R40, UR8 ;  /* 0x0000000828337c20 */ /* 0x000fe20008410000 */
[----:B------:R-:W-:Y:S01]  /*f1e0*/  IMAD.IADD R102, R32, 0x1, -R39 ;  /* 0x0000000120667824 */ /* 0x000fe200078e0a27 */
[----:B------:R-:W-:Y:S01]  /*f1f0*/  IABS R100, R100 ;  /* 0x0000006400647213 */ /* 0x000fe20000000000 */
[--C-:B------:R-:W-:Y:S01]  /*f200*/  IMAD.IADD R40, R244, 0x1, -R37.reuse ;  /* 0x00000001f4287824 */ /* 0x100fe200078e0a25 */
[----:B------:R2:W-:Y:S01]  /*f210*/  MUFU.TANH R111, R203 ;  /* 0x000000cb006f7308 */ /* 0x0005e20000002400 */
[----:B------:R-:W-:Y:S01]  /*f220*/  IMAD.IADD R38, R32, 0x1, -R37 ;  /* 0x0000000120267824 */ /* 0x000fe200078e0a25 */
[----:B------:R-:W-:Y:S01]  /*f230*/  I2FP.F32.S32 R100, R100 ;  /* 0x0000006400647245 */ /* 0x000fe20000201400 */
[----:B------:R-:W-:Y:S01]  /*f240*/  FMUL.FTZ R200, R53, UR8 ;  /* 0x0000000835c87c20 */ /* 0x000fe20008410000 */
[----:B------:R-:W-:Y:S01]  /*f250*/  IABS R102, R102 ;  /* 0x0000006600667213 */ /* 0x000fe20000000000 */
[----:B------:R-:W-:Y:S01]  /*f260*/  FMUL.FTZ R53, R50, UR8 ;  /* 0x0000000832357c20 */ /* 0x000fe20008410000 */
[----:B------:R-:W-:Y:S01]  /*f270*/  IABS R40, R40 ;  /* 0x0000002800287213 */ /* 0x000fe20000000000 */
[----:B-1----:R-:W-:Y:S01]  /*f280*/  FFMA.FTZ R249, R100, -UR6, R249 ;  /* 0x8000000664f97c23 */ /* 0x002fe200080100f9 */
[----:B------:R-:W-:Y:S01]  /*f290*/  IMAD.IADD R100, R28, 0x1, -R37 ;  /* 0x000000011c647824 */ /* 0x000fe200078e0a25 */
[----:B------:R-:W-:Y:S01]  /*f2a0*/  IABS R38, R38 ;  /* 0x0000002600267213 */ /* 0x000fe20000000000 */
[----:B------:R-:W-:Y:S01]  /*f2b0*/  FMUL.FTZ R50, R120, UR8 ;  /* 0x0000000878327c20 */ /* 0x000fe20008410000 */
[----:B------:R-:W-:Y:S01]  /*f2c0*/  I2FP.F32.S32 R102, R102 ;  /* 0x0000006600667245 */ /* 0x000fe20000201400 */
[----:B------:R-:W1:Y:S01]  /*f2d0*/  MUFU.TANH R57, R57 ;  /* 0x0000003900397308 */ /* 0x000e620000002400 */
[----:B------:R-:W-:Y:S01]  /*f2e0*/  I2FP.F32.S32 R40, R40 ;  /* 0x0000002800287245 */ /* 0x000fe20000201400 */
[----:B---3--:R-:W-:Y:S01]  /*f2f0*/  FMUL.FTZ R56, R43, UR8 ;  /* 0x000000082b387c20 */ /* 0x008fe20008410000 */
[----:B------:R-:W-:Y:S01]  /*f300*/  IABS R100, R100 ;  /* 0x0000006400647213 */ /* 0x000fe20000000000 */
[----:B------:R-:W-:Y:S01]  /*f310*/  FFMA.FTZ R102, R102, -UR6, R71 ;  /* 0x8000000666667c23 */ /* 0x000fe20008010047 */
[--C-:B--2---:R-:W-:Y:S01]  /*f320*/  IMAD.IADD R203, R216, 0x1, -R39.reuse ;  /* 0x00000001d8cb7824 */ /* 0x104fe200078e0a27 */
[----:B------:R-:W-:Y:S01]  /*f330*/  I2FP.F32.S32 R61, R38 ;  /* 0x00000026003d7245 */ /* 0x000fe20000201400 */
[----:B------:R-:W-:-:S02]  /*f340*/  IMAD.IADD R39, R28, 0x1, -R39 ;  /* 0x000000011c277824 */ /* 0x000fc400078e0a27 */
[----:B------:R-:W-:Y:S01]  /*f350*/  FFMA.FTZ R227, R40, -UR6, R227 ;  /* 0x8000000628e37c23 */ /* 0x000fe200080100e3 */
[----:B------:R-:W-:Y:S01]  /*f360*/  VIADD R71, R35, 0xffffff08 ;  /* 0xffffff0823477836 */ /* 0x000fe20000000000 */
[----:B------:R-:W-:Y:S01]  /*f370*/  I2FP.F32.S32 R100, R100 ;  /* 0x0000006400647245 */ /* 0x000fe20000201400 */
[----:B------:R-:W-:Y:S01]  /*f380*/  IMAD.IADD R38, R216, 0x1, -R37 ;  /* 0x00000001d8267824 */ /* 0x000fe200078e0a25 */
[----:B------:R-:W-:Y:S01]  /*f390*/  IABS R39, R39 ;  /* 0x0000002700277213 */ /* 0x000fe20000000000 */
[----:B------:R2:W-:Y:S01]  /*f3a0*/  MUFU.TANH R40, R55 ;  /* 0x0000003700287308 */ /* 0x0005e20000002400 */
[----:B------:R-:W-:Y:S01]  /*f3b0*/  IABS R37, R203 ;  /* 0x000000cb00257213 */ /* 0x000fe20000000000 */
[----:B------:R-:W-:Y:S01]  /*f3c0*/  FFMA.FTZ R61, R61, -UR6, R196 ;  /* 0x800000063d3d7c23 */ /* 0x000fe200080100c4 */
[--C-:B------:R-:W-:Y:S02]  /*f3d0*/  IMAD.IADD R196, R244, 0x1, -R71.reuse ;  /* 0x00000001f4c47824 */ /* 0x100fe400078e0a47 */
[----:B------:R-:W-:Y:S01]  /*f3e0*/  FMUL.FTZ R120, R118, UR8 ;  /* 0x0000000876787c20 */ /* 0x000fe20008410000 */
[----:B------:R-:W-:Y:S01]  /*f3f0*/  I2FP.F32.S32 R37, R37 ;  /* 0x0000002500257245 */ /* 0x000fe20000201400 */
[----:B------:R-:W-:Y:S01]  /*f400*/  HMMA.16816.F32 R80, R236, R206, R80 ;  /* 0x000000ceec50723c */ /* 0x000fe20000001850 */
[----:B------:R-:W-:Y:S01]  /*f410*/  FMUL.FTZ R118, R45, UR8 ;  /* 0x000000082d767c20 */ /* 0x000fe20008410000 */
[----:B------:R3:W-:Y:S01]  /*f420*/  MUFU.TANH R247, R50 ;  /* 0x0000003200f77308 */ /* 0x0007e20000002400 */
[----:B------:R-:W-:Y:S01]  /*f430*/  FMUL.FTZ R103, R103, UR8 ;  /* 0x0000000867677c20 */ /* 0x000fe20008410000 */
[----:B----4-:R-:W-:Y:S01]  /*f440*/  FFMA.FTZ R3, R37, -UR6, R60 ;  /* 0x8000000625037c23 */ /* 0x010fe2000801003c */
[----:B------:R-:W-:-:S02]  /*f450*/  IMAD.IADD R37, R28, 0x1, -R71 ;  /* 0x000000011c257824 */ /* 0x000fc400078e0a47 */
[----:B------:R-:W-:Y:S01]  /*f460*/  FMUL.FTZ R101, R101, UR8 ;  /* 0x0000000865657c20 */ /* 0x000fe20008410000 */
[----:B------:R-:W-:Y:S01]  /*f470*/  FMUL.FTZ R86, R86, UR8 ;  /* 0x0000000856567c20 */ /* 0x000fe20008410000 */
[C---:B------:R-:W-:Y:S01]  /*f480*/  HMMA.16816.F32 R104, R236.reuse, R218, R104 ;  /* 0x000000daec68723c */ /* 0x040fe20000001868 */
[----:B------:R-:W-:Y:S01]  /*f490*/  FMUL.FTZ R87, R87, UR8 ;  /* 0x0000000857577c20 */ /* 0x000fe20008410000 */
[----:B------:R4:W-:Y:S01]  /*f4a0*/  MUFU.TANH R43, R130 ;  /* 0x00000082002b7308 */ /* 0x0009e20000002400 */
[----:B--2---:R-:W-:Y:S01]  /*f4b0*/  I2FP.F32.S32 R55, R39 ;  /* 0x0000002700377245 */ /* 0x004fe20000201400 */
[----:B------:R-:W-:Y:S01]  /*f4c0*/  VIADD R39, R35, 0xffffff09 ;  /* 0xffffff0923277836 */ /* 0x000fe20000000000 */
[----:B------:R-:W-:Y:S01]  /*f4d0*/  IABS R37, R37 ;  /* 0x0000002500257213 */ /* 0x000fe20000000000 */
[----:B------:R-:W-:Y:S01]  /*f4e0*/  FMUL.FTZ R78, R78, UR8 ;  /* 0x000000084e4e7c20 */ /* 0x000fe20008410000 */
[----:B------:R-:W-:Y:S01]  /*f4f0*/  FMUL.FTZ R79, R79, UR8 ;  /* 0x000000084f4f7c20 */ /* 0x000fe20008410000 */
[----:B------:R-:W-:Y:S01]  /*f500*/  FFMA.FTZ R55, R55, -UR6, R62 ;  /* 0x8000000637377c23 */ /* 0x000fe2000801003e */
[----:B------:R-:W-:Y:S01]  /*f510*/  IMAD.IADD R62, R32, 0x1, -R71 ;  /* 0x00000001203e7824 */ /* 0x000fe200078e0a47 */
[----:B------:R-:W2:Y:S01]  /*f520*/  MUFU.TANH R45, R205 ;  /* 0x000000cd002d7308 */ /* 0x000ea20000002400 */
[----:B---3--:R-:W-:Y:S01]  /*f530*/  FFMA.FTZ R50, R100, -UR6, R63 ;  /* 0x8000000664327c23 */ /* 0x008fe2000801003f */
[----:B------:R-:W-:Y:S01]  /*f540*/  IMAD.IADD R63, R216, 0x1, -R71 ;  /* 0x00000001d83f7824 */ /* 0x000fe200078e0a47 */
[----:B------:R-:W-:Y:S01]  /*f550*/  I2FP.F32.S32 R37, R37 ;  /* 0x0000002500257245 */ /* 0x000fe20000201400 */
[----:B------:R-:W-:Y:S01]  /*f560*/  IMAD.IADD R60, R244, 0x1, -R39 ;  /* 0x00000001f43c7824 */ /* 0x000fe200078e0a27 */
[----:B------:R-:W-:Y:S01]  /*f570*/  IABS R62, R62 ;  /* 0x0000003e003e7213 */ /* 0x000fe20000000000 */
[C---:B------:R-:W-:Y:S01]  /*f580*/  HMMA.16816.F32 R96, R236.reuse, R214, R96 ;  /* 0x000000d6ec60723c */ /* 0x040fe20000001860 */
[----:B------:R-:W-:Y:S01]  /*f590*/  IABS R63, R63 ;  /* 0x0000003f003f7213 */ /* 0x000fe20000000000 */
[----:B------:R-:W3:Y:S01]  /*f5a0*/  MUFU.TANH R202, R202 ;  /* 0x000000ca00ca7308 */ /* 0x000ee20000002400 */
[----:B----4-:R-:W-:Y:S01]  /*f5b0*/  IABS R130, R38 ;  /* 0x0000002600827213 */ /* 0x010fe20000000000 */
[----:B------:R-:W-:Y:S01]  /*f5c0*/  FFMA.FTZ R46, R37, -UR6, R46 ;  /* 0x80000006252e7c23 */ /* 0x000fe2000801002e */
[----:B------:R-:W-:Y:S01]  /*f5d0*/  IABS R38, R196 ;  /* 0x000000c400267213 */ /* 0x000fe20000000000 */
[----:B------:R-:W-:Y:S01]  /*f5e0*/  FMUL.FTZ R105, R105, UR8 ;  /* 0x0000000869697c20 */ /* 0x000fe20008410000 */
[----:B------:R-:W-:Y:S01]  /*f5f0*/  I2FP.F32.S32 R63, R63 ;  /* 0x0000003f003f7245 */ /* 0x000fe20000201400 */
[----:B------:R-:W-:Y:S01]  /*f600*/  HMMA.16816.F32 R92, R236, R208, R92 ;  /* 0x000000d0ec5c723c */ /* 0x000fe2000000185c */
[----:B------:R-:W-:Y:S01]  /*f610*/  I2FP.F32.S32 R38, R38 ;  /* 0x0000002600267245 */ /* 0x000fe20000201400 */
[----:B------:R-:W4:Y:S01]  /*f620*/  MUFU.TANH R201, R201 ;  /* 0x000000c900c97308 */ /* 0x000f220000002400 */
[----:B------:R-:W-:Y:S01]  /*f630*/  IABS R60, R60 ;  /* 0x0000003c003c7213 */ /* 0x000fe20000000000 */
[----:B------:R-:W-:Y:S01]  /*f640*/  FFMA.FTZ R207, R63, -UR6, R128 ;  /* 0x800000063fcf7c23 */ /* 0x000fe20008010080 */
[----:B------:R-:W-:Y:S01]  /*f650*/  I2FP.F32.S32 R62, R62 ;  /* 0x0000003e003e7245 */ /* 0x000fe20000201400 */
[----:B------:R-:W-:Y:S01]  /*f660*/  FFMA.FTZ R225, R38, -UR6, R225 ;  /* 0x8000000626e17c23 */ /* 0x000fe200080100e1 */
[----:B------:R-:W-:Y:S01]  /*f670*/  IMAD.IADD R38, R32, 0x1, -R39 ;  /* 0x0000000120267824 */ /* 0x000fe200078e0a27 */
[----:B------:R-:W-:Y:S01]  /*f680*/  I2FP.F32.S32 R60, R60 ;  /* 0x0000003c003c7245 */ /* 0x000fe20000201400 */
[----:B------:R-:W-:-:S02]  /*f690*/  VIADD R63, R35, 0xffffff10 ;  /* 0xffffff10233f7836 */ /* 0x000fc40000000000 */
[----:B-1----:R-:W-:Y:S01]  /*f6a0*/  FFMA.FTZ R57, R62, -UR6, R57 ;  /* 0x800000063e397c23 */ /* 0x002fe20008010039 */
[--C-:B------:R-:W-:Y:S01]  /*f6b0*/  IMAD.IADD R62, R28, 0x1, -R39.reuse ;  /* 0x000000011c3e7824 */ /* 0x100fe200078e0a27 */
[----:B------:R-:W-:Y:S01]  /*f6c0*/  IABS R38, R38 ;  /* 0x0000002600267213 */ /* 0x000fe20000000000 */
[----:B------:R-:W-:Y:S02]  /*f6d0*/  IMAD.IADD R128, R216, 0x1, -R39 ;  /* 0x00000001d8807824 */ /* 0x000fe400078e0a27 */
[----:B------:R-:W-:Y:S01]  /*f6e0*/  FFMA.FTZ R223, R60, -UR6, R223 ;  /* 0x800000063cdf7c23 */ /* 0x000fe200080100df */
[--C-:B------:R-:W-:Y:S01]  /*f6f0*/  IMAD.IADD R39, R216, 0x1, -R63.reuse ;  /* 0x00000001d8277824 */ /* 0x100fe200078e0a3f */
[----:B------:R-:W-:Y:S01]  /*f700*/  I2FP.F32.S32 R38, R38 ;  /* 0x0000002600267245 */ /* 0x000fe20000201400 */
[--C-:B------:R-:W-:Y:S01]  /*f710*/  IMAD.IADD R60, R32, 0x1, -R63.reuse ;  /* 0x00000001203c7824 */ /* 0x100fe200078e0a3f */
[----:B------:R-:W-:Y:S01]  /*f720*/  IABS R62, R62 ;  /* 0x0000003e003e7213 */ /* 0x000fe20000000000 */
[----:B------:R-:W-:Y:S01]  /*f730*/  IMAD.IADD R71, R244, 0x1, -R63 ;  /* 0x00000001f4477824 */ /* 0x000fe200078e0a3f */
[----:B------:R-:W-:Y:S01]  /*f740*/  IABS R39, R39 ;  /* 0x0000002700277213 */ /* 0x000fe20000000000 */
[----:B------:R-:W-:Y:S01]  /*f750*/  FFMA.FTZ R229, R38, -UR6, R229 ;  /* 0x8000000626e57c23 */ /* 0x000fe200080100e5 */
[----:B------:R-:W-:Y:S01]  /*f760*/  IABS R60, R60 ;  /* 0x0000003c003c7213 */ /* 0x000fe20000000000 */
[----:B------:R1:W-:Y:S01]  /*f770*/  MUFU.TANH R38, R59 ;  /* 0x0000003b00267308 */ /* 0x0003e20000002400 */
[----:B------:R-:W-:Y:S01]  /*f780*/  I2FP.F32.S32 R62, R62 ;  /* 0x0000003e003e7245 */ /* 0x000fe20000201400 */
[----:B------:R-:W-:Y:S01]  /*f790*/  HMMA.16816.F32 R88, R236, R210, R88 ;  /* 0x000000d2ec58723c */ /* 0x000fe20000001858 */
[----:B------:R-:W-:Y:S01]  /*f7a0*/  I2FP.F32.S32 R39, R39 ;  /* 0x0000002700277245 */ /* 0x000fe20000201400 */
[----:B------:R-:W-:Y:S01]  /*f7b0*/  FMUL.FTZ R107, R107, UR8 ;  /* 0x000000086b6b7c20 */ /* 0x000fe20008410000 */
[----:B------:R-:W-:Y:S01]  /*f7c0*/  I2FP.F32.S32 R60, R60 ;  /* 0x0000003c003c7245 */ /* 0x000fe20000201400 */
[----:B--2---:R-:W-:Y:S01]  /*f7d0*/  FFMA.FTZ R45, R62, -UR6, R45 ;  /* 0x800000063e2d7c23 */ /* 0x004fe2000801002d */
[----:B------:R-:W-:-:S02]  /*f7e0*/  IMAD.IADD R62, R28, 0x1, -R63 ;  /* 0x000000011c3e7824 */ /* 0x000fc400078e0a3f */
[----:B---3--:R-:W-:Y:S01]  /*f7f0*/  FFMA.FTZ R246, R39, -UR6, R202 ;  /* 0x8000000627f67c23 */ /* 0x008fe200080100ca */
[----:B------:R2:W-:Y:S01]  /*f800*/  MUFU.TANH R37, R53 ;  /* 0x0000003500257308 */ /* 0x0005e20000002400 */
[----:B------:R-:W-:Y:S01]  /*f810*/  FFMA.FTZ R111, R60, -UR6, R111 ;  /* 0x800000063c6f7c23 */ /* 0x000fe2000801006f */
[----:B------:R-:W-:Y:S01]  /*f820*/  IABS R128, R128 ;  /* 0x0000008000807213 */ /* 0x000fe20000000000 */
[----:B------:R-:W-:Y:S01]  /*f830*/  FMUL.FTZ R106, R106, UR8 ;  /* 0x000000086a6a7c20 */ /* 0x000fe20008410000 */
[----:B------:R-:W-:Y:S01]  /*f840*/  IABS R62, R62 ;  /* 0x0000003e003e7213 */ /* 0x000fe20000000000 */
[----:B------:R-:W-:Y:S01]  /*f850*/  FMUL.FTZ R104, R104, UR8 ;  /* 0x0000000868687c20 */ /* 0x000fe20008410000 */
[----:B------:R-:W-:Y:S01]  /*f860*/  I2FP.F32.S32 R128, R128 ;  /* 0x0000008000807245 */ /* 0x000fe20000201400 */
[----:B------:R-:W-:Y:S01]  /*f870*/  FMUL.FTZ R99, R99, UR8 ;  /* 0x0000000863637c20 */ /* 0x000fe20008410000 */
[----:B-1----:R-:W-:Y:S01]  /*f880*/  VIADD R59, R35, 0xffffff11 ;  /* 0xffffff11233b7836 */ /* 0x002fe20000000000 */
[----:B------:R-:W1:Y:S01]  /*f890*/  MUFU.TANH R204, R204 ;  /* 0x000000cc00cc7308 */ /* 0x000e620000002400 */
[----:B------:R-:W-:Y:S01]  /*f8a0*/  I2FP.F32.S32 R62, R62 ;  /* 0x0000003e003e7245 */ /* 0x000fe20000201400 */
[----:B----4-:R-:W-:Y:S01]  /*f8b0*/  FFMA.FTZ R201, R128, -UR6, R201 ;  /* 0x8000000680c97c23 */ /* 0x010fe200080100c9 */
[--C-:B------:R-:W-:Y:S01]  /*f8c0*/  IMAD.IADD R63, R216, 0x1, -R59.reuse ;  /* 0x00000001d83f7824 */ /* 0x100fe200078e0a3b */
[----:B------:R-:W-:Y:S01]  /*f8d0*/  I2FP.F32.S32 R130, R130 ;  /* 0x0000008200827245 */ /* 0x000fe20000201400 */
[----:B------:R-:W-:-:S02]  /*f8e0*/  IMAD.IADD R39, R28, 0x1, -R59 ;  /* 0x000000011c277824 */ /* 0x000fc400078e0a3b */
[----:B------:R-:W-:Y:S01]  /*f8f0*/  FFMA.FTZ R43, R62, -UR6, R43 ;  /* 0x800000063e2b7c23 */ /* 0x000fe2000801002b */
[--C-:B------:R-:W-:Y:S01]  /*f900*/  IMAD.IADD R60, R32, 0x1, -R59.reuse ;  /* 0x00000001203c7824 */ /* 0x100fe200078e0a3b */
[----:B--2---:R-:W-:Y:S01]  /*f910*/  IABS R53, R71 ;  /* 0x0000004700357213 */ /* 0x004fe20000000000 */
[----:B------:R-:W-:Y:S01]  /*f920*/  IMAD.IADD R71, R244, 0x1, -R59 ;  /* 0x00000001f4477824 */ /* 0x000fe200078e0a3b */
[----:B------:R-:W-:Y:S01]  /*f930*/  IABS R59, R63 ;  /* 0x0000003f003b7213 */ /* 0x000fe20000000000 */
[----:B------:R-:W-:Y:S01]  /*f940*/  MUFU.TANH R100, R198 ;  /* 0x000000c600647308 */ /* 0x000fe20000002400 */
[----:B------:R-:W-:Y:S01]  /*f950*/  IABS R39, R39 ;  /* 0x0000002700277213 */ /* 0x000fe20000000000 */
[----:B------:R-:W-:Y:S01]  /*f960*/  FFMA.FTZ R226, R130, -UR6, R197 ;  /* 0x8000000682e27c23 */ /* 0x000fe200080100c5 */
[----:B------:R-:W-:Y:S01]  /*f970*/  IABS R60, R60 ;  /* 0x0000003c003c7213 */ /* 0x000fe20000000000 */
[----:B------:R-:W-:Y:S01]  /*f980*/  FMUL.FTZ R197, R94, UR8 ;  /* 0x000000085ec57c20 */ /* 0x000fe20008410000 */
[----:B------:R-:W-:Y:S01]  /*f990*/  I2FP.F32.S32 R245, R59 ;  /* 0x0000003b00f57245 */ /* 0x000fe20000201400 */
[----:B------:R-:W-:Y:S01]  /*f9a0*/  FMUL.FTZ R90, R90, UR8 ;  /* 0x000000085a5a7c20 */ /* 0x000fe20008410000 */
[----:B------:R-:W-:Y:S01]  /*f9b0*/  I2FP.F32.S32 R59, R39 ;  /* 0x00000027003b7245 */ /* 0x000fe20000201400 */
[----:B------:R-:W-:Y:S01]  /*f9c0*/  VIADD R39, R35, 0xffffff18 ;  /* 0xffffff1823277836 */ /* 0x000fe20000000000 */
[----:B------:R-:W-:Y:S01]  /*f9d0*/  I2FP.F32.S32 R60, R60 ;  /* 0x0000003c003c7245 */ /* 0x000fe20000201400 */
[----:B------:R-:W-:Y:S01]  /*f9e0*/  MUFU.TANH R125, R125 ;  /* 0x0000007d007d7308 */ /* 0x000fe20000002400 */
[----:B------:R-:W-:Y:S01]  /*f9f0*/  I2FP.F32.S32 R128, R53 ;  /* 0x0000003500807245 */ /* 0x000fe20000201400 */
[----:B------:R-:W-:Y:S01]  /*fa00*/  IMAD.IADD R62, R32, 0x1, -R39 ;  /* 0x00000001203e7824 */ /* 0x000fe200078e0a27 */
[----:B------:R-:W-:Y:S01]  /*fa10*/  IABS R71, R71 ;  /* 0x0000004700477213 */ /* 0x000fe20000000000 */
[----:B------:R-:W-:Y:S01]  /*fa20*/  FFMA.FTZ R243, R60, -UR6, R243 ;  /* 0x800000063cf37c23 */ /* 0x000fe200080100f3 */
[----:B------:R-:W-:-:S02]  /*fa30*/  IMAD.IADD R60, R28, 0x1, -R39 ;  /* 0x000000011c3c7824 */ /* 0x000fc400078e0a27 */
[----:B------:R-:W-:Y:S01]  /*fa40*/  FFMA.FTZ R40, R59, -UR6, R40 ;  /* 0x800000063b287c23 */ /* 0x000fe20008010028 */
[----:B------:R-:W-:Y:S01]  /*fa50*/  I2FP.F32.S32 R71, R71 ;  /* 0x0000004700477245 */ /* 0x000fe20000201400 */
[----:B------:R2:W3:Y:S01]  /*fa60*/  MUFU.TANH R53, R120 ;  /* 0x0000007800357308 */ /* 0x0004e20000002400 */
[----:B------:R-:W-:Y:S01]  /*fa70*/  IABS R62, R62 ;  /* 0x0000003e003e7213 */ /* 0x000fe20000000000 */
[----:B------:R-:W-:Y:S01]  /*fa80*/  VIADD R59, R35, 0xffffff19 ;  /* 0xffffff19233b7836 */ /* 0x000fe20000000000 */
[----:B------:R-:W-:Y:S01]  /*fa90*/  IABS R60, R60 ;  /* 0x0000003c003c7213 */ /* 0x000fe20000000000 */
[----:B-1----:R-:W-:Y:S01]  /*faa0*/  FFMA.FTZ R220, R71, -UR6, R204 ;  /* 0x8000000647dc7c23 */ /* 0x002fe200080100cc */
[----:B------:R-:W-:Y:S01]  /*fab0*/  I2FP.F32.S32 R62, R62 ;  /* 0x0000003e003e7245 */ /* 0x000fe20000201400 */
[----:B------:R-:W-:Y:S01]  /*fac0*/  IMAD.IADD R71, R28, 0x1, -R59 ;  /* 0x000000011c477824 */ /* 0x000fe200078e0a3b */
[----:B------:R-:W-:Y:S01]  /*fad0*/  I2FP.F32.S32 R60, R60 ;  /* 0x0000003c003c7245 */ /* 0x000fe20000201400 */
[----:B------:R-:W-:Y:S01]  /*fae0*/  IMAD.IADD R239, R216, 0x1, -R39 ;  /* 0x00000001d8ef7824 */ /* 0x000fe200078e0a27 */
[----:B------:R-:W1:Y:S01]  /*faf0*/  MUFU.TANH R116, R116 ;  /* 0x0000007400747308 */ /* 0x000e620000002400 */
[----:B------:R-:W-:Y:S01]  /*fb00*/  FFMA.FTZ R241, R62, -UR6, R131 ;  /* 0x800000063ef17c23 */ /* 0x000fe20008010083 */
[----:B------:R-:W-:-:S02]  /*fb10*/  IMAD.IADD R62, R216, 0x1, -R59 ;  /* 0x00000001d83e7824 */ /* 0x000fc400078e0a3b */
[----:B------:R-:W-:Y:S01]  /*fb20*/  FFMA.FTZ R37, R60, -UR6, R37 ;  /* 0x800000063c257c23 */ /* 0x000fe20008010025 */
[----:B------:R-:W-:Y:S01]  /*fb30*/  IABS R71, R71 ;  /* 0x0000004700477213 */ /* 0x000fe20000000000 */
[----:B------:R-:W-:Y:S01]  /*fb40*/  IMAD.IADD R252, R244, 0x1, -R59 ;  /* 0x00000001f4fc7824 */ /* 0x000fe200078e0a3b */
[----:B------:R-:W-:Y:S01]  /*fb50*/  IABS R239, R239 ;  /* 0x000000ef00ef7213 */ /* 0x000fe20000000000 */
[----:B------:R-:W-:Y:S01]  /*fb60*/  FMUL.FTZ R98, R98, UR8 ;  /* 0x0000000862627c20 */ /* 0x000fe20008410000 */
[----:B--2---:R-:W-:Y:S01]  /*fb70*/  IMAD.IADD R120, R244, 0x1, -R39 ;  /* 0x00000001f4787824 */ /* 0x004fe200078e0a27 */
[----:B------:R2:W4:Y:S01]  /*fb80*/  MUFU.TANH R63, R121 ;  /* 0x00000079003f7308 */ /* 0x0005220000002400 */
[----:B------:R-:W-:Y:S01]  /*fb90*/  VIADD R39, R35, 0xffffff20 ;  /* 0xffffff2023277836 */ /* 0x000fe20000000000 */
[----:B------:R-:W-:Y:S01]  /*fba0*/  IABS R62, R62 ;  /* 0x0000003e003e7213 */ /* 0x000fe20000000000 */
[----:B------:R-:W-:Y:S01]  /*fbb0*/  FMUL.FTZ R95, R95, UR8 ;  /* 0x000000085f5f7c20 */ /* 0x000fe20008410000 */
[----:B------:R-:W-:Y:S01]  /*fbc0*/  IABS R120, R120 ;  /* 0x0000007800787213 */ /* 0x000fe20000000000 */
[--C-:B------:R-:W-:Y:S01]  /*fbd0*/  IMAD.IADD R60, R32, 0x1, -R39.reuse ;  /* 0x00000001203c7824 */ /* 0x100fe200078e0a27 */
[----:B------:R-:W-:Y:S01]  /*fbe0*/  I2FP.F32.S32 R71, R71 ;  /* 0x0000004700477245 */ /* 0x000fe20000201400 */
[----:B------:R-:W-:Y:S01]  /*fbf0*/  IMAD.IADD R248, R244, 0x1, -R39 ;  /* 0x00000001f4f87824 */ /* 0x000fe200078e0a27 */
        /* <DEDUP_REMOVED lines=8> */
[----:B------:R-:W-:Y:S01]  /*fc80*/  VIADD R71, R35, 0xffffff21 ;  /* 0xffffff2123477836 */ /* 0x000fe20000000000 */
[----:B------:R-:W-:Y:S01]  /*fc90*/  I2FP.F32.S32 R60, R60 ;  /* 0x0000003c003c7245 */ /* 0x000fe20000201400 */
[----:B--2---:R-:W-:Y:S01]  /*fca0*/  IMAD.IADD R121, R28, 0x1, -R39 ;  /* 0x000000011c797824 */ /* 0x004fe200078e0a27 */
[----:B------:R-:W-:Y:S01]  /*fcb0*/  IABS R59, R120 ;  /* 0x00000078003b7213 */ /* 0x000fe20000000000 */
[----:B------:R-:W-:Y:S01]  /*fcc0*/  FFMA.FTZ R239, R239, -UR6, R124 ;  /* 0x80000006efef7c23 */ /* 0x000fe2000801007c */
[----:B------:R2:W4:Y:S01]  /*fcd0*/  MUFU.TANH R198, R51 ;  /* 0x0000003300c67308 */ /* 0x0005220000002400 */
[----:B---3--:R-:W-:Y:S01]  /*fce0*/  FFMA.FTZ R53, R60, -UR6, R53 ;  /* 0x800000063c357c23 */ /* 0x008fe20008010035 */
[----:B------:R-:W-:Y:S01]  /*fcf0*/  I2FP.F32.S32 R59, R59 ;  /* 0x0000003b003b7245 */ /* 0x000fe20000201400 */
[----:B------:R-:W-:Y:S01]  /*fd00*/  IMAD.IADD R124, R216, 0x1, -R39 ;  /* 0x00000001d87c7824 */ /* 0x000fe200078e0a27 */
[----:B------:R-:W-:Y:S01]  /*fd10*/  IABS R121, R121 ;  /* 0x0000007900797213 */ /* 0x000fe20000000000 */
[----:B------:R-:W-:Y:S01]  /*fd20*/  IMAD.IADD R60, R32, 0x1, -R71 ;  /* 0x00000001203c7824 */ /* 0x000fe200078e0a47 */
[----:B------:R-:W-:Y:S01]  /*fd30*/  IABS R248, R248 ;  /* 0x000000f800f87213 */ /* 0x000fe20000000000 */
[----:B------:R-:W-:Y:S01]  /*fd40*/  FFMA.FTZ R100, R59, -UR6, R100 ;  /* 0x800000063b647c23 */ /* 0x000fe20008010064 */
[----:B------:R-:W-:Y:S01]  /*fd50*/  FFMA.FTZ R59, R62, -UR6, R125 ;  /* 0x800000063e3b7c23 */ /* 0x000fe2000801007d */
[--C-:B------:R-:W-:Y:S01]  /*fd60*/  IMAD.IADD R62, R244, 0x1, -R71.reuse ;  /* 0x00000001f43e7824 */ /* 0x100fe200078e0a47 */
[----:B------:R-:W-:Y:S01]  /*fd70*/  I2FP.F32.S32 R121, R121 ;  /* 0x0000007900797245 */ /* 0x000fe20000201400 */
[----:B------:R1:W-:Y:S01]  /*fd80*/  MUFU.TANH R39, R42 ;  /* 0x0000002a00277308 */ /* 0x0003e20000002400 */
[----:B------:R-:W-:Y:S01]  /*fd90*/  IABS R124, R124 ;  /* 0x0000007c007c7213 */ /* 0x000fe20000000000 */
[----:B------:R-:W-:Y:S01]  /*fda0*/  VIADD R125, R35, 0xffffff29 ;  /* 0xffffff29237d7836 */ /* 0x000fe20000000000 */
[----:B------:R-:W-:Y:S01]  /*fdb0*/  IABS R62, R62 ;  /* 0x0000003e003e7213 */ /* 0x000fe20000000000 */
[----:B------:R-:W-:Y:S01]  /*fdc0*/  FMUL.FTZ R91, R91, UR8 ;  /* 0x000000085b5b7c20 */ /* 0x000fe20008410000 */
[----:B------:R-:W-:Y:S01]  /*fdd0*/  IABS R60, R60 ;  /* 0x0000003c003c7213 */ /* 0x000fe20000000000 */
[----:B--2---:R-:W-:Y:S01]  /*fde0*/  IMAD.IADD R51, R216, 0x1, -R71 ;  /* 0x00000001d8337824 */ /* 0x004fe200078e0a47 */
[----:B------:R-:W-:Y:S01]  /*fdf0*/  I2FP.F32.S32 R217, R62 ;  /* 0x0000003e00d97245 */ /* 0x000fe20000201400 */
[----:B------:R2:W-:Y:S01]  /*fe00*/  MUFU.TANH R120, R41 ;  /* 0x0000002900787308 */ /* 0x0005e20000002400 */
        /* <DEDUP_REMOVED lines=8> */
[----:B-1----:R-:W-:Y:S01]  /*fe90*/  FFMA.FTZ R42, R121, -UR6, R116 ;  /* 0x80000006792a7c23 */ /* 0x002fe20008010074 */
[----:B------:R-:W-:-:S02]  /*fea0*/  VIADD R121, R35, 0xffffff28 ;  /* 0xffffff2823797836 */ /* 0x000fc40000000000 */
[----:B----4-:R-:W-:Y:S01]  /*feb0*/  FFMA.FTZ R63, R60, -UR6, R63 ;  /* 0x800000063c3f7c23 */ /* 0x010fe2000801003f */
[----:B------:R-:W-:Y:S01]  /*fec0*/  IMAD.IADD R116, R28, 0x1, -R71 ;  /* 0x000000011c747824 */ /* 0x000fe200078e0a47 */
[----:B------:R-:W-:Y:S01]  /*fed0*/  I2FP.F32.S32 R252, R252 ;  /* 0x000000fc00fc7245 */ /* 0x000fe20000201400 */
[----:B------:R-:W-:Y:S02]  /*fee0*/  IMAD.IADD R62, R216, 0x1, -R121 ;  /* 0x00000001d83e7824 */ /* 0x000fe400078e0a79 */
[----:B------:R-:W-:Y:S01]  /*fef0*/  FFMA.FTZ R221, R128, -UR6, R221 ;  /* 0x8000000680dd7c23 */ /* 0x000fe200080100dd */
[----:B------:R-:W1:Y:S01]  /*ff00*/  MUFU.TANH R127, R127 ;  /* 0x0000007f007f7308 */ /* 0x000e620000002400 */
[----:B--2---:R-:W-:Y:S01]  /*ff10*/  IABS R41, R51 ;  /* 0x0000003300297213 */ /* 0x004fe20000000000 */
[----:B------:R-:W-:Y:S01]  /*ff20*/  FFMA.FTZ R51, R124, -UR6, R123 ;  /* 0x800000067c337c23 */ /* 0x000fe2000801007b */
[----:B------:R-:W-:Y:S01]  /*ff30*/  IABS R62, R62 ;  /* 0x0000003e003e7213 */ /* 0x000fe20000000000 */
[--C-:B------:R-:W-:Y:S01]  /*ff40*/  IMAD.IADD R60, R28, 0x1, -R121.reuse ;  /* 0x000000011c3c7824 */ /* 0x100fe200078e0a79 */
[----:B------:R-:W-:Y:S01]  /*ff50*/  I2FP.F32.S32 R41, R41 ;  /* 0x0000002900297245 */ /* 0x000fe20000201400 */
[--C-:B------:R-:W-:Y:S01]  /*ff60*/  IMAD.IADD R214, R244, 0x1, -R121.reuse ;  /* 0x00000001f4d67824 */ /* 0x100fe200078e0a79 */
[----:B------:R-:W-:Y:S01]  /*ff70*/  IABS R116, R116 ;  /* 0x0000007400747213 */ /* 0x000fe20000000000 */
[----:B------:R-:W2:Y:S01]  /*ff80*/  MUFU.TANH R114, R114 ;  /* 0x0000007200727308 */ /* 0x000ea20000002400 */
[----:B------:R-:W-:Y:S01]  /*ff90*/  I2FP.F32.S32 R71, R62 ;  /* 0x0000003e00477245 */ /* 0x000fe20000201400 */
[----:B------:R-:W-:Y:S01]  /*ffa0*/  FFMA.FTZ R123, R41, -UR6, R118 ;  /* 0x80000006297b7c23 */ /* 0x000fe20008010076 */
[----:B------:R-:W-:Y:S01]  /*ffb0*/  IMAD.IADD R41, R32, 0x1, -R121 ;  /* 0x0000000120297824 */ /* 0x000fe200078e0a79 */
[----:B------:R-:W-:Y:S01]  /*ffc0*/  IABS R60, R60 ;  /* 0x0000003c003c7213 */ /* 0x000fe20000000000 */
[----:B------:R-:W-:Y:S01]  /*ffd0*/  IMAD.IADD R62, R244, 0x1, -R125 ;  /* 0x00000001f43e7824 */ /* 0x000fe200078e0a7d */
[----:B------:R-:W-:Y:S01]  /*ffe0*/  I2FP.F32.S32 R116, R116 ;  /* 0x0000007400747245 */ /* 0x000fe20000201400 */
[----:B------:R-:W-:Y:S01]  /*fff0*/  FFMA.FTZ R198, R71, -UR6, R198 ;  /* 0x8000000647c67c23 */ /* 0x000fe200080100c6 */
[----:B------:R-:W-:Y:S01]  /*10000*/  IABS R41, R41 ;  /* 0x0000002900297213 */ /* 0x000fe20000000000 */
[----:B------:R-:W-:Y:S01]  /*10010*/  VIADD R71, R35, 0xffffff30 ;  /* 0xffffff3023477836 */ /* 0x000fe20000000000 */
[----:B------:R-:W-:Y:S01]  /*10020*/  I2FP.F32.S32 R60, R60 ;  /* 0x0000003c003c7245 */ /* 0x000fe20000201400 */
[----:B------:R-:W-:Y:S01]  /*10030*/  MUFU.TANH R56, R56 ;  /* 0x0000003800387308 */ /* 0x000fe20000002400 */
[----:B------:R-:W-:Y:S01]  /*10040*/  I2FP.F32.S32 R235, R41 ;  /* 0x0000002900eb7245 */ /* 0x000fe20000201400 */
[----:B---3--:R-:W-:Y:S01]  /*10050*/  FFMA.FTZ R41, R116, -UR6, R117 ;  /* 0x8000000674297c23 */ /* 0x008fe20008010075 */
[----:B------:R-:W-:-:S02]  /*10060*/  IMAD.IADD R117, R244, 0x1, -R71 ;  /* 0x00000001f4757824 */ /* 0x000fc400078e0a47 */
[----:B-1----:R-:W-:Y:S01]  /*10070*/  FFMA.FTZ R248, R248, -UR6, R127 ;  /* 0x80000006f8f87c23 */ /* 0x002fe2000801007f */
[----:B------:R-:W-:Y:S01]  /*10080*/  FFMA.FTZ R39, R60, -UR6, R39 ;  /* 0x800000063c277c23 */ /* 0x000fe20008010027 */
[--C-:B------:R-:W-:Y:S01]  /*10090*/  IMAD.IADD R60, R32, 0x1, -R125.reuse ;  /* 0x00000001203c7824 */ /* 0x100fe200078e0a7d */
[----:B------:R-:W-:Y:S01]  /*100a0*/  IABS R214, R214 ;  /* 0x000000d600d67213 */ /* 0x000fe20000000000 */
[----:B------:R-:W1:Y:S01]  /*100b0*/  MUFU.TANH R129, R129 ;  /* 0x0000008100817308 */ /* 0x000e620000002400 */
[--C-:B------:R-:W-:Y:S01]  /*100c0*/  IMAD.IADD R127, R216, 0x1, -R125.reuse ;  /* 0x00000001d87f7824 */ /* 0x100fe200078e0a7d */
[----:B------:R-:W-:Y:S01]  /*100d0*/  IABS R117, R117 ;  /* 0x0000007500757213 */ /* 0x000fe20000000000 */
[----:B------:R-:W-:Y:S01]  /*100e0*/  IMAD.IADD R125, R28, 0x1, -R125 ;  /* 0x000000011c7d7824 */ /* 0x000fe200078e0a7d */
[----:B------:R-:W-:Y:S01]  /*100f0*/  IABS R60, R60 ;  /* 0x0000003c003c7213 */ /* 0x000fe20000000000 */
[----:B------:R-:W-:Y:S01]  /*10100*/  IMAD.IADD R231, R216, 0x1, -R71 ;  /* 0x00000001d8e77824 */ /* 0x000fe200078e0a47 */
[----:B------:R-:W-:Y:S01]  /*10110*/  I2FP.F32.S32 R117, R117 ;  /* 0x0000007500757245 */ /* 0x000fe20000201400 */
[----:B------:R-:W-:Y:S01]  /*10120*/  IMAD.MOV.U32 R203, RZ, RZ, R0 ;  /* 0x000000ffffcb7224 */ /* 0x000fe200078e0000 */
[----:B------:R-:W3:Y:S01]  /*10130*/  MUFU.TANH R126, R126 ;  /* 0x0000007e007e7308 */ /* 0x000ee20000002400 */
[----:B------:R-:W-:Y:S01]  /*10140*/  IABS R125, R125 ;  /* 0x0000007d007d7213 */ /* 0x000fe20000000000 */
[----:B------:R-:W-:Y:S01]  /*10150*/  IMAD.MOV.U32 R0, RZ, RZ, R2 ;  /* 0x000000ffff007224 */ /* 0x000fe200078e0002 */
[----:B------:R-:W-:Y:S01]  /*10160*/  I2FP.F32.S32 R60, R60 ;  /* 0x0000003c003c7245 */ /* 0x000fe20000201400 */
[----:B--2---:R-:W-:Y:S01]  /*10170*/  FFMA.FTZ R212, R117, -UR6, R114 ;  /* 0x8000000675d47c23 */ /* 0x004fe20008010072 */
[----:B------:R-:W-:Y:S01]  /*10180*/  I2FP.F32.S32 R125, R125 ;  /* 0x0000007d007d7245 */ /* 0x000fe20000201400 */
[----:B------:R-:W-:Y:S01]  /*10190*/  VIADD R117, R35, 0xffffff31 ;  /* 0xffffff3123757836 */ /* 0x000fe20000000000 */
[----:B------:R-:W-:Y:S01]  /*101a0*/  I2FP.F32.S32 R214, R214 ;  /* 0x000000d600d67245 */ /* 0x000fe20000201400 */
[----:B------:R-:W-:Y:S01]  /*101b0*/  MUFU.TANH R109, R109 ;  /* 0x0000006d006d7308 */ /* 0x000fe20000002400 */
[----:B------:R-:W-:Y:S01]  /*101c0*/  IABS R62, R62 ;  /* 0x0000003e003e7213 */ /* 0x000fe20000000000 */
[----:B------:R-:W-:Y:S01]  /*101d0*/  IMAD.MOV.U32 R2, RZ, RZ, R250 ;  /* 0x000000ffff027224 */ /* 0x000fe200078e00fa */
[----:B------:R-:W-:Y:S01]  /*101e0*/  IABS R231, R231 ;  /* 0x000000e700e77213 */ /* 0x000fe20000000000 */
[----:B-1----:R-:W-:Y:S01]  /*101f0*/  FFMA.FTZ R214, R214, -UR6, R129 ;  /* 0x80000006d6d67c23 */ /* 0x002fe20008010081 */
[--C-:B------:R-:W-:Y:S01]  /*10200*/  IMAD.IADD R129, R32, 0x1, -R71.reuse ;  /* 0x0000000120817824 */ /* 0x100fe200078e0a47 */
[----:B------:R-:W-:Y:S01]  /*10210*/  I2FP.F32.S32 R62, R62 ;  /* 0x0000003e003e7245 */ /* 0x000fe20000201400 */
[----:B------:R-:W-:Y:S01]  /*10220*/  IMAD.IADD R71, R28, 0x1, -R71 ;  /* 0x000000011c477824 */ /* 0x000fe200078e0a47 */
[----:B------:R1:W-:Y:S01]  /*10230*/  MUFU.TANH R121, R49 ;  /* 0x0000003100797308 */ /* 0x0003e20000002400 */
[----:B---3--:R-:W-:Y:S01]  /*10240*/  FFMA.FTZ R217, R217, -UR6, R126 ;  /* 0x80000006d9d97c23 */ /* 0x008fe2000801007e */
[----:B------:R-:W-:Y:S01]  /*10250*/  IMAD.IADD R126, R32, 0x1, -R117 ;  /* 0x00000001207e7824 */ /* 0x000fe200078e0a75 */
[----:B------:R-:W-:Y:S01]  /*10260*/  IABS R129, R129 ;  /* 0x0000008100817213 */ /* 0x000fe20000000000 */
[C---:B------:R-:W-:Y:S01]  /*10270*/  VIADD R250, R47.reuse, 0xffffff01 ;  /* 0xffffff012ffa7836 */ /* 0x040fe20000000000 */
[----:B------:R-:W-:Y:S01]  /*10280*/  IABS R71, R71 ;  /* 0x0000004700477213 */ /* 0x000fe20000000000 */
[C---:B------:R-:W-:Y:S01]  /*10290*/  VIADD R242, R47.reuse, 0xffffff09 ;  /* 0xffffff092ff27836 */ /* 0x040fe20000000000 */
[----:B------:R-:W-:Y:S01]  /*102a0*/  IABS R126, R126 ;  /* 0x0000007e007e7213 */ /* 0x000fe20000000000 */
[----:B------:R-:W2:Y:S01]  /*102b0*/  MUFU.TANH R58, R58 ;  /* 0x0000003a003a7308 */ /* 0x000ea20000002400 */
[----:B------:R-:W-:Y:S01]  /*102c0*/  I2FP.F32.S32 R71, R71 ;  /* 0x0000004700477245 */ /* 0x000fe20000201400 */
[C---:B------:R-:W-:Y:S01]  /*102d0*/  VIADD R240, R47.reuse, 0xffffff10 ;  /* 0xffffff102ff07836 */ /* 0x040fe20000000000 */
[----:B------:R-:W-:Y:S01]  /*102e0*/  I2FP.F32.S32 R126, R126 ;  /* 0x0000007e007e7245 */ /* 0x000fe20000201400 */
[C---:B------:R-:W-:Y:S01]  /*102f0*/  VIADD R238, R47.reuse, 0xffffff11 ;  /* 0xffffff112fee7836 */ /* 0x040fe20000000000 */
[----:B------:R-:W-:Y:S01]  /*10300*/  I2FP.F32.S32 R129, R129 ;  /* 0x0000008100817245 */ /* 0x000fe20000201400 */
[----:B------:R-:W-:Y:S01]  /*10310*/  VIADD R236, R47, 0xffffff18 ;  /* 0xffffff182fec7836 */ /* 0x000fe20000000000 */
[----:B------:R-:W-:Y:S01]  /*10320*/  I2FP.F32.S32 R231, R231 ;  /* 0x000000e700e77245 */ /* 0x000fe20000201400 */
[----:B------:R-:W3:Y:S01]  /*10330*/  MUFU.TANH R113, R113 ;  /* 0x0000007100717308 */ /* 0x000ee20000002400 */
[----:B-1----:R-:W-:Y:S01]  /*10340*/  FFMA.FTZ R49, R60, -UR6, R115 ;  /* 0x800000063c317c23 */ /* 0x002fe20008010073 */
[----:B------:R-:W-:Y:S01]  /*10350*/  FFMA.FTZ R115, R125, -UR6, R56 ;  /* 0x800000067d737c23 */ /* 0x000fe20008010038 */
[----:B------:R-:W-:Y:S01]  /*10360*/  IMAD.IADD R56, R244, 0x1, -R117 ;  /* 0x00000001f4387824 */ /* 0x000fe200078e0a75 */
[----:B------:R-:W-:Y:S01]  /*10370*/  IABS R127, R127 ;  /* 0x0000007f007f7213 */ /* 0x000fe20000000000 */
[----:B------:R-:W-:-:S02]  /*10380*/  VIADD R234, R47, 0xffffff19 ;  /* 0xffffff192fea7836 */ /* 0x000fc40000000000 */
[----:B------:R-:W-:Y:S01]  /*10390*/  FMUL.FTZ R73, R73, UR8 ;  /* 0x0000000849497c20 */ /* 0x000fe20008410000 */
[----:B------:R-:W-:Y:S01]  /*103a0*/  VIADD R230, R47, 0xffffff28 ;  /* 0xffffff282fe67836 */ /* 0x000fe20000000000 */
[----:B------:R-:W-:Y:S01]  /*103b0*/  IABS R56, R56 ;  /* 0x0000003800387213 */ /* 0x000fe20000000000 */
[----:B------:R-:W1:Y:S01]  /*103c0*/  MUFU.TANH R119, R119 ;  /* 0x0000007700777308 */ /* 0x000e620000002400 */
[----:B--2---:R-:W-:Y:S01]  /*103d0*/  FFMA.FTZ R114, R71, -UR6, R58 ;  /* 0x8000000647727c23 */ /* 0x004fe2000801003a */
[----:B------:R-:W-:Y:S01]  /*103e0*/  VIADD R71, R35, 0xffffff38 ;  /* 0xffffff3823477836 */ /* 0x000fe20000000000 */
[----:B------:R-:W-:Y:S01]  /*103f0*/  I2FP.F32.S32 R56, R56 ;  /* 0x0000003800387245 */ /* 0x000fe20000201400 */
[----:B------:R-:W-:Y:S01]  /*10400*/  VIADD R228, R47, 0xffffff29 ;  /* 0xffffff292fe47836 */ /* 0x000fe20000000000 */
[----:B------:R-:W-:Y:S01]  /*10410*/  I2FP.F32.S32 R127, R127 ;  /* 0x0000007f007f7245 */ /* 0x000fe20000201400 */
[----:B------:R-:W-:Y:S02]  /*10420*/  IMAD.IADD R58, R32, 0x1, -R71 ;  /* 0x00000001203a7824 */ /* 0x000fe400078e0a47 */
[----:B------:R-:W2:Y:S01]  /*10430*/  MUFU.TANH R112, R112 ;  /* 0x0000007000707308 */ /* 0x000ea20000002400 */
[----:B------:R-:W-:Y:S01]  /*10440*/  FFMA.FTZ R211, R56, -UR6, R109 ;  /* 0x8000000638d37c23 */ /* 0x000fe2000801006d */
[----:B------:R-:W-:-:S02]  /*10450*/  IMAD.IADD R109, R28, 0x1, -R117 ;  /* 0x000000011c6d7824 */ /* 0x000fc400078e0a75 */
[----:B---3--:R-:W-:Y:S01]  /*10460*/  FFMA.FTZ R126, R126, -UR6, R113 ;  /* 0x800000067e7e7c23 */ /* 0x008fe20008010071 */
[----:B------:R-:W-:Y:S01]  /*10470*/  IMAD.IADD R56, R216, 0x1, -R71 ;  /* 0x00000001d8387824 */ /* 0x000fe200078e0a47 */
[----:B------:R-:W-:Y:S01]  /*10480*/  IABS R58, R58 ;  /* 0x0000003a003a7213 */ /* 0x000fe20000000000 */
[----:B------:R-:W-:Y:S01]  /*10490*/  VIADD R113, R35, 0xffffff39 ;  /* 0xffffff3923717836 */ /* 0x000fe20000000000 */
[----:B------:R-:W-:Y:S01]  /*104a0*/  IABS R109, R109 ;  /* 0x0000006d006d7213 */ /* 0x000fe20000000000 */
[----:B------:R-:W3:Y:S01]  /*104b0*/  MUFU.TANH R110, R110 ;  /* 0x0000006e006e7308 */ /* 0x000ee20000002400 */
[----:B-1----:R-:W-:Y:S01]  /*104c0*/  FFMA.FTZ R237, R62, -UR6, R119 ;  /* 0x800000063eed7c23 */ /* 0x002fe20008010077 */
[C---:B------:R-:W-:Y:S01]  /*104d0*/  IMAD.IADD R206, R244.reuse, 0x1, -R113 ;  /* 0x00000001f4ce7824 */ /* 0x040fe200078e0a71 */
[----:B------:R-:W-:Y:S01]  /*104e0*/  I2FP.F32.S32 R109, R109 ;  /* 0x0000006d006d7245 */ /* 0x000fe20000201400 */
[----:B------:R-:W-:Y:S01]  /*104f0*/  IMAD.IADD R60, R244, 0x1, -R71 ;  /* 0x00000001f43c7824 */ /* 0x000fe200078e0a47 */
[----:B------:R-:W-:Y:S01]  /*10500*/  IABS R56, R56 ;  /* 0x0000003800387213 */ /* 0x000fe20000000000 */
[----:B------:R-:W-:Y:S01]  /*10510*/  IMAD.IADD R62, R216, 0x1, -R117 ;  /* 0x00000001d83e7824 */ /* 0x000fe200078e0a75 */
[----:B------:R-:W-:Y:S01]  /*10520*/  I2FP.F32.S32 R125, R58 ;  /* 0x0000003a007d7245 */ /* 0x000fe20000201400 */
[----:B------:R-:W1:Y:S01]  /*10530*/  MUFU.TANH R105, R105 ;  /* 0x0000006900697308 */ /* 0x000e620000002400 */
[----:B------:R-:W-:-:S02]  /*10540*/  IMAD.IADD R71, R28, 0x1, -R71 ;  /* 0x000000011c477824 */ /* 0x000fc400078e0a47 */
[----:B--2---:R-:W-:Y:S01]  /*10550*/  FFMA.FTZ R129, R129, -UR6, R112 ;  /* 0x8000000681817c23 */ /* 0x004fe20008010070 */
[----:B------:R-:W-:Y:S01]  /*10560*/  IABS R206, R206 ;  /* 0x000000ce00ce7213 */ /* 0x000fe20000000000 */
[--C-:B------:R-:W-:Y:S01]  /*10570*/  IMAD.IADD R58, R32, 0x1, -R113.reuse ;  /* 0x00000001203a7824 */ /* 0x100fe200078e0a71 */
[----:B------:R-:W-:Y:S01]  /*10580*/  IABS R62, R62 ;  /* 0x0000003e003e7213 */ /* 0x000fe20000000000 */
[----:B------:R-:W-:Y:S01]  /*10590*/  FFMA.FTZ R120, R127, -UR6, R120 ;  /* 0x800000067f787c23 */ /* 0x000fe20008010078 */
[----:B------:R-:W-:Y:S01]  /*105a0*/  IABS R71, R71 ;  /* 0x0000004700477213 */ /* 0x000fe20000000000 */
[----:B------:R-:W2:Y:S01]  /*105b0*/  MUFU.TANH R108, R108 ;  /* 0x0000006c006c7308 */ /* 0x000ea20000002400 */
[----:B---3--:R-:W-:Y:S01]  /*105c0*/  FFMA.FTZ R112, R109, -UR6, R110 ;  /* 0x800000066d707c23 */ /* 0x008fe2000801006e */
[----:B------:R-:W-:Y:S01]  /*105d0*/  I2FP.F32.S32 R109, R56 ;  /* 0x00000038006d7245 */ /* 0x000fe20000201400 */
[----:B------:R-:W-:Y:S01]  /*105e0*/  IMAD.IADD R56, R216, 0x1, -R113 ;  /* 0x00000001d8387824 */ /* 0x000fe200078e0a71 */
[----:B------:R-:W-:Y:S01]  /*105f0*/  I2FP.F32.S32 R206, R206 ;  /* 0x000000ce00ce7245 */ /* 0x000fe20000201400 */
[C---:B------:R-:W-:Y:S01]  /*10600*/  VIADD R119, R35.reuse, 0xffffff49 ;  /* 0xffffff4923777836 */ /* 0x040fe20000000000 */
[----:B------:R-:W-:Y:S01]  /*10610*/  I2FP.F32.S32 R62, R62 ;  /* 0x0000003e003e7245 */ /* 0x000fe20000201400 */
[----:B------:R-:W-:Y:S01]  /*10620*/  VIADD R117, R35, 0xffffff48 ;  /* 0xffffff4823757836 */ /* 0x000fe20000000000 */
[----:B------:R-:W3:Y:S01]  /*10630*/  MUFU.TANH R34, R34 ;  /* 0x0000002200227308 */ /* 0x000ee20000002400 */
[----:B------:R-:W-:Y:S01]  /*10640*/  IABS R58, R58 ;  /* 0x0000003a003a7213 */ /* 0x000fe20000000000 */
[----:B-1----:R-:W-:Y:S01]  /*10650*/  FFMA.FTZ R206, R206, -UR6, R105 ;  /* 0x80000006cece7c23 */ /* 0x002fe20008010069 */
[----:B------:R-:W-:Y:S01]  /*10660*/  IABS R56, R56 ;  /* 0x0000003800387213 */ /* 0x000fe20000000000 */
[----:B------:R-:W-:Y:S01]  /*10670*/  FFMA.FTZ R121, R62, -UR6, R121 ;  /* 0x800000063e797c23 */ /* 0x000fe20008010079 */
[----:B------:R-:W-:Y:S01]  /*10680*/  I2FP.F32.S32 R71, R71 ;  /* 0x0000004700477245 */ /* 0x000fe20000201400 */
[----:B------:R-:W-:Y:S01]  /*10690*/  VIADD R118, R47, 0xffffff31 ;  /* 0xffffff312f767836 */ /* 0x000fe20000000000 */
[----:B------:R-:W-:Y:S01]  /*106a0*/  IABS R60, R60 ;  /* 0x0000003c003c7213 */ /* 0x000fe20000000000 */
[----:B------:R-:W1:Y:S01]  /*106b0*/  MUFU.TANH R36, R36 ;  /* 0x0000002400247308 */ /* 0x000e620000002400 */
[----:B--2---:R-:W-:Y:S01]  /*106c0*/  FFMA.FTZ R231, R231, -UR6, R108 ;  /* 0x80000006e7e77c23 */ /* 0x004fe2000801006c */
[----:B------:R-:W-:Y:S01]  /*106d0*/  I2FP.F32.S32 R58, R58 ;  /* 0x0000003a003a7245 */ /* 0x000fe20000201400 */
[C---:B------:R-:W-:Y:S01]  /*106e0*/  VIADD R116, R47.reuse, 0xffffff38 ;  /* 0xffffff382f747836 */ /* 0x040fe20000000000 */
[----:B------:R-:W-:Y:S01]  /*106f0*/  I2FP.F32.S32 R105, R56 ;  /* 0x0000003800697245 */ /* 0x000fe20000201400 */
[C---:B------:R-:W-:Y:S01]  /*10700*/  VIADD R196, R47.reuse, 0xffffff40 ;  /* 0xffffff402fc47836 */ /* 0x040fe20000000000 */
[----:B------:R-:W-:Y:S01]  /*10710*/  I2FP.F32.S32 R209, R60 ;  /* 0x0000003c00d17245 */ /* 0x000fe20000201400 */
[----:B------:R-:W-:Y:S01]  /*10720*/  VIADD R128, R47, 0xffffff41 ;  /* 0xffffff412f807836 */ /* 0x000fe20000000000 */
[----:B------:R-:W2:Y:S01]  /*10730*/  MUFU.TANH R107, R107 ;  /* 0x0000006b006b7308 */ /* 0x000ea20000002400 */
[----:B---3--:R-:W-:Y:S01]  /*10740*/  FFMA.FTZ R108, R71, -UR6, R34 ;  /* 0x80000006476c7c23 */ /* 0x008fe20008010022 */
[----:B------:R-:W-:-:S02]  /*10750*/  VIADD R71, R35, 0xffffff40 ;  /* 0xffffff4023477836 */ /* 0x000fc40000000000 */
[----:B------:R-:W-:Y:S02]  /*10760*/  VIADD R110, R47, 0xffffff48 ;  /* 0xffffff482f6e7836 */ /* 0x000fe40000000000 */
[----:B------:R-:W-:Y:S02]  /*10770*/  IMAD.IADD R131, R244, 0x1, -R71 ;  /* 0x00000001f4837824 */ /* 0x000fe400078e0a47 */
[----:B------:R-:W3:Y:S01]  /*10780*/  MUFU.TANH R44, R44 ;  /* 0x0000002c002c7308 */ /* 0x000ee20000002400 */
[----:B-1----:R-:W-:Y:S01]  /*10790*/  FFMA.FTZ R62, R109, -UR6, R36 ;  /* 0x800000066d3e7c23 */ /* 0x002fe20008010024 */
[----:B------:R-:W-:Y:S01]  /*107a0*/  IMAD.IADD R36, R28, 0x1, -R113 ;  /* 0x000000011c247824 */ /* 0x000fe200078e0a71 */
[----:B------:R-:W-:Y:S01]  /*107b0*/  IABS R131, R131 ;  /* 0x0000008300837213 */ /* 0x000fe20000000000 */
[----:B------:R-:W-:Y:S02]  /*107c0*/  VIADD R113, R35, 0xffffff50 ;  /* 0xffffff5023717836 */ /* 0x000fe40000000000 */
[C---:B------:R-:W-:Y:S01]  /*107d0*/  VIADD R109, R47.reuse, 0xffffff00 ;  /* 0xffffff002f6d7836 */ /* 0x040fe20000000000 */
[----:B------:R-:W-:Y:S01]  /*107e0*/  IABS R36, R36 ;  /* 0x0000002400247213 */ /* 0x000fe20000000000 */
[----:B------:R-:W1:Y:S01]  /*107f0*/  MUFU.TANH R106, R106 ;  /* 0x0000006a006a7308 */ /* 0x000e620000002400 */
[----:B--2---:R-:W-:Y:S01]  /*10800*/  FFMA.FTZ R124, R58, -UR6, R107 ;  /* 0x800000063a7c7c23 */ /* 0x004fe2000801006b */
[--C-:B------:R-:W-:Y:S01]  /*10810*/  IMAD.IADD R107, R32, 0x1, -R71.reuse ;  /* 0x00000001206b7824 */ /* 0x100fe200078e0a47 */
[----:B------:R-:W-:Y:S01]  /*10820*/  I2FP.F32.S32 R36, R36 ;  /* 0x0000002400247245 */ /* 0x000fe20000201400 */
[C---:B------:R-:W-:Y:S01]  /*10830*/  VIADD R58, R47.reuse, 0xffffff59 ;  /* 0xffffff592f3a7836 */ /* 0x040fe20000000000 */
[----:B------:R-:W-:Y:S01]  /*10840*/  I2FP.F32.S32 R131, R131 ;  /* 0x0000008300837245 */ /* 0x000fe20000201400 */
[----:B------:R-:W-:Y:S01]  /*10850*/  VIADD R56, R47, 0xffffff60 ;  /* 0xffffff602f387836 */ /* 0x000fe20000000000 */
[----:B------:R-:W-:Y:S01]  /*10860*/  IABS R107, R107 ;  /* 0x0000006b006b7213 */ /* 0x000fe20000000000 */
[----:B------:R-:W2:Y:S01]  /*10870*/  MUFU.TANH R33, R33 ;  /* 0x0000002100217308 */ /* 0x000ea20000002400 */
[----:B---3--:R-:W-:Y:S01]  /*10880*/  FFMA.FTZ R60, R105, -UR6, R44 ;  /* 0x80000006693c7c23 */ /* 0x008fe2000801002c */
[--C-:B------:R-:W-:Y:S01]  /*10890*/  IMAD.IADD R105, R216, 0x1, -R71.reuse ;  /* 0x00000001d8697824 */ /* 0x100fe200078e0a47 */
[----:B------:R-:W-:Y:S01]  /*108a0*/  I2FP.F32.S32 R107, R107 ;  /* 0x0000006b006b7245 */ /* 0x000fe20000201400 */
[----:B------:R-:W-:-:S03]  /*108b0*/  IMAD.IADD R71, R28, 0x1, -R71 ;  /* 0x000000011c477824 */ /* 0x000fc600078e0a47 */
[----:B------:R-:W-:Y:S01]  /*108c0*/  IABS R105, R105 ;  /* 0x0000006900697213 */ /* 0x000fe20000000000 */
[----:B------:R-:W3:Y:S01]  /*108d0*/  MUFU.TANH R104, R104 ;  /* 0x0000006800687308 */ /* 0x000ee20000002400 */
[----:B------:R-:W-:Y:S01]  /*108e0*/  IABS R71, R71 ;  /* 0x0000004700477213 */ /* 0x000fe20000000000 */
[----:B-1----:R-:W-:Y:S01]  /*108f0*/  FFMA.FTZ R125, R125, -UR6, R106 ;  /* 0x800000067d7d7c23 */ /* 0x002fe2000801006a */
[----:B------:R-:W-:Y:S02]  /*10900*/  I2FP.F32.S32 R105, R105 ;  /* 0x0000006900697245 */ /* 0x000fe40000201400 */
[----:B------:R-:W-:-:S03]  /*10910*/  I2FP.F32.S32 R71, R71 ;  /* 0x0000004700477245 */ /* 0x000fc60000201400 */
[----:B------:R-:W1:Y:S01]  /*10920*/  MUFU.TANH R30, R30 ;  /* 0x0000001e001e7308 */ /* 0x000e620000002400 */
[----:B--2---:R-:W-:Y:S01]  /*10930*/  FFMA.FTZ R106, R36, -UR6, R33 ;  /* 0x80000006246a7c23 */ /* 0x004fe20008010021 */
[----:B------:R-:W-:-:S04]  /*10940*/  VIADD R33, R35, 0xffffff41 ;  /* 0xffffff4123217836 */ /* 0x000fc80000000000 */
[--C-:B------:R-:W-:Y:S02]  /*10950*/  IMAD.IADD R222, R216, 0x1, -R33.reuse ;  /* 0x00000001d8de7824 */ /* 0x100fe400078e0a21 */
[----:B------:R-:W2:Y:S01]  /*10960*/  MUFU.TANH R103, R103 ;  /* 0x0000006700677308 */ /* 0x000ea20000002400 */
[----:B---3--:R-:W-:Y:S01]  /*10970*/  FFMA.FTZ R209, R209, -UR6, R104 ;  /* 0x80000006d1d17c23 */ /* 0x008fe20008010068 */
[--C-:B------:R-:W-:Y:S01]  /*10980*/  IMAD.IADD R204, R244, 0x1, -R33.reuse ;  /* 0x00000001f4cc7824 */ /* 0x100fe200078e0a21 */
[----:B------:R-:W-:Y:S01]  /*10990*/  IABS R222, R222 ;  /* 0x000000de00de7213 */ /* 0x000fe20000000000 */
[----:B------:R-:W-:-:S03]  /*109a0*/  IMAD.IADD R34, R28, 0x1, -R33 ;  /* 0x000000011c227824 */ /* 0x000fc600078e0a21 */
[----:B------:R-:W-:Y:S01]  /*109b0*/  IABS R204, R204 ;  /* 0x000000cc00cc7213 */ /* 0x000fe20000000000 */
[----:B------:R-:W3:Y:S01]  /*109c0*/  MUFU.TANH R122, R122 ;  /* 0x0000007a007a7308 */ /* 0x000ee20000002400 */
[----:B-1----:R-:W-:Y:S01]  /*109d0*/  FFMA.FTZ R104, R71, -UR6, R30 ;  /* 0x8000000647687c23 */ /* 0x002fe2000801001e */
[C---:B------:R-:W-:Y:S01]  /*109e0*/  IMAD.IADD R30, R32.reuse, 0x1, -R33 ;  /* 0x00000001201e7824 */ /* 0x040fe200078e0a21 */
[----:B------:R-:W-:Y:S01]  /*109f0*/  I2FP.F32.S32 R222, R222 ;  /* 0x000000de00de7245 */ /* 0x000fe20000201400 */
[----:B------:R-:W-:Y:S01]  /*10a00*/  IMAD.IADD R33, R32, 0x1, -R117 ;  /* 0x0000000120217824 */ /* 0x000fe200078e0a75 */
[----:B------:R-:W-:Y:S01]  /*10a10*/  IABS R34, R34 ;  /* 0x0000002200227213 */ /* 0x000fe20000000000 */
[----:B------:R-:W-:Y:S01]  /*10a20*/  VIADD R71, R35, 0xffffff71 ;  /* 0xffffff7123477836 */ /* 0x000fe20000000000 */
[----:B------:R-:W-:Y:S01]  /*10a30*/  IABS R30, R30 ;  /* 0x0000001e001e7213 */ /* 0x000fe20000000000 */
[----:B------:R-:W1:Y:S01]  /*10a40*/  MUFU.TANH R54, R54 ;  /* 0x0000003600367308 */ /* 0x000e620000002400 */
[----:B------:R-:W-:-:S02]  /*10a50*/  I2FP.F32.S32 R204, R204 ;  /* 0x000000cc00cc7245 */ /* 0x000fc40000201400 */
[----:B------:R-:W-:Y:S02]  /*10a60*/  I2FP.F32.S32 R30, R30 ;  /* 0x0000001e001e7245 */ /* 0x000fe40000201400 */
[----:B------:R-:W-:Y:S01]  /*10a70*/  I2FP.F32.S32 R94, R34 ;  /* 0x00000022005e7245 */ /* 0x000fe20000201400 */
[----:B------:R-:W-:Y:S01]  /*10a80*/  IMAD.IADD R34, R32, 0x1, -R119 ;  /* 0x0000000120227824 */ /* 0x000fe200078e0a77 */
[----:B------:R-:W-:Y:S01]  /*10a90*/  IABS R33, R33 ;  /* 0x0000002100217213 */ /* 0x000fe20000000000 */
[----:B------:R-:W4:Y:S01]  /*10aa0*/  MUFU.TANH R199, R199 ;  /* 0x000000c700c77308 */ /* 0x000f220000002400 */
[----:B--2---:R-:W-:Y:S01]  /*10ab0*/  FFMA.FTZ R127, R30, -UR6, R103 ;  /* 0x800000061e7f7c23 */ /* 0x004fe20008010067 */
[----:B------:R-:W-:Y:S02]  /*10ac0*/  IMAD.IADD R30, R32, 0x1, -R113 ;  /* 0x00000001201e7824 */ /* 0x000fe400078e0a71 */
[----:B---3--:R-:W-:Y:S01]  /*10ad0*/  FFMA.FTZ R235, R235, -UR6, R122 ;  /* 0x80000006ebeb7c23 */ /* 0x008fe2000801007a */
[----:B------:R-:W-:Y:S01]  /*10ae0*/  IABS R34, R34 ;  /* 0x0000002200227213 */ /* 0x000fe20000000000 */
[----:B------:R-:W-:Y:S01]  /*10af0*/  VIADD R103, R35, 0xffffff59 ;  /* 0xffffff5923677836 */ /* 0x000fe20000000000 */
[----:B------:R-:W-:Y:S01]  /*10b00*/  I2FP.F32.S32 R33, R33 ;  /* 0x0000002100217245 */ /* 0x000fe20000201400 */
[----:B------:R-:W2:Y:S01]  /*10b10*/  MUFU.TANH R29, R29 ;  /* 0x0000001d001d7308 */ /* 0x000ea20000002400 */
[----:B-1----:R-:W-:Y:S01]  /*10b20*/  FFMA.FTZ R122, R107, -UR6, R54 ;  /* 0x800000066b7a7c23 */ /* 0x002fe20008010036 */
[----:B------:R-:W-:Y:S01]  /*10b30*/  VIADD R107, R35, 0xffffff58 ;  /* 0xffffff58236b7836 */ /* 0x000fe20000000000 */
[----:B------:R-:W-:Y:S01]  /*10b40*/  IABS R30, R30 ;  /* 0x0000001e001e7213 */ /* 0x000fe20000000000 */
[----:B------:R-:W-:Y:S01]  /*10b50*/  VIADD R54, R47, 0xffffff61 ;  /* 0xffffff612f367836 */ /* 0x000fe20000000000 */
[----:B------:R-:W-:-:S02]  /*10b60*/  I2FP.F32.S32 R34, R34 ;  /* 0x0000002200227245 */ /* 0x000fc40000201400 */
[----:B------:R-:W-:Y:S01]  /*10b70*/  I2FP.F32.S32 R30, R30 ;  /* 0x0000001e001e7245 */ /* 0x000fe20000201400 */
[----:B------:R-:W1:Y:S01]  /*10b80*/  MUFU.TANH R101, R101 ;  /* 0x0000006500657308 */ /* 0x000e620000002400 */
[----:B----4-:R-:W-:-:S07]  /*10b90*/  FFMA.FTZ R252, R252, -UR6, R199 ;  /* 0x80000006fcfc7c23 */ /* 0x010fce00080100c7 */
[----:B------:R-:W3:Y:S01]  /*10ba0*/  MUFU.TANH R197, R197 ;  /* 0x000000c500c57308 */ /* 0x000ee20000002400 */
[----:B--2---:R-:W-:Y:S01]  /*10bb0*/  FFMA.FTZ R222, R222, -UR6, R29 ;  /* 0x80000006dede7c23 */ /* 0x004fe2000801001d */
[----:B------:R-:W-:-:S05]  /*10bc0*/  IMAD.IADD R29, R32, 0x1, -R107 ;  /* 0x00000001201d7824 */ /* 0x000fca00078e0a6b */
[----:B------:R-:W-:Y:S01]  /*10bd0*/  IABS R29, R29 ;  /* 0x0000001d001d7213 */ /* 0x000fe20000000000 */
[----:B------:R-:W2:Y:S01]  /*10be0*/  MUFU.TANH R200, R200 ;  /* 0x000000c800c87308 */ /* 0x000ea20000002400 */
[----:B-1----:R-:W-:Y:S01]  /*10bf0*/  FFMA.FTZ R204, R204, -UR6, R101 ;  /* 0x80000006cccc7c23 */ /* 0x002fe20008010065 */
[----:B------:R-:W-:Y:S01]  /*10c00*/  VIADD R101, R35, 0xffffff60 ;  /* 0xffffff6023657836 */ /* 0x000fe20000000000 */
[----:B------:R-:W-:-:S05]  /*10c10*/  I2FP.F32.S32 R29, R29 ;  /* 0x0000001d001d7245 */ /* 0x000fca0000201400 */
[----:B------:R-:W1:Y:S01]  /*10c20*/  MUFU.TANH R52, R52 ;  /* 0x0000003400347308 */ /* 0x000e620000002400 */
[----:B---3--:R-:W-:Y:S01]  /*10c30*/  FFMA.FTZ R197, R30, -UR6, R197 ;  /* 0x800000061ec57c23 */ /* 0x008fe200080100c5 */
[----:B------:R-:W-:-:S05]  /*10c40*/  IMAD.IADD R30, R32, 0x1, -R101 ;  /* 0x00000001201e7824 */ /* 0x000fca00078e0a65 */
[----:B------:R-:W-:Y:S01]  /*10c50*/  IABS R30, R30 ;  /* 0x0000001e001e7213 */ /* 0x000fe20000000000 */
[----:B------:R-:W3:Y:S01]  /*10c60*/  MUFU.TANH R31, R31 ;  /* 0x0000001f001f7308 */ /* 0x000ee20000002400 */
[----:B--2---:R-:W-:Y:S02]  /*10c70*/  FFMA.FTZ R245, R245, -UR6, R200 ;  /* 0x80000006f5f57c23 */ /* 0x004fe400080100c8 */
[----:B------:R-:W-:-:S05]  /*10c80*/  I2FP.F32.S32 R30, R30 ;  /* 0x0000001e001e7245 */ /* 0x000fca0000201400 */
[----:B------:R-:W2:Y:S01]  /*10c90*/  MUFU.TANH R199, R99 ;  /* 0x0000006300c77308 */ /* 0x000ea20000002400 */
[----:B-1----:R-:W-:Y:S01]  /*10ca0*/  FFMA.FTZ R224, R105, -UR6, R52 ;  /* 0x8000000669e07c23 */ /* 0x002fe20008010034 */
[----:B------:R-:W-:Y:S02]  /*10cb0*/  VIADD R105, R35, 0xffffff51 ;  /* 0xffffff5123697836 */ /* 0x000fe40000000000 */
[----:B------:R-:W-:-:S04]  /*10cc0*/  VIADD R52, R47, 0xffffff68 ;  /* 0xffffff682f347836 */ /* 0x000fc80000000000 */
[----:B------:R-:W1:Y:S01]  /*10cd0*/  MUFU.TANH R202, R90 ;  /* 0x0000005a00ca7308 */ /* 0x000e620000002400 */
[----:B---3--:R-:W-:Y:S01]  /*10ce0*/  FFMA.FTZ R94, R94, -UR6, R31 ;  /* 0x800000065e5e7c23 */ /* 0x008fe2000801001f */
[----:B------:R-:W-:-:S05]  /*10cf0*/  IMAD.IADD R31, R32, 0x1, -R105 ;  /* 0x00000001201f7824 */ /* 0x000fca00078e0a69 */
[----:B------:R-:W-:Y:S01]  /*10d00*/  IABS R31, R31 ;  /* 0x0000001f001f7213 */ /* 0x000fe20000000000 */
[----:B------:R-:W3:Y:S01]  /*10d10*/  MUFU.TANH R205, R86 ;  /* 0x0000005600cd7308 */ /* 0x000ee20000002400 */
[----:B--2---:R-:W-:Y:S01]  /*10d20*/  FFMA.FTZ R199, R34, -UR6, R199 ;  /* 0x8000000622c77c23 */ /* 0x004fe200080100c7 */
[----:B------:R-:W-:Y:S01]  /*10d30*/  IMAD.IADD R34, R32, 0x1, -R103 ;  /* 0x0000000120227824 */ /* 0x000fe200078e0a67 */
[----:B------:R-:W-:Y:S01]  /*10d40*/  I2FP.F32.S32 R31, R31 ;  /* 0x0000001f001f7245 */ /* 0x000fe20000201400 */
[----:B------:R-:W-:-:S03]  /*10d50*/  VIADD R99, R35, 0xffffff61 ;  /* 0xffffff6123637836 */ /* 0x000fc60000000000 */
[----:B------:R-:W-:Y:S01]  /*10d60*/  IABS R34, R34 ;  /* 0x0000002200227213 */ /* 0x000fe20000000000 */
[----:B------:R2:W4:Y:S01]  /*10d70*/  MUFU.TANH R130, R98 ;  /* 0x0000006200827308 */ /* 0x0005220000002400 */
[----:B-1----:R-:W-:Y:S01]  /*10d80*/  FFMA.FTZ R202, R29, -UR6, R202 ;  /* 0x800000061dca7c23 */ /* 0x002fe200080100ca */
[----:B------:R-:W-:Y:S01]  /*10d90*/  VIADD R90, R47, 0xffffff49 ;  /* 0xffffff492f5a7836 */ /* 0x000fe20000000000 */
[----:B------:R-:W-:-:S05]  /*10da0*/  I2FP.F32.S32 R34, R34 ;  /* 0x0000002200227245 */ /* 0x000fca0000201400 */
[----:B------:R1:W1:Y:S01]  /*10db0*/  MUFU.TANH R200, R95 ;  /* 0x0000005f00c87308 */ /* 0x0002620000002400 */
[----:B---3--:R-:W-:Y:S01]  /*10dc0*/  FFMA.FTZ R205, R30, -UR6, R205 ;  /* 0x800000061ecd7c23 */ /* 0x008fe200080100cd */
[----:B------:R-:W-:Y:S01]  /*10dd0*/  FMUL.FTZ R30, R67, UR8 ;  /* 0x00000008431e7c20 */ /* 0x000fe20008410000 */
[----:B------:R-:W-:Y:S02]  /*10de0*/  IMAD.MOV.U32 R67, RZ, RZ, R244 ;  /* 0x000000ffff437224 */ /* 0x000fe400078e00f4 */
[C---:B------:R-:W-:Y:S02]  /*10df0*/  VIADD R244, R47.reuse, 0xffffff08 ;  /* 0xffffff082ff47836 */ /* 0x040fe40000000000 */
[----:B------:R-:W-:Y:S01]  /*10e00*/  VIADD R86, R47, 0xffffff50 ;  /* 0xffffff502f567836 */ /* 0x000fe20000000000 */
[----:B------:R3:W-:Y:S01]  /*10e10*/  MUFU.TANH R210, R82 ;  /* 0x0000005200d27308 */ /* 0x0007e20000002400 */
[----:B--2---:R-:W-:Y:S02]  /*10e20*/  IMAD.MOV.U32 R98, RZ, RZ, R207 ;  /* 0x000000ffff627224 */ /* 0x004fe400078e00cf */
[----:B----4-:R-:W-:Y:S01]  /*10e30*/  FFMA.FTZ R130, R33, -UR6, R130 ;  /* 0x8000000621827c23 */ /* 0x010fe20008010082 */
[----:B------:R-:W-:-:S04]  /*10e40*/  VIADD R33, R35, 0xffffff78 ;  /* 0xffffff7823217836 */ /* 0x000fc80000000000 */
[----:B------:R2:W4:Y:S01]  /*10e50*/  MUFU.TANH R207, R91 ;  /* 0x0000005b00cf7308 */ /* 0x0005220000002400 */
[----:B-1----:R-:W-:Y:S02]  /*10e60*/  VIADD R95, R35, 0xffffff68 ;  /* 0xffffff68235f7836 */ /* 0x002fe40000000000 */
[----:B------:R-:W-:Y:S01]  /*10e70*/  FFMA.FTZ R200, R31, -UR6, R200 ;  /* 0x800000061fc87c23 */ /* 0x000fe200080100c8 */
[C---:B------:R-:W-:Y:S02]  /*10e80*/  IMAD.IADD R31, R32.reuse, 0x1, -R99 ;  /* 0x00000001201f7824 */ /* 0x040fe400078e0a63 */
[----:B------:R-:W-:Y:S02]  /*10e90*/  IMAD.IADD R29, R32, 0x1, -R95 ;  /* 0x00000001201d7824 */ /* 0x000fe400078e0a5f */
[----:B------:R1:W1:Y:S01]  /*10ea0*/  MUFU.TANH R208, R87 ;  /* 0x0000005700d07308 */ /* 0x0002620000002400 */
[----:B------:R-:W-:Y:S01]  /*10eb0*/  IABS R31, R31 ;  /* 0x0000001f001f7213 */ /* 0x000fe20000000000 */
[----:B---3--:R-:W-:Y:S01]  /*10ec0*/  VIADD R82, R47, 0xffffff39 ;  /* 0xffffff392f527836 */ /* 0x008fe20000000000 */
[----:B------:R-:W-:-:S02]  /*10ed0*/  IABS R29, R29 ;  /* 0x0000001d001d7213 */ /* 0x000fc40000000000 */
[----:B------:R-:W-:Y:S02]  /*10ee0*/  I2FP.F32.S32 R31, R31 ;  /* 0x0000001f001f7245 */ /* 0x000fe40000201400 */
[----:B------:R-:W-:Y:S01]  /*10ef0*/  I2FP.F32.S32 R29, R29 ;  /* 0x0000001d001d7245 */ /* 0x000fe20000201400 */
[----:B------:R-:W3:Y:S01]  /*10f00*/  MUFU.TANH R48, R48 ;  /* 0x0000003000307308 */ /* 0x000ee20000002400 */
[----:B--2---:R-:W-:Y:S02]  /*10f10*/  VIADD R91, R35, 0xffffff69 ;  /* 0xffffff69235b7836 */ /* 0x004fe40000000000 */
[----:B----4-:R-:W-:Y:S01]  /*10f20*/  FFMA.FTZ R207, R34, -UR6, R207 ;  /* 0x8000000622cf7c23 */ /* 0x010fe200080100cf */
[C---:B------:R-:W-:Y:S02]  /*10f30*/  IMAD.IADD R34, R32.reuse, 0x1, -R33 ;  /* 0x0000000120227824 */ /* 0x040fe400078e0a21 */
[----:B------:R-:W-:Y:S01]  /*10f40*/  FFMA.FTZ R210, R29, -UR6, R210 ;  /* 0x800000061dd27c23 */ /* 0x000fe200080100d2 */
[----:B------:R-:W-:-:S02]  /*10f50*/  IMAD.IADD R44, R32, 0x1, -R91 ;  /* 0x00000001202c7824 */ /* 0x000fc400078e0a5b */
[C---:B------:R-:W-:Y:S01]  /*10f60*/  IMAD.IADD R29, R32.reuse, 0x1, -R71 ;  /* 0x00000001201d7824 */ /* 0x040fe200078e0a47 */
[----:B------:R2:W4:Y:S01]  /*10f70*/  MUFU.TANH R215, R83 ;  /* 0x0000005300d77308 */ /* 0x0005220000002400 */
[C---:B-1----:R-:W-:Y:S01]  /*10f80*/  VIADD R87, R35.reuse, 0xffffff70 ;  /* 0xffffff7023577836 */ /* 0x042fe20000000000 */
[----:B------:R-:W-:Y:S01]  /*10f90*/  IABS R44, R44 ;  /* 0x0000002c002c7213 */ /* 0x000fe20000000000 */
[----:B------:R-:W-:Y:S01]  /*10fa0*/  VIADD R35, R35, 0xffffff79 ;  /* 0xffffff7923237836 */ /* 0x000fe20000000000 */
[----:B------:R-:W-:Y:S01]  /*10fb0*/  IABS R29, R29 ;  /* 0x0000001d001d7213 */ /* 0x000fe20000000000 */
[C---:B------:R-:W-:Y:S01]  /*10fc0*/  IMAD.IADD R36, R32.reuse, 0x1, -R87 ;  /* 0x0000000120247824 */ /* 0x040fe200078e0a57 */
[----:B------:R-:W-:Y:S01]  /*10fd0*/  IABS R34, R34 ;  /* 0x0000002200227213 */ /* 0x000fe20000000000 */
[----:B------:R-:W-:Y:S01]  /*10fe0*/  FFMA.FTZ R208, R31, -UR6, R208 ;  /* 0x800000061fd07c23 */ /* 0x000fe200080100d0 */
[----:B------:R-:W1:Y:S01]  /*10ff0*/  MUFU.TANH R213, R78 ;  /* 0x0000004e00d57308 */ /* 0x000e620000002400 */
[----:B------:R-:W-:Y:S01]  /*11000*/  I2FP.F32.S32 R44, R44 ;  /* 0x0000002c002c7245 */ /* 0x000fe20000201400 */
[----:B---3--:R-:W-:Y:S01]  /*11010*/  FFMA.FTZ R131, R131, -UR6, R48 ;  /* 0x8000000683837c23 */ /* 0x008fe20008010030 */
[----:B------:R-:W-:Y:S01]  /*11020*/  IABS R36, R36 ;  /* 0x0000002400247213 */ /* 0x000fe20000000000 */
[C---:B------:R-:W-:Y:S01]  /*11030*/  VIADD R48, R47.reuse, 0xffffff20 ;  /* 0xffffff202f307836 */ /* 0x040fe20000000000 */
[----:B------:R-:W-:Y:S01]  /*11040*/  I2FP.F32.S32 R29, R29 ;  /* 0x0000001d001d7245 */ /* 0x000fe20000201400 */
[C---:B------:R-:W-:Y:S01]  /*11050*/  VIADD R31, R47.reuse, 0xffffff78 ;  /* 0xffffff782f1f7836 */ /* 0x040fe20000000000 */
[----:B------:R-:W-:Y:S01]  /*11060*/  I2FP.F32.S32 R36, R36 ;  /* 0x0000002400247245 */ /* 0x000fe20000201400 */
[----:B------:R3:W3:Y:S01]  /*11070*/  MUFU.TANH R218, R79 ;  /* 0x0000004f00da7308 */ /* 0x0006e20000002400 */
[----:B--2---:R-:W-:Y:S01]  /*11080*/  VIADD R83, R32, -UR7 ;  /* 0x8000000720537c36 */ /* 0x004fe20008000000 */
[----:B------:R-:W-:Y:S01]  /*11090*/  I2FP.F32.S32 R34, R34 ;  /* 0x0000002200227245 */ /* 0x000fe20000201400 */
[----:B----4-:R-:W-:Y:S01]  /*110a0*/  FFMA.FTZ R215, R44, -UR6, R215 ;  /* 0x800000062cd77c23 */ /* 0x010fe200080100d7 */
[----:B------:R-:W-:-:S02]  /*110b0*/  VIADD R44, R47, 0xffffff21 ;  /* 0xffffff212f2c7836 */ /* 0x000fc40000000000 */
[C---:B------:R-:W-:Y:S02]  /*110c0*/  ISETP.GT.AND P3, PT, R83.reuse, R109, PT ;  /* 0x0000006d5300720c */ /* 0x040fe40003f64270 */
[----:B------:R2:W4:Y:S01]  /*110d0*/  MUFU.TANH R219, R66 ;  /* 0x0000004200db7308 */ /* 0x0005220000002400 */
[----:B------:R-:W-:Y:S01]  /*110e0*/  ISETP.GT.AND P1, PT, R83, R250, PT ;  /* 0x000000fa5300720c */ /* 0x000fe20003f24270 */
[----:B-1----:R-:W-:Y:S01]  /*110f0*/  FFMA.FTZ R213, R36, -UR6, R213 ;  /* 0x8000000624d57c23 */ /* 0x002fe200080100d5 */
[----:B------:R-:W-:Y:S01]  /*11100*/  VIADD R78, R47, 0xffffff51 ;  /* 0xffffff512f4e7836 */ /* 0x000fe20000000000 */
[----:B------:R-:W-:Y:S01]  /*11110*/  ISETP.GT.AND P6, PT, R83, R244, PT ;  /* 0x000000f45300720c */ /* 0x000fe20003fc4270 */
[----:B------:R-:W-:Y:S01]  /*11120*/  VIADD R36, R47, 0xffffff69 ;  /* 0xffffff692f247836 */ /* 0x000fe20000000000 */
[----:B------:R-:W-:Y:S02]  /*11130*/  FSEL R61, R61, -INF , !P1 ;  /* 0xff8000003d3d7808 */ /* 0x000fe40004800000 */
[----:B------:R-:W1:Y:S01]  /*11140*/  MUFU.TANH R30, R30 ;  /* 0x0000001e001e7308 */ /* 0x000e620000002400 */
[----:B---3--:R-:W-:-:S02]  /*11150*/  IMAD.IADD R79, R32, 0x1, -R35 ;  /* 0x00000001204f7824 */ /* 0x008fc400078e0a23 */
[----:B------:R-:W-:Y:S01]  /*11160*/  FFMA.FTZ R218, R29, -UR6, R218 ;  /* 0x800000061dda7c23 */ /* 0x000fe200080100da */
[----:B------:R-:W-:Y:S01]  /*11170*/  VIADD R32, R47, 0xffffff71 ;  /* 0xffffff712f207836 */ /* 0x000fe20000000000 */
[----:B------:R-:W-:Y:S01]  /*11180*/  ISETP.GT.AND P5, PT, R83, R242, PT ;  /* 0x000000f25300720c */ /* 0x000fe20003fa4270 */
[----:B------:R-:W-:Y:S01]  /*11190*/  VIADD R29, R47, 0xffffff79 ;  /* 0xffffff792f1d7836 */ /* 0x000fe20000000000 */
[----:B------:R-:W-:Y:S02]  /*111a0*/  IABS R79, R79 ;  /* 0x0000004f004f7213 */ /* 0x000fe40000000000 */
[----:B------:R-:W-:Y:S01]  /*111b0*/  ISETP.GT.AND P2, PT, R83, R240, PT ;  /* 0x000000f05300720c */ /* 0x000fe20003f44270 */
[----:B--2---:R-:W-:Y:S01]  /*111c0*/  IMAD.MOV.U32 R66, RZ, RZ, R226 ;  /* 0x000000ffff427224 */ /* 0x004fe200078e00e2 */
[----:B------:R-:W-:Y:S01]  /*111d0*/  I2FP.F32.S32 R79, R79 ;  /* 0x0000004f004f7245 */ /* 0x000fe20000201400 */
[----:B----4-:R-:W-:Y:S01]  /*111e0*/  FFMA.FTZ R219, R34, -UR6, R219 ;  /* 0x8000000622db7c23 */ /* 0x010fe200080100db */
[----:B------:R-:W-:Y:S01]  /*111f0*/  VIADD R226, R47, 0xffffff30 ;  /* 0xffffff302fe27836 */ /* 0x000fe20000000000 */
[----:B------:R-:W-:Y:S01]  /*11200*/  ISETP.GT.AND P1, PT, R83, R236, PT ;  /* 0x000000ec5300720c */ /* 0x000fe20003f24270 */
[----:B------:R-:W-:Y:S01]  /*11210*/  VIADD R34, R47, 0xffffff70 ;  /* 0xffffff702f227836 */ /* 0x000fe20000000000 */
[----:B------:R-:W-:Y:S01]  /*11220*/  FSEL R57, R57, -INF , !P6 ;  /* 0xff80000039397808 */ /* 0x000fe20007000000 */
[----:B------:R-:W-:Y:S01]  /*11230*/  MUFU.TANH R20, R20 ;  /* 0x0000001400147308 */ /* 0x000fe20000002400 */
[----:B-1----:R-:W-:Y:S01]  /*11240*/  FFMA.FTZ R79, R79, -UR6, R30 ;  /* 0x800000064f4f7c23 */ /* 0x002fe2000801001e */
[----:B------:R-:W-:Y:S01]  /*11250*/  VIADD R30, R47, 0xffffff58 ;  /* 0xffffff582f1e7836 */ /* 0x000fe20000000000 */
[----:B------:R-:W-:Y:S01]  /*11260*/  FSEL R229, R229, -INF , !P5 ;  /* 0xff800000e5e57808 */ /* 0x000fe20006800000 */
[----:B------:R-:W-:Y:S01]  /*11270*/  IMAD.MOV.U32 R47, RZ, RZ, R67 ;  /* 0x000000ffff2f7224 */ /* 0x000fe200078e0043 */
[----:B------:R-:W-:-:S02]  /*11280*/  FSEL R67, R102, -INF , !P3 ;  /* 0xff80000066437808 */ /* 0x000fc40005800000 */
[----:B------:R-:W-:Y:S01]  /*11290*/  ISETP.GT.AND P3, PT, R83, R238, PT ;  /* 0x000000ee5300720c */ /* 0x000fe20003f64270 */
[----:B------:R-:W-:Y:S01]  /*112a0*/  IMAD.MOV.U32 R102, RZ, RZ, R47 ;  /* 0x000000ffff667224 */ /* 0x000fe200078e002f */
[----:B------:R-:W-:Y:S01]  /*112b0*/  FSEL R111, R111, -INF , !P2 ;  /* 0xff8000006f6f7808 */ /* 0x000fe20005000000 */
[----:B------:R-:W-:Y:S01]  /*112c0*/  MUFU.TANH R21, R21 ;  /* 0x0000001500157308 */ /* 0x000fe20000002400 */
[----:B------:R-:W-:Y:S02]  /*112d0*/  FSEL R243, R243, -INF , !P3 ;  /* 0xff800000f3f37808 */ /* 0x000fe40005800000 */
[----:B------:R-:W-:Y:S02]  /*112e0*/  FSEL R241, R241, -INF , !P1 ;  /* 0xff800000f1f17808 */ /* 0x000fe40004800000 */
[C---:B------:R-:W-:Y:S02]  /*112f0*/  ISETP.GT.AND P6, PT, R83.reuse, R234, PT ;  /* 0x000000ea5300720c */ /* 0x040fe40003fc4270 */
[----:B------:R-:W-:-:S02]  /*11300*/  ISETP.GT.AND P5, PT, R83, R48, PT ;  /* 0x000000305300720c */ /* 0x000fc40003fa4270 */
[C---:B------:R-:W-:Y:S02]  /*11310*/  ISETP.GT.AND P2, PT, R83.reuse, R44, PT ;  /* 0x0000002c5300720c */ /* 0x040fe40003f44270 */
[C---:B------:R-:W-:Y:S02]  /*11320*/  ISETP.GT.AND P3, PT, R83.reuse, R230, PT ;  /* 0x000000e65300720c */ /* 0x040fe40003f64270 */
[----:B------:R-:W-:Y:S02]  /*11330*/  ISETP.GT.AND P1, PT, R83, R228, PT ;  /* 0x000000e45300720c */ /* 0x000fe40003f24270 */
[----:B------:R-:W-:Y:S01]  /*11340*/  FSEL R47, R100, -INF , !P6 ;  /* 0xff800000642f7808 */ /* 0x000fe20007000000 */
[----:B------:R-:W-:Y:S01]  /*11350*/  IMAD.MOV.U32 R100, RZ, RZ, R66 ;  /* 0x000000ffff647224 */ /* 0x000fe200078e0042 */
[----:B------:R-:W-:Y:S01]  /*11360*/  FSEL R53, R53, -INF , !P5 ;  /* 0xff80000035357808 */ /* 0x000fe20006800000 */
[----:B------:R-:W-:Y:S01]  /*11370*/  IMAD.IADD R66, R216, 0x1, -R117 ;  /* 0x00000001d8427824 */ /* 0x000fe200078e0a75 */
        /* <DEDUP_REMOVED lines=8> */
[----:B------:R-:W-:Y:S02]  /*11400*/  FSEL R129, R129, -INF , !P6 ;  /* 0xff80000081817808 */ /* 0x000fe40007000000 */
[----:B------:R-:W-:Y:S02]  /*11410*/  FSEL R126, R126, -INF , !P5 ;  /* 0xff8000007e7e7808 */ /* 0x000fe40006800000 */
[----:B------:R-:W-:Y:S02]  /*11420*/  FSEL R125, R125, -INF , !P2 ;  /* 0xff8000007d7d7808 */ /* 0x000fe40005000000 */
[----:B------:R-:W-:Y:S02]  /*11430*/  FSEL R124, R124, -INF , !P3 ;  /* 0xff8000007c7c7808 */ /* 0x000fe40005800000 */
[----:B------:R-:W-:-:S02]  /*11440*/  FSEL R122, R122, -INF , !P1 ;  /* 0xff8000007a7a7808 */ /* 0x000fc40004800000 */
[C---:B------:R-:W-:Y:S02]  /*11450*/  ISETP.GT.AND P6, PT, R83.reuse, R128, PT ;  /* 0x000000805300720c */ /* 0x040fe40003fc4270 */
[C---:B------:R-:W-:Y:S02]  /*11460*/  ISETP.GT.AND P5, PT, R83.reuse, R110, PT ;  /* 0x0000006e5300720c */ /* 0x040fe40003fa4270 */
[C---:B------:R-:W-:Y:S02]  /*11470*/  ISETP.GT.AND P2, PT, R83.reuse, R90, PT ;  /* 0x0000005a5300720c */ /* 0x040fe40003f44270 */
[C---:B------:R-:W-:Y:S02]  /*11480*/  ISETP.GT.AND P3, PT, R83.reuse, R86, PT ;  /* 0x000000565300720c */ /* 0x040fe40003f64270 */
[----:B------:R-:W-:Y:S02]  /*11490*/  ISETP.GT.AND P1, PT, R83, R78, PT ;  /* 0x0000004e5300720c */ /* 0x000fe40003f24270 */
[----:B------:R-:W-:-:S02]  /*114a0*/  FSEL R127, R127, -INF , !P6 ;  /* 0xff8000007f7f7808 */ /* 0x000fc40007000000 */
[----:B------:R-:W-:Y:S02]  /*114b0*/  FSEL R130, R130, -INF , !P5 ;  /* 0xff80000082827808 */ /* 0x000fe40006800000 */
[----:B------:R-:W-:Y:S02]  /*114c0*/  FSEL R199, R199, -INF , !P2 ;  /* 0xff800000c7c77808 */ /* 0x000fe40005000000 */
[----:B------:R-:W-:Y:S02]  /*114d0*/  FSEL R197, R197, -INF , !P3 ;  /* 0xff800000c5c57808 */ /* 0x000fe40005800000 */
[----:B------:R-:W-:Y:S02]  /*114e0*/  FSEL R200, R200, -INF , !P1 ;  /* 0xff800000c8c87808 */ /* 0x000fe40004800000 */
[C---:B------:R-:W-:Y:S02]  /*114f0*/  ISETP.GT.AND P6, PT, R83.reuse, R30, PT ;  /* 0x0000001e5300720c */ /* 0x040fe40003fc4270 */
[----:B------:R-:W-:-:S02]  /*11500*/  ISETP.GT.AND P5, PT, R83, R58, PT ;  /* 0x0000003a5300720c */ /* 0x000fc40003fa4270 */
[C---:B------:R-:W-:Y:S02]  /*11510*/  ISETP.GT.AND P2, PT, R83.reuse, R56, PT ;  /* 0x000000385300720c */ /* 0x040fe40003f44270 */
[C---:B------:R-:W-:Y:S02]  /*11520*/  ISETP.GT.AND P3, PT, R83.reuse, R54, PT ;  /* 0x000000365300720c */ /* 0x040fe40003f64270 */
[----:B------:R-:W-:Y:S02]  /*11530*/  ISETP.GT.AND P1, PT, R83, R52, PT ;  /* 0x000000345300720c */ /* 0x000fe40003f24270 */
        /* <DEDUP_REMOVED lines=10> */
[----:B------:R-:W1:Y:S01]  /*115e0*/  MUFU.TANH R83, R24 ;  /* 0x0000001800537308 */ /* 0x000e620000002400 */
[----:B------:R-:W-:-:S04]  /*115f0*/  IABS R66, R66 ;  /* 0x0000004200427213 */ /* 0x000fc80000000000 */
[----:B------:R-:W-:-:S05]  /*11600*/  I2FP.F32.S32 R66, R66 ;  /* 0x0000004200427245 */ /* 0x000fca0000201400 */
[----:B-1----:R-:W-:Y:S01]  /*11610*/  FFMA.FTZ R24, R66, -UR6, R83 ;  /* 0x8000000642187c23 */ /* 0x002fe20008010053 */
[----:B------:R-:W-:Y:S01]  /*11620*/  IMAD.IADD R83, R216, 0x1, -R119 ;  /* 0x00000001d8537824 */ /* 0x000fe200078e0a77 */
[----:B------:R1:W2:Y:S04]  /*11630*/  MUFU.TANH R66, R25 ;  /* 0x0000001900427308 */ /* 0x0002a80000002400 */
[----:B------:R-:W-:Y:S01]  /*11640*/  IABS R83, R83 ;  /* 0x0000005300537213 */ /* 0x000fe20000000000 */
[----:B-1----:R-:W-:-:S03]  /*11650*/  IMAD.MOV.U32 R25, RZ, RZ, R251 ;  /* 0x000000ffff197224 */ /* 0x002fc600078e00fb */
[----:B------:R-:W-:Y:S01]  /*11660*/  I2FP.F32.S32 R251, R83 ;  /* 0x0000005300fb7245 */ /* 0x000fe20000201400 */
[----:B------:R-:W-:Y:S02]  /*11670*/  IMAD.MOV.U32 R83, RZ, RZ, R24 ;  /* 0x000000ffff537224 */ /* 0x000fe400078e0018 */
[----:B------:R-:W-:Y:S02]  /*11680*/  IMAD.IADD R24, R216, 0x1, -R113 ;  /* 0x00000001d8187824 */ /* 0x000fe400078e0a71 */
[----:B--2---:R-:W-:Y:S01]  /*11690*/  FFMA.FTZ R251, R251, -UR6, R66 ;  /* 0x80000006fbfb7c23 */ /* 0x004fe20008010042 */
[----:B------:R-:W-:Y:S02]  /*116a0*/  IMAD.MOV.U32 R66, RZ, RZ, R203 ;  /* 0x000000ffff427224 */ /* 0x000fe400078e00cb */
[----:B------:R-:W-:-:S04]  /*116b0*/  IABS R24, R24 ;  /* 0x0000001800187213 */ /* 0x000fc80000000000 */
[----:B------:R-:W-:Y:S01]  /*116c0*/  I2FP.F32.S32 R203, R24 ;  /* 0x0000001800cb7245 */ /* 0x000fe20000201400 */
[----:B------:R-:W-:-:S04]  /*116d0*/  IMAD.IADD R24, R216, 0x1, -R105 ;  /* 0x00000001d8187824 */ /* 0x000fc800078e0a69 */
[----:B------:R-:W-:Y:S01]  /*116e0*/  FFMA.FTZ R203, R203, -UR6, R20 ;  /* 0x80000006cbcb7c23 */ /* 0x000fe20008010014 */
[----:B------:R-:W-:-:S04]  /*116f0*/  IABS R24, R24 ;  /* 0x0000001800187213 */ /* 0x000fc80000000000 */
[----:B------:R-:W-:Y:S01]  /*11700*/  I2FP.F32.S32 R20, R24 ;  /* 0x0000001800147245 */ /* 0x000fe20000201400 */
[----:B------:R-:W-:-:S04]  /*11710*/  FMUL.FTZ R24, R16, UR8 ;  /* 0x0000000810187c20 */ /* 0x000fc80008410000 */
[----:B------:R-:W-:Y:S01]  /*11720*/  FFMA.FTZ R16, R20, -UR6, R21 ;  /* 0x8000000614107c23 */ /* 0x000fe20008010015 */
[----:B------:R-:W-:Y:S01]  /*11730*/  IMAD.MOV.U32 R21, RZ, RZ, R83 ;  /* 0x000000ffff157224 */ /* 0x000fe200078e0053 */
[----:B------:R1:W2:Y:S02]  /*11740*/  MUFU.TANH R20, R24 ;  /* 0x0000001800147308 */ /* 0x0002a40000002400 */
[----:B-1----:R-:W-:Y:S02]  /*11750*/  IMAD.MOV.U32 R24, RZ, RZ, R25 ;  /* 0x000000ffff187224 */ /* 0x002fe400078e0019 */
[----:B------:R-:W-:-:S05]  /*11760*/  IMAD.IADD R25, R216, 0x1, -R107 ;  /* 0x00000001d8197824 */ /* 0x000fca00078e0a6b */
[----:B------:R-:W-:-:S04]  /*11770*/  IABS R25, R25 ;  /* 0x0000001900197213 */ /* 0x000fc80000000000 */
[----:B------:R-:W-:Y:S01]  /*11780*/  I2FP.F32.S32 R83, R25 ;  /* 0x0000001900537245 */ /* 0x000fe20000201400 */
[----:B------:R-:W-:Y:S02]  /*11790*/  IMAD.MOV.U32 R25, RZ, RZ, R24 ;  /* 0x000000ffff197224 */ /* 0x000fe400078e0018 */
[----:B------:R-:W-:Y:S02]  /*117a0*/  IMAD.MOV.U32 R24, RZ, RZ, R21 ;  /* 0x000000ffff187224 */ /* 0x000fe400078e0015 */
[----:B------:R-:W-:Y:S01]  /*117b0*/  FMUL.FTZ R21, R17, UR8 ;  /* 0x0000000811157c20 */ /* 0x000fe20008410000 */
[----:B------:R-:W-:Y:S02]  /*117c0*/  IMAD.IADD R17, R216, 0x1, -R103 ;  /* 0x00000001d8117824 */ /* 0x000fe400078e0a67 */
[----:B--2---:R-:W-:Y:S01]  /*117d0*/  FFMA.FTZ R83, R83, -UR6, R20 ;  /* 0x8000000653537c23 */ /* 0x004fe20008010014 */
[----:B------:R-:W-:Y:S02]  /*117e0*/  IMAD.MOV.U32 R20, RZ, RZ, R100 ;  /* 0x000000ffff147224 */ /* 0x000fe400078e0064 */
[----:B------:R-:W-:Y:S01]  /*117f0*/  IMAD.MOV.U32 R100, RZ, RZ, R102 ;  /* 0x000000ffff647224 */ /* 0x000fe200078e0066 */
[----:B------:R-:W1:Y:S01]  /*11800*/  MUFU.TANH R21, R21 ;  /* 0x0000001500157308 */ /* 0x000e620000002400 */
[----:B------:R-:W-:Y:S01]  /*11810*/  IABS R17, R17 ;  /* 0x0000001100117213 */ /* 0x000fe20000000000 */
[----:B------:R-:W-:-:S03]  /*11820*/  IMAD.MOV.U32 R102, RZ, RZ, R98 ;  /* 0x000000ffff667224 */ /* 0x000fc600078e0062 */
[----:B------:R-:W-:Y:S01]  /*11830*/  I2FP.F32.S32 R98, R17 ;  /* 0x0000001100627245 */ /* 0x000fe20000201400 */
[----:B------:R-:W-:Y:S01]  /*11840*/  FMUL.FTZ R17, R12, UR8 ;  /* 0x000000080c117c20 */ /* 0x000fe20008410000 */
[----:B------:R-:W-:-:S05]  /*11850*/  IMAD.IADD R12, R216, 0x1, -R101 ;  /* 0x00000001d80c7824 */ /* 0x000fca00078e0a65 */
[----:B------:R-:W2:Y:S01]  /*11860*/  MUFU.TANH R17, R17 ;  /* 0x0000001100117308 */ /* 0x000ea20000002400 */
[----:B------:R-:W-:Y:S01]  /*11870*/  IABS R12, R12 ;  /* 0x0000000c000c7213 */ /* 0x000fe20000000000 */
[----:B-1----:R-:W-:Y:S01]  /*11880*/  FFMA.FTZ R98, R98, -UR6, R21 ;  /* 0x8000000662627c23 */ /* 0x002fe20008010015 */
[----:B------:R-:W-:Y:S02]  /*11890*/  IMAD.MOV.U32 R21, RZ, RZ, R66 ;  /* 0x000000ffff157224 */ /* 0x000fe400078e0042 */
[----:B------:R-:W-:Y:S01]  /*118a0*/  I2FP.F32.S32 R66, R12 ;  /* 0x0000000c00427245 */ /* 0x000fe20000201400 */
[----:B------:R-:W-:Y:S01]  /*118b0*/  FMUL.FTZ R12, R13, UR8 ;  /* 0x000000080d0c7c20 */ /* 0x000fe20008410000 */
[----:B------:R-:W-:-:S05]  /*118c0*/  IMAD.IADD R13, R216, 0x1, -R99 ;  /* 0x00000001d80d7824 */ /* 0x000fca00078e0a63 */
[----:B------:R-:W1:Y:S01]  /*118d0*/  MUFU.TANH R12, R12 ;  /* 0x0000000c000c7308 */ /* 0x000e620000002400 */
[----:B------:R-:W-:Y:S01]  /*118e0*/  IABS R13, R13 ;  /* 0x0000000d000d7213 */ /* 0x000fe20000000000 */
[----:B--2---:R-:W-:Y:S01]  /*118f0*/  FFMA.FTZ R66, R66, -UR6, R17 ;  /* 0x8000000642427c23 */ /* 0x004fe20008010011 */
[----:B------:R-:W-:Y:S01]  /*11900*/  FMUL.FTZ R17, R8, UR8 ;  /* 0x0000000808117c20 */ /* 0x000fe20008410000 */
[----:B------:R-:W-:Y:S01]  /*11910*/  IMAD.IADD R8, R216, 0x1, -R95 ;  /* 0x00000001d8087824 */ /* 0x000fe200078e0a5f */
[----:B------:R-:W-:-:S04]  /*11920*/  I2FP.F32.S32 R13, R13 ;  /* 0x0000000d000d7245 */ /* 0x000fc80000201400 */
[----:B------:R-:W2:Y:S01]  /*11930*/  MUFU.TANH R17, R17 ;  /* 0x0000001100117308 */ /* 0x000ea20000002400 */
[----:B------:R-:W-:Y:S01]  /*11940*/  IABS R8, R8 ;  /* 0x0000000800087213 */ /* 0x000fe20000000000 */
[----:B-1----:R-:W-:-:S03]  /*11950*/  FFMA.FTZ R13, R13, -UR6, R12 ;  /* 0x800000060d0d7c23 */ /* 0x002fc6000801000c */
[----:B------:R-:W-:Y:S01]  /*11960*/  I2FP.F32.S32 R12, R8 ;  /* 0x00000008000c7245 */ /* 0x000fe20000201400 */
[----:B------:R-:W-:Y:S01]  /*11970*/  FMUL.FTZ R8, R9, UR8 ;  /* 0x0000000809087c20 */ /* 0x000fe20008410000 */
[----:B------:R-:W-:-:S05]  /*11980*/  IMAD.IADD R9, R216, 0x1, -R91 ;  /* 0x00000001d8097824 */ /* 0x000fca00078e0a5b */
[----:B------:R-:W1:Y:S01]  /*11990*/  MUFU.TANH R8, R8 ;  /* 0x0000000800087308 */ /* 0x000e620000002400 */
[----:B------:R-:W-:Y:S01]  /*119a0*/  IABS R9, R9 ;  /* 0x0000000900097213 */ /* 0x000fe20000000000 */
[----:B--2---:R-:W-:Y:S01]  /*119b0*/  FFMA.FTZ R12, R12, -UR6, R17 ;  /* 0x800000060c0c7c23 */ /* 0x004fe20008010011 */
[----:B------:R-:W-:Y:S02]  /*119c0*/  IMAD.MOV.U32 R17, RZ, RZ, R21 ;  /* 0x000000ffff117224 */ /* 0x000fe400078e0015 */
[----:B------:R-:W-:-:S03]  /*119d0*/  I2FP.F32.S32 R9, R9 ;  /* 0x0000000900097245 */ /* 0x000fc60000201400 */
[----:B------:R2:W3:Y:S02]  /*119e0*/  MUFU.TANH R21, R4 ;  /* 0x0000000400157308 */ /* 0x0004e40000002400 */
[----:B-1----:R-:W-:Y:S01]  /*119f0*/  FFMA.FTZ R9, R9, -UR6, R8 ;  /* 0x8000000609097c23 */ /* 0x002fe20008010008 */
[----:B--2---:R-:W-:Y:S02]  /*11a00*/  IMAD.MOV.U32 R4, RZ, RZ, R17 ;  /* 0x000000ffff047224 */ /* 0x004fe400078e0011 */
[----:B------:R-:W-:-:S05]  /*11a10*/  IMAD.IADD R17, R216, 0x1, -R87 ;  /* 0x00000001d8117824 */ /* 0x000fca00078e0a57 */
[----:B------:R-:W-:-:S04]  /*11a20*/  IABS R17, R17 ;  /* 0x0000001100117213 */ /* 0x000fc80000000000 */
[----:B------:R-:W-:Y:S01]  /*11a30*/  I2FP.F32.S32 R8, R17 ;  /* 0x0000001100087245 */ /* 0x000fe20000201400 */
[----:B------:R-:W-:Y:S01]  /*11a40*/  FMUL.FTZ R17, R5, UR8 ;  /* 0x0000000805117c20 */ /* 0x000fe20008410000 */
[----:B------:R-:W-:-:S03]  /*11a50*/  IMAD.IADD R5, R216, 0x1, -R71 ;  /* 0x00000001d8057824 */ /* 0x000fc600078e0a47 */
[----:B---3--:R-:W-:Y:S01]  /*11a60*/  FFMA.FTZ R8, R8, -UR6, R21 ;  /* 0x8000000608087c23 */ /* 0x008fe20008010015 */
[----:B------:R-:W-:Y:S01]  /*11a70*/  IMAD.MOV.U32 R21, RZ, RZ, R102 ;  /* 0x000000ffff157224 */ /* 0x000fe200078e0066 */
[----:B------:R-:W1:Y:S01]  /*11a80*/  MUFU.TANH R17, R17 ;  /* 0x0000001100117308 */ /* 0x000e620000002400 */
[----:B------:R-:W-:-:S04]  /*11a90*/  IABS R5, R5 ;  /* 0x0000000500057213 */ /* 0x000fc80000000000 */
[----:B------:R-:W-:Y:S01]  /*11aa0*/  I2FP.F32.S32 R102, R5 ;  /* 0x0000000500667245 */ /* 0x000fe20000201400 */
[----:B------:R-:W-:Y:S01]  /*11ab0*/  FMUL.FTZ R5, R72, UR8 ;  /* 0x0000000848057c20 */ /* 0x000fe20008410000 */
[----:B------:R-:W-:Y:S02]  /*11ac0*/  IMAD.MOV.U32 R72, RZ, RZ, R4 ;  /* 0x000000ffff487224 */ /* 0x000fe400078e0004 */
[----:B------:R-:W-:-:S03]  /*11ad0*/  IMAD.IADD R4, R216, 0x1, -R33 ;  /* 0x00000001d8047824 */ /* 0x000fc600078e0a21 */
[----:B------:R-:W2:Y:S02]  /*11ae0*/  MUFU.TANH R5, R5 ;  /* 0x0000000500057308 */ /* 0x000ea40000002400 */
[----:B------:R-:W-:Y:S01]  /*11af0*/  IABS R4, R4 ;  /* 0x0000000400047213 */ /* 0x000fe20000000000 */
[----:B-1----:R-:W-:Y:S01]  /*11b00*/  FFMA.FTZ R102, R102, -UR6, R17 ;  /* 0x8000000666667c23 */ /* 0x002fe20008010011 */
[----:B------:R-:W-:Y:S02]  /*11b10*/  IMAD.MOV.U32 R17, RZ, RZ, R100 ;  /* 0x000000ffff117224 */ /* 0x000fe400078e0064 */
[----:B------:R-:W-:Y:S01]  /*11b20*/  I2FP.F32.S32 R100, R4 ;  /* 0x0000000400647245 */ /* 0x000fe20000201400 */
[----:B------:R-:W-:Y:S02]  /*11b30*/  IMAD.MOV.U32 R4, RZ, RZ, R20 ;  /* 0x000000ffff047224 */ /* 0x000fe400078e0014 */
[----:B------:R1:W3:Y:S02]  /*11b40*/  MUFU.TANH R20, R73 ;  /* 0x0000004900147308 */ /* 0x0002e40000002400 */
[----:B--2---:R-:W-:Y:S01]  /*11b50*/  FFMA.FTZ R100, R100, -UR6, R5 ;  /* 0x8000000664647c23 */ /* 0x004fe20008010005 */
[----:B-1----:R-:W-:-:S02]  /*11b60*/  IMAD.MOV.U32 R73, RZ, RZ, R4 ;  /* 0x000000ffff497224 */ /* 0x002fc400078e0004 */
[----:B------:R-:W-:-:S05]  /*11b70*/  IMAD.IADD R4, R216, 0x1, -R35 ;  /* 0x00000001d8047824 */ /* 0x000fca00078e0a23 */
[----:B------:R-:W-:-:S04]  /*11b80*/  IABS R4, R4 ;  /* 0x0000000400047213 */ /* 0x000fc80000000000 */
[----:B------:R-:W-:Y:S01]  /*11b90*/  I2FP.F32.S32 R5, R4 ;  /* 0x0000000400057245 */ /* 0x000fe20000201400 */
[----:B------:R-:W-:Y:S01]  /*11ba0*/  IMAD.MOV.U32 R4, RZ, RZ, R3 ;  /* 0x000000ffff047224 */ /* 0x000fe200078e0003 */
[----:B------:R-:W-:Y:S01]  /*11bb0*/  FSEL R215, R215, -INF , !P6 ;  /* 0xff800000d7d77808 */ /* 0x000fe20007000000 */
[----:B------:R-:W-:Y:S01]  /*11bc0*/  FMUL.FTZ R96, R96, UR8 ;  /* 0x0000000860607c20 */ /* 0x000fe20008410000 */
[----:B------:R-:W-:Y:S01]  /*11bd0*/  FSEL R213, R213, -INF , !P5 ;  /* 0xff800000d5d57808 */ /* 0x000fe20006800000 */
[----:B---3--:R-:W-:Y:S01]  /*11be0*/  FFMA.FTZ R20, R5, -UR6, R20 ;  /* 0x8000000605147c23 */ /* 0x008fe20008010014 */
[----:B------:R-:W-:Y:S01]  /*11bf0*/  IMAD.MOV.U32 R5, RZ, RZ, R72 ;  /* 0x000000ffff057224 */ /* 0x000fe200078e0048 */
[----:B------:R-:W-:Y:S01]  /*11c00*/  FSEL R219, R219, -INF , !P2 ;  /* 0xff800000dbdb7808 */ /* 0x000fe20005000000 */
[----:B------:R-:W-:Y:S01]  /*11c10*/  VIADD R72, R216, -UR7 ;  /* 0x80000007d8487c36 */ /* 0x000fe20008000000 */
[----:B------:R-:W-:Y:S01]  /*11c20*/  FSEL R216, R79, -INF , !P1 ;  /* 0xff8000004fd87808 */ /* 0x000fe20004800000 */
[----:B------:R-:W-:Y:S01]  /*11c30*/  IMAD.MOV.U32 R79, RZ, RZ, R5 ;  /* 0x000000ffff4f7224 */ /* 0x000fe200078e0005 */
[----:B------:R-:W-:Y:S01]  /*11c40*/  FSEL R218, R218, -INF , !P3 ;  /* 0xff800000dada7808 */ /* 0x000fe20005800000 */
[----:B------:R-:W-:Y:S01]  /*11c50*/  FMUL.FTZ R92, R92, UR8 ;  /* 0x000000085c5c7c20 */ /* 0x000fe20008410000 */
[----:B------:R-:W-:Y:S01]  /*11c60*/  ISETP.GT.AND P6, PT, R72, R109, PT ;  /* 0x0000006d4800720c */ /* 0x000fe20003fc4270 */
[----:B------:R-:W-:Y:S01]  /*11c70*/  FMUL.FTZ R88, R88, UR8 ;  /* 0x0000000858587c20 */ /* 0x000fe20008410000 */
[----:B------:R-:W-:Y:S01]  /*11c80*/  ISETP.GT.AND P5, PT, R72, R250, PT ;  /* 0x000000fa4800720c */ /* 0x000fe20003fa4270 */
[----:B------:R-:W-:Y:S01]  /*11c90*/  FMUL.FTZ R84, R84, UR8 ;  /* 0x0000000854547c20 */ /* 0x000fe20008410000 */
[----:B------:R-:W-:Y:S01]  /*11ca0*/  ISETP.GT.AND P1, PT, R72, R240, PT ;  /* 0x000000f04800720c */ /* 0x000fe20003f24270 */
[----:B------:R-:W-:Y:S01]  /*11cb0*/  FMUL.FTZ R80, R80, UR8 ;  /* 0x0000000850507c20 */ /* 0x000fe20008410000 */
[----:B------:R-:W-:Y:S01]  /*11cc0*/  FSEL R5, R4, -INF , !P6 ;  /* 0xff80000004057808 */ /* 0x000fe20007000000 */
[----:B------:R-:W-:Y:S01]  /*11cd0*/  FMUL.FTZ R76, R76, UR8 ;  /* 0x000000084c4c7c20 */ /* 0x000fe20008410000 */
[----:B------:R-:W-:Y:S01]  /*11ce0*/  ISETP.GT.AND P6, PT, R72, R238, PT ;  /* 0x000000ee4800720c */ /* 0x000fe20003fc4270 */
[----:B------:R-:W-:Y:S01]  /*11cf0*/  FMUL.FTZ R64, R64, UR8 ;  /* 0x0000000840407c20 */ /* 0x000fe20008410000 */
[----:B------:R-:W-:Y:S01]  /*11d00*/  FSEL R4, R73, -INF , !P5 ;  /* 0xff80000049047808 */ /* 0x000fe20006800000 */
[----:B------:R1:W5:Y:S01]  /*11d10*/  LDL.LU R3, [R1+0x7c] ;  /* 0x00007c0001037983 */ /* 0x0003620000300800 */
[C---:B------:R-:W-:Y:S01]  /*11d20*/  ISETP.GT.AND P5, PT, R72.reuse, R236, PT ;  /* 0x000000ec4800720c */ /* 0x040fe20003fa4270 */
[----:B------:R-:W-:Y:S01]  /*11d30*/  IMAD.MOV.U32 R73, RZ, RZ, R17 ;  /* 0x000000ffff497224 */ /* 0x000fe200078e0011 */
[----:B------:R-:W-:-:S02]  /*11d40*/  ISETP.GT.AND P2, PT, R72, R244, PT ;  /* 0x000000f44800720c */ /* 0x000fc40003f44270 */
[----:B------:R-:W-:Y:S02]  /*11d50*/  ISETP.GT.AND P3, PT, R72, R242, PT ;  /* 0x000000f24800720c */ /* 0x000fe40003f64270 */
[----:B------:R-:W-:Y:S02]  /*11d60*/  FSEL R246, R246, -INF , !P1 ;  /* 0xff800000f6f67808 */ /* 0x000fe40004800000 */
[C---:B------:R-:W-:Y:S02]  /*11d70*/  ISETP.GT.AND P1, PT, R72.reuse, R44, PT ;  /* 0x0000002c4800720c */ /* 0x040fe40003f24270 */
[----:B------:R-:W-:Y:S02]  /*11d80*/  FSEL R245, R245, -INF , !P6 ;  /* 0xff800000f5f57808 */ /* 0x000fe40007000000 */
[----:B------:R-:W-:Y:S02]  /*11d90*/  ISETP.GT.AND P6, PT, R72, R230, PT ;  /* 0x000000e64800720c */ /* 0x000fe40003fc4270 */
[----:B------:R-:W-:-:S02]  /*11da0*/  FSEL R239, R239, -INF , !P5 ;  /* 0xff800000efef7808 */ /* 0x000fc40006800000 */
[----:B------:R-:W-:Y:S02]  /*11db0*/  FSEL R21, R21, -INF , !P2 ;  /* 0xff80000015157808 */ /* 0x000fe40005000000 */
[----:B------:R-:W-:Y:S01]  /*11dc0*/  FSEL R17, R201, -INF , !P3 ;  /* 0xff800000c9117808 */ /* 0x000fe20005800000 */
[----:B------:R-:W-:Y:S01]  /*11dd0*/  IMAD.MOV.U32 R201, RZ, RZ, R24 ;  /* 0x000000ffffc97224 */ /* 0x000fe200078e0018 */
[C---:B------:R-:W-:Y:S02]  /*11de0*/  ISETP.GT.AND P5, PT, R72.reuse, R228, PT ;  /* 0x000000e44800720c */ /* 0x040fe40003fa4270 */
[C---:B------:R-:W-:Y:S02]  /*11df0*/  ISETP.GT.AND P2, PT, R72.reuse, R234, PT ;  /* 0x000000ea4800720c */ /* 0x040fe40003f44270 */
[----:B------:R-:W-:Y:S02]  /*11e00*/  ISETP.GT.AND P3, PT, R72, R48, PT ;  /* 0x000000304800720c */ /* 0x000fe40003f64270 */
[----:B------:R-:W-:-:S02]  /*11e10*/  FSEL R123, R123, -INF , !P1 ;  /* 0xff8000007b7b7808 */ /* 0x000fc40004800000 */
[----:B------:R-:W-:Y:S02]  /*11e20*/  ISETP.GT.AND P1, PT, R72, R116, PT ;  /* 0x000000744800720c */ /* 0x000fe40003f24270 */
[----:B------:R-:W-:Y:S01]  /*11e30*/  FSEL R24, R198, -INF , !P6 ;  /* 0xff800000c6187808 */ /* 0x000fe20007000000 */
[----:B------:R-:W-:Y:S01]  /*11e40*/  IMAD.MOV.U32 R198, RZ, RZ, R25 ;  /* 0x000000ffffc67224 */ /* 0x000fe200078e0019 */
[----:B------:R-:W-:Y:S02]  /*11e50*/  ISETP.GT.AND P6, PT, R72, R82, PT ;  /* 0x000000524800720c */ /* 0x000fe40003fc4270 */
[----:B------:R-:W-:Y:S01]  /*11e60*/  FSEL R25, R120, -INF , !P5 ;  /* 0xff80000078197808 */ /* 0x000fe20006800000 */
[----:B------:R-:W-:Y:S01]  /*11e70*/  IMAD.MOV.U32 R120, RZ, RZ, R79 ;  /* 0x000000ffff787224 */ /* 0x000fe200078e004f */
[----:B------:R-:W-:Y:S02]  /*11e80*/  FSEL R59, R59, -INF , !P2 ;  /* 0xff8000003b3b7808 */ /* 0x000fe40005000000 */
[----:B------:R-:W-:-:S02]  /*11e90*/  FSEL R51, R51, -INF , !P3 ;  /* 0xff80000033337808 */ /* 0x000fc40005800000 */
[C---:B------:R-:W-:Y:S02]  /*11ea0*/  ISETP.GT.AND P2, PT, R72.reuse, R226, PT ;  /* 0x000000e24800720c */ /* 0x040fe40003f44270 */
[C---:B------:R-:W-:Y:S02]  /*11eb0*/  ISETP.GT.AND P3, PT, R72.reuse, R118, PT ;  /* 0x000000764800720c */ /* 0x040fe40003f64270 */
[----:B------:R-:W-:Y:S02]  /*11ec0*/  ISETP.GT.AND P5, PT, R72, R196, PT ;  /* 0x000000c44800720c */ /* 0x000fe40003fa4270 */
        /* <DEDUP_REMOVED lines=11> */
[C---:B------:R-:W-:Y:S02]  /*11f80*/  ISETP.GT.AND P5, PT, R72.reuse, R78, PT ;  /* 0x0000004e4800720c */ /* 0x040fe40003fa4270 */
[----:B------:R-:W-:Y:S01]  /*11f90*/  FSEL R198, R251, -INF , !P1 ;  /* 0xff800000fbc67808 */ /* 0x000fe20004800000 */
[----:B------:R-:W-:Y:S01]  /*11fa0*/  IMAD.MOV.U32 R251, RZ, RZ, R120 ;  /* 0x000000fffffb7224 */ /* 0x000fe200078e0078 */
[----:B------:R-:W-:Y:S02]  /*11fb0*/  FSEL R203, R203, -INF , !P6 ;  /* 0xff800000cbcb7808 */ /* 0x000fe40007000000 */
[----:B------:R-:W-:Y:S02]  /*11fc0*/  ISETP.GT.AND P6, PT, R72, R54, PT ;  /* 0x000000364800720c */ /* 0x000fe40003fc4270 */
[----:B------:R-:W-:Y:S02]  /*11fd0*/  FSEL R222, R222, -INF , !P2 ;  /* 0xff800000dede7808 */ /* 0x000fe40005000000 */
[----:B------:R-:W-:-:S02]  /*11fe0*/  FSEL R201, R201, -INF , !P3 ;  /* 0xff800000c9c97808 */ /* 0x000fc40005800000 */
[----:B------:R-:W-:Y:S01]  /*11ff0*/  FSEL R120, R16, -INF , !P5 ;  /* 0xff80000010787808 */ /* 0x000fe20006800000 */
[----:B------:R-:W-:Y:S01]  /*12000*/  IMAD.MOV.U32 R16, RZ, RZ, R62 ;  /* 0x000000ffff107224 */ /* 0x000fe200078e003e */
[C---:B------:R-:W-:Y:S02]  /*12010*/  ISETP.GT.AND P2, PT, R72.reuse, R30, PT ;  /* 0x0000001e4800720c */ /* 0x040fe40003f44270 */
[C---:B------:R-:W-:Y:S02]  /*12020*/  ISETP.GT.AND P3, PT, R72.reuse, R58, PT ;  /* 0x0000003a4800720c */ /* 0x040fe40003f64270 */
[C---:B------:R-:W-:Y:S02]  /*12030*/  ISETP.GT.AND P1, PT, R72.reuse, R56, PT ;  /* 0x000000384800720c */ /* 0x040fe40003f24270 */
[----:B------:R-:W-:Y:S02]  /*12040*/  ISETP.GT.AND P5, PT, R72, R52, PT ;  /* 0x000000344800720c */ /* 0x000fe40003fa4270 */
[----:B------:R-:W-:Y:S01]  /*12050*/  FSEL R62, R13, -INF , !P6 ;  /* 0xff8000000d3e7808 */ /* 0x000fe20007000000 */
[----:B------:R-:W-:Y:S01]  /*12060*/  IMAD.MOV.U32 R13, RZ, RZ, R60 ;  /* 0x000000ffff0d7224 */ /* 0x000fe200078e003c */
[----:B------:R-:W-:-:S02]  /*12070*/  FSEL R83, R83, -INF , !P2 ;  /* 0xff80000053537808 */ /* 0x000fc40005000000 */
[----:B------:R-:W-:Y:S02]  /*12080*/  FSEL R98, R98, -INF , !P3 ;  /* 0xff80000062627808 */ /* 0x000fe40005800000 */
[----:B------:R-:W-:Y:S02]  /*12090*/  FSEL R66, R66, -INF , !P1 ;  /* 0xff80000042427808 */ /* 0x000fe40004800000 */
[----:B------:R-:W-:Y:S01]  /*120a0*/  FSEL R60, R12, -INF , !P5 ;  /* 0xff8000000c3c7808 */ /* 0x000fe20006800000 */
[----:B------:R-:W-:Y:S01]  /*120b0*/  IMAD.IADD R12, R16, 0x1, -R117 ;  /* 0x00000001100c7824 */ /* 0x000fe200078e0a75 */
[C---:B------:R-:W-:Y:S02]  /*120c0*/  ISETP.GT.AND P2, PT, R72.reuse, R36, PT ;  /* 0x000000244800720c */ /* 0x040fe40003f44270 */
[C---:B------:R-:W-:Y:S02]  /*120d0*/  ISETP.GT.AND P3, PT, R72.reuse, R34, PT ;  /* 0x000000224800720c */ /* 0x040fe40003f64270 */
[----:B------:R-:W-:-:S02]  /*120e0*/  ISETP.GT.AND P1, PT, R72, R32, PT ;  /* 0x000000204800720c */ /* 0x000fc40003f24270 */
[C---:B------:R-:W-:Y:S02]  /*120f0*/  ISETP.GT.AND P6, PT, R72.reuse, R31, PT ;  /* 0x0000001f4800720c */ /* 0x040fe40003fc4270 */
[----:B------:R-:W-:Y:S01]  /*12100*/  ISETP.GT.AND P5, PT, R72, R29, PT ;  /* 0x0000001d4800720c */ /* 0x000fe20003fa4270 */
[----:B------:R-:W-:Y:S01]  /*12110*/  IMAD.MOV.U32 R72, RZ, RZ, R251 ;  /* 0x000000ffff487224 */ /* 0x000fe200078e00fb */
[----:B------:R-:W-:Y:S01]  /*12120*/  IABS R12, R12 ;  /* 0x0000000c000c7213 */ /* 0x000fe20000000000 */
[----:B------:R2:W3:Y:S01]  /*12130*/  MUFU.TANH R251, R96 ;  /* 0x0000006000fb7308 */ /* 0x0004e20000002400 */
[----:B------:R-:W-:Y:S02]  /*12140*/  FSEL R102, R102, -INF , !P1 ;  /* 0xff80000066667808 */ /* 0x000fe40004800000 */
[----:B------:R-:W-:Y:S02]  /*12150*/  I2FP.F32.S32 R12, R12 ;  /* 0x0000000c000c7245 */ /* 0x000fe40000201400 */
[----:B------:R-:W-:-:S02]  /*12160*/  FSEL R100, R100, -INF , !P6 ;  /* 0xff80000064647808 */ /* 0x000fc40007000000 */
[----:B------:R-:W-:Y:S01]  /*12170*/  FSEL R20, R20, -INF , !P5 ;  /* 0xff80000014147808 */ /* 0x000fe20006800000 */
[----:B--2---:R-:W-:Y:S02]  /*12180*/  IMAD.MOV.U32 R96, RZ, RZ, R13 ;  /* 0x000000ffff607224 */ /* 0x004fe400078e000d */
[----:B------:R-:W-:Y:S01]  /*12190*/  FMUL.FTZ R13, R97, UR8 ;  /* 0x00000008610d7c20 */ /* 0x000fe20008410000 */
[----:B---3--:R-:W-:Y:S01]  /*121a0*/  FFMA.FTZ R251, R12, -UR6, R251 ;  /* 0x800000060cfb7c23 */ /* 0x008fe200080100fb */
[----:B------:R-:W-:Y:S02]  /*121b0*/  IMAD.IADD R12, R16, 0x1, -R119 ;  /* 0x00000001100c7824 */ /* 0x000fe400078e0a77 */
[----:B------:R-:W-:Y:S02]  /*121c0*/  IMAD.MOV.U32 R97, RZ, RZ, R72 ;  /* 0x000000ffff617224 */ /* 0x000fe400078e0048 */
[----:B------:R-:W2:Y:S01]  /*121d0*/  MUFU.TANH R13, R13 ;  /* 0x0000000d000d7308 */ /* 0x000ea20000002400 */
[----:B------:R-:W-:-:S04]  /*121e0*/  IABS R12, R12 ;  /* 0x0000000c000c7213 */ /* 0x000fc80000000000 */
[----:B------:R-:W-:-:S05]  /*121f0*/  I2FP.F32.S32 R12, R12 ;  /* 0x0000000c000c7245 */ /* 0x000fca0000201400 */
[----:B--2---:R-:W-:Y:S01]  /*12200*/  FFMA.FTZ R72, R12, -UR6, R13 ;  /* 0x800000060c487c23 */ /* 0x004fe2000801000d */
[----:B------:R-:W-:Y:S02]  /*12210*/  IMAD.MOV.U32 R13, RZ, RZ, R97 ;  /* 0x000000ffff0d7224 */ /* 0x000fe400078e0061 */
[----:B------:R2:W3:Y:S01]  /*12220*/  MUFU.TANH R97, R92 ;  /* 0x0000005c00617308 */ /* 0x0004e20000002400 */
[----:B------:R-:W-:-:S05]  /*12230*/  IMAD.IADD R12, R16, 0x1, -R113 ;  /* 0x00000001100c7824 */ /* 0x000fca00078e0a71 */
[----:B------:R-:W-:-:S04]  /*12240*/  IABS R12, R12 ;  /* 0x0000000c000c7213 */ /* 0x000fc80000000000 */
[----:B------:R-:W-:Y:S01]  /*12250*/  I2FP.F32.S32 R12, R12 ;  /* 0x0000000c000c7245 */ /* 0x000fe20000201400 */
[----:B--2---:R-:W-:Y:S02]  /*12260*/  IMAD.MOV.U32 R92, RZ, RZ, R13 ;  /* 0x000000ffff5c7224 */ /* 0x004fe400078e000d */
[----:B------:R-:W-:Y:S02]  /*12270*/  FMUL.FTZ R13, R93, UR8 ;  /* 0x000000085d0d7c20 */ /* 0x000fe40008410000 */
[----:B---3--:R-:W-:Y:S01]  /*12280*/  FFMA.FTZ R93, R12, -UR6, R97 ;  /* 0x800000060c5d7c23 */ /* 0x008fe20008010061 */
[----:B------:R-:W-:Y:S02]  /*12290*/  IMAD.IADD R12, R16, 0x1, -R105 ;  /* 0x00000001100c7824 */ /* 0x000fe400078e0a69 */
[----:B------:R-:W-:Y:S01]  /*122a0*/  IMAD.MOV.U32 R97, RZ, RZ, R251 ;  /* 0x000000ffff617224 */ /* 0x000fe200078e00fb */
[----:B------:R-:W2:Y:S02]  /*122b0*/  MUFU.TANH R13, R13 ;  /* 0x0000000d000d7308 */ /* 0x000ea40000002400 */
        /* <DEDUP_REMOVED lines=9> */
[----:B------:R-:W-:Y:S01]  /*12350*/  FMUL.FTZ R13, R89, UR8 ;  /* 0x00000008590d7c20 */ /* 0x000fe20008410000 */
[----:B------:R-:W-:Y:S02]  /*12360*/  IMAD.MOV.U32 R89, RZ, RZ, R92 ;  /* 0x000000ffff597224 */ /* 0x000fe400078e005c */
        /* <DEDUP_REMOVED lines=18> */
[----:B------:R-:W2:Y:S01]  /*12490*/  MUFU.TANH R13, R13 ;  /* 0x0000000d000d7308 */ /* 0x000ea20000002400 */
[----:B------:R-:W-:Y:S01]  /*124a0*/  IMAD.MOV.U32 R84, RZ, RZ, R72 ;  /* 0x000000ffff547224 */ /* 0x000fe200078e0048 */
        /* <DEDUP_REMOVED lines=28> */
[----:B------:R-:W-:Y:S01]  /*12670*/  IMAD.MOV.U32 R81, RZ, RZ, R251 ;  /* 0x000000ffff517224 */ /* 0x000fe200078e00fb */
[----:B------:R2:W3:Y:S02]  /*12680*/  MUFU.TANH R12, R13 ;  /* 0x0000000d000c7308 */ /* 0x0004e40000002400 */
[----:B--2---:R-:W-:-:S04]  /*12690*/  IMAD.MOV.U32 R13, RZ, RZ, R16 ;  /* 0x000000ffff0d7224 */ /* 0x004fc800078e0010 */
[----:B------:R-:W-:-:S05]  /*126a0*/  IMAD.IADD R16, R13, 0x1, -R71 ;  /* 0x000000010d107824 */ /* 0x000fca00078e0a47 */
[----:B------:R-:W-:-:S04]  /*126b0*/  IABS R16, R16 ;  /* 0x0000001000107213 */ /* 0x000fc80000000000 */
[----:B------:R-:W-:Y:S01]  /*126c0*/  I2FP.F32.S32 R251, R16 ;  /* 0x0000001000fb7245 */ /* 0x000fe20000201400 */
[----:B------:R-:W-:Y:S02]  /*126d0*/  IMAD.MOV.U32 R16, RZ, RZ, R77 ;  /* 0x000000ffff107224 */ /* 0x000fe400078e004d */
[----:B------:R2:W4:Y:S02]  /*126e0*/  MUFU.TANH R77, R64 ;  /* 0x00000040004d7308 */ /* 0x0005240000002400 */
[----:B---3--:R-:W-:Y:S01]  /*126f0*/  FFMA.FTZ R251, R251, -UR6, R12 ;  /* 0x80000006fbfb7c23 */ /* 0x008fe2000801000c */
[----:B------:R-:W-:-:S05]  /*12700*/  IMAD.IADD R12, R13, 0x1, -R33 ;  /* 0x000000010d0c7824 */ /* 0x000fca00078e0a21 */
[----:B------:R-:W-:Y:S01]  /*12710*/  IABS R12, R12 ;  /* 0x0000000c000c7213 */ /* 0x000fe20000000000 */
[----:B--2---:R-:W-:-:S03]  /*12720*/  IMAD.MOV.U32 R64, RZ, RZ, R16 ;  /* 0x000000ffff407224 */ /* 0x004fc600078e0010 */
[----:B------:R-:W-:Y:S01]  /*12730*/  I2FP.F32.S32 R16, R12 ;  /* 0x0000000c00107245 */ /* 0x000fe20000201400 */
[----:B------:R-:W-:Y:S02]  /*12740*/  IMAD.MOV.U32 R12, RZ, RZ, R13 ;  /* 0x000000ffff0c7224 */ /* 0x000fe400078e000d */
[----:B------:R-:W-:Y:S02]  /*12750*/  FMUL.FTZ R13, R65, UR8 ;  /* 0x00000008410d7c20 */ /* 0x000fe40008410000 */
[----:B------:R-:W-:Y:S02]  /*12760*/  IMAD.MOV.U32 R65, RZ, RZ, R12 ;  /* 0x000000ffff417224 */ /* 0x000fe400078e000c */
[----:B----4-:R-:W-:Y:S01]  /*12770*/  FFMA.FTZ R16, R16, -UR6, R77 ;  /* 0x8000000610107c23 */ /* 0x010fe2000801004d */
[----:B------:R-:W-:Y:S01]  /*12780*/  IMAD.MOV.U32 R77, RZ, RZ, R81 ;  /* 0x000000ffff4d7224 */ /* 0x000fe200078e0051 */
[----:B------:R-:W2:Y:S01]  /*12790*/  MUFU.TANH R13, R13 ;  /* 0x0000000d000d7308 */ /* 0x000ea20000002400 */
[----:B------:R-:W-:-:S02]  /*127a0*/  IMAD.IADD R12, R65, 0x1, -R35 ;  /* 0x00000001410c7824 */ /* 0x000fc400078e0a23 */
[----:B------:R-:W-:Y:S02]  /*127b0*/  VIADD R65, R65, -UR7 ;  /* 0x8000000741417c36 */ /* 0x000fe40008000000 */
[----:B------:R-:W-:Y:S01]  /*127c0*/  IMAD.MOV.U32 R81, RZ, RZ, R76 ;  /* 0x000000ffff517224 */ /* 0x000fe200078e004c */
[----:B------:R-:W-:Y:S01]  /*127d0*/  IABS R12, R12 ;  /* 0x0000000c000c7213 */ /* 0x000fe20000000000 */
[----:B------:R-:W-:Y:S01]  /*127e0*/  IMAD.MOV.U32 R76, RZ, RZ, R72 ;  /* 0x000000ffff4c7224 */ /* 0x000fe200078e0048 */
[----:B------:R-:W-:Y:S01]  /*127f0*/  FSEL R72, R9, -INF , !P2 ;  /* 0xff80000009487808 */ /* 0x000fe20005000000 */
[----:B------:R-:W-:Y:S01]  /*12800*/  IMAD.MOV.U32 R9, RZ, RZ, R64 ;  /* 0x000000ffff097224 */ /* 0x000fe200078e0040 */
[----:B------:R-:W-:Y:S02]  /*12810*/  I2FP.F32.S32 R12, R12 ;  /* 0x0000000c000c7245 */ /* 0x000fe40000201400 */
[----:B------:R-:W-:Y:S02]  /*12820*/  ISETP.GT.AND P2, PT, R65, R109, PT ;  /* 0x0000006d4100720c */ /* 0x000fe40003f44270 */
[----:B------:R-:W-:-:S02]  /*12830*/  FSEL R64, R8, -INF , !P3 ;  /* 0xff80000008407808 */ /* 0x000fc40005800000 */
[C---:B------:R-:W-:Y:S01]  /*12840*/  ISETP.GT.AND P3, PT, R65.reuse, R250, PT ;  /* 0x000000fa4100720c */ /* 0x040fe20003f64270 */
[----:B--2---:R-:W-:Y:S01]  /*12850*/  FFMA.FTZ R12, R12, -UR6, R13 ;  /* 0x800000060c0c7c23 */ /* 0x004fe2000801000d */
[----:B------:R-:W-:Y:S02]  /*12860*/  ISETP.GT.AND P1, PT, R65, R244, PT ;  /* 0x000000f44100720c */ /* 0x000fe40003f24270 */
[----:B------:R-:W-:Y:S01]  /*12870*/  FSEL R13, R249, -INF , !P2 ;  /* 0xff800000f90d7808 */ /* 0x000fe20005000000 */
[----:B------:R-:W-:Y:S01]  /*12880*/  IMAD.MOV.U32 R249, RZ, RZ, R9 ;  /* 0x000000fffff97224 */ /* 0x000fe200078e0009 */
[C---:B------:R-:W-:Y:S02]  /*12890*/  ISETP.GT.AND P6, PT, R65.reuse, R242, PT ;  /* 0x000000f24100720c */ /* 0x040fe40003fc4270 */
[C---:B------:R-:W-:Y:S02]  /*128a0*/  ISETP.GT.AND P5, PT, R65.reuse, R240, PT ;  /* 0x000000f04100720c */ /* 0x040fe40003fa4270 */
[----:B------:R-:W-:-:S02]  /*128b0*/  ISETP.GT.AND P2, PT, R65, R238, PT ;  /* 0x000000ee4100720c */ /* 0x000fc40003f44270 */
[----:B------:R-:W-:Y:S01]  /*128c0*/  FSEL R9, R227, -INF , !P3 ;  /* 0xff800000e3097808 */ /* 0x000fe20005800000 */
[----:B------:R-:W-:Y:S01]  /*128d0*/  IMAD.MOV.U32 R227, RZ, RZ, R89 ;  /* 0x000000ffffe37224 */ /* 0x000fe200078e0059 */
[----:B------:R-:W-:Y:S01]  /*128e0*/  FSEL R8, R225, -INF , !P1 ;  /* 0xff800000e1087808 */ /* 0x000fe20004800000 */
[----:B------:R-:W-:Y:S01]  /*128f0*/  IMAD.MOV.U32 R225, RZ, RZ, R249 ;  /* 0x000000ffffe17224 */ /* 0x000fe200078e00f9 */
[C---:B------:R-:W-:Y:S02]  /*12900*/  ISETP.GT.AND P3, PT, R65.reuse, R236, PT ;  /* 0x000000ec4100720c */ /* 0x040fe40003f64270 */
[----:B------:R-:W-:Y:S02]  /*12910*/  ISETP.GT.AND P1, PT, R65, R234, PT ;  /* 0x000000ea4100720c */ /* 0x000fe40003f24270 */
[----:B------:R-:W-:Y:S01]  /*12920*/  FSEL R89, R223, -INF , !P6 ;  /* 0xff800000df597808 */ /* 0x000fe20007000000 */
[----:B------:R-:W-:Y:S01]  /*12930*/  IMAD.MOV.U32 R223, RZ, RZ, R0 ;  /* 0x000000ffffdf7224 */ /* 0x000fe200078e0000 */
[----:B------:R-:W-:Y:S01]  /*12940*/  FSEL R249, R221, -INF , !P5 ;  /* 0xff800000ddf97808 */ /* 0x000fe20006800000 */
[----:B------:R-:W-:Y:S01]  /*12950*/  IMAD.MOV.U32 R221, RZ, RZ, R81 ;  /* 0x000000ffffdd7224 */ /* 0x000fe200078e0051 */
[C---:B------:R-:W-:Y:S01]  /*12960*/  ISETP.GT.AND P5, PT, R65.reuse, R44, PT ;  /* 0x0000002c4100720c */ /* 0x040fe20003fa4270 */
[----:B------:R-:W-:Y:S01]  /*12970*/  IMAD.MOV.U32 R81, RZ, RZ, R85 ;  /* 0x000000ffff517224 */ /* 0x000fe200078e0055 */
[----:B------:R-:W-:Y:S01]  /*12980*/  FSEL R0, R220, -INF , !P2 ;  /* 0xff800000dc007808 */ /* 0x000fe20005000000 */
[----:B------:R-:W-:Y:S01]  /*12990*/  IMAD.MOV.U32 R85, RZ, RZ, R97 ;  /* 0x000000ffff557224 */ /* 0x000fe200078e0061 */
[C---:B------:R-:W-:Y:S01]  /*129a0*/  ISETP.GT.AND P2, PT, R65.reuse, R230, PT ;  /* 0x000000e64100720c */ /* 0x040fe20003f44270 */
[----:B------:R-:W-:Y:S01]  /*129b0*/  IMAD.MOV.U32 R220, RZ, RZ, R223 ;  /* 0x000000ffffdc7224 */ /* 0x000fe200078e00df */
[----:B------:R-:W-:Y:S01]  /*129c0*/  ISETP.GT.AND P6, PT, R65, R48, PT ;  /* 0x000000304100720c */ /* 0x000fe20003fc4270 */
[----:B------:R-:W-:Y:S01]  /*129d0*/  IMAD.MOV.U32 R223, RZ, RZ, R77 ;  /* 0x000000ffffdf7224 */ /* 0x000fe200078e004d */
[----:B------:R-:W-:-:S02]  /*129e0*/  FSEL R247, R247, -INF , !P3 ;  /* 0xff800000f7f77808 */ /* 0x000fc40005800000 */
[----:B------:R-:W-:Y:S02]  /*129f0*/  FSEL R252, R252, -INF , !P1 ;  /* 0xff800000fcfc7808 */ /* 0x000fe40004800000 */
[C---:B------:R-:W-:Y:S02]  /*12a00*/  ISETP.GT.AND P3, PT, R65.reuse, R228, PT ;  /* 0x000000e44100720c */ /* 0x040fe40003f64270 */
[----:B------:R-:W-:Y:S02]  /*12a10*/  ISETP.GT.AND P1, PT, R65, R226, PT ;  /* 0x000000e24100720c */ /* 0x000fe40003f24270 */
[----:B------:R-:W-:Y:S01]  /*12a20*/  FSEL R97, R217, -INF , !P5 ;  /* 0xff800000d9617808 */ /* 0x000fe20006800000 */
[----:B------:R-:W-:Y:S01]  /*12a30*/  IMAD.MOV.U32 R217, RZ, RZ, R96 ;  /* 0x000000ffffd97224 */ /* 0x000fe200078e0060 */
        /* <DEDUP_REMOVED lines=8> */
[C---:B------:R-:W-:Y:S02]  /*12ac0*/  ISETP.GT.AND P2, PT, R65.reuse, R82, PT ;  /* 0x000000524100720c */ /* 0x040fe40003f44270 */
[C---:B------:R-:W-:Y:S02]  /*12ad0*/  ISETP.GT.AND P3, PT, R65.reuse, R196, PT ;  /* 0x000000c44100720c */ /* 0x040fe40003f64270 */
[----:B------:R-:W-:-:S02]  /*12ae0*/  ISETP.GT.AND P1, PT, R65, R128, PT ;  /* 0x000000804100720c */ /* 0x000fc40003f24270 */
[----:B------:R-:W-:Y:S01]  /*12af0*/  FSEL R93, R209, -INF , !P5 ;  /* 0xff800000d15d7808 */ /* 0x000fe20006800000 */
[----:B------:R-:W-:Y:S01]  /*12b00*/  IMAD.MOV.U32 R209, RZ, RZ, R92 ;  /* 0x000000ffffd17224 */ /* 0x000fe200078e005c */
[----:B------:R-:W-:Y:S02]  /*12b10*/  ISETP.GT.AND P5, PT, R65, R90, PT ;  /* 0x0000005a4100720c */ /* 0x000fe40003fa4270 */
[----:B------:R-:W-:Y:S01]  /*12b20*/  FSEL R77, R211, -INF , !P6 ;  /* 0xff800000d34d7808 */ /* 0x000fe20007000000 */
[----:B------:R-:W-:Y:S01]  /*12b30*/  IMAD.MOV.U32 R211, RZ, RZ, R88 ;  /* 0x000000ffffd37224 */ /* 0x000fe200078e0058 */
[----:B------:R-:W-:Y:S02]  /*12b40*/  ISETP.GT.AND P6, PT, R65, R110, PT ;  /* 0x0000006e4100720c */ /* 0x000fe40003fc4270 */
[----:B------:R-:W-:Y:S02]  /*12b50*/  FSEL R92, R206, -INF , !P2 ;  /* 0xff800000ce5c7808 */ /* 0x000fe40005000000 */
[----:B------:R-:W-:-:S02]  /*12b60*/  FSEL R131, R131, -INF , !P3 ;  /* 0xff80000083837808 */ /* 0x000fc40005800000 */
[C---:B------:R-:W-:Y:S02]  /*12b70*/  ISETP.GT.AND P2, PT, R65.reuse, R86, PT ;  /* 0x000000564100720c */ /* 0x040fe40003f44270 */
[C---:B------:R-:W-:Y:S02]  /*12b80*/  ISETP.GT.AND P3, PT, R65.reuse, R78, PT ;  /* 0x0000004e4100720c */ /* 0x040fe40003f64270 */
[----:B------:R-:W-:Y:S02]  /*12b90*/  FSEL R88, R204, -INF , !P1 ;  /* 0xff800000cc587808 */ /* 0x000fe40004800000 */
[C---:B------:R-:W-:Y:S02]  /*12ba0*/  ISETP.GT.AND P1, PT, R65.reuse, R30, PT ;  /* 0x0000001e4100720c */ /* 0x040fe40003f24270 */
[----:B------:R-:W-:Y:S02]  /*12bb0*/  FSEL R84, R84, -INF , !P5 ;  /* 0xff80000054547808 */ /* 0x000fe40006800000 */
[----:B------:R-:W-:-:S02]  /*12bc0*/  ISETP.GT.AND P5, PT, R65, R56, PT ;  /* 0x000000384100720c */ /* 0x000fc40003fa4270 */
[----:B------:R-:W-:Y:S02]  /*12bd0*/  FSEL R85, R85, -INF , !P6 ;  /* 0xff80000055557808 */ /* 0x000fe40007000000 */
[----:B------:R-:W-:Y:S02]  /*12be0*/  ISETP.GT.AND P6, PT, R65, R58, PT ;  /* 0x0000003a4100720c */ /* 0x000fe40003fc4270 */
[----:B------:R-:W-:Y:S02]  /*12bf0*/  FSEL R81, R81, -INF , !P2 ;  /* 0xff80000051517808 */ /* 0x000fe40005000000 */
[----:B------:R-:W-:Y:S02]  /*12c00*/  FSEL R80, R80, -INF , !P3 ;  /* 0xff80000050507808 */ /* 0x000fe40005800000 */
[C---:B------:R-:W-:Y:S02]  /*12c10*/  ISETP.GT.AND P2, PT, R65.reuse, R54, PT ;  /* 0x000000364100720c */ /* 0x040fe40003f44270 */
[----:B------:R-:W-:-:S02]  /*12c20*/  ISETP.GT.AND P3, PT, R65, R52, PT ;  /* 0x000000344100720c */ /* 0x000fc40003f64270 */
[----:B------:R-:W-:Y:S02]  /*12c30*/  FSEL R204, R209, -INF , !P1 ;  /* 0xff800000d1cc7808 */ /* 0x000fe40004800000 */
[C---:B------:R-:W-:Y:S02]  /*12c40*/  ISETP.GT.AND P1, PT, R65.reuse, R36, PT ;  /* 0x000000244100720c */ /* 0x040fe40003f24270 */
[----:B------:R-:W-:Y:S02]  /*12c50*/  FSEL R206, R212, -INF , !P5 ;  /* 0xff800000d4ce7808 */ /* 0x000fe40006800000 */
[----:B------:R-:W-:Y:S02]  /*12c60*/  ISETP.GT.AND P5, PT, R65, R32, PT ;  /* 0x000000204100720c */ /* 0x000fe40003fa4270 */
[----:B------:R-:W-:Y:S02]  /*12c70*/  FSEL R209, R211, -INF , !P6 ;  /* 0xff800000d3d17808 */ /* 0x000fe40007000000 */
[----:B------:R-:W-:-:S02]  /*12c80*/  FSEL R211, R214, -INF , !P2 ;  /* 0xff800000d6d37808 */ /* 0x000fc40005000000 */
[----:B------:R-:W-:Y:S02]  /*12c90*/  FSEL R212, R217, -INF , !P3 ;  /* 0xff800000d9d47808 */ /* 0x000fe40005800000 */
[----:B------:R-:W-:Y:S02]  /*12ca0*/  ISETP.GT.AND P2, PT, R65, R31, PT ;  /* 0x0000001f4100720c */ /* 0x000fe40003f44270 */
[----:B------:R-:W-:Y:S02]  /*12cb0*/  FSEL R217, R223, -INF , !P1 ;  /* 0xff800000dfd97808 */ /* 0x000fe40004800000 */
[----:B------:R-:W-:Y:S01]  /*12cc0*/  FSEL R223, R251, -INF , !P5 ;  /* 0xff800000fbdf7808 */ /* 0x000fe20006800000 */
[----:B------:R-:W-:Y:S01]  /*12cd0*/  VIADD R251, R28, -UR7 ;  /* 0x800000071cfb7c36 */ /* 0x000fe20008000000 */
[C---:B------:R-:W-:Y:S02]  /*12ce0*/  ISETP.GT.AND P6, PT, R65.reuse, R34, PT ;  /* 0x000000224100720c */ /* 0x040fe40003fc4270 */
[----:B------:R-:W-:Y:S01]  /*12cf0*/  ISETP.GT.AND P3, PT, R65, R29, PT ;  /* 0x0000001d4100720c */ /* 0x000fe20003f64270 */
[----:B------:R-:W-:Y:S01]  /*12d00*/  IMAD.MOV.U32 R65, RZ, RZ, R221 ;  /* 0x000000ffff417224 */ /* 0x000fe200078e00dd */
[----:B------:R-:W-:Y:S01]  /*12d10*/  FSEL R221, R16, -INF , !P2 ;  /* 0xff80000010dd7808 */ /* 0x000fe20005000000 */
[----:B------:R-:W-:Y:S01]  /*12d20*/  IMAD.MOV.U32 R16, RZ, RZ, R220 ;  /* 0x000000ffff107224 */ /* 0x000fe200078e00dc */
[----:B------:R-:W-:-:S02]  /*12d30*/  ISETP.GE.AND P1, PT, R109, R220, PT ;  /* 0x000000dc6d00720c */ /* 0x000fc40003f26270 */
[----:B------:R-:W-:Y:S02]  /*12d40*/  FSEL R220, R12, -INF , !P3 ;  /* 0xff8000000cdc7808 */ /* 0x000fe40005800000 */
[----:B------:R-:W-:Y:S01]  /*12d50*/  ISETP.GT.AND P3, PT, R251, R109, PT ;  /* 0x0000006dfb00720c */ /* 0x000fe20003f64270 */
[----:B------:R-:W-:Y:S01]  /*12d60*/  IMAD.MOV.U32 R12, RZ, RZ, R16 ;  /* 0x000000ffff0c7224 */ /* 0x000fe200078e0010 */
[----:B------:R-:W-:Y:S02]  /*12d70*/  FSEL R214, R2, -INF , !P6 ;  /* 0xff80000002d67808 */ /* 0x000fe40007000000 */
[C---:B------:R-:W-:Y:S01]  /*12d80*/  ISETP.GE.AND P6, PT, R109.reuse, R65, PT ;  /* 0x000000416d00720c */ /* 0x040fe20003fc6270 */
[----:B------:R1:W5:Y:S01]  /*12d90*/  LDL.LU R2, [R1+0x78] ;  /* 0x0000780001027983 */ /* 0x0003620000300800 */
[C---:B------:R-:W-:Y:S02]  /*12da0*/  ISETP.GE.AND P5, PT, R109.reuse, R227, PT ;  /* 0x000000e36d00720c */ /* 0x040fe40003fa6270 */
[----:B------:R-:W-:Y:S01]  /*12db0*/  ISETP.GE.AND P2, PT, R109, R225, PT ;  /* 0x000000e16d00720c */ /* 0x000fe20003f46270 */
[----:B------:R-:W-:Y:S01]  /*12dc0*/  IMAD.MOV.U32 R109, RZ, RZ, R227 ;  /* 0x000000ffff6d7224 */ /* 0x000fe200078e00e3 */
[----:B------:R-:W-:Y:S01]  /*12dd0*/  FSEL R16, R55, -INF , !P3 ;  /* 0xff80000037107808 */ /* 0x000fe20005800000 */
[----:B------:R-:W-:Y:S01]  /*12de0*/  IMAD.MOV.U32 R55, RZ, RZ, R12 ;  /* 0x000000ffff377224 */ /* 0x000fe200078e000c */
[----:B------:R-:W-:-:S02]  /*12df0*/  FSEL R227, R13, -INF , !P1 ;  /* 0xff8000000de37808 */ /* 0x000fc40004800000 */
[----:B------:R-:W-:Y:S02]  /*12e00*/  ISETP.GE.AND P1, PT, R250, R12, PT ;  /* 0x0000000cfa00720c */ /* 0x000fe40003f26270 */
[----:B------:R-:W-:Y:S02]  /*12e10*/  FSEL R13, R67, -INF , !P6 ;  /* 0xff800000430d7808 */ /* 0x000fe40007000000 */
[----:B------:R-:W-:Y:S02]  /*12e20*/  FSEL R16, R16, -INF , !P2 ;  /* 0xff80000010107808 */ /* 0x000fe40005000000 */
[----:B------:R-:W-:Y:S02]  /*12e30*/  ISETP.GE.AND P6, PT, R250, R65, PT ;  /* 0x00000041fa00720c */ /* 0x000fe40003fc6270 */
[----:B------:R-:W-:Y:S02]  /*12e40*/  FSEL R67, R5, -INF , !P5 ;  /* 0xff80000005437808 */ /* 0x000fe40006800000 */
[----:B------:R-:W-:-:S02]  /*12e50*/  ISETP.GT.AND P2, PT, R251, R250, PT ;  /* 0x000000fafb00720c */ /* 0x000fc40003f44270 */
[C---:B------:R-:W-:Y:S02]  /*12e60*/  ISETP.GE.AND P5, PT, R250.reuse, R109, PT ;  /* 0x0000006dfa00720c */ /* 0x040fe40003fa6270 */
[----:B------:R-:W-:Y:S01]  /*12e70*/  ISETP.GE.AND P3, PT, R250, R225, PT ;  /* 0x000000e1fa00720c */ /* 0x000fe20003f66270 */
[----:B------:R-:W-:Y:S01]  /*12e80*/  IMAD.MOV.U32 R250, RZ, RZ, R225 ;  /* 0x000000fffffa7224 */ /* 0x000fe200078e00e1 */
[----:B------:R-:W-:Y:S02]  /*12e90*/  FSEL R225, R9, -INF , !P1 ;  /* 0xff80000009e17808 */ /* 0x000fe40004800000 */
[----:B------:R-:W-:Y:S01]  /*12ea0*/  FSEL R9, R61, -INF , !P6 ;  /* 0xff8000003d097808 */ /* 0x000fe20007000000 */
[----:B------:R-:W-:Y:S01]  /*12eb0*/  IMAD.MOV.U32 R61, RZ, RZ, R65 ;  /* 0x000000ffff3d7224 */ /* 0x000fe200078e0041 */
[----:B------:R-:W-:Y:S02]  /*12ec0*/  FSEL R12, R50, -INF , !P2 ;  /* 0xff800000320c7808 */ /* 0x000fe40005000000 */
[----:B------:R-:W-:-:S02]  /*12ed0*/  ISETP.GE.AND P1, PT, R244, R55, PT ;  /* 0x00000037f400720c */ /* 0x000fc40003f26270 */
[----:B------:R-:W-:Y:S02]  /*12ee0*/  FSEL R12, R12, -INF , !P3 ;  /* 0xff8000000c0c7808 */ /* 0x000fe40005800000 */
[----:B------:R-:W-:Y:S02]  /*12ef0*/  FSEL R65, R4, -INF , !P5 ;  /* 0xff80000004417808 */ /* 0x000fe40006800000 */
[----:B------:R-:W-:Y:S02]  /*12f00*/  ISETP.GT.AND P3, PT, R251, R244, PT ;  /* 0x000000f4fb00720c */ /* 0x000fe40003f64270 */
[C---:B------:R-:W-:Y:S02]  /*12f10*/  ISETP.GE.AND P6, PT, R244.reuse, R61, PT ;  /* 0x0000003df400720c */ /* 0x040fe40003fc6270 */
[C---:B------:R-:W-:Y:S02]  /*12f20*/  ISETP.GE.AND P5, PT, R244.reuse, R109, PT ;  /* 0x0000006df400720c */ /* 0x040fe40003fa6270 */
[----:B------:R-:W-:Y:S01]  /*12f30*/  ISETP.GE.AND P2, PT, R244, R250, PT ;  /* 0x000000faf400720c */ /* 0x000fe20003f46270 */
[----:B------:R-:W-:Y:S01]  /*12f40*/  IMAD.MOV.U32 R244, RZ, RZ, R109 ;  /* 0x000000fffff47224 */ /* 0x000fe200078e006d */
[----:B------:R-:W-:-:S02]  /*12f50*/  FSEL R109, R8, -INF , !P1 ;  /* 0xff800000086d7808 */ /* 0x000fc40004800000 */
[----:B------:R-:W-:Y:S02]  /*12f60*/  FSEL R8, R46, -INF , !P3 ;  /* 0xff8000002e087808 */ /* 0x000fe40005800000 */
[----:B------:R-:W-:Y:S02]  /*12f70*/  FSEL R5, R57, -INF , !P6 ;  /* 0xff80000039057808 */ /* 0x000fe40007000000 */
[----:B------:R-:W-:Y:S02]  /*12f80*/  FSEL R8, R8, -INF , !P2 ;  /* 0xff80000008087808 */ /* 0x000fe40005000000 */
[----:B------:R-:W-:Y:S02]  /*12f90*/  ISETP.GT.AND P2, PT, R251, R242, PT ;  /* 0x000000f2fb00720c */ /* 0x000fe40003f44270 */
[----:B------:R-:W-:Y:S02]  /*12fa0*/  FSEL R21, R21, -INF , !P5 ;  /* 0xff80000015157808 */ /* 0x000fe40006800000 */
[----:B------:R-:W-:-:S02]  /*12fb0*/  ISETP.GE.AND P1, PT, R242, R55, PT ;  /* 0x00000037f200720c */ /* 0x000fc40003f26270 */
[C---:B------:R-:W-:Y:S02]  /*12fc0*/  ISETP.GE.AND P6, PT, R242.reuse, R61, PT ;  /* 0x0000003df200720c */ /* 0x040fe40003fc6270 */
[C---:B------:R-:W-:Y:S02]  /*12fd0*/  ISETP.GE.AND P5, PT, R242.reuse, R244, PT ;  /* 0x000000f4f200720c */ /* 0x040fe40003fa6270 */
[----:B------:R-:W-:Y:S01]  /*12fe0*/  ISETP.GE.AND P3, PT, R242, R250, PT ;  /* 0x000000faf200720c */ /* 0x000fe20003f66270 */
[----:B------:R-:W-:Y:S01]  /*12ff0*/  IMAD.MOV.U32 R242, RZ, RZ, R61 ;  /* 0x000000fffff27224 */ /* 0x000fe200078e003d */
[----:B------:R-:W-:Y:S02]  /*13000*/  FSEL R4, R45, -INF , !P2 ;  /* 0xff8000002d047808 */ /* 0x000fe40005000000 */
        /* <DEDUP_REMOVED lines=8> */
[----:B------:R-:W-:Y:S01]  /*13090*/  ISETP.GT.AND P3, PT, R251, R240, PT ;  /* 0x000000f0fb00720c */ /* 0x000fe20003f64270 */
[----:B------:R-:W-:Y:S01]  /*130a0*/  IMAD.MOV.U32 R240, RZ, RZ, R55 ;  /* 0x000000fffff07224 */ /* 0x000fe200078e0037 */
[----:B------:R-:W-:Y:S02]  /*130b0*/  FSEL R249, R249, -INF , !P1 ;  /* 0xff800000f9f97808 */ /* 0x000fe40004800000 */
[----:B------:R-:W-:Y:S02]  /*130c0*/  FSEL R43, R43, -INF , !P3 ;  /* 0xff8000002b2b7808 */ /* 0x000fe40005800000 */
[----:B------:R-:W-:Y:S02]  /*130d0*/  ISETP.GE.AND P1, PT, R238, R240, PT ;  /* 0x000000f0ee00720c */ /* 0x000fe40003f26270 */
[----:B------:R-:W-:Y:S02]  /*130e0*/  FSEL R50, R43, -INF , !P2 ;  /* 0xff8000002b327808 */ /* 0x000fe40005000000 */
[----:B------:R-:W-:-:S02]  /*130f0*/  FSEL R57, R0, -INF , !P1 ;  /* 0xff80000000397808 */ /* 0x000fc40004800000 */
[----:B------:R1:W5:Y:S01]  /*13100*/  LDL.LU R0, [R1+0x74] ;  /* 0x0000740001007983 */ /* 0x0003620000300800 */
[----:B------:R-:W-:Y:S02]  /*13110*/  ISETP.GT.AND P2, PT, R251, R238, PT ;  /* 0x000000eefb00720c */ /* 0x000fe40003f44270 */
[----:B------:R-:W-:Y:S02]  /*13120*/  ISETP.GE.AND P3, PT, R238, R250, PT ;  /* 0x000000faee00720c */ /* 0x000fe40003f66270 */
[----:B------:R-:W-:Y:S02]  /*13130*/  FSEL R40, R40, -INF , !P2 ;  /* 0xff80000028287808 */ /* 0x000fe40005000000 */
[----:B------:R-:W-:Y:S02]  /*13140*/  FSEL R111, R111, -INF , !P6 ;  /* 0xff8000006f6f7808 */ /* 0x000fe40007000000 */
[----:B------:R-:W-:Y:S02]  /*13150*/  FSEL R46, R40, -INF , !P3 ;  /* 0xff800000282e7808 */ /* 0x000fe40005800000 */
[----:B------:R-:W-:-:S02]  /*13160*/  ISETP.GT.AND P3, PT, R251, R236, PT ;  /* 0x000000ecfb00720c */ /* 0x000fc40003f64270 */
[----:B------:R-:W-:Y:S02]  /*13170*/  ISETP.GE.AND P2, PT, R236, R250, PT ;  /* 0x000000faec00720c */ /* 0x000fe40003f46270 */
[----:B------:R-:W-:Y:S02]  /*13180*/  FSEL R37, R37, -INF , !P3 ;  /* 0xff80000025257808 */ /* 0x000fe40005800000 */
[----:B------:R-:W-:Y:S02]  /*13190*/  FSEL R61, R246, -INF , !P5 ;  /* 0xff800000f63d7808 */ /* 0x000fe40006800000 */
[----:B------:R-:W-:Y:S02]  /*131a0*/  FSEL R40, R37, -INF , !P2 ;  /* 0xff80000025287808 */ /* 0x000fe40005000000 */
[----:B------:R-:W-:Y:S02]  /*131b0*/  ISETP.GT.AND P2, PT, R251, R234, PT ;  /* 0x000000eafb00720c */ /* 0x000fe40003f44270 */
[----:B------:R-:W-:-:S02]  /*131c0*/  ISETP.GE.AND P6, PT, R238, R242, PT ;  /* 0x000000f2ee00720c */ /* 0x000fc40003fc6270 */
[----:B------:R-:W-:Y:S02]  /*131d0*/  ISETP.GE.AND P5, PT, R238, R244, PT ;  /* 0x000000f4ee00720c */ /* 0x000fe40003fa6270 */
[----:B------:R-:W-:Y:S02]  /*131e0*/  ISETP.GE.AND P3, PT, R234, R250, PT ;  /* 0x000000faea00720c */ /* 0x000fe40003f66270 */
[----:B------:R-:W-:Y:S02]  /*131f0*/  FSEL R38, R38, -INF , !P2 ;  /* 0xff80000026267808 */ /* 0x000fe40005000000 */
[----:B------:R-:W-:Y:S02]  /*13200*/  FSEL R243, R243, -INF , !P6 ;  /* 0xff800000f3f37808 */ /* 0x000fe40007000000 */
        /* <DEDUP_REMOVED lines=9> */
[C---:B------:R-:W-:Y:S02]  /*132a0*/  ISETP.GE.AND P1, PT, R234.reuse, R240, PT ;  /* 0x000000f0ea00720c */ /* 0x040fe40003f26270 */
[C---:B------:R-:W-:Y:S02]  /*132b0*/  ISETP.GE.AND P6, PT, R234.reuse, R242, PT ;  /* 0x000000f2ea00720c */ /* 0x040fe40003fc6270 */
[----:B------:R-:W-:Y:S02]  /*132c0*/  ISETP.GE.AND P5, PT, R234, R244, PT ;  /* 0x000000f4ea00720c */ /* 0x000fe40003fa6270 */
[----:B------:R-:W-:Y:S02]  /*132d0*/  ISETP.GE.AND P2, PT, R48, R250, PT ;  /* 0x000000fa3000720c */ /* 0x000fe40003f46270 */
[----:B------:R-:W-:-:S02]  /*132e0*/  FSEL R42, R42, -INF , !P3 ;  /* 0xff8000002a2a7808 */ /* 0x000fc40005800000 */
[----:B------:R-:W-:Y:S02]  /*132f0*/  FSEL R37, R252, -INF , !P1 ;  /* 0xff800000fc257808 */ /* 0x000fe40004800000 */
[----:B------:R-:W-:Y:S02]  /*13300*/  FSEL R47, R47, -INF , !P6 ;  /* 0xff8000002f2f7808 */ /* 0x000fe40007000000 */
[----:B------:R-:W-:Y:S02]  /*13310*/  FSEL R59, R59, -INF , !P5 ;  /* 0xff8000003b3b7808 */ /* 0x000fe40006800000 */
[C---:B------:R-:W-:Y:S02]  /*13320*/  ISETP.GE.AND P1, PT, R48.reuse, R240, PT ;  /* 0x000000f03000720c */ /* 0x040fe40003f26270 */
[C---:B------:R-:W-:Y:S02]  /*13330*/  ISETP.GE.AND P6, PT, R48.reuse, R242, PT ;  /* 0x000000f23000720c */ /* 0x040fe40003fc6270 */
[----:B------:R-:W-:-:S02]  /*13340*/  ISETP.GE.AND P5, PT, R48, R244, PT ;  /* 0x000000f43000720c */ /* 0x000fc40003fa6270 */
[----:B------:R-:W-:Y:S02]  /*13350*/  FSEL R48, R42, -INF , !P2 ;  /* 0xff8000002a307808 */ /* 0x000fe40005000000 */
[----:B------:R-:W-:Y:S02]  /*13360*/  ISETP.GT.AND P2, PT, R251, R44, PT ;  /* 0x0000002cfb00720c */ /* 0x000fe40003f44270 */
[----:B------:R-:W-:Y:S02]  /*13370*/  ISETP.GE.AND P3, PT, R44, R250, PT ;  /* 0x000000fa2c00720c */ /* 0x000fe40003f66270 */
[----:B------:R-:W-:Y:S02]  /*13380*/  FSEL R41, R41, -INF , !P2 ;  /* 0xff80000029297808 */ /* 0x000fe40005000000 */
[----:B------:R-:W-:Y:S02]  /*13390*/  FSEL R55, R248, -INF , !P1 ;  /* 0xff800000f8377808 */ /* 0x000fe40004800000 */
[----:B------:R-:W-:-:S02]  /*133a0*/  FSEL R53, R53, -INF , !P6 ;  /* 0xff80000035357808 */ /* 0x000fc40007000000 */
[----:B------:R-:W-:Y:S02]  /*133b0*/  FSEL R51, R51, -INF , !P5 ;  /* 0xff80000033337808 */ /* 0x000fe40006800000 */
[C---:B------:R-:W-:Y:S02]  /*133c0*/  ISETP.GE.AND P1, PT, R44.reuse, R240, PT ;  /* 0x000000f02c00720c */ /* 0x040fe40003f26270 */
[C---:B------:R-:W-:Y:S02]  /*133d0*/  ISETP.GE.AND P6, PT, R44.reuse, R242, PT ;  /* 0x000000f22c00720c */ /* 0x040fe40003fc6270 */
[----:B------:R-:W-:Y:S02]  /*133e0*/  ISETP.GE.AND P5, PT, R44, R244, PT ;  /* 0x000000f42c00720c */ /* 0x000fe40003fa6270 */
[----:B------:R-:W-:Y:S02]  /*133f0*/  FSEL R44, R41, -INF , !P3 ;  /* 0xff800000292c7808 */ /* 0x000fe40005800000 */
[----:B------:R-:W-:-:S02]  /*13400*/  ISETP.GT.AND P3, PT, R251, R230, PT ;  /* 0x000000e6fb00720c */ /* 0x000fc40003f64270 */
[C---:B------:R-:W-:Y:S02]  /*13410*/  ISETP.GE.AND P2, PT, R230.reuse, R250, PT ;  /* 0x000000fae600720c */ /* 0x040fe40003f46270 */
[----:B------:R-:W-:Y:S02]  /*13420*/  FSEL R42, R39, -INF , !P3 ;  /* 0xff800000272a7808 */ /* 0x000fe40005800000 */
[----:B------:R-:W-:Y:S02]  /*13430*/  FSEL R239, R97, -INF , !P1 ;  /* 0xff80000061ef7808 */ /* 0x000fe40004800000 */
[C---:B------:R-:W-:Y:S02]  /*13440*/  ISETP.GE.AND P1, PT, R230.reuse, R240, PT ;  /* 0x000000f0e600720c */ /* 0x040fe40003f26270 */
[----:B------:R-:W-:Y:S02]  /*13450*/  FSEL R45, R123, -INF , !P5 ;  /* 0xff8000007b2d7808 */ /* 0x000fe40006800000 */
[----:B------:R-:W-:-:S02]  /*13460*/  ISETP.GE.AND P5, PT, R230, R244, PT ;  /* 0x000000f4e600720c */ /* 0x000fc40003fa6270 */
[----:B------:R-:W-:Y:S02]  /*13470*/  FSEL R42, R42, -INF , !P2 ;  /* 0xff8000002a2a7808 */ /* 0x000fe40005000000 */
[----:B------:R-:W-:Y:S02]  /*13480*/  ISETP.GT.AND P2, PT, R251, R228, PT ;  /* 0x000000e4fb00720c */ /* 0x000fe40003f44270 */
[----:B------:R-:W-:Y:S02]  /*13490*/  FSEL R41, R96, -INF , !P1 ;  /* 0xff80000060297808 */ /* 0x000fe40004800000 */
[----:B------:R-:W-:Y:S02]  /*134a0*/  ISETP.GE.AND P1, PT, R228, R240, PT ;  /* 0x000000f0e400720c */ /* 0x000fe40003f26270 */
        /* <DEDUP_REMOVED lines=8> */
[----:B------:R-:W-:Y:S02]  /*13530*/  FSEL R63, R63, -INF , !P6 ;  /* 0xff8000003f3f7808 */ /* 0x000fe40007000000 */
[----:B------:R-:W-:Y:S02]  /*13540*/  ISETP.GE.AND P2, PT, R226, R250, PT ;  /* 0x000000fae200720c */ /* 0x000fe40003f46270 */
[----:B------:R-:W-:Y:S02]  /*13550*/  FSEL R76, R114, -INF , !P3 ;  /* 0xff800000724c7808 */ /* 0x000fe40005800000 */
[----:B------:R-:W-:Y:S02]  /*13560*/  ISETP.GE.AND P6, PT, R230, R242, PT ;  /* 0x000000f2e600720c */ /* 0x000fe40003fc6270 */
[----:B------:R-:W-:Y:S02]  /*13570*/  FSEL R76, R76, -INF , !P2 ;  /* 0xff8000004c4c7808 */ /* 0x000fe40005000000 */
[----:B------:R-:W-:-:S02]  /*13580*/  FSEL R235, R235, -INF , !P6 ;  /* 0xff800000ebeb7808 */ /* 0x000fc40007000000 */
[----:B------:R-:W-:Y:S02]  /*13590*/  ISETP.GT.AND P2, PT, R251, R118, PT ;  /* 0x00000076fb00720c */ /* 0x000fe40003f44270 */
[C---:B------:R-:W-:Y:S02]  /*135a0*/  ISETP.GE.AND P6, PT, R228.reuse, R242, PT ;  /* 0x000000f2e400720c */ /* 0x040fe40003fc6270 */
[----:B------:R-:W-:Y:S02]  /*135b0*/  ISETP.GE.AND P5, PT, R228, R244, PT ;  /* 0x000000f4e400720c */ /* 0x000fe40003fa6270 */
[----:B------:R-:W-:Y:S02]  /*135c0*/  ISETP.GE.AND P3, PT, R118, R250, PT ;  /* 0x000000fa7600720c */ /* 0x000fe40003f66270 */
[----:B------:R-:W-:Y:S02]  /*135d0*/  FSEL R112, R112, -INF , !P2 ;  /* 0xff80000070707808 */ /* 0x000fe40005000000 */
[----:B------:R-:W-:-:S02]  /*135e0*/  FSEL R49, R49, -INF , !P6 ;  /* 0xff80000031317808 */ /* 0x000fc40007000000 */
[----:B------:R-:W-:Y:S02]  /*135f0*/  FSEL R25, R25, -INF , !P5 ;  /* 0xff80000019197808 */ /* 0x000fe40006800000 */
[C---:B------:R-:W-:Y:S02]  /*13600*/  ISETP.GE.AND P6, PT, R226.reuse, R242, PT ;  /* 0x000000f2e200720c */ /* 0x040fe40003fc6270 */
        /* <DEDUP_REMOVED lines=17> */
[----:B------:R-:W-:Y:S01]  /*13720*/  ISETP.GT.AND P2, PT, R251, R82, PT ;  /* 0x00000052fb00720c */ /* 0x000fe20003f44270 */
[----:B------:R-:W-:Y:S01]  /*13730*/  FMUL.FTZ R26, R26, UR8 ;  /* 0x000000081a1a7c20 */ /* 0x000fe20008410000 */
[----:B------:R-:W-:Y:S02]  /*13740*/  FSEL R121, R93, -INF , !P1 ;  /* 0xff8000005d797808 */ /* 0x000fe40004800000 */
[----:B------:R-:W-:Y:S02]  /*13750*/  FSEL R125, R125, -INF , !P6 ;  /* 0xff8000007d7d7808 */ /* 0x000fe40007000000 */
[----:B------:R-:W-:Y:S02]  /*13760*/  FSEL R79, R79, -INF , !P5 ;  /* 0xff8000004f4f7808 */ /* 0x000fe40006800000 */
[----:B------:R-:W-:-:S02]  /*13770*/  ISETP.GE.AND P1, PT, R82, R240, PT ;  /* 0x000000f05200720c */ /* 0x000fc40003f26270 */
[C---:B------:R-:W-:Y:S02]  /*13780*/  ISETP.GE.AND P6, PT, R82.reuse, R242, PT ;  /* 0x000000f25200720c */ /* 0x040fe40003fc6270 */
[C---:B------:R-:W-:Y:S02]  /*13790*/  ISETP.GE.AND P5, PT, R82.reuse, R244, PT ;  /* 0x000000f45200720c */ /* 0x040fe40003fa6270 */
[----:B------:R-:W-:Y:S02]  /*137a0*/  ISETP.GE.AND P3, PT, R82, R250, PT ;  /* 0x000000fa5200720c */ /* 0x000fe40003f66270 */
[----:B------:R-:W-:Y:S01]  /*137b0*/  FSEL R82, R106, -INF , !P2 ;  /* 0xff8000006a527808 */ /* 0x000fe20005000000 */
[----:B------:R-:W2:Y:S01]  /*137c0*/  MUFU.TANH R26, R26 ;  /* 0x0000001a001a7308 */ /* 0x000ea20000002400 */
[----:B------:R-:W-:Y:S02]  /*137d0*/  FSEL R116, R92, -INF , !P1 ;  /* 0xff8000005c747808 */ /* 0x000fe40004800000 */
[----:B------:R-:W-:-:S02]  /*137e0*/  FSEL R82, R82, -INF , !P3 ;  /* 0xff80000052527808 */ /* 0x000fc40005800000 */
[----:B------:R-:W-:Y:S01]  /*137f0*/  ISETP.GT.AND P3, PT, R251, R196, PT ;  /* 0x000000c4fb00720c */ /* 0x000fe20003f64270 */
[----:B------:R-:W-:Y:S01]  /*13800*/  IMAD.IADD R92, R28, 0x1, -R117 ;  /* 0x000000011c5c7824 */ /* 0x000fe200078e0a75 */
[----:B------:R-:W-:Y:S01]  /*13810*/  ISETP.GE.AND P1, PT, R196, R240, PT ;  /* 0x000000f0c400720c */ /* 0x000fe20003f26270 */
[----:B------:R-:W-:Y:S01]  /*13820*/  FMUL.FTZ R27, R27, UR8 ;  /* 0x000000081b1b7c20 */ /* 0x000fe20008410000 */
[----:B------:R-:W-:Y:S02]  /*13830*/  FSEL R124, R124, -INF , !P6 ;  /* 0xff8000007c7c7808 */ /* 0x000fe40007000000 */
[----:B------:R-:W-:Y:S02]  /*13840*/  FSEL R73, R73, -INF , !P5 ;  /* 0xff80000049497808 */ /* 0x000fe40006800000 */
[----:B------:R-:W-:Y:S02]  /*13850*/  ISETP.GE.AND P2, PT, R196, R250, PT ;  /* 0x000000fac400720c */ /* 0x000fe40003f46270 */
[----:B------:R-:W-:-:S02]  /*13860*/  FSEL R104, R104, -INF , !P3 ;  /* 0xff80000068687808 */ /* 0x000fc40005800000 */
[C---:B------:R-:W-:Y:S02]  /*13870*/  ISETP.GE.AND P6, PT, R196.reuse, R242, PT ;  /* 0x000000f2c400720c */ /* 0x040fe40003fc6270 */
[----:B------:R-:W-:Y:S02]  /*13880*/  ISETP.GE.AND P5, PT, R196, R244, PT ;  /* 0x000000f4c400720c */ /* 0x000fe40003fa6270 */
[----:B------:R-:W-:Y:S02]  /*13890*/  FSEL R131, R131, -INF , !P1 ;  /* 0xff80000083837808 */ /* 0x000fe40004800000 */
[----:B------:R-:W-:Y:S01]  /*138a0*/  ISETP.GE.AND P1, PT, R128, R240, PT ;  /* 0x000000f08000720c */ /* 0x000fe20003f26270 */
[----:B------:R-:W3:Y:S01]  /*138b0*/  MUFU.TANH R27, R27 ;  /* 0x0000001b001b7308 */ /* 0x000ee20000002400 */
[----:B------:R-:W-:Y:S02]  /*138c0*/  FSEL R114, R104, -INF , !P2 ;  /* 0xff80000068727808 */ /* 0x000fe40005000000 */
[----:B------:R-:W-:-:S02]  /*138d0*/  IABS R92, R92 ;  /* 0x0000005c005c7213 */ /* 0x000fc40000000000 */
[----:B------:R-:W-:Y:S02]  /*138e0*/  FSEL R122, R122, -INF , !P6 ;  /* 0xff8000007a7a7808 */ /* 0x000fe40007000000 */
[----:B------:R-:W-:Y:S02]  /*138f0*/  FSEL R115, R224, -INF , !P5 ;  /* 0xff800000e0737808 */ /* 0x000fe40006800000 */
[----:B------:R-:W-:Y:S02]  /*13900*/  ISETP.GT.AND P2, PT, R251, R128, PT ;  /* 0x00000080fb00720c */ /* 0x000fe40003f44270 */
[C---:B------:R-:W-:Y:S02]  /*13910*/  ISETP.GE.AND P6, PT, R128.reuse, R242, PT ;  /* 0x000000f28000720c */ /* 0x040fe40003fc6270 */
[C---:B------:R-:W-:Y:S02]  /*13920*/  ISETP.GE.AND P5, PT, R128.reuse, R244, PT ;  /* 0x000000f48000720c */ /* 0x040fe40003fa6270 */
[----:B------:R-:W-:Y:S01]  /*13930*/  ISETP.GE.AND P3, PT, R128, R250, PT ;  /* 0x000000fa8000720c */ /* 0x000fe20003f66270 */
[----:B------:R-:W-:Y:S01]  /*13940*/  FMUL.FTZ R22, R22, UR8 ;  /* 0x0000000816167c20 */ /* 0x000fe20008410000 */
[----:B------:R-:W-:Y:S01]  /*13950*/  FSEL R128, R88, -INF , !P1 ;  /* 0xff80000058807808 */ /* 0x000fe20004800000 */
[----:B------:R-:W-:Y:S01]  /*13960*/  IMAD.IADD R88, R28, 0x1, -R119 ;  /* 0x000000011c587824 */ /* 0x000fe200078e0a77 */
[----:B------:R-:W-:-:S02]  /*13970*/  I2FP.F32.S32 R93, R92 ;  /* 0x0000005c005d7245 */ /* 0x000fc40000201400 */
[----:B------:R-:W-:Y:S01]  /*13980*/  FSEL R94, R94, -INF , !P2 ;  /* 0xff8000005e5e7808 */ /* 0x000fe20005000000 */
[----:B------:R-:W4:Y:S01]  /*13990*/  MUFU.TANH R22, R22 ;  /* 0x0000001600167308 */ /* 0x000f220000002400 */
[----:B------:R-:W-:Y:S01]  /*139a0*/  IABS R88, R88 ;  /* 0x0000005800587213 */ /* 0x000fe20000000000 */
[----:B--2---:R-:W-:Y:S01]  /*139b0*/  FFMA.FTZ R26, R93, -UR6, R26 ;  /* 0x800000065d1a7c23 */ /* 0x004fe2000801001a */
[----:B------:R-:W-:Y:S02]  /*139c0*/  FSEL R112, R94, -INF , !P3 ;  /* 0xff8000005e707808 */ /* 0x000fe40005800000 */
[----:B------:R-:W-:Y:S01]  /*139d0*/  ISETP.GT.AND P3, PT, R251, R110, PT ;  /* 0x0000006efb00720c */ /* 0x000fe20003f64270 */
[----:B------:R-:W-:Y:S01]  /*139e0*/  IMAD.IADD R113, R28, 0x1, -R113 ;  /* 0x000000011c717824 */ /* 0x000fe200078e0a71 */
[----:B------:R-:W-:Y:S02]  /*139f0*/  FSEL R127, R127, -INF , !P6 ;  /* 0xff8000007f7f7808 */ /* 0x000fe40007000000 */
[----:B------:R-:W-:-:S02]  /*13a00*/  FSEL R117, R222, -INF , !P5 ;  /* 0xff800000de757808 */ /* 0x000fc40006800000 */
[C---:B------:R-:W-:Y:S02]  /*13a10*/  ISETP.GE.AND P1, PT, R110.reuse, R240, PT ;  /* 0x000000f06e00720c */ /* 0x040fe40003f26270 */
[C---:B------:R-:W-:Y:S02]  /*13a20*/  ISETP.GE.AND P6, PT, R110.reuse, R242, PT ;  /* 0x000000f26e00720c */ /* 0x040fe40003fc6270 */
[C---:B------:R-:W-:Y:S02]  /*13a30*/  ISETP.GE.AND P5, PT, R110.reuse, R244, PT ;  /* 0x000000f46e00720c */ /* 0x040fe40003fa6270 */
[----:B------:R-:W-:Y:S02]  /*13a40*/  ISETP.GE.AND P2, PT, R110, R250, PT ;  /* 0x000000fa6e00720c */ /* 0x000fe40003f46270 */
[----:B------:R-:W-:Y:S02]  /*13a50*/  I2FP.F32.S32 R88, R88 ;  /* 0x0000005800587245 */ /* 0x000fe40000201400 */
[----:B------:R-:W-:Y:S01]  /*13a60*/  FSEL R110, R26, -INF , !P3 ;  /* 0xff8000001a6e7808 */ /* 0x000fe20005800000 */
[----:B------:R-:W-:Y:S01]  /*13a70*/  FMUL.FTZ R23, R23, UR8 ;  /* 0x0000000817177c20 */ /* 0x000fe20008410000 */
[----:B------:R-:W-:Y:S01]  /*13a80*/  IABS R26, R113 ;  /* 0x00000071001a7213 */ /* 0x000fe20000000000 */
[----:B---3--:R-:W-:Y:S01]  /*13a90*/  FFMA.FTZ R27, R88, -UR6, R27 ;  /* 0x80000006581b7c23 */ /* 0x008fe2000801001b */
[----:B------:R-:W-:-:S02]  /*13aa0*/  FSEL R110, R110, -INF , !P2 ;  /* 0xff8000006e6e7808 */ /* 0x000fc40005000000 */
[----:B------:R-:W-:Y:S01]  /*13ab0*/  ISETP.GT.AND P2, PT, R251, R90, PT ;  /* 0x0000005afb00720c */ /* 0x000fe20003f44270 */
[----:B------:R-:W2:Y:S01]  /*13ac0*/  MUFU.TANH R23, R23 ;  /* 0x0000001700177308 */ /* 0x000ea20000002400 */
[----:B------:R-:W-:Y:S02]  /*13ad0*/  FSEL R196, R85, -INF , !P1 ;  /* 0xff80000055c47808 */ /* 0x000fe40004800000 */
[----:B------:R-:W-:Y:S02]  /*13ae0*/  I2FP.F32.S32 R85, R26 ;  /* 0x0000001a00557245 */ /* 0x000fe40000201400 */
[----:B------:R-:W-:Y:S02]  /*13af0*/  ISETP.GE.AND P3, PT, R90, R250, PT ;  /* 0x000000fa5a00720c */ /* 0x000fe40003f66270 */
[----:B------:R-:W-:Y:S01]  /*13b00*/  FSEL R27, R27, -INF , !P2 ;  /* 0xff8000001b1b7808 */ /* 0x000fe20005000000 */
[----:B------:R-:W-:Y:S02]  /*13b10*/  IMAD.IADD R26, R28, 0x1, -R105 ;  /* 0x000000011c1a7824 */ /* 0x000fe400078e0a69 */
[----:B------:R-:W-:Y:S01]  /*13b20*/  FMUL.FTZ R18, R18, UR8 ;  /* 0x0000000812127c20 */ /* 0x000fe20008410000 */
[----:B----4-:R-:W-:Y:S01]  /*13b30*/  FFMA.FTZ R22, R85, -UR6, R22 ;  /* 0x8000000655167c23 */ /* 0x010fe20008010016 */
[----:B------:R-:W-:Y:S01]  /*13b40*/  FSEL R106, R27, -INF , !P3 ;  /* 0xff8000001b6a7808 */ /* 0x000fe20005800000 */
[----:B------:R-:W-:Y:S01]  /*13b50*/  IMAD.IADD R107, R28, 0x1, -R107 ;  /* 0x000000011c6b7824 */ /* 0x000fe200078e0a6b */
[----:B------:R-:W-:-:S02]  /*13b60*/  ISETP.GT.AND P3, PT, R251, R86, PT ;  /* 0x00000056fb00720c */ /* 0x000fc40003f64270 */
[----:B------:R-:W-:Y:S02]  /*13b70*/  FSEL R130, R130, -INF , !P6 ;  /* 0xff80000082827808 */ /* 0x000fe40007000000 */
[----:B------:R-:W-:Y:S01]  /*13b80*/  FSEL R119, R201, -INF , !P5 ;  /* 0xff800000c9777808 */ /* 0x000fe20006800000 */
[----:B------:R-:W3:Y:S01]  /*13b90*/  MUFU.TANH R18, R18 ;  /* 0x0000001200127308 */ /* 0x000ee20000002400 */
[C---:B------:R-:W-:Y:S02]  /*13ba0*/  ISETP.GE.AND P1, PT, R90.reuse, R240, PT ;  /* 0x000000f05a00720c */ /* 0x040fe40003f26270 */
[C---:B------:R-:W-:Y:S02]  /*13bb0*/  ISETP.GE.AND P6, PT, R90.reuse, R242, PT ;  /* 0x000000f25a00720c */ /* 0x040fe40003fc6270 */
[----:B------:R-:W-:Y:S02]  /*13bc0*/  ISETP.GE.AND P5, PT, R90, R244, PT ;  /* 0x000000f45a00720c */ /* 0x000fe40003fa6270 */
[----:B------:R-:W-:-:S02]  /*13bd0*/  IABS R26, R26 ;  /* 0x0000001a001a7213 */ /* 0x000fc40000000000 */
[----:B------:R-:W-:Y:S02]  /*13be0*/  ISETP.GE.AND P2, PT, R86, R250, PT ;  /* 0x000000fa5600720c */ /* 0x000fe40003f46270 */
[----:B------:R-:W-:Y:S02]  /*13bf0*/  FSEL R22, R22, -INF , !P3 ;  /* 0xff80000016167808 */ /* 0x000fe40005800000 */
[----:B------:R-:W-:Y:S01]  /*13c00*/  IABS R107, R107 ;  /* 0x0000006b006b7213 */ /* 0x000fe20000000000 */
[----:B------:R-:W-:Y:S01]  /*13c10*/  FMUL.FTZ R19, R19, UR8 ;  /* 0x0000000813137c20 */ /* 0x000fe20008410000 */
[----:B------:R-:W-:Y:S02]  /*13c20*/  FSEL R201, R84, -INF , !P1 ;  /* 0xff80000054c97808 */ /* 0x000fe40004800000 */
[----:B------:R-:W-:Y:S02]  /*13c30*/  FSEL R199, R199, -INF , !P6 ;  /* 0xff800000c7c77808 */ /* 0x000fe40007000000 */
[----:B------:R-:W-:-:S02]  /*13c40*/  FSEL R113, R198, -INF , !P5 ;  /* 0xff800000c6717808 */ /* 0x000fc40006800000 */
[----:B------:R-:W-:Y:S02]  /*13c50*/  I2FP.F32.S32 R26, R26 ;  /* 0x0000001a001a7245 */ /* 0x000fe40000201400 */
[C---:B------:R-:W-:Y:S02]  /*13c60*/  ISETP.GE.AND P1, PT, R86.reuse, R240, PT ;  /* 0x000000f05600720c */ /* 0x040fe40003f26270 */
[C---:B------:R-:W-:Y:S02]  /*13c70*/  ISETP.GE.AND P6, PT, R86.reuse, R242, PT ;  /* 0x000000f25600720c */ /* 0x040fe40003fc6270 */
[----:B------:R-:W-:Y:S02]  /*13c80*/  ISETP.GE.AND P5, PT, R86, R244, PT ;  /* 0x000000f45600720c */ /* 0x000fe40003fa6270 */
[----:B------:R-:W-:Y:S01]  /*13c90*/  FSEL R86, R22, -INF , !P2 ;  /* 0xff80000016567808 */ /* 0x000fe20005000000 */
[----:B------:R-:W-:Y:S02]  /*13ca0*/  IMAD.MOV.U32 R22, RZ, RZ, R107 ;  /* 0x000000ffff167224 */ /* 0x000fe400078e006b */
[----:B--2---:R-:W-:Y:S01]  /*13cb0*/  FFMA.FTZ R23, R26, -UR6, R23 ;  /* 0x800000061a177c23 */ /* 0x004fe20008010017 */
[----:B------:R-:W-:Y:S01]  /*13cc0*/  ISETP.GT.AND P2, PT, R251, R78, PT ;  /* 0x0000004efb00720c */ /* 0x000fe20003f44270 */
[----:B------:R-:W2:Y:S01]  /*13cd0*/  MUFU.TANH R19, R19 ;  /* 0x0000001300137308 */ /* 0x000ea20000002400 */
[----:B------:R-:W-:Y:S01]  /*13ce0*/  FMUL.FTZ R14, R14, UR8 ;  /* 0x000000080e0e7c20 */ /* 0x000fe20008410000 */
[----:B------:R-:W-:Y:S01]  /*13cf0*/  I2FP.F32.S32 R27, R22 ;  /* 0x00000016001b7245 */ /* 0x000fe20000201400 */
[----:B------:R-:W-:Y:S01]  /*13d00*/  IMAD.IADD R22, R28, 0x1, -R103 ;  /* 0x000000011c167824 */ /* 0x000fe200078e0a67 */
[----:B------:R-:W-:-:S02]  /*13d10*/  ISETP.GE.AND P3, PT, R78, R250, PT ;  /* 0x000000fa4e00720c */ /* 0x000fc40003f66270 */
[----:B------:R-:W-:Y:S02]  /*13d20*/  FSEL R23, R23, -INF , !P2 ;  /* 0xff80000017177808 */ /* 0x000fe40005000000 */
[----:B------:R-:W-:Y:S02]  /*13d30*/  FSEL R198, R81, -INF , !P1 ;  /* 0xff80000051c67808 */ /* 0x000fe40004800000 */
[----:B------:R-:W-:Y:S02]  /*13d40*/  FSEL R197, R197, -INF , !P6 ;  /* 0xff800000c5c57808 */ /* 0x000fe40007000000 */
[----:B------:R-:W-:Y:S01]  /*13d50*/  FSEL R105, R203, -INF , !P5 ;  /* 0xff800000cb697808 */ /* 0x000fe20006800000 */
[----:B---3--:R-:W-:Y:S01]  /*13d60*/  FFMA.FTZ R18, R27, -UR6, R18 ;  /* 0x800000061b127c23 */ /* 0x008fe20008010012 */
[C---:B------:R-:W-:Y:S02]  /*13d70*/  ISETP.GE.AND P1, PT, R78.reuse, R240, PT ;  /* 0x000000f04e00720c */ /* 0x040fe40003f26270 */
[----:B------:R-:W-:-:S02]  /*13d80*/  ISETP.GE.AND P6, PT, R78, R242, PT ;  /* 0x000000f24e00720c */ /* 0x000fc40003fc6270 */
[----:B------:R-:W-:Y:S01]  /*13d90*/  ISETP.GE.AND P5, PT, R78, R244, PT ;  /* 0x000000f44e00720c */ /* 0x000fe20003fa6270 */
[----:B------:R-:W3:Y:S01]  /*13da0*/  MUFU.TANH R14, R14 ;  /* 0x0000000e000e7308 */ /* 0x000ee20000002400 */
[----:B------:R-:W-:Y:S02]  /*13db0*/  FSEL R85, R23, -INF , !P3 ;  /* 0xff80000017557808 */ /* 0x000fe40005800000 */
[----:B------:R-:W-:Y:S02]  /*13dc0*/  IABS R22, R22 ;  /* 0x0000001600167213 */ /* 0x000fe40000000000 */
[----:B------:R-:W-:Y:S01]  /*13dd0*/  ISETP.GT.AND P3, PT, R251, R30, PT ;  /* 0x0000001efb00720c */ /* 0x000fe20003f64270 */
[----:B------:R-:W-:Y:S01]  /*13de0*/  IMAD.IADD R101, R28, 0x1, -R101 ;  /* 0x000000011c657824 */ /* 0x000fe200078e0a65 */
[----:B------:R-:W-:Y:S01]  /*13df0*/  FSEL R203, R80, -INF , !P1 ;  /* 0xff80000050cb7808 */ /* 0x000fe20004800000 */
[----:B------:R-:W-:Y:S01]  /*13e00*/  FMUL.FTZ R15, R15, UR8 ;  /* 0x000000080f0f7c20 */ /* 0x000fe20008410000 */
[----:B------:R-:W-:-:S02]  /*13e10*/  FSEL R200, R200, -INF , !P6 ;  /* 0xff800000c8c87808 */ /* 0x000fc40007000000 */
[----:B------:R-:W-:Y:S02]  /*13e20*/  FSEL R107, R120, -INF , !P5 ;  /* 0xff800000786b7808 */ /* 0x000fe40006800000 */
[C---:B------:R-:W-:Y:S02]  /*13e30*/  ISETP.GE.AND P1, PT, R30.reuse, R240, PT ;  /* 0x000000f01e00720c */ /* 0x040fe40003f26270 */
[C---:B------:R-:W-:Y:S02]  /*13e40*/  ISETP.GE.AND P6, PT, R30.reuse, R242, PT ;  /* 0x000000f21e00720c */ /* 0x040fe40003fc6270 */
[C---:B------:R-:W-:Y:S02]  /*13e50*/  ISETP.GE.AND P5, PT, R30.reuse, R244, PT ;  /* 0x000000f41e00720c */ /* 0x040fe40003fa6270 */
[----:B------:R-:W-:Y:S02]  /*13e60*/  ISETP.GE.AND P2, PT, R30, R250, PT ;  /* 0x000000fa1e00720c */ /* 0x000fe40003f46270 */
[----:B------:R-:W-:-:S02]  /*13e70*/  I2FP.F32.S32 R22, R22 ;  /* 0x0000001600167245 */ /* 0x000fc40000201400 */
[----:B------:R-:W-:Y:S02]  /*13e80*/  FSEL R30, R18, -INF , !P3 ;  /* 0xff800000121e7808 */ /* 0x000fe40005800000 */
[----:B------:R-:W-:Y:S01]  /*13e90*/  IABS R18, R101 ;  /* 0x0000006500127213 */ /* 0x000fe20000000000 */
[----:B--2---:R-:W-:Y:S01]  /*13ea0*/  FFMA.FTZ R19, R22, -UR6, R19 ;  /* 0x8000000616137c23 */ /* 0x004fe20008010013 */
[----:B------:R-:W-:Y:S01]  /*13eb0*/  FSEL R30, R30, -INF , !P2 ;  /* 0xff8000001e1e7808 */ /* 0x000fe20005000000 */
[----:B------:R-:W2:Y:S01]  /*13ec0*/  MUFU.TANH R15, R15 ;  /* 0x0000000f000f7308 */ /* 0x000ea20000002400 */
[----:B------:R-:W-:Y:S01]  /*13ed0*/  ISETP.GT.AND P2, PT, R251, R58, PT ;  /* 0x0000003afb00720c */ /* 0x000fe20003f44270 */
[----:B------:R-:W-:Y:S01]  /*13ee0*/  FMUL.FTZ R10, R10, UR8 ;  /* 0x000000080a0a7c20 */ /* 0x000fe20008410000 */
[----:B------:R-:W-:Y:S01]  /*13ef0*/  I2FP.F32.S32 R23, R18 ;  /* 0x0000001200177245 */ /* 0x000fe20000201400 */
[----:B------:R-:W-:Y:S01]  /*13f00*/  IMAD.IADD R18, R28, 0x1, -R99 ;  /* 0x000000011c127824 */ /* 0x000fe200078e0a63 */
[----:B------:R-:W-:-:S02]  /*13f10*/  ISETP.GE.AND P3, PT, R58, R250, PT ;  /* 0x000000fa3a00720c */ /* 0x000fc40003f66270 */
[----:B------:R-:W-:Y:S01]  /*13f20*/  FSEL R19, R19, -INF , !P2 ;  /* 0xff80000013137808 */ /* 0x000fe20005000000 */
[----:B---3--:R-:W-:Y:S01]  /*13f30*/  FFMA.FTZ R14, R23, -UR6, R14 ;  /* 0x80000006170e7c23 */ /* 0x008fe2000801000e */
[----:B------:R-:W-:Y:S01]  /*13f40*/  IABS R18, R18 ;  /* 0x0000001200127213 */ /* 0x000fe20000000000 */
[----:B------:R-:W3:Y:S01]  /*13f50*/  MUFU.TANH R10, R10 ;  /* 0x0000000a000a7308 */ /* 0x000ee20000002400 */
[----:B------:R-:W-:Y:S02]  /*13f60*/  FSEL R81, R19, -INF , !P3 ;  /* 0xff80000013517808 */ /* 0x000fe40005800000 */
[----:B------:R-:W-:Y:S01]  /*13f70*/  ISETP.GT.AND P3, PT, R251, R56, PT ;  /* 0x00000038fb00720c */ /* 0x000fe20003f64270 */
[----:B------:R-:W-:Y:S01]  /*13f80*/  IMAD.IADD R95, R28, 0x1, -R95 ;  /* 0x000000011c5f7824 */ /* 0x000fe200078e0a5f */
[----:B------:R-:W-:Y:S01]  /*13f90*/  I2FP.F32.S32 R18, R18 ;  /* 0x0000001200127245 */ /* 0x000fe20000201400 */
[----:B------:R-:W-:Y:S01]  /*13fa0*/  FMUL.FTZ R11, R11, UR8 ;  /* 0x000000080b0b7c20 */ /* 0x000fe20008410000 */
[----:B------:R-:W-:-:S02]  /*13fb0*/  ISETP.GE.AND P2, PT, R56, R250, PT ;  /* 0x000000fa3800720c */ /* 0x000fc40003f46270 */
[----:B------:R-:W-:Y:S01]  /*13fc0*/  FSEL R14, R14, -INF , !P3 ;  /* 0xff8000000e0e7808 */ /* 0x000fe20005800000 */
[----:B--2---:R-:W-:Y:S01]  /*13fd0*/  FFMA.FTZ R15, R18, -UR6, R15 ;  /* 0x80000006120f7c23 */ /* 0x004fe2000801000f */
[----:B------:R-:W-:Y:S01]  /*13fe0*/  IABS R95, R95 ;  /* 0x0000005f005f7213 */ /* 0x000fe20000000000 */
[----:B------:R-:W2:Y:S01]  /*13ff0*/  MUFU.TANH R11, R11 ;  /* 0x0000000b000b7308 */ /* 0x000ea20000002400 */
[----:B------:R-:W-:Y:S02]  /*14000*/  FSEL R84, R14, -INF , !P2 ;  /* 0xff8000000e547808 */ /* 0x000fe40005000000 */
[----:B------:R-:W-:Y:S01]  /*14010*/  ISETP.GT.AND P2, PT, R251, R54, PT ;  /* 0x00000036fb00720c */ /* 0x000fe20003f44270 */
[----:B------:R-:W-:Y:S01]  /*14020*/  IMAD.IADD R14, R28, 0x1, -R91 ;  /* 0x000000011c0e7824 */ /* 0x000fe200078e0a5b */
[----:B------:R-:W-:Y:S01]  /*14030*/  I2FP.F32.S32 R95, R95 ;  /* 0x0000005f005f7245 */ /* 0x000fe20000201400 */
[----:B------:R-:W-:Y:S01]  /*14040*/  FMUL.FTZ R6, R6, UR8 ;  /* 0x0000000806067c20 */ /* 0x000fe20008410000 */
[----:B------:R-:W-:-:S02]  /*14050*/  ISETP.GE.AND P3, PT, R54, R250, PT ;  /* 0x000000fa3600720c */ /* 0x000fc40003f66270 */
[----:B------:R-:W-:Y:S01]  /*14060*/  FSEL R15, R15, -INF , !P2 ;  /* 0xff8000000f0f7808 */ /* 0x000fe20005000000 */
[----:B---3--:R-:W-:Y:S01]  /*14070*/  FFMA.FTZ R10, R95, -UR6, R10 ;  /* 0x800000065f0a7c23 */ /* 0x008fe2000801000a */
[----:B------:R-:W-:Y:S01]  /*14080*/  FSEL R93, R83, -INF , !P5 ;  /* 0xff800000535d7808 */ /* 0x000fe20006800000 */
[----:B------:R-:W3:Y:S01]  /*14090*/  MUFU.TANH R6, R6 ;  /* 0x0000000600067308 */ /* 0x000ee20000002400 */
[----:B------:R-:W-:Y:S02]  /*140a0*/  FSEL R83, R15, -INF , !P3 ;  /* 0xff8000000f537808 */ /* 0x000fe40005800000 */
[----:B------:R-:W-:Y:S02]  /*140b0*/  IABS R14, R14 ;  /* 0x0000000e000e7213 */ /* 0x000fe40000000000 */
[----:B------:R-:W-:Y:S01]  /*140c0*/  ISETP.GT.AND P3, PT, R251, R52, PT ;  /* 0x00000034fb00720c */ /* 0x000fe20003f64270 */
[----:B------:R-:W-:Y:S01]  /*140d0*/  IMAD.IADD R87, R28, 0x1, -R87 ;  /* 0x000000011c577824 */ /* 0x000fe200078e0a57 */
[----:B------:R-:W-:-:S02]  /*140e0*/  I2FP.F32.S32 R14, R14 ;  /* 0x0000000e000e7245 */ /* 0x000fc40000201400 */
[----:B------:R-:W-:Y:S02]  /*140f0*/  ISETP.GE.AND P2, PT, R52, R250, PT ;  /* 0x000000fa3400720c */ /* 0x000fe40003f46270 */
[----:B------:R-:W-:Y:S01]  /*14100*/  FSEL R92, R10, -INF , !P3 ;  /* 0xff8000000a5c7808 */ /* 0x000fe20005800000 */
[----:B--2---:R-:W-:Y:S01]  /*14110*/  FFMA.FTZ R11, R14, -UR6, R11 ;  /* 0x800000060e0b7c23 */ /* 0x004fe2000801000b */
[----:B------:R-:W-:Y:S02]  /*14120*/  IABS R10, R87 ;  /* 0x00000057000a7213 */ /* 0x000fe40000000000 */
[----:B------:R-:W-:Y:S02]  /*14130*/  FSEL R92, R92, -INF , !P2 ;  /* 0xff8000005c5c7808 */ /* 0x000fe40005000000 */
[----:B------:R-:W-:Y:S02]  /*14140*/  ISETP.GT.AND P2, PT, R251, R36, PT ;  /* 0x00000024fb00720c */ /* 0x000fe40003f44270 */
[----:B------:R-:W-:-:S02]  /*14150*/  I2FP.F32.S32 R15, R10 ;  /* 0x0000000a000f7245 */ /* 0x000fc40000201400 */
[----:B------:R-:W-:Y:S02]  /*14160*/  ISETP.GE.AND P3, PT, R36, R250, PT ;  /* 0x000000fa2400720c */ /* 0x000fe40003f66270 */
[----:B------:R-:W-:Y:S01]  /*14170*/  FSEL R11, R11, -INF , !P2 ;  /* 0xff8000000b0b7808 */ /* 0x000fe20005000000 */
[----:B------:R-:W-:Y:S01]  /*14180*/  IMAD.IADD R71, R28, 0x1, -R71 ;  /* 0x000000011c477824 */ /* 0x000fe200078e0a47 */
[----:B------:R-:W-:Y:S01]  /*14190*/  FSEL R204, R204, -INF , !P1 ;  /* 0xff800000cccc7808 */ /* 0x000fe20004800000 */
[----:B---3--:R-:W-:Y:S01]  /*141a0*/  FFMA.FTZ R6, R15, -UR6, R6 ;  /* 0x800000060f067c23 */ /* 0x008fe20008010006 */
[----:B------:R-:W-:Y:S01]  /*141b0*/  ISETP.GE.AND P1, PT, R58, R240, PT ;  /* 0x000000f03a00720c */ /* 0x000fe20003f26270 */
[----:B------:R-:W-:Y:S01]  /*141c0*/  FMUL.FTZ R7, R7, UR8 ;  /* 0x0000000807077c20 */ /* 0x000fe20008410000 */
[----:B------:R-:W-:Y:S02]  /*141d0*/  FSEL R94, R11, -INF , !P3 ;  /* 0xff8000000b5e7808 */ /* 0x000fe40005800000 */
[----:B------:R-:W-:-:S02]  /*141e0*/  ISETP.GT.AND P3, PT, R251, R34, PT ;  /* 0x00000022fb00720c */ /* 0x000fc40003f64270 */
[----:B------:R-:W-:Y:S02]  /*141f0*/  FSEL R202, R202, -INF , !P6 ;  /* 0xff800000caca7808 */ /* 0x000fe40007000000 */
[C---:B------:R-:W-:Y:S02]  /*14200*/  ISETP.GE.AND P6, PT, R58.reuse, R242, PT ;  /* 0x000000f23a00720c */ /* 0x040fe40003fc6270 */
[----:B------:R-:W-:Y:S02]  /*14210*/  ISETP.GE.AND P5, PT, R58, R244, PT ;  /* 0x000000f43a00720c */ /* 0x000fe40003fa6270 */
[----:B------:R-:W-:Y:S02]  /*14220*/  FSEL R209, R209, -INF , !P1 ;  /* 0xff800000d1d17808 */ /* 0x000fe40004800000 */
[----:B------:R-:W-:Y:S02]  /*14230*/  IABS R71, R71 ;  /* 0x0000004700477213 */ /* 0x000fe40000000000 */
[----:B------:R-:W-:-:S02]  /*14240*/  ISETP.GE.AND P1, PT, R56, R240, PT ;  /* 0x000000f03800720c */ /* 0x000fc40003f26270 */
[----:B------:R-:W-:Y:S02]  /*14250*/  ISETP.GE.AND P2, PT, R34, R250, PT ;  /* 0x000000fa2200720c */ /* 0x000fe40003f46270 */
[----:B------:R-:W-:Y:S01]  /*14260*/  FSEL R6, R6, -INF , !P3 ;  /* 0xff80000006067808 */ /* 0x000fe20005800000 */
[----:B------:R-:W2:Y:S01]  /*14270*/  MUFU.TANH R7, R7 ;  /* 0x0000000700077308 */ /* 0x000ea20000002400 */
[----:B------:R-:W-:Y:S01]  /*14280*/  FSEL R207, R207, -INF , !P6 ;  /* 0xff800000cfcf7808 */ /* 0x000fe20007000000 */
[----:B------:R-:W-:Y:S01]  /*14290*/  IMAD.MOV.U32 R10, RZ, RZ, R71 ;  /* 0x000000ffff0a7224 */ /* 0x000fe200078e0047 */
[----:B------:R-:W-:Y:S02]  /*142a0*/  FSEL R98, R98, -INF , !P5 ;  /* 0xff80000062627808 */ /* 0x000fe40006800000 */
[C---:B------:R-:W-:Y:S02]  /*142b0*/  ISETP.GE.AND P6, PT, R56.reuse, R242, PT ;  /* 0x000000f23800720c */ /* 0x040fe40003fc6270 */
[----:B------:R-:W-:-:S02]  /*142c0*/  ISETP.GE.AND P5, PT, R56, R244, PT ;  /* 0x000000f43800720c */ /* 0x000fc40003fa6270 */
[----:B------:R-:W-:Y:S02]  /*142d0*/  FSEL R206, R206, -INF , !P1 ;  /* 0xff800000cece7808 */ /* 0x000fe40004800000 */
[----:B------:R-:W-:Y:S02]  /*142e0*/  ISETP.GE.AND P1, PT, R54, R240, PT ;  /* 0x000000f03600720c */ /* 0x000fe40003f26270 */
[----:B------:R-:W-:Y:S01]  /*142f0*/  FSEL R71, R6, -INF , !P2 ;  /* 0xff80000006477808 */ /* 0x000fe20005000000 */
[----:B------:R-:W-:Y:S01]  /*14300*/  FMUL.FTZ R6, R74, UR8 ;  /* 0x000000084a067c20 */ /* 0x000fe20008410000 */
[----:B------:R-:W-:Y:S02]  /*14310*/  FSEL R205, R205, -INF , !P6 ;  /* 0xff800000cdcd7808 */ /* 0x000fe40007000000 */
[----:B------:R-:W-:Y:S02]  /*14320*/  FSEL R96, R66, -INF , !P5 ;  /* 0xff80000042607808 */ /* 0x000fe40006800000 */
[----:B------:R-:W-:-:S02]  /*14330*/  ISETP.GE.AND P6, PT, R54, R242, PT ;  /* 0x000000f23600720c */ /* 0x000fc40003fc6270 */
[----:B------:R-:W-:Y:S02]  /*14340*/  ISETP.GE.AND P5, PT, R54, R244, PT ;  /* 0x000000f43600720c */ /* 0x000fe40003fa6270 */
[----:B------:R-:W-:Y:S01]  /*14350*/  FSEL R211, R211, -INF , !P1 ;  /* 0xff800000d3d37808 */ /* 0x000fe20004800000 */
[----:B------:R-:W-:Y:S01]  /*14360*/  FMUL.FTZ R75, R75, UR8 ;  /* 0x000000084b4b7c20 */ /* 0x000fe20008410000 */
[----:B------:R-:W-:Y:S01]  /*14370*/  ISETP.GE.AND P1, PT, R52, R240, PT ;  /* 0x000000f03400720c */ /* 0x000fe20003f26270 */
[----:B------:R-:W3:Y:S01]  /*14380*/  MUFU.TANH R6, R6 ;  /* 0x0000000600067308 */ /* 0x000ee20000002400 */
[----:B------:R-:W-:Y:S02]  /*14390*/  FSEL R208, R208, -INF , !P6 ;  /* 0xff800000d0d07808 */ /* 0x000fe40007000000 */
[----:B------:R-:W-:Y:S01]  /*143a0*/  FSEL R97, R62, -INF , !P5 ;  /* 0xff8000003e617808 */ /* 0x000fe20006800000 */
[----:B------:R-:W-:Y:S01]  /*143b0*/  IMAD.IADD R33, R28, 0x1, -R33 ;  /* 0x000000011c217824 */ /* 0x000fe200078e0a21 */
[----:B------:R-:W-:-:S02]  /*143c0*/  ISETP.GE.AND P6, PT, R52, R242, PT ;  /* 0x000000f23400720c */ /* 0x000fc40003fc6270 */
[----:B------:R-:W-:Y:S02]  /*143d0*/  ISETP.GE.AND P5, PT, R52, R244, PT ;  /* 0x000000f43400720c */ /* 0x000fe40003fa6270 */
[----:B------:R-:W-:Y:S02]  /*143e0*/  FSEL R212, R212, -INF , !P1 ;  /* 0xff800000d4d47808 */ /* 0x000fe40004800000 */
[----:B------:R-:W-:Y:S02]  /*143f0*/  ISETP.GE.AND P1, PT, R36, R240, PT ;  /* 0x000000f02400720c */ /* 0x000fe40003f26270 */
[----:B------:R-:W-:Y:S01]  /*14400*/  I2FP.F32.S32 R10, R10 ;  /* 0x0000000a000a7245 */ /* 0x000fe20000201400 */
[----:B------:R-:W4:Y:S01]  /*14410*/  MUFU.TANH R75, R75 ;  /* 0x0000004b004b7308 */ /* 0x000f220000002400 */
[----:B------:R-:W-:Y:S02]  /*14420*/  FSEL R210, R210, -INF , !P6 ;  /* 0xff800000d2d27808 */ /* 0x000fe40007000000 */
[----:B------:R-:W-:Y:S01]  /*14430*/  FSEL R101, R60, -INF , !P5 ;  /* 0xff8000003c657808 */ /* 0x000fe20006800000 */
[----:B------:R-:W-:Y:S01]  /*14440*/  IMAD.IADD R28, R28, 0x1, -R35 ;  /* 0x000000011c1c7824 */ /* 0x000fe200078e0a23 */
[----:B------:R-:W-:Y:S01]  /*14450*/  ISETP.GE.AND P6, PT, R36, R242, PT ;  /* 0x000000f22400720c */ /* 0x000fe20003fc6270 */
[----:B--2---:R-:W-:Y:S01]  /*14460*/  FFMA.FTZ R7, R10, -UR6, R7 ;  /* 0x800000060a077c23 */ /* 0x004fe20008010007 */
[----:B------:R-:W-:-:S02]  /*14470*/  ISETP.GE.AND P5, PT, R36, R244, PT ;  /* 0x000000f42400720c */ /* 0x000fc40003fa6270 */
[----:B------:R-:W-:Y:S02]  /*14480*/  FSEL R217, R217, -INF , !P1 ;  /* 0xff800000d9d97808 */ /* 0x000fe40004800000 */
[----:B------:R-:W-:Y:S02]  /*14490*/  ISETP.GE.AND P1, PT, R34, R240, PT ;  /* 0x000000f02200720c */ /* 0x000fe40003f26270 */
[----:B------:R-:W-:Y:S02]  /*144a0*/  IABS R33, R33 ;  /* 0x0000002100217213 */ /* 0x000fe40000000000 */
[----:B------:R-:W-:Y:S02]  /*144b0*/  ISETP.GT.AND P2, PT, R251, R32, PT ;  /* 0x00000020fb00720c */ /* 0x000fe40003f44270 */
[----:B------:R-:W-:Y:S02]  /*144c0*/  FSEL R215, R215, -INF , !P6 ;  /* 0xff800000d7d77808 */ /* 0x000fe40007000000 */
[----:B------:R-:W-:-:S02]  /*144d0*/  FSEL R103, R72, -INF , !P5 ;  /* 0xff80000048677808 */ /* 0x000fc40006800000 */
[C---:B------:R-:W-:Y:S02]  /*144e0*/  ISETP.GE.AND P6, PT, R34.reuse, R242, PT ;  /* 0x000000f22200720c */ /* 0x040fe40003fc6270 */
[----:B------:R-:W-:Y:S02]  /*144f0*/  ISETP.GE.AND P5, PT, R34, R244, PT ;  /* 0x000000f42200720c */ /* 0x000fe40003fa6270 */
[----:B------:R-:W-:Y:S02]  /*14500*/  FSEL R214, R214, -INF , !P1 ;  /* 0xff800000d6d67808 */ /* 0x000fe40004800000 */
[----:B------:R-:W-:Y:S02]  /*14510*/  I2FP.F32.S32 R33, R33 ;  /* 0x0000002100217245 */ /* 0x000fe40000201400 */
[C---:B------:R-:W-:Y:S02]  /*14520*/  ISETP.GE.AND P1, PT, R32.reuse, R240, PT ;  /* 0x000000f02000720c */ /* 0x040fe40003f26270 */
[----:B------:R-:W-:-:S02]  /*14530*/  ISETP.GE.AND P3, PT, R32, R250, PT ;  /* 0x000000fa2000720c */ /* 0x000fc40003f66270 */
[----:B------:R-:W-:Y:S02]  /*14540*/  FSEL R7, R7, -INF , !P2 ;  /* 0xff80000007077808 */ /* 0x000fe40005000000 */
[----:B------:R-:W-:Y:S01]  /*14550*/  IABS R28, R28 ;  /* 0x0000001c001c7213 */ /* 0x000fe20000000000 */
[----:B------:R-:W-:Y:S01]  /*14560*/  UIADD3 UR28, UPT, UPT, UR18, -0x2, URZ ;  /* 0xfffffffe121c7890 */ /* 0x000fe2000fffe0ff */
[----:B------:R-:W-:Y:S01]  /*14570*/  FSEL R213, R213, -INF , !P6 ;  /* 0xff800000d5d57808 */ /* 0x000fe20007000000 */
[----:B---3--:R-:W-:Y:S01]  /*14580*/  FFMA.FTZ R6, R33, -UR6, R6 ;  /* 0x8000000621067c23 */ /* 0x008fe20008010006 */
[----:B------:R-:W-:Y:S01]  /*14590*/  FSEL R95, R64, -INF , !P5 ;  /* 0xff800000405f7808 */ /* 0x000fe20006800000 */
[----:B------:R-:W-:Y:S01]  /*145a0*/  BAR.SYNC.DEFER_BLOCKING 0x0 ;  /* 0x0000000000007b1d */ /* 0x000fe20000010000 */
[C---:B------:R-:W-:Y:S02]  /*145b0*/  ISETP.GE.AND P6, PT, R32.reuse, R242, PT ;  /* 0x000000f22000720c */ /* 0x040fe40003fc6270 */
[----:B------:R-:W-:-:S02]  /*145c0*/  ISETP.GE.AND P5, PT, R32, R244, PT ;  /* 0x000000f42000720c */ /* 0x000fc40003fa6270 */
[----:B------:R-:W-:Y:S02]  /*145d0*/  FSEL R223, R223, -INF , !P1 ;  /* 0xff800000dfdf7808 */ /* 0x000fe40004800000 */
[----:B------:R-:W-:Y:S02]  /*145e0*/  FSEL R90, R7, -INF , !P3 ;  /* 0xff800000075a7808 */ /* 0x000fe40005800000 */
[----:B------:R-:W-:Y:S02]  /*145f0*/  I2FP.F32.S32 R28, R28 ;  /* 0x0000001c001c7245 */ /* 0x000fe40000201400 */
[----:B------:R-:W-:Y:S02]  /*14600*/  ISETP.GE.AND P1, PT, R31, R240, PT ;  /* 0x000000f01f00720c */ /* 0x000fe40003f26270 */
[----:B------:R-:W-:Y:S01]  /*14610*/  ISETP.GT.AND P3, PT, R251, R31, PT ;  /* 0x0000001ffb00720c */ /* 0x000fe20003f64270 */
[----:B------:R-:W-:Y:S01]  /*14620*/  UISETP.GT.U32.AND UP0, UPT, UR28, UR15, UPT ;  /* 0x0000000f1c00728c */ /* 0x000fe2000bf04070 */
[----:B------:R-:W-:Y:S01]  /*14630*/  FSEL R218, R218, -INF , !P6 ;  /* 0xff800000dada7808 */ /* 0x000fe20007000000 */
[----:B----4-:R-:W-:Y:S01]  /*14640*/  FFMA.FTZ R75, R28, -UR6, R75 ;  /* 0x800000061c4b7c23 */ /* 0x010fe2000801004b */
[----:B------:R-:W-:-:S02]  /*14650*/  FSEL R102, R102, -INF , !P5 ;  /* 0xff80000066667808 */ /* 0x000fc40006800000 */
[C---:B------:R-:W-:Y:S02]  /*14660*/  ISETP.GE.AND P6, PT, R31.reuse, R242, PT ;  /* 0x000000f21f00720c */ /* 0x040fe40003fc6270 */
[C---:B------:R-:W-:Y:S02]  /*14670*/  ISETP.GE.AND P5, PT, R31.reuse, R244, PT ;  /* 0x000000f41f00720c */ /* 0x040fe40003fa6270 */
[----:B------:R-:W-:Y:S02]  /*14680*/  ISETP.GE.AND P2, PT, R31, R250, PT ;  /* 0x000000fa1f00720c */ /* 0x000fe40003f46270 */
[----:B------:R-:W-:Y:S02]  /*14690*/  FSEL R221, R221, -INF , !P1 ;  /* 0xff800000dddd7808 */ /* 0x000fe40004800000 */
[----:B------:R-:W-:Y:S02]  /*146a0*/  FSEL R6, R6, -INF , !P3 ;  /* 0xff80000006067808 */ /* 0x000fe40005800000 */
[----:B------:R-:W-:-:S02]  /*146b0*/  ISETP.GT.AND P1, PT, R251, R29, PT ;  /* 0x0000001dfb00720c */ /* 0x000fc40003f24270 */
        /* <DEDUP_REMOVED lines=13> */
[----:B------:R-:W2:Y:S04]  /*14790*/  LDL R242, [R1+0x24] ;  /* 0x0000240001f27983 */ /* 0x000ea80000100800 */
[----:B------:R-:W3:Y:S04]  /*147a0*/  LDL R244, [R1+0x20] ;  /* 0x0000200001f47983 */ /* 0x000ee80000100800 */
[----:B------:R-:W4:Y:S01]  /*147b0*/  LDL R250, [R1+0x28] ;  /* 0x0000280001fa7983 */ /* 0x000f220000100800 */
[----:B------:R-:W-:Y:S01]  /*147c0*/  IMAD.U32 R19, RZ, RZ, UR18 ;  /* 0x00000012ff137e24 */ /* 0x000fe2000f8e00ff */
[----:B------:R-:W-:Y:S01]  /*147d0*/  MOV R7, UR18 ;  /* 0x0000001200077c02 */ /* 0x000fe20008000f00 */
[----:B------:R-:W-:Y:S01]  /*147e0*/  IMAD.U32 R31, RZ, RZ, UR18 ;  /* 0x00000012ff1f7e24 */ /* 0x000fe2000f8e00ff */
[----:B------:R-:W-:Y:S01]  /*147f0*/  BSSY.RECONVERGENT B0, `(.L_x_1171) ;  /* 0x0000085000007945 */ /* 0x000fe20003800200 */
[----:B------:R-:W-:Y:S01]  /*14800*/  @!P0 VIADD R19, R19, 0xfffffffd ;  /* 0xfffffffd13138836 */ /* 0x000fe20000000000 */
[----:B------:R-:W-:Y:S01]  /*14810*/  @!P0 IADD3 R7, PT, PT, R7, -0x3, RZ ;  /* 0xfffffffd07078810 */ /* 0x000fe20007ffe0ff */
[----:B------:R-:W-:-:S02]  /*14820*/  IMAD.U32 R27, RZ, RZ, UR18 ;  /* 0x00000012ff1b7e24 */ /* 0x000fc4000f8e00ff */
[----:B------:R-:W-:-:S04]  /*14830*/  @!P0 IMAD.WIDE.U32 R14, R19, UR10, RZ ;  /* 0x0000000a130e8c25 */ /* 0x000fc8000f8e00ff */
[----:B------:R-:W-:-:S04]  /*14840*/  @!P0 IMAD.WIDE.U32 R10, R7, UR10, RZ ;  /* 0x0000000a070a8c25 */ /* 0x000fc8000f8e00ff */
[----:B------:R-:W-:Y:S02]  /*14850*/  @!P0 VIADD R31, R31, 0xfffffffd ;  /* 0xfffffffd1f1f8836 */ /* 0x000fe40000000000 */
[----:B------:R-:W-:Y:S02]  /*14860*/  @!P0 VIADD R27, R27, 0xfffffffd ;  /* 0xfffffffd1b1b8836 */ /* 0x000fe40000000000 */
[----:B------:R-:W-:Y:S01]  /*14870*/  @!P0 IMAD R19, R19, UR11, R15 ;  /* 0x0000000b13138c24 */ /* 0x000fe2000f8e020f */
[C---:B------:R-:W-:Y:S01]  /*14880*/  @!P0 SHF.L.U32 R15, R14.reuse, 0x7, RZ ;  /* 0x000000070e0f8819 */ /* 0x040fe200000006ff */
[----:B------:R-:W-:Y:S02]  /*14890*/  @!P0 IMAD R7, R7, UR11, R11 ;  /* 0x0000000b07078c24 */ /* 0x000fe4000f8e020b */
[----:B------:R-:W-:Y:S01]  /*148a0*/  @!P0 IMAD.WIDE.U32 R28, R31, UR10, RZ ;  /* 0x0000000a1f1c8c25 */ /* 0x000fe2000f8e00ff */
[----:B------:R-:W-:Y:S02]  /*148b0*/  @!P0 SHF.L.U64.HI R19, R14, 0x7, R19 ;  /* 0x000000070e138819 */ /* 0x000fe40000010213 */
[----:B------:R-:W-:Y:S01]  /*148c0*/  @!P0 SHF.L.U64.HI R7, R10, 0x7, R7 ;  /* 0x000000070a078819 */ /* 0x000fe20000010207 */
[----:B------:R-:W-:Y:S01]  /*148d0*/  @!P0 IMAD.WIDE.U32 R22, R27, UR10, RZ ;  /* 0x0000000a1b168c25 */ /* 0x000fe2000f8e00ff */
[----:B------:R-:W-:-:S03]  /*148e0*/  MOV R14, UR10 ;  /* 0x0000000a000e7c02 */ /* 0x000fc60008000f00 */
[----:B------:R-:W-:Y:S01]  /*148f0*/  @!P0 IMAD R6, R31, UR11, R29 ;  /* 0x0000000b1f068c24 */ /* 0x000fe2000f8e021d */
[----:B------:R-:W-:Y:S01]  /*14900*/  @!P0 LEA R14, P3, R14, R15, 0x4 ;  /* 0x0000000f0e0e8211 */ /* 0x000fe200078620ff */
[----:B------:R-:W-:Y:S02]  /*14910*/  @!P0 IMAD.SHL.U32 R11, R10, 0x80, RZ ;  /* 0x000000800a0b8824 */ /* 0x000fe400078e00ff */
[----:B------:R-:W-:Y:S01]  /*14920*/  @!P0 IMAD R10, R27, UR11, R23 ;  /* 0x0000000b1b0a8c24 */ /* 0x000fe2000f8e0217 */
[C---:B------:R-:W-:Y:S01]  /*14930*/  @!P0 SHF.L.U32 R23, R22.reuse, 0x7, RZ ;  /* 0x0000000716178819 */ /* 0x040fe200000006ff */
[----:B------:R-:W-:Y:S02]  /*14940*/  IMAD.U32 R18, RZ, RZ, UR10 ;  /* 0x0000000aff127e24 */ /* 0x000fe4000f8e00ff */
[----:B------:R-:W-:Y:S01]  /*14950*/  IMAD.U32 R20, RZ, RZ, UR10 ;  /* 0x0000000aff147e24 */ /* 0x000fe2000f8e00ff */
[----:B------:R-:W-:Y:S01]  /*14960*/  @!P0 SHF.L.U64.HI R10, R22, 0x7, R10 ;  /* 0x00000007160a8819 */ /* 0x000fe2000001020a */
[----:B------:R-:W-:Y:S01]  /*14970*/  IMAD.U32 R15, RZ, RZ, UR11 ;  /* 0x0000000bff0f7e24 */ /* 0x000fe2000f8e00ff */
[----:B------:R-:W-:Y:S01]  /*14980*/  @!P0 LEA R18, P2, R18, R11, 0x5 ;  /* 0x0000000b12128211 */ /* 0x000fe200078428ff */
[----:B------:R-:W-:Y:S01]  /*14990*/  IMAD.U32 R22, RZ, RZ, UR10 ;  /* 0x0000000aff167e24 */ /* 0x000fe2000f8e00ff */
[----:B------:R-:W-:Y:S01]  /*149a0*/  MOV R11, UR11 ;  /* 0x0000000b000b7c02 */ /* 0x000fe20008000f00 */
[----:B------:R-:W-:-:S03]  /*149b0*/  IMAD.U32 R27, RZ, RZ, UR18 ;  /* 0x00000012ff1b7e24 */ /* 0x000fc6000f8e00ff */
[----:B------:R-:W-:Y:S01]  /*149c0*/  @!P0 LEA.HI.X R11, R22, R19, R11, 0x4, P3 ;  /* 0x00000013160b8211 */ /* 0x000fe200018f240b */
[----:B------:R-:W-:Y:S01]  /*149d0*/  IMAD.U32 R19, RZ, RZ, UR11 ;  /* 0x0000000bff137e24 */ /* 0x000fe2000f8e00ff */
[----:B------:R-:W-:Y:S02]  /*149e0*/  @!P0 IADD3 R27, PT, PT, R27, -0x3, RZ ;  /* 0xfffffffd1b1b8810 */ /* 0x000fe40007ffe0ff */
[----:B--2---:R-:W-:-:S04]  /*149f0*/  @!P0 LEA R34, P1, R28, R242, 0x8 ;  /* 0x000000f21c228211 */ /* 0x004fc800078240ff */
[----:B---3--:R-:W-:Y:S02]  /*14a00*/  @!P0 LEA.HI.X R35, R28, R244, R6, 0x8, P1 ;  /* 0x000000f41c238211 */ /* 0x008fe400008f4406 */
[----:B------:R-:W-:Y:S02]  /*14a10*/  MOV R6, UR10 ;  /* 0x0000000a00067c02 */ /* 0x000fe40008000f00 */
[----:B------:R-:W-:Y:S01]  /*14a20*/  @!P0 LEA R20, P1, R20, R23, 0x6 ;  /* 0x0000001714148211 */ /* 0x000fe200078230ff */
[----:B----4-:R1:W-:Y:S01]  /*14a30*/  @P0 STS.128 [R250+0x4000], RZ ;  /* 0x004000fffa000388 */ /* 0x0103e20000000c00 */
[----:B------:R-:W-:Y:S02]  /*14a40*/  MOV R23, UR18 ;  /* 0x0000001200177c02 */ /* 0x000fe40008000f00 */
[----:B------:R-:W-:Y:S01]  /*14a50*/  @!P0 LEA.HI.X R15, R6, R7, R15, 0x5, P2 ;  /* 0x00000007060f8211 */ /* 0x000fe200010f2c0f */
[----:B------:R-:W-:Y:S01]  /*14a60*/  @!PT LDS RZ, [RZ] ;  /* 0x00000000fffff984 */ /* 0x000fe20000000800 */
[----:B------:R-:W-:Y:S01]  /*14a70*/  @!PT LDS RZ, [RZ] ;  /* 0x00000000fffff984 */ /* 0x000fe20000000800 */
[----:B------:R-:W-:Y:S01]  /*14a80*/  @!PT LDS RZ, [RZ] ;  /* 0x00000000fffff984 */ /* 0x000fe20000000800 */
[----:B------:R2:W-:Y:S01]  /*14a90*/  @!P0 LDGSTS.E.BYPASS.LTC128B.128 [R250+0x4000], desc[UR22][R34.64] ;  /* 0x0400000022fa8fae */ /* 0x0005e2000b981a16 */
[----:B------:R-:W-:-:S02]  /*14aa0*/  MOV R7, UR18 ;  /* 0x0000001200077c02 */ /* 0x000fc40008000f00 */
[----:B------:R-:W-:Y:S01]  /*14ab0*/  @!P0 IADD3 R23, PT, PT, R23, -0x3, RZ ;  /* 0xfffffffd17178810 */ /* 0x000fe20007ffe0ff */
[----:B------:R1:W-:Y:S01]  /*14ac0*/  @P0 STS.128 [R250+0x4800], RZ ;  /* 0x004800fffa000388 */ /* 0x0003e20000000c00 */
[----:B------:R-:W-:Y:S01]  /*14ad0*/  @!P0 LEA.HI.X R19, R6, R10, R19, 0x6, P1 ;  /* 0x0000000a06138211 */ /* 0x000fe200008f3413 */
[----:B------:R-:W-:Y:S02]  /*14ae0*/  @!P0 VIADD R7, R7, 0xfffffffd ;  /* 0xfffffffd07078836 */ /* 0x000fe40000000000 */
[----:B------:R-:W-:-:S04]  /*14af0*/  @!P0 IMAD.WIDE.U32 R32, R23, UR10, RZ ;  /* 0x0000000a17208c25 */ /* 0x000fc8000f8e00ff */
[----:B------:R-:W-:-:S04]  /*14b00*/  @!P0 IMAD.WIDE.U32 R28, R7, UR10, RZ ;  /* 0x0000000a071c8c25 */ /* 0x000fc8000f8e00ff */
[----:B------:R-:W-:Y:S02]  /*14b10*/  @!P0 IMAD R10, R23, UR11, R33 ;  /* 0x0000000b170a8c24 */ /* 0x000fe4000f8e0221 */
[----:B------:R-:W-:-:S04]  /*14b20*/  @!P0 IMAD.WIDE.U32 R22, R27, UR10, RZ ;  /* 0x0000000a1b168c25 */ /* 0x000fc8000f8e00ff */
[----:B------:R-:W-:Y:S02]  /*14b30*/  @!P0 IMAD R7, R7, UR11, R29 ;  /* 0x0000000b07078c24 */ /* 0x000fe4000f8e021d */
[----:B------:R-:W-:Y:S01]  /*14b40*/  @!P0 IMAD R6, R27, UR11, R23 ;  /* 0x0000000b1b068c24 */ /* 0x000fe2000f8e0217 */
[C---:B------:R-:W-:Y:S01]  /*14b50*/  @!P0 SHF.L.U64.HI R27, R32.reuse, 0x7, R10 ;  /* 0x00000007201b8819 */ /* 0x040fe2000001020a */
[----:B------:R-:W-:Y:S01]  /*14b60*/  @!P0 IMAD.SHL.U32 R26, R32, 0x80, RZ ;  /* 0x00000080201a8824 */ /* 0x000fe200078e00ff */
[----:B------:R-:W-:Y:S01]  /*14b70*/  @!P0 SHF.L.U64.HI R29, R28, 0x7, R7 ;  /* 0x000000071c1d8819 */ /* 0x000fe20000010207 */
[----:B------:R-:W-:Y:S01]  /*14b80*/  IMAD.U32 R10, RZ, RZ, UR11 ;  /* 0x0000000bff0a7e24 */ /* 0x000fe2000f8e00ff */
[C---:B------:R-:W-:Y:S01]  /*14b90*/  @!P0 SHF.L.U64.HI R23, R22.reuse, 0x7, R6 ;  /* 0x0000000716178819 */ /* 0x040fe20000010206 */
[----:B------:R-:W-:Y:S01]  /*14ba0*/  @!P0 IMAD.SHL.U32 R22, R22, 0x80, RZ ;  /* 0x0000008016168824 */ /* 0x000fe200078e00ff */
[----:B------:R-:W-:Y:S02]  /*14bb0*/  @!P0 LEA R32, P1, R14, R242, 0x1 ;  /* 0x000000f20e208211 */ /* 0x000fe400078208ff */
[----:B------:R-:W-:-:S02]  /*14bc0*/  MOV R7, UR10 ;  /* 0x0000000a00077c02 */ /* 0x000fc40008000f00 */
[----:B------:R-:W-:Y:S02]  /*14bd0*/  MOV R6, UR11 ;  /* 0x0000000b00067c02 */ /* 0x000fe40008000f00 */
[----:B------:R-:W-:Y:S01]  /*14be0*/  @!P0 SHF.L.U32 R28, R28, 0x7, RZ ;  /* 0x000000071c1c8819 */ /* 0x000fe200000006ff */
[C---:B------:R-:W-:Y:S01]  /*14bf0*/  @!P0 IMAD.WIDE.U32 R26, R7.reuse, 0x30, R26 ;  /* 0x00000030071a8825 */ /* 0x040fe200078e001a */
[----:B------:R-:W-:Y:S02]  /*14c00*/  @!P0 LEA.HI.X R33, R14, R244, R11, 0x1, P1 ;  /* 0x000000f40e218211 */ /* 0x000fe400008f0c0b */
[-C--:B------:R-:W-:Y:S01]  /*14c10*/  @!P0 LEA R14, P2, R18, R242.reuse, 0x1 ;  /* 0x000000f2120e8211 */ /* 0x080fe200078408ff */
[----:B------:R-:W-:Y:S01]  /*14c20*/  IMAD.U32 R11, RZ, RZ, UR10 ;  /* 0x0000000aff0b7e24 */ /* 0x000fe2000f8e00ff */
[----:B--2---:R-:W-:Y:S01]  /*14c30*/  @!P0 LEA R34, P1, R26, R242, 0x1 ;  /* 0x000000f21a228211 */ /* 0x004fe200078208ff */
[----:B------:R-:W-:Y:S01]  /*14c40*/  @!P0 IMAD.WIDE.U32 R22, R7, 0x60, R22 ;  /* 0x0000006007168825 */ /* 0x000fe200078e0016 */
[----:B------:R-:W-:Y:S01]  /*14c50*/  @!P0 LEA.HI.X R15, R18, R244, R15, 0x1, P2 ;  /* 0x000000f4120f8211 */ /* 0x000fe200010f0c0f */
[----:B------:R-:W-:Y:S01]  /*14c60*/  @!PT LDS RZ, [RZ] ;  /* 0x00000000fffff984 */ /* 0x000fe20000000800 */
[----:B------:R-:W-:Y:S01]  /*14c70*/  @!PT LDS RZ, [RZ] ;  /* 0x00000000fffff984 */ /* 0x000fe20000000800 */
[----:B------:R-:W-:Y:S01]  /*14c80*/  @!PT LDS RZ, [RZ] ;  /* 0x00000000fffff984 */ /* 0x000fe20000000800 */
[----:B------:R1:W-:Y:S02]  /*14c90*/  @!P0 LDGSTS.E.BYPASS.LTC128B.128 [R250+0x4800], desc[UR22][R32.64] ;  /* 0x0480000020fa8fae */ /* 0x0003e4000b981a16 */
[----:B------:R-:W-:-:S02]  /*14ca0*/  @!P0 IMAD R7, R6, 0x30, RZ ;  /* 0x0000003006078824 */ /* 0x000fc400078e02ff */
[----:B------:R-:W-:Y:S01]  /*14cb0*/  @!P0 IMAD.WIDE.U32 R28, R11, 0x50, R28 ;  /* 0x000000500b1c8825 */ /* 0x000fe200078e001c */
[----:B------:R1:W-:Y:S02]  /*14cc0*/  @P0 STS.128 [R250+0x5000], RZ ;  /* 0x005000fffa000388 */ /* 0x0003e40000000c00 */
[----:B------:R-:W-:Y:S01]  /*14cd0*/  @!P0 IADD3 R7, PT, PT, R7, R27, RZ ;  /* 0x0000001b07078210 */ /* 0x000fe20007ffe0ff */
[----:B------:R-:W-:Y:S01]  /*14ce0*/  @!P0 IMAD R11, R10, 0x50, RZ ;  /* 0x000000500a0b8824 */ /* 0x000fe200078e02ff */
[-C--:B------:R-:W-:Y:S01]  /*14cf0*/  @!P0 LEA R18, P2, R28, R242.reuse, 0x1 ;  /* 0x000000f21c128211 */ /* 0x080fe200078408ff */
[----:B------:R-:W-:Y:S01]  /*14d00*/  @!P0 IMAD R27, R6, 0x60, RZ ;  /* 0x00000060061b8824 */ /* 0x000fe200078e02ff */
[----:B------:R-:W-:Y:S01]  /*14d10*/  @!P0 LEA R6, P3, R20, R242, 0x1 ;  /* 0x000000f214068211 */ /* 0x000fe200078608ff */
[----:B------:R-:W-:Y:S01]  /*14d20*/  @!P0 IMAD.IADD R11, R11, 0x1, R29 ;  /* 0x000000010b0b8824 */ /* 0x000fe200078e021d */
[----:B------:R-:W-:Y:S01]  /*14d30*/  @!P0 LEA.HI.X R35, R26, R244, R7, 0x1, P1 ;  /* 0x000000f41a238211 */ /* 0x000fe200008f0c07 */
[----:B------:R-:W-:Y:S01]  /*14d40*/  @!PT LDS RZ, [RZ] ;  /* 0x00000000fffff984 */ /* 0x000fe20000000800 */
[----:B------:R-:W-:Y:S01]  /*14d50*/  @!PT LDS RZ, [RZ] ;  /* 0x00000000fffff984 */ /* 0x000fe20000000800 */
[----:B------:R-:W-:Y:S01]  /*14d60*/  @!PT LDS RZ, [RZ] ;  /* 0x00000000fffff984 */ /* 0x000fe20000000800 */
[----:B------:R1:W-:Y:S01]  /*14d70*/  @!P0 LDGSTS.E.BYPASS.LTC128B.128 [R250+0x5000], desc[UR22][R14.64] ;  /* 0x050000000efa8fae */ /* 0x0003e2000b981a16 */
[----:B------:R-:W-:-:S02]  /*14d80*/  @!P0 IADD3 R27, PT, PT, R27, R23, RZ ;  /* 0x000000171b1b8210 */ /* 0x000fc40007ffe0ff */
[----:B------:R-:W-:Y:S01]  /*14d90*/  @!P0 LEA R10, P1, R22, R242, 0x1 ;  /* 0x000000f2160a8211 */ /* 0x000fe200078208ff */
[----:B------:R1:W-:Y:S01]  /*14da0*/  @P0 STS.128 [R250+0x5800], RZ ;  /* 0x005800fffa000388 */ /* 0x0003e20000000c00 */
[-C--:B------:R-:W-:Y:S02]  /*14db0*/  @!P0 LEA.HI.X R7, R20, R244.reuse, R19, 0x1, P3 ;  /* 0x000000f414078211 */ /* 0x080fe400018f0c13 */
[-C--:B------:R-:W-:Y:S01]  /*14dc0*/  @!P0 LEA.HI.X R19, R28, R244.reuse, R11, 0x1, P2 ;  /* 0x000000f41c138211 */ /* 0x080fe200010f0c0b */
[----:B------:R-:W-:Y:S01]  /*14dd0*/  @!PT LDS RZ, [RZ] ;  /* 0x00000000fffff984 */ /* 0x000fe20000000800 */
[----:B------:R-:W-:Y:S01]  /*14de0*/  @!PT LDS RZ, [RZ] ;  /* 0x00000000fffff984 */ /* 0x000fe20000000800 */
[----:B------:R-:W-:Y:S01]  /*14df0*/  @!PT LDS RZ, [RZ] ;  /* 0x00000000fffff984 */ /* 0x000fe20000000800 */
[----:B------:R1:W-:Y:S01]  /*14e00*/  @!P0 LDGSTS.E.BYPASS.LTC128B.128 [R250+0x5800], desc[UR22][R34.64] ;  /* 0x0580000022fa8fae */ /* 0x0003e2000b981a16 */
[----:B------:R-:W-:-:S03]  /*14e10*/  @!P0 LEA.HI.X R11, R22, R244, R27, 0x1, P1 ;  /* 0x000000f4160b8211 */ /* 0x000fc600008f0c1b */
        /* <DEDUP_REMOVED lines=34> */
.L_x_1172:
[----:B------:R-:W-:Y:S05]  /*15040*/  BSYNC.RECONVERGENT B0 ;  /* 0x0000000000007941 */ /* 0x000fea0003800200 */
.L_x_1171:
[----:B------:R-:W0:Y:S02]  /*15050*/  LDGDEPBAR ;  /* 0x00000000000079af */ /* 0x000e240000000000 */
.L_x_1170:
[----:B------:R-:W3:Y:S04]  /*15060*/  LDL.LU R80, [R1+0x60] ;  /* 0x0000600001507983 */ /* 0x000ee80000300800 */
[----:B------:R-:W4:Y:S01]  /*15070*/  LDL R238, [R1+0x4] ;  /* 0x0000040001ee7983 */ /* 0x000f220000100800 */
[----:B-1----:R-:W-:Y:S02]  /*15080*/  FMNMX3.FTZ R6, R68, R227, R225, !PT ;  /* 0x000000e344067276 */ /* 0x002fe400078100e1 */
[----:B-----5:R-:W-:Y:S01]  /*15090*/  FMNMX3.FTZ R7, R0, R16, R12, !PT ;  /* 0x0000001000077276 */ /* 0x020fe2000781000c */
[----:B------:R-:W3:Y:S01]  /*150a0*/  LDL.LU R244, [R1+0x54] ;  /* 0x0000540001f47983 */ /* 0x000ee20000300800 */
[----:B------:R-:W-:Y:S02]  /*150b0*/  FMNMX3.FTZ R6, R6, R109, R89, !PT ;  /* 0x0000006d06067276 */ /* 0x000fe40007810059 */
[----:B------:R-:W-:Y:S01]  /*150c0*/  FMNMX3.FTZ R7, R7, R8, R4, !PT ;  /* 0x0000000807077276 */ /* 0x000fe20007810004 */
[----:B------:R-:W3:Y:S01]  /*150d0*/  LDL.LU R242, [R1+0x5c] ;  /* 0x00005c0001f27983 */ /* 0x000ee20000300800 */
[----:B------:R-:W-:-:S02]  /*150e0*/  FMNMX3.FTZ R6, R6, R249, R57, !PT ;  /* 0x000000f906067276 */ /* 0x000fc40007810039 */
[----:B------:R-:W-:Y:S01]  /*150f0*/  FMNMX3.FTZ R7, R7, R50, R46, !PT ;  /* 0x0000003207077276 */ /* 0x000fe2000781002e */
[----:B------:R-:W3:Y:S01]  /*15100*/  LDL.LU R240, [R1+0x58] ;  /* 0x0000580001f07983 */ /* 0x000ee20000300800 */
        /* <DEDUP_REMOVED lines=10> */
[----:B--2---:R-:W-:-:S02]  /*151b0*/  FMNMX3.FTZ R10, R3, R13, R9, !PT ;  /* 0x0000000d030a7276 */ /* 0x004fc40007810009 */
        /* <DEDUP_REMOVED lines=41> */
[----:B------:R-:W-:Y:S01]  /*15450*/  FMNMX3.FTZ R34, R34, R202, R207, !PT ;  /* 0x000000ca22227276 */ /* 0x000fe200078100cf */
[----:B------:R-:W2:Y:S01]  /*15460*/  SHFL.BFLY PT, R14, R15, 0x2, 0x1f ;  /* 0x0c401f000f0e7f89 */ /* 0x000ea200000e0000 */
[----:B------:R-:W-:-:S02]  /*15470*/  FMNMX3.FTZ R11, R11, R95, R102, !PT ;  /* 0x0000005f0b0b7276 */ /* 0x000fc40007810066 */
[----:B------:R-:W-:Y:S02]  /*15480*/  FMNMX3.FTZ R34, R34, R205, R208, !PT ;  /* 0x000000cd22227276 */ /* 0x000fe400078100d0 */
[----:B------:R-:W-:Y:S02]  /*15490*/  FMNMX3.FTZ R11, R11, R100, R99, !PT ;  /* 0x000000640b0b7276 */ /* 0x000fe40007810063 */
[----:B------:R-:W-:-:S03]  /*154a0*/  FMNMX3.FTZ R34, R34, R210, R215, !PT ;  /* 0x000000d222227276 */ /* 0x000fc600078100d7 */
[----:B------:R-:W2:Y:S01]  /*154b0*/  SHFL.BFLY PT, R6, R11, 0x2, 0x1f ;  /* 0x0c401f000b067f89 */ /* 0x000ea200000e0000 */
[----:B------:R-:W-:Y:S02]  /*154c0*/  FMNMX3.FTZ R34, R34, R213, R218, !PT ;  /* 0x000000d522227276 */ /* 0x000fe400078100da */
[----:B-1----:R-:W-:Y:S02]  /*154d0*/  FMNMX.FTZ R32, R7, R32, !PT ;  /* 0x0000002007207209 */ /* 0x002fe40007810000 */
[----:B------:R-:W-:-:S05]  /*154e0*/  FMNMX3.FTZ R34, R34, R219, R216, !PT ;  /* 0x000000db22227276 */ /* 0x000fca00078100d8 */
[----:B------:R-:W1:Y:S01]  /*154f0*/  SHFL.BFLY PT, R7, R34, 0x2, 0x1f ;  /* 0x0c401f0022077f89 */ /* 0x000e6200000e0000 */
[----:B--2---:R-:W-:-:S05]  /*15500*/  FMNMX.FTZ R14, R15, R14, !PT ;  /* 0x0000000e0f0e7209 */ /* 0x004fca0007810000 */
[----:B------:R-:W2:Y:S01]  /*15510*/  SHFL.BFLY PT, R35, R14, 0x1, 0x1f ;  /* 0x0c201f000e237f89 */ /* 0x000ea200000e0000 */
[----:B------:R-:W-:-:S03]  /*15520*/  FMNMX.FTZ R6, R11, R6, !PT ;  /* 0x000000060b067209 */ /* 0x000fc60007810000 */
[----:B------:R-:W2:Y:S04]  /*15530*/  SHFL.BFLY PT, R11, R32, 0x1, 0x1f ;  /* 0x0c201f00200b7f89 */ /* 0x000ea800000e0000 */
[----:B------:R-:W2:Y:S01]  /*15540*/  SHFL.BFLY PT, R33, R6, 0x1, 0x1f ;  /* 0x0c201f0006217f89 */ /* 0x000ea200000e0000 */
[----:B-1----:R-:W-:-:S05]  /*15550*/  FMNMX.FTZ R34, R34, R7, !PT ;  /* 0x0000000722227209 */ /* 0x002fca0007810000 */
[----:B------:R-:W1:Y:S01]  /*15560*/  SHFL.BFLY PT, R7, R34, 0x1, 0x1f ;  /* 0x0c201f0022077f89 */ /* 0x000e6200000e0000 */
[----:B--2---:R-:W-:-:S04]  /*15570*/  FMNMX.FTZ R35, R14, R35, !PT ;  /* 0x000000230e237209 */ /* 0x004fc80007810000 */
[C---:B------:R-:W-:Y:S01]  /*15580*/  FSETP.NEU.FTZ.AND P2, PT, R35.reuse, -INF , PT ;  /* 0xff8000002300780b */ /* 0x040fe20003f5d000 */
[----:B------:R-:W-:Y:S01]  /*15590*/  FMUL.FTZ R222, R35, UR4 ;  /* 0x0000000423de7c20 */ /* 0x000fe20008410000 */
[----:B------:R-:W-:-:S04]  /*155a0*/  FMNMX.FTZ R32, R32, R11, !PT ;  /* 0x0000000b20207209 */ /* 0x000fc80007810000 */
[----:B------:R-:W-:Y:S02]  /*155b0*/  FSEL R222, R222, RZ, P2 ;  /* 0x000000ffdede7208 */ /* 0x000fe40001000000 */
[----:B------:R-:W-:Y:S02]  /*155c0*/  FMNMX.FTZ R33, R6, R33, !PT ;  /* 0x0000002106217209 */ /* 0x000fe40007810000 */
[C---:B------:R-:W-:Y:S01]  /*155d0*/  FSETP.NEU.FTZ.AND P0, PT, R32.reuse, -INF , PT ;  /* 0xff8000002000780b */ /* 0x040fe20003f1d000 */
[--C-:B------:R-:W-:Y:S01]  /*155e0*/  FFMA.FTZ R66, R89, UR4, -R222.reuse ;  /* 0x0000000459427c23 */ /* 0x100fe200080108de */
[----:B------:R-:W-:Y:S01]  /*155f0*/  FSETP.NEU.FTZ.AND P1, PT, R33, -INF , PT ;  /* 0xff8000002100780b */ /* 0x000fe20003f3d000 */
[C---:B------:R-:W-:Y:S01]  /*15600*/  FMUL.FTZ R89, R32.reuse, UR4 ;  /* 0x0000000420597c20 */ /* 0x040fe20008410000 */
[----:B------:R-:W-:Y:S01]  /*15610*/  FSEL R11, R32, RZ, P0 ;  /* 0x000000ff200b7208 */ /* 0x000fe20000000000 */
[--C-:B------:R-:W-:Y:S01]  /*15620*/  FFMA.FTZ R78, R227, UR4, -R222.reuse ;  /* 0x00000004e34e7c23 */ /* 0x100fe200080108de */
[C---:B------:R-:W-:Y:S01]  /*15630*/  FSEL R227, R33.reuse, RZ, P1 ;  /* 0x000000ff21e37208 */ /* 0x040fe20000800000 */
[----:B------:R-:W-:Y:S01]  /*15640*/  FMUL.FTZ R104, R33, UR4 ;  /* 0x0000000421687c20 */ /* 0x000fe20008410000 */
[----:B-1----:R-:W-:Y:S01]  /*15650*/  FMNMX.FTZ R34, R34, R7, !PT ;  /* 0x0000000722227209 */ /* 0x002fe20007810000 */
[----:B------:R-:W-:Y:S01]  /*15660*/  FADD.FTZ R226, R0, -R11 ;  /* 0x8000000b00e27221 */ /* 0x000fe20000010000 */
[----:B------:R-:W-:Y:S01]  /*15670*/  FSEL R89, R89, RZ, P0 ;  /* 0x000000ff59597208 */ /* 0x000fe20000000000 */
[----:B------:R-:W-:Y:S01]  /*15680*/  FADD.FTZ R227, R2, -R227 ;  /* 0x800000e302e37221 */ /* 0x000fe20000010000 */
[C---:B------:R-:W-:Y:S01]  /*15690*/  FSETP.NEU.FTZ.AND P0, PT, R34.reuse, -INF , PT ;  /* 0xff8000002200780b */ /* 0x040fe20003f1d000 */
[----:B------:R-:W-:Y:S01]  /*156a0*/  FMUL.FTZ R224, R34, UR4 ;  /* 0x0000000422e07c20 */ /* 0x000fe20008410000 */
[----:B------:R-:W-:Y:S01]  /*156b0*/  FSEL R104, R104, RZ, P1 ;  /* 0x000000ff68687208 */ /* 0x000fe20000800000 */
[--C-:B------:R-:W-:Y:S01]  /*156c0*/  FFMA.FTZ R91, R225, UR4, -R222.reuse ;  /* 0x00000004e15b7c23 */ /* 0x100fe200080108de */
[----:B------:R-:W-:Y:S01]  /*156d0*/  FSEL R7, R35, RZ, P2 ;  /* 0x000000ff23077208 */ /* 0x000fe20001000000 */
[----:B------:R-:W-:Y:S01]  /*156e0*/  FFMA.FTZ R31, R109, UR4, -R222 ;  /* 0x000000046d1f7c23 */ /* 0x000fe200080108de */
[----:B------:R-:W-:Y:S01]  /*156f0*/  FSEL R224, R224, RZ, P0 ;  /* 0x000000ffe0e07208 */ /* 0x000fe20000000000 */
[--C-:B------:R-:W-:Y:S01]  /*15700*/  FFMA.FTZ R120, R67, UR4, -R104.reuse ;  /* 0x0000000443787c23 */ /* 0x100fe20008010868 */
[--C-:B------:R-:W-:Y:S01]  /*15710*/  FFMA.FTZ R29, R65, UR4, -R104.reuse ;  /* 0x00000004411d7c23 */ /* 0x100fe20008010868 */
[----:B------:R-:W-:Y:S01]  /*15720*/  FFMA.FTZ R65, R17, UR4, -R104 ;  /* 0x0000000411417c23 */ /* 0x000fe20008010868 */
[--C-:B------:R-:W-:Y:S01]  /*15730*/  FFMA.FTZ R225, R16, UR4, -R89.reuse ;  /* 0x0000000410e17c23 */ /* 0x100fe20008010859 */
[--C-:B------:R-:W-:Y:S01]  /*15740*/  FFMA.FTZ R28, R12, UR4, -R89.reuse ;  /* 0x000000040c1c7c23 */ /* 0x100fe20008010859 */
[--C-:B------:R-:W-:Y:S01]  /*15750*/  FFMA.FTZ R74, R8, UR4, -R89.reuse ;  /* 0x00000004084a7c23 */ /* 0x100fe20008010859 */
[----:B------:R-:W-:Y:S01]  /*15760*/  FFMA.FTZ R67, R4, UR4, -R89 ;  /* 0x0000000404437c23 */ /* 0x000fe20008010859 */
[----:B------:R-:W-:Y:S01]  /*15770*/  FADD.FTZ R26, R68, -R7 ;  /* 0x80000007441a7221 */ /* 0x000fe20000010000 */
[--C-:B------:R-:W-:Y:S01]  /*15780*/  FFMA.FTZ R228, R13, UR4, -R224.reuse ;  /* 0x000000040de47c23 */ /* 0x100fe200080108e0 */
[----:B------:R-:W-:Y:S01]  /*15790*/  FFMA.FTZ R109, R5, UR4, -R224 ;  /* 0x00000004056d7c23 */ /* 0x000fe200080108e0 */
[----:B------:R-:W1:Y:S01]  /*157a0*/  LDSM.16.MT88.4 R12, [R70+0x8000] ;  /* 0x00800000460c783b */ /* 0x000e620000004200 */
[----:B------:R-:W-:Y:S01]  /*157b0*/  FFMA.FTZ R72, R21, UR4, -R104 ;  /* 0x0000000415487c23 */ /* 0x000fe20008010868 */
[----:B------:R-:W-:Y:S01]  /*157c0*/  FMUL.FTZ R227, R227, UR4 ;  /* 0x00000004e3e37c20 */ /* 0x000fe20008410000 */
[----:B------:R-:W-:Y:S01]  /*157d0*/  FMUL.FTZ R226, R226, UR4 ;  /* 0x00000004e2e27c20 */ /* 0x000fe20008410000 */
[----:B------:R-:W-:Y:S01]  /*157e0*/  MUFU.EX2 R120, R120 ;  /* 0x0000007800787308 */ /* 0x000fe20000000800 */
[----:B------:R-:W-:Y:S01]  /*157f0*/  FFMA.FTZ R68, R229, UR4, -R224 ;  /* 0x00000004e5447c23 */ /* 0x000fe200080108e0 */
[----:B------:R-:W-:Y:S01]  /*15800*/  FMUL.FTZ R26, R26, UR4 ;  /* 0x000000041a1a7c20 */ /* 0x000fe20008410000 */
[--C-:B------:R-:W-:Y:S01]  /*15810*/  FFMA.FTZ R36, R59, UR4, -R104.reuse ;  /* 0x000000043b247c23 */ /* 0x100fe20008010868 */
[--C-:B------:R-:W-:Y:S01]  /*15820*/  FFMA.FTZ R59, R46, UR4, -R89.reuse ;  /* 0x000000042e3b7c23 */ /* 0x100fe20008010859 */
[--C-:B------:R-:W-:Y:S01]  /*15830*/  FFMA.FTZ R61, R61, UR4, -R104.reuse ;  /* 0x000000043d3d7c23 */ /* 0x100fe20008010868 */
[--C-:B------:R-:W-:Y:S01]  /*15840*/  FFMA.FTZ R56, R245, UR4, -R104.reuse ;  /* 0x00000004f5387c23 */ /* 0x100fe20008010868 */
[----:B------:R-:W-:Y:S01]  /*15850*/  FFMA.FTZ R43, R43, UR4, -R104 ;  /* 0x000000042b2b7c23 */ /* 0x000fe20008010868 */
[----:B------:R-:W2:Y:S01]  /*15860*/  MUFU.EX2 R29, R29 ;  /* 0x0000001d001d7308 */ /* 0x000ea20000000800 */
[--C-:B------:R-:W-:Y:S01]  /*15870*/  FFMA.FTZ R60, R50, UR4, -R89.reuse ;  /* 0x00000004323c7c23 */ /* 0x100fe20008010859 */
[--C-:B------:R-:W-:Y:S01]  /*15880*/  FFMA.FTZ R46, R40, UR4, -R89.reuse ;  /* 0x00000004282e7c23 */ /* 0x100fe20008010859 */
[--C-:B------:R-:W-:Y:S01]  /*15890*/  FFMA.FTZ R108, R249, UR4, -R222.reuse ;  /* 0x00000004f96c7c23 */ /* 0x100fe200080108de */
[--C-:B------:R-:W-:Y:S01]  /*158a0*/  FFMA.FTZ R57, R57, UR4, -R222.reuse ;  /* 0x0000000439397c23 */ /* 0x100fe200080108de */
[--C-:B------:R-:W-:Y:S01]  /*158b0*/  FFMA.FTZ R58, R247, UR4, -R222.reuse ;  /* 0x00000004f73a7c23 */ /* 0x100fe200080108de */
[----:B------:R-:W-:Y:S01]  /*158c0*/  FFMA.FTZ R37, R37, UR4, -R222 ;  /* 0x0000000425257c23 */ /* 0x000fe200080108de */
[--C-:B------:R-:W-:Y:S01]  /*158d0*/  FFMA.FTZ R111, R111, UR4, -R224.reuse ;  /* 0x000000046f6f7c23 */ /* 0x100fe200080108e0 */
[----:B------:R-:W-:Y:S01]  /*158e0*/  MUFU.EX2 R72, R72 ;  /* 0x0000004800487308 */ /* 0x000fe20000000800 */
[--C-:B------:R-:W-:Y:S01]  /*158f0*/  FFMA.FTZ R64, R243, UR4, -R224.reuse ;  /* 0x00000004f3407c23 */ /* 0x100fe200080108e0 */
[--C-:B------:R-:W-:Y:S01]  /*15900*/  FFMA.FTZ R62, R241, UR4, -R224.reuse ;  /* 0x00000004f13e7c23 */ /* 0x100fe200080108e0 */
[----:B------:R-:W-:Y:S01]  /*15910*/  FFMA.FTZ R47, R47, UR4, -R224 ;  /* 0x000000042f2f7c23 */ /* 0x000fe200080108e0 */
[----:B------:R-:W-:Y:S01]  /*15920*/  FFMA.FTZ R50, R45, UR4, -R104 ;  /* 0x000000042d327c23 */ /* 0x000fe20008010868 */
[--C-:B------:R-:W-:Y:S01]  /*15930*/  FFMA.FTZ R45, R42, UR4, -R89.reuse ;  /* 0x000000042a2d7c23 */ /* 0x100fe20008010859 */
[--C-:B------:R-:W-:Y:S01]  /*15940*/  FFMA.FTZ R42, R24, UR4, -R89.reuse ;  /* 0x00000004182a7c23 */ /* 0x100fe20008010859 */
[----:B------:R-:W-:Y:S01]  /*15950*/  FFMA.FTZ R52, R53, UR4, -R224 ;  /* 0x0000000435347c23 */ /* 0x000fe200080108e0 */
[----:B------:R-:W1:Y:S01]  /*15960*/  MUFU.EX2 R65, R65 ;  /* 0x0000004100417308 */ /* 0x000e620000000800 */
[----:B--2---:R-:W-:Y:S01]  /*15970*/  F2FP.F16.F32.PACK_AB R20, R29, R120 ;  /* 0x000000781d14723e */ /* 0x004fe200000000ff */
[----:B------:R-:W-:Y:S01]  /*15980*/  FFMA.FTZ R53, R51, UR4, -R104 ;  /* 0x0000000433357c23 */ /* 0x000fe20008010868 */
[--C-:B------:R-:W-:Y:S01]  /*15990*/  FFMA.FTZ R51, R48, UR4, -R89.reuse ;  /* 0x0000000430337c23 */ /* 0x100fe20008010859 */
[--C-:B------:R-:W-:Y:S01]  /*159a0*/  FFMA.FTZ R55, R55, UR4, -R222.reuse ;  /* 0x0000000437377c23 */ /* 0x100fe200080108de */
[--C-:B------:R-:W-:Y:S01]  /*159b0*/  FFMA.FTZ R54, R239, UR4, -R222.reuse ;  /* 0x00000004ef367c23 */ /* 0x100fe200080108de */
[--C-:B------:R-:W-:Y:S01]  /*159c0*/  FFMA.FTZ R41, R41, UR4, -R222.reuse ;  /* 0x0000000429297c23 */ /* 0x100fe200080108de */
[----:B------:R-:W-:Y:S01]  /*159d0*/  FFMA.FTZ R40, R237, UR4, -R222 ;  /* 0x00000004ed287c23 */ /* 0x000fe200080108de */
[----:B------:R-:W-:Y:S01]  /*159e0*/  MUFU.EX2 R225, R225 ;  /* 0x000000e100e17308 */ /* 0x000fe20000000800 */
[----:B------:R-:W-:Y:S01]  /*159f0*/  FFMA.FTZ R39, R39, UR4, -R104 ;  /* 0x0000000427277c23 */ /* 0x000fe20008010868 */
[----:B------:R-:W-:Y:S01]  /*15a00*/  FFMA.FTZ R44, R44, UR4, -R89 ;  /* 0x000000042c2c7c23 */ /* 0x000fe20008010859 */
[--C-:B------:R-:W-:Y:S01]  /*15a10*/  FFMA.FTZ R63, R63, UR4, -R224.reuse ;  /* 0x000000043f3f7c23 */ /* 0x100fe200080108e0 */
[--C-:B------:R-:W-:Y:S01]  /*15a20*/  FFMA.FTZ R48, R235, UR4, -R224.reuse ;  /* 0x00000004eb307c23 */ /* 0x100fe200080108e0 */
[----:B------:R-:W-:-:S03]  /*15a30*/  FFMA.FTZ R49, R49, UR4, -R224 ;  /* 0x0000000431317c23 */ /* 0x000fc600080108e0 */
[----:B------:R-:W2:Y:S01]  /*15a40*/  MUFU.EX2 R28, R28 ;  /* 0x0000001c001c7308 */ /* 0x000ea20000000800 */
[----:B-1----:R-:W-:-:S07]  /*15a50*/  F2FP.F16.F32.PACK_AB R22, R65, R72 ;  /* 0x000000484116723e */ /* 0x002fce00000000ff */
[----:B------:R-:W-:Y:S08]  /*15a60*/  MUFU.EX2 R74, R74 ;  /* 0x0000004a004a7308 */ /* 0x000ff00000000800 */
[----:B------:R-:W1:Y:S01]  /*15a70*/  MUFU.EX2 R227, R227 ;  /* 0x000000e300e37308 */ /* 0x000e620000000800 */
[----:B--2---:R-:W-:-:S07]  /*15a80*/  F2FP.F16.F32.PACK_AB R21, R28, R225 ;  /* 0x000000e11c15723e */ /* 0x004fce00000000ff */
[----:B------:R-:W2:Y:S08]  /*15a90*/  MUFU.EX2 R226, R226 ;  /* 0x000000e200e27308 */ /* 0x000eb00000000800 */
[----:B------:R-:W3:Y:S01]  /*15aa0*/  MUFU.EX2 R67, R67 ;  /* 0x0000004300437308 */ /* 0x000ee20000000800 */
[-C--:B-1----:R-:W-:Y:S01]  /*15ab0*/  FMUL.FTZ R188, R188, R227.reuse ;  /* 0x000000e3bcbc7220 */ /* 0x082fe20000410000 */
[-C--:B------:R-:W-:Y:S01]  /*15ac0*/  FMUL.FTZ R189, R189, R227.reuse ;  /* 0x000000e3bdbd7220 */ /* 0x080fe20000410000 */
[-C--:B------:R-:W-:Y:S01]  /*15ad0*/  FMUL.FTZ R184, R184, R227.reuse ;  /* 0x000000e3b8b87220 */ /* 0x080fe20000410000 */
[-C--:B------:R-:W-:Y:S01]  /*15ae0*/  FMUL.FTZ R185, R185, R227.reuse ;  /* 0x000000e3b9b97220 */ /* 0x080fe20000410000 */
[-C--:B------:R-:W-:Y:S01]  /*15af0*/  FMUL.FTZ R172, R172, R227.reuse ;  /* 0x000000e3acac7220 */ /* 0x080fe20000410000 */
[-C--:B------:R-:W-:Y:S01]  /*15b00*/  FMUL.FTZ R173, R173, R227.reuse ;  /* 0x000000e3adad7220 */ /* 0x080fe20000410000 */
[-C--:B------:R-:W-:Y:S01]  /*15b10*/  FMUL.FTZ R168, R168, R227.reuse ;  /* 0x000000e3a8a87220 */ /* 0x080fe20000410000 */
[----:B------:R-:W-:Y:S01]  /*15b20*/  MUFU.EX2 R78, R78 ;  /* 0x0000004e004e7308 */ /* 0x000fe20000000800 */
[-C--:B--2---:R-:W-:Y:S01]  /*15b30*/  FMUL.FTZ R190, R190, R226.reuse ;  /* 0x000000e2bebe7220 */ /* 0x084fe20000410000 */
[-C--:B------:R-:W-:Y:S01]  /*15b40*/  FMUL.FTZ R191, R191, R226.reuse ;  /* 0x000000e2bfbf7220 */ /* 0x080fe20000410000 */
[-C--:B------:R-:W-:Y:S01]  /*15b50*/  FMUL.FTZ R186, R186, R226.reuse ;  /* 0x000000e2baba7220 */ /* 0x080fe20000410000 */
[C---:B----4-:R-:W-:Y:S01]  /*15b60*/  IADD3 R0, PT, PT, R238.reuse, 0x8000, RZ ;  /* 0x00008000ee007810 */ /* 0x050fe20007ffe0ff */
[----:B------:R-:W1:Y:S01]  /*15b70*/  LDSM.16.MT88.4 R16, [R238+0x8000] ;  /* 0x00800000ee10783b */ /* 0x000e620000004200 */
[----:B------:R-:W-:Y:S01]  /*15b80*/  IADD3 R2, PT, PT, R238, 0x8040, RZ ;  /* 0x00008040ee027810 */ /* 0x000fe20007ffe0ff */
[----:B------:R-:W-:Y:S01]  /*15b90*/  FMUL.FTZ R187, R187, R226 ;  /* 0x000000e2bbbb7220 */ /* 0x000fe20000410000 */
[----:B------:R-:W-:Y:S01]  /*15ba0*/  @P4 IADD3 R2, PT, PT, R0, -0x40, RZ ;  /* 0xffffffc000024810 */ /* 0x000fe20007ffe0ff */
[----:B------:R-:W-:Y:S01]  /*15bb0*/  MUFU.EX2 R91, R91 ;  /* 0x0000005b005b7308 */ /* 0x000fe20000000800 */
[----:B------:R-:W-:Y:S01]  /*15bc0*/  FSEL R0, R34, RZ, P0 ;  /* 0x000000ff22007208 */ /* 0x000fe20000000000 */
[-C--:B------:R-:W-:Y:S01]  /*15bd0*/  FMUL.FTZ R169, R169, R227.reuse ;  /* 0x000000e3a9a97220 */ /* 0x080fe20000410000 */
[----:B---3--:R-:W-:Y:S01]  /*15be0*/  F2FP.F16.F32.PACK_AB R23, R67, R74 ;  /* 0x0000004a4317723e */ /* 0x008fe200000000ff */
[-C--:B------:R-:W-:Y:S01]  /*15bf0*/  FMUL.FTZ R174, R174, R226.reuse ;  /* 0x000000e2aeae7220 */ /* 0x080fe20000410000 */
[----:B------:R-:W-:Y:S01]  /*15c00*/  FMUL.FTZ R175, R175, R226 ;  /* 0x000000e2afaf7220 */ /* 0x000fe20000410000 */
[----:B------:R-:W-:Y:S01]  /*15c10*/  FADD.FTZ R3, R3, -R0 ;  /* 0x8000000003037221 */ /* 0x000fe20000010000 */
[----:B------:R-:W-:Y:S01]  /*15c20*/  IADD3 R0, PT, PT, R69, R2, RZ ;  /* 0x0000000245007210 */ /* 0x000fe20007ffe0ff */
[----:B------:R-:W-:Y:S01]  /*15c30*/  FFMA.FTZ R69, R9, UR4, -R224 ;  /* 0x0000000409457c23 */ /* 0x000fe200080108e0 */
[----:B------:R-:W-:Y:S01]  /*15c40*/  MUFU.EX2 R31, R31 ;  /* 0x0000001f001f7308 */ /* 0x000fe20000000800 */
[----:B------:R-:W2:Y:S01]  /*15c50*/  LDSM.16.MT88.4 R8, [R2] ;  /* 0x000000000208783b */ /* 0x000ea20000004200 */
[----:B------:R-:W-:Y:S01]  /*15c60*/  FMUL.FTZ R3, R3, UR4 ;  /* 0x0000000403037c20 */ /* 0x000fe20008410000 */
[-C--:B------:R-:W-:Y:S01]  /*15c70*/  FMUL.FTZ R170, R170, R226.reuse ;  /* 0x000000e2aaaa7220 */ /* 0x080fe20000410000 */
[-C--:B------:R-:W-:Y:S01]  /*15c80*/  FMUL.FTZ R171, R171, R226.reuse ;  /* 0x000000e2abab7220 */ /* 0x080fe20000410000 */
[----:B------:R-:W3:Y:S01]  /*15c90*/  LDSM.16.MT88.4 R4, [R0] ;  /* 0x000000000004783b */ /* 0x000ee20000004200 */
        /* <DEDUP_REMOVED lines=15> */
[----:B------:R-:W-:Y:S01]  /*15d90*/  FMUL.FTZ R137, R137, R227 ;  /* 0x000000e389897220 */ /* 0x000fe20000410000 */
[-C--:B------:R-:W-:Y:S01]  /*15da0*/  FMUL.FTZ R138, R138, R226.reuse ;  /* 0x000000e28a8a7220 */ /* 0x080fe20000410000 */
[----:B------:R-:W-:Y:S01]  /*15db0*/  FMUL.FTZ R139, R139, R226 ;  /* 0x000000e28b8b7220 */ /* 0x000fe20000410000 */
[----:B------:R-:W-:Y:S01]  /*15dc0*/  MUFU.EX2 R69, R69 ;  /* 0x0000004500457308 */ /* 0x000fe20000000800 */
[C---:B------:R-:W-:Y:S07]  /*15dd0*/  HMMA.16816.F32 R172, R20.reuse, R12, R172 ;  /* 0x0000000c14ac723c */ /* 0x040fee00000018ac */
[----:B------:R-:W-:Y:S01]  /*15de0*/  MUFU.EX2 R109, R109 ;  /* 0x0000006d006d7308 */ /* 0x000fe20000000800 */
[C---:B-1----:R-:W-:Y:S07]  /*15df0*/  HMMA.16816.F32 R188, R20.reuse, R16, R188 ;  /* 0x0000001014bc723c */ /* 0x042fee00000018bc */
[----:B------:R-:W1:Y:S01]  /*15e00*/  MUFU.EX2 R75, R26 ;  /* 0x0000001a004b7308 */ /* 0x000e620000000800 */
[C---:B------:R-:W-:Y:S07]  /*15e10*/  HMMA.16816.F32 R184, R20.reuse, R18, R184 ;  /* 0x0000001214b8723c */ /* 0x040fee00000018b8 */
[----:B------:R-:W4:Y:S01]  /*15e20*/  MUFU.EX2 R229, R3 ;  /* 0x0000000300e57308 */ /* 0x000f220000000800 */
[C---:B------:R-:W-:Y:S07]  /*15e30*/  HMMA.16816.F32 R168, R20.reuse, R14, R168 ;  /* 0x0000000e14a8723c */ /* 0x040fee00000018a8 */
[----:B------:R-:W3:Y:S01]  /*15e40*/  MUFU.EX2 R68, R68 ;  /* 0x0000004400447308 */ /* 0x000ee20000000800 */
[C---:B--2---:R-:W-:Y:S01]  /*15e50*/  HMMA.16816.F32 R156, R20.reuse, R8, R156 ;  /* 0x00000008149c723c */ /* 0x044fe2000000189c */
[-C--:B-1----:R-:W-:Y:S01]  /*15e60*/  FMUL.FTZ R192, R192, R75.reuse ;  /* 0x0000004bc0c07220 */ /* 0x082fe20000410000 */
[-C--:B------:R-:W-:Y:S01]  /*15e70*/  FMUL.FTZ R193, R193, R75.reuse ;  /* 0x0000004bc1c17220 */ /* 0x080fe20000410000 */
[-C--:B------:R-:W-:Y:S01]  /*15e80*/  FMUL.FTZ R180, R180, R75.reuse ;  /* 0x0000004bb4b47220 */ /* 0x080fe20000410000 */
[-C--:B------:R-:W-:Y:S01]  /*15e90*/  FMUL.FTZ R181, R181, R75.reuse ;  /* 0x0000004bb5b57220 */ /* 0x080fe20000410000 */
[-C--:B------:R-:W-:Y:S01]  /*15ea0*/  FMUL.FTZ R176, R176, R75.reuse ;  /* 0x0000004bb0b07220 */ /* 0x080fe20000410000 */
[-C--:B------:R-:W-:Y:S01]  /*15eb0*/  FMUL.FTZ R177, R177, R75.reuse ;  /* 0x0000004bb1b17220 */ /* 0x080fe20000410000 */
[----:B------:R-:W-:Y:S01]  /*15ec0*/  FMUL.FTZ R164, R164, R75 ;  /* 0x0000004ba4a47220 */ /* 0x000fe20000410000 */
[C---:B------:R-:W-:Y:S01]  /*15ed0*/  HMMA.16816.F32 R152, R20.reuse, R10, R152 ;  /* 0x0000000a1498723c */ /* 0x040fe20000001898 */
[-C--:B----4-:R-:W-:Y:S01]  /*15ee0*/  FMUL.FTZ R194, R194, R229.reuse ;  /* 0x000000e5c2c27220 */ /* 0x090fe20000410000 */
[-C--:B------:R-:W-:Y:S01]  /*15ef0*/  FMUL.FTZ R195, R195, R229.reuse ;  /* 0x000000e5c3c37220 */ /* 0x080fe20000410000 */
[-C--:B------:R-:W-:Y:S01]  /*15f00*/  FMUL.FTZ R182, R182, R229.reuse ;  /* 0x000000e5b6b67220 */ /* 0x080fe20000410000 */
[-C--:B------:R-:W-:Y:S01]  /*15f10*/  FMUL.FTZ R183, R183, R229.reuse ;  /* 0x000000e5b7b77220 */ /* 0x080fe20000410000 */
[-C--:B------:R-:W-:Y:S01]  /*15f20*/  FMUL.FTZ R178, R178, R229.reuse ;  /* 0x000000e5b2b27220 */ /* 0x080fe20000410000 */
[----:B------:R-:W-:Y:S01]  /*15f30*/  FMUL.FTZ R179, R179, R229 ;  /* 0x000000e5b3b37220 */ /* 0x000fe20000410000 */
        /* <DEDUP_REMOVED lines=9> */
[----:B------:R-:W-:Y:S01]  /*15fd0*/  HMMA.16816.F32 R136, R20, R6, R136 ;  /* 0x000000061488723c */ /* 0x000fe20000001888 */
[----:B------:R-:W-:Y:S01]  /*15fe0*/  F2FP.F16.F32.PACK_AB R20, R91, R78 ;  /* 0x0000004e5b14723e */ /* 0x000fe200000000ff */
[----:B------:R-:W-:Y:S01]  /*15ff0*/  FMUL.FTZ R149, R149, R75 ;  /* 0x0000004b95957220 */ /* 0x000fe20000410000 */
[----:B------:R-:W-:Y:S01]  /*16000*/  F2FP.F16.F32.PACK_AB R21, R69, R228 ;  /* 0x000000e44515723e */ /* 0x000fe200000000ff */
[----:B------:R-:W-:Y:S01]  /*16010*/  FMUL.FTZ R150, R150, R229 ;  /* 0x000000e596967220 */ /* 0x000fe20000410000 */
[----:B------:R-:W-:Y:S01]  /*16020*/  F2FP.F16.F32.PACK_AB R22, R66, R31 ;  /* 0x0000001f4216723e */ /* 0x000fe200000000ff */
[----:B------:R-:W-:Y:S01]  /*16030*/  FMUL.FTZ R151, R151, R229 ;  /* 0x000000e597977220 */ /* 0x000fe20000410000 */
[----:B------:R-:W-:Y:S01]  /*16040*/  F2FP.F16.F32.PACK_AB R23, R68, R109 ;  /* 0x0000006d4417723e */ /* 0x000fe200000000ff */
        /* <DEDUP_REMOVED lines=8> */
[----:B------:R-:W-:Y:S01]  /*160d0*/  HMMA.16816.F32 R192, R20, R16, R192 ;  /* 0x0000001014c0723c */ /* 0x000fe200000018c0 */
[--C-:B------:R-:W-:Y:S01]  /*160e0*/  FFMA.FTZ R3, R38, UR4, -R89.reuse ;  /* 0x0000000426037c23 */ /* 0x100fe20008010859 */
[----:B------:R-:W-:Y:S01]  /*160f0*/  MUFU.EX2 R61, R61 ;  /* 0x0000003d003d7308 */ /* 0x000fe20000000800 */
[----:B------:R-:W-:Y:S01]  /*16100*/  FFMA.FTZ R38, R25, UR4, -R104 ;  /* 0x0000000419267c23 */ /* 0x000fe20008010868 */
[----:B------:R-:W-:Y:S01]  /*16110*/  FFMA.FTZ R230, R230, UR4, -R89 ;  /* 0x00000004e6e67c23 */ /* 0x000fe20008010859 */
[----:B------:R-:W-:Y:S01]  /*16120*/  LDSM.16.MT88.4 R24, [R0+0x1000] ;  /* 0x001000000018783b */ /* 0x000fe20000004200 */
[----:B------:R-:W-:-:S02]  /*16130*/  FFMA.FTZ R236, R80, R75, R78 ;  /* 0x0000004b50ec7223 */ /* 0x000fc4000001004e */
[C---:B------:R-:W-:Y:S02]  /*16140*/  HMMA.16816.F32 R180, R20.reuse, R18, R180 ;  /* 0x0000001214b4723c */ /* 0x040fe400000018b4 */
[----:B------:R-:W1:Y:S06]  /*16150*/  MUFU.EX2 R56, R56 ;  /* 0x0000003800387308 */ /* 0x000e6c0000000800 */
[C---:B------:R-:W-:Y:S02]  /*16160*/  HMMA.16816.F32 R176, R20.reuse, R12, R176 ;  /* 0x0000000c14b0723c */ /* 0x040fe400000018b0 */
[----:B------:R-:W-:Y:S06]  /*16170*/  MUFU.EX2 R43, R43 ;  /* 0x0000002b002b7308 */ /* 0x000fec0000000800 */
[----:B------:R-:W-:Y:S01]  /*16180*/  HMMA.16816.F32 R164, R20, R14, R164 ;  /* 0x0000000e14a4723c */ /* 0x000fe200000018a4 */
[----:B------:R-:W2:Y:S01]  /*16190*/  LDSM.16.MT88.4 R12, [R70+0x8800] ;  /* 0x00880000460c783b */ /* 0x000ea20000004200 */
[----:B------:R-:W3:Y:S01]  /*161a0*/  MUFU.EX2 R36, R36 ;  /* 0x0000002400247308 */ /* 0x000ee20000000800 */
[----:B-1----:R-:W-:-:S05]  /*161b0*/  F2FP.F16.F32.PACK_AB R16, R56, R61 ;  /* 0x0000003d3810723e */ /* 0x002fca00000000ff */
[C---:B------:R-:W-:Y:S02]  /*161c0*/  HMMA.16816.F32 R160, R20.reuse, R8, R160 ;  /* 0x0000000814a0723c */ /* 0x040fe400000018a0 */
[----:B------:R-:W-:Y:S06]  /*161d0*/  MUFU.EX2 R60, R60 ;  /* 0x0000003c003c7308 */ /* 0x000fec0000000800 */
[----:B------:R-:W-:Y:S01]  /*161e0*/  HMMA.16816.F32 R148, R20, R10, R148 ;  /* 0x0000000a1494723c */ /* 0x000fe20000001894 */
[----:B------:R-:W-:Y:S01]  /*161f0*/  LDSM.16.MT88.4 R8, [R2+0x800] ;  /* 0x000800000208783b */ /* 0x000fe20000004200 */
[----:B------:R-:W1:Y:S01]  /*16200*/  MUFU.EX2 R59, R59 ;  /* 0x0000003b003b7308 */ /* 0x000e620000000800 */
[----:B---3--:R-:W-:-:S05]  /*16210*/  F2FP.F16.F32.PACK_AB R18, R36, R43 ;  /* 0x0000002b2412723e */ /* 0x008fca00000000ff */
[C---:B------:R-:W-:Y:S02]  /*16220*/  HMMA.16816.F32 R144, R20.reuse, R4, R144 ;  /* 0x000000041490723c */ /* 0x040fe40000001890 */
[----:B------:R-:W-:Y:S06]  /*16230*/  MUFU.EX2 R46, R46 ;  /* 0x0000002e002e7308 */ /* 0x000fec0000000800 */
[----:B------:R-:W-:Y:S01]  /*16240*/  HMMA.16816.F32 R132, R20, R6, R132 ;  /* 0x000000061484723c */ /* 0x000fe20000001884 */
[----:B------:R-:W3:Y:S01]  /*16250*/  LDSM.16.MT88.4 R20, [R238+0x8800] ;  /* 0x00880000ee14783b */ /* 0x000ee20000004200 */
[----:B------:R-:W4:Y:S01]  /*16260*/  MUFU.EX2 R3, R3 ;  /* 0x0000000300037308 */ /* 0x000f220000000800 */
[----:B-1----:R-:W-:-:S02]  /*16270*/  F2FP.F16.F32.PACK_AB R17, R59, R60 ;  /* 0x0000003c3b11723e */ /* 0x002fc400000000ff */
[----:B------:R-:W1:Y:S05]  /*16280*/  LDSM.16.MT88.4 R4, [R0+0x800] ;  /* 0x000800000004783b */ /* 0x000e6a0000004200 */
[----:B------:R-:W-:Y:S08]  /*16290*/  MUFU.EX2 R108, R108 ;  /* 0x0000006c006c7308 */ /* 0x000ff00000000800 */
[----:B------:R-:W1:Y:S01]  /*162a0*/  MUFU.EX2 R57, R57 ;  /* 0x0000003900397308 */ /* 0x000e620000000800 */
[----:B----4-:R-:W-:-:S07]  /*162b0*/  F2FP.F16.F32.PACK_AB R19, R3, R46 ;  /* 0x0000002e0313723e */ /* 0x010fce00000000ff */
[----:B------:R-:W-:Y:S01]  /*162c0*/  MUFU.EX2 R58, R58 ;  /* 0x0000003a003a7308 */ /* 0x000fe20000000800 */
[C---:B--2---:R-:W-:Y:S07]  /*162d0*/  HMMA.16816.F32 R172, R16.reuse, R12, R172 ;  /* 0x0000000c10ac723c */ /* 0x044fee00000018ac */
[----:B------:R-:W-:Y:S01]  /*162e0*/  MUFU.EX2 R37, R37 ;  /* 0x0000002500257308 */ /* 0x000fe20000000800 */
[C---:B------:R-:W-:Y:S07]  /*162f0*/  HMMA.16816.F32 R168, R16.reuse, R14, R168 ;  /* 0x0000000e10a8723c */ /* 0x040fee00000018a8 */
[----:B------:R-:W-:Y:S01]  /*16300*/  MUFU.EX2 R111, R111 ;  /* 0x0000006f006f7308 */ /* 0x000fe20000000800 */
[C---:B---3--:R-:W-:Y:S07]  /*16310*/  HMMA.16816.F32 R188, R16.reuse, R20, R188 ;  /* 0x0000001410bc723c */ /* 0x048fee00000018bc */
[----:B------:R-:W2:Y:S01]  /*16320*/  MUFU.EX2 R64, R64 ;  /* 0x0000004000407308 */ /* 0x000ea20000000800 */
[C---:B------:R-:W-:Y:S07]  /*16330*/  HMMA.16816.F32 R184, R16.reuse, R22, R184 ;  /* 0x0000001610b8723c */ /* 0x040fee00000018b8 */
[----:B------:R-:W-:Y:S01]  /*16340*/  MUFU.EX2 R62, R62 ;  /* 0x0000003e003e7308 */ /* 0x000fe20000000800 */
[C---:B------:R-:W-:Y:S07]  /*16350*/  HMMA.16816.F32 R156, R16.reuse, R8, R156 ;  /* 0x00000008109c723c */ /* 0x040fee000000189c */
[----:B------:R-:W3:Y:S01]  /*16360*/  MUFU.EX2 R47, R47 ;  /* 0x0000002f002f7308 */ /* 0x000ee20000000800 */
[C---:B------:R-:W-:Y:S07]  /*16370*/  HMMA.16816.F32 R152, R16.reuse, R10, R152 ;  /* 0x0000000a1098723c */ /* 0x040fee0000001898 */
[----:B------:R-:W-:Y:S01]  /*16380*/  MUFU.EX2 R55, R55 ;  /* 0x0000003700377308 */ /* 0x000fe20000000800 */
[C---:B-1----:R-:W-:Y:S07]  /*16390*/  HMMA.16816.F32 R140, R16.reuse, R4, R140 ;  /* 0x00000004108c723c */ /* 0x042fee000000188c */
[----:B------:R-:W-:Y:S01]  /*163a0*/  MUFU.EX2 R54, R54 ;  /* 0x0000003600367308 */ /* 0x000fe20000000800 */
[----:B------:R-:W-:Y:S01]  /*163b0*/  HMMA.16816.F32 R136, R16, R6, R136 ;  /* 0x000000061088723c */ /* 0x000fe20000001888 */
[----:B------:R-:W-:-:S02]  /*163c0*/  F2FP.F16.F32.PACK_AB R16, R57, R108 ;  /* 0x0000006c3910723e */ /* 0x000fc400000000ff */
[----:B--2---:R-:W-:Y:S02]  /*163d0*/  F2FP.F16.F32.PACK_AB R17, R64, R111 ;  /* 0x0000006f4011723e */ /* 0x004fe400000000ff */
[----:B------:R-:W-:Y:S02]  /*163e0*/  F2FP.F16.F32.PACK_AB R18, R37, R58 ;  /* 0x0000003a2512723e */ /* 0x000fe400000000ff */
[----:B---3--:R-:W-:Y:S01]  /*163f0*/  F2FP.F16.F32.PACK_AB R19, R47, R62 ;  /* 0x0000003e2f13723e */ /* 0x008fe200000000ff */
[----:B------:R-:W-:Y:S06]  /*16400*/  MUFU.EX2 R41, R41 ;  /* 0x0000002900297308 */ /* 0x000fec0000000800 */
[C---:B------:R-:W-:Y:S02]  /*16410*/  HMMA.16816.F32 R176, R16.reuse, R12, R176 ;  /* 0x0000000c10b0723c */ /* 0x040fe400000018b0 */
[----:B------:R-:W-:Y:S06]  /*16420*/  MUFU.EX2 R40, R40 ;  /* 0x0000002800287308 */ /* 0x000fec0000000800 */
[C---:B------:R-:W-:Y:S01]  /*16430*/  HMMA.16816.F32 R164, R16.reuse, R14, R164 ;  /* 0x0000000e10a4723c */ /* 0x040fe200000018a4 */
[----:B------:R-:W1:Y:S01]  /*16440*/  LDSM.16.MT88.4 R12, [R238+0x9000] ;  /* 0x00900000ee0c783b */ /* 0x000e620000004200 */
[----:B------:R-:W-:Y:S06]  /*16450*/  MUFU.EX2 R52, R52 ;  /* 0x0000003400347308 */ /* 0x000fec0000000800 */
[C---:B------:R-:W-:Y:S02]  /*16460*/  HMMA.16816.F32 R160, R16.reuse, R8, R160 ;  /* 0x0000000810a0723c */ /* 0x040fe400000018a0 */
[----:B------:R-:W-:Y:S06]  /*16470*/  MUFU.EX2 R53, R53 ;  /* 0x0000003500357308 */ /* 0x000fec0000000800 */
[C---:B------:R-:W-:Y:S01]  /*16480*/  HMMA.16816.F32 R148, R16.reuse, R10, R148 ;  /* 0x0000000a1094723c */ /* 0x040fe20000001894 */
[----:B------:R-:W2:Y:S01]  /*16490*/  LDSM.16.MT88.4 R8, [R70+0x9000] ;  /* 0x009000004608783b */ /* 0x000ea20000004200 */
[----:B------:R-:W3:Y:S06]  /*164a0*/  MUFU.EX2 R50, R50 ;  /* 0x0000003200327308 */ /* 0x000eec0000000800 */
[C---:B------:R-:W-:Y:S02]  /*164b0*/  HMMA.16816.F32 R144, R16.reuse, R4, R144 ;  /* 0x000000041090723c */ /* 0x040fe40000001890 */
[----:B------:R-:W-:Y:S06]  /*164c0*/  MUFU.EX2 R39, R39 ;  /* 0x0000002700277308 */ /* 0x000fec0000000800 */
[C---:B------:R-:W-:Y:S01]  /*164d0*/  HMMA.16816.F32 R132, R16.reuse, R6, R132 ;  /* 0x000000061084723c */ /* 0x040fe20000001884 */
[----:B------:R-:W4:Y:S01]  /*164e0*/  LDSM.16.MT88.4 R4, [R2+0x1000] ;  /* 0x001000000204783b */ /* 0x000f220000004200 */
[----:B------:R-:W1:Y:S06]  /*164f0*/  MUFU.EX2 R38, R38 ;  /* 0x0000002600267308 */ /* 0x000e6c0000000800 */
[C---:B------:R-:W-:Y:S02]  /*16500*/  HMMA.16816.F32 R192, R16.reuse, R20, R192 ;  /* 0x0000001410c0723c */ /* 0x040fe400000018c0 */
[----:B------:R-:W-:Y:S06]  /*16510*/  MUFU.EX2 R51, R51 ;  /* 0x0000003300337308 */ /* 0x000fec0000000800 */
[----:B------:R-:W-:Y:S01]  /*16520*/  HMMA.16816.F32 R180, R16, R22, R180 ;  /* 0x0000001610b4723c */ /* 0x000fe200000018b4 */
[----:B---3--:R-:W-:Y:S01]  /*16530*/  F2FP.F16.F32.PACK_AB R16, R50, R53 ;  /* 0x000000353210723e */ /* 0x008fe200000000ff */
[----:B------:R-:W3:Y:S01]  /*16540*/  MUFU.EX2 R44, R44 ;  /* 0x0000002c002c7308 */ /* 0x000ee20000000800 */
[----:B-1----:R-:W-:-:S07]  /*16550*/  F2FP.F16.F32.PACK_AB R18, R38, R39 ;  /* 0x000000272612723e */ /* 0x002fce00000000ff */
[----:B------:R-:W-:Y:S08]  /*16560*/  MUFU.EX2 R45, R45 ;  /* 0x0000002d002d7308 */ /* 0x000ff00000000800 */
[----:B------:R-:W1:Y:S01]  /*16570*/  MUFU.EX2 R42, R42 ;  /* 0x0000002a002a7308 */ /* 0x000e620000000800 */
[----:B---3--:R-:W-:-:S07]  /*16580*/  F2FP.F16.F32.PACK_AB R17, R44, R51 ;  /* 0x000000332c11723e */ /* 0x008fce00000000ff */
[----:B------:R-:W3:Y:S08]  /*16590*/  MUFU.EX2 R63, R63 ;  /* 0x0000003f003f7308 */ /* 0x000ef00000000800 */
[----:B------:R-:W-:Y:S01]  /*165a0*/  MUFU.EX2 R48, R48 ;  /* 0x0000003000307308 */ /* 0x000fe20000000800 */
[----:B-1----:R-:W-:-:S07]  /*165b0*/  F2FP.F16.F32.PACK_AB R19, R42, R45 ;  /* 0x0000002d2a13723e */ /* 0x002fce00000000ff */
[----:B------:R-:W1:Y:S01]  /*165c0*/  MUFU.EX2 R49, R49 ;  /* 0x0000003100317308 */ /* 0x000e620000000800 */
[----:B------:R-:W-:Y:S01]  /*165d0*/  F2FP.F16.F32.PACK_AB R20, R54, R55 ;  /* 0x000000373614723e */ /* 0x000fe200000000ff */
[----:B------:R-:W-:Y:S01]  /*165e0*/  HMMA.16816.F32 R188, R16, R12, R188 ;  /* 0x0000000c10bc723c */ /* 0x000fe200000018bc */
[----:B---3--:R-:W-:Y:S02]  /*165f0*/  F2FP.F16.F32.PACK_AB R21, R63, R52 ;  /* 0x000000343f15723e */ /* 0x008fe400000000ff */
[----:B------:R-:W-:Y:S01]  /*16600*/  F2FP.F16.F32.PACK_AB R22, R40, R41 ;  /* 0x000000292816723e */ /* 0x000fe200000000ff */
[----:B------:R-:W-:-:S04]  /*16610*/  FFMA.FTZ R78, R79, UR4, -R104 ;  /* 0x000000044f4e7c23 */ /* 0x000fc80008010868 */
[----:B------:R-:W-:Y:S01]  /*16620*/  HMMA.16816.F32 R184, R16, R14, R184 ;  /* 0x0000000e10b8723c */ /* 0x000fe200000018b8 */
[----:B-1----:R-:W-:-:S07]  /*16630*/  F2FP.F16.F32.PACK_AB R23, R49, R48 ;  /* 0x000000303117723e */ /* 0x002fce00000000ff */
[C---:B--2---:R-:W-:Y:S01]  /*16640*/  HMMA.16816.F32 R172, R16.reuse, R8, R172 ;  /* 0x0000000810ac723c */ /* 0x044fe200000018ac */
[----:B------:R-:W-:Y:S02]  /*16650*/  FFMA.FTZ R79, R82, UR4, -R89 ;  /* 0x00000004524f7c23 */ /* 0x000fe40008010859 */
[----:B------:R1:W-:Y:S05]  /*16660*/  MUFU.EX2 R82, R230 ;  /* 0x000000e600527308 */ /* 0x0003ea0000000800 */
[C---:B------:R-:W-:Y:S08]  /*16670*/  HMMA.16816.F32 R168, R16.reuse, R10, R168 ;  /* 0x0000000a10a8723c */ /* 0x040ff000000018a8 */
[C---:B----4-:R-:W-:Y:S08]  /*16680*/  HMMA.16816.F32 R156, R16.reuse, R4, R156 ;  /* 0x00000004109c723c */ /* 0x050ff0000000189c */
[----:B------:R-:W-:Y:S01]  /*16690*/  HMMA.16816.F32 R152, R16, R6, R152 ;  /* 0x000000061098723c */ /* 0x000fe20000001898 */
[----:B-1----:R-:W-:-:S07]  /*166a0*/  FFMA.FTZ R230, R244, R229, R228 ;  /* 0x000000e5f4e67223 */ /* 0x002fce00000100e4 */
[----:B------:R-:W-:Y:S01]  /*166b0*/  HMMA.16816.F32 R140, R16, R24, R140 ;  /* 0x00000018108c723c */ /* 0x000fe2000000188c */
[----:B------:R-:W-:-:S07]  /*166c0*/  FFMA.FTZ R228, R242, R227, R120 ;  /* 0x000000e3f2e47223 */ /* 0x000fce0000010078 */
[----:B------:R-:W-:Y:S01]  /*166d0*/  HMMA.16816.F32 R136, R16, R26, R136 ;  /* 0x0000001a1088723c */ /* 0x000fe20000001888 */
[----:B------:R-:W1:Y:S07]  /*166e0*/  LDSM.16.MT88.4 R16, [R238+0x9800] ;  /* 0x00980000ee10783b */ /* 0x000e6e0000004200 */
[C---:B------:R-:W-:Y:S08]  /*166f0*/  HMMA.16816.F32 R192, R20.reuse, R12, R192 ;  /* 0x0000000c14c0723c */ /* 0x040ff000000018c0 */
[C---:B------:R-:W-:Y:S01]  /*16700*/  HMMA.16816.F32 R180, R20.reuse, R14, R180 ;  /* 0x0000000e14b4723c */ /* 0x040fe200000018b4 */
[----:B------:R-:W2:Y:S07]  /*16710*/  LDSM.16.MT88.4 R12, [R70+0x9800] ;  /* 0x00980000460c783b */ /* 0x000eae0000004200 */
[C---:B------:R-:W-:Y:S08]  /*16720*/  HMMA.16816.F32 R176, R20.reuse, R8, R176 ;  /* 0x0000000814b0723c */ /* 0x040ff000000018b0 */
[C---:B------:R-:W-:Y:S01]  /*16730*/  HMMA.16816.F32 R164, R20.reuse, R10, R164 ;  /* 0x0000000a14a4723c */ /* 0x040fe200000018a4 */
[----:B------:R-:W-:Y:S07]  /*16740*/  LDSM.16.MT88.4 R8, [R0+0x1800] ;  /* 0x001800000008783b */ /* 0x000fee0000004200 */
[C---:B------:R-:W-:Y:S08]  /*16750*/  HMMA.16816.F32 R160, R20.reuse, R4, R160 ;  /* 0x0000000414a0723c */ /* 0x040ff000000018a0 */
[C---:B------:R-:W-:Y:S01]  /*16760*/  HMMA.16816.F32 R148, R20.reuse, R6, R148 ;  /* 0x000000061494723c */ /* 0x040fe20000001894 */
[----:B------:R-:W3:Y:S01]  /*16770*/  LDSM.16.MT88.4 R4, [R2+0x1800] ;  /* 0x001800000204783b */ /* 0x000ee20000004200 */
[--C-:B------:R-:W-:Y:S01]  /*16780*/  FFMA.FTZ R120, R118, UR4, -R222.reuse ;  /* 0x0000000476787c23 */ /* 0x100fe200080108de */
[----:B------:R-:W-:Y:S01]  /*16790*/  FFMA.FTZ R118, R116, UR4, -R222 ;  /* 0x0000000474767c23 */ /* 0x000fe200080108de */
[----:B------:R-:W-:Y:S01]  /*167a0*/  FFMA.FTZ R75, R73, UR4, -R104 ;  /* 0x00000004494b7c23 */ /* 0x000fe20008010868 */
[----:B------:R-:W-:Y:S01]  /*167b0*/  FFMA.FTZ R116, R129, UR4, -R224 ;  /* 0x0000000481747c23 */ /* 0x000fe200080108e0 */
[--C-:B------:R-:W-:Y:S01]  /*167c0*/  FFMA.FTZ R80, R231, UR4, -R104.reuse ;  /* 0x00000004e7507c23 */ /* 0x100fe20008010868 */
[----:B------:R-:W-:Y:S01]  /*167d0*/  FFMA.FTZ R77, R77, UR4, -R104 ;  /* 0x000000044d4d7c23 */ /* 0x000fe20008010868 */
[--C-:B------:R-:W-:Y:S01]  /*167e0*/  FFMA.FTZ R76, R76, UR4, -R89.reuse ;  /* 0x000000044c4c7c23 */ /* 0x100fe20008010859 */
[----:B------:R-:W-:Y:S01]  /*167f0*/  FFMA.FTZ R73, R234, UR4, -R89 ;  /* 0x00000004ea497c23 */ /* 0x000fe20008010859 */
[--C-:B------:R-:W-:Y:S01]  /*16800*/  FFMA.FTZ R123, R123, UR4, -R222.reuse ;  /* 0x000000047b7b7c23 */ /* 0x100fe200080108de */
[----:B------:R-:W-:Y:S01]  /*16810*/  FFMA.FTZ R121, R121, UR4, -R222 ;  /* 0x0000000479797c23 */ /* 0x000fe200080108de */
[--C-:B------:R-:W-:Y:S01]  /*16820*/  FFMA.FTZ R129, R126, UR4, -R224.reuse ;  /* 0x000000047e817c23 */ /* 0x100fe200080108e0 */
[--C-:B------:R-:W-:Y:S01]  /*16830*/  FFMA.FTZ R125, R125, UR4, -R224.reuse ;  /* 0x000000047d7d7c23 */ /* 0x100fe200080108e0 */
[----:B------:R-:W-:Y:S01]  /*16840*/  FFMA.FTZ R225, R240, R226, R225 ;  /* 0x000000e2f0e17223 */ /* 0x000fe200000100e1 */
[----:B------:R-:W-:Y:S01]  /*16850*/  FFMA.FTZ R124, R124, UR4, -R224 ;  /* 0x000000047c7c7c23 */ /* 0x000fe200080108e0 */
[--C-:B------:R-:W-:Y:S01]  /*16860*/  FFMA.FTZ R226, R128, UR4, -R222.reuse ;  /* 0x0000000480e27c23 */ /* 0x100fe200080108de */
        /* <DEDUP_REMOVED lines=17> */
[----:B------:R-:W-:Y:S01]  /*16980*/  HMMA.16816.F32 R144, R20, R24, R144 ;  /* 0x000000181490723c */ /* 0x000fe20000001890 */
[----:B----4-:R-:W-:-:S02]  /*16990*/  F2FP.F16.F32.PACK_AB R24, R120, R123 ;  /* 0x0000007b7818723e */ /* 0x010fc400000000ff */
[----:B-1----:R-:W-:-:S05]  /*169a0*/  F2FP.F16.F32.PACK_AB R25, R129, R116 ;  /* 0x000000748119723e */ /* 0x002fca00000000ff */
[----:B------:R-:W-:Y:S01]  /*169b0*/  HMMA.16816.F32 R132, R20, R26, R132 ;  /* 0x0000001a1484723c */ /* 0x000fe20000001884 */
[----:B------:R-:W-:Y:S02]  /*169c0*/  F2FP.F16.F32.PACK_AB R20, R77, R80 ;  /* 0x000000504d14723e */ /* 0x000fe400000000ff */
[----:B------:R-:W-:Y:S02]  /*169d0*/  F2FP.F16.F32.PACK_AB R21, R73, R76 ;  /* 0x0000004c4915723e */ /* 0x000fe400000000ff */
[----:B------:R-:W-:Y:S02]  /*169e0*/  F2FP.F16.F32.PACK_AB R22, R75, R78 ;  /* 0x0000004e4b16723e */ /* 0x000fe400000000ff */
[----:B------:R-:W-:Y:S02]  /*169f0*/  F2FP.F16.F32.PACK_AB R23, R79, R82 ;  /* 0x000000524f17723e */ /* 0x000fe400000000ff */
[----:B------:R-:W-:Y:S02]  /*16a00*/  F2FP.F16.F32.PACK_AB R26, R118, R121 ;  /* 0x00000079761a723e */ /* 0x000fe400000000ff */
[----:B--2---:R-:W-:-:S03]  /*16a10*/  F2FP.F16.F32.PACK_AB R27, R122, R125 ;  /* 0x0000007d7a1b723e */ /* 0x004fc600000000ff */
[C---:B------:R-:W-:Y:S08]  /*16a20*/  HMMA.16816.F32 R188, R20.reuse, R16, R188 ;  /* 0x0000001014bc723c */ /* 0x040ff000000018bc */
[C---:B------:R-:W-:Y:S08]  /*16a30*/  HMMA.16816.F32 R184, R20.reuse, R18, R184 ;  /* 0x0000001214b8723c */ /* 0x040ff000000018b8 */
[C---:B------:R-:W-:Y:S08]  /*16a40*/  HMMA.16816.F32 R172, R20.reuse, R12, R172 ;  /* 0x0000000c14ac723c */ /* 0x040ff000000018ac */
[C---:B------:R-:W-:Y:S08]  /*16a50*/  HMMA.16816.F32 R168, R20.reuse, R14, R168 ;  /* 0x0000000e14a8723c */ /* 0x040ff000000018a8 */
[C---:B---3--:R-:W-:Y:S08]  /*16a60*/  HMMA.16816.F32 R156, R20.reuse, R4, R156 ;  /* 0x00000004149c723c */ /* 0x048ff0000000189c */
        /* <DEDUP_REMOVED lines=22> */
[--C-:B------:R-:W-:Y:S01]  /*16bd0*/  FFMA.FTZ R231, R131, UR4, -R222.reuse ;  /* 0x0000000483e77c23 */ /* 0x100fe200080108de */
[--C-:B------:R-:W-:Y:S01]  /*16be0*/  FFMA.FTZ R196, R196, UR4, -R222.reuse ;  /* 0x00000004c4c47c23 */ /* 0x100fe200080108de */
[----:B------:R-:W-:Y:S01]  /*16bf0*/  FFMA.FTZ R201, R201, UR4, -R222 ;  /* 0x00000004c9c97c23 */ /* 0x000fe200080108de */
[----:B------:R-:W-:-:S04]  /*16c00*/  FFMA.FTZ R131, R127, UR4, -R224 ;  /* 0x000000047f837c23 */ /* 0x000fc800080108e0 */
[----:B------:R-:W3:Y:S01]  /*16c10*/  MUFU.EX2 R115, R115 ;  /* 0x0000007300737308 */ /* 0x000ee20000000800 */
[--C-:B------:R-:W-:Y:S01]  /*16c20*/  FFMA.FTZ R229, R130, UR4, -R224.reuse ;  /* 0x0000000482e57c23 */ /* 0x100fe200080108e0 */
[----:B------:R-:W-:Y:S01]  /*16c30*/  FFMA.FTZ R227, R199, UR4, -R224 ;  /* 0x00000004c7e37c23 */ /* 0x000fe200080108e0 */
[----:B------:R-:W-:-:S05]  /*16c40*/  FFMA.FTZ R234, R93, UR4, -R104 ;  /* 0x000000045dea7c23 */ /* 0x000fca0008010868 */
[----:B------:R-:W-:Y:S01]  /*16c50*/  MUFU.EX2 R117, R117 ;  /* 0x0000007500757308 */ /* 0x000fe20000000800 */
[----:B------:R-:W-:Y:S01]  /*16c60*/  HMMA.16816.F32 R144, R24, R8, R144 ;  /* 0x000000081890723c */ /* 0x000fe20000001890 */
[----:B------:R-:W-:-:S06]  /*16c70*/  FFMA.FTZ R93, R98, UR4, -R104 ;  /* 0x00000004625d7c23 */ /* 0x000fcc0008010868 */
[----:B------:R-:W-:Y:S01]  /*16c80*/  MUFU.EX2 R126, R126 ;  /* 0x0000007e007e7308 */ /* 0x000fe20000000800 */
[----:B------:R-:W-:Y:S07]  /*16c90*/  HMMA.16816.F32 R132, R24, R10, R132 ;  /* 0x0000000a1884723c */ /* 0x000fee0000001884 */
[----:B------:R-:W-:Y:S01]  /*16ca0*/  MUFU.EX2 R113, R113 ;  /* 0x0000007100717308 */ /* 0x000fe20000000800 */
[----:B------:R-:W-:-:S07]  /*16cb0*/  FFMA.FTZ R235, R105, UR4, -R104 ;  /* 0x0000000469eb7c23 */ /* 0x000fce0008010868 */
[----:B------:R-:W4:Y:S01]  /*16cc0*/  MUFU.EX2 R112, R112 ;  /* 0x0000007000707308 */ /* 0x000f220000000800 */
[----:B------:R-:W-:-:S07]  /*16cd0*/  FFMA.FTZ R27, R96, UR4, -R104 ;  /* 0x00000004601b7c23 */ /* 0x000fce0008010868 */
[----:B------:R-:W-:Y:S01]  /*16ce0*/  MUFU.EX2 R110, R110 ;  /* 0x0000006e006e7308 */ /* 0x000fe20000000800 */
[----:B------:R-:W-:-:S07]  /*16cf0*/  FFMA.FTZ R98, R85, UR4, -R89 ;  /* 0x0000000455627c23 */ /* 0x000fce0008010859 */
[----:B------:R-:W1:Y:S08]  /*16d00*/  MUFU.EX2 R119, R119 ;  /* 0x0000007700777308 */ /* 0x000e700000000800 */
[----:B------:R3:W-:Y:S08]  /*16d10*/  MUFU.EX2 R106, R231 ;  /* 0x000000e7006a7308 */ /* 0x0007f00000000800 */
[----:B------:R2:W1:Y:S08]  /*16d20*/  MUFU.EX2 R127, R226 ;  /* 0x000000e2007f7308 */ /* 0x0004700000000800 */
[----:B------:R-:W-:Y:S01]  /*16d30*/  MUFU.EX2 R114, R196 ;  /* 0x000000c400727308 */ /* 0x000fe20000000800 */
[----:B---3--:R-:W-:-:S07]  /*16d40*/  FFMA.FTZ R231, R107, UR4, -R104 ;  /* 0x000000046be77c23 */ /* 0x008fce0008010868 */
[----:B------:R-:W-:Y:S01]  /*16d50*/  MUFU.EX2 R105, R201 ;  /* 0x000000c900697308 */ /* 0x000fe20000000800 */
[----:B--2---:R-:W-:-:S07]  /*16d60*/  FFMA.FTZ R226, R84, UR4, -R89 ;  /* 0x0000000454e27c23 */ /* 0x004fce0008010859 */
[----:B------:R2:W-:Y:S08]  /*16d70*/  MUFU.EX2 R107, R198 ;  /* 0x000000c6006b7308 */ /* 0x0005f00000000800 */
[----:B------:R-:W3:Y:S08]  /*16d80*/  MUFU.EX2 R96, R131 ;  /* 0x0000008300607308 */ /* 0x000ef00000000800 */
[----:B------:R-:W-:Y:S08]  /*16d90*/  MUFU.EX2 R85, R229 ;  /* 0x000000e500557308 */ /* 0x000ff00000000800 */
[----:B------:R-:W3:Y:S01]  /*16da0*/  MUFU.EX2 R84, R227 ;  /* 0x000000e300547308 */ /* 0x000ee20000000800 */
[----:B------:R-:W-:-:S02]  /*16db0*/  F2FP.F16.F32.PACK_AB R8, R124, R115 ;  /* 0x000000737c08723e */ /* 0x000fc400000000ff */
[----:B----4-:R-:W-:Y:S02]  /*16dc0*/  F2FP.F16.F32.PACK_AB R9, R112, R113 ;  /* 0x000000717009723e */ /* 0x010fe400000000ff */
[----:B------:R-:W-:Y:S02]  /*16dd0*/  F2FP.F16.F32.PACK_AB R10, R126, R117 ;  /* 0x000000757e0a723e */ /* 0x000fe400000000ff */
[----:B-1----:R-:W-:Y:S01]  /*16de0*/  F2FP.F16.F32.PACK_AB R11, R119, R110 ;  /* 0x0000006e770b723e */ /* 0x002fe200000000ff */
[----:B------:R-:W-:-:S06]  /*16df0*/  FADD.FTZ R236, R91, R236 ;  /* 0x000000ec5bec7221 */ /* 0x000fcc0000010000 */
[----:B------:R-:W-:Y:S01]  /*16e00*/  HMMA.16816.F32 R188, R8, R20, R188 ;  /* 0x0000001408bc723c */ /* 0x000fe200000018bc */
[----:B------:R-:W-:-:S07]  /*16e10*/  FFMA.FTZ R26, R97, UR4, -R104 ;  /* 0x00000004611a7c23 */ /* 0x000fce0008010868 */
[----:B------:R-:W-:Y:S01]  /*16e20*/  HMMA.16816.F32 R184, R8, R22, R184 ;  /* 0x0000001608b8723c */ /* 0x000fe200000018b8 */
[----:B--2---:R-:W-:-:S07]  /*16e30*/  FFMA.FTZ R198, R71, UR4, -R89 ;  /* 0x0000000447c67c23 */ /* 0x004fce0008010859 */
        /* <DEDUP_REMOVED lines=10> */
[----:B------:R-:W-:Y:S01]  /*16ee0*/  F2FP.F16.F32.PACK_AB R11, R84, R85 ;  /* 0x00000055540b723e */ /* 0x000fe200000000ff */
[----:B------:R-:W-:Y:S01]  /*16ef0*/  FFMA.FTZ R97, R30, UR4, -R89 ;  /* 0x000000041e617c23 */ /* 0x000fe20008010859 */
[----:B------:R-:W-:Y:S01]  /*16f00*/  FADD.FTZ R71, R29, R228 ;  /* 0x000000e41d477221 */ /* 0x000fe20000010000 */
        /* <DEDUP_REMOVED lines=10> */
[C---:B------:R-:W-:Y:S01]  /*16fb0*/  HMMA.16816.F32 R148, R8.reuse, R18, R148 ;  /* 0x000000120894723c */ /* 0x040fe20000001894 */
[----:B------:R-:W2:Y:S01]  /*16fc0*/  LDSM.16.MT88.4 R16, [R0+0x2800] ;  /* 0x002800000010783b */ /* 0x000ea20000004200 */
[----:B------:R-:W-:Y:S01]  /*16fd0*/  FFMA.FTZ R199, R197, UR4, -R224 ;  /* 0x00000004c5c77c23 */ /* 0x000fe200080108e0 */
[--C-:B------:R-:W-:Y:S01]  /*16fe0*/  FFMA.FTZ R197, R95, UR4, -R104.reuse ;  /* 0x000000045fc57c23 */ /* 0x100fe20008010868 */
[----:B------:R-:W-:Y:S01]  /*16ff0*/  FFMA.FTZ R130, R100, UR4, -R104 ;  /* 0x0000000464827c23 */ /* 0x000fe20008010868 */
[--C-:B------:R-:W-:Y:S01]  /*17000*/  FFMA.FTZ R100, R86, UR4, -R89.reuse ;  /* 0x0000000456647c23 */ /* 0x100fe20008010859 */
[--C-:B------:R-:W-:Y:S01]  /*17010*/  FFMA.FTZ R95, R81, UR4, -R89.reuse ;  /* 0x00000004515f7c23 */ /* 0x100fe20008010859 */
[--C-:B------:R-:W-:Y:S01]  /*17020*/  FFMA.FTZ R203, R203, UR4, -R222.reuse ;  /* 0x00000004cbcb7c23 */ /* 0x100fe200080108de */
[--C-:B------:R-:W-:Y:S01]  /*17030*/  FFMA.FTZ R204, R204, UR4, -R222.reuse ;  /* 0x00000004cccc7c23 */ /* 0x100fe200080108de */
[----:B------:R-:W-:Y:S01]  /*17040*/  FFMA.FTZ R209, R209, UR4, -R222 ;  /* 0x00000004d1d17c23 */ /* 0x000fe200080108de */
        /* <DEDUP_REMOVED lines=25> */
[--C-:B------:R-:W-:Y:S01]  /*171e0*/  FFMA.FTZ R201, R94, UR4, -R89.reuse ;  /* 0x000000045ec97c23 */ /* 0x100fe20008010859 */
[--C-:B------:R-:W-:Y:S01]  /*171f0*/  FFMA.FTZ R131, R90, UR4, -R89.reuse ;  /* 0x000000045a837c23 */ /* 0x100fe20008010859 */
[--C-:B------:R-:W-:Y:S01]  /*17200*/  FFMA.FTZ R101, R88, UR4, -R89.reuse ;  /* 0x0000000458657c23 */ /* 0x100fe20008010859 */
[----:B------:R-:W-:Y:S01]  /*17210*/  FFMA.FTZ R99, R87, UR4, -R89 ;  /* 0x0000000457637c23 */ /* 0x000fe20008010859 */
[----:B------:R-:W-:Y:S08]  /*17220*/  MUFU.EX2 R88, R93 ;  /* 0x0000005d00587308 */ /* 0x000ff00000000800 */
[----:B------:R-:W-:Y:S08]  /*17230*/  MUFU.EX2 R87, R100 ;  /* 0x0000006400577308 */ /* 0x000ff00000000800 */
[----:B------:R-:W-:Y:S08]  /*17240*/  MUFU.EX2 R90, R98 ;  /* 0x00000062005a7308 */ /* 0x000ff00000000800 */
[----:B------:R-:W-:Y:S08]  /*17250*/  MUFU.EX2 R89, R97 ;  /* 0x0000006100597308 */ /* 0x000ff00000000800 */
[----:B------:R-:W-:Y:S01]  /*17260*/  MUFU.EX2 R92, R95 ;  /* 0x0000005f005c7308 */ /* 0x000fe20000000800 */
[C---:B------:R-:W-:Y:S07]  /*17270*/  HMMA.16816.F32 R144, R8.reuse, R12, R144 ;  /* 0x0000000c0890723c */ /* 0x040fee0000001890 */
[----:B------:R-:W-:Y:S08]  /*17280*/  MUFU.EX2 R81, R235 ;  /* 0x000000eb00517308 */ /* 0x000ff00000000800 */
[----:B------:R-:W3:Y:S08]  /*17290*/  MUFU.EX2 R86, R231 ;  /* 0x000000e700567308 */ /* 0x000ef00000000800 */
[----:B------:R-:W4:Y:S08]  /*172a0*/  MUFU.EX2 R83, R234 ;  /* 0x000000ea00537308 */ /* 0x000f300000000800 */
[----:B------:R-:W-:Y:S08]  /*172b0*/  MUFU.EX2 R91, R128 ;  /* 0x00000080005b7308 */ /* 0x000ff00000000800 */
[----:B------:R-:W1:Y:S08]  /*172c0*/  MUFU.EX2 R94, R203 ;  /* 0x000000cb005e7308 */ /* 0x000e700000000800 */
[----:B------:R-:W-:Y:S08]  /*172d0*/  MUFU.EX2 R93, R204 ;  /* 0x000000cc005d7308 */ /* 0x000ff00000000800 */
[----:B------:R-:W-:Y:S08]  /*172e0*/  MUFU.EX2 R98, R209 ;  /* 0x000000d100627308 */ /* 0x000ff00000000800 */
[----:B------:R-:W-:Y:S08]  /*172f0*/  MUFU.EX2 R95, R199 ;  /* 0x000000c7005f7308 */ /* 0x000ff00000000800 */
[----:B------:R-:W2:Y:S08]  /*17300*/  MUFU.EX2 R100, R200 ;  /* 0x000000c800647308 */ /* 0x000eb00000000800 */
[----:B------:R-:W-:Y:S08]  /*17310*/  MUFU.EX2 R97, R202 ;  /* 0x000000ca00617308 */ /* 0x000ff00000000800 */
[----:B------:R-:W2:Y:S01]  /*17320*/  MUFU.EX2 R102, R207 ;  /* 0x000000cf00667308 */ /* 0x000ea20000000800 */
        /* <DEDUP_REMOVED lines=8> */
[----:B------:R-:W-:Y:S01]  /*173b0*/  FADD.FTZ R69, R67, R74 ;  /* 0x0000004a43457221 */ /* 0x000fe20000010000 */
[----:B------:R-:W-:Y:S01]  /*173c0*/  FADD.FTZ R111, R111, R14 ;  /* 0x0000000e6f6f7221 */ /* 0x000fe20000010000 */
[----:B------:R-:W-:Y:S01]  /*173d0*/  FADD.FTZ R57, R57, R108 ;  /* 0x0000006c39397221 */ /* 0x000fe20000010000 */
[----:B---3--:R-:W-:Y:S01]  /*173e0*/  F2FP.F16.F32.PACK_AB R8, R86, R81 ;  /* 0x000000515608723e */ /* 0x008fe200000000ff */
[----:B------:R-:W-:Y:S01]  /*173f0*/  FADD.FTZ R61, R61, R68 ;  /* 0x000000443d3d7221 */ /* 0x000fe20000010000 */
[----:B------:R-:W-:Y:S01]  /*17400*/  F2FP.F16.F32.PACK_AB R9, R90, R87 ;  /* 0x000000575a09723e */ /* 0x000fe200000000ff */
[----:B------:R-:W-:Y:S01]  /*17410*/  FADD.FTZ R60, R60, R69 ;  /* 0x000000453c3c7221 */ /* 0x000fe20000010000 */
[----:B----4-:R-:W-:-:S02]  /*17420*/  F2FP.F16.F32.PACK_AB R10, R88, R83 ;  /* 0x00000053580a723e */ /* 0x010fc400000000ff */
[----:B------:R-:W-:Y:S02]  /*17430*/  F2FP.F16.F32.PACK_AB R11, R92, R89 ;  /* 0x000000595c0b723e */ /* 0x000fe400000000ff */
[----:B-1----:R-:W-:Y:S02]  /*17440*/  F2FP.F16.F32.PACK_AB R12, R94, R91 ;  /* 0x0000005b5e0c723e */ /* 0x002fe400000000ff */
[----:B--2---:R-:W-:Y:S02]  /*17450*/  F2FP.F16.F32.PACK_AB R13, R100, R95 ;  /* 0x0000005f640d723e */ /* 0x004fe400000000ff */
[----:B------:R-:W-:Y:S02]  /*17460*/  F2FP.F16.F32.PACK_AB R14, R98, R93 ;  /* 0x0000005d620e723e */ /* 0x000fe400000000ff */
[----:B------:R-:W-:Y:S01]  /*17470*/  F2FP.F16.F32.PACK_AB R15, R102, R97 ;  /* 0x00000061660f723e */ /* 0x000fe200000000ff */
        /* <DEDUP_REMOVED lines=14> */
[----:B------:R-:W-:Y:S01]  /*17560*/  HMMA.16816.F32 R172, R8, R20, R172 ;  /* 0x0000001408ac723c */ /* 0x000fe200000018ac */
[----:B------:R-:W-:Y:S01]  /*17570*/  MUFU.EX2 R72, R25 ;  /* 0x0000001900487308 */ /* 0x000fe20000000800 */
[----:B------:R-:W-:-:S06]  /*17580*/  FADD.FTZ R36, R36, R43 ;  /* 0x0000002b24247221 */ /* 0x000fcc0000010000 */
[----:B------:R-:W-:Y:S01]  /*17590*/  HMMA.16816.F32 R168, R8, R22, R168 ;  /* 0x0000001608a8723c */ /* 0x000fe200000018a8 */
[----:B------:R1:W-:Y:S01]  /*175a0*/  MUFU.EX2 R65, R24 ;  /* 0x0000001800417308 */ /* 0x0003e20000000800 */
[----:B------:R-:W-:-:S06]  /*175b0*/  FADD.FTZ R46, R3, R46 ;  /* 0x0000002e032e7221 */ /* 0x000fcc0000010000 */
[C---:B------:R-:W-:Y:S08]  /*175c0*/  HMMA.16816.F32 R156, R8.reuse, R28, R156 ;  /* 0x0000001c089c723c */ /* 0x040ff0000000189c */
[C---:B------:R-:W-:Y:S01]  /*175d0*/  HMMA.16816.F32 R152, R8.reuse, R30, R152 ;  /* 0x0000001e0898723c */ /* 0x040fe20000001898 */
[----:B-1----:R-:W-:Y:S07]  /*175e0*/  LDSM.16.MT88.4 R24, [R2+0x3000] ;  /* 0x003000000218783b */ /* 0x002fee0000004200 */
[C---:B------:R-:W-:Y:S08]  /*175f0*/  HMMA.16816.F32 R140, R8.reuse, R16, R140 ;  /* 0x00000010088c723c */ /* 0x040ff0000000188c */
        /* <DEDUP_REMOVED lines=88> */
[C---:B------:R-:W-:Y:S01]  /*17b80*/  HMMA.16816.F32 R164, R16.reuse, R6, R164 ;  /* 0x0000000610a4723c */ /* 0x040fe200000018a4 */
        /* <DEDUP_REMOVED lines=11> */
[----:B------:R-:W-:Y:S01]  /*17c40*/  MUFU.EX2 R197, R197 ;  /* 0x000000c500c57308 */ /* 0x000fe20000000800 */
[----:B------:R-:W-:Y:S01]  /*17c50*/  FADD.FTZ R87, R87, R110 ;  /* 0x0000006e57577221 */ /* 0x000fe20000010000 */
[----:B------:R-:W-:Y:S01]  /*17c60*/  FADD.FTZ R100, R100, R95 ;  /* 0x0000005f64647221 */ /* 0x000fe20000010000 */
[----:B------:R-:W-:Y:S01]  /*17c70*/  FADD.FTZ R93, R93, R94 ;  /* 0x0000005e5d5d7221 */ /* 0x000fe20000010000 */
[----:B------:R-:W-:-:S04]  /*17c80*/  FADD.FTZ R86, R86, R81 ;  /* 0x0000005156567221 */ /* 0x000fc80000010000 */
[----:B------:R-:W3:Y:S01]  /*17c90*/  MUFU.EX2 R196, R196 ;  /* 0x000000c400c47308 */ /* 0x000ee20000000800 */
        /* <DEDUP_REMOVED lines=9> */
[----:B------:R-:W1:Y:S01]  /*17d30*/  MUFU.EX2 R24, R99 ;  /* 0x0000006300187308 */ /* 0x000e620000000800 */
[----:B------:R-:W-:Y:S01]  /*17d40*/  FADD.FTZ R89, R89, R90 ;  /* 0x0000005a59597221 */ /* 0x000fe20000010000 */
[----:B------:R-:W-:Y:S01]  /*17d50*/  FADD.FTZ R102, R102, R97 ;  /* 0x0000006166667221 */ /* 0x000fe20000010000 */
[----:B------:R-:W-:Y:S01]  /*17d60*/  FADD.FTZ R206, R206, R93 ;  /* 0x0000005dcece7221 */ /* 0x000fe20000010000 */
[----:B------:R-:W-:-:S04]  /*17d70*/  FADD.FTZ R88, R88, R83 ;  /* 0x0000005358587221 */ /* 0x000fc80000010000 */
[----:B------:R-:W-:Y:S01]  /*17d80*/  MUFU.EX2 R214, R214 ;  /* 0x000000d600d67308 */ /* 0x000fe20000000800 */
[----:B------:R-:W-:Y:S01]  /*17d90*/  FADD.FTZ R89, R92, R89 ;  /* 0x000000595c597221 */ /* 0x000fe20000010000 */
[----:B------:R-:W-:-:S06]  /*17da0*/  FADD.FTZ R205, R205, R102 ;  /* 0x00000066cdcd7221 */ /* 0x000fcc0000010000 */
[----:B------:R-:W2:Y:S01]  /*17db0*/  MUFU.EX2 R223, R223 ;  /* 0x000000df00df7308 */ /* 0x000ea20000000800 */
[----:B------:R-:W-:Y:S01]  /*17dc0*/  FADD.FTZ R211, R211, R206 ;  /* 0x000000ced3d37221 */ /* 0x000fe20000010000 */
[----:B------:R-:W-:Y:S01]  /*17dd0*/  FADD.FTZ R103, R103, R88 ;  /* 0x0000005867677221 */ /* 0x000fe20000010000 */
[----:B------:R-:W-:Y:S01]  /*17de0*/  HMMA.16816.F32 R148, R16, R26, R148 ;  /* 0x0000001a1094723c */ /* 0x000fe20000001894 */
[----:B------:R-:W-:-:S04]  /*17df0*/  FADD.FTZ R66, R66, R89 ;  /* 0x0000005942427221 */ /* 0x000fc80000010000 */
[----:B------:R-:W-:Y:S01]  /*17e00*/  MUFU.EX2 R213, R213 ;  /* 0x000000d500d57308 */ /* 0x000fe20000000800 */
[----:B------:R-:W-:Y:S02]  /*17e10*/  FADD.FTZ R205, R208, R205 ;  /* 0x000000cdd0cd7221 */ /* 0x000fe40000010000 */
[C---:B------:R-:W-:Y:S05]  /*17e20*/  HMMA.16816.F32 R144, R16.reuse, R20, R144 ;  /* 0x000000141090723c */ /* 0x040fea0000001890 */
[----:B------:R-:W2:Y:S01]  /*17e30*/  MUFU.EX2 R218, R218 ;  /* 0x000000da00da7308 */ /* 0x000ea20000000800 */
[----:B------:R-:W-:Y:S02]  /*17e40*/  FADD.FTZ R212, R212, R211 ;  /* 0x000000d3d4d47221 */ /* 0x000fe40000010000 */
[----:B------:R-:W-:Y:S01]  /*17e50*/  HMMA.16816.F32 R132, R16, R22, R132 ;  /* 0x000000161084723c */ /* 0x000fe20000001884 */
[----:B---3--:R-:W-:-:S04]  /*17e60*/  F2FP.F16.F32.PACK_AB R16, R196, R197 ;  /* 0x000000c5c410723e */ /* 0x008fc800000000ff */
[----:B------:R-:W-:Y:S01]  /*17e70*/  MUFU.EX2 R221, R221 ;  /* 0x000000dd00dd7308 */ /* 0x000fe20000000800 */
[----:B----4-:R-:W-:Y:S02]  /*17e80*/  F2FP.F16.F32.PACK_AB R17, R131, R198 ;  /* 0x000000c68311723e */ /* 0x010fe400000000ff */
[----:B------:R-:W-:-:S05]  /*17e90*/  F2FP.F16.F32.PACK_AB R18, R29, R130 ;  /* 0x000000821d12723e */ /* 0x000fca00000000ff */
[----:B------:R-:W3:Y:S01]  /*17ea0*/  MUFU.EX2 R220, R220 ;  /* 0x000000dc00dc7308 */ /* 0x000ee20000000800 */
[----:B-1----:R-:W-:Y:S01]  /*17eb0*/  F2FP.F16.F32.PACK_AB R19, R24, R101 ;  /* 0x000000651813723e */ /* 0x002fe200000000ff */
[----:B------:R-:W-:-:S06]  /*17ec0*/  FADD.FTZ R103, R128, R103 ;  /* 0x0000006780677221 */ /* 0x000fcc0000010000 */
[----:B------:R-:W-:Y:S01]  /*17ed0*/  MUFU.EX2 R219, R219 ;  /* 0x000000db00db7308 */ /* 0x000fe20000000800 */
[----:B------:R-:W-:-:S07]  /*17ee0*/  FADD.FTZ R67, R67, R66 ;  /* 0x0000004243437221 */ /* 0x000fce0000010000 */
[----:B------:R-:W1:Y:S01]  /*17ef0*/  MUFU.EX2 R216, R216 ;  /* 0x000000d800d87308 */ /* 0x000e620000000800 */
[----:B------:R-:W-:Y:S01]  /*17f00*/  FADD.FTZ R210, R210, R205 ;  /* 0x000000cdd2d27221 */ /* 0x000fe20000010000 */
[----:B------:R-:W-:Y:S01]  /*17f10*/  FADD.FTZ R217, R217, R212 ;  /* 0x000000d4d9d97221 */ /* 0x000fe20000010000 */
[----:B------:R-:W-:Y:S01]  /*17f20*/  FADD.FTZ R72, R72, R103 ;  /* 0x0000006748487221 */ /* 0x000fe20000010000 */
[----:B------:R-:W-:Y:S01]  /*17f30*/  HMMA.16816.F32 R188, R16, R8, R188 ;  /* 0x0000000810bc723c */ /* 0x000fe200000018bc */
[----:B------:R-:W-:Y:S01]  /*17f40*/  FADD.FTZ R74, R74, R67 ;  /* 0x000000434a4a7221 */ /* 0x000fe20000010000 */
[----:B------:R-:W-:Y:S01]  /*17f50*/  FADD.FTZ R210, R215, R210 ;  /* 0x000000d2d7d27221 */ /* 0x000fe20000010000 */
        /* <DEDUP_REMOVED lines=8> */
[C---:B--2---:R-:W-:Y:S08]  /*17fe0*/  HMMA.16816.F32 R140, R16.reuse, R4, R140 ;  /* 0x00000004108c723c */ /* 0x044ff0000000188c */
[----:B------:R-:W-:Y:S01]  /*17ff0*/  HMMA.16816.F32 R136, R16, R6, R136 ;  /* 0x000000061088723c */ /* 0x000fe20000001888 */
[----:B------:R-:W-:Y:S01]  /*18000*/  F2FP.F16.F32.PACK_AB R16, R223, R214 ;  /* 0x000000d6df10723e */ /* 0x000fe200000000ff */
[----:B------:R-:W-:Y:S01]  /*18010*/  FADD.FTZ R214, R214, R217 ;  /* 0x000000d9d6d67221 */ /* 0x000fe20000010000 */
[----:B------:R-:W-:Y:S01]  /*18020*/  F2FP.F16.F32.PACK_AB R17, R218, R213 ;  /* 0x000000d5da11723e */ /* 0x000fe200000000ff */
[----:B------:R-:W-:Y:S01]  /*18030*/  FADD.FTZ R213, R213, R210 ;  /* 0x000000d2d5d57221 */ /* 0x000fe20000010000 */
[----:B---3--:R-:W-:Y:S01]  /*18040*/  F2FP.F16.F32.PACK_AB R18, R220, R221 ;  /* 0x000000dddc12723e */ /* 0x008fe200000000ff */
[----:B------:R-:W-:Y:S01]  /*18050*/  FADD.FTZ R214, R223, R214 ;  /* 0x000000d6dfd67221 */ /* 0x000fe20000010000 */
[----:B-1----:R-:W-:Y:S01]  /*18060*/  F2FP.F16.F32.PACK_AB R19, R216, R219 ;  /* 0x000000dbd813723e */ /* 0x002fe200000000ff */
        /* <DEDUP_REMOVED lines=9> */
[----:B------:R-:W-:-:S03]  /*18100*/  FADD.FTZ R101, R101, R198 ;  /* 0x000000c665657221 */ /* 0x000fc60000010000 */
[----:B------:R-:W-:Y:S02]  /*18110*/  FADD.FTZ R5, R29, R130 ;  /* 0x000000821d057221 */ /* 0x000fe40000010000 */
[----:B------:R-:W-:Y:S01]  /*18120*/  HMMA.16816.F32 R132, R16, R6, R132 ;  /* 0x000000061084723c */ /* 0x000fe20000001884 */
[----:B------:R-:W-:Y:S01]  /*18130*/  FADD.FTZ R6, R216, R219 ;  /* 0x000000dbd8067221 */ /* 0x000fe20000010000 */
[----:B------:R1:W-:Y:S01]  /*18140*/  STL [R1+0x60], R4 ;  /* 0x0000600401007387 */ /* 0x0003e20000100800 */
[----:B------:R-:W-:-:S03]  /*18150*/  UISETP.GT.U32.AND UP0, UPT, UR28, UR15, UPT ;  /* 0x0000000f1c00728c */ /* 0x000fc6000bf04070 */
[----:B------:R3:W-:Y:S04]  /*18160*/  STL [R1+0x54], R6 ;  /* 0x0000540601007387 */ /* 0x0007e80000100800 */
[----:B------:R3:W-:Y:S01]  /*18170*/  STL [R1+0x5c], R5 ;  /* 0x00005c0501007387 */ /* 0x0007e20000100800 */
[----:B------:R-:W-:Y:S01]  /*18180*/  HMMA.16816.F32 R164, R16, R70, R164 ;  /* 0x0000004610a4723c */ /* 0x000fe200000018a4 */
[----:B------:R-:W-:-:S07]  /*18190*/  PLOP3.LUT P0, PT, PT, PT, UP0, 0x80, 0x8 ;  /* 0x000000000008781c */ /* 0x000fce0003f0f008 */
[----:B------:R-:W-:Y:S01]  /*181a0*/  HMMA.16816.F32 R160, R16, R12, R160 ;  /* 0x0000000c10a0723c */ /* 0x000fe200000018a0 */
[----:B-1----:R-:W-:-:S07]  /*181b0*/  FADD.FTZ R4, R24, R101 ;  /* 0x0000006518047221 */ /* 0x002fce0000010000 */
[C---:B------:R-:W-:Y:S01]  /*181c0*/  HMMA.16816.F32 R148, R16.reuse, R14, R148 ;  /* 0x0000000e1094723c */ /* 0x040fe20000001894 */
[----:B------:R3:W-:Y:S07]  /*181d0*/  STL [R1+0x58], R4 ;  /* 0x0000580401007387 */ /* 0x0007ee0000100800 */
[C---:B------:R-:W-:Y:S08]  /*181e0*/  HMMA.16816.F32 R192, R16.reuse, R8, R192 ;  /* 0x0000000810c0723c */ /* 0x040ff000000018c0 */
[----:B------:R-:W-:Y:S01]  /*181f0*/  HMMA.16816.F32 R180, R16, R10, R180 ;  /* 0x0000000a10b4723c */ /* 0x000fe200000018b4 */
[----:B------:R-:W-:-:S02]  /*18200*/  MOV R0, R32 ;  /* 0x0000002000007202 */ /* 0x000fc40000000f00 */
[----:B------:R-:W-:Y:S02]  /*18210*/  MOV R2, R33 ;  /* 0x0000002100027202 */ /* 0x000fe40000000f00 */
        /* <DEDUP_REMOVED lines=9> */
.L_x_1169:
[----:B------:R-:W-:-:S12]  /*182b0*/  UIADD3 UR18, UPT, UPT, UR28, -0x1, URZ ;  /* 0xffffffff1c127890 */ /* 0x000fd8000fffe0ff */
.L_x_1173:
[----:B------:R-:W-:-:S09]  /*182c0*/  UISETP.GE.AND UP0, UPT, UR18, UR15, UPT ;  /* 0x0000000f1200728c */ /* 0x000fd2000bf06270 */
[----:B------:R-:W-:Y:S05]  /*182d0*/  BRA.U !UP0, `(.L_x_1174) ;  /* 0x000000b508d87547 */ /* 0x000fea000b800000 */
[----:B--2---:R-:W2:Y:S04]  /*182e0*/  LDL R4, [R1+0x4] ;  /* 0x0000040001047983 */ /* 0x004ea80000100800 */
[----:B------:R-:W3:Y:S04]  /*182f0*/  LDL R8, [R1+0x40] ;  /* 0x0000400001087983 */ /* 0x000ee80000100800 */
[----:B------:R-:W4:Y:S04]  /*18300*/  LDL R7, [R1] ;  /* 0x0000000001077983 */ /* 0x000f280000100800 */
[----:B------:R-:W5:Y:S01]  /*18310*/  LDL R5, [R1+0x8] ;  /* 0x0000080001057983 */ /* 0x000f620000100800 */
[----:B------:R-:W-:Y:S01]  /*18320*/  IMAD.MOV.U32 R199, RZ, RZ, R2 ;  /* 0x000000ffffc77224 */ /* 0x000fe200078e0002 */
[----:B------:R-:W-:Y:S01]  /*18330*/  MOV R197, R3 ;  /* 0x0000000300c57202 */ /* 0x000fe20000000f00 */
[----:B------:R-:W1:Y:S01]  /*18340*/  S2UR UR5, SR_CgaCtaId ;  /* 0x00000000000579c3 */ /* 0x000e620000008800 */
[----:B------:R-:W1:Y:S01]  /*18350*/  S2R R6, SR_TID.X ;  /* 0x0000000000067919 */ /* 0x000e620000002100 */
[----:B------:R-:W4:Y:S01]  /*18360*/  LDCU UR11, c[0x0][0x440] ;  /* 0x00008800ff0b77ac */ /* 0x000f220008000800 */
[----:B------:R-:W-:-:S02]  /*18370*/  IMAD.MOV.U32 R196, RZ, RZ, R0 ;  /* 0x000000ffffc47224 */ /* 0x000fc400078e0000 */
[----:B------:R-:W-:Y:S01]  /*18380*/  IMAD.MOV.U32 R250, RZ, RZ, 0x20 ;  /* 0x00000020fffa7424 */ /* 0x000fe200078e00ff */
[----:B------:R-:W-:Y:S01]  /*18390*/  UMOV UR10, 0x400 ;  /* 0x00000400000a7882 */ /* 0x000fe20000000000 */
[----:B------:R-:W-:Y:S01]  /*183a0*/  IMAD.MOV.U32 R198, RZ, RZ, R68 ;  /* 0x000000ffffc67224 */ /* 0x000fe200078e0044 */
[----:B------:R-:W1:Y:S01]  /*183b0*/  LDC.64 R2, c[0x0][0x3c0] ;  /* 0x0000f000ff027b82 */ /* 0x000e620000000a00 */
[----:B------:R-:W2:Y:S01]  /*183c0*/  LDCU UR9, c[0x0][0x440] ;  /* 0x00008800ff0977ac */ /* 0x000ea20008000800 */
[----:B------:R-:W2:Y:S01]  /*183d0*/  LDCU UR8, c[0x0][0x50c] ;  /* 0x0000a180ff0877ac */ /* 0x000ea20008000800 */
[----:B------:R-:W2:Y:S01]  /*183e0*/  LDCU UR7, c[0x0][0x504] ;  /* 0x0000a080ff0777ac */ /* 0x000ea20008000800 */
[----:B------:R-:W2:Y:S01]  /*183f0*/  LDCU UR4, c[0x0][0x45c] ;  /* 0x00008b80ff0477ac */ /* 0x000ea20008000800 */
[----:B-1----:R-:W-:Y:S01]  /*18400*/  ULEA UR5, UR5, UR10, 0x18 ;  /* 0x0000000a05057291 */ /* 0x002fe2000f8ec0ff */
[----:B------:R3:W-:Y:S01]  /*18410*/  STL.64 [R1+0x10], R2 ;  /* 0x0000100201007387 */ /* 0x0007e20000100a00 */
[----:B------:R-:W-:-:S02]  /*18420*/  LOP3.LUT P0, RZ, R6, 0x2, RZ, 0xc0, !PT ;  /* 0x0000000206ff7812 */ /* 0x000fc4000780c0ff */
[----:B------:R-:W-:Y:S02]  /*18430*/  LOP3.LUT R252, R6, 0x8, RZ, 0xc0, !PT ;  /* 0x0000000806fc7812 */ /* 0x000fe400078ec0ff */
[----:B------:R-:W-:Y:S02]  /*18440*/  SEL R250, R250, 0xffffffe0, !P0 ;  /* 0xffffffe0fafa7807 */ /* 0x000fe40004000000 */
[----:B--2---:R-:W-:Y:S02]  /*18450*/  IADD3 R0, PT, PT, R4, 0x8000, RZ ;  /* 0x0000800004007810 */ /* 0x004fe40007ffe0ff */
[----:B------:R-:W-:Y:S01]  /*18460*/  IADD3 R248, PT, PT, R250, R4, RZ ;  /* 0x00000004faf87210 */ /* 0x000fe20007ffe0ff */
[C---:B---3--:R-:W-:Y:S01]  /*18470*/  VIADD R3, R8.reuse, 0x8 ;  /* 0x0000000808037836 */ /* 0x048fe20000000000 */
[----:B------:R-:W-:Y:S01]  /*18480*/  IADD3 R2, PT, PT, R8, 0x40, RZ ;  /* 0x0000004008027810 */ /* 0x000fe20007ffe0ff */
[----:B------:R1:W-:Y:S01]  /*18490*/  STL [R1+0x44], R0 ;  /* 0x0000440001007387 */ /* 0x0003e20000100800 */
[----:B----4-:R-:W-:-:S03]  /*184a0*/  ISETP.GE.AND P5, PT, R7, UR11, PT ;  /* 0x0000000b07007c0c */ /* 0x010fc6000bfa6270 */
[----:B------:R-:W-:Y:S01]  /*184b0*/  STL [R1+0x50], R3 ;  /* 0x0000500301007387 */ /* 0x000fe20000100800 */
[----:B-----5:R-:W-:-:S03]  /*184c0*/  IMAD.IADD R249, R5, 0x1, R250 ;  /* 0x0000000105f97824 */ /* 0x020fc600078e02fa */
[----:B------:R-:W-:Y:S01]  /*184d0*/  STL [R1+0x4c], R2 ;  /* 0x00004c0201007387 */ /* 0x000fe20000100800 */
[----:B-1----:R-:W-:-:S05]  /*184e0*/  VIADD R0, R8, 0x48 ;  /* 0x0000004808007836 */ /* 0x002fca0000000000 */
[----:B------:R1:W-:Y:S02]  /*184f0*/  STL [R1+0x48], R0 ;  /* 0x0000480001007387 */ /* 0x0003e40000100800 */
[----:B-1----:R-:W-:-:S04]  /*18500*/  SHF.L.U32 R0, R6, 0x6, RZ ;  /* 0x0000000606007819 */ /* 0x002fc800000006ff */
[----:B------:R-:W-:Y:S01]  /*18510*/  LOP3.LUT R251, R0, 0x400, RZ, 0xc0, !PT ;  /* 0x0000040000fb7812 */ /* 0x000fe200078ec0ff */
[----:B------:R-:W-:Y:S06]  /*18520*/  BRA `(.L_x_1175) ;  /* 0x0000000800387947 */ /* 0x000fec0003800000 */
.L_x_1177:
[----:B------:R-:W-:Y:S01]  /*18530*/  IMAD.U32 R207, RZ, RZ, UR18 ;  /* 0x00000012ffcf7e24 */ /* 0x000fe2000f8e00ff */
[----:B------:R-:W2:Y:S01]  /*18540*/  LDL R3, [R1] ;  /* 0x0000000001037983 */ /* 0x000ea20000100800 */
[----:B------:R-:W-:Y:S01]  /*18550*/  IMAD.U32 R201, RZ, RZ, UR18 ;  /* 0x00000012ffc97e24 */ /* 0x000fe2000f8e00ff */
[----:B------:R-:W1:Y:S02]  /*18560*/  @!P0 LDC.64 R4, c[0x0][0x3b8] ;  /* 0x0000ee00ff048b82 */ /* 0x000e640000000a00 */
[----:B------:R-:W3:Y:S01]  /*18570*/  LDL R210, [R1+0x24] ;  /* 0x0000240001d27983 */ /* 0x000ee20000100800 */
[----:B------:R-:W-:Y:S03]  /*18580*/  @!P0 VIADD R201, R201, 0xffffffff ;  /* 0xffffffffc9c98836 */ /* 0x000fe60000000000 */
[----:B------:R-:W4:Y:S04]  /*18590*/  LDL R217, [R1+0x2c] ;  /* 0x00002c0001d97983 */ /* 0x000f280000100800 */
[----:B------:R-:W5:Y:S01]  /*185a0*/  LDL R209, [R1+0x20] ;  /* 0x0000200001d17983 */ /* 0x000f620000100800 */
[C---:B-1----:R-:W-:Y:S04]  /*185b0*/  @!P0 IMAD.WIDE.U32 R10, R201.reuse, R4, RZ ;  /* 0x00000004c90a8225 */ /* 0x042fe800078e00ff */
[----:B------:R-:W-:Y:S01]  /*185c0*/  @!P0 IMAD R11, R201, R5, R11 ;  /* 0x00000005c90b8224 */ /* 0x000fe200078e020b */
[C---:B------:R-:W-:Y:S04]  /*185d0*/  @!P0 SHF.L.U32 R201, R10.reuse, 0x7, RZ ;  /* 0x000000070ac98819 */ /* 0x040fe800000006ff */
[----:B------:R-:W-:Y:S02]  /*185e0*/  @!P0 SHF.L.U64.HI R11, R10, 0x7, R11 ;  /* 0x000000070a0b8819 */ /* 0x000fe4000001020b */
[----:B--2---:R-:W-:Y:S02]  /*185f0*/  ISETP.GE.AND P5, PT, R3, UR9, PT ;  /* 0x0000000903007c0c */ /* 0x004fe4000bfa6270 */
[----:B------:R-:W1:Y:S11]  /*18600*/  @!P0 LDC.64 R2, c[0x0][0x3b8] ;  /* 0x0000ee00ff028b82 */ /* 0x000e760000000a00 */
[----:B------:R-:W2:Y:S01]  /*18610*/  @!P5 LDC.64 R6, c[0x0][0x3b8] ;  /* 0x0000ee00ff06db82 */ /* 0x000ea20000000a00 */
[----:B------:R-:W-:Y:S05]  /*18620*/  @!P5 IADD3 R207, PT, PT, R207, -0x1, RZ ;  /* 0xffffffffcfcfd810 */ /* 0x000fea0007ffe0ff */
[----:B--2---:R-:W-:Y:S01]  /*18630*/  @!P5 IMAD.WIDE.U32 R202, R207, R6, RZ ;  /* 0x00000006cfcad225 */ /* 0x004fe200078e00ff */
[----:B----4-:R-:W-:Y:S03]  /*18640*/  LOP3.LUT R6, R217, 0x1f8, RZ, 0xc0, !PT ;  /* 0x000001f8d9067812 */ /* 0x010fe600078ec0ff */
[----:B------:R-:W-:Y:S01]  /*18650*/  @!P5 IMAD R7, R207, R7, R203 ;  /* 0x00000007cf07d224 */ /* 0x000fe200078e02cb */
[----:B---3--:R-:W-:Y:S01]  /*18660*/  @!P5 LEA R8, P1, R202, R210, 0x8 ;  /* 0x000000d2ca08d211 */ /* 0x008fe200078240ff */
[----:B------:R-:W-:Y:S01]  /*18670*/  IMAD.U32 R203, RZ, RZ, UR18 ;  /* 0x00000012ffcb7e24 */ /* 0x000fe2000f8e00ff */
[----:B------:R-:W-:Y:S02]  /*18680*/  LOP3.LUT R6, R6, 0x38, R216, 0x78, !PT ;  /* 0x0000003806067812 */ /* 0x000fe400078e78d8 */
[----:B-----5:R-:W-:Y:S01]  /*18690*/  @!P5 LEA.HI.X R7, R202, R209, R7, 0x8, P1 ;  /* 0x000000d1ca07d211 */ /* 0x020fe200008f4407 */
[----:B------:R-:W-:Y:S01]  /*186a0*/  @!P0 VIADD R203, R203, 0xffffffff ;  /* 0xffffffffcbcb8836 */ /* 0x000fe20000000000 */
[----:B------:R-:W-:Y:S01]  /*186b0*/  @!P0 LEA R0, P1, R4, R201, 0x4 ;  /* 0x000000c904008211 */ /* 0x000fe200078220ff */
[----:B------:R-:W-:Y:S01]  /*186c0*/  @!P5 IMAD.MOV.U32 R206, RZ, RZ, R8 ;  /* 0x000000ffffced224 */ /* 0x000fe200078e0008 */
[----:B------:R-:W-:Y:S01]  /*186d0*/  LOP3.LUT R6, R6, 0x1e00, R217, 0xf8, !PT ;  /* 0x00001e0006067812 */ /* 0x000fe200078ef8d9 */
[C---:B-1----:R-:W-:Y:S01]  /*186e0*/  @!P0 IMAD.WIDE.U32 R200, R203.reuse, R2, RZ ;  /* 0x00000002cbc88225 */ /* 0x042fe200078e00ff */
[----:B------:R-:W-:Y:S02]  /*186f0*/  @!P0 LEA.HI.X R11, R4, R11, R5, 0x4, P1 ;  /* 0x0000000b040b8211 */ /* 0x000fe400008f2405 */
[----:B------:R-:W1:Y:S01]  /*18700*/  @!P0 LDC.64 R4, c[0x0][0x3b8] ;  /* 0x0000ee00ff048b82 */ /* 0x000e620000000a00 */
[----:B------:R-:W-:Y:S01]  /*18710*/  LEA R204, R6, UR5, 0x1 ;  /* 0x0000000506cc7c11 */ /* 0x000fe2000f8e08ff */
[----:B------:R-:W-:Y:S01]  /*18720*/  @!P0 IMAD R6, R203, R3, R201 ;  /* 0x00000003cb068224 */ /* 0x000fe200078e02c9 */
[----:B------:R-:W-:Y:S01]  /*18730*/  @!P5 MOV R207, R7 ;  /* 0x0000000700cfd202 */ /* 0x000fe20000000f00 */
[----:B------:R-:W-:Y:S01]  /*18740*/  IMAD.U32 R201, RZ, RZ, UR18 ;  /* 0x00000012ffc97e24 */ /* 0x000fe2000f8e00ff */
[-C--:B------:R-:W-:Y:S01]  /*18750*/  @!P0 LEA R202, P1, R0, R210.reuse, 0x1 ;  /* 0x000000d200ca8211 */ /* 0x080fe200078208ff */
[----:B------:R2:W-:Y:S01]  /*18760*/  STL [R1+0x28], R204 ;  /* 0x000028cc01007387 */ /* 0x0005e20000100800 */
[C---:B------:R-:W-:Y:S01]  /*18770*/  @!P0 SHF.L.U64.HI R7, R200.reuse, 0x7, R6 ;  /* 0x00000007c8078819 */ /* 0x040fe20000010206 */
[----:B------:R-:W-:Y:S01]  /*18780*/  @!P0 IMAD.SHL.U32 R6, R200, 0x80, RZ ;  /* 0x00000080c8068824 */ /* 0x000fe200078e00ff */
[-C--:B------:R-:W-:Y:S01]  /*18790*/  @!P0 LEA.HI.X R203, R0, R209.reuse, R11, 0x1, P1 ;  /* 0x000000d100cb8211 */ /* 0x080fe200008f0c0b */
[----:B------:R-:W-:Y:S01]  /*187a0*/  @!P0 IMAD R0, R3, 0x30, RZ ;  /* 0x0000003003008824 */ /* 0x000fe200078e02ff */
[----:B------:R-:W-:Y:S01]  /*187b0*/  @!PT LDS RZ, [RZ] ;  /* 0x00000000fffff984 */ /* 0x000fe20000000800 */
[----:B------:R-:W-:Y:S01]  /*187c0*/  @!PT LDS RZ, [RZ] ;  /* 0x00000000fffff984 */ /* 0x000fe20000000800 */
[----:B------:R-:W-:Y:S01]  /*187d0*/  @!PT LDS RZ, [RZ] ;  /* 0x00000000fffff984 */ /* 0x000fe20000000800 */
[----:B------:R3:W-:Y:S01]  /*187e0*/  @!P5 LDGSTS.E.BYPASS.LTC128B.128 [R204+0x4000], desc[UR22][R206.64] ;  /* 0x04000000ceccdfae */ /* 0x0007e2000b981a16 */
[----:B------:R-:W-:Y:S01]  /*187f0*/  @!P0 IMAD.WIDE.U32 R6, R2, 0x30, R6 ;  /* 0x0000003002068825 */ /* 0x000fe200078e0006 */
[----:B------:R-:W-:Y:S01]  /*18800*/  @!P0 IADD3 R201, PT, PT, R201, -0x1, RZ ;  /* 0xffffffffc9c98810 */ /* 0x000fe20007ffe0ff */
[----:B------:R-:W4:Y:S01]  /*18810*/  @!P0 LDC.64 R2, c[0x0][0x3b8] ;  /* 0x0000ee00ff028b82 */ /* 0x000f220000000a00 */
[----:B------:R2:W-:Y:S01]  /*18820*/  @P5 STS.128 [R204+0x4000], RZ ;  /* 0x004000ffcc005388 */ /* 0x0005e20000000c00 */
[----:B------:R-:W-:Y:S01]  /*18830*/  @!P0 IMAD.IADD R7, R0, 0x1, R7 ;  /* 0x0000000100078824 */ /* 0x000fe200078e0207 */
[C---:B------:R-:W-:Y:S01]  /*18840*/  @!P0 LEA R10, P1, R6.reuse, R210, 0x1 ;  /* 0x000000d2060a8211 */ /* 0x040fe200078208ff */
[----:B------:R-:W-:Y:S01]  /*18850*/  IMAD.U32 R0, RZ, RZ, UR18 ;  /* 0x00000012ff007e24 */ /* 0x000fe2000f8e00ff */
[----:B------:R2:W-:Y:S02]  /*18860*/  @P0 STS.128 [R204+0x4800], RZ ;  /* 0x004800ffcc000388 */ /* 0x0005e40000000c00 */
[----:B------:R-:W-:Y:S01]  /*18870*/  @!P0 LEA.HI.X R11, R6, R209, R7, 0x1, P1 ;  /* 0x000000d1060b8211 */ /* 0x000fe200008f0c07 */
[----:B------:R-:W-:Y:S01]  /*18880*/  @!P0 VIADD R0, R0, 0xffffffff ;  /* 0xffffffff00008836 */ /* 0x000fe20000000000 */
[----:B------:R-:W-:Y:S01]  /*18890*/  @!PT LDS RZ, [RZ] ;  /* 0x00000000fffff984 */ /* 0x000fe20000000800 */
[----:B------:R-:W-:Y:S01]  /*188a0*/  @!PT LDS RZ, [RZ] ;  /* 0x00000000fffff984 */ /* 0x000fe20000000800 */
[----:B------:R-:W-:Y:S01]  /*188b0*/  @!PT LDS RZ, [RZ] ;  /* 0x00000000fffff984 */ /* 0x000fe20000000800 */
[----:B------:R4:W-:Y:S01]  /*188c0*/  @!P0 LDGSTS.E.BYPASS.LTC128B.128 [R204+0x4800], desc[UR22][R202.64] ;  /* 0x04800000cacc8fae */ /* 0x0009e2000b981a16 */
[C---:B-1----:R-:W-:Y:S03]  /*188d0*/  @!P0 IMAD.WIDE.U32 R6, R201.reuse, R4, RZ ;  /* 0x00000004c9068225 */ /* 0x042fe600078e00ff */
[----:B------:R2:W-:Y:S01]  /*188e0*/  @P0 STS.128 [R204+0x5000], RZ ;  /* 0x005000ffcc000388 */ /* 0x0005e20000000c00 */
[----:B------:R-:W-:Y:S01]  /*188f0*/  @!P0 IMAD R7, R201, R5, R7 ;  /* 0x00000005c9078224 */ /* 0x000fe200078e0207 */
[C---:B------:R-:W-:Y:S04]  /*18900*/  @!P0 SHF.L.U32 R201, R6.reuse, 0x7, RZ ;  /* 0x0000000706c98819 */ /* 0x040fe800000006ff */
[----:B------:R-:W-:Y:S02]  /*18910*/  @!P0 SHF.L.U64.HI R7, R6, 0x7, R7 ;  /* 0x0000000706078819 */ /* 0x000fe40000010207 */
[C---:B------:R-:W-:Y:S02]  /*18920*/  @!P0 LEA R6, P1, R4.reuse, R201, 0x5 ;  /* 0x000000c904068211 */ /* 0x040fe400078228ff */
[----:B---3--:R-:W-:Y:S02]  /*18930*/  MOV R207, UR18 ;  /* 0x0000001200cf7c02 */ /* 0x008fe40008000f00 */
[----:B------:R-:W-:Y:S02]  /*18940*/  @!P0 LEA.HI.X R5, R4, R7, R5, 0x5, P1 ;  /* 0x0000000704058211 */ /* 0x000fe400008f2c05 */
[C---:B------:R-:W-:Y:S01]  /*18950*/  @!P0 LEA R200, P1, R6.reuse, R210, 0x1 ;  /* 0x000000d206c88211 */ /* 0x040fe200078208ff */
[----:B------:R-:W-:Y:S03]  /*18960*/  @!P0 VIADD R207, R207, 0xffffffff ;  /* 0xffffffffcfcf8836 */ /* 0x000fe60000000000 */
[----:B------:R-:W-:Y:S02]  /*18970*/  @!P0 LEA.HI.X R201, R6, R209, R5, 0x1, P1 ;  /* 0x000000d106c98211 */ /* 0x000fe400008f0c05 */
[----:B------:R-:W1:Y:S01]  /*18980*/  @!P0 LDC.64 R4, c[0x0][0x3b8] ;  /* 0x0000ee00ff048b82 */ /* 0x000e620000000a00 */
[C---:B----4-:R-:W-:Y:S02]  /*18990*/  @!P0 IMAD.WIDE.U32 R202, R0.reuse, R2, RZ ;  /* 0x0000000200ca8225 */ /* 0x050fe400078e00ff */
[----:B------:R-:W-:Y:S01]  /*189a0*/  @!PT LDS RZ, [RZ] ;  /* 0x00000000fffff984 */ /* 0x000fe20000000800 */
[----:B------:R-:W-:Y:S01]  /*189b0*/  @!PT LDS RZ, [RZ] ;  /* 0x00000000fffff984 */ /* 0x000fe20000000800 */
[----:B------:R-:W-:Y:S01]  /*189c0*/  @!PT LDS RZ, [RZ] ;  /* 0x00000000fffff984 */ /* 0x000fe20000000800 */
[----:B------:R3:W-:Y:S02]  /*189d0*/  @!P0 LDGSTS.E.BYPASS.LTC128B.128 [R204+0x5000], desc[UR22][R200.64] ;  /* 0x05000000c8cc8fae */ /* 0x0007e4000b981a16 */
[----:B------:R-:W-:Y:S02]  /*189e0*/  @!P0 IMAD R0, R0, R3, R203 ;  /* 0x0000000300008224 */ /* 0x000fe400078e02cb */
[----:B------:R2:W-:Y:S01]  /*189f0*/  @P0 STS.128 [R204+0x5800], RZ ;  /* 0x005800ffcc000388 */ /* 0x0005e20000000c00 */
[C---:B------:R-:W-:Y:S02]  /*18a00*/  @!P0 IMAD.SHL.U32 R6, R202.reuse, 0x80, RZ ;  /* 0x00000080ca068824 */ /* 0x040fe400078e00ff */
[----:B------:R-:W-:Y:S01]  /*18a10*/  @!P0 SHF.L.U64.HI R7, R202, 0x7, R0 ;  /* 0x00000007ca078819 */ /* 0x000fe20000010200 */
[----:B------:R-:W-:Y:S01]  /*18a20*/  @!P0 IMAD R0, R3, 0x50, RZ ;  /* 0x0000005003008824 */ /* 0x000fe200078e02ff */
[----:B------:R-:W-:Y:S01]  /*18a30*/  @!PT LDS RZ, [RZ] ;  /* 0x00000000fffff984 */ /* 0x000fe20000000800 */
[----:B------:R-:W-:Y:S01]  /*18a40*/  @!PT LDS RZ, [RZ] ;  /* 0x00000000fffff984 */ /* 0x000fe20000000800 */
[----:B------:R-:W-:Y:S01]  /*18a50*/  @!PT LDS RZ, [RZ] ;  /* 0x00000000fffff984 */ /* 0x000fe20000000800 */
[----:B------:R4:W-:Y:S01]  /*18a60*/  @!P0 LDGSTS.E.BYPASS.LTC128B.128 [R204+0x5800], desc[UR22][R10.64] ;  /* 0x058000000acc8fae */ /* 0x0009e2000b981a16 */
[----:B------:R-:W-:Y:S03]  /*18a70*/  @!P0 IMAD.WIDE.U32 R202, R2, 0x50, R6 ;  /* 0x0000005002ca8825 */ /* 0x000fe600078e0006 */
[----:B------:R2:W-:Y:S01]  /*18a80*/  @P0 STS.128 [R204+0x6000], RZ ;  /* 0x006000ffcc000388 */ /* 0x0005e20000000c00 */
[----:B------:R-:W5:Y:S01]  /*18a90*/  @!P0 LDC.64 R2, c[0x0][0x3b8] ;  /* 0x0000ee00ff028b82 */ /* 0x000f620000000a00 */
[----:B------:R-:W-:Y:S01]  /*18aa0*/  @!P0 IMAD.IADD R7, R0, 0x1, R203 ;  /* 0x0000000100078824 */ /* 0x000fe200078e02cb */
[C---:B------:R-:W-:Y:S02]  /*18ab0*/  @!P0 LEA R6, P1, R202.reuse, R210, 0x1 ;  /* 0x000000d2ca068211 */ /* 0x040fe400078208ff */
[----:B------:R-:W-:Y:S02]  /*18ac0*/  MOV R0, UR18 ;  /* 0x0000001200007c02 */ /* 0x000fe40008000f00 */
[----:B------:R-:W-:Y:S01]  /*18ad0*/  @!P0 LEA.HI.X R7, R202, R209, R7, 0x1, P1 ;  /* 0x000000d1ca078211 */ /* 0x000fe200008f0c07 */
[C---:B-1----:R-:W-:Y:S01]  /*18ae0*/  @!P0 IMAD.WIDE.U32 R202, R207.reuse, R4, RZ ;  /* 0x00000004cfca8225 */ /* 0x042fe200078e00ff */
[----:B------:R-:W-:Y:S03]  /*18af0*/  @!P0 IADD3 R0, PT, PT, R0, -0x1, RZ ;  /* 0xffffffff00008810 */ /* 0x000fe60007ffe0ff */
[----:B---3--:R-:W-:Y:S02]  /*18b00*/  @!P0 IMAD R200, R207, R5, R203 ;  /* 0x00000005cfc88224 */ /* 0x008fe400078e02cb */
[C---:B------:R-:W-:Y:S03]  /*18b10*/  @!P0 IMAD.SHL.U32 R201, R202.reuse, 0x80, RZ ;  /* 0x00000080cac98824 */ /* 0x040fe600078e00ff */
[----:B------:R-:W-:Y:S02]  /*18b20*/  @!P0 SHF.L.U64.HI R200, R202, 0x7, R200 ;  /* 0x00000007cac88819 */ /* 0x000fe400000102c8 */
[C---:B------:R-:W-:Y:S04]  /*18b30*/  @!P0 LEA R8, P1, R4.reuse, R201, 0x6 ;  /* 0x000000c904088211 */ /* 0x040fe800078230ff */
[----:B------:R-:W-:Y:S01]  /*18b40*/  @!P0 LEA.HI.X R5, R4, R200, R5, 0x6, P1 ;  /* 0x000000c804058211 */ /* 0x000fe200008f3405 */
[----:B-----5:R-:W-:Y:S01]  /*18b50*/  @!P0 IMAD.WIDE.U32 R202, R0, R2, RZ ;  /* 0x0000000200ca8225 */ /* 0x020fe200078e00ff */
[-C--:B----4-:R-:W-:Y:S03]  /*18b60*/  @!P0 LEA R10, P1, R8, R210.reuse, 0x1 ;  /* 0x000000d2080a8211 */ /* 0x090fe600078208ff */
[----:B------:R-:W-:Y:S01]  /*18b70*/  @!P0 IMAD R0, R0, R3, R203 ;  /* 0x0000000300008224 */ /* 0x000fe200078e02cb */
[----:B------:R-:W-:Y:S01]  /*18b80*/  @!P0 LEA.HI.X R11, R8, R209, R5, 0x1, P1 ;  /* 0x000000d1080b8211 */ /* 0x000fe200008f0c05 */
[C---:B------:R-:W-:Y:S01]  /*18b90*/  @!P0 IMAD.SHL.U32 R200, R202.reuse, 0x80, RZ ;  /* 0x00000080cac88824 */ /* 0x040fe200078e00ff */
[----:B------:R-:W1:Y:S01]  /*18ba0*/  @!P0 LDC.64 R4, c[0x0][0x3b8] ;  /* 0x0000ee00ff048b82 */ /* 0x000e620000000a00 */
[----:B------:R-:W-:Y:S01]  /*18bb0*/  @!P0 IMAD R3, R3, 0x60, RZ ;  /* 0x0000006003038824 */ /* 0x000fe200078e02ff */
[----:B------:R-:W-:Y:S01]  /*18bc0*/  @!P0 SHF.L.U64.HI R201, R202, 0x7, R0 ;  /* 0x00000007cac98819 */ /* 0x000fe20000010200 */
[----:B------:R-:W-:Y:S01]  /*18bd0*/  @!PT LDS RZ, [RZ] ;  /* 0x00000000fffff984 */ /* 0x000fe20000000800 */
[----:B------:R-:W-:Y:S01]  /*18be0*/  @!PT LDS RZ, [RZ] ;  /* 0x00000000fffff984 */ /* 0x000fe20000000800 */
[----:B------:R-:W-:Y:S01]  /*18bf0*/  @!PT LDS RZ, [RZ] ;  /* 0x00000000fffff984 */ /* 0x000fe20000000800 */
[----:B------:R3:W-:Y:S01]  /*18c00*/  @!P0 LDGSTS.E.BYPASS.LTC128B.128 [R204+0x6000], desc[UR22][R10.64] ;  /* 0x060000000acc8fae */ /* 0x0007e2000b981a16 */
[----:B------:R-:W-:Y:S03]  /*18c10*/  MOV R0, UR18 ;  /* 0x0000001200007c02 */ /* 0x000fe60008000f00 */
[----:B------:R2:W-:Y:S01]  /*18c20*/  @P0 STS.128 [R204+0x6800], RZ ;  /* 0x006800ffcc000388 */ /* 0x0005e20000000c00 */
[----:B------:R-:W-:Y:S03]  /*18c30*/  @!P0 IMAD.WIDE.U32 R200, R2, 0x60, R200 ;  /* 0x0000006002c88825 */ /* 0x000fe600078e00c8 */
[----:B------:R-:W-:Y:S01]  /*18c40*/  @!PT LDS RZ, [RZ] ;  /* 0x00000000fffff984 */ /* 0x000fe20000000800 */
[----:B------:R-:W-:Y:S01]  /*18c50*/  @!PT LDS RZ, [RZ] ;  /* 0x00000000fffff984 */ /* 0x000fe20000000800 */
[----:B------:R-:W-:Y:S01]  /*18c60*/  @!PT LDS RZ, [RZ] ;  /* 0x00000000fffff984 */ /* 0x000fe20000000800 */
[----:B------:R2:W-:Y:S01]  /*18c70*/  @!P0 LDGSTS.E.BYPASS.LTC128B.128 [R204+0x6800], desc[UR22][R6.64] ;  /* 0x0680000006cc8fae */ /* 0x0005e2000b981a16 */
[----:B------:R-:W-:Y:S01]  /*18c80*/  @!P0 VIADD R0, R0, 0xffffffff ;  /* 0xffffffff00008836 */ /* 0x000fe20000000000 */
[C---:B------:R-:W-:Y:S02]  /*18c90*/  @!P0 LEA R2, P1, R200.reuse, R210, 0x1 ;  /* 0x000000d2c8028211 */ /* 0x040fe400078208ff */
[----:B------:R2:W-:Y:S01]  /*18ca0*/  @P0 STS.128 [R204+0x7000], RZ ;  /* 0x007000ffcc000388 */ /* 0x0005e20000000c00 */
[----:B------:R-:W-:Y:S04]  /*18cb0*/  @!P0 IADD3 R3, PT, PT, R3, R201, RZ ;  /* 0x000000c903038210 */ /* 0x000fe80007ffe0ff */
[----:B------:R-:W-:Y:S01]  /*18cc0*/  @!P0 LEA.HI.X R3, R200, R209, R3, 0x1, P1 ;  /* 0x000000d1c8038211 */ /* 0x000fe200008f0c03 */
[C---:B-1----:R-:W-:Y:S04]  /*18cd0*/  @!P0 IMAD.WIDE.U32 R202, R0.reuse, R4, RZ ;  /* 0x0000000400ca8225 */ /* 0x042fe800078e00ff */
[----:B------:R-:W-:Y:S01]  /*18ce0*/  @!PT LDS RZ, [RZ] ;  /* 0x00000000fffff984 */ /* 0x000fe20000000800 */
[----:B------:R-:W-:Y:S01]  /*18cf0*/  @!PT LDS RZ, [RZ] ;  /* 0x00000000fffff984 */ /* 0x000fe20000000800 */
[----:B------:R-:W-:Y:S01]  /*18d00*/  @!PT LDS RZ, [RZ] ;  /* 0x00000000fffff984 */ /* 0x000fe20000000800 */
[----:B------:R2:W-:Y:S01]  /*18d10*/  @!P0 LDGSTS.E.BYPASS.LTC128B.128 [R204+0x7000], desc[UR22][R2.64] ;  /* 0x0700000002cc8fae */ /* 0x0005e2000b981a16 */
[----:B------:R-:W-:Y:S03]  /*18d20*/  @!P0 IMAD R0, R0, R5, R203 ;  /* 0x0000000500008224 */ /* 0x000fe600078e02cb */
[----:B------:R2:W-:Y:S01]  /*18d30*/  @P0 STS.128 [R204+0x7800], RZ ;  /* 0x007800ffcc000388 */ /* 0x0005e20000000c00 */
[C---:B------:R-:W-:Y:S02]  /*18d40*/  @!P0 IMAD.SHL.U32 R200, R202.reuse, 0x80, RZ ;  /* 0x00000080cac88824 */ /* 0x040fe400078e00ff */
[----:B------:R-:W-:Y:S01]  /*18d50*/  @!P0 IMAD R5, R5, 0x70, RZ ;  /* 0x0000007005058824 */ /* 0x000fe200078e02ff */
[----:B------:R-:W-:Y:S03]  /*18d60*/  @!P0 SHF.L.U64.HI R201, R202, 0x7, R0 ;  /* 0x00000007cac98819 */ /* 0x000fe60000010200 */
[----:B------:R-:W-:Y:S03]  /*18d70*/  @!P0 IMAD.WIDE.U32 R200, R4, 0x70, R200 ;  /* 0x0000007004c88825 */ /* 0x000fe600078e00c8 */
[C---:B---3--:R-:W-:Y:S02]  /*18d80*/  @!P0 LEA R10, P1, R200.reuse, R210, 0x1 ;  /* 0x000000d2c80a8211 */ /* 0x048fe400078208ff */
[----:B------:R-:W-:Y:S04]  /*18d90*/  @!P0 IADD3 R5, PT, PT, R5, R201, RZ ;  /* 0x000000c905058210 */ /* 0x000fe80007ffe0ff */
[----:B------:R-:W-:Y:S05]  /*18da0*/  @!P0 LEA.HI.X R11, R200, R209, R5, 0x1, P1 ;  /* 0x000000d1c80b8211 */ /* 0x000fea00008f0c05 */
[----:B------:R-:W-:Y:S01]  /*18db0*/  @!PT LDS RZ, [RZ] ;  /* 0x00000000fffff984 */ /* 0x000fe20000000800 */
[----:B------:R-:W-:Y:S01]  /*18dc0*/  @!PT LDS RZ, [RZ] ;  /* 0x00000000fffff984 */ /* 0x000fe20000000800 */
[----:B------:R-:W-:Y:S01]  /*18dd0*/  @!PT LDS RZ, [RZ] ;  /* 0x00000000fffff984 */ /* 0x000fe20000000800 */
[----:B------:R2:W-:Y:S04]  /*18de0*/  @!P0 LDGSTS.E.BYPASS.LTC128B.128 [R204+0x7800], desc[UR22][R10.64] ;  /* 0x078000000acc8fae */ /* 0x0005e8000b981a16 */
[----:B------:R-:W0:Y:S01]  /*18df0*/  LDGDEPBAR ;  /* 0x00000000000079af */ /* 0x000e220000000000 */
[----:B------:R-:W-:Y:S05]  /*18e00*/  BRA `(.L_x_1176) ;  /* 0x0000001400887947 */ /* 0x000fea0003800000 */
.L_x_1175:
[----:B------:R-:W2:Y:S01]  /*18e10*/  LDL.LU R6, [R1] ;  /* 0x0000000001067983 */ /* 0x000ea20000300800 */
[----:B------:R-:W-:Y:S04]  /*18e20*/  DEPBAR.LE SB0, 0x0 ;  /* 0x000080000000791a */ /* 0x000fe80000000000 */
[----:B---3--:R-:W3:Y:S01]  /*18e30*/  LDL R4, [R1+0x10] ;  /* 0x0000100001047983 */ /* 0x008ee20000100800 */
[----:B------:R-:W-:Y:S02]  /*18e40*/  UIADD3 UR10, UPT, UPT, UR17, UR7, URZ ;  /* 0x00000007110a7290 */ /* 0x000fe4000fffe0ff */
[----:B------:R-:W-:Y:S01]  /*18e50*/  UISETP.GT.AND UP0, UPT, UR18, UR15, UPT ;  /* 0x0000000f1200728c */ /* 0x000fe2000bf04270 */
[----:B------:R-:W4:Y:S04]  /*18e60*/  LDL R5, [R1+0x14] ;  /* 0x0000140001057983 */ /* 0x000f280000100800 */
[----:B-----5:R-:W5:Y:S04]  /*18e70*/  LDL R3, [R1+0x1c] ;  /* 0x00001c0001037983 */ /* 0x020f680000100800 */
[----:B------:R-:W5:Y:S04]  /*18e80*/  LDL R0, [R1+0x18] ;  /* 0x0000180001007983 */ /* 0x000f680000100800 */
[----:B------:R-:W5:Y:S04]  /*18e90*/  LDL R2, [R1+0x28] ;  /* 0x0000280001027983 */ /* 0x000f680000100800 */
[----:B------:R-:W5:Y:S01]  /*18ea0*/  LDL R78, [R1+0x8] ;  /* 0x00000800014e7983 */ /* 0x000f620000100800 */
[----:B------:R-:W-:Y:S01]  /*18eb0*/  BAR.SYNC.DEFER_BLOCKING 0x0 ;  /* 0x0000000000007b1d */ /* 0x000fe20000010000 */
[----:B--2---:R-:W-:Y:S01]  /*18ec0*/  ISETP.GE.AND P0, PT, R6, UR9, PT ;  /* 0x0000000906007c0c */ /* 0x004fe2000bf06270 */
[----:B---3--:R-:W-:Y:S04]  /*18ed0*/  IMAD.WIDE.U32 R54, R4, UR18, RZ ;  /* 0x0000001204367c25 */ /* 0x008fe8000f8e00ff */
[C---:B----4-:R-:W-:Y:S02]  /*18ee0*/  IMAD R52, R5.reuse, UR18, R55 ;  /* 0x0000001205347c24 */ /* 0x050fe4000f8e0237 */
[C---:B------:R-:W-:Y:S06]  /*18ef0*/  IMAD.SHL.U32 R60, R54.reuse, 0x80, RZ ;  /* 0x00000080363c7824 */ /* 0x040fec00078e00ff */
[----:B------:R-:W-:Y:S01]  /*18f00*/  @!P0 IMAD R65, R5, 0x60, RZ ;  /* 0x0000006005418824 */ /* 0x000fe200078e02ff */
[----:B------:R-:W-:Y:S01]  /*18f10*/  SHF.L.U64.HI R61, R54, 0x7, R52 ;  /* 0x00000007363d7819 */ /* 0x000fe20000010234 */
[----:B------:R-:W-:Y:S01]  /*18f20*/  @!P0 IMAD.MOV.U32 R66, RZ, RZ, R60 ;  /* 0x000000ffff428224 */ /* 0x000fe200078e003c */
[CC--:B------:R-:W-:Y:S02]  /*18f30*/  @!P0 LEA R57, P1, R4.reuse, R60.reuse, 0x6 ;  /* 0x0000003c04398211 */ /* 0x0c0fe400078230ff */
[CC--:B------:R-:W-:Y:S01]  /*18f40*/  @!P0 LEA R53, P3, R4.reuse, R60.reuse, 0x4 ;  /* 0x0000003c04358211 */ /* 0x0c0fe200078620ff */
[----:B------:R-:W-:Y:S01]  /*18f50*/  @!P0 IMAD.MOV.U32 R67, RZ, RZ, R61 ;  /* 0x000000ffff438224 */ /* 0x000fe200078e003d */
[C---:B------:R-:W-:Y:S01]  /*18f60*/  @!P0 LEA.HI.X R56, R4.reuse, R61, R5, 0x6, P1 ;  /* 0x0000003d04388211 */ /* 0x040fe200008f3405 */
[----:B------:R-:W-:Y:S01]  /*18f70*/  @!P0 IMAD.MOV.U32 R63, RZ, RZ, R61 ;  /* 0x000000ffff3f8224 */ /* 0x000fe200078e003d */
[CC--:B-----5:R-:W-:Y:S01]  /*18f80*/  @!P0 LEA R58, P1, R57.reuse, R3.reuse, 0x1 ;  /* 0x00000003393a8211 */ /* 0x0e0fe200078208ff */
[C---:B------:R-:W-:Y:S01]  /*18f90*/  @!P0 IMAD.WIDE.U32 R66, R4.reuse, 0x50, R66 ;  /* 0x0000005004428825 */ /* 0x040fe200078e0042 */
[----:B------:R-:W-:Y:S02]  /*18fa0*/  @!P0 LEA R55, P2, R4, R60, 0x5 ;  /* 0x0000003c04378211 */ /* 0x000fe400078428ff */
[-C--:B------:R-:W-:Y:S01]  /*18fb0*/  @!P0 LEA.HI.X R59, R57, R0.reuse, R56, 0x1, P1 ;  /* 0x00000000393b8211 */ /* 0x080fe200008f0c38 */
[----:B------:R-:W-:Y:S01]  /*18fc0*/  @!P0 IMAD R57, R5, 0x70, RZ ;  /* 0x0000007005398824 */ /* 0x000fe200078e02ff */
[----:B------:R-:W-:Y:S02]  /*18fd0*/  @!P5 LEA R68, P1, R60, R3, 0x1 ;  /* 0x000000033c44d211 */ /* 0x000fe400078208ff */
[----:B------:R-:W-:Y:S02]  /*18fe0*/  @!P0 LEA.HI.X R52, R4, R61, R5, 0x4, P3 ;  /* 0x0000003d04348211 */ /* 0x000fe400018f2405 */
[----:B------:R-:W-:Y:S01]  /*18ff0*/  @!P5 LEA.HI.X R69, R60, R0, R61, 0x1, P1 ;  /* 0x000000003c45d211 */ /* 0x000fe200008f0c3d */
[----:B------:R-:W-:Y:S01]  /*19000*/  @!P5 IMAD.MOV.U32 R76, RZ, RZ, R68 ;  /* 0x000000ffff4cd224 */ /* 0x000fe200078e0044 */
[----:B------:R-:W-:Y:S02]  /*19010*/  @!P0 MOV R62, R60 ;  /* 0x0000003c003e8202 */ /* 0x000fe40000000f00 */
[----:B------:R-:W-:Y:S01]  /*19020*/  @!P0 LEA R72, P3, R53, R3, 0x1 ;  /* 0x0000000335488211 */ /* 0x000fe200078608ff */
[----:B------:R-:W-:Y:S01]  /*19030*/  @!P5 IMAD.MOV.U32 R77, RZ, RZ, R69 ;  /* 0x000000ffff4dd224 */ /* 0x000fe200078e0045 */
[C---:B------:R-:W-:Y:S01]  /*19040*/  @!P0 LEA.HI.X R54, R4.reuse, R61, R5, 0x5, P2 ;  /* 0x0000003d04368211 */ /* 0x040fe200010f2c05 */
[C---:B------:R-:W-:Y:S01]  /*19050*/  @!P0 IMAD.WIDE.U32 R68, R4.reuse, 0x30, R60 ;  /* 0x0000003004448825 */ /* 0x040fe200078e003c */
[-C--:B------:R-:W-:Y:S02]  /*19060*/  @!P0 LEA R70, P2, R55, R3.reuse, 0x1 ;  /* 0x0000000337468211 */ /* 0x080fe400078408ff */
[----:B------:R-:W-:Y:S01]  /*19070*/  @!PT LDS RZ, [RZ] ;  /* 0x00000000fffff984 */ /* 0x000fe20000000800 */
[----:B------:R-:W-:Y:S01]  /*19080*/  @!PT LDS RZ, [RZ] ;  /* 0x00000000fffff984 */ /* 0x000fe20000000800 */
[----:B------:R-:W-:Y:S01]  /*19090*/  @!PT LDS RZ, [RZ] ;  /* 0x00000000fffff984 */ /* 0x000fe20000000800 */
[----:B------:R-:W-:Y:S01]  /*190a0*/  @!P5 LDGSTS.E.BYPASS.LTC128B.128 [R2+0x8000], desc[UR22][R76.64] ;  /* 0x080000004c02dfae */ /* 0x000fe2000b981a16 */
[-C--:B------:R-:W-:Y:S01]  /*190b0*/  @!P0 LEA.HI.X R73, R53, R0.reuse, R52, 0x1, P3 ;  /* 0x0000000035498211 */ /* 0x080fe200018f0c34 */
[----:B------:R-:W-:Y:S01]  /*190c0*/  @!P0 IMAD.WIDE.U32 R62, R4, 0x60, R62 ;  /* 0x00000060043e8825 */ /* 0x000fe200078e003e */
[-C--:B------:R-:W-:Y:S02]  /*190d0*/  @!P0 LEA.HI.X R71, R55, R0.reuse, R54, 0x1, P2 ;  /* 0x0000000037478211 */ /* 0x080fe400010f0c36 */
[-C--:B------:R-:W-:Y:S01]  /*190e0*/  @!P0 LEA R74, P4, R68, R3.reuse, 0x1 ;  /* 0x00000003444a8211 */ /* 0x080fe200078808ff */
[----:B------:R-:W-:Y:S01]  /*190f0*/  @!P0 IMAD.WIDE.U32 R60, R4, 0x70, R60 ;  /* 0x00000070043c8825 */ /* 0x000fe200078e003c */
[-C--:B------:R-:W-:Y:S01]  /*19100*/  @!P0 LEA R64, P3, R66, R3.reuse, 0x1 ;  /* 0x0000000342408211 */ /* 0x080fe200078608ff */
[----:B------:R-:W-:Y:S01]  /*19110*/  @P5 STS.128 [R2+0x8000], RZ ;  /* 0x008000ff02005388 */ /* 0x000fe20000000c00 */
[-C--:B------:R-:W-:Y:S01]  /*19120*/  @!P0 LEA R54, P2, R62, R3.reuse, 0x1 ;  /* 0x000000033e368211 */ /* 0x080fe200078408ff */
[C---:B------:R-:W-:Y:S01]  /*19130*/  @!P0 IMAD R53, R5.reuse, 0x30, RZ ;  /* 0x0000003005358824 */ /* 0x040fe200078e02ff */
[----:B------:R-:W-:Y:S01]  /*19140*/  @!P0 LEA R52, P1, R60, R3, 0x1 ;  /* 0x000000033c348211 */ /* 0x000fe200078208ff */
[----:B------:R-:W-:Y:S02]  /*19150*/  @!P0 IMAD R55, R5, 0x50, RZ ;  /* 0x0000005005378824 */ /* 0x000fe400078e02ff */
[----:B------:R-:W-:Y:S01]  /*19160*/  @!P0 IMAD.IADD R56, R65, 0x1, R63 ;  /* 0x0000000141388824 */ /* 0x000fe200078e023f */
[----:B------:R-:W-:Y:S01]  /*19170*/  @!P0 IADD3 R53, PT, PT, R53, R69, RZ ;  /* 0x0000004535358210 */ /* 0x000fe20007ffe0ff */
[----:B------:R-:W-:Y:S01]  /*19180*/  @P0 STS.128 [R2+0x8800], RZ ;  /* 0x008800ff02000388 */ /* 0x000fe20000000c00 */
[----:B------:R-:W-:Y:S02]  /*19190*/  @!P0 IMAD.IADD R55, R55, 0x1, R67 ;  /* 0x0000000137378824 */ /* 0x000fe400078e0243 */
[-C--:B------:R-:W-:Y:S01]  /*191a0*/  @!P0 LEA.HI.X R75, R68, R0.reuse, R53, 0x1, P4 ;  /* 0x00000000444b8211 */ /* 0x080fe200020f0c35 */
[----:B------:R-:W-:Y:S02]  /*191b0*/  @!P0 IMAD.IADD R57, R57, 0x1, R61 ;  /* 0x0000000139398824 */ /* 0x000fe400078e023d */
[-C--:B------:R-:W-:Y:S02]  /*191c0*/  @!P0 LEA.HI.X R65, R66, R0.reuse, R55, 0x1, P3 ;  /* 0x0000000042418211 */ /* 0x080fe400018f0c37 */
[----:B------:R-:W-:Y:S01]  /*191d0*/  @!PT LDS RZ, [RZ] ;  /* 0x00000000fffff984 */ /* 0x000fe20000000800 */
[----:B------:R-:W-:Y:S01]  /*191e0*/  @!PT LDS RZ, [RZ] ;  /* 0x00000000fffff984 */ /* 0x000fe20000000800 */
[----:B------:R-:W-:Y:S01]  /*191f0*/  @!PT LDS RZ, [RZ] ;  /* 0x00000000fffff984 */ /* 0x000fe20000000800 */
[----:B------:R-:W-:Y:S01]  /*19200*/  @!P0 LDGSTS.E.BYPASS.LTC128B.128 [R2+0x8800], desc[UR22][R72.64] ;  /* 0x0880000048028fae */ /* 0x000fe2000b981a16 */
[-C--:B------:R-:W-:Y:S02]  /*19210*/  @!P0 LEA.HI.X R55, R62, R0.reuse, R56, 0x1, P2 ;  /* 0x000000003e378211 */ /* 0x080fe400010f0c38 */
[----:B------:R-:W-:Y:S01]  /*19220*/  @!P0 LEA.HI.X R53, R60, R0, R57, 0x1, P1 ;  /* 0x000000003c358211 */ /* 0x000fe200008f0c39 */
[----:B------:R-:W1:Y:S04]  /*19230*/  S2R R3, SR_TID.X ;  /* 0x0000000000037919 */ /* 0x000e680000002100 */
        /* <DEDUP_REMOVED lines=9> */
[----:B------:R-:W-:Y:S01]  /*192d0*/  @!P0 LDGSTS.E.BYPASS.LTC128B.128 [R2+0x9800], desc[UR22][R74.64] ;  /* 0x098000004a028fae */ /* 0x000fe2000b981a16 */
[C---:B-1----:R-:W-:Y:S01]  /*192e0*/  SHF.L.U32 R0, R3.reuse, 0x3, RZ ;  /* 0x0000000303007819 */ /* 0x042fe200000006ff */
[----:B------:R-:W-:Y:S06]  /*192f0*/  IMAD.SHL.U32 R3, R3, 0x40, RZ ;  /* 0x0000004003037824 */ /* 0x000fec00078e00ff */
[----:B------:R-:W-:Y:S08]  /*19300*/  @P0 STS.128 [R2+0xa000], RZ ;  /* 0x00a000ff02000388 */ /* 0x000ff00000000c00 */
[----:B------:R1:W-:Y:S04]  /*19310*/  STL [R1+0x2c], R0 ;  /* 0x00002c0001007387 */ /* 0x0003e80000100800 */
        /* <DEDUP_REMOVED lines=9> */
[----:B-1----:R-:W-:Y:S07]  /*193b0*/  LOP3.LUT R0, R0, 0x38, RZ, 0xc0, !PT ;  /* 0x0000003800007812 */ /* 0x002fee00078ec0ff */
[----:B------:R-:W-:Y:S01]  /*193c0*/  @P0 STS.128 [R2+0xb000], RZ ;  /* 0x00b000ff02000388 */ /* 0x000fe20000000c00 */
[----:B------:R-:W-:Y:S07]  /*193d0*/  LOP3.LUT R3, R0, 0x1c0, R3, 0xf8, !PT ;  /* 0x000001c000037812 */ /* 0x000fee00078ef803 */
[----:B------:R1:W-:Y:S04]  /*193e0*/  STL [R1], R0 ;  /* 0x0000000001007387 */ /* 0x0003e80000100800 */
[----:B------:R-:W-:Y:S01]  /*193f0*/  @!PT LDS RZ, [RZ] ;  /* 0x00000000fffff984 */ /* 0x000fe20000000800 */
[----:B------:R-:W-:Y:S01]  /*19400*/  @!PT LDS RZ, [RZ] ;  /* 0x00000000fffff984 */ /* 0x000fe20000000800 */
[----:B------:R-:W-:Y:S01]  /*19410*/  @!PT LDS RZ, [RZ] ;  /* 0x00000000fffff984 */ /* 0x000fe20000000800 */
[----:B------:R-:W-:Y:S08]  /*19420*/  @!P0 LDGSTS.E.BYPASS.LTC128B.128 [R2+0xb000], desc[UR22][R54.64] ;  /* 0x0b00000036028fae */ /* 0x000ff0000b981a16 */
[----:B------:R2:W-:Y:S08]  /*19430*/  @P0 STS.128 [R2+0xb800], RZ ;  /* 0x00b800ff02000388 */ /* 0x0005f00000000c00 */
[----:B------:R-:W-:Y:S01]  /*19440*/  @!PT LDS RZ, [RZ] ;  /* 0x00000000fffff984 */ /* 0x000fe20000000800 */
[----:B------:R-:W-:Y:S01]  /*19450*/  @!PT LDS RZ, [RZ] ;  /* 0x00000000fffff984 */ /* 0x000fe20000000800 */
[----:B------:R-:W-:Y:S01]  /*19460*/  @!PT LDS RZ, [RZ] ;  /* 0x00000000fffff984 */ /* 0x000fe20000000800 */
[----:B------:R2:W-:Y:S01]  /*19470*/  @!P0 LDGSTS.E.BYPASS.LTC128B.128 [R2+0xb800], desc[UR22][R52.64] ;  /* 0x0b80000034028fae */ /* 0x0005e2000b981a16 */
[----:B-1----:R-:W-:Y:S07]  /*19480*/  LOP3.LUT R0, R3, R252, RZ, 0x3c, !PT ;  /* 0x000000fc03007212 */ /* 0x002fee00078e3cff */
[----:B------:R-:W-:Y:S01]  /*19490*/  LDSM.16.M88.4 R200, [R78] ;  /* 0x000000004ec8783b */ /* 0x000fe20000000200 */
[----:B------:R-:W-:Y:S04]  /*194a0*/  IMAD R3, R0, 0x2, R251 ;  /* 0x0000000200037824 */ /* 0x000fe800078e02fb */
[----:B------:R-:W-:Y:S03]  /*194b0*/  VIADD R0, R3, UR5 ;  /* 0x0000000503007c36 */ /* 0x000fe60008000000 */
[----:B------:R-:W1:Y:S08]  /*194c0*/  LDSM.16.M88.4 R204, [R3+UR5+0x4000] ;  /* 0x0040000503cc783b */ /* 0x000e700008000200 */
[----:B------:R-:W3:Y:S01]  /*194d0*/  LDSM.16.M88.4 R208, [R78+0x2000] ;  /* 0x002000004ed0783b */ /* 0x000ee20000000200 */
[----:B--2---:R-:W-:Y:S07]  /*194e0*/  IADD3 R2, PT, PT, R0, R250, RZ ;  /* 0x000000fa00027210 */ /* 0x004fee0007ffe0ff */
[----:B------:R-:W2:Y:S08]  /*194f0*/  LDSM.16.M88.4 R212, [R3+UR5+0x4800] ;  /* 0x0048000503d4783b */ /* 0x000eb00008000200 */
[----:B------:R-:W0:Y:S08]  /*19500*/  LDGDEPBAR ;  /* 0x00000000000079af */ /* 0x000e300000000000 */
[----:B------:R-:W4:Y:S08]  /*19510*/  LDSM.16.M88.4 R216, [R3+UR5+0x5000] ;  /* 0x0050000503d8783b */ /* 0x000f300008000200 */
[----:B------:R-:W5:Y:S01]  /*19520*/  LDSM.16.M88.4 R220, [R3+UR5+0x5800] ;  /* 0x0058000503dc783b */ /* 0x000f620008000200 */
[-C--:B-1----:R-:W-:Y:S07]  /*19530*/  HMMA.16816.F32 R4, R200, R204.reuse, RZ ;  /* 0x000000ccc804723c */ /* 0x082fee00000018ff */
[----:B------:R-:W-:Y:S01]  /*19540*/  LDSM.16.M88.4 R224, [R3+UR5+0x7000] ;  /* 0x0070000503e0783b */ /* 0x000fe20008000200 */
[C---:B---3--:R-:W-:Y:S07]  /*19550*/  HMMA.16816.F32 R8, R208.reuse, R204, RZ ;  /* 0x000000ccd008723c */ /* 0x048fee00000018ff */
[----:B------:R-:W-:Y:S01]  /*19560*/  LDSM.16.M88.4 R228, [R249] ;  /* 0x00000000f9e4783b */ /* 0x000fe20000000200 */
[-C--:B------:R-:W-:Y:S07]  /*19570*/  HMMA.16816.F32 R12, R208, R206.reuse, RZ ;  /* 0x000000ced00c723c */ /* 0x080fee00000018ff */
[----:B------:R-:W-:Y:S01]  /*19580*/  LDSM.16.M88.4 R232, [R2+0x4000] ;  /* 0x0040000002e8783b */ /* 0x000fe20000000200 */
[C---:B------:R-:W-:Y:S07]  /*19590*/  HMMA.16816.F32 R16, R200.reuse, R206, RZ ;  /* 0x000000cec810723c */ /* 0x040fee00000018ff */
[----:B------:R-:W1:Y:S01]  /*195a0*/  LDSM.16.M88.4 R204, [R3+UR5+0x6000] ;  /* 0x0060000503cc783b */ /* 0x000e620008000200 */
[-C--:B--2---:R-:W-:Y:S07]  /*195b0*/  HMMA.16816.F32 R20, R200, R212.reuse, RZ ;  /* 0x000000d4c814723c */ /* 0x084fee00000018ff */
[----:B------:R-:W-:Y:S01]  /*195c0*/  LDSM.16.M88.4 R236, [R249+0x2000] ;  /* 0x00200000f9ec783b */ /* 0x000fe20000000200 */
[C---:B------:R-:W-:Y:S07]  /*195d0*/  HMMA.16816.F32 R24, R208.reuse, R212, RZ ;  /* 0x000000d4d018723c */ /* 0x040fee00000018ff */
[----:B------:R-:W-:Y:S01]  /*195e0*/  LDSM.16.M88.4 R240, [R2+0x4800] ;  /* 0x0048000002f0783b */ /* 0x000fe20000000200 */
[-C--:B------:R-:W-:Y:S07]  /*195f0*/  HMMA.16816.F32 R28, R208, R214.reuse, RZ ;  /* 0x000000d6d01c723c */ /* 0x080fee00000018ff */
[----:B------:R-:W-:Y:S01]  /*19600*/  LDSM.16.M88.4 R244, [R2+0x5800] ;  /* 0x0058000002f4783b */ /* 0x000fe20000000200 */
[C---:B------:R-:W-:Y:S07]  /*19610*/  HMMA.16816.F32 R32, R200.reuse, R214, RZ ;  /* 0x000000d6c820723c */ /* 0x040fee00000018ff */
[----:B------:R-:W2:Y:S01]  /*19620*/  LDSM.16.M88.4 R212, [R3+UR5+0x6800] ;  /* 0x0068000503d4783b */ /* 0x000ea20008000200 */
[-C--:B----4-:R-:W-:Y:S08]  /*19630*/  HMMA.16816.F32 R36, R200, R216.reuse, RZ ;  /* 0x000000d8c824723c */ /* 0x090ff000000018ff */
[C---:B------:R-:W-:Y:S08]  /*19640*/  HMMA.16816.F32 R40, R208.reuse, R216, RZ ;  /* 0x000000d8d028723c */ /* 0x040ff000000018ff */
[-C--:B------:R-:W-:Y:S08]  /*19650*/  HMMA.16816.F32 R44, R208, R218.reuse, RZ ;  /* 0x000000dad02c723c */ /* 0x080ff000000018ff */
[C---:B------:R-:W-:Y:S01]  /*19660*/  HMMA.16816.F32 R48, R200.reuse, R218, RZ ;  /* 0x000000dac830723c */ /* 0x040fe200000018ff */
[----:B------:R3:W4:Y:S07]  /*19670*/  LDSM.16.M88.4 R216, [R3+UR5+0x7800] ;  /* 0x0078000503d8783b */ /* 0x00072e0008000200 */
[-C--:B-----5:R-:W-:Y:S08]  /*19680*/  HMMA.16816.F32 R52, R200, R220.reuse, RZ ;  /* 0x000000dcc834723c */ /* 0x0a0ff000000018ff */
[C---:B------:R-:W-:Y:S08]  /*19690*/  HMMA.16816.F32 R56, R208.reuse, R220, RZ ;  /* 0x000000dcd038723c */ /* 0x040ff000000018ff */
[-C--:B------:R-:W-:Y:S01]  /*196a0*/  HMMA.16816.F32 R60, R208, R222.reuse, RZ ;  /* 0x000000ded03c723c */ /* 0x080fe200000018ff */
[----:B---3--:R-:W-:Y:S07]  /*196b0*/  IMAD.MOV.U32 R3, RZ, RZ, R78 ;  /* 0x000000ffff037224 */ /* 0x008fee00078e004e */
[C---:B------:R-:W-:Y:S01]  /*196c0*/  HMMA.16816.F32 R64, R200.reuse, R222, RZ ;  /* 0x000000dec840723c */ /* 0x040fe200000018ff */
[----:B------:R-:W3:Y:S07]  /*196d0*/  LDSM.16.M88.4 R220, [R2+0x5000] ;  /* 0x0050000002dc783b */ /* 0x000eee0000000200 */
[-C--:B-1----:R-:W-:Y:S08]  /*196e0*/  HMMA.16816.F32 R68, R200, R204.reuse, RZ ;  /* 0x000000ccc844723c */ /* 0x082ff000000018ff */
[C---:B------:R-:W-:Y:S08]  /*196f0*/  HMMA.16816.F32 R72, R208.reuse, R204, RZ ;  /* 0x000000ccd048723c */ /* 0x040ff000000018ff */
[-C--:B------:R-:W-:Y:S08]  /*19700*/  HMMA.16816.F32 R76, R208, R206.reuse, RZ ;  /* 0x000000ced04c723c */ /* 0x080ff000000018ff */
[C---:B------:R-:W-:Y:S01]  /*19710*/  HMMA.16816.F32 R80, R200.reuse, R206, RZ ;  /* 0x000000cec850723c */ /* 0x040fe200000018ff */
[----:B------:R-:W-:Y:S07]  /*19720*/  LDSM.16.M88.4 R204, [R2+0x6800] ;  /* 0x0068000002cc783b */ /* 0x000fee0000000200 */
[-C--:B--2---:R-:W-:Y:S08]  /*19730*/  HMMA.16816.F32 R84, R200, R212.reuse, RZ ;  /* 0x000000d4c854723c */ /* 0x084ff000000018ff */
[C---:B------:R-:W-:Y:S08]  /*19740*/  HMMA.16816.F32 R88, R208.reuse, R212, RZ ;  /* 0x000000d4d058723c */ /* 0x040ff000000018ff */
[-C--:B------:R-:W-:Y:S08]  /*19750*/  HMMA.16816.F32 R92, R208, R214.reuse, RZ ;  /* 0x000000d6d05c723c */ /* 0x080ff000000018ff */
[C---:B------:R-:W-:Y:S01]  /*19760*/  HMMA.16816.F32 R96, R200.reuse, R214, RZ ;  /* 0x000000d6c860723c */ /* 0x040fe200000018ff */
[----:B------:R-:W-:Y:S07]  /*19770*/  LDSM.16.M88.4 R212, [R2+0x7800] ;  /* 0x0078000002d4783b */ /* 0x000fee0000000200 */
[-C--:B------:R-:W-:Y:S08]  /*19780*/  HMMA.16816.F32 R100, R200, R224.reuse, RZ ;  /* 0x000000e0c864723c */ /* 0x080ff000000018ff */
[C---:B------:R-:W-:Y:S01]  /*19790*/  HMMA.16816.F32 R104, R208.reuse, R224, RZ ;  /* 0x000000e0d068723c */ /* 0x040fe200000018ff */
[----:B------:R-:W1:Y:S01]  /*197a0*/  S2R R224, SR_TID.X ;  /* 0x0000000000e07919 */ /* 0x000e620000002100 */
[----:B------:R-:W-:Y:S06]  /*197b0*/  IMAD.MOV.U32 R225, RZ, RZ, 0x40 ;  /* 0x00000040ffe17424 */ /* 0x000fec00078e00ff */
[-C--:B------:R-:W-:Y:S08]  /*197c0*/  HMMA.16816.F32 R108, R208, R226.reuse, RZ ;  /* 0x000000e2d06c723c */ /* 0x080ff000000018ff */
[C---:B------:R-:W-:Y:S08]  /*197d0*/  HMMA.16816.F32 R112, R200.reuse, R226, RZ ;  /* 0x000000e2c870723c */ /* 0x040ff000000018ff */
[-C--:B----4-:R-:W-:Y:S08]  /*197e0*/  HMMA.16816.F32 R116, R200, R216.reuse, RZ ;  /* 0x000000d8c874723c */ /* 0x090ff000000018ff */
[C---:B------:R-:W-:Y:S02]  /*197f0*/  HMMA.16816.F32 R120, R208.reuse, R216, RZ ;  /* 0x000000d8d078723c */ /* 0x040fe400000018ff */
[----:B-1----:R-:W-:Y:S04]  /*19800*/  LOP3.LUT P4, RZ, R224, 0x4, RZ, 0xc0, !PT ;  /* 0x00000004e0ff7812 */ /* 0x002fe8000788c0ff */
[----:B------:R-:W-:Y:S02]  /*19810*/  SEL R217, R225, 0xffffffc0, !P4 ;  /* 0xffffffc0e1d97807 */ /* 0x000fe40006000000 */
[-C--:B------:R-:W-:Y:S01]  /*19820*/  HMMA.16816.F32 R124, R208, R218.reuse, RZ ;  /* 0x000000dad07c723c */ /* 0x080fe200000018ff */
[----:B------:R-:W-:Y:S02]  /*19830*/  LDSM.16.M88.4 R208, [R2+0x7000] ;  /* 0x0070000002d0783b */ /* 0x000fe40000000200 */
[----:B------:R-:W-:Y:S05]  /*19840*/  IMAD.IADD R3, R3, 0x1, R217 ;  /* 0x0000000103037824 */ /* 0x000fea00078e02d9 */
[----:B------:R-:W-:Y:S01]  /*19850*/  HMMA.16816.F32 R128, R200, R218, RZ ;  /* 0x000000dac880723c */ /* 0x000fe200000018ff */
[----:B------:R-:W1:Y:S07]  /*19860*/  LDSM.16.M88.4 R200, [R2+0x6000] ;  /* 0x0060000002c8783b */ /* 0x000e6e0000000200 */
[-C--:B------:R-:W-:Y:S01]  /*19870*/  HMMA.16816.F32 R4, R228, R232.reuse, R4 ;  /* 0x000000e8e404723c */ /* 0x080fe20000001804 */
[----:B------:R-:W-:Y:S07]  /*19880*/  LDSM.16.M88.4 R224, [R3+0x2000] ;  /* 0x0020000003e0783b */ /* 0x000fee0000000200 */
[C---:B------:R-:W-:Y:S04]  /*19890*/  HMMA.16816.F32 R8, R236.reuse, R232, R8 ;  /* 0x000000e8ec08723c */ /* 0x040fe80000001808 */
[----:B------:R-:W-:Y:S02]  /*198a0*/  IADD3 R233, PT, PT, R0, R217, RZ ;  /* 0x000000d900e97210 */ /* 0x000fe40007ffe0ff */
[----:B------:R2:W-:Y:S02]  /*198b0*/  LDSM.16.M88.4 R216, [R3] ;  /* 0x0000000003d8783b */ /* 0x0005e40000000200 */
[-C--:B------:R-:W-:Y:S03]  /*198c0*/  HMMA.16816.F32 R12, R236, R234.reuse, R12 ;  /* 0x000000eaec0c723c */ /* 0x080fe6000000180c */
[C---:B------:R-:W-:Y:S05]  /*198d0*/  IMAD.IADD R0, R250.reuse, 0x1, R233 ;  /* 0x00000001fa007824 */ /* 0x040fea00078e02e9 */
[C---:B------:R-:W-:Y:S08]  /*198e0*/  HMMA.16816.F32 R16, R228.reuse, R234, R16 ;  /* 0x000000eae410723c */ /* 0x040ff00000001810 */
[-C--:B------:R-:W-:Y:S03]  /*198f0*/  HMMA.16816.F32 R20, R228, R240.reuse, R20 ;  /* 0x000000f0e414723c */ /* 0x080fe60000001814 */
[----:B--2---:R-:W-:Y:S05]  /*19900*/  IMAD.IADD R3, R250, 0x1, R3 ;  /* 0x00000001fa037824 */ /* 0x004fea00078e0203 */
        /* <DEDUP_REMOVED lines=12> */
[C---:B------:R-:W-:Y:S08]  /*199d0*/  HMMA.16816.F32 R64, R228.reuse, R246, R64 ;  /* 0x000000f6e440723c */ /* 0x040ff00000001840 */
        /* <DEDUP_REMOVED lines=32> */
[-C--:B---3--:R-:W-:Y:S01]  /*19be0*/  HMMA.16816.F32 R36, R216, R204.reuse, R36 ;  /* 0x000000ccd824723c */ /* 0x088fe20000001824 */
[----:B------:R-:W-:Y:S07]  /*19bf0*/  LDSM.16.M88.4 R232, [R0+0x5000] ;  /* 0x0050000000e8783b */ /* 0x000fee0000000200 */
        /* <DEDUP_REMOVED lines=23> */
[----:B------:R-:W5:Y:S07]  /*19d70*/  LDSM.16.M88.4 R220, [R0+0x5800] ;  /* 0x0058000000dc783b */ /* 0x000f6e0000000200 */
[-C--:B-1----:R-:W-:Y:S08]  /*19d80*/  HMMA.16816.F32 R116, R216, R200.reuse, R116 ;  /* 0x000000c8d874723c */ /* 0x082ff00000001874 */
[C---:B------:R-:W-:Y:S08]  /*19d90*/  HMMA.16816.F32 R120, R224.reuse, R200, R120 ;  /* 0x000000c8e078723c */ /* 0x040ff00000001878 */
[-C--:B------:R-:W-:Y:S01]  /*19da0*/  HMMA.16816.F32 R124, R224, R202.reuse, R124 ;  /* 0x000000cae07c723c */ /* 0x080fe2000000187c */
[----:B------:R-:W1:Y:S07]  /*19db0*/  LDSM.16.M88.4 R224, [R0+0x7000] ;  /* 0x0070000000e0783b */ /* 0x000e6e0000000200 */
[----:B------:R-:W-:Y:S01]  /*19dc0*/  HMMA.16816.F32 R128, R216, R202, R128 ;  /* 0x000000cad880723c */ /* 0x000fe20000001880 */
[----:B------:R-:W5:Y:S04]  /*19dd0*/  LDL R218, [R1+0x40] ;  /* 0x0000400001da7983 */ /* 0x000f680000100800 */
[----:B------:R-:W1:Y:S03]  /*19de0*/  LDSM.16.M88.4 R200, [R0+0x7800] ;  /* 0x0078000000c8783b */ /* 0x000e660000000200 */
[-C--:B---3--:R-:W-:Y:S01]  /*19df0*/  HMMA.16816.F32 R4, R204, R208.reuse, R4 ;  /* 0x000000d0cc04723c */ /* 0x088fe20000001804 */
[----:B------:R-:W-:Y:S04]  /*19e00*/  DEPBAR.LE SB0, 0x0 ;  /* 0x000080000000791a */ /* 0x000fe80000000000 */
[----:B------:R-:W3:Y:S03]  /*19e10*/  LDL R219, [R1+0x50] ;  /* 0x0000500001db7983 */ /* 0x000ee60000100800 */
[C---:B----4-:R-:W-:Y:S01]  /*19e20*/  HMMA.16816.F32 R8, R212.reuse, R208, R8 ;  /* 0x000000d0d408723c */ /* 0x050fe20000001808 */
[----:B------:R-:W-:Y:S07]  /*19e30*/  BAR.SYNC.DEFER_BLOCKING 0x0 ;  /* 0x0000000000007b1d */ /* 0x000fee0000010000 */
[-C--:B------:R-:W-:Y:S08]  /*19e40*/  HMMA.16816.F32 R12, R212, R210.reuse, R12 ;  /* 0x000000d2d40c723c */ /* 0x080ff0000000180c */
[C---:B------:R-:W-:Y:S04]  /*19e50*/  HMMA.16816.F32 R16, R204.reuse, R210, R16 ;  /* 0x000000d2cc10723c */ /* 0x040fe80000001810 */
[----:B------:R-:W-:Y:S01]  /*19e60*/  FMUL.FTZ R247, R9, UR8 ;  /* 0x0000000809f77c20 */ /* 0x000fe20008410000 */
[----:B------:R-:W-:Y:S03]  /*19e70*/  FMUL.FTZ R245, R10, UR8 ;  /* 0x000000080af57c20 */ /* 0x000fe60008410000 */
[-C--:B--2---:R-:W-:Y:S01]  /*19e80*/  HMMA.16816.F32 R20, R204, R228.reuse, R20 ;  /* 0x000000e4cc14723c */ /* 0x084fe20000001814 */
[----:B------:R-:W2:Y:S07]  /*19e90*/  S2R R216, SR_TID.X ;  /* 0x0000000000d87919 */ /* 0x000eae0000002100 */
[C---:B------:R-:W-:Y:S08]  /*19ea0*/  HMMA.16816.F32 R24, R212.reuse, R228, R24 ;  /* 0x000000e4d418723c */ /* 0x040ff00000001818 */
[-C--:B------:R-:W-:Y:S08]  /*19eb0*/  HMMA.16816.F32 R28, R212, R230.reuse, R28 ;  /* 0x000000e6d41c723c */ /* 0x080ff0000000181c */
[C---:B------:R-:W-:Y:S08]  /*19ec0*/  HMMA.16816.F32 R32, R204.reuse, R230, R32 ;  /* 0x000000e6cc20723c */ /* 0x040ff00000001820 */
[-C--:B------:R-:W-:Y:S08]  /*19ed0*/  HMMA.16816.F32 R36, R204, R232.reuse, R36 ;  /* 0x000000e8cc24723c */ /* 0x080ff00000001824 */
[C---:B------:R-:W-:Y:S04]  /*19ee0*/  HMMA.16816.F32 R40, R212.reuse, R232, R40 ;  /* 0x000000e8d428723c */ /* 0x040fe80000001828 */
[----:B--2---:R-:W-:Y:S04]  /*19ef0*/  IMAD.SHL.U32 R233, R216, 0x2, RZ ;  /* 0x00000002d8e97824 */ /* 0x004fe800078e00ff */
[-C--:B------:R-:W-:Y:S03]  /*19f00*/  HMMA.16816.F32 R44, R212, R234.reuse, R44 ;  /* 0x000000ead42c723c */ /* 0x080fe6000000182c */
[----:B------:R-:W-:Y:S05]  /*19f10*/  LOP3.LUT R232, R233, 0x6, RZ, 0xc0, !PT ;  /* 0x00000006e9e87812 */ /* 0x000fea00078ec0ff */
[C---:B------:R-:W-:Y:S01]  /*19f20*/  HMMA.16816.F32 R48, R204.reuse, R234, R48 ;  /* 0x000000eacc30723c */ /* 0x040fe20000001830 */
[----:B------:R-:W-:Y:S07]  /*19f30*/  MOV R235, UR18 ;  /* 0x0000001200eb7c02 */ /* 0x000fee0008000f00 */
[-C--:B-----5:R-:W-:Y:S08]  /*19f40*/  HMMA.16816.F32 R52, R204, R220.reuse, R52 ;  /* 0x000000dccc34723c */ /* 0x0a0ff00000001834 */
[C---:B------:R-:W-:Y:S08]  /*19f50*/  HMMA.16816.F32 R56, R212.reuse, R220, R56 ;  /* 0x000000dcd438723c */ /* 0x040ff00000001838 */
[-C--:B------:R-:W-:Y:S08]  /*19f60*/  HMMA.16816.F32 R60, R212, R222.reuse, R60 ;  /* 0x000000ded43c723c */ /* 0x080ff0000000183c */
[C---:B------:R-:W-:Y:S08]  /*19f70*/  HMMA.16816.F32 R64, R204.reuse, R222, R64 ;  /* 0x000000decc40723c */ /* 0x040ff00000001840 */
[-C--:B------:R-:W-:Y:S08]  /*19f80*/  HMMA.16816.F32 R68, R204, R236.reuse, R68 ;  /* 0x000000eccc44723c */ /* 0x080ff00000001844 */
[C---:B------:R-:W-:Y:S04]  /*19f90*/  HMMA.16816.F32 R72, R212.reuse, R236, R72 ;  /* 0x000000ecd448723c */ /* 0x040fe80000001848 */
[----:B------:R-:W-:Y:S01]  /*19fa0*/  FMUL.FTZ R237, R5, UR8 ;  /* 0x0000000805ed7c20 */ /* 0x000fe20008410000 */
[----:B------:R-:W-:Y:S03]  /*19fb0*/  FMUL.FTZ R5, R8, UR8 ;  /* 0x0000000808057c20 */ /* 0x000fe60008410000 */
[-C--:B------:R-:W-:Y:S02]  /*19fc0*/  HMMA.16816.F32 R76, R212, R238.reuse, R76 ;  /* 0x000000eed44c723c */ /* 0x080fe4000000184c */
[----:B------:R-:W-:Y:S06]  /*19fd0*/  MUFU.TANH R237, R237 ;  /* 0x000000ed00ed7308 */ /* 0x000fec0000002400 */
[C---:B------:R-:W-:Y:S04]  /*19fe0*/  HMMA.16816.F32 R80, R204.reuse, R238, R80 ;  /* 0x000000eecc50723c */ /* 0x040fe80000001850 */
[----:B------:R-:W-:Y:S02]  /*19ff0*/  IMAD R238, R235, 0x80, R232 ;  /* 0x00000080ebee7824 */ /* 0x000fe400078e02e8 */
[----:B------:R-:W-:Y:S01]  /*1a000*/  FMUL.FTZ R235, R6, UR8 ;  /* 0x0000000806eb7c20 */ /* 0x000fe20008410000 */
[----:B------:R-:W-:Y:S01]  /*1a010*/  FMUL.FTZ R239, R4, UR8 ;  /* 0x0000000804ef7c20 */ /* 0x000fe20008410000 */
[-C--:B------:R-:W-:Y:S03]  /*1a020*/  HMMA.16816.F32 R84, R204, R240.reuse, R84 ;  /* 0x000000f0cc54723c */ /* 0x080fe60000001854 */
[----:B------:R-:W-:Y:S01]  /*1a030*/  VIADD R2, R238, 0x78 ;  /* 0x00000078ee027836 */ /* 0x000fe20000000000 */
[----:B------:R-:W-:Y:S03]  /*1a040*/  MUFU.TANH R235, R235 ;  /* 0x000000eb00eb7308 */ /* 0x000fe60000002400 */
[----:B------:R-:W-:Y:S01]  /*1a050*/  VIADD R236, R2, UR17 ;  /* 0x0000001102ec7c36 */ /* 0x000fe20008000000 */
[C---:B------:R-:W-:Y:S01]  /*1a060*/  HMMA.16816.F32 R88, R212.reuse, R240, R88 ;  /* 0x000000f0d458723c */ /* 0x040fe20000001858 */
[----:B------:R2:W-:Y:S03]  /*1a070*/  STL [R1+0x70], R2 ;  /* 0x0000700201007387 */ /* 0x0005e60000100800 */
[----:B------:R-:W-:Y:S01]  /*1a080*/  IADD3 R240, PT, PT, R238, UR17, RZ ;  /* 0x00000011eef07c10 */ /* 0x000fe2000fffe0ff */
[----:B------:R-:W4:Y:S01]  /*1a090*/  LDL R208, [R1+0x48] ;  /* 0x0000480001d07983 */ /* 0x000f220000100800 */
[----:B------:R-:W-:Y:S01]  /*1a0a0*/  VIADD R234, R236, 0xffffff89 ;  /* 0xffffff89ecea7836 */ /* 0x000fe20000000000 */
[----:B------:R-:W5:Y:S01]  /*1a0b0*/  MUFU.TANH R239, R239 ;  /* 0x000000ef00ef7308 */ /* 0x000f620000002400 */
[-C--:B------:R-:W-:Y:S01]  /*1a0c0*/  HMMA.16816.F32 R92, R212, R242.reuse, R92 ;  /* 0x000000f2d45c723c */ /* 0x080fe2000000185c */
[----:B------:R-:W4:Y:S07]  /*1a0d0*/  LDL R230, [R1+0x4c] ;  /* 0x00004c0001e67983 */ /* 0x000f2e0000100800 */
[C---:B------:R-:W-:Y:S04]  /*1a0e0*/  HMMA.16816.F32 R96, R204.reuse, R242, R96 ;  /* 0x000000f2cc60723c */ /* 0x040fe80000001860 */
[----:B------:R-:W-:Y:S04]  /*1a0f0*/  FMUL.FTZ R243, R7, UR8 ;  /* 0x0000000807f37c20 */ /* 0x000fe80008410000 */
[-C--:B-1----:R-:W-:Y:S02]  /*1a100*/  HMMA.16816.F32 R100, R204, R224.reuse, R100 ;  /* 0x000000e0cc64723c */ /* 0x082fe40000001864 */
[----:B------:R-:W1:Y:S06]  /*1a110*/  MUFU.TANH R243, R243 ;  /* 0x000000f300f37308 */ /* 0x000e6c0000002400 */
[C---:B------:R-:W-:Y:S08]  /*1a120*/  HMMA.16816.F32 R104, R212.reuse, R224, R104 ;  /* 0x000000e0d468723c */ /* 0x040ff00000001868 */
[-C--:B------:R-:W-:Y:S08]  /*1a130*/  HMMA.16816.F32 R108, R212, R226.reuse, R108 ;  /* 0x000000e2d46c723c */ /* 0x080ff0000000186c */
[C---:B------:R-:W-:Y:S08]  /*1a140*/  HMMA.16816.F32 R112, R204.reuse, R226, R112 ;  /* 0x000000e2cc70723c */ /* 0x040ff00000001870 */
[-C--:B------:R-:W-:Y:S08]  /*1a150*/  HMMA.16816.F32 R116, R204, R200.reuse, R116 ;  /* 0x000000c8cc74723c */ /* 0x080ff00000001874 */
[C---:B------:R-:W-:Y:S08]  /*1a160*/  HMMA.16816.F32 R120, R212.reuse, R200, R120 ;  /* 0x000000c8d478723c */ /* 0x040ff00000001878 */
[-C--:B------:R-:W-:Y:S08]  /*1a170*/  HMMA.16816.F32 R124, R212, R202.reuse, R124 ;  /* 0x000000cad47c723c */ /* 0x080ff0000000187c */
[----:B------:R-:W-:Y:S04]  /*1a180*/  HMMA.16816.F32 R128, R204, R202, R128 ;  /* 0x000000cacc80723c */ /* 0x000fe80000001880 */
[C---:B------:R-:W-:Y:S01]  /*1a190*/  IADD3 R213, PT, PT, R218.reuse, -UR10, RZ ;  /* 0x8000000adad57c10 */ /* 0x040fe2000fffe0ff */
[C---:B------:R-:W-:Y:S02]  /*1a1a0*/  IMAD.IADD R241, R218.reuse, 0x1, -R240 ;  /* 0x00000001daf17824 */ /* 0x040fe400078e0af0 */
[--C-:B------:R-:W-:Y:S01]  /*1a1b0*/  IMAD.IADD R244, R218, 0x1, -R234.reuse ;  /* 0x00000001daf47824 */ /* 0x100fe200078e0aea */
[----:B------:R-:W-:Y:S02]  /*1a1c0*/  ISETP.GT.AND P6, PT, R213, R238, PT ;  /* 0x000000eed500720c */ /* 0x000fe40003fc4270 */
[----:B------:R-:W-:Y:S02]  /*1a1d0*/  IABS R242, R241 ;  /* 0x000000f100f27213 */ /* 0x000fe40000000000 */
[----:B------:R-:W-:Y:S01]  /*1a1e0*/  IABS R241, R244 ;  /* 0x000000f400f17213 */ /* 0x000fe20000000000 */
[----:B------:R-:W-:Y:S01]  /*1a1f0*/  FMUL.FTZ R244, R11, UR8 ;  /* 0x000000080bf47c20 */ /* 0x000fe20008410000 */
[----:B--2---:R-:W-:Y:S02]  /*1a200*/  I2FP.F32.S32 R2, R242 ;  /* 0x000000f200027245 */ /* 0x004fe40000201400 */
[----:B------:R4:W2:Y:S01]  /*1a210*/  MUFU.TANH R242, R5 ;  /* 0x0000000500f27308 */ /* 0x0008a20000002400 */
[----:B------:R-:W-:Y:S01]  /*1a220*/  I2FP.F32.S32 R241, R241 ;  /* 0x000000f100f17245 */ /* 0x000fe20000201400 */
[C---:B---3--:R-:W-:Y:S01]  /*1a230*/  VIADD R205, R219.reuse, -UR10 ;  /* 0x8000000adbcd7c36 */ /* 0x048fe20008000000 */
[C---:B------:R-:W-:Y:S01]  /*1a240*/  IADD3 R246, PT, PT, R219.reuse, -R240, RZ ;  /* 0x800000f0dbf67210 */ /* 0x040fe20007ffe0ff */
[----:B-----5:R-:W-:Y:S01]  /*1a250*/  FFMA.FTZ R239, R2, -UR6, R239 ;  /* 0x8000000602ef7c23 */ /* 0x020fe200080100ef */
[----:B------:R-:W-:Y:S02]  /*1a260*/  IMAD.IADD R2, R219, 0x1, -R234 ;  /* 0x00000001db027824 */ /* 0x000fe400078e0aea */
[----:B------:R-:W-:Y:S01]  /*1a270*/  FFMA.FTZ R237, R241, -UR6, R237 ;  /* 0x80000006f1ed7c23 */ /* 0x000fe200080100ed */
[----:B------:R-:W-:Y:S02]  /*1a280*/  IABS R246, R246 ;  /* 0x000000f600f67213 */ /* 0x000fe40000000000 */
[----:B------:R3:W5:Y:S01]  /*1a290*/  MUFU.TANH R241, R247 ;  /* 0x000000f700f17308 */ /* 0x0007620000002400 */
[----:B------:R-:W-:Y:S02]  /*1a2a0*/  ISETP.GT.AND P3, PT, R205, R238, PT ;  /* 0x000000eecd00720c */ /* 0x000fe40003f64270 */
[----:B------:R-:W-:Y:S02]  /*1a2b0*/  I2FP.F32.S32 R246, R246 ;  /* 0x000000f600f67245 */ /* 0x000fe40000201400 */
[----:B------:R-:W-:Y:S03]  /*1a2c0*/  IABS R2, R2 ;  /* 0x0000000200027213 */ /* 0x000fe60000000000 */
[----:B------:R-:W-:Y:S01]  /*1a2d0*/  FFMA.FTZ R235, R246, -UR6, R235 ;  /* 0x80000006f6eb7c23 */ /* 0x000fe200080100eb */
[----:B------:R-:W-:Y:S01]  /*1a2e0*/  I2FP.F32.S32 R2, R2 ;  /* 0x0000000200027245 */ /* 0x000fe20000201400 */
[----:B------:R-:W-:Y:S04]  /*1a2f0*/  MUFU.TANH R244, R244 ;  /* 0x000000f400f47308 */ /* 0x000fe80000002400 */
[----:B-1----:R-:W-:Y:S01]  /*1a300*/  FFMA.FTZ R243, R2, -UR6, R243 ;  /* 0x8000000602f37c23 */ /* 0x002fe200080100f3 */
[C---:B----4-:R-:W-:Y:S02]  /*1a310*/  IADD3 R5, PT, PT, R208.reuse, -R240, RZ ;  /* 0x800000f0d0057210 */ /* 0x050fe40007ffe0ff */
[----:B------:R-:W-:Y:S02]  /*1a320*/  IADD3 R9, PT, PT, R208, -UR10, RZ ;  /* 0x8000000ad0097c10 */ /* 0x000fe4000fffe0ff */
[----:B------:R-:W-:Y:S01]  /*1a330*/  IABS R5, R5 ;  /* 0x0000000500057213 */ /* 0x000fe20000000000 */
[C---:B------:R-:W-:Y:S02]  /*1a340*/  IMAD.IADD R246, R230.reuse, 0x1, -R240 ;  /* 0x00000001e6f67824 */ /* 0x040fe400078e0af0 */
[----:B------:R1:W4:Y:S01]  /*1a350*/  MUFU.TANH R240, R245 ;  /* 0x000000f500f07308 */ /* 0x0003220000002400 */
[C---:B------:R-:W-:Y:S02]  /*1a360*/  VIADD R222, R230.reuse, -UR10 ;  /* 0x8000000ae6de7c36 */ /* 0x040fe40008000000 */
[----:B---3--:R-:W-:Y:S01]  /*1a370*/  IABS R247, R246 ;  /* 0x000000f600f77213 */ /* 0x008fe20000000000 */
[----:B------:R-:W-:Y:S02]  /*1a380*/  IMAD.IADD R246, R230, 0x1, -R234 ;  /* 0x00000001e6f67824 */ /* 0x000fe400078e0aea */
[----:B------:R-:W-:Y:S02]  /*1a390*/  ISETP.GT.AND P2, PT, R222, R238, PT ;  /* 0x000000eede00720c */ /* 0x000fe40003f44270 */
[----:B------:R-:W-:Y:S02]  /*1a3a0*/  I2FP.F32.S32 R247, R247 ;  /* 0x000000f700f77245 */ /* 0x000fe40000201400 */
[----:B------:R-:W-:Y:S03]  /*1a3b0*/  IABS R246, R246 ;  /* 0x000000f600f67213 */ /* 0x000fe60000000000 */
[----:B--2---:R-:W-:Y:S01]  /*1a3c0*/  FFMA.FTZ R242, R247, -UR6, R242 ;  /* 0x80000006f7f27c23 */ /* 0x004fe200080100f2 */
[----:B------:R-:W-:Y:S02]  /*1a3d0*/  I2FP.F32.S32 R246, R246 ;  /* 0x000000f600f67245 */ /* 0x000fe40000201400 */
[----:B-1----:R-:W-:Y:S03]  /*1a3e0*/  I2FP.F32.S32 R245, R5 ;  /* 0x0000000500f57245 */ /* 0x002fe60000201400 */
[----:B-----5:R-:W-:Y:S01]  /*1a3f0*/  FFMA.FTZ R241, R246, -UR6, R241 ;  /* 0x80000006f6f17c23 */ /* 0x020fe200080100f1 */
[----:B------:R-:W-:Y:S02]  /*1a400*/  VIADD R246, R238, 0x1 ;  /* 0x00000001eef67836 */ /* 0x000fe40000000000 */
[----:B----4-:R-:W-:Y:S01]  /*1a410*/  FFMA.FTZ R240, R245, -UR6, R240 ;  /* 0x80000006f5f07c23 */ /* 0x010fe200080100f0 */
[----:B------:R-:W-:Y:S06]  /*1a420*/  BRA.U.ANY UP0, `(.L_x_1177) ;  /* 0xffffffe100407547 */ /* 0x000fec000b93ffff */
.L_x_1176:
[----:B------:R-:W3:Y:S01]  /*1a430*/  LDL R217, [R1+0x34] ;  /* 0x0000340001d97983 */ /* 0x000ee20000100800 */
[----:B--2---:R-:W-:Y:S01]  /*1a440*/  FMUL.FTZ R2, R13, UR8 ;  /* 0x000000080d027c20 */ /* 0x004fe20008410000 */
[----:B------:R-:W-:Y:S02]  /*1a450*/  IMAD.IADD R5, R208, 0x1, -R234 ;  /* 0x00000001d0057824 */ /* 0x000fe400078e0aea */
[----:B------:R-:W-:Y:S01]  /*1a460*/  FMUL.FTZ R0, R12, UR8 ;  /* 0x000000080c007c20 */ /* 0x000fe20008410000 */
[----:B------:R-:W-:Y:S01]  /*1a470*/  STL [R1+0xa0], R143 ;  /* 0x0000a08f01007387 */ /* 0x000fe20000100800 */
[----:B------:R-:W-:Y:S01]  /*1a480*/  FMUL.FTZ R11, R14, UR8 ;  /* 0x000000080e0b7c20 */ /* 0x000fe20008410000 */
[C---:B------:R-:W-:Y:S01]  /*1a490*/  VIADD R7, R236.reuse, 0xffffff91 ;  /* 0xffffff91ec077836 */ /* 0x040fe20000000000 */
[----:B------:R-:W1:Y:S01]  /*1a4a0*/  MUFU.TANH R2, R2 ;  /* 0x0000000200027308 */ /* 0x000e620000002400 */
[----:B------:R2:W-:Y:S01]  /*1a4b0*/  STL [R1+0x9c], R136 ;  /* 0x00009c8801007387 */ /* 0x0005e20000100800 */
[----:B------:R-:W-:Y:S01]  /*1a4c0*/  IABS R5, R5 ;  /* 0x0000000500057213 */ /* 0x000fe20000000000 */
[----:B------:R-:W-:Y:S01]  /*1a4d0*/  VIADD R3, R236, 0xffffff90 ;  /* 0xffffff90ec037836 */ /* 0x000fe20000000000 */
[----:B------:R-:W-:Y:S01]  /*1a4e0*/  FSEL R242, R242, -INF , !P2 ;  /* 0xff800000f2f27808 */ /* 0x000fe20005000000 */
[----:B------:R-:W-:Y:S01]  /*1a4f0*/  IMAD.IADD R14, R230, 0x1, -R7 ;  /* 0x00000001e60e7824 */ /* 0x000fe200078e0a07 */
[----:B------:R-:W-:Y:S01]  /*1a500*/  ISETP.GT.AND P0, PT, R9, R238, PT ;  /* 0x000000ee0900720c */ /* 0x000fe20003f04270 */
[----:B------:R-:W-:Y:S03]  /*1a510*/  FMUL.FTZ R67, R67, UR8 ;  /* 0x0000000843437c20 */ /* 0x000fe60008410000 */
[----:B------:R-:W-:Y:S01]  /*1a520*/  MUFU.TANH R0, R0 ;  /* 0x0000000000007308 */ /* 0x000fe20000002400 */
[----:B------:R-:W-:Y:S01]  /*1a530*/  FMUL.FTZ R81, R81, UR8 ;  /* 0x0000000851517c20 */ /* 0x000fe20008410000 */
[----:B------:R-:W-:Y:S01]  /*1a540*/  FSEL R13, R240, -INF , !P0 ;  /* 0xff800000f00d7808 */ /* 0x000fe20004000000 */
[----:B------:R-:W-:Y:S01]  /*1a550*/  FMUL.FTZ R87, R87, UR8 ;  /* 0x0000000857577c20 */ /* 0x000fe20008410000 */
[----:B------:R-:W-:Y:S01]  /*1a560*/  FMUL.FTZ R90, R90, UR8 ;  /* 0x000000085a5a7c20 */ /* 0x000fe20008410000 */
[----:B------:R-:W-:Y:S01]  /*1a570*/  FMUL.FTZ R122, R122, UR8 ;  /* 0x000000087a7a7c20 */ /* 0x000fe20008410000 */
[--C-:B------:R-:W-:Y:S02]  /*1a580*/  IMAD.IADD R12, R208, 0x1, -R3.reuse ;  /* 0x00000001d00c7824 */ /* 0x100fe400078e0a03 */
[----:B------:R-:W-:Y:S02]  /*1a590*/  FMUL.FTZ R18, R18, UR8 ;  /* 0x0000000812127c20 */ /* 0x000fe40008410000 */
[----:B------:R-:W4:Y:S01]  /*1a5a0*/  MUFU.TANH R11, R11 ;  /* 0x0000000b000b7308 */ /* 0x000f220000002400 */
[----:B------:R-:W-:Y:S01]  /*1a5b0*/  I2FP.F32.S32 R5, R5 ;  /* 0x0000000500057245 */ /* 0x000fe20000201400 */
[----:B------:R-:W-:Y:S01]  /*1a5c0*/  IMAD.IADD R201, R230, 0x1, -R3 ;  /* 0x00000001e6c97824 */ /* 0x000fe200078e0a03 */
[----:B------:R-:W-:Y:S01]  /*1a5d0*/  IABS R14, R14 ;  /* 0x0000000e000e7213 */ /* 0x000fe20000000000 */
[----:B------:R-:W-:Y:S01]  /*1a5e0*/  FMUL.FTZ R10, R16, UR8 ;  /* 0x00000008100a7c20 */ /* 0x000fe20008410000 */
[----:B------:R-:W-:Y:S01]  /*1a5f0*/  IABS R12, R12 ;  /* 0x0000000c000c7213 */ /* 0x000fe20000000000 */
[----:B------:R-:W-:Y:S01]  /*1a600*/  FFMA.FTZ R244, R5, -UR6, R244 ;  /* 0x8000000605f47c23 */ /* 0x000fe200080100f4 */
[----:B------:R-:W-:Y:S03]  /*1a610*/  FMUL.FTZ R5, R17, UR8 ;  /* 0x0000000811057c20 */ /* 0x000fe60008410000 */
[----:B------:R-:W-:Y:S01]  /*1a620*/  MUFU.TANH R247, R81 ;  /* 0x0000005100f77308 */ /* 0x000fe20000002400 */
[----:B------:R-:W-:Y:S01]  /*1a630*/  IABS R201, R201 ;  /* 0x000000c900c97213 */ /* 0x000fe20000000000 */
[----:B--2---:R-:W2:Y:S01]  /*1a640*/  LDL R136, [R1+0x30] ;  /* 0x0000300001887983 */ /* 0x004ea20000100800 */
[----:B------:R-:W-:Y:S01]  /*1a650*/  I2FP.F32.S32 R17, R14 ;  /* 0x0000000e00117245 */ /* 0x000fe20000201400 */
[----:B------:R-:W-:Y:S01]  /*1a660*/  FMUL.FTZ R14, R19, UR8 ;  /* 0x00000008130e7c20 */ /* 0x000fe20008410000 */
[----:B------:R-:W-:Y:S01]  /*1a670*/  I2FP.F32.S32 R201, R201 ;  /* 0x000000c900c97245 */ /* 0x000fe20000201400 */
[----:B------:R1:W-:Y:S01]  /*1a680*/  STL [R1+0x98], R137 ;  /* 0x0000988901007387 */ /* 0x0003e20000100800 */
[----:B------:R-:W-:Y:S03]  /*1a690*/  I2FP.F32.S32 R12, R12 ;  /* 0x0000000c000c7245 */ /* 0x000fe60000201400 */
[----:B------:R-:W-:Y:S01]  /*1a6a0*/  MUFU.TANH R10, R10 ;  /* 0x0000000a000a7308 */ /* 0x000fe20000002400 */
[----:B------:R-:W-:Y:S01]  /*1a6b0*/  IMAD.IADD R16, R208, 0x1, -R7 ;  /* 0x00000001d0107824 */ /* 0x000fe200078e0a07 */
[----:B------:R-:W-:Y:S01]  /*1a6c0*/  FSEL R6, R235, -INF , !P3 ;  /* 0xff800000eb067808 */ /* 0x000fe20005800000 */
[----:B------:R-:W-:Y:S01]  /*1a6d0*/  FMUL.FTZ R58, R58, UR8 ;  /* 0x000000083a3a7c20 */ /* 0x000fe20008410000 */
[-C--:B------:R-:W-:Y:S01]  /*1a6e0*/  ISETP.GT.AND P3, PT, R9, R246.reuse, PT ;  /* 0x000000f60900720c */ /* 0x080fe20003f64270 */
[----:B------:R-:W-:Y:S01]  /*1a6f0*/  FMUL.FTZ R61, R61, UR8 ;  /* 0x000000083d3d7c20 */ /* 0x000fe20008410000 */
[----:B------:R-:W-:Y:S01]  /*1a700*/  FSEL R239, R239, -INF , !P6 ;  /* 0xff800000efef7808 */ /* 0x000fe20007000000 */
[----:B------:R-:W-:Y:S03]  /*1a710*/  FMUL.FTZ R70, R70, UR8 ;  /* 0x0000000846467c20 */ /* 0x000fe60008410000 */
[----:B------:R-:W-:Y:S01]  /*1a720*/  MUFU.TANH R5, R5 ;  /* 0x0000000500057308 */ /* 0x000fe20000002400 */
[----:B------:R-:W-:Y:S01]  /*1a730*/  FMUL.FTZ R15, R15, UR8 ;  /* 0x000000080f0f7c20 */ /* 0x000fe20008410000 */
[-C--:B------:R-:W-:Y:S01]  /*1a740*/  ISETP.GT.AND P6, PT, R205, R246.reuse, PT ;  /* 0x000000f6cd00720c */ /* 0x080fe20003fc4270 */
[----:B------:R-:W-:Y:S01]  /*1a750*/  FMUL.FTZ R82, R82, UR8 ;  /* 0x0000000852527c20 */ /* 0x000fe20008410000 */
[----:B------:R-:W-:Y:S01]  /*1a760*/  FMUL.FTZ R83, R83, UR8 ;  /* 0x0000000853537c20 */ /* 0x000fe20008410000 */
[----:B------:R-:W-:Y:S01]  /*1a770*/  FMUL.FTZ R84, R84, UR8 ;  /* 0x0000000854547c20 */ /* 0x000fe20008410000 */
[----:B------:R-:W-:Y:S01]  /*1a780*/  FSEL R4, R243, -INF , !P6 ;  /* 0xff800000f3047808 */ /* 0x000fe20007000000 */
[----:B------:R-:W-:Y:S03]  /*1a790*/  FMUL.FTZ R85, R85, UR8 ;  /* 0x0000000855557c20 */ /* 0x000fe60008410000 */
[----:B------:R-:W4:Y:S01]  /*1a7a0*/  MUFU.TANH R15, R15 ;  /* 0x0000000f000f7308 */ /* 0x000f220000002400 */
[----:B------:R-:W-:Y:S01]  /*1a7b0*/  ISETP.GT.AND P1, PT, R213, R246, PT ;  /* 0x000000f6d500720c */ /* 0x000fe20003f24270 */
[----:B------:R-:W-:Y:S01]  /*1a7c0*/  FMUL.FTZ R20, R20, UR8 ;  /* 0x0000000814147c20 */ /* 0x000fe20008410000 */
[----:B------:R-:W-:Y:S01]  /*1a7d0*/  IABS R16, R16 ;  /* 0x0000001000107213 */ /* 0x000fe20000000000 */
[----:B------:R-:W-:Y:S01]  /*1a7e0*/  FMUL.FTZ R21, R21, UR8 ;  /* 0x0000000815157c20 */ /* 0x000fe20008410000 */
[----:B------:R-:W-:Y:S01]  /*1a7f0*/  FSEL R8, R237, -INF , !P1 ;  /* 0xff800000ed087808 */ /* 0x000fe20004800000 */
[----:B------:R-:W-:Y:S01]  /*1a800*/  FMUL.FTZ R200, R24, UR8 ;  /* 0x0000000818c87c20 */ /* 0x000fe20008410000 */
[----:B-1----:R-:W2:Y:S03]  /*1a810*/  LDL R137, [R1+0x3c] ;  /* 0x00003c0001897983 */ /* 0x002ea60000100800 */
[----:B------:R-:W-:Y:S01]  /*1a820*/  MUFU.TANH R243, R82 ;  /* 0x0000005200f37308 */ /* 0x000fe20000002400 */
[----:B------:R-:W-:Y:S01]  /*1a830*/  I2FP.F32.S32 R16, R16 ;  /* 0x0000001000107245 */ /* 0x000fe20000201400 */
[----:B------:R-:W-:Y:S01]  /*1a840*/  FMUL.FTZ R86, R86, UR8 ;  /* 0x0000000856567c20 */ /* 0x000fe20008410000 */
[----:B------:R1:W-:Y:S01]  /*1a850*/  STL [R1+0x94], R138 ;  /* 0x0000948a01007387 */ /* 0x0003e20000100800 */
[----:B------:R-:W-:Y:S01]  /*1a860*/  ISETP.GT.AND P1, PT, R222, R246, PT ;  /* 0x000000f6de00720c */ /* 0x000fe20003f24270 */
[----:B------:R-:W-:Y:S01]  /*1a870*/  FMUL.FTZ R89, R89, UR8 ;  /* 0x0000000859597c20 */ /* 0x000fe20008410000 */
[----:B------:R-:W-:Y:S01]  /*1a880*/  FMUL.FTZ R91, R91, UR8 ;  /* 0x000000085b5b7c20 */ /* 0x000fe20008410000 */
[----:B------:R-:W-:Y:S03]  /*1a890*/  FMUL.FTZ R130, R130, UR8 ;  /* 0x0000000882827c20 */ /* 0x000fe60008410000 */
[----:B------:R-:W-:Y:S01]  /*1a8a0*/  MUFU.TANH R21, R21 ;  /* 0x0000001500157308 */ /* 0x000fe20000002400 */
[----:B------:R-:W-:Y:S01]  /*1a8b0*/  FSEL R203, R241, -INF , !P1 ;  /* 0xff800000f1cb7808 */ /* 0x000fe20004800000 */
        /* <DEDUP_REMOVED lines=18> */
[----:B-1----:R-:W2:Y:S01]  /*1a9e0*/  LDL R138, [R1+0x38] ;  /* 0x00003800018a7983 */ /* 0x002ea20000100800 */
[----:B------:R-:W-:Y:S01]  /*1a9f0*/  FMUL.FTZ R32, R32, UR8 ;  /* 0x0000000820207c20 */ /* 0x000fe20008410000 */
[----:B------:R-:W-:Y:S01]  /*1aa00*/  FMUL.FTZ R34, R34, UR8 ;  /* 0x0000000822227c20 */ /* 0x000fe20008410000 */
[----:B------:R-:W-:Y:S03]  /*1aa10*/  FMUL.FTZ R35, R35, UR8 ;  /* 0x0000000823237c20 */ /* 0x000fe60008410000 */
[----:B------:R-:W-:Y:S01]  /*1aa20*/  MUFU.TANH R27, R202 ;  /* 0x000000ca001b7308 */ /* 0x000fe20000002400 */
[----:B------:R1:W-:Y:S01]  /*1aa30*/  STL [R1+0x90], R139 ;  /* 0x0000908b01007387 */ /* 0x0003e20000100800 */
[----:B------:R-:W-:Y:S01]  /*1aa40*/  FMUL.FTZ R33, R33, UR8 ;  /* 0x0000000821217c20 */ /* 0x000fe20008410000 */
[----:B------:R-:W-:Y:S01]  /*1aa50*/  FMUL.FTZ R44, R44, UR8 ;  /* 0x000000082c2c7c20 */ /* 0x000fe20008410000 */
[----:B------:R-:W-:Y:S01]  /*1aa60*/  FMUL.FTZ R45, R45, UR8 ;  /* 0x000000082d2d7c20 */ /* 0x000fe20008410000 */
[----:B------:R1:W-:Y:S01]  /*1aa70*/  STL [R1+0x8c], R132 ;  /* 0x00008c8401007387 */ /* 0x0003e20000100800 */
        /* <DEDUP_REMOVED lines=14> */
[----:B------:R-:W-:Y:S01]  /*1ab60*/  UISETP.GT.AND UP0, UPT, UR18, UR15, UPT ;  /* 0x0000000f1200728c */ /* 0x000fe2000bf04270 */
[----:B------:R-:W-:Y:S01]  /*1ab70*/  STL [R1+0x7c], R249 ;  /* 0x00007cf901007387 */ /* 0x000fe20000100800 */
[----:B------:R-:W-:Y:S04]  /*1ab80*/  UIADD3 UR18, UPT, UPT, UR18, -0x1, URZ ;  /* 0xffffffff12127890 */ /* 0x000fe8000fffe0ff */
[----:B------:R-:W-:Y:S01]  /*1ab90*/  MUFU.TANH R32, R32 ;  /* 0x0000002000207308 */ /* 0x000fe20000002400 */
[----:B------:R-:W-:Y:S04]  /*1aba0*/  STL [R1+0x78], R233 ;  /* 0x000078e901007387 */ /* 0x000fe80000100800 */
[----:B------:R1:W-:Y:S05]  /*1abb0*/  STL [R1+0x74], R232 ;  /* 0x000074e801007387 */ /* 0x0003ea0000100800 */
        /* <DEDUP_REMOVED lines=18> */
[----:B---3--:R-:W-:Y:S01]  /*1ace0*/  ISETP.GE.AND P1, PT, R246, R217, PT ;  /* 0x000000d9f600720c */ /* 0x008fe20003f26270 */
[----:B------:R-:W-:Y:S01]  /*1acf0*/  FFMA.FTZ R17, R17, -UR6, R2 ;  /* 0x8000000611117c23 */ /* 0x000fe20008010002 */
[----:B------:R-:W-:Y:S02]  /*1ad00*/  IMAD.IADD R2, R219, 0x1, -R3 ;  /* 0x00000001db027824 */ /* 0x000fe400078e0a03 */
[----:B----4-:R-:W-:Y:S01]  /*1ad10*/  FFMA.FTZ R11, R12, -UR6, R11 ;  /* 0x800000060c0b7c23 */ /* 0x010fe2000801000b */
[----:B------:R-:W-:Y:S01]  /*1ad20*/  FSEL R203, R203, -INF , !P1 ;  /* 0xff800000cbcb7808 */ /* 0x000fe20004800000 */
[----:B------:R-:W-:Y:S01]  /*1ad30*/  FFMA.FTZ R19, R201, -UR6, R0 ;  /* 0x80000006c9137c23 */ /* 0x000fe20008010000 */
[C---:B------:R-:W-:Y:S01]  /*1ad40*/  IADD3 R201, PT, PT, R218.reuse, -R3, RZ ;  /* 0x80000003dac97210 */ /* 0x040fe20007ffe0ff */
[--C-:B------:R-:W-:Y:S01]  /*1ad50*/  IMAD.IADD R12, R218, 0x1, -R7.reuse ;  /* 0x00000001da0c7824 */ /* 0x100fe200078e0a07 */
[----:B------:R-:W-:Y:S01]  /*1ad60*/  MUFU.TANH R3, R18 ;  /* 0x0000001200037308 */ /* 0x000fe20000002400 */
[----:B------:R-:W-:Y:S01]  /*1ad70*/  IMAD.IADD R0, R219, 0x1, -R7 ;  /* 0x00000001db007824 */ /* 0x000fe200078e0a07 */
[----:B------:R-:W-:Y:S01]  /*1ad80*/  IABS R7, R2 ;  /* 0x0000000200077213 */ /* 0x000fe20000000000 */
[----:B------:R-:W-:Y:S01]  /*1ad90*/  FFMA.FTZ R15, R16, -UR6, R15 ;  /* 0x80000006100f7c23 */ /* 0x000fe2000801000f */
[----:B------:R-:W-:Y:S01]  /*1ada0*/  IABS R201, R201 ;  /* 0x000000c900c97213 */ /* 0x000fe20000000000 */
[----:B------:R-:W-:Y:S01]  /*1adb0*/  VIADD R16, R236, 0xffffff99 ;  /* 0xffffff99ec107836 */ /* 0x000fe20000000000 */
[----:B------:R-:W-:Y:S02]  /*1adc0*/  IABS R12, R12 ;  /* 0x0000000c000c7213 */ /* 0x000fe40000000000 */
[----:B------:R-:W-:Y:S02]  /*1add0*/  I2FP.F32.S32 R201, R201 ;  /* 0x000000c900c97245 */ /* 0x000fe40000201400 */
[----:B------:R-:W3:Y:S01]  /*1ade0*/  MUFU.TANH R2, R14 ;  /* 0x0000000e00027308 */ /* 0x000ee20000002400 */
[----:B------:R-:W-:Y:S02]  /*1adf0*/  I2FP.F32.S32 R12, R12 ;  /* 0x0000000c000c7245 */ /* 0x000fe40000201400 */
[----:B------:R-:W-:Y:S01]  /*1ae00*/  IABS R0, R0 ;  /* 0x0000000000007213 */ /* 0x000fe20000000000 */
[----:B------:R-:W-:Y:S02]  /*1ae10*/  FFMA.FTZ R10, R201, -UR6, R10 ;  /* 0x80000006c90a7c23 */ /* 0x000fe4000801000a */
[----:B------:R-:W-:Y:S01]  /*1ae20*/  FFMA.FTZ R5, R12, -UR6, R5 ;  /* 0x800000060c057c23 */ /* 0x000fe20008010005 */
[----:B------:R-:W-:Y:S01]  /*1ae30*/  I2FP.F32.S32 R201, R0 ;  /* 0x0000000000c97245 */ /* 0x000fe20000201400 */
[C---:B------:R-:W-:Y:S02]  /*1ae40*/  VIADD R12, R238.reuse, 0x8 ;  /* 0x00000008ee0c7836 */ /* 0x040fe40000000000 */
[----:B------:R-:W-:Y:S03]  /*1ae50*/  VIADD R0, R238, 0x9 ;  /* 0x00000009ee007836 */ /* 0x000fe60000000000 */
[----:B------:R-:W-:Y:S02]  /*1ae60*/  ISETP.GT.AND P1, PT, R205, R12, PT ;  /* 0x0000000ccd00720c */ /* 0x000fe40003f24270 */
[----:B--2---:R-:W-:Y:S01]  /*1ae70*/  ISETP.GE.AND P0, PT, R246, R136, PT ;  /* 0x00000088f600720c */ /* 0x004fe20003f06270 */
[----:B---3--:R-:W-:Y:S01]  /*1ae80*/  FFMA.FTZ R2, R201, -UR6, R2 ;  /* 0x80000006c9027c23 */ /* 0x008fe20008010002 */
[----:B------:R-:W-:Y:S01]  /*1ae90*/  I2FP.F32.S32 R14, R7 ;  /* 0x00000007000e7245 */ /* 0x000fe20000201400 */
[--C-:B------:R-:W-:Y:S01]  /*1aea0*/  IMAD.IADD R201, R219, 0x1, -R16.reuse ;  /* 0x00000001dbc97824 */ /* 0x100fe200078e0a10 */
[----:B------:R-:W-:Y:S03]  /*1aeb0*/  FSEL R7, R244, -INF , !P3 ;  /* 0xff800000f4077808 */ /* 0x000fe60005800000 */
[----:B------:R-:W-:Y:S01]  /*1aec0*/  FFMA.FTZ R3, R14, -UR6, R3 ;  /* 0x800000060e037c23 */ /* 0x000fe20008010003 */
[----:B------:R-:W-:Y:S02]  /*1aed0*/  FSEL R7, R7, -INF , !P0 ;  /* 0xff80000007077808 */ /* 0x000fe40004000000 */
[----:B------:R-:W-:Y:S02]  /*1aee0*/  ISETP.GE.AND P0, PT, R12, R217, PT ;  /* 0x000000d90c00720c */ /* 0x000fe40003f06270 */
[----:B------:R-:W-:Y:S02]  /*1aef0*/  FSEL R3, R3, -INF , !P1 ;  /* 0xff80000003037808 */ /* 0x000fe40004800000 */
[----:B------:R-:W-:Y:S04]  /*1af00*/  IABS R201, R201 ;  /* 0x000000c900c97213 */ /* 0x000fe80000000000 */
[----:B------:R-:W-:Y:S02]  /*1af10*/  I2FP.F32.S32 R201, R201 ;  /* 0x000000c900c97245 */ /* 0x000fe40000201400 */
[-C--:B------:R-:W-:Y:S02]  /*1af20*/  ISETP.GE.AND P3, PT, R238, R137.reuse, PT ;  /* 0x00000089ee00720c */ /* 0x080fe40003f66270 */
[----:B------:R-:W-:Y:S02]  /*1af30*/  ISETP.GE.AND P6, PT, R246, R137, PT ;  /* 0x00000089f600720c */ /* 0x000fe40003fc6270 */
[----:B------:R-:W-:Y:S02]  /*1af40*/  FSEL R18, R239, -INF , !P3 ;  /* 0xff800000ef127808 */ /* 0x000fe40005800000 */
[----:B------:R-:W-:Y:S01]  /*1af50*/  FSEL R8, R8, -INF , !P6 ;  /* 0xff80000008087808 */ /* 0x000fe20007000000 */
[----:B------:R-:W-:Y:S01]  /*1af60*/  MUFU.TANH R239, R83 ;  /* 0x0000005300ef7308 */ /* 0x000fe20000002400 */
[----:B------:R-:W-:Y:S04]  /*1af70*/  ISETP.GT.AND P6, PT, R222, R12, PT ;  /* 0x0000000cde00720c */ /* 0x000fe80003fc4270 */
[----:B------:R-:W-:Y:S02]  /*1af80*/  FSEL R19, R19, -INF , !P6 ;  /* 0xff80000013137808 */ /* 0x000fe40007000000 */
[----:B------:R-:W-:Y:S02]  /*1af90*/  ISETP.GT.AND P6, PT, R9, R0, PT ;  /* 0x000000000900720c */ /* 0x000fe40003fc4270 */
[----:B------:R-:W-:Y:S02]  /*1afa0*/  FSEL R19, R19, -INF , !P0 ;  /* 0xff80000013137808 */ /* 0x000fe40004000000 */
[----:B------:R-:W-:Y:S02]  /*1afb0*/  FSEL R15, R15, -INF , !P6 ;  /* 0xff8000000f0f7808 */ /* 0x000fe40007000000 */
[----:B------:R-:W-:Y:S02]  /*1afc0*/  ISETP.GT.AND P6, PT, R213, R12, PT ;  /* 0x0000000cd500720c */ /* 0x000fe40003fc4270 */
[-C--:B------:R-:W-:Y:S02]  /*1afd0*/  ISETP.GE.AND P0, PT, R0, R136.reuse, PT ;  /* 0x000000880000720c */ /* 0x080fe40003f06270 */
[----:B------:R-:W-:Y:S02]  /*1afe0*/  FSEL R14, R10, -INF , !P6 ;  /* 0xff8000000a0e7808 */ /* 0x000fe40007000000 */
[----:B------:R-:W-:Y:S02]  /*1aff0*/  ISETP.GE.AND P6, PT, R12, R136, PT ;  /* 0x000000880c00720c */ /* 0x000fe40003fc6270 */
[----:B------:R-:W-:Y:S02]  /*1b000*/  FSEL R15, R15, -INF , !P0 ;  /* 0xff8000000f0f7808 */ /* 0x000fe40004000000 */
[-C--:B------:R-:W-:Y:S02]  /*1b010*/  ISETP.GE.AND P3, PT, R238, R138.reuse, PT ;  /* 0x0000008aee00720c */ /* 0x080fe40003f66270 */
[----:B------:R-:W-:Y:S02]  /*1b020*/  ISETP.GE.AND P2, PT, R246, R138, PT ;  /* 0x0000008af600720c */ /* 0x000fe40003f46270 */
[----:B------:R-:W-:Y:S01]  /*1b030*/  FSEL R6, R6, -INF , !P3 ;  /* 0xff80000006067808 */ /* 0x000fe20005800000 */
[----:B------:R-:W-:Y:S01]  /*1b040*/  MUFU.TANH R246, R84 ;  /* 0x0000005400f67308 */ /* 0x000fe20000002400 */
[----:B------:R-:W-:Y:S02]  /*1b050*/  ISETP.GT.AND P3, PT, R222, R0, PT ;  /* 0x00000000de00720c */ /* 0x000fe40003f64270 */
[----:B------:R-:W-:Y:S02]  /*1b060*/  FSEL R4, R4, -INF , !P2 ;  /* 0xff80000004047808 */ /* 0x000fe40005000000 */
[----:B------:R-:W-:Y:S02]  /*1b070*/  FSEL R17, R17, -INF , !P3 ;  /* 0xff80000011117808 */ /* 0x000fe40005800000 */
[----:B------:R-:W-:Y:S02]  /*1b080*/  ISETP.GE.AND P3, PT, R238, R217, PT ;  /* 0x000000d9ee00720c */ /* 0x000fe40003f66270 */
[----:B------:R-:W-:Y:S02]  /*1b090*/  ISETP.GT.AND P2, PT, R9, R12, PT ;  /* 0x0000000c0900720c */ /* 0x000fe40003f44270 */
[----:B-1----:R-:W-:Y:S02]  /*1b0a0*/  FSEL R139, R242, -INF , !P3 ;  /* 0xff800000f28b7808 */ /* 0x002fe40005800000 */
[----:B------:R-:W-:Y:S02]  /*1b0b0*/  ISETP.GT.AND P3, PT, R213, R0, PT ;  /* 0x00000000d500720c */ /* 0x000fe40003f64270 */
[----:B------:R-:W-:Y:S02]  /*1b0c0*/  FSEL R11, R11, -INF , !P2 ;  /* 0xff8000000b0b7808 */ /* 0x000fe40005000000 */
[----:B------:R-:W-:Y:S02]  /*1b0d0*/  FSEL R10, R5, -INF , !P3 ;  /* 0xff800000050a7808 */ /* 0x000fe40005800000 */
[----:B------:R-:W-:Y:S01]  /*1b0e0*/  ISETP.GE.AND P2, PT, R238, R136, PT ;  /* 0x00000088ee00720c */ /* 0x000fe20003f46270 */
[----:B------:R1:W-:Y:S01]  /*1b0f0*/  MUFU.TANH R5, R20 ;  /* 0x0000001400057308 */ /* 0x0003e20000002400 */
[C---:B------:R-:W-:Y:S02]  /*1b100*/  ISETP.GE.AND P3, PT, R12.reuse, R137, PT ;  /* 0x000000890c00720c */ /* 0x040fe40003f66270 */
[----:B------:R-:W-:Y:S02]  /*1b110*/  FSEL R13, R13, -INF , !P2 ;  /* 0xff8000000d0d7808 */ /* 0x000fe40005000000 */
[----:B------:R-:W-:Y:S02]  /*1b120*/  ISETP.GT.AND P2, PT, R205, R0, PT ;  /* 0x00000000cd00720c */ /* 0x000fe40003f44270 */
[-C--:B------:R-:W-:Y:S02]  /*1b130*/  ISETP.GE.AND P1, PT, R12, R138.reuse, PT ;  /* 0x0000008a0c00720c */ /* 0x080fe40003f26270 */
[----:B------:R-:W-:Y:S01]  /*1b140*/  FSEL R12, R2, -INF , !P2 ;  /* 0xff800000020c7808 */ /* 0x000fe20005000000 */
[----:B------:R-:W-:Y:S01]  /*1b150*/  FMUL.FTZ R2, R23, UR8 ;  /* 0x0000000817027c20 */ /* 0x000fe20008410000 */
[----:B------:R-:W-:Y:S02]  /*1b160*/  ISETP.GE.AND P2, PT, R0, R217, PT ;  /* 0x000000d90000720c */ /* 0x000fe40003f46270 */
[----:B------:R-:W-:Y:S02]  /*1b170*/  FSEL R11, R11, -INF , !P6 ;  /* 0xff8000000b0b7808 */ /* 0x000fe40007000000 */
[----:B------:R-:W-:Y:S01]  /*1b180*/  FSEL R17, R17, -INF , !P2 ;  /* 0xff80000011117808 */ /* 0x000fe20005000000 */
[----:B------:R-:W2:Y:S01]  /*1b190*/  MUFU.TANH R2, R2 ;  /* 0x0000000200027308 */ /* 0x000ea20000002400 */
[----:B-1----:R-:W-:Y:S02]  /*1b1a0*/  IADD3 R20, PT, PT, R236, -0x68, RZ ;  /* 0xffffff98ec147810 */ /* 0x002fe40007ffe0ff */
[C---:B------:R-:W-:Y:S02]  /*1b1b0*/  ISETP.GE.AND P2, PT, R0.reuse, R137, PT ;  /* 0x000000890000720c */ /* 0x040fe40003f46270 */
[----:B------:R-:W-:Y:S01]  /*1b1c0*/  ISETP.GE.AND P6, PT, R0, R138, PT ;  /* 0x0000008a0000720c */ /* 0x000fe20003fc6270 */
[----:B------:R-:W-:Y:S02]  /*1b1d0*/  IMAD.IADD R0, R218, 0x1, -R16 ;  /* 0x00000001da007824 */ /* 0x000fe400078e0a10 */
[--C-:B------:R-:W-:Y:S02]  /*1b1e0*/  IMAD.IADD R23, R230, 0x1, -R20.reuse ;  /* 0x00000001e6177824 */ /* 0x100fe400078e0a14 */
[--C-:B------:R-:W-:Y:S01]  /*1b1f0*/  IMAD.IADD R26, R218, 0x1, -R20.reuse ;  /* 0x00000001da1a7824 */ /* 0x100fe200078e0a14 */
[----:B------:R-:W-:Y:S01]  /*1b200*/  IABS R0, R0 ;  /* 0x0000000000007213 */ /* 0x000fe20000000000 */
[----:B------:R-:W-:Y:S01]  /*1b210*/  IMAD.IADD R207, R219, 0x1, -R20 ;  /* 0x00000001dbcf7824 */ /* 0x000fe200078e0a14 */
[----:B------:R-:W-:Y:S02]  /*1b220*/  IABS R23, R23 ;  /* 0x0000001700177213 */ /* 0x000fe40000000000 */
[----:B------:R-:W-:Y:S02]  /*1b230*/  IABS R26, R26 ;  /* 0x0000001a001a7213 */ /* 0x000fe40000000000 */
[----:B------:R-:W-:Y:S01]  /*1b240*/  I2FP.F32.S32 R0, R0 ;  /* 0x0000000000007245 */ /* 0x000fe20000201400 */
[----:B--2---:R-:W-:Y:S01]  /*1b250*/  FFMA.FTZ R2, R201, -UR6, R2 ;  /* 0x80000006c9027c23 */ /* 0x004fe20008010002 */
[----:B------:R-:W-:Y:S01]  /*1b260*/  I2FP.F32.S32 R23, R23 ;  /* 0x0000001700177245 */ /* 0x000fe20000201400 */
[----:B------:R-:W-:Y:S01]  /*1b270*/  IMAD.IADD R201, R230, 0x1, -R16 ;  /* 0x00000001e6c97824 */ /* 0x000fe200078e0a10 */
[----:B------:R-:W-:Y:S01]  /*1b280*/  I2FP.F32.S32 R26, R26 ;  /* 0x0000001a001a7245 */ /* 0x000fe20000201400 */
[----:B------:R-:W-:Y:S01]  /*1b290*/  FFMA.FTZ R21, R0, -UR6, R21 ;  /* 0x8000000600157c23 */ /* 0x000fe20008010015 */
[----:B------:R-:W-:Y:S01]  /*1b2a0*/  IADD3 R0, PT, PT, R238, 0x10, RZ ;  /* 0x00000010ee007810 */ /* 0x000fe20007ffe0ff */
[----:B------:R-:W-:Y:S01]  /*1b2b0*/  FFMA.FTZ R200, R23, -UR6, R200 ;  /* 0x8000000617c87c23 */ /* 0x000fe200080100c8 */
[----:B------:R-:W-:Y:S01]  /*1b2c0*/  IABS R207, R207 ;  /* 0x000000cf00cf7213 */ /* 0x000fe20000000000 */
[----:B------:R-:W-:Y:S01]  /*1b2d0*/  IMAD.IADD R23, R208, 0x1, -R20 ;  /* 0x00000001d0177824 */ /* 0x000fe200078e0a14 */
[----:B------:R-:W-:Y:S01]  /*1b2e0*/  ISETP.GT.AND P0, PT, R213, R0, PT ;  /* 0x00000000d500720c */ /* 0x000fe20003f04270 */
[----:B------:R-:W-:Y:S01]  /*1b2f0*/  FFMA.FTZ R5, R26, -UR6, R5 ;  /* 0x800000061a057c23 */ /* 0x000fe20008010005 */
[----:B------:R-:W-:Y:S01]  /*1b300*/  I2FP.F32.S32 R207, R207 ;  /* 0x000000cf00cf7245 */ /* 0x000fe20000201400 */
[----:B------:R-:W-:Y:S01]  /*1b310*/  VIADD R26, R238, 0x11 ;  /* 0x00000011ee1a7836 */ /* 0x000fe20000000000 */
[----:B------:R-:W-:Y:S01]  /*1b320*/  IABS R23, R23 ;  /* 0x0000001700177213 */ /* 0x000fe20000000000 */
[----:B------:R-:W-:Y:S01]  /*1b330*/  IMAD.IADD R20, R208, 0x1, -R16 ;  /* 0x00000001d0147824 */ /* 0x000fe200078e0a10 */
[----:B------:R-:W-:Y:S01]  /*1b340*/  FSEL R16, R5, -INF , !P0 ;  /* 0xff80000005107808 */ /* 0x000fe20004000000 */
[----:B------:R-:W-:Y:S01]  /*1b350*/  FFMA.FTZ R22, R207, -UR6, R22 ;  /* 0x80000006cf167c23 */ /* 0x000fe20008010016 */
[----:B------:R-:W-:Y:S01]  /*1b360*/  ISETP.GT.AND P0, PT, R213, R26, PT ;  /* 0x0000001ad500720c */ /* 0x000fe20003f04270 */
[----:B------:R-:W-:Y:S01]  /*1b370*/  IMAD.MOV.U32 R5, RZ, RZ, R23 ;  /* 0x000000ffff057224 */ /* 0x000fe200078e0017 */
[----:B------:R-:W-:Y:S02]  /*1b380*/  IABS R202, R201 ;  /* 0x000000c900ca7213 */ /* 0x000fe40000000000 */
[----:B------:R-:W-:Y:S02]  /*1b390*/  FSEL R23, R21, -INF , !P0 ;  /* 0xff80000015177808 */ /* 0x000fe40004000000 */
[----:B------:R-:W-:Y:S02]  /*1b3a0*/  ISETP.GT.AND P0, PT, R205, R0, PT ;  /* 0x00000000cd00720c */ /* 0x000fe40003f04270 */
[----:B------:R-:W-:Y:S02]  /*1b3b0*/  IABS R20, R20 ;  /* 0x0000001400147213 */ /* 0x000fe40000000000 */
[----:B------:R-:W-:Y:S02]  /*1b3c0*/  FSEL R21, R22, -INF , !P0 ;  /* 0xff80000016157808 */ /* 0x000fe40004000000 */
[----:B------:R-:W-:Y:S02]  /*1b3d0*/  FSEL R22, R10, -INF , !P2 ;  /* 0xff8000000a167808 */ /* 0x000fe40005000000 */
[----:B------:R-:W-:Y:S02]  /*1b3e0*/  FSEL R10, R12, -INF , !P6 ;  /* 0xff8000000c0a7808 */ /* 0x000fe40007000000 */
[----:B------:R-:W-:Y:S02]  /*1b3f0*/  I2FP.F32.S32 R5, R5 ;  /* 0x0000000500057245 */ /* 0x000fe40000201400 */
[----:B------:R-:W-:Y:S02]  /*1b400*/  ISETP.GE.AND P6, PT, R0, R137, PT ;  /* 0x000000890000720c */ /* 0x000fe40003fc6270 */
[----:B------:R-:W-:Y:S01]  /*1b410*/  I2FP.F32.S32 R202, R202 ;  /* 0x000000ca00ca7245 */ /* 0x000fe20000201400 */
[----:B------:R-:W-:Y:S01]  /*1b420*/  FFMA.FTZ R24, R5, -UR6, R24 ;  /* 0x8000000605187c23 */ /* 0x000fe20008010018 */
[----:B------:R-:W-:Y:S02]  /*1b430*/  I2FP.F32.S32 R20, R20 ;  /* 0x0000001400147245 */ /* 0x000fe40000201400 */
[----:B------:R-:W-:Y:S01]  /*1b440*/  ISETP.GT.AND P0, PT, R205, R26, PT ;  /* 0x0000001acd00720c */ /* 0x000fe20003f04270 */
[----:B------:R-:W-:Y:S01]  /*1b450*/  FFMA.FTZ R27, R202, -UR6, R27 ;  /* 0x80000006ca1b7c23 */ /* 0x000fe2000801001b */
[----:B------:R-:W-:Y:S01]  /*1b460*/  FSEL R132, R16, -INF , !P6 ;  /* 0xff80000010847808 */ /* 0x000fe20007000000 */
[----:B------:R-:W-:Y:S01]  /*1b470*/  FFMA.FTZ R25, R20, -UR6, R25 ;  /* 0x8000000614197c23 */ /* 0x000fe20008010019 */
[----:B------:R-:W-:Y:S01]  /*1b480*/  FSEL R2, R2, -INF , !P0 ;  /* 0xff80000002027808 */ /* 0x000fe20004000000 */
[----:B------:R1:W-:Y:S01]  /*1b490*/  MUFU.TANH R16, R29 ;  /* 0x0000001d00107308 */ /* 0x0003e20000002400 */
[----:B------:R-:W-:Y:S02]  /*1b4a0*/  FSEL R5, R14, -INF , !P3 ;  /* 0xff8000000e057808 */ /* 0x000fe40005800000 */
[C---:B------:R-:W-:Y:S02]  /*1b4b0*/  ISETP.GT.AND P0, PT, R222.reuse, R0, PT ;  /* 0x00000000de00720c */ /* 0x040fe40003f04270 */
[----:B------:R-:W-:Y:S02]  /*1b4c0*/  ISETP.GT.AND P3, PT, R222, R26, PT ;  /* 0x0000001ade00720c */ /* 0x000fe40003f64270 */
[----:B------:R-:W-:Y:S02]  /*1b4d0*/  ISETP.GT.AND P2, PT, R9, R0, PT ;  /* 0x000000000900720c */ /* 0x000fe40003f44270 */
[----:B------:R-:W-:Y:S01]  /*1b4e0*/  FSEL R20, R3, -INF , !P1 ;  /* 0xff80000003147808 */ /* 0x000fe20004800000 */
[----:B------:R-:W-:Y:S01]  /*1b4f0*/  FMUL.FTZ R3, R28, UR8 ;  /* 0x000000081c037c20 */ /* 0x000fe20008410000 */
[----:B------:R-:W-:Y:S02]  /*1b500*/  ISETP.GT.AND P1, PT, R9, R26, PT ;  /* 0x0000001a0900720c */ /* 0x000fe40003f24270 */
[----:B------:R-:W-:Y:S02]  /*1b510*/  FSEL R14, R200, -INF , !P0 ;  /* 0xff800000c80e7808 */ /* 0x000fe40004000000 */
[----:B------:R-:W-:Y:S01]  /*1b520*/  FSEL R12, R27, -INF , !P3 ;  /* 0xff8000001b0c7808 */ /* 0x000fe20005800000 */
[----:B------:R-:W2:Y:S01]  /*1b530*/  MUFU.TANH R3, R3 ;  /* 0x0000000300037308 */ /* 0x000ea20000002400 */
[----:B------:R-:W-:Y:S02]  /*1b540*/  FSEL R24, R24, -INF , !P2 ;  /* 0xff80000018187808 */ /* 0x000fe40005000000 */
[C---:B------:R-:W-:Y:S02]  /*1b550*/  ISETP.GE.AND P0, PT, R0.reuse, R138, PT ;  /* 0x0000008a0000720c */ /* 0x040fe40003f06270 */
[C---:B------:R-:W-:Y:S02]  /*1b560*/  ISETP.GE.AND P3, PT, R0.reuse, R217, PT ;  /* 0x000000d90000720c */ /* 0x040fe40003f66270 */
[----:B------:R-:W-:Y:S02]  /*1b570*/  ISETP.GE.AND P2, PT, R0, R136, PT ;  /* 0x000000880000720c */ /* 0x000fe40003f46270 */
[----:B------:R-:W-:Y:S01]  /*1b580*/  FSEL R0, R25, -INF , !P1 ;  /* 0xff80000019007808 */ /* 0x000fe20004800000 */
[----:B------:R-:W-:Y:S01]  /*1b590*/  FMUL.FTZ R25, R30, UR8 ;  /* 0x000000081e197c20 */ /* 0x000fe20008410000 */
[----:B------:R-:W-:Y:S01]  /*1b5a0*/  ISETP.GE.AND P1, PT, R26, R137, PT ;  /* 0x000000891a00720c */ /* 0x000fe20003f26270 */
[----:B------:R-:W-:Y:S01]  /*1b5b0*/  FMUL.FTZ R30, R31, UR8 ;  /* 0x000000081f1e7c20 */ /* 0x000fe20008410000 */
[----:B------:R-:W-:Y:S02]  /*1b5c0*/  FSEL R223, R21, -INF , !P0 ;  /* 0xff80000015df7808 */ /* 0x000fe40004000000 */
[----:B------:R-:W-:Y:S01]  /*1b5d0*/  FSEL R133, R23, -INF , !P1 ;  /* 0xff80000017857808 */ /* 0x000fe20004800000 */
[C---:B------:R-:W-:Y:S01]  /*1b5e0*/  VIADD R23, R236.reuse, 0xffffffa0 ;  /* 0xffffffa0ec177836 */ /* 0x040fe20000000000 */
[----:B------:R-:W-:Y:S01]  /*1b5f0*/  IADD3 R21, PT, PT, R236, -0x5f, RZ ;  /* 0xffffffa1ec157810 */ /* 0x000fe20007ffe0ff */
[----:B------:R-:W3:Y:S01]  /*1b600*/  MUFU.TANH R25, R25 ;  /* 0x0000001900197308 */ /* 0x000ee20000002400 */
[----:B------:R-:W-:Y:S01]  /*1b610*/  ISETP.GE.AND P6, PT, R26, R138, PT ;  /* 0x0000008a1a00720c */ /* 0x000fe20003fc6270 */
[----:B-1----:R-:W-:Y:S01]  /*1b620*/  IMAD.IADD R29, R230, 0x1, -R23 ;  /* 0x00000001e61d7824 */ /* 0x002fe200078e0a17 */
[----:B------:R-:W-:Y:S01]  /*1b630*/  ISETP.GE.AND P1, PT, R26, R217, PT ;  /* 0x000000d91a00720c */ /* 0x000fe20003f26270 */
[----:B------:R-:W-:Y:S01]  /*1b640*/  IMAD.IADD R28, R230, 0x1, -R21 ;  /* 0x00000001e61c7824 */ /* 0x000fe200078e0a15 */
[----:B------:R-:W-:Y:S01]  /*1b650*/  ISETP.GE.AND P0, PT, R26, R136, PT ;  /* 0x000000881a00720c */ /* 0x000fe20003f06270 */
[C---:B------:R-:W-:Y:S01]  /*1b660*/  IMAD.IADD R27, R208.reuse, 0x1, -R23 ;  /* 0x00000001d01b7824 */ /* 0x040fe200078e0a17 */
[----:B------:R-:W-:Y:S03]  /*1b670*/  IABS R29, R29 ;  /* 0x0000001d001d7213 */ /* 0x000fe60000000000 */
[----:B------:R-:W1:Y:S01]  /*1b680*/  MUFU.TANH R30, R30 ;  /* 0x0000001e001e7308 */ /* 0x000e620000002400 */
[----:B------:R-:W-:Y:S01]  /*1b690*/  IABS R28, R28 ;  /* 0x0000001c001c7213 */ /* 0x000fe20000000000 */
[----:B------:R-:W-:Y:S01]  /*1b6a0*/  IMAD.IADD R26, R208, 0x1, -R21 ;  /* 0x00000001d01a7824 */ /* 0x000fe200078e0a15 */
[----:B------:R-:W-:Y:S01]  /*1b6b0*/  IABS R27, R27 ;  /* 0x0000001b001b7213 */ /* 0x000fe20000000000 */
[----:B------:R-:W-:Y:S01]  /*1b6c0*/  IMAD.IADD R31, R218, 0x1, -R23 ;  /* 0x00000001da1f7824 */ /* 0x000fe200078e0a17 */
[----:B------:R-:W-:Y:S02]  /*1b6d0*/  I2FP.F32.S32 R200, R29 ;  /* 0x0000001d00c87245 */ /* 0x000fe40000201400 */
[----:B------:R-:W-:Y:S02]  /*1b6e0*/  IABS R26, R26 ;  /* 0x0000001a001a7213 */ /* 0x000fe40000000000 */
[----:B------:R-:W-:Y:S01]  /*1b6f0*/  I2FP.F32.S32 R29, R28 ;  /* 0x0000001c001d7245 */ /* 0x000fe20000201400 */
[----:B--2---:R-:W-:Y:S01]  /*1b700*/  FFMA.FTZ R3, R200, -UR6, R3 ;  /* 0x80000006c8037c23 */ /* 0x004fe20008010003 */
[----:B------:R-:W-:Y:S02]  /*1b710*/  I2FP.F32.S32 R28, R27 ;  /* 0x0000001b001c7245 */ /* 0x000fe40000201400 */
[----:B------:R-:W-:Y:S01]  /*1b720*/  I2FP.F32.S32 R27, R26 ;  /* 0x0000001a001b7245 */ /* 0x000fe20000201400 */
[----:B------:R-:W-:Y:S01]  /*1b730*/  VIADD R26, R238, 0x18 ;  /* 0x00000018ee1a7836 */ /* 0x000fe20000000000 */
[----:B------:R-:W-:Y:S01]  /*1b740*/  FSEL R225, R2, -INF , !P6 ;  /* 0xff80000002e17808 */ /* 0x000fe20007000000 */
[----:B------:R-:W-:Y:S01]  /*1b750*/  IMAD.IADD R2, R219, 0x1, -R23 ;  /* 0x00000001db027824 */ /* 0x000fe200078e0a17 */
[----:B------:R-:W-:Y:S01]  /*1b760*/  IADD3 R200, PT, PT, R238, 0x19, RZ ;  /* 0x00000019eec87810 */ /* 0x000fe20007ffe0ff */
[----:B------:R-:W-:Y:S01]  /*1b770*/  FFMA.FTZ R16, R29, -UR6, R16 ;  /* 0x800000061d107c23 */ /* 0x000fe20008010010 */
[----:B------:R-:W-:Y:S01]  /*1b780*/  ISETP.GT.AND P6, PT, R222, R26, PT ;  /* 0x0000001ade00720c */ /* 0x000fe20003fc4270 */
[----:B---3--:R-:W-:Y:S01]  /*1b790*/  FFMA.FTZ R25, R28, -UR6, R25 ;  /* 0x800000061c197c23 */ /* 0x008fe20008010019 */
[--C-:B------:R-:W-:Y:S01]  /*1b7a0*/  IMAD.IADD R28, R218, 0x1, -R21.reuse ;  /* 0x00000001da1c7824 */ /* 0x100fe200078e0a15 */
[----:B------:R-:W-:Y:S01]  /*1b7b0*/  IABS R31, R31 ;  /* 0x0000001f001f7213 */ /* 0x000fe20000000000 */
[----:B------:R-:W-:Y:S01]  /*1b7c0*/  IMAD.IADD R23, R219, 0x1, -R21 ;  /* 0x00000001db177824 */ /* 0x000fe200078e0a15 */
[----:B------:R-:W-:Y:S01]  /*1b7d0*/  FSEL R3, R3, -INF , !P6 ;  /* 0xff80000003037808 */ /* 0x000fe20007000000 */
[----:B-1----:R-:W-:Y:S01]  /*1b7e0*/  FFMA.FTZ R30, R27, -UR6, R30 ;  /* 0x800000061b1e7c23 */ /* 0x002fe2000801001e */
[----:B------:R-:W-:Y:S01]  /*1b7f0*/  ISETP.GT.AND P6, PT, R222, R200, PT ;  /* 0x000000c8de00720c */ /* 0x000fe20003fc4270 */
[C---:B------:R-:W-:Y:S01]  /*1b800*/  VIADD R27, R236.reuse, 0xffffffa9 ;  /* 0xffffffa9ec1b7836 */ /* 0x040fe20000000000 */
[----:B------:R-:W-:Y:S01]  /*1b810*/  IABS R21, R2 ;  /* 0x0000000200157213 */ /* 0x000fe20000000000 */
[----:B------:R-:W-:Y:S01]  /*1b820*/  VIADD R29, R236, 0xffffffa8 ;  /* 0xffffffa8ec1d7836 */ /* 0x000fe20000000000 */
[----:B------:R-:W-:Y:S02]  /*1b830*/  FSEL R2, R16, -INF , !P6 ;  /* 0xff80000010027808 */ /* 0x000fe40007000000 */
[----:B------:R-:W-:Y:S02]  /*1b840*/  ISETP.GT.AND P6, PT, R9, R26, PT ;  /* 0x0000001a0900720c */ /* 0x000fe40003fc4270 */
[----:B------:R-:W-:Y:S02]  /*1b850*/  IABS R23, R23 ;  /* 0x0000001700177213 */ /* 0x000fe40000000000 */
[----:B------:R-:W-:Y:S02]  /*1b860*/  I2FP.F32.S32 R31, R31 ;  /* 0x0000001f001f7245 */ /* 0x000fe40000201400 */
[----:B------:R-:W-:Y:S02]  /*1b870*/  I2FP.F32.S32 R21, R21 ;  /* 0x0000001500157245 */ /* 0x000fe40000201400 */
[----:B------:R-:W-:Y:S01]  /*1b880*/  FSEL R25, R25, -INF , !P6 ;  /* 0xff80000019197808 */ /* 0x000fe20007000000 */
[----:B------:R-:W-:Y:S01]  /*1b890*/  FFMA.FTZ R32, R31, -UR6, R32 ;  /* 0x800000061f207c23 */ /* 0x000fe20008010020 */
[----:B------:R-:W-:Y:S01]  /*1b8a0*/  ISETP.GT.AND P6, PT, R9, R200, PT ;  /* 0x000000c80900720c */ /* 0x000fe20003fc4270 */
[----:B------:R-:W-:Y:S01]  /*1b8b0*/  FFMA.FTZ R34, R21, -UR6, R34 ;  /* 0x8000000615227c23 */ /* 0x000fe20008010022 */
[----:B------:R-:W-:Y:S01]  /*1b8c0*/  I2FP.F32.S32 R16, R23 ;  /* 0x0000001700107245 */ /* 0x000fe20000201400 */
[----:B------:R-:W-:Y:S01]  /*1b8d0*/  FMUL.FTZ R23, R36, UR8 ;  /* 0x0000000824177c20 */ /* 0x000fe20008410000 */
[----:B------:R-:W-:Y:S01]  /*1b8e0*/  FMUL.FTZ R36, R38, UR8 ;  /* 0x0000000826247c20 */ /* 0x000fe20008410000 */
[----:B------:R-:W-:Y:S01]  /*1b8f0*/  FSEL R21, R30, -INF , !P6 ;  /* 0xff8000001e157808 */ /* 0x000fe20007000000 */
[----:B------:R-:W-:Y:S01]  /*1b900*/  FMUL.FTZ R31, R37, UR8 ;  /* 0x00000008251f7c20 */ /* 0x000fe20008410000 */
[----:B------:R-:W-:Y:S01]  /*1b910*/  IABS R28, R28 ;  /* 0x0000001c001c7213 */ /* 0x000fe20000000000 */
[----:B------:R-:W-:Y:S01]  /*1b920*/  FMUL.FTZ R37, R39, UR8 ;  /* 0x0000000827257c20 */ /* 0x000fe20008410000 */
[----:B------:R-:W-:Y:S01]  /*1b930*/  MUFU.TANH R23, R23 ;  /* 0x0000001700177308 */ /* 0x000fe20000002400 */
[----:B------:R-:W-:Y:S01]  /*1b940*/  ISETP.GT.AND P6, PT, R213, R26, PT ;  /* 0x0000001ad500720c */ /* 0x000fe20003fc4270 */
[----:B------:R-:W-:Y:S01]  /*1b950*/  FFMA.FTZ R16, R16, -UR6, R35 ;  /* 0x8000000610107c23 */ /* 0x000fe20008010023 */
[----:B------:R-:W-:Y:S01]  /*1b960*/  I2FP.F32.S32 R28, R28 ;  /* 0x0000001c001c7245 */ /* 0x000fe20000201400 */
[----:B------:R-:W-:Y:S01]  /*1b970*/  IMAD.IADD R38, R219, 0x1, -R27 ;  /* 0x00000001db267824 */ /* 0x000fe200078e0a1b */
[----:B------:R-:W-:Y:S01]  /*1b980*/  FSEL R32, R32, -INF , !P6 ;  /* 0xff80000020207808 */ /* 0x000fe20007000000 */
[----:B------:R-:W-:Y:S01]  /*1b990*/  FMUL.FTZ R35, R43, UR8 ;  /* 0x000000082b237c20 */ /* 0x000fe20008410000 */
[----:B------:R-:W-:Y:S03]  /*1b9a0*/  ISETP.GE.AND P6, PT, R26, R136, PT ;  /* 0x000000881a00720c */ /* 0x000fe60003fc6270 */
[----:B------:R1:W-:Y:S01]  /*1b9b0*/  MUFU.TANH R39, R36 ;  /* 0x0000002400277308 */ /* 0x0003e20000002400 */
[----:B------:R-:W-:Y:S01]  /*1b9c0*/  FSEL R24, R24, -INF , !P2 ;  /* 0xff80000018187808 */ /* 0x000fe20005000000 */
[----:B------:R-:W-:Y:S01]  /*1b9d0*/  FFMA.FTZ R33, R28, -UR6, R33 ;  /* 0x800000061c217c23 */ /* 0x000fe20008010021 */
[-C--:B------:R-:W-:Y:S02]  /*1b9e0*/  ISETP.GT.AND P2, PT, R205, R200.reuse, PT ;  /* 0x000000c8cd00720c */ /* 0x080fe40003f44270 */
[----:B------:R-:W-:Y:S02]  /*1b9f0*/  FSEL R30, R0, -INF , !P0 ;  /* 0xff800000001e7808 */ /* 0x000fe40004000000 */
[-C--:B------:R-:W-:Y:S03]  /*1ba00*/  ISETP.GE.AND P0, PT, R26, R217.reuse, PT ;  /* 0x000000d91a00720c */ /* 0x080fe60003f06270 */
[----:B------:R-:W2:Y:S01]  /*1ba10*/  MUFU.TANH R37, R37 ;  /* 0x0000002500257308 */ /* 0x000ea20000002400 */
[----:B------:R-:W-:Y:S01]  /*1ba20*/  FSEL R28, R25, -INF , !P6 ;  /* 0xff800000191c7808 */ /* 0x000fe20007000000 */
[----:B------:R-:W-:Y:S01]  /*1ba30*/  FMUL.FTZ R25, R40, UR8 ;  /* 0x0000000828197c20 */ /* 0x000fe20008410000 */
[----:B------:R-:W-:Y:S01]  /*1ba40*/  FSEL R14, R14, -INF , !P3 ;  /* 0xff8000000e0e7808 */ /* 0x000fe20005800000 */
[--C-:B------:R-:W-:Y:S01]  /*1ba50*/  IMAD.IADD R40, R219, 0x1, -R29.reuse ;  /* 0x00000001db287824 */ /* 0x100fe200078e0a1d */
[----:B------:R-:W-:Y:S02]  /*1ba60*/  FSEL R12, R12, -INF , !P1 ;  /* 0xff8000000c0c7808 */ /* 0x000fe40004800000 */
[----:B------:R-:W-:Y:S03]  /*1ba70*/  ISETP.GT.AND P3, PT, R213, R200, PT ;  /* 0x000000c8d500720c */ /* 0x000fe60003f64270 */
[----:B------:R-:W3:Y:S01]  /*1ba80*/  MUFU.TANH R25, R25 ;  /* 0x0000001900197308 */ /* 0x000ee20000002400 */
[----:B------:R-:W-:Y:S01]  /*1ba90*/  ISETP.GT.AND P1, PT, R205, R26, PT ;  /* 0x0000001acd00720c */ /* 0x000fe20003f24270 */
[----:B-1----:R-:W-:Y:S01]  /*1baa0*/  IMAD.IADD R36, R230, 0x1, -R29 ;  /* 0x00000001e6247824 */ /* 0x002fe200078e0a1d */
[----:B------:R-:W-:Y:S02]  /*1bab0*/  FSEL R0, R16, -INF , !P2 ;  /* 0xff80000010007808 */ /* 0x000fe40005000000 */
[----:B------:R-:W-:Y:S01]  /*1bac0*/  FSEL R16, R3, -INF , !P0 ;  /* 0xff80000003107808 */ /* 0x000fe20004000000 */
[----:B------:R-:W-:Y:S01]  /*1bad0*/  FMUL.FTZ R3, R41, UR8 ;  /* 0x0000000829037c20 */ /* 0x000fe20008410000 */
[----:B------:R-:W-:Y:S03]  /*1bae0*/  ISETP.GE.AND P2, PT, R200, R217, PT ;  /* 0x000000d9c800720c */ /* 0x000fe60003f46270 */
[----:B------:R-:W1:Y:S01]  /*1baf0*/  MUFU.TANH R31, R31 ;  /* 0x0000001f001f7308 */ /* 0x000e620000002400 */
[----:B------:R-:W-:Y:S01]  /*1bb00*/  IMAD.MOV.U32 R41, RZ, RZ, R218 ;  /* 0x000000ffff297224 */ /* 0x000fe200078e00da */
[----:B------:R-:W-:Y:S02]  /*1bb10*/  FSEL R33, R33, -INF , !P3 ;  /* 0xff80000021217808 */ /* 0x000fe40005800000 */
[----:B------:R-:W-:Y:S02]  /*1bb20*/  FSEL R34, R34, -INF , !P1 ;  /* 0xff80000022227808 */ /* 0x000fe40004800000 */
[CC--:B------:R-:W-:Y:S04]  /*1bb30*/  ISETP.GE.AND P3, PT, R26.reuse, R137.reuse, PT ;  /* 0x000000891a00720c */ /* 0x0c0fe80003f66270 */
[----:B------:R-:W4:Y:S01]  /*1bb40*/  MUFU.TANH R35, R35 ;  /* 0x0000002300237308 */ /* 0x000f220000002400 */
[----:B------:R-:W-:Y:S02]  /*1bb50*/  ISETP.GE.AND P1, PT, R26, R138, PT ;  /* 0x0000008a1a00720c */ /* 0x000fe40003f26270 */
[----:B------:R-:W-:Y:S01]  /*1bb60*/  FSEL R26, R2, -INF , !P2 ;  /* 0xff800000021a7808 */ /* 0x000fe20005000000 */
[----:B------:R-:W-:Y:S01]  /*1bb70*/  FMUL.FTZ R2, R42, UR8 ;  /* 0x000000082a027c20 */ /* 0x000fe20008410000 */
[C---:B------:R-:W-:Y:S01]  /*1bb80*/  ISETP.GE.AND P0, PT, R200.reuse, R136, PT ;  /* 0x00000088c800720c */ /* 0x040fe20003f06270 */
[C---:B------:R-:W-:Y:S01]  /*1bb90*/  IMAD.IADD R42, R41.reuse, 0x1, -R27 ;  /* 0x00000001292a7824 */ /* 0x040fe200078e0a1b */
[C---:B------:R-:W-:Y:S03]  /*1bba0*/  ISETP.GE.AND P2, PT, R200.reuse, R137, PT ;  /* 0x00000089c800720c */ /* 0x040fe60003f46270 */
[----:B------:R-:W4:Y:S01]  /*1bbb0*/  MUFU.TANH R3, R3 ;  /* 0x0000000300037308 */ /* 0x000f220000002400 */
[----:B------:R-:W-:Y:S02]  /*1bbc0*/  ISETP.GE.AND P6, PT, R200, R138, PT ;  /* 0x0000008ac800720c */ /* 0x000fe40003fc6270 */
[----:B------:R-:W-:Y:S02]  /*1bbd0*/  IABS R38, R38 ;  /* 0x0000002600267213 */ /* 0x000fe40000000000 */
[----:B------:R-:W-:Y:S02]  /*1bbe0*/  IADD3 R200, PT, PT, R41, -R29, RZ ;  /* 0x8000001d29c87210 */ /* 0x000fe40007ffe0ff */
[----:B------:R-:W-:Y:S03]  /*1bbf0*/  I2FP.F32.S32 R38, R38 ;  /* 0x0000002600267245 */ /* 0x000fe60000201400 */
[----:B------:R-:W4:Y:S01]  /*1bc00*/  MUFU.TANH R2, R2 ;  /* 0x0000000200027308 */ /* 0x000f220000002400 */
[----:B------:R-:W-:Y:S02]  /*1bc10*/  IABS R200, R200 ;  /* 0x000000c800c87213 */ /* 0x000fe40000000000 */
[----:B------:R-:W-:Y:S01]  /*1bc20*/  IABS R36, R36 ;  /* 0x0000002400247213 */ /* 0x000fe20000000000 */
[----:B--2---:R-:W-:Y:S01]  /*1bc30*/  FFMA.FTZ R37, R38, -UR6, R37 ;  /* 0x8000000626257c23 */ /* 0x004fe20008010025 */
        /* <DEDUP_REMOVED lines=8> */
[----:B---3--:R-:W-:Y:S01]  /*1bcc0*/  FFMA.FTZ R25, R36, -UR6, R25 ;  /* 0x8000000624197c23 */ /* 0x008fe20008010019 */
[----:B------:R-:W-:Y:S01]  /*1bcd0*/  FSEL R227, R21, -INF , !P0 ;  /* 0xff80000015e37808 */ /* 0x000fe20004000000 */
[----:B------:R-:W-:Y:S01]  /*1bce0*/  VIADD R36, R238, 0x21 ;  /* 0x00000021ee247836 */ /* 0x000fe20000000000 */
[----:B------:R-:W-:Y:S01]  /*1bcf0*/  ISETP.GT.AND P0, PT, R213, R38, PT ;  /* 0x00000026d500720c */ /* 0x000fe20003f04270 */
[----:B------:R-:W-:Y:S01]  /*1bd00*/  FFMA.FTZ R39, R40, -UR6, R39 ;  /* 0x8000000628277c23 */ /* 0x000fe20008010027 */
[----:B------:R-:W-:Y:S02]  /*1bd10*/  IMAD.IADD R40, R208, 0x1, -R27 ;  /* 0x00000001d0287824 */ /* 0x000fe400078e0a1b */
[----:B-1----:R-:W-:Y:S01]  /*1bd20*/  FFMA.FTZ R31, R42, -UR6, R31 ;  /* 0x800000062a1f7c23 */ /* 0x002fe2000801001f */
[----:B------:R-:W-:Y:S01]  /*1bd30*/  IADD3 R42, PT, PT, R230, -R27, RZ ;  /* 0x8000001be62a7210 */ /* 0x000fe20007ffe0ff */
[----:B------:R-:W-:Y:S01]  /*1bd40*/  IMAD.IADD R21, R208, 0x1, -R29 ;  /* 0x00000001d0157824 */ /* 0x000fe200078e0a1d */
[----:B------:R-:W-:Y:S01]  /*1bd50*/  FSEL R27, R23, -INF , !P0 ;  /* 0xff800000171b7808 */ /* 0x000fe20004000000 */
[----:B------:R-:W-:Y:S01]  /*1bd60*/  IMAD.MOV.U32 R71, RZ, RZ, R227 ;  /* 0x000000ffff477224 */ /* 0x000fe200078e00e3 */
[----:B------:R-:W-:Y:S02]  /*1bd70*/  ISETP.GT.AND P0, PT, R213, R36, PT ;  /* 0x00000024d500720c */ /* 0x000fe40003f04270 */
[----:B------:R-:W-:Y:S02]  /*1bd80*/  IABS R40, R40 ;  /* 0x0000002800287213 */ /* 0x000fe40000000000 */
[----:B------:R-:W-:Y:S02]  /*1bd90*/  FSEL R31, R31, -INF , !P0 ;  /* 0xff8000001f1f7808 */ /* 0x000fe40004000000 */
[----:B------:R-:W-:Y:S02]  /*1bda0*/  IABS R42, R42 ;  /* 0x0000002a002a7213 */ /* 0x000fe40000000000 */
[----:B------:R-:W-:Y:S02]  /*1bdb0*/  ISETP.GT.AND P0, PT, R205, R38, PT ;  /* 0x00000026cd00720c */ /* 0x000fe40003f04270 */
[----:B------:R-:W-:Y:S02]  /*1bdc0*/  I2FP.F32.S32 R40, R40 ;  /* 0x0000002800287245 */ /* 0x000fe40000201400 */
[----:B------:R-:W-:Y:S02]  /*1bdd0*/  I2FP.F32.S32 R42, R42 ;  /* 0x0000002a002a7245 */ /* 0x000fe40000201400 */
[----:B------:R-:W-:Y:S01]  /*1bde0*/  FSEL R29, R39, -INF , !P0 ;  /* 0xff800000271d7808 */ /* 0x000fe20004000000 */
[----:B----4-:R-:W-:Y:S01]  /*1bdf0*/  FFMA.FTZ R35, R40, -UR6, R35 ;  /* 0x8000000628237c23 */ /* 0x010fe20008010023 */
[----:B------:R-:W-:Y:S01]  /*1be00*/  IABS R21, R21 ;  /* 0x0000001500157213 */ /* 0x000fe20000000000 */
[----:B------:R-:W-:Y:S01]  /*1be10*/  FFMA.FTZ R3, R42, -UR6, R3 ;  /* 0x800000062a037c23 */ /* 0x000fe20008010003 */
[-C--:B------:R-:W-:Y:S01]  /*1be20*/  ISETP.GT.AND P0, PT, R205, R36.reuse, PT ;  /* 0x00000024cd00720c */ /* 0x080fe20003f04270 */
[----:B------:R-:W-:Y:S01]  /*1be30*/  IMAD.MOV.U32 R39, RZ, RZ, R208 ;  /* 0x000000ffff277224 */ /* 0x000fe200078e00d0 */
[----:B------:R-:W-:Y:S02]  /*1be40*/  FSEL R224, R34, -INF , !P1 ;  /* 0xff80000022e07808 */ /* 0x000fe40004800000 */
[----:B------:R-:W-:Y:S02]  /*1be50*/  ISETP.GT.AND P1, PT, R9, R36, PT ;  /* 0x000000240900720c */ /* 0x000fe40003f24270 */
[----:B------:R-:W-:Y:S02]  /*1be60*/  I2FP.F32.S32 R21, R21 ;  /* 0x0000001500157245 */ /* 0x000fe40000201400 */
[----:B------:R-:W-:Y:S01]  /*1be70*/  FSEL R23, R37, -INF , !P0 ;  /* 0xff80000025177808 */ /* 0x000fe20004000000 */
[----:B------:R-:W-:Y:S01]  /*1be80*/  FMUL.FTZ R37, R47, UR8 ;  /* 0x000000082f257c20 */ /* 0x000fe20008410000 */
[----:B------:R-:W-:Y:S01]  /*1be90*/  ISETP.GT.AND P0, PT, R222, R38, PT ;  /* 0x00000026de00720c */ /* 0x000fe20003f04270 */
[----:B------:R-:W-:Y:S01]  /*1bea0*/  FFMA.FTZ R2, R21, -UR6, R2 ;  /* 0x8000000615027c23 */ /* 0x000fe20008010002 */
[----:B------:R-:W-:Y:S01]  /*1beb0*/  FSEL R42, R0, -INF , !P6 ;  /* 0xff800000002a7808 */ /* 0x000fe20007000000 */
[----:B------:R-:W-:Y:S01]  /*1bec0*/  FMUL.FTZ R47, R103, UR8 ;  /* 0x00000008672f7c20 */ /* 0x000fe20008410000 */
[----:B------:R-:W-:Y:S01]  /*1bed0*/  FSEL R0, R35, -INF , !P1 ;  /* 0xff80000023007808 */ /* 0x000fe20004800000 */
[----:B------:R-:W-:Y:S01]  /*1bee0*/  MUFU.TANH R37, R37 ;  /* 0x0000002500257308 */ /* 0x000fe20000002400 */
[-C--:B------:R-:W-:Y:S02]  /*1bef0*/  ISETP.GE.AND P1, PT, R36, R137.reuse, PT ;  /* 0x000000892400720c */ /* 0x080fe40003f26270 */
[----:B------:R-:W-:Y:S02]  /*1bf00*/  FSEL R21, R25, -INF , !P0 ;  /* 0xff80000019157808 */ /* 0x000fe40004000000 */
[CC--:B------:R-:W-:Y:S02]  /*1bf10*/  ISETP.GE.AND P0, PT, R38.reuse, R138.reuse, PT ;  /* 0x0000008a2600720c */ /* 0x0c0fe40003f06270 */
[----:B------:R-:W-:Y:S03]  /*1bf20*/  ISETP.GE.AND P6, PT, R38, R137, PT ;  /* 0x000000892600720c */ /* 0x000fe60003fc6270 */
[----:B------:R1:W2:Y:S01]  /*1bf30*/  MUFU.TANH R25, R44 ;  /* 0x0000002c00197308 */ /* 0x0002a20000002400 */
[----:B------:R-:W-:Y:S01]  /*1bf40*/  FSEL R206, R31, -INF , !P1 ;  /* 0xff8000001fce7808 */ /* 0x000fe20004800000 */
[C---:B------:R-:W-:Y:S01]  /*1bf50*/  VIADD R31, R236.reuse, 0xffffffb0 ;  /* 0xffffffb0ec1f7836 */ /* 0x040fe20000000000 */
[----:B------:R-:W-:Y:S01]  /*1bf60*/  FSEL R214, R29, -INF , !P0 ;  /* 0xff8000001dd67808 */ /* 0x000fe20004000000 */
[----:B------:R-:W-:Y:S01]  /*1bf70*/  VIADD R29, R236, 0xffffffb1 ;  /* 0xffffffb1ec1d7836 */ /* 0x000fe20000000000 */
[----:B------:R-:W-:Y:S01]  /*1bf80*/  FSEL R134, R32, -INF , !P3 ;  /* 0xff80000020867808 */ /* 0x000fe20005800000 */
[----:B------:R-:W-:Y:S01]  /*1bf90*/  IMAD.IADD R34, R39, 0x1, -R31 ;  /* 0x0000000127227824 */ /* 0x000fe200078e0a1f */
[----:B------:R-:W-:Y:S03]  /*1bfa0*/  FSEL R215, R27, -INF , !P6 ;  /* 0xff8000001bd77808 */ /* 0x000fe60007000000 */
[----:B------:R-:W-:Y:S01]  /*1bfb0*/  MUFU.TANH R47, R47 ;  /* 0x0000002f002f7308 */ /* 0x000fe20000002400 */
[----:B------:R-:W-:Y:S01]  /*1bfc0*/  ISETP.GE.AND P6, PT, R36, R138, PT ;  /* 0x0000008a2400720c */ /* 0x000fe20003fc6270 */
[----:B------:R-:W-:Y:S01]  /*1bfd0*/  IMAD.IADD R35, R230, 0x1, -R29 ;  /* 0x00000001e6237824 */ /* 0x000fe200078e0a1d */
[----:B------:R-:W-:Y:S01]  /*1bfe0*/  ISETP.GE.AND P0, PT, R36, R136, PT ;  /* 0x000000882400720c */ /* 0x000fe20003f06270 */
[----:B------:R-:W-:Y:S01]  /*1bff0*/  FMUL.FTZ R32, R46, UR8 ;  /* 0x000000082e207c20 */ /* 0x000fe20008410000 */
[----:B------:R-:W-:Y:S01]  /*1c000*/  ISETP.GT.AND P3, PT, R222, R36, PT ;  /* 0x00000024de00720c */ /* 0x000fe20003f64270 */
[----:B------:R-:W-:Y:S01]  /*1c010*/  FMUL.FTZ R46, R105, UR8 ;  /* 0x00000008692e7c20 */ /* 0x000fe20008410000 */
[----:B------:R-:W-:Y:S03]  /*1c020*/  ISETP.GE.AND P1, PT, R36, R217, PT ;  /* 0x000000d92400720c */ /* 0x000fe60003f26270 */
[----:B------:R3:W4:Y:S01]  /*1c030*/  MUFU.TANH R27, R45 ;  /* 0x0000002d001b7308 */ /* 0x0007220000002400 */
[----:B------:R-:W-:Y:S01]  /*1c040*/  IADD3 R36, PT, PT, R230, -R31, RZ ;  /* 0x8000001fe6247210 */ /* 0x000fe20007ffe0ff */
[----:B-1----:R-:W-:Y:S01]  /*1c050*/  IMAD.MOV.U32 R44, RZ, RZ, R219 ;  /* 0x000000ffff2c7224 */ /* 0x002fe200078e00db */
[----:B------:R-:W-:Y:S01]  /*1c060*/  FSEL R135, R33, -INF , !P2 ;  /* 0xff80000021877808 */ /* 0x000fe20005000000 */
[----:B------:R-:W-:Y:S01]  /*1c070*/  IMAD.IADD R33, R39, 0x1, -R29 ;  /* 0x0000000127217824 */ /* 0x000fe200078e0a1d */
[----:B------:R-:W-:Y:S02]  /*1c080*/  IABS R36, R36 ;  /* 0x0000002400247213 */ /* 0x000fe40000000000 */
[----:B------:R-:W-:Y:S03]  /*1c090*/  ISETP.GT.AND P2, PT, R9, R38, PT ;  /* 0x000000260900720c */ /* 0x000fe60003f44270 */
[----:B------:R-:W1:Y:S01]  /*1c0a0*/  MUFU.TANH R32, R32 ;  /* 0x0000002000207308 */ /* 0x000e620000002400 */
[----:B------:R-:W-:Y:S02]  /*1c0b0*/  IABS R35, R35 ;  /* 0x0000002300237213 */ /* 0x000fe40000000000 */
[----:B------:R-:W-:Y:S02]  /*1c0c0*/  I2FP.F32.S32 R36, R36 ;  /* 0x0000002400247245 */ /* 0x000fe40000201400 */
[----:B------:R-:W-:Y:S02]  /*1c0d0*/  IABS R34, R34 ;  /* 0x0000002200227213 */ /* 0x000fe40000000000 */
[----:B------:R-:W-:Y:S03]  /*1c0e0*/  FSEL R2, R2, -INF , !P2 ;  /* 0xff80000002027808 */ /* 0x000fe60005000000 */
[----:B------:R-:W-:Y:S01]  /*1c0f0*/  MUFU.TANH R46, R46 ;  /* 0x0000002e002e7308 */ /* 0x000fe20000002400 */
[----:B------:R-:W-:Y:S01]  /*1c100*/  FSEL R3, R3, -INF , !P3 ;  /* 0xff80000003037808 */ /* 0x000fe20005800000 */
[----:B--2---:R-:W-:Y:S01]  /*1c110*/  FFMA.FTZ R25, R36, -UR6, R25 ;  /* 0x8000000624197c23 */ /* 0x004fe20008010019 */
[----:B------:R-:W-:Y:S01]  /*1c120*/  IABS R33, R33 ;  /* 0x0000002100217213 */ /* 0x000fe20000000000 */
[----:B------:R-:W-:Y:S01]  /*1c130*/  VIADD R36, R238, 0x28 ;  /* 0x00000028ee247836 */ /* 0x000fe20000000000 */
[----:B------:R-:W-:Y:S01]  /*1c140*/  ISETP.GE.AND P2, PT, R38, R136, PT ;  /* 0x000000882600720c */ /* 0x000fe20003f46270 */
[----:B---3--:R-:W-:Y:S01]  /*1c150*/  FMUL.FTZ R45, R112, UR8 ;  /* 0x00000008702d7c20 */ /* 0x008fe20008410000 */
[----:B------:R-:W-:Y:S01]  /*1c160*/  ISETP.GE.AND P3, PT, R38, R217, PT ;  /* 0x000000d92600720c */ /* 0x000fe20003f66270 */
[--C-:B------:R-:W-:Y:S01]  /*1c170*/  IMAD.IADD R38, R41, 0x1, -R31.reuse ;  /* 0x0000000129267824 */ /* 0x100fe200078e0a1f */
[----:B------:R-:W-:Y:S01]  /*1c180*/  I2FP.F32.S32 R40, R35 ;  /* 0x0000002300287245 */ /* 0x000fe20000201400 */
[----:B------:R-:W-:Y:S01]  /*1c190*/  IMAD.IADD R31, R44, 0x1, -R31 ;  /* 0x000000012c1f7824 */ /* 0x000fe200078e0a1f */
[----:B------:R-:W-:Y:S01]  /*1c1a0*/  I2FP.F32.S32 R35, R34 ;  /* 0x0000002200237245 */ /* 0x000fe20000201400 */
[----:B------:R-:W-:Y:S01]  /*1c1b0*/  MUFU.TANH R45, R45 ;  /* 0x0000002d002d7308 */ /* 0x000fe20000002400 */
[----:B------:R-:W-:Y:S01]  /*1c1c0*/  I2FP.F32.S32 R34, R33 ;  /* 0x0000002100227245 */ /* 0x000fe20000201400 */
[----:B----4-:R-:W-:Y:S01]  /*1c1d0*/  FFMA.FTZ R27, R40, -UR6, R27 ;  /* 0x80000006281b7c23 */ /* 0x010fe2000801001b */
[----:B------:R-:W-:Y:S01]  /*1c1e0*/  FSEL R219, R23, -INF , !P6 ;  /* 0xff80000017db7808 */ /* 0x000fe20007000000 */
[----:B-1----:R-:W-:Y:S01]  /*1c1f0*/  FFMA.FTZ R32, R35, -UR6, R32 ;  /* 0x8000000623207c23 */ /* 0x002fe20008010020 */
[----:B------:R-:W-:Y:S01]  /*1c200*/  IABS R38, R38 ;  /* 0x0000002600267213 */ /* 0x000fe20000000000 */
[----:B------:R-:W-:Y:S01]  /*1c210*/  FFMA.FTZ R37, R34, -UR6, R37 ;  /* 0x8000000622257c23 */ /* 0x000fe20008010025 */
[----:B------:R-:W-:Y:S03]  /*1c220*/  VIADD R34, R238, 0x29 ;  /* 0x00000029ee227836 */ /* 0x000fe60000000000 */
[----:B------:R1:W2:Y:S01]  /*1c230*/  MUFU.TANH R23, R51 ;  /* 0x0000003300177308 */ /* 0x0002a20000002400 */
[----:B------:R-:W-:Y:S01]  /*1c240*/  ISETP.GT.AND P6, PT, R222, R36, PT ;  /* 0x00000024de00720c */ /* 0x000fe20003fc4270 */
[----:B------:R-:W-:Y:S01]  /*1c250*/  FMUL.FTZ R35, R54, UR8 ;  /* 0x0000000836237c20 */ /* 0x000fe20008410000 */
[----:B------:R-:W-:Y:S01]  /*1c260*/  I2FP.F32.S32 R33, R38 ;  /* 0x0000002600217245 */ /* 0x000fe20000201400 */
[----:B------:R-:W-:Y:S01]  /*1c270*/  IMAD.IADD R38, R44, 0x1, -R29 ;  /* 0x000000012c267824 */ /* 0x000fe200078e0a1d */
[----:B------:R-:W-:Y:S01]  /*1c280*/  FSEL R25, R25, -INF , !P6 ;  /* 0xff80000019197808 */ /* 0x000fe20007000000 */
[----:B------:R-:W-:Y:S01]  /*1c290*/  FMUL.FTZ R54, R92, UR8 ;  /* 0x000000085c367c20 */ /* 0x000fe20008410000 */
[----:B------:R-:W-:Y:S03]  /*1c2a0*/  ISETP.GT.AND P6, PT, R222, R34, PT ;  /* 0x00000022de00720c */ /* 0x000fe60003fc4270 */
[----:B------:R-:W-:Y:S01]  /*1c2b0*/  MUFU.TANH R35, R35 ;  /* 0x0000002300237308 */ /* 0x000fe20000002400 */
[----:B------:R-:W-:Y:S01]  /*1c2c0*/  IABS R38, R38 ;  /* 0x0000002600267213 */ /* 0x000fe20000000000 */
[----:B------:R-:W-:Y:S01]  /*1c2d0*/  FFMA.FTZ R48, R33, -UR6, R48 ;  /* 0x8000000621307c23 */ /* 0x000fe20008010030 */
[----:B------:R-:W-:Y:S01]  /*1c2e0*/  FSEL R27, R27, -INF , !P6 ;  /* 0xff8000001b1b7808 */ /* 0x000fe20007000000 */
[----:B------:R-:W-:Y:S01]  /*1c2f0*/  FMUL.FTZ R33, R59, UR8 ;  /* 0x000000083b217c20 */ /* 0x000fe20008410000 */
[C---:B------:R-:W-:Y:S02]  /*1c300*/  ISETP.GT.AND P6, PT, R9.reuse, R36, PT ;  /* 0x000000240900720c */ /* 0x040fe40003fc4270 */
[----:B------:R-:W-:Y:S03]  /*1c310*/  I2FP.F32.S32 R38, R38 ;  /* 0x0000002600267245 */ /* 0x000fe60000201400 */
[----:B------:R-:W-:Y:S01]  /*1c320*/  MUFU.TANH R54, R54 ;  /* 0x0000003600367308 */ /* 0x000fe20000002400 */
[----:B------:R-:W-:Y:S01]  /*1c330*/  FSEL R32, R32, -INF , !P6 ;  /* 0xff80000020207808 */ /* 0x000fe20007000000 */
[----:B-1----:R-:W-:Y:S01]  /*1c340*/  VIADD R51, R236, 0xffffffe8 ;  /* 0xffffffe8ec337836 */ /* 0x002fe20000000000 */
[-C--:B------:R-:W-:Y:S01]  /*1c350*/  ISETP.GT.AND P6, PT, R9, R34.reuse, PT ;  /* 0x000000220900720c */ /* 0x080fe20003fc4270 */
[----:B--2---:R-:W-:Y:S01]  /*1c360*/  FFMA.FTZ R23, R38, -UR6, R23 ;  /* 0x8000000626177c23 */ /* 0x004fe20008010017 */
[----:B------:R-:W-:Y:S01]  /*1c370*/  FSEL R43, R2, -INF , !P2 ;  /* 0xff800000022b7808 */ /* 0x000fe20005000000 */
[----:B------:R-:W-:Y:S01]  /*1c380*/  FMUL.FTZ R2, R52, UR8 ;  /* 0x0000000834027c20 */ /* 0x000fe20008410000 */
[----:B------:R-:W-:Y:S03]  /*1c390*/  ISETP.GT.AND P2, PT, R205, R34, PT ;  /* 0x00000022cd00720c */ /* 0x000fe60003f44270 */
[----:B------:R-:W-:Y:S01]  /*1c3a0*/  MUFU.TANH R33, R33 ;  /* 0x0000002100217308 */ /* 0x000fe20000002400 */
[----:B------:R-:W-:Y:S01]  /*1c3b0*/  IADD3 R40, PT, PT, R41, -R29, RZ ;  /* 0x8000001d29287210 */ /* 0x000fe20007ffe0ff */
[----:B------:R-:W-:Y:S01]  /*1c3c0*/  FMUL.FTZ R52, R97, UR8 ;  /* 0x0000000861347c20 */ /* 0x000fe20008410000 */
[----:B------:R-:W-:Y:S02]  /*1c3d0*/  FSEL R37, R37, -INF , !P6 ;  /* 0xff80000025257808 */ /* 0x000fe40007000000 */
[----:B------:R-:W-:Y:S02]  /*1c3e0*/  IABS R29, R31 ;  /* 0x0000001f001d7213 */ /* 0x000fe40000000000 */
[----:B------:R-:W-:Y:S03]  /*1c3f0*/  ISETP.GT.AND P6, PT, R213, R36, PT ;  /* 0x00000024d500720c */ /* 0x000fe60003fc4270 */
[----:B------:R-:W-:Y:S01]  /*1c400*/  MUFU.TANH R2, R2 ;  /* 0x0000000200027308 */ /* 0x000fe20000002400 */
[----:B------:R-:W-:Y:S02]  /*1c410*/  FSEL R208, R0, -INF , !P0 ;  /* 0xff80000000d07808 */ /* 0x000fe40004000000 */
[----:B------:R-:W-:Y:S01]  /*1c420*/  FSEL R0, R23, -INF , !P2 ;  /* 0xff80000017007808 */ /* 0x000fe20005000000 */
[----:B------:R-:W-:Y:S01]  /*1c430*/  FMUL.FTZ R23, R55, UR8 ;  /* 0x0000000837177c20 */ /* 0x000fe20008410000 */
[----:B------:R-:W-:Y:S02]  /*1c440*/  ISETP.GE.AND P0, PT, R36, R217, PT ;  /* 0x000000d92400720c */ /* 0x000fe40003f06270 */
[----:B------:R-:W-:Y:S03]  /*1c450*/  I2FP.F32.S32 R29, R29 ;  /* 0x0000001d001d7245 */ /* 0x000fe60000201400 */
[----:B------:R-:W-:Y:S01]  /*1c460*/  MUFU.TANH R52, R52 ;  /* 0x0000003400347308 */ /* 0x000fe20000002400 */
[----:B------:R-:W-:Y:S02]  /*1c470*/  IABS R40, R40 ;  /* 0x0000002800287213 */ /* 0x000fe40000000000 */
[----:B------:R-:W-:Y:S01]  /*1c480*/  FSEL R48, R48, -INF , !P6 ;  /* 0xff80000030307808 */ /* 0x000fe20007000000 */
[----:B------:R-:W-:Y:S01]  /*1c490*/  FFMA.FTZ R50, R29, -UR6, R50 ;  /* 0x800000061d327c23 */ /* 0x000fe20008010032 */
[----:B------:R-:W-:Y:S01]  /*1c4a0*/  ISETP.GE.AND P6, PT, R36, R136, PT ;  /* 0x000000882400720c */ /* 0x000fe20003fc6270 */
[----:B------:R-:W-:Y:S01]  /*1c4b0*/  FMUL.FTZ R29, R53, UR8 ;  /* 0x00000008351d7c20 */ /* 0x000fe20008410000 */
[----:B------:R-:W-:Y:S03]  /*1c4c0*/  ISETP.GE.AND P2, PT, R34, R217, PT ;  /* 0x000000d92200720c */ /* 0x000fe60003f46270 */
[----:B------:R-:W1:Y:S01]  /*1c4d0*/  MUFU.TANH R23, R23 ;  /* 0x0000001700177308 */ /* 0x000e620000002400 */
[----:B------:R-:W-:Y:S01]  /*1c4e0*/  FSEL R218, R25, -INF , !P0 ;  /* 0xff80000019da7808 */ /* 0x000fe20004000000 */
[----:B------:R-:W-:Y:S01]  /*1c4f0*/  VIADD R25, R236, 0xffffffb9 ;  /* 0xffffffb9ec197836 */ /* 0x000fe20000000000 */
[----:B------:R-:W-:Y:S01]  /*1c500*/  FSEL R221, R21, -INF , !P3 ;  /* 0xff80000015dd7808 */ /* 0x000fe20005800000 */
[----:B------:R-:W-:Y:S01]  /*1c510*/  FMUL.FTZ R21, R56, UR8 ;  /* 0x0000000838157c20 */ /* 0x000fe20008410000 */
[----:B------:R-:W-:Y:S01]  /*1c520*/  I2FP.F32.S32 R40, R40 ;  /* 0x0000002800287245 */ /* 0x000fe20000201400 */
[----:B------:R-:W-:Y:S01]  /*1c530*/  FMUL.FTZ R53, R96, UR8 ;  /* 0x0000000860357c20 */ /* 0x000fe20008410000 */
[----:B------:R-:W-:Y:S03]  /*1c540*/  FSEL R229, R27, -INF , !P2 ;  /* 0xff8000001be57808 */ /* 0x000fe60005000000 */
[----:B------:R-:W-:Y:S01]  /*1c550*/  MUFU.TANH R29, R29 ;  /* 0x0000001d001d7308 */ /* 0x000fe20000002400 */
[----:B------:R-:W-:Y:S01]  /*1c560*/  FSEL R204, R32, -INF , !P6 ;  /* 0xff80000020cc7808 */ /* 0x000fe20007000000 */
[----:B------:R-:W-:Y:S01]  /*1c570*/  FFMA.FTZ R49, R40, -UR6, R49 ;  /* 0x8000000628317c23 */ /* 0x000fe20008010031 */
[----:B------:R-:W-:Y:S01]  /*1c580*/  ISETP.GE.AND P0, PT, R34, R136, PT ;  /* 0x000000882200720c */ /* 0x000fe20003f06270 */
[----:B------:R-:W-:Y:S01]  /*1c590*/  VIADD R27, R236, 0xffffffb8 ;  /* 0xffffffb8ec1b7836 */ /* 0x000fe20000000000 */
[CC--:B------:R-:W-:Y:S01]  /*1c5a0*/  ISETP.GE.AND P2, PT, R34.reuse, R137.reuse, PT ;  /* 0x000000892200720c */ /* 0x0c0fe20003f46270 */
[--C-:B------:R-:W-:Y:S01]  /*1c5b0*/  IMAD.IADD R38, R41, 0x1, -R25.reuse ;  /* 0x0000000129267824 */ /* 0x100fe200078e0a19 */
[----:B------:R-:W-:Y:S03]  /*1c5c0*/  ISETP.GE.AND P6, PT, R34, R138, PT ;  /* 0x0000008a2200720c */ /* 0x000fe60003fc6270 */
[----:B------:R-:W2:Y:S01]  /*1c5d0*/  MUFU.TANH R21, R21 ;  /* 0x0000001500157308 */ /* 0x000ea20000002400 */
[----:B------:R-:W-:Y:S01]  /*1c5e0*/  ISETP.GT.AND P3, PT, R213, R34, PT ;  /* 0x00000022d500720c */ /* 0x000fe20003f64270 */
[----:B------:R-:W-:Y:S01]  /*1c5f0*/  IMAD.IADD R34, R44, 0x1, -R25 ;  /* 0x000000012c227824 */ /* 0x000fe200078e0a19 */
[----:B------:R-:W-:Y:S01]  /*1c600*/  FSEL R234, R3, -INF , !P1 ;  /* 0xff80000003ea7808 */ /* 0x000fe20004800000 */
[--C-:B------:R-:W-:Y:S01]  /*1c610*/  IMAD.IADD R31, R41, 0x1, -R27.reuse ;  /* 0x00000001291f7824 */ /* 0x100fe200078e0a1b */
[----:B------:R-:W-:Y:S01]  /*1c620*/  ISETP.GT.AND P1, PT, R205, R36, PT ;  /* 0x00000024cd00720c */ /* 0x000fe20003f24270 */
[--C-:B------:R-:W-:Y:S01]  /*1c630*/  IMAD.IADD R32, R230, 0x1, -R27.reuse ;  /* 0x00000001e6207824 */ /* 0x100fe200078e0a1b */
[----:B------:R-:W-:Y:S03]  /*1c640*/  IABS R34, R34 ;  /* 0x0000002200227213 */ /* 0x000fe60000000000 */
[----:B------:R-:W-:Y:S01]  /*1c650*/  MUFU.TANH R53, R53 ;  /* 0x0000003500357308 */ /* 0x000fe20000002400 */
[----:B------:R-:W-:Y:S01]  /*1c660*/  FSEL R49, R49, -INF , !P3 ;  /* 0xff80000031317808 */ /* 0x000fe20005800000 */
[----:B------:R-:W-:Y:S01]  /*1c670*/  FMUL.FTZ R3, R57, UR8 ;  /* 0x0000000839037c20 */ /* 0x000fe20008410000 */
[----:B------:R-:W-:Y:S02]  /*1c680*/  FSEL R50, R50, -INF , !P1 ;  /* 0xff80000032327808 */ /* 0x000fe40004800000 */
[C---:B------:R-:W-:Y:S02]  /*1c690*/  ISETP.GE.AND P3, PT, R36.reuse, R137, PT ;  /* 0x000000892400720c */ /* 0x040fe40003f66270 */
[----:B------:R-:W-:Y:S03]  /*1c6a0*/  ISETP.GE.AND P1, PT, R36, R138, PT ;  /* 0x0000008a2400720c */ /* 0x000fe60003f26270 */
[----:B------:R-:W-:Y:S01]  /*1c6b0*/  MUFU.TANH R3, R3 ;  /* 0x0000000300037308 */ /* 0x000fe20000002400 */
[----:B------:R-:W-:Y:S01]  /*1c6c0*/  IADD3 R36, PT, PT, R44, -R27, RZ ;  /* 0x8000001b2c247210 */ /* 0x000fe20007ffe0ff */
[----:B------:R-:W-:Y:S01]  /*1c6d0*/  IMAD.IADD R27, R39, 0x1, -R27 ;  /* 0x00000001271b7824 */ /* 0x000fe200078e0a1b */
[----:B------:R-:W-:Y:S02]  /*1c6e0*/  I2FP.F32.S32 R34, R34 ;  /* 0x0000002200227245 */ /* 0x000fe40000201400 */
[----:B------:R-:W-:Y:S02]  /*1c6f0*/  IABS R32, R32 ;  /* 0x0000002000207213 */ /* 0x000fe40000000000 */
[----:B------:R-:W-:Y:S01]  /*1c700*/  IABS R31, R31 ;  /* 0x0000001f001f7213 */ /* 0x000fe20000000000 */
[----:B-1----:R-:W-:Y:S01]  /*1c710*/  FFMA.FTZ R23, R34, -UR6, R23 ;  /* 0x8000000622177c23 */ /* 0x002fe20008010017 */
[----:B------:R-:W-:Y:S01]  /*1c720*/  IABS R38, R38 ;  /* 0x0000002600267213 */ /* 0x000fe20000000000 */
[----:B------:R-:W-:Y:S01]  /*1c730*/  VIADD R34, R238, 0x30 ;  /* 0x00000030ee227836 */ /* 0x000fe20000000000 */
[----:B------:R-:W-:Y:S02]  /*1c740*/  IABS R36, R36 ;  /* 0x0000002400247213 */ /* 0x000fe40000000000 */
[----:B------:R-:W-:Y:S02]  /*1c750*/  I2FP.F32.S32 R32, R32 ;  /* 0x0000002000207245 */ /* 0x000fe40000201400 */
[----:B------:R-:W-:Y:S02]  /*1c760*/  I2FP.F32.S32 R31, R31 ;  /* 0x0000001f001f7245 */ /* 0x000fe40000201400 */
[----:B------:R-:W-:Y:S01]  /*1c770*/  I2FP.F32.S32 R38, R38 ;  /* 0x0000002600267245 */ /* 0x000fe20000201400 */
[----:B--2---:R-:W-:Y:S01]  /*1c780*/  FFMA.FTZ R21, R32, -UR6, R21 ;  /* 0x8000000620157c23 */ /* 0x004fe20008010015 */
[----:B------:R-:W-:Y:S01]  /*1c790*/  I2FP.F32.S32 R36, R36 ;  /* 0x0000002400247245 */ /* 0x000fe20000201400 */
[----:B------:R-:W-:Y:S01]  /*1c7a0*/  FFMA.FTZ R31, R31, -UR6, R2 ;  /* 0x800000061f1f7c23 */ /* 0x000fe20008010002 */
[----:B------:R-:W-:Y:S01]  /*1c7b0*/  FSEL R210, R37, -INF , !P0 ;  /* 0xff80000025d27808 */ /* 0x000fe20004000000 */
[----:B------:R-:W1:Y:S01]  /*1c7c0*/  MUFU.TANH R2, R58 ;  /* 0x0000003a00027308 */ /* 0x000e620000002400 */
[----:B------:R-:W-:Y:S01]  /*1c7d0*/  VIADD R32, R238, 0x31 ;  /* 0x00000031ee207836 */ /* 0x000fe20000000000 */
[----:B------:R-:W-:Y:S01]  /*1c7e0*/  ISETP.GT.AND P0, PT, R213, R34, PT ;  /* 0x00000022d500720c */ /* 0x000fe20003f04270 */
[----:B------:R-:W-:Y:S01]  /*1c7f0*/  FFMA.FTZ R29, R38, -UR6, R29 ;  /* 0x80000006261d7c23 */ /* 0x000fe2000801001d */
[----:B------:R-:W-:Y:S01]  /*1c800*/  FFMA.FTZ R35, R36, -UR6, R35 ;  /* 0x8000000624237c23 */ /* 0x000fe20008010023 */
[----:B------:R-:W-:Y:S01]  /*1c810*/  IMAD.IADD R38, R230, 0x1, -R25 ;  /* 0x00000001e6267824 */ /* 0x000fe200078e0a19 */
[----:B------:R-:W-:Y:S01]  /*1c820*/  IADD3 R36, PT, PT, R39, -R25, RZ ;  /* 0x8000001927247210 */ /* 0x000fe20007ffe0ff */
[----:B------:R-:W-:Y:S01]  /*1c830*/  FMUL.FTZ R37, R63, UR8 ;  /* 0x000000083f257c20 */ /* 0x000fe20008410000 */
[----:B------:R-:W-:Y:S02]  /*1c840*/  IABS R25, R27 ;  /* 0x0000001b00197213 */ /* 0x000fe40000000000 */
[----:B------:R-:W-:Y:S02]  /*1c850*/  FSEL R27, R31, -INF , !P0 ;  /* 0xff8000001f1b7808 */ /* 0x000fe40004000000 */
[----:B------:R-:W-:Y:S01]  /*1c860*/  ISETP.GT.AND P0, PT, R213, R32, PT ;  /* 0x00000020d500720c */ /* 0x000fe20003f04270 */
[----:B------:R-:W-:Y:S01]  /*1c870*/  MUFU.TANH R37, R37 ;  /* 0x0000002500257308 */ /* 0x000fe20000002400 */
[----:B------:R-:W-:Y:S02]  /*1c880*/  IABS R36, R36 ;  /* 0x0000002400247213 */ /* 0x000fe40000000000 */
[----:B------:R-:W-:Y:S02]  /*1c890*/  FSEL R31, R29, -INF , !P0 ;  /* 0xff8000001d1f7808 */ /* 0x000fe40004000000 */
[----:B------:R-:W-:Y:S02]  /*1c8a0*/  ISETP.GT.AND P0, PT, R205, R34, PT ;  /* 0x00000022cd00720c */ /* 0x000fe40003f04270 */
[----:B------:R-:W-:Y:S02]  /*1c8b0*/  I2FP.F32.S32 R36, R36 ;  /* 0x0000002400247245 */ /* 0x000fe40000201400 */
[----:B------:R-:W-:Y:S02]  /*1c8c0*/  FSEL R29, R35, -INF , !P0 ;  /* 0xff800000231d7808 */ /* 0x000fe40004000000 */
[-C--:B------:R-:W-:Y:S01]  /*1c8d0*/  ISETP.GT.AND P0, PT, R205, R32.reuse, PT ;  /* 0x00000020cd00720c */ /* 0x080fe20003f04270 */
[----:B------:R-:W-:Y:S01]  /*1c8e0*/  FFMA.FTZ R33, R36, -UR6, R33 ;  /* 0x8000000624217c23 */ /* 0x000fe20008010021 */
[----:B------:R-:W-:Y:S01]  /*1c8f0*/  FSEL R216, R50, -INF , !P1 ;  /* 0xff80000032d87808 */ /* 0x000fe20004800000 */
[----:B------:R-:W-:Y:S01]  /*1c900*/  FMUL.FTZ R50, R98, UR8 ;  /* 0x0000000862327c20 */ /* 0x000fe20008410000 */
[----:B------:R-:W-:Y:S01]  /*1c910*/  I2FP.F32.S32 R25, R25 ;  /* 0x0000001900197245 */ /* 0x000fe20000201400 */
[----:B------:R-:W-:Y:S01]  /*1c920*/  IMAD.MOV.U32 R98, RZ, RZ, R218 ;  /* 0x000000ffff627224 */ /* 0x000fe200078e00da */
[----:B------:R-:W-:Y:S02]  /*1c930*/  ISETP.GT.AND P1, PT, R9, R32, PT ;  /* 0x000000200900720c */ /* 0x000fe40003f24270 */
[----:B------:R-:W-:Y:S01]  /*1c940*/  FSEL R23, R23, -INF , !P0 ;  /* 0xff80000017177808 */ /* 0x000fe20004000000 */
[----:B------:R-:W-:Y:S01]  /*1c950*/  MUFU.TANH R50, R50 ;  /* 0x0000003200327308 */ /* 0x000fe20000002400 */
[----:B------:R-:W-:Y:S01]  /*1c960*/  IABS R38, R38 ;  /* 0x0000002600267213 */ /* 0x000fe20000000000 */
[----:B-1----:R-:W-:Y:S01]  /*1c970*/  FFMA.FTZ R2, R25, -UR6, R2 ;  /* 0x8000000619027c23 */ /* 0x002fe20008010002 */
[----:B------:R-:W-:Y:S01]  /*1c980*/  ISETP.GT.AND P0, PT, R222, R34, PT ;  /* 0x00000022de00720c */ /* 0x000fe20003f04270 */
[----:B------:R-:W-:Y:S01]  /*1c990*/  FMUL.FTZ R25, R60, UR8 ;  /* 0x000000083c197c20 */ /* 0x000fe20008410000 */
[----:B------:R-:W-:Y:S02]  /*1c9a0*/  FSEL R226, R0, -INF , !P6 ;  /* 0xff80000000e27808 */ /* 0x000fe40007000000 */
[----:B------:R-:W-:Y:S02]  /*1c9b0*/  FSEL R0, R33, -INF , !P1 ;  /* 0xff80000021007808 */ /* 0x000fe40004800000 */
[-C--:B------:R-:W-:Y:S01]  /*1c9c0*/  ISETP.GE.AND P1, PT, R32, R137.reuse, PT ;  /* 0x000000892000720c */ /* 0x080fe20003f26270 */
[----:B------:R-:W1:Y:S01]  /*1c9d0*/  MUFU.TANH R25, R25 ;  /* 0x0000001900197308 */ /* 0x000e620000002400 */
[----:B------:R-:W-:Y:S02]  /*1c9e0*/  I2FP.F32.S32 R38, R38 ;  /* 0x0000002600267245 */ /* 0x000fe40000201400 */
[----:B------:R-:W-:Y:S02]  /*1c9f0*/  FSEL R21, R21, -INF , !P0 ;  /* 0xff80000015157808 */ /* 0x000fe40004000000 */
[----:B------:R-:W-:Y:S01]  /*1ca00*/  ISETP.GE.AND P0, PT, R34, R138, PT ;  /* 0x0000008a2200720c */ /* 0x000fe20003f06270 */
[----:B------:R-:W-:Y:S01]  /*1ca10*/  FFMA.FTZ R3, R38, -UR6, R3 ;  /* 0x8000000626037c23 */ /* 0x000fe20008010003 */
[----:B------:R-:W-:Y:S01]  /*1ca20*/  FSEL R143, R31, -INF , !P1 ;  /* 0xff8000001f8f7808 */ /* 0x000fe20004800000 */
[----:B------:R-:W-:Y:S01]  /*1ca30*/  VIADD R31, R236, 0xffffffc0 ;  /* 0xffffffc0ec1f7836 */ /* 0x000fe20000000000 */
[----:B------:R-:W-:Y:S01]  /*1ca40*/  FSEL R212, R48, -INF , !P3 ;  /* 0xff80000030d47808 */ /* 0x000fe20005800000 */
[----:B------:R-:W-:Y:S01]  /*1ca50*/  FMUL.FTZ R48, R100, UR8 ;  /* 0x0000000864307c20 */ /* 0x000fe20008410000 */
[----:B------:R-:W-:Y:S01]  /*1ca60*/  FSEL R244, R49, -INF , !P2 ;  /* 0xff80000031f47808 */ /* 0x000fe20005000000 */
[----:B------:R-:W-:Y:S01]  /*1ca70*/  IMAD.IADD R36, R230, 0x1, -R31 ;  /* 0x00000001e6247824 */ /* 0x000fe200078e0a1f */
[----:B------:R-:W-:Y:S01]  /*1ca80*/  ISETP.GT.AND P2, PT, R9, R34, PT ;  /* 0x000000220900720c */ /* 0x000fe20003f44270 */
[----:B------:R-:W-:Y:S01]  /*1ca90*/  FMUL.FTZ R49, R99, UR8 ;  /* 0x0000000863317c20 */ /* 0x000fe20008410000 */
[----:B------:R-:W-:Y:S01]  /*1caa0*/  FSEL R201, R29, -INF , !P0 ;  /* 0xff8000001dc97808 */ /* 0x000fe20004000000 */
[----:B------:R-:W-:Y:S01]  /*1cab0*/  MUFU.TANH R48, R48 ;  /* 0x0000003000307308 */ /* 0x000fe20000002400 */
[----:B------:R-:W-:Y:S01]  /*1cac0*/  ISETP.GT.AND P3, PT, R222, R32, PT ;  /* 0x00000020de00720c */ /* 0x000fe20003f64270 */
[----:B------:R-:W-:Y:S01]  /*1cad0*/  VIADD R29, R236, 0xffffffc1 ;  /* 0xffffffc1ec1d7836 */ /* 0x000fe20000000000 */
[----:B------:R-:W-:Y:S01]  /*1cae0*/  ISETP.GE.AND P6, PT, R34, R137, PT ;  /* 0x000000892200720c */ /* 0x000fe20003fc6270 */
[----:B------:R-:W-:Y:S01]  /*1caf0*/  IMAD.MOV.U32 R99, RZ, RZ, R44 ;  /* 0x000000ffff637224 */ /* 0x000fe200078e002c */
[----:B------:R-:W-:Y:S01]  /*1cb00*/  FSEL R3, R3, -INF , !P3 ;  /* 0xff80000003037808 */ /* 0x000fe20005800000 */
[--C-:B------:R-:W-:Y:S01]  /*1cb10*/  IMAD.IADD R35, R230, 0x1, -R29.reuse ;  /* 0x00000001e6237824 */ /* 0x100fe200078e0a1d */
[----:B------:R-:W-:Y:S03]  /*1cb20*/  FSEL R2, R2, -INF , !P2 ;  /* 0xff80000002027808 */ /* 0x000fe60005000000 */
[----:B------:R-:W-:Y:S01]  /*1cb30*/  MUFU.TANH R49, R49 ;  /* 0x0000003100317308 */ /* 0x000fe20000002400 */
[C---:B------:R-:W-:Y:S01]  /*1cb40*/  ISETP.GE.AND P2, PT, R34.reuse, R136, PT ;  /* 0x000000882200720c */ /* 0x040fe20003f46270 */
[C---:B------:R-:W-:Y:S01]  /*1cb50*/  IMAD.IADD R33, R39.reuse, 0x1, -R29 ;  /* 0x0000000127217824 */ /* 0x040fe200078e0a1d */
[----:B------:R-:W-:Y:S01]  /*1cb60*/  ISETP.GE.AND P3, PT, R34, R217, PT ;  /* 0x000000d92200720c */ /* 0x000fe20003f66270 */
[----:B------:R-:W-:Y:S01]  /*1cb70*/  IMAD.IADD R34, R39, 0x1, -R31 ;  /* 0x0000000127227824 */ /* 0x000fe200078e0a1f */
[----:B------:R-:W-:Y:S02]  /*1cb80*/  FSEL R202, R27, -INF , !P6 ;  /* 0xff8000001bca7808 */ /* 0x000fe40007000000 */
[----:B------:R-:W-:Y:S03]  /*1cb90*/  IABS R36, R36 ;  /* 0x0000002400247213 */ /* 0x000fe60000000000 */
[----:B------:R-:W2:Y:S01]  /*1cba0*/  MUFU.TANH R27, R61 ;  /* 0x0000003d001b7308 */ /* 0x000ea20000002400 */
[----:B------:R-:W-:Y:S01]  /*1cbb0*/  IABS R35, R35 ;  /* 0x0000002300237213 */ /* 0x000fe20000000000 */
[----:B------:R-:W-:Y:S01]  /*1cbc0*/  STL [R1+0x68], R202 ;  /* 0x000068ca01007387 */ /* 0x000fe20000100800 */
[----:B------:R-:W-:Y:S02]  /*1cbd0*/  I2FP.F32.S32 R36, R36 ;  /* 0x0000002400247245 */ /* 0x000fe40000201400 */
[----:B------:R-:W-:Y:S01]  /*1cbe0*/  IABS R34, R34 ;  /* 0x0000002200227213 */ /* 0x000fe20000000000 */
[----:B------:R-:W-:Y:S01]  /*1cbf0*/  STL [R1+0x64], R143 ;  /* 0x0000648f01007387 */ /* 0x000fe20000100800 */
[----:B------:R-:W-:Y:S01]  /*1cc00*/  ISETP.GE.AND P6, PT, R32, R138, PT ;  /* 0x0000008a2000720c */ /* 0x000fe20003fc6270 */
[----:B-1----:R-:W-:Y:S01]  /*1cc10*/  FFMA.FTZ R25, R36, -UR6, R25 ;  /* 0x8000000624197c23 */ /* 0x002fe20008010019 */
[----:B------:R-:W-:Y:S01]  /*1cc20*/  ISETP.GE.AND P0, PT, R32, R136, PT ;  /* 0x000000882000720c */ /* 0x000fe20003f06270 */
[----:B------:R-:W-:Y:S01]  /*1cc30*/  VIADD R36, R238, 0x38 ;  /* 0x00000038ee247836 */ /* 0x000fe20000000000 */
[----:B------:R-:W-:Y:S02]  /*1cc40*/  ISETP.GE.AND P1, PT, R32, R217, PT ;  /* 0x000000d92000720c */ /* 0x000fe40003f26270 */
[----:B------:R-:W1:Y:S01]  /*1cc50*/  MUFU.TANH R32, R62 ;  /* 0x0000003e00207308 */ /* 0x000e620000002400 */
[----:B------:R-:W-:Y:S02]  /*1cc60*/  IABS R33, R33 ;  /* 0x0000002100217213 */ /* 0x000fe40000000000 */
[----:B------:R-:W-:Y:S02]  /*1cc70*/  I2FP.F32.S32 R40, R35 ;  /* 0x0000002300287245 */ /* 0x000fe40000201400 */
[----:B------:R-:W-:Y:S02]  /*1cc80*/  I2FP.F32.S32 R35, R34 ;  /* 0x0000002200237245 */ /* 0x000fe40000201400 */
[----:B------:R-:W-:Y:S01]  /*1cc90*/  I2FP.F32.S32 R34, R33 ;  /* 0x0000002100227245 */ /* 0x000fe20000201400 */
[----:B--2---:R-:W-:Y:S01]  /*1cca0*/  FFMA.FTZ R27, R40, -UR6, R27 ;  /* 0x80000006281b7c23 */ /* 0x004fe2000801001b */
[----:B------:R-:W-:Y:S01]  /*1ccb0*/  IADD3 R38, PT, PT, R41, -R31, RZ ;  /* 0x8000001f29267210 */ /* 0x000fe20007ffe0ff */
[----:B------:R-:W-:Y:S01]  /*1ccc0*/  IMAD.IADD R31, R44, 0x1, -R31 ;  /* 0x000000012c1f7824 */ /* 0x000fe200078e0a1f */
[----:B------:R-:W-:Y:S01]  /*1ccd0*/  FSEL R232, R23, -INF , !P6 ;  /* 0xff80000017e87808 */ /* 0x000fe20007000000 */
[----:B------:R-:W-:Y:S01]  /*1cce0*/  FFMA.FTZ R37, R34, -UR6, R37 ;  /* 0x8000000622257c23 */ /* 0x000fe20008010025 */
[----:B------:R-:W2:Y:S01]  /*1ccf0*/  MUFU.TANH R23, R67 ;  /* 0x0000004300177308 */ /* 0x000ea20000002400 */
[----:B------:R-:W-:Y:S01]  /*1cd00*/  VIADD R34, R238, 0x39 ;  /* 0x00000039ee227836 */ /* 0x000fe20000000000 */
[----:B------:R-:W-:Y:S01]  /*1cd10*/  ISETP.GT.AND P6, PT, R222, R36, PT ;  /* 0x00000024de00720c */ /* 0x000fe20003fc4270 */
[--C-:B------:R-:W-:Y:S01]  /*1cd20*/  IMAD.IADD R40, R41, 0x1, -R29.reuse ;  /* 0x0000000129287824 */ /* 0x100fe200078e0a1d */
[----:B------:R-:W-:Y:S01]  /*1cd30*/  IABS R38, R38 ;  /* 0x0000002600267213 */ /* 0x000fe20000000000 */
[----:B-1----:R-:W-:Y:S01]  /*1cd40*/  FFMA.FTZ R32, R35, -UR6, R32 ;  /* 0x8000000623207c23 */ /* 0x002fe20008010020 */
[----:B------:R-:W-:Y:S02]  /*1cd50*/  FSEL R25, R25, -INF , !P6 ;  /* 0xff80000019197808 */ /* 0x000fe40007000000 */
[----:B------:R-:W-:Y:S01]  /*1cd60*/  I2FP.F32.S32 R33, R38 ;  /* 0x0000002600217245 */ /* 0x000fe20000201400 */
[----:B------:R-:W-:Y:S01]  /*1cd70*/  IMAD.IADD R38, R44, 0x1, -R29 ;  /* 0x000000012c267824 */ /* 0x000fe200078e0a1d */
[----:B------:R-:W-:Y:S02]  /*1cd80*/  ISETP.GT.AND P6, PT, R222, R34, PT ;  /* 0x00000022de00720c */ /* 0x000fe40003fc4270 */
[----:B------:R-:W-:Y:S01]  /*1cd90*/  IABS R29, R31 ;  /* 0x0000001f001d7213 */ /* 0x000fe20000000000 */
[----:B------:R-:W-:Y:S01]  /*1cda0*/  FFMA.FTZ R64, R33, -UR6, R64 ;  /* 0x8000000621407c23 */ /* 0x000fe20008010040 */
[----:B------:R-:W-:Y:S01]  /*1cdb0*/  FSEL R27, R27, -INF , !P6 ;  /* 0xff8000001b1b7808 */ /* 0x000fe20007000000 */
[----:B------:R-:W-:Y:S01]  /*1cdc0*/  FMUL.FTZ R31, R75, UR8 ;  /* 0x000000084b1f7c20 */ /* 0x000fe20008410000 */
[C---:B------:R-:W-:Y:S01]  /*1cdd0*/  ISETP.GT.AND P6, PT, R9.reuse, R36, PT ;  /* 0x000000240900720c */ /* 0x040fe20003fc4270 */
[----:B------:R-:W-:Y:S01]  /*1cde0*/  IMAD.MOV.U32 R75, RZ, RZ, R229 ;  /* 0x000000ffff4b7224 */ /* 0x000fe200078e00e5 */
[----:B------:R-:W-:Y:S02]  /*1cdf0*/  IABS R38, R38 ;  /* 0x0000002600267213 */ /* 0x000fe40000000000 */
[----:B------:R-:W-:Y:S01]  /*1ce00*/  FSEL R32, R32, -INF , !P6 ;  /* 0xff80000020207808 */ /* 0x000fe20007000000 */
[----:B------:R-:W-:Y:S01]  /*1ce10*/  MUFU.TANH R31, R31 ;  /* 0x0000001f001f7308 */ /* 0x000fe20000002400 */
[----:B------:R-:W-:Y:S01]  /*1ce20*/  FSEL R228, R0, -INF , !P0 ;  /* 0xff80000000e47808 */ /* 0x000fe20004000000 */
[----:B------:R-:W-:Y:S01]  /*1ce30*/  FMUL.FTZ R0, R68, UR8 ;  /* 0x0000000844007c20 */ /* 0x000fe20008410000 */
[----:B------:R-:W-:Y:S01]  /*1ce40*/  I2FP.F32.S32 R38, R38 ;  /* 0x0000002600267245 */ /* 0x000fe20000201400 */
[----:B------:R-:W-:Y:S01]  /*1ce50*/  IMAD.MOV.U32 R89, RZ, RZ, R75 ;  /* 0x000000ffff597224 */ /* 0x000fe200078e004b */
[----:B------:R-:W-:Y:S02]  /*1ce60*/  ISETP.GT.AND P6, PT, R9, R34, PT ;  /* 0x000000220900720c */ /* 0x000fe40003fc4270 */
[----:B------:R-:W-:Y:S03]  /*1ce70*/  IABS R40, R40 ;  /* 0x0000002800287213 */ /* 0x000fe60000000000 */
[----:B------:R-:W1:Y:S01]  /*1ce80*/  MUFU.TANH R0, R0 ;  /* 0x0000000000007308 */ /* 0x000e620000002400 */
[----:B------:R-:W-:Y:S01]  /*1ce90*/  I2FP.F32.S32 R29, R29 ;  /* 0x0000001d001d7245 */ /* 0x000fe20000201400 */
[----:B--2---:R-:W-:Y:S01]  /*1cea0*/  FFMA.FTZ R23, R38, -UR6, R23 ;  /* 0x8000000626177c23 */ /* 0x004fe20008010017 */
[----:B------:R-:W-:Y:S02]  /*1ceb0*/  FSEL R37, R37, -INF , !P6 ;  /* 0xff80000025257808 */ /* 0x000fe40007000000 */
[----:B------:R-:W-:Y:S01]  /*1cec0*/  FSEL R209, R21, -INF , !P3 ;  /* 0xff80000015d17808 */ /* 0x000fe20005800000 */
[----:B------:R-:W-:Y:S01]  /*1ced0*/  VIADD R21, R236, 0xffffffc8 ;  /* 0xffffffc8ec157836 */ /* 0x000fe20000000000 */
[----:B------:R-:W-:Y:S01]  /*1cee0*/  FSEL R63, R2, -INF , !P2 ;  /* 0xff800000023f7808 */ /* 0x000fe20005000000 */
[----:B------:R-:W-:Y:S01]  /*1cef0*/  FFMA.FTZ R66, R29, -UR6, R66 ;  /* 0x800000061d427c23 */ /* 0x000fe20008010042 */
[----:B------:R-:W-:Y:S01]  /*1cf00*/  I2FP.F32.S32 R40, R40 ;  /* 0x0000002800287245 */ /* 0x000fe20000201400 */
[----:B------:R-:W-:Y:S01]  /*1cf10*/  FMUL.FTZ R2, R69, UR8 ;  /* 0x0000000845027c20 */ /* 0x000fe20008410000 */
[----:B------:R-:W-:Y:S01]  /*1cf20*/  ISETP.GT.AND P6, PT, R213, R36, PT ;  /* 0x00000024d500720c */ /* 0x000fe20003fc4270 */
[----:B------:R-:W-:Y:S01]  /*1cf30*/  FMUL.FTZ R29, R72, UR8 ;  /* 0x00000008481d7c20 */ /* 0x000fe20008410000 */
[----:B------:R-:W-:Y:S01]  /*1cf40*/  ISETP.GT.AND P2, PT, R205, R34, PT ;  /* 0x00000022cd00720c */ /* 0x000fe20003f44270 */
[----:B------:R-:W-:Y:S01]  /*1cf50*/  FFMA.FTZ R65, R40, -UR6, R65 ;  /* 0x8000000628417c23 */ /* 0x000fe20008010041 */
[----:B------:R-:W-:Y:S01]  /*1cf60*/  FSEL R249, R3, -INF , !P1 ;  /* 0xff80000003f97808 */ /* 0x000fe20004800000 */
[----:B------:R-:W2:Y:S01]  /*1cf70*/  MUFU.TANH R2, R2 ;  /* 0x0000000200027308 */ /* 0x000ea20000002400 */
[----:B------:R-:W-:Y:S01]  /*1cf80*/  FSEL R64, R64, -INF , !P6 ;  /* 0xff80000040407808 */ /* 0x000fe20007000000 */
[----:B------:R-:W-:Y:S01]  /*1cf90*/  IMAD.IADD R33, R41, 0x1, -R21 ;  /* 0x0000000129217824 */ /* 0x000fe200078e0a15 */
[----:B------:R-:W-:Y:S01]  /*1cfa0*/  FSEL R23, R23, -INF , !P2 ;  /* 0xff80000017177808 */ /* 0x000fe20005000000 */
[----:B------:R-:W-:Y:S01]  /*1cfb0*/  IMAD.MOV.U32 R84, RZ, RZ, R63 ;  /* 0x000000ffff547224 */ /* 0x000fe200078e003f */
[----:B------:R-:W-:Y:S01]  /*1cfc0*/  ISETP.GE.AND P6, PT, R36, R136, PT ;  /* 0x000000882400720c */ /* 0x000fe20003fc6270 */
[----:B------:R-:W-:Y:S01]  /*1cfd0*/  IMAD.MOV.U32 R72, RZ, RZ, R43 ;  /* 0x000000ffff487224 */ /* 0x000fe200078e002b */
[----:B------:R-:W-:Y:S03]  /*1cfe0*/  ISETP.GT.AND P3, PT, R213, R34, PT ;  /* 0x00000022d500720c */ /* 0x000fe60003f64270 */
[----:B------:R-:W3:Y:S01]  /*1cff0*/  MUFU.TANH R29, R29 ;  /* 0x0000001d001d7308 */ /* 0x000ee20000002400 */
[----:B------:R-:W-:Y:S01]  /*1d000*/  ISETP.GT.AND P1, PT, R205, R36, PT ;  /* 0x00000024cd00720c */ /* 0x000fe20003f24270 */
[----:B------:R-:W-:Y:S01]  /*1d010*/  IMAD.IADD R38, R44, 0x1, -R21 ;  /* 0x000000012c267824 */ /* 0x000fe200078e0a15 */
[-C--:B------:R-:W-:Y:S01]  /*1d020*/  ISETP.GE.AND P0, PT, R36, R217.reuse, PT ;  /* 0x000000d92400720c */ /* 0x080fe20003f06270 */
[----:B------:R-:W-:Y:S01]  /*1d030*/  FMUL.FTZ R43, R114, UR8 ;  /* 0x00000008722b7c20 */ /* 0x000fe20008410000 */
[----:B------:R-:W-:Y:S01]  /*1d040*/  ISETP.GE.AND P2, PT, R34, R217, PT ;  /* 0x000000d92200720c */ /* 0x000fe20003f46270 */
[----:B------:R-:W-:Y:S01]  /*1d050*/  IMAD.MOV.U32 R63, RZ, RZ, R216 ;  /* 0x000000ffff3f7224 */ /* 0x000fe200078e00d8 */
[----:B------:R-:W-:Y:S02]  /*1d060*/  IADD3 R3, PT, PT, R236, -0x37, RZ ;  /* 0xffffffc9ec037810 */ /* 0x000fe40007ffe0ff */
[----:B------:R-:W-:Y:S01]  /*1d070*/  FSEL R242, R27, -INF , !P2 ;  /* 0xff8000001bf27808 */ /* 0x000fe20005000000 */
[----:B------:R-:W-:Y:S01]  /*1d080*/  MUFU.TANH R43, R43 ;  /* 0x0000002b002b7308 */ /* 0x000fe20000002400 */
[----:B------:R-:W-:Y:S01]  /*1d090*/  FSEL R65, R65, -INF , !P3 ;  /* 0xff80000041417808 */ /* 0x000fe20005800000 */
[----:B------:R-:W-:Y:S01]  /*1d0a0*/  FMUL.FTZ R27, R73, UR8 ;  /* 0x00000008491b7c20 */ /* 0x000fe20008410000 */
[----:B------:R-:W-:Y:S01]  /*1d0b0*/  FSEL R66, R66, -INF , !P1 ;  /* 0xff80000042427808 */ /* 0x000fe20004800000 */
[----:B------:R4:W-:Y:S01]  /*1d0c0*/  STL [R1+0x6c], R242 ;  /* 0x00006cf201007387 */ /* 0x0009e20000100800 */
[----:B------:R-:W-:Y:S01]  /*1d0d0*/  FSEL R220, R25, -INF , !P0 ;  /* 0xff80000019dc7808 */ /* 0x000fe20004000000 */
[--C-:B------:R-:W-:Y:S01]  /*1d0e0*/  IMAD.IADD R25, R41, 0x1, -R3.reuse ;  /* 0x0000000129197824 */ /* 0x100fe200078e0a03 */
[----:B------:R-:W-:Y:S03]  /*1d0f0*/  FSEL R251, R32, -INF , !P6 ;  /* 0xff80000020fb7808 */ /* 0x000fe60007000000 */
[----:B------:R-:W-:Y:S01]  /*1d100*/  MUFU.TANH R27, R27 ;  /* 0x0000001b001b7308 */ /* 0x000fe20000002400 */
[----:B------:R-:W-:Y:S01]  /*1d110*/  IABS R33, R33 ;  /* 0x0000002100217213 */ /* 0x000fe20000000000 */
[----:B------:R-:W-:Y:S01]  /*1d120*/  FMUL.FTZ R32, R74, UR8 ;  /* 0x000000084a207c20 */ /* 0x000fe20008410000 */
[CC--:B------:R-:W-:Y:S01]  /*1d130*/  ISETP.GE.AND P3, PT, R36.reuse, R137.reuse, PT ;  /* 0x000000892400720c */ /* 0x0c0fe20003f66270 */
[----:B------:R-:W-:Y:S01]  /*1d140*/  IMAD.MOV.U32 R74, RZ, RZ, R234 ;  /* 0x000000ffff4a7224 */ /* 0x000fe200078e00ea */
[----:B------:R-:W-:Y:S01]  /*1d150*/  ISETP.GE.AND P1, PT, R36, R138, PT ;  /* 0x0000008a2400720c */ /* 0x000fe20003f26270 */
[----:B------:R-:W-:Y:S01]  /*1d160*/  IMAD.IADD R36, R44, 0x1, -R3 ;  /* 0x000000012c247824 */ /* 0x000fe200078e0a03 */
[C---:B------:R-:W-:Y:S03]  /*1d170*/  ISETP.GE.AND P0, PT, R34.reuse, R136, PT ;  /* 0x000000882200720c */ /* 0x040fe60003f06270 */
[----:B------:R-:W4:Y:S01]  /*1d180*/  MUFU.TANH R32, R32 ;  /* 0x0000002000207308 */ /* 0x000f220000002400 */
[C---:B------:R-:W-:Y:S01]  /*1d190*/  ISETP.GE.AND P2, PT, R34.reuse, R137, PT ;  /* 0x000000892200720c */ /* 0x040fe20003f46270 */
[----:B------:R-:W-:Y:S01]  /*1d1a0*/  IMAD.MOV.U32 R88, RZ, RZ, R74 ;  /* 0x000000ffff587224 */ /* 0x000fe200078e004a */
[----:B------:R-:W-:Y:S01]  /*1d1b0*/  ISETP.GE.AND P6, PT, R34, R138, PT ;  /* 0x0000008a2200720c */ /* 0x000fe20003fc6270 */
[--C-:B------:R-:W-:Y:S01]  /*1d1c0*/  IMAD.IADD R34, R230, 0x1, -R21.reuse ;  /* 0x00000001e6227824 */ /* 0x100fe200078e0a15 */
[----:B------:R-:W-:Y:S01]  /*1d1d0*/  I2FP.F32.S32 R33, R33 ;  /* 0x0000002100217245 */ /* 0x000fe20000201400 */
[----:B------:R-:W-:Y:S01]  /*1d1e0*/  IMAD.IADD R21, R39, 0x1, -R21 ;  /* 0x0000000127157824 */ /* 0x000fe200078e0a15 */
[----:B------:R-:W-:Y:S02]  /*1d1f0*/  IABS R25, R25 ;  /* 0x0000001900197213 */ /* 0x000fe40000000000 */
[----:B------:R-:W-:Y:S01]  /*1d200*/  IABS R34, R34 ;  /* 0x0000002200227213 */ /* 0x000fe20000000000 */
[----:B-1----:R-:W-:Y:S01]  /*1d210*/  FFMA.FTZ R33, R33, -UR6, R0 ;  /* 0x8000000621217c23 */ /* 0x002fe20008010000 */
[----:B------:R-:W-:Y:S01]  /*1d220*/  IABS R36, R36 ;  /* 0x0000002400247213 */ /* 0x000fe20000000000 */
[----:B------:R-:W-:Y:S01]  /*1d230*/  VIADD R0, R238, 0x40 ;  /* 0x00000040ee007836 */ /* 0x000fe20000000000 */
[----:B------:R-:W-:Y:S02]  /*1d240*/  I2FP.F32.S32 R25, R25 ;  /* 0x0000001900197245 */ /* 0x000fe40000201400 */
[----:B------:R-:W-:Y:S02]  /*1d250*/  I2FP.F32.S32 R34, R34 ;  /* 0x0000002200227245 */ /* 0x000fe40000201400 */
[----:B------:R-:W-:Y:S01]  /*1d260*/  I2FP.F32.S32 R36, R36 ;  /* 0x0000002400247245 */ /* 0x000fe20000201400 */
[----:B--2---:R-:W-:Y:S01]  /*1d270*/  FFMA.FTZ R25, R25, -UR6, R2 ;  /* 0x8000000619197c23 */ /* 0x004fe20008010002 */
[----:B------:R-:W-:Y:S01]  /*1d280*/  FSEL R67, R37, -INF , !P0 ;  /* 0xff80000025437808 */ /* 0x000fe20004000000 */
[----:B---3--:R-:W-:Y:S01]  /*1d290*/  FFMA.FTZ R29, R34, -UR6, R29 ;  /* 0x80000006221d7c23 */ /* 0x008fe2000801001d */
[----:B------:R-:W-:Y:S01]  /*1d2a0*/  ISETP.GT.AND P0, PT, R213, R0, PT ;  /* 0x00000000d500720c */ /* 0x000fe20003f04270 */
[----:B------:R-:W-:Y:S01]  /*1d2b0*/  FFMA.FTZ R245, R36, -UR6, R245 ;  /* 0x8000000624f57c23 */ /* 0x000fe200080100f5 */
[----:B------:R-:W-:Y:S01]  /*1d2c0*/  IABS R38, R38 ;  /* 0x0000002600267213 */ /* 0x000fe20000000000 */
[--C-:B------:R-:W-:Y:S01]  /*1d2d0*/  IMAD.IADD R36, R230, 0x1, -R3.reuse ;  /* 0x00000001e6247824 */ /* 0x100fe200078e0a03 */
[----:B------:R-:W-:Y:S01]  /*1d2e0*/  IADD3 R2, PT, PT, R238, 0x41, RZ ;  /* 0x00000041ee027810 */ /* 0x000fe20007ffe0ff */
[----:B------:R-:W-:Y:S01]  /*1d2f0*/  IMAD.IADD R34, R39, 0x1, -R3 ;  /* 0x0000000127227824 */ /* 0x000fe200078e0a03 */
[----:B------:R-:W-:Y:S01]  /*1d300*/  IABS R3, R21 ;  /* 0x0000001500037213 */ /* 0x000fe20000000000 */
[----:B------:R-:W-:Y:S01]  /*1d310*/  IMAD.MOV.U32 R81, RZ, RZ, R67 ;  /* 0x000000ffff517224 */ /* 0x000fe200078e0043 */
[----:B------:R-:W-:Y:S01]  /*1d320*/  FSEL R21, R33, -INF , !P0 ;  /* 0xff80000021157808 */ /* 0x000fe20004000000 */
[----:B------:R-:W2:Y:S01]  /*1d330*/  LDL.LU R67, [R1+0x70] ;  /* 0x0000700001437983 */ /* 0x000ea20000300800 */
[----:B------:R-:W-:Y:S01]  /*1d340*/  I2FP.F32.S32 R38, R38 ;  /* 0x0000002600267245 */ /* 0x000fe20000201400 */
[----:B------:R-:W-:Y:S01]  /*1d350*/  IMAD.MOV.U32 R33, RZ, RZ, R3 ;  /* 0x000000ffff217224 */ /* 0x000fe200078e0003 */
[----:B------:R-:W-:Y:S01]  /*1d360*/  ISETP.GT.AND P0, PT, R213, R2, PT ;  /* 0x00000002d500720c */ /* 0x000fe20003f04270 */
[----:B------:R-:W-:Y:S01]  /*1d370*/  VIADD R37, R236, 0xfffffff1 ;  /* 0xfffffff1ec257836 */ /* 0x000fe20000000000 */
[----:B------:R-:W-:Y:S01]  /*1d380*/  IABS R36, R36 ;  /* 0x0000002400247213 */ /* 0x000fe20000000000 */
[----:B------:R-:W-:Y:S01]  /*1d390*/  FFMA.FTZ R241, R38, -UR6, R241 ;  /* 0x8000000626f17c23 */ /* 0x000fe200080100f1 */
[----:B------:R-:W-:Y:S02]  /*1d3a0*/  FSEL R3, R25, -INF , !P0 ;  /* 0xff80000019037808 */ /* 0x000fe40004000000 */
[----:B------:R-:W-:Y:S02]  /*1d3b0*/  ISETP.GT.AND P0, PT, R205, R0, PT ;  /* 0x00000000cd00720c */ /* 0x000fe40003f04270 */
[----:B------:R-:W-:Y:S02]  /*1d3c0*/  IABS R34, R34 ;  /* 0x0000002200227213 */ /* 0x000fe40000000000 */
[----:B------:R-:W-:Y:S02]  /*1d3d0*/  FSEL R241, R241, -INF , !P0 ;  /* 0xff800000f1f17808 */ /* 0x000fe40004000000 */
[----:B------:R-:W-:Y:S01]  /*1d3e0*/  I2FP.F32.S32 R25, R33 ;  /* 0x0000002100197245 */ /* 0x000fe20000201400 */
[----:B------:R-:W-:Y:S01]  /*1d3f0*/  FMUL.FTZ R33, R78, UR8 ;  /* 0x000000084e217c20 */ /* 0x000fe20008410000 */
[----:B------:R-:W-:Y:S01]  /*1d400*/  I2FP.F32.S32 R36, R36 ;  /* 0x0000002400247245 */ /* 0x000fe20000201400 */
[----:B------:R-:W-:Y:S01]  /*1d410*/  IMAD.MOV.U32 R78, RZ, RZ, R72 ;  /* 0x000000ffff4e7224 */ /* 0x000fe200078e0048 */
[----:B------:R-:W-:Y:S01]  /*1d420*/  ISETP.GT.AND P0, PT, R205, R2, PT ;  /* 0x00000002cd00720c */ /* 0x000fe20003f04270 */
[----:B----4-:R-:W-:Y:S01]  /*1d430*/  FFMA.FTZ R32, R25, -UR6, R32 ;  /* 0x8000000619207c23 */ /* 0x010fe20008010020 */
[----:B------:R-:W-:Y:S01]  /*1d440*/  I2FP.F32.S32 R34, R34 ;  /* 0x0000002200227245 */ /* 0x000fe20000201400 */
[----:B------:R-:W-:Y:S01]  /*1d450*/  MUFU.TANH R33, R33 ;  /* 0x0000002100217308 */ /* 0x000fe20000002400 */
[----:B------:R-:W-:Y:S01]  /*1d460*/  FSEL R68, R64, -INF , !P3 ;  /* 0xff80000040447808 */ /* 0x000fe20005800000 */
[----:B------:R-:W-:Y:S01]  /*1d470*/  FFMA.FTZ R27, R36, -UR6, R27 ;  /* 0x80000006241b7c23 */ /* 0x000fe2000801001b */
[----:B------:R-:W-:Y:S01]  /*1d480*/  FSEL R65, R65, -INF , !P2 ;  /* 0xff80000041417808 */ /* 0x000fe20005000000 */
[----:B------:R-:W-:Y:S01]  /*1d490*/  FFMA.FTZ R31, R34, -UR6, R31 ;  /* 0x80000006221f7c23 */ /* 0x000fe2000801001f */
[----:B------:R-:W-:Y:S01]  /*1d4a0*/  FSEL R245, R245, -INF , !P0 ;  /* 0xff800000f5f57808 */ /* 0x000fe20004000000 */
[----:B------:R-:W-:Y:S01]  /*1d4b0*/  FMUL.FTZ R25, R76, UR8 ;  /* 0x000000084c197c20 */ /* 0x000fe20008410000 */
[CC--:B------:R-:W-:Y:S01]  /*1d4c0*/  ISETP.GT.AND P0, PT, R222.reuse, R0.reuse, PT ;  /* 0x00000000de00720c */ /* 0x0c0fe20003f04270 */
[----:B------:R-:W-:Y:S01]  /*1d4d0*/  FMUL.FTZ R34, R77, UR8 ;  /* 0x000000084d227c20 */ /* 0x000fe20008410000 */
[C---:B------:R-:W-:Y:S01]  /*1d4e0*/  ISETP.GT.AND P2, PT, R9.reuse, R0, PT ;  /* 0x000000000900720c */ /* 0x040fe20003f44270 */
[----:B------:R-:W-:Y:S01]  /*1d4f0*/  IMAD.MOV.U32 R77, RZ, RZ, R217 ;  /* 0x000000ffff4d7224 */ /* 0x000fe200078e00d9 */
[-C--:B------:R-:W-:Y:S01]  /*1d500*/  ISETP.GT.AND P3, PT, R222, R2.reuse, PT ;  /* 0x00000002de00720c */ /* 0x080fe20003f64270 */
[----:B------:R-:W1:Y:S01]  /*1d510*/  MUFU.TANH R25, R25 ;  /* 0x0000001900197308 */ /* 0x000e620000002400 */
[----:B------:R-:W-:Y:S01]  /*1d520*/  FSEL R66, R66, -INF , !P1 ;  /* 0xff80000042427808 */ /* 0x000fe20004800000 */
[----:B------:R-:W-:Y:S01]  /*1d530*/  IMAD.MOV.U32 R76, RZ, RZ, R230 ;  /* 0x000000ffff4c7224 */ /* 0x000fe200078e00e6 */
[----:B------:R-:W-:Y:S01]  /*1d540*/  ISETP.GT.AND P1, PT, R9, R2, PT ;  /* 0x000000020900720c */ /* 0x000fe20003f24270 */
[----:B------:R-:W-:Y:S01]  /*1d550*/  IMAD.MOV.U32 R72, RZ, RZ, R226 ;  /* 0x000000ffff487224 */ /* 0x000fe200078e00e2 */
[----:B------:R-:W-:Y:S02]  /*1d560*/  FSEL R211, R23, -INF , !P6 ;  /* 0xff80000017d37808 */ /* 0x000fe40007000000 */
[----:B------:R-:W-:Y:S03]  /*1d570*/  FSEL R29, R29, -INF , !P0 ;  /* 0xff8000001d1d7808 */ /* 0x000fe60004000000 */
[----:B------:R-:W-:Y:S01]  /*1d580*/  MUFU.TANH R34, R34 ;  /* 0x0000002200227308 */ /* 0x000fe20000002400 */
[----:B------:R-:W-:Y:S02]  /*1d590*/  FSEL R23, R32, -INF , !P2 ;  /* 0xff80000020177808 */ /* 0x000fe40005000000 */
[----:B------:R-:W-:Y:S02]  /*1d5a0*/  FSEL R27, R27, -INF , !P3 ;  /* 0xff8000001b1b7808 */ /* 0x000fe40005800000 */
[C---:B------:R-:W-:Y:S02]  /*1d5b0*/  ISETP.GE.AND P6, PT, R0.reuse, R137, PT ;  /* 0x000000890000720c */ /* 0x040fe40003fc6270 */
[C---:B------:R-:W-:Y:S03]  /*1d5c0*/  ISETP.GE.AND P0, PT, R0.reuse, R138, PT ;  /* 0x0000008a0000720c */ /* 0x040fe60003f06270 */
[----:B------:R-:W-:Y:S01]  /*1d5d0*/  MUFU.TANH R230, R86 ;  /* 0x0000005600e67308 */ /* 0x000fe20000002400 */
[C---:B------:R-:W-:Y:S02]  /*1d5e0*/  ISETP.GE.AND P2, PT, R0.reuse, R136, PT ;  /* 0x000000880000720c */ /* 0x040fe40003f46270 */
[----:B------:R-:W-:Y:S02]  /*1d5f0*/  ISETP.GE.AND P3, PT, R0, R217, PT ;  /* 0x000000d90000720c */ /* 0x000fe40003f66270 */
[----:B------:R-:W-:Y:S01]  /*1d600*/  FSEL R0, R31, -INF , !P1 ;  /* 0xff8000001f007808 */ /* 0x000fe20004800000 */
[----:B------:R-:W-:Y:S01]  /*1d610*/  FMUL.FTZ R31, R80, UR8 ;  /* 0x00000008501f7c20 */ /* 0x000fe20008410000 */
[----:B------:R-:W-:Y:S03]  /*1d620*/  ISETP.GE.AND P1, PT, R2, R137, PT ;  /* 0x000000890200720c */ /* 0x000fe60003f26270 */
[----:B------:R-:W-:Y:S01]  /*1d630*/  MUFU.TANH R217, R87 ;  /* 0x0000005700d97308 */ /* 0x000fe20000002400 */
[----:B------:R-:W-:Y:S02]  /*1d640*/  FSEL R233, R21, -INF , !P6 ;  /* 0xff80000015e97808 */ /* 0x000fe40007000000 */
[----:B------:R-:W-:Y:S01]  /*1d650*/  FSEL R61, R3, -INF , !P1 ;  /* 0xff800000033d7808 */ /* 0x000fe20004800000 */
[C---:B------:R-:W-:Y:S01]  /*1d660*/  VIADD R3, R236.reuse, 0xffffffd1 ;  /* 0xffffffd1ec037836 */ /* 0x040fe20000000000 */
[----:B------:R-:W-:Y:S02]  /*1d670*/  IADD3 R21, PT, PT, R236, -0x30, RZ ;  /* 0xffffffd0ec157810 */ /* 0x000fe40007ffe0ff */
[----:B------:R-:W-:Y:S03]  /*1d680*/  ISETP.GE.AND P6, PT, R2, R138, PT ;  /* 0x0000008a0200720c */ /* 0x000fe60003fc6270 */
[----:B------:R-:W3:Y:S01]  /*1d690*/  MUFU.TANH R31, R31 ;  /* 0x0000001f001f7308 */ /* 0x000ee20000002400 */
[----:B------:R-:W-:Y:S01]  /*1d6a0*/  IMAD.IADD R32, R39, 0x1, -R3 ;  /* 0x0000000127207824 */ /* 0x000fe200078e0a03 */
[----:B------:R-:W-:Y:S01]  /*1d6b0*/  FSEL R241, R241, -INF , !P0 ;  /* 0xff800000f1f17808 */ /* 0x000fe20004000000 */
[----:B------:R-:W-:Y:S01]  /*1d6c0*/  IMAD.IADD R38, R76, 0x1, -R21 ;  /* 0x000000014c267824 */ /* 0x000fe200078e0a15 */
[----:B------:R-:W-:Y:S01]  /*1d6d0*/  ISETP.GE.AND P0, PT, R2, R136, PT ;  /* 0x000000880200720c */ /* 0x000fe20003f06270 */
[----:B------:R-:W-:Y:S01]  /*1d6e0*/  IMAD.IADD R35, R76, 0x1, -R3 ;  /* 0x000000014c237824 */ /* 0x000fe200078e0a03 */
[----:B------:R-:W-:Y:S01]  /*1d6f0*/  ISETP.GE.AND P1, PT, R2, R77, PT ;  /* 0x0000004d0200720c */ /* 0x000fe20003f26270 */
[--C-:B------:R-:W-:Y:S01]  /*1d700*/  IMAD.IADD R2, R41, 0x1, -R21.reuse ;  /* 0x0000000129027824 */ /* 0x100fe200078e0a15 */
[----:B------:R-:W-:Y:S01]  /*1d710*/  IABS R32, R32 ;  /* 0x0000002000207213 */ /* 0x000fe20000000000 */
[----:B------:R-:W-:Y:S01]  /*1d720*/  IMAD.IADD R36, R39, 0x1, -R21 ;  /* 0x0000000127247824 */ /* 0x000fe200078e0a15 */
[----:B------:R-:W-:Y:S02]  /*1d730*/  IABS R38, R38 ;  /* 0x0000002600267213 */ /* 0x000fe40000000000 */
[----:B------:R-:W-:Y:S02]  /*1d740*/  I2FP.F32.S32 R32, R32 ;  /* 0x0000002000207245 */ /* 0x000fe40000201400 */
[----:B------:R-:W-:Y:S02]  /*1d750*/  IABS R2, R2 ;  /* 0x0000000200027213 */ /* 0x000fe40000000000 */
[----:B------:R-:W-:Y:S01]  /*1d760*/  I2FP.F32.S32 R38, R38 ;  /* 0x0000002600267245 */ /* 0x000fe20000201400 */
[----:B------:R-:W-:Y:S01]  /*1d770*/  FFMA.FTZ R237, R32, -UR6, R237 ;  /* 0x8000000620ed7c23 */ /* 0x000fe200080100ed */
[----:B------:R-:W-:Y:S02]  /*1d780*/  I2FP.F32.S32 R2, R2 ;  /* 0x0000000200027245 */ /* 0x000fe40000201400 */
[----:B------:R-:W-:Y:S01]  /*1d790*/  IABS R35, R35 ;  /* 0x0000002300237213 */ /* 0x000fe20000000000 */
[----:B-1----:R-:W-:Y:S01]  /*1d7a0*/  FFMA.FTZ R25, R38, -UR6, R25 ;  /* 0x8000000626197c23 */ /* 0x002fe20008010019 */
[----:B------:R-:W-:Y:S01]  /*1d7b0*/  IADD3 R32, PT, PT, R238, 0x48, RZ ;  /* 0x00000048ee207810 */ /* 0x000fe20007ffe0ff */
[----:B---3--:R-:W-:Y:S01]  /*1d7c0*/  FFMA.FTZ R31, R2, -UR6, R31 ;  /* 0x80000006021f7c23 */ /* 0x008fe2000801001f */
[----:B------:R-:W-:Y:S01]  /*1d7d0*/  IABS R36, R36 ;  /* 0x0000002400247213 */ /* 0x000fe20000000000 */
[----:B------:R-:W-:Y:S01]  /*1d7e0*/  VIADD R2, R238, 0x49 ;  /* 0x00000049ee027836 */ /* 0x000fe20000000000 */
[----:B------:R-:W-:Y:S01]  /*1d7f0*/  FSEL R245, R245, -INF , !P6 ;  /* 0xff800000f5f57808 */ /* 0x000fe20007000000 */
[--C-:B------:R-:W-:Y:S01]  /*1d800*/  IMAD.IADD R38, R41, 0x1, -R3.reuse ;  /* 0x0000000129267824 */ /* 0x100fe200078e0a03 */
[----:B------:R-:W-:Y:S01]  /*1d810*/  I2FP.F32.S32 R35, R35 ;  /* 0x0000002300237245 */ /* 0x000fe20000201400 */
[----:B------:R-:W-:Y:S01]  /*1d820*/  IMAD.IADD R3, R44, 0x1, -R3 ;  /* 0x000000012c037824 */ /* 0x000fe200078e0a03 */
[C---:B------:R-:W-:Y:S02]  /*1d830*/  ISETP.GT.AND P6, PT, R222.reuse, R32, PT ;  /* 0x00000020de00720c */ /* 0x040fe40003fc4270 */
[----:B------:R-:W-:Y:S01]  /*1d840*/  I2FP.F32.S32 R36, R36 ;  /* 0x0000002400247245 */ /* 0x000fe20000201400 */
[----:B------:R-:W-:Y:S01]  /*1d850*/  FFMA.FTZ R34, R35, -UR6, R34 ;  /* 0x8000000623227c23 */ /* 0x000fe20008010022 */
[----:B------:R-:W-:Y:S01]  /*1d860*/  FSEL R25, R25, -INF , !P6 ;  /* 0xff80000019197808 */ /* 0x000fe20007000000 */
[----:B------:R-:W-:Y:S01]  /*1d870*/  FMUL.FTZ R35, R117, UR8 ;  /* 0x0000000875237c20 */ /* 0x000fe20008410000 */
[----:B------:R-:W-:Y:S01]  /*1d880*/  ISETP.GT.AND P6, PT, R222, R2, PT ;  /* 0x00000002de00720c */ /* 0x000fe20003fc4270 */
[----:B------:R-:W-:Y:S01]  /*1d890*/  FFMA.FTZ R33, R36, -UR6, R33 ;  /* 0x8000000624217c23 */ /* 0x000fe20008010021 */
[----:B------:R-:W-:Y:S01]  /*1d8a0*/  IMAD.IADD R36, R44, 0x1, -R21 ;  /* 0x000000012c247824 */ /* 0x000fe200078e0a15 */
[----:B------:R-:W-:Y:S02]  /*1d8b0*/  IABS R3, R3 ;  /* 0x0000000300037213 */ /* 0x000fe40000000000 */
[----:B------:R-:W-:Y:S01]  /*1d8c0*/  MUFU.TANH R35, R35 ;  /* 0x0000002300237308 */ /* 0x000fe20000002400 */
[----:B------:R-:W-:Y:S02]  /*1d8d0*/  FSEL R21, R34, -INF , !P6 ;  /* 0xff80000022157808 */ /* 0x000fe40007000000 */
[----:B------:R-:W-:Y:S02]  /*1d8e0*/  ISETP.GT.AND P6, PT, R9, R32, PT ;  /* 0x000000200900720c */ /* 0x000fe40003fc4270 */
[----:B------:R-:W-:Y:S02]  /*1d8f0*/  I2FP.F32.S32 R34, R3 ;  /* 0x0000000300227245 */ /* 0x000fe40000201400 */
[----:B------:R-:W-:Y:S01]  /*1d900*/  FSEL R3, R33, -INF , !P6 ;  /* 0xff80000021037808 */ /* 0x000fe20007000000 */
[----:B------:R-:W-:Y:S01]  /*1d910*/  FMUL.FTZ R33, R93, UR8 ;  /* 0x000000085d217c20 */ /* 0x000fe20008410000 */
[----:B------:R-:W-:Y:S01]  /*1d920*/  ISETP.GT.AND P6, PT, R9, R2, PT ;  /* 0x000000020900720c */ /* 0x000fe20003fc4270 */
[----:B------:R-:W-:Y:S01]  /*1d930*/  FFMA.FTZ R239, R34, -UR6, R239 ;  /* 0x8000000622ef7c23 */ /* 0x000fe200080100ef */
[----:B------:R-:W-:Y:S01]  /*1d940*/  IABS R38, R38 ;  /* 0x0000002600267213 */ /* 0x000fe20000000000 */
[----:B------:R-:W-:Y:S01]  /*1d950*/  VIADD R34, R238, 0x50 ;  /* 0x00000050ee227836 */ /* 0x000fe20000000000 */
[----:B------:R-:W-:Y:S01]  /*1d960*/  IABS R36, R36 ;  /* 0x0000002400247213 */ /* 0x000fe20000000000 */
[----:B------:R-:W-:Y:S01]  /*1d970*/  MUFU.TANH R33, R33 ;  /* 0x0000002100217308 */ /* 0x000fe20000002400 */
[----:B------:R-:W-:Y:S01]  /*1d980*/  FSEL R237, R237, -INF , !P6 ;  /* 0xff800000eded7808 */ /* 0x000fe20007000000 */
[----:B------:R-:W-:Y:S01]  /*1d990*/  IMAD.MOV.U32 R93, RZ, RZ, R41 ;  /* 0x000000ffff5d7224 */ /* 0x000fe200078e0029 */
[----:B------:R-:W-:Y:S02]  /*1d9a0*/  ISETP.GT.AND P6, PT, R213, R32, PT ;  /* 0x00000020d500720c */ /* 0x000fe40003fc4270 */
[----:B------:R-:W-:Y:S02]  /*1d9b0*/  I2FP.F32.S32 R38, R38 ;  /* 0x0000002600267245 */ /* 0x000fe40000201400 */
[----:B------:R-:W-:Y:S02]  /*1d9c0*/  I2FP.F32.S32 R36, R36 ;  /* 0x0000002400247245 */ /* 0x000fe40000201400 */
[----:B------:R-:W-:Y:S01]  /*1d9d0*/  FSEL R82, R0, -INF , !P0 ;  /* 0xff80000000527808 */ /* 0x000fe20004000000 */
[----:B------:R-:W-:Y:S01]  /*1d9e0*/  FFMA.FTZ R247, R38, -UR6, R247 ;  /* 0x8000000626f77c23 */ /* 0x000fe200080100f7 */
[----:B------:R-:W-:Y:S01]  /*1d9f0*/  FSEL R0, R31, -INF , !P6 ;  /* 0xff8000001f007808 */ /* 0x000fe20007000000 */
[----:B------:R-:W-:Y:S01]  /*1da00*/  FFMA.FTZ R243, R36, -UR6, R243 ;  /* 0x8000000624f37c23 */ /* 0x000fe200080100f3 */
[----:B------:R-:W-:Y:S01]  /*1da10*/  ISETP.GE.AND P6, PT, R32, R136, PT ;  /* 0x000000882000720c */ /* 0x000fe20003fc6270 */
[----:B------:R-:W-:Y:S01]  /*1da20*/  FMUL.FTZ R31, R94, UR8 ;  /* 0x000000085e1f7c20 */ /* 0x000fe20008410000 */
[----:B------:R-:W-:Y:S01]  /*1da30*/  FSEL R59, R23, -INF , !P2 ;  /* 0xff800000173b7808 */ /* 0x000fe20005000000 */
[----:B------:R-:W-:Y:S01]  /*1da40*/  IMAD.MOV.U32 R94, RZ, RZ, R39 ;  /* 0x000000ffff5e7224 */ /* 0x000fe200078e0027 */
[-C--:B------:R-:W-:Y:S01]  /*1da50*/  ISETP.GT.AND P2, PT, R205, R2.reuse, PT ;  /* 0x00000002cd00720c */ /* 0x080fe20003f44270 */
[----:B------:R-:W-:Y:S01]  /*1da60*/  IMAD.MOV.U32 R39, RZ, RZ, R223 ;  /* 0x000000ffff277224 */ /* 0x000fe200078e00df */
[----:B------:R-:W-:Y:S01]  /*1da70*/  FSEL R207, R27, -INF , !P1 ;  /* 0xff8000001bcf7808 */ /* 0x000fe20004800000 */
[----:B------:R1:W-:Y:S01]  /*1da80*/  MUFU.TANH R223, R91 ;  /* 0x0000005b00df7308 */ /* 0x0003e20000002400 */
[----:B------:R-:W-:Y:S01]  /*1da90*/  FSEL R64, R29, -INF , !P3 ;  /* 0xff8000001d407808 */ /* 0x000fe20005800000 */
[----:B------:R-:W-:Y:S01]  /*1daa0*/  IMAD.MOV.U32 R70, RZ, RZ, R39 ;  /* 0x000000ffff467224 */ /* 0x000fe200078e0027 */
[----:B------:R-:W-:Y:S01]  /*1dab0*/  ISETP.GT.AND P3, PT, R213, R2, PT ;  /* 0x00000002d500720c */ /* 0x000fe20003f64270 */
[----:B------:R-:W-:Y:S01]  /*1dac0*/  FMUL.FTZ R39, R118, UR8 ;  /* 0x0000000876277c20 */ /* 0x000fe20008410000 */
[----:B------:R-:W-:Y:S01]  /*1dad0*/  ISETP.GT.AND P1, PT, R205, R32, PT ;  /* 0x00000020cd00720c */ /* 0x000fe20003f24270 */
[----:B------:R-:W-:Y:S01]  /*1dae0*/  IMAD.MOV.U32 R80, RZ, RZ, R70 ;  /* 0x000000ffff507224 */ /* 0x000fe200078e0046 */
[----:B------:R-:W-:Y:S03]  /*1daf0*/  FSEL R83, R3, -INF , !P6 ;  /* 0xff80000003537808 */ /* 0x000fe60007000000 */
[----:B------:R-:W-:Y:S01]  /*1db00*/  MUFU.TANH R31, R31 ;  /* 0x0000001f001f7308 */ /* 0x000fe20000002400 */
[----:B------:R-:W-:Y:S01]  /*1db10*/  FSEL R239, R239, -INF , !P2 ;  /* 0xff800000efef7808 */ /* 0x000fe20005000000 */
[----:B------:R-:W-:Y:S01]  /*1db20*/  VIADD R3, R236, 0xffffffd9 ;  /* 0xffffffd9ec037836 */ /* 0x000fe20000000000 */
[----:B------:R-:W-:Y:S01]  /*1db30*/  ISETP.GE.AND P2, PT, R2, R77, PT ;  /* 0x0000004d0200720c */ /* 0x000fe20003f46270 */
[----:B------:R-:W-:Y:S01]  /*1db40*/  IMAD.MOV.U32 R86, RZ, RZ, R59 ;  /* 0x000000ffff567224 */ /* 0x000fe200078e003b */
[----:B------:R-:W-:Y:S01]  /*1db50*/  FSEL R247, R247, -INF , !P3 ;  /* 0xff800000f7f77808 */ /* 0x000fe20005800000 */
[--C-:B------:R-:W-:Y:S01]  /*1db60*/  IMAD.IADD R40, R76, 0x1, -R3.reuse ;  /* 0x000000014c287824 */ /* 0x100fe200078e0a03 */
[----:B------:R-:W-:Y:S03]  /*1db70*/  FSEL R243, R243, -INF , !P1 ;  /* 0xff800000f3f37808 */ /* 0x000fe60004800000 */
[----:B------:R-:W-:Y:S01]  /*1db80*/  MUFU.TANH R39, R39 ;  /* 0x0000002700277308 */ /* 0x000fe20000002400 */
[----:B------:R-:W-:Y:S01]  /*1db90*/  ISETP.GE.AND P3, PT, R32, R137, PT ;  /* 0x000000892000720c */ /* 0x000fe20003f66270 */
[--C-:B------:R-:W-:Y:S01]  /*1dba0*/  IMAD.IADD R36, R94, 0x1, -R3.reuse ;  /* 0x000000015e247824 */ /* 0x100fe200078e0a03 */
[C---:B------:R-:W-:Y:S01]  /*1dbb0*/  ISETP.GE.AND P1, PT, R32.reuse, R138, PT ;  /* 0x0000008a2000720c */ /* 0x040fe20003f26270 */
[----:B------:R-:W-:Y:S01]  /*1dbc0*/  IMAD.MOV.U32 R92, RZ, RZ, R64 ;  /* 0x000000ffff5c7224 */ /* 0x000fe200078e0040 */
[----:B------:R-:W-:Y:S01]  /*1dbd0*/  ISETP.GE.AND P0, PT, R32, R77, PT ;  /* 0x0000004d2000720c */ /* 0x000fe20003f06270 */
[--C-:B------:R-:W-:Y:S01]  /*1dbe0*/  IMAD.IADD R32, R44, 0x1, -R3.reuse ;  /* 0x000000012c207824 */ /* 0x100fe200078e0a03 */
[----:B------:R-:W-:Y:S01]  /*1dbf0*/  FSEL R252, R21, -INF , !P2 ;  /* 0xff80000015fc7808 */ /* 0x000fe20005000000 */
[----:B------:R-:W-:Y:S01]  /*1dc00*/  VIADD R21, R236, 0xffffffd8 ;  /* 0xffffffd8ec157836 */ /* 0x000fe20000000000 */
[----:B------:R-:W-:Y:S01]  /*1dc10*/  FSEL R200, R25, -INF , !P0 ;  /* 0xff80000019c87808 */ /* 0x000fe20004000000 */
[----:B------:R-:W-:Y:S01]  /*1dc20*/  IMAD.IADD R25, R41, 0x1, -R3 ;  /* 0x0000000129197824 */ /* 0x000fe200078e0a03 */
[----:B------:R-:W-:Y:S01]  /*1dc30*/  ISETP.GE.AND P0, PT, R2, R136, PT ;  /* 0x000000880200720c */ /* 0x000fe20003f06270 */
[--C-:B------:R-:W-:Y:S01]  /*1dc40*/  IMAD.IADD R23, R44, 0x1, -R21.reuse ;  /* 0x000000012c177824 */ /* 0x100fe200078e0a15 */
[----:B------:R-:W-:Y:S01]  /*1dc50*/  ISETP.GE.AND P2, PT, R2, R137, PT ;  /* 0x000000890200720c */ /* 0x000fe20003f46270 */
[--C-:B------:R-:W-:Y:S01]  /*1dc60*/  IMAD.IADD R38, R94, 0x1, -R21.reuse ;  /* 0x000000015e267824 */ /* 0x100fe200078e0a15 */
[----:B------:R-:W-:Y:S01]  /*1dc70*/  ISETP.GE.AND P6, PT, R2, R138, PT ;  /* 0x0000008a0200720c */ /* 0x000fe20003fc6270 */
[----:B------:R-:W-:Y:S01]  /*1dc80*/  IMAD.IADD R2, R76, 0x1, -R21 ;  /* 0x000000014c027824 */ /* 0x000fe200078e0a15 */
[----:B------:R-:W-:Y:S01]  /*1dc90*/  IABS R32, R32 ;  /* 0x0000002000207213 */ /* 0x000fe20000000000 */
[----:B------:R-:W-:Y:S01]  /*1dca0*/  FMUL.FTZ R44, R113, UR8 ;  /* 0x00000008712c7c20 */ /* 0x000fe20008410000 */
[----:B------:R-:W-:Y:S01]  /*1dcb0*/  IADD3 R27, PT, PT, R41, -R21, RZ ;  /* 0x80000015291b7210 */ /* 0x000fe20007ffe0ff */
[----:B------:R-:W-:Y:S01]  /*1dcc0*/  IMAD.MOV.U32 R59, RZ, RZ, R214 ;  /* 0x000000ffff3b7224 */ /* 0x000fe200078e00d6 */
[----:B------:R-:W-:Y:S01]  /*1dcd0*/  I2FP.F32.S32 R32, R32 ;  /* 0x0000002000207245 */ /* 0x000fe20000201400 */
[----:B-1----:R-:W-:Y:S01]  /*1dce0*/  IMAD.MOV.U32 R91, RZ, RZ, R89 ;  /* 0x000000ffff5b7224 */ /* 0x002fe200078e0059 */
[----:B------:R-:W-:Y:S01]  /*1dcf0*/  IABS R2, R2 ;  /* 0x0000000200027213 */ /* 0x000fe20000000000 */
[----:B------:R-:W-:Y:S01]  /*1dd00*/  MUFU.TANH R44, R44 ;  /* 0x0000002c002c7308 */ /* 0x000fe20000002400 */
[----:B------:R-:W-:Y:S01]  /*1dd10*/  IABS R27, R27 ;  /* 0x0000001b001b7213 */ /* 0x000fe20000000000 */
[----:B------:R-:W-:Y:S01]  /*1dd20*/  FFMA.FTZ R217, R32, -UR6, R217 ;  /* 0x8000000620d97c23 */ /* 0x000fe200080100d9 */
[----:B------:R-:W-:Y:S01]  /*1dd30*/  I2FP.F32.S32 R32, R2 ;  /* 0x0000000200207245 */ /* 0x000fe20000201400 */
[----:B------:R-:W-:Y:S01]  /*1dd40*/  FMUL.FTZ R2, R95, UR8 ;  /* 0x000000085f027c20 */ /* 0x000fe20008410000 */
[----:B------:R-:W-:Y:S01]  /*1dd50*/  I2FP.F32.S32 R27, R27 ;  /* 0x0000001b001b7245 */ /* 0x000fe20000201400 */
[----:B------:R-:W-:Y:S01]  /*1dd60*/  IMAD.MOV.U32 R95, RZ, RZ, R207 ;  /* 0x000000ffff5f7224 */ /* 0x000fe200078e00cf */
[----:B------:R-:W-:Y:S01]  /*1dd70*/  IABS R25, R25 ;  /* 0x0000001900197213 */ /* 0x000fe20000000000 */
[----:B------:R-:W-:Y:S01]  /*1dd80*/  FFMA.FTZ R235, R32, -UR6, R235 ;  /* 0x8000000620eb7c23 */ /* 0x000fe200080100eb */
[----:B------:R-:W-:Y:S01]  /*1dd90*/  FSEL R237, R237, -INF , !P0 ;  /* 0xff800000eded7808 */ /* 0x000fe20004000000 */
[----:B------:R-:W-:Y:S01]  /*1dda0*/  MUFU.TANH R2, R2 ;  /* 0x0000000200027308 */ /* 0x000fe20000002400 */
[----:B------:R-:W-:Y:S01]  /*1ddb0*/  I2FP.F32.S32 R25, R25 ;  /* 0x0000001900197245 */ /* 0x000fe20000201400 */
[----:B------:R-:W-:Y:S01]  /*1ddc0*/  FFMA.FTZ R246, R27, -UR6, R246 ;  /* 0x800000061bf67c23 */ /* 0x000fe200080100f6 */
[----:B------:R-:W-:Y:S01]  /*1ddd0*/  VIADD R32, R238, 0x51 ;  /* 0x00000051ee207836 */ /* 0x000fe20000000000 */
[----:B------:R-:W-:Y:S01]  /*1dde0*/  MOV R41, R225 ;  /* 0x000000e100297202 */ /* 0x000fe20000000f00 */
[----:B------:R-:W-:Y:S01]  /*1ddf0*/  IMAD.MOV.U32 R89, RZ, RZ, R208 ;  /* 0x000000ffff597224 */ /* 0x000fe200078e00d0 */
[----:B------:R-:W-:Y:S01]  /*1de00*/  ISETP.GT.AND P0, PT, R213, R34, PT ;  /* 0x00000022d500720c */ /* 0x000fe20003f04270 */
[----:B------:R-:W-:Y:S03]  /*1de10*/  FFMA.FTZ R240, R25, -UR6, R240 ;  /* 0x8000000619f07c23 */ /* 0x000fe600080100f0 */
[----:B------:R1:W3:Y:S01]  /*1de20*/  MUFU.TANH R225, R90 ;  /* 0x0000005a00e17308 */ /* 0x0002e20000002400 */
[----:B------:R-:W-:Y:S01]  /*1de30*/  IABS R23, R23 ;  /* 0x0000001700177213 */ /* 0x000fe20000000000 */
[----:B------:R-:W-:Y:S01]  /*1de40*/  IMAD.MOV.U32 R73, RZ, RZ, R41 ;  /* 0x000000ffff497224 */ /* 0x000fe200078e0029 */
[----:B------:R-:W-:Y:S01]  /*1de50*/  FSEL R246, R246, -INF , !P0 ;  /* 0xff800000f6f67808 */ /* 0x000fe20004000000 */
[----:B------:R-:W-:Y:S01]  /*1de60*/  IMAD.MOV.U32 R64, RZ, RZ, R215 ;  /* 0x000000ffff407224 */ /* 0x000fe200078e00d7 */
[----:B------:R-:W-:Y:S01]  /*1de70*/  I2FP.F32.S32 R23, R23 ;  /* 0x0000001700177245 */ /* 0x000fe20000201400 */
[----:B------:R-:W-:Y:S01]  /*1de80*/  IMAD.MOV.U32 R74, RZ, RZ, R73 ;  /* 0x000000ffff4a7224 */ /* 0x000fe200078e0049 */
[----:B------:R-:W-:Y:S01]  /*1de90*/  ISETP.GT.AND P0, PT, R213, R32, PT ;  /* 0x00000020d500720c */ /* 0x000fe20003f04270 */
[----:B------:R-:W-:Y:S01]  /*1dea0*/  IMAD.MOV.U32 R73, RZ, RZ, R244 ;  /* 0x000000ffff497224 */ /* 0x000fe200078e00f4 */
[----:B------:R-:W-:Y:S01]  /*1deb0*/  IABS R38, R38 ;  /* 0x0000002600267213 */ /* 0x000fe20000000000 */
[----:B------:R-:W-:Y:S01]  /*1dec0*/  FFMA.FTZ R230, R23, -UR6, R230 ;  /* 0x8000000617e67c23 */ /* 0x000fe200080100e6 */
[----:B------:R-:W-:Y:S01]  /*1ded0*/  FSEL R240, R240, -INF , !P0 ;  /* 0xff800000f0f07808 */ /* 0x000fe20004000000 */
[----:B------:R-:W-:Y:S01]  /*1dee0*/  IMAD.IADD R29, R99, 0x1, -R37 ;  /* 0x00000001631d7824 */ /* 0x000fe200078e0a25 */
[----:B------:R-:W-:Y:S01]  /*1def0*/  ISETP.GT.AND P0, PT, R205, R34, PT ;  /* 0x00000022cd00720c */ /* 0x000fe20003f04270 */
[----:B------:R-:W-:Y:S01]  /*1df00*/  IMAD.MOV.U32 R70, RZ, RZ, R212 ;  /* 0x000000ffff467224 */ /* 0x000fe200078e00d4 */
[----:B------:R-:W-:Y:S01]  /*1df10*/  IABS R40, R40 ;  /* 0x0000002800287213 */ /* 0x000fe20000000000 */
[----:B------:R-:W-:Y:S01]  /*1df20*/  FMUL.FTZ R41, R109, UR8 ;  /* 0x000000086d297c20 */ /* 0x000fe20008410000 */
[----:B------:R-:W-:Y:S01]  /*1df30*/  FSEL R230, R230, -INF , !P0 ;  /* 0xff800000e6e67808 */ /* 0x000fe20004000000 */
[----:B-1----:R-:W-:Y:S01]  /*1df40*/  IMAD.MOV.U32 R90, RZ, RZ, R209 ;  /* 0x000000ffff5a7224 */ /* 0x002fe200078e00d1 */
[----:B------:R-:W-:Y:S02]  /*1df50*/  I2FP.F32.S32 R38, R38 ;  /* 0x0000002600267245 */ /* 0x000fe40000201400 */
[----:B------:R-:W-:Y:S01]  /*1df60*/  I2FP.F32.S32 R40, R40 ;  /* 0x0000002800287245 */ /* 0x000fe20000201400 */
[----:B------:R-:W-:Y:S01]  /*1df70*/  MUFU.TANH R41, R41 ;  /* 0x0000002900297308 */ /* 0x000fe20000002400 */
[----:B------:R-:W-:Y:S01]  /*1df80*/  ISETP.GT.AND P0, PT, R205, R32, PT ;  /* 0x00000020cd00720c */ /* 0x000fe20003f04270 */
[----:B---3--:R-:W-:Y:S01]  /*1df90*/  FFMA.FTZ R225, R38, -UR6, R225 ;  /* 0x8000000626e17c23 */ /* 0x008fe200080100e1 */
[----:B------:R-:W-:Y:S01]  /*1dfa0*/  FSEL R87, R0, -INF , !P3 ;  /* 0xff80000000577808 */ /* 0x000fe20005800000 */
[----:B------:R-:W-:Y:S01]  /*1dfb0*/  FFMA.FTZ R231, R40, -UR6, R231 ;  /* 0x8000000628e77c23 */ /* 0x000fe200080100e7 */
[----:B------:R-:W-:Y:S01]  /*1dfc0*/  FSEL R247, R247, -INF , !P2 ;  /* 0xff800000f7f77808 */ /* 0x000fe20005000000 */
[C---:B------:R-:W-:Y:S01]  /*1dfd0*/  VIADD R0, R236.reuse, 0xffffffe1 ;  /* 0xffffffe1ec007836 */ /* 0x040fe20000000000 */
[----:B------:R-:W-:Y:S01]  /*1dfe0*/  FSEL R217, R217, -INF , !P0 ;  /* 0xff800000d9d97808 */ /* 0x000fe20004000000 */
[----:B------:R-:W-:Y:S01]  /*1dff0*/  VIADD R38, R236, 0xfffffff0 ;  /* 0xfffffff0ec267836 */ /* 0x000fe20000000000 */
[-C--:B------:R-:W-:Y:S01]  /*1e000*/  ISETP.GT.AND P0, PT, R222, R34.reuse, PT ;  /* 0x00000022de00720c */ /* 0x080fe20003f04270 */
[----:B------:R-:W-:Y:S01]  /*1e010*/  IMAD.IADD R21, R94, 0x1, -R0 ;  /* 0x000000015e157824 */ /* 0x000fe200078e0a00 */
[----:B------:R-:W-:Y:S01]  /*1e020*/  ISETP.GT.AND P2, PT, R9, R34, PT ;  /* 0x000000220900720c */ /* 0x000fe20003f44270 */
[----:B------:R-:W-:Y:S01]  /*1e030*/  IMAD.IADD R56, R93, 0x1, -R38 ;  /* 0x000000015d387824 */ /* 0x000fe200078e0a26 */
[----:B------:R-:W-:Y:S02]  /*1e040*/  ISETP.GT.AND P3, PT, R222, R32, PT ;  /* 0x00000020de00720c */ /* 0x000fe40003f64270 */
[----:B------:R-:W-:Y:S02]  /*1e050*/  IABS R36, R36 ;  /* 0x0000002400247213 */ /* 0x000fe40000000000 */
[----:B------:R-:W-:Y:S02]  /*1e060*/  FSEL R239, R239, -INF , !P6 ;  /* 0xff800000efef7808 */ /* 0x000fe40007000000 */
[----:B------:R-:W-:Y:S02]  /*1e070*/  FSEL R235, R235, -INF , !P0 ;  /* 0xff800000ebeb7808 */ /* 0x000fe40004000000 */
[----:B------:R-:W-:Y:S02]  /*1e080*/  FSEL R225, R225, -INF , !P2 ;  /* 0xff800000e1e17808 */ /* 0x000fe40005000000 */
[----:B------:R-:W-:Y:S02]  /*1e090*/  FSEL R231, R231, -INF , !P3 ;  /* 0xff800000e7e77808 */ /* 0x000fe40005800000 */
[C---:B------:R-:W-:Y:S02]  /*1e0a0*/  ISETP.GE.AND P6, PT, R34.reuse, R137, PT ;  /* 0x000000892200720c */ /* 0x040fe40003fc6270 */
[C---:B------:R-:W-:Y:S02]  /*1e0b0*/  ISETP.GE.AND P0, PT, R34.reuse, R138, PT ;  /* 0x0000008a2200720c */ /* 0x040fe40003f06270 */
[C---:B------:R-:W-:Y:S02]  /*1e0c0*/  ISETP.GE.AND P2, PT, R34.reuse, R136, PT ;  /* 0x000000882200720c */ /* 0x040fe40003f46270 */
[----:B------:R-:W-:Y:S01]  /*1e0d0*/  ISETP.GE.AND P3, PT, R34, R77, PT ;  /* 0x0000004d2200720c */ /* 0x000fe20003f66270 */
[----:B------:R-:W-:Y:S01]  /*1e0e0*/  IMAD.IADD R34, R76, 0x1, -R0 ;  /* 0x000000014c227824 */ /* 0x000fe200078e0a00 */
[----:B------:R-:W-:Y:S02]  /*1e0f0*/  I2FP.F32.S32 R36, R36 ;  /* 0x0000002400247245 */ /* 0x000fe40000201400 */
[----:B------:R-:W-:Y:S02]  /*1e100*/  FSEL R243, R243, -INF , !P1 ;  /* 0xff800000f3f37808 */ /* 0x000fe40004800000 */
[----:B------:R-:W-:Y:S01]  /*1e110*/  ISETP.GT.AND P1, PT, R9, R32, PT ;  /* 0x000000200900720c */ /* 0x000fe20003f24270 */
[----:B------:R-:W-:Y:S01]  /*1e120*/  FFMA.FTZ R223, R36, -UR6, R223 ;  /* 0x8000000624df7c23 */ /* 0x000fe200080100df */
[----:B------:R-:W-:Y:S02]  /*1e130*/  IADD3 R3, PT, PT, R236, -0x20, RZ ;  /* 0xffffffe0ec037810 */ /* 0x000fe40007ffe0ff */
[----:B------:R-:W-:Y:S02]  /*1e140*/  IABS R34, R34 ;  /* 0x0000002200227213 */ /* 0x000fe40000000000 */
[----:B------:R-:W-:Y:S01]  /*1e150*/  IABS R21, R21 ;  /* 0x0000001500157213 */ /* 0x000fe20000000000 */
[----:B------:R-:W-:Y:S01]  /*1e160*/  IMAD.IADD R23, R76, 0x1, -R3 ;  /* 0x000000014c177824 */ /* 0x000fe200078e0a03 */
[----:B------:R-:W-:Y:S02]  /*1e170*/  FSEL R223, R223, -INF , !P1 ;  /* 0xff800000dfdf7808 */ /* 0x000fe40004800000 */
[----:B------:R-:W-:Y:S02]  /*1e180*/  I2FP.F32.S32 R34, R34 ;  /* 0x0000002200227245 */ /* 0x000fe40000201400 */
[----:B------:R-:W-:Y:S02]  /*1e190*/  ISETP.GE.AND P1, PT, R32, R137, PT ;  /* 0x000000892000720c */ /* 0x000fe40003f26270 */
[----:B------:R-:W-:Y:S01]  /*1e1a0*/  I2FP.F32.S32 R21, R21 ;  /* 0x0000001500157245 */ /* 0x000fe20000201400 */
[----:B------:R-:W-:Y:S01]  /*1e1b0*/  FFMA.FTZ R33, R34, -UR6, R33 ;  /* 0x8000000622217c23 */ /* 0x000fe20008010021 */
[----:B------:R-:W-:Y:S01]  /*1e1c0*/  FSEL R246, R246, -INF , !P6 ;  /* 0xff800000f6f67808 */ /* 0x000fe20007000000 */
[--C-:B------:R-:W-:Y:S01]  /*1e1d0*/  IMAD.IADD R34, R93, 0x1, -R3.reuse ;  /* 0x000000015d227824 */ /* 0x100fe200078e0a03 */
[----:B------:R-:W-:Y:S01]  /*1e1e0*/  FSEL R230, R230, -INF , !P0 ;  /* 0xff800000e6e67808 */ /* 0x000fe20004000000 */
[----:B------:R-:W-:Y:S01]  /*1e1f0*/  FFMA.FTZ R2, R21, -UR6, R2 ;  /* 0x8000000615027c23 */ /* 0x000fe20008010002 */
[----:B------:R-:W-:Y:S01]  /*1e200*/  FSEL R240, R240, -INF , !P1 ;  /* 0xff800000f0f07808 */ /* 0x000fe20004800000 */
[C-C-:B------:R-:W-:Y:S01]  /*1e210*/  IMAD.IADD R21, R99.reuse, 0x1, -R3.reuse ;  /* 0x0000000163157824 */ /* 0x140fe200078e0a03 */
[C---:B------:R-:W-:Y:S02]  /*1e220*/  ISETP.GE.AND P6, PT, R32.reuse, R138, PT ;  /* 0x0000008a2000720c */ /* 0x040fe40003fc6270 */
[C---:B------:R-:W-:Y:S02]  /*1e230*/  ISETP.GE.AND P0, PT, R32.reuse, R136, PT ;  /* 0x000000882000720c */ /* 0x040fe40003f06270 */
[----:B------:R-:W-:Y:S01]  /*1e240*/  ISETP.GE.AND P1, PT, R32, R77, PT ;  /* 0x0000004d2000720c */ /* 0x000fe20003f26270 */
[----:B------:R-:W-:Y:S01]  /*1e250*/  IMAD.IADD R32, R94, 0x1, -R3 ;  /* 0x000000015e207824 */ /* 0x000fe200078e0a03 */
        /* <DEDUP_REMOVED lines=8> */
[----:B------:R-:W-:Y:S01]  /*1e2e0*/  IMAD.IADD R23, R93, 0x1, -R0 ;  /* 0x000000015d177824 */ /* 0x000fe200078e0a00 */
[----:B------:R-:W-:Y:S01]  /*1e2f0*/  I2FP.F32.S32 R32, R32 ;  /* 0x0000002000207245 */ /* 0x000fe20000201400 */
[----:B------:R-:W-:Y:S01]  /*1e300*/  FMUL.FTZ R0, R102, UR8 ;  /* 0x0000000866007c20 */ /* 0x000fe20008410000 */
[----:B------:R-:W-:Y:S01]  /*1e310*/  I2FP.F32.S32 R36, R3 ;  /* 0x0000000300247245 */ /* 0x000fe20000201400 */
[----:B------:R-:W-:Y:S01]  /*1e320*/  FFMA.FTZ R53, R34, -UR6, R53 ;  /* 0x8000000622357c23 */ /* 0x000fe20008010035 */
[----:B------:R-:W-:Y:S02]  /*1e330*/  VIADD R34, R236, 0xffffffe9 ;  /* 0xffffffe9ec227836 */ /* 0x000fe40000000000 */
[----:B------:R-:W-:Y:S01]  /*1e340*/  FFMA.FTZ R31, R32, -UR6, R31 ;  /* 0x80000006201f7c23 */ /* 0x000fe2000801001f */
[----:B------:R-:W-:Y:S01]  /*1e350*/  IABS R23, R23 ;  /* 0x0000001700177213 */ /* 0x000fe20000000000 */
[----:B------:R-:W1:Y:S01]  /*1e360*/  MUFU.TANH R0, R0 ;  /* 0x0000000000007308 */ /* 0x000e620000002400 */
[----:B------:R-:W-:Y:S01]  /*1e370*/  FMUL.FTZ R32, R101, UR8 ;  /* 0x0000000865207c20 */ /* 0x000fe20008410000 */
[----:B------:R-:W-:Y:S01]  /*1e380*/  IABS R21, R21 ;  /* 0x0000001500157213 */ /* 0x000fe20000000000 */
[----:B------:R-:W-:Y:S01]  /*1e390*/  FFMA.FTZ R49, R36, -UR6, R49 ;  /* 0x8000000624317c23 */ /* 0x000fe20008010031 */
[----:B------:R-:W-:Y:S01]  /*1e3a0*/  I2FP.F32.S32 R23, R23 ;  /* 0x0000001700177245 */ /* 0x000fe20000201400 */
[--C-:B------:R-:W-:Y:S01]  /*1e3b0*/  IMAD.IADD R36, R99, 0x1, -R34.reuse ;  /* 0x0000000163247824 */ /* 0x100fe200078e0a22 */
[----:B------:R-:W-:Y:S01]  /*1e3c0*/  I2FP.F32.S32 R21, R21 ;  /* 0x0000001500157245 */ /* 0x000fe20000201400 */
[----:B------:R-:W-:Y:S03]  /*1e3d0*/  IMAD.IADD R25, R93, 0x1, -R34 ;  /* 0x000000015d197824 */ /* 0x000fe600078e0a22 */
[----:B------:R-:W3:Y:S01]  /*1e3e0*/  MUFU.TANH R32, R32 ;  /* 0x0000002000207308 */ /* 0x000ee20000002400 */
[----:B------:R-:W-:Y:S01]  /*1e3f0*/  FFMA.FTZ R52, R23, -UR6, R52 ;  /* 0x8000000617347c23 */ /* 0x000fe20008010034 */
[----:B------:R-:W-:Y:S01]  /*1e400*/  IMAD.IADD R3, R99, 0x1, -R51 ;  /* 0x0000000163037824 */ /* 0x000fe200078e0a33 */
[----:B------:R-:W-:Y:S01]  /*1e410*/  IABS R36, R36 ;  /* 0x0000002400247213 */ /* 0x000fe20000000000 */
[----:B------:R-:W-:Y:S01]  /*1e420*/  FMUL.FTZ R23, R104, UR8 ;  /* 0x0000000868177c20 */ /* 0x000fe20008410000 */
[----:B------:R-:W-:Y:S01]  /*1e430*/  FFMA.FTZ R50, R21, -UR6, R50 ;  /* 0x8000000615327c23 */ /* 0x000fe20008010032 */
[----:B------:R-:W-:Y:S02]  /*1e440*/  IADD3 R21, PT, PT, R93, -R51, RZ ;  /* 0x800000335d157210 */ /* 0x000fe40007ffe0ff */
[----:B------:R-:W-:Y:S02]  /*1e450*/  I2FP.F32.S32 R36, R36 ;  /* 0x0000002400247245 */ /* 0x000fe40000201400 */
[----:B------:R-:W4:Y:S01]  /*1e460*/  MUFU.TANH R23, R23 ;  /* 0x0000001700177308 */ /* 0x000f220000002400 */
[----:B------:R-:W-:Y:S02]  /*1e470*/  IABS R3, R3 ;  /* 0x0000000300037213 */ /* 0x000fe40000000000 */
[----:B------:R-:W-:Y:S01]  /*1e480*/  IABS R25, R25 ;  /* 0x0000001900197213 */ /* 0x000fe20000000000 */
[----:B------:R-:W-:Y:S01]  /*1e490*/  FFMA.FTZ R47, R36, -UR6, R47 ;  /* 0x80000006242f7c23 */ /* 0x000fe2000801002f */
[----:B------:R-:W-:Y:S01]  /*1e4a0*/  IABS R21, R21 ;  /* 0x0000001500157213 */ /* 0x000fe20000000000 */
[C---:B------:R-:W-:Y:S01]  /*1e4b0*/  IMAD.IADD R36, R76.reuse, 0x1, -R51 ;  /* 0x000000014c247824 */ /* 0x040fe200078e0a33 */
[----:B------:R-:W-:Y:S02]  /*1e4c0*/  I2FP.F32.S32 R3, R3 ;  /* 0x0000000300037245 */ /* 0x000fe40000201400 */
[----:B------:R-:W-:Y:S02]  /*1e4d0*/  I2FP.F32.S32 R25, R25 ;  /* 0x0000001900197245 */ /* 0x000fe40000201400 */
[----:B------:R-:W-:Y:S01]  /*1e4e0*/  I2FP.F32.S32 R21, R21 ;  /* 0x0000001500157245 */ /* 0x000fe20000201400 */
[----:B-1----:R-:W-:Y:S01]  /*1e4f0*/  FFMA.FTZ R0, R3, -UR6, R0 ;  /* 0x8000000603007c23 */ /* 0x002fe20008010000 */
[C---:B------:R-:W-:Y:S02]  /*1e500*/  IMAD.IADD R3, R76.reuse, 0x1, -R37 ;  /* 0x000000014c037824 */ /* 0x040fe400078e0a25 */
[----:B---3--:R-:W-:Y:S01]  /*1e510*/  FFMA.FTZ R32, R25, -UR6, R32 ;  /* 0x8000000619207c23 */ /* 0x008fe20008010020 */
[----:B------:R-:W-:Y:S01]  /*1e520*/  IABS R36, R36 ;  /* 0x0000002400247213 */ /* 0x000fe20000000000 */
[----:B------:R-:W-:Y:S01]  /*1e530*/  FFMA.FTZ R48, R21, -UR6, R48 ;  /* 0x8000000615307c23 */ /* 0x000fe20008010030 */
[--C-:B------:R-:W-:Y:S01]  /*1e540*/  IMAD.IADD R25, R76, 0x1, -R38.reuse ;  /* 0x000000014c197824 */ /* 0x100fe200078e0a26 */
[----:B------:R-:W1:Y:S01]  /*1e550*/  MUFU.TANH R21, R108 ;  /* 0x0000006c00157308 */ /* 0x000e620000002400 */
[----:B------:R-:W-:Y:S02]  /*1e560*/  I2FP.F32.S32 R36, R36 ;  /* 0x0000002400247245 */ /* 0x000fe40000201400 */
[----:B------:R-:W-:Y:S02]  /*1e570*/  IABS R3, R3 ;  /* 0x0000000300037213 */ /* 0x000fe40000000000 */
[----:B------:R-:W-:Y:S01]  /*1e580*/  IABS R25, R25 ;  /* 0x0000001900197213 */ /* 0x000fe20000000000 */
[----:B----4-:R-:W-:Y:S01]  /*1e590*/  FFMA.FTZ R23, R36, -UR6, R23 ;  /* 0x8000000624177c23 */ /* 0x010fe20008010017 */
[----:B------:R-:W-:Y:S01]  /*1e5a0*/  I2FP.F32.S32 R40, R3 ;  /* 0x0000000300287245 */ /* 0x000fe20000201400 */
[--C-:B------:R-:W-:Y:S01]  /*1e5b0*/  IMAD.IADD R3, R99, 0x1, -R38.reuse ;  /* 0x0000000163037824 */ /* 0x100fe200078e0a26 */
[----:B------:R-:W-:Y:S01]  /*1e5c0*/  IABS R56, R56 ;  /* 0x0000003800387213 */ /* 0x000fe20000000000 */
[C---:B------:R-:W-:Y:S01]  /*1e5d0*/  IMAD.IADD R38, R94.reuse, 0x1, -R38 ;  /* 0x000000015e267824 */ /* 0x040fe200078e0a26 */
[----:B------:R-:W-:Y:S01]  /*1e5e0*/  I2FP.F32.S32 R36, R25 ;  /* 0x0000001900247245 */ /* 0x000fe20000201400 */
[--C-:B------:R-:W-:Y:S01]  /*1e5f0*/  IMAD.IADD R25, R93, 0x1, -R37.reuse ;  /* 0x000000015d197824 */ /* 0x100fe200078e0a25 */
[----:B------:R-:W-:Y:S01]  /*1e600*/  I2FP.F32.S32 R56, R56 ;  /* 0x0000003800387245 */ /* 0x000fe20000201400 */
[----:B------:R-:W-:Y:S01]  /*1e610*/  IMAD.IADD R37, R94, 0x1, -R37 ;  /* 0x000000015e257824 */ /* 0x000fe200078e0a25 */
[----:B------:R-:W-:Y:S01]  /*1e620*/  IABS R3, R3 ;  /* 0x0000000300037213 */ /* 0x000fe20000000000 */
[----:B------:R-:W-:Y:S01]  /*1e630*/  FFMA.FTZ R41, R40, -UR6, R41 ;  /* 0x8000000628297c23 */ /* 0x000fe20008010029 */
[----:B------:R-:W-:Y:S01]  /*1e640*/  IADD3 R27, PT, PT, R76, -R34, RZ ;  /* 0x800000224c1b7210 */ /* 0x000fe20007ffe0ff */
[----:B------:R-:W-:Y:S01]  /*1e650*/  FFMA.FTZ R45, R56, -UR6, R45 ;  /* 0x80000006382d7c23 */ /* 0x000fe2000801002d */
[----:B------:R-:W-:Y:S01]  /*1e660*/  IABS R25, R25 ;  /* 0x0000001900197213 */ /* 0x000fe20000000000 */
[----:B-1----:R-:W-:Y:S01]  /*1e670*/  FFMA.FTZ R21, R36, -UR6, R21 ;  /* 0x8000000624157c23 */ /* 0x002fe20008010015 */
[----:B------:R-:W-:Y:S01]  /*1e680*/  I2FP.F32.S32 R56, R3 ;  /* 0x0000000300387245 */ /* 0x000fe20000201400 */
[----:B------:R-:W-:Y:S01]  /*1e690*/  FMUL.FTZ R36, R116, UR8 ;  /* 0x0000000874247c20 */ /* 0x000fe20008410000 */
[----:B------:R-:W-:Y:S01]  /*1e6a0*/  IADD3 R3, PT, PT, R236, -0x7, RZ ;  /* 0xfffffff9ec037810 */ /* 0x000fe20007ffe0ff */
[----:B------:R-:W-:Y:S01]  /*1e6b0*/  FMUL.FTZ R40, R119, UR8 ;  /* 0x0000000877287c20 */ /* 0x000fe20008410000 */
[----:B------:R-:W-:Y:S01]  /*1e6c0*/  IABS R27, R27 ;  /* 0x0000001b001b7213 */ /* 0x000fe20000000000 */
[----:B------:R-:W-:Y:S01]  /*1e6d0*/  IMAD.MOV.U32 R108, RZ, RZ, R88 ;  /* 0x000000ffff6c7224 */ /* 0x000fe200078e0058 */
[----:B------:R-:W-:Y:S01]  /*1e6e0*/  I2FP.F32.S32 R25, R25 ;  /* 0x0000001900197245 */ /* 0x000fe20000201400 */
[----:B------:R-:W1:Y:S01]  /*1e6f0*/  MUFU.TANH R36, R36 ;  /* 0x0000002400247308 */ /* 0x000e620000002400 */
[----:B------:R-:W-:Y:S01]  /*1e700*/  I2FP.F32.S32 R27, R27 ;  /* 0x0000001b001b7245 */ /* 0x000fe20000201400 */
[----:B------:R-:W-:Y:S02]  /*1e710*/  IMAD.IADD R58, R93, 0x1, -R3 ;  /* 0x000000015d3a7824 */ /* 0x000fe400078e0a03 */
[----:B------:R-:W-:Y:S01]  /*1e720*/  FFMA.FTZ R43, R56, -UR6, R43 ;  /* 0x80000006382b7c23 */ /* 0x000fe2000801002b */
[----:B------:R-:W-:Y:S01]  /*1e730*/  FFMA.FTZ R44, R25, -UR6, R44 ;  /* 0x80000006192c7c23 */ /* 0x000fe2000801002c */
[----:B------:R-:W-:Y:S02]  /*1e740*/  VIADD R25, R236, 0xfffffff8 ;  /* 0xfffffff8ec197836 */ /* 0x000fe40000000000 */
[----:B------:R-:W-:Y:S01]  /*1e750*/  FFMA.FTZ R46, R27, -UR6, R46 ;  /* 0x800000061b2e7c23 */ /* 0x000fe2000801002e */
[----:B------:R-:W-:Y:S01]  /*1e760*/  IABS R58, R58 ;  /* 0x0000003a003a7213 */ /* 0x000fe20000000000 */
[----:B------:R-:W-:Y:S01]  /*1e770*/  MUFU.TANH R40, R40 ;  /* 0x0000002800287308 */ /* 0x000fe20000002400 */
[--C-:B------:R-:W-:Y:S01]  /*1e780*/  IMAD.IADD R27, R93, 0x1, -R25.reuse ;  /* 0x000000015d1b7824 */ /* 0x100fe200078e0a19 */
[----:B------:R-:W-:Y:S01]  /*1e790*/  FSEL R217, R217, -INF , !P6 ;  /* 0xff800000d9d97808 */ /* 0x000fe20007000000 */
[----:B------:R-:W-:Y:S01]  /*1e7a0*/  IMAD.IADD R56, R99, 0x1, -R25 ;  /* 0x0000000163387824 */ /* 0x000fe200078e0a19 */
        /* <DEDUP_REMOVED lines=8> */
[----:B------:R-:W-:Y:S01]  /*1e830*/  I2FP.F32.S32 R56, R56 ;  /* 0x0000003800387245 */ /* 0x000fe20000201400 */
[----:B------:R-:W-:Y:S01]  /*1e840*/  IMAD.IADD R25, R94, 0x1, -R25 ;  /* 0x000000015e197824 */ /* 0x000fe200078e0a19 */
[----:B------:R-:W-:Y:S01]  /*1e850*/  IABS R57, R57 ;  /* 0x0000003900397213 */ /* 0x000fe20000000000 */
[----:B-1----:R-:W-:Y:S01]  /*1e860*/  FFMA.FTZ R36, R27, -UR6, R36 ;  /* 0x800000061b247c23 */ /* 0x002fe20008010024 */
[----:B------:R-:W-:Y:S01]  /*1e870*/  ISETP.GT.AND P6, PT, R222, R58, PT ;  /* 0x0000003ade00720c */ /* 0x000fe20003fc4270 */
[----:B------:R-:W-:Y:S01]  /*1e880*/  FFMA.FTZ R39, R56, -UR6, R39 ;  /* 0x8000000638277c23 */ /* 0x000fe20008010027 */
[----:B------:R-:W-:Y:S02]  /*1e890*/  VIADD R56, R238, 0x59 ;  /* 0x00000059ee387836 */ /* 0x000fe40000000000 */
[----:B------:R-:W-:Y:S01]  /*1e8a0*/  FMUL.FTZ R27, R121, UR8 ;  /* 0x00000008791b7c20 */ /* 0x000fe20008410000 */
[----:B------:R-:W-:Y:S01]  /*1e8b0*/  FSEL R229, R54, -INF , !P6 ;  /* 0xff80000036e57808 */ /* 0x000fe20007000000 */
[----:B------:R-:W-:Y:S01]  /*1e8c0*/  IMAD.MOV.U32 R54, RZ, RZ, R57 ;  /* 0x000000ffff367224 */ /* 0x000fe200078e0039 */
[----:B------:R-:W-:Y:S01]  /*1e8d0*/  FSEL R223, R223, -INF , !P0 ;  /* 0xff800000dfdf7808 */ /* 0x000fe20004000000 */
[----:B------:R-:W-:Y:S01]  /*1e8e0*/  IMAD.IADD R57, R94, 0x1, -R51 ;  /* 0x000000015e397824 */ /* 0x000fe200078e0a33 */
[----:B------:R-:W-:Y:S01]  /*1e8f0*/  ISETP.GT.AND P6, PT, R222, R56, PT ;  /* 0x00000038de00720c */ /* 0x000fe20003fc4270 */
[----:B------:R-:W1:Y:S01]  /*1e900*/  MUFU.TANH R27, R27 ;  /* 0x0000001b001b7308 */ /* 0x000e620000002400 */
[----:B------:R-:W-:Y:S01]  /*1e910*/  IADD3 R55, PT, PT, R99, -R3, RZ ;  /* 0x8000000363377210 */ /* 0x000fe20007ffe0ff */
[C---:B------:R-:W-:Y:S01]  /*1e920*/  IMAD.IADD R51, R94.reuse, 0x1, -R34 ;  /* 0x000000015e337824 */ /* 0x040fe200078e0a22 */
[----:B------:R-:W-:Y:S01]  /*1e930*/  FSEL R227, R33, -INF , !P6 ;  /* 0xff80000021e37808 */ /* 0x000fe20007000000 */
[----:B------:R-:W-:Y:S01]  /*1e940*/  IMAD.IADD R3, R94, 0x1, -R3 ;  /* 0x000000015e037824 */ /* 0x000fe200078e0a03 */
[----:B------:R-:W-:Y:S02]  /*1e950*/  ISETP.GT.AND P6, PT, R9, R58, PT ;  /* 0x0000003a0900720c */ /* 0x000fe40003fc4270 */
[----:B------:R-:W-:Y:S02]  /*1e960*/  MOV R62, R221 ;  /* 0x000000dd003e7202 */ /* 0x000fe40000000f00 */
[----:B------:R-:W-:Y:S01]  /*1e970*/  FSEL R221, R31, -INF , !P6 ;  /* 0xff8000001fdd7808 */ /* 0x000fe20007000000 */
[----:B------:R-:W-:Y:S01]  /*1e980*/  FMUL.FTZ R31, R125, UR8 ;  /* 0x000000087d1f7c20 */ /* 0x000fe20008410000 */
[----:B------:R-:W-:Y:S02]  /*1e990*/  ISETP.GT.AND P6, PT, R9, R56, PT ;  /* 0x000000380900720c */ /* 0x000fe40003fc4270 */
[----:B------:R-:W-:Y:S02]  /*1e9a0*/  IABS R55, R55 ;  /* 0x0000003700377213 */ /* 0x000fe40000000000 */
[----:B------:R-:W-:Y:S01]  /*1e9b0*/  I2FP.F32.S32 R54, R54 ;  /* 0x0000003600367245 */ /* 0x000fe20000201400 */
[----:B------:R-:W3:Y:S01]  /*1e9c0*/  MUFU.TANH R31, R31 ;  /* 0x0000001f001f7308 */ /* 0x000ee20000002400 */
[----:B------:R-:W-:Y:S01]  /*1e9d0*/  FSEL R234, R2, -INF , !P6 ;  /* 0xff80000002ea7808 */ /* 0x000fe20007000000 */
[----:B------:R-:W-:Y:S01]  /*1e9e0*/  VIADD R2, R236, 0x1 ;  /* 0x00000001ec027836 */ /* 0x000fe20000000000 */
[----:B------:R-:W-:Y:S01]  /*1e9f0*/  FSEL R231, R231, -INF , !P1 ;  /* 0xff800000e7e77808 */ /* 0x000fe20004800000 */
[----:B-1----:R-:W-:Y:S01]  /*1ea00*/  FFMA.FTZ R27, R54, -UR6, R27 ;  /* 0x80000006361b7c23 */ /* 0x002fe2000801001b */
[----:B------:R-:W-:Y:S01]  /*1ea10*/  I2FP.F32.S32 R33, R55 ;  /* 0x0000003700217245 */ /* 0x000fe20000201400 */
[----:B------:R-:W-:Y:S01]  /*1ea20*/  FMUL.FTZ R55, R107, UR8 ;  /* 0x000000086b377c20 */ /* 0x000fe20008410000 */
[----:B------:R-:W-:Y:S01]  /*1ea30*/  ISETP.GT.AND P1, PT, R205, R58, PT ;  /* 0x0000003acd00720c */ /* 0x000fe20003f24270 */
[----:B------:R-:W-:Y:S01]  /*1ea40*/  IMAD.IADD R54, R76, 0x1, -R2 ;  /* 0x000000014c367824 */ /* 0x000fe200078e0a02 */
[----:B------:R-:W-:Y:S01]  /*1ea50*/  ISETP.GE.AND P0, PT, R58, R136, PT ;  /* 0x000000883a00720c */ /* 0x000fe20003f06270 */
[----:B------:R-:W-:Y:S01]  /*1ea60*/  FFMA.FTZ R40, R33, -UR6, R40 ;  /* 0x8000000621287c23 */ /* 0x000fe20008010028 */
[----:B------:R-:W-:Y:S01]  /*1ea70*/  FSEL R244, R50, -INF , !P1 ;  /* 0xff80000032f47808 */ /* 0x000fe20004800000 */
[----:B------:R-:W-:Y:S01]  /*1ea80*/  MUFU.TANH R55, R55 ;  /* 0x0000003700377308 */ /* 0x000fe20000002400 */
[----:B------:R-:W-:Y:S01]  /*1ea90*/  MOV R75, R224 ;  /* 0x000000e0004b7202 */ /* 0x000fe20000000f00 */
[----:B------:R-:W-:Y:S01]  /*1eaa0*/  FMUL.FTZ R33, R124, UR8 ;  /* 0x000000087c217c20 */ /* 0x000fe20008410000 */
[----:B------:R-:W-:Y:S02]  /*1eab0*/  ISETP.GT.AND P6, PT, R213, R58, PT ;  /* 0x0000003ad500720c */ /* 0x000fe40003fc4270 */
[----:B------:R-:W-:Y:S01]  /*1eac0*/  MOV R85, R71 ;  /* 0x0000004700557202 */ /* 0x000fe20000000f00 */
[----:B------:R-:W-:Y:S01]  /*1ead0*/  IMAD.MOV.U32 R71, RZ, RZ, R219 ;  /* 0x000000ffff477224 */ /* 0x000fe200078e00db */
[----:B------:R-:W-:Y:S03]  /*1eae0*/  FSEL R53, R53, -INF , !P6 ;  /* 0xff80000035357808 */ /* 0x000fe60007000000 */
[----:B------:R-:W1:Y:S01]  /*1eaf0*/  MUFU.TANH R50, R106 ;  /* 0x0000006a00327308 */ /* 0x000e620000002400 */
[----:B------:R-:W-:Y:S01]  /*1eb00*/  FSEL R235, R235, -INF , !P3 ;  /* 0xff800000ebeb7808 */ /* 0x000fe20005800000 */
[----:B------:R-:W-:Y:S01]  /*1eb10*/  IMAD.MOV.U32 R96, RZ, RZ, R85 ;  /* 0x000000ffff607224 */ /* 0x000fe200078e0055 */
[----:B------:R-:W-:Y:S01]  /*1eb20*/  ISETP.GT.AND P3, PT, R213, R56, PT ;  /* 0x00000038d500720c */ /* 0x000fe20003f64270 */
[----:B------:R-:W-:Y:S01]  /*1eb30*/  IMAD.MOV.U32 R85, RZ, RZ, R220 ;  /* 0x000000ffff557224 */ /* 0x000fe200078e00dc */
[----:B------:R-:W-:Y:S02]  /*1eb40*/  IABS R51, R51 ;  /* 0x0000003300337213 */ /* 0x000fe40000000000 */
[----:B------:R-:W-:Y:S03]  /*1eb50*/  IABS R54, R54 ;  /* 0x0000003600367213 */ /* 0x000fe60000000000 */
[----:B------:R-:W-:Y:S01]  /*1eb60*/  MUFU.TANH R33, R33 ;  /* 0x0000002100217308 */ /* 0x000fe20000002400 */
[----:B------:R-:W-:Y:S01]  /*1eb70*/  FSEL R215, R52, -INF , !P3 ;  /* 0xff80000034d77808 */ /* 0x000fe20005800000 */
[----:B------:R-:W-:Y:S01]  /*1eb80*/  VIADD R52, R238, 0x61 ;  /* 0x00000061ee347836 */ /* 0x000fe20000000000 */
[----:B------:R-:W-:Y:S01]  /*1eb90*/  MOV R69, R42 ;  /* 0x0000002a00457202 */ /* 0x000fe20000000f00 */
[----:B------:R-:W-:Y:S01]  /*1eba0*/  FMUL.FTZ R42, R115, UR8 ;  /* 0x00000008732a7c20 */ /* 0x000fe20008410000 */
[----:B------:R-:W-:Y:S01]  /*1ebb0*/  IABS R34, R57 ;  /* 0x0000003900227213 */ /* 0x000fe20000000000 */
[----:B------:R-:W-:Y:S01]  /*1ebc0*/  IMAD.MOV.U32 R57, RZ, RZ, R51 ;  /* 0x000000ffff397224 */ /* 0x000fe200078e0033 */
[----:B------:R-:W-:Y:S02]  /*1ebd0*/  I2FP.F32.S32 R54, R54 ;  /* 0x0000003600367245 */ /* 0x000fe40000201400 */
[----:B------:R-:W-:Y:S01]  /*1ebe0*/  FSEL R221, R221, -INF , !P0 ;  /* 0xff800000dddd7808 */ /* 0x000fe20004000000 */
[----:B------:R-:W4:Y:S01]  /*1ebf0*/  MUFU.TANH R42, R42 ;  /* 0x0000002a002a7308 */ /* 0x000f220000002400 */
[----:B------:R-:W-:Y:S01]  /*1ec00*/  I2FP.F32.S32 R51, R34 ;  /* 0x0000002200337245 */ /* 0x000fe20000201400 */
[----:B---3--:R-:W-:Y:S01]  /*1ec10*/  FFMA.FTZ R31, R54, -UR6, R31 ;  /* 0x80000006361f7c23 */ /* 0x008fe2000801001f */
[----:B------:R-:W-:Y:S02]  /*1ec20*/  ISETP.GT.AND P0, PT, R213, R52, PT ;  /* 0x00000034d500720c */ /* 0x000fe40003f04270 */
[----:B------:R-:W-:Y:S01]  /*1ec30*/  FSEL R225, R225, -INF , !P2 ;  /* 0xff800000e1e17808 */ /* 0x000fe20005000000 */
[----:B-1----:R-:W-:Y:S01]  /*1ec40*/  FFMA.FTZ R51, R51, -UR6, R50 ;  /* 0x8000000633337c23 */ /* 0x002fe20008010032 */
[----:B------:R-:W-:Y:S01]  /*1ec50*/  I2FP.F32.S32 R34, R57 ;  /* 0x0000003900227245 */ /* 0x000fe20000201400 */
[----:B------:R-:W-:Y:S01]  /*1ec60*/  VIADD R50, R238, 0x68 ;  /* 0x00000068ee327836 */ /* 0x000fe20000000000 */
[C---:B------:R-:W-:Y:S01]  /*1ec70*/  ISETP.GE.AND P3, PT, R58.reuse, R138, PT ;  /* 0x0000008a3a00720c */ /* 0x040fe20003f66270 */
[----:B------:R-:W-:Y:S01]  /*1ec80*/  IMAD.MOV.U32 R57, RZ, RZ, R81 ;  /* 0x000000ffff397224 */ /* 0x000fe200078e0051 */
[----:B------:R-:W-:Y:S01]  /*1ec90*/  ISETP.GE.AND P2, PT, R58, R77, PT ;  /* 0x0000004d3a00720c */ /* 0x000fe20003f46270 */
[----:B------:R-:W-:Y:S01]  /*1eca0*/  FFMA.FTZ R55, R34, -UR6, R55 ;  /* 0x8000000622377c23 */ /* 0x000fe20008010037 */
[----:B------:R-:W-:Y:S02]  /*1ecb0*/  IADD3 R54, PT, PT, R238, 0x60, RZ ;  /* 0x00000060ee367810 */ /* 0x000fe40007ffe0ff */
[----:B------:R-:W-:Y:S01]  /*1ecc0*/  FSEL R214, R32, -INF , !P0 ;  /* 0xff80000020d67808 */ /* 0x000fe20004000000 */
[----:B------:R-:W-:Y:S01]  /*1ecd0*/  VIADD R32, R238, 0x79 ;  /* 0x00000079ee207836 */ /* 0x000fe20000000000 */
[----:B------:R-:W-:Y:S02]  /*1ece0*/  FSEL R229, R229, -INF , !P2 ;  /* 0xff800000e5e57808 */ /* 0x000fe40005000000 */
[----:B------:R-:W-:Y:S02]  /*1ecf0*/  ISETP.GT.AND P0, PT, R205, R54, PT ;  /* 0x00000036cd00720c */ /* 0x000fe40003f04270 */
[----:B------:R-:W-:Y:S02]  /*1ed00*/  FSEL R244, R244, -INF , !P3 ;  /* 0xff800000f4f47808 */ /* 0x000fe40005800000 */
[----:B------:R-:W-:Y:S02]  /*1ed10*/  ISETP.GE.AND P2, PT, R56, R136, PT ;  /* 0x000000883800720c */ /* 0x000fe40003f46270 */
[-C--:B------:R-:W-:Y:S02]  /*1ed20*/  ISETP.GT.AND P3, PT, R9, R52.reuse, PT ;  /* 0x000000340900720c */ /* 0x080fe40003f64270 */
[----:B------:R-:W-:Y:S01]  /*1ed30*/  FSEL R212, R0, -INF , !P0 ;  /* 0xff80000000d47808 */ /* 0x000fe20004000000 */
[----:B------:R-:W-:Y:S01]  /*1ed40*/  VIADD R0, R238, 0x71 ;  /* 0x00000071ee007836 */ /* 0x000fe20000000000 */
[----:B------:R-:W-:Y:S02]  /*1ed50*/  IABS R29, R29 ;  /* 0x0000001d001d7213 */ /* 0x000fe40000000000 */
[----:B------:R-:W-:Y:S02]  /*1ed60*/  FSEL R55, R55, -INF , !P3 ;  /* 0xff80000037377808 */ /* 0x000fe40005800000 */
[----:B------:R-:W-:Y:S02]  /*1ed70*/  FSEL R234, R234, -INF , !P2 ;  /* 0xff800000eaea7808 */ /* 0x000fe40005000000 */
[C---:B------:R-:W-:Y:S02]  /*1ed80*/  ISETP.GT.AND P0, PT, R205.reuse, R52, PT ;  /* 0x00000034cd00720c */ /* 0x040fe40003f04270 */
[----:B------:R-:W-:Y:S02]  /*1ed90*/  ISETP.GE.AND P2, PT, R56, R137, PT ;  /* 0x000000893800720c */ /* 0x000fe40003f46270 */
[C---:B------:R-:W-:Y:S02]  /*1eda0*/  ISETP.GT.AND P3, PT, R222.reuse, R50, PT ;  /* 0x00000032de00720c */ /* 0x040fe40003f64270 */
[----:B------:R-:W-:Y:S02]  /*1edb0*/  I2FP.F32.S32 R29, R29 ;  /* 0x0000001d001d7245 */ /* 0x000fe40000201400 */
[----:B------:R-:W-:Y:S02]  /*1edc0*/  ISETP.GT.AND P1, PT, R205, R56, PT ;  /* 0x00000038cd00720c */ /* 0x000fe40003f24270 */
[----:B------:R-:W-:Y:S01]  /*1edd0*/  FSEL R47, R47, -INF , !P0 ;  /* 0xff8000002f2f7808 */ /* 0x000fe20004000000 */
[----:B----4-:R-:W-:Y:S01]  /*1ede0*/  FFMA.FTZ R42, R29, -UR6, R42 ;  /* 0x800000061d2a7c23 */ /* 0x010fe2000801002a */
[-C--:B------:R-:W-:Y:S01]  /*1edf0*/  ISETP.GT.AND P0, PT, R222, R54.reuse, PT ;  /* 0x00000036de00720c */ /* 0x080fe20003f04270 */
[----:B------:R-:W-:Y:S01]  /*1ee00*/  FMUL.FTZ R29, R120, UR8 ;  /* 0x00000008781d7c20 */ /* 0x000fe20008410000 */
[----:B------:R-:W-:Y:S02]  /*1ee10*/  FSEL R215, R215, -INF , !P2 ;  /* 0xff800000d7d77808 */ /* 0x000fe40005000000 */
[----:B------:R-:W-:Y:S02]  /*1ee20*/  FSEL R224, R21, -INF , !P3 ;  /* 0xff80000015e07808 */ /* 0x000fe40005800000 */
[----:B------:R-:W1:Y:S01]  /*1ee30*/  MUFU.TANH R21, R128 ;  /* 0x0000008000157308 */ /* 0x000e620000002400 */
[----:B------:R-:W-:Y:S02]  /*1ee40*/  ISETP.GT.AND P2, PT, R9, R54, PT ;  /* 0x000000360900720c */ /* 0x000fe40003f44270 */
[----:B------:R-:W-:Y:S02]  /*1ee50*/  FSEL R49, R49, -INF , !P1 ;  /* 0xff80000031317808 */ /* 0x000fe40004800000 */
[----:B------:R-:W-:Y:S02]  /*1ee60*/  ISETP.GE.AND P1, PT, R56, R77, PT ;  /* 0x0000004d3800720c */ /* 0x000fe40003f26270 */
[----:B------:R-:W-:Y:S03]  /*1ee70*/  FSEL R226, R23, -INF , !P0 ;  /* 0xff80000017e27808 */ /* 0x000fe60004000000 */
[----:B------:R-:W3:Y:S01]  /*1ee80*/  MUFU.TANH R29, R29 ;  /* 0x0000001d001d7308 */ /* 0x000ee20000002400 */
[----:B------:R-:W-:Y:S01]  /*1ee90*/  FSEL R51, R51, -INF , !P2 ;  /* 0xff80000033337808 */ /* 0x000fe20005000000 */
[----:B------:R-:W-:Y:S01]  /*1eea0*/  IMAD.IADD R23, R93, 0x1, -R236 ;  /* 0x000000015d177824 */ /* 0x000fe200078e0aec */
[----:B------:R-:W-:Y:S02]  /*1eeb0*/  ISETP.GE.AND P2, PT, R52, R138, PT ;  /* 0x0000008a3400720c */ /* 0x000fe40003f46270 */
[----:B------:R-:W-:Y:S02]  /*1eec0*/  FSEL R227, R227, -INF , !P1 ;  /* 0xff800000e3e37808 */ /* 0x000fe40004800000 */
[----:B------:R-:W-:Y:S02]  /*1eed0*/  ISETP.GT.AND P1, PT, R213, R54, PT ;  /* 0x00000036d500720c */ /* 0x000fe40003f24270 */
[----:B------:R-:W-:Y:S01]  /*1eee0*/  MOV R79, R69 ;  /* 0x00000045004f7202 */ /* 0x000fe20000000f00 */
[----:B------:R-:W-:Y:S01]  /*1eef0*/  IMAD.MOV.U32 R69, RZ, RZ, R206 ;  /* 0x000000ffff457224 */ /* 0x000fe200078e00ce */
[----:B------:R-:W-:Y:S01]  /*1ef00*/  FSEL R206, R47, -INF , !P2 ;  /* 0xff8000002fce7808 */ /* 0x000fe20005000000 */
[----:B------:R-:W-:Y:S01]  /*1ef10*/  IMAD.IADD R47, R93, 0x1, -R2 ;  /* 0x000000015d2f7824 */ /* 0x000fe200078e0a02 */
[----:B------:R-:W-:Y:S02]  /*1ef20*/  IABS R23, R23 ;  /* 0x0000001700177213 */ /* 0x000fe40000000000 */
[----:B------:R-:W-:Y:S01]  /*1ef30*/  FSEL R216, R48, -INF , !P1 ;  /* 0xff80000030d87808 */ /* 0x000fe20004800000 */
[----:B------:R-:W-:Y:S01]  /*1ef40*/  VIADD R48, R238, 0x69 ;  /* 0x00000069ee307836 */ /* 0x000fe20000000000 */
[----:B------:R-:W-:Y:S02]  /*1ef50*/  ISETP.GE.AND P1, PT, R56, R138, PT ;  /* 0x0000008a3800720c */ /* 0x000fe40003f26270 */
[----:B------:R-:W-:Y:S02]  /*1ef60*/  I2FP.F32.S32 R56, R23 ;  /* 0x0000001700387245 */ /* 0x000fe40000201400 */
[----:B------:R-:W4:Y:S01]  /*1ef70*/  MUFU.TANH R23, R129 ;  /* 0x0000008100177308 */ /* 0x000f220000002400 */
[----:B------:R-:W-:Y:S02]  /*1ef80*/  IABS R47, R47 ;  /* 0x0000002f002f7213 */ /* 0x000fe40000000000 */
[----:B------:R-:W-:Y:S01]  /*1ef90*/  IABS R60, R60 ;  /* 0x0000003c003c7213 */ /* 0x000fe20000000000 */
[----:B-1----:R-:W-:Y:S01]  /*1efa0*/  FFMA.FTZ R21, R56, -UR6, R21 ;  /* 0x8000000638157c23 */ /* 0x002fe20008010015 */
[----:B------:R-:W-:Y:S02]  /*1efb0*/  I2FP.F32.S32 R56, R47 ;  /* 0x0000002f00387245 */ /* 0x000fe40000201400 */
[----:B------:R-:W-:Y:S03]  /*1efc0*/  ISETP.GE.AND P6, PT, R58, R137, PT ;  /* 0x000000893a00720c */ /* 0x000fe60003fc6270 */
[----:B------:R-:W1:Y:S01]  /*1efd0*/  MUFU.TANH R47, R110 ;  /* 0x0000006e002f7308 */ /* 0x000e620000002400 */
[----:B------:R-:W-:Y:S02]  /*1efe0*/  I2FP.F32.S32 R60, R60 ;  /* 0x0000003c003c7245 */ /* 0x000fe40000201400 */
[----:B------:R-:W-:Y:S02]  /*1eff0*/  IABS R38, R38 ;  /* 0x0000002600267213 */ /* 0x000fe40000000000 */
[----:B------:R-:W-:Y:S01]  /*1f000*/  IABS R37, R37 ;  /* 0x0000002500257213 */ /* 0x000fe20000000000 */
[----:B---3--:R-:W-:Y:S01]  /*1f010*/  FFMA.FTZ R29, R60, -UR6, R29 ;  /* 0x800000063c1d7c23 */ /* 0x008fe2000801001d */
[----:B------:R-:W-:Y:S01]  /*1f020*/  IMAD.IADD R60, R76, 0x1, -R236 ;  /* 0x000000014c3c7824 */ /* 0x000fe200078e0aec */
[----:B------:R-:W-:Y:S01]  /*1f030*/  I2FP.F32.S32 R38, R38 ;  /* 0x0000002600267245 */ /* 0x000fe20000201400 */
[----:B------:R-:W-:Y:S01]  /*1f040*/  IMAD.MOV.U32 R76, RZ, RZ, R242 ;  /* 0x000000ffff4c7224 */ /* 0x000fe200078e00f2 */
[----:B------:R-:W-:Y:S01]  /*1f050*/  FSEL R242, R49, -INF , !P1 ;  /* 0xff80000031f27808 */ /* 0x000fe20004800000 */
[----:B----4-:R-:W-:Y:S01]  /*1f060*/  FFMA.FTZ R23, R56, -UR6, R23 ;  /* 0x8000000638177c23 */ /* 0x010fe20008010017 */
[----:B------:R-:W-:Y:S01]  /*1f070*/  ISETP.GE.AND P1, PT, R54, R137, PT ;  /* 0x000000893600720c */ /* 0x000fe20003f26270 */
[----:B------:R-:W-:Y:S01]  /*1f080*/  IMAD.MOV.U32 R88, RZ, RZ, R76 ;  /* 0x000000ffff587224 */ /* 0x000fe200078e004c */
[----:B------:R-:W-:Y:S01]  /*1f090*/  FSEL R219, R53, -INF , !P6 ;  /* 0xff80000035db7808 */ /* 0x000fe20007000000 */
[----:B------:R-:W-:Y:S01]  /*1f0a0*/  IMAD.MOV.U32 R76, RZ, RZ, R70 ;  /* 0x000000ffff4c7224 */ /* 0x000fe200078e0046 */
[----:B------:R-:W-:Y:S01]  /*1f0b0*/  FSEL R216, R216, -INF , !P1 ;  /* 0xff800000d8d87808 */ /* 0x000fe20004800000 */
[----:B-1----:R-:W-:Y:S01]  /*1f0c0*/  FFMA.FTZ R47, R38, -UR6, R47 ;  /* 0x80000006262f7c23 */ /* 0x002fe2000801002f */
[----:B------:R-:W-:Y:S01]  /*1f0d0*/  ISETP.GT.AND P1, PT, R222, R48, PT ;  /* 0x00000030de00720c */ /* 0x000fe20003f24270 */
[----:B------:R-:W-:Y:S01]  /*1f0e0*/  IMAD.MOV.U32 R70, RZ, RZ, R69 ;  /* 0x000000ffff467224 */ /* 0x000fe200078e0045 */
[----:B------:R-:W-:Y:S01]  /*1f0f0*/  I2FP.F32.S32 R38, R37 ;  /* 0x0000002500267245 */ /* 0x000fe20000201400 */
[----:B------:R-:W-:Y:S01]  /*1f100*/  IMAD.MOV.U32 R53, RZ, RZ, R211 ;  /* 0x000000ffff357224 */ /* 0x000fe200078e00d3 */
[----:B------:R-:W-:Y:S01]  /*1f110*/  FSEL R41, R41, -INF , !P1 ;  /* 0xff80000029297808 */ /* 0x000fe20004800000 */
[----:B------:R-:W-:Y:S01]  /*1f120*/  IMAD.MOV.U32 R49, RZ, RZ, R84 ;  /* 0x000000ffff317224 */ /* 0x000fe200078e0054 */
[----:B------:R-:W-:Y:S01]  /*1f130*/  ISETP.GT.AND P1, PT, R9, R50, PT ;  /* 0x000000320900720c */ /* 0x000fe20003f24270 */
[----:B------:R-:W-:Y:S01]  /*1f140*/  FFMA.FTZ R111, R38, -UR6, R111 ;  /* 0x80000006266f7c23 */ /* 0x000fe2000801006f */
[----:B------:R-:W-:Y:S01]  /*1f150*/  ISETP.GT.AND P6, PT, R222, R52, PT ;  /* 0x00000034de00720c */ /* 0x000fe20003fc4270 */
[----:B------:R-:W-:Y:S01]  /*1f160*/  IMAD.MOV.U32 R115, RZ, RZ, R70 ;  /* 0x000000ffff737224 */ /* 0x000fe200078e0046 */
[----:B------:R-:W-:Y:S01]  /*1f170*/  FSEL R218, R47, -INF , !P1 ;  /* 0xff8000002fda7808 */ /* 0x000fe20004800000 */
[----:B------:R-:W-:Y:S01]  /*1f180*/  IMAD.MOV.U32 R47, RZ, RZ, R64 ;  /* 0x000000ffff2f7224 */ /* 0x000fe200078e0040 */
[----:B------:R-:W-:Y:S01]  /*1f190*/  ISETP.GT.AND P1, PT, R9, R48, PT ;  /* 0x000000300900720c */ /* 0x000fe20003f24270 */
[----:B------:R-:W-:Y:S01]  /*1f1a0*/  IMAD.MOV.U32 R84, RZ, RZ, R65 ;  /* 0x000000ffff547224 */ /* 0x000fe200078e0041 */
[----:B------:R-:W-:Y:S02]  /*1f1b0*/  FSEL R46, R46, -INF , !P6 ;  /* 0xff8000002e2e7808 */ /* 0x000fe40007000000 */
[----:B------:R-:W-:Y:S01]  /*1f1c0*/  FSEL R128, R111, -INF , !P1 ;  /* 0xff8000006f807808 */ /* 0x000fe20004800000 */
[----:B------:R-:W-:Y:S01]  /*1f1d0*/  IMAD.MOV.U32 R111, RZ, RZ, R228 ;  /* 0x000000ffff6f7224 */ /* 0x000fe200078e00e4 */
[----:B------:R-:W-:Y:S02]  /*1f1e0*/  ISETP.GE.AND P1, PT, R54, R77, PT ;  /* 0x0000004d3600720c */ /* 0x000fe40003f26270 */
[----:B------:R-:W-:Y:S02]  /*1f1f0*/  ISETP.GE.AND P0, PT, R52, R137, PT ;  /* 0x000000893400720c */ /* 0x000fe40003f06270 */
[----:B------:R-:W-:Y:S02]  /*1f200*/  FSEL R226, R226, -INF , !P1 ;  /* 0xff800000e2e27808 */ /* 0x000fe40004800000 */
[----:B------:R-:W-:Y:S02]  /*1f210*/  ISETP.GE.AND P1, PT, R52, R77, PT ;  /* 0x0000004d3400720c */ /* 0x000fe40003f26270 */
[----:B------:R-:W-:Y:S02]  /*1f220*/  ISETP.GE.AND P6, PT, R54, R138, PT ;  /* 0x0000008a3600720c */ /* 0x000fe40003fc6270 */
[----:B------:R-:W-:Y:S02]  /*1f230*/  IADD3 R34, PT, PT, R238, 0x70, RZ ;  /* 0x00000070ee227810 */ /* 0x000fe40007ffe0ff */
[----:B------:R-:W-:Y:S02]  /*1f240*/  FSEL R209, R46, -INF , !P1 ;  /* 0xff8000002ed17808 */ /* 0x000fe40004800000 */
[----:B------:R-:W-:Y:S01]  /*1f250*/  ISETP.GE.AND P1, PT, R54, R136, PT ;  /* 0x000000883600720c */ /* 0x000fe20003f26270 */
[----:B------:R-:W-:Y:S01]  /*1f260*/  IMAD.MOV.U32 R54, RZ, RZ, R75 ;  /* 0x000000ffff367224 */ /* 0x000fe200078e004b */
[----:B------:R-:W-:Y:S02]  /*1f270*/  FSEL R214, R214, -INF , !P0 ;  /* 0xff800000d6d67808 */ /* 0x000fe40004000000 */
[----:B------:R-:W-:Y:S02]  /*1f280*/  FSEL R212, R212, -INF , !P6 ;  /* 0xff800000d4d47808 */ /* 0x000fe40007000000 */
[C---:B------:R-:W-:Y:S02]  /*1f290*/  ISETP.GT.AND P3, PT, R222.reuse, R32, PT ;  /* 0x00000020de00720c */ /* 0x040fe40003f64270 */
[C---:B------:R-:W-:Y:S02]  /*1f2a0*/  ISETP.GT.AND P0, PT, R222.reuse, R34, PT ;  /* 0x00000022de00720c */ /* 0x040fe40003f04270 */
[C---:B------:R-:W-:Y:S02]  /*1f2b0*/  ISETP.GT.AND P6, PT, R222.reuse, R0, PT ;  /* 0x00000000de00720c */ /* 0x040fe40003fc4270 */
[----:B--2---:R-:W-:Y:S02]  /*1f2c0*/  ISETP.GT.AND P2, PT, R222, R67, PT ;  /* 0x00000043de00720c */ /* 0x004fe40003f44270 */
[----:B------:R-:W-:Y:S02]  /*1f2d0*/  FSEL R222, R51, -INF , !P1 ;  /* 0xff80000033de7808 */ /* 0x000fe40004800000 */
[----:B------:R-:W-:Y:S01]  /*1f2e0*/  ISETP.GE.AND P1, PT, R52, R136, PT ;  /* 0x000000883400720c */ /* 0x000fe20003f26270 */
[----:B------:R-:W-:Y:S01]  /*1f2f0*/  IMAD.MOV.U32 R52, RZ, RZ, R78 ;  /* 0x000000ffff347224 */ /* 0x000fe200078e004e */
[----:B------:R-:W-:Y:S02]  /*1f300*/  FSEL R37, R29, -INF , !P0 ;  /* 0xff8000001d257808 */ /* 0x000fe40004000000 */
[----:B------:R-:W1:Y:S01]  /*1f310*/  MUFU.TANH R29, R130 ;  /* 0x00000082001d7308 */ /* 0x000e620000002400 */
[----:B------:R-:W-:Y:S02]  /*1f320*/  FSEL R220, R55, -INF , !P1 ;  /* 0xff80000037dc7808 */ /* 0x000fe40004800000 */
[----:B------:R-:W-:Y:S02]  /*1f330*/  ISETP.GT.AND P1, PT, R213, R50, PT ;  /* 0x00000032d500720c */ /* 0x000fe40003f24270 */
[----:B------:R-:W-:Y:S01]  /*1f340*/  MOV R97, R62 ;  /* 0x0000003e00617202 */ /* 0x000fe20000000f00 */
[----:B------:R-:W-:Y:S01]  /*1f350*/  IMAD.MOV.U32 R62, RZ, RZ, R210 ;  /* 0x000000ffff3e7224 */ /* 0x000fe200078e00d2 */
[----:B------:R-:W-:Y:S02]  /*1f360*/  FSEL R45, R45, -INF , !P1 ;  /* 0xff8000002d2d7808 */ /* 0x000fe40004800000 */
[----:B------:R-:W-:Y:S01]  /*1f370*/  ISETP.GT.AND P1, PT, R213, R48, PT ;  /* 0x00000030d500720c */ /* 0x000fe20003f24270 */
[----:B------:R-:W-:Y:S01]  /*1f380*/  IMAD.MOV.U32 R58, RZ, RZ, R97 ;  /* 0x000000ffff3a7224 */ /* 0x000fe200078e0061 */
[----:B------:R-:W-:Y:S02]  /*1f390*/  IABS R25, R25 ;  /* 0x0000001900197213 */ /* 0x000fe40000000000 */
[----:B------:R-:W-:Y:S02]  /*1f3a0*/  FSEL R44, R44, -INF , !P1 ;  /* 0xff8000002c2c7808 */ /* 0x000fe40004800000 */
[----:B------:R-:W-:Y:S02]  /*1f3b0*/  ISETP.GT.AND P1, PT, R205, R50, PT ;  /* 0x00000032cd00720c */ /* 0x000fe40003f24270 */
[----:B------:R-:W-:Y:S02]  /*1f3c0*/  MOV R93, R200 ;  /* 0x000000c8005d7202 */ /* 0x000fe40000000f00 */
[----:B------:R-:W-:Y:S02]  /*1f3d0*/  FSEL R43, R43, -INF , !P1 ;  /* 0xff8000002b2b7808 */ /* 0x000fe40004800000 */
[----:B------:R-:W-:Y:S02]  /*1f3e0*/  ISETP.GT.AND P1, PT, R205, R48, PT ;  /* 0x00000030cd00720c */ /* 0x000fe40003f24270 */
[----:B------:R-:W-:Y:S02]  /*1f3f0*/  I2FP.F32.S32 R25, R25 ;  /* 0x0000001900197245 */ /* 0x000fe40000201400 */
[----:B------:R-:W-:Y:S02]  /*1f400*/  FSEL R42, R42, -INF , !P1 ;  /* 0xff8000002a2a7808 */ /* 0x000fe40004800000 */
[----:B------:R-:W-:Y:S02]  /*1f410*/  ISETP.GE.AND P1, PT, R50, R77, PT ;  /* 0x0000004d3200720c */ /* 0x000fe40003f26270 */
[----:B------:R-:W-:Y:S02]  /*1f420*/  IABS R3, R3 ;  /* 0x0000000300037213 */ /* 0x000fe40000000000 */
[----:B------:R-:W-:Y:S02]  /*1f430*/  FSEL R224, R224, -INF , !P1 ;  /* 0xff800000e0e07808 */ /* 0x000fe40004800000 */
[----:B------:R-:W-:Y:S02]  /*1f440*/  ISETP.GE.AND P1, PT, R48, R77, PT ;  /* 0x0000004d3000720c */ /* 0x000fe40003f26270 */
[----:B------:R-:W-:Y:S02]  /*1f450*/  FSEL R27, R27, -INF , !P6 ;  /* 0xff8000001b1b7808 */ /* 0x000fe40007000000 */
[----:B------:R-:W-:Y:S02]  /*1f460*/  FSEL R207, R41, -INF , !P1 ;  /* 0xff80000029cf7808 */ /* 0x000fe40004800000 */
[----:B------:R-:W-:Y:S02]  /*1f470*/  ISETP.GE.AND P1, PT, R50, R136, PT ;  /* 0x000000883200720c */ /* 0x000fe40003f26270 */
[----:B------:R-:W-:Y:S02]  /*1f480*/  ISETP.GT.AND P6, PT, R9, R34, PT ;  /* 0x000000220900720c */ /* 0x000fe40003fc4270 */
[----:B------:R-:W-:Y:S02]  /*1f490*/  FSEL R218, R218, -INF , !P1 ;  /* 0xff800000dada7808 */ /* 0x000fe40004800000 */
[----:B------:R-:W-:Y:S02]  /*1f4a0*/  ISETP.GE.AND P1, PT, R48, R136, PT ;  /* 0x000000883000720c */ /* 0x000fe40003f26270 */
[----:B------:R-:W-:Y:S01]  /*1f4b0*/  MOV R46, R96 ;  /* 0x00000060002e7202 */ /* 0x000fe20000000f00 */
[----:B------:R-:W-:Y:S01]  /*1f4c0*/  IMAD.MOV.U32 R96, RZ, RZ, R92 ;  /* 0x000000ffff607224 */ /* 0x000fe200078e005c */
[----:B------:R-:W-:Y:S01]  /*1f4d0*/  FSEL R128, R128, -INF , !P1 ;  /* 0xff80000080807808 */ /* 0x000fe20004800000 */
[----:B------:R-:W-:Y:S01]  /*1f4e0*/  IMAD.MOV.U32 R92, RZ, RZ, R204 ;  /* 0x000000ffff5c7224 */ /* 0x000fe200078e00cc */
[C---:B------:R-:W-:Y:S02]  /*1f4f0*/  ISETP.GT.AND P1, PT, R213.reuse, R34, PT ;  /* 0x00000022d500720c */ /* 0x040fe40003f24270 */
[----:B------:R-:W-:Y:S01]  /*1f500*/  MOV R69, R201 ;  /* 0x000000c900457202 */ /* 0x000fe20000000f00 */
[----:B------:R-:W-:Y:S01]  /*1f510*/  IMAD.MOV.U32 R56, RZ, RZ, R92 ;  /* 0x000000ffff387224 */ /* 0x000fe200078e005c */
[----:B------:R-:W-:Y:S02]  /*1f520*/  FSEL R36, R36, -INF , !P1 ;  /* 0xff80000024247808 */ /* 0x000fe40004800000 */
[----:B------:R-:W-:Y:S02]  /*1f530*/  ISETP.GT.AND P1, PT, R213, R0, PT ;  /* 0x00000000d500720c */ /* 0x000fe40003f24270 */
[----:B------:R-:W-:Y:S02]  /*1f540*/  IABS R60, R60 ;  /* 0x0000003c003c7213 */ /* 0x000fe40000000000 */
[----:B------:R-:W-:Y:S01]  /*1f550*/  FSEL R129, R35, -INF , !P1 ;  /* 0xff80000023817808 */ /* 0x000fe20004800000 */
[--C-:B------:R-:W-:Y:S01]  /*1f560*/  IMAD.IADD R35, R99, 0x1, -R236.reuse ;  /* 0x0000000163237824 */ /* 0x100fe200078e0aec */
[----:B------:R-:W-:Y:S01]  /*1f570*/  ISETP.GT.AND P1, PT, R205, R34, PT ;  /* 0x00000022cd00720c */ /* 0x000fe20003f24270 */
[----:B------:R-:W-:Y:S01]  /*1f580*/  IMAD.IADD R236, R94, 0x1, -R236 ;  /* 0x000000015eec7824 */ /* 0x000fe200078e0aec */
[----:B------:R-:W-:Y:S02]  /*1f590*/  I2FP.F32.S32 R60, R60 ;  /* 0x0000003c003c7245 */ /* 0x000fe40000201400 */
[----:B------:R-:W-:Y:S02]  /*1f5a0*/  IABS R35, R35 ;  /* 0x0000002300237213 */ /* 0x000fe40000000000 */
[----:B------:R-:W-:Y:S01]  /*1f5b0*/  FSEL R39, R39, -INF , !P1 ;  /* 0xff80000027277808 */ /* 0x000fe20004800000 */
[----:B------:R-:W-:Y:S01]  /*1f5c0*/  FFMA.FTZ R33, R60, -UR6, R33 ;  /* 0x800000063c217c23 */ /* 0x000fe20008010021 */
[----:B------:R-:W-:Y:S01]  /*1f5d0*/  I2FP.F32.S32 R38, R35 ;  /* 0x0000002300267245 */ /* 0x000fe20000201400 */
[----:B------:R-:W-:Y:S01]  /*1f5e0*/  IMAD.MOV.U32 R60, RZ, RZ, R98 ;  /* 0x000000ffff3c7224 */ /* 0x000fe200078e0062 */
[----:B------:R-:W2:Y:S01]  /*1f5f0*/  MUFU.TANH R35, R131 ;  /* 0x0000008300237308 */ /* 0x000ea20000002400 */
[----:B------:R-:W-:Y:S02]  /*1f600*/  ISETP.GT.AND P1, PT, R205, R0, PT ;  /* 0x00000000cd00720c */ /* 0x000fe40003f24270 */
[----:B-1----:R-:W-:Y:S01]  /*1f610*/  FFMA.FTZ R29, R38, -UR6, R29 ;  /* 0x80000006261d7c23 */ /* 0x002fe2000801001d */
[----:B------:R-:W-:Y:S01]  /*1f620*/  IMAD.IADD R38, R99, 0x1, -R2 ;  /* 0x0000000163267824 */ /* 0x000fe200078e0a02 */
[----:B------:R-:W-:Y:S02]  /*1f630*/  FSEL R40, R40, -INF , !P1 ;  /* 0xff80000028287808 */ /* 0x000fe40004800000 */
[-C--:B------:R-:W-:Y:S02]  /*1f640*/  ISETP.GE.AND P1, PT, R50, R137.reuse, PT ;  /* 0x000000893200720c */ /* 0x080fe40003f26270 */
[----:B------:R-:W-:Y:S02]  /*1f650*/  IABS R38, R38 ;  /* 0x0000002600267213 */ /* 0x000fe40000000000 */
[----:B------:R-:W-:Y:S01]  /*1f660*/  FSEL R210, R45, -INF , !P1 ;  /* 0xff8000002dd27808 */ /* 0x000fe20004800000 */
[----:B------:R-:W-:Y:S01]  /*1f670*/  IMAD.MOV.U32 R45, RZ, RZ, R91 ;  /* 0x000000ffff2d7224 */ /* 0x000fe200078e005b */
[----:B------:R-:W-:Y:S01]  /*1f680*/  I2FP.F32.S32 R38, R38 ;  /* 0x0000002600267245 */ /* 0x000fe20000201400 */
[----:B------:R-:W-:Y:S01]  /*1f690*/  IMAD.MOV.U32 R91, RZ, RZ, R82 ;  /* 0x000000ffff5b7224 */ /* 0x000fe200078e0052 */
[----:B------:R-:W-:Y:S01]  /*1f6a0*/  ISETP.GE.AND P1, PT, R48, R137, PT ;  /* 0x000000893000720c */ /* 0x000fe20003f26270 */
[----:B------:R-:W-:Y:S01]  /*1f6b0*/  IMAD.MOV.U32 R82, RZ, RZ, R69 ;  /* 0x000000ffff527224 */ /* 0x000fe200078e0045 */
[----:B------:R-:W-:Y:S01]  /*1f6c0*/  FSEL R31, R31, -INF , !P3 ;  /* 0xff8000001f1f7808 */ /* 0x000fe20005800000 */
[----:B--2---:R-:W-:Y:S01]  /*1f6d0*/  FFMA.FTZ R35, R38, -UR6, R35 ;  /* 0x8000000626237c23 */ /* 0x004fe20008010023 */
[----:B------:R-:W-:Y:S01]  /*1f6e0*/  MOV R81, R74 ;  /* 0x0000004a00517202 */ /* 0x000fe20000000f00 */
[----:B------:R-:W1:Y:S01]  /*1f6f0*/  MUFU.TANH R38, R122 ;  /* 0x0000007a00267308 */ /* 0x000e620000002400 */
[----:B------:R-:W-:Y:S01]  /*1f700*/  FSEL R208, R44, -INF , !P1 ;  /* 0xff8000002cd07808 */ /* 0x000fe20004800000 */
[----:B------:R-:W-:Y:S01]  /*1f710*/  IMAD.MOV.U32 R44, RZ, RZ, R79 ;  /* 0x000000ffff2c7224 */ /* 0x000fe200078e004f */
[-C--:B------:R-:W-:Y:S01]  /*1f720*/  ISETP.GE.AND P1, PT, R50, R138.reuse, PT ;  /* 0x0000008a3200720c */ /* 0x080fe20003f26270 */
[----:B------:R-:W-:Y:S01]  /*1f730*/  IMAD.MOV.U32 R50, RZ, RZ, R72 ;  /* 0x000000ffff327224 */ /* 0x000fe200078e0048 */
[----:B------:R-:W-:Y:S02]  /*1f740*/  ISETP.GE.AND P3, PT, R34, R77, PT ;  /* 0x0000004d2200720c */ /* 0x000fe40003f66270 */
[----:B------:R-:W-:Y:S02]  /*1f750*/  FSEL R200, R43, -INF , !P1 ;  /* 0xff8000002bc87808 */ /* 0x000fe40004800000 */
[----:B------:R-:W-:Y:S01]  /*1f760*/  ISETP.GE.AND P1, PT, R48, R138, PT ;  /* 0x0000008a3000720c */ /* 0x000fe20003f26270 */
[----:B------:R-:W-:Y:S01]  /*1f770*/  IMAD.MOV.U32 R48, RZ, RZ, R66 ;  /* 0x000000ffff307224 */ /* 0x000fe200078e0042 */
[----:B------:R-:W-:Y:S02]  /*1f780*/  FSEL R33, R33, -INF , !P2 ;  /* 0xff80000021217808 */ /* 0x000fe40005000000 */
[----:B------:R-:W-:Y:S02]  /*1f790*/  FSEL R124, R42, -INF , !P1 ;  /* 0xff8000002a7c7808 */ /* 0x000fe40004800000 */
[----:B------:R-:W-:Y:S01]  /*1f7a0*/  I2FP.F32.S32 R42, R3 ;  /* 0x00000003002a7245 */ /* 0x000fe20000201400 */
[----:B------:R-:W-:Y:S01]  /*1f7b0*/  FMUL.FTZ R3, R126, UR8 ;  /* 0x000000087e037c20 */ /* 0x000fe20008410000 */
[----:B-1----:R-:W-:Y:S01]  /*1f7c0*/  FFMA.FTZ R38, R25, -UR6, R38 ;  /* 0x8000000619267c23 */ /* 0x002fe20008010026 */
[----:B------:R-:W-:Y:S01]  /*1f7d0*/  MOV R92, R86 ;  /* 0x00000056005c7202 */ /* 0x000fe20000000f00 */
[----:B------:R-:W-:Y:S02]  /*1f7e0*/  IMAD.MOV.U32 R86, RZ, RZ, R71 ;  /* 0x000000ffff567224 */ /* 0x000fe400078e0047 */
[----:B------:R-:W-:Y:S01]  /*1f7f0*/  FFMA.FTZ R123, R42, -UR6, R123 ;  /* 0x800000062a7b7c23 */ /* 0x000fe2000801007b */
[----:B------:R-:W-:Y:S01]  /*1f800*/  MOV R51, R73 ;  /* 0x0000004900337202 */ /* 0x000fe20000000f00 */
[----:B------:R-:W1:Y:S01]  /*1f810*/  MUFU.TANH R3, R3 ;  /* 0x0000000300037308 */ /* 0x000e620000002400 */
[----:B------:R-:W-:Y:S02]  /*1f820*/  FSEL R204, R38, -INF , !P6 ;  /* 0xff80000026cc7808 */ /* 0x000fe40007000000 */
[----:B------:R-:W-:Y:S02]  /*1f830*/  ISETP.GT.AND P6, PT, R9, R0, PT ;  /* 0x000000000900720c */ /* 0x000fe40003fc4270 */
[----:B------:R-:W-:Y:S02]  /*1f840*/  FMNMX3.FTZ R38, R198, R18, R8, !PT ;  /* 0x00000012c6267276 */ /* 0x000fe40007810008 */
[----:B------:R-:W-:Y:S02]  /*1f850*/  FSEL R201, R123, -INF , !P6 ;  /* 0xff8000007bc97808 */ /* 0x000fe40007000000 */
[----:B------:R-:W-:Y:S02]  /*1f860*/  ISETP.GE.AND P6, PT, R34, R137, PT ;  /* 0x000000892200720c */ /* 0x000fe40003fc6270 */
[----:B------:R-:W-:Y:S02]  /*1f870*/  FMNMX3.FTZ R38, R38, R5, R22, !PT ;  /* 0x0000000526267276 */ /* 0x000fe40007810016 */
[----:B------:R-:W-:Y:S02]  /*1f880*/  FSEL R130, R36, -INF , !P6 ;  /* 0xff80000024827808 */ /* 0x000fe40007000000 */
[----:B------:R-:W-:Y:S02]  /*1f890*/  FMNMX3.FTZ R36, R199, R139, R203, !PT ;  /* 0x0000008bc7247276 */ /* 0x000fe400078100cb */
[----:B------:R-:W-:Y:S02]  /*1f8a0*/  ISETP.GE.AND P6, PT, R0, R137, PT ;  /* 0x000000890000720c */ /* 0x000fe40003fc6270 */
[----:B------:R-:W-:Y:S02]  /*1f8b0*/  FMNMX3.FTZ R25, R36, R19, R17, !PT ;  /* 0x0000001324197276 */ /* 0x000fe40007810011 */
[----:B------:R-:W-:Y:S02]  /*1f8c0*/  IABS R36, R236 ;  /* 0x000000ec00247213 */ /* 0x000fe40000000000 */
[----:B------:R-:W-:Y:S02]  /*1f8d0*/  FMNMX3.FTZ R25, R25, R14, R12, !PT ;  /* 0x0000000e19197276 */ /* 0x000fe4000781000c */
[----:B------:R-:W-:Y:S02]  /*1f8e0*/  FSEL R236, R37, -INF , !P3 ;  /* 0xff80000025ec7808 */ /* 0x000fe40005800000 */
[----:B------:R-:W-:Y:S02]  /*1f8f0*/  FMNMX3.FTZ R25, R25, R16, R26, !PT ;  /* 0x0000001019197276 */ /* 0x000fe4000781001a */
[----:B------:R-:W-:Y:S02]  /*1f900*/  I2FP.F32.S32 R36, R36 ;  /* 0x0000002400247245 */ /* 0x000fe40000201400 */
[----:B------:R-:W-:Y:S02]  /*1f910*/  FMNMX3.FTZ R25, R25, R58, R108, !PT ;  /* 0x0000003a19197276 */ /* 0x000fe4000781006c */
[----:B------:R-:W-:Y:S01]  /*1f920*/  ISETP.GE.AND P3, PT, R0, R77, PT ;  /* 0x0000004d0000720c */ /* 0x000fe20003f66270 */
[----:B-1----:R-:W-:Y:S01]  /*1f930*/  FFMA.FTZ R3, R36, -UR6, R3 ;  /* 0x8000000624037c23 */ /* 0x002fe20008010003 */
[----:B------:R-:W-:Y:S02]  /*1f940*/  FMNMX3.FTZ R25, R25, R60, R45, !PT ;  /* 0x0000003c19197276 */ /* 0x000fe4000781002d */
[----:B------:R-:W-:Y:S01]  /*1f950*/  FSEL R238, R27, -INF , !P3 ;  /* 0xff8000001bee7808 */ /* 0x000fe20005800000 */
[----:B------:R-:W-:Y:S01]  /*1f960*/  IMAD.IADD R27, R94, 0x1, -R2 ;  /* 0x000000015e1b7824 */ /* 0x000fe200078e0a02 */
[----:B------:R-:W-:Y:S01]  /*1f970*/  FMNMX3.FTZ R25, R25, R90, R249, !PT ;  /* 0x0000005a19197276 */ /* 0x000fe200078100f9 */
[----:B------:R-:W-:Y:S01]  /*1f980*/  IMAD.MOV.U32 R94, RZ, RZ, R76 ;  /* 0x000000ffff5e7224 */ /* 0x000fe200078e004c */
[----:B------:R-:W-:Y:S02]  /*1f990*/  ISETP.GT.AND P3, PT, R9, R67, PT ;  /* 0x000000430900720c */ /* 0x000fe40003f64270 */
[----:B------:R-:W-:Y:S01]  /*1f9a0*/  FMNMX3.FTZ R25, R25, R85, R88, !PT ;  /* 0x0000005519197276 */ /* 0x000fe20007810058 */
[----:B------:R-:W-:Y:S01]  /*1f9b0*/  IMAD.MOV.U32 R88, RZ, RZ, R83 ;  /* 0x000000ffff587224 */ /* 0x000fe200078e0053 */
[----:B------:R-:W-:Y:S01]  /*1f9c0*/  FMNMX3.FTZ R2, R196, R13, R7, !PT ;  /* 0x0000000dc4027276 */ /* 0x000fe20007810007 */
[----:B------:R-:W-:Y:S01]  /*1f9d0*/  IMAD.MOV.U32 R83, RZ, RZ, R68 ;  /* 0x000000ffff537224 */ /* 0x000fe200078e0044 */
[----:B------:R-:W-:Y:S02]  /*1f9e0*/  FMNMX3.FTZ R25, R25, R96, R95, !PT ;  /* 0x0000006019197276 */ /* 0x000fe4000781005f */
[----:B------:R-:W-:Y:S02]  /*1f9f0*/  FMNMX3.FTZ R37, R2, R11, R15, !PT ;  /* 0x0000000b02257276 */ /* 0x000fe4000781000f */
[----:B------:R-:W-:Y:S02]  /*1fa00*/  FSEL R74, R3, -INF , !P3 ;  /* 0xff800000034a7808 */ /* 0x000fe40005800000 */
[----:B------:R-:W-:Y:S02]  /*1fa10*/  ISETP.GE.AND P3, PT, R67, R77, PT ;  /* 0x0000004d4300720c */ /* 0x000fe40003f66270 */
[----:B------:R-:W-:Y:S02]  /*1fa20*/  IABS R27, R27 ;  /* 0x0000001b001b7213 */ /* 0x000fe40000000000 */
[----:B------:R-:W-:Y:S02]  /*1fa30*/  FMNMX3.FTZ R36, R25, R93, R252, !PT ;  /* 0x0000005d19247276 */ /* 0x000fe400078100fc */
[----:B------:R-:W-:Y:S02]  /*1fa40*/  FMNMX3.FTZ R37, R37, R24, R30, !PT ;  /* 0x0000001825257276 */ /* 0x000fe4000781001e */
[----:B------:R-:W-:Y:S02]  /*1fa50*/  FSEL R228, R33, -INF , !P3 ;  /* 0xff80000021e47808 */ /* 0x000fe40005800000 */
[----:B------:R-:W-:Y:S02]  /*1fa60*/  ISETP.GE.AND P3, PT, R32, R77, PT ;  /* 0x0000004d2000720c */ /* 0x000fe40003f66270 */
[----:B------:R-:W-:Y:S02]  /*1fa70*/  I2FP.F32.S32 R2, R27 ;  /* 0x0000001b00027245 */ /* 0x000fe40000201400 */
[----:B------:R-:W-:Y:S02]  /*1fa80*/  FMNMX3.FTZ R37, R37, R28, R46, !PT ;  /* 0x0000001c25257276 */ /* 0x000fe4000781002e */
[----:B------:R-:W-:Y:S01]  /*1fa90*/  FMNMX3.FTZ R36, R36, R235, R231, !PT ;  /* 0x000000eb24247276 */ /* 0x000fe200078100e7 */
[----:B------:R-:W-:Y:S01]  /*1faa0*/  FFMA.FTZ R127, R2, -UR6, R127 ;  /* 0x80000006027f7c23 */ /* 0x000fe2000801007f */
[----:B------:R-:W-:Y:S02]  /*1fab0*/  FSEL R211, R31, -INF , !P3 ;  /* 0xff8000001fd37808 */ /* 0x000fe40005800000 */
[----:B------:R-:W-:Y:S02]  /*1fac0*/  ISETP.GT.AND P3, PT, R9, R32, PT ;  /* 0x000000200900720c */ /* 0x000fe40003f64270 */
        /* <DEDUP_REMOVED lines=13> */
[----:B------:R-:W-:Y:S02]  /*1fba0*/  FSEL R129, R129, -INF , !P6 ;  /* 0xff80000081817808 */ /* 0x000fe40007000000 */
[----:B------:R-:W-:Y:S02]  /*1fbb0*/  FSEL R73, R127, -INF , !P3 ;  /* 0xff8000007f497808 */ /* 0x000fe40005800000 */
[C---:B------:R-:W-:Y:S02]  /*1fbc0*/  ISETP.GE.AND P6, PT, R34.reuse, R138, PT ;  /* 0x0000008a2200720c */ /* 0x040fe40003fc6270 */
[----:B------:R-:W-:Y:S02]  /*1fbd0*/  ISETP.GE.AND P3, PT, R34, R136, PT ;  /* 0x000000882200720c */ /* 0x000fe40003f66270 */
[----:B------:R-:W-:Y:S01]  /*1fbe0*/  FMNMX3.FTZ R38, R38, R134, R135, !PT ;  /* 0x0000008626267276 */ /* 0x000fe20007810087 */
[----:B------:R-:W1:Y:S01]  /*1fbf0*/  SHFL.BFLY PT, R34, R3, 0x2, 0x1f ;  /* 0x0c401f0003227f89 */ /* 0x000e6200000e0000 */
[----:B------:R-:W-:Y:S02]  /*1fc00*/  FMNMX3.FTZ R2, R2, R88, R237, !PT ;  /* 0x0000005802027276 */ /* 0x000fe400078100ed */
[----:B------:R-:W-:Y:S02]  /*1fc10*/  FMNMX3.FTZ R38, R38, R47, R115, !PT ;  /* 0x0000002f26267276 */ /* 0x000fe40007810073 */
[----:B------:R-:W-:Y:S02]  /*1fc20*/  FMNMX3.FTZ R9, R2, R225, R223, !PT ;  /* 0x000000e102097276 */ /* 0x000fe400078100df */
[----:B------:R-:W-:Y:S02]  /*1fc30*/  FSEL R204, R204, -INF , !P3 ;  /* 0xff800000cccc7808 */ /* 0x000fe40005800000 */
[----:B------:R-:W-:Y:S02]  /*1fc40*/  ISETP.GE.AND P3, PT, R0, R136, PT ;  /* 0x000000880000720c */ /* 0x000fe40003f66270 */
[----:B------:R-:W-:Y:S02]  /*1fc50*/  FMNMX3.FTZ R38, R38, R94, R51, !PT ;  /* 0x0000005e26267276 */ /* 0x000fe40007810033 */
[----:B------:R-:W-:Y:S02]  /*1fc60*/  FMNMX3.FTZ R9, R9, R221, R234, !PT ;  /* 0x000000dd09097276 */ /* 0x000fe400078100ea */
[----:B------:R-:W-:Y:S02]  /*1fc70*/  FSEL R201, R201, -INF , !P3 ;  /* 0xff800000c9c97808 */ /* 0x000fe40005800000 */
[----:B------:R-:W-:Y:S02]  /*1fc80*/  ISETP.GE.AND P3, PT, R67, R136, PT ;  /* 0x000000884300720c */ /* 0x000fe40003f66270 */
[----:B------:R-:W-:Y:S02]  /*1fc90*/  FMNMX3.FTZ R38, R38, R202, R143, !PT ;  /* 0x000000ca26267276 */ /* 0x000fe4000781008f */
[----:B------:R-:W-:Y:S01]  /*1fca0*/  FMNMX3.FTZ R9, R9, R222, R220, !PT ;  /* 0x000000de09097276 */ /* 0x000fe200078100dc */
[----:B------:R-:W2:Y:S01]  /*1fcb0*/  LDL.LU R143, [R1+0xa0] ;  /* 0x0000a000018f7983 */ /* 0x000ea20000300800 */
[----:B------:R-:W-:Y:S02]  /*1fcc0*/  FSEL R74, R74, -INF , !P3 ;  /* 0xff8000004a4a7808 */ /* 0x000fe40005800000 */
[----:B------:R-:W-:Y:S02]  /*1fcd0*/  FMNMX3.FTZ R38, R38, R83, R84, !PT ;  /* 0x0000005326267276 */ /* 0x000fe40007810054 */
[----:B------:R-:W-:Y:S02]  /*1fce0*/  ISETP.GE.AND P3, PT, R32, R136, PT ;  /* 0x000000882000720c */ /* 0x000fe40003f66270 */
[----:B------:R-:W-:Y:S01]  /*1fcf0*/  FMNMX3.FTZ R2, R9, R218, R128, !PT ;  /* 0x000000da09027276 */ /* 0x000fe20007810080 */
[----:B------:R-:W3:Y:S01]  /*1fd00*/  LDL.LU R136, [R1+0x9c] ;  /* 0x00009c0001887983 */ /* 0x000ee20000300800 */
[----:B------:R-:W-:Y:S02]  /*1fd10*/  FMNMX3.FTZ R38, R38, R233, R61, !PT ;  /* 0x000000e926267276 */ /* 0x000fe4000781003d */
[----:B------:R-:W-:Y:S02]  /*1fd20*/  FSEL R73, R73, -INF , !P3 ;  /* 0xff80000049497808 */ /* 0x000fe40005800000 */
[----:B------:R-:W-:Y:S02]  /*1fd30*/  FMNMX3.FTZ R2, R2, R204, R201, !PT ;  /* 0x000000cc02027276 */ /* 0x000fe400078100c9 */
[----:B------:R-:W-:Y:S02]  /*1fd40*/  FMNMX3.FTZ R36, R36, R80, R81, !PT ;  /* 0x0000005024247276 */ /* 0x000fe40007810051 */
[----:B------:R-:W-:Y:S02]  /*1fd50*/  ISETP.GE.AND P3, PT, R0, R138, PT ;  /* 0x0000008a0000720c */ /* 0x000fe40003f66270 */
[----:B------:R-:W-:Y:S02]  /*1fd60*/  FMNMX3.FTZ R9, R38, R87, R247, !PT ;  /* 0x0000005726097276 */ /* 0x000fe400078100f7 */
[----:B------:R-:W-:Y:S02]  /*1fd70*/  FMNMX3.FTZ R0, R2, R74, R73, !PT ;  /* 0x0000004a02007276 */ /* 0x000fe40007810049 */
[----:B------:R-:W-:Y:S02]  /*1fd80*/  FMNMX3.FTZ R36, R36, R54, R44, !PT ;  /* 0x0000003624247276 */ /* 0x000fe4000781002c */
[----:B-1----:R-:W-:Y:S02]  /*1fd90*/  FMNMX.FTZ R2, R3, R34, !PT ;  /* 0x0000002203027209 */ /* 0x002fe40007810000 */
[----:B------:R-:W-:Y:S01]  /*1fda0*/  FMNMX3.FTZ R34, R9, R246, R240, !PT ;  /* 0x000000f609227276 */ /* 0x000fe200078100f0 */
[----:B------:R-:W-:Y:S01]  /*1fdb0*/  SHFL.BFLY PT, R3, R0, 0x2, 0x1f ;  /* 0x0c401f0000037f89 */ /* 0x000fe200000e0000 */
[----:B------:R-:W-:Y:S02]  /*1fdc0*/  FMNMX3.FTZ R36, R36, R59, R86, !PT ;  /* 0x0000003b24247276 */ /* 0x000fe40007810056 */
[----:B------:R-:W-:Y:S05]  /*1fdd0*/  FSEL R118, R39, -INF , !P6 ;  /* 0xff80000027767808 */ /* 0x000fea0007000000 */
[----:B------:R-:W1:Y:S01]  /*1fde0*/  SHFL.BFLY PT, R9, R2, 0x1, 0x1f ;  /* 0x0c201f0002097f89 */ /* 0x000e6200000e0000 */
[----:B------:R-:W-:Y:S02]  /*1fdf0*/  FMNMX3.FTZ R36, R36, R63, R50, !PT ;  /* 0x0000003f24247276 */ /* 0x000fe40007810032 */
[-C--:B------:R-:W-:Y:S02]  /*1fe00*/  ISETP.GT.AND P1, PT, R213, R67.reuse, PT ;  /* 0x00000043d500720c */ /* 0x080fe40003f24270 */
[----:B------:R-:W-:Y:S02]  /*1fe10*/  FMNMX3.FTZ R36, R36, R82, R232, !PT ;  /* 0x0000005224247276 */ /* 0x000fe400078100e8 */
[----:B------:R-:W-:Y:S02]  /*1fe20*/  ISETP.GT.AND P6, PT, R205, R67, PT ;  /* 0x00000043cd00720c */ /* 0x000fe40003fc4270 */
[----:B------:R-:W-:Y:S02]  /*1fe30*/  FMNMX3.FTZ R36, R36, R48, R53, !PT ;  /* 0x0000003024247276 */ /* 0x000fe40007810035 */
[----:B------:R-:W-:Y:S02]  /*1fe40*/  FMNMX3.FTZ R27, R34, R219, R215, !PT ;  /* 0x000000db221b7276 */ /* 0x000fe400078100d7 */
[----:B------:R-:W-:Y:S02]  /*1fe50*/  FMNMX3.FTZ R36, R36, R241, R245, !PT ;  /* 0x000000f124247276 */ /* 0x000fe400078100f5 */
[----:B------:R-:W-:Y:S02]  /*1fe60*/  FSEL R202, R21, -INF , !P1 ;  /* 0xff80000015ca7808 */ /* 0x000fe40004800000 */
[----:B------:R-:W-:Y:S02]  /*1fe70*/  FMNMX3.FTZ R25, R36, R243, R239, !PT ;  /* 0x000000f324197276 */ /* 0x000fe400078100ef */
[----:B------:R-:W-:Y:S01]  /*1fe80*/  ISETP.GE.AND P1, PT, R67, R138, PT ;  /* 0x0000008a4300720c */ /* 0x000fe20003f26270 */
[----:B------:R-:W-:Y:S01]  /*1fe90*/  LDSM.16.MT88.4 R36, [R248+0x8000] ;  /* 0x00800000f824783b */ /* 0x000fe20000004200 */
[----:B------:R-:W-:Y:S02]  /*1fea0*/  FMNMX3.FTZ R25, R25, R230, R217, !PT ;  /* 0x000000e619197276 */ /* 0x000fe400078100d9 */
[----:B------:R-:W-:Y:S02]  /*1feb0*/  ISETP.GT.AND P0, PT, R213, R32, PT ;  /* 0x00000020d500720c */ /* 0x000fe40003f04270 */
[----:B-1----:R-:W-:Y:S02]  /*1fec0*/  FMNMX.FTZ R2, R2, R9, !PT ;  /* 0x0000000902027209 */ /* 0x002fe40007810000 */
[----:B------:R-:W-:Y:S02]  /*1fed0*/  FSEL R29, R29, -INF , !P6 ;  /* 0xff8000001d1d7808 */ /* 0x000fe40007000000 */
[----:B------:R-:W-:Y:S01]  /*1fee0*/  FMNMX3.FTZ R27, R27, R216, R214, !PT ;  /* 0x000000d81b1b7276 */ /* 0x000fe200078100d6 */
[----:B------:R-:W-:Y:S01]  /*1fef0*/  FMUL.FTZ R213, R2, UR4 ;  /* 0x0000000402d57c20 */ /* 0x000fe20008410000 */
[----:B------:R-:W-:Y:S02]  /*1ff00*/  FMNMX3.FTZ R21, R25, R244, R242, !PT ;  /* 0x000000f419157276 */ /* 0x000fe400078100f2 */
[----:B------:R-:W-:Y:S02]  /*1ff10*/  FSEL R121, R40, -INF , !P3 ;  /* 0xff80000028797808 */ /* 0x000fe40005800000 */
[----:B------:R-:W-:Y:S02]  /*1ff20*/  FSEL R131, R23, -INF , !P0 ;  /* 0xff80000017837808 */ /* 0x000fe40004000000 */
[----:B------:R-:W-:Y:S02]  /*1ff30*/  FSEL R120, R29, -INF , !P1 ;  /* 0xff8000001d787808 */ /* 0x000fe40004800000 */
[-C--:B------:R-:W-:Y:S02]  /*1ff40*/  ISETP.GE.AND P3, PT, R67, R137.reuse, PT ;  /* 0x000000894300720c */ /* 0x080fe40003f66270 */
[----:B------:R-:W-:Y:S02]  /*1ff50*/  ISETP.GE.AND P0, PT, R32, R137, PT ;  /* 0x000000892000720c */ /* 0x000fe40003f06270 */
[----:B------:R-:W-:Y:S01]  /*1ff60*/  FMNMX3.FTZ R23, R27, R210, R208, !PT ;  /* 0x000000d21b177276 */ /* 0x000fe200078100d0 */
[----:B------:R-:W4:Y:S01]  /*1ff70*/  LDL.LU R137, [R1+0x98] ;  /* 0x0000980001897983 */ /* 0x000f220000300800 */
[----:B------:R-:W-:Y:S02]  /*1ff80*/  FSETP.NEU.FTZ.AND P1, PT, R2, -INF , PT ;  /* 0xff8000000200780b */ /* 0x000fe40003f3d000 */
[----:B------:R-:W-:Y:S02]  /*1ff90*/  ISETP.GT.AND P2, PT, R205, R32, PT ;  /* 0x00000020cd00720c */ /* 0x000fe40003f44270 */
[----:B------:R-:W-:Y:S02]  /*1ffa0*/  FMNMX3.FTZ R21, R21, R212, R206, !PT ;  /* 0x000000d415157276 */ /* 0x000fe400078100ce */
[----:B------:R-:W-:Y:S02]  /*1ffb0*/  FSEL R202, R202, -INF , !P3 ;  /* 0xff800000caca7808 */ /* 0x000fe40005800000 */
[----:B------:R-:W-:Y:S02]  /*1ffc0*/  FMNMX3.FTZ R25, R23, R130, R129, !PT ;  /* 0x0000008217197276 */ /* 0x000fe40007810081 */
[----:B------:R-:W-:Y:S02]  /*1ffd0*/  FSEL R131, R131, -INF , !P0 ;  /* 0xff80000083837808 */ /* 0x000fe40004000000 */
[----:B------:R-:W-:Y:S02]  /*1ffe0*/  FSEL R213, R213, RZ, P1 ;  /* 0x000000ffd5d57208 */ /* 0x000fe40000800000 */
[----:B------:R-:W-:Y:S02]  /*1fff0*/  ISETP.GE.AND P3, PT, R32, R138, PT ;  /* 0x0000008a2000720c */ /* 0x000fe40003f66270 */
[----:B------:R-:W-:Y:S01]  /*20000*/  FMNMX3.FTZ R21, R21, R200, R124, !PT ;  /* 0x000000c815157276 */ /* 0x000fe2000781007c */
[----:B------:R-:W4:Y:S01]  /*20010*/  LDL.LU R138, [R1+0x94] ;  /* 0x00009400018a7983 */ /* 0x000f220000300800 */
[----:B------:R-:W-:Y:S01]  /*20020*/  FSEL R35, R35, -INF , !P2 ;  /* 0xff80000023237808 */ /* 0x000fe20005000000 */
[----:B------:R-:W-:Y:S01]  /*20030*/  FFMA.FTZ R122, R139, UR4, -R213 ;  /* 0x000000048b7a7c23 */ /* 0x000fe200080108d5 */
[----:B------:R-:W-:Y:S01]  /*20040*/  FMNMX3.FTZ R23, R25, R202, R131, !PT ;  /* 0x000000ca19177276 */ /* 0x000fe20007810083 */
[----:B------:R-:W4:Y:S01]  /*20050*/  LDL.LU R139, [R1+0x90] ;  /* 0x00009000018b7983 */ /* 0x000f220000300800 */
[----:B------:R-:W-:Y:S01]  /*20060*/  FMNMX3.FTZ R25, R21, R118, R121, !PT ;  /* 0x0000007615197276 */ /* 0x000fe20007810079 */
[----:B------:R-:W-:Y:S01]  /*20070*/  FFMA.FTZ R113, R203, UR4, -R213 ;  /* 0x00000004cb717c23 */ /* 0x000fe200080108d5 */
[----:B------:R-:W-:Y:S01]  /*20080*/  FSEL R119, R35, -INF , !P3 ;  /* 0xff80000023777808 */ /* 0x000fe20005800000 */
[----:B------:R-:W-:Y:S01]  /*20090*/  MUFU.EX2 R122, R122 ;  /* 0x0000007a007a7308 */ /* 0x000fe20000000800 */
[----:B------:R-:W-:Y:S01]  /*200a0*/  FMNMX.FTZ R3, R0, R3, !PT ;  /* 0x0000000300037209 */ /* 0x000fe20007810000 */
[----:B------:R-:W1:Y:S01]  /*200b0*/  SHFL.BFLY PT, R68, R23, 0x2, 0x1f ;  /* 0x0c401f0017447f89 */ /* 0x000e6200000e0000 */
[----:B------:R-:W-:Y:S01]  /*200c0*/  FMNMX3.FTZ R21, R25, R120, R119, !PT ;  /* 0x0000007819157276 */ /* 0x000fe20007810077 */
[--C-:B------:R-:W-:Y:S01]  /*200d0*/  FFMA.FTZ R112, R19, UR4, -R213.reuse ;  /* 0x0000000413707c23 */ /* 0x100fe200080108d5 */
[--C-:B------:R-:W-:Y:S05]  /*200e0*/  FFMA.FTZ R99, R17, UR4, -R213.reuse ;  /* 0x0000000411637c23 */ /* 0x100fea00080108d5 */
[----:B------:R-:W2:Y:S01]  /*200f0*/  LDL R25, [R1+0x4] ;  /* 0x0000040001197983 */ /* 0x000ea20000100800 */
[--C-:B------:R-:W-:Y:S01]  /*20100*/  FFMA.FTZ R236, R236, UR4, -R213.reuse ;  /* 0x00000004ecec7c23 */ /* 0x100fe200080108d5 */
[----:B------:R-:W1:Y:S01]  /*20110*/  MUFU.EX2 R113, R113 ;  /* 0x0000007100717308 */ /* 0x000e620000000800 */
[--C-:B------:R-:W-:Y:S01]  /*20120*/  FFMA.FTZ R235, R235, UR4, -R213.reuse ;  /* 0x00000004ebeb7c23 */ /* 0x100fe200080108d5 */
[----:B------:R-:W1:Y:S01]  /*20130*/  SHFL.BFLY PT, R0, R3, 0x1, 0x1f ;  /* 0x0c201f0003007f89 */ /* 0x000e6200000e0000 */
[--C-:B------:R-:W-:Y:S01]  /*20140*/  FFMA.FTZ R231, R231, UR4, -R213.reuse ;  /* 0x00000004e7e77c23 */ /* 0x100fe200080108d5 */
[--C-:B------:R-:W-:Y:S01]  /*20150*/  FFMA.FTZ R229, R229, UR4, -R213.reuse ;  /* 0x00000004e5e57c23 */ /* 0x100fe200080108d5 */
[--C-:B------:R-:W-:Y:S05]  /*20160*/  FFMA.FTZ R227, R227, UR4, -R213.reuse ;  /* 0x00000004e3e37c23 */ /* 0x100fea00080108d5 */
[----:B------:R-:W1:Y:S01]  /*20170*/  SHFL.BFLY PT, R32, R21, 0x2, 0x1f ;  /* 0x0c401f0015207f89 */ /* 0x000e6200000e0000 */
[--C-:B------:R-:W-:Y:S01]  /*20180*/  FFMA.FTZ R238, R238, UR4, -R213.reuse ;  /* 0x00000004eeee7c23 */ /* 0x100fe200080108d5 */
[----:B------:R-:W-:Y:S01]  /*20190*/  MUFU.EX2 R112, R112 ;  /* 0x0000007000707308 */ /* 0x000fe20000000800 */
[--C-:B------:R-:W-:Y:S01]  /*201a0*/  FFMA.FTZ R106, R14, UR4, -R213.reuse ;  /* 0x000000040e6a7c23 */ /* 0x100fe200080108d5 */
[--C-:B------:R-:W-:Y:S01]  /*201b0*/  FFMA.FTZ R109, R12, UR4, -R213.reuse ;  /* 0x000000040c6d7c23 */ /* 0x100fe200080108d5 */
[--C-:B------:R-:W-:Y:S01]  /*201c0*/  FFMA.FTZ R107, R16, UR4, -R213.reuse ;  /* 0x00000004106b7c23 */ /* 0x100fe200080108d5 */
[----:B------:R-:W-:Y:S06]  /*201d0*/  FFMA.FTZ R104, R26, UR4, -R213 ;  /* 0x000000041a687c23 */ /* 0x000fec00080108d5 */
[----:B------:R-:W1:Y:S02]  /*201e0*/  MUFU.EX2 R99, R99 ;  /* 0x0000006300637308 */ /* 0x000e640000000800 */
[----:B-1----:R-:W-:Y:S02]  /*201f0*/  F2FP.F16.F32.PACK_AB R64, R113, R122 ;  /* 0x0000007a7140723e */ /* 0x002fe400000000ff */
[----:B------:R-:W-:Y:S06]  /*20200*/  FMNMX.FTZ R68, R23, R68, !PT ;  /* 0x0000004417447209 */ /* 0x000fec0007810000 */
[----:B------:R-:W-:Y:S01]  /*20210*/  MUFU.EX2 R106, R106 ;  /* 0x0000006a006a7308 */ /* 0x000fe20000000800 */
[----:B------:R-:W1:Y:S01]  /*20220*/  SHFL.BFLY PT, R9, R68, 0x1, 0x1f ;  /* 0x0c201f0044097f89 */ /* 0x000e6200000e0000 */
[----:B------:R-:W-:Y:S02]  /*20230*/  FMNMX.FTZ R0, R3, R0, !PT ;  /* 0x0000000003007209 */ /* 0x000fe40007810000 */
[----:B------:R-:W-:Y:S03]  /*20240*/  FMNMX.FTZ R3, R21, R32, !PT ;  /* 0x0000002015037209 */ /* 0x000fe60007810000 */
[C---:B------:R-:W-:Y:S01]  /*20250*/  FMUL.FTZ R203, R0.reuse, UR4 ;  /* 0x0000000400cb7c20 */ /* 0x040fe20008410000 */
[----:B------:R-:W-:Y:S02]  /*20260*/  FSETP.NEU.FTZ.AND P0, PT, R0, -INF , PT ;  /* 0xff8000000000780b */ /* 0x000fe40003f1d000 */
[----:B------:R-:W-:Y:S01]  /*20270*/  MUFU.EX2 R235, R235 ;  /* 0x000000eb00eb7308 */ /* 0x000fe20000000800 */
[----:B------:R-:W-:Y:S01]  /*20280*/  F2FP.F16.F32.PACK_AB R66, R99, R112 ;  /* 0x000000706342723e */ /* 0x000fe200000000ff */
[----:B------:R-:W1:Y:S01]  /*20290*/  SHFL.BFLY PT, R32, R3, 0x1, 0x1f ;  /* 0x0c201f0003207f89 */ /* 0x000e6200000e0000 */
[----:B------:R-:W-:Y:S05]  /*202a0*/  FSEL R203, R203, RZ, P0 ;  /* 0x000000ffcbcb7208 */ /* 0x000fea0000000000 */
        /* <DEDUP_REMOVED lines=8> */
[----:B-1----:R-:W-:Y:S01]  /*20330*/  FMNMX.FTZ R68, R68, R9, !PT ;  /* 0x0000000944447209 */ /* 0x002fe20007810000 */
[--C-:B------:R-:W-:Y:S01]  /*20340*/  FFMA.FTZ R221, R221, UR4, -R203.reuse ;  /* 0x00000004dddd7c23 */ /* 0x100fe200080108cb */
[--C-:B------:R-:W-:Y:S01]  /*20350*/  FFMA.FTZ R234, R234, UR4, -R203.reuse ;  /* 0x00000004eaea7c23 */ /* 0x100fe200080108cb */
[--C-:B------:R-:W-:Y:S01]  /*20360*/  FFMA.FTZ R201, R201, UR4, -R203.reuse ;  /* 0x00000004c9c97c23 */ /* 0x100fe200080108cb */
[C---:B------:R-:W-:Y:S01]  /*20370*/  FSETP.NEU.FTZ.AND P3, PT, R68.reuse, -INF , PT ;  /* 0xff8000004400780b */ /* 0x040fe20003f7d000 */
[----:B------:R-:W-:Y:S02]  /*20380*/  FMUL.FTZ R205, R68, UR4 ;  /* 0x0000000444cd7c20 */ /* 0x000fe40008410000 */
[----:B------:R-:W-:Y:S01]  /*20390*/  MUFU.EX2 R123, R123 ;  /* 0x0000007b007b7308 */ /* 0x000fe20000000800 */
[--C-:B------:R-:W-:Y:S01]  /*203a0*/  FFMA.FTZ R237, R237, UR4, -R203.reuse ;  /* 0x00000004eded7c23 */ /* 0x100fe200080108cb */
[--C-:B------:R-:W-:Y:S01]  /*203b0*/  FFMA.FTZ R220, R220, UR4, -R203.reuse ;  /* 0x00000004dcdc7c23 */ /* 0x100fe200080108cb */
[--C-:B------:R-:W-:Y:S01]  /*203c0*/  FFMA.FTZ R218, R218, UR4, -R203.reuse ;  /* 0x00000004dada7c23 */ /* 0x100fe200080108cb */
[----:B------:R-:W-:Y:S01]  /*203d0*/  FMNMX.FTZ R3, R3, R32, !PT ;  /* 0x0000002003037209 */ /* 0x000fe20007810000 */
[----:B------:R-:W-:Y:S01]  /*203e0*/  FFMA.FTZ R204, R204, UR4, -R203 ;  /* 0x00000004cccc7c23 */ /* 0x000fe200080108cb */
[----:B------:R-:W-:Y:S02]  /*203f0*/  FSEL R205, R205, RZ, P3 ;  /* 0x000000ffcdcd7208 */ /* 0x000fe40001800000 */
[C---:B------:R-:W-:Y:S01]  /*20400*/  FSETP.NEU.FTZ.AND P2, PT, R3.reuse, -INF , PT ;  /* 0xff8000000300780b */ /* 0x040fe20003f5d000 */
[----:B------:R-:W-:Y:S01]  /*20410*/  FMUL.FTZ R125, R3, UR4 ;  /* 0x00000004037d7c20 */ /* 0x000fe20008410000 */
[----:B------:R-:W1:Y:S01]  /*20420*/  MUFU.EX2 R75, R75 ;  /* 0x0000004b004b7308 */ /* 0x000e620000000800 */
[--C-:B------:R-:W-:Y:S01]  /*20430*/  FFMA.FTZ R102, R5, UR4, -R205.reuse ;  /* 0x0000000405667c23 */ /* 0x100fe200080108cd */
[----:B------:R-:W-:Y:S01]  /*20440*/  FSEL R5, R68, RZ, P3 ;  /* 0x000000ff44057208 */ /* 0x000fe20001800000 */
[--C-:B------:R-:W-:Y:S01]  /*20450*/  FFMA.FTZ R101, R22, UR4, -R205.reuse ;  /* 0x0000000416657c23 */ /* 0x100fe200080108cd */
[----:B------:R-:W-:Y:S01]  /*20460*/  FSEL R125, R125, RZ, P2 ;  /* 0x000000ff7d7d7208 */ /* 0x000fe20001000000 */
[--C-:B------:R-:W-:Y:S01]  /*20470*/  FFMA.FTZ R117, R8, UR4, -R205.reuse ;  /* 0x0000000408757c23 */ /* 0x100fe200080108cd */
[----:B------:R-:W-:Y:S01]  /*20480*/  FFMA.FTZ R127, R18, UR4, -R205 ;  /* 0x00000004127f7c23 */ /* 0x000fe200080108cd */
[----:B------:R-:W-:Y:S03]  /*20490*/  FADD.FTZ R5, -R5, R198 ;  /* 0x000000c605057221 */ /* 0x000fe60000010100 */
[----:B------:R-:W-:Y:S01]  /*204a0*/  MUFU.EX2 R102, R102 ;  /* 0x0000006600667308 */ /* 0x000fe20000000800 */
[--C-:B------:R-:W-:Y:S01]  /*204b0*/  FFMA.FTZ R114, R4, UR4, -R125.reuse ;  /* 0x0000000404727c23 */ /* 0x100fe2000801087d */
[----:B------:R-:W-:Y:S01]  /*204c0*/  FSEL R4, R2, RZ, P1 ;  /* 0x000000ff02047208 */ /* 0x000fe20000800000 */
[--C-:B------:R-:W-:Y:S01]  /*204d0*/  FFMA.FTZ R100, R20, UR4, -R125.reuse ;  /* 0x0000000414647c23 */ /* 0x100fe2000801087d */
[----:B------:R-:W-:Y:S01]  /*204e0*/  FFMA.FTZ R116, R6, UR4, -R125 ;  /* 0x0000000406747c23 */ /* 0x000fe2000801087d */
[----:B------:R-:W-:Y:S01]  /*204f0*/  FMUL.FTZ R6, R5, UR4 ;  /* 0x0000000405067c20 */ /* 0x000fe20008410000 */
[----:B------:R-:W-:Y:S01]  /*20500*/  FSEL R5, R0, RZ, P0 ;  /* 0x000000ff00057208 */ /* 0x000fe20000000000 */
[----:B------:R-:W-:Y:S01]  /*20510*/  FADD.FTZ R4, -R4, R199 ;  /* 0x000000c704047221 */ /* 0x000fe20000010100 */
[----:B------:R-:W-:Y:S02]  /*20520*/  FFMA.FTZ R103, R10, UR4, -R125 ;  /* 0x000000040a677c23 */ /* 0x000fe4000801087d */
[----:B------:R-:W1:Y:S02]  /*20530*/  MUFU.EX2 R72, R6 ;  /* 0x0000000600487308 */ /* 0x000e640000000800 */
[----:B-1----:R-:W-:Y:S01]  /*20540*/  F2FP.F16.F32.PACK_AB R65, R75, R123 ;  /* 0x0000007b4b41723e */ /* 0x002fe200000000ff */
[----:B------:R-:W-:Y:S01]  /*20550*/  FMUL.FTZ R8, R4, UR4 ;  /* 0x0000000404087c20 */ /* 0x000fe20008410000 */
[----:B------:R-:W-:Y:S01]  /*20560*/  FSEL R4, R3, RZ, P2 ;  /* 0x000000ff03047208 */ /* 0x000fe20001000000 */
[--C-:B------:R-:W-:Y:S01]  /*20570*/  FFMA.FTZ R126, R132, UR4, -R205.reuse ;  /* 0x00000004847e7c23 */ /* 0x100fe200080108cd */
[----:B------:R-:W-:Y:S02]  /*20580*/  IMAD.MOV.U32 R198, RZ, RZ, R96 ;  /* 0x000000ffffc67224 */ /* 0x000fe400078e0060 */
[----:B------:R-:W-:Y:S01]  /*20590*/  FFMA.FTZ R130, R130, UR4, -R205 ;  /* 0x0000000482827c23 */ /* 0x000fe200080108cd */
[----:B------:R-:W-:Y:S02]  /*205a0*/  IMAD.MOV.U32 R199, RZ, RZ, R83 ;  /* 0x000000ffffc77224 */ /* 0x000fe400078e0053 */
[----:B------:R-:W-:Y:S01]  /*205b0*/  FADD.FTZ R4, -R4, R197 ;  /* 0x000000c504047221 */ /* 0x000fe20000010100 */
[----:B------:R-:W-:Y:S01]  /*205c0*/  MUFU.EX2 R127, R127 ;  /* 0x0000007f007f7308 */ /* 0x000fe20000000800 */
[----:B------:R-:W-:Y:S02]  /*205d0*/  IMAD.MOV.U32 R197, RZ, RZ, R52 ;  /* 0x000000ffffc57224 */ /* 0x000fe400078e0034 */
[----:B------:R-:W-:Y:S01]  /*205e0*/  FFMA.FTZ R241, R241, UR4, -R125 ;  /* 0x00000004f1f17c23 */ /* 0x000fe2000801087d */
[----:B------:R-:W-:Y:S01]  /*205f0*/  FMUL.FTZ R7, R4, UR4 ;  /* 0x0000000404077c20 */ /* 0x000fe20008410000 */
[----:B------:R-:W-:Y:S01]  /*20600*/  FADD.FTZ R4, -R5, R196 ;  /* 0x000000c405047221 */ /* 0x000fe20000010100 */
[----:B------:R-:W-:Y:S02]  /*20610*/  IMAD.MOV.U32 R196, RZ, RZ, R108 ;  /* 0x000000ffffc47224 */ /* 0x000fe400078e006c */
[----:B------:R-:W-:Y:S01]  /*20620*/  FFMA.FTZ R108, R28, UR4, -R203 ;  /* 0x000000041c6c7c23 */ /* 0x000fe200080108cb */
[----:B------:R-:W-:Y:S01]  /*20630*/  FFMA.FTZ R245, R245, UR4, -R125 ;  /* 0x00000004f5f57c23 */ /* 0x000fe2000801087d */
[----:B------:R-:W-:Y:S01]  /*20640*/  FMUL.FTZ R9, R4, UR4 ;  /* 0x0000000404097c20 */ /* 0x000fe20008410000 */
[C---:B------:R-:W-:Y:S01]  /*20650*/  FMUL.FTZ R4, R72.reuse, R192 ;  /* 0x000000c048047220 */ /* 0x040fe20000410000 */
[----:B------:R-:W1:Y:S01]  /*20660*/  MUFU.EX2 R117, R117 ;  /* 0x0000007500757308 */ /* 0x000e620000000800 */
[C---:B------:R-:W-:Y:S01]  /*20670*/  FMUL.FTZ R5, R72.reuse, R193 ;  /* 0x000000c148057220 */ /* 0x040fe20000410000 */
[C---:B------:R-:W-:Y:S01]  /*20680*/  FMUL.FTZ R16, R72.reuse, R180 ;  /* 0x000000b448107220 */ /* 0x040fe20000410000 */
[C---:B------:R-:W-:Y:S01]  /*20690*/  FMUL.FTZ R17, R72.reuse, R181 ;  /* 0x000000b548117220 */ /* 0x040fe20000410000 */
[C---:B------:R-:W-:Y:S01]  /*206a0*/  FMUL.FTZ R32, R72.reuse, R164 ;  /* 0x000000a448207220 */ /* 0x040fe20000410000 */
[----:B------:R-:W-:Y:S01]  /*206b0*/  FMUL.FTZ R33, R72, R165 ;  /* 0x000000a548217220 */ /* 0x000fe20000410000 */
[----:B------:R-:W-:Y:S02]  /*206c0*/  IMAD.MOV.U32 R193, RZ, RZ, R82 ;  /* 0x000000ffffc17224 */ /* 0x000fe400078e0052 */
[----:B------:R-:W-:Y:S02]  /*206d0*/  FFMA.FTZ R247, R247, UR4, -R205 ;  /* 0x00000004f7f77c23 */ /* 0x000fe400080108cd */
[----:B------:R-:W-:Y:S01]  /*206e0*/  MUFU.EX2 R116, R116 ;  /* 0x0000007400747308 */ /* 0x000fe20000000800 */
[--C-:B------:R-:W-:Y:S01]  /*206f0*/  FFMA.FTZ R243, R243, UR4, -R125.reuse ;  /* 0x00000004f3f37c23 */ /* 0x100fe2000801087d */
[----:B------:R-:W-:Y:S01]  /*20700*/  FFMA.FTZ R239, R239, UR4, -R125 ;  /* 0x00000004efef7c23 */ /* 0x000fe2000801087d */
[--C-:B------:R-:W-:Y:S01]  /*20710*/  FFMA.FTZ R246, R246, UR4, -R205.reuse ;  /* 0x00000004f6f67c23 */ /* 0x100fe200080108cd */
[----:B------:R-:W-:Y:S01]  /*20720*/  FFMA.FTZ R240, R240, UR4, -R205 ;  /* 0x00000004f0f07c23 */ /* 0x000fe200080108cd */
[--C-:B------:R-:W-:Y:S01]  /*20730*/  FFMA.FTZ R230, R230, UR4, -R125.reuse ;  /* 0x00000004e6e67c23 */ /* 0x100fe2000801087d */
[----:B------:R-:W-:Y:S01]  /*20740*/  FFMA.FTZ R217, R217, UR4, -R125 ;  /* 0x00000004d9d97c23 */ /* 0x000fe2000801087d */
[--C-:B------:R-:W-:Y:S03]  /*20750*/  FFMA.FTZ R219, R219, UR4, -R205.reuse ;  /* 0x00000004dbdb7c23 */ /* 0x100fe600080108cd */
[----:B------:R-:W1:Y:S02]  /*20760*/  MUFU.EX2 R114, R114 ;  /* 0x0000007200727308 */ /* 0x000e640000000800 */
[----:B-1----:R-:W-:Y:S01]  /*20770*/  F2FP.F16.F32.PACK_AB R76, R117, R127 ;  /* 0x0000007f754c723e */ /* 0x002fe200000000ff */
[----:B------:R-:W-:Y:S01]  /*20780*/  FFMA.FTZ R215, R215, UR4, -R205 ;  /* 0x00000004d7d77c23 */ /* 0x000fe200080108cd */
[--C-:B------:R-:W-:Y:S01]  /*20790*/  FFMA.FTZ R244, R244, UR4, -R125.reuse ;  /* 0x00000004f4f47c23 */ /* 0x100fe2000801087d */
[----:B------:R-:W-:Y:S01]  /*207a0*/  FFMA.FTZ R242, R242, UR4, -R125 ;  /* 0x00000004f2f27c23 */ /* 0x000fe2000801087d */
[--C-:B------:R-:W-:Y:S01]  /*207b0*/  FFMA.FTZ R216, R216, UR4, -R205.reuse ;  /* 0x00000004d8d87c23 */ /* 0x100fe200080108cd */
[----:B------:R-:W-:Y:S01]  /*207c0*/  FFMA.FTZ R214, R214, UR4, -R205 ;  /* 0x00000004d6d67c23 */ /* 0x000fe200080108cd */
[--C-:B------:R-:W-:Y:S02]  /*207d0*/  FFMA.FTZ R212, R212, UR4, -R125.reuse ;  /* 0x00000004d4d47c23 */ /* 0x100fe4000801087d */
[----:B------:R-:W1:Y:S01]  /*207e0*/  MUFU.EX2 R69, R7 ;  /* 0x0000000700457308 */ /* 0x000e620000000800 */
[----:B------:R-:W-:Y:S01]  /*207f0*/  FFMA.FTZ R206, R206, UR4, -R125 ;  /* 0x00000004cece7c23 */ /* 0x000fe2000801087d */
[--C-:B------:R-:W-:Y:S01]  /*20800*/  FFMA.FTZ R210, R210, UR4, -R205.reuse ;  /* 0x00000004d2d27c23 */ /* 0x100fe200080108cd */
[--C-:B------:R-:W-:Y:S01]  /*20810*/  FFMA.FTZ R208, R208, UR4, -R205.reuse ;  /* 0x00000004d0d07c23 */ /* 0x100fe200080108cd */
[----:B------:R-:W-:Y:S01]  /*20820*/  FFMA.FTZ R202, R202, UR4, -R205 ;  /* 0x00000004caca7c23 */ /* 0x000fe200080108cd */
[--C-:B------:R-:W-:Y:S01]  /*20830*/  FFMA.FTZ R118, R118, UR4, -R125.reuse ;  /* 0x0000000476767c23 */ /* 0x100fe2000801087d */
[--C-:B------:R-:W-:Y:S01]  /*20840*/  FFMA.FTZ R121, R121, UR4, -R125.reuse ;  /* 0x0000000479797c23 */ /* 0x100fe2000801087d */
[----:B------:R-:W-:Y:S03]  /*20850*/  FFMA.FTZ R120, R120, UR4, -R125 ;  /* 0x0000000478787c23 */ /* 0x000fe6000801087d */
[----:B------:R-:W1:Y:S01]  /*20860*/  MUFU.EX2 R101, R101 ;  /* 0x0000006500657308 */ /* 0x000e620000000800 */
[----:B------:R-:W-:Y:S09]  /*20870*/  F2FP.F16.F32.PACK_AB R77, R114, R116 ;  /* 0x00000074724d723e */ /* 0x000ff200000000ff */
[----:B------:R-:W-:Y:S01]  /*20880*/  MUFU.EX2 R100, R100 ;  /* 0x0000006400647308 */ /* 0x000fe20000000800 */
[C---:B-1----:R-:W-:Y:S01]  /*20890*/  FMUL.FTZ R6, R69.reuse, R194 ;  /* 0x000000c245067220 */ /* 0x042fe20000410000 */
[C---:B------:R-:W-:Y:S01]  /*208a0*/  FMUL.FTZ R7, R69.reuse, R195 ;  /* 0x000000c345077220 */ /* 0x040fe20000410000 */
[C---:B------:R-:W-:Y:S01]  /*208b0*/  FMUL.FTZ R18, R69.reuse, R182 ;  /* 0x000000b645127220 */ /* 0x040fe20000410000 */
[C---:B------:R-:W-:Y:S01]  /*208c0*/  FMUL.FTZ R19, R69.reuse, R183 ;  /* 0x000000b745137220 */ /* 0x040fe20000410000 */
[----:B------:R-:W-:Y:S02]  /*208d0*/  IMAD.MOV.U32 R194, RZ, RZ, R54 ;  /* 0x000000ffffc27224 */ /* 0x000fe400078e0036 */
[----:B------:R-:W-:Y:S01]  /*208e0*/  FMUL.FTZ R34, R69, R166 ;  /* 0x000000a645227220 */ /* 0x000fe20000410000 */
[----:B------:R-:W-:Y:S02]  /*208f0*/  IMAD.MOV.U32 R195, RZ, RZ, R111 ;  /* 0x000000ffffc37224 */ /* 0x000fe400078e006f */
[----:B------:R-:W1:Y:S01]  /*20900*/  MUFU.EX2 R103, R103 ;  /* 0x0000006700677308 */ /* 0x000e620000000800 */
[----:B------:R-:W-:Y:S01]  /*20910*/  F2FP.F16.F32.PACK_AB R78, R101, R102 ;  /* 0x00000066654e723e */ /* 0x000fe200000000ff */
[----:B------:R-:W-:Y:S01]  /*20920*/  FFMA.FTZ R111, R30, UR4, -R203 ;  /* 0x000000041e6f7c23 */ /* 0x000fe200080108cb */
[----:B------:R-:W-:Y:S01]  /*20930*/  FMUL.FTZ R35, R69, R167 ;  /* 0x000000a745237220 */ /* 0x000fe20000410000 */
[----:B------:R-:W-:Y:S02]  /*20940*/  IMAD.MOV.U32 R181, RZ, RZ, R194 ;  /* 0x000000ffffb57224 */ /* 0x000fe400078e00c2 */
[----:B------:R-:W-:Y:S04]  /*20950*/  IMAD.MOV.U32 R180, RZ, RZ, R195 ;  /* 0x000000ffffb47224 */ /* 0x000fe800078e00c3 */
[----:B------:R-:W3:Y:S01]  /*20960*/  MUFU.EX2 R71, R8 ;  /* 0x0000000800477308 */ /* 0x000ee20000000800 */
[----:B------:R-:W-:Y:S02]  /*20970*/  IMAD.MOV.U32 R195, RZ, RZ, R49 ;  /* 0x000000ffffc37224 */ /* 0x000fe400078e0031 */
[----:B------:R-:W-:Y:S01]  /*20980*/  FMUL.FTZ R49, R72, R149 ;  /* 0x0000009548317220 */ /* 0x000fe20000410000 */
[----:B------:R-:W-:Y:S02]  /*20990*/  IMAD.MOV.U32 R194, RZ, RZ, R61 ;  /* 0x000000ffffc27224 */ /* 0x000fe400078e003d */
[----:B------:R-:W-:Y:S04]  /*209a0*/  FFMA.FTZ R61, R135, UR4, -R205 ;  /* 0x00000004873d7c23 */ /* 0x000fe800080108cd */
[----:B------:R-:W3:Y:S01]  /*209b0*/  MUFU.EX2 R70, R9 ;  /* 0x0000000900467308 */ /* 0x000ee20000000800 */
[----:B-1----:R-:W-:Y:S09]  /*209c0*/  F2FP.F16.F32.PACK_AB R79, R103, R100 ;  /* 0x00000064674f723e */ /* 0x002ff200000000ff */
[----:B------:R-:W-:Y:S01]  /*209d0*/  MUFU.EX2 R105, R105 ;  /* 0x0000006900697308 */ /* 0x000fe20000000800 */
[C---:B---3--:R-:W-:Y:S01]  /*209e0*/  FMUL.FTZ R8, R71.reuse, R188 ;  /* 0x000000bc47087220 */ /* 0x048fe20000410000 */
[C---:B------:R-:W-:Y:S01]  /*209f0*/  FMUL.FTZ R12, R71.reuse, R184 ;  /* 0x000000b8470c7220 */ /* 0x040fe20000410000 */
[C---:B------:R-:W-:Y:S01]  /*20a00*/  FMUL.FTZ R13, R71.reuse, R185 ;  /* 0x000000b9470d7220 */ /* 0x040fe20000410000 */
[----:B------:R-:W-:Y:S02]  /*20a10*/  IMAD.MOV.U32 R188, RZ, RZ, R53 ;  /* 0x000000ffffbc7224 */ /* 0x000fe400078e0035 */
[C---:B------:R-:W-:Y:S01]  /*20a20*/  FMUL.FTZ R24, R71.reuse, R172 ;  /* 0x000000ac47187220 */ /* 0x040fe20000410000 */
[C---:B------:R-:W-:Y:S01]  /*20a30*/  FMUL.FTZ R28, R71.reuse, R168 ;  /* 0x000000a8471c7220 */ /* 0x040fe20000410000 */
[C---:B------:R-:W-:Y:S02]  /*20a40*/  FMUL.FTZ R29, R71.reuse, R169 ;  /* 0x000000a9471d7220 */ /* 0x040fe40000410000 */
[----:B------:R-:W1:Y:S01]  /*20a50*/  MUFU.EX2 R98, R98 ;  /* 0x0000006200627308 */ /* 0x000e620000000800 */
        /* <DEDUP_REMOVED lines=13> */
[----:B------:R-:W-:Y:S01]  /*20b30*/  IMAD.MOV.U32 R190, RZ, RZ, R81 ;  /* 0x000000ffffbe7224 */ /* 0x000fe200078e0051 */
[----:B------:R-:W-:Y:S01]  /*20b40*/  MOV R189, R115 ;  /* 0x0000007300bd7202 */ /* 0x000fe20000000f00 */
[----:B------:R-:W-:Y:S01]  /*20b50*/  IMAD.MOV.U32 R184, RZ, RZ, R46 ;  /* 0x000000ffffb87224 */ /* 0x000fe200078e002e */
[----:B-1----:R-:W-:Y:S01]  /*20b60*/  F2FP.F16.F32.PACK_AB R67, R98, R105 ;  /* 0x000000696243723e */ /* 0x002fe200000000ff */
[----:B------:R-:W-:Y:S01]  /*20b70*/  IMAD.MOV.U32 R186, RZ, RZ, R45 ;  /* 0x000000ffffba7224 */ /* 0x000fe200078e002d */
[----:B------:R-:W-:Y:S01]  /*20b80*/  MOV R187, R44 ;  /* 0x0000002c00bb7202 */ /* 0x000fe20000000f00 */
[C---:B------:R-:W-:Y:S01]  /*20b90*/  FMUL.FTZ R44, R71.reuse, R152 ;  /* 0x00000098472c7220 */ /* 0x040fe20000410000 */
[----:B------:R-:W-:Y:S01]  /*20ba0*/  FMUL.FTZ R45, R71, R153 ;  /* 0x00000099472d7220 */ /* 0x000fe20000410000 */
[----:B------:R-:W-:Y:S01]  /*20bb0*/  FMUL.FTZ R46, R70, R154 ;  /* 0x0000009a462e7220 */ /* 0x000fe20000410000 */
[----:B------:R-:W-:Y:S02]  /*20bc0*/  IMAD.MOV.U32 R191, RZ, RZ, R80 ;  /* 0x000000ffffbf7224 */ /* 0x000fe400078e0050 */
[----:B------:R-:W-:Y:S01]  /*20bd0*/  FFMA.FTZ R115, R133, UR4, -R205 ;  /* 0x0000000485737c23 */ /* 0x000fe200080108cd */
[----:B------:R-:W-:Y:S01]  /*20be0*/  IMAD.MOV.U32 R172, RZ, RZ, R184 ;  /* 0x000000ffffac7224 */ /* 0x000fe200078e00b8 */
[----:B------:R-:W-:Y:S01]  /*20bf0*/  MOV R184, R85 ;  /* 0x0000005500b87202 */ /* 0x000fe20000000f00 */
[----:B------:R-:W-:Y:S02]  /*20c00*/  IMAD.MOV.U32 R182, RZ, RZ, R189 ;  /* 0x000000ffffb67224 */ /* 0x000fe400078e00bd */
[----:B------:R-:W-:Y:S01]  /*20c10*/  FFMA.FTZ R157, R191, UR4, -R125 ;  /* 0x00000004bf9d7c23 */ /* 0x000fe2000801087d */
[----:B------:R-:W-:Y:S01]  /*20c20*/  IMAD.MOV.U32 R174, RZ, RZ, R181 ;  /* 0x000000ffffae7224 */ /* 0x000fe200078e00b5 */
[----:B------:R-:W-:Y:S01]  /*20c30*/  MUFU.EX2 R229, R229 ;  /* 0x000000e500e57308 */ /* 0x000fe20000000800 */
[----:B------:R-:W-:Y:S02]  /*20c40*/  IMAD.MOV.U32 R191, RZ, RZ, R188 ;  /* 0x000000ffffbf7224 */ /* 0x000fe400078e00bc */
[----:B------:R-:W-:Y:S02]  /*20c50*/  IMAD.MOV.U32 R175, RZ, RZ, R172 ;  /* 0x000000ffffaf7224 */ /* 0x000fe400078e00ac */
[----:B------:R-:W-:Y:S02]  /*20c60*/  IMAD.MOV.U32 R188, RZ, RZ, R48 ;  /* 0x000000ffffbc7224 */ /* 0x000fe400078e0030 */
[----:B------:R-:W-:Y:S01]  /*20c70*/  FMUL.FTZ R48, R72, R148 ;  /* 0x0000009448307220 */ /* 0x000fe20000410000 */
[----:B------:R-:W-:Y:S02]  /*20c80*/  IMAD.MOV.U32 R189, RZ, RZ, R50 ;  /* 0x000000ffffbd7224 */ /* 0x000fe400078e0032 */
[C---:B------:R-:W-:Y:S01]  /*20c90*/  FMUL.FTZ R50, R69.reuse, R150 ;  /* 0x0000009645327220 */ /* 0x040fe20000410000 */
[----:B------:R-:W-:Y:S02]  /*20ca0*/  IMAD.MOV.U32 R185, RZ, RZ, R51 ;  /* 0x000000ffffb97224 */ /* 0x000fe400078e0033 */
[----:B------:R-:W-:Y:S01]  /*20cb0*/  FMUL.FTZ R51, R69, R151 ;  /* 0x0000009745337220 */ /* 0x000fe20000410000 */
[----:B------:R-:W-:Y:S02]  /*20cc0*/  IMAD.MOV.U32 R181, RZ, RZ, R186 ;  /* 0x000000ffffb57224 */ /* 0x000fe400078e00ba */
[----:B------:R-:W-:Y:S01]  /*20cd0*/  FFMA.FTZ R148, R134, UR4, -R205 ;  /* 0x0000000486947c23 */ /* 0x000fe200080108cd */
[----:B------:R-:W-:Y:S01]  /*20ce0*/  IMAD.MOV.U32 R183, RZ, RZ, R185 ;  /* 0x000000ffffb77224 */ /* 0x000fe200078e00b9 */
[----:B------:R-:W-:Y:S01]  /*20cf0*/  MUFU.EX2 R227, R227 ;  /* 0x000000e300e37308 */ /* 0x000fe20000000800 */
[----:B------:R-:W-:Y:S01]  /*20d00*/  IMAD.MOV.U32 R185, RZ, RZ, R84 ;  /* 0x000000ffffb97224 */ /* 0x000fe200078e0054 */
[----:B------:R-:W-:Y:S01]  /*20d10*/  MOV R186, R195 ;  /* 0x000000c300ba7202 */ /* 0x000fe20000000f00 */
[----:B------:R-:W-:Y:S02]  /*20d20*/  IMAD.MOV.U32 R195, RZ, RZ, R193 ;  /* 0x000000ffffc37224 */ /* 0x000fe400078e00c1 */
[----:B------:R-:W-:Y:S05]  /*20d30*/  IMAD.MOV.U32 R193, RZ, RZ, R87 ;  /* 0x000000ffffc17224 */ /* 0x000fea00078e0057 */
        /* <DEDUP_REMOVED lines=8> */
[----:B------:R-:W-:Y:S01]  /*20dc0*/  MUFU.EX2 R107, R107 ;  /* 0x0000006b006b7308 */ /* 0x000fe20000000800 */
[----:B--2---:R2:W3:Y:S01]  /*20dd0*/  LDSM.16.MT88.4 R20, [R25+0x8000] ;  /* 0x008000001914783b */ /* 0x0044e20000004200 */
[----:B------:R-:W-:Y:S05]  /*20de0*/  MOV R192, R25 ;  /* 0x0000001900c07202 */ /* 0x000fea0000000f00 */
[----:B------:R-:W-:Y:S03]  /*20df0*/  VIADD R97, R192, 0x8040 ;  /* 0x00008040c0617836 */ /* 0x000fe60000000000 */
[----:B------:R-:W-:Y:S10]  /*20e00*/  MUFU.EX2 R104, R104 ;  /* 0x0000006800687308 */ /* 0x000ff40000000800 */
[----:B------:R-:W-:Y:S01]  /*20e10*/  MUFU.EX2 R110, R110 ;  /* 0x0000006e006e7308 */ /* 0x000fe20000000800 */
[----:B--2---:R-:W2:Y:S09]  /*20e20*/  LDL R25, [R1+0x44] ;  /* 0x0000440001197983 */ /* 0x004eb20000100800 */
[----:B------:R-:W1:Y:S01]  /*20e30*/  MUFU.EX2 R111, R111 ;  /* 0x0000006f006f7308 */ /* 0x000e620000000800 */
[----:B------:R-:W2:Y:S04]  /*20e40*/  LDL.LU R132, [R1+0x8c] ;  /* 0x00008c0001847983 */ /* 0x000ea80000300800 */
[----:B------:R-:W2:Y:S05]  /*20e50*/  LDL.LU R133, [R1+0x88] ;  /* 0x0000880001857983 */ /* 0x000eaa0000300800 */
[----:B------:R-:W-:Y:S01]  /*20e60*/  MUFU.EX2 R108, R108 ;  /* 0x0000006c006c7308 */ /* 0x000fe20000000800 */
[----:B------:R-:W2:Y:S04]  /*20e70*/  LDL.LU R134, [R1+0x84] ;  /* 0x0000840001867983 */ /* 0x000ea80000300800 */
[----:B------:R-:W2:Y:S01]  /*20e80*/  LDL.LU R135, [R1+0x80] ;  /* 0x0000800001877983 */ /* 0x000ea20000300800 */
[-C--:B---3--:R-:W-:Y:S04]  /*20e90*/  HMMA.16816.F32 R4, R76, R20.reuse, R4 ;  /* 0x000000144c04723c */ /* 0x088fe80000001804 */
[----:B------:R-:W-:Y:S04]  /*20ea0*/  MUFU.EX2 R241, R241 ;  /* 0x000000f100f17308 */ /* 0x000fe80000000800 */
[C---:B------:R-:W-:Y:S06]  /*20eb0*/  HMMA.16816.F32 R8, R64.reuse, R20, R8 ;  /* 0x000000144008723c */ /* 0x040fec0000001808 */
[----:B------:R-:W-:Y:S01]  /*20ec0*/  MUFU.EX2 R245, R245 ;  /* 0x000000f500f57308 */ /* 0x000fe20000000800 */
[C---:B------:R-:W-:Y:S01]  /*20ed0*/  FMUL.FTZ R20, R72.reuse, R176 ;  /* 0x000000b048147220 */ /* 0x040fe20000410000 */
[----:B------:R-:W-:Y:S01]  /*20ee0*/  FMUL.FTZ R21, R72, R177 ;  /* 0x000000b148157220 */ /* 0x000fe20000410000 */
[----:B------:R-:W-:Y:S01]  /*20ef0*/  MOV R176, R182 ;  /* 0x000000b600b07202 */ /* 0x000fe20000000f00 */
[----:B------:R-:W-:Y:S01]  /*20f00*/  IMAD.MOV.U32 R182, RZ, RZ, R59 ;  /* 0x000000ffffb67224 */ /* 0x000fe200078e003b */
[-C--:B------:R-:W-:Y:S05]  /*20f10*/  HMMA.16816.F32 R12, R64, R22.reuse, R12 ;  /* 0x00000016400c723c */ /* 0x080fea000000180c */
[----:B------:R-:W-:Y:S01]  /*20f20*/  MUFU.EX2 R247, R247 ;  /* 0x000000f700f77308 */ /* 0x000fe20000000800 */
[----:B------:R-:W-:Y:S01]  /*20f30*/  FMUL.FTZ R59, R70, R143 ;  /* 0x0000008f463b7220 */ /* 0x000fe20000410000 */
[----:B------:R-:W-:Y:S01]  /*20f40*/  FFMA.FTZ R143, R175, UR4, -R203 ;  /* 0x00000004af8f7c23 */ /* 0x000fe200080108cb */
[----:B------:R-:W-:Y:S02]  /*20f50*/  IMAD.MOV.U32 R175, RZ, RZ, R181 ;  /* 0x000000ffffaf7224 */ /* 0x000fe400078e00b5 */
[----:B------:R-:W-:Y:S01]  /*20f60*/  IMAD.MOV.U32 R181, RZ, RZ, R188 ;  /* 0x000000ffffb57224 */ /* 0x000fe200078e00bc */
[C---:B------:R-:W-:Y:S04]  /*20f70*/  HMMA.16816.F32 R16, R76.reuse, R22, R16 ;  /* 0x000000164c10723c */ /* 0x040fe80000001810 */
[----:B------:R-:W-:Y:S01]  /*20f80*/  MUFU.EX2 R243, R243 ;  /* 0x000000f300f37308 */ /* 0x000fe20000000800 */
[C---:B------:R-:W-:Y:S01]  /*20f90*/  FMUL.FTZ R22, R69.reuse, R178 ;  /* 0x000000b245167220 */ /* 0x040fe20000410000 */
[----:B------:R-:W-:Y:S01]  /*20fa0*/  FMUL.FTZ R23, R69, R179 ;  /* 0x000000b345177220 */ /* 0x000fe20000410000 */
[----:B------:R-:W-:Y:S02]  /*20fb0*/  IMAD.MOV.U32 R188, RZ, RZ, R88 ;  /* 0x000000ffffbc7224 */ /* 0x000fe400078e0058 */
[----:B------:R-:W-:Y:S05]  /*20fc0*/  IMAD.MOV.U32 R171, RZ, RZ, R175 ;  /* 0x000000ffffab7224 */ /* 0x000fea00078e00af */
[----:B------:R-:W-:Y:S01]  /*20fd0*/  MUFU.EX2 R143, R143 ;  /* 0x0000008f008f7308 */ /* 0x000fe20000000800 */
[----:B------:R-:W-:Y:S02]  /*20fe0*/  IMAD.MOV.U32 R178, RZ, RZ, R56 ;  /* 0x000000ffffb27224 */ /* 0x000fe400078e0038 */
[----:B------:R-:W-:Y:S01]  /*20ff0*/  FMUL.FTZ R56, R71, R140 ;  /* 0x0000008c47387220 */ /* 0x000fe20000410000 */
[-C--:B------:R-:W-:Y:S03]  /*21000*/  HMMA.16816.F32 R20, R76, R36.reuse, R20 ;  /* 0x000000244c14723c */ /* 0x080fe60000001814 */
[----:B------:R-:W-:Y:S02]  /*21010*/  IMAD.MOV.U32 R177, RZ, RZ, R58 ;  /* 0x000000ffffb17224 */ /* 0x000fe400078e003a */
[----:B------:R-:W-:Y:S01]  /*21020*/  FFMA.FTZ R140, R174, UR4, -R125 ;  /* 0x00000004ae8c7c23 */ /* 0x000fe2000801087d */
[----:B------:R-:W-:Y:S02]  /*21030*/  IMAD.MOV.U32 R172, RZ, RZ, R178 ;  /* 0x000000ffffac7224 */ /* 0x000fe400078e00b2 */
[----:B------:R-:W-:Y:S01]  /*21040*/  FMUL.FTZ R58, R70, R142 ;  /* 0x0000008e463a7220 */ /* 0x000fe20000410000 */
[----:B------:R-:W-:Y:S01]  /*21050*/  IMAD.MOV.U32 R174, RZ, RZ, R177 ;  /* 0x000000ffffae7224 */ /* 0x000fe200078e00b1 */
[----:B------:R-:W-:Y:S01]  /*21060*/  MOV R177, R176 ;  /* 0x000000b000b17202 */ /* 0x000fe20000000f00 */
[----:B------:R-:W-:Y:S02]  /*21070*/  IMAD.MOV.U32 R178, RZ, RZ, R60 ;  /* 0x000000ffffb27224 */ /* 0x000fe400078e003c */
[----:B------:R-:W-:Y:S01]  /*21080*/  FFMA.FTZ R153, R171, UR4, -R213 ;  /* 0x00000004ab997c23 */ /* 0x000fe200080108d5 */
[----:B------:R-:W-:Y:S01]  /*21090*/  IMAD.MOV.U32 R170, RZ, RZ, R174 ;  /* 0x000000ffffaa7224 */ /* 0x000fe200078e00ae */
[----:B------:R-:W-:Y:S01]  /*210a0*/  MUFU.EX2 R140, R140 ;  /* 0x0000008c008c7308 */ /* 0x000fe20000000800 */
[----:B------:R-:W-:Y:S02]  /*210b0*/  IMAD.MOV.U32 R174, RZ, RZ, R197 ;  /* 0x000000ffffae7224 */ /* 0x000fe400078e00c5 */
[----:B------:R-:W-:Y:S01]  /*210c0*/  FMUL.FTZ R60, R71, R136 ;  /* 0x00000088473c7220 */ /* 0x000fe20000410000 */
[----:B------:R-:W-:Y:S01]  /*210d0*/  FFMA.FTZ R142, R170, UR4, -R213 ;  /* 0x00000004aa8e7c23 */ /* 0x000fe200080108d5 */
[----:B------:R-:W-:Y:S02]  /*210e0*/  IMAD.MOV.U32 R176, RZ, RZ, R63 ;  /* 0x000000ffffb07224 */ /* 0x000fe400078e003f */
[----:B----4-:R-:W-:Y:S01]  /*210f0*/  FMUL.FTZ R63, R70, R139 ;  /* 0x0000008b463f7220 */ /* 0x010fe20000410000 */
[----:B------:R-:W-:Y:S02]  /*21100*/  IMAD.MOV.U32 R170, RZ, RZ, R174 ;  /* 0x000000ffffaa7224 */ /* 0x000fe400078e00ae */
[----:B------:R-:W-:Y:S01]  /*21110*/  IMAD.MOV.U32 R174, RZ, RZ, R177 ;  /* 0x000000ffffae7224 */ /* 0x000fe200078e00b1 */
[----:B------:R-:W-:Y:S01]  /*21120*/  MUFU.EX2 R142, R142 ;  /* 0x0000008e008e7308 */ /* 0x000fe20000000800 */
[----:B------:R-:W-:Y:S02]  /*21130*/  IMAD.MOV.U32 R171, RZ, RZ, R170 ;  /* 0x000000ffffab7224 */ /* 0x000fe400078e00aa */
[----:B------:R-:W-:Y:S02]  /*21140*/  IMAD.MOV.U32 R197, RZ, RZ, R91 ;  /* 0x000000ffffc57224 */ /* 0x000fe400078e005b */
[----:B------:R-:W-:Y:S02]  /*21150*/  IMAD.MOV.U32 R177, RZ, RZ, R184 ;  /* 0x000000ffffb17224 */ /* 0x000fe400078e00b8 */
[----:B------:R-:W-:Y:S03]  /*21160*/  IMAD.MOV.U32 R184, RZ, RZ, R93 ;  /* 0x000000ffffb87224 */ /* 0x000fe600078e005d */
        /* <DEDUP_REMOVED lines=21> */
[----:B--2---:R-:W-:Y:S02]  /*212c0*/  @P4 VIADD R97, R25, 0xffffffc0 ;  /* 0xffffffc019614836 */ /* 0x004fe40000000000 */
[C---:B------:R-:W-:Y:S01]  /*212d0*/  FMUL.FTZ R25, R71.reuse, R173 ;  /* 0x000000ad47197220 */ /* 0x040fe20000410000 */
[----:B------:R-:W-:Y:S02]  /*212e0*/  IMAD.MOV.U32 R173, RZ, RZ, R187 ;  /* 0x000000ffffad7224 */ /* 0x000fe400078e00bb */
[----:B------:R-:W-:Y:S01]  /*212f0*/  IMAD.MOV.U32 R187, RZ, RZ, R57 ;  /* 0x000000ffffbb7224 */ /* 0x000fe200078e0039 */
[----:B------:R-:W2:Y:S01]  /*21300*/  LDSM.16.MT88.4 R52, [R97] ;  /* 0x000000006134783b */ /* 0x000ea20000004200 */
[----:B------:R-:W-:Y:S01]  /*21310*/  IADD3 R96, PT, PT, R250, R97, RZ ;  /* 0x00000061fa607210 */ /* 0x000fe20007ffe0ff */
[----:B------:R-:W-:Y:S01]  /*21320*/  IMAD.MOV.U32 R168, RZ, RZ, R173 ;  /* 0x000000ffffa87224 */ /* 0x000fe200078e00ad */
[C---:B------:R-:W-:Y:S04]  /*21330*/  HMMA.16816.F32 R24, R64.reuse, R36, R24 ;  /* 0x000000244018723c */ /* 0x040fe80000001818 */
[----:B------:R-:W-:Y:S01]  /*21340*/  IMAD.MOV.U32 R173, RZ, RZ, R196 ;  /* 0x000000ffffad7224 */ /* 0x000fe200078e00c4 */
[----:B------:R-:W3:Y:S01]  /*21350*/  LDSM.16.MT88.4 R80, [R96] ;  /* 0x000000006050783b */ /* 0x000ee20000004200 */
[----:B------:R-:W-:Y:S02]  /*21360*/  IMAD.MOV.U32 R196, RZ, RZ, R62 ;  /* 0x000000ffffc47224 */ /* 0x000fe400078e003e */
[C---:B------:R-:W-:Y:S01]  /*21370*/  FMUL.FTZ R36, R72.reuse, R160 ;  /* 0x000000a048247220 */ /* 0x040fe20000410000 */
[-C--:B------:R-:W-:Y:S03]  /*21380*/  HMMA.16816.F32 R28, R64, R38.reuse, R28 ;  /* 0x00000026401c723c */ /* 0x080fe6000000181c */
[----:B------:R-:W-:Y:S02]  /*21390*/  IMAD.MOV.U32 R169, RZ, RZ, R173 ;  /* 0x000000ffffa97224 */ /* 0x000fe400078e00ad */
[----:B------:R-:W-:Y:S01]  /*213a0*/  FMUL.FTZ R37, R72, R161 ;  /* 0x000000a148257220 */ /* 0x000fe20000410000 */
[----:B------:R-:W-:Y:S02]  /*213b0*/  IMAD.MOV.U32 R173, RZ, RZ, R89 ;  /* 0x000000ffffad7224 */ /* 0x000fe400078e0059 */
[----:B------:R-:W-:Y:S01]  /*213c0*/  FMUL.FTZ R57, R71, R141 ;  /* 0x0000008d47397220 */ /* 0x000fe20000410000 */
[----:B------:R-:W-:Y:S01]  /*213d0*/  FMUL.FTZ R62, R70, R138 ;  /* 0x0000008a463e7220 */ /* 0x000fe20000410000 */
[C---:B------:R-:W-:Y:S04]  /*213e0*/  HMMA.16816.F32 R32, R76.reuse, R38, R32 ;  /* 0x000000264c20723c */ /* 0x040fe80000001820 */
[C---:B------:R-:W-:Y:S01]  /*213f0*/  FMUL.FTZ R38, R69.reuse, R162 ;  /* 0x000000a245267220 */ /* 0x040fe20000410000 */
[C---:B------:R-:W-:Y:S01]  /*21400*/  FMUL.FTZ R39, R69.reuse, R163 ;  /* 0x000000a345277220 */ /* 0x040fe20000410000 */
[----:B------:R-:W-:Y:S01]  /*21410*/  FFMA.FTZ R141, R168, UR4, -R125 ;  /* 0x00000004a88d7c23 */ /* 0x000fe2000801087d */
[----:B------:R-:W-:Y:S01]  /*21420*/  MOV R168, R178 ;  /* 0x000000b200a87202 */ /* 0x000fe20000000f00 */
[----:B------:R-:W-:Y:S02]  /*21430*/  IMAD.MOV.U32 R178, RZ, RZ, R183 ;  /* 0x000000ffffb27224 */ /* 0x000fe400078e00b7 */
[----:B------:R-:W-:Y:S01]  /*21440*/  IMAD.MOV.U32 R183, RZ, RZ, R189 ;  /* 0x000000ffffb77224 */ /* 0x000fe200078e00bd */
[----:B------:R-:W-:Y:S01]  /*21450*/  MOV R189, R90 ;  /* 0x0000005a00bd7202 */ /* 0x000fe20000000f00 */
[----:B------:R-:W-:Y:S01]  /*21460*/  MUFU.EX2 R141, R141 ;  /* 0x0000008d008d7308 */ /* 0x000fe20000000800 */
[----:B------:R-:W-:Y:S01]  /*21470*/  LDSM.16.MT88.4 R88, [R248+0x8800] ;  /* 0x00880000f858783b */ /* 0x000fe20000004200 */
[-C--:B--2---:R-:W-:Y:S08]  /*21480*/  HMMA.16816.F32 R36, R76, R52.reuse, R36 ;  /* 0x000000344c24723c */ /* 0x084ff00000001824 */
[C---:B------:R-:W-:Y:S04]  /*21490*/  HMMA.16816.F32 R40, R64.reuse, R52, R40 ;  /* 0x000000344028723c */ /* 0x040fe80000001828 */
[----:B------:R-:W-:Y:S01]  /*214a0*/  FFMA.FTZ R53, R190, UR4, -R125 ;  /* 0x00000004be357c23 */ /* 0x000fe2000801087d */
[----:B------:R-:W-:Y:S02]  /*214b0*/  IMAD.MOV.U32 R190, RZ, RZ, R47 ;  /* 0x000000ffffbe7224 */ /* 0x000fe400078e002f */
[----:B------:R-:W-:Y:S01]  /*214c0*/  FMUL.FTZ R47, R70, R155 ;  /* 0x0000009b462f7220 */ /* 0x000fe20000410000 */
[----:B------:R-:W-:Y:S01]  /*214d0*/  FMUL.FTZ R52, R72, R144 ;  /* 0x0000009048347220 */ /* 0x000fe20000410000 */
[----:B------:R2:W4:Y:S01]  /*214e0*/  MUFU.EX2 R152, R53 ;  /* 0x0000003500987308 */ /* 0x0005220000000800 */
[----:B------:R-:W-:Y:S02]  /*214f0*/  IMAD.MOV.U32 R179, RZ, RZ, R190 ;  /* 0x000000ffffb37224 */ /* 0x000fe400078e00be */
[--C-:B------:R-:W-:Y:S01]  /*21500*/  FFMA.FTZ R144, R168, UR4, -R213.reuse ;  /* 0x00000004a8907c23 */ /* 0x100fe200080108d5 */
[----:B------:R-:W-:Y:S01]  /*21510*/  IMAD.MOV.U32 R190, RZ, RZ, R86 ;  /* 0x000000ffffbe7224 */ /* 0x000fe200078e0056 */
[-C--:B------:R-:W-:Y:S01]  /*21520*/  HMMA.16816.F32 R44, R64, R54.reuse, R44 ;  /* 0x00000036402c723c */ /* 0x080fe2000000182c */
[----:B------:R-:W4:Y:S02]  /*21530*/  LDSM.16.MT88.4 R84, [R192+0x8800] ;  /* 0x00880000c054783b */ /* 0x000f240000004200 */
[----:B------:R-:W-:Y:S01]  /*21540*/  MOV R175, R179 ;  /* 0x000000b300af7202 */ /* 0x000fe20000000f00 */
[----:B------:R-:W-:Y:S01]  /*21550*/  IMAD.MOV.U32 R168, RZ, RZ, R172 ;  /* 0x000000ffffa87224 */ /* 0x000fe200078e00ac */
[----:B------:R-:W-:Y:S01]  /*21560*/  MOV R179, R94 ;  /* 0x0000005e00b37202 */ /* 0x000fe20000000f00 */
[----:B------:R-:W-:Y:S01]  /*21570*/  IMAD.MOV.U32 R172, RZ, RZ, R190 ;  /* 0x000000ffffac7224 */ /* 0x000fe200078e00be */
[----:B------:R-:W-:Y:S01]  /*21580*/  MUFU.EX2 R144, R144 ;  /* 0x0000009000907308 */ /* 0x000fe20000000800 */
[C---:B------:R-:W-:Y:S04]  /*21590*/  HMMA.16816.F32 R48, R76.reuse, R54, R48 ;  /* 0x000000364c30723c */ /* 0x040fe80000001830 */
[----:B------:R-:W-:Y:S01]  /*215a0*/  FMUL.FTZ R55, R69, R147 ;  /* 0x0000009345377220 */ /* 0x000fe20000410000 */
[----:B------:R-:W-:Y:S01]  /*215b0*/  FFMA.FTZ R147, R169, UR4, -R213 ;  /* 0x00000004a9937c23 */ /* 0x000fe200080108d5 */
[----:B------:R-:W-:Y:S02]  /*215c0*/  IMAD.MOV.U32 R169, RZ, RZ, R173 ;  /* 0x000000ffffa97224 */ /* 0x000fe400078e00ad */
[----:B------:R-:W-:Y:S01]  /*215d0*/  FMUL.FTZ R54, R69, R146 ;  /* 0x0000009245367220 */ /* 0x000fe20000410000 */
[----:B------:R-:W-:Y:S02]  /*215e0*/  IMAD.MOV.U32 R173, RZ, RZ, R182 ;  /* 0x000000ffffad7224 */ /* 0x000fe400078e00b6 */
[----:B------:R-:W-:Y:S01]  /*215f0*/  FFMA.FTZ R146, R171, UR4, -R203 ;  /* 0x00000004ab927c23 */ /* 0x000fe200080108cb */
[----:B------:R-:W-:Y:S02]  /*21600*/  IMAD.MOV.U32 R170, RZ, RZ, R169 ;  /* 0x000000ffffaa7224 */ /* 0x000fe400078e00a9 */
[C---:B--2---:R-:W-:Y:S01]  /*21610*/  FMUL.FTZ R53, R72.reuse, R145 ;  /* 0x0000009148357220 */ /* 0x044fe20000410000 */
[----:B------:R-:W-:Y:S01]  /*21620*/  IMAD.MOV.U32 R169, RZ, RZ, R168 ;  /* 0x000000ffffa97224 */ /* 0x000fe200078e00a8 */
[----:B------:R2:W4:Y:S01]  /*21630*/  MUFU.EX2 R145, R61 ;  /* 0x0000003d00917308 */ /* 0x0005220000000800 */
[----:B------:R-:W-:Y:S01]  /*21640*/  IMAD.MOV.U32 R168, RZ, RZ, R175 ;  /* 0x000000ffffa87224 */ /* 0x000fe200078e00af */
[----:B------:R-:W-:Y:S01]  /*21650*/  MOV R175, R174 ;  /* 0x000000ae00af7202 */ /* 0x000fe20000000f00 */
[----:B------:R-:W-:Y:S01]  /*21660*/  IMAD.MOV.U32 R174, RZ, RZ, R173 ;  /* 0x000000ffffae7224 */ /* 0x000fe200078e00ad */
[----:B------:R-:W-:Y:S01]  /*21670*/  MOV R171, R170 ;  /* 0x000000aa00ab7202 */ /* 0x000fe20000000f00 */
        /* <DEDUP_REMOVED lines=8> */
[----:B--2---:R-:W-:Y:S01]  /*21700*/  FMUL.FTZ R61, R71, R137 ;  /* 0x00000089473d7220 */ /* 0x004fe20000410000 */
[----:B------:R-:W-:Y:S01]  /*21710*/  IMAD.MOV.U32 R169, RZ, RZ, R168 ;  /* 0x000000ffffa97224 */ /* 0x000fe200078e00a8 */
[----:B------:R-:W2:Y:S01]  /*21720*/  MUFU.EX2 R149, R149 ;  /* 0x0000009500957308 */ /* 0x000ea20000000800 */
[----:B------:R-:W-:Y:S01]  /*21730*/  IMAD.MOV.U32 R168, RZ, RZ, R175 ;  /* 0x000000ffffa87224 */ /* 0x000fe200078e00af */
[----:B-1----:R-:W-:Y:S01]  /*21740*/  F2FP.F16.F32.PACK_AB R80, R109, R106 ;  /* 0x0000006a6d50723e */ /* 0x002fe200000000ff */
[----:B------:R-:W-:Y:S01]  /*21750*/  IMAD.MOV.U32 R178, RZ, RZ, R176 ;  /* 0x000000ffffb27224 */ /* 0x000fe200078e00b0 */
[----:B------:R-:W-:Y:S01]  /*21760*/  F2FP.F16.F32.PACK_AB R81, R111, R110 ;  /* 0x0000006e6f51723e */ /* 0x000fe200000000ff */
[-C--:B------:R-:W-:Y:S03]  /*21770*/  HMMA.16816.F32 R60, R64, R82.reuse, R60 ;  /* 0x00000052403c723c */ /* 0x080fe6000000183c */
[----:B------:R-:W-:Y:S02]  /*21780*/  IMAD.MOV.U32 R175, RZ, RZ, R174 ;  /* 0x000000ffffaf7224 */ /* 0x000fe400078e00ae */
[C---:B------:R-:W-:Y:S01]  /*21790*/  FMUL.FTZ R64, R72.reuse, R132 ;  /* 0x0000008448407220 */ /* 0x040fe20000410000 */
[----:B------:R-:W-:Y:S02]  /*217a0*/  IMAD.MOV.U32 R176, RZ, RZ, R196 ;  /* 0x000000ffffb07224 */ /* 0x000fe400078e00c4 */
[----:B------:R-:W-:Y:S01]  /*217b0*/  FMUL.FTZ R65, R72, R133 ;  /* 0x0000008548417220 */ /* 0x000fe20000410000 */
[----:B------:R-:W-:Y:S01]  /*217c0*/  IMAD.MOV.U32 R174, RZ, RZ, R173 ;  /* 0x000000ffffae7224 */ /* 0x000fe200078e00ad */
[----:B------:R-:W3:Y:S01]  /*217d0*/  LDL.LU R196, [R1+0x6c] ;  /* 0x00006c0001c47983 */ /* 0x000ee20000300800 */
[----:B------:R-:W-:Y:S01]  /*217e0*/  IMAD.MOV.U32 R173, RZ, RZ, R172 ;  /* 0x000000ffffad7224 */ /* 0x000fe200078e00ac */
[----:B------:R-:W-:Y:S01]  /*217f0*/  MOV R172, R179 ;  /* 0x000000b300ac7202 */ /* 0x000fe20000000f00 */
[----:B------:R-:W-:Y:S02]  /*21800*/  IMAD.MOV.U32 R179, RZ, RZ, R178 ;  /* 0x000000ffffb37224 */ /* 0x000fe400078e00b2 */
[C---:B------:R-:W-:Y:S01]  /*21810*/  FMUL.FTZ R66, R69.reuse, R134 ;  /* 0x0000008645427220 */ /* 0x040fe20000410000 */
[----:B------:R-:W-:Y:S02]  /*21820*/  IMAD.MOV.U32 R178, RZ, RZ, R176 ;  /* 0x000000ffffb27224 */ /* 0x000fe400078e00b0 */
[----:B------:R-:W-:Y:S01]  /*21830*/  FMUL.FTZ R67, R69, R135 ;  /* 0x0000008745437220 */ /* 0x000fe20000410000 */
[----:B------:R-:W-:Y:S02]  /*21840*/  IMAD.MOV.U32 R176, RZ, RZ, R183 ;  /* 0x000000ffffb07224 */ /* 0x000fe400078e00b7 */
[----:B------:R-:W-:Y:S01]  /*21850*/  FFMA.FTZ R132, R181, UR4, -R125 ;  /* 0x00000004b5847c23 */ /* 0x000fe2000801087d */
[----:B------:R-:W3:Y:S01]  /*21860*/  LDL.LU R183, [R1+0x68] ;  /* 0x0000680001b77983 */ /* 0x000ee20000300800 */
[----:B------:R-:W-:Y:S01]  /*21870*/  IMAD.MOV.U32 R171, RZ, RZ, R170 ;  /* 0x000000ffffab7224 */ /* 0x000fe200078e00aa */
[----:B------:R-:W1:Y:S01]  /*21880*/  MUFU.EX2 R147, R147 ;  /* 0x0000009300937308 */ /* 0x000e620000000800 */
[----:B------:R-:W-:Y:S01]  /*21890*/  IMAD.MOV.U32 R170, RZ, RZ, R169 ;  /* 0x000000ffffaa7224 */ /* 0x000fe200078e00a9 */
[----:B------:R-:W-:Y:S04]  /*218a0*/  HMMA.16816.F32 R64, R76, R82, R64 ;  /* 0x000000524c40723c */ /* 0x000fe80000001840 */
[----:B------:R-:W-:Y:S01]  /*218b0*/  IMAD.MOV.U32 R169, RZ, RZ, R168 ;  /* 0x000000ffffa97224 */ /* 0x000fe200078e00a8 */
[----:B------:R-:W-:Y:S01]  /*218c0*/  MOV R168, R175 ;  /* 0x000000af00a87202 */ /* 0x000fe20000000f00 */
[----:B------:R-:W-:Y:S01]  /*218d0*/  IMAD.MOV.U32 R175, RZ, RZ, R174 ;  /* 0x000000ffffaf7224 */ /* 0x000fe200078e00ae */
[----:B------:R-:W-:Y:S01]  /*218e0*/  F2FP.F16.F32.PACK_AB R76, R115, R126 ;  /* 0x0000007e734c723e */ /* 0x000fe200000000ff */
[----:B------:R-:W-:Y:S01]  /*218f0*/  IMAD.MOV.U32 R174, RZ, RZ, R173 ;  /* 0x000000ffffae7224 */ /* 0x000fe200078e00ad */
[----:B----4-:R-:W-:Y:S01]  /*21900*/  F2FP.F16.F32.PACK_AB R77, R152, R157 ;  /* 0x0000009d984d723e */ /* 0x010fe200000000ff */
[----:B------:R-:W-:Y:S01]  /*21910*/  IMAD.MOV.U32 R173, RZ, RZ, R172 ;  /* 0x000000ffffad7224 */ /* 0x000fe200078e00ac */
[----:B------:R-:W-:Y:S01]  /*21920*/  F2FP.F16.F32.PACK_AB R78, R145, R148 ;  /* 0x00000094914e723e */ /* 0x000fe200000000ff */
[----:B------:R-:W-:Y:S01]  /*21930*/  IMAD.MOV.U32 R172, RZ, RZ, R179 ;  /* 0x000000ffffac7224 */ /* 0x000fe200078e00b3 */
[----:B------:R-:W-:Y:S01]  /*21940*/  F2FP.F16.F32.PACK_AB R79, R141, R140 ;  /* 0x0000008c8d4f723e */ /* 0x000fe200000000ff */
[----:B------:R-:W-:Y:S01]  /*21950*/  IMAD.MOV.U32 R179, RZ, RZ, R178 ;  /* 0x000000ffffb37224 */ /* 0x000fe200078e00b2 */
[----:B------:R-:W-:Y:S01]  /*21960*/  F2FP.F16.F32.PACK_AB R82, R104, R107 ;  /* 0x0000006b6852723e */ /* 0x000fe200000000ff */
[----:B------:R-:W-:Y:S01]  /*21970*/  IMAD.MOV.U32 R178, RZ, RZ, R176 ;  /* 0x000000ffffb27224 */ /* 0x000fe200078e00b0 */
[----:B------:R-:W-:Y:S01]  /*21980*/  F2FP.F16.F32.PACK_AB R83, R143, R108 ;  /* 0x0000006c8f53723e */ /* 0x000fe200000000ff */
[----:B------:R-:W-:Y:S01]  /*21990*/  IMAD.MOV.U32 R182, RZ, RZ, R185 ;  /* 0x000000ffffb67224 */ /* 0x000fe200078e00b9 */
[----:B------:R4:W-:Y:S01]  /*219a0*/  MUFU.EX2 R136, R132 ;  /* 0x0000008400887308 */ /* 0x0009e20000000800 */
[-C--:B------:R-:W-:Y:S03]  /*219b0*/  HMMA.16816.F32 R4, R76, R84.reuse, R4 ;  /* 0x000000544c04723c */ /* 0x080fe60000001804 */
[----:B------:R-:W-:Y:S02]  /*219c0*/  IMAD.MOV.U32 R185, RZ, RZ, R95 ;  /* 0x000000ffffb97224 */ /* 0x000fe400078e005f */
[----:B------:R-:W-:Y:S01]  /*219d0*/  FFMA.FTZ R133, R182, UR4, -R205 ;  /* 0x00000004b6857c23 */ /* 0x000fe200080108cd */
[----:B------:R-:W-:Y:S02]  /*219e0*/  IMAD.MOV.U32 R190, RZ, RZ, R92 ;  /* 0x000000ffffbe7224 */ /* 0x000fe400078e005c */
[----:B------:R-:W-:Y:S01]  /*219f0*/  FFMA.FTZ R135, R226, UR4, -R213 ;  /* 0x00000004e2877c23 */ /* 0x000fe200080108d5 */
[----:B------:R-:W2:Y:S01]  /*21a00*/  LDSM.16.MT88.4 R92, [R97+0x800] ;  /* 0x00080000615c783b */ /* 0x000ea20000004200 */
[C---:B------:R-:W-:Y:S01]  /*21a10*/  HMMA.16816.F32 R8, R80.reuse, R84, R8 ;  /* 0x000000545008723c */ /* 0x040fe20000001808 */
[----:B------:R-:W-:Y:S03]  /*21a20*/  MUFU.EX2 R226, R234 ;  /* 0x000000ea00e27308 */ /* 0x000fe60000000800 */
[----:B------:R-:W-:Y:S01]  /*21a30*/  FFMA.FTZ R154, R171, UR4, -R203 ;  /* 0x00000004ab9a7c23 */ /* 0x000fe200080108cb */
[----:B------:R-:W-:Y:S02]  /*21a40*/  IMAD.MOV.U32 R171, RZ, RZ, R170 ;  /* 0x000000ffffab7224 */ /* 0x000fe400078e00aa */
[----:B------:R-:W-:Y:S01]  /*21a50*/  FFMA.FTZ R134, R209, UR4, -R213 ;  /* 0x00000004d1867c23 */ /* 0x000fe200080108d5 */
[----:B------:R-:W-:Y:S01]  /*21a60*/  IMAD.MOV.U32 R170, RZ, RZ, R169 ;  /* 0x000000ffffaa7224 */ /* 0x000fe200078e00a9 */
[-C--:B------:R-:W-:Y:S02]  /*21a70*/  HMMA.16816.F32 R12, R80, R86.reuse, R12 ;  /* 0x00000056500c723c */ /* 0x080fe4000000180c */
[----:B------:R-:W-:Y:S01]  /*21a80*/  MUFU.EX2 R138, R133 ;  /* 0x00000085008a7308 */ /* 0x000fe20000000800 */
[----:B----4-:R-:W-:Y:S01]  /*21a90*/  FFMA.FTZ R132, R185, UR4, -R213 ;  /* 0x00000004b9847c23 */ /* 0x010fe200080108d5 */
[----:B------:R-:W-:Y:S01]  /*21aa0*/  FFMA.FTZ R150, R171, UR4, -R205 ;  /* 0x00000004ab967c23 */ /* 0x000fe200080108cd */
[----:B------:R-:W-:Y:S01]  /*21ab0*/  MOV R171, R170 ;  /* 0x000000aa00ab7202 */ /* 0x000fe20000000f00 */
[----:B------:R-:W-:Y:S01]  /*21ac0*/  FFMA.FTZ R209, R207, UR4, -R213 ;  /* 0x00000004cfd17c23 */ /* 0x000fe200080108d5 */
[----:B------:R-:W-:Y:S01]  /*21ad0*/  IMAD.MOV.U32 R169, RZ, RZ, R168 ;  /* 0x000000ffffa97224 */ /* 0x000fe200078e00a8 */
[C---:B------:R-:W-:Y:S01]  /*21ae0*/  HMMA.16816.F32 R16, R76.reuse, R86, R16 ;  /* 0x000000564c10723c */ /* 0x040fe20000001810 */
[----:B------:R-:W4:Y:S03]  /*21af0*/  LDSM.16.MT88.4 R84, [R96+0x800] ;  /* 0x000800006054783b */ /* 0x000f260000004200 */
[----:B------:R-:W-:Y:S01]  /*21b00*/  MUFU.EX2 R167, R132 ;  /* 0x0000008400a77308 */ /* 0x000fe20000000800 */
[----:B------:R-:W-:Y:S01]  /*21b10*/  FFMA.FTZ R151, R171, UR4, -R205 ;  /* 0x00000004ab977c23 */ /* 0x000fe200080108cd */
[----:B------:R-:W-:Y:S02]  /*21b20*/  IMAD.MOV.U32 R170, RZ, RZ, R169 ;  /* 0x000000ffffaa7224 */ /* 0x000fe400078e00a9 */
[----:B------:R-:W-:Y:S01]  /*21b30*/  IMAD.MOV.U32 R168, RZ, RZ, R175 ;  /* 0x000000ffffa87224 */ /* 0x000fe200078e00af */
[-C--:B------:R-:W-:Y:S05]  /*21b40*/  HMMA.16816.F32 R20, R76, R88.reuse, R20 ;  /* 0x000000584c14723c */ /* 0x080fea0000001814 */
[----:B------:R-:W-:Y:S01]  /*21b50*/  MUFU.EX2 R151, R151 ;  /* 0x0000009700977308 */ /* 0x000fe20000000800 */
[----:B------:R-:W-:Y:S01]  /*21b60*/  MOV R171, R170 ;  /* 0x000000aa00ab7202 */ /* 0x000fe20000000f00 */
[----:B------:R-:W-:Y:S01]  /*21b70*/  IMAD.MOV.U32 R169, RZ, RZ, R168 ;  /* 0x000000ffffa97224 */ /* 0x000fe200078e00a8 */
[----:B------:R-:W-:Y:S01]  /*21b80*/  MOV R175, R174 ;  /* 0x000000ae00af7202 */ /* 0x000fe20000000f00 */
[----:B------:R-:W-:Y:S01]  /*21b90*/  IMAD.MOV.U32 R174, RZ, RZ, R173 ;  /* 0x000000ffffae7224 */ /* 0x000fe200078e00ad */
[C---:B------:R-:W-:Y:S05]  /*21ba0*/  HMMA.16816.F32 R24, R80.reuse, R88, R24 ;  /* 0x000000585018723c */ /* 0x040fea0000001818 */
[----:B------:R-:W1:Y:S01]  /*21bb0*/  MUFU.EX2 R150, R150 ;  /* 0x0000009600967308 */ /* 0x000e620000000800 */
[----:B------:R-:W-:Y:S01]  /*21bc0*/  FFMA.FTZ R156, R171, UR4, -R125 ;  /* 0x00000004ab9c7c23 */ /* 0x000fe2000801087d */
[----:B------:R-:W-:Y:S02]  /*21bd0*/  IMAD.MOV.U32 R173, RZ, RZ, R172 ;  /* 0x000000ffffad7224 */ /* 0x000fe400078e00ac */
[----:B------:R-:W-:Y:S01]  /*21be0*/  IMAD.MOV.U32 R172, RZ, RZ, R179 ;  /* 0x000000ffffac7224 */ /* 0x000fe200078e00b3 */
[-C--:B------:R-:W-:Y:S05]  /*21bf0*/  HMMA.16816.F32 R28, R80, R90.reuse, R28 ;  /* 0x0000005a501c723c */ /* 0x080fea000000181c */
[----:B------:R-:W-:Y:S01]  /*21c00*/  MUFU.EX2 R156, R156 ;  /* 0x0000009c009c7308 */ /* 0x000fe20000000800 */
[----:B------:R-:W-:Y:S02]  /*21c10*/  IMAD.MOV.U32 R179, RZ, RZ, R178 ;  /* 0x000000ffffb37224 */ /* 0x000fe400078e00b2 */
[----:B------:R-:W-:Y:S02]  /*21c20*/  IMAD.MOV.U32 R170, RZ, RZ, R169 ;  /* 0x000000ffffaa7224 */ /* 0x000fe400078e00a9 */
[----:B------:R-:W-:Y:S01]  /*21c30*/  IMAD.MOV.U32 R168, RZ, RZ, R175 ;  /* 0x000000ffffa87224 */ /* 0x000fe200078e00af */
[C---:B------:R-:W-:Y:S01]  /*21c40*/  HMMA.16816.F32 R32, R76.reuse, R90, R32 ;  /* 0x0000005a4c20723c */ /* 0x040fe20000001820 */
[----:B------:R-:W1:Y:S03]  /*21c50*/  LDSM.16.MT88.4 R88, [R192+0x9000] ;  /* 0x00900000c058783b */ /* 0x000e660000004200 */
[----:B------:R-:W-:Y:S01]  /*21c60*/  MUFU.EX2 R154, R154 ;  /* 0x0000009a009a7308 */ /* 0x000fe20000000800 */
[----:B------:R-:W-:Y:S02]  /*21c70*/  IMAD.MOV.U32 R175, RZ, RZ, R174 ;  /* 0x000000ffffaf7224 */ /* 0x000fe400078e00ae */
[----:B------:R-:W-:Y:S01]  /*21c80*/  IMAD.MOV.U32 R174, RZ, RZ, R173 ;  /* 0x000000ffffae7224 */ /* 0x000fe200078e00ad */
[-C--:B--2---:R-:W-:Y:S06]  /*21c90*/  HMMA.16816.F32 R36, R76, R92.reuse, R36 ;  /* 0x0000005c4c24723c */ /* 0x084fec0000001824 */
[----:B------:R-:W-:Y:S01]  /*21ca0*/  MUFU.EX2 R207, R135 ;  /* 0x0000008700cf7308 */ /* 0x000fe20000000800 */
[----:B------:R-:W-:Y:S01]  /*21cb0*/  IMAD.MOV.U32 R173, RZ, RZ, R172 ;  /* 0x000000ffffad7224 */ /* 0x000fe200078e00ac */
[----:B------:R-:W-:Y:S01]  /*21cc0*/  MOV R172, R179 ;  /* 0x000000b300ac7202 */ /* 0x000fe20000000f00 */
[----:B------:R-:W-:Y:S02]  /*21cd0*/  IMAD.MOV.U32 R169, RZ, RZ, R168 ;  /* 0x000000ffffa97224 */ /* 0x000fe400078e00a8 */
[----:B------:R-:W-:Y:S01]  /*21ce0*/  IMAD.MOV.U32 R168, RZ, RZ, R175 ;  /* 0x000000ffffa87224 */ /* 0x000fe200078e00af */
[C---:B------:R-:W-:Y:S04]  /*21cf0*/  HMMA.16816.F32 R40, R80.reuse, R92, R40 ;  /* 0x0000005c5028723c */ /* 0x040fe80000001828 */
[----:B------:R-:W-:Y:S01]  /*21d00*/  MUFU.EX2 R209, R209 ;  /* 0x000000d100d17308 */ /* 0x000fe20000000800 */
[----:B------:R-:W-:Y:S02]  /*21d10*/  IMAD.MOV.U32 R175, RZ, RZ, R174 ;  /* 0x000000ffffaf7224 */ /* 0x000fe400078e00ae */
[----:B------:R-:W-:Y:S01]  /*21d20*/  IMAD.MOV.U32 R174, RZ, RZ, R173 ;  /* 0x000000ffffae7224 */ /* 0x000fe200078e00ad */
[----:B------:R-:W-:Y:S01]  /*21d30*/  MOV R173, R172 ;  /* 0x000000ac00ad7202 */ /* 0x000fe20000000f00 */
[-C--:B------:R-:W-:Y:S03]  /*21d40*/  HMMA.16816.F32 R44, R80, R94.reuse, R44 ;  /* 0x0000005e502c723c */ /* 0x080fe6000000182c */
[----:B------:R-:W-:Y:S02]  /*21d50*/  IMAD.MOV.U32 R171, RZ, RZ, R170 ;  /* 0x000000ffffab7224 */ /* 0x000fe400078e00aa */
[----:B------:R-:W-:Y:S02]  /*21d60*/  IMAD.MOV.U32 R170, RZ, RZ, R169 ;  /* 0x000000ffffaa7224 */ /* 0x000fe400078e00a9 */
[----:B------:R-:W-:Y:S01]  /*21d70*/  IMAD.MOV.U32 R169, RZ, RZ, R168 ;  /* 0x000000ffffa97224 */ /* 0x000fe200078e00a8 */
[C---:B------:R-:W-:Y:S01]  /*21d80*/  HMMA.16816.F32 R48, R76.reuse, R94, R48 ;  /* 0x0000005e4c30723c */ /* 0x040fe20000001830 */
[----:B------:R-:W2:Y:S03]  /*21d90*/  LDSM.16.MT88.4 R92, [R248+0x9000] ;  /* 0x00900000f85c783b */ /* 0x000ea60000004200 */
[----:B------:R-:W-:Y:S01]  /*21da0*/  IMAD.MOV.U32 R168, RZ, RZ, R175 ;  /* 0x000000ffffa87224 */ /* 0x000fe200078e00af */
[----:B------:R-:W-:Y:S01]  /*21db0*/  MOV R175, R174 ;  /* 0x000000ae00af7202 */ /* 0x000fe20000000f00 */
[----:B------:R-:W-:Y:S02]  /*21dc0*/  IMAD.MOV.U32 R174, RZ, RZ, R173 ;  /* 0x000000ffffae7224 */ /* 0x000fe400078e00ad */
[----:B------:R-:W-:Y:S01]  /*21dd0*/  FFMA.FTZ R155, R171, UR4, -R125 ;  /* 0x00000004ab9b7c23 */ /* 0x000fe2000801087d */
[-C--:B----4-:R-:W-:Y:S03]  /*21de0*/  HMMA.16816.F32 R52, R76, R84.reuse, R52 ;  /* 0x000000544c34723c */ /* 0x090fe60000001834 */
[----:B------:R-:W-:Y:S02]  /*21df0*/  IMAD.MOV.U32 R171, RZ, RZ, R170 ;  /* 0x000000ffffab7224 */ /* 0x000fe400078e00aa */
[----:B------:R-:W-:Y:S01]  /*21e00*/  FFMA.FTZ R163, R175, UR4, -R203 ;  /* 0x00000004afa37c23 */ /* 0x000fe200080108cb */
[----:B------:R-:W-:Y:S01]  /*21e10*/  IMAD.MOV.U32 R170, RZ, RZ, R169 ;  /* 0x000000ffffaa7224 */ /* 0x000fe200078e00a9 */
[----:B------:R-:W4:Y:S01]  /*21e20*/  MUFU.EX2 R155, R155 ;  /* 0x0000009b009b7308 */ /* 0x000f220000000800 */
[----:B------:R-:W-:Y:S01]  /*21e30*/  IMAD.MOV.U32 R169, RZ, RZ, R168 ;  /* 0x000000ffffa97224 */ /* 0x000fe200078e00a8 */
[C---:B------:R-:W-:Y:S04]  /*21e40*/  HMMA.16816.F32 R56, R80.reuse, R84, R56 ;  /* 0x000000545038723c */ /* 0x040fe80000001838 */
[----:B------:R-:W-:Y:S02]  /*21e50*/  IMAD.MOV.U32 R168, RZ, RZ, R174 ;  /* 0x000000ffffa87224 */ /* 0x000fe400078e00ae */
[----:B------:R-:W-:Y:S01]  /*21e60*/  FFMA.FTZ R159, R170, UR4, -R205 ;  /* 0x00000004aa9f7c23 */ /* 0x000fe200080108cd */
[----:B------:R-:W-:Y:S01]  /*21e70*/  FFMA.FTZ R160, R169, UR4, -R125 ;  /* 0x00000004a9a07c23 */ /* 0x000fe2000801087d */
[----:B------:R-:W-:Y:S01]  /*21e80*/  FFMA.FTZ R158, R171, UR4, -R205 ;  /* 0x00000004ab9e7c23 */ /* 0x000fe200080108cd */
[-C--:B------:R-:W-:Y:S01]  /*21e90*/  HMMA.16816.F32 R60, R80, R86.reuse, R60 ;  /* 0x00000056503c723c */ /* 0x080fe2000000183c */
[----:B------:R-:W2:Y:S02]  /*21ea0*/  MUFU.EX2 R163, R163 ;  /* 0x000000a300a37308 */ /* 0x000ea40000000800 */
[----:B------:R-:W-:Y:S01]  /*21eb0*/  FFMA.FTZ R161, R168, UR4, -R125 ;  /* 0x00000004a8a17c23 */ /* 0x000fe2000801087d */
[----:B------:R-:W-:Y:S02]  /*21ec0*/  F2FP.F16.F32.PACK_AB R81, R149, R146 ;  /* 0x000000929551723e */ /* 0x000fe400000000ff */
[----:B-1----:R-:W-:Y:S02]  /*21ed0*/  F2FP.F16.F32.PACK_AB R80, R147, R142 ;  /* 0x0000008e9350723e */ /* 0x002fe400000000ff */
[----:B------:R-:W-:Y:S03]  /*21ee0*/  HMMA.16816.F32 R64, R76, R86, R64 ;  /* 0x000000564c40723c */ /* 0x000fe60000001840 */
[----:B------:R-:W-:Y:S01]  /*21ef0*/  MUFU.EX2 R158, R158 ;  /* 0x0000009e009e7308 */ /* 0x000fe20000000800 */
[----:B------:R-:W1:Y:S01]  /*21f00*/  LDSM.16.MT88.4 R84, [R97+0x1000] ;  /* 0x001000006154783b */ /* 0x000e620000004200 */
[----:B------:R-:W-:Y:S02]  /*21f10*/  F2FP.F16.F32.PACK_AB R76, R151, R150 ;  /* 0x00000096974c723e */ /* 0x000fe400000000ff */
[----:B----4-:R-:W-:Y:S02]  /*21f20*/  F2FP.F16.F32.PACK_AB R77, R155, R156 ;  /* 0x0000009c9b4d723e */ /* 0x010fe400000000ff */
[----:B------:R-:W-:Y:S04]  /*21f30*/  F2FP.F16.F32.PACK_AB R82, R153, R144 ;  /* 0x000000909952723e */ /* 0x000fe800000000ff */
[----:B------:R-:W4:Y:S01]  /*21f40*/  MUFU.EX2 R159, R159 ;  /* 0x0000009f009f7308 */ /* 0x000f220000000800 */
[----:B--2---:R-:W-:Y:S09]  /*21f50*/  F2FP.F16.F32.PACK_AB R83, R163, R154 ;  /* 0x0000009aa353723e */ /* 0x004ff200000000ff */
[----:B------:R-:W-:Y:S10]  /*21f60*/  MUFU.EX2 R160, R160 ;  /* 0x000000a000a07308 */ /* 0x000ff40000000800 */
[----:B------:R-:W2:Y:S01]  /*21f70*/  MUFU.EX2 R161, R161 ;  /* 0x000000a100a17308 */ /* 0x000ea20000000800 */
[----:B----4-:R-:W-:Y:S02]  /*21f80*/  F2FP.F16.F32.PACK_AB R78, R159, R158 ;  /* 0x0000009e9f4e723e */ /* 0x010fe400000000ff */
[----:B--2---:R-:W-:Y:S07]  /*21f90*/  F2FP.F16.F32.PACK_AB R79, R161, R160 ;  /* 0x000000a0a14f723e */ /* 0x004fee00000000ff */
        /* <DEDUP_REMOVED lines=9> */
[----:B------:R-:W-:Y:S07]  /*22030*/  LDSM.16.MT88.4 R92, [R248+0x9800] ;  /* 0x00980000f85c783b */ /* 0x000fee0000004200 */
[-C--:B-1----:R-:W-:Y:S08]  /*22040*/  HMMA.16816.F32 R36, R76, R84.reuse, R36 ;  /* 0x000000544c24723c */ /* 0x082ff00000001824 */
[C---:B------:R-:W-:Y:S08]  /*22050*/  HMMA.16816.F32 R40, R80.reuse, R84, R40 ;  /* 0x000000545028723c */ /* 0x040ff00000001828 */
[-C--:B------:R-:W-:Y:S08]  /*22060*/  HMMA.16816.F32 R44, R80, R86.reuse, R44 ;  /* 0x00000056502c723c */ /* 0x080ff0000000182c */
[C---:B------:R-:W-:Y:S01]  /*22070*/  HMMA.16816.F32 R48, R76.reuse, R86, R48 ;  /* 0x000000564c30723c */ /* 0x040fe20000001830 */
[----:B------:R-:W1:Y:S07]  /*22080*/  LDSM.16.MT88.4 R84, [R192+0x9800] ;  /* 0x00980000c054783b */ /* 0x000e6e0000004200 */
[-C--:B--2---:R-:W-:Y:S03]  /*22090*/  HMMA.16816.F32 R52, R76, R88.reuse, R52 ;  /* 0x000000584c34723c */ /* 0x084fe60000001834 */
[----:B---3--:R-:W-:Y:S05]  /*220a0*/  FFMA.FTZ R196, R196, UR4, -R213 ;  /* 0x00000004c4c47c23 */ /* 0x008fea00080108d5 */
[C---:B------:R-:W-:Y:S01]  /*220b0*/  HMMA.16816.F32 R56, R80.reuse, R88, R56 ;  /* 0x000000585038723c */ /* 0x040fe20000001838 */
[----:B------:R-:W-:Y:S03]  /*220c0*/  MUFU.EX2 R196, R196 ;  /* 0x000000c400c47308 */ /* 0x000fe60000000800 */
[----:B------:R-:W-:Y:S01]  /*220d0*/  MOV R176, R183 ;  /* 0x000000b700b07202 */ /* 0x000fe20000000f00 */
[----:B------:R-:W-:Y:S02]  /*220e0*/  IMAD.MOV.U32 R183, RZ, RZ, R189 ;  /* 0x000000ffffb77224 */ /* 0x000fe400078e00bd */
[----:B------:R-:W-:Y:S01]  /*220f0*/  IMAD.MOV.U32 R189, RZ, RZ, R197 ;  /* 0x000000ffffbd7224 */ /* 0x000fe200078e00c5 */
[-C--:B------:R-:W-:Y:S01]  /*22100*/  HMMA.16816.F32 R60, R80, R90.reuse, R60 ;  /* 0x0000005a503c723c */ /* 0x080fe2000000183c */
[----:B------:R-:W2:Y:S02]  /*22110*/  LDL.LU R197, [R1+0x64] ;  /* 0x0000640001c57983 */ /* 0x000ea40000300800 */
[----:B------:R-:W-:Y:S02]  /*22120*/  IMAD.MOV.U32 R178, RZ, RZ, R183 ;  /* 0x000000ffffb27224 */ /* 0x000fe400078e00b7 */
[----:B------:R-:W-:Y:S01]  /*22130*/  FFMA.FTZ R81, R187, UR4, -R203 ;  /* 0x00000004bb517c23 */ /* 0x000fe200080108cb */
[----:B------:R-:W-:Y:S02]  /*22140*/  IMAD.MOV.U32 R183, RZ, RZ, R249 ;  /* 0x000000ffffb77224 */ /* 0x000fe400078e00f9 */
[----:B------:R-:W-:Y:S01]  /*22150*/  FFMA.FTZ R132, R189, UR4, -R203 ;  /* 0x00000004bd847c23 */ /* 0x000fe200080108cb */
[----:B------:R-:W-:Y:S01]  /*22160*/  IMAD.MOV.U32 R179, RZ, RZ, R178 ;  /* 0x000000ffffb37224 */ /* 0x000fe200078e00b2 */
[----:B------:R-:W-:Y:S01]  /*22170*/  HMMA.16816.F32 R64, R76, R90, R64 ;  /* 0x0000005a4c40723c */ /* 0x000fe20000001840 */
[----:B------:R-:W-:Y:S01]  /*22180*/  MUFU.EX2 R137, R81 ;  /* 0x0000005100897308 */ /* 0x000fe20000000800 */
[----:B------:R3:W5:Y:S02]  /*22190*/  LDL.LU R249, [R1+0x7c] ;  /* 0x00007c0001f97983 */ /* 0x0007640000300800 */
[----:B------:R-:W-:Y:S02]  /*221a0*/  IMAD.MOV.U32 R178, RZ, RZ, R183 ;  /* 0x000000ffffb27224 */ /* 0x000fe400078e00b7 */
[----:B------:R-:W-:Y:S02]  /*221b0*/  IMAD.MOV.U32 R172, RZ, RZ, R179 ;  /* 0x000000ffffac7224 */ /* 0x000fe400078e00b3 */
[----:B------:R-:W-:Y:S03]  /*221c0*/  IMAD.MOV.U32 R179, RZ, RZ, R178 ;  /* 0x000000ffffb37224 */ /* 0x000fe600078e00b2 */
[----:B------:R4:W-:Y:S01]  /*221d0*/  MUFU.EX2 R175, R132 ;  /* 0x0000008400af7308 */ /* 0x0009e20000000800 */
[----:B------:R-:W-:Y:S02]  /*221e0*/  IMAD.MOV.U32 R183, RZ, RZ, R186 ;  /* 0x000000ffffb77224 */ /* 0x000fe400078e00ba */
[----:B------:R-:W-:Y:S02]  /*221f0*/  IMAD.MOV.U32 R173, RZ, RZ, R172 ;  /* 0x000000ffffad7224 */ /* 0x000fe400078e00ac */
[----:B------:R-:W-:Y:S02]  /*22200*/  IMAD.MOV.U32 R186, RZ, RZ, R195 ;  /* 0x000000ffffba7224 */ /* 0x000fe400078e00c3 */
[----:B------:R-:W-:Y:S01]  /*22210*/  IMAD.MOV.U32 R172, RZ, RZ, R179 ;  /* 0x000000ffffac7224 */ /* 0x000fe200078e00b3 */
[----:B------:R-:W-:Y:S01]  /*22220*/  MOV R174, R173 ;  /* 0x000000ad00ae7202 */ /* 0x000fe20000000f00 */
[----:B------:R-:W-:Y:S02]  /*22230*/  IMAD.MOV.U32 R178, RZ, RZ, R183 ;  /* 0x000000ffffb27224 */ /* 0x000fe400078e00b7 */
[----:B------:R-:W-:Y:S02]  /*22240*/  IMAD.MOV.U32 R183, RZ, RZ, R186 ;  /* 0x000000ffffb77224 */ /* 0x000fe400078e00ba */
[----:B------:R-:W-:Y:S01]  /*22250*/  IMAD.MOV.U32 R186, RZ, RZ, R198 ;  /* 0x000000ffffba7224 */ /* 0x000fe200078e00c6 */
[----:B------:R-:W-:Y:S01]  /*22260*/  MOV R198, R199 ;  /* 0x000000c700c67202 */ /* 0x000fe20000000f00 */
[----:B------:R-:W-:Y:S02]  /*22270*/  IMAD.MOV.U32 R173, RZ, RZ, R172 ;  /* 0x000000ffffad7224 */ /* 0x000fe400078e00ac */
[----:B------:R-:W-:Y:S01]  /*22280*/  FFMA.FTZ R169, R174, UR4, -R213 ;  /* 0x00000004aea97c23 */ /* 0x000fe200080108d5 */
[----:B------:R-:W-:Y:S02]  /*22290*/  IMAD.MOV.U32 R179, RZ, RZ, R178 ;  /* 0x000000ffffb37224 */ /* 0x000fe400078e00b2 */
[----:B------:R-:W-:Y:S01]  /*222a0*/  FFMA.FTZ R174, R183, UR4, -R125 ;  /* 0x00000004b7ae7c23 */ /* 0x000fe2000801087d */
[----:B------:R-:W-:Y:S02]  /*222b0*/  IMAD.MOV.U32 R172, RZ, RZ, R177 ;  /* 0x000000ffffac7224 */ /* 0x000fe400078e00b1 */
[----:B------:R-:W-:Y:S01]  /*222c0*/  FFMA.FTZ R198, R198, UR4, -R205 ;  /* 0x00000004c6c67c23 */ /* 0x000fe200080108cd */
[----:B------:R-:W-:Y:S02]  /*222d0*/  IMAD.MOV.U32 R199, RZ, RZ, R232 ;  /* 0x000000ffffc77224 */ /* 0x000fe400078e00e8 */
[--C-:B------:R-:W-:Y:S01]  /*222e0*/  FFMA.FTZ R162, R173, UR4, -R213.reuse ;  /* 0x00000004ada27c23 */ /* 0x100fe200080108d5 */
[----:B------:R-:W-:Y:S01]  /*222f0*/  IMAD.MOV.U32 R178, RZ, RZ, R180 ;  /* 0x000000ffffb27224 */ /* 0x000fe200078e00b4 */
[----:B------:R-:W-:Y:S01]  /*22300*/  MOV R180, R191 ;  /* 0x000000bf00b47202 */ /* 0x000fe20000000f00 */
[----:B------:R-:W-:Y:S01]  /*22310*/  FFMA.FTZ R171, R172, UR4, -R213 ;  /* 0x00000004acab7c23 */ /* 0x000fe200080108d5 */
[----:B------:R-:W-:Y:S01]  /*22320*/  FFMA.FTZ R172, R176, UR4, -R205 ;  /* 0x00000004b0ac7c23 */ /* 0x000fe200080108cd */
[----:B------:R-:W-:Y:S01]  /*22330*/  FFMA.FTZ R199, R199, UR4, -R125 ;  /* 0x00000004c7c77c23 */ /* 0x000fe2000801087d */
[----:B------:R-:W-:Y:S02]  /*22340*/  IMAD.MOV.U32 R177, RZ, RZ, R251 ;  /* 0x000000ffffb17224 */ /* 0x000fe400078e00fb */
[----:B------:R-:W-:Y:S01]  /*22350*/  FFMA.FTZ R88, R180, UR4, -R125 ;  /* 0x00000004b4587c23 */ /* 0x000fe2000801087d */
[----:B------:R-:W-:Y:S01]  /*22360*/  MUFU.EX2 R174, R174 ;  /* 0x000000ae00ae7308 */ /* 0x000fe20000000800 */
[--C-:B------:R-:W-:Y:S01]  /*22370*/  FFMA.FTZ R173, R179, UR4, -R203.reuse ;  /* 0x00000004b3ad7c23 */ /* 0x100fe200080108cb */
[--C-:B------:R-:W-:Y:S01]  /*22380*/  FFMA.FTZ R168, R178, UR4, -R203.reuse ;  /* 0x00000004b2a87c23 */ /* 0x100fe200080108cb */
[----:B------:R-:W-:Y:S01]  /*22390*/  FFMA.FTZ R170, R177, UR4, -R203 ;  /* 0x00000004b1aa7c23 */ /* 0x000fe200080108cb */
[----:B------:R-:W-:Y:S02]  /*223a0*/  IMAD.MOV.U32 R191, RZ, RZ, R252 ;  /* 0x000000ffffbf7224 */ /* 0x000fe400078e00fc */
[----:B------:R-:W-:Y:S01]  /*223b0*/  FFMA.FTZ R133, R186, UR4, -R213 ;  /* 0x00000004ba857c23 */ /* 0x000fe200080108d5 */
[----:B------:R-:W-:Y:S02]  /*223c0*/  IMAD.MOV.U32 R195, RZ, RZ, R233 ;  /* 0x000000ffffc37224 */ /* 0x000fe400078e00e9 */
[----:B----4-:R-:W-:Y:S01]  /*223d0*/  FFMA.FTZ R132, R228, UR4, -R213 ;  /* 0x00000004e4847c23 */ /* 0x010fe200080108d5 */
[----:B------:R-:W4:Y:S01]  /*223e0*/  MUFU.EX2 R139, R88 ;  /* 0x00000058008b7308 */ /* 0x000f220000000800 */
[----:B------:R3:W5:Y:S04]  /*223f0*/  LDL.LU R233, [R1+0x78] ;  /* 0x0000780001e97983 */ /* 0x0007680000300800 */
[----:B------:R3:W5:Y:S05]  /*22400*/  LDL.LU R232, [R1+0x74] ;  /* 0x0000740001e87983 */ /* 0x00076a0000300800 */
[----:B------:R-:W-:Y:S01]  /*22410*/  MUFU.EX2 R172, R172 ;  /* 0x000000ac00ac7308 */ /* 0x000fe20000000800 */
[----:B------:R-:W3:Y:S04]  /*22420*/  LDL.LU R183, [R1+0x5c] ;  /* 0x00005c0001b77983 */ /* 0x000ee80000300800 */
[----:B------:R-:W3:Y:S05]  /*22430*/  LDL.LU R182, [R1+0x58] ;  /* 0x0000580001b67983 */ /* 0x000eea0000300800 */
[----:B------:R-:W1:Y:S01]  /*22440*/  MUFU.EX2 R199, R199 ;  /* 0x000000c700c77308 */ /* 0x000e620000000800 */
[----:B----4-:R-:W-:Y:S01]  /*22450*/  F2FP.F16.F32.PACK_AB R79, R139, R136 ;  /* 0x000000888b4f723e */ /* 0x010fe200000000ff */
[----:B------:R-:W4:Y:S08]  /*22460*/  LDSM.16.MT88.4 R88, [R97+0x1800] ;  /* 0x001800006158783b */ /* 0x000f300000004200 */
[----:B------:R-:W1:Y:S01]  /*22470*/  MUFU.EX2 R198, R198 ;  /* 0x000000c600c67308 */ /* 0x000e620000000800 */
[----:B------:R-:W4:Y:S04]  /*22480*/  LDL.LU R181, [R1+0x60] ;  /* 0x0000600001b57983 */ /* 0x000f280000300800 */
[----:B------:R-:W4:Y:S05]  /*22490*/  LDL.LU R180, [R1+0x54] ;  /* 0x0000540001b47983 */ /* 0x000f2a0000300800 */
[----:B------:R-:W-:Y:S01]  /*224a0*/  MUFU.EX2 R169, R169 ;  /* 0x000000a900a97308 */ /* 0x000fe20000000800 */
[----:B-1----:R-:W-:Y:S01]  /*224b0*/  F2FP.F16.F32.PACK_AB R77, R199, R174 ;  /* 0x000000aec74d723e */ /* 0x002fe200000000ff */
[----:B------:R-:W1:Y:S01]  /*224c0*/  S2R R251, SR_TID.X ;  /* 0x0000000000fb7919 */ /* 0x000e620000002100 */
[----:B------:R-:W1:Y:S07]  /*224d0*/  S2R R252, SR_TID.X ;  /* 0x0000000000fc7919 */ /* 0x000e6e0000002100 */
[----:B------:R-:W1:Y:S01]  /*224e0*/  MUFU.EX2 R162, R162 ;  /* 0x000000a200a27308 */ /* 0x000e620000000800 */
[----:B------:R-:W-:Y:S09]  /*224f0*/  F2FP.F16.F32.PACK_AB R78, R138, R198 ;  /* 0x000000c68a4e723e */ /* 0x000ff200000000ff */
[----:B------:R-:W1:Y:S10]  /*22500*/  MUFU.EX2 R171, R171 ;  /* 0x000000ab00ab7308 */ /* 0x000e740000000800 */
[----:B------:R-:W-:Y:S01]  /*22510*/  MUFU.EX2 R173, R173 ;  /* 0x000000ad00ad7308 */ /* 0x000fe20000000800 */
[----:B-1----:R-:W-:Y:S09]  /*22520*/  F2FP.F16.F32.PACK_AB R80, R162, R169 ;  /* 0x000000a9a250723e */ /* 0x002ff200000000ff */
[----:B------:R-:W1:Y:S01]  /*22530*/  MUFU.EX2 R168, R168 ;  /* 0x000000a800a87308 */ /* 0x000e620000000800 */
[----:B------:R-:W-:Y:S01]  /*22540*/  F2FP.F16.F32.PACK_AB R82, R196, R171 ;  /* 0x000000abc452723e */ /* 0x000fe200000000ff */
[----:B------:R-:W-:Y:S01]  /*22550*/  IMAD.SHL.U32 R251, R251, 0x40, RZ ;  /* 0x00000040fbfb7824 */ /* 0x000fe200078e00ff */
[----:B------:R-:W-:Y:S07]  /*22560*/  LOP3.LUT R252, R252, 0x8, RZ, 0xc0, !PT ;  /* 0x00000008fcfc7812 */ /* 0x000fee00078ec0ff */
[----:B------:R-:W1:Y:S01]  /*22570*/  MUFU.EX2 R170, R170 ;  /* 0x000000aa00aa7308 */ /* 0x000e620000000800 */
[----:B------:R-:W-:Y:S09]  /*22580*/  LOP3.LUT R251, R251, 0x400, RZ, 0xc0, !PT ;  /* 0x00000400fbfb7812 */ /* 0x000ff200078ec0ff */
[----:B------:R1:W-:Y:S02]  /*22590*/  MUFU.EX2 R164, R133 ;  /* 0x0000008500a47308 */ /* 0x0003e40000000800 */
[----:B-1----:R-:W-:Y:S02]  /*225a0*/  F2FP.F16.F32.PACK_AB R81, R168, R173 ;  /* 0x000000ada851723e */ /* 0x002fe400000000ff */
[----:B------:R-:W-:Y:S01]  /*225b0*/  F2FP.F16.F32.PACK_AB R83, R137, R170 ;  /* 0x000000aa8953723e */ /* 0x000fe200000000ff */
[----:B------:R-:W-:Y:S05]  /*225c0*/  FFMA.FTZ R133, R190, UR4, -R203 ;  /* 0x00000004be857c23 */ /* 0x000fea00080108cb */
[----:B------:R1:W-:Y:S02]  /*225d0*/  MUFU.EX2 R165, R133 ;  /* 0x0000008500a57308 */ /* 0x0003e40000000800 */
[----:B-1----:R-:W-:Y:S08]  /*225e0*/  FFMA.FTZ R133, R194, UR4, -R205 ;  /* 0x00000004c2857c23 */ /* 0x002ff000080108cd */
[----:B------:R1:W-:Y:S02]  /*225f0*/  MUFU.EX2 R176, R133 ;  /* 0x0000008500b07308 */ /* 0x0003e40000000800 */
[----:B-1----:R-:W-:Y:S08]  /*22600*/  FFMA.FTZ R133, R224, UR4, -R213 ;  /* 0x00000004e0857c23 */ /* 0x002ff000080108d5 */
[----:B------:R1:W-:Y:S10]  /*22610*/  MUFU.EX2 R224, R134 ;  /* 0x0000008600e07308 */ /* 0x0003f40000000800 */
[----:B------:R1:W-:Y:S02]  /*22620*/  MUFU.EX2 R228, R133 ;  /* 0x0000008500e47308 */ /* 0x0003e40000000800 */
[----:B-1----:R-:W-:Y:S01]  /*22630*/  FFMA.FTZ R134, R128, UR4, -R203 ;  /* 0x0000000480867c23 */ /* 0x002fe200080108cb */
[----:B------:R-:W-:Y:S07]  /*22640*/  FFMA.FTZ R128, R200, UR4, -R125 ;  /* 0x00000004c8807c23 */ /* 0x000fee000801087d */
[----:B------:R-:W-:Y:S01]  /*22650*/  MUFU.EX2 R128, R128 ;  /* 0x0000008000807308 */ /* 0x000fe20000000800 */
[----:B------:R-:W-:Y:S01]  /*22660*/  FFMA.FTZ R133, R74, UR4, -R203 ;  /* 0x000000044a857c23 */ /* 0x000fe200080108cb */
[----:B------:R-:W-:Y:S01]  /*22670*/  F2FP.F16.F32.PACK_AB R74, R208, R210 ;  /* 0x000000d2d04a723e */ /* 0x000fe200000000ff */
[----:B--2---:R-:W-:Y:S07]  /*22680*/  FFMA.FTZ R197, R197, UR4, -R205 ;  /* 0x00000004c5c57c23 */ /* 0x004fee00080108cd */
[----:B------:R-:W1:Y:S02]  /*22690*/  MUFU.EX2 R197, R197 ;  /* 0x000000c500c57308 */ /* 0x000e640000000800 */
[----:B-1----:R-:W-:Y:S07]  /*226a0*/  F2FP.F16.F32.PACK_AB R76, R197, R172 ;  /* 0x000000acc54c723e */ /* 0x002fee00000000ff */
[-C--:B------:R-:W-:Y:S08]  /*226b0*/  HMMA.16816.F32 R4, R76, R84.reuse, R4 ;  /* 0x000000544c04723c */ /* 0x080ff00000001804 */
[C---:B------:R-:W-:Y:S04]  /*226c0*/  HMMA.16816.F32 R8, R80.reuse, R84, R8 ;  /* 0x000000545008723c */ /* 0x040fe80000001808 */
[--C-:B------:R-:W-:Y:S01]  /*226d0*/  FFMA.FTZ R85, R184, UR4, -R213.reuse ;  /* 0x00000004b8557c23 */ /* 0x100fe200080108d5 */
[--C-:B------:R-:W-:Y:S01]  /*226e0*/  FFMA.FTZ R84, R191, UR4, -R213.reuse ;  /* 0x00000004bf547c23 */ /* 0x100fe200080108d5 */
[----:B------:R-:W-:Y:S01]  /*226f0*/  FFMA.FTZ R213, R211, UR4, -R213 ;  /* 0x00000004d3d57c23 */ /* 0x000fe200080108d5 */
[----:B------:R-:W-:Y:S01]  /*22700*/  FFMA.FTZ R211, R222, UR4, -R203 ;  /* 0x00000004ded37c23 */ /* 0x000fe200080108cb */
[-C--:B------:R-:W-:Y:S01]  /*22710*/  HMMA.16816.F32 R12, R80, R86.reuse, R12 ;  /* 0x00000056500c723c */ /* 0x080fe2000000180c */
[----:B------:R-:W-:Y:S07]  /*22720*/  MUFU.EX2 R177, R85 ;  /* 0x0000005500b17308 */ /* 0x000fee0000000800 */
[C---:B------:R-:W-:Y:S03]  /*22730*/  HMMA.16816.F32 R16, R76.reuse, R86, R16 ;  /* 0x000000564c10723c */ /* 0x040fe60000001810 */
[----:B------:R1:W2:Y:S05]  /*22740*/  MUFU.EX2 R184, R84 ;  /* 0x0000005400b87308 */ /* 0x0002aa0000000800 */
[-C--:B------:R-:W-:Y:S05]  /*22750*/  HMMA.16816.F32 R20, R76, R92.reuse, R20 ;  /* 0x0000005c4c14723c */ /* 0x080fea0000001814 */
[----:B------:R-:W-:Y:S01]  /*22760*/  MUFU.EX2 R213, R213 ;  /* 0x000000d500d57308 */ /* 0x000fe20000000800 */
[----:B---3--:R-:W-:Y:S01]  /*22770*/  FFMA.FTZ R122, R71, R183, R122 ;  /* 0x000000b7477a7223 */ /* 0x008fe2000001007a */
[----:B------:R-:W-:Y:S01]  /*22780*/  FFMA.FTZ R123, R70, R182, R123 ;  /* 0x000000b6467b7223 */ /* 0x000fe2000001007b */
[C---:B------:R-:W-:Y:S07]  /*22790*/  HMMA.16816.F32 R24, R80.reuse, R92, R24 ;  /* 0x0000005c5018723c */ /* 0x040fee0000001818 */
[----:B------:R3:W-:Y:S01]  /*227a0*/  MUFU.EX2 R70, R238 ;  /* 0x000000ee00467308 */ /* 0x0007e20000000800 */
[----:B-1----:R-:W1:Y:S01]  /*227b0*/  LDSM.16.MT88.4 R84, [R96+0x1800] ;  /* 0x001800006054783b */ /* 0x002e620000004200 */
[----:B------:R-:W-:Y:S01]  /*227c0*/  FFMA.FTZ R93, R188, UR4, -R203 ;  /* 0x00000004bc5d7c23 */ /* 0x000fe200080108cb */
[----:B------:R-:W-:Y:S01]  /*227d0*/  FFMA.FTZ R92, R195, UR4, -R205 ;  /* 0x00000004c35c7c23 */ /* 0x000fe200080108cd */
[----:B------:R-:W-:Y:S01]  /*227e0*/  FFMA.FTZ R203, R73, UR4, -R203 ;  /* 0x0000000449cb7c23 */ /* 0x000fe200080108cb */
[----:B------:R-:W-:Y:S01]  /*227f0*/  FFMA.FTZ R73, R124, UR4, -R125 ;  /* 0x000000047c497c23 */ /* 0x000fe2000801087d */
[-C--:B------:R-:W-:Y:S04]  /*22800*/  HMMA.16816.F32 R28, R80, R94.reuse, R28 ;  /* 0x0000005e501c723c */ /* 0x080fe8000000181c */
[----:B------:R-:W2:Y:S01]  /*22810*/  MUFU.EX2 R178, R93 ;  /* 0x0000005d00b27308 */ /* 0x000ea20000000800 */
[----:B----4-:R-:W-:Y:S01]  /*22820*/  FFMA.FTZ R127, R72, R181, R127 ;  /* 0x000000b5487f7223 */ /* 0x010fe2000001007f */
[----:B------:R-:W-:Y:S01]  /*22830*/  F2FP.F16.F32.PACK_AB R72, R214, R216 ;  /* 0x000000d8d648723e */ /* 0x000fe200000000ff */
[----:B------:R-:W-:Y:S01]  /*22840*/  FFMA.FTZ R125, R119, UR4, -R125 ;  /* 0x00000004777d7c23 */ /* 0x000fe2000801087d */
[----:B------:R-:W-:Y:S01]  /*22850*/  FFMA.FTZ R116, R69, R180, R116 ;  /* 0x000000b445747223 */ /* 0x000fe20000010074 */
[----:B------:R-:W-:Y:S01]  /*22860*/  FADD.FTZ R127, R117, R127 ;  /* 0x0000007f757f7221 */ /* 0x000fe20000010000 */
[C---:B------:R-:W-:Y:S01]  /*22870*/  HMMA.16816.F32 R32, R76.reuse, R94, R32 ;  /* 0x0000005e4c20723c */ /* 0x040fe20000001820 */
[----:B------:R-:W-:Y:S03]  /*22880*/  LDSM.16.MT88.4 R180, [R192+0xb800] ;  /* 0x00b80000c0b4783b */ /* 0x000fe60000004200 */
[----:B------:R4:W-:Y:S01]  /*22890*/  MUFU.EX2 R166, R92 ;  /* 0x0000005c00a67308 */ /* 0x0009e20000000800 */
[----:B------:R-:W-:Y:S02]  /*228a0*/  IMAD.MOV.U32 R117, RZ, RZ, R167 ;  /* 0x000000ffff757224 */ /* 0x000fe400078e00a7 */
[----:B------:R-:W-:Y:S01]  /*228b0*/  FFMA.FTZ R124, R129, UR4, -R205 ;  /* 0x00000004817c7c23 */ /* 0x000fe200080108cd */
[----:B---3--:R-:W-:Y:S02]  /*228c0*/  IMAD.MOV.U32 R238, RZ, RZ, R139 ;  /* 0x000000ffffee7224 */ /* 0x008fe400078e008b */
[----:B------:R-:W-:Y:S01]  /*228d0*/  FADD.FTZ R102, R102, R127 ;  /* 0x0000007f66667221 */ /* 0x000fe20000010000 */
[-C--:B------:R-:W-:Y:S03]  /*228e0*/  HMMA.16816.F32 R36, R76, R88.reuse, R36 ;  /* 0x000000584c24723c */ /* 0x080fe60000001824 */
[----:B------:R3:W-:Y:S01]  /*228f0*/  MUFU.EX2 R69, R236 ;  /* 0x000000ec00457308 */ /* 0x0007e20000000800 */
[----:B------:R-:W-:Y:S01]  /*22900*/  FADD.FTZ R101, R101, R102 ;  /* 0x0000006665657221 */ /* 0x000fe20000010000 */
[----:B--2---:R-:W-:Y:S02]  /*22910*/  IMAD.MOV.U32 R234, RZ, RZ, R184 ;  /* 0x000000ffffea7224 */ /* 0x004fe400078e00b8 */
[----:B------:R-:W-:Y:S02]  /*22920*/  IMAD.MOV.U32 R200, RZ, RZ, R178 ;  /* 0x000000ffffc87224 */ /* 0x000fe400078e00b2 */
[----:B------:R-:W-:Y:S01]  /*22930*/  FADD.FTZ R126, R126, R101 ;  /* 0x000000657e7e7221 */ /* 0x000fe20000010000 */
[C---:B------:R-:W-:Y:S03]  /*22940*/  HMMA.16816.F32 R40, R80.reuse, R88, R40 ;  /* 0x000000585028723c */ /* 0x040fe60000001828 */
[----:B------:R-:W2:Y:S01]  /*22950*/  MUFU.EX2 R125, R125 ;  /* 0x0000007d007d7308 */ /* 0x000ea20000000800 */
[----:B----4-:R-:W4:Y:S01]  /*22960*/  LDSM.16.MT88.4 R92, [R192+0xa000] ;  /* 0x00a00000c05c783b */ /* 0x010f220000004200 */
[--C-:B------:R-:W-:Y:S01]  /*22970*/  FFMA.FTZ R88, R193, UR4, -R205.reuse ;  /* 0x00000004c1587c23 */ /* 0x100fe200080108cd */
[----:B------:R-:W-:Y:S01]  /*22980*/  FADD.FTZ R115, R115, R126 ;  /* 0x0000007e73737221 */ /* 0x000fe20000010000 */
[----:B------:R-:W-:Y:S01]  /*22990*/  FFMA.FTZ R205, R131, UR4, -R205 ;  /* 0x0000000483cd7c23 */ /* 0x000fe200080108cd */
[----:B------:R-:W-:Y:S01]  /*229a0*/  IMAD.MOV.U32 R131, RZ, RZ, R177 ;  /* 0x000000ffff837224 */ /* 0x000fe200078e00b1 */
[-C--:B------:R-:W-:Y:S04]  /*229b0*/  HMMA.16816.F32 R44, R80, R90.reuse, R44 ;  /* 0x0000005a502c723c */ /* 0x080fe8000000182c */
[----:B------:R1:W1:Y:S01]  /*229c0*/  MUFU.EX2 R179, R88 ;  /* 0x0000005800b37308 */ /* 0x0002620000000800 */
[----:B---3--:R-:W-:Y:S02]  /*229d0*/  IMAD.MOV.U32 R236, RZ, RZ, R164 ;  /* 0x000000ffffec7224 */ /* 0x008fe400078e00a4 */
[----:B------:R-:W-:Y:S01]  /*229e0*/  FADD.FTZ R148, R148, R115 ;  /* 0x0000007394947221 */ /* 0x000fe20000010000 */
[----:B------:R-:W-:Y:S01]  /*229f0*/  IMAD.MOV.U32 R119, RZ, RZ, R176 ;  /* 0x000000ffff777224 */ /* 0x000fe200078e00b0 */
[C---:B------:R-:W-:Y:S05]  /*22a00*/  HMMA.16816.F32 R48, R76.reuse, R90, R48 ;  /* 0x0000005a4c30723c */ /* 0x040fea0000001830 */
[----:B------:R-:W3:Y:S01]  /*22a10*/  MUFU.EX2 R205, R205 ;  /* 0x000000cd00cd7308 */ /* 0x000ee20000000800 */
[----:B------:R-:W-:Y:S01]  /*22a20*/  FADD.FTZ R145, R145, R148 ;  /* 0x0000009491917221 */ /* 0x000fe20000010000 */
[----:B--2---:R-:W-:Y:S01]  /*22a30*/  F2FP.F16.F32.PACK_AB R135, R125, R120 ;  /* 0x000000787d87723e */ /* 0x004fe200000000ff */
[-C--:B-1----:R-:W-:Y:S07]  /*22a40*/  HMMA.16816.F32 R52, R76, R84.reuse, R52 ;  /* 0x000000544c34723c */ /* 0x082fee0000001834 */
[----:B------:R1:W2:Y:S01]  /*22a50*/  MUFU.EX2 R129, R73 ;  /* 0x0000004900817308 */ /* 0x0002a20000000800 */
[----:B------:R-:W2:Y:S01]  /*22a60*/  LDSM.16.MT88.4 R88, [R248+0xa000] ;  /* 0x00a00000f858783b */ /* 0x000ea20000004200 */
[----:B------:R-:W-:Y:S01]  /*22a70*/  FADD.FTZ R150, R150, R145 ;  /* 0x0000009196967221 */ /* 0x000fe20000010000 */
[----:B------:R-:W-:Y:S01]  /*22a80*/  MOV R222, R179 ;  /* 0x000000b300de7202 */ /* 0x000fe20000000f00 */
[C---:B------:R-:W-:Y:S06]  /*22a90*/  HMMA.16816.F32 R56, R80.reuse, R84, R56 ;  /* 0x000000545038723c */ /* 0x040fec0000001838 */
[----:B------:R-:W2:Y:S02]  /*22aa0*/  MUFU.EX2 R211, R211 ;  /* 0x000000d300d37308 */ /* 0x000ea40000000800 */
[-C--:B------:R-:W-:Y:S08]  /*22ab0*/  HMMA.16816.F32 R60, R80, R86.reuse, R60 ;  /* 0x00000056503c723c */ /* 0x080ff0000000183c */
[----:B------:R3:W2:Y:S01]  /*22ac0*/  MUFU.EX2 R71, R134 ;  /* 0x0000008600477308 */ /* 0x0006a20000000800 */
        /* <DEDUP_REMOVED lines=10> */
[----:B-1----:R-:W-:Y:S02]  /*22b70*/  F2FP.F16.F32.PACK_AB R73, R206, R212 ;  /* 0x000000d4ce49723e */ /* 0x002fe400000000ff */
[----:B---3--:R-:W-:Y:S01]  /*22b80*/  F2FP.F16.F32.PACK_AB R134, R205, R202 ;  /* 0x000000cacd86723e */ /* 0x008fe200000000ff */
[-C--:B----4-:R-:W-:Y:S08]  /*22b90*/  HMMA.16816.F32 R4, R76, R92.reuse, R4 ;  /* 0x0000005c4c04723c */ /* 0x090ff00000001804 */
[C---:B------:R-:W-:Y:S08]  /*22ba0*/  HMMA.16816.F32 R8, R80.reuse, R92, R8 ;  /* 0x0000005c5008723c */ /* 0x040ff00000001808 */
[-C--:B------:R-:W-:Y:S08]  /*22bb0*/  HMMA.16816.F32 R12, R80, R94.reuse, R12 ;  /* 0x0000005e500c723c */ /* 0x080ff0000000180c */
[C---:B------:R-:W-:Y:S01]  /*22bc0*/  HMMA.16816.F32 R16, R76.reuse, R94, R16 ;  /* 0x0000005e4c10723c */ /* 0x040fe20000001810 */
[----:B------:R-:W1:Y:S07]  /*22bd0*/  LDSM.16.MT88.4 R92, [R96+0x2000] ;  /* 0x00200000605c783b */ /* 0x000e6e0000004200 */
[-C--:B--2---:R-:W-:Y:S08]  /*22be0*/  HMMA.16816.F32 R20, R76, R88.reuse, R20 ;  /* 0x000000584c14723c */ /* 0x084ff00000001814 */
        /* <DEDUP_REMOVED lines=8> */
[----:B------:R-:W2:Y:S07]  /*22c70*/  LDSM.16.MT88.4 R84, [R192+0xa800] ;  /* 0x00a80000c054783b */ /* 0x000eae0000004200 */
        /* <DEDUP_REMOVED lines=13> */
[-C--:B--2---:R-:W-:Y:S08]  /*22d50*/  HMMA.16816.F32 R4, R76, R84.reuse, R4 ;  /* 0x000000544c04723c */ /* 0x084ff00000001804 */
        /* <DEDUP_REMOVED lines=14> */
[-C--:B--2---:R-:W-:Y:S08]  /*22e40*/  HMMA.16816.F32 R52, R76, R84.reuse, R52 ;  /* 0x000000544c34723c */ /* 0x084ff00000001834 */
[C---:B------:R-:W-:Y:S04]  /*22e50*/  HMMA.16816.F32 R56, R80.reuse, R84, R56 ;  /* 0x000000545038723c */ /* 0x040fe80000001838 */
[----:B------:R-:W-:Y:S01]  /*22e60*/  FADD.FTZ R85, R113, R122 ;  /* 0x0000007a71557221 */ /* 0x000fe20000010000 */
[----:B------:R-:W-:Y:S01]  /*22e70*/  FADD.FTZ R113, R114, R116 ;  /* 0x0000007472717221 */ /* 0x000fe20000010000 */
[----:B------:R-:W-:Y:S01]  /*22e80*/  IMAD.MOV.U32 R114, RZ, RZ, R165 ;  /* 0x000000ffff727224 */ /* 0x000fe200078e00a5 */
[----:B------:R-:W-:Y:S01]  /*22e90*/  MOV R116, R166 ;  /* 0x000000a600747202 */ /* 0x000fe20000000f00 */
[-C--:B------:R-:W-:Y:S01]  /*22ea0*/  HMMA.16816.F32 R60, R80, R86.reuse, R60 ;  /* 0x00000056503c723c */ /* 0x080fe2000000183c */
[----:B------:R-:W2:Y:S02]  /*22eb0*/  LDSM.16.MT88.4 R80, [R97+0x3000] ;  /* 0x003000006150783b */ /* 0x000ea40000004200 */
[----:B------:R-:W-:Y:S01]  /*22ec0*/  FADD.FTZ R112, R112, R85 ;  /* 0x0000005570707221 */ /* 0x000fe20000010000 */
[----:B------:R-:W-:Y:S01]  /*22ed0*/  FADD.FTZ R122, R75, R123 ;  /* 0x0000007b4b7a7221 */ /* 0x000fe20000010000 */
[----:B------:R-:W-:Y:S01]  /*22ee0*/  F2FP.F16.F32.PACK_AB R75, R129, R128 ;  /* 0x00000080814b723e */ /* 0x000fe200000000ff */
[----:B------:R-:W-:Y:S02]  /*22ef0*/  IMAD.MOV.U32 R123, RZ, RZ, R175 ;  /* 0x000000ffff7b7224 */ /* 0x000fe400078e00af */
[----:B------:R-:W-:Y:S01]  /*22f00*/  FADD.FTZ R100, R100, R113 ;  /* 0x0000007164647221 */ /* 0x000fe20000010000 */
[----:B------:R-:W-:Y:S01]  /*22f10*/  HMMA.16816.F32 R64, R76, R86, R64 ;  /* 0x000000564c40723c */ /* 0x000fe20000001840 */
[----:B------:R-:W4:Y:S03]  /*22f20*/  LDSM.16.MT88.4 R84, [R96+0x3000] ;  /* 0x003000006054783b */ /* 0x000f260000004200 */
[----:B------:R-:W-:Y:S01]  /*22f30*/  F2FP.F16.F32.PACK_AB R76, R224, R207 ;  /* 0x000000cfe04c723e */ /* 0x000fe200000000ff */
[----:B------:R-:W-:Y:S01]  /*22f40*/  FADD.FTZ R100, R103, R100 ;  /* 0x0000006467647221 */ /* 0x000fe20000010000 */
[----:B------:R-:W-:Y:S01]  /*22f50*/  F2FP.F16.F32.PACK_AB R78, R209, R228 ;  /* 0x000000e4d14e723e */ /* 0x000fe200000000ff */
[----:B------:R-:W-:Y:S01]  /*22f60*/  FADD.FTZ R105, R105, R122 ;  /* 0x0000007a69697221 */ /* 0x000fe20000010000 */
[-C--:B---3--:R-:W-:Y:S01]  /*22f70*/  HMMA.16816.F32 R4, R72, R88.reuse, R4 ;  /* 0x000000584804723c */ /* 0x088fe20000001804 */
[----:B------:R-:W3:Y:S04]  /*22f80*/  LDSM.16.MT88.4 R164, [R248+0xb800] ;  /* 0x00b80000f8a4783b */ /* 0x000ee80000004200 */
[----:B------:R-:W-:Y:S01]  /*22f90*/  F2FP.F16.F32.PACK_AB R77, R220, R211 ;  /* 0x000000d3dc4d723e */ /* 0x000fe200000000ff */
[----:B------:R-:W-:Y:S01]  /*22fa0*/  FADD.FTZ R157, R157, R100 ;  /* 0x000000649d9d7221 */ /* 0x000fe20000010000 */
[----:B------:R-:W-:Y:S01]  /*22fb0*/  F2FP.F16.F32.PACK_AB R79, R71, R218 ;  /* 0x000000da474f723e */ /* 0x000fe200000000ff */
[----:B------:R-:W-:Y:S01]  /*22fc0*/  FADD.FTZ R105, R98, R105 ;  /* 0x0000006962697221 */ /* 0x000fe20000010000 */
[----:B------:R-:W-:Y:S01]  /*22fd0*/  FADD.FTZ R99, R99, R112 ;  /* 0x0000007063637221 */ /* 0x000fe20000010000 */
[----:B------:R-:W-:Y:S02]  /*22fe0*/  FADD.FTZ R157, R152, R157 ;  /* 0x0000009d989d7221 */ /* 0x000fe40000010000 */
[----:B------:R-:W-:Y:S02]  /*22ff0*/  FADD.FTZ R110, R110, R105 ;  /* 0x000000696e6e7221 */ /* 0x000fe40000010000 */
[C---:B------:R-:W-:Y:S01]  /*23000*/  HMMA.16816.F32 R8, R76.reuse, R88, R8 ;  /* 0x000000584c08723c */ /* 0x040fe20000001808 */
[----:B------:R-:W-:Y:S03]  /*23010*/  MUFU.EX2 R88, R132 ;  /* 0x0000008400587308 */ /* 0x000fe60000000800 */
[----:B------:R-:W-:Y:S01]  /*23020*/  FADD.FTZ R140, R140, R157 ;  /* 0x0000009d8c8c7221 */ /* 0x000fe20000010000 */
[----:B------:R-:W-:Y:S03]  /*23030*/  FADD.FTZ R111, R111, R110 ;  /* 0x0000006e6f6f7221 */ /* 0x000fe60000010000 */
[-C--:B------:R-:W-:Y:S03]  /*23040*/  HMMA.16816.F32 R12, R76, R90.reuse, R12 ;  /* 0x0000005a4c0c723c */ /* 0x080fe6000000180c */
[----:B------:R2:W-:Y:S01]  /*23050*/  MUFU.EX2 R89, R201 ;  /* 0x000000c900597308 */ /* 0x0005e20000000800 */
[----:B------:R-:W-:Y:S01]  /*23060*/  FADD.FTZ R141, R141, R140 ;  /* 0x0000008c8d8d7221 */ /* 0x000fe20000010000 */
[----:B------:R-:W-:Y:S03]  /*23070*/  FADD.FTZ R108, R108, R111 ;  /* 0x0000006f6c6c7221 */ /* 0x000fe60000010000 */
[----:B------:R-:W-:Y:S01]  /*23080*/  FADD.FTZ R156, R156, R141 ;  /* 0x0000008d9c9c7221 */ /* 0x000fe20000010000 */
[C---:B------:R-:W-:Y:S04]  /*23090*/  HMMA.16816.F32 R16, R72.reuse, R90, R16 ;  /* 0x0000005a4810723c */ /* 0x040fe80000001810 */
[----:B------:R-:W-:Y:S01]  /*230a0*/  MUFU.EX2 R91, R133 ;  /* 0x00000085005b7308 */ /* 0x000fe20000000800 */
[----:B------:R-:W-:Y:S01]  /*230b0*/  FADD.FTZ R143, R143, R108 ;  /* 0x0000006c8f8f7221 */ /* 0x000fe20000010000 */
[----:B------:R-:W-:Y:S02]  /*230c0*/  FADD.FTZ R155, R155, R156 ;  /* 0x0000009c9b9b7221 */ /* 0x000fe40000010000 */
[-C--:B-1----:R-:W-:Y:S06]  /*230d0*/  HMMA.16816.F32 R20, R72, R92.reuse, R20 ;  /* 0x0000005c4814723c */ /* 0x082fec0000001814 */
[----:B------:R-:W1:Y:S01]  /*230e0*/  MUFU.EX2 R90, R204 ;  /* 0x000000cc005a7308 */ /* 0x000e620000000800 */
[----:B--2---:R-:W-:Y:S02]  /*230f0*/  IMAD.MOV.U32 R201, RZ, RZ, R137 ;  /* 0x000000ffffc97224 */ /* 0x004fe400078e0089 */
[----:B------:R-:W-:Y:S01]  /*23100*/  FADD.FTZ R146, R146, R143 ;  /* 0x0000008f92927221 */ /* 0x000fe20000010000 */
[----:B------:R-:W-:Y:S01]  /*23110*/  FADD.FTZ R160, R160, R155 ;  /* 0x0000009ba0a07221 */ /* 0x000fe20000010000 */
[C---:B------:R-:W-:Y:S05]  /*23120*/  HMMA.16816.F32 R24, R76.reuse, R92, R24 ;  /* 0x0000005c4c18723c */ /* 0x040fea0000001818 */
[----:B------:R2:W-:Y:S01]  /*23130*/  MUFU.EX2 R92, R130 ;  /* 0x00000082005c7308 */ /* 0x0005e20000000800 */
[----:B------:R-:W-:Y:S02]  /*23140*/  FADD.FTZ R161, R161, R160 ;  /* 0x000000a0a1a17221 */ /* 0x000fe40000010000 */
[-C--:B------:R-:W-:Y:S07]  /*23150*/  HMMA.16816.F32 R28, R76, R94.reuse, R28 ;  /* 0x0000005e4c1c723c */ /* 0x080fee000000181c */
[----:B------:R-:W4:Y:S01]  /*23160*/  MUFU.EX2 R93, R124 ;  /* 0x0000007c005d7308 */ /* 0x000f220000000800 */
[----:B-1----:R-:W-:Y:S01]  /*23170*/  F2FP.F16.F32.PACK_AB R137, R89, R90 ;  /* 0x0000005a5989723e */ /* 0x002fe200000000ff */
[----:B------:R-:W-:Y:S01]  /*23180*/  IMAD.MOV.U32 R204, RZ, RZ, R138 ;  /* 0x000000ffffcc7224 */ /* 0x000fe200078e008a */
[----:B------:R-:W-:Y:S01]  /*23190*/  F2FP.F16.F32.PACK_AB R138, R213, R88 ;  /* 0x00000058d58a723e */ /* 0x000fe200000000ff */
[C---:B------:R-:W-:Y:S06]  /*231a0*/  HMMA.16816.F32 R32, R72.reuse, R94, R32 ;  /* 0x0000005e4820723c */ /* 0x040fec0000001820 */
[----:B------:R-:W-:Y:S01]  /*231b0*/  MUFU.EX2 R94, R118 ;  /* 0x00000076005e7308 */ /* 0x000fe20000000800 */
[----:B--2---:R-:W-:Y:S02]  /*231c0*/  MOV R130, R136 ;  /* 0x0000008800827202 */ /* 0x004fe40000000f00 */
[----:B------:R-:W-:Y:S01]  /*231d0*/  F2FP.F16.F32.PACK_AB R136, R70, R69 ;  /* 0x000000454688723e */ /* 0x000fe200000000ff */
[-C--:B------:R-:W-:Y:S03]  /*231e0*/  HMMA.16816.F32 R36, R72, R80.reuse, R36 ;  /* 0x000000504824723c */ /* 0x080fe60000001824 */
[----:B----4-:R-:W-:Y:S05]  /*231f0*/  F2FP.F16.F32.PACK_AB R132, R93, R92 ;  /* 0x0000005c5d84723e */ /* 0x010fea00000000ff */
[C---:B------:R-:W-:Y:S01]  /*23200*/  HMMA.16816.F32 R40, R76.reuse, R80, R40 ;  /* 0x000000504c28723c */ /* 0x040fe20000001828 */
[----:B------:R-:W1:Y:S07]  /*23210*/  MUFU.EX2 R81, R121 ;  /* 0x0000007900517308 */ /* 0x000e6e0000000800 */
[-C--:B------:R-:W-:Y:S08]  /*23220*/  HMMA.16816.F32 R44, R76, R82.reuse, R44 ;  /* 0x000000524c2c723c */ /* 0x080ff0000000182c */
[C---:B------:R-:W-:Y:S04]  /*23230*/  HMMA.16816.F32 R48, R72.reuse, R82, R48 ;  /* 0x000000524830723c */ /* 0x040fe80000001830 */
[----:B-1----:R-:W-:Y:S04]  /*23240*/  F2FP.F16.F32.PACK_AB R133, R81, R94 ;  /* 0x0000005e5185723e */ /* 0x002fe800000000ff */
[-C--:B------:R-:W-:Y:S08]  /*23250*/  HMMA.16816.F32 R52, R72, R84.reuse, R52 ;  /* 0x000000544834723c */ /* 0x080ff00000001834 */
[C---:B------:R-:W-:Y:S08]  /*23260*/  HMMA.16816.F32 R56, R76.reuse, R84, R56 ;  /* 0x000000544c38723c */ /* 0x040ff00000001838 */
[-C--:B------:R-:W-:Y:S01]  /*23270*/  HMMA.16816.F32 R60, R76, R86.reuse, R60 ;  /* 0x000000564c3c723c */ /* 0x080fe2000000183c */
[----:B------:R-:W1:Y:S02]  /*23280*/  MUFU.EX2 R76, R203 ;  /* 0x000000cb004c7308 */ /* 0x000e640000000800 */
[----:B------:R-:W-:Y:S04]  /*23290*/  FADD.FTZ R78, R106, R99 ;  /* 0x000000636a4e7221 */ /* 0x000fe80000010000 */
[----:B------:R-:W-:Y:S01]  /*232a0*/  FADD.FTZ R78, R109, R78 ;  /* 0x0000004e6d4e7221 */ /* 0x000fe20000010000 */
[----:B------:R-:W-:Y:S04]  /*232b0*/  HMMA.16816.F32 R64, R72, R86, R64 ;  /* 0x000000564840723c */ /* 0x000fe80000001840 */
[----:B------:R-:W-:Y:S04]  /*232c0*/  FADD.FTZ R107, R107, R78 ;  /* 0x0000004e6b6b7221 */ /* 0x000fe80000010000 */
[-C--:B------:R-:W-:Y:S05]  /*232d0*/  HMMA.16816.F32 R192, R132, R180.reuse, R4 ;  /* 0x000000b484c0723c */ /* 0x080fea0000001804 */
[----:B-1----:R-:W-:Y:S01]  /*232e0*/  F2FP.F16.F32.PACK_AB R139, R76, R91 ;  /* 0x0000005b4c8b723e */ /* 0x002fe200000000ff */
[----:B------:R-:W-:Y:S01]  /*232f0*/  FADD.FTZ R5, R149, R146 ;  /* 0x0000009295057221 */ /* 0x000fe20000010000 */
        /* <DEDUP_REMOVED lines=40> */
[C---:B------:R-:W-:Y:S01]  /*23580*/  HMMA.16816.F32 R164, R132.reuse, R166, R32 ;  /* 0x000000a684a4723c */ /* 0x040fe20000001820 */
[----:B------:R-:W2:Y:S03]  /*23590*/  LDSM.16.MT88.4 R4, [R96+0x3800] ;  /* 0x003800006004783b */ /* 0x000ea60000004200 */
        /* <DEDUP_REMOVED lines=63> */
[----:B------:R-:W-:Y:S02]  /*23990*/  FADD.FTZ R90, R89, R90 ;  /* 0x0000005a595a7221 */ /* 0x000fe40000010000 */
[----:B------:R-:W-:Y:S01]  /*239a0*/  FADD.FTZ R6, R213, R88 ;  /* 0x00000058d5067221 */ /* 0x000fe20000010000 */
[----:B------:R-:W-:Y:S01]  /*239b0*/  FADD.FTZ R5, R205, R202 ;  /* 0x000000cacd057221 */ /* 0x000fe20000010000 */
[----:B------:R-:W-:Y:S03]  /*239c0*/  FADD.FTZ R91, R91, R90 ;  /* 0x0000005a5b5b7221 */ /* 0x000fe60000010000 */
[----:B------:R-:W-:Y:S01]  /*239d0*/  STL [R1+0x5c], R6 ;  /* 0x00005c0601007387 */ /* 0x000fe20000100800 */
[----:B------:R-:W-:Y:S05]  /*239e0*/  FADD.FTZ R4, R76, R91 ;  /* 0x0000005b4c047221 */ /* 0x000fea0000010000 */
[----:B------:R1:W-:Y:S04]  /*239f0*/  STL [R1+0x58], R4 ;  /* 0x0000580401007387 */ /* 0x0003e80000100800 */
[----:B------:R3:W-:Y:S01]  /*23a00*/  STL [R1+0x60], R5 ;  /* 0x0000600501007387 */ /* 0x0007e20000100800 */
[----:B-1----:R-:W-:Y:S05]  /*23a10*/  FADD.FTZ R4, R125, R120 ;  /* 0x000000787d047221 */ /* 0x002fea0000010000 */
[----:B------:R3:W-:Y:S01]  /*23a20*/  STL [R1+0x54], R4 ;  /* 0x0000540401007387 */ /* 0x0007e20000100800 */
[----:B------:R-:W-:Y:S05]  /*23a30*/  BRA.U UP0, `(.L_x_1175) ;  /* 0xffffff5100f47547 */ /* 0x000fea000b83ffff */
.L_x_1174:
[----:B------:R-:W3:Y:S01]  /*23a40*/  LDL.LU R8, [R1+0x60] ;  /* 0x0000600001087983 */ /* 0x000ee20000300800 */
[----:B------:R-:W1:Y:S01]  /*23a50*/  S2R R24, SR_TID.X ;  /* 0x0000000000187919 */ /* 0x000e620000002100 */
[----:B------:R-:W-:Y:S01]  /*23a60*/  UISETP.NE.AND UP3, UPT, UR16, -0x1, UPT ;  /* 0xffffffff1000788c */ /* 0x000fe2000bf65270 */
[----:B------:R-:W4:Y:S01]  /*23a70*/  S2UR UR9, SR_CTAID.Y ;  /* 0x00000000000979c3 */ /* 0x000f220000002600 */
[----:B------:R-:W4:Y:S01]  /*23a80*/  LDCU.U8 UR4, c[0x0][0x549] ;  /* 0x0000a920ff0477ac */ /* 0x000f220008000000 */
[----:B--2---:R-:W2:Y:S01]  /*23a90*/  LDL.LU R6, [R1+0x54] ;  /* 0x0000540001067983 */ /* 0x004ea20000300800 */
[----:B------:R-:W4:Y:S03]  /*23aa0*/  LDCU.U8 UR8, c[0x0][0x548] ;  /* 0x0000a900ff0877ac */ /* 0x000f260008000000 */
[----:B------:R-:W2:Y:S04]  /*23ab0*/  LDL.LU R10, [R1+0x5c] ;  /* 0x00005c00010a7983 */ /* 0x000ea80000300800 */
[----:B------:R-:W2:Y:S01]  /*23ac0*/  LDL.LU R9, [R1+0x58] ;  /* 0x0000580001097983 */ /* 0x000ea20000300800 */
[----:B------:R-:W1:Y:S03]  /*23ad0*/  @!UP3 LDCU.64 UR6, c[0x0][0x400] ;  /* 0x00008000ff06b7ac */ /* 0x000e660008000a00 */
[----:B------:R-:W2:Y:S01]  /*23ae0*/  LDL.LU R7, [R1+0x2c] ;  /* 0x00002c0001077983 */ /* 0x000ea20000300800 */
[----:B------:R-:W2:Y:S01]  /*23af0*/  S2UR UR13, SR_CTAID.Z ;  /* 0x00000000000d79c3 */ /* 0x000ea20000002700 */
[----:B------:R-:W-:Y:S01]  /*23b00*/  UISETP.NE.AND UP2, UPT, UR16, -0x1, UPT ;  /* 0xffffffff1000788c */ /* 0x000fe2000bf45270 */
[----:B------:R-:W1:Y:S01]  /*23b10*/  LDCU UR11, c[0x0][0x434] ;  /* 0x00008680ff0b77ac */ /* 0x000e620008000800 */
[----:B----4-:R-:W-:Y:S01]  /*23b20*/  UISETP.NE.AND UP1, UPT, UR4, URZ, UPT ;  /* 0x000000ff0400728c */ /* 0x010fe2000bf25270 */
[----:B------:R-:W4:Y:S03]  /*23b30*/  LDCU UR4, c[0x0][0x434] ;  /* 0x00008680ff0477ac */ /* 0x000f260008000800 */
[----:B------:R-:W-:Y:S01]  /*23b40*/  UISETP.NE.AND UP0, UPT, UR8, URZ, !UP1 ;  /* 0x000000ff0800728c */ /* 0x000fe2000cf05270 */
[----:B-1----:R-:W-:Y:S01]  /*23b50*/  LOP3.LUT P5, RZ, R24, 0x8, RZ, 0xc0, !PT ;  /* 0x0000000818ff7812 */ /* 0x002fe200078ac0ff */
[----:B------:R-:W-:-:S05]  /*23b60*/  @!UP3 UIMAD.WIDE.U32 UR18, UR9, UR6, URZ ;  /* 0x000000060912b2a5 */ /* 0x000fca000f8e00ff */
[----:B------:R-:W4:Y:S01]  /*23b70*/  @UP1 LDCU UR12, c[0x0][0x430] ;  /* 0x00008600ff0c17ac */ /* 0x000f220008000800 */
[----:B------:R-:W-:Y:S01]  /*23b80*/  @!UP3 UIMAD UR10, UR9, UR7, UR19 ;  /* 0x00000007090ab2a4 */ /* 0x000fe2000f8e0213 */
[----:B------:R-:W1:Y:S01]  /*23b90*/  @UP3 LDCU.64 UR6, c[0x0][0x408] ;  /* 0x00008100ff0637ac */ /* 0x000e620008000a00 */
[----:B------:R-:W2:Y:S01]  /*23ba0*/  @UP1 LDCU UR15, c[0x0][0x430] ;  /* 0x00008600ff0f17ac */ /* 0x000ea20008000800 */
[----:B----4-:R-:W-:Y:S02]  /*23bb0*/  @UP1 UIMAD UR11, UR12, UR4, URZ ;  /* 0x000000040c0b12a4 */ /* 0x010fe4000f8e02ff */
[----:B-1----:R-:W-:Y:S01]  /*23bc0*/  @UP3 UIMAD.WIDE.U32 UR20, UR16, UR6, URZ ;  /* 0x00000006101432a5 */ /* 0x002fe2000f8e00ff */
[----:B------:R-:W1:Y:S03]  /*23bd0*/  S2UR UR6, SR_CTAID.X ;  /* 0x00000000000679c3 */ /* 0x000e660000002500 */
[----:B------:R-:W-:-:S02]  /*23be0*/  @UP3 UIMAD UR10, UR16, UR7, UR21 ;  /* 0x00000007100a32a4 */ /* 0x000fc4000f8e0215 */
[----:B------:R-:W-:Y:S01]  /*23bf0*/  @!UP2 UIMAD UR16, UR9, UR4, URZ ;  /* 0x000000040910a2a4 */ /* 0x000fe2000f8e02ff */
[----:B------:R-:W-:Y:S01]  /*23c00*/  @UP1 UMOV UR7, 0x1 ;  /* 0x0000000100071882 */ /* 0x000fe20000000000 */
[----:B------:R-:W-:Y:S02]  /*23c10*/  @UP3 UMOV UR18, UR20 ;  /* 0x0000001400123c82 */ /* 0x000fe40008000000 */
[----:B------:R-:W-:Y:S01]  /*23c20*/  USHF.R.S32.HI UR12, URZ, 0x1f, UR16 ;  /* 0x0000001fff0c7899 */ /* 0x000fe20008011410 */
[----:B---3--:R-:W3:Y:S04]  /*23c30*/  SHFL.BFLY PT, R5, R8, 0x2, 0x1f ;  /* 0x0c401f0008057f89 */ /* 0x008ee800000e0000 */
[----:B--2---:R-:W2:Y:S04]  /*23c40*/  SHFL.BFLY PT, R15, R6, 0x2, 0x1f ;  /* 0x0c401f00060f7f89 */ /* 0x004ea800000e0000 */
[----:B------:R-:W4:Y:S04]  /*23c50*/  SHFL.BFLY PT, R4, R10, 0x2, 0x1f ;  /* 0x0c401f000a047f89 */ /* 0x000f2800000e0000 */
[----:B------:R-:W1:Y:S01]  /*23c60*/  SHFL.BFLY PT, R12, R9, 0x2, 0x1f ;  /* 0x0c401f00090c7f89 */ /* 0x000e6200000e0000 */
[----:B------:R-:W-:Y:S01]  /*23c70*/  MOV R16, R7 ;  /* 0x0000000700107202 */ /* 0x000fe20000000f00 */
[----:B---3--:R-:W-:-:S03]  /*23c80*/  FADD.FTZ R5, R5, R8 ;  /* 0x0000000805057221 */ /* 0x008fc60000010000 */
[----:B------:R-:W-:Y:S02]  /*23c90*/  LOP3.LUT R14, R16, 0x1f8, RZ, 0xc0, !PT ;  /* 0x000001f8100e7812 */ /* 0x000fe400078ec0ff */
[----:B------:R-:W3:Y:S02]  /*23ca0*/  SHFL.BFLY PT, R8, R5, 0x1, 0x1f ;  /* 0x0c201f0005087f89 */ /* 0x000ee400000e0000 */
[----:B------:R-:W-:Y:S01]  /*23cb0*/  LOP3.LUT R14, R14, 0x38, R24, 0x78, !PT ;  /* 0x000000380e0e7812 */ /* 0x000fe200078e7818 */
[----:B--2---:R-:W-:Y:S01]  /*23cc0*/  FADD.FTZ R15, R15, R6 ;  /* 0x000000060f0f7221 */ /* 0x004fe20000010000 */
[----:B----4-:R-:W-:-:S04]  /*23cd0*/  FADD.FTZ R4, R4, R10 ;  /* 0x0000000a04047221 */ /* 0x010fc80000010000 */
[----:B------:R-:W2:Y:S01]  /*23ce0*/  SHFL.BFLY PT, R6, R15, 0x1, 0x1f ;  /* 0x0c201f000f067f89 */ /* 0x000ea200000e0000 */
[----:B-1----:R-:W-:-:S03]  /*23cf0*/  FADD.FTZ R12, R12, R9 ;  /* 0x000000090c0c7221 */ /* 0x002fc60000010000 */
[----:B------:R-:W1:Y:S04]  /*23d00*/  SHFL.BFLY PT, R13, R4, 0x1, 0x1f ;  /* 0x0c201f00040d7f89 */ /* 0x000e6800000e0000 */
[----:B------:R-:W4:Y:S01]  /*23d10*/  SHFL.BFLY PT, R11, R12, 0x1, 0x1f ;  /* 0x0c201f000c0b7f89 */ /* 0x000f2200000e0000 */
[----:B---3--:R-:W-:Y:S01]  /*23d20*/  FADD.FTZ R7, R5, R8 ;  /* 0x0000000805077221 */ /* 0x008fe20000010000 */
[C---:B------:R-:W-:Y:S02]  /*23d30*/  SHF.L.U32 R8, R24.reuse, 0x4, RZ ;  /* 0x0000000418087819 */ /* 0x040fe400000006ff */
[----:B------:R-:W-:Y:S01]  /*23d40*/  SHF.L.U32 R5, R24, 0x5, RZ ;  /* 0x0000000518057819 */ /* 0x000fe200000006ff */
[----:B------:R-:W3:Y:S01]  /*23d50*/  MUFU.RCP R10, R7 ;  /* 0x00000007000a7308 */ /* 0x000ee20000001000 */
[----:B------:R-:W-:-:S02]  /*23d60*/  LOP3.LUT R8, R8, 0x1c0, RZ, 0xc0, !PT ;  /* 0x000001c008087812 */ /* 0x000fc400078ec0ff */
[----:B-----5:R-:W-:Y:S01]  /*23d70*/  LOP3.LUT R5, R232, 0x7c00, R5, 0xf8, !PT ;  /* 0x00007c00e8057812 */ /* 0x020fe200078ef805 */
[----:B--2---:R-:W-:Y:S01]  /*23d80*/  FADD.FTZ R6, R15, R6 ;  /* 0x000000060f067221 */ /* 0x004fe20000010000 */
[----:B------:R-:W-:Y:S02]  /*23d90*/  LOP3.LUT R8, R8, 0x38, R233, 0xf8, !PT ;  /* 0x0000003808087812 */ /* 0x000fe400078ef8e9 */
[----:B------:R-:W-:Y:S01]  /*23da0*/  FSETP.NE.FTZ.AND P3, PT, R7, RZ, PT ;  /* 0x000000ff0700720b */ /* 0x000fe20003f75000 */
[----:B-1----:R-:W-:Y:S01]  /*23db0*/  FADD.FTZ R13, R4, R13 ;  /* 0x0000000d040d7221 */ /* 0x002fe20000010000 */
[----:B------:R-:W-:Y:S01]  /*23dc0*/  LOP3.LUT R5, R5, R8, RZ, 0xfc, !PT ;  /* 0x0000000805057212 */ /* 0x000fe200078efcff */
[----:B------:R-:W1:Y:S01]  /*23dd0*/  MUFU.RCP R9, R6 ;  /* 0x0000000600097308 */ /* 0x000e620000001000 */
[----:B------:R-:W-:Y:S01]  /*23de0*/  FSETP.NE.FTZ.AND P2, PT, R6, RZ, PT ;  /* 0x000000ff0600720b */ /* 0x000fe20003f55000 */
[----:B----4-:R-:W-:Y:S01]  /*23df0*/  FADD.FTZ R11, R12, R11 ;  /* 0x0000000b0c0b7221 */ /* 0x010fe20000010000 */
[----:B------:R-:W-:-:S02]  /*23e00*/  FSETP.NE.FTZ.AND P1, PT, R13, RZ, PT ;  /* 0x000000ff0d00720b */ /* 0x000fc40003f35000 */
[----:B------:R-:W-:Y:S02]  /*23e10*/  LEA R5, R5, UR5, 0x1 ;  /* 0x0000000505057c11 */ /* 0x000fe4000f8e08ff */
[----:B------:R-:W-:Y:S01]  /*23e20*/  FSETP.NE.FTZ.AND P0, PT, R11, RZ, PT ;  /* 0x000000ff0b00720b */ /* 0x000fe20003f15000 */
[----:B------:R-:W2:Y:S01]  /*23e30*/  MUFU.RCP R4, R13 ;  /* 0x0000000d00047308 */ /* 0x000ea20000001000 */
[----:B---3--:R-:W-:Y:S02]  /*23e40*/  FSEL R10, R10, 1, P3 ;  /* 0x3f8000000a0a7808 */ /* 0x008fe40001800000 */
[----:B------:R-:W-:Y:S02]  /*23e50*/  IADD3 R17, PT, PT, R5, 0x40, RZ ;  /* 0x0000004005117810 */ /* 0x000fe40007ffe0ff */
[----:B------:R-:W-:Y:S01]  /*23e60*/  MOV R12, 0x7f800000 ;  /* 0x7f800000000c7802 */ /* 0x000fe20000000f00 */
[C---:B------:R-:W-:Y:S01]  /*23e70*/  FMUL.FTZ R192, R10.reuse, R192 ;  /* 0x000000c00ac07220 */ /* 0x040fe20000410000 */
[C---:B------:R-:W-:Y:S01]  /*23e80*/  FMUL.FTZ R193, R10.reuse, R193 ;  /* 0x000000c10ac17220 */ /* 0x040fe20000410000 */
[----:B------:R-:W3:Y:S01]  /*23e90*/  MUFU.RCP R8, R11 ;  /* 0x0000000b00087308 */ /* 0x000ee20000001000 */
[----:B-1----:R-:W-:Y:S01]  /*23ea0*/  FSEL R9, R9, 1, P2 ;  /* 0x3f80000009097808 */ /* 0x002fe20001000000 */
[C---:B------:R-:W-:Y:S01]  /*23eb0*/  FMUL.FTZ R180, R10.reuse, R180 ;  /* 0x000000b40ab47220 */ /* 0x040fe20000410000 */
[C---:B------:R-:W-:Y:S01]  /*23ec0*/  FMUL.FTZ R181, R10.reuse, R181 ;  /* 0x000000b50ab57220 */ /* 0x040fe20000410000 */
[C---:B------:R-:W-:Y:S01]  /*23ed0*/  FMUL.FTZ R176, R10.reuse, R176 ;  /* 0x000000b00ab07220 */ /* 0x040fe20000410000 */
[----:B------:R-:W-:Y:S01]  /*23ee0*/  FMUL.FTZ R177, R10, R177 ;  /* 0x000000b10ab17220 */ /* 0x000fe20000410000 */
[C---:B------:R-:W-:Y:S01]  /*23ef0*/  FMUL.FTZ R194, R9.reuse, R194 ;  /* 0x000000c209c27220 */ /* 0x040fe20000410000 */
[C---:B------:R-:W-:Y:S01]  /*23f00*/  FMUL.FTZ R195, R9.reuse, R195 ;  /* 0x000000c309c37220 */ /* 0x040fe20000410000 */
[C---:B------:R-:W-:Y:S01]  /*23f10*/  FMUL.FTZ R182, R9.reuse, R182 ;  /* 0x000000b609b67220 */ /* 0x040fe20000410000 */
[----:B--2---:R-:W-:Y:S01]  /*23f20*/  FSEL R4, R4, 1, P1 ;  /* 0x3f80000004047808 */ /* 0x004fe20000800000 */
        /* <DEDUP_REMOVED lines=20> */
[----:B---3--:R-:W-:Y:S01]  /*24070*/  FSEL R8, R8, 1, P0 ;  /* 0x3f80000008087808 */ /* 0x008fe20000000000 */
[----:B------:R-:W-:Y:S01]  /*24080*/  FMUL.FTZ R165, R10, R165 ;  /* 0x000000a50aa57220 */ /* 0x000fe20000410000 */
[----:B------:R-:W-:Y:S01]  /*24090*/  MOV R4, 0x10 ;  /* 0x0000001000047802 */ /* 0x000fe20000000f00 */
[C---:B------:R-:W-:Y:S01]  /*240a0*/  FMUL.FTZ R166, R9.reuse, R166 ;  /* 0x000000a609a67220 */ /* 0x040fe20000410000 */
[----:B------:R-:W-:Y:S01]  /*240b0*/  FMUL.FTZ R167, R9, R167 ;  /* 0x000000a709a77220 */ /* 0x000fe20000410000 */
[----:B------:R-:W-:Y:S01]  /*240c0*/  FMUL.FTZ R190, R8, R190 ;  /* 0x000000be08be7220 */ /* 0x000fe20000410000 */
[----:B------:R-:W-:Y:S01]  /*240d0*/  SEL R4, R4, 0xfffffff0, !P4 ;  /* 0xfffffff004047807 */ /* 0x000fe20006000000 */
        /* <DEDUP_REMOVED lines=15> */
[----:B------:R-:W-:Y:S01]  /*241d0*/  LOP3.LUT P4, RZ, R24, 0x10, RZ, 0xc0, !PT ;  /* 0x0000001018ff7812 */ /* 0x000fe2000788c0ff */
[C---:B------:R-:W-:Y:S01]  /*241e0*/  FMUL.FTZ R160, R10.reuse, R160 ;  /* 0x000000a00aa07220 */ /* 0x040fe20000410000 */
[----:B------:R-:W-:Y:S01]  /*241f0*/  MOV R8, 0x20 ;  /* 0x0000002000087802 */ /* 0x000fe20000000f00 */
[----:B------:R-:W-:Y:S01]  /*24200*/  FMUL.FTZ R161, R10, R161 ;  /* 0x000000a10aa17220 */ /* 0x000fe20000410000 */
[----:B------:R-:W-:Y:S01]  /*24210*/  F2FP.F16.F32.PACK_AB R192, R193, R192 ;  /* 0x000000c0c1c0723e */ /* 0x000fe200000000ff */
[C---:B------:R-:W-:Y:S01]  /*24220*/  FMUL.FTZ R162, R9.reuse, R162 ;  /* 0x000000a209a27220 */ /* 0x040fe20000410000 */
[----:B------:R-:W-:Y:S01]  /*24230*/  SEL R8, R8, 0xffffffe0, !P5 ;  /* 0xffffffe008087807 */ /* 0x000fe20006800000 */
[----:B------:R-:W-:Y:S01]  /*24240*/  FMUL.FTZ R163, R9, R163 ;  /* 0x000000a309a37220 */ /* 0x000fe20000410000 */
[----:B------:R-:W-:Y:S01]  /*24250*/  F2FP.F16.F32.PACK_AB R194, R195, R194 ;  /* 0x000000c2c3c2723e */ /* 0x000fe200000000ff */
[C---:B------:R-:W-:Y:S01]  /*24260*/  FMUL.FTZ R148, R10.reuse, R148 ;  /* 0x000000940a947220 */ /* 0x040fe20000410000 */
[----:B------:R-:W-:Y:S01]  /*24270*/  F2FP.F16.F32.PACK_AB R180, R181, R180 ;  /* 0x000000b4b5b4723e */ /* 0x000fe200000000ff */
[----:B------:R-:W-:Y:S01]  /*24280*/  FMUL.FTZ R149, R10, R149 ;  /* 0x000000950a957220 */ /* 0x000fe20000410000 */
[----:B------:R-:W-:Y:S01]  /*24290*/  F2FP.F16.F32.PACK_AB R182, R183, R182 ;  /* 0x000000b6b7b6723e */ /* 0x000fe200000000ff */
[C---:B------:R-:W-:Y:S01]  /*242a0*/  FMUL.FTZ R150, R9.reuse, R150 ;  /* 0x0000009609967220 */ /* 0x040fe20000410000 */
[----:B------:R-:W-:Y:S01]  /*242b0*/  IADD3 R15, PT, PT, R4, R5, RZ ;  /* 0x00000005040f7210 */ /* 0x000fe20007ffe0ff */
[----:B------:R-:W-:Y:S01]  /*242c0*/  FMUL.FTZ R151, R9, R151 ;  /* 0x0000009709977220 */ /* 0x000fe20000410000 */
[----:B------:R-:W-:Y:S01]  /*242d0*/  IADD3 R19, PT, PT, R8, R5, RZ ;  /* 0x0000000508137210 */ /* 0x000fe20007ffe0ff */
[----:B------:R-:W-:Y:S01]  /*242e0*/  STS [R5], R192 ;  /* 0x000000c005007388 */ /* 0x000fe20000000800 */
[----:B------:R-:W-:Y:S01]  /*242f0*/  F2FP.F16.F32.PACK_AB R188, R189, R188 ;  /* 0x000000bcbdbc723e */ /* 0x000fe200000000ff */
[C---:B------:R-:W-:Y:S01]  /*24300*/  FMUL.FTZ R144, R10.reuse, R144 ;  /* 0x000000900a907220 */ /* 0x040fe20000410000 */
[----:B------:R-:W-:Y:S01]  /*24310*/  F2FP.F16.F32.PACK_AB R190, R191, R190 ;  /* 0x000000bebfbe723e */ /* 0x000fe200000000ff */
[----:B------:R-:W-:Y:S01]  /*24320*/  STS [R5+0x400], R194 ;  /* 0x000400c205007388 */ /* 0x000fe20000000800 */
        /* <DEDUP_REMOVED lines=12> */
[----:B------:R-:W-:Y:S01]  /*243f0*/  @P4 IADD3 R17, PT, PT, R5, -0x40, RZ ;  /* 0xffffffc005114810 */ /* 0x000fe20007ffe0ff */
[----:B------:R-:W-:Y:S01]  /*24400*/  STS [R5+0x2000], R188 ;  /* 0x002000bc05007388 */ /* 0x000fe20000000800 */
[----:B------:R-:W-:Y:S01]  /*24410*/  IADD3 R21, PT, PT, R4, R19, RZ ;  /* 0x0000001304157210 */ /* 0x000fe20007ffe0ff */
[C---:B------:R-:W-:Y:S01]  /*24420*/  FMUL.FTZ R132, R10.reuse, R132 ;  /* 0x000000840a847220 */ /* 0x040fe20000410000 */
[----:B------:R-:W-:Y:S01]  /*24430*/  F2FP.F16.F32.PACK_AB R172, R173, R172 ;  /* 0x000000acadac723e */ /* 0x000fe200000000ff */
[----:B------:R1:W-:Y:S01]  /*24440*/  STS [R5+0x2400], R190 ;  /* 0x002400be05007388 */ /* 0x0003e20000000800 */
[----:B------:R-:W-:Y:S01]  /*24450*/  F2FP.F16.F32.PACK_AB R174, R175, R174 ;  /* 0x000000aeafae723e */ /* 0x000fe200000000ff */
[----:B------:R-:W-:Y:S01]  /*24460*/  FMUL.FTZ R133, R10, R133 ;  /* 0x000000850a857220 */ /* 0x000fe20000410000 */
[----:B------:R-:W-:Y:S01]  /*24470*/  F2FP.F16.F32.PACK_AB R168, R169, R168 ;  /* 0x000000a8a9a8723e */ /* 0x000fe200000000ff */
[----:B------:R-:W-:Y:S01]  /*24480*/  FMUL.FTZ R9, R9, R135 ;  /* 0x0000008709097220 */ /* 0x000fe20000410000 */
[----:B------:R-:W-:Y:S01]  /*24490*/  F2FP.F16.F32.PACK_AB R170, R171, R170 ;  /* 0x000000aaabaa723e */ /* 0x000fe200000000ff */
[----:B------:R-:W-:Y:S01]  /*244a0*/  STS [R15+0x2000], R184 ;  /* 0x002000b80f007388 */ /* 0x000fe20000000800 */
[----:B------:R-:W-:Y:S01]  /*244b0*/  F2FP.F16.F32.PACK_AB R160, R161, R160 ;  /* 0x000000a0a1a0723e */ /* 0x000fe200000000ff */
[----:B------:R-:W2:Y:S01]  /*244c0*/  @P3 MUFU.LG2 R7, R7 ;  /* 0x0000000700073308 */ /* 0x000ea20000000c00 */
[----:B------:R-:W-:Y:S01]  /*244d0*/  F2FP.F16.F32.PACK_AB R162, R163, R162 ;  /* 0x000000a2a3a2723e */ /* 0x000fe200000000ff */
[----:B------:R3:W-:Y:S01]  /*244e0*/  STS [R15+0x2400], R186 ;  /* 0x002400ba0f007388 */ /* 0x0007e20000000800 */
[----:B------:R-:W-:-:S02]  /*244f0*/  F2FP.F16.F32.PACK_AB R148, R149, R148 ;  /* 0x000000949594723e */ /* 0x000fc400000000ff */
[----:B------:R-:W-:Y:S01]  /*24500*/  F2FP.F16.F32.PACK_AB R150, R151, R150 ;  /* 0x000000969796723e */ /* 0x000fe200000000ff */
[----:B------:R-:W-:Y:S01]  /*24510*/  STS [R19], R176 ;  /* 0x000000b013007388 */ /* 0x000fe20000000800 */
[----:B------:R-:W-:Y:S01]  /*24520*/  F2FP.F16.F32.PACK_AB R156, R157, R156 ;  /* 0x0000009c9d9c723e */ /* 0x000fe200000000ff */
[----:B------:R-:W4:Y:S01]  /*24530*/  @P2 MUFU.LG2 R6, R6 ;  /* 0x0000000600062308 */ /* 0x000f220000000c00 */
[----:B------:R-:W-:Y:S01]  /*24540*/  F2FP.F16.F32.PACK_AB R158, R159, R158 ;  /* 0x0000009e9f9e723e */ /* 0x000fe200000000ff */
[----:B------:R-:W-:Y:S01]  /*24550*/  STS [R19+0x400], R178 ;  /* 0x000400b213007388 */ /* 0x000fe20000000800 */
[----:B------:R-:W-:Y:S02]  /*24560*/  F2FP.F16.F32.PACK_AB R152, R153, R152 ;  /* 0x000000989998723e */ /* 0x000fe400000000ff */
[----:B------:R-:W-:Y:S01]  /*24570*/  F2FP.F16.F32.PACK_AB R154, R155, R154 ;  /* 0x0000009a9b9a723e */ /* 0x000fe200000000ff */
[----:B------:R-:W-:Y:S01]  /*24580*/  STS [R21], R164 ;  /* 0x000000a415007388 */ /* 0x000fe20000000800 */
[----:B------:R-:W-:-:S02]  /*24590*/  F2FP.F16.F32.PACK_AB R144, R145, R144 ;  /* 0x000000909190723e */ /* 0x000fc400000000ff */
[-C--:B-1----:R-:W-:Y:S01]  /*245a0*/  IADD3 R5, PT, PT, R4, R17.reuse, RZ ;  /* 0x0000001104057210 */ /* 0x082fe20007ffe0ff */
[----:B------:R-:W-:Y:S01]  /*245b0*/  STS [R21+0x400], R166 ;  /* 0x000400a615007388 */ /* 0x000fe20000000800 */
[----:B------:R-:W-:Y:S02]  /*245c0*/  F2FP.F16.F32.PACK_AB R146, R147, R146 ;  /* 0x000000929392723e */ /* 0x000fe400000000ff */
[----:B------:R-:W-:Y:S01]  /*245d0*/  F2FP.F16.F32.PACK_AB R132, R133, R132 ;  /* 0x000000848584723e */ /* 0x000fe200000000ff */
[----:B------:R-:W-:Y:S01]  /*245e0*/  STS [R19+0x2000], R172 ;  /* 0x002000ac13007388 */ /* 0x000fe20000000800 */
[----:B------:R-:W-:Y:S02]  /*245f0*/  F2FP.F16.F32.PACK_AB R9, R9, R134 ;  /* 0x000000860909723e */ /* 0x000fe400000000ff */
[----:B------:R-:W-:Y:S01]  /*24600*/  F2FP.F16.F32.PACK_AB R140, R141, R140 ;  /* 0x0000008c8d8c723e */ /* 0x000fe200000000ff */
[----:B------:R1:W-:Y:S01]  /*24610*/  STS [R19+0x2400], R174 ;  /* 0x002400ae13007388 */ /* 0x0003e20000000800 */
[----:B---3--:R-:W-:-:S02]  /*24620*/  IADD3 R15, PT, PT, R8, R17, RZ ;  /* 0x00000011080f7210 */ /* 0x008fc40007ffe0ff */
[----:B------:R-:W-:Y:S01]  /*24630*/  F2FP.F16.F32.PACK_AB R142, R143, R142 ;  /* 0x0000008e8f8e723e */ /* 0x000fe200000000ff */
[----:B------:R-:W-:Y:S01]  /*24640*/  STS [R21+0x2000], R168 ;  /* 0x002000a815007388 */ /* 0x000fe20000000800 */
[----:B------:R-:W-:Y:S01]  /*24650*/  F2FP.F16.F32.PACK_AB R136, R137, R136 ;  /* 0x000000888988723e */ /* 0x000fe200000000ff */
[----:B------:R2:W3:Y:S01]  /*24660*/  @P1 MUFU.LG2 R8, R13 ;  /* 0x0000000d00081308 */ /* 0x0004e20000000c00 */
[----:B------:R-:W-:Y:S01]  /*24670*/  F2FP.F16.F32.PACK_AB R138, R139, R138 ;  /* 0x0000008a8b8a723e */ /* 0x000fe200000000ff */
[----:B------:R-:W-:Y:S04]  /*24680*/  STS [R21+0x2400], R170 ;  /* 0x002400aa15007388 */ /* 0x000fe80000000800 */
[----:B------:R-:W-:Y:S04]  /*24690*/  STS [R17], R160 ;  /* 0x000000a011007388 */ /* 0x000fe80000000800 */
[----:B------:R-:W-:Y:S04]  /*246a0*/  STS [R17+0x400], R162 ;  /* 0x000400a211007388 */ /* 0x000fe80000000800 */
[----:B------:R-:W-:Y:S01]  /*246b0*/  STS [R5], R148 ;  /* 0x0000009405007388 */ /* 0x000fe20000000800 */
[----:B--2---:R-:W-:-:S03]  /*246c0*/  @P3 FMUL.FTZ R13, R7, 0.69314718246459960938 ;  /* 0x3f317218070d3820 */ /* 0x004fc60000410000 */
[----:B------:R-:W-:Y:S01]  /*246d0*/  STS [R5+0x400], R150 ;  /* 0x0004009605007388 */ /* 0x000fe20000000800 */
[----:B-1----:R-:W-:Y:S02]  /*246e0*/  IADD3 R19, PT, PT, R4, R15, RZ ;  /* 0x0000000f04137210 */ /* 0x002fe40007ffe0ff */
[----:B------:R-:W1:Y:S01]  /*246f0*/  @P2 LDC R4, c[0x0][0x458] ;  /* 0x00011600ff042b82 */ /* 0x000e620000000800 */
[----:B------:R-:W-:Y:S01]  /*24700*/  STS [R17+0x2000], R156 ;  /* 0x0020009c11007388 */ /* 0x000fe20000000800 */
[----:B------:R-:W-:-:S03]  /*24710*/  LOP3.LUT R7, R14, 0x1e00, R16, 0xf8, !PT ;  /* 0x00001e000e077812 */ /* 0x000fc600078ef810 */
[----:B------:R2:W-:Y:S04]  /*24720*/  STS [R17+0x2400], R158 ;  /* 0x0024009e11007388 */ /* 0x0005e80000000800 */
[----:B------:R-:W-:Y:S04]  /*24730*/  STS [R5+0x2000], R152 ;  /* 0x0020009805007388 */ /* 0x000fe80000000800 */
[----:B------:R4:W-:Y:S04]  /*24740*/  STS [R5+0x2400], R154 ;  /* 0x0024009a05007388 */ /* 0x0009e80000000800 */
[----:B------:R-:W-:Y:S04]  /*24750*/  STS [R15], R144 ;  /* 0x000000900f007388 */ /* 0x000fe80000000800 */
[----:B------:R-:W-:Y:S04]  /*24760*/  STS [R15+0x400], R146 ;  /* 0x000400920f007388 */ /* 0x000fe80000000800 */
[----:B------:R-:W-:Y:S04]  /*24770*/  STS [R19], R132 ;  /* 0x0000008413007388 */ /* 0x000fe80000000800 */
[----:B------:R3:W-:Y:S01]  /*24780*/  STS [R19+0x400], R9 ;  /* 0x0004000913007388 */ /* 0x0007e20000000800 */
[----:B--2---:R-:W2:Y:S03]  /*24790*/  @P3 LDC R17, c[0x0][0x458] ;  /* 0x00011600ff113b82 */ /* 0x004ea60000000800 */
[----:B------:R-:W-:Y:S04]  /*247a0*/  STS [R15+0x2000], R140 ;  /* 0x0020008c0f007388 */ /* 0x000fe80000000800 */
[----:B------:R1:W-:Y:S01]  /*247b0*/  STS [R15+0x2400], R142 ;  /* 0x0024008e0f007388 */ /* 0x0003e20000000800 */
[----:B----4-:R-:W4:Y:S03]  /*247c0*/  @P0 LDC R5, c[0x0][0x458] ;  /* 0x00011600ff050b82 */ /* 0x010f260000000800 */
[----:B------:R1:W-:Y:S01]  /*247d0*/  STS [R19+0x2000], R136 ;  /* 0x0020008813007388 */ /* 0x0003e20000000800 */
[----:B------:R-:W1:Y:S03]  /*247e0*/  S2R R10, SR_CTAID.X ;  /* 0x00000000000a7919 */ /* 0x000e660000002500 */
[----:B------:R1:W-:Y:S01]  /*247f0*/  STS [R19+0x2400], R138 ;  /* 0x0024008a13007388 */ /* 0x0003e20000000800 */
[----:B---3--:R-:W3:Y:S01]  /*24800*/  @P1 LDC R9, c[0x0][0x458] ;  /* 0x00011600ff091b82 */ /* 0x008ee20000000800 */
[----:B--2---:R-:W-:Y:S01]  /*24810*/  @P3 FFMA.FTZ R12, R68, R17, R13 ;  /* 0x00000011440c3223 */ /* 0x004fe2000001000d */
[----:B-1----:R1:W2:Y:S01]  /*24820*/  @P0 MUFU.LG2 R15, R11 ;  /* 0x0000000b000f0308 */ /* 0x0022a20000000c00 */
[----:B------:R-:W-:Y:S05]  /*24830*/  BRA.U UP1, `(.L_x_1178) ;  /* 0x0000000101207547 */ /* 0x000fea000b800000 */
[----:B------:R-:W-:Y:S01]  /*24840*/  UISETP.NE.AND UP1, UPT, UR8, URZ, UPT ;  /* 0x000000ff0800728c */ /* 0x000fe2000bf25270 */
[----:B------:R-:W5:Y:S10]  /*24850*/  LDCU UR8, c[0x0][0x3e0] ;  /* 0x00007c00ff0877ac */ /* 0x000f740008000800 */
[----:B------:R-:W5:Y:S01]  /*24860*/  @UP1 LDCU UR7, c[0x0][0x454] ;  /* 0x00008a80ff0717ac */ /* 0x000f620008000800 */
[----:B------:R-:W-:Y:S01]  /*24870*/  @UP1 UMOV UR15, 0x1 ;  /* 0x00000001000f1882 */ /* 0x000fe20000000000 */
[----:B------:R-:W1:Y:S01]  /*24880*/  @UP1 LDCU UR11, c[0x0][0x454] ;  /* 0x00008a80ff0b17ac */ /* 0x000e620008000800 */
[----:B------:R-:W-:Y:S01]  /*24890*/  @!UP1 UMOV UR15, 0x1 ;  /* 0x00000001000f9882 */ /* 0x000fe20000000000 */
[----:B-----5:R-:W-:-:S02]  /*248a0*/  @UP1 UIMAD UR7, UR7, UR8, URZ ;  /* 0x00000008070712a4 */ /* 0x020fc4000f8e02ff */
[----:B-1----:R-:W-:-:S12]  /*248b0*/  @!UP1 UIMAD UR7, UR4, UR8, URZ ;  /* 0x00000008040792a4 */ /* 0x002fd8000f8e02ff */
.L_x_1178:
[----:B------:R-:W-:Y:S01]  /*248c0*/  UIMAD UR11, UR13, UR11, URZ ;  /* 0x0000000b0d0b72a4 */ /* 0x000fe2000f8e02ff */
[----:B------:R-:W-:Y:S01]  /*248d0*/  LOP3.LUT P3, RZ, R24, 0x3, RZ, 0xc0, !PT ;  /* 0x0000000318ff7812 */ /* 0x000fe2000786c0ff */
[----:B------:R-:W-:Y:S01]  /*248e0*/  UIMAD UR8, UR6, UR15, URZ ;  /* 0x0000000f060872a4 */ /* 0x000fe2000f8e02ff */
[----:B--2---:R-:W-:Y:S01]  /*248f0*/  @P0 FMUL.FTZ R15, R15, 0.69314718246459960938 ;  /* 0x3f3172180f0f0820 */ /* 0x004fe20000410000 */
[----:B------:R-:W-:Y:S01]  /*24900*/  USEL UR16, UR16, URZ, UP0 ;  /* 0x000000ff10107287 */ /* 0x000fe20008000000 */
[----:B------:R-:W-:Y:S01]  /*24910*/  @P2 FMUL.FTZ R6, R6, 0.69314718246459960938 ;  /* 0x3f31721806062820 */ /* 0x000fe20000410000 */
[----:B------:R-:W-:Y:S01]  /*24920*/  @!UP0 UIMAD UR11, UR9, UR7, UR11 ;  /* 0x00000007090b82a4 */ /* 0x000fe2000f8e020b */
[----:B------:R-:W-:Y:S01]  /*24930*/  @P1 FMUL.FTZ R17, R8, 0.69314718246459960938 ;  /* 0x3f31721808111820 */ /* 0x000fe20000410000 */
[----:B------:R-:W-:Y:S01]  /*24940*/  USHF.L.U32 UR8, UR8, 0x7, URZ ;  /* 0x0000000708087899 */ /* 0x000fe200080006ff */
[----:B------:R-:W-:Y:S01]  /*24950*/  BAR.SYNC.DEFER_BLOCKING 0x0 ;  /* 0x0000000000007b1d */ /* 0x000fe20000010000 */
[----:B------:R-:W-:Y:S01]  /*24960*/  USEL UR12, UR12, URZ, UP0 ;  /* 0x000000ff0c0c7287 */ /* 0x000fe20008000000 */
[----:B-1----:R-:W-:Y:S01]  /*24970*/  MOV R11, 0x7f800000 ;  /* 0x7f800000000b7802 */ /* 0x002fe20000000f00 */
[----:B------:R-:W-:Y:S01]  /*24980*/  USHF.R.S32.HI UR7, URZ, 0x1f, UR11 ;  /* 0x0000001fff077899 */ /* 0x000fe2000801140b */
[----:B------:R-:W-:Y:S01]  /*24990*/  MOV R14, 0x7f800000 ;  /* 0x7f800000000e7802 */ /* 0x000fe20000000f00 */
[----:B------:R-:W-:Y:S01]  /*249a0*/  USHF.R.S32.HI UR4, URZ, 0x1f, UR8 ;  /* 0x0000001fff047899 */ /* 0x000fe20008011408 */
[----:B------:R-:W-:Y:S01]  /*249b0*/  BSSY.RECONVERGENT B0, `(.L_x_1179) ;  /* 0x0000030000007945 */ /* 0x000fe20003800200 */
[----:B------:R-:W-:Y:S01]  /*249c0*/  UIADD3 UR16, UP1, UP0, UR8, UR16, UR11 ;  /* 0x0000001008107290 */ /* 0x000fe2000f83e00b */
[----:B------:R-:W-:Y:S01]  /*249d0*/  MOV R13, 0x7f800000 ;  /* 0x7f800000000d7802 */ /* 0x000fe20000000f00 */
[----:B----4-:R-:W-:Y:S01]  /*249e0*/  @P0 FFMA.FTZ R11, R0, R5, R15 ;  /* 0x00000005000b0223 */ /* 0x010fe2000001000f */
[----:B------:R-:W-:Y:S01]  /*249f0*/  @P2 FFMA.FTZ R14, R3, R4, R6 ;  /* 0x00000004030e2223 */ /* 0x000fe20000010006 */
[----:B------:R-:W-:Y:S01]  /*24a00*/  UIADD3.X UR4, UPT, UPT, UR4, UR12, UR7, UP1, UP0 ;  /* 0x0000000c04047290 */ /* 0x000fe20008fe0407 */
[----:B---3--:R-:W-:Y:S01]  /*24a10*/  @P1 FFMA.FTZ R13, R2, R9, R17 ;  /* 0x00000009020d1223 */ /* 0x008fe20000010011 */
        /* <DEDUP_REMOVED lines=29> */
[----:B------:R-:W-:Y:S02]  /*24bf0*/  @!P4 IADD3 R6, P1, PT, R18, UR16, RZ ;  /* 0x000000101206cc10 */ /* 0x000fe4000ff3e0ff */
[----:B------:R-:W-:Y:S02]  /*24c00*/  @!P3 IADD3 R9, P0, PT, R17, UR16, RZ ;  /* 0x000000101109bc10 */ /* 0x000fe4000ff1e0ff */
[----:B------:R-:W-:-:S02]  /*24c10*/  @!P5 LEA.HI.X R23, R8, R7, R19, 0x2, P2 ;  /* 0x000000070817d211 */ /* 0x000fc400010f1413 */
[----:B------:R-:W-:Y:S02]  /*24c20*/  @!P4 LEA.HI.X.SX32 R18, R18, UR4, 0x1, P1 ;  /* 0x000000041212cc11 */ /* 0x000fe400088f0eff */
[----:B------:R-:W-:Y:S01]  /*24c30*/  @!P3 LEA.HI.X.SX32 R8, R17, UR4, 0x1, P0 ;  /* 0x000000041108bc11 */ /* 0x000fe200080f0eff */
[----:B------:R1:W-:Y:S01]  /*24c40*/  @!P5 STG.E desc[UR22][R22.64], R14 ;  /* 0x0000000e1600d986 */ /* 0x0003e2000c101916 */
[C---:B---3--:R-:W-:Y:S02]  /*24c50*/  @!P4 LEA R4, P1, R6.reuse, R4, 0x2 ;  /* 0x000000040604c211 */ /* 0x048fe400078210ff */
[C---:B----4-:R-:W-:Y:S02]  /*24c60*/  @!P3 LEA R2, P0, R9.reuse, R2, 0x2 ;  /* 0x000000020902b211 */ /* 0x050fe400078010ff */
[----:B------:R-:W-:Y:S02]  /*24c70*/  @!P4 LEA.HI.X R5, R6, R5, R18, 0x2, P1 ;  /* 0x000000050605c211 */ /* 0x000fe400008f1412 */
[----:B------:R-:W-:-:S03]  /*24c80*/  @!P3 LEA.HI.X R3, R9, R3, R8, 0x2, P0 ;  /* 0x000000030903b211 */ /* 0x000fc600000f1408 */
[----:B------:R1:W-:Y:S04]  /*24c90*/  @!P4 STG.E desc[UR22][R4.64], R13 ;  /* 0x0000000d0400c986 */ /* 0x0003e8000c101916 */
[----:B------:R1:W-:Y:S02]  /*24ca0*/  @!P3 STG.E desc[UR22][R2.64], R11 ;  /* 0x0000000b0200b986 */ /* 0x0003e4000c101916 */
.L_x_1180:
[----:B------:R-:W-:Y:S05]  /*24cb0*/  BSYNC.RECONVERGENT B0 ;  /* 0x0000000000007941 */ /* 0x000fea0003800200 */
.L_x_1179:
[----:B------:R-:W2:Y:S01]  /*24cc0*/  LDL.LU R9, [R1] ;  /* 0x0000000001097983 */ /* 0x000ea20000300800 */
        /* <DEDUP_REMOVED lines=9> */
[----:B------:R-:W-:Y:S02]  /*24d60*/  VIADD R3, R12, 0x30 ;  /* 0x000000300c037836 */ /* 0x000fe40000000000 */
[----:B----4-:R-:W-:Y:S01]  /*24d70*/  IMAD.U32 R16, RZ, RZ, UR4 ;  /* 0x00000004ff107e24 */ /* 0x010fe2000f8e00ff */
[----:B------:R-:W-:Y:S02]  /*24d80*/  MOV R19, UR5 ;  /* 0x0000000500137c02 */ /* 0x000fe40008000f00 */
[----:B--2---:R-:W-:-:S04]  /*24d90*/  ISETP.GE.AND P0, PT, R9, UR6, PT ;  /* 0x0000000609007c0c */ /* 0x004fc8000bf06270 */
[----:B------:R-:W-:Y:S02]  /*24da0*/  ISETP.GE.OR P5, PT, R8, UR14, P0 ;  /* 0x0000000e08007c0c */ /* 0x000fe400087a6670 */
[----:B------:R-:W-:Y:S02]  /*24db0*/  IADD3 R8, P1, PT, R9, UR18, RZ ;  /* 0x0000001209087c10 */ /* 0x000fe4000ff3e0ff */
[----:B------:R-:W-:Y:S01]  /*24dc0*/  ISETP.GE.OR P6, PT, R2, UR14, P0 ;  /* 0x0000000e02007c0c */ /* 0x000fe200087c6670 */
[C---:B------:R-:W-:Y:S01]  /*24dd0*/  VIADD R2, R12.reuse, 0x40 ;  /* 0x000000400c027836 */ /* 0x040fe20000000000 */
[----:B------:R-:W-:Y:S01]  /*24de0*/  ISETP.GE.OR P4, PT, R3, UR14, P0 ;  /* 0x0000000e03007c0c */ /* 0x000fe20008786670 */
[----:B------:R-:W-:Y:S01]  /*24df0*/  IMAD.X R9, RZ, RZ, UR10, P1 ;  /* 0x0000000aff097e24 */ /* 0x000fe200088e06ff */
[C---:B------:R-:W-:Y:S01]  /*24e00*/  ISETP.GE.OR P1, PT, R12.reuse, UR14, P0 ;  /* 0x0000000e0c007c0c */ /* 0x040fe20008726670 */
[----:B------:R-:W-:Y:S01]  /*24e10*/  VIADD R3, R12, 0x60 ;  /* 0x000000600c037836 */ /* 0x000fe20000000000 */
[----:B------:R-:W-:Y:S01]  /*24e20*/  ISETP.GE.OR P3, PT, R2, UR14, P0 ;  /* 0x0000000e02007c0c */ /* 0x000fe20008766670 */
[----:B------:R-:W-:Y:S01]  /*24e30*/  IMAD.WIDE.U32 R16, R16, UR13, R8 ;  /* 0x0000000d10107c25 */ /* 0x000fe2000f8e0008 */
[----:B------:R-:W-:Y:S01]  /*24e40*/  IADD3 R2, PT, PT, R12, 0x50, RZ ;  /* 0x000000500c027810 */ /* 0x000fe20007ffe0ff */
[----:B------:R1:W2:Y:S02]  /*24e50*/  LDS.128 R8, [R0] ;  /* 0x0000000000087984 */ /* 0x0002a40000000c00 */
[----:B------:R-:W-:Y:S01]  /*24e60*/  IMAD R19, R19, UR13, R17 ;  /* 0x0000000d13137c24 */ /* 0x000fe2000f8e0211 */
[----:B------:R-:W-:-:S02]  /*24e70*/  ISETP.GE.OR P2, PT, R2, UR14, P0 ;  /* 0x0000000e02007c0c */ /* 0x000fc40008746670 */
        /* <DEDUP_REMOVED lines=12> */
.L_x_1182:
[----:B------:R-:W-:Y:S05]  /*24f40*/  BSYNC.RECONVERGENT B0 ;  /* 0x0000000000007941 */ /* 0x000fea0003800200 */
.L_x_1181:
        /* <DEDUP_REMOVED lines=18> */
.L_x_1184:
[----:B------:R-:W-:Y:S05]  /*25070*/  BSYNC.RECONVERGENT B0 ;  /* 0x0000000000007941 */ /* 0x000fea0003800200 */
.L_x_1183:
        /* <DEDUP_REMOVED lines=16> */
.L_x_1186:
[----:B------:R-:W-:Y:S05]  /*25180*/  BSYNC.RECONVERGENT B0 ;  /* 0x0000000000007941 */ /* 0x000fea0003800200 */
.L_x_1185:
        /* <DEDUP_REMOVED lines=16> */
.L_x_1188:
[----:B------:R-:W-:Y:S05]  /*25290*/  BSYNC.RECONVERGENT B0 ;  /* 0x0000000000007941 */ /* 0x000fea0003800200 */
.L_x_1187:
        /* <DEDUP_REMOVED lines=16> */
.L_x_1190:
[----:B------:R-:W-:Y:S05]  /*253a0*/  BSYNC.RECONVERGENT B0 ;  /* 0x0000000000007941 */ /* 0x000fea0003800200 */
.L_x_1189:
        /* <DEDUP_REMOVED lines=16> */
.L_x_1192:
[----:B------:R-:W-:Y:S05]  /*254b0*/  BSYNC.RECONVERGENT B0 ;  /* 0x0000000000007941 */ /* 0x000fea0003800200 */
.L_x_1191:
        /* <DEDUP_REMOVED lines=16> */
.L_x_1194:
[----:B------:R-:W-:Y:S05]  /*255c0*/  BSYNC.RECONVERGENT B0 ;  /* 0x0000000000007941 */ /* 0x000fea0003800200 */
.L_x_1193:
        /* <DEDUP_REMOVED lines=15> */
.L_x_1195:
        /* <DEDUP_REMOVED lines=12> */
.L_x_2699:


//--------------------- .text._ZN5flash16flash_fwd_kernelI23Flash_fwd_kernel_traitsILi64ELi128ELi64ELi4ELb0ELb0EN7cutlass6half_tE19Flash_kernel_traitsILi64ELi128ELi64ELi4ES3_EELb1ELb0ELb0ELb0ELb0ELb1ELb0ELb0EEEvNS_16Flash_fwd_paramsE --------------------------
	.section	.text._ZN5flash16flash_fwd_kernelI23Flash_fwd_kernel_traitsILi64ELi128ELi64ELi4ELb0ELb0EN7cutlass6half_tE19Flash_kernel_traitsILi64ELi128ELi64ELi4ES3_EELb1ELb0ELb0ELb0ELb0ELb1ELb0ELb0EEEvNS_16Flash_fwd_paramsE,"ax",@progbits
	.align	128
        .global         _ZN5flash16flash_fwd_kernelI23Flash_fwd_kernel_traitsILi64ELi128ELi64ELi4ELb0ELb0EN7cutlass6half_tE19Flash_kernel_traitsILi64ELi128ELi64ELi4ES3_EELb1ELb0ELb0ELb0ELb0ELb1ELb0ELb0EEEvNS_16Flash_fwd_paramsE
        .type           _ZN5flash16flash_fwd_kernelI23Flash_fwd_kernel_traitsILi64ELi128ELi64ELi4ELb0ELb0EN7cutlass6half_tE19Flash_kernel_traitsILi64ELi128ELi64ELi4ES3_EELb1ELb0ELb0ELb0ELb0ELb1ELb0ELb0EEEvNS_16Flash_fwd_paramsE,@function
        .size           _ZN5flash16flash_fwd_kernelI23Flash_fwd_kernel_traitsILi64ELi128ELi64ELi4ELb0ELb0EN7cutlass6half_tE19Flash_kernel_traitsILi64ELi128ELi64ELi4ES3_EELb1ELb0ELb0ELb0ELb0ELb1ELb0ELb0EEEvNS_16Flash_fwd_paramsE,(.L_x_2700 - _ZN5flash16flash_fwd_kernelI23Flash_fwd_kernel_traitsILi64ELi128ELi64ELi4ELb0ELb0EN7cutlass6half_tE19Flash_kernel_traitsILi64ELi128ELi64ELi4ES3_EELb1ELb0ELb0ELb0ELb0ELb1ELb0ELb0EEEvNS_16Flash_fwd_paramsE)
        .other          _ZN5flash16flash_fwd_kernelI23Flash_fwd_kernel_traitsILi64ELi128ELi64ELi4ELb0ELb0EN7cutlass6half_tE19Flash_kernel_traitsILi64ELi128ELi64ELi4ES3_EELb1ELb0ELb0ELb0ELb0ELb1ELb0ELb0EEEvNS_16Flash_fwd_paramsE,@"STO_CUDA_ENTRY STV_DEFAULT"
_ZN5flash16flash_fwd_kernelI23Flash_fwd_kernel_traitsILi64ELi128ELi64ELi4ELb0ELb0EN7cutlass6half_tE19Flash_kernel_traitsILi64ELi128ELi64ELi4ES3_EELb1ELb0ELb0ELb0ELb0ELb1ELb0ELb0EEEvNS_16Flash_fwd_paramsE:
.text._ZN5flash16flash_fwd_kernelI23Flash_fwd_kernel_traitsILi64ELi128ELi64ELi4ELb0ELb0EN7cutlass6half_tE19Flash_kernel_traitsILi64ELi128ELi64ELi4ES3_EELb1ELb0ELb0ELb0ELb0ELb1ELb0ELb0EEEvNS_16Flash_fwd_paramsE:
[----:B------:R-:W-:Y:S01]  /*0000*/  LDC R1, c[0x0][0x37c] ;  /* 0x0000df00ff017b82 */ /* 0x000fe20000000800 */
[----:B------:R-:W1:Y:S07]  /*0010*/  LDCU.U8 UR4, c[0x0][0x524] ;  /* 0x0000a480ff0477ac */ /* 0x000e6e0008000000 */
[----:B------:R-:W2:Y:S01]  /*0020*/  LDC R66, c[0x0][0x518] ;  /* 0x00014600ff427b82 */ /* 0x000ea20000000800 */
[----:B------:R-:W3:Y:S07]  /*0030*/  LDCU.64 UR12, c[0x0][0x358] ;  /* 0x00006b00ff0c77ac */ /* 0x000eee0008000a00 */
[----:B------:R-:W4:Y:S01]  /*0040*/  LDC R67, c[0x0][0x51c] ;  /* 0x00014700ff437b82 */ /* 0x000f220000000800 */
[----:B------:R-:W3:Y:S01]  /*0050*/  S2R R153, SR_CTAID.X ;  /* 0x0000000000997919 */ /* 0x000ee20000002500 */
[----:B------:R-:W3:Y:S01]  /*0060*/  LDCU.64 UR8, c[0x0][0x460] ;  /* 0x00008c00ff0877ac */ /* 0x000ee20008000a00 */
[----:B------:R-:W3:Y:S01]  /*0070*/  S2R R155, SR_CTAID.Y ;  /* 0x00000000009b7919 */ /* 0x000ee20000002600 */
[----:B------:R-:W3:Y:S04]  /*0080*/  LDCU.64 UR6, c[0x0][0x470] ;  /* 0x00008e00ff0677ac */ /* 0x000ee80008000a00 */
[----:B------:R-:W3:Y:S01]  /*0090*/  LDC.64 R8, c[0x0][0x460] ;  /* 0x00011800ff087b82 */ /* 0x000ee20000000a00 */
[----:B-1----:R-:W-:Y:S01]  /*00a0*/  ISETP.NE.AND P5, PT, RZ, UR4, PT ;  /* 0x00000004ff007c0c */ /* 0x002fe2000bfa5270 */
[----:B------:R-:W1:-:S12]  /*00b0*/  LDCU.64 UR4, c[0x0][0x510] ;  /* 0x0000a200ff0477ac */ /* 0x000e580008000a00 */
[----:B--2---:R-:W-:Y:S01]  /*00c0*/  @P5 IMAD.MOV.U32 R2, RZ, RZ, R66 ;  /* 0x000000ffff025224 */ /* 0x004fe200078e0042 */
[----:B------:R-:W2:Y:S01]  /*00d0*/  S2R R151, SR_CTAID.Z ;  /* 0x0000000000977919 */ /* 0x000ea20000002700 */
[----:B----4-:R-:W-:Y:S01]  /*00e0*/  @P5 IMAD.MOV.U32 R3, RZ, RZ, R67 ;  /* 0x000000ffff035224 */ /* 0x010fe200078e0043 */
[----:B------:R-:W4:Y:S05]  /*00f0*/  @P5 LDC R4, c[0x0][0x520] ;  /* 0x00014800ff045b82 */ /* 0x000f2a0000000800 */
[----:B---3--:R-:W4:Y:S01]  /*0100*/  @P5 LDG.E.64 R2, desc[UR12][R2.64] ;  /* 0x0000000c02025981 */ /* 0x008f22000c1e1b00 */
[----:B-1----:R-:W-:Y:S02]  /*0110*/  IMAD.U32 R202, RZ, RZ, UR4 ;  /* 0x00000004ffca7e24 */ /* 0x002fe4000f8e00ff */
[----:B------:R-:W-:Y:S01]  /*0120*/  IMAD.U32 R203, RZ, RZ, UR5 ;  /* 0x00000005ffcb7e24 */ /* 0x000fe2000f8e00ff */
[----:B------:R-:W1:Y:S01]  /*0130*/  S2R R154, SR_TID.X ;  /* 0x00000000009a7919 */ /* 0x000e620000002100 */
[----:B------:R-:W3:Y:S04]  /*0140*/  LDCU.64 UR4, c[0x0][0x478] ;  /* 0x00008f00ff0477ac */ /* 0x000ee80008000a00 */
[----:B------:R-:W4:Y:S01]  /*0150*/  @P5 LDG.E.64 R202, desc[UR12][R202.64] ;  /* 0x0000000ccaca5981 */ /* 0x000f22000c1e1b00 */
[----:B------:R-:W-:Y:S01]  /*0160*/  ISETP.NE.U32.AND P3, PT, RZ, UR8, PT ;  /* 0x00000008ff007c0c */ /* 0x000fe2000bf65070 */
[----:B------:R-:W-:Y:S01]  /*0170*/  IMAD.MOV.U32 R245, RZ, RZ, -0x1 ;  /* 0xfffffffffff57424 */ /* 0x000fe200078e00ff */
[----:B------:R-:W-:Y:S01]  /*0180*/  ISETP.NE.U32.AND P2, PT, RZ, UR8, PT ;  /* 0x00000008ff007c0c */ /* 0x000fe2000bf45070 */
[----:B------:R-:W-:Y:S01]  /*0190*/  IMAD.SHL.U32 R10, R155, 0x4, RZ ;  /* 0x000000049b0a7824 */ /* 0x000fe200078e00ff */
[----:B------:R-:W-:-:S02]  /*01a0*/  ISETP.NE.U32.AND P1, PT, RZ, UR6, PT ;  /* 0x00000006ff007c0c */ /* 0x000fc4000bf25070 */
[----:B------:R-:W-:Y:S02]  /*01b0*/  ISETP.NE.AND.EX P3, PT, RZ, UR9, PT, P3 ;  /* 0x00000009ff007c0c */ /* 0x000fe4000bf65330 */
[----:B------:R-:W-:Y:S02]  /*01c0*/  ISETP.NE.AND.EX P2, PT, RZ, UR9, PT, P2 ;  /* 0x00000009ff007c0c */ /* 0x000fe4000bf45320 */
[----:B------:R-:W-:Y:S02]  /*01d0*/  ISETP.NE.AND.EX P1, PT, RZ, UR7, PT, P1 ;  /* 0x00000007ff007c0c */ /* 0x000fe4000bf25310 */
[----:B---3--:R-:W-:Y:S02]  /*01e0*/  ISETP.NE.U32.AND P0, PT, RZ, UR4, PT ;  /* 0x00000004ff007c0c */ /* 0x008fe4000bf05070 */
[----:B--2---:R-:W-:Y:S02]  /*01f0*/  LOP3.LUT R0, R151, R153, R155, 0xfe, !PT ;  /* 0x0000009997007212 */ /* 0x004fe400078efe9b */
[----:B------:R-:W-:-:S02]  /*0200*/  ISETP.NE.AND.EX P0, PT, RZ, UR5, PT, P0 ;  /* 0x00000005ff007c0c */ /* 0x000fc4000bf05300 */
[----:B-1----:R-:W-:-:S13]  /*0210*/  LOP3.LUT P6, RZ, R0, R154, RZ, 0xfc, !PT ;  /* 0x0000009a00ff7212 */ /* 0x002fda00078cfcff */
[----:B------:R-:W1:Y:S01]  /*0220*/  @!P6 LDC.64 R6, c[0x0][0x528] ;  /* 0x00014a00ff06eb82 */ /* 0x000e620000000a00 */
[----:B------:R-:W-:Y:S01]  /*0230*/  IMAD.MOV.U32 R11, RZ, RZ, RZ ;  /* 0x000000ffff0b7224 */ /* 0x000fe200078e00ff */
[----:B----4-:R-:W-:Y:S01]  /*0240*/  @P5 IADD3 R66, P4, PT, R2, R4, RZ ;  /* 0x0000000402425210 */ /* 0x010fe20007f9e0ff */
[----:B------:R-:W-:-:S04]  /*0250*/  IMAD.WIDE.U32 R4, R155, 0x4, R8 ;  /* 0x000000049b047825 */ /* 0x000fc800078e0008 */
[----:B------:R-:W-:Y:S02]  /*0260*/  @P5 IMAD.X R67, RZ, RZ, R3, P4 ;  /* 0x000000ffff435224 */ /* 0x000fe400020e0603 */
[----:B------:R-:W-:Y:S02]  /*0270*/  @!P6 IMAD.MOV.U32 R2, RZ, RZ, R66 ;  /* 0x000000ffff02e224 */ /* 0x000fe400078e0042 */
[----:B------:R-:W-:Y:S01]  /*0280*/  @!P6 IMAD.MOV.U32 R3, RZ, RZ, R67 ;  /* 0x000000ffff03e224 */ /* 0x000fe200078e0043 */
[----:B-1----:R-:W-:Y:S01]  /*0290*/  @!P6 STG.E.64 desc[UR12][R6.64], R202 ;  /* 0x000000ca0600e986 */ /* 0x002fe2000c101b0c */
[----:B------:R-:W-:-:S03]  /*02a0*/  SHF.R.U32.HI R9, RZ, 0x1e, R155 ;  /* 0x0000001eff097819 */ /* 0x000fc6000001169b */
[----:B------:R1:W-:Y:S04]  /*02b0*/  @!P6 STG.E.64 desc[UR12][R6.64+0x8], R2 ;  /* 0x000008020600e986 */ /* 0x0003e8000c101b0c */
[----:B------:R-:W2:Y:S04]  /*02c0*/  @P3 LDG.E R245, desc[UR12][R4.64] ;  /* 0x0000000c04f53981 */ /* 0x000ea8000c1e1900 */
[----:B------:R3:W2:Y:S01]  /*02d0*/  @P2 LDG.E R8, desc[UR12][R4.64+0x4] ;  /* 0x0000040c04082981 */ /* 0x0006a2000c1e1900 */
[C---:B-1----:R-:W-:Y:S01]  /*02e0*/  @P0 IADD3 R2, P3, PT, R10.reuse, UR4, RZ ;  /* 0x000000040a020c10 */ /* 0x042fe2000ff7e0ff */
[----:B------:R-:W1:Y:S01]  /*02f0*/  LDC.64 R6, c[0x0][0x468] ;  /* 0x00011a00ff067b82 */ /* 0x000e620000000a00 */
[----:B------:R-:W4:Y:S01]  /*0300*/  LDCU.U8 UR4, c[0x0][0x532] ;  /* 0x0000a640ff0477ac */ /* 0x000f220008000000 */
[----:B---3--:R-:W-:-:S02]  /*0310*/  @P1 IADD3 R4, P4, PT, R10, UR6, RZ ;  /* 0x000000060a041c10 */ /* 0x008fc4000ff9e0ff */
[C---:B------:R-:W-:Y:S02]  /*0320*/  @P0 IADD3.X R3, PT, PT, R9.reuse, UR5, RZ, P3, !PT ;  /* 0x0000000509030c10 */ /* 0x040fe40009ffe4ff */
[----:B------:R-:W-:-:S03]  /*0330*/  @P1 IADD3.X R5, PT, PT, R9, UR7, RZ, P4, !PT ;  /* 0x0000000709051c10 */ /* 0x000fc6000a7fe4ff */
[----:B------:R1:W3:Y:S04]  /*0340*/  @P0 LDG.E R0, desc[UR12][R2.64] ;  /* 0x0000000c02000981 */ /* 0x0002e8000c1e1900 */
[----:B------:R4:W3:Y:S01]  /*0350*/  @P1 LDG.E R11, desc[UR12][R4.64] ;  /* 0x0000000c040b1981 */ /* 0x0008e2000c1e1900 */
[----:B------:R-:W2:Y:S01]  /*0360*/  @!P2 LDC R13, c[0x0][0x434] ;  /* 0x00010d00ff0dab82 */ /* 0x000ea20000000800 */
[----:B-1----:R-:W-:-:S07]  /*0370*/  IADD3 R2, P1, PT, R10, R6, RZ ;  /* 0x000000060a027210 */ /* 0x002fce0007f3e0ff */
[----:B----4-:R-:W1:Y:S01]  /*0380*/  @!P0 LDC.64 R4, c[0x0][0x488] ;  /* 0x00012200ff048b82 */ /* 0x010e620000000a00 */
[----:B------:R-:W-:Y:S01]  /*0390*/  IMAD.X R3, R9, 0x1, R7, P1 ;  /* 0x0000000109037824 */ /* 0x000fe200008e0607 */
[----:B------:R-:W-:-:S04]  /*03a0*/  ISETP.NE.U32.AND P1, PT, R6, RZ, PT ;  /* 0x000000ff0600720c */ /* 0x000fc80003f25070 */
[----:B------:R-:W-:Y:S02]  /*03b0*/  ISETP.NE.AND.EX P1, PT, R7, RZ, PT, P1 ;  /* 0x000000ff0700720c */ /* 0x000fe40003f25310 */
[----:B------:R-:W4:Y:S01]  /*03c0*/  @!P0 LDC R9, c[0x0][0x43c] ;  /* 0x00010f00ff098b82 */ /* 0x000f220000000800 */
[----:B------:R-:W-:Y:S02]  /*03d0*/  ISETP.NE.AND P3, PT, RZ, UR4, PT ;  /* 0x00000004ff007c0c */ /* 0x000fe4000bf65270 */
[----:B------:R-:W-:-:S04]  /*03e0*/  ISETP.EQ.U32.AND P4, PT, R6, RZ, PT ;  /* 0x000000ff0600720c */ /* 0x000fc80003f82070 */
[----:B------:R-:W-:Y:S01]  /*03f0*/  ISETP.EQ.OR.EX P4, PT, R7, RZ, !P3, P4 ;  /* 0x000000ff0700720c */ /* 0x000fe20005f82740 */
[----:B------:R-:W-:Y:S02]  /*0400*/  IMAD.MOV.U32 R12, RZ, RZ, -0x1 ;  /* 0xffffffffff0c7424 */ /* 0x000fe400078e00ff */
[----:B------:R-:W-:-:S10]  /*0410*/  IMAD.SHL.U32 R26, R153, 0x80, RZ ;  /* 0x00000080991a7824 */ /* 0x000fd400078e00ff */
[----:B------:R1:W5:Y:S01]  /*0420*/  @!P4 LDG.E R12, desc[UR12][R2.64] ;  /* 0x0000000c020cc981 */ /* 0x000362000c1e1900 */
[----:B--2---:R-:W-:Y:S01]  /*0430*/  @P2 IMAD.IADD R13, R8, 0x1, -R245 ;  /* 0x00000001080d2824 */ /* 0x004fe200078e0af5 */
[----:B-1----:R-:W-:-:S04]  /*0440*/  @!P0 ISETP.NE.U32.AND P2, PT, R4, RZ, PT ;  /* 0x000000ff0400820c */ /* 0x002fc80003f45070 */
[----:B------:R-:W-:Y:S02]  /*0450*/  @!P0 ISETP.NE.AND.EX P2, PT, R5, RZ, PT, P2 ;  /* 0x000000ff0500820c */ /* 0x000fe40003f45320 */
[----:B------:R-:W-:Y:S02]  /*0460*/  ISETP.GT.AND P4, PT, R13, R26, PT ;  /* 0x0000001a0d00720c */ /* 0x000fe40003f84270 */
[----:B----4-:R-:W-:Y:S01]  /*0470*/  @!P0 SEL R4, R9, RZ, P2 ;  /* 0x000000ff09048207 */ /* 0x010fe20001000000 */
[----:B---3--:R-:W-:Y:S02]  /*0480*/  @P0 IMAD.IADD R32, R0, 0x1, -R11 ;  /* 0x0000000100200824 */ /* 0x008fe400078e0a0b */
[----:B------:R-:W1:Y:S01]  /*0490*/  @!P1 LDC R0, c[0x0][0x438] ;  /* 0x00010e00ff009b82 */ /* 0x000e620000000800 */
[----:B------:R-:W-:Y:S07]  /*04a0*/  @!P1 BRA `(.L_x_1196) ;  /* 0x00000000000c9947 */ /* 0x000fee0003800000 */
[----:B-1----:R-:W2:Y:S02]  /*04b0*/  @P3 LDG.E R0, desc[UR12][R2.64+0x4] ;  /* 0x0000040c02003981 */ /* 0x002ea4000c1e1900 */
[----:B--2--5:R-:W-:-:S06]  /*04c0*/  @P3 IADD3 R0, PT, PT, R0, -R12, RZ ;  /* 0x8000000c00003210 */ /* 0x024fcc0007ffe0ff */
[----:B------:R2:W5:Y:S02]  /*04d0*/  @!P3 LDG.E R0, desc[UR12][R2.64] ;  /* 0x0000000c0200b981 */ /* 0x000564000c1e1900 */
.L_x_1196:
[----:B-1---5:R-:W-:Y:S01]  /*04e0*/  @!P0 IADD3 R32, PT, PT, R4, R0, -R11 ;  /* 0x0000000004208210 */ /* 0x022fe20007ffe80b */
[----:B------:R-:W-:Y:S06]  /*04f0*/  @!P4 EXIT ;  /* 0x000000000000c94d */ /* 0x000fec0003800000 */
[C---:B------:R-:W-:Y:S01]  /*0500*/  ISETP.GT.AND P0, PT, R32.reuse, RZ, PT ;  /* 0x000000ff2000720c */ /* 0x040fe20003f04270 */
[----:B------:R-:W-:-:S05]  /*0510*/  VIADD R0, R32, 0x3f ;  /* 0x0000003f20007836 */ /* 0x000fca0000000000 */
[----:B--2---:R-:W-:-:S04]  /*0520*/  SHF.R.S32.HI R2, RZ, 0x1f, R0 ;  /* 0x0000001fff027819 */ /* 0x004fc80000011400 */
[----:B------:R-:W-:-:S03]  /*0530*/  LEA.HI R201, R2, R0, RZ, 0x6 ;  /* 0x0000000002c97211 */ /* 0x000fc600078f30ff */
[----:B------:R-:W-:Y:S05]  /*0540*/  @P0 BRA `(.L_x_1197) ;  /* 0x0000001000a00947 */ /* 0x000fea0003800000 */
[----:B------:R-:W1:Y:S01]  /*0550*/  LDC.U8 R0, c[0x0][0x549] ;  /* 0x00015240ff007b82 */ /* 0x000e620000000000 */
[----:B------:R-:W-:-:S07]  /*0560*/  ISETP.NE.AND P1, PT, R245, -0x1, PT ;  /* 0xfffffffff500780c */ /* 0x000fce0003f25270 */
[----:B------:R-:W2:Y:S08]  /*0570*/  LDC.U8 R6, c[0x0][0x548] ;  /* 0x00015200ff067b82 */ /* 0x000eb00000000000 */
[----:B------:R-:W3:Y:S01]  /*0580*/  @!P1 LDC.64 R4, c[0x0][0x400] ;  /* 0x00010000ff049b82 */ /* 0x000ee20000000a00 */
[----:B-1----:R-:W-:-:S07]  /*0590*/  ISETP.NE.AND P0, PT, R0, RZ, PT ;  /* 0x000000ff0000720c */ /* 0x002fce0003f05270 */
[----:B------:R-:W1:Y:S01]  /*05a0*/  LDC R9, c[0x0][0x434] ;  /* 0x00010d00ff097b82 */ /* 0x000e620000000800 */
[----:B--2---:R-:W-:-:S07]  /*05b0*/  ISETP.NE.AND P2, PT, R6, RZ, !P0 ;  /* 0x000000ff0600720c */ /* 0x004fce0004745270 */
[----:B------:R-:W2:Y:S08]  /*05c0*/  @P1 LDC.64 R10, c[0x0][0x408] ;  /* 0x00010200ff0a1b82 */ /* 0x000eb00000000a00 */
[----:B------:R-:W4:Y:S08]  /*05d0*/  @P0 LDC.64 R2, c[0x0][0x430] ;  /* 0x00010c00ff020b82 */ /* 0x000f300000000a00 */
[----:B------:R-:W1:Y:S01]  /*05e0*/  @P0 LDC R12, c[0x0][0x430] ;  /* 0x00010c00ff0c0b82 */ /* 0x000e620000000800 */
[----:B----4-:R-:W-:-:S02]  /*05f0*/  @P0 IMAD R0, R2, R3, RZ ;  /* 0x0000000302000224 */ /* 0x010fc400078e02ff */
[----:B---3--:R-:W-:Y:S01]  /*0600*/  @!P1 IMAD.WIDE.U32 R2, R155, R4, RZ ;  /* 0x000000049b029225 */ /* 0x008fe200078e00ff */
[----:B------:R-:W-:Y:S01]  /*0610*/  @P0 MOV R4, 0x1 ;  /* 0x0000000100040802 */ /* 0x000fe20000000f00 */
[----:B--2---:R-:W-:Y:S06]  /*0620*/  @P0 BRA `(.L_x_1198) ;  /* 0x0000000000280947 */ /* 0x004fec0003800000 */
[----:B------:R-:W-:Y:S01]  /*0630*/  ISETP.NE.AND P0, PT, R6, RZ, PT ;  /* 0x000000ff0600720c */ /* 0x000fe20003f05270 */
[----:B------:R-:W2:-:S12]  /*0640*/  LDC R7, c[0x0][0x3e0] ;  /* 0x0000f800ff077b82 */ /* 0x000e980000000800 */
[----:B------:R-:W3:Y:S01]  /*0650*/  @P0 LDC R0, c[0x0][0x454] ;  /* 0x00011500ff000b82 */ /* 0x000ee20000000800 */
[----:B-1----:R-:W-:Y:S02]  /*0660*/  @P0 MOV R12, 0x1 ;  /* 0x00000001000c0802 */ /* 0x002fe40000000f00 */
[----:B------:R-:W-:-:S05]  /*0670*/  @!P0 MOV R12, 0x1 ;  /* 0x00000001000c8802 */ /* 0x000fca0000000f00 */
[----:B------:R-:W2:Y:S08]  /*0680*/  @P0 LDC R4, c[0x0][0x454] ;  /* 0x00011500ff040b82 */ /* 0x000eb00000000800 */
[----:B------:R-:W1:Y:S08]  /*0690*/  @!P0 LDC R6, c[0x0][0x434] ;  /* 0x00010d00ff068b82 */ /* 0x000e700000000800 */
[----:B------:R-:W4:Y:S01]  /*06a0*/  @!P0 LDC R0, c[0x0][0x434] ;  /* 0x00010d00ff008b82 */ /* 0x000f220000000800 */
[----:B--2---:R-:W-:-:S02]  /*06b0*/  @P0 IMAD R4, R4, R7, RZ ;  /* 0x0000000704040224 */ /* 0x004fc400078e02ff */
[----:B-1-3--:R-:W-:-:S07]  /*06c0*/  @!P0 IMAD R4, R6, R7, RZ ;  /* 0x0000000706048224 */ /* 0x00afce00078e02ff */
.L_x_1198:
[----:B-1----:R-:W-:Y:S01]  /*06d0*/  IMAD R9, R155, R9, RZ ;  /* 0x000000099b097224 */ /* 0x002fe200078e02ff */
[----:B------:R-:W-:Y:S01]  /*06e0*/  ISETP.NE.AND P0, PT, R245, -0x1, PT ;  /* 0xfffffffff500780c */ /* 0x000fe20003f05270 */
[----:B------:R-:W-:Y:S01]  /*06f0*/  @!P1 IMAD R8, R155, R5, R3 ;  /* 0x000000059b089224 */ /* 0x000fe200078e0203 */
[----:B------:R-:W1:Y:S01]  /*0700*/  LDCU.64 UR4, c[0x0][0x410] ;  /* 0x00008200ff0477ac */ /* 0x000e620008000a00 */
[----:B----4-:R-:W-:Y:S01]  /*0710*/  IMAD R3, R151, R0, RZ ;  /* 0x0000000097037224 */ /* 0x010fe200078e02ff */
[----:B------:R-:W-:Y:S01]  /*0720*/  SHF.R.U32.HI R17, RZ, 0x3, R154 ;  /* 0x00000003ff117819 */ /* 0x000fe2000001169a */
[----:B------:R-:W-:Y:S01]  /*0730*/  @!P1 IMAD.MOV.U32 R5, RZ, RZ, R2 ;  /* 0x000000ffff059224 */ /* 0x000fe200078e0002 */
[----:B------:R-:W-:Y:S01]  /*0740*/  SEL R2, R9, R245, !P0 ;  /* 0x000000f509027207 */ /* 0x000fe20004000000 */
[----:B------:R-:W-:Y:S01]  /*0750*/  @P1 IMAD.WIDE.U32 R6, R245, R10, RZ ;  /* 0x0000000af5061225 */ /* 0x000fe200078e00ff */
[----:B------:R-:W-:Y:S01]  /*0760*/  IADD3 R21, PT, PT, R17, 0x30, RZ ;  /* 0x0000003011157810 */ /* 0x000fe20007ffe0ff */
[----:B------:R-:W-:Y:S02]  /*0770*/  BSSY.RECONVERGENT B0, `(.L_x_1199) ;  /* 0x000002e000007945 */ /* 0x000fe40003800200 */
[----:B------:R-:W-:Y:S01]  /*0780*/  @!P2 IMAD R3, R155, R4, R3 ;  /* 0x000000049b03a224 */ /* 0x000fe200078e0203 */
[----:B------:R-:W-:Y:S01]  /*0790*/  SHF.R.S32.HI R4, RZ, 0x1f, R2 ;  /* 0x0000001fff047819 */ /* 0x000fe20000011402 */
[----:B------:R-:W-:Y:S01]  /*07a0*/  @P1 IMAD R8, R245, R11, R7 ;  /* 0x0000000bf5081224 */ /* 0x000fe200078e0207 */
[----:B------:R-:W-:Y:S01]  /*07b0*/  SEL R2, R2, RZ, P2 ;  /* 0x000000ff02027207 */ /* 0x000fe20001000000 */
[----:B------:R-:W-:Y:S01]  /*07c0*/  IMAD R0, R26, R12, RZ ;  /* 0x0000000c1a007224 */ /* 0x000fe200078e02ff */
[----:B------:R-:W-:Y:S01]  /*07d0*/  SEL R4, R4, RZ, P2 ;  /* 0x000000ff04047207 */ /* 0x000fe20001000000 */
[----:B------:R-:W-:-:S02]  /*07e0*/  IMAD.SHL.U32 R7, R154, 0x8, RZ ;  /* 0x000000089a077824 */ /* 0x000fc400078e00ff */
[----:B------:R-:W-:Y:S01]  /*07f0*/  IMAD.IADD R10, R13, 0x1, -R26 ;  /* 0x000000010d0a7824 */ /* 0x000fe200078e0a1a */
[--C-:B------:R-:W-:Y:S01]  /*0800*/  IADD3 R13, P2, P0, R0, R2, R3.reuse ;  /* 0x00000002000d7210 */ /* 0x100fe2000785e003 */
[----:B------:R-:W-:Y:S01]  /*0810*/  @P1 IMAD.MOV.U32 R5, RZ, RZ, R6 ;  /* 0x000000ffff051224 */ /* 0x000fe200078e0006 */
[----:B------:R-:W-:Y:S01]  /*0820*/  LOP3.LUT R6, R7, 0x38, RZ, 0xc0, !PT ;  /* 0x0000003807067812 */ /* 0x000fe200078ec0ff */
[C---:B------:R-:W-:Y:S01]  /*0830*/  VIADD R19, R17.reuse, 0x10 ;  /* 0x0000001011137836 */ /* 0x040fe20000000000 */
[----:B------:R-:W-:Y:S01]  /*0840*/  SHF.R.S32.HI R0, RZ, 0x1f, R0 ;  /* 0x0000001fff007819 */ /* 0x000fe20000011400 */
[C---:B------:R-:W-:Y:S01]  /*0850*/  VIADD R20, R17.reuse, 0x20 ;  /* 0x0000002011147836 */ /* 0x040fe20000000000 */
[----:B------:R-:W-:Y:S01]  /*0860*/  SHF.R.S32.HI R3, RZ, 0x1f, R3 ;  /* 0x0000001fff037819 */ /* 0x000fe20000011403 */
[C---:B------:R-:W-:Y:S01]  /*0870*/  VIADD R22, R17.reuse, 0x40 ;  /* 0x0000004011167836 */ /* 0x040fe20000000000 */
[----:B------:R-:W-:Y:S01]  /*0880*/  IADD3 R2, P1, PT, R6, R5, RZ ;  /* 0x0000000506027210 */ /* 0x000fe20007f3e0ff */
[C---:B------:R-:W-:Y:S01]  /*0890*/  VIADD R23, R17.reuse, 0x50 ;  /* 0x0000005011177836 */ /* 0x040fe20000000000 */
[----:B------:R-:W-:Y:S01]  /*08a0*/  IADD3.X R11, PT, PT, R0, R4, R3, P2, P0 ;  /* 0x00000004000b7210 */ /* 0x000fe200017e0403 */
[C---:B------:R-:W-:Y:S01]  /*08b0*/  VIADD R24, R17.reuse, 0x60 ;  /* 0x0000006011187836 */ /* 0x040fe20000000000 */
[----:B------:R-:W-:Y:S01]  /*08c0*/  ISETP.GE.AND P0, PT, R17, R10, PT ;  /* 0x0000000a1100720c */ /* 0x000fe20003f06270 */
[----:B------:R-:W-:Y:S01]  /*08d0*/  IMAD.WIDE.U32 R14, R153, 0x80, RZ ;  /* 0x00000080990e7825 */ /* 0x000fe200078e00ff */
[----:B------:R-:W-:-:S02]  /*08e0*/  IADD3.X R3, PT, PT, RZ, R8, RZ, P1, !PT ;  /* 0x00000008ff037210 */ /* 0x000fc40000ffe4ff */
[-C--:B------:R-:W-:Y:S01]  /*08f0*/  ISETP.GE.AND P2, PT, R19, R10.reuse, PT ;  /* 0x0000000a1300720c */ /* 0x080fe20003f46270 */
[----:B------:R-:W-:Y:S01]  /*0900*/  VIADD R25, R17, 0x70 ;  /* 0x0000007011197836 */ /* 0x000fe20000000000 */
[-C--:B------:R-:W-:Y:S01]  /*0910*/  ISETP.GE.AND P6, PT, R20, R10.reuse, PT ;  /* 0x0000000a1400720c */ /* 0x080fe20003fc6270 */
[----:B-1----:R-:W-:Y:S01]  /*0920*/  IMAD.WIDE.U32 R8, R151, UR4, R2 ;  /* 0x0000000497087c25 */ /* 0x002fe2000f8e0002 */
[----:B------:R-:W-:Y:S02]  /*0930*/  P2R R16, PR, RZ, 0x4 ;  /* 0x00000004ff107803 */ /* 0x000fe40000000000 */
[-C--:B------:R-:W-:Y:S01]  /*0940*/  ISETP.GE.AND P5, PT, R21, R10.reuse, PT ;  /* 0x0000000a1500720c */ /* 0x080fe20003fa6270 */
[----:B------:R-:W-:Y:S01]  /*0950*/  IMAD R7, R151, UR5, R9 ;  /* 0x0000000597077c24 */ /* 0x000fe2000f8e0209 */
[-C--:B------:R-:W-:Y:S02]  /*0960*/  ISETP.GE.AND P4, PT, R22, R10.reuse, PT ;  /* 0x0000000a1600720c */ /* 0x080fe40003f86270 */
[----:B------:R-:W-:-:S02]  /*0970*/  ISETP.GE.AND P3, PT, R23, R10, PT ;  /* 0x0000000a1700720c */ /* 0x000fc40003f66270 */
[----:B------:R-:W-:Y:S02]  /*0980*/  ISETP.GE.AND P2, PT, R24, R10, PT ;  /* 0x0000000a1800720c */ /* 0x000fe40003f46270 */
        /* <DEDUP_REMOVED lines=12> */
.L_x_1200:
[----:B------:R-:W-:Y:S05]  /*0a50*/  BSYNC.RECONVERGENT B0 ;  /* 0x0000000000007941 */ /* 0x000fea0003800200 */
.L_x_1199:
        /* <DEDUP_REMOVED lines=16> */
.L_x_1202:
[----:B------:R-:W-:Y:S05]  /*0b60*/  BSYNC.RECONVERGENT B0 ;  /* 0x0000000000007941 */ /* 0x000fea0003800200 */
.L_x_1201:
[----:B------:R-:W-:Y:S04]  /*0b70*/  BSSY.RECONVERGENT B0, `(.L_x_1203) ;  /* 0x000000f000007945 */ /* 0x000fe80003800200 */
        /* <DEDUP_REMOVED lines=14> */
.L_x_1204:
[----:B------:R-:W-:Y:S05]  /*0c60*/  BSYNC.RECONVERGENT B0 ;  /* 0x0000000000007941 */ /* 0x000fea0003800200 */
.L_x_1203:
[----:B------:R-:W-:Y:S04]  /*0c70*/  BSSY.RECONVERGENT B0, `(.L_x_1205) ;  /* 0x000000f000007945 */ /* 0x000fe80003800200 */
        /* <DEDUP_REMOVED lines=14> */
.L_x_1206:
[----:B------:R-:W-:Y:S05]  /*0d60*/  BSYNC.RECONVERGENT B0 ;  /* 0x0000000000007941 */ /* 0x000fea0003800200 */
.L_x_1205:
        /* <DEDUP_REMOVED lines=15> */
.L_x_1208:
[----:B------:R-:W-:Y:S05]  /*0e60*/  BSYNC.RECONVERGENT B0 ;  /* 0x0000000000007941 */ /* 0x000fea0003800200 */
.L_x_1207:
        /* <DEDUP_REMOVED lines=15> */
.L_x_1210:
[----:B------:R-:W-:Y:S05]  /*0f60*/  BSYNC.RECONVERGENT B0 ;  /* 0x0000000000007941 */ /* 0x000fea0003800200 */
.L_x_1209:
        /* <DEDUP_REMOVED lines=15> */
.L_x_1212:
[----:B------:R-:W-:Y:S05]  /*1060*/  BSYNC.RECONVERGENT B0 ;  /* 0x0000000000007941 */ /* 0x000fea0003800200 */
.L_x_1211:
[----:B------:R-:W-:Y:S01]  /*1070*/  ISETP.GE.AND P1, PT, R25, R10, PT ;  /* 0x0000000a1900720c */ /* 0x000fe20003f26270 */
[----:B------:R-:W-:-:S12]  /*1080*/  BSSY.RECONVERGENT B0, `(.L_x_1213) ;  /* 0x000000f000007945 */ /* 0x000fd80003800200 */
        /* <DEDUP_REMOVED lines=14> */
.L_x_1214:
[----:B------:R-:W-:Y:S05]  /*1170*/  BSYNC.RECONVERGENT B0 ;  /* 0x0000000000007941 */ /* 0x000fea0003800200 */
.L_x_1213:
[----:B------:R-:W-:Y:S01]  /*1180*/  LOP3.LUT P0, R0, R154, 0x7, RZ, 0xc0, !PT ;  /* 0x000000079a007812 */ /* 0x000fe2000780c0ff */
[----:B------:R-:W-:Y:S01]  /*1190*/  BSSY.RECONVERGENT B0, `(.L_x_1215) ;  /* 0x0000016000007945 */ /* 0x000fe20003800200 */
[----:B-1----:R-:W-:Y:S02]  /*11a0*/  P2R R2, PR, RZ, 0x2 ;  /* 0x00000002ff027803 */ /* 0x002fe40000000000 */
[----:B------:R-:W-:Y:S02]  /*11b0*/  ISETP.GE.OR P0, PT, R17, R10, P0 ;  /* 0x0000000a1100720c */ /* 0x000fe40000706670 */
[----:B------:R-:W-:Y:S02]  /*11c0*/  ISETP.NE.AND P1, PT, R16, RZ, PT ;  /* 0x000000ff1000720c */ /* 0x000fe40003f25270 */
[C---:B------:R-:W-:Y:S02]  /*11d0*/  ISETP.NE.OR P6, PT, R0.reuse, RZ, P6 ;  /* 0x000000ff0000720c */ /* 0x040fe400037c5670 */
[----:B------:R-:W-:-:S02]  /*11e0*/  ISETP.NE.OR P1, PT, R0, RZ, P1 ;  /* 0x000000ff0000720c */ /* 0x000fc40000f25670 */
[----:B------:R-:W-:Y:S02]  /*11f0*/  ISETP.NE.OR P5, PT, R0, RZ, P5 ;  /* 0x000000ff0000720c */ /* 0x000fe40002fa5670 */
[----:B--234-:R-:W-:Y:S02]  /*1200*/  P2R R4, PR, RZ, 0x2 ;  /* 0x00000002ff047803 */ /* 0x01cfe40000000000 */
[----:B------:R-:W-:Y:S02]  /*1210*/  ISETP.NE.AND P1, PT, R2, RZ, PT ;  /* 0x000000ff0200720c */ /* 0x000fe40003f25270 */
[C---:B------:R-:W-:Y:S02]  /*1220*/  ISETP.NE.OR P4, PT, R0.reuse, RZ, P4 ;  /* 0x000000ff0000720c */ /* 0x040fe40002785670 */
[C---:B------:R-:W-:Y:S02]  /*1230*/  ISETP.NE.OR P3, PT, R0.reuse, RZ, P3 ;  /* 0x000000ff0000720c */ /* 0x040fe40001f65670 */
[----:B------:R-:W-:-:S02]  /*1240*/  ISETP.NE.OR P2, PT, R0, RZ, P2 ;  /* 0x000000ff0000720c */ /* 0x000fc40001745670 */
[----:B------:R-:W-:Y:S01]  /*1250*/  ISETP.NE.OR P1, PT, R0, RZ, P1 ;  /* 0x000000ff0000720c */ /* 0x000fe20000f25670 */
[----:B------:R-:W-:-:S12]  /*1260*/  @P0 BRA `(.L_x_1216) ;  /* 0x0000000000200947 */ /* 0x000fd80003800000 */
[----:B------:R-:W1:Y:S01]  /*1270*/  LDCU.64 UR4, c[0x0][0x420] ;  /* 0x00008400ff0477ac */ /* 0x000e620008000a00 */
[----:B------:R-:W-:-:S05]  /*1280*/  IMAD R0, R17, R12, RZ ;  /* 0x0000000c11007224 */ /* 0x000fca00078e02ff */
[----:B------:R-:W-:-:S04]  /*1290*/  IADD3 R3, P0, PT, R0, R13, RZ ;  /* 0x0000000d00037210 */ /* 0x000fc80007f1e0ff */
[----:B------:R-:W-:Y:S02]  /*12a0*/  LEA.HI.X.SX32 R0, R0, R11, 0x1, P0 ;  /* 0x0000000b00007211 */ /* 0x000fe400000f0eff */
[----:B-1----:R-:W-:-:S04]  /*12b0*/  LEA R2, P0, R3, UR4, 0x2 ;  /* 0x0000000403027c11 */ /* 0x002fc8000f8010ff */
[----:B------:R-:W-:Y:S01]  /*12c0*/  LEA.HI.X R3, R3, UR5, R0, 0x2, P0 ;  /* 0x0000000503037c11 */ /* 0x000fe200080f1400 */
[----:B------:R-:W-:-:S05]  /*12d0*/  IMAD.MOV.U32 R0, RZ, RZ, 0x7f800000 ;  /* 0x7f800000ff007424 */ /* 0x000fca00078e00ff */
[----:B------:R1:W-:Y:S03]  /*12e0*/  STG.E desc[UR12][R2.64], R0 ;  /* 0x0000000002007986 */ /* 0x0003e6000c10190c */
.L_x_1216:
[----:B------:R-:W-:Y:S05]  /*12f0*/  BSYNC.RECONVERGENT B0 ;  /* 0x0000000000007941 */ /* 0x000fea0003800200 */
.L_x_1215:
[----:B------:R-:W-:Y:S01]  /*1300*/  ISETP.NE.AND P0, PT, R4, RZ, PT ;  /* 0x000000ff0400720c */ /* 0x000fe20003f05270 */
[----:B------:R-:W-:-:S12]  /*1310*/  BSSY.RECONVERGENT B0, `(.L_x_1217) ;  /* 0x000000a000007945 */ /* 0x000fd80003800200 */
[----:B------:R-:W-:Y:S05]  /*1320*/  @P0 BRA `(.L_x_1218) ;  /* 0x0000000000200947 */ /* 0x000fea0003800000 */
[----:B------:R-:W2:Y:S01]  /*1330*/  LDCU.64 UR4, c[0x0][0x420] ;  /* 0x00008400ff0477ac */ /* 0x000ea20008000a00 */
[----:B-1----:R-:W-:-:S05]  /*1340*/  IMAD R0, R19, R12, RZ ;  /* 0x0000000c13007224 */ /* 0x002fca00078e02ff */
[----:B------:R-:W-:-:S04]  /*1350*/  IADD3 R3, P0, PT, R0, R13, RZ ;  /* 0x0000000d00037210 */ /* 0x000fc80007f1e0ff */
[----:B------:R-:W-:Y:S02]  /*1360*/  LEA.HI.X.SX32 R0, R0, R11, 0x1, P0 ;  /* 0x0000000b00007211 */ /* 0x000fe400000f0eff */
[----:B--2---:R-:W-:-:S04]  /*1370*/  LEA R2, P0, R3, UR4, 0x2 ;  /* 0x0000000403027c11 */ /* 0x004fc8000f8010ff */
[----:B------:R-:W-:Y:S01]  /*1380*/  LEA.HI.X R3, R3, UR5, R0, 0x2, P0 ;  /* 0x0000000503037c11 */ /* 0x000fe200080f1400 */
[----:B------:R-:W-:-:S05]  /*1390*/  IMAD.MOV.U32 R0, RZ, RZ, 0x7f800000 ;  /* 0x7f800000ff007424 */ /* 0x000fca00078e00ff */
[----:B------:R2:W-:Y:S03]  /*13a0*/  STG.E desc[UR12][R2.64], R0 ;  /* 0x0000000002007986 */ /* 0x0005e6000c10190c */
.L_x_1218:
[----:B------:R-:W-:Y:S05]  /*13b0*/  BSYNC.RECONVERGENT B0 ;  /* 0x0000000000007941 */ /* 0x000fea0003800200 */
.L_x_1217:
[----:B------:R-:W-:Y:S04]  /*13c0*/  BSSY.RECONVERGENT B0, `(.L_x_1219) ;  /* 0x000000a000007945 */ /* 0x000fe80003800200 */
[----:B------:R-:W-:Y:S05]  /*13d0*/  @P6 BRA `(.L_x_1220) ;  /* 0x0000000000206947 */ /* 0x000fea0003800000 */
[----:B------:R-:W3:Y:S01]  /*13e0*/  LDCU.64 UR4, c[0x0][0x420] ;  /* 0x00008400ff0477ac */ /* 0x000ee20008000a00 */
[----:B-12---:R-:W-:-:S05]  /*13f0*/  IMAD R0, R20, R12, RZ ;  /* 0x0000000c14007224 */ /* 0x006fca00078e02ff */
[----:B------:R-:W-:-:S04]  /*1400*/  IADD3 R3, P0, PT, R0, R13, RZ ;  /* 0x0000000d00037210 */ /* 0x000fc80007f1e0ff */
[----:B------:R-:W-:Y:S02]  /*1410*/  LEA.HI.X.SX32 R0, R0, R11, 0x1, P0 ;  /* 0x0000000b00007211 */ /* 0x000fe400000f0eff */
[----:B---3--:R-:W-:-:S04]  /*1420*/  LEA R2, P0, R3, UR4, 0x2 ;  /* 0x0000000403027c11 */ /* 0x008fc8000f8010ff */
[----:B------:R-:W-:Y:S01]  /*1430*/  LEA.HI.X R3, R3, UR5, R0, 0x2, P0 ;  /* 0x0000000503037c11 */ /* 0x000fe200080f1400 */
[----:B------:R-:W-:-:S05]  /*1440*/  IMAD.MOV.U32 R0, RZ, RZ, 0x7f800000 ;  /* 0x7f800000ff007424 */ /* 0x000fca00078e00ff */
[----:B------:R3:W-:Y:S03]  /*1450*/  STG.E desc[UR12][R2.64], R0 ;  /* 0x0000000002007986 */ /* 0x0007e6000c10190c */
.L_x_1220:
[----:B------:R-:W-:Y:S05]  /*1460*/  BSYNC.RECONVERGENT B0 ;  /* 0x0000000000007941 */ /* 0x000fea0003800200 */
.L_x_1219:
[----:B------:R-:W-:Y:S04]  /*1470*/  BSSY.RECONVERGENT B0, `(.L_x_1221) ;  /* 0x000000a000007945 */ /* 0x000fe80003800200 */
[----:B------:R-:W-:Y:S05]  /*1480*/  @P5 BRA `(.L_x_1222) ;  /* 0x0000000000205947 */ /* 0x000fea0003800000 */
[----:B------:R-:W4:Y:S01]  /*1490*/  LDCU.64 UR4, c[0x0][0x420] ;  /* 0x00008400ff0477ac */ /* 0x000f220008000a00 */
[----:B-123--:R-:W-:-:S05]  /*14a0*/  IMAD R0, R21, R12, RZ ;  /* 0x0000000c15007224 */ /* 0x00efca00078e02ff */
[----:B------:R-:W-:-:S04]  /*14b0*/  IADD3 R3, P0, PT, R0, R13, RZ ;  /* 0x0000000d00037210 */ /* 0x000fc80007f1e0ff */
[----:B------:R-:W-:Y:S02]  /*14c0*/  LEA.HI.X.SX32 R0, R0, R11, 0x1, P0 ;  /* 0x0000000b00007211 */ /* 0x000fe400000f0eff */
[----:B----4-:R-:W-:-:S04]  /*14d0*/  LEA R2, P0, R3, UR4, 0x2 ;  /* 0x0000000403027c11 */ /* 0x010fc8000f8010ff */
[----:B------:R-:W-:Y:S01]  /*14e0*/  LEA.HI.X R3, R3, UR5, R0, 0x2, P0 ;  /* 0x0000000503037c11 */ /* 0x000fe200080f1400 */
[----:B------:R-:W-:-:S05]  /*14f0*/  IMAD.MOV.U32 R0, RZ, RZ, 0x7f800000 ;  /* 0x7f800000ff007424 */ /* 0x000fca00078e00ff */
[----:B------:R4:W-:Y:S03]  /*1500*/  STG.E desc[UR12][R2.64], R0 ;  /* 0x0000000002007986 */ /* 0x0009e6000c10190c */
.L_x_1222:
[----:B------:R-:W-:Y:S05]  /*1510*/  BSYNC.RECONVERGENT B0 ;  /* 0x0000000000007941 */ /* 0x000fea0003800200 */
.L_x_1221:
        /* <DEDUP_REMOVED lines=10> */
.L_x_1224:
[----:B------:R-:W-:Y:S05]  /*15c0*/  BSYNC.RECONVERGENT B0 ;  /* 0x0000000000007941 */ /* 0x000fea0003800200 */
.L_x_1223:
        /* <DEDUP_REMOVED lines=10> */
.L_x_1226:
[----:B------:R-:W-:Y:S05]  /*1670*/  BSYNC.RECONVERGENT B0 ;  /* 0x0000000000007941 */ /* 0x000fea0003800200 */
.L_x_1225:
        /* <DEDUP_REMOVED lines=10> */
.L_x_1228:
[----:B------:R-:W-:Y:S05]  /*1720*/  BSYNC.RECONVERGENT B0 ;  /* 0x0000000000007941 */ /* 0x000fea0003800200 */
.L_x_1227:
        /* <DEDUP_REMOVED lines=10> */
.L_x_1197:
[----:B------:R-:W-:Y:S02]  /*17d0*/  ISETP.NE.AND P0, PT, R245, -0x1, PT ;  /* 0xfffffffff500780c */ /* 0x000fe40003f05270 */
[----:B------:R-:W-:-:S11]  /*17e0*/  ISETP.NE.AND P2, PT, R12, -0x1, PT ;  /* 0xffffffff0c00780c */ /* 0x000fd60003f45270 */
[----:B------:R-:W1:Y:S08]  /*17f0*/  @!P0 LDC.64 R6, c[0x0][0x398] ;  /* 0x0000e600ff068b82 */ /* 0x000e700000000a00 */
[----:B------:R-:W2:Y:S01]  /*1800*/  @P0 LDC.64 R8, c[0x0][0x3b0] ;  /* 0x0000ec00ff080b82 */ /* 0x000ea20000000a00 */
[----:B-1----:R-:W-:-:S04]  /*1810*/  @!P0 IMAD.WIDE.U32 R4, R155, R6, RZ ;  /* 0x000000069b048225 */ /* 0x002fc800078e00ff */
[----:B------:R-:W-:Y:S02]  /*1820*/  @!P0 IMAD R7, R155, R7, R5 ;  /* 0x000000079b078224 */ /* 0x000fe400078e0205 */
[----:B--2---:R-:W-:Y:S01]  /*1830*/  @P0 IMAD.WIDE.U32 R2, R245, R8, RZ ;  /* 0x00000008f5020225 */ /* 0x004fe200078e00ff */
[----:B------:R-:W-:-:S03]  /*1840*/  @!P0 MOV R8, R4 ;  /* 0x0000000400088202 */ /* 0x000fc60000000f00 */
        /* <DEDUP_REMOVED lines=14> */
[----:B------:R-:W-:Y:S01]  /*1930*/  MOV R5, R2 ;  /* 0x0000000200057202 */ /* 0x000fe20000000f00 */
[----:B------:R-:W-:Y:S06]  /*1940*/  BRA `(.L_x_1230) ;  /* 0x0000000000187947 */ /* 0x000fec0003800000 */
.L_x_1229:
[----:B------:R-:W1:Y:S01]  /*1950*/  LDC.64 R64, c[0x0][0x3b8] ;  /* 0x0000ee00ff407b82 */ /* 0x000e620000000a00 */
[----:B------:R-:W-:-:S05]  /*1960*/  IADD3 R2, PT, PT, R11, R12, RZ ;  /* 0x0000000c0b027210 */ /* 0x000fca0007ffe0ff */
[C---:B-1----:R-:W-:Y:S02]  /*1970*/  IMAD R0, R2.reuse, R65, RZ ;  /* 0x0000004102007224 */ /* 0x042fe400078e02ff */
[----:B------:R-:W-:-:S05]  /*1980*/  IMAD.WIDE.U32 R2, R2, R64, RZ ;  /* 0x0000004002027225 */ /* 0x000fca00078e00ff */
[----:B------:R-:W-:Y:S02]  /*1990*/  IADD3 R6, PT, PT, R3, R0, RZ ;  /* 0x0000000003067210 */ /* 0x000fe40007ffe0ff */
[----:B------:R-:W-:-:S07]  /*19a0*/  MOV R5, R2 ;  /* 0x0000000200057202 */ /* 0x000fce0000000f00 */
.L_x_1230:
[----:B------:R-:W1:Y:S01]  /*19b0*/  LDC R9, c[0x0][0x3e8] ;  /* 0x0000fa00ff097b82 */ /* 0x000e620000000800 */
[----:B------:R-:W-:Y:S02]  /*19c0*/  IABS R10, R151 ;  /* 0x00000097000a7213 */ /* 0x000fe40000000000 */
        /* <DEDUP_REMOVED lines=37> */
.L_x_1231:
[----:B------:R-:W1:Y:S01]  /*1c20*/  LDC.64 R22, c[0x0][0x3c0] ;  /* 0x0000f000ff167b82 */ /* 0x000e620000000a00 */
[----:B------:R-:W-:-:S05]  /*1c30*/  IADD3 R0, PT, PT, R11, R12, RZ ;  /* 0x0000000c0b007210 */ /* 0x000fca0007ffe0ff */
[C---:B-1----:R-:W-:Y:S02]  /*1c40*/  IMAD R4, R0.reuse, R23, RZ ;  /* 0x0000001700047224 */ /* 0x042fe400078e02ff */
[----:B------:R-:W-:-:S05]  /*1c50*/  IMAD.WIDE.U32 R2, R0, R22, RZ ;  /* 0x0000001600027225 */ /* 0x000fca00078e00ff */
[----:B------:R-:W-:-:S07]  /*1c60*/  IADD3 R0, PT, PT, R3, R4, RZ ;  /* 0x0000000403007210 */ /* 0x000fce0007ffe0ff */
.L_x_1232:
[----:B------:R-:W-:Y:S01]  /*1c70*/  IMAD.IADD R244, R13, 0x1, -R26 ;  /* 0x000000010df47824 */ /* 0x000fe200078e0a1a */
[----:B------:R-:W-:Y:S01]  /*1c80*/  SHF.R.U32.HI R40, RZ, 0x3, R154 ;  /* 0x00000003ff287819 */ /* 0x000fe2000001169a */
[----:B------:R-:W-:Y:S01]  /*1c90*/  IMAD.SHL.U32 R36, R154, 0x8, RZ ;  /* 0x000000089a247824 */ /* 0x000fe200078e00ff */
[----:B------:R-:W1:Y:S01]  /*1ca0*/  LDCU.128 UR4, c[0x0][0x3d0] ;  /* 0x00007a00ff0477ac */ /* 0x000e620008000c00 */
[----:B------:R-:W-:Y:S01]  /*1cb0*/  SHF.R.S32.HI R11, RZ, 0x1f, R10 ;  /* 0x0000001fff0b7819 */ /* 0x000fe2000001140a */
[----:B------:R-:W-:Y:S01]  /*1cc0*/  IMAD.WIDE.U32 R42, R153, 0x80, RZ ;  /* 0x00000080992a7825 */ /* 0x000fe200078e00ff */
[----:B------:R-:W-:Y:S01]  /*1cd0*/  ISETP.GE.AND P0, PT, R40, R244, PT ;  /* 0x000000f42800720c */ /* 0x000fe20003f06270 */
[----:B------:R-:W2:Y:S01]  /*1ce0*/  LDCU.64 UR8, c[0x0][0x3c8] ;  /* 0x00007900ff0877ac */ /* 0x000ea20008000a00 */
[----:B------:R-:W-:Y:S01]  /*1cf0*/  LOP3.LUT R9, R36, 0x38, RZ, 0xc0, !PT ;  /* 0x0000003824097812 */ /* 0x000fe200078ec0ff */
[----:B------:R-:W-:Y:S01]  /*1d00*/  VIADD R38, R40, 0x10 ;  /* 0x0000001028267836 */ /* 0x000fe20000000000 */
[----:B------:R-:W-:Y:S01]  /*1d10*/  LOP3.LUT R33, R42, R40, RZ, 0xfc, !PT ;  /* 0x000000282a217212 */ /* 0x000fe200078efcff */
[----:B------:R-:W3:Y:S01]  /*1d20*/  LDCU.64 UR10, c[0x0][0x388] ;  /* 0x00007100ff0a77ac */ /* 0x000ee20008000a00 */
[C---:B------:R-:W-:Y:S01]  /*1d30*/  IADD3 R8, P1, PT, R9.reuse, R8, RZ ;  /* 0x0000000809087210 */ /* 0x040fe20007f3e0ff */
[C---:B------:R-:W-:Y:S01]  /*1d40*/  VIADD R39, R40.reuse, 0x20 ;  /* 0x0000002028277836 */ /* 0x040fe20000000000 */
[C---:B------:R-:W-:Y:S01]  /*1d50*/  IADD3 R4, P3, PT, R9.reuse, R5, RZ ;  /* 0x0000000509047210 */ /* 0x040fe20007f7e0ff */
[----:B------:R-:W-:Y:S01]  /*1d60*/  VIADD R37, R40, 0x30 ;  /* 0x0000003028257836 */ /* 0x000fe20000000000 */
[----:B------:R-:W-:Y:S01]  /*1d70*/  IADD3 R2, P2, PT, R9, R2, RZ ;  /* 0x0000000209027210 */ /* 0x000fe20007f5e0ff */
[----:B------:R-:W-:Y:S01]  /*1d80*/  IMAD.X R9, RZ, RZ, R7, P1 ;  /* 0x000000ffff097224 */ /* 0x000fe200008e0607 */
[-C--:B------:R-:W-:Y:S01]  /*1d90*/  ISETP.GE.AND P1, PT, R38, R244.reuse, PT ;  /* 0x000000f42600720c */ /* 0x080fe20003f26270 */
[----:B------:R-:W4:Y:S01]  /*1da0*/  @!P0 LDC.64 R14, c[0x0][0x3b0] ;  /* 0x0000ec00ff0e8b82 */ /* 0x000f220000000a00 */
[----:B------:R-:W-:Y:S01]  /*1db0*/  IMAD.X R5, RZ, RZ, R6, P3 ;  /* 0x000000ffff057224 */ /* 0x000fe200018e0606 */
[-C--:B------:R-:W-:Y:S01]  /*1dc0*/  ISETP.GE.AND P6, PT, R39, R244.reuse, PT ;  /* 0x000000f42700720c */ /* 0x080fe20003fc6270 */
[----:B------:R-:W-:Y:S01]  /*1dd0*/  IMAD.X R3, RZ, RZ, R0, P2 ;  /* 0x000000ffff037224 */ /* 0x000fe200010e0600 */
[----:B------:R-:W-:Y:S01]  /*1de0*/  ISETP.GE.AND P5, PT, R37, R244, PT ;  /* 0x000000f42500720c */ /* 0x000fe20003fa6270 */
[----:B------:R-:W-:Y:S01]  /*1df0*/  IMAD.WIDE.U32 R6, R40, R64, R4 ;  /* 0x0000004028067225 */ /* 0x000fe200078e0004 */
[----:B------:R-:W-:-:S02]  /*1e00*/  SHF.L.U64.HI R148, R64, 0x6, R65 ;  /* 0x0000000640947819 */ /* 0x000fc40000010241 */
[----:B------:R-:W5:Y:S01]  /*1e10*/  @!P0 LDC.64 R18, c[0x0][0x380] ;  /* 0x0000e000ff128b82 */ /* 0x000f620000000a00 */
[C---:B------:R-:W-:Y:S02]  /*1e20*/  IMAD R7, R40.reuse, R65, R7 ;  /* 0x0000004128077224 */ /* 0x040fe400078e0207 */
[----:B-1----:R-:W-:Y:S02]  /*1e30*/  IMAD R0, R11, UR4, RZ ;  /* 0x000000040b007c24 */ /* 0x002fe4000f8e02ff */
[----:B------:R-:W-:-:S03]  /*1e40*/  IMAD.WIDE.U32 R4, R40, R22, R2 ;  /* 0x0000001628047225 */ /* 0x000fc600078e0002 */
[----:B------:R-:W1:Y:S01]  /*1e50*/  @!P1 LDC.64 R16, c[0x0][0x3b0] ;  /* 0x0000ec00ff109b82 */ /* 0x000e620000000a00 */
[----:B--2---:R-:W-:-:S04]  /*1e60*/  IMAD.WIDE.U32 R2, R151, UR8, R8 ;  /* 0x0000000897027c25 */ /* 0x004fc8000f8e0008 */
[C---:B------:R-:W-:Y:S02]  /*1e70*/  IMAD R12, R10.reuse, UR5, R0 ;  /* 0x000000050a0c7c24 */ /* 0x040fe4000f8e0200 */
[----:B------:R-:W-:Y:S01]  /*1e80*/  IMAD.WIDE.U32 R8, R10, UR4, R6 ;  /* 0x000000040a087c25 */ /* 0x000fe2000f8e0006 */
[----:B------:R-:W2:Y:S01]  /*1e90*/  S2UR UR5, SR_CgaCtaId ;  /* 0x00000000000579c3 */ /* 0x000ea20000008800 */
[----:B------:R-:W-:Y:S02]  /*1ea0*/  UMOV UR4, 0x400 ;  /* 0x0000040000047882 */ /* 0x000fe40000000000 */
[----:B------:R-:W-:Y:S01]  /*1eb0*/  IMAD.IADD R9, R9, 0x1, R12 ;  /* 0x0000000109097824 */ /* 0x000fe200078e020c */
[----:B---3--:R-:W-:Y:S01]  /*1ec0*/  LEA R212, P2, R8, UR10, 0x1 ;  /* 0x0000000a08d47c11 */ /* 0x008fe2000f8408ff */
[----:B------:R-:W-:Y:S02]  /*1ed0*/  IMAD R5, R40, R23, R5 ;  /* 0x0000001728057224 */ /* 0x000fe400078e0205 */
[----:B------:R-:W-:Y:S01]  /*1ee0*/  IMAD R0, R11, UR6, RZ ;  /* 0x000000060b007c24 */ /* 0x000fe2000f8e02ff */
[----:B------:R-:W-:Y:S01]  /*1ef0*/  LEA.HI.X R209, R8, UR11, R9, 0x1, P2 ;  /* 0x0000000b08d17c11 */ /* 0x000fe200090f0c09 */
[----:B----4-:R-:W-:Y:S01]  /*1f00*/  @!P0 IMAD R12, R43, R14, RZ ;  /* 0x0000000e2b0c8224 */ /* 0x010fe200078e02ff */
[----:B------:R-:W3:Y:S01]  /*1f10*/  @!P6 LDC.64 R20, c[0x0][0x380] ;  /* 0x0000e000ff14eb82 */ /* 0x000ee20000000a00 */
[----:B------:R-:W-:Y:S01]  /*1f20*/  IMAD R3, R151, UR9, R3 ;  /* 0x0000000997037c24 */ /* 0x000fe2000f8e0203 */
[----:B------:R-:W4:Y:S01]  /*1f30*/  LDCU.64 UR8, c[0x0][0x390] ;  /* 0x00007200ff0877ac */ /* 0x000f220008000a00 */
[----:B------:R-:W-:-:S02]  /*1f40*/  IMAD R11, R10, UR7, R0 ;  /* 0x000000070a0b7c24 */ /* 0x000fc4000f8e0200 */
[----:B------:R-:W-:Y:S01]  /*1f50*/  IMAD.WIDE.U32 R6, R10, UR6, R4 ;  /* 0x000000060a067c25 */ /* 0x000fe2000f8e0004 */
[----:B------:R-:W-:-:S03]  /*1f60*/  @!P1 IADD3 R10, P2, PT, R33, 0x10, RZ ;  /* 0x00000010210a9810 */ /* 0x000fc60007f5e0ff */
[C---:B------:R-:W-:Y:S02]  /*1f70*/  @!P0 IMAD R0, R33.reuse, R15, R12 ;  /* 0x0000000f21008224 */ /* 0x040fe400078e020c */
[----:B------:R-:W-:Y:S01]  /*1f80*/  @!P0 IMAD.WIDE.U32 R4, R33, R14, R2 ;  /* 0x0000000e21048225 */ /* 0x000fe200078e0002 */
[----:B------:R-:W3:Y:S01]  /*1f90*/  @!P6 LDC.64 R12, c[0x0][0x3b0] ;  /* 0x0000ec00ff0ceb82 */ /* 0x000ee20000000a00 */
[----:B--2---:R-:W-:Y:S02]  /*1fa0*/  ULEA UR5, UR5, UR4, 0x18 ;  /* 0x0000000405057291 */ /* 0x004fe4000f8ec0ff */
[----:B------:R-:W-:Y:S01]  /*1fb0*/  @!P1 IMAD.X R9, RZ, RZ, R43, P2 ;  /* 0x000000ffff099224 */ /* 0x000fe200010e062b */
[C---:B-----5:R-:W-:Y:S01]  /*1fc0*/  @!P0 LEA R8, P2, R4.reuse, R18, 0x1 ;  /* 0x0000001204088211 */ /* 0x060fe200078408ff */
[----:B------:R-:W-:Y:S01]  /*1fd0*/  @!P0 IMAD.IADD R5, R5, 0x1, R0 ;  /* 0x0000000105058824 */ /* 0x000fe200078e0200 */
[----:B------:R-:W2:Y:S01]  /*1fe0*/  LDCU UR4, c[0x0][0x3e0] ;  /* 0x00007c00ff0477ac */ /* 0x000ea20008000800 */
[-C--:B-1----:R-:W-:Y:S01]  /*1ff0*/  @!P1 IMAD R0, R9, R16.reuse, RZ ;  /* 0x0000001009009224 */ /* 0x082fe200078e02ff */
[----:B------:R-:W1:Y:S01]  /*2000*/  @!P1 LDC.64 R14, c[0x0][0x380] ;  /* 0x0000e000ff0e9b82 */ /* 0x000e620000000a00 */
[----:B------:R-:W-:Y:S01]  /*2010*/  IMAD.IADD R7, R7, 0x1, R11 ;  /* 0x0000000107077824 */ /* 0x000fe200078e020b */
[----:B------:R-:W-:Y:S01]  /*2020*/  @!P0 LEA.HI.X R9, R4, R19, R5, 0x1, P2 ;  /* 0x0000001304098211 */ /* 0x000fe200010f0c05 */
[----:B------:R-:W-:Y:S01]  /*2030*/  @!P1 IMAD R5, R10, R17, R0 ;  /* 0x000000110a059224 */ /* 0x000fe200078e0200 */
[----:B------:R-:W-:Y:S01]  /*2040*/  LOP3.LUT R4, R36, 0x1f8, RZ, 0xc0, !PT ;  /* 0x000001f824047812 */ /* 0x000fe200078ec0ff */
[----:B------:R-:W-:Y:S01]  /*2050*/  VIADD R24, R40, 0x40 ;  /* 0x0000004028187836 */ /* 0x000fe20000000000 */
[----:B----4-:R-:W-:Y:S01]  /*2060*/  LEA R214, P3, R6, UR8, 0x1 ;  /* 0x0000000806d67c11 */ /* 0x010fe2000f8608ff */
[----:B------:R-:W-:Y:S01]  /*2070*/  IMAD.SHL.U32 R150, R64, 0x40, RZ ;  /* 0x0000004040967824 */ /* 0x000fe200078e00ff */
[----:B------:R-:W-:Y:S01]  /*2080*/  LOP3.LUT R0, R4, 0x38, R154, 0x78, !PT ;  /* 0x0000003804007812 */ /* 0x000fe200078e789a */
[----:B------:R-:W4:Y:S01]  /*2090*/  @!P5 LDC.64 R18, c[0x0][0x3b0] ;  /* 0x0000ec00ff12db82 */ /* 0x000f220000000a00 */
[----:B------:R-:W-:Y:S01]  /*20a0*/  @!P6 IADD3 R4, P2, PT, R33, 0x20, RZ ;  /* 0x000000202104e810 */ /* 0x000fe20007f5e0ff */
[----:B------:R-:W-:Y:S01]  /*20b0*/  IMAD.SHL.U32 R149, R64, 0x10, RZ ;  /* 0x0000001040957824 */ /* 0x000fe200078e00ff */
[----:B------:R-:W-:Y:S01]  /*20c0*/  LEA.HI.X R213, R6, UR9, R7, 0x1, P3 ;  /* 0x0000000906d57c11 */ /* 0x000fe200098f0c07 */
[----:B------:R-:W-:Y:S01]  /*20d0*/  @!P1 IMAD.WIDE.U32 R6, R10, R16, R2 ;  /* 0x000000100a069225 */ /* 0x000fe200078e0002 */
[----:B------:R-:W-:-:S02]  /*20e0*/  LOP3.LUT R0, R0, 0x1e00, R36, 0xf8, !PT ;  /* 0x00001e0000007812 */ /* 0x000fc400078ef824 */
[----:B------:R-:W-:Y:S01]  /*20f0*/  ISETP.GE.AND P4, PT, R24, R244, PT ;  /* 0x000000f41800720c */ /* 0x000fe20003f86270 */
[----:B------:R-:W-:Y:S01]  /*2100*/  @!P6 IMAD.X R11, RZ, RZ, R43, P2 ;  /* 0x000000ffff0be224 */ /* 0x000fe200010e062b */
[----:B------:R-:W-:Y:S01]  /*2110*/  LEA R204, R0, UR5, 0x1 ;  /* 0x0000000500cc7c11 */ /* 0x000fe2000f8e08ff */
[----:B------:R-:W-:Y:S01]  /*2120*/  VIADD R10, R40, 0x50 ;  /* 0x00000050280a7836 */ /* 0x000fe20000000000 */
[----:B------:R-:W5:Y:S01]  /*2130*/  @!P5 LDC.64 R24, c[0x0][0x380] ;  /* 0x0000e000ff18db82 */ /* 0x000f620000000a00 */
[----:B---3--:R-:W-:Y:S02]  /*2140*/  @!P6 IMAD R0, R11, R12, RZ ;  /* 0x0000000c0b00e224 */ /* 0x008fe400078e02ff */
[----:B------:R-:W-:Y:S01]  /*2150*/  @!PT LDS RZ, [RZ] ;  /* 0x00000000fffff984 */ /* 0x000fe20000000800 */
[----:B------:R-:W-:Y:S01]  /*2160*/  @!PT LDS RZ, [RZ] ;  /* 0x00000000fffff984 */ /* 0x000fe20000000800 */
[----:B------:R-:W-:Y:S01]  /*2170*/  @!PT LDS RZ, [RZ] ;  /* 0x00000000fffff984 */ /* 0x000fe20000000800 */
[----:B------:R1:W-:Y:S01]  /*2180*/  @!P0 LDGSTS.E.BYPASS.LTC128B.128 [R204], desc[UR12][R8.64] ;  /* 0x0000000008cc8fae */ /* 0x0003e2000b981a0c */
[----:B------:R-:W-:Y:S01]  /*2190*/  ISETP.GE.AND P3, PT, R10, R244, PT ;  /* 0x000000f40a00720c */ /* 0x000fe20003f66270 */
[----:B------:R-:W-:Y:S02]  /*21a0*/  @!P6 IMAD R0, R4, R13, R0 ;  /* 0x0000000d0400e224 */ /* 0x000fe400078e0200 */
[----:B------:R-:W-:-:S02]  /*21b0*/  @!P1 IMAD.IADD R7, R7, 0x1, R5 ;  /* 0x0000000107079824 */ /* 0x000fc400078e0205 */
[----:B------:R-:W-:Y:S01]  /*21c0*/  @!P6 IMAD.WIDE.U32 R4, R4, R12, R2 ;  /* 0x0000000c0404e225 */ /* 0x000fe200078e0002 */
[----:B------:R-:W3:Y:S03]  /*21d0*/  @!P4 LDC.64 R16, c[0x0][0x3b0] ;  /* 0x0000ec00ff10cb82 */ /* 0x000ee60000000a00 */
[----:B------:R-:W-:Y:S02]  /*21e0*/  @!P6 IMAD.IADD R0, R5, 0x1, R0 ;  /* 0x000000010500e824 */ /* 0x000fe400078e0200 */
[----:B------:R-:W-:Y:S02]  /*21f0*/  @!P4 IMAD.MOV.U32 R5, RZ, RZ, R3 ;  /* 0x000000ffff05c224 */ /* 0x000fe400078e0003 */
[----:B------:R-:W-:Y:S01]  /*2200*/  IMAD.SHL.U32 R152, R154, 0x40, RZ ;  /* 0x000000409a987824 */ /* 0x000fe200078e00ff */
[----:B------:R-:W2:Y:S04]  /*2210*/  @!P4 LDC.64 R28, c[0x0][0x380] ;  /* 0x0000e000ff1ccb82 */ /* 0x000ea80000000a00 */
[----:B------:R-:W-:-:S04]  /*2220*/  LOP3.LUT R191, R152, 0x400, RZ, 0xc0, !PT ;  /* 0x0000040098bf7812 */ /* 0x000fc800078ec0ff */
[----:B------:R-:W2:Y:S01]  /*2230*/  @!P3 LDC.64 R30, c[0x0][0x380] ;  /* 0x0000e000ff1ebb82 */ /* 0x000ea20000000a00 */
[----:B-1----:R-:W-:Y:S01]  /*2240*/  @!P1 LEA R8, P0, R6, R14, 0x1 ;  /* 0x0000000e06089211 */ /* 0x002fe200078008ff */
[----:B------:R-:W-:-:S03]  /*2250*/  @!P3 IMAD.MOV.U32 R14, RZ, RZ, R2 ;  /* 0x000000ffff0eb224 */ /* 0x000fc600078e0002 */
[----:B------:R-:W-:Y:S01]  /*2260*/  @!P1 LEA.HI.X R9, R6, R15, R7, 0x1, P0 ;  /* 0x0000000f06099211 */ /* 0x000fe200000f0c07 */
[----:B------:R-:W-:Y:S01]  /*2270*/  VIADD R7, R40, 0x60 ;  /* 0x0000006028077836 */ /* 0x000fe20000000000 */
[----:B------:R-:W-:Y:S01]  /*2280*/  @!P6 LEA R10, P0, R4, R20, 0x1 ;  /* 0x00000014040ae211 */ /* 0x000fe200078008ff */
[----:B------:R-:W-:Y:S02]  /*2290*/  VIADD R6, R40, 0x70 ;  /* 0x0000007028067836 */ /* 0x000fe40000000000 */
[----:B------:R1:W-:Y:S01]  /*22a0*/  @!P1 LDGSTS.E.BYPASS.LTC128B.128 [R204+0x800], desc[UR12][R8.64] ;  /* 0x0080000008cc9fae */ /* 0x0003e2000b981a0c */
[----:B------:R-:W-:Y:S01]  /*22b0*/  @!P6 LEA.HI.X R11, R4, R21, R0, 0x1, P0 ;  /* 0x00000015040be211 */ /* 0x000fe200000f0c00 */
[----:B------:R-:W-:Y:S01]  /*22c0*/  @!P3 IMAD.MOV.U32 R15, RZ, RZ, R3 ;  /* 0x000000ffff0fb224 */ /* 0x000fe200078e0003 */
[----:B------:R-:W2:Y:S01]  /*22d0*/  @!P3 LDC.64 R20, c[0x0][0x3b0] ;  /* 0x0000ec00ff14bb82 */ /* 0x000ea20000000a00 */
[----:B------:R-:W-:Y:S02]  /*22e0*/  @!P5 IADD3 R0, P0, PT, R33, 0x30, RZ ;  /* 0x000000302100d810 */ /* 0x000fe40007f1e0ff */
[-C--:B------:R-:W-:Y:S01]  /*22f0*/  ISETP.GE.AND P2, PT, R7, R244.reuse, PT ;  /* 0x000000f40700720c */ /* 0x080fe20003f46270 */
[----:B------:R2:W-:Y:S01]  /*2300*/  @!P6 LDGSTS.E.BYPASS.LTC128B.128 [R204+0x1000], desc[UR12][R10.64] ;  /* 0x010000000accefae */ /* 0x0005e2000b981a0c */
[----:B------:R-:W-:Y:S01]  /*2310*/  ISETP.GE.AND P1, PT, R6, R244, PT ;  /* 0x000000f40600720c */ /* 0x000fe20003f26270 */
[----:B------:R-:W-:Y:S01]  /*2320*/  @!P5 IMAD.X R4, RZ, RZ, R43, P0 ;  /* 0x000000ffff04d224 */ /* 0x000fe200000e062b */
[----:B------:R-:W-:-:S03]  /*2330*/  @!P4 IADD3 R7, P0, PT, R33, 0x40, RZ ;  /* 0x000000402107c810 */ /* 0x000fc60007f1e0ff */
[----:B----4-:R-:W-:Y:S02]  /*2340*/  @!P5 IMAD R6, R4, R18, RZ ;  /* 0x000000120406d224 */ /* 0x010fe400078e02ff */
[----:B------:R-:W-:-:S04]  /*2350*/  @!P4 IMAD.MOV.U32 R4, RZ, RZ, R2 ;  /* 0x000000ffff04c224 */ /* 0x000fc800078e0002 */
[--C-:B------:R-:W-:Y:S02]  /*2360*/  @!P2 IMAD.MOV.U32 R26, RZ, RZ, R2.reuse ;  /* 0x000000ffff1aa224 */ /* 0x100fe400078e0002 */
[--C-:B------:R-:W-:Y:S02]  /*2370*/  @!P2 IMAD.MOV.U32 R27, RZ, RZ, R3.reuse ;  /* 0x000000ffff1ba224 */ /* 0x100fe400078e0003 */
[----:B------:R-:W-:Y:S02]  /*2380*/  @!P1 IMAD.MOV.U32 R34, RZ, RZ, R2 ;  /* 0x000000ffff229224 */ /* 0x000fe400078e0002 */
[----:B------:R-:W-:Y:S02]  /*2390*/  @!P1 IMAD.MOV.U32 R35, RZ, RZ, R3 ;  /* 0x000000ffff239224 */ /* 0x000fe400078e0003 */
[----:B-1----:R-:W-:Y:S01]  /*23a0*/  @!P4 IMAD.X R9, RZ, RZ, R43, P0 ;  /* 0x000000ffff09c224 */ /* 0x002fe200000e062b */
[----:B------:R-:W-:Y:S01]  /*23b0*/  @!P3 IADD3 R12, P0, PT, R33, 0x50, RZ ;  /* 0x00000050210cb810 */ /* 0x000fe20007f1e0ff */
[----:B------:R-:W-:-:S02]  /*23c0*/  @!P5 IMAD R8, R0, R19, R6 ;  /* 0x000000130008d224 */ /* 0x000fc400078e0206 */
[----:B------:R-:W-:Y:S02]  /*23d0*/  @!P5 IMAD.WIDE.U32 R2, R0, R18, R2 ;  /* 0x000000120002d225 */ /* 0x000fe400078e0002 */
[----:B------:R-:W1:Y:S02]  /*23e0*/  @!P1 LDC.64 R18, c[0x0][0x3b0] ;  /* 0x0000ec00ff129b82 */ /* 0x000e640000000a00 */
[----:B------:R-:W-:Y:S02]  /*23f0*/  @!P3 IMAD.X R0, RZ, RZ, R43, P0 ;  /* 0x000000ffff00b224 */ /* 0x000fe400000e062b */
[----:B---3--:R-:W-:Y:S02]  /*2400*/  @!P4 IMAD R6, R9, R16, RZ ;  /* 0x000000100906c224 */ /* 0x008fe400078e02ff */
[----:B------:R-:W-:Y:S01]  /*2410*/  @!P5 IMAD.IADD R3, R3, 0x1, R8 ;  /* 0x000000010303d824 */ /* 0x000fe200078e0208 */
[----:B-----5:R-:W-:Y:S01]  /*2420*/  @!P5 LEA R8, P0, R2, R24, 0x1 ;  /* 0x000000180208d211 */ /* 0x020fe200078008ff */
[----:B--2---:R-:W-:-:S02]  /*2430*/  @!P3 IMAD R0, R0, R20, RZ ;  /* 0x000000140000b224 */ /* 0x004fc400078e02ff */
[C---:B------:R-:W-:Y:S01]  /*2440*/  @!P4 IMAD R6, R7.reuse, R17, R6 ;  /* 0x000000110706c224 */ /* 0x040fe200078e0206 */
[----:B------:R-:W-:Y:S01]  /*2450*/  @!P5 LEA.HI.X R9, R2, R25, R3, 0x1, P0 ;  /* 0x000000190209d211 */ /* 0x000fe200000f0c03 */
[----:B------:R-:W-:Y:S02]  /*2460*/  @!P4 IMAD.WIDE.U32 R4, R7, R16, R4 ;  /* 0x000000100704c225 */ /* 0x000fe400078e0004 */
[----:B------:R-:W2:Y:S02]  /*2470*/  @!P2 LDC.64 R16, c[0x0][0x3b0] ;  /* 0x0000ec00ff10ab82 */ /* 0x000ea40000000a00 */
[----:B------:R-:W-:Y:S01]  /*2480*/  @!P3 IMAD R10, R12, R21, R0 ;  /* 0x000000150c0ab224 */ /* 0x000fe200078e0200 */
[----:B------:R3:W-:Y:S01]  /*2490*/  @!P5 LDGSTS.E.BYPASS.LTC128B.128 [R204+0x1800], desc[UR12][R8.64] ;  /* 0x0180000008ccdfae */ /* 0x0007e2000b981a0c */
[----:B------:R-:W-:Y:S01]  /*24a0*/  @!P4 IMAD.IADD R0, R5, 0x1, R6 ;  /* 0x000000010500c824 */ /* 0x000fe200078e0206 */
[----:B------:R-:W-:Y:S01]  /*24b0*/  @!P4 LEA R6, P0, R4, R28, 0x1 ;  /* 0x0000001c0406c211 */ /* 0x000fe200078008ff */
[----:B------:R-:W-:-:S02]  /*24c0*/  @!P3 IMAD.WIDE.U32 R2, R12, R20, R14 ;  /* 0x000000140c02b225 */ /* 0x000fc400078e000e */
[----:B------:R-:W4:Y:S01]  /*24d0*/  @!P1 LDC.64 R14, c[0x0][0x380] ;  /* 0x0000e000ff0e9b82 */ /* 0x000f220000000a00 */
[----:B------:R-:W-:Y:S01]  /*24e0*/  @!P4 LEA.HI.X R7, R4, R29, R0, 0x1, P0 ;  /* 0x0000001d0407c211 */ /* 0x000fe200000f0c00 */
[----:B------:R-:W-:Y:S01]  /*24f0*/  @!P3 IMAD.IADD R0, R3, 0x1, R10 ;  /* 0x000000010300b824 */ /* 0x000fe200078e020a */
[----:B------:R-:W-:-:S03]  /*2500*/  @!P3 LEA R4, P6, R2, R30, 0x1 ;  /* 0x0000001e0204b211 */ /* 0x000fc600078c08ff */
[----:B------:R-:W-:Y:S01]  /*2510*/  @!P4 LDGSTS.E.BYPASS.LTC128B.128 [R204+0x2000], desc[UR12][R6.64] ;  /* 0x0200000006cccfae */ /* 0x000fe2000b981a0c */
[----:B------:R-:W-:Y:S01]  /*2520*/  @!P3 LEA.HI.X R5, R2, R31, R0, 0x1, P6 ;  /* 0x0000001f0205b211 */ /* 0x000fe200030f0c00 */
[----:B------:R-:W5:Y:S04]  /*2530*/  @!P2 LDC.64 R10, c[0x0][0x380] ;  /* 0x0000e000ff0aab82 */ /* 0x000f680000000a00 */
[----:B------:R2:W-:Y:S01]  /*2540*/  @!P3 LDGSTS.E.BYPASS.LTC128B.128 [R204+0x2800], desc[UR12][R4.64] ;  /* 0x0280000004ccbfae */ /* 0x0005e2000b981a0c */
[C---:B---3--:R-:W-:Y:S02]  /*2550*/  @!P1 IADD3 R9, P0, PT, R33.reuse, 0x70, RZ ;  /* 0x0000007021099810 */ /* 0x048fe40007f1e0ff */
[----:B------:R-:W-:Y:S02]  /*2560*/  @!P2 IADD3 R8, P5, PT, R33, 0x60, RZ ;  /* 0x000000602108a810 */ /* 0x000fe40007fbe0ff */
[----:B------:R-:W-:Y:S01]  /*2570*/  LEA.HI.SX32 R33, R201, 0xffffffff, 0x1a ;  /* 0xffffffffc9217811 */ /* 0x000fe200078fd2ff */
[----:B------:R-:W-:-:S02]  /*2580*/  @!P1 IMAD.X R0, RZ, RZ, R43, P0 ;  /* 0x000000ffff009224 */ /* 0x000fc400000e062b */
[----:B------:R-:W-:Y:S02]  /*2590*/  @!P2 IMAD.X R3, RZ, RZ, R43, P5 ;  /* 0x000000ffff03a224 */ /* 0x000fe400028e062b */
[----:B-1----:R-:W-:Y:S02]  /*25a0*/  @!P1 IMAD R0, R0, R18, RZ ;  /* 0x0000001200009224 */ /* 0x002fe400078e02ff */
[----:B--2---:R-:W-:Y:S02]  /*25b0*/  @!P2 IMAD R2, R3, R16, RZ ;  /* 0x000000100302a224 */ /* 0x004fe400078e02ff */
[----:B------:R-:W-:Y:S02]  /*25c0*/  @!P1 IMAD R0, R9, R19, R0 ;  /* 0x0000001309009224 */ /* 0x000fe400078e0200 */
[----:B------:R-:W-:Y:S02]  /*25d0*/  IMAD R19, R33, -0x40, R32 ;  /* 0xffffffc021137824 */ /* 0x000fe400078e0220 */
[----:B------:R-:W-:Y:S01]  /*25e0*/  @!P1 IMAD.WIDE.U32 R4, R9, R18, R34 ;  /* 0x0000001209049225 */ /* 0x000fe200078e0022 */
[----:B------:R-:W-:-:S02]  /*25f0*/  SHF.R.S32.HI R18, RZ, 0x1f, R33 ;  /* 0x0000001fff127819 */ /* 0x000fc40000011421 */
[----:B------:R-:W-:Y:S01]  /*2600*/  ISETP.GE.AND P4, PT, R40, R19, PT ;  /* 0x000000132800720c */ /* 0x000fe20003f86270 */
[----:B------:R-:W-:Y:S01]  /*2610*/  @!P2 IMAD R2, R8, R17, R2 ;  /* 0x000000110802a224 */ /* 0x000fe200078e0202 */
[----:B------:R-:W-:Y:S01]  /*2620*/  ISETP.GE.AND P5, PT, R38, R19, PT ;  /* 0x000000132600720c */ /* 0x000fe20003fa6270 */
[----:B------:R-:W-:Y:S01]  /*2630*/  @!P2 IMAD.WIDE.U32 R6, R8, R16, R26 ;  /* 0x000000100806a225 */ /* 0x000fe200078e001a */
[----:B----4-:R-:W-:Y:S02]  /*2640*/  @!P1 LEA R14, P0, R4, R14, 0x1 ;  /* 0x0000000e040e9211 */ /* 0x010fe400078008ff */
[----:B------:R-:W-:Y:S01]  /*2650*/  SHF.L.U64.HI R34, R64, 0x4, R65 ;  /* 0x0000000440227819 */ /* 0x000fe20000010241 */
[----:B------:R-:W-:Y:S01]  /*2660*/  IMAD R8, R148, R33, RZ ;  /* 0x0000002194087224 */ /* 0x000fe200078e02ff */
[----:B-----5:R-:W-:Y:S01]  /*2670*/  @!P2 LEA R16, P3, R6, R10, 0x1 ;  /* 0x0000000a0610a211 */ /* 0x020fe200078608ff */
[----:B------:R-:W-:Y:S01]  /*2680*/  @!P2 IMAD.IADD R7, R7, 0x1, R2 ;  /* 0x000000010707a824 */ /* 0x000fe200078e0202 */
[----:B------:R-:W-:Y:S01]  /*2690*/  SHF.R.U32.HI R35, RZ, 0x1, R154 ;  /* 0x00000001ff237819 */ /* 0x000fe2000001169a */
[----:B------:R-:W-:-:S02]  /*26a0*/  @!P1 IMAD.IADD R5, R5, 0x1, R0 ;  /* 0x0000000105059824 */ /* 0x000fc400078e0200 */
[----:B------:R-:W-:Y:S01]  /*26b0*/  IMAD.WIDE.U32 R2, R150, R33, RZ ;  /* 0x0000002196027225 */ /* 0x000fe200078e00ff */
[----:B------:R-:W-:Y:S02]  /*26c0*/  @!P2 LEA.HI.X R17, R6, R11, R7, 0x1, P3 ;  /* 0x0000000b0611a211 */ /* 0x000fe400018f0c07 */
[----:B------:R-:W-:Y:S01]  /*26d0*/  @!P1 LEA.HI.X R15, R4, R15, R5, 0x1, P0 ;  /* 0x0000000f040f9211 */ /* 0x000fe200000f0c05 */
[----:B------:R-:W-:Y:S01]  /*26e0*/  IMAD R0, R18, R150, R8 ;  /* 0x0000009612007224 */ /* 0x000fe200078e0208 */
[CC--:B------:R-:W-:Y:S01]  /*26f0*/  ISETP.GE.AND P3, PT, R39.reuse, R19.reuse, PT ;  /* 0x000000132700720c */ /* 0x0c0fe20003f66270 */
[----:B------:R-:W-:Y:S01]  /*2700*/  IMAD.WIDE.U32 R4, R64, 0x20, RZ ;  /* 0x0000002040047825 */ /* 0x000fe200078e00ff */
[C---:B------:R-:W-:Y:S01]  /*2710*/  @!P4 LEA R8, P0, R2.reuse, R212, 0x1 ;  /* 0x000000d40208c211 */ /* 0x040fe200078008ff */
[----:B------:R-:W-:Y:S01]  /*2720*/  @!P2 LDGSTS.E.BYPASS.LTC128B.128 [R204+0x3000], desc[UR12][R16.64] ;  /* 0x0300000010ccafae */ /* 0x000fe2000b981a0c */
[----:B------:R-:W-:Y:S01]  /*2730*/  ISETP.GE.AND P2, PT, R39, R19, PT ;  /* 0x000000132700720c */ /* 0x000fe20003f46270 */
[----:B------:R-:W-:Y:S01]  /*2740*/  IMAD.IADD R3, R3, 0x1, R0 ;  /* 0x0000000103037824 */ /* 0x000fe200078e0200 */
[----:B------:R-:W-:Y:S01]  /*2750*/  @!P5 IADD3 R0, P6, PT, R149, R2, RZ ;  /* 0x000000029500d210 */ /* 0x000fe20007fde0ff */
[----:B------:R-:W-:Y:S03]  /*2760*/  @!P1 LDGSTS.E.BYPASS.LTC128B.128 [R204+0x3800], desc[UR12][R14.64] ;  /* 0x038000000ecc9fae */ /* 0x000fe6000b981a0c */
[--C-:B------:R-:W-:Y:S01]  /*2770*/  @!P4 LEA.HI.X R9, R2, R209, R3.reuse, 0x1, P0 ;  /* 0x000000d10209c211 */ /* 0x100fe200000f0c03 */
[----:B------:R-:W-:Y:S01]  /*2780*/  @!P5 IMAD.X R6, R34, 0x1, R3, P6 ;  /* 0x000000012206d824 */ /* 0x000fe200030e0603 */
[----:B------:R-:W-:-:S02]  /*2790*/  ISETP.GE.AND P0, PT, R37, R19, PT ;  /* 0x000000132500720c */ /* 0x000fc40003f06270 */
[C---:B------:R-:W-:Y:S01]  /*27a0*/  @!P5 LEA R12, P6, R0.reuse, R212, 0x1 ;  /* 0x000000d4000cd211 */ /* 0x040fe200078c08ff */
[----:B------:R1:W-:Y:S03]  /*27b0*/  @!P4 LDGSTS.E.BYPASS.LTC128B.128 [R204+0x4000], desc[UR12][R8.64] ;  /* 0x0400000008cccfae */ /* 0x0003e6000b981a0c */
[----:B------:R-:W-:Y:S01]  /*27c0*/  @!P5 LEA.HI.X R13, R0, R209, R6, 0x1, P6 ;  /* 0x000000d1000dd211 */ /* 0x000fe200030f0c06 */
[----:B------:R-:W-:Y:S01]  /*27d0*/  IMAD.SHL.U32 R6, R65, 0x20, RZ ;  /* 0x0000002041067824 */ /* 0x000fe200078e00ff */
[----:B------:R-:W-:Y:S02]  /*27e0*/  @!P3 IADD3 R0, P6, PT, R2, R4, RZ ;  /* 0x000000040200b210 */ /* 0x000fe40007fde0ff */
[----:B------:R-:W-:Y:S01]  /*27f0*/  SHF.L.U64.HI R4, R22, 0x6, R23 ;  /* 0x0000000616047819 */ /* 0x000fe20000010217 */
[----:B------:R2:W-:Y:S01]  /*2800*/  @!P5 LDGSTS.E.BYPASS.LTC128B.128 [R204+0x4800], desc[UR12][R12.64] ;  /* 0x048000000cccdfae */ /* 0x0005e2000b981a0c */
[----:B------:R-:W-:Y:S01]  /*2810*/  @!P3 IADD3.X R6, PT, PT, R3, R5, R6, P6, !PT ;  /* 0x000000050306b210 */ /* 0x000fe200037fe406 */
[----:B------:R-:W-:Y:S01]  /*2820*/  @!P0 IMAD R5, R65, 0x30, RZ ;  /* 0x0000003041058824 */ /* 0x000fe200078e02ff */
[----:B------:R-:W-:Y:S01]  /*2830*/  @!P3 LEA R10, P6, R0, R212, 0x1 ;  /* 0x000000d4000ab211 */ /* 0x000fe200078c08ff */
[----:B------:R-:W-:Y:S01]  /*2840*/  @!P0 IMAD.WIDE.U32 R2, R64, 0x30, R2 ;  /* 0x0000003040028825 */ /* 0x000fe200078e0002 */
[----:B------:R-:W-:-:S02]  /*2850*/  ISETP.GE.AND P5, PT, R37, R19, PT ;  /* 0x000000132500720c */ /* 0x000fc40003fa6270 */
[-C--:B------:R-:W-:Y:S01]  /*2860*/  @!P3 LEA.HI.X R11, R0, R209.reuse, R6, 0x1, P6 ;  /* 0x000000d1000bb211 */ /* 0x080fe200030f0c06 */
[----:B------:R-:W-:Y:S01]  /*2870*/  @!P0 IMAD.IADD R3, R3, 0x1, R5 ;  /* 0x0000000103038824 */ /* 0x000fe200078e0205 */
[----:B------:R-:W-:Y:S01]  /*2880*/  @!P0 LEA R6, P6, R2, R212, 0x1 ;  /* 0x000000d402068211 */ /* 0x000fe200078c08ff */
[----:B------:R-:W-:Y:S02]  /*2890*/  IMAD.SHL.U32 R0, R22, 0x40, RZ ;  /* 0x0000004016007824 */ /* 0x000fe400078e00ff */
[----:B------:R3:W-:Y:S01]  /*28a0*/  @!P3 LDGSTS.E.BYPASS.LTC128B.128 [R204+0x5000], desc[UR12][R10.64] ;  /* 0x050000000accbfae */ /* 0x0007e2000b981a0c */
[----:B------:R-:W-:Y:S01]  /*28b0*/  @!P0 LEA.HI.X R7, R2, R209, R3, 0x1, P6 ;  /* 0x000000d102078211 */ /* 0x000fe200030f0c03 */
[----:B------:R-:W-:Y:S01]  /*28c0*/  IMAD R4, R4, R33, RZ ;  /* 0x0000002104047224 */ /* 0x000fe200078e02ff */
[----:B------:R-:W-:Y:S01]  /*28d0*/  ISETP.GE.AND P6, PT, R38, R19, PT ;  /* 0x000000132600720c */ /* 0x000fe20003fc6270 */
[----:B------:R-:W-:Y:S02]  /*28e0*/  IMAD.WIDE.U32 R2, R0, R33, RZ ;  /* 0x0000002100027225 */ /* 0x000fe400078e00ff */
[----:B------:R4:W-:Y:S02]  /*28f0*/  @!P0 LDGSTS.E.BYPASS.LTC128B.128 [R204+0x5800], desc[UR12][R6.64] ;  /* 0x0580000006cc8fae */ /* 0x0009e4000b981a0c */
[----:B------:R-:W-:Y:S01]  /*2900*/  IMAD R18, R18, R0, R4 ;  /* 0x0000000012127224 */ /* 0x000fe200078e0204 */
[----:B------:R-:W-:Y:S01]  /*2910*/  LOP3.LUT R0, R152, 0x1c0, RZ, 0xc0, !PT ;  /* 0x000001c098007812 */ /* 0x000fe200078ec0ff */
[----:B------:R-:W0:Y:S01]  /*2920*/  LDGDEPBAR ;  /* 0x00000000000079af */ /* 0x000e220000000000 */
[----:B------:R-:W-:-:S02]  /*2930*/  IMAD.WIDE.U32 R4, R22, 0x20, RZ ;  /* 0x0000002016047825 */ /* 0x000fc400078e00ff */
[----:B------:R-:W-:Y:S02]  /*2940*/  LOP3.LUT R0, R0, 0x38, R36, 0xf8, !PT ;  /* 0x0000003800007812 */ /* 0x000fe400078ef824 */
[----:B-1----:R-:W-:Y:S01]  /*2950*/  IMAD.SHL.U32 R8, R23, 0x20, RZ ;  /* 0x0000002017087824 */ /* 0x002fe200078e00ff */
[----:B--2---:R-:W-:Y:S01]  /*2960*/  @!P2 IADD3 R12, P1, PT, R2, R4, RZ ;  /* 0x00000004020ca210 */ /* 0x004fe20007f3e0ff */
[----:B------:R-:W-:Y:S01]  /*2970*/  IMAD.IADD R3, R3, 0x1, R18 ;  /* 0x0000000103037824 */ /* 0x000fe200078e0212 */
[----:B------:R-:W-:Y:S01]  /*2980*/  @!P6 LEA R9, P0, R22, R2, 0x4 ;  /* 0x000000021609e211 */ /* 0x000fe200078020ff */
[----:B------:R-:W-:Y:S01]  /*2990*/  @!P5 IMAD R4, R23, 0x30, RZ ;  /* 0x000000301704d824 */ /* 0x000fe200078e02ff */
[C---:B------:R-:W-:Y:S02]  /*29a0*/  LOP3.LUT R35, R0.reuse, 0x8, R35, 0x78, !PT ;  /* 0x0000000800237812 */ /* 0x040fe400078e7823 */
[----:B------:R-:W-:Y:S02]  /*29b0*/  @!P2 IADD3.X R14, PT, PT, R3, R5, R8, P1, !PT ;  /* 0x00000005030ea210 */ /* 0x000fe40000ffe408 */
[----:B------:R-:W-:-:S02]  /*29c0*/  LOP3.LUT R0, R0, 0x8, R154, 0x78, !PT ;  /* 0x0000000800007812 */ /* 0x000fc400078e789a */
[----:B------:R-:W-:Y:S02]  /*29d0*/  @!P6 LEA.HI.X R13, R22, R3, R23, 0x4, P0 ;  /* 0x00000003160de211 */ /* 0x000fe400000f2417 */
[----:B---3--:R-:W-:Y:S01]  /*29e0*/  @!P4 LEA R10, P1, R2, R214, 0x1 ;  /* 0x000000d6020ac211 */ /* 0x008fe200078208ff */
[----:B------:R-:W-:-:S03]  /*29f0*/  IMAD R191, R0, 0x2, R191 ;  /* 0x0000000200bf7824 */ /* 0x000fc600078e02bf */
[--C-:B------:R-:W-:Y:S01]  /*2a00*/  @!P4 LEA.HI.X R11, R2, R213, R3.reuse, 0x1, P1 ;  /* 0x000000d5020bc211 */ /* 0x100fe200008f0c03 */
[----:B----4-:R-:W-:Y:S01]  /*2a10*/  @!P5 IMAD.WIDE.U32 R6, R22, 0x30, R2 ;  /* 0x000000301606d825 */ /* 0x010fe200078e0002 */
[----:B------:R-:W-:-:S04]  /*2a20*/  DEPBAR.LE SB0, 0x0 ;  /* 0x000080000000791a */ /* 0x000fc80000000000 */
[----:B------:R-:W-:Y:S01]  /*2a30*/  BAR.SYNC.DEFER_BLOCKING 0x0 ;  /* 0x0000000000007b1d */ /* 0x000fe20000010000 */
[----:B------:R-:W-:Y:S01]  /*2a40*/  IMAD.SHL.U32 R3, R154, 0x20, RZ ;  /* 0x000000209a037824 */ /* 0x000fe200078e00ff */
[-C--:B------:R-:W-:Y:S01]  /*2a50*/  @!P6 LEA R2, P3, R9, R214.reuse, 0x1 ;  /* 0x000000d60902e211 */ /* 0x080fe200078608ff */
[----:B------:R-:W-:Y:S01]  /*2a60*/  @!P5 IMAD.IADD R0, R7, 0x1, R4 ;  /* 0x000000010700d824 */ /* 0x000fe200078e0204 */
[C---:B------:R-:W-:Y:S02]  /*2a70*/  @!P5 LEA R4, P0, R6.reuse, R214, 0x1 ;  /* 0x000000d60604d211 */ /* 0x040fe400078008ff */
[----:B------:R-:W-:Y:S02]  /*2a80*/  LOP3.LUT R15, R3, 0x7c00, RZ, 0xc0, !PT ;  /* 0x00007c00030f7812 */ /* 0x000fe400078ec0ff */
[----:B------:R-:W-:Y:S02]  /*2a90*/  @!P5 LEA.HI.X R5, R6, R213, R0, 0x1, P0 ;  /* 0x000000d50605d211 */ /* 0x000fe400000f0c00 */
[----:B------:R-:W-:-:S02]  /*2aa0*/  LOP3.LUT R0, R15, 0x200, R152, 0xf8, !PT ;  /* 0x000002000f007812 */ /* 0x000fc400078ef898 */
[C---:B------:R-:W-:Y:S02]  /*2ab0*/  @!P2 LEA R8, P1, R12.reuse, R214, 0x1 ;  /* 0x000000d60c08a211 */ /* 0x040fe400078208ff */
[-C--:B------:R-:W-:Y:S01]  /*2ac0*/  @!P6 LEA.HI.X R3, R9, R213.reuse, R13, 0x1, P3 ;  /* 0x000000d50903e211 */ /* 0x080fe200018f0c0d */
[----:B------:R-:W-:Y:S01]  /*2ad0*/  IMAD.IADD R0, R35, 0x1, R0 ;  /* 0x0000000123007824 */ /* 0x000fe200078e0200 */
[----:B------:R-:W-:-:S04]  /*2ae0*/  @!P2 LEA.HI.X R9, R12, R213, R14, 0x1, P1 ;  /* 0x000000d50c09a211 */ /* 0x000fc800008f0c0e */
[----:B------:R-:W-:Y:S01]  /*2af0*/  LEA R196, R0, UR5, 0x1 ;  /* 0x0000000500c47c11 */ /* 0x000fe2000f8e08ff */
[----:B------:R-:W-:Y:S01]  /*2b00*/  IMAD.MOV.U32 R0, RZ, RZ, 0x20 ;  /* 0x00000020ff007424 */ /* 0x000fe200078e00ff */
[----:B------:R-:W-:Y:S01]  /*2b10*/  @!PT LDS RZ, [RZ] ;  /* 0x00000000fffff984 */ /* 0x000fe20000000800 */
[----:B------:R-:W-:Y:S01]  /*2b20*/  @!PT LDS RZ, [RZ] ;  /* 0x00000000fffff984 */ /* 0x000fe20000000800 */
[----:B------:R-:W-:Y:S01]  /*2b30*/  @!PT LDS RZ, [RZ] ;  /* 0x00000000fffff984 */ /* 0x000fe20000000800 */
[----:B------:R-:W-:Y:S04]  /*2b40*/  @!P4 LDGSTS.E.BYPASS.LTC128B.128 [R204+0x6000], desc[UR12][R10.64] ;  /* 0x060000000acccfae */ /* 0x000fe8000b981a0c */
[----:B------:R-:W-:Y:S04]  /*2b50*/  @P4 STS.128 [R204+0x6000], RZ ;  /* 0x006000ffcc004388 */ /* 0x000fe80000000c00 */
[----:B------:R-:W-:Y:S04]  /*2b60*/  @P6 STS.128 [R204+0x6800], RZ ;  /* 0x006800ffcc006388 */ /* 0x000fe80000000c00 */
[----:B------:R-:W-:Y:S01]  /*2b70*/  @!PT LDS RZ, [RZ] ;  /* 0x00000000fffff984 */ /* 0x000fe20000000800 */
[----:B------:R-:W-:Y:S01]  /*2b80*/  @!PT LDS RZ, [RZ] ;  /* 0x00000000fffff984 */ /* 0x000fe20000000800 */
[----:B------:R-:W-:Y:S01]  /*2b90*/  @!PT LDS RZ, [RZ] ;  /* 0x00000000fffff984 */ /* 0x000fe20000000800 */
[----:B------:R1:W-:Y:S04]  /*2ba0*/  @!P6 LDGSTS.E.BYPASS.LTC128B.128 [R204+0x6800], desc[UR12][R2.64] ;  /* 0x0680000002ccefae */ /* 0x0003e8000b981a0c */
[----:B------:R-:W-:Y:S04]  /*2bb0*/  @P2 STS.128 [R204+0x7000], RZ ;  /* 0x007000ffcc002388 */ /* 0x000fe80000000c00 */
[----:B------:R-:W-:Y:S01]  /*2bc0*/  @!PT LDS RZ, [RZ] ;  /* 0x00000000fffff984 */ /* 0x000fe20000000800 */
[----:B------:R-:W-:Y:S01]  /*2bd0*/  @!PT LDS RZ, [RZ] ;  /* 0x00000000fffff984 */ /* 0x000fe20000000800 */
[----:B------:R-:W-:Y:S01]  /*2be0*/  @!PT LDS RZ, [RZ] ;  /* 0x00000000fffff984 */ /* 0x000fe20000000800 */
[----:B------:R2:W-:Y:S01]  /*2bf0*/  @!P2 LDGSTS.E.BYPASS.LTC128B.128 [R204+0x7000], desc[UR12][R8.64] ;  /* 0x0700000008ccafae */ /* 0x0005e2000b981a0c */
[----:B------:R-:W-:-:S03]  /*2c00*/  R2P PR, R154, 0x6 ;  /* 0x000000069a007804 */ /* 0x000fc60000000000 */
[----:B------:R-:W-:Y:S02]  /*2c10*/  @P5 STS.128 [R204+0x7800], RZ ;  /* 0x007800ffcc005388 */ /* 0x000fe40000000c00 */
[----:B------:R-:W-:Y:S02]  /*2c20*/  SEL R0, R0, 0xffffffe0, !P1 ;  /* 0xffffffe000007807 */ /* 0x000fe40004800000 */
[----:B------:R-:W-:Y:S01]  /*2c30*/  @!PT LDS RZ, [RZ] ;  /* 0x00000000fffff984 */ /* 0x000fe20000000800 */
[----:B------:R-:W-:Y:S01]  /*2c40*/  @!PT LDS RZ, [RZ] ;  /* 0x00000000fffff984 */ /* 0x000fe20000000800 */
[----:B------:R-:W-:Y:S01]  /*2c50*/  @!PT LDS RZ, [RZ] ;  /* 0x00000000fffff984 */ /* 0x000fe20000000800 */
[----:B------:R3:W-:Y:S03]  /*2c60*/  @!P5 LDGSTS.E.BYPASS.LTC128B.128 [R204+0x7800], desc[UR12][R4.64] ;  /* 0x0780000004ccdfae */ /* 0x0007e6000b981a0c */
[----:B------:R-:W-:Y:S01]  /*2c70*/  IMAD.IADD R199, R196, 0x1, R0 ;  /* 0x00000001c4c77824 */ /* 0x000fe200078e0200 */
[----:B------:R-:W-:Y:S04]  /*2c80*/  LDSM.16.M88.4 R28, [R191+UR5+0x4000] ;  /* 0x00400005bf1c783b */ /* 0x000fe80008000200 */
[----:B------:R-:W-:Y:S01]  /*2c90*/  LDSM.16.M88.4 R24, [R191+UR5+0x4800] ;  /* 0x00480005bf18783b */ /* 0x000fe20008000200 */
[----:B-1----:R-:W-:-:S03]  /*2ca0*/  VIADD R2, R191, UR5 ;  /* 0x00000005bf027c36 */ /* 0x002fc60008000000 */
[----:B------:R-:W-:Y:S01]  /*2cb0*/  LDSM.16.M88.4 R20, [R191+UR5+0x5000] ;  /* 0x00500005bf14783b */ /* 0x000fe20008000200 */
[----:B------:R-:W-:Y:S02]  /*2cc0*/  IMAD.MOV.U32 R3, RZ, RZ, 0x40 ;  /* 0x00000040ff037424 */ /* 0x000fe400078e00ff */
[----:B------:R-:W-:Y:S01]  /*2cd0*/  IMAD.IADD R195, R2, 0x1, R0 ;  /* 0x0000000102c37824 */ /* 0x000fe200078e0200 */
[----:B------:R-:W-:Y:S02]  /*2ce0*/  LDSM.16.M88.4 R16, [R191+UR5+0x5800] ;  /* 0x00580005bf10783b */ /* 0x000fe40008000200 */
[----:B------:R-:W-:Y:S02]  /*2cf0*/  SEL R3, R3, 0xffffffc0, !P2 ;  /* 0xffffffc003037807 */ /* 0x000fe40005000000 */
[----:B--2---:R-:W1:Y:S03]  /*2d00*/  LDSM.16.M88.4 R8, [R196] ;  /* 0x00000000c408783b */ /* 0x004e660000000200 */
[--C-:B------:R-:W-:Y:S01]  /*2d10*/  IMAD.IADD R197, R196, 0x1, R3.reuse ;  /* 0x00000001c4c57824 */ /* 0x100fe200078e0203 */
[----:B------:R-:W-:Y:S01]  /*2d20*/  LDSM.16.M88.4 R12, [R199+0x2000] ;  /* 0x00200000c70c783b */ /* 0x000fe20000000200 */
[----:B------:R-:W-:-:S02]  /*2d30*/  IMAD.IADD R190, R2, 0x1, R3 ;  /* 0x0000000102be7824 */ /* 0x000fc400078e0203 */
[C---:B------:R-:W-:Y:S01]  /*2d40*/  IMAD.IADD R198, R0.reuse, 0x1, R197 ;  /* 0x0000000100c67824 */ /* 0x040fe200078e02c5 */
[----:B---3--:R-:W2:Y:S01]  /*2d50*/  LDSM.16.M88.4 R4, [R196+0x2000] ;  /* 0x00200000c404783b */ /* 0x008ea20000000200 */
[----:B------:R-:W-:Y:S02]  /*2d60*/  IMAD.IADD R194, R0, 0x1, R190 ;  /* 0x0000000100c27824 */ /* 0x000fe400078e02be */
[----:B------:R-:W-:Y:S01]  /*2d70*/  IMAD.SHL.U32 R2, R154, 0x2, RZ ;  /* 0x000000029a027824 */ /* 0x000fe200078e00ff */
[----:B------:R-:W-:Y:S04]  /*2d80*/  LDSM.16.M88.4 R44, [R195+0x4000] ;  /* 0x00400000c32c783b */ /* 0x000fe80000000200 */
[----:B------:R-:W-:Y:S01]  /*2d90*/  LDSM.16.M88.4 R40, [R195+0x4800] ;  /* 0x00480000c328783b */ /* 0x000fe20000000200 */
[----:B------:R-:W-:-:S03]  /*2da0*/  LOP3.LUT R2, R2, 0x6, RZ, 0xc0, !PT ;  /* 0x0000000602027812 */ /* 0x000fc600078ec0ff */
[----:B------:R-:W-:Y:S02]  /*2db0*/  LDSM.16.M88.4 R36, [R195+0x5000] ;  /* 0x00500000c324783b */ /* 0x000fe40000000200 */
[----:B------:R-:W-:Y:S02]  /*2dc0*/  IMAD R2, R33, 0x40, R2 ;  /* 0x0000004021027824 */ /* 0x000fe400078e0202 */
[----:B------:R-:W0:Y:S01]  /*2dd0*/  LDGDEPBAR ;  /* 0x00000000000079af */ /* 0x000e220000000000 */
[-C--:B-1----:R-:W-:Y:S08]  /*2de0*/  HMMA.16816.F32 R100, R8, R28.reuse, RZ ;  /* 0x0000001c0864723c */ /* 0x082ff000000018ff */
[C---:B--2---:R-:W-:Y:S08]  /*2df0*/  HMMA.16816.F32 R48, R4.reuse, R28, RZ ;  /* 0x0000001c0430723c */ /* 0x044ff000000018ff */
[-C--:B------:R-:W-:Y:S08]  /*2e00*/  HMMA.16816.F32 R72, R4, R30.reuse, RZ ;  /* 0x0000001e0448723c */ /* 0x080ff000000018ff */
[----:B------:R-:W-:Y:S01]  /*2e10*/  HMMA.16816.F32 R96, R8, R30, RZ ;  /* 0x0000001e0860723c */ /* 0x000fe200000018ff */
[----:B------:R-:W1:Y:S07]  /*2e20*/  LDSM.16.M88.4 R28, [R195+0x5800] ;  /* 0x00580000c31c783b */ /* 0x000e6e0000000200 */
[C---:B------:R-:W-:Y:S08]  /*2e30*/  HMMA.16816.F32 R52, R4.reuse, R24, RZ ;  /* 0x000000180434723c */ /* 0x040ff000000018ff */
[C---:B------:R-:W-:Y:S08]  /*2e40*/  HMMA.16816.F32 R56, R4.reuse, R20, RZ ;  /* 0x000000140438723c */ /* 0x040ff000000018ff */
[C---:B------:R-:W-:Y:S08]  /*2e50*/  HMMA.16816.F32 R60, R4.reuse, R16, RZ ;  /* 0x00000010043c723c */ /* 0x040ff000000018ff */
[C---:B------:R-:W-:Y:S08]  /*2e60*/  HMMA.16816.F32 R88, R4.reuse, R26, RZ ;  /* 0x0000001a0458723c */ /* 0x040ff000000018ff */
[C---:B------:R-:W-:Y:S08]  /*2e70*/  HMMA.16816.F32 R92, R4.reuse, R22, RZ ;  /* 0x00000016045c723c */ /* 0x040ff000000018ff */
[----:B------:R-:W-:Y:S01]  /*2e80*/  HMMA.16816.F32 R84, R4, R18, RZ ;  /* 0x000000120454723c */ /* 0x000fe200000018ff */
[----:B------:R-:W2:Y:S07]  /*2e90*/  LDSM.16.M88.4 R4, [R199] ;  /* 0x00000000c704783b */ /* 0x000eae0000000200 */
[C---:B------:R-:W-:Y:S08]  /*2ea0*/  HMMA.16816.F32 R80, R8.reuse, R24, RZ ;  /* 0x000000180850723c */ /* 0x040ff000000018ff */
[C---:B------:R-:W-:Y:S08]  /*2eb0*/  HMMA.16816.F32 R76, R8.reuse, R26, RZ ;  /* 0x0000001a084c723c */ /* 0x040ff000000018ff */
[C---:B------:R-:W-:Y:S08]  /*2ec0*/  HMMA.16816.F32 R68, R8.reuse, R20, RZ ;  /* 0x000000140844723c */ /* 0x040ff000000018ff */
[C---:B------:R-:W-:Y:S08]  /*2ed0*/  HMMA.16816.F32 R24, R8.reuse, R22, RZ ;  /* 0x000000160818723c */ /* 0x040ff000000018ff */
[C---:B------:R-:W-:Y:S08]  /*2ee0*/  HMMA.16816.F32 R20, R8.reuse, R16, RZ ;  /* 0x000000100814723c */ /* 0x040ff000000018ff */
[----:B------:R-:W-:Y:S01]  /*2ef0*/  HMMA.16816.F32 R8, R8, R18, RZ ;  /* 0x000000120808723c */ /* 0x000fe200000018ff */
[----:B------:R-:W-:Y:S07]  /*2f00*/  LDSM.16.M88.4 R16, [R197+0x2000] ;  /* 0x00200000c510783b */ /* 0x000fee0000000200 */
[C---:B-1----:R-:W-:Y:S01]  /*2f10*/  HMMA.16816.F32 R124, R12.reuse, R28, R60 ;  /* 0x0000001c0c7c723c */ /* 0x042fe2000000183c */
[----:B------:R-:W1:Y:S07]  /*2f20*/  LDSM.16.M88.4 R60, [R190+0x4000] ;  /* 0x00400000be3c783b */ /* 0x000e6e0000000200 */
[C---:B------:R-:W-:Y:S01]  /*2f30*/  HMMA.16816.F32 R104, R12.reuse, R44, R48 ;  /* 0x0000002c0c68723c */ /* 0x040fe20000001830 */
[----:B------:R-:W-:Y:S07]  /*2f40*/  LDSM.16.M88.4 R48, [R190+0x5800] ;  /* 0x00580000be30783b */ /* 0x000fee0000000200 */
[C---:B------:R-:W-:Y:S01]  /*2f50*/  HMMA.16816.F32 R112, R12.reuse, R40, R52 ;  /* 0x000000280c70723c */ /* 0x040fe20000001834 */
[----:B------:R-:W-:Y:S07]  /*2f60*/  LDSM.16.M88.4 R52, [R190+0x5000] ;  /* 0x00500000be34783b */ /* 0x000fee0000000200 */
[C---:B------:R-:W-:Y:S01]  /*2f70*/  HMMA.16816.F32 R108, R12.reuse, R36, R56 ;  /* 0x000000240c6c723c */ /* 0x040fe20000001838 */
[----:B------:R-:W3:Y:S07]  /*2f80*/  LDSM.16.M88.4 R56, [R190+0x4800] ;  /* 0x00480000be38783b */ /* 0x000eee0000000200 */
[C---:B------:R-:W-:Y:S08]  /*2f90*/  HMMA.16816.F32 R72, R12.reuse, R46, R72 ;  /* 0x0000002e0c48723c */ /* 0x040ff00000001848 */
[C---:B------:R-:W-:Y:S08]  /*2fa0*/  HMMA.16816.F32 R144, R12.reuse, R42, R88 ;  /* 0x0000002a0c90723c */ /* 0x040ff00000001858 */
[C---:B------:R-:W-:Y:S08]  /*2fb0*/  HMMA.16816.F32 R140, R12.reuse, R38, R92 ;  /* 0x000000260c8c723c */ /* 0x040ff0000000185c */
[----:B------:R-:W-:Y:S01]  /*2fc0*/  HMMA.16816.F32 R120, R12, R30, R84 ;  /* 0x0000001e0c78723c */ /* 0x000fe20000001854 */
[----:B------:R-:W4:Y:S07]  /*2fd0*/  LDSM.16.M88.4 R12, [R197] ;  /* 0x00000000c50c783b */ /* 0x000f2e0000000200 */
[C---:B--2---:R-:W-:Y:S08]  /*2fe0*/  HMMA.16816.F32 R128, R4.reuse, R40, R80 ;  /* 0x000000280480723c */ /* 0x044ff00000001850 */
[C---:B------:R-:W-:Y:S08]  /*2ff0*/  HMMA.16816.F32 R116, R4.reuse, R44, R100 ;  /* 0x0000002c0474723c */ /* 0x040ff00000001864 */
[C---:B------:R-:W-:Y:S08]  /*3000*/  HMMA.16816.F32 R132, R4.reuse, R36, R68 ;  /* 0x000000240484723c */ /* 0x040ff00000001844 */
[C---:B------:R-:W-:Y:S01]  /*3010*/  HMMA.16816.F32 R136, R4.reuse, R28, R20 ;  /* 0x0000001c0488723c */ /* 0x040fe20000001814 */
[----:B------:R-:W-:Y:S07]  /*3020*/  LDSM.16.M88.4 R20, [R194+0x4000] ;  /* 0x00400000c214783b */ /* 0x000fee0000000200 */
[C---:B------:R-:W-:Y:S01]  /*3030*/  HMMA.16816.F32 R96, R4.reuse, R46, R96 ;  /* 0x0000002e0460723c */ /* 0x040fe20000001860 */
[----:B------:R-:W-:Y:S07]  /*3040*/  LDSM.16.M88.4 R44, [R194+0x5800] ;  /* 0x00580000c22c783b */ /* 0x000fee0000000200 */
[C---:B------:R-:W-:Y:S08]  /*3050*/  HMMA.16816.F32 R92, R4.reuse, R42, R76 ;  /* 0x0000002a045c723c */ /* 0x040ff0000000184c */
[C---:B------:R-:W-:Y:S01]  /*3060*/  HMMA.16816.F32 R84, R4.reuse, R38, R24 ;  /* 0x000000260454723c */ /* 0x040fe20000001818 */
[----:B------:R-:W-:Y:S07]  /*3070*/  LDSM.16.M88.4 R24, [R194+0x4800] ;  /* 0x00480000c218783b */ /* 0x000fee0000000200 */
[----:B------:R-:W-:Y:S01]  /*3080*/  HMMA.16816.F32 R80, R4, R30, R8 ;  /* 0x0000001e0450723c */ /* 0x000fe20000001808 */
[----:B------:R-:W-:Y:S04]  /*3090*/  LDSM.16.M88.4 R4, [R198+0x2000] ;  /* 0x00200000c604783b */ /* 0x000fe80000000200 */
[----:B------:R-:W2:Y:S03]  /*30a0*/  LDSM.16.M88.4 R28, [R194+0x5000] ;  /* 0x00500000c21c783b */ /* 0x000ea60000000200 */
[----:B-1----:R-:W-:Y:S01]  /*30b0*/  HMMA.16816.F32 R76, R16, R60, R104 ;  /* 0x0000003c104c723c */ /* 0x002fe20000001868 */
[----:B------:R-:W1:Y:S01]  /*30c0*/  LDSM.16.M88.4 R8, [R198] ;  /* 0x00000000c608783b */ /* 0x000e620000000200 */
[----:B------:R-:W-:-:S06]  /*30d0*/  DEPBAR.LE SB0, 0x0 ;  /* 0x000080000000791a */ /* 0x000fcc0000000000 */
[C---:B---3--:R-:W-:Y:S08]  /*30e0*/  HMMA.16816.F32 R68, R16.reuse, R56, R112 ;  /* 0x000000381044723c */ /* 0x048ff00000001870 */
[C---:B------:R-:W-:Y:S08]  /*30f0*/  HMMA.16816.F32 R88, R16.reuse, R52, R108 ;  /* 0x000000341058723c */ /* 0x040ff0000000186c */
[C---:B------:R-:W-:Y:S08]  /*3100*/  HMMA.16816.F32 R100, R16.reuse, R48, R124 ;  /* 0x000000301064723c */ /* 0x040ff0000000187c */
[C---:B------:R-:W-:Y:S08]  /*3110*/  HMMA.16816.F32 R72, R16.reuse, R62, R72 ;  /* 0x0000003e1048723c */ /* 0x040ff00000001848 */
[C---:B------:R-:W-:Y:S08]  /*3120*/  HMMA.16816.F32 R40, R16.reuse, R58, R144 ;  /* 0x0000003a1028723c */ /* 0x040ff00000001890 */
[C---:B------:R-:W-:Y:S08]  /*3130*/  HMMA.16816.F32 R104, R16.reuse, R54, R140 ;  /* 0x000000361068723c */ /* 0x040ff0000000188c */
[----:B------:R-:W-:Y:S08]  /*3140*/  HMMA.16816.F32 R16, R16, R50, R120 ;  /* 0x000000321010723c */ /* 0x000ff00000001878 */
[C---:B----4-:R-:W-:Y:S08]  /*3150*/  HMMA.16816.F32 R36, R12.reuse, R60, R116 ;  /* 0x0000003c0c24723c */ /* 0x050ff00000001874 */
[C---:B------:R-:W-:Y:S08]  /*3160*/  HMMA.16816.F32 R60, R12.reuse, R62, R96 ;  /* 0x0000003e0c3c723c */ /* 0x040ff00000001860 */
[C---:B------:R-:W-:Y:S08]  /*3170*/  HMMA.16816.F32 R108, R12.reuse, R52, R132 ;  /* 0x000000340c6c723c */ /* 0x040ff00000001884 */
[C---:B------:R-:W-:Y:S08]  /*3180*/  HMMA.16816.F32 R84, R12.reuse, R54, R84 ;  /* 0x000000360c54723c */ /* 0x040ff00000001854 */
[C---:B------:R-:W-:Y:S08]  /*3190*/  HMMA.16816.F32 R96, R12.reuse, R56, R128 ;  /* 0x000000380c60723c */ /* 0x040ff00000001880 */
[C---:B------:R-:W-:Y:S08]  /*31a0*/  HMMA.16816.F32 R112, R12.reuse, R48, R136 ;  /* 0x000000300c70723c */ /* 0x040ff00000001888 */
[----:B------:R-:W-:Y:S08]  /*31b0*/  HMMA.16816.F32 R80, R12, R50, R80 ;  /* 0x000000320c50723c */ /* 0x000ff00000001850 */
[C---:B--2---:R-:W-:Y:S08]  /*31c0*/  HMMA.16816.F32 R52, R4.reuse, R28, R88 ;  /* 0x0000001c0434723c */ /* 0x044ff00000001858 */
[C---:B------:R-:W-:Y:S08]  /*31d0*/  HMMA.16816.F32 R76, R4.reuse, R20, R76 ;  /* 0x00000014044c723c */ /* 0x040ff0000000184c */
[C---:B------:R-:W-:Y:S08]  /*31e0*/  HMMA.16816.F32 R72, R4.reuse, R22, R72 ;  /* 0x000000160448723c */ /* 0x040ff00000001848 */
[C---:B------:R-:W-:Y:S08]  /*31f0*/  HMMA.16816.F32 R68, R4.reuse, R24, R68 ;  /* 0x000000180444723c */ /* 0x040ff00000001844 */
[C---:B------:R-:W-:Y:S08]  /*3200*/  HMMA.16816.F32 R48, R4.reuse, R26, R40 ;  /* 0x0000001a0430723c */ /* 0x040ff00000001828 */
[C---:B------:R-:W-:Y:S08]  /*3210*/  HMMA.16816.F32 R104, R4.reuse, R30, R104 ;  /* 0x0000001e0468723c */ /* 0x040ff00000001868 */
[C---:B------:R-:W-:Y:S08]  /*3220*/  HMMA.16816.F32 R100, R4.reuse, R44, R100 ;  /* 0x0000002c0464723c */ /* 0x040ff00000001864 */
[----:B------:R-:W-:Y:S01]  /*3230*/  HMMA.16816.F32 R88, R4, R46, R16 ;  /* 0x0000002e0458723c */ /* 0x000fe20000001810 */
[----:B------:R-:W-:Y:S01]  /*3240*/  IMAD R4, R155, UR4, R151 ;  /* 0x000000049b047c24 */ /* 0x000fe2000f8e0297 */
[----:B------:R-:W-:Y:S01]  /*3250*/  LOP3.LUT R19, R154, 0x1f, RZ, 0xc0, !PT ;  /* 0x0000001f9a137812 */ /* 0x000fe200078ec0ff */
[----:B------:R-:W-:Y:S01]  /*3260*/  VIADD R5, R2, 0x9 ;  /* 0x0000000902057836 */ /* 0x000fe20000000000 */
[----:B------:R-:W-:Y:S01]  /*3270*/  SHF.R.U32.HI R16, RZ, 0x5, R154 ;  /* 0x00000005ff107819 */ /* 0x000fe2000001169a */
[----:B------:R-:W-:-:S02]  /*3280*/  IMAD.SHL.U32 R4, R4, 0x20, RZ ;  /* 0x0000002004047824 */ /* 0x000fc400078e00ff */
[C---:B------:R-:W-:Y:S01]  /*3290*/  VIADD R6, R2.reuse, 0x8 ;  /* 0x0000000802067836 */ /* 0x040fe20000000000 */
[----:B-1----:R-:W-:Y:S01]  /*32a0*/  HMMA.16816.F32 R36, R8, R20, R36 ;  /* 0x000000140824723c */ /* 0x002fe20000001824 */
[----:B------:R-:W-:Y:S01]  /*32b0*/  ISETP.GE.AND P4, PT, R5, R32, PT ;  /* 0x000000200500720c */ /* 0x000fe20003f86270 */
[----:B------:R-:W-:Y:S01]  /*32c0*/  VIADD R5, R2, 0x10 ;  /* 0x0000001002057836 */ /* 0x000fe20000000000 */
[----:B------:R-:W-:Y:S01]  /*32d0*/  IADD3 R19, P1, P0, R4, R66, R19 ;  /* 0x0000004204137210 */ /* 0x000fe2000783e013 */
[C---:B------:R-:W-:Y:S01]  /*32e0*/  VIADD R7, R2.reuse, 0x1 ;  /* 0x0000000102077836 */ /* 0x040fe20000000000 */
[----:B------:R-:W-:Y:S01]  /*32f0*/  SHF.R.S32.HI R4, RZ, 0x1f, R4 ;  /* 0x0000001fff047819 */ /* 0x000fe20000011404 */
[----:B------:R-:W-:Y:S01]  /*3300*/  VIADD R17, R2, 0x21 ;  /* 0x0000002102117836 */ /* 0x000fe20000000000 */
[----:B------:R-:W-:Y:S01]  /*3310*/  BAR.SYNC.DEFER_BLOCKING 0x0 ;  /* 0x0000000000007b1d */ /* 0x000fe20000010000 */
[----:B------:R-:W-:Y:S01]  /*3320*/  HMMA.16816.F32 R92, R12, R58, R92 ;  /* 0x0000003a0c5c723c */ /* 0x000fe2000000185c */
[----:B------:R-:W-:Y:S01]  /*3330*/  IADD3.X R18, PT, PT, R4, R67, RZ, P1, P0 ;  /* 0x0000004304127210 */ /* 0x000fe20000fe04ff */
[C---:B------:R-:W-:Y:S01]  /*3340*/  VIADD R4, R2.reuse, 0x19 ;  /* 0x0000001902047836 */ /* 0x040fe20000000000 */
[-C--:B------:R-:W-:Y:S01]  /*3350*/  ISETP.GE.AND P0, PT, R2, R32.reuse, PT ;  /* 0x000000200200720c */ /* 0x080fe20003f06270 */
[----:B------:R-:W-:Y:S01]  /*3360*/  IMAD R16, R153, 0x8, R16 ;  /* 0x0000000899107824 */ /* 0x000fe200078e0210 */
[-C--:B------:R-:W-:Y:S01]  /*3370*/  ISETP.GE.AND P5, PT, R6, R32.reuse, PT ;  /* 0x000000200600720c */ /* 0x080fe20003fa6270 */
[----:B------:R-:W-:Y:S01]  /*3380*/  VIADD R6, R2, 0x11 ;  /* 0x0000001102067836 */ /* 0x000fe20000000000 */
[----:B------:R-:W-:Y:S01]  /*3390*/  FSEL R56, R78, -INF , !P0 ;  /* 0xff8000004e387808 */ /* 0x000fe20004000000 */
[----:B------:R-:W-:Y:S01]  /*33a0*/  HMMA.16816.F32 R40, R8, R22, R60 ;  /* 0x000000160828723c */ /* 0x000fe2000000183c */
[----:B------:R-:W-:Y:S01]  /*33b0*/  ISETP.GE.AND P3, PT, R5, R32, PT ;  /* 0x000000200500720c */ /* 0x000fe20003f66270 */
[----:B------:R-:W-:Y:S01]  /*33c0*/  VIADD R5, R2, 0x18 ;  /* 0x0000001802057836 */ /* 0x000fe20000000000 */
[----:B------:R-:W-:-:S02]  /*33d0*/  FSEL R57, R36, -INF , !P0 ;  /* 0xff80000024397808 */ /* 0x000fc40004000000 */
[-C--:B------:R-:W-:Y:S02]  /*33e0*/  ISETP.GE.AND P6, PT, R7, R32.reuse, PT ;  /* 0x000000200700720c */ /* 0x080fe40003fc6270 */
[-C--:B------:R-:W-:Y:S01]  /*33f0*/  ISETP.GE.AND P2, PT, R6, R32.reuse, PT ;  /* 0x000000200600720c */ /* 0x080fe20003f46270 */
[C---:B------:R-:W-:Y:S01]  /*3400*/  HMMA.16816.F32 R20, R8.reuse, R24, R96 ;  /* 0x000000180814723c */ /* 0x040fe20000001860 */
[----:B------:R-:W-:Y:S02]  /*3410*/  FSEL R24, R76, -INF , !P0 ;  /* 0xff8000004c187808 */ /* 0x000fe40004000000 */
[----:B------:R-:W-:Y:S02]  /*3420*/  FSEL R76, R38, -INF , !P0 ;  /* 0xff800000264c7808 */ /* 0x000fe40004000000 */
[----:B------:R-:W-:Y:S01]  /*3430*/  ISETP.GE.AND P0, PT, R4, R32, PT ;  /* 0x000000200400720c */ /* 0x000fe20003f06270 */
[----:B------:R-:W-:Y:S01]  /*3440*/  VIADD R4, R2, 0x20 ;  /* 0x0000002002047836 */ /* 0x000fe20000000000 */
[----:B------:R-:W-:Y:S01]  /*3450*/  FSEL R38, R79, -INF , !P6 ;  /* 0xff8000004f267808 */ /* 0x000fe20007000000 */
[----:B------:R-:W-:Y:S01]  /*3460*/  HMMA.16816.F32 R12, R8, R26, R92 ;  /* 0x0000001a080c723c */ /* 0x000fe2000000185c */
[----:B------:R-:W-:-:S02]  /*3470*/  FSEL R36, R77, -INF , !P6 ;  /* 0xff8000004d247808 */ /* 0x000fc40007000000 */
[----:B------:R-:W-:Y:S02]  /*3480*/  FSEL R78, R39, -INF , !P6 ;  /* 0xff800000274e7808 */ /* 0x000fe40007000000 */
[----:B------:R-:W-:Y:S02]  /*3490*/  FSEL R59, R37, -INF , !P6 ;  /* 0xff800000253b7808 */ /* 0x000fe40007000000 */
[-C--:B------:R-:W-:Y:S01]  /*34a0*/  ISETP.GE.AND P1, PT, R5, R32.reuse, PT ;  /* 0x000000200500720c */ /* 0x080fe20003f26270 */
[----:B------:R-:W-:Y:S01]  /*34b0*/  HMMA.16816.F32 R60, R8, R30, R84 ;  /* 0x0000001e083c723c */ /* 0x000fe20000001854 */
[----:B------:R-:W-:Y:S02]  /*34c0*/  ISETP.GE.AND P6, PT, R4, R32, PT ;  /* 0x000000200400720c */ /* 0x000fe40003fc6270 */
[----:B------:R-:W-:Y:S02]  /*34d0*/  FSEL R25, R72, -INF , !P5 ;  /* 0xff80000048197808 */ /* 0x000fe40006800000 */
[----:B------:R-:W-:-:S02]  /*34e0*/  FSEL R67, R42, -INF , !P5 ;  /* 0xff8000002a437808 */ /* 0x000fc40006800000 */
[----:B------:R-:W-:Y:S01]  /*34f0*/  FSEL R58, R40, -INF , !P5 ;  /* 0xff800000283a7808 */ /* 0x000fe20006800000 */
[----:B------:R-:W-:Y:S01]  /*3500*/  HMMA.16816.F32 R4, R8, R28, R108 ;  /* 0x0000001c0804723c */ /* 0x000fe2000000186c */
[----:B------:R-:W-:Y:S02]  /*3510*/  FSEL R29, R74, -INF , !P5 ;  /* 0xff8000004a1d7808 */ /* 0x000fe40006800000 */
[----:B------:R-:W-:Y:S01]  /*3520*/  ISETP.GE.AND P5, PT, R17, R32, PT ;  /* 0x000000201100720c */ /* 0x000fe20003fa6270 */
[----:B------:R-:W-:Y:S01]  /*3530*/  VIADD R17, R2, 0x28 ;  /* 0x0000002802117836 */ /* 0x000fe20000000000 */
[----:B------:R-:W-:Y:S02]  /*3540*/  FSEL R37, R75, -INF , !P4 ;  /* 0xff8000004b257808 */ /* 0x000fe40006000000 */
[----:B------:R-:W-:Y:S02]  /*3550*/  FSEL R28, R73, -INF , !P4 ;  /* 0xff800000491c7808 */ /* 0x000fe40006000000 */
[----:B------:R-:W-:-:S02]  /*3560*/  FSEL R72, R43, -INF , !P4 ;  /* 0xff8000002b487808 */ /* 0x000fc40006000000 */
[----:B------:R-:W-:Y:S02]  /*3570*/  FSEL R66, R41, -INF , !P4 ;  /* 0xff80000029427808 */ /* 0x000fe40006000000 */
[----:B------:R-:W-:Y:S01]  /*3580*/  ISETP.GE.AND P4, PT, R17, R32, PT ;  /* 0x000000201100720c */ /* 0x000fe20003f86270 */
[----:B------:R-:W-:Y:S01]  /*3590*/  VIADD R17, R2, 0x29 ;  /* 0x0000002902117836 */ /* 0x000fe20000000000 */
[----:B------:R-:W-:Y:S01]  /*35a0*/  FSEL R156, R54, -INF , !P6 ;  /* 0xff800000369c7808 */ /* 0x000fe20007000000 */
[----:B------:R-:W-:Y:S01]  /*35b0*/  HMMA.16816.F32 R40, R8, R44, R112 ;  /* 0x0000002c0828723c */ /* 0x000fe20000001870 */
[----:B------:R-:W-:Y:S02]  /*35c0*/  FSEL R145, R52, -INF , !P6 ;  /* 0xff80000034917808 */ /* 0x000fe40007000000 */
[----:B------:R-:W-:Y:S02]  /*35d0*/  FSEL R163, R6, -INF , !P6 ;  /* 0xff80000006a37808 */ /* 0x000fe40007000000 */
[----:B------:R-:W-:-:S02]  /*35e0*/  FSEL R160, R4, -INF , !P6 ;  /* 0xff80000004a07808 */ /* 0x000fc40007000000 */
[----:B------:R-:W-:Y:S01]  /*35f0*/  ISETP.GE.U32.AND P6, PT, R32, 0x41, PT ;  /* 0x000000412000780c */ /* 0x000fe20003fc6070 */
[----:B------:R-:W-:Y:S01]  /*3600*/  HMMA.16816.F32 R44, R8, R46, R80 ;  /* 0x0000002e082c723c */ /* 0x000fe20000001850 */
[----:B------:R-:W-:Y:S02]  /*3610*/  FSEL R125, R22, -INF , !P3 ;  /* 0xff800000167d7808 */ /* 0x000fe40005800000 */
[----:B------:R-:W-:Y:S02]  /*3620*/  FSEL R99, R70, -INF , !P3 ;  /* 0xff80000046637808 */ /* 0x000fe40005800000 */
[----:B------:R-:W-:Y:S02]  /*3630*/  FSEL R77, R68, -INF , !P3 ;  /* 0xff800000444d7808 */ /* 0x000fe40005800000 */
[----:B------:R-:W-:Y:S02]  /*3640*/  FSEL R117, R20, -INF , !P3 ;  /* 0xff80000014757808 */ /* 0x000fe40005800000 */
[----:B------:R-:W-:Y:S01]  /*3650*/  ISETP.GE.AND P3, PT, R17, R32, PT ;  /* 0x000000201100720c */ /* 0x000fe20003f66270 */
[----:B------:R-:W-:Y:S01]  /*3660*/  VIADD R17, R2, 0x30 ;  /* 0x0000003002117836 */ /* 0x000fe20000000000 */
[----:B------:R-:W-:-:S02]  /*3670*/  FSEL R116, R71, -INF , !P2 ;  /* 0xff80000047747808 */ /* 0x000fc40005000000 */
[----:B------:R-:W-:Y:S02]  /*3680*/  FSEL R96, R69, -INF , !P2 ;  /* 0xff80000045607808 */ /* 0x000fe40005000000 */
[----:B------:R-:W-:Y:S02]  /*3690*/  FSEL R126, R23, -INF , !P2 ;  /* 0xff800000177e7808 */ /* 0x000fe40005000000 */
[----:B------:R-:W-:Y:S02]  /*36a0*/  FSEL R118, R21, -INF , !P2 ;  /* 0xff80000015767808 */ /* 0x000fe40005000000 */
[----:B------:R-:W-:Y:S01]  /*36b0*/  FSEL R122, R12, -INF , !P1 ;  /* 0xff8000000c7a7808 */ /* 0x000fe20004800000 */
[C---:B------:R-:W-:Y:S01]  /*36c0*/  VIADD R12, R2.reuse, 0x38 ;  /* 0x00000038020c7836 */ /* 0x040fe20000000000 */
[----:B------:R-:W-:Y:S01]  /*36d0*/  ISETP.GE.AND P2, PT, R17, R32, PT ;  /* 0x000000201100720c */ /* 0x000fe20003f46270 */
[----:B------:R-:W-:Y:S01]  /*36e0*/  VIADD R17, R2, 0x31 ;  /* 0x0000003102117836 */ /* 0x000fe20000000000 */
[----:B------:R-:W-:-:S02]  /*36f0*/  FSEL R98, R51, -INF , !P0 ;  /* 0xff80000033627808 */ /* 0x000fc40004000000 */
[----:B------:R-:W-:Y:S02]  /*3700*/  FSEL R97, R50, -INF , !P1 ;  /* 0xff80000032617808 */ /* 0x000fe40004800000 */
[----:B------:R-:W-:Y:S02]  /*3710*/  FSEL R51, R49, -INF , !P0 ;  /* 0xff80000031337808 */ /* 0x000fe40004000000 */
[----:B------:R-:W-:Y:S02]  /*3720*/  FSEL R124, R15, -INF , !P0 ;  /* 0xff8000000f7c7808 */ /* 0x000fe40004000000 */
[----:B------:R-:W-:Y:S02]  /*3730*/  FSEL R121, R13, -INF , !P0 ;  /* 0xff8000000d797808 */ /* 0x000fe40004000000 */
[----:B------:R-:W-:Y:S02]  /*3740*/  FSEL R50, R48, -INF , !P1 ;  /* 0xff80000030327808 */ /* 0x000fe40004800000 */
[----:B------:R-:W-:-:S02]  /*3750*/  FSEL R123, R14, -INF , !P1 ;  /* 0xff8000000e7b7808 */ /* 0x000fc40004800000 */
[-C--:B------:R-:W-:Y:S01]  /*3760*/  ISETP.GE.AND P0, PT, R12, R32.reuse, PT ;  /* 0x000000200c00720c */ /* 0x080fe20003f06270 */
[----:B------:R-:W-:Y:S01]  /*3770*/  VIADD R12, R2, 0x39 ;  /* 0x00000039020c7836 */ /* 0x000fe20000000000 */
[----:B------:R-:W-:Y:S02]  /*3780*/  ISETP.GE.AND P1, PT, R17, R32, PT ;  /* 0x000000201100720c */ /* 0x000fe40003f26270 */
[----:B------:R-:W-:Y:S02]  /*3790*/  FSEL R158, R55, -INF , !P5 ;  /* 0xff800000379e7808 */ /* 0x000fe40006800000 */
[----:B------:R-:W-:Y:S02]  /*37a0*/  FSEL R146, R53, -INF , !P5 ;  /* 0xff80000035927808 */ /* 0x000fe40006800000 */
[----:B------:R-:W-:Y:S02]  /*37b0*/  FSEL R171, R7, -INF , !P5 ;  /* 0xff80000007ab7808 */ /* 0x000fe40006800000 */
[----:B------:R-:W-:-:S02]  /*37c0*/  FSEL R161, R5, -INF , !P5 ;  /* 0xff80000005a17808 */ /* 0x000fc40006800000 */
[----:B------:R-:W-:Y:S01]  /*37d0*/  LOP3.LUT R13, R152, 0x200, RZ, 0xc0, !PT ;  /* 0x00000200980d7812 */ /* 0x000fe200078ec0ff */
[----:B------:R-:W-:Y:S06]  /*37e0*/  @!P6 BRA `(.L_x_1233) ;  /* 0x000000000068e947 */ /* 0x000fec0003800000 */
[----:B------:R-:W-:-:S05]  /*37f0*/  LEA.HI.SX32 R2, R201, 0xfffffffe, 0x1a ;  /* 0xfffffffec9027811 */ /* 0x000fca00078fd2ff */
[-C--:B------:R-:W-:Y:S02]  /*3800*/  IMAD R6, R148, R2.reuse, RZ ;  /* 0x0000000294067224 */ /* 0x080fe400078e02ff */
[----:B------:R-:W-:-:S04]  /*3810*/  IMAD.WIDE.U32 R4, R150, R2, RZ ;  /* 0x0000000296047225 */ /* 0x000fc800078e00ff */
[----:B------:R-:W-:Y:S01]  /*3820*/  IMAD.IADD R5, R5, 0x1, R6 ;  /* 0x0000000105057824 */ /* 0x000fe200078e0206 */
[----:B------:R-:W-:-:S04]  /*3830*/  LEA R10, P5, R4, R212, 0x1 ;  /* 0x000000d4040a7211 */ /* 0x000fc800078a08ff */
[----:B------:R-:W-:Y:S02]  /*3840*/  LEA.HI.X R11, R4, R209, R5, 0x1, P5 ;  /* 0x000000d1040b7211 */ /* 0x000fe400028f0c05 */
[----:B------:R-:W-:-:S03]  /*3850*/  IADD3 R2, P5, PT, R149, R4, RZ ;  /* 0x0000000495027210 */ /* 0x000fc60007fbe0ff */
[----:B------:R-:W-:Y:S01]  /*3860*/  @!PT LDS RZ, [RZ] ;  /* 0x00000000fffff984 */ /* 0x000fe20000000800 */
[----:B------:R-:W-:Y:S01]  /*3870*/  @!PT LDS RZ, [RZ] ;  /* 0x00000000fffff984 */ /* 0x000fe20000000800 */
[----:B------:R-:W-:Y:S01]  /*3880*/  @!PT LDS RZ, [RZ] ;  /* 0x00000000fffff984 */ /* 0x000fe20000000800 */
[----:B------:R1:W-:Y:S02]  /*3890*/  LDGSTS.E.BYPASS.LTC128B.128 [R204+0x4000], desc[UR12][R10.64] ;  /* 0x040000000acc7fae */ /* 0x0003e4000b981a0c */
[----:B------:R-:W-:Y:S01]  /*38a0*/  IMAD.X R4, R34, 0x1, R5, P5 ;  /* 0x0000000122047824 */ /* 0x000fe200028e0605 */
[----:B------:R-:W-:-:S05]  /*38b0*/  IADD3 R5, P5, PT, R149, R2, RZ ;  /* 0x0000000295057210 */ /* 0x000fca0007fbe0ff */
[----:B------:R-:W-:Y:S01]  /*38c0*/  IMAD.X R7, R34, 0x1, R4, P5 ;  /* 0x0000000122077824 */ /* 0x000fe200028e0604 */
[----:B------:R-:W-:-:S04]  /*38d0*/  LEA R8, P5, R2, R212, 0x1 ;  /* 0x000000d402087211 */ /* 0x000fc800078a08ff */
[----:B------:R-:W-:Y:S02]  /*38e0*/  LEA.HI.X R9, R2, R209, R4, 0x1, P5 ;  /* 0x000000d102097211 */ /* 0x000fe400028f0c04 */
[----:B------:R-:W-:-:S03]  /*38f0*/  LEA R6, P5, R5, R212, 0x1 ;  /* 0x000000d405067211 */ /* 0x000fc600078a08ff */
[----:B------:R1:W-:Y:S01]  /*3900*/  LDGSTS.E.BYPASS.LTC128B.128 [R204+0x4800], desc[UR12][R8.64] ;  /* 0x0480000008cc7fae */ /* 0x0003e2000b981a0c */
[----:B------:R-:W-:Y:S02]  /*3910*/  LEA.HI.X R7, R5, R209, R7, 0x1, P5 ;  /* 0x000000d105077211 */ /* 0x000fe400028f0c07 */
[----:B------:R-:W-:-:S03]  /*3920*/  LEA R2, P5, R64, R2, 0x5 ;  /* 0x0000000240027211 */ /* 0x000fc600078a28ff */
[----:B------:R1:W-:Y:S01]  /*3930*/  LDGSTS.E.BYPASS.LTC128B.128 [R204+0x5000], desc[UR12][R6.64] ;  /* 0x0500000006cc7fae */ /* 0x0003e2000b981a0c */
[----:B------:R-:W-:Y:S02]  /*3940*/  LEA.HI.X R5, R64, R4, R65, 0x5, P5 ;  /* 0x0000000440057211 */ /* 0x000fe400028f2c41 */
[----:B------:R-:W-:-:S04]  /*3950*/  LEA R4, P5, R2, R212, 0x1 ;  /* 0x000000d402047211 */ /* 0x000fc800078a08ff */
[----:B------:R-:W-:-:S05]  /*3960*/  LEA.HI.X R5, R2, R209, R5, 0x1, P5 ;  /* 0x000000d102057211 */ /* 0x000fca00028f0c05 */
[----:B------:R1:W-:Y:S04]  /*3970*/  LDGSTS.E.BYPASS.LTC128B.128 [R204+0x5800], desc[UR12][R4.64] ;  /* 0x0580000004cc7fae */ /* 0x0003e8000b981a0c */
[----:B------:R-:W0:Y:S02]  /*3980*/  LDGDEPBAR ;  /* 0x00000000000079af */ /* 0x000e240000000000 */
.L_x_1233:
[----:B-1----:R-:W-:Y:S01]  /*3990*/  FMNMX3.FTZ R5, R24, R36, R25, !PT ;  /* 0x0000002418057276 */ /* 0x002fe20007810019 */
[----:B------:R-:W-:Y:S01]  /*39a0*/  VIADD R6, R16, 0x4 ;  /* 0x0000000410067836 */ /* 0x000fe20000000000 */
[----:B------:R-:W-:Y:S01]  /*39b0*/  FSEL R144, R104, -INF , !P4 ;  /* 0xff80000068907808 */ /* 0x000fe20006000000 */
[----:B------:R-:W-:Y:S01]  /*39c0*/  IMAD.WIDE.U32 R222, R16, -0x326172a9, RZ ;  /* 0xcd9e8d5710de7825 */ /* 0x000fe200078e00ff */
[----:B------:R-:W-:Y:S01]  /*39d0*/  FMNMX3.FTZ R5, R5, R28, R77, !PT ;  /* 0x0000001c05057276 */ /* 0x000fe2000781004d */
[----:B------:R-:W1:Y:S01]  /*39e0*/  LDCU UR4, c[0x0][0x45c] ;  /* 0x00008b80ff0477ac */ /* 0x000e620008000800 */
[----:B------:R-:W-:Y:S01]  /*39f0*/  FSEL R105, R105, -INF , !P3 ;  /* 0xff80000069697808 */ /* 0x000fe20005800000 */
[----:B------:R-:W-:Y:S01]  /*3a00*/  IMAD.WIDE.U32 R148, R6, -0x326172a9, RZ ;  /* 0xcd9e8d5706947825 */ /* 0x000fe200078e00ff */
[----:B------:R-:W-:Y:S01]  /*3a10*/  FMNMX3.FTZ R5, R5, R96, R50, !PT ;  /* 0x0000006005057276 */ /* 0x000fe20007810032 */
[----:B------:R-:W2:Y:S01]  /*3a20*/  LDC.U8 R21, c[0x0][0x4f8] ;  /* 0x00013e00ff157b82 */ /* 0x000ea20000000000 */
[CC--:B------:R-:W-:Y:S01]  /*3a30*/  LOP3.LUT R6, R202.reuse, R18.reuse, R223, 0x96, !PT ;  /* 0x00000012ca067212 */ /* 0x0c0fe200078e96df */
[----:B------:R-:W-:Y:S01]  /*3a40*/  IMAD.SHL.U32 R120, R33, 0x2, RZ ;  /* 0x0000000221787824 */ /* 0x000fe200078e00ff */
[----:B------:R-:W-:Y:S01]  /*3a50*/  FMNMX3.FTZ R5, R5, R51, R145, !PT ;  /* 0x0000003305057276 */ /* 0x000fe20007810091 */
[----:B------:R-:W-:Y:S01]  /*3a60*/  IMAD.WIDE.U32 R234, R19, -0x2daee0ad, RZ ;  /* 0xd2511f5313ea7825 */ /* 0x000fe200078e00ff */
[----:B------:R-:W-:-:S02]  /*3a70*/  LOP3.LUT R7, R202, R18, R149, 0x96, !PT ;  /* 0x00000012ca077212 */ /* 0x000fc400078e9695 */
[----:B------:R-:W-:Y:S01]  /*3a80*/  FSEL R166, R100, -INF , !P2 ;  /* 0xff80000064a67808 */ /* 0x000fe20005000000 */
[----:B------:R-:W-:Y:S01]  /*3a90*/  VIADD R2, R203, 0xbb67ae85 ;  /* 0xbb67ae85cb027836 */ /* 0x000fe20000000000 */
[----:B------:R-:W-:Y:S01]  /*3aa0*/  FMNMX3.FTZ R5, R5, R146, R144, !PT ;  /* 0x0000009205057276 */ /* 0x000fe20007810090 */
[----:B------:R-:W-:Y:S01]  /*3ab0*/  IMAD.WIDE.U32 R242, R6, -0x2daee0ad, RZ ;  /* 0xd2511f5306f27825 */ /* 0x000fe200078e00ff */
[----:B------:R-:W-:Y:S02]  /*3ac0*/  LOP3.LUT R9, R203, R120, R235, 0x96, !PT ;  /* 0x00000078cb097212 */ /* 0x000fe400078e96eb */
[----:B------:R-:W-:Y:S01]  /*3ad0*/  ISETP.GE.AND P5, PT, R12, R32, PT ;  /* 0x000000200c00720c */ /* 0x000fe20003fa6270 */
[----:B------:R-:W-:Y:S01]  /*3ae0*/  IMAD.WIDE.U32 R240, R7, -0x2daee0ad, RZ ;  /* 0xd2511f5307f07825 */ /* 0x000fe200078e00ff */
[----:B------:R-:W-:Y:S02]  /*3af0*/  FSEL R168, R101, -INF , !P1 ;  /* 0xff80000065a87808 */ /* 0x000fe40004800000 */
[----:B------:R-:W-:Y:S01]  /*3b00*/  FSEL R169, R88, -INF , !P0 ;  /* 0xff80000058a97808 */ /* 0x000fe20004000000 */
[----:B------:R-:W-:Y:S01]  /*3b10*/  VIADD R220, R202, 0x9e3779b9 ;  /* 0x9e3779b9cadc7836 */ /* 0x000fe20000000000 */
[----:B------:R-:W-:Y:S01]  /*3b20*/  FMNMX3.FTZ R5, R5, R105, R166, !PT ;  /* 0x0000006905057276 */ /* 0x000fe200078100a6 */
[----:B------:R-:W-:Y:S01]  /*3b30*/  IMAD.WIDE.U32 R6, R9, -0x326172a9, RZ ;  /* 0xcd9e8d5709067825 */ /* 0x000fe200078e00ff */
[----:B------:R-:W-:-:S02]  /*3b40*/  LOP3.LUT R8, R2, R234, R243, 0x96, !PT ;  /* 0x000000ea02087212 */ /* 0x000fc400078e96f3 */
[----:B------:R-:W-:Y:S01]  /*3b50*/  LOP3.LUT R2, R2, R234, R241, 0x96, !PT ;  /* 0x000000ea02027212 */ /* 0x000fe200078e96f1 */
[----:B------:R-:W-:Y:S01]  /*3b60*/  VIADD R219, R202, 0x3c6ef372 ;  /* 0x3c6ef372cadb7836 */ /* 0x000fe20000000000 */
[----:B------:R-:W-:Y:S01]  /*3b70*/  FSEL R170, R89, -INF , !P5 ;  /* 0xff80000059aa7808 */ /* 0x000fe20006800000 */
[----:B------:R-:W-:Y:S01]  /*3b80*/  IMAD.WIDE.U32 R232, R8, -0x326172a9, RZ ;  /* 0xcd9e8d5708e87825 */ /* 0x000fe200078e00ff */
[----:B------:R-:W-:Y:S02]  /*3b90*/  FMNMX3.FTZ R5, R5, R168, R169, !PT ;  /* 0x000000a805057276 */ /* 0x000fe400078100a9 */
[--C-:B------:R-:W-:Y:S01]  /*3ba0*/  LOP3.LUT R11, R220, R148, R7.reuse, 0x96, !PT ;  /* 0x00000094dc0b7212 */ /* 0x100fe200078e9607 */
[----:B------:R-:W-:Y:S01]  /*3bb0*/  IMAD.WIDE.U32 R230, R2, -0x326172a9, RZ ;  /* 0xcd9e8d5702e67825 */ /* 0x000fe200078e00ff */
[----:B------:R-:W-:Y:S02]  /*3bc0*/  FMNMX.FTZ R12, R170, R5, !PT ;  /* 0x00000005aa0c7209 */ /* 0x000fe40007810000 */
[----:B------:R-:W-:Y:S01]  /*3bd0*/  LOP3.LUT R2, R220, R222, R7, 0x96, !PT ;  /* 0x000000dedc027212 */ /* 0x000fe200078e9607 */
[----:B------:R-:W-:Y:S01]  /*3be0*/  IMAD.IADD R4, R13, 0x1, R35 ;  /* 0x000000010d047824 */ /* 0x000fe200078e0223 */
[----:B------:R-:W-:Y:S01]  /*3bf0*/  FMNMX3.FTZ R5, R56, R38, R29, !PT ;  /* 0x0000002638057276 */ /* 0x000fe2000781001d */
[----:B------:R-:W3:Y:S01]  /*3c00*/  SHFL.BFLY PT, R13, R12, 0x2, 0x1f ;  /* 0x0c401f000c0d7f89 */ /* 0x000ee200000e0000 */
[----:B------:R-:W-:Y:S01]  /*3c10*/  LOP3.LUT R7, R219, R6, R233, 0x96, !PT ;  /* 0x00000006db077212 */ /* 0x000fe200078e96e9 */
[----:B------:R-:W-:Y:S01]  /*3c20*/  IMAD.WIDE.U32 R8, R2, -0x2daee0ad, RZ ;  /* 0xd2511f5302087825 */ /* 0x000fe200078e00ff */
[----:B------:R-:W-:-:S02]  /*3c30*/  FMNMX3.FTZ R2, R5, R37, R99, !PT ;  /* 0x0000002505027276 */ /* 0x000fc40007810063 */
[----:B------:R-:W-:Y:S01]  /*3c40*/  LOP3.LUT R10, R219, R6, R231, 0x96, !PT ;  /* 0x00000006db0a7212 */ /* 0x000fe200078e96e7 */
[----:B------:R-:W-:Y:S01]  /*3c50*/  IMAD.WIDE.U32 R26, R7, -0x2daee0ad, RZ ;  /* 0xd2511f53071a7825 */ /* 0x000fe200078e00ff */
[----:B------:R-:W-:Y:S02]  /*3c60*/  FMNMX3.FTZ R2, R2, R116, R97, !PT ;  /* 0x0000007402027276 */ /* 0x000fe40007810061 */
[----:B------:R-:W-:Y:S01]  /*3c70*/  FSEL R100, R106, -INF , !P4 ;  /* 0xff8000006a647808 */ /* 0x000fe20006000000 */
[----:B------:R-:W-:Y:S01]  /*3c80*/  VIADD R157, R203, 0x76cf5d0a ;  /* 0x76cf5d0acb9d7836 */ /* 0x000fe20000000000 */
[----:B------:R-:W-:Y:S01]  /*3c90*/  FMNMX3.FTZ R2, R2, R98, R156, !PT ;  /* 0x0000006202027276 */ /* 0x000fe2000781009c */
[----:B------:R-:W-:Y:S01]  /*3ca0*/  IMAD.WIDE.U32 R6, R11, -0x2daee0ad, RZ ;  /* 0xd2511f530b067825 */ /* 0x000fe200078e00ff */
[----:B------:R-:W-:Y:S02]  /*3cb0*/  FSEL R101, R107, -INF , !P3 ;  /* 0xff8000006b657808 */ /* 0x000fe40005800000 */
[----:B------:R-:W-:Y:S01]  /*3cc0*/  FSEL R173, R102, -INF , !P2 ;  /* 0xff80000066ad7808 */ /* 0x000fe20005000000 */
[----:B------:R-:W-:Y:S01]  /*3cd0*/  VIADD R159, R203, 0x32370b8f ;  /* 0x32370b8fcb9f7836 */ /* 0x000fe20000000000 */
[----:B------:R-:W-:Y:S01]  /*3ce0*/  LOP3.LUT R5, R157, R240, R7, 0x96, !PT ;  /* 0x000000f09d057212 */ /* 0x000fe200078e9607 */
[----:B------:R-:W-:Y:S01]  /*3cf0*/  IMAD.WIDE.U32 R10, R10, -0x2daee0ad, RZ ;  /* 0xd2511f530a0a7825 */ /* 0x000fe200078e00ff */
[----:B------:R-:W-:-:S02]  /*3d00*/  FMNMX3.FTZ R2, R2, R158, R100, !PT ;  /* 0x0000009e02027276 */ /* 0x000fc40007810064 */
[----:B------:R-:W-:Y:S01]  /*3d10*/  LOP3.LUT R14, R157, R242, R9, 0x96, !PT ;  /* 0x000000f29d0e7212 */ /* 0x000fe200078e9609 */
[----:B------:R-:W-:Y:S01]  /*3d20*/  VIADD R208, R202, 0xdaa66d2b ;  /* 0xdaa66d2bcad07836 */ /* 0x000fe20000000000 */
[----:B------:R-:W-:Y:S01]  /*3d30*/  LOP3.LUT R20, R159, R8, R27, 0x96, !PT ;  /* 0x000000089f147212 */ /* 0x000fe200078e961b */
[----:B------:R-:W-:Y:S01]  /*3d40*/  IMAD.WIDE.U32 R8, R5, -0x326172a9, RZ ;  /* 0xcd9e8d5705087825 */ /* 0x000fe200078e00ff */
[----:B------:R-:W-:Y:S02]  /*3d50*/  FSEL R175, R103, -INF , !P1 ;  /* 0xff80000067af7808 */ /* 0x000fe40004800000 */
[----:B------:R-:W-:Y:S01]  /*3d60*/  FSEL R165, R90, -INF , !P0 ;  /* 0xff8000005aa57808 */ /* 0x000fe20004000000 */
[----:B------:R-:W-:Y:S01]  /*3d70*/  VIADD R207, R202, 0x78dde6e4 ;  /* 0x78dde6e4cacf7836 */ /* 0x000fe20000000000 */
[----:B------:R-:W-:Y:S01]  /*3d80*/  FMNMX3.FTZ R2, R2, R101, R173, !PT ;  /* 0x0000006502027276 */ /* 0x000fe200078100ad */
[----:B------:R-:W-:Y:S01]  /*3d90*/  VIADD R164, R203, 0xed9eba14 ;  /* 0xed9eba14cba47836 */ /* 0x000fe20000000000 */
[----:B------:R-:W-:Y:S01]  /*3da0*/  LOP3.LUT R6, R159, R6, R11, 0x96, !PT ;  /* 0x000000069f067212 */ /* 0x000fe200078e960b */
[----:B------:R-:W-:Y:S01]  /*3db0*/  VIADD R162, R203, 0xa9066899 ;  /* 0xa9066899cba27836 */ /* 0x000fe20000000000 */
[----:B------:R-:W-:Y:S01]  /*3dc0*/  FMNMX3.FTZ R5, R2, R175, R165, !PT ;  /* 0x000000af02057276 */ /* 0x000fe200078100a5 */
[----:B------:R-:W-:Y:S01]  /*3dd0*/  VIADD R206, R202, 0xb54cda56 ;  /* 0xb54cda56cace7836 */ /* 0x000fe20000000000 */
[----:B------:R-:W-:Y:S01]  /*3de0*/  LOP3.LUT R2, R208, R230, R9, 0x96, !PT ;  /* 0x000000e6d0027212 */ /* 0x000fe200078e9609 */
[----:B------:R-:W-:Y:S01]  /*3df0*/  IMAD.WIDE.U32 R34, R6, -0x326172a9, RZ ;  /* 0xcd9e8d5706227825 */ /* 0x000fe200078e00ff */
[----:B------:R-:W-:-:S02]  /*3e00*/  FSEL R167, R91, -INF , !P5 ;  /* 0xff8000005ba77808 */ /* 0x000fc40006800000 */
[----:B---3--:R-:W-:Y:S01]  /*3e10*/  FMNMX.FTZ R11, R12, R13, !PT ;  /* 0x0000000d0c0b7209 */ /* 0x008fe20007810000 */
[----:B------:R-:W-:Y:S01]  /*3e20*/  IMAD.WIDE.U32 R6, R2, -0x2daee0ad, RZ ;  /* 0xd2511f5302067825 */ /* 0x000fe200078e00ff */
[----:B------:R-:W-:Y:S02]  /*3e30*/  FMNMX3.FTZ R12, R57, R59, R58, !PT ;  /* 0x0000003b390c7276 */ /* 0x000fe4000781003a */
[----:B------:R-:W-:Y:S01]  /*3e40*/  FMNMX.FTZ R9, R167, R5, !PT ;  /* 0x00000005a7097209 */ /* 0x000fe20007810000 */
[----:B------:R-:W-:Y:S01]  /*3e50*/  SHFL.BFLY PT, R13, R11, 0x1, 0x1f ;  /* 0x0c201f000b0d7f89 */ /* 0x000fe200000e0000 */
[----:B------:R-:W-:Y:S01]  /*3e60*/  FMNMX3.FTZ R2, R12, R66, R117, !PT ;  /* 0x000000420c027276 */ /* 0x000fe20007810075 */
[----:B------:R-:W-:Y:S01]  /*3e70*/  IMAD.WIDE.U32 R48, R20, -0x326172a9, RZ ;  /* 0xcd9e8d5714307825 */ /* 0x000fe200078e00ff */
[----:B------:R-:W-:Y:S01]  /*3e80*/  FSEL R107, R60, -INF , !P4 ;  /* 0xff8000003c6b7808 */ /* 0x000fe20006000000 */
[----:B------:R-:W3:Y:S01]  /*3e90*/  SHFL.BFLY PT, R12, R9, 0x2, 0x1f ;  /* 0x0c401f00090c7f89 */ /* 0x000ee200000e0000 */
[----:B------:R-:W-:Y:S01]  /*3ea0*/  FMNMX3.FTZ R2, R2, R118, R122, !PT ;  /* 0x0000007602027276 */ /* 0x000fe2000781007a */
[----:B--2---:R-:W-:Y:S01]  /*3eb0*/  IMAD.U32 R200, R21, 0x10000, RZ ;  /* 0x0001000015c87824 */ /* 0x004fe200078e00ff */
[----:B------:R-:W-:Y:S01]  /*3ec0*/  FSEL R147, R61, -INF , !P3 ;  /* 0xff8000003d937808 */ /* 0x000fe20005800000 */
[----:B------:R-:W-:Y:S01]  /*3ed0*/  VIADD R205, R202, 0x1715609d ;  /* 0x1715609dcacd7836 */ /* 0x000fe20000000000 */
[----:B------:R-:W-:Y:S01]  /*3ee0*/  FMNMX3.FTZ R2, R2, R121, R160, !PT ;  /* 0x0000007902027276 */ /* 0x000fe200078100a0 */
[----:B------:R-:W-:Y:S01]  /*3ef0*/  VIADD R174, R203, 0x646e171e ;  /* 0x646e171ecbae7836 */ /* 0x000fe20000000000 */
[----:B------:R-:W-:-:S02]  /*3f00*/  FSEL R172, R40, -INF , !P2 ;  /* 0xff80000028ac7808 */ /* 0x000fc40005000000 */
[----:B------:R-:W-:Y:S02]  /*3f10*/  FMNMX3.FTZ R2, R2, R161, R107, !PT ;  /* 0x000000a102027276 */ /* 0x000fe4000781006b */
[----:B------:R-:W-:Y:S02]  /*3f20*/  FSEL R176, R41, -INF , !P1 ;  /* 0xff80000029b07808 */ /* 0x000fe40004800000 */
[----:B------:R-:W-:Y:S02]  /*3f30*/  FSEL R179, R44, -INF , !P0 ;  /* 0xff8000002cb37808 */ /* 0x000fe40004000000 */
[----:B------:R-:W-:Y:S02]  /*3f40*/  FMNMX3.FTZ R104, R2, R147, R172, !PT ;  /* 0x0000009302687276 */ /* 0x000fe400078100ac */
[----:B------:R-:W-:Y:S02]  /*3f50*/  LOP3.LUT R5, R207, R8, R35, 0x96, !PT ;  /* 0x00000008cf057212 */ /* 0x000fe400078e9623 */
[----:B------:R-:W-:-:S02]  /*3f60*/  FSEL R177, R45, -INF , !P5 ;  /* 0xff8000002db17808 */ /* 0x000fc40006800000 */
[----:B------:R-:W-:Y:S01]  /*3f70*/  FMNMX3.FTZ R104, R104, R176, R179, !PT ;  /* 0x000000b068687276 */ /* 0x000fe200078100b3 */
[----:B------:R-:W-:Y:S01]  /*3f80*/  IMAD.WIDE.U32 R52, R5, -0x2daee0ad, RZ ;  /* 0xd2511f5305347825 */ /* 0x000fe200078e00ff */
[----:B------:R-:W-:Y:S02]  /*3f90*/  FMNMX3.FTZ R2, R76, R78, R67, !PT ;  /* 0x0000004e4c027276 */ /* 0x000fe40007810043 */
[----:B------:R-:W-:Y:S02]  /*3fa0*/  FMNMX.FTZ R104, R177, R104, !PT ;  /* 0x00000068b1687209 */ /* 0x000fe40007810000 */
[----:B------:R-:W-:Y:S02]  /*3fb0*/  FMNMX3.FTZ R5, R2, R72, R125, !PT ;  /* 0x0000004802057276 */ /* 0x000fe4000781007d */
[----:B---3--:R-:W-:Y:S02]  /*3fc0*/  FMNMX.FTZ R2, R9, R12, !PT ;  /* 0x0000000c09027209 */ /* 0x008fe40007810000 */
[----:B------:R-:W2:Y:S01]  /*3fd0*/  SHFL.BFLY PT, R12, R104, 0x2, 0x1f ;  /* 0x0c401f00680c7f89 */ /* 0x000ea200000e0000 */
[----:B------:R-:W-:-:S02]  /*3fe0*/  FMNMX3.FTZ R5, R5, R126, R123, !PT ;  /* 0x0000007e05057276 */ /* 0x000fc4000781007b */
[----:B------:R-:W-:Y:S01]  /*3ff0*/  FSEL R150, R62, -INF , !P4 ;  /* 0xff8000003e967808 */ /* 0x000fe20006000000 */
[----:B------:R-:W3:Y:S01]  /*4000*/  SHFL.BFLY PT, R16, R2, 0x1, 0x1f ;  /* 0x0c201f0002107f89 */ /* 0x000ee200000e0000 */
[----:B------:R-:W-:Y:S02]  /*4010*/  FMNMX3.FTZ R5, R5, R124, R163, !PT ;  /* 0x0000007c05057276 */ /* 0x000fe400078100a3 */
[----:B------:R-:W-:Y:S02]  /*4020*/  LOP3.LUT R7, R164, R10, R7, 0x96, !PT ;  /* 0x0000000aa4077212 */ /* 0x000fe400078e9607 */
[----:B------:R-:W-:Y:S02]  /*4030*/  LOP3.LUT R8, R162, R6, R53, 0x96, !PT ;  /* 0x00000006a2087212 */ /* 0x000fe400078e9635 */
[----:B------:R-:W-:Y:S01]  /*4040*/  FSEL R151, R63, -INF , !P3 ;  /* 0xff8000003f977808 */ /* 0x000fe20005800000 */
[----:B------:R-:W-:Y:S01]  /*4050*/  IMAD.WIDE.U32 R18, R7, -0x326172a9, RZ ;  /* 0xcd9e8d5707127825 */ /* 0x000fe200078e00ff */
[----:B------:R-:W-:-:S02]  /*4060*/  FSEL R178, R42, -INF , !P2 ;  /* 0xff8000002ab27808 */ /* 0x000fc40005000000 */
[----:B------:R-:W-:Y:S01]  /*4070*/  FMNMX3.FTZ R5, R5, R171, R150, !PT ;  /* 0x000000ab05057276 */ /* 0x000fe20007810096 */
[----:B------:R-:W-:Y:S01]  /*4080*/  IMAD.WIDE.U32 R8, R8, -0x326172a9, RZ ;  /* 0xcd9e8d5708087825 */ /* 0x000fe200078e00ff */
[----:B------:R-:W-:Y:S02]  /*4090*/  FMNMX.FTZ R102, R11, R13, !PT ;  /* 0x0000000d0b667209 */ /* 0x000fe40007810000 */
[----:B------:R-:W-:Y:S01]  /*40a0*/  FSEL R182, R43, -INF , !P1 ;  /* 0xff8000002bb67808 */ /* 0x000fe20004800000 */
[----:B------:R-:W-:Y:S01]  /*40b0*/  IMAD.MOV.U32 R11, RZ, RZ, R8 ;  /* 0x000000ffff0b7224 */ /* 0x000fe200078e0008 */
[----:B------:R-:W-:Y:S01]  /*40c0*/  FSEL R180, R46, -INF , !P0 ;  /* 0xff8000002eb47808 */ /* 0x000fe20004000000 */
[C---:B-1----:R-:W-:Y:S01]  /*40d0*/  FMUL.FTZ R6, R102.reuse, UR4 ;  /* 0x0000000466067c20 */ /* 0x042fe20008410000 */
[----:B------:R-:W-:Y:S02]  /*40e0*/  FMNMX3.FTZ R5, R5, R151, R178, !PT ;  /* 0x0000009705057276 */ /* 0x000fe400078100b2 */
[----:B------:R-:W-:-:S02]  /*40f0*/  FSETP.NEU.FTZ.AND P1, PT, R102, -INF , PT ;  /* 0xff8000006600780b */ /* 0x000fc40003f3d000 */
[----:B------:R-:W-:Y:S02]  /*4100*/  LOP3.LUT R7, R206, R18, R9, 0x96, !PT ;  /* 0x00000012ce077212 */ /* 0x000fe400078e9609 */
[----:B------:R-:W-:Y:S02]  /*4110*/  FSEL R181, R47, -INF , !P5 ;  /* 0xff8000002fb57808 */ /* 0x000fe40006800000 */
[----:B------:R-:W-:Y:S02]  /*4120*/  FMNMX3.FTZ R9, R5, R182, R180, !PT ;  /* 0x000000b605097276 */ /* 0x000fe400078100b4 */
[----:B------:R-:W-:Y:S02]  /*4130*/  FSEL R6, R6, RZ, P1 ;  /* 0x000000ff06067208 */ /* 0x000fe40000800000 */
[----:B------:R-:W-:Y:S02]  /*4140*/  FMNMX.FTZ R9, R181, R9, !PT ;  /* 0x00000009b5097209 */ /* 0x000fe40007810000 */
[----:B--2---:R-:W-:Y:S01]  /*4150*/  FMNMX.FTZ R104, R104, R12, !PT ;  /* 0x0000000c68687209 */ /* 0x004fe20007810000 */
[--C-:B------:R-:W-:Y:S01]  /*4160*/  FFMA.FTZ R5, R36, UR4, -R6.reuse ;  /* 0x0000000424057c23 */ /* 0x100fe20008010806 */
[----:B------:R-:W-:Y:S01]  /*4170*/  IMAD.WIDE.U32 R12, R14, -0x326172a9, RZ ;  /* 0xcd9e8d570e0c7825 */ /* 0x000fe200078e00ff */
[----:B---3--:R-:W-:Y:S01]  /*4180*/  FMNMX.FTZ R2, R2, R16, !PT ;  /* 0x0000001002027209 */ /* 0x008fe20007810000 */
[----:B------:R-:W-:Y:S01]  /*4190*/  SHFL.BFLY PT, R14, R9, 0x2, 0x1f ;  /* 0x0c401f00090e7f89 */ /* 0x000fe200000e0000 */
[----:B------:R1:W-:Y:S01]  /*41a0*/  MUFU.EX2 R131, R5 ;  /* 0x0000000500837308 */ /* 0x0003e20000000800 */
[----:B------:R-:W-:Y:S01]  /*41b0*/  FFMA.FTZ R10, R24, UR4, -R6 ;  /* 0x00000004180a7c23 */ /* 0x000fe20008010806 */
[----:B------:R-:W-:Y:S01]  /*41c0*/  FSETP.NEU.FTZ.AND P0, PT, R2, -INF , PT ;  /* 0xff8000000200780b */ /* 0x000fe20003f1d000 */
[----:B------:R-:W2:Y:S01]  /*41d0*/  SHFL.BFLY PT, R16, R104, 0x1, 0x1f ;  /* 0x0c201f0068107f89 */ /* 0x000ea200000e0000 */
[----:B------:R-:W-:-:S02]  /*41e0*/  PRMT R18, R8, 0x7771, RZ ;  /* 0x0000777108127816 */ /* 0x000fc400000000ff */
[C---:B------:R-:W-:Y:S02]  /*41f0*/  PRMT R17, R8.reuse, 0x7773, RZ ;  /* 0x0000777308117816 */ /* 0x040fe400000000ff */
[----:B------:R3:W-:Y:S01]  /*4200*/  MUFU.EX2 R152, R10 ;  /* 0x0000000a00987308 */ /* 0x0007e20000000800 */
[----:B------:R-:W-:Y:S02]  /*4210*/  PRMT R15, R8, 0x7772, RZ ;  /* 0x00007772080f7816 */ /* 0x000fe400000000ff */
[----:B------:R-:W-:Y:S02]  /*4220*/  LOP3.LUT R8, R7, 0xffff, RZ, 0xc0, !PT ;  /* 0x0000ffff07087812 */ /* 0x000fe400078ec0ff */
[----:B------:R-:W-:Y:S02]  /*4230*/  LOP3.LUT R24, R207, R12, R49, 0x96, !PT ;  /* 0x0000000ccf187212 */ /* 0x000fe400078e9631 */
[----:B------:R-:W-:Y:S01]  /*4240*/  SHF.R.U32.HI R8, RZ, 0x8, R8 ;  /* 0x00000008ff087819 */ /* 0x000fe20000011608 */
[----:B-1----:R-:W-:Y:S01]  /*4250*/  FFMA.FTZ R5, R25, UR4, -R6 ;  /* 0x0000000419057c23 */ /* 0x002fe20008010806 */
[----:B------:R-:W-:Y:S01]  /*4260*/  LOP3.LUT R25, R208, R232, R13, 0x96, !PT ;  /* 0x000000e8d0197212 */ /* 0x000fe200078e960d */
[----:B------:R-:W-:Y:S01]  /*4270*/  IMAD.WIDE.U32 R128, R24, -0x2daee0ad, RZ ;  /* 0xd2511f5318807825 */ /* 0x000fe200078e00ff */
[----:B------:R-:W-:Y:S01]  /*4280*/  LOP3.LUT R13, R11, 0xff, RZ, 0xc0, !PT ;  /* 0x000000ff0b0d7812 */ /* 0x000fe200078ec0ff */
[----:B------:R1:W-:Y:S01]  /*4290*/  MUFU.EX2 R155, R5 ;  /* 0x00000005009b7308 */ /* 0x0003e20000000800 */
[----:B------:R-:W-:-:S02]  /*42a0*/  LOP3.LUT R11, R7, 0xff, RZ, 0xc0, !PT ;  /* 0x000000ff070b7812 */ /* 0x000fc400078ec0ff */
[----:B------:R-:W-:Y:S01]  /*42b0*/  PRMT R15, R15, 0x5410, R17 ;  /* 0x000054100f0f7816 */ /* 0x000fe20000000011 */
[----:B---3--:R-:W-:Y:S01]  /*42c0*/  FFMA.FTZ R10, R28, UR4, -R6 ;  /* 0x000000041c0a7c23 */ /* 0x008fe20008010806 */
[--C-:B------:R-:W-:Y:S02]  /*42d0*/  PRMT R17, R11, 0x5410, R8.reuse ;  /* 0x000054100b117816 */ /* 0x100fe40000000008 */
[----:B------:R-:W-:Y:S01]  /*42e0*/  PRMT R8, R7, 0x7632, R8 ;  /* 0x0000763207087816 */ /* 0x000fe20000000008 */
[----:B------:R3:W-:Y:S01]  /*42f0*/  MUFU.EX2 R153, R10 ;  /* 0x0000000a00997308 */ /* 0x0007e20000000800 */
[----:B------:R-:W-:Y:S02]  /*4300*/  LEA R188, R4, UR5, 0x1 ;  /* 0x0000000504bc7c11 */ /* 0x000fe4000f8e08ff */
[----:B--2---:R-:W-:Y:S02]  /*4310*/  FMNMX.FTZ R104, R104, R16, !PT ;  /* 0x0000001068687209 */ /* 0x004fe40007810000 */
[----:B------:R-:W-:Y:S01]  /*4320*/  PRMT R13, R13, 0x5410, R18 ;  /* 0x000054100d0d7816 */ /* 0x000fe20000000012 */
[----:B------:R-:W-:Y:S01]  /*4330*/  IMAD.IADD R189, R3, 0x1, R188 ;  /* 0x0000000103bd7824 */ /* 0x000fe200078e02bc */
[----:B------:R-:W-:Y:S01]  /*4340*/  LOP3.LUT R200, R21, 0xff0000, R200, 0xf8, !PT ;  /* 0x00ff000015c87812 */ /* 0x000fe200078ef8c8 */
[----:B------:R-:W-:Y:S01]  /*4350*/  FMUL.FTZ R3, R104, UR4 ;  /* 0x0000000468037c20 */ /* 0x000fe20008410000 */
[----:B-1----:R-:W-:Y:S01]  /*4360*/  FMUL.FTZ R5, R2, UR4 ;  /* 0x0000000402057c20 */ /* 0x002fe20008410000 */
[C---:B------:R-:W-:Y:S01]  /*4370*/  IMAD.IADD R193, R0.reuse, 0x1, R188 ;  /* 0x0000000100c17824 */ /* 0x040fe200078e02bc */
[----:B------:R-:W-:Y:S01]  /*4380*/  LDSM.16.MT88.4 R20, [R188+0x6000] ;  /* 0x00600000bc14783b */ /* 0x000fe20000004200 */
[----:B------:R-:W-:Y:S01]  /*4390*/  IMAD.IADD R192, R0, 0x1, R189 ;  /* 0x0000000100c07824 */ /* 0x000fe200078e02bd */
[----:B------:R-:W-:-:S02]  /*43a0*/  LOP3.LUT R19, R205, R34, R19, 0x96, !PT ;  /* 0x00000022cd137212 */ /* 0x000fc400078e9613 */
[----:B------:R-:W-:Y:S02]  /*43b0*/  FSEL R5, R5, RZ, P0 ;  /* 0x000000ff05057208 */ /* 0x000fe40000000000 */
[----:B------:R-:W-:Y:S01]  /*43c0*/  FSETP.NEU.FTZ.AND P0, PT, R104, -INF , PT ;  /* 0xff8000006800780b */ /* 0x000fe20003f1d000 */
[----:B------:R-:W-:Y:S02]  /*43d0*/  LDSM.16.MT88.4 R44, [R192+0x6000] ;  /* 0x00600000c02c783b */ /* 0x000fe40000004200 */
[--C-:B---3--:R-:W-:Y:S01]  /*43e0*/  FFMA.FTZ R10, R29, UR4, -R5.reuse ;  /* 0x000000041d0a7c23 */ /* 0x108fe20008010805 */
[----:B------:R-:W-:Y:S01]  /*43f0*/  FFMA.FTZ R4, R56, UR4, -R5 ;  /* 0x0000000438047c23 */ /* 0x000fe20008010805 */
[----:B------:R-:W-:Y:S01]  /*4400*/  FSEL R0, R3, RZ, P0 ;  /* 0x000000ff03007208 */ /* 0x000fe20000000000 */
[----:B------:R-:W-:Y:S01]  /*4410*/  LDSM.16.MT88.4 R28, [R193+0x6000] ;  /* 0x00600000c11c783b */ /* 0x000fe20000004200 */
[----:B------:R1:W-:Y:S01]  /*4420*/  MUFU.EX2 R154, R10 ;  /* 0x0000000a009a7308 */ /* 0x0003e20000000800 */
[----:B------:R-:W-:-:S02]  /*4430*/  HSET2.LE.AND R3, R13, R200, PT ;  /* 0x000000c80d037233 */ /* 0x000fc40003803000 */
[----:B------:R-:W-:Y:S05]  /*4440*/  LDSM.16.MT88.4 R40, [R192+0x6800] ;  /* 0x00680000c028783b */ /* 0x000fea0000004200 */
[----:B------:R2:W-:Y:S01]  /*4450*/  MUFU.EX2 R130, R4 ;  /* 0x0000000400827308 */ /* 0x0005e20000000800 */
[----:B-1----:R-:W-:Y:S02]  /*4460*/  FMNMX.FTZ R10, R9, R14, !PT ;  /* 0x0000000e090a7209 */ /* 0x002fe40007810000 */
[----:B------:R-:W-:Y:S02]  /*4470*/  SHF.R.U32.HI R9, RZ, 0x18, R7 ;  /* 0x00000018ff097819 */ /* 0x000fe40000011607 */
[----:B------:R-:W-:Y:S01]  /*4480*/  LOP3.LUT R7, R8, 0xff, RZ, 0xc0, !PT ;  /* 0x000000ff08077812 */ /* 0x000fe200078ec0ff */
[----:B------:R-:W1:Y:S01]  /*4490*/  SHFL.BFLY PT, R12, R10, 0x1, 0x1f ;  /* 0x0c201f000a0c7f89 */ /* 0x000e6200000e0000 */
[--C-:B------:R-:W-:Y:S01]  /*44a0*/  FFMA.FTZ R8, R37, UR4, -R5.reuse ;  /* 0x0000000425087c23 */ /* 0x100fe20008010805 */
[----:B--2---:R-:W-:Y:S01]  /*44b0*/  FFMA.FTZ R4, R38, UR4, -R5 ;  /* 0x0000000426047c23 */ /* 0x004fe20008010805 */
[----:B------:R-:W-:-:S02]  /*44c0*/  PRMT R9, R7, 0x5410, R9 ;  /* 0x0000541007097816 */ /* 0x000fc40000000009 */
[----:B------:R2:W3:Y:S01]  /*44d0*/  MUFU.EX2 R127, R8 ;  /* 0x00000008007f7308 */ /* 0x0004e20000000800 */
[----:B------:R-:W-:Y:S01]  /*44e0*/  LOP3.LUT R7, R15, 0xff00ff, RZ, 0xc0, !PT ;  /* 0x00ff00ff0f077812 */ /* 0x000fe200078ec0ff */
[----:B------:R-:W-:Y:S01]  /*44f0*/  IMAD.WIDE.U32 R14, R25, -0x2daee0ad, RZ ;  /* 0xd2511f53190e7825 */ /* 0x000fe200078e00ff */
[----:B------:R-:W4:Y:S03]  /*4500*/  LDSM.16.MT88.4 R36, [R189+0x6000] ;  /* 0x00600000bd24783b */ /* 0x000f260000004200 */
[----:B------:R-:W-:Y:S02]  /*4510*/  HSET2.LE.AND R7, R7, R200, PT ;  /* 0x000000c807077233 */ /* 0x000fe40003803000 */
[----:B------:R5:W5:Y:S01]  /*4520*/  MUFU.EX2 R252, R4 ;  /* 0x0000000400fc7308 */ /* 0x000b620000000800 */
[----:B--2---:R-:W-:Y:S01]  /*4530*/  FFMA.FTZ R8, R57, UR4, -R0 ;  /* 0x0000000439087c23 */ /* 0x004fe20008010800 */
[----:B---3--:R-:W-:-:S02]  /*4540*/  F2FP.F16.F32.PACK_AB R11, R127, R154 ;  /* 0x0000009a7f0b723e */ /* 0x008fc400000000ff */
[----:B-1----:R-:W-:-:S04]  /*4550*/  FMNMX.FTZ R103, R10, R12, !PT ;  /* 0x0000000c0a677209 */ /* 0x002fc80007810000 */
[----:B------:R-:W-:Y:S01]  /*4560*/  MUFU.EX2 R251, R8 ;  /* 0x0000000800fb7308 */ /* 0x000fe20000000800 */
[----:B------:R-:W-:Y:S01]  /*4570*/  LOP3.LUT R11, R11, R7, RZ, 0xc0, !PT ;  /* 0x000000070b0b7212 */ /* 0x000fe200078ec0ff */
[--C-:B------:R-:W-:Y:S01]  /*4580*/  FFMA.FTZ R12, R58, UR4, -R0.reuse ;  /* 0x000000043a0c7c23 */ /* 0x100fe20008010800 */
[--C-:B------:R-:W-:Y:S02]  /*4590*/  HSET2.LE.AND R7, R9, R200.reuse, PT ;  /* 0x000000c809077233 */ /* 0x100fe40003803000 */
[----:B-----5:R-:W-:Y:S02]  /*45a0*/  F2FP.F16.F32.PACK_AB R4, R153, R155 ;  /* 0x0000009b9904723e */ /* 0x020fe400000000ff */
[----:B------:R-:W-:Y:S01]  /*45b0*/  F2FP.F16.F32.PACK_AB R9, R252, R130 ;  /* 0x00000082fc09723e */ /* 0x000fe200000000ff */
[----:B------:R1:W-:Y:S01]  /*45c0*/  MUFU.EX2 R248, R12 ;  /* 0x0000000c00f87308 */ /* 0x0003e20000000800 */
[----:B------:R-:W-:Y:S01]  /*45d0*/  LOP3.LUT R10, R4, R3, RZ, 0xc0, !PT ;  /* 0x00000003040a7212 */ /* 0x000fe200078ec0ff */
[----:B------:R-:W-:Y:S01]  /*45e0*/  FFMA.FTZ R4, R59, UR4, -R0 ;  /* 0x000000043b047c23 */ /* 0x000fe20008010800 */
[----:B------:R-:W-:-:S02]  /*45f0*/  HSET2.LE.AND R3, R17, R200, PT ;  /* 0x000000c811037233 */ /* 0x000fc40003803000 */
[----:B------:R-:W-:Y:S02]  /*4600*/  FSETP.NEU.FTZ.AND P0, PT, R103, -INF , PT ;  /* 0xff8000006700780b */ /* 0x000fe40003f1d000 */
[----:B------:R-:W-:Y:S01]  /*4610*/  LOP3.LUT R9, R9, R7, RZ, 0xc0, !PT ;  /* 0x0000000709097212 */ /* 0x000fe200078ec0ff */
[----:B------:R2:W-:Y:S01]  /*4620*/  MUFU.EX2 R250, R4 ;  /* 0x0000000400fa7308 */ /* 0x0005e20000000800 */
[----:B------:R-:W-:Y:S02]  /*4630*/  LOP3.LUT R7, R164, R26, R15, 0x96, !PT ;  /* 0x0000001aa4077212 */ /* 0x000fe400078e960f */
[----:B------:R-:W-:Y:S03]  /*4640*/  LDSM.16.MT88.4 R24, [R193+0x6800] ;  /* 0x00680000c118783b */ /* 0x000fe60000004200 */
[----:B------:R-:W-:Y:S01]  /*4650*/  IMAD.WIDE.U32 R32, R7, -0x326172a9, RZ ;  /* 0xcd9e8d5707207825 */ /* 0x000fe200078e00ff */
[----:B-1----:R-:W-:-:S05]  /*4660*/  LOP3.LUT R12, R162, R14, R129, 0x96, !PT ;  /* 0x0000000ea20c7212 */ /* 0x002fca00078e9681 */
[----:B------:R-:W-:Y:S01]  /*4670*/  IMAD.WIDE.U32 R12, R12, -0x326172a9, RZ ;  /* 0xcd9e8d570c0c7825 */ /* 0x000fe200078e00ff */
[----:B--2---:R-:W-:-:S03]  /*4680*/  F2FP.F16.F32.PACK_AB R4, R131, R152 ;  /* 0x000000988304723e */ /* 0x004fc600000000ff */
[----:B------:R-:W-:Y:S01]  /*4690*/  IMAD.MOV.U32 R14, RZ, RZ, R12 ;  /* 0x000000ffff0e7224 */ /* 0x000fe200078e000c */
[----:B------:R-:W-:Y:S02]  /*46a0*/  PRMT R16, R12, 0x7773, RZ ;  /* 0x000077730c107816 */ /* 0x000fe400000000ff */
[----:B------:R-:W-:Y:S01]  /*46b0*/  LOP3.LUT R8, R4, R3, RZ, 0xc0, !PT ;  /* 0x0000000304087212 */ /* 0x000fe200078ec0ff */
[----:B------:R-:W-:Y:S01]  /*46c0*/  FMUL.FTZ R3, R103, UR4 ;  /* 0x0000000467037c20 */ /* 0x000fe20008410000 */
[----:B------:R-:W-:Y:S01]  /*46d0*/  FFMA.FTZ R4, R66, UR4, -R0 ;  /* 0x0000000442047c23 */ /* 0x000fe20008010800 */
[C---:B------:R-:W-:Y:S02]  /*46e0*/  PRMT R15, R12.reuse, 0x7772, RZ ;  /* 0x000077720c0f7816 */ /* 0x040fe400000000ff */
[----:B------:R-:W-:Y:S01]  /*46f0*/  PRMT R17, R12, 0x7771, RZ ;  /* 0x000077710c117816 */ /* 0x000fe200000000ff */
[----:B------:R1:W2:Y:S01]  /*4700*/  MUFU.EX2 R249, R4 ;  /* 0x0000000400f97308 */ /* 0x0002a20000000800 */
[----:B------:R-:W-:Y:S01]  /*4710*/  FSEL R3, R3, RZ, P0 ;  /* 0x000000ff03037208 */ /* 0x000fe20000000000 */
[----:B------:R-:W-:Y:S01]  /*4720*/  HMMA.16816.F32 R92, R8, R20, RZ ;  /* 0x00000014085c723c */ /* 0x000fe200000018ff */
[----:B------:R-:W-:-:S02]  /*4730*/  LOP3.LUT R14, R14, 0xff, RZ, 0xc0, !PT ;  /* 0x000000ff0e0e7812 */ /* 0x000fc400078ec0ff */
[----:B------:R-:W-:Y:S01]  /*4740*/  PRMT R15, R15, 0x5410, R16 ;  /* 0x000054100f0f7816 */ /* 0x000fe20000000010 */
[----:B------:R-:W-:Y:S01]  /*4750*/  FFMA.FTZ R7, R72, UR4, -R3 ;  /* 0x0000000448077c23 */ /* 0x000fe20008010803 */
[----:B------:R-:W-:Y:S01]  /*4760*/  PRMT R14, R14, 0x5410, R17 ;  /* 0x000054100e0e7816 */ /* 0x000fe20000000011 */
[----:B------:R-:W-:Y:S01]  /*4770*/  FFMA.FTZ R16, R77, UR4, -R6 ;  /* 0x000000044d107c23 */ /* 0x000fe20008010806 */
[----:B------:R-:W-:Y:S01]  /*4780*/  LOP3.LUT R15, R15, 0xff00ff, RZ, 0xc0, !PT ;  /* 0x00ff00ff0f0f7812 */ /* 0x000fe200078ec0ff */
[----:B------:R-:W-:Y:S01]  /*4790*/  MUFU.EX2 R246, R7 ;  /* 0x0000000700f67308 */ /* 0x000fe20000000800 */
[----:B------:R-:W-:Y:S03]  /*47a0*/  HMMA.16816.F32 R80, R8, R28, RZ ;  /* 0x0000001c0850723c */ /* 0x000fe600000018ff */
[----:B------:R-:W-:Y:S01]  /*47b0*/  HSET2.LE.AND R15, R15, R200, PT ;  /* 0x000000c80f0f7233 */ /* 0x000fe20003803000 */
[----:B-1----:R-:W-:-:S03]  /*47c0*/  FFMA.FTZ R4, R67, UR4, -R3 ;  /* 0x0000000443047c23 */ /* 0x002fc60008010803 */
[----:B------:R-:W-:Y:S01]  /*47d0*/  MUFU.EX2 R239, R16 ;  /* 0x0000001000ef7308 */ /* 0x000fe20000000800 */
[C---:B----4-:R-:W-:Y:S07]  /*47e0*/  HMMA.16816.F32 R84, R8.reuse, R36, RZ ;  /* 0x000000240854723c */ /* 0x050fee00000018ff */
[----:B------:R1:W3:Y:S01]  /*47f0*/  MUFU.EX2 R247, R4 ;  /* 0x0000000400f77308 */ /* 0x0002e20000000800 */
[C---:B------:R-:W-:Y:S08]  /*4800*/  HMMA.16816.F32 R88, R8.reuse, R44, RZ ;  /* 0x0000002c0858723c */ /* 0x040ff000000018ff */
[----:B------:R-:W-:Y:S01]  /*4810*/  HMMA.16816.F32 R72, R8, R22, RZ ;  /* 0x000000160848723c */ /* 0x000fe200000018ff */
[----:B-1----:R-:W-:Y:S01]  /*4820*/  LOP3.LUT R4, R206, R32, R13, 0x96, !PT ;  /* 0x00000020ce047212 */ /* 0x002fe200078e960d */
[----:B------:R-:W-:-:S06]  /*4830*/  FFMA.FTZ R13, R76, UR4, -R3 ;  /* 0x000000044c0d7c23 */ /* 0x000fcc0008010803 */
[C---:B------:R-:W-:Y:S01]  /*4840*/  HMMA.16816.F32 R68, R8.reuse, R30, RZ ;  /* 0x0000001e0844723c */ /* 0x040fe200000018ff */
[C---:B------:R-:W-:Y:S01]  /*4850*/  LOP3.LUT R7, R4.reuse, 0xffff, RZ, 0xc0, !PT ;  /* 0x0000ffff04077812 */ /* 0x040fe200078ec0ff */
[----:B------:R1:W-:Y:S01]  /*4860*/  MUFU.EX2 R236, R13 ;  /* 0x0000000d00ec7308 */ /* 0x0003e20000000800 */
[----:B------:R-:W-:Y:S02]  /*4870*/  LOP3.LUT R12, R4, 0xff, RZ, 0xc0, !PT ;  /* 0x000000ff040c7812 */ /* 0x000fe400078ec0ff */
[----:B------:R-:W-:Y:S02]  /*4880*/  SHF.R.U32.HI R7, RZ, 0x8, R7 ;  /* 0x00000008ff077819 */ /* 0x000fe40000011607 */
[----:B------:R-:W-:Y:S01]  /*4890*/  SHF.R.U32.HI R17, RZ, 0x18, R4 ;  /* 0x00000018ff117819 */ /* 0x000fe20000011604 */
[----:B------:R-:W-:Y:S01]  /*48a0*/  HMMA.16816.F32 R64, R8, R46, RZ ;  /* 0x0000002e0840723c */ /* 0x000fe200000018ff */
[----:B------:R-:W-:Y:S01]  /*48b0*/  PRMT R18, R12, 0x5410, R7 ;  /* 0x000054100c127816 */ /* 0x000fe20000000007 */
[----:B------:R-:W-:Y:S01]  /*48c0*/  FFMA.FTZ R12, R78, UR4, -R3 ;  /* 0x000000044e0c7c23 */ /* 0x000fe20008010803 */
[----:B------:R-:W-:-:S02]  /*48d0*/  PRMT R7, R4, 0x7632, R7 ;  /* 0x0000763204077816 */ /* 0x000fc40000000007 */
[----:B------:R-:W-:Y:S01]  /*48e0*/  HSET2.LE.AND R4, R14, R200, PT ;  /* 0x000000c80e047233 */ /* 0x000fe20003803000 */
[----:B------:R3:W4:Y:S02]  /*48f0*/  MUFU.EX2 R228, R12 ;  /* 0x0000000c00e47308 */ /* 0x0007240000000800 */
[----:B------:R-:W-:Y:S01]  /*4900*/  HMMA.16816.F32 R76, R8, R38, RZ ;  /* 0x00000026084c723c */ /* 0x000fe200000018ff */
[----:B------:R-:W-:Y:S01]  /*4910*/  IMAD.WIDE.U32 R8, R19, -0x2daee0ad, RZ ;  /* 0xd2511f5313087825 */ /* 0x000fe200078e00ff */
[----:B-1----:R-:W-:Y:S02]  /*4920*/  LOP3.LUT R13, R7, 0xff, RZ, 0xc0, !PT ;  /* 0x000000ff070d7812 */ /* 0x002fe400078ec0ff */
[----:B--2---:R-:W-:Y:S01]  /*4930*/  F2FP.F16.F32.PACK_AB R7, R249, R248 ;  /* 0x000000f8f907723e */ /* 0x004fe200000000ff */
[----:B------:R-:W-:Y:S01]  /*4940*/  IMAD.MOV.U32 R10, RZ, RZ, R8 ;  /* 0x000000ffff0a7224 */ /* 0x000fe200078e0008 */
[----:B------:R-:W-:Y:S02]  /*4950*/  PRMT R13, R13, 0x5410, R17 ;  /* 0x000054100d0d7816 */ /* 0x000fe40000000011 */
[----:B------:R-:W-:-:S02]  /*4960*/  LOP3.LUT R14, R7, R4, RZ, 0xc0, !PT ;  /* 0x00000004070e7212 */ /* 0x000fc400078ec0ff */
[--C-:B------:R-:W-:Y:S02]  /*4970*/  HSET2.LE.AND R4, R18, R200.reuse, PT ;  /* 0x000000c812047233 */ /* 0x100fe40003803000 */
[----:B------:R-:W-:Y:S02]  /*4980*/  F2FP.F16.F32.PACK_AB R7, R250, R251 ;  /* 0x000000fbfa07723e */ /* 0x000fe400000000ff */
[----:B---3--:R-:W-:Y:S02]  /*4990*/  F2FP.F16.F32.PACK_AB R12, R246, R247 ;  /* 0x000000f7f60c723e */ /* 0x008fe400000000ff */
[----:B------:R-:W-:Y:S02]  /*49a0*/  HSET2.LE.AND R13, R13, R200, PT ;  /* 0x000000c80d0d7233 */ /* 0x000fe40003803000 */
[----:B------:R-:W-:Y:S01]  /*49b0*/  LOP3.LUT R15, R12, R15, RZ, 0xc0, !PT ;  /* 0x0000000f0c0f7212 */ /* 0x000fe200078ec0ff */
[----:B------:R-:W-:Y:S01]  /*49c0*/  FFMA.FTZ R12, R96, UR4, -R6 ;  /* 0x00000004600c7c23 */ /* 0x000fe20008010806 */
[----:B----4-:R-:W-:-:S02]  /*49d0*/  F2FP.F16.F32.PACK_AB R16, R228, R236 ;  /* 0x000000ece410723e */ /* 0x010fc400000000ff */
[----:B------:R-:W-:Y:S01]  /*49e0*/  PRMT R11, R8, 0x7772, RZ ;  /* 0x00007772080b7816 */ /* 0x000fe200000000ff */
[----:B------:R1:W-:Y:S01]  /*49f0*/  MUFU.EX2 R237, R12 ;  /* 0x0000000c00ed7308 */ /* 0x0003e20000000800 */
[----:B------:R-:W-:Y:S02]  /*4a00*/  LOP3.LUT R13, R16, R13, RZ, 0xc0, !PT ;  /* 0x0000000d100d7212 */ /* 0x000fe400078ec0ff */
[----:B------:R-:W-:Y:S02]  /*4a10*/  PRMT R16, R8, 0x7771, RZ ;  /* 0x0000777108107816 */ /* 0x000fe400000000ff */
[----:B------:R-:W-:-:S04]  /*4a20*/  LOP3.LUT R10, R10, 0xff, RZ, 0xc0, !PT ;  /* 0x000000ff0a0a7812 */ /* 0x000fc800078ec0ff */
[----:B------:R-:W-:Y:S02]  /*4a30*/  PRMT R16, R10, 0x5410, R16 ;  /* 0x000054100a107816 */ /* 0x000fe40000000010 */
[----:B-1----:R-:W-:Y:S01]  /*4a40*/  LOP3.LUT R12, R7, R4, RZ, 0xc0, !PT ;  /* 0x00000004070c7212 */ /* 0x002fe200078ec0ff */
[----:B------:R-:W-:Y:S01]  /*4a50*/  FFMA.FTZ R4, R50, UR4, -R6 ;  /* 0x0000000432047c23 */ /* 0x000fe20008010806 */
[----:B------:R-:W-:-:S03]  /*4a60*/  FFMA.FTZ R7, R97, UR4, -R5 ;  /* 0x0000000461077c23 */ /* 0x000fc60008010805 */
[----:B------:R1:W-:Y:S02]  /*4a70*/  MUFU.EX2 R229, R4 ;  /* 0x0000000400e57308 */ /* 0x0003e40000000800 */
[C---:B------:R-:W-:Y:S06]  /*4a80*/  HMMA.16816.F32 R60, R12.reuse, R20, RZ ;  /* 0x000000140c3c723c */ /* 0x040fec00000018ff */
[----:B------:R2:W-:Y:S02]  /*4a90*/  MUFU.EX2 R227, R7 ;  /* 0x0000000700e37308 */ /* 0x0005e40000000800 */
[----:B------:R-:W-:Y:S01]  /*4aa0*/  HMMA.16816.F32 R108, R12, R22, RZ ;  /* 0x000000160c6c723c */ /* 0x000fe200000018ff */
[----:B------:R-:W-:Y:S01]  /*4ab0*/  LDSM.16.MT88.4 R20, [R188+0x6800] ;  /* 0x00680000bc14783b */ /* 0x000fe20000004200 */
[----:B-1----:R-:W-:-:S06]  /*4ac0*/  FFMA.FTZ R4, R51, UR4, -R6 ;  /* 0x0000000433047c23 */ /* 0x002fcc0008010806 */
[----:B------:R-:W-:Y:S01]  /*4ad0*/  HMMA.16816.F32 R56, R12, R28, RZ ;  /* 0x0000001c0c38723c */ /* 0x000fe200000018ff */
[----:B------:R1:W-:Y:S01]  /*4ae0*/  MUFU.EX2 R238, R4 ;  /* 0x0000000400ee7308 */ /* 0x0003e20000000800 */
[----:B--2---:R-:W-:-:S06]  /*4af0*/  FFMA.FTZ R7, R98, UR4, -R5 ;  /* 0x0000000462077c23 */ /* 0x004fcc0008010805 */
[----:B------:R-:W-:Y:S01]  /*4b00*/  HMMA.16816.F32 R112, R12, R38, RZ ;  /* 0x000000260c70723c */ /* 0x000fe200000018ff */
[----:B------:R2:W3:Y:S01]  /*4b10*/  MUFU.EX2 R226, R7 ;  /* 0x0000000700e27308 */ /* 0x0004e20000000800 */
[----:B-1----:R-:W-:Y:S02]  /*4b20*/  LOP3.LUT R4, R174, R52, R9, 0x96, !PT ;  /* 0x00000034ae047212 */ /* 0x002fe400078e9609 */
[----:B------:R-:W-:-:S04]  /*4b30*/  PRMT R9, R8, 0x7773, RZ ;  /* 0x0000777308097816 */ /* 0x000fc800000000ff */
[C---:B------:R-:W-:Y:S01]  /*4b40*/  HMMA.16816.F32 R52, R12.reuse, R36, RZ ;  /* 0x000000240c34723c */ /* 0x040fe200000018ff */
[C---:B------:R-:W-:Y:S02]  /*4b50*/  LOP3.LUT R8, R4.reuse, 0xffff, RZ, 0xc0, !PT ;  /* 0x0000ffff04087812 */ /* 0x040fe400078ec0ff */
[----:B------:R-:W-:Y:S02]  /*4b60*/  PRMT R11, R11, 0x5410, R9 ;  /* 0x000054100b0b7816 */ /* 0x000fe40000000009 */
[C---:B------:R-:W-:Y:S01]  /*4b70*/  LOP3.LUT R9, R4.reuse, 0xff, RZ, 0xc0, !PT ;  /* 0x000000ff04097812 */ /* 0x040fe200078ec0ff */
[----:B--2---:R-:W-:Y:S01]  /*4b80*/  FFMA.FTZ R7, R99, UR4, -R5 ;  /* 0x0000000463077c23 */ /* 0x004fe20008010805 */
[----:B------:R-:W-:Y:S01]  /*4b90*/  SHF.R.U32.HI R8, RZ, 0x8, R8 ;  /* 0x00000008ff087819 */ /* 0x000fe20000011608 */
[----:B------:R-:W-:Y:S01]  /*4ba0*/  HMMA.16816.F32 R96, R12, R30, RZ ;  /* 0x0000001e0c60723c */ /* 0x000fe200000018ff */
[----:B------:R-:W-:Y:S01]  /*4bb0*/  SHF.R.U32.HI R10, RZ, 0x18, R4 ;  /* 0x00000018ff0a7819 */ /* 0x000fe20000011604 */
[----:B------:R1:W-:Y:S01]  /*4bc0*/  MUFU.EX2 R225, R7 ;  /* 0x0000000700e17308 */ /* 0x0003e20000000800 */
[--C-:B------:R-:W-:Y:S01]  /*4bd0*/  PRMT R17, R9, 0x5410, R8.reuse ;  /* 0x0000541009117816 */ /* 0x100fe20000000008 */
[----:B------:R-:W2:Y:S01]  /*4be0*/  LDSM.16.MT88.4 R28, [R189+0x6800] ;  /* 0x00680000bd1c783b */ /* 0x000ea20000004200 */
[----:B------:R-:W-:-:S02]  /*4bf0*/  PRMT R8, R4, 0x7632, R8 ;  /* 0x0000763204087816 */ /* 0x000fc40000000008 */
[----:B------:R-:W-:Y:S01]  /*4c00*/  LOP3.LUT R11, R11, 0xff00ff, RZ, 0xc0, !PT ;  /* 0x00ff00ff0b0b7812 */ /* 0x000fe200078ec0ff */
[----:B------:R-:W-:Y:S01]  /*4c10*/  HMMA.16816.F32 R36, R12, R44, RZ ;  /* 0x0000002c0c24723c */ /* 0x000fe200000018ff */
[----:B------:R-:W-:Y:S02]  /*4c20*/  LOP3.LUT R9, R8, 0xff, RZ, 0xc0, !PT ;  /* 0x000000ff08097812 */ /* 0x000fe400078ec0ff */
[--C-:B------:R-:W-:Y:S02]  /*4c30*/  HSET2.LE.AND R4, R16, R200.reuse, PT ;  /* 0x000000c810047233 */ /* 0x100fe40003803000 */
[----:B------:R-:W-:Y:S01]  /*4c40*/  PRMT R16, R9, 0x5410, R10 ;  /* 0x0000541009107816 */ /* 0x000fe2000000000a */
[----:B------:R-:W-:Y:S01]  /*4c50*/  FFMA.FTZ R9, R117, UR4, -R0 ;  /* 0x0000000475097c23 */ /* 0x000fe20008010800 */
[----:B------:R-:W-:Y:S02]  /*4c60*/  HSET2.LE.AND R11, R11, R200, PT ;  /* 0x000000c80b0b7233 */ /* 0x000fe40003803000 */
[----:B---3--:R-:W-:Y:S01]  /*4c70*/  F2FP.F16.F32.PACK_AB R8, R226, R227 ;  /* 0x000000e3e208723e */ /* 0x008fe200000000ff */
[----:B------:R3:W-:Y:S01]  /*4c80*/  MUFU.EX2 R221, R9 ;  /* 0x0000000900dd7308 */ /* 0x0007e20000000800 */
[----:B-1----:R-:W-:-:S02]  /*4c90*/  FFMA.FTZ R7, R116, UR4, -R5 ;  /* 0x0000000474077c23 */ /* 0x002fc40008010805 */
[----:B------:R-:W-:-:S05]  /*4ca0*/  LOP3.LUT R11, R8, R11, RZ, 0xc0, !PT ;  /* 0x0000000b080b7212 */ /* 0x000fca00078ec0ff */
[----:B------:R1:W4:Y:S01]  /*4cb0*/  MUFU.EX2 R224, R7 ;  /* 0x0000000700e07308 */ /* 0x0003220000000800 */
[--C-:B---3--:R-:W-:Y:S02]  /*4cc0*/  HSET2.LE.AND R9, R16, R200.reuse, PT ;  /* 0x000000c810097233 */ /* 0x108fe40003803000 */
[----:B-1----:R-:W-:Y:S02]  /*4cd0*/  F2FP.F16.F32.PACK_AB R7, R238, R229 ;  /* 0x000000e5ee07723e */ /* 0x002fe400000000ff */
[----:B----4-:R-:W-:Y:S02]  /*4ce0*/  F2FP.F16.F32.PACK_AB R16, R224, R225 ;  /* 0x000000e1e010723e */ /* 0x010fe400000000ff */
[----:B------:R-:W-:Y:S02]  /*4cf0*/  LOP3.LUT R10, R7, R4, RZ, 0xc0, !PT ;  /* 0x00000004070a7212 */ /* 0x000fe400078ec0ff */
[----:B------:R-:W-:Y:S01]  /*4d00*/  HSET2.LE.AND R4, R17, R200, PT ;  /* 0x000000c811047233 */ /* 0x000fe20003803000 */
[--C-:B------:R-:W-:Y:S01]  /*4d10*/  FFMA.FTZ R17, R118, UR4, -R0.reuse ;  /* 0x0000000476117c23 */ /* 0x100fe20008010800 */
[----:B------:R-:W-:Y:S01]  /*4d20*/  F2FP.F16.F32.PACK_AB R7, R237, R239 ;  /* 0x000000efed07723e */ /* 0x000fe200000000ff */
[----:B------:R-:W-:Y:S01]  /*4d30*/  HMMA.16816.F32 R116, R12, R46, RZ ;  /* 0x0000002e0c74723c */ /* 0x000fe200000018ff */
[----:B------:R-:W-:Y:S01]  /*4d40*/  LOP3.LUT R9, R16, R9, RZ, 0xc0, !PT ;  /* 0x0000000910097212 */ /* 0x000fe200078ec0ff */
[----:B------:R-:W-:Y:S01]  /*4d50*/  MUFU.EX2 R218, R17 ;  /* 0x0000001100da7308 */ /* 0x000fe20000000800 */
[----:B------:R-:W-:Y:S01]  /*4d60*/  LOP3.LUT R8, R7, R4, RZ, 0xc0, !PT ;  /* 0x0000000407087212 */ /* 0x000fe200078ec0ff */
[--C-:B------:R-:W-:Y:S01]  /*4d70*/  FFMA.FTZ R4, R122, UR4, -R0.reuse ;  /* 0x000000047a047c23 */ /* 0x100fe20008010800 */
[----:B------:R-:W-:Y:S01]  /*4d80*/  FFMA.FTZ R7, R121, UR4, -R0 ;  /* 0x0000000479077c23 */ /* 0x000fe20008010800 */
[----:B------:R-:W-:-:S02]  /*4d90*/  IMAD.MOV.U32 R46, RZ, RZ, R131 ;  /* 0x000000ffff2e7224 */ /* 0x000fc400078e0083 */
[----:B------:R-:W-:Y:S02]  /*4da0*/  IMAD.MOV.U32 R47, RZ, RZ, R154 ;  /* 0x000000ffff2f7224 */ /* 0x000fe400078e009a */
[----:B------:R1:W-:Y:S01]  /*4db0*/  MUFU.EX2 R217, R4 ;  /* 0x0000000400d97308 */ /* 0x0003e20000000800 */
[C---:B------:R-:W-:Y:S07]  /*4dc0*/  HMMA.16816.F32 R140, R8.reuse, R40, R88 ;  /* 0x00000028088c723c */ /* 0x040fee0000001858 */
[----:B------:R3:W4:Y:S01]  /*4dd0*/  MUFU.EX2 R216, R7 ;  /* 0x0000000700d87308 */ /* 0x0007220000000800 */
[----:B--2---:R-:W-:Y:S01]  /*4de0*/  HMMA.16816.F32 R136, R8, R28, R84 ;  /* 0x0000001c0888723c */ /* 0x004fe20000001854 */
[----:B-1----:R-:W-:-:S07]  /*4df0*/  LOP3.LUT R4, R205, R48, R33, 0x96, !PT ;  /* 0x00000030cd047212 */ /* 0x002fce00078e9621 */
[----:B------:R-:W-:Y:S01]  /*4e00*/  HMMA.16816.F32 R88, R8, R22, R72 ;  /* 0x000000160858723c */ /* 0x000fe20000001848 */
[----:B------:R-:W-:Y:S01]  /*4e10*/  IMAD.MOV.U32 R74, RZ, RZ, R130 ;  /* 0x000000ffff4a7224 */ /* 0x000fe200078e0082 */
[----:B------:R-:W-:Y:S01]  /*4e20*/  LDSM.16.MT88.4 R32, [R189+0x7000] ;  /* 0x00700000bd20783b */ /* 0x000fe20000004200 */
[----:B------:R-:W-:Y:S02]  /*4e30*/  IMAD.MOV.U32 R73, RZ, RZ, R155 ;  /* 0x000000ffff497224 */ /* 0x000fe400078e009b */
[----:B------:R-:W-:-:S04]  /*4e40*/  IMAD.WIDE.U32 R12, R4, -0x2daee0ad, RZ ;  /* 0xd2511f53040c7825 */ /* 0x000fc800078e00ff */
[--C-:B------:R-:W-:Y:S01]  /*4e50*/  FFMA.FTZ R4, R125, UR4, -R3.reuse ;  /* 0x000000047d047c23 */ /* 0x100fe20008010803 */
[----:B---3--:R-:W-:Y:S01]  /*4e60*/  FFMA.FTZ R7, R123, UR4, -R3 ;  /* 0x000000047b077c23 */ /* 0x008fe20008010803 */
[C---:B------:R-:W-:Y:S01]  /*4e70*/  HMMA.16816.F32 R132, R8.reuse, R20, R92 ;  /* 0x000000140884723c */ /* 0x040fe2000000185c */
[----:B------:R-:W-:Y:S01]  /*4e80*/  IMAD.MOV.U32 R72, RZ, RZ, R153 ;  /* 0x000000ffff487224 */ /* 0x000fe200078e0099 */
[----:B------:R1:W-:Y:S01]  /*4e90*/  MUFU.EX2 R211, R4 ;  /* 0x0000000400d37308 */ /* 0x0003e20000000800 */
[C---:B------:R-:W-:Y:S01]  /*4ea0*/  PRMT R17, R12.reuse, 0x7771, RZ ;  /* 0x000077710c117816 */ /* 0x040fe200000000ff */
[----:B------:R-:W-:Y:S01]  /*4eb0*/  IMAD.MOV.U32 R75, RZ, RZ, R152 ;  /* 0x000000ffff4b7224 */ /* 0x000fe200078e0098 */
[C---:B------:R-:W-:Y:S02]  /*4ec0*/  PRMT R15, R12.reuse, 0x7773, RZ ;  /* 0x000077730c0f7816 */ /* 0x040fe400000000ff */
[----:B------:R-:W-:Y:S01]  /*4ed0*/  PRMT R14, R12, 0x7772, RZ ;  /* 0x000077720c0e7816 */ /* 0x000fe200000000ff */
[----:B------:R-:W-:Y:S02]  /*4ee0*/  HMMA.16816.F32 R84, R8, R26, R68 ;  /* 0x0000001a0854723c */ /* 0x000fe40000001844 */
[----:B------:R2:W-:Y:S01]  /*4ef0*/  MUFU.EX2 R215, R7 ;  /* 0x0000000700d77308 */ /* 0x0005e20000000800 */
[----:B------:R-:W-:-:S05]  /*4f00*/  PRMT R18, R14, 0x5410, R15 ;  /* 0x000054100e127816 */ /* 0x000fca000000000f */
[----:B------:R-:W-:Y:S01]  /*4f10*/  HMMA.16816.F32 R92, R8, R24, R80 ;  /* 0x00000018085c723c */ /* 0x000fe20000001850 */
[----:B-1----:R-:W-:Y:S01]  /*4f20*/  LOP3.LUT R4, R174, R128, R13, 0x96, !PT ;  /* 0x00000080ae047212 */ /* 0x002fe200078e960d */
[----:B------:R-:W-:Y:S02]  /*4f30*/  IMAD.MOV.U32 R13, RZ, RZ, R12 ;  /* 0x000000ffff0d7224 */ /* 0x000fe400078e000c */
[----:B------:R-:W-:Y:S01]  /*4f40*/  FFMA.FTZ R12, R124, UR4, -R3 ;  /* 0x000000047c0c7c23 */ /* 0x000fe20008010803 */
[----:B------:R-:W-:-:S03]  /*4f50*/  LOP3.LUT R14, R4, 0xff, RZ, 0xc0, !PT ;  /* 0x000000ff040e7812 */ /* 0x000fc600078ec0ff */
[C---:B------:R-:W-:Y:S01]  /*4f60*/  HMMA.16816.F32 R128, R8.reuse, R30, R76 ;  /* 0x0000001e0880723c */ /* 0x040fe2000000184c */
[----:B------:R1:W3:Y:S01]  /*4f70*/  MUFU.EX2 R210, R12 ;  /* 0x0000000c00d27308 */ /* 0x0002e20000000800 */
[----:B------:R-:W-:Y:S01]  /*4f80*/  LOP3.LUT R13, R13, 0xff, RZ, 0xc0, !PT ;  /* 0x000000ff0d0d7812 */ /* 0x000fe200078ec0ff */
[----:B--2---:R-:W-:Y:S01]  /*4f90*/  VIADD R7, R120, 0x1 ;  /* 0x0000000178077836 */ /* 0x004fe20000000000 */
[----:B------:R-:W-:Y:S01]  /*4fa0*/  SHF.R.U32.HI R15, RZ, 0x18, R4 ;  /* 0x00000018ff0f7819 */ /* 0x000fe20000011604 */
[----:B------:R-:W-:Y:S01]  /*4fb0*/  IMAD.MOV.U32 R79, RZ, RZ, R127 ;  /* 0x000000ffff4f7224 */ /* 0x000fe200078e007f */
[----:B------:R-:W-:Y:S02]  /*4fc0*/  PRMT R17, R13, 0x5410, R17 ;  /* 0x000054100d117816 */ /* 0x000fe40000000011 */
[----:B------:R-:W-:Y:S01]  /*4fd0*/  LOP3.LUT R16, R203, R7, R235, 0x96, !PT ;  /* 0x00000007cb107212 */ /* 0x000fe200078e96eb */
[----:B------:R-:W-:Y:S01]  /*4fe0*/  FFMA.FTZ R7, R126, UR4, -R3 ;  /* 0x000000047e077c23 */ /* 0x000fe20008010803 */
[----:B------:R-:W-:Y:S01]  /*4ff0*/  PRMT R13, R4, 0x7632, R13 ;  /* 0x00007632040d7816 */ /* 0x000fe2000000000d */
[----:B------:R-:W-:Y:S02]  /*5000*/  HMMA.16816.F32 R68, R8, R42, R64 ;  /* 0x0000002a0844723c */ /* 0x000fe40000001840 */
[----:B------:R4:W2:Y:S01]  /*5010*/  MUFU.EX2 R187, R7 ;  /* 0x0000000700bb7308 */ /* 0x0008a20000000800 */
[----:B------:R-:W-:-:S02]  /*5020*/  LOP3.LUT R13, R13, 0xff, RZ, 0xc0, !PT ;  /* 0x000000ff0d0d7812 */ /* 0x000fc400078ec0ff */
[----:B-1----:R-:W-:Y:S02]  /*5030*/  LOP3.LUT R12, R4, 0xffff, RZ, 0xc0, !PT ;  /* 0x0000ffff040c7812 */ /* 0x002fe400078ec0ff */
[----:B------:R-:W-:Y:S02]  /*5040*/  HSET2.LE.AND R4, R17, R200, PT ;  /* 0x000000c811047233 */ /* 0x000fe40003803000 */
[----:B------:R-:W-:Y:S02]  /*5050*/  SHF.R.U32.HI R12, RZ, 0x8, R12 ;  /* 0x00000008ff0c7819 */ /* 0x000fe4000001160c */
[----:B------:R-:W-:Y:S01]  /*5060*/  LOP3.LUT R17, R18, 0xff00ff, RZ, 0xc0, !PT ;  /* 0x00ff00ff12117812 */ /* 0x000fe200078ec0ff */
[----:B------:R-:W-:Y:S01]  /*5070*/  IMAD.WIDE.U32 R18, R16, -0x326172a9, RZ ;  /* 0xcd9e8d5710127825 */ /* 0x000fe200078e00ff */
[----:B------:R-:W-:Y:S02]  /*5080*/  PRMT R12, R14, 0x5410, R12 ;  /* 0x000054100e0c7816 */ /* 0x000fe4000000000c */
[----:B------:R-:W-:-:S02]  /*5090*/  PRMT R15, R13, 0x5410, R15 ;  /* 0x000054100d0f7816 */ /* 0x000fc4000000000f */
[----:B----4-:R-:W-:Y:S02]  /*50a0*/  F2FP.F16.F32.PACK_AB R7, R216, R217 ;  /* 0x000000d9d807723e */ /* 0x010fe400000000ff */
[--C-:B------:R-:W-:Y:S02]  /*50b0*/  HSET2.LE.AND R12, R12, R200.reuse, PT ;  /* 0x000000c80c0c7233 */ /* 0x100fe40003803000 */
[----:B------:R-:W-:Y:S02]  /*50c0*/  LOP3.LUT R14, R7, R4, RZ, 0xc0, !PT ;  /* 0x00000004070e7212 */ /* 0x000fe400078ec0ff */
[--C-:B------:R-:W-:Y:S02]  /*50d0*/  HSET2.LE.AND R4, R17, R200.reuse, PT ;  /* 0x000000c811047233 */ /* 0x100fe40003803000 */
[----:B---3--:R-:W-:Y:S02]  /*50e0*/  F2FP.F16.F32.PACK_AB R7, R210, R215 ;  /* 0x000000d7d207723e */ /* 0x008fe400000000ff */
[----:B------:R-:W-:-:S02]  /*50f0*/  HSET2.LE.AND R16, R15, R200, PT ;  /* 0x000000c80f107233 */ /* 0x000fc40003803000 */
[----:B------:R-:W-:Y:S02]  /*5100*/  LOP3.LUT R15, R7, R4, RZ, 0xc0, !PT ;  /* 0x00000004070f7212 */ /* 0x000fe400078ec0ff */
[----:B------:R-:W-:Y:S02]  /*5110*/  LOP3.LUT R7, R220, R148, R19, 0x96, !PT ;  /* 0x00000094dc077212 */ /* 0x000fe400078e9613 */
[----:B------:R-:W-:Y:S02]  /*5120*/  LOP3.LUT R4, R219, R18, R231, 0x96, !PT ;  /* 0x00000012db047212 */ /* 0x000fe400078e96e7 */
[----:B------:R-:W-:Y:S01]  /*5130*/  F2FP.F16.F32.PACK_AB R13, R218, R221 ;  /* 0x000000ddda0d723e */ /* 0x000fe200000000ff */
[----:B------:R-:W-:Y:S01]  /*5140*/  IMAD.WIDE.U32 R10, R7, -0x2daee0ad, RZ ;  /* 0xd2511f53070a7825 */ /* 0x000fe200078e00ff */
[----:B--2---:R-:W-:Y:S02]  /*5150*/  F2FP.F16.F32.PACK_AB R17, R187, R211 ;  /* 0x000000d3bb11723e */ /* 0x004fe400000000ff */
[----:B------:R-:W-:Y:S01]  /*5160*/  LOP3.LUT R12, R13, R12, RZ, 0xc0, !PT ;  /* 0x0000000c0d0c7212 */ /* 0x000fe200078ec0ff */
[----:B------:R-:W-:Y:S01]  /*5170*/  IMAD.WIDE.U32 R8, R4, -0x2daee0ad, RZ ;  /* 0xd2511f5304087825 */ /* 0x000fe200078e00ff */
[----:B------:R-:W-:-:S02]  /*5180*/  LOP3.LUT R4, R157, R240, R11, 0x96, !PT ;  /* 0x000000f09d047212 */ /* 0x000fc400078e960b */
[----:B------:R-:W-:Y:S02]  /*5190*/  LOP3.LUT R13, R17, R16, RZ, 0xc0, !PT ;  /* 0x00000010110d7212 */ /* 0x000fe400078ec0ff */
[----:B------:R-:W-:Y:S01]  /*51a0*/  LOP3.LUT R7, R159, R10, R9, 0x96, !PT ;  /* 0x0000000a9f077212 */ /* 0x000fe200078e9609 */
[----:B------:R-:W-:-:S04]  /*51b0*/  IMAD.WIDE.U32 R10, R4, -0x326172a9, RZ ;  /* 0xcd9e8d57040a7825 */ /* 0x000fc800078e00ff */
[--C-:B------:R-:W-:Y:S01]  /*51c0*/  FFMA.FTZ R4, R145, UR4, -R6.reuse ;  /* 0x0000000491047c23 */ /* 0x100fe20008010806 */
[----:B------:R-:W-:Y:S01]  /*51d0*/  LOP3.LUT R16, R219, R18, R233, 0x96, !PT ;  /* 0x00000012db107212 */ /* 0x000fe200078e96e9 */
[----:B------:R-:W-:Y:S02]  /*51e0*/  IMAD.WIDE.U32 R44, R7, -0x326172a9, RZ ;  /* 0xcd9e8d57072c7825 */ /* 0x000fe400078e00ff */
[----:B------:R1:W-:Y:S01]  /*51f0*/  MUFU.EX2 R186, R4 ;  /* 0x0000000400ba7308 */ /* 0x0003e20000000800 */
[----:B------:R-:W-:Y:S01]  /*5200*/  LOP3.LUT R9, R208, R230, R11, 0x96, !PT ;  /* 0x000000e6d0097212 */ /* 0x000fe200078e960b */
[----:B------:R-:W-:Y:S01]  /*5210*/  FFMA.FTZ R7, R146, UR4, -R6 ;  /* 0x0000000492077c23 */ /* 0x000fe20008010806 */
[----:B------:R-:W-:Y:S01]  /*5220*/  HMMA.16816.F32 R152, R12, R40, R36 ;  /* 0x000000280c98723c */ /* 0x000fe20000001824 */
[----:B------:R-:W-:-:S04]  /*5230*/  IMAD.WIDE.U32 R36, R16, -0x2daee0ad, RZ ;  /* 0xd2511f5310247825 */ /* 0x000fc800078e00ff */
[----:B------:R2:W-:Y:S03]  /*5240*/  MUFU.EX2 R183, R7 ;  /* 0x0000000700b77308 */ /* 0x0005e60000000800 */
[----:B------:R-:W-:Y:S01]  /*5250*/  HMMA.16816.F32 R80, R12, R20, R60 ;  /* 0x000000140c50723c */ /* 0x000fe2000000183c */
[----:B-1----:R-:W-:Y:S01]  /*5260*/  LOP3.LUT R4, R207, R10, R45, 0x96, !PT ;  /* 0x0000000acf047212 */ /* 0x002fe200078e962d */
[----:B------:R-:W-:-:S06]  /*5270*/  IMAD.WIDE.U32 R10, R9, -0x2daee0ad, RZ ;  /* 0xd2511f53090a7825 */ /* 0x000fcc00078e00ff */
[----:B------:R-:W-:Y:S01]  /*5280*/  HMMA.16816.F32 R120, R12, R28, R52 ;  /* 0x0000001c0c78723c */ /* 0x000fe20000001834 */
[----:B------:R-:W-:Y:S01]  /*5290*/  IMAD.WIDE.U32 R184, R4, -0x2daee0ad, RZ ;  /* 0xd2511f5304b87825 */ /* 0x000fe200078e00ff */
[----:B------:R-:W-:-:S03]  /*52a0*/  LOP3.LUT R4, R164, R8, R11, 0x96, !PT ;  /* 0x00000008a4047212 */ /* 0x000fc600078e960b */
[--C-:B--2---:R-:W-:Y:S01]  /*52b0*/  FFMA.FTZ R7, R144, UR4, -R6.reuse ;  /* 0x0000000490077c23 */ /* 0x104fe20008010806 */
[----:B------:R-:W-:Y:S01]  /*52c0*/  LOP3.LUT R8, R162, R10, R185, 0x96, !PT ;  /* 0x0000000aa2087212 */ /* 0x000fe200078e96b9 */
[----:B------:R-:W-:Y:S02]  /*52d0*/  IMAD.WIDE.U32 R38, R4, -0x326172a9, RZ ;  /* 0xcd9e8d5704267825 */ /* 0x000fe400078e00ff */
[----:B------:R1:W-:Y:S02]  /*52e0*/  MUFU.EX2 R106, R7 ;  /* 0x00000007006a7308 */ /* 0x0003e40000000800 */
[----:B------:R-:W-:Y:S01]  /*52f0*/  FFMA.FTZ R4, R105, UR4, -R6 ;  /* 0x0000000469047c23 */ /* 0x000fe20008010806 */
[----:B------:R-:W-:Y:S01]  /*5300*/  HMMA.16816.F32 R52, R12, R22, R108 ;  /* 0x000000160c34723c */ /* 0x000fe2000000186c */
[----:B------:R-:W-:-:S04]  /*5310*/  IMAD.WIDE.U32 R8, R8, -0x326172a9, RZ ;  /* 0xcd9e8d5708087825 */ /* 0x000fc800078e00ff */
[----:B------:R2:W3:Y:S01]  /*5320*/  MUFU.EX2 R67, R4 ;  /* 0x0000000400437308 */ /* 0x0004e20000000800 */
[C---:B------:R-:W-:Y:S02]  /*5330*/  PRMT R20, R8.reuse, 0x7771, RZ ;  /* 0x0000777108147816 */ /* 0x040fe400000000ff */
[----:B------:R-:W-:Y:S01]  /*5340*/  HMMA.16816.F32 R124, R12, R24, R56 ;  /* 0x000000180c7c723c */ /* 0x000fe20000001838 */
[----:B------:R-:W-:Y:S02]  /*5350*/  PRMT R18, R8, 0x7772, RZ ;  /* 0x0000777208127816 */ /* 0x000fe400000000ff */
[----:B-1----:R-:W-:-:S05]  /*5360*/  LOP3.LUT R7, R220, R222, R19, 0x96, !PT ;  /* 0x000000dedc077212 */ /* 0x002fca00078e9613 */
[----:B------:R-:W-:Y:S01]  /*5370*/  HMMA.16816.F32 R48, R12, R26, R96 ;  /* 0x0000001a0c30723c */ /* 0x000fe20000001860 */
[----:B------:R-:W-:Y:S01]  /*5380*/  PRMT R19, R8, 0x7773, RZ ;  /* 0x0000777308137816 */ /* 0x000fe200000000ff */
[----:B------:R-:W1:Y:S01]  /*5390*/  LDSM.16.MT88.4 R24, [R188+0x7000] ;  /* 0x00700000bc18783b */ /* 0x000e620000004200 */
[----:B------:R-:W-:-:S04]  /*53a0*/  IMAD.WIDE.U32 R10, R7, -0x2daee0ad, RZ ;  /* 0xd2511f53070a7825 */ /* 0x000fc800078e00ff */
[----:B------:R-:W-:Y:S01]  /*53b0*/  FFMA.FTZ R7, R100, UR4, -R5 ;  /* 0x0000000464077c23 */ /* 0x000fe20008010805 */
[----:B--2---:R-:W-:Y:S01]  /*53c0*/  LOP3.LUT R4, R206, R38, R9, 0x96, !PT ;  /* 0x00000026ce047212 */ /* 0x004fe200078e9609 */
[----:B------:R-:W-:Y:S02]  /*53d0*/  IMAD.MOV.U32 R9, RZ, RZ, R8 ;  /* 0x000000ffff097224 */ /* 0x000fe400078e0008 */
[----:B------:R2:W-:Y:S01]  /*53e0*/  MUFU.EX2 R65, R7 ;  /* 0x0000000700417308 */ /* 0x0005e20000000800 */
[----:B------:R-:W-:Y:S01]  /*53f0*/  LOP3.LUT R21, R157, R242, R11, 0x96, !PT ;  /* 0x000000f29d157212 */ /* 0x000fe200078e960b */
[----:B------:R-:W-:Y:S01]  /*5400*/  FFMA.FTZ R8, R101, UR4, -R5 ;  /* 0x0000000465087c23 */ /* 0x000fe20008010805 */
[----:B------:R-:W-:Y:S01]  /*5410*/  LOP3.LUT R17, R4, 0xff, RZ, 0xc0, !PT ;  /* 0x000000ff04117812 */ /* 0x000fe200078ec0ff */
[----:B------:R-:W-:Y:S01]  /*5420*/  HMMA.16816.F32 R56, R12, R30, R112 ;  /* 0x0000001e0c38723c */ /* 0x000fe20000001870 */
[----:B------:R-:W-:Y:S01]  /*5430*/  LOP3.LUT R11, R9, 0xff, RZ, 0xc0, !PT ;  /* 0x000000ff090b7812 */ /* 0x000fe200078ec0ff */
[----:B------:R-:W-:Y:S01]  /*5440*/  LDSM.16.MT88.4 R28, [R193+0x7000] ;  /* 0x00700000c11c783b */ /* 0x000fe20000004200 */
[----:B------:R-:W-:Y:S01]  /*5450*/  LOP3.LUT R22, R159, R10, R37, 0x96, !PT ;  /* 0x0000000a9f167212 */ /* 0x000fe200078e9625 */
[----:B------:R4:W5:Y:S01]  /*5460*/  MUFU.EX2 R66, R8 ;  /* 0x0000000800427308 */ /* 0x0009620000000800 */
[----:B------:R-:W-:-:S02]  /*5470*/  PRMT R16, R11, 0x5410, R20 ;  /* 0x000054100b107816 */ /* 0x000fc40000000014 */
[----:B------:R-:W-:Y:S01]  /*5480*/  SHF.R.U32.HI R10, RZ, 0x18, R4 ;  /* 0x00000018ff0a7819 */ /* 0x000fe20000011604 */
[----:B------:R-:W-:Y:S01]  /*5490*/  HMMA.16816.F32 R60, R12, R42, R116 ;  /* 0x0000002a0c3c723c */ /* 0x000fe20000001874 */
[----:B------:R-:W-:Y:S01]  /*54a0*/  IMAD.WIDE.U32 R14, R21, -0x326172a9, RZ ;  /* 0xcd9e8d57150e7825 */ /* 0x000fe200078e00ff */
[----:B------:R-:W1:Y:S01]  /*54b0*/  LDSM.16.MT88.4 R40, [R192+0x7000] ;  /* 0x00700000c028783b */ /* 0x000e620000004200 */
[----:B--2---:R-:W-:Y:S02]  /*54c0*/  LOP3.LUT R7, R4, 0xffff, RZ, 0xc0, !PT ;  /* 0x0000ffff04077812 */ /* 0x004fe400078ec0ff */
[----:B------:R-:W-:Y:S02]  /*54d0*/  IMAD.WIDE.U32 R22, R22, -0x326172a9, RZ ;  /* 0xcd9e8d5716167825 */ /* 0x000fe400078e00ff */
[----:B------:R-:W-:Y:S02]  /*54e0*/  SHF.R.U32.HI R9, RZ, 0x8, R7 ;  /* 0x00000008ff097819 */ /* 0x000fe40000011607 */
[----:B------:R-:W-:-:S02]  /*54f0*/  FFMA.FTZ R7, R156, UR4, -R5 ;  /* 0x000000049c077c23 */ /* 0x000fc40008010805 */
[----:B------:R-:W-:Y:S01]  /*5500*/  PRMT R17, R17, 0x5410, R9 ;  /* 0x0000541011117816 */ /* 0x000fe20000000009 */
[----:B------:R-:W-:Y:S01]  /*5510*/  FFMA.FTZ R9, R158, UR4, -R5 ;  /* 0x000000049e097c23 */ /* 0x000fe20008010805 */
[----:B----4-:R-:W-:Y:S01]  /*5520*/  PRMT R8, R18, 0x5410, R19 ;  /* 0x0000541012087816 */ /* 0x010fe20000000013 */
[----:B------:R2:W-:Y:S03]  /*5530*/  MUFU.EX2 R159, R7 ;  /* 0x00000007009f7308 */ /* 0x0005e60000000800 */
[----:B------:R-:W-:-:S05]  /*5540*/  LOP3.LUT R11, R8, 0xff00ff, RZ, 0xc0, !PT ;  /* 0x00ff00ff080b7812 */ /* 0x000fca00078ec0ff */
[----:B------:R4:W1:Y:S01]  /*5550*/  MUFU.EX2 R158, R9 ;  /* 0x00000009009e7308 */ /* 0x0008620000000800 */
[--C-:B------:R-:W-:Y:S02]  /*5560*/  HSET2.LE.AND R11, R11, R200.reuse, PT ;  /* 0x000000c80b0b7233 */ /* 0x100fe40003803000 */
[----:B--2---:R-:W-:Y:S02]  /*5570*/  PRMT R7, R4, 0x7632, R7 ;  /* 0x0000763204077816 */ /* 0x004fe40000000007 */
[----:B------:R-:W-:Y:S02]  /*5580*/  HSET2.LE.AND R4, R16, R200, PT ;  /* 0x000000c810047233 */ /* 0x000fe40003803000 */
[----:B------:R-:W-:Y:S02]  /*5590*/  LOP3.LUT R8, R7, 0xff, RZ, 0xc0, !PT ;  /* 0x000000ff07087812 */ /* 0x000fe400078ec0ff */
[----:B---3--:R-:W-:Y:S02]  /*55a0*/  F2FP.F16.F32.PACK_AB R7, R67, R106 ;  /* 0x0000006a4307723e */ /* 0x008fe400000000ff */
[----:B----4-:R-:W-:-:S02]  /*55b0*/  PRMT R9, R8, 0x5410, R10 ;  /* 0x0000541008097816 */ /* 0x010fc4000000000a */
[----:B------:R-:W-:Y:S01]  /*55c0*/  LOP3.LUT R10, R7, R4, RZ, 0xc0, !PT ;  /* 0x00000004070a7212 */ /* 0x000fe200078ec0ff */
[--C-:B------:R-:W-:Y:S01]  /*55d0*/  FFMA.FTZ R4, R160, UR4, -R0.reuse ;  /* 0x00000004a0047c23 */ /* 0x100fe20008010800 */
[----:B-----5:R-:W-:Y:S01]  /*55e0*/  F2FP.F16.F32.PACK_AB R8, R66, R65 ;  /* 0x000000414208723e */ /* 0x020fe200000000ff */
[----:B------:R-:W-:Y:S01]  /*55f0*/  IMAD.MOV.U32 R160, RZ, RZ, R79 ;  /* 0x000000ffffa07224 */ /* 0x000fe200078e004f */
[----:B------:R-:W-:Y:S01]  /*5600*/  HSET2.LE.AND R9, R9, R200, PT ;  /* 0x000000c809097233 */ /* 0x000fe20003803000 */
[----:B------:R2:W-:Y:S01]  /*5610*/  MUFU.EX2 R157, R4 ;  /* 0x00000004009d7308 */ /* 0x0005e20000000800 */
[----:B------:R-:W-:Y:S01]  /*5620*/  LOP3.LUT R11, R8, R11, RZ, 0xc0, !PT ;  /* 0x0000000b080b7212 */ /* 0x000fe200078ec0ff */
[----:B------:R-:W-:Y:S01]  /*5630*/  FFMA.FTZ R8, R161, UR4, -R0 ;  /* 0x00000004a1087c23 */ /* 0x000fe20008010800 */
[----:B------:R-:W-:Y:S01]  /*5640*/  F2FP.F16.F32.PACK_AB R7, R183, R186 ;  /* 0x000000bab707723e */ /* 0x000fe200000000ff */
[----:B------:R-:W-:Y:S01]  /*5650*/  IMAD.MOV.U32 R161, RZ, RZ, R72 ;  /* 0x000000ffffa17224 */ /* 0x000fe200078e0048 */
[----:B-1----:R-:W-:-:S03]  /*5660*/  F2FP.F16.F32.PACK_AB R12, R158, R159 ;  /* 0x0000009f9e0c723e */ /* 0x002fc600000000ff */
[----:B------:R1:W-:Y:S01]  /*5670*/  MUFU.EX2 R156, R8 ;  /* 0x00000008009c7308 */ /* 0x0003e20000000800 */
[----:B------:R-:W-:Y:S01]  /*5680*/  LOP3.LUT R9, R12, R9, RZ, 0xc0, !PT ;  /* 0x000000090c097212 */ /* 0x000fe200078ec0ff */
[----:B------:R-:W-:Y:S01]  /*5690*/  FFMA.FTZ R12, R107, UR4, -R0 ;  /* 0x000000046b0c7c23 */ /* 0x000fe20008010800 */
[----:B------:R-:W-:-:S05]  /*56a0*/  IMAD.MOV.U32 R107, RZ, RZ, R47 ;  /* 0x000000ffff6b7224 */ /* 0x000fca00078e002f */
[----:B------:R3:W-:Y:S01]  /*56b0*/  MUFU.EX2 R47, R12 ;  /* 0x0000000c002f7308 */ /* 0x0007e20000000800 */
[----:B--2---:R-:W-:-:S05]  /*56c0*/  HSET2.LE.AND R4, R17, R200, PT ;  /* 0x000000c811047233 */ /* 0x004fca0003803000 */
[----:B-1----:R-:W-:Y:S02]  /*56d0*/  LOP3.LUT R8, R7, R4, RZ, 0xc0, !PT ;  /* 0x0000000407087212 */ /* 0x002fe400078ec0ff */
[----:B------:R-:W-:Y:S02]  /*56e0*/  LOP3.LUT R7, R208, R232, R15, 0x96, !PT ;  /* 0x000000e8d0077212 */ /* 0x000fe400078e960f */
[----:B------:R-:W-:-:S03]  /*56f0*/  LOP3.LUT R4, R207, R14, R23, 0x96, !PT ;  /* 0x0000000ecf047212 */ /* 0x000fc600078e9617 */
[----:B------:R-:W-:Y:S01]  /*5700*/  HMMA.16816.F32 R112, R8, R24, R132 ;  /* 0x000000180870723c */ /* 0x000fe20000001884 */
[----:B---3--:R-:W-:-:S04]  /*5710*/  IMAD.WIDE.U32 R12, R7, -0x2daee0ad, RZ ;  /* 0xd2511f53070c7825 */ /* 0x008fc800078e00ff */
[----:B------:R-:W-:Y:S01]  /*5720*/  FFMA.FTZ R7, R163, UR4, -R3 ;  /* 0x00000004a3077c23 */ /* 0x000fe20008010803 */
[----:B------:R-:W-:-:S04]  /*5730*/  IMAD.WIDE.U32 R100, R4, -0x2daee0ad, RZ ;  /* 0xd2511f5304647825 */ /* 0x000fc800078e00ff */
[----:B------:R-:W-:Y:S01]  /*5740*/  FFMA.FTZ R4, R147, UR4, -R0 ;  /* 0x0000000493047c23 */ /* 0x000fe20008010800 */
[----:B------:R-:W-:Y:S01]  /*5750*/  MUFU.EX2 R105, R7 ;  /* 0x0000000700697308 */ /* 0x000fe20000000800 */
[----:B------:R-:W-:Y:S01]  /*5760*/  HMMA.16816.F32 R144, R8, R40, R140 ;  /* 0x000000280890723c */ /* 0x000fe2000000188c */
[----:B------:R-:W-:Y:S01]  /*5770*/  IMAD.MOV.U32 R163, RZ, RZ, R75 ;  /* 0x000000ffffa37224 */ /* 0x000fe200078e004b */
[----:B------:R-:W-:Y:S01]  /*5780*/  LOP3.LUT R12, R162, R12, R101, 0x96, !PT ;  /* 0x0000000ca20c7212 */ /* 0x000fe200078e9665 */
[----:B------:R-:W-:-:S04]  /*5790*/  IMAD.MOV.U32 R162, RZ, RZ, R73 ;  /* 0x000000ffffa27224 */ /* 0x000fc800078e0049 */
[----:B------:R1:W2:Y:S01]  /*57a0*/  MUFU.EX2 R64, R4 ;  /* 0x0000000400407308 */ /* 0x0002a20000000800 */
[C---:B------:R-:W-:Y:S01]  /*57b0*/  HMMA.16816.F32 R116, R8.reuse, R26, R88 ;  /* 0x0000001a0874723c */ /* 0x040fe20000001858 */
[----:B------:R-:W3:Y:S07]  /*57c0*/  LDSM.16.MT88.4 R88, [R189+0x7800] ;  /* 0x00780000bd58783b */ /* 0x000eee0000004200 */
[----:B------:R-:W-:Y:S01]  /*57d0*/  HMMA.16816.F32 R76, R8, R30, R84 ;  /* 0x0000001e084c723c */ /* 0x000fe20000001854 */
[----:B-1----:R-:W-:Y:S01]  /*57e0*/  LOP3.LUT R4, R164, R36, R13, 0x96, !PT ;  /* 0x00000024a4047212 */ /* 0x002fe200078e960d */
[----:B------:R-:W-:-:S06]  /*57f0*/  IMAD.WIDE.U32 R12, R12, -0x326172a9, RZ ;  /* 0xcd9e8d570c0c7825 */ /* 0x000fcc00078e00ff */
[----:B------:R-:W-:Y:S01]  /*5800*/  HMMA.16816.F32 R128, R8, R34, R128 ;  /* 0x000000220880723c */ /* 0x000fe20000001880 */
[----:B------:R-:W-:-:S04]  /*5810*/  IMAD.WIDE.U32 R20, R4, -0x326172a9, RZ ;  /* 0xcd9e8d5704147825 */ /* 0x000fc800078e00ff */
[--C-:B------:R-:W-:Y:S01]  /*5820*/  FFMA.FTZ R4, R150, UR4, -R3.reuse ;  /* 0x0000000496047c23 */ /* 0x100fe20008010803 */
[C---:B------:R-:W-:Y:S01]  /*5830*/  PRMT R18, R12.reuse, 0x7771, RZ ;  /* 0x000077710c127816 */ /* 0x040fe200000000ff */
[----:B------:R-:W-:Y:S01]  /*5840*/  IMAD.MOV.U32 R7, RZ, RZ, R12 ;  /* 0x000000ffff077224 */ /* 0x000fe200078e000c */
[C---:B------:R-:W-:Y:S01]  /*5850*/  PRMT R15, R12.reuse, 0x7773, RZ ;  /* 0x000077730c0f7816 */ /* 0x040fe200000000ff */
[----:B------:R-:W-:Y:S01]  /*5860*/  IMAD.MOV.U32 R150, RZ, RZ, R46 ;  /* 0x000000ffff967224 */ /* 0x000fe200078e002e */
[----:B------:R-:W-:Y:S01]  /*5870*/  PRMT R14, R12, 0x7772, RZ ;  /* 0x000077720c0e7816 */ /* 0x000fe200000000ff */
[----:B------:R1:W-:Y:S01]  /*5880*/  MUFU.EX2 R46, R4 ;  /* 0x00000004002e7308 */ /* 0x0003e20000000800 */
[----:B------:R-:W-:Y:S01]  /*5890*/  FFMA.FTZ R12, R151, UR4, -R3 ;  /* 0x00000004970c7c23 */ /* 0x000fe20008010803 */
[----:B------:R-:W-:Y:S01]  /*58a0*/  IMAD.MOV.U32 R164, RZ, RZ, R74 ;  /* 0x000000ffffa47224 */ /* 0x000fe200078e004a */
[----:B------:R-:W-:Y:S01]  /*58b0*/  PRMT R17, R14, 0x5410, R15 ;  /* 0x000054100e117816 */ /* 0x000fe2000000000f */
[----:B------:R-:W-:Y:S01]  /*58c0*/  FFMA.FTZ R15, R171, UR4, -R3 ;  /* 0x00000004ab0f7c23 */ /* 0x000fe20008010803 */
[C---:B------:R-:W-:Y:S03]  /*58d0*/  HMMA.16816.F32 R72, R8.reuse, R28, R92 ;  /* 0x0000001c0848723c */ /* 0x040fe6000000185c */
[----:B------:R4:W5:Y:S05]  /*58e0*/  MUFU.EX2 R45, R12 ;  /* 0x0000000c002d7308 */ /* 0x00096a0000000800 */
[----:B------:R-:W-:Y:S03]  /*58f0*/  HMMA.16816.F32 R92, R8, R32, R136 ;  /* 0x00000020085c723c */ /* 0x000fe60000001888 */
[----:B------:R2:W3:Y:S01]  /*5900*/  MUFU.EX2 R101, R15 ;  /* 0x0000000f00657308 */ /* 0x0004e20000000800 */
[----:B-1----:R-:W-:-:S02]  /*5910*/  LOP3.LUT R4, R206, R20, R13, 0x96, !PT ;  /* 0x00000014ce047212 */ /* 0x002fc400078e960d */
[----:B------:R-:W-:Y:S02]  /*5920*/  LOP3.LUT R13, R7, 0xff, RZ, 0xc0, !PT ;  /* 0x000000ff070d7812 */ /* 0x000fe400078ec0ff */
[C---:B------:R-:W-:Y:S01]  /*5930*/  LOP3.LUT R7, R4.reuse, 0xffff, RZ, 0xc0, !PT ;  /* 0x0000ffff04077812 */ /* 0x040fe200078ec0ff */
[----:B------:R-:W-:Y:S01]  /*5940*/  HMMA.16816.F32 R68, R8, R42, R68 ;  /* 0x0000002a0844723c */ /* 0x000fe20000001844 */
[----:B------:R-:W-:Y:S02]  /*5950*/  PRMT R18, R13, 0x5410, R18 ;  /* 0x000054100d127816 */ /* 0x000fe40000000012 */
[C---:B----4-:R-:W-:Y:S02]  /*5960*/  PRMT R12, R4.reuse, 0x7632, R12 ;  /* 0x00007632040c7816 */ /* 0x050fe4000000000c */
[----:B------:R-:W-:Y:S02]  /*5970*/  SHF.R.U32.HI R13, RZ, 0x8, R7 ;  /* 0x00000008ff0d7819 */ /* 0x000fe40000011607 */
[----:B------:R-:W-:-:S02]  /*5980*/  LOP3.LUT R14, R4, 0xff, RZ, 0xc0, !PT ;  /* 0x000000ff040e7812 */ /* 0x000fc400078ec0ff */
[----:B------:R-:W-:Y:S02]  /*5990*/  SHF.R.U32.HI R4, RZ, 0x18, R4 ;  /* 0x00000018ff047819 */ /* 0x000fe40000011604 */
[----:B------:R-:W-:Y:S02]  /*59a0*/  LOP3.LUT R7, R12, 0xff, RZ, 0xc0, !PT ;  /* 0x000000ff0c077812 */ /* 0x000fe400078ec0ff */
[----:B------:R-:W-:Y:S02]  /*59b0*/  PRMT R16, R14, 0x5410, R13 ;  /* 0x000054100e107816 */ /* 0x000fe4000000000d */
[----:B------:R-:W-:Y:S02]  /*59c0*/  PRMT R13, R7, 0x5410, R4 ;  /* 0x00005410070d7816 */ /* 0x000fe40000000004 */
[----:B--2---:R-:W-:Y:S02]  /*59d0*/  LOP3.LUT R15, R17, 0xff00ff, RZ, 0xc0, !PT ;  /* 0x00ff00ff110f7812 */ /* 0x004fe400078ec0ff */
[----:B------:R-:W-:-:S02]  /*59e0*/  HSET2.LE.AND R4, R18, R200, PT ;  /* 0x000000c812047233 */ /* 0x000fc40003803000 */
[----:B------:R-:W-:Y:S02]  /*59f0*/  F2FP.F16.F32.PACK_AB R7, R64, R47 ;  /* 0x0000002f4007723e */ /* 0x000fe400000000ff */
[--C-:B------:R-:W-:Y:S02]  /*5a00*/  HSET2.LE.AND R15, R15, R200.reuse, PT ;  /* 0x000000c80f0f7233 */ /* 0x100fe40003803000 */
[----:B------:R-:W-:Y:S02]  /*5a10*/  LOP3.LUT R14, R7, R4, RZ, 0xc0, !PT ;  /* 0x00000004070e7212 */ /* 0x000fe400078ec0ff */
[----:B-----5:R-:W-:Y:S02]  /*5a20*/  F2FP.F16.F32.PACK_AB R12, R45, R46 ;  /* 0x0000002e2d0c723e */ /* 0x020fe400000000ff */
[----:B------:R-:W-:Y:S02]  /*5a30*/  HSET2.LE.AND R4, R16, R200, PT ;  /* 0x000000c810047233 */ /* 0x000fe40003803000 */
[----:B------:R-:W-:-:S02]  /*5a40*/  F2FP.F16.F32.PACK_AB R7, R156, R157 ;  /* 0x0000009d9c07723e */ /* 0x000fc400000000ff */
[----:B------:R-:W-:Y:S02]  /*5a50*/  LOP3.LUT R15, R12, R15, RZ, 0xc0, !PT ;  /* 0x0000000f0c0f7212 */ /* 0x000fe400078ec0ff */
[----:B------:R-:W-:Y:S01]  /*5a60*/  LOP3.LUT R12, R7, R4, RZ, 0xc0, !PT ;  /* 0x00000004070c7212 */ /* 0x000fe200078ec0ff */
[----:B------:R-:W-:Y:S01]  /*5a70*/  FFMA.FTZ R4, R166, UR4, -R6 ;  /* 0x00000004a6047c23 */ /* 0x000fe20008010806 */
[----:B------:R-:W-:Y:S02]  /*5a80*/  HSET2.LE.AND R13, R13, R200, PT ;  /* 0x000000c80d0d7233 */ /* 0x000fe40003803000 */
[----:B---3--:R-:W-:Y:S01]  /*5a90*/  F2FP.F16.F32.PACK_AB R16, R101, R105 ;  /* 0x000000696510723e */ /* 0x008fe200000000ff */
[----:B------:R1:W-:Y:S03]  /*5aa0*/  MUFU.EX2 R36, R4 ;  /* 0x0000000400247308 */ /* 0x0003e60000000800 */
[----:B------:R-:W-:-:S07]  /*5ab0*/  LOP3.LUT R13, R16, R13, RZ, 0xc0, !PT ;  /* 0x0000000d100d7212 */ /* 0x000fce00078ec0ff */
[----:B------:R-:W-:Y:S01]  /*5ac0*/  HMMA.16816.F32 R124, R12, R28, R124 ;  /* 0x0000001c0c7c723c */ /* 0x000fe2000000187c */
[----:B-1----:R-:W-:-:S07]  /*5ad0*/  FFMA.FTZ R4, R168, UR4, -R6 ;  /* 0x00000004a8047c23 */ /* 0x002fce0008010806 */
[C---:B------:R-:W-:Y:S01]  /*5ae0*/  HMMA.16816.F32 R52, R12.reuse, R26, R52 ;  /* 0x0000001a0c34723c */ /* 0x040fe20000001834 */
[----:B------:R1:W-:Y:S07]  /*5af0*/  MUFU.EX2 R38, R4 ;  /* 0x0000000400267308 */ /* 0x0003ee0000000800 */
[C---:B------:R-:W-:Y:S01]  /*5b00*/  HMMA.16816.F32 R108, R12.reuse, R24, R80 ;  /* 0x000000180c6c723c */ /* 0x040fe20000001850 */
[----:B------:R-:W-:Y:S07]  /*5b10*/  LDSM.16.MT88.4 R80, [R193+0x7800] ;  /* 0x00780000c150783b */ /* 0x000fee0000004200 */
[----:B------:R-:W-:Y:S01]  /*5b20*/  HMMA.16816.F32 R48, R12, R30, R48 ;  /* 0x0000001e0c30723c */ /* 0x000fe20000001830 */
[--C-:B-1----:R-:W-:Y:S01]  /*5b30*/  FFMA.FTZ R4, R169, UR4, -R6.reuse ;  /* 0x00000004a9047c23 */ /* 0x102fe20008010806 */
[----:B------:R-:W-:-:S03]  /*5b40*/  FFMA.FTZ R6, R170, UR4, -R6 ;  /* 0x00000004aa067c23 */ /* 0x000fc60008010806 */
[----:B------:R1:W-:Y:S03]  /*5b50*/  MUFU.EX2 R37, R4 ;  /* 0x0000000400257308 */ /* 0x0003e60000000800 */
[C---:B------:R-:W-:Y:S01]  /*5b60*/  HMMA.16816.F32 R140, R12.reuse, R32, R120 ;  /* 0x000000200c8c723c */ /* 0x040fe20000001878 */
[----:B------:R-:W2:Y:S04]  /*5b70*/  LDSM.16.MT88.4 R120, [R188+0x7800] ;  /* 0x00780000bc78783b */ /* 0x000ea80000004200 */
[----:B------:R3:W4:Y:S03]  /*5b80*/  MUFU.EX2 R28, R6 ;  /* 0x00000006001c7308 */ /* 0x0007260000000800 */
[----:B------:R-:W-:Y:S01]  /*5b90*/  HMMA.16816.F32 R56, R12, R34, R56 ;  /* 0x000000220c38723c */ /* 0x000fe20000001838 */
[----:B-1----:R-:W-:-:S07]  /*5ba0*/  LOP3.LUT R4, R205, R44, R39, 0x96, !PT ;  /* 0x0000002ccd047212 */ /* 0x002fce00078e9627 */
[----:B------:R-:W-:Y:S01]  /*5bb0*/  HMMA.16816.F32 R132, R12, R40, R152 ;  /* 0x000000280c84723c */ /* 0x000fe20000001898 */
[----:B------:R-:W-:-:S04]  /*5bc0*/  IMAD.WIDE.U32 R8, R4, -0x2daee0ad, RZ ;  /* 0xd2511f5304087825 */ /* 0x000fc800078e00ff */
[----:B---3--:R-:W-:Y:S01]  /*5bd0*/  FFMA.FTZ R6, R165, UR4, -R5 ;  /* 0x00000004a5067c23 */ /* 0x008fe20008010805 */
[----:B------:R-:W-:Y:S01]  /*5be0*/  IMAD.MOV.U32 R10, RZ, RZ, R8 ;  /* 0x000000ffff0a7224 */ /* 0x000fe200078e0008 */
[----:B------:R-:W-:Y:S01]  /*5bf0*/  LOP3.LUT R4, R174, R184, R9, 0x96, !PT ;  /* 0x000000b8ae047212 */ /* 0x000fe200078e9609 */
[----:B------:R-:W-:Y:S01]  /*5c00*/  HMMA.16816.F32 R60, R12, R42, R60 ;  /* 0x0000002a0c3c723c */ /* 0x000fe2000000183c */
[----:B------:R1:W-:Y:S01]  /*5c10*/  MUFU.EX2 R27, R6 ;  /* 0x00000006001b7308 */ /* 0x0003e20000000800 */
[----:B------:R-:W-:Y:S01]  /*5c20*/  PRMT R16, R8, 0x7771, RZ ;  /* 0x0000777108107816 */ /* 0x000fe200000000ff */
[----:B------:R-:W3:Y:S01]  /*5c30*/  LDSM.16.MT88.4 R12, [R192+0x7800] ;  /* 0x00780000c00c783b */ /* 0x000ee20000004200 */
[----:B------:R-:W-:Y:S02]  /*5c40*/  LOP3.LUT R10, R10, 0xff, RZ, 0xc0, !PT ;  /* 0x000000ff0a0a7812 */ /* 0x000fe400078ec0ff */
[----:B------:R-:W-:Y:S02]  /*5c50*/  LOP3.LUT R7, R4, 0xffff, RZ, 0xc0, !PT ;  /* 0x0000ffff04077812 */ /* 0x000fe400078ec0ff */
[----:B------:R-:W-:-:S02]  /*5c60*/  PRMT R11, R8, 0x7773, RZ ;  /* 0x00007773080b7816 */ /* 0x000fc400000000ff */
[----:B------:R-:W-:Y:S02]  /*5c70*/  PRMT R9, R8, 0x7772, RZ ;  /* 0x0000777208097816 */ /* 0x000fe400000000ff */
[----:B------:R-:W-:Y:S02]  /*5c80*/  PRMT R16, R10, 0x5410, R16 ;  /* 0x000054100a107816 */ /* 0x000fe40000000010 */
[----:B------:R-:W-:Y:S02]  /*5c90*/  LOP3.LUT R8, R4, 0xff, RZ, 0xc0, !PT ;  /* 0x000000ff04087812 */ /* 0x000fe400078ec0ff */
[----:B------:R-:W-:Y:S01]  /*5ca0*/  SHF.R.U32.HI R7, RZ, 0x8, R7 ;  /* 0x00000008ff077819 */ /* 0x000fe20000011607 */
[----:B-1----:R-:W-:Y:S01]  /*5cb0*/  FFMA.FTZ R6, R167, UR4, -R5 ;  /* 0x00000004a7067c23 */ /* 0x002fe20008010805 */
[----:B------:R-:W-:Y:S02]  /*5cc0*/  PRMT R9, R9, 0x5410, R11 ;  /* 0x0000541009097816 */ /* 0x000fe4000000000b */
[----:B------:R-:W-:Y:S01]  /*5cd0*/  SHF.R.U32.HI R10, RZ, 0x18, R4 ;  /* 0x00000018ff0a7819 */ /* 0x000fe20000011604 */
[----:B------:R1:W5:Y:S01]  /*5ce0*/  MUFU.EX2 R26, R6 ;  /* 0x00000006001a7308 */ /* 0x0003620000000800 */
[----:B------:R-:W-:Y:S01]  /*5cf0*/  PRMT R11, R8, 0x5410, R7 ;  /* 0x00005410080b7816 */ /* 0x000fe20000000007 */
[----:B------:R-:W-:Y:S01]  /*5d00*/  FFMA.FTZ R8, R172, UR4, -R0 ;  /* 0x00000004ac087c23 */ /* 0x000fe20008010800 */
[----:B------:R-:W-:-:S05]  /*5d10*/  LOP3.LUT R7, R9, 0xff00ff, RZ, 0xc0, !PT ;  /* 0x00ff00ff09077812 */ /* 0x000fca00078ec0ff */
[----:B------:R-:W-:Y:S01]  /*5d20*/  MUFU.EX2 R20, R8 ;  /* 0x0000000800147308 */ /* 0x000fe20000000800 */
[--C-:B-1----:R-:W-:Y:S01]  /*5d30*/  FFMA.FTZ R6, R173, UR4, -R5.reuse ;  /* 0x00000004ad067c23 */ /* 0x102fe20008010805 */
[----:B------:R-:W-:-:S06]  /*5d40*/  FFMA.FTZ R5, R175, UR4, -R5 ;  /* 0x00000004af057c23 */ /* 0x000fcc0008010805 */
[----:B------:R1:W-:Y:S08]  /*5d50*/  MUFU.EX2 R25, R6 ;  /* 0x0000000600197308 */ /* 0x0003f00000000800 */
[----:B------:R4:W2:Y:S01]  /*5d60*/  MUFU.EX2 R24, R5 ;  /* 0x0000000500187308 */ /* 0x0008a20000000800 */
[----:B-1----:R-:W-:Y:S02]  /*5d70*/  PRMT R6, R4, 0x7632, R6 ;  /* 0x0000763204067816 */ /* 0x002fe40000000006 */
[----:B------:R-:W-:-:S02]  /*5d80*/  HSET2.LE.AND R4, R16, R200, PT ;  /* 0x000000c810047233 */ /* 0x000fc40003803000 */
[----:B------:R-:W-:Y:S02]  /*5d90*/  LOP3.LUT R9, R6, 0xff, RZ, 0xc0, !PT ;  /* 0x000000ff06097812 */ /* 0x000fe400078ec0ff */
[--C-:B------:R-:W-:Y:S02]  /*5da0*/  HSET2.LE.AND R6, R7, R200.reuse, PT ;  /* 0x000000c807067233 */ /* 0x100fe40003803000 */
[----:B----4-:R-:W-:Y:S02]  /*5db0*/  F2FP.F16.F32.PACK_AB R5, R28, R37 ;  /* 0x000000251c05723e */ /* 0x010fe400000000ff */
[----:B-----5:R-:W-:Y:S02]  /*5dc0*/  F2FP.F16.F32.PACK_AB R7, R26, R27 ;  /* 0x0000001b1a07723e */ /* 0x020fe400000000ff */
[----:B------:R-:W-:Y:S02]  /*5dd0*/  LOP3.LUT R98, R5, R4, RZ, 0xc0, !PT ;  /* 0x0000000405627212 */ /* 0x000fe400078ec0ff */
[----:B------:R-:W-:-:S02]  /*5de0*/  HSET2.LE.AND R4, R11, R200, PT ;  /* 0x000000c80b047233 */ /* 0x000fc40003803000 */
[----:B------:R-:W-:Y:S02]  /*5df0*/  F2FP.F16.F32.PACK_AB R5, R38, R36 ;  /* 0x000000242605723e */ /* 0x000fe400000000ff */
[----:B------:R-:W-:Y:S01]  /*5e00*/  LOP3.LUT R99, R7, R6, RZ, 0xc0, !PT ;  /* 0x0000000607637212 */ /* 0x000fe200078ec0ff */
[--C-:B------:R-:W-:Y:S01]  /*5e10*/  FFMA.FTZ R7, R176, UR4, -R0.reuse ;  /* 0x00000004b0077c23 */ /* 0x100fe20008010800 */
[----:B------:R-:W-:Y:S01]  /*5e20*/  LOP3.LUT R96, R5, R4, RZ, 0xc0, !PT ;  /* 0x0000000405607212 */ /* 0x000fe200078ec0ff */
[--C-:B------:R-:W-:Y:S01]  /*5e30*/  FFMA.FTZ R4, R179, UR4, -R0.reuse ;  /* 0x00000004b3047c23 */ /* 0x100fe20008010800 */
[----:B------:R-:W-:Y:S01]  /*5e40*/  FFMA.FTZ R0, R177, UR4, -R0 ;  /* 0x00000004b1007c23 */ /* 0x000fe20008010800 */
[----:B------:R-:W-:Y:S01]  /*5e50*/  PRMT R9, R9, 0x5410, R10 ;  /* 0x0000541009097816 */ /* 0x000fe2000000000a */
[----:B------:R2:W-:Y:S04]  /*5e60*/  MUFU.EX2 R23, R7 ;  /* 0x0000000700177308 */ /* 0x0005e80000000800 */
[----:B------:R-:W-:-:S04]  /*5e70*/  HSET2.LE.AND R6, R9, R200, PT ;  /* 0x000000c809067233 */ /* 0x000fc80003803000 */
[----:B------:R1:W-:Y:S08]  /*5e80*/  MUFU.EX2 R18, R4 ;  /* 0x0000000400127308 */ /* 0x0003f00000000800 */
[----:B------:R4:W5:Y:S01]  /*5e90*/  MUFU.EX2 R19, R0 ;  /* 0x0000000000137308 */ /* 0x0009620000000800 */
[----:B--2---:R-:W-:-:S04]  /*5ea0*/  F2FP.F16.F32.PACK_AB R7, R24, R25 ;  /* 0x000000191807723e */ /* 0x004fc800000000ff */
[----:B------:R-:W-:Y:S01]  /*5eb0*/  LOP3.LUT R97, R7, R6, RZ, 0xc0, !PT ;  /* 0x0000000607617212 */ /* 0x000fe200078ec0ff */
[----:B-1----:R-:W-:-:S06]  /*5ec0*/  FFMA.FTZ R4, R178, UR4, -R3 ;  /* 0x00000004b2047c23 */ /* 0x002fcc0008010803 */
[----:B------:R-:W-:Y:S01]  /*5ed0*/  HMMA.16816.F32 R84, R96, R88, R92 ;  /* 0x000000586054723c */ /* 0x000fe2000000185c */
[----:B------:R1:W-:Y:S01]  /*5ee0*/  MUFU.EX2 R11, R4 ;  /* 0x00000004000b7308 */ /* 0x0003e20000000800 */
[----:B----4-:R-:W-:-:S06]  /*5ef0*/  LOP3.LUT R0, R205, R22, R21, 0x96, !PT ;  /* 0x00000016cd007212 */ /* 0x010fcc00078e9615 */
[C---:B------:R-:W-:Y:S08]  /*5f00*/  HMMA.16816.F32 R112, R96.reuse, R120, R112 ;  /* 0x000000786070723c */ /* 0x040ff00000001870 */
[----:B------:R-:W-:Y:S01]  /*5f10*/  HMMA.16816.F32 R116, R96, R122, R116 ;  /* 0x0000007a6074723c */ /* 0x000fe20000001874 */
[----:B-1----:R-:W-:-:S04]  /*5f20*/  IMAD.WIDE.U32 R4, R0, -0x2daee0ad, RZ ;  /* 0xd2511f5300047825 */ /* 0x002fc800078e00ff */
[--C-:B------:R-:W-:Y:S01]  /*5f30*/  FFMA.FTZ R0, R180, UR4, -R3.reuse ;  /* 0x00000004b4007c23 */ /* 0x100fe20008010803 */
[----:B------:R-:W-:Y:S01]  /*5f40*/  IMAD.MOV.U32 R6, RZ, RZ, R4 ;  /* 0x000000ffff067224 */ /* 0x000fe200078e0004 */
[C---:B------:R-:W-:Y:S02]  /*5f50*/  PRMT R9, R4.reuse, 0x7771, RZ ;  /* 0x0000777104097816 */ /* 0x040fe400000000ff */
[----:B------:R1:W-:Y:S01]  /*5f60*/  MUFU.EX2 R17, R0 ;  /* 0x0000000000117308 */ /* 0x0003e20000000800 */
[C---:B------:R-:W-:Y:S01]  /*5f70*/  PRMT R8, R4.reuse, 0x7773, RZ ;  /* 0x0000777304087816 */ /* 0x040fe200000000ff */
[----:B------:R-:W-:Y:S01]  /*5f80*/  HMMA.16816.F32 R72, R96, R80, R72 ;  /* 0x000000506048723c */ /* 0x000fe20000001848 */
[----:B------:R-:W-:Y:S01]  /*5f90*/  PRMT R7, R4, 0x7772, RZ ;  /* 0x0000777204077816 */ /* 0x000fe200000000ff */
[--C-:B------:R-:W-:Y:S01]  /*5fa0*/  FFMA.FTZ R4, R181, UR4, -R3.reuse ;  /* 0x00000004b5047c23 */ /* 0x100fe20008010803 */
[----:B------:R-:W-:Y:S01]  /*5fb0*/  FFMA.FTZ R3, R182, UR4, -R3 ;  /* 0x00000004b6037c23 */ /* 0x000fe20008010803 */
[----:B------:R-:W-:-:S02]  /*5fc0*/  LOP3.LUT R6, R6, 0xff, RZ, 0xc0, !PT ;  /* 0x000000ff06067812 */ /* 0x000fc400078ec0ff */
[----:B------:R2:W4:Y:S01]  /*5fd0*/  MUFU.EX2 R16, R4 ;  /* 0x0000000400107308 */ /* 0x0005220000000800 */
[----:B------:R-:W-:Y:S01]  /*5fe0*/  PRMT R8, R7, 0x5410, R8 ;  /* 0x0000541007087816 */ /* 0x000fe20000000008 */
[----:B------:R-:W-:Y:S01]  /*5ff0*/  HMMA.16816.F32 R76, R96, R82, R76 ;  /* 0x00000052604c723c */ /* 0x000fe2000000184c */
[----:B------:R-:W-:Y:S02]  /*6000*/  PRMT R9, R6, 0x5410, R9 ;  /* 0x0000541006097816 */ /* 0x000fe40000000009 */
[----:B------:R-:W-:-:S03]  /*6010*/  LOP3.LUT R8, R8, 0xff00ff, RZ, 0xc0, !PT ;  /* 0x00ff00ff08087812 */ /* 0x000fc600078ec0ff */
[----:B------:R5:W4:Y:S01]  /*6020*/  MUFU.EX2 R10, R3 ;  /* 0x00000003000a7308 */ /* 0x000b220000000800 */
[--C-:B-1----:R-:W-:Y:S01]  /*6030*/  LOP3.LUT R0, R174, R100, R5.reuse, 0x96, !PT ;  /* 0x00000064ae007212 */ /* 0x102fe200078e9605 */
[C---:B------:R-:W-:Y:S03]  /*6040*/  HMMA.16816.F32 R128, R96.reuse, R90, R128 ;  /* 0x0000005a6080723c */ /* 0x040fe60000001880 */
[C---:B------:R-:W-:Y:S02]  /*6050*/  PRMT R5, R0.reuse, 0x7632, R5 ;  /* 0x0000763200057816 */ /* 0x040fe40000000005 */
[C---:B------:R-:W-:Y:S02]  /*6060*/  LOP3.LUT R7, R0.reuse, 0xff, RZ, 0xc0, !PT ;  /* 0x000000ff00077812 */ /* 0x040fe400078ec0ff */
[----:B--2---:R-:W-:Y:S01]  /*6070*/  LOP3.LUT R4, R0, 0xffff, RZ, 0xc0, !PT ;  /* 0x0000ffff00047812 */ /* 0x004fe200078ec0ff */
[----:B---3--:R-:W-:Y:S01]  /*6080*/  HMMA.16816.F32 R92, R96, R12, R144 ;  /* 0x0000000c605c723c */ /* 0x008fe20000001890 */
[----:B------:R-:W-:-:S02]  /*6090*/  SHF.R.U32.HI R6, RZ, 0x18, R0 ;  /* 0x00000018ff067819 */ /* 0x000fc40000011600 */
[----:B------:R-:W-:Y:S02]  /*60a0*/  SHF.R.U32.HI R4, RZ, 0x8, R4 ;  /* 0x00000008ff047819 */ /* 0x000fe40000011604 */
[----:B------:R-:W-:Y:S02]  /*60b0*/  LOP3.LUT R5, R5, 0xff, RZ, 0xc0, !PT ;  /* 0x000000ff05057812 */ /* 0x000fe400078ec0ff */
[----:B------:R-:W-:Y:S01]  /*60c0*/  HSET2.LE.AND R0, R9, R200, PT ;  /* 0x000000c809007233 */ /* 0x000fe20003803000 */
[----:B------:R-:W-:Y:S01]  /*60d0*/  HMMA.16816.F32 R96, R96, R14, R68 ;  /* 0x0000000e6060723c */ /* 0x000fe20000001844 */
[----:B-----5:R-:W-:Y:S02]  /*60e0*/  F2FP.F16.F32.PACK_AB R3, R19, R18 ;  /* 0x000000121303723e */ /* 0x020fe400000000ff */
[----:B------:R-:W-:Y:S02]  /*60f0*/  PRMT R4, R7, 0x5410, R4 ;  /* 0x0000541007047816 */ /* 0x000fe40000000004 */
[----:B------:R-:W-:-:S02]  /*6100*/  PRMT R6, R5, 0x5410, R6 ;  /* 0x0000541005067816 */ /* 0x000fc40000000006 */
[----:B------:R-:W-:Y:S02]  /*6110*/  LOP3.LUT R138, R3, R0, RZ, 0xc0, !PT ;  /* 0x00000000038a7212 */ /* 0x000fe400078ec0ff */
[--C-:B------:R-:W-:Y:S02]  /*6120*/  HSET2.LE.AND R0, R8, R200.reuse, PT ;  /* 0x000000c808007233 */ /* 0x100fe40003803000 */
[----:B----4-:R-:W-:Y:S02]  /*6130*/  F2FP.F16.F32.PACK_AB R3, R16, R17 ;  /* 0x000000111003723e */ /* 0x010fe400000000ff */
[--C-:B------:R-:W-:Y:S02]  /*6140*/  HSET2.LE.AND R4, R4, R200.reuse, PT ;  /* 0x000000c804047233 */ /* 0x100fe40003803000 */
[----:B------:R-:W-:Y:S02]  /*6150*/  F2FP.F16.F32.PACK_AB R5, R23, R20 ;  /* 0x000000141705723e */ /* 0x000fe400000000ff */
[----:B------:R-:W-:-:S02]  /*6160*/  HSET2.LE.AND R6, R6, R200, PT ;  /* 0x000000c806067233 */ /* 0x000fc40003803000 */
[----:B------:R-:W-:Y:S02]  /*6170*/  F2FP.F16.F32.PACK_AB R7, R10, R11 ;  /* 0x0000000b0a07723e */ /* 0x000fe400000000ff */
[----:B------:R-:W-:Y:S01]  /*6180*/  LOP3.LUT R139, R3, R0, RZ, 0xc0, !PT ;  /* 0x00000000038b7212 */ /* 0x000fe200078ec0ff */
[----:B------:R-:W-:Y:S01]  /*6190*/  FADD.FTZ R0, R251, R250 ;  /* 0x000000fafb007221 */ /* 0x000fe20000010000 */
[----:B------:R-:W-:Y:S01]  /*61a0*/  LOP3.LUT R136, R5, R4, RZ, 0xc0, !PT ;  /* 0x0000000405887212 */ /* 0x000fe200078ec0ff */
[----:B------:R-:W-:Y:S01]  /*61b0*/  FADD.FTZ R3, R236, R228 ;  /* 0x000000e4ec037221 */ /* 0x000fe20000010000 */
[----:B------:R-:W-:Y:S01]  /*61c0*/  LOP3.LUT R137, R7, R6, RZ, 0xc0, !PT ;  /* 0x0000000607897212 */ /* 0x000fe200078ec0ff */
        /* <DEDUP_REMOVED lines=66> */
[----:B------:R-:W-:-:S04]  /*65f0*/  NOP ;  /* 0x0000000000007918 */ /* 0x000fc80000000000 */
[----:B------:R-:W-:-:S15]  /*6600*/  @!P6 BRA `(.L_x_1234) ;  /* 0x0000003400f4e947 */ /* 0x000fde0003800000 */
[----:B------:R-:W1:Y:S01]  /*6610*/  LDC.64 R210, c[0x0][0x3c0] ;  /* 0x0000f000ffd27b82 */ /* 0x000e620000000a00 */
[-C--:B------:R-:W-:Y:S01]  /*6620*/  LOP3.LUT R222, R222, R220.reuse, RZ, 0x3c, !PT ;  /* 0x000000dcdede7212 */ /* 0x080fe200078e3cff */
[----:B------:R-:W-:Y:S01]  /*6630*/  IMAD.MOV.U32 R105, RZ, RZ, R2 ;  /* 0x000000ffff697224 */ /* 0x000fe200078e0002 */
[-C--:B------:R-:W-:Y:S01]  /*6640*/  LOP3.LUT R221, R233, R219.reuse, RZ, 0x3c, !PT ;  /* 0x000000dbe9dd7212 */ /* 0x080fe200078e3cff */
[----:B------:R-:W-:Y:S01]  /*6650*/  IMAD.MOV.U32 R101, RZ, RZ, R102 ;  /* 0x000000ffff657224 */ /* 0x000fe200078e0066 */
[----:B------:R-:W-:Y:S01]  /*6660*/  LOP3.LUT R220, R148, R220, RZ, 0x3c, !PT ;  /* 0x000000dc94dc7212 */ /* 0x000fe200078e3cff */
[----:B------:R-:W-:Y:S01]  /*6670*/  IMAD.MOV.U32 R3, RZ, RZ, R103 ;  /* 0x000000ffff037224 */ /* 0x000fe200078e0067 */
[----:B------:R-:W-:Y:S01]  /*6680*/  LEA.HI.SX32 R201, R201, 0xfffffffe, 0x1a ;  /* 0xfffffffec9c97811 */ /* 0x000fe200078fd2ff */
[----:B------:R-:W-:Y:S01]  /*6690*/  IMAD.MOV.U32 R0, RZ, RZ, R104 ;  /* 0x000000ffff007224 */ /* 0x000fe200078e0068 */
[----:B------:R-:W-:Y:S01]  /*66a0*/  LOP3.LUT R219, R231, R219, RZ, 0x3c, !PT ;  /* 0x000000dbe7db7212 */ /* 0x000fe200078e3cff */
[----:B------:R-:W2:Y:S01]  /*66b0*/  LDCU UR4, c[0x0][0x45c] ;  /* 0x00008b80ff0477ac */ /* 0x000ea20008000800 */
[C---:B-1----:R-:W-:Y:S01]  /*66c0*/  SHF.L.U64.HI R246, R210.reuse, 0x4, R211 ;  /* 0x00000004d2f67819 */ /* 0x042fe200000102d3 */
[----:B------:R-:W-:Y:S01]  /*66d0*/  IMAD.SHL.U32 R247, R210, 0x10, RZ ;  /* 0x00000010d2f77824 */ /* 0x000fe200078e00ff */
[----:B--2---:R-:W-:Y:S06]  /*66e0*/  BRA `(.L_x_1235) ;  /* 0x0000000000747947 */ /* 0x004fec0003800000 */
.L_x_1237:
[----:B------:R-:W1:Y:S01]  /*66f0*/  LDC.64 R106, c[0x0][0x3b8] ;  /* 0x0000ee00ff6a7b82 */ /* 0x000e620000000a00 */
[----:B------:R-:W-:Y:S01]  /*6700*/  VIADD R2, R201, 0xffffffff ;  /* 0xffffffffc9027836 */ /* 0x000fe20000000000 */
[----:B-1----:R-:W-:Y:S03]  /*6710*/  SHF.L.U64.HI R141, R106, 0x4, R107 ;  /* 0x000000046a8d7819 */ /* 0x002fe6000001026b */
[----:B------:R-:W-:Y:S04]  /*6720*/  IMAD.WIDE.U32 R102, R2, R106, RZ ;  /* 0x0000006a02667225 */ /* 0x000fe800078e00ff */
[----:B------:R-:W-:Y:S01]  /*6730*/  IMAD.SHL.U32 R104, R106, 0x10, RZ ;  /* 0x000000106a687824 */ /* 0x000fe200078e00ff */
[----:B------:R-:W-:Y:S01]  /*6740*/  LEA R142, P2, R102, R212, 0x7 ;  /* 0x000000d4668e7211 */ /* 0x000fe200078438ff */
[----:B------:R-:W-:Y:S03]  /*6750*/  IMAD R103, R2, R107, R103 ;  /* 0x0000006b02677224 */ /* 0x000fe600078e0267 */
[C---:B------:R-:W-:Y:S02]  /*6760*/  LEA R2, P0, R102.reuse, R104, 0x6 ;  /* 0x0000006866027211 */ /* 0x040fe400078030ff */
[C-C-:B------:R-:W-:Y:S02]  /*6770*/  LEA.HI.X R143, R102.reuse, R209, R103.reuse, 0x7, P2 ;  /* 0x000000d1668f7211 */ /* 0x140fe400010f3c67 */
[----:B------:R-:W-:Y:S02]  /*6780*/  LEA.HI.X R100, R102, R141, R103, 0x6, P0 ;  /* 0x0000008d66647211 */ /* 0x000fe400000f3467 */
[-C--:B------:R-:W-:Y:S01]  /*6790*/  IADD3 R104, P0, PT, R104, R2.reuse, RZ ;  /* 0x0000000268687210 */ /* 0x080fe20007f1e0ff */
[----:B------:R-:W-:Y:S01]  /*67a0*/  @!PT LDS RZ, [RZ] ;  /* 0x00000000fffff984 */ /* 0x000fe20000000800 */
[----:B------:R-:W-:Y:S01]  /*67b0*/  @!PT LDS RZ, [RZ] ;  /* 0x00000000fffff984 */ /* 0x000fe20000000800 */
[----:B------:R-:W-:Y:S01]  /*67c0*/  @!PT LDS RZ, [RZ] ;  /* 0x00000000fffff984 */ /* 0x000fe20000000800 */
[----:B------:R1:W-:Y:S01]  /*67d0*/  LDGSTS.E.BYPASS.LTC128B.128 [R204+0x4000], desc[UR12][R142.64] ;  /* 0x040000008ecc7fae */ /* 0x0003e2000b981a0c */
[----:B------:R-:W-:Y:S02]  /*67e0*/  LEA R144, P1, R106, R2, 0x5 ;  /* 0x000000026a907211 */ /* 0x000fe400078228ff */
[----:B------:R-:W-:Y:S01]  /*67f0*/  LEA R140, P2, R2, R212, 0x1 ;  /* 0x000000d4028c7211 */ /* 0x000fe200078408ff */
[--C-:B------:R-:W-:Y:S01]  /*6800*/  IMAD.X R103, R141, 0x1, R100.reuse, P0 ;  /* 0x000000018d677824 */ /* 0x100fe200000e0664 */
[----:B------:R-:W-:Y:S02]  /*6810*/  LEA.HI.X R146, R106, R100, R107, 0x5, P1 ;  /* 0x000000646a927211 */ /* 0x000fe400008f2c6b */
[-C--:B------:R-:W-:Y:S02]  /*6820*/  LEA R106, P1, R104, R212.reuse, 0x1 ;  /* 0x000000d4686a7211 */ /* 0x080fe400078208ff */
[-C--:B------:R-:W-:Y:S02]  /*6830*/  LEA.HI.X R141, R2, R209.reuse, R100, 0x1, P2 ;  /* 0x000000d1028d7211 */ /* 0x080fe400010f0c64 */
[----:B------:R-:W-:Y:S02]  /*6840*/  LEA R102, P0, R144, R212, 0x1 ;  /* 0x000000d490667211 */ /* 0x000fe400078008ff */
[-C--:B------:R-:W-:Y:S01]  /*6850*/  LEA.HI.X R107, R104, R209.reuse, R103, 0x1, P1 ;  /* 0x000000d1686b7211 */ /* 0x080fe200008f0c67 */
[----:B------:R1:W-:Y:S01]  /*6860*/  LDGSTS.E.BYPASS.LTC128B.128 [R204+0x4800], desc[UR12][R140.64] ;  /* 0x048000008ccc7fae */ /* 0x0003e2000b981a0c */
[----:B------:R-:W-:Y:S03]  /*6870*/  LEA.HI.X R103, R144, R209, R146, 0x1, P0 ;  /* 0x000000d190677211 */ /* 0x000fe600000f0c92 */
[----:B------:R1:W-:Y:S04]  /*6880*/  LDGSTS.E.BYPASS.LTC128B.128 [R204+0x5000], desc[UR12][R106.64] ;  /* 0x050000006acc7fae */ /* 0x0003e8000b981a0c */
[----:B------:R1:W-:Y:S04]  /*6890*/  LDGSTS.E.BYPASS.LTC128B.128 [R204+0x5800], desc[UR12][R102.64] ;  /* 0x0580000066cc7fae */ /* 0x0003e8000b981a0c */
[----:B------:R-:W0:Y:S01]  /*68a0*/  LDGDEPBAR ;  /* 0x00000000000079af */ /* 0x000e220000000000 */
[----:B------:R-:W-:Y:S05]  /*68b0*/  BRA `(.L_x_1236) ;  /* 0x0000000800307947 */ /* 0x000fea0003800000 */
.L_x_1235:
[----:B------:R-:W-:Y:S04]  /*68c0*/  DEPBAR.LE SB0, 0x0 ;  /* 0x000080000000791a */ /* 0x000fe80000000000 */
[----:B------:R-:W-:Y:S01]  /*68d0*/  BAR.SYNC.DEFER_BLOCKING 0x0 ;  /* 0x0000000000007b1d */ /* 0x000fe20000010000 */
[C---:B------:R-:W-:Y:S04]  /*68e0*/  IMAD.WIDE.U32 R16, R201.reuse, R210, RZ ;  /* 0x000000d2c9107225 */ /* 0x040fe800078e00ff */
[----:B------:R-:W-:Y:S01]  /*68f0*/  IMAD R5, R201, R211, R17 ;  /* 0x000000d3c9057224 */ /* 0x000fe200078e0211 */
[C---:B------:R-:W-:Y:S02]  /*6900*/  LEA R12, P3, R16.reuse, R214, 0x7 ;  /* 0x000000d6100c7211 */ /* 0x040fe400078638ff */
[C---:B------:R-:W-:Y:S02]  /*6910*/  LEA R2, P0, R16.reuse, R247, 0x6 ;  /* 0x000000f710027211 */ /* 0x040fe400078030ff */
[C-C-:B------:R-:W-:Y:S02]  /*6920*/  LEA.HI.X R13, R16.reuse, R213, R5.reuse, 0x7, P3 ;  /* 0x000000d5100d7211 */ /* 0x140fe400018f3c05 */
[----:B------:R-:W-:Y:S02]  /*6930*/  LEA.HI.X R4, R16, R246, R5, 0x6, P0 ;  /* 0x000000f610047211 */ /* 0x000fe400000f3405 */
[C---:B------:R-:W-:Y:S02]  /*6940*/  LEA R10, P2, R2.reuse, R214, 0x1 ;  /* 0x000000d6020a7211 */ /* 0x040fe400078408ff */
[C---:B------:R-:W-:Y:S02]  /*6950*/  IADD3 R7, P1, PT, R2.reuse, R247, RZ ;  /* 0x000000f702077210 */ /* 0x040fe40007f3e0ff */
[-C--:B------:R-:W-:Y:S02]  /*6960*/  LEA.HI.X R11, R2, R213.reuse, R4, 0x1, P2 ;  /* 0x000000d5020b7211 */ /* 0x080fe400010f0c04 */
[----:B------:R-:W-:Y:S01]  /*6970*/  LEA R14, P0, R210, R2, 0x5 ;  /* 0x00000002d20e7211 */ /* 0x000fe200078028ff */
[----:B------:R-:W-:Y:S01]  /*6980*/  IMAD.X R9, R4, 0x1, R246, P1 ;  /* 0x0000000104097824 */ /* 0x000fe200008e06f6 */
[C---:B------:R-:W-:Y:S01]  /*6990*/  LEA R8, P1, R7.reuse, R214, 0x1 ;  /* 0x000000d607087211 */ /* 0x040fe200078208ff */
[----:B------:R-:W-:Y:S01]  /*69a0*/  @!PT LDS RZ, [RZ] ;  /* 0x00000000fffff984 */ /* 0x000fe20000000800 */
[----:B------:R-:W-:Y:S01]  /*69b0*/  @!PT LDS RZ, [RZ] ;  /* 0x00000000fffff984 */ /* 0x000fe20000000800 */
[----:B------:R-:W-:Y:S01]  /*69c0*/  @!PT LDS RZ, [RZ] ;  /* 0x00000000fffff984 */ /* 0x000fe20000000800 */
[----:B------:R-:W-:Y:S01]  /*69d0*/  LDGSTS.E.BYPASS.LTC128B.128 [R204+0x6000], desc[UR12][R12.64] ;  /* 0x060000000ccc7fae */ /* 0x000fe2000b981a0c */
[----:B------:R-:W-:Y:S02]  /*69e0*/  LEA.HI.X R15, R210, R4, R211, 0x5, P0 ;  /* 0x00000004d20f7211 */ /* 0x000fe400000f2cd3 */
[-C--:B------:R-:W-:Y:S02]  /*69f0*/  LEA.HI.X R9, R7, R213.reuse, R9, 0x1, P1 ;  /* 0x000000d507097211 */ /* 0x080fe400008f0c09 */
[C---:B------:R-:W-:Y:S03]  /*6a00*/  LEA R6, P0, R14.reuse, R214, 0x1 ;  /* 0x000000d60e067211 */ /* 0x040fe600078008ff */
[----:B------:R-:W-:Y:S01]  /*6a10*/  LDGSTS.E.BYPASS.LTC128B.128 [R204+0x6800], desc[UR12][R10.64] ;  /* 0x068000000acc7fae */ /* 0x000fe2000b981a0c */
[----:B------:R-:W-:Y:S02]  /*6a20*/  LEA.HI.X R7, R14, R213, R15, 0x1, P0 ;  /* 0x000000d50e077211 */ /* 0x000fe400000f0c0f */
[----:B------:R-:W-:Y:S05]  /*6a30*/  ISETP.NE.AND P0, PT, R201, RZ, PT ;  /* 0x000000ffc900720c */ /* 0x000fea0003f05270 */
        /* <DEDUP_REMOVED lines=10> */
[----:B------:R-:W-:Y:S01]  /*6ae0*/  LDSM.16.M88.4 R144, [R199] ;  /* 0x00000000c790783b */ /* 0x000fe20000000200 */
[C---:B--2---:R-:W-:Y:S07]  /*6af0*/  HMMA.16816.F32 R8, R60.reuse, R16, RZ ;  /* 0x000000103c08723c */ /* 0x044fee00000018ff */
[----:B------:R-:W1:Y:S01]  /*6b00*/  LDSM.16.M88.4 R148, [R195+0x4000] ;  /* 0x00400000c394783b */ /* 0x000e620000000200 */
[-C--:B------:R-:W-:Y:S07]  /*6b10*/  HMMA.16816.F32 R12, R60, R18.reuse, RZ ;  /* 0x000000123c0c723c */ /* 0x080fee00000018ff */
[----:B------:R-:W2:Y:S01]  /*6b20*/  LDSM.16.M88.4 R152, [R199+0x2000] ;  /* 0x00200000c798783b */ /* 0x000ea20000000200 */
[C---:B------:R-:W-:Y:S07]  /*6b30*/  HMMA.16816.F32 R16, R64.reuse, R18, RZ ;  /* 0x000000124010723c */ /* 0x040fee00000018ff */
[----:B------:R-:W2:Y:S01]  /*6b40*/  LDSM.16.M88.4 R156, [R195+0x4800] ;  /* 0x00480000c39c783b */ /* 0x000ea20000000200 */
[-C--:B---3--:R-:W-:Y:S07]  /*6b50*/  HMMA.16816.F32 R20, R64, R32.reuse, RZ ;  /* 0x000000204014723c */ /* 0x088fee00000018ff */
[----:B------:R-:W3:Y:S01]  /*6b60*/  LDSM.16.M88.4 R160, [R195+0x5000] ;  /* 0x00500000c3a0783b */ /* 0x000ee20000000200 */
[C---:B------:R-:W-:Y:S07]  /*6b70*/  HMMA.16816.F32 R24, R60.reuse, R32, RZ ;  /* 0x000000203c18723c */ /* 0x040fee00000018ff */
[----:B------:R-:W3:Y:S01]  /*6b80*/  LDSM.16.M88.4 R164, [R195+0x5800] ;  /* 0x00580000c3a4783b */ /* 0x000ee20000000200 */
[-C--:B------:R-:W-:Y:S07]  /*6b90*/  HMMA.16816.F32 R28, R60, R34.reuse, RZ ;  /* 0x000000223c1c723c */ /* 0x080fee00000018ff */
[----:B------:R-:W-:Y:S01]  /*6ba0*/  LDSM.16.M88.4 R168, [R190+0x4000] ;  /* 0x00400000bea8783b */ /* 0x000fe20000000200 */
[C---:B------:R-:W-:Y:S07]  /*6bb0*/  HMMA.16816.F32 R32, R64.reuse, R34, RZ ;  /* 0x000000224020723c */ /* 0x040fee00000018ff */
[----:B------:R-:W-:Y:S01]  /*6bc0*/  LDSM.16.M88.4 R172, [R197+0x2000] ;  /* 0x00200000c5ac783b */ /* 0x000fe20000000200 */
[-C--:B----4-:R-:W-:Y:S07]  /*6bd0*/  HMMA.16816.F32 R36, R64, R48.reuse, RZ ;  /* 0x000000304024723c */ /* 0x090fee00000018ff */
[----:B------:R-:W-:Y:S01]  /*6be0*/  LDSM.16.M88.4 R176, [R194+0x4800] ;  /* 0x00480000c2b0783b */ /* 0x000fe20000000200 */
[C---:B------:R-:W-:Y:S07]  /*6bf0*/  HMMA.16816.F32 R40, R60.reuse, R48, RZ ;  /* 0x000000303c28723c */ /* 0x040fee00000018ff */
[----:B------:R-:W-:Y:S01]  /*6c00*/  LDSM.16.M88.4 R180, [R194+0x5000] ;  /* 0x00500000c2b4783b */ /* 0x000fe20000000200 */
[-C--:B------:R-:W-:Y:S07]  /*6c10*/  HMMA.16816.F32 R44, R60, R50.reuse, RZ ;  /* 0x000000323c2c723c */ /* 0x080fee00000018ff */
[----:B------:R-:W-:Y:S01]  /*6c20*/  LDSM.16.M88.4 R184, [R194+0x5800] ;  /* 0x00580000c2b8783b */ /* 0x000fe20000000200 */
[C---:B------:R-:W-:Y:S08]  /*6c30*/  HMMA.16816.F32 R48, R64.reuse, R50, RZ ;  /* 0x000000324030723c */ /* 0x040ff000000018ff */
[-C--:B-----5:R-:W-:Y:S08]  /*6c40*/  HMMA.16816.F32 R52, R64, R140.reuse, RZ ;  /* 0x0000008c4034723c */ /* 0x0a0ff000000018ff */
[C---:B------:R-:W-:Y:S08]  /*6c50*/  HMMA.16816.F32 R56, R60.reuse, R140, RZ ;  /* 0x0000008c3c38723c */ /* 0x040ff000000018ff */
[-C--:B------:R-:W-:Y:S08]  /*6c60*/  HMMA.16816.F32 R60, R60, R142.reuse, RZ ;  /* 0x0000008e3c3c723c */ /* 0x080ff000000018ff */
[----:B------:R-:W-:Y:S01]  /*6c70*/  HMMA.16816.F32 R64, R64, R142, RZ ;  /* 0x0000008e4040723c */ /* 0x000fe200000018ff */
[----:B------:R-:W4:Y:S07]  /*6c80*/  LDSM.16.M88.4 R140, [R197] ;  /* 0x00000000c58c783b */ /* 0x000f2e0000000200 */
[-C--:B-1----:R-:W-:Y:S08]  /*6c90*/  HMMA.16816.F32 R4, R144, R148.reuse, R4 ;  /* 0x000000949004723c */ /* 0x082ff00000001804 */
        /* <DEDUP_REMOVED lines=8> */
[----:B------:R-:W-:Y:S07]  /*6d20*/  LDSM.16.M88.4 R156, [R198] ;  /* 0x00000000c69c783b */ /* 0x000fee0000000200 */
[-C--:B---3--:R-:W-:Y:S08]  /*6d30*/  HMMA.16816.F32 R36, R144, R160.reuse, R36 ;  /* 0x000000a09024723c */ /* 0x088ff00000001824 */
        /* <DEDUP_REMOVED lines=10> */
[-C--:B----4-:R-:W-:Y:S01]  /*6de0*/  HMMA.16816.F32 R4, R140, R168.reuse, R4 ;  /* 0x000000a88c04723c */ /* 0x090fe20000001804 */
[----:B------:R-:W3:Y:S01]  /*6df0*/  LDSM.16.M88.4 R164, [R198+0x2000] ;  /* 0x00200000c6a4783b */ /* 0x000ee20000000200 */
[----:B------:R-:W-:Y:S06]  /*6e00*/  DEPBAR.LE SB0, 0x0 ;  /* 0x000080000000791a */ /* 0x000fec0000000000 */
[C---:B------:R-:W-:Y:S01]  /*6e10*/  HMMA.16816.F32 R8, R172.reuse, R168, R8 ;  /* 0x000000a8ac08723c */ /* 0x040fe20000001808 */
[----:B------:R-:W-:Y:S07]  /*6e20*/  BAR.SYNC.DEFER_BLOCKING 0x0 ;  /* 0x0000000000007b1d */ /* 0x000fee0000010000 */
[-C--:B------:R-:W-:Y:S08]  /*6e30*/  HMMA.16816.F32 R12, R172, R170.reuse, R12 ;  /* 0x000000aaac0c723c */ /* 0x080ff0000000180c */
[C---:B------:R-:W-:Y:S08]  /*6e40*/  HMMA.16816.F32 R16, R140.reuse, R170, R16 ;  /* 0x000000aa8c10723c */ /* 0x040ff00000001810 */
        /* <DEDUP_REMOVED lines=51> */
.L_x_1236:
[----:B------:R-:W-:Y:S01]  /*7180*/  FMNMX3.FTZ R100, R148, R66, R67, !PT ;  /* 0x0000004294647276 */ /* 0x000fe20007810043 */
[----:B------:R-:W2:Y:S01]  /*7190*/  SHFL.BFLY PT, R104, R145, 0x2, 0x1f ;  /* 0x0c401f0091687f89 */ /* 0x000ea200000e0000 */
[----:B------:R-:W-:Y:S01]  /*71a0*/  FMNMX3.FTZ R2, R147, R56, R57, !PT ;  /* 0x0000003893027276 */ /* 0x000fe20007810039 */
[C---:B------:R-:W-:Y:S06]  /*71b0*/  VIADD R163, R203.reuse, 0x76cf5d0a ;  /* 0x76cf5d0acba37836 */ /* 0x040fec0000000000 */
[----:B-1----:R-:W1:Y:S01]  /*71c0*/  SHFL.BFLY PT, R103, R100, 0x2, 0x1f ;  /* 0x0c401f0064677f89 */ /* 0x002e6200000e0000 */
[----:B------:R-:W-:Y:S01]  /*71d0*/  FMNMX3.FTZ R2, R2, R60, R61, !PT ;  /* 0x0000003c02027276 */ /* 0x000fe2000781003d */
[----:B------:R-:W-:Y:S02]  /*71e0*/  VIADD R164, R203, 0x32370b8f ;  /* 0x32370b8fcba47836 */ /* 0x000fe40000000000 */
[----:B------:R-:W-:Y:S04]  /*71f0*/  IMAD.SHL.U32 R162, R201, 0x2, RZ ;  /* 0x00000002c9a27824 */ /* 0x000fe800078e00ff */
[----:B------:R-:W3:Y:S01]  /*7200*/  SHFL.BFLY PT, R102, R2, 0x2, 0x1f ;  /* 0x0c401f0002667f89 */ /* 0x000ee200000e0000 */
[----:B--2---:R-:W-:Y:S02]  /*7210*/  FMNMX.FTZ R104, R145, R104, !PT ;  /* 0x0000006891687209 */ /* 0x004fe40007810000 */
[----:B-1----:R-:W-:Y:S05]  /*7220*/  FMNMX.FTZ R140, R100, R103, !PT ;  /* 0x00000067648c7209 */ /* 0x002fea0007810000 */
[----:B------:R-:W1:Y:S08]  /*7230*/  SHFL.BFLY PT, R106, R104, 0x1, 0x1f ;  /* 0x0c201f00686a7f89 */ /* 0x000e7000000e0000 */
[----:B------:R-:W2:Y:S01]  /*7240*/  SHFL.BFLY PT, R103, R140, 0x1, 0x1f ;  /* 0x0c201f008c677f89 */ /* 0x000ea200000e0000 */
[----:B---3--:R-:W-:Y:S02]  /*7250*/  FMNMX.FTZ R102, R2, R102, !PT ;  /* 0x0000006602667209 */ /* 0x008fe40007810000 */
[----:B------:R-:W-:Y:S05]  /*7260*/  FMNMX3.FTZ R2, R105, R10, R11, !PT ;  /* 0x0000000a69027276 */ /* 0x000fea000781000b */
[----:B------:R-:W3:Y:S01]  /*7270*/  SHFL.BFLY PT, R107, R102, 0x1, 0x1f ;  /* 0x0c201f00666b7f89 */ /* 0x000ee200000e0000 */
[----:B------:R-:W-:Y:S02]  /*7280*/  FMNMX3.FTZ R100, R2, R14, R15, !PT ;  /* 0x0000000e02647276 */ /* 0x000fe4000781000f */
[----:B-1----:R-:W-:Y:S02]  /*7290*/  FMNMX.FTZ R104, R104, R106, !PT ;  /* 0x0000006a68687209 */ /* 0x002fe40007810000 */
[----:B------:R-:W-:Y:S02]  /*72a0*/  FMNMX3.FTZ R106, R100, R26, R27, !PT ;  /* 0x0000001a646a7276 */ /* 0x000fe4000781001b */
[----:B--2---:R-:W-:Y:S01]  /*72b0*/  FMNMX.FTZ R103, R140, R103, !PT ;  /* 0x000000678c677209 */ /* 0x004fe20007810000 */
[C---:B------:R-:W-:Y:S01]  /*72c0*/  FADD.FTZ R0, -R104.reuse, R0 ;  /* 0x0000000068007221 */ /* 0x040fe20000010100 */
[C---:B------:R-:W-:Y:S01]  /*72d0*/  FSETP.NEU.FTZ.AND P0, PT, R104.reuse, -INF , PT ;  /* 0xff8000006800780b */ /* 0x040fe20003f1d000 */
[----:B------:R-:W-:Y:S02]  /*72e0*/  FMUL.FTZ R152, R104, UR4 ;  /* 0x0000000468987c20 */ /* 0x000fe40008410000 */
[----:B------:R-:W-:Y:S01]  /*72f0*/  FMUL.FTZ R2, R0, UR4 ;  /* 0x0000000400027c20 */ /* 0x000fe20008410000 */
[----:B---3--:R-:W-:Y:S01]  /*7300*/  FMNMX.FTZ R102, R102, R107, !PT ;  /* 0x0000006b66667209 */ /* 0x008fe20007810000 */
[C---:B------:R-:W-:Y:S01]  /*7310*/  FADD.FTZ R0, -R103.reuse, R3 ;  /* 0x0000000367007221 */ /* 0x040fe20000010100 */
[----:B------:R-:W-:Y:S01]  /*7320*/  FMNMX3.FTZ R3, R106, R30, R31, !PT ;  /* 0x0000001e6a037276 */ /* 0x000fe2000781001f */
[----:B------:R1:W2:Y:S01]  /*7330*/  MUFU.EX2 R100, R2 ;  /* 0x0000000200647308 */ /* 0x0002a20000000800 */
[----:B------:R-:W-:Y:S01]  /*7340*/  FSEL R152, R152, RZ, P0 ;  /* 0x000000ff98987208 */ /* 0x000fe20000000000 */
[----:B------:R-:W-:Y:S01]  /*7350*/  FMUL.FTZ R153, R103, UR4 ;  /* 0x0000000467997c20 */ /* 0x000fe20008410000 */
[----:B------:R-:W-:Y:S01]  /*7360*/  FMNMX3.FTZ R3, R3, R42, R43, !PT ;  /* 0x0000002a03037276 */ /* 0x000fe2000781002b */
[----:B------:R-:W-:Y:S01]  /*7370*/  FMUL.FTZ R154, R102, UR4 ;  /* 0x00000004669a7c20 */ /* 0x000fe20008410000 */
[----:B------:R-:W-:Y:S01]  /*7380*/  FSETP.NEU.FTZ.AND P0, PT, R103, -INF , PT ;  /* 0xff8000006700780b */ /* 0x000fe20003f1d000 */
[--C-:B------:R-:W-:Y:S01]  /*7390*/  FFMA.FTZ R16, R16, UR4, -R152.reuse ;  /* 0x0000000410107c23 */ /* 0x100fe20008010898 */
[----:B------:R-:W-:Y:S01]  /*73a0*/  LOP3.LUT R106, R162, R235, R203, 0x96, !PT ;  /* 0x000000eba26a7212 */ /* 0x000fe200078e96cb */
[--C-:B------:R-:W-:Y:S01]  /*73b0*/  FFMA.FTZ R52, R52, UR4, -R152.reuse ;  /* 0x0000000434347c23 */ /* 0x100fe20008010898 */
[----:B------:R-:W-:Y:S01]  /*73c0*/  FSEL R153, R153, RZ, P0 ;  /* 0x000000ff99997208 */ /* 0x000fe20000000000 */
[----:B------:R3:W-:Y:S01]  /*73d0*/  MUFU.EX2 R239, R16 ;  /* 0x0000001000ef7308 */ /* 0x0007e20000000800 */
[----:B------:R-:W-:Y:S01]  /*73e0*/  FSETP.NEU.FTZ.AND P0, PT, R102, -INF , PT ;  /* 0xff8000006600780b */ /* 0x000fe20003f1d000 */
[----:B------:R-:W-:Y:S01]  /*73f0*/  FFMA.FTZ R17, R17, UR4, -R152 ;  /* 0x0000000411117c23 */ /* 0x000fe20008010898 */
[----:B------:R-:W-:Y:S04]  /*7400*/  IMAD.WIDE.U32 R106, R106, -0x326172a9, RZ ;  /* 0xcd9e8d576a6a7825 */ /* 0x000fe800078e00ff */
[----:B------:R-:W-:Y:S01]  /*7410*/  FFMA.FTZ R18, R18, UR4, -R153 ;  /* 0x0000000412127c23 */ /* 0x000fe20008010899 */
[----:B------:R-:W-:Y:S01]  /*7420*/  FSEL R154, R154, RZ, P0 ;  /* 0x000000ff9a9a7208 */ /* 0x000fe20000000000 */
[----:B-1----:R-:W-:Y:S01]  /*7430*/  FMUL.FTZ R2, R0, UR4 ;  /* 0x0000000400027c20 */ /* 0x002fe20008410000 */
[----:B------:R-:W-:Y:S01]  /*7440*/  LOP3.LUT R140, R107, R222, RZ, 0x3c, !PT ;  /* 0x000000de6b8c7212 */ /* 0x000fe200078e3cff */
[----:B------:R-:W-:Y:S01]  /*7450*/  FADD.FTZ R0, -R102, R101 ;  /* 0x0000006566007221 */ /* 0x000fe20000010100 */
[C---:B------:R-:W-:Y:S01]  /*7460*/  LOP3.LUT R142, R106.reuse, R221, RZ, 0x3c, !PT ;  /* 0x000000dd6a8e7212 */ /* 0x040fe200078e3cff */
[----:B------:R1:W4:Y:S01]  /*7470*/  MUFU.EX2 R101, R2 ;  /* 0x0000000200657308 */ /* 0x0003220000000800 */
[----:B------:R-:W-:Y:S01]  /*7480*/  LOP3.LUT R141, R106, R219, RZ, 0x3c, !PT ;  /* 0x000000db6a8d7212 */ /* 0x000fe200078e3cff */
[--C-:B------:R-:W-:Y:S01]  /*7490*/  FFMA.FTZ R38, R38, UR4, -R153.reuse ;  /* 0x0000000426267c23 */ /* 0x100fe20008010899 */
[--C-:B------:R-:W-:Y:S01]  /*74a0*/  FFMA.FTZ R45, R45, UR4, -R154.reuse ;  /* 0x000000042d2d7c23 */ /* 0x100fe2000801089a */
[C---:B--2---:R-:W-:Y:S01]  /*74b0*/  FMUL.FTZ R80, R100.reuse, R80 ;  /* 0x0000005064507220 */ /* 0x044fe20000410000 */
[----:B------:R-:W-:Y:S01]  /*74c0*/  FMUL.FTZ R81, R100, R81 ;  /* 0x0000005164517220 */ /* 0x000fe20000410000 */
[----:B---3--:R-:W-:Y:S01]  /*74d0*/  LOP3.LUT R16, R107, R220, RZ, 0x3c, !PT ;  /* 0x000000dc6b107212 */ /* 0x008fe200078e3cff */
[--C-:B------:R-:W-:Y:S01]  /*74e0*/  FFMA.FTZ R41, R41, UR4, -R154.reuse ;  /* 0x0000000429297c23 */ /* 0x100fe2000801089a */
[----:B------:R-:W-:Y:S01]  /*74f0*/  FFMA.FTZ R44, R44, UR4, -R154 ;  /* 0x000000042c2c7c23 */ /* 0x000fe2000801089a */
[----:B------:R-:W-:Y:S01]  /*7500*/  FFMA.FTZ R54, R54, UR4, -R153 ;  /* 0x0000000436367c23 */ /* 0x000fe20008010899 */
[----:B------:R2:W-:Y:S01]  /*7510*/  MUFU.EX2 R237, R18 ;  /* 0x0000001200ed7308 */ /* 0x0005e20000000800 */
[--C-:B------:R-:W-:Y:S01]  /*7520*/  FFMA.FTZ R4, R4, UR4, -R152.reuse ;  /* 0x0000000404047c23 */ /* 0x100fe20008010898 */
[----:B------:R-:W-:Y:S04]  /*7530*/  IMAD.WIDE.U32 R106, R140, -0x2daee0ad, RZ ;  /* 0xd2511f538c6a7825 */ /* 0x000fe800078e00ff */
[--C-:B------:R-:W-:Y:S01]  /*7540*/  FFMA.FTZ R5, R5, UR4, -R152.reuse ;  /* 0x0000000405057c23 */ /* 0x100fe20008010898 */
[C---:B------:R-:W-:Y:S01]  /*7550*/  FMUL.FTZ R68, R100.reuse, R68 ;  /* 0x0000004464447220 */ /* 0x040fe20000410000 */
[----:B------:R-:W-:Y:S01]  /*7560*/  FMUL.FTZ R69, R100, R69 ;  /* 0x0000004564457220 */ /* 0x000fe20000410000 */
[----:B-1----:R-:W-:Y:S01]  /*7570*/  FMNMX3.FTZ R2, R3, R46, R47, !PT ;  /* 0x0000002e03027276 */ /* 0x002fe2000781002f */
[----:B------:R-:W-:Y:S01]  /*7580*/  FMUL.FTZ R3, R0, UR4 ;  /* 0x0000000400037c20 */ /* 0x000fe20008410000 */
[C---:B----4-:R-:W-:Y:S01]  /*7590*/  FMUL.FTZ R82, R101.reuse, R82 ;  /* 0x0000005265527220 */ /* 0x050fe20000410000 */
[C---:B------:R-:W-:Y:S01]  /*75a0*/  FMUL.FTZ R83, R101.reuse, R83 ;  /* 0x0000005365537220 */ /* 0x040fe20000410000 */
[----:B------:R-:W-:Y:S01]  /*75b0*/  FMNMX3.FTZ R0, R2, R58, R59, !PT ;  /* 0x0000003a02007276 */ /* 0x000fe2000781003b */
[C---:B------:R-:W-:Y:S01]  /*75c0*/  FMUL.FTZ R70, R101.reuse, R70 ;  /* 0x0000004665467220 */ /* 0x040fe20000410000 */
[----:B------:R-:W-:Y:S01]  /*75d0*/  FMUL.FTZ R71, R101, R71 ;  /* 0x0000004765477220 */ /* 0x000fe20000410000 */
[----:B------:R-:W1:Y:S01]  /*75e0*/  MUFU.EX2 R3, R3 ;  /* 0x0000000300037308 */ /* 0x000e620000000800 */
[----:B------:R-:W-:Y:S01]  /*75f0*/  FMNMX3.FTZ R0, R0, R62, R63, !PT ;  /* 0x0000003e00007276 */ /* 0x000fe2000781003f */
[----:B------:R-:W-:Y:S01]  /*7600*/  FFMA.FTZ R19, R19, UR4, -R153 ;  /* 0x0000000413137c23 */ /* 0x000fe20008010899 */
[----:B--2---:R-:W-:Y:S01]  /*7610*/  LOP3.LUT R18, R242, R163, R107, 0x96, !PT ;  /* 0x000000a3f2127212 */ /* 0x004fe200078e966b */
[----:B------:R-:W-:Y:S04]  /*7620*/  IMAD.WIDE.U32 R142, R142, -0x2daee0ad, RZ ;  /* 0xd2511f538e8e7825 */ /* 0x000fe800078e00ff */
[--C-:B------:R-:W-:Y:S01]  /*7630*/  FFMA.FTZ R32, R32, UR4, -R152.reuse ;  /* 0x0000000420207c23 */ /* 0x100fe20008010898 */
[----:B------:R-:W2:Y:S01]  /*7640*/  SHFL.BFLY PT, R2, R0, 0x2, 0x1f ;  /* 0x0c401f0000027f89 */ /* 0x000ea200000e0000 */
[--C-:B------:R-:W-:Y:S01]  /*7650*/  FFMA.FTZ R33, R33, UR4, -R152.reuse ;  /* 0x0000000421217c23 */ /* 0x100fe20008010898 */
[----:B------:R3:W-:Y:S01]  /*7660*/  MUFU.EX2 R238, R17 ;  /* 0x0000001100ee7308 */ /* 0x0007e20000000800 */
[----:B------:R-:W-:Y:S01]  /*7670*/  LOP3.LUT R106, R164, R106, R143, 0x96, !PT ;  /* 0x0000006aa46a7212 */ /* 0x000fe200078e968f */
[----:B------:R-:W-:Y:S04]  /*7680*/  IMAD.WIDE.U32 R140, R141, -0x2daee0ad, RZ ;  /* 0xd2511f538d8c7825 */ /* 0x000fe800078e00ff */
[--C-:B------:R-:W-:Y:S01]  /*7690*/  FFMA.FTZ R20, R20, UR4, -R152.reuse ;  /* 0x0000000414147c23 */ /* 0x100fe20008010898 */
[----:B------:R-:W-:Y:S01]  /*76a0*/  FFMA.FTZ R21, R21, UR4, -R152 ;  /* 0x0000000415157c23 */ /* 0x000fe20008010898 */
[----:B------:R-:W-:Y:S04]  /*76b0*/  IMAD.WIDE.U32 R144, R18, -0x326172a9, RZ ;  /* 0xcd9e8d5712907825 */ /* 0x000fe800078e00ff */
[----:B------:R-:W-:Y:S01]  /*76c0*/  FMUL.FTZ R88, R100, R88 ;  /* 0x0000005864587220 */ /* 0x000fe20000410000 */
[----:B------:R4:W-:Y:S01]  /*76d0*/  MUFU.EX2 R223, R4 ;  /* 0x0000000400df7308 */ /* 0x0009e20000000800 */
[C---:B-1----:R-:W-:Y:S01]  /*76e0*/  FMUL.FTZ R76, R3.reuse, R76 ;  /* 0x0000004c034c7220 */ /* 0x042fe20000410000 */
[----:B------:R-:W-:Y:S01]  /*76f0*/  IMAD.WIDE.U32 R158, R106, -0x326172a9, RZ ;  /* 0xcd9e8d576a9e7825 */ /* 0x000fe200078e00ff */
[----:B------:R-:W-:Y:S03]  /*7700*/  LOP3.LUT R18, R232, R208, R145, 0x96, !PT ;  /* 0x000000d0e8127212 */ /* 0x000fe600078e9691 */
[C---:B------:R-:W-:Y:S01]  /*7710*/  FMUL.FTZ R77, R3.reuse, R77 ;  /* 0x0000004d034d7220 */ /* 0x040fe20000410000 */
[C---:B------:R-:W-:Y:S01]  /*7720*/  FMUL.FTZ R92, R3.reuse, R92 ;  /* 0x0000005c035c7220 */ /* 0x040fe20000410000 */
[C---:B------:R-:W-:Y:S02]  /*7730*/  FMUL.FTZ R93, R3.reuse, R93 ;  /* 0x0000005d035d7220 */ /* 0x040fe40000410000 */
[----:B------:R1:W-:Y:S01]  /*7740*/  MUFU.EX2 R236, R19 ;  /* 0x0000001300ec7308 */ /* 0x0003e20000000800 */
[----:B---3--:R-:W-:Y:S04]  /*7750*/  IMAD.WIDE.U32 R16, R16, -0x2daee0ad, RZ ;  /* 0xd2511f5310107825 */ /* 0x008fe800078e00ff */
[C---:B------:R-:W-:Y:S01]  /*7760*/  FMUL.FTZ R96, R3.reuse, R96 ;  /* 0x0000006003607220 */ /* 0x040fe20000410000 */
[C---:B------:R-:W-:Y:S01]  /*7770*/  FMUL.FTZ R97, R3.reuse, R97 ;  /* 0x0000006103617220 */ /* 0x040fe20000410000 */
[C---:B------:R-:W-:Y:S01]  /*7780*/  FMUL.FTZ R72, R3.reuse, R72 ;  /* 0x0000004803487220 */ /* 0x040fe20000410000 */
[----:B------:R-:W-:Y:S01]  /*7790*/  LOP3.LUT R17, R240, R163, R17, 0x96, !PT ;  /* 0x000000a3f0117212 */ /* 0x000fe200078e9611 */
[----:B------:R-:W-:Y:S01]  /*77a0*/  FMUL.FTZ R73, R3, R73 ;  /* 0x0000004903497220 */ /* 0x000fe20000410000 */
[----:B------:R-:W-:Y:S01]  /*77b0*/  LOP3.LUT R16, R164, R16, R141, 0x96, !PT ;  /* 0x00000010a4107212 */ /* 0x000fe200078e968d */
[----:B------:R3:W-:Y:S01]  /*77c0*/  MUFU.EX2 R229, R5 ;  /* 0x0000000500e57308 */ /* 0x0007e20000000800 */
[----:B--2---:R-:W-:Y:S01]  /*77d0*/  FMNMX.FTZ R0, R0, R2, !PT ;  /* 0x0000000200007209 */ /* 0x004fe20007810000 */
[----:B------:R-:W-:Y:S04]  /*77e0*/  IMAD.WIDE.U32 R106, R17, -0x326172a9, RZ ;  /* 0xcd9e8d57116a7825 */ /* 0x000fe800078e00ff */
[----:B------:R-:W-:Y:S01]  /*77f0*/  FFMA.FTZ R6, R6, UR4, -R153 ;  /* 0x0000000406067c23 */ /* 0x000fe20008010899 */
[----:B------:R-:W-:Y:S01]  /*7800*/  LOP3.LUT R17, R207, R144, R159, 0x96, !PT ;  /* 0x00000090cf117212 */ /* 0x000fe200078e969f */
[----:B------:R-:W-:Y:S01]  /*7810*/  IMAD.WIDE.U32 R160, R16, -0x326172a9, RZ ;  /* 0xcd9e8d5710a07825 */ /* 0x000fe200078e00ff */
[----:B------:R-:W2:Y:S01]  /*7820*/  SHFL.BFLY PT, R2, R0, 0x1, 0x1f ;  /* 0x0c201f0000027f89 */ /* 0x000ea200000e0000 */
[----:B------:R-:W-:Y:S02]  /*7830*/  MUFU.EX2 R227, R6 ;  /* 0x0000000600e37308 */ /* 0x000fe40000000800 */
[----:B------:R-:W-:Y:S01]  /*7840*/  FFMA.FTZ R7, R7, UR4, -R153 ;  /* 0x0000000407077c23 */ /* 0x000fe20008010899 */
[----:B------:R-:W-:Y:S01]  /*7850*/  VIADD R159, R203, 0xa9066899 ;  /* 0xa9066899cb9f7836 */ /* 0x000fe20000000000 */
[----:B----4-:R-:W-:Y:S01]  /*7860*/  LOP3.LUT R4, R207, R106, R161, 0x96, !PT ;  /* 0x0000006acf047212 */ /* 0x010fe200078e96a1 */
[----:B------:R-:W-:Y:S02]  /*7870*/  VIADD R161, R203, 0xed9eba14 ;  /* 0xed9eba14cba17836 */ /* 0x000fe40000000000 */
[--C-:B------:R-:W-:Y:S01]  /*7880*/  FFMA.FTZ R9, R9, UR4, -R154.reuse ;  /* 0x0000000409097c23 */ /* 0x100fe2000801089a */
[----:B------:R-:W-:Y:S01]  /*7890*/  IMAD.WIDE.U32 R166, R17, -0x2daee0ad, RZ ;  /* 0xd2511f5311a67825 */ /* 0x000fe200078e00ff */
[----:B------:R-:W-:Y:S01]  /*78a0*/  LOP3.LUT R16, R230, R208, R107, 0x96, !PT ;  /* 0x000000d0e6107212 */ /* 0x000fe200078e966b */
[----:B------:R-:W4:Y:S02]  /*78b0*/  MUFU.EX2 R228, R7 ;  /* 0x0000000700e47308 */ /* 0x000f240000000800 */
[--C-:B------:R-:W-:Y:S01]  /*78c0*/  FFMA.FTZ R8, R8, UR4, -R154.reuse ;  /* 0x0000000408087c23 */ /* 0x100fe2000801089a */
[----:B-1----:R-:W-:Y:S01]  /*78d0*/  IMAD.WIDE.U32 R18, R18, -0x2daee0ad, RZ ;  /* 0xd2511f5312127825 */ /* 0x002fe200078e00ff */
[----:B------:R-:W1:Y:S03]  /*78e0*/  LDSM.16.MT88.4 R144, [R188+0x6000] ;  /* 0x00600000bc90783b */ /* 0x000e660000004200 */
[--C-:B------:R-:W-:Y:S01]  /*78f0*/  FFMA.FTZ R12, R12, UR4, -R154.reuse ;  /* 0x000000040c0c7c23 */ /* 0x100fe2000801089a */
[----:B------:R-:W-:Y:S01]  /*7900*/  IMAD.WIDE.U32 R168, R4, -0x2daee0ad, RZ ;  /* 0xd2511f5304a87825 */ /* 0x000fe200078e00ff */
[----:B------:R-:W-:Y:S01]  /*7910*/  LOP3.LUT R4, R159, R18, R167, 0x96, !PT ;  /* 0x000000129f047212 */ /* 0x000fe200078e96a7 */
[----:B------:R-:W-:Y:S01]  /*7920*/  MUFU.EX2 R226, R9 ;  /* 0x0000000900e27308 */ /* 0x000fe20000000800 */
[----:B------:R-:W-:Y:S01]  /*7930*/  LOP3.LUT R142, R161, R142, R19, 0x96, !PT ;  /* 0x0000008ea18e7212 */ /* 0x000fe200078e9613 */
[----:B------:R-:W-:Y:S04]  /*7940*/  IMAD.WIDE.U32 R16, R16, -0x2daee0ad, RZ ;  /* 0xd2511f5310107825 */ /* 0x000fe800078e00ff */
[----:B------:R-:W-:Y:S01]  /*7950*/  FFMA.FTZ R13, R13, UR4, -R154 ;  /* 0x000000040d0d7c23 */ /* 0x000fe2000801089a */
[----:B------:R-:W-:Y:S01]  /*7960*/  FFMA.FTZ R34, R34, UR4, -R153 ;  /* 0x0000000422227c23 */ /* 0x000fe20008010899 */
[----:B------:R-:W-:Y:S01]  /*7970*/  IMAD.WIDE.U32 R106, R142, -0x326172a9, RZ ;  /* 0xcd9e8d578e6a7825 */ /* 0x000fe200078e00ff */
[----:B------:R-:W-:Y:S01]  /*7980*/  LOP3.LUT R16, R159, R16, R169, 0x96, !PT ;  /* 0x000000109f107212 */ /* 0x000fe200078e96a9 */
[----:B------:R5:W1:Y:S01]  /*7990*/  MUFU.EX2 R225, R8 ;  /* 0x0000000800e17308 */ /* 0x000a620000000800 */
[----:B------:R-:W-:Y:S01]  /*79a0*/  LOP3.LUT R140, R161, R140, R17, 0x96, !PT ;  /* 0x0000008ca18c7212 */ /* 0x000fe200078e9611 */
[----:B---3--:R-:W-:Y:S01]  /*79b0*/  IMAD.WIDE.U32 R4, R4, -0x326172a9, RZ ;  /* 0xcd9e8d5704047825 */ /* 0x008fe200078e00ff */
[----:B--2---:R-:W-:Y:S02]  /*79c0*/  FMNMX.FTZ R2, R0, R2, !PT ;  /* 0x0000000200027209 */ /* 0x004fe40007810000 */
[----:B----4-:R-:W-:Y:S01]  /*79d0*/  F2FP.F16.F32.PACK_AB R141, R228, R227 ;  /* 0x000000e3e48d723e */ /* 0x010fe200000000ff */
[----:B------:R-:W-:Y:S01]  /*79e0*/  IMAD.MOV.U32 R19, RZ, RZ, R4 ;  /* 0x000000ffff137224 */ /* 0x000fe200078e0004 */
[----:B------:R-:W-:Y:S01]  /*79f0*/  PRMT R17, R4, 0x7773, RZ ;  /* 0x0000777304117816 */ /* 0x000fe200000000ff */
[----:B------:R-:W-:Y:S01]  /*7a00*/  IMAD.WIDE.U32 R156, R140, -0x326172a9, RZ ;  /* 0xcd9e8d578c9c7825 */ /* 0x000fe200078e00ff */
[----:B------:R-:W-:Y:S01]  /*7a10*/  LOP3.LUT R6, R206, R106, R5, 0x96, !PT ;  /* 0x0000006ace067212 */ /* 0x000fe200078e9605 */
[----:B------:R2:W-:Y:S01]  /*7a20*/  MUFU.EX2 R186, R12 ;  /* 0x0000000c00ba7308 */ /* 0x0005e20000000800 */
[----:B------:R-:W-:Y:S01]  /*7a30*/  PRMT R143, R4, 0x7772, RZ ;  /* 0x00007772048f7816 */ /* 0x000fe200000000ff */
[----:B------:R-:W-:Y:S01]  /*7a40*/  FMUL.FTZ R155, R2, UR4 ;  /* 0x00000004029b7c20 */ /* 0x000fe20008410000 */
[----:B------:R-:W-:Y:S01]  /*7a50*/  PRMT R142, R4, 0x7771, RZ ;  /* 0x00007771048e7816 */ /* 0x000fe200000000ff */
[----:B------:R-:W-:Y:S01]  /*7a60*/  IMAD.WIDE.U32 R4, R16, -0x326172a9, RZ ;  /* 0xcd9e8d5710047825 */ /* 0x000fe200078e00ff */
[----:B------:R-:W-:Y:S02]  /*7a70*/  FSETP.NEU.FTZ.AND P0, PT, R2, -INF , PT ;  /* 0xff8000000200780b */ /* 0x000fe40003f1d000 */
[----:B-----5:R-:W-:Y:S01]  /*7a80*/  LOP3.LUT R8, R19, 0xff, RZ, 0xc0, !PT ;  /* 0x000000ff13087812 */ /* 0x020fe200078ec0ff */
[----:B------:R-:W-:Y:S01]  /*7a90*/  IMAD.MOV.U32 R7, RZ, RZ, R4 ;  /* 0x000000ffff077224 */ /* 0x000fe200078e0004 */
[C---:B------:R-:W-:Y:S01]  /*7aa0*/  PRMT R9, R4.reuse, 0x7772, RZ ;  /* 0x0000777204097816 */ /* 0x040fe200000000ff */
[----:B------:R3:W-:Y:S01]  /*7ab0*/  MUFU.EX2 R185, R13 ;  /* 0x0000000d00b97308 */ /* 0x0007e20000000800 */
[C---:B------:R-:W-:Y:S01]  /*7ac0*/  PRMT R16, R4.reuse, 0x7771, RZ ;  /* 0x0000777104107816 */ /* 0x040fe200000000ff */
[----:B------:R-:W-:Y:S01]  /*7ad0*/  FMUL.FTZ R19, R101, R123 ;  /* 0x0000007b65137220 */ /* 0x000fe20000410000 */
[----:B------:R-:W-:Y:S01]  /*7ae0*/  PRMT R18, R4, 0x7773, RZ ;  /* 0x0000777304127816 */ /* 0x000fe200000000ff */
[----:B------:R-:W-:Y:S01]  /*7af0*/  FFMA.FTZ R35, R35, UR4, -R153 ;  /* 0x0000000423237c23 */ /* 0x000fe20008010899 */
[----:B------:R-:W-:Y:S01]  /*7b00*/  LOP3.LUT R4, R6, 0xffff, RZ, 0xc0, !PT ;  /* 0x0000ffff06047812 */ /* 0x000fe200078ec0ff */
[C---:B------:R-:W-:Y:S01]  /*7b10*/  FMUL.FTZ R84, R3.reuse, R84 ;  /* 0x0000005403547220 */ /* 0x040fe20000410000 */
[----:B------:R-:W-:Y:S01]  /*7b20*/  LOP3.LUT R0, R206, R156, R5, 0x96, !PT ;  /* 0x0000009cce007212 */ /* 0x000fe200078e9605 */
[C---:B--2---:R-:W-:Y:S01]  /*7b30*/  FMUL.FTZ R12, R3.reuse, R116 ;  /* 0x00000074030c7220 */ /* 0x044fe20000410000 */
[----:B------:R-:W-:Y:S01]  /*7b40*/  LOP3.LUT R5, R6, 0xff, RZ, 0xc0, !PT ;  /* 0x000000ff06057812 */ /* 0x000fe200078ec0ff */
[----:B------:R2:W-:Y:S01]  /*7b50*/  MUFU.EX2 R182, R32 ;  /* 0x0000002000b67308 */ /* 0x0005e20000000800 */
[----:B------:R-:W-:Y:S01]  /*7b60*/  SHF.R.U32.HI R4, RZ, 0x8, R4 ;  /* 0x00000008ff047819 */ /* 0x000fe20000011604 */
[----:B------:R-:W-:Y:S01]  /*7b70*/  FMUL.FTZ R85, R3, R85 ;  /* 0x0000005503557220 */ /* 0x000fe20000410000 */
[----:B------:R-:W-:Y:S01]  /*7b80*/  LOP3.LUT R7, R7, 0xff, RZ, 0xc0, !PT ;  /* 0x000000ff07077812 */ /* 0x000fe200078ec0ff */
[----:B------:R-:W-:Y:S01]  /*7b90*/  FMUL.FTZ R89, R100, R89 ;  /* 0x0000005964597220 */ /* 0x000fe20000410000 */
[----:B------:R-:W-:Y:S01]  /*7ba0*/  PRMT R140, R5, 0x5410, R4 ;  /* 0x00005410058c7816 */ /* 0x000fe20000000004 */
[----:B------:R-:W-:Y:S01]  /*7bb0*/  FMUL.FTZ R90, R101, R90 ;  /* 0x0000005a655a7220 */ /* 0x000fe20000410000 */
[----:B------:R-:W-:Y:S01]  /*7bc0*/  PRMT R5, R6, 0x7632, R5 ;  /* 0x0000763206057816 */ /* 0x000fe20000000005 */
[----:B---3--:R-:W-:Y:S01]  /*7bd0*/  FMUL.FTZ R13, R3, R117 ;  /* 0x00000075030d7220 */ /* 0x008fe20000410000 */
[----:B------:R-:W-:Y:S01]  /*7be0*/  LOP3.LUT R4, R0, 0xffff, RZ, 0xc0, !PT ;  /* 0x0000ffff00047812 */ /* 0x000fe200078ec0ff */
[----:B------:R-:W-:Y:S01]  /*7bf0*/  MUFU.EX2 R181, R33 ;  /* 0x0000002100b57308 */ /* 0x000fe20000000800 */
[----:B------:R-:W-:Y:S01]  /*7c00*/  FSEL R155, R155, RZ, P0 ;  /* 0x000000ff9b9b7208 */ /* 0x000fe20000000000 */
[----:B------:R-:W-:Y:S01]  /*7c10*/  FMUL.FTZ R91, R101, R91 ;  /* 0x0000005b655b7220 */ /* 0x000fe20000410000 */
[----:B------:R-:W-:Y:S01]  /*7c20*/  PRMT R16, R7, 0x5410, R16 ;  /* 0x0000541007107816 */ /* 0x000fe20000000010 */
[----:B------:R-:W-:Y:S01]  /*7c30*/  FFMA.FTZ R29, R29, UR4, -R154 ;  /* 0x000000041d1d7c23 */ /* 0x000fe2000801089a */
[----:B------:R-:W-:Y:S01]  /*7c40*/  PRMT R18, R9, 0x5410, R18 ;  /* 0x0000541009127816 */ /* 0x000fe20000000012 */
[--C-:B------:R-:W-:Y:S01]  /*7c50*/  FFMA.FTZ R10, R10, UR4, -R155.reuse ;  /* 0x000000040a0a7c23 */ /* 0x100fe2000801089b */
[----:B------:R-:W-:Y:S01]  /*7c60*/  SHF.R.U32.HI R9, RZ, 0x18, R6 ;  /* 0x00000018ff097819 */ /* 0x000fe20000011606 */
[----:B------:R-:W-:Y:S01]  /*7c70*/  FFMA.FTZ R11, R11, UR4, -R155 ;  /* 0x000000040b0b7c23 */ /* 0x000fe2000801089b */
[----:B------:R-:W-:Y:S01]  /*7c80*/  PRMT R7, R0, 0x7632, R7 ;  /* 0x0000763200077816 */ /* 0x000fe20000000007 */
[----:B------:R-:W-:Y:S01]  /*7c90*/  MUFU.EX2 R224, R10 ;  /* 0x0000000a00e07308 */ /* 0x000fe20000000800 */
[----:B------:R-:W-:Y:S01]  /*7ca0*/  LOP3.LUT R6, R5, 0xff, RZ, 0xc0, !PT ;  /* 0x000000ff05067812 */ /* 0x000fe200078ec0ff */
[--C-:B------:R-:W-:Y:S01]  /*7cb0*/  FFMA.FTZ R15, R15, UR4, -R155.reuse ;  /* 0x000000040f0f7c23 */ /* 0x100fe2000801089b */
[----:B------:R-:W-:Y:S01]  /*7cc0*/  PRMT R142, R8, 0x5410, R142 ;  /* 0x00005410088e7816 */ /* 0x000fe2000000008e */
[--C-:B------:R-:W-:Y:S01]  /*7cd0*/  FFMA.FTZ R14, R14, UR4, -R155.reuse ;  /* 0x000000040e0e7c23 */ /* 0x100fe2000801089b */
[----:B------:R-:W-:Y:S01]  /*7ce0*/  SHF.R.U32.HI R5, RZ, 0x8, R4 ;  /* 0x00000008ff057819 */ /* 0x000fe20000011604 */
[--C-:B------:R-:W-:Y:S01]  /*7cf0*/  FFMA.FTZ R46, R46, UR4, -R155.reuse ;  /* 0x000000042e2e7c23 */ /* 0x100fe2000801089b */
[----:B------:R-:W-:Y:S03]  /*7d00*/  LOP3.LUT R8, R0, 0xff, RZ, 0xc0, !PT ;  /* 0x000000ff00087812 */ /* 0x000fe600078ec0ff */
[----:B------:R-:W3:Y:S01]  /*7d10*/  MUFU.EX2 R187, R11 ;  /* 0x0000000b00bb7308 */ /* 0x000ee20000000800 */
[----:B------:R-:W-:Y:S01]  /*7d20*/  SHF.R.U32.HI R4, RZ, 0x18, R0 ;  /* 0x00000018ff047819 */ /* 0x000fe20000011600 */
[----:B------:R-:W-:Y:S01]  /*7d30*/  FFMA.FTZ R47, R47, UR4, -R155 ;  /* 0x000000042f2f7c23 */ /* 0x000fe2000801089b */
[----:B------:R-:W-:Y:S01]  /*7d40*/  LOP3.LUT R0, R7, 0xff, RZ, 0xc0, !PT ;  /* 0x000000ff07007812 */ /* 0x000fe200078ec0ff */
[----:B--2---:R-:W-:Y:S01]  /*7d50*/  FMUL.FTZ R32, R100, R124 ;  /* 0x0000007c64207220 */ /* 0x004fe20000410000 */
[----:B------:R-:W-:Y:S01]  /*7d60*/  PRMT R7, R6, 0x5410, R9 ;  /* 0x0000541006077816 */ /* 0x000fe20000000009 */
[--C-:B------:R-:W-:Y:S01]  /*7d70*/  FFMA.FTZ R30, R30, UR4, -R155.reuse ;  /* 0x000000041e1e7c23 */ /* 0x100fe2000801089b */
[----:B------:R-:W-:Y:S03]  /*7d80*/  PRMT R6, R0, 0x5410, R4 ;  /* 0x0000541000067816 */ /* 0x000fe60000000004 */
[----:B------:R-:W-:Y:S01]  /*7d90*/  MUFU.EX2 R183, R15 ;  /* 0x0000000f00b77308 */ /* 0x000fe20000000800 */
[--C-:B------:R-:W-:Y:S01]  /*7da0*/  HSET2.LE.AND R142, R142, R200.reuse, PT ;  /* 0x000000c88e8e7233 */ /* 0x100fe20003803000 */
[----:B------:R-:W-:Y:S01]  /*7db0*/  FFMA.FTZ R25, R25, UR4, -R154 ;  /* 0x0000000419197c23 */ /* 0x000fe2000801089a */
[----:B------:R-:W-:Y:S01]  /*7dc0*/  F2FP.F16.F32.PACK_AB R0, R238, R239 ;  /* 0x000000efee00723e */ /* 0x000fe200000000ff */
[----:B------:R-:W-:Y:S01]  /*7dd0*/  FFMA.FTZ R26, R26, UR4, -R155 ;  /* 0x000000041a1a7c23 */ /* 0x000fe2000801089b */
[----:B------:R-:W-:Y:S01]  /*7de0*/  PRMT R143, R143, 0x5410, R17 ;  /* 0x000054108f8f7816 */ /* 0x000fe20000000011 */
[----:B------:R-:W-:Y:S01]  /*7df0*/  FMUL.FTZ R17, R100, R121 ;  /* 0x0000007964117220 */ /* 0x000fe20000410000 */
[----:B------:R-:W-:Y:S01]  /*7e00*/  LOP3.LUT R142, R0, R142, RZ, 0xc0, !PT ;  /* 0x0000008e008e7212 */ /* 0x000fe200078ec0ff */
[----:B------:R-:W-:Y:S01]  /*7e10*/  FADD.FTZ R0, -R2, R105 ;  /* 0x0000006902007221 */ /* 0x000fe20000010100 */
[----:B------:R-:W-:Y:S01]  /*7e20*/  LOP3.LUT R143, R143, 0xff00ff, RZ, 0xc0, !PT ;  /* 0x00ff00ff8f8f7812 */ /* 0x000fe200078ec0ff */
[----:B------:R-:W-:Y:S01]  /*7e30*/  MUFU.EX2 R184, R14 ;  /* 0x0000000e00b87308 */ /* 0x000fe20000000800 */
[----:B------:R-:W-:Y:S01]  /*7e40*/  PRMT R8, R8, 0x5410, R5 ;  /* 0x0000541008087816 */ /* 0x000fe20000000005 */
[----:B------:R-:W-:Y:S01]  /*7e50*/  FMUL.FTZ R0, R0, UR4 ;  /* 0x0000000400007c20 */ /* 0x000fe20008410000 */
[--C-:B------:R-:W-:Y:S01]  /*7e60*/  HSET2.LE.AND R140, R140, R200.reuse, PT ;  /* 0x000000c88c8c7233 */ /* 0x100fe20003803000 */
[----:B------:R-:W-:Y:S01]  /*7e70*/  FFMA.FTZ R27, R27, UR4, -R155 ;  /* 0x000000041b1b7c23 */ /* 0x000fe2000801089b */
[--C-:B------:R-:W-:Y:S01]  /*7e80*/  HSET2.LE.AND R143, R143, R200.reuse, PT ;  /* 0x000000c88f8f7233 */ /* 0x100fe20003803000 */
[--C-:B------:R-:W-:Y:S01]  /*7e90*/  FFMA.FTZ R49, R49, UR4, -R152.reuse ;  /* 0x0000000431317c23 */ /* 0x100fe20008010898 */
[----:B------:R-:W-:Y:S03]  /*7ea0*/  F2FP.F16.F32.PACK_AB R4, R236, R237 ;  /* 0x000000edec04723e */ /* 0x000fe600000000ff */
[----:B------:R-:W2:Y:S01]  /*7eb0*/  MUFU.EX2 R0, R0 ;  /* 0x0000000000007308 */ /* 0x000ea20000000800 */
[----:B------:R-:W-:Y:S01]  /*7ec0*/  F2FP.F16.F32.PACK_AB R5, R229, R223 ;  /* 0x000000dfe505723e */ /* 0x000fe200000000ff */
[--C-:B------:R-:W-:Y:S01]  /*7ed0*/  FFMA.FTZ R48, R48, UR4, -R152.reuse ;  /* 0x0000000430307c23 */ /* 0x100fe20008010898 */
[----:B------:R-:W-:Y:S01]  /*7ee0*/  LOP3.LUT R143, R4, R143, RZ, 0xc0, !PT ;  /* 0x0000008f048f7212 */ /* 0x000fe200078ec0ff */
[--C-:B------:R-:W-:Y:S01]  /*7ef0*/  FFMA.FTZ R36, R36, UR4, -R152.reuse ;  /* 0x0000000424247c23 */ /* 0x100fe20008010898 */
[----:B------:R-:W-:Y:S01]  /*7f00*/  LOP3.LUT R140, R5, R140, RZ, 0xc0, !PT ;  /* 0x0000008c058c7212 */ /* 0x000fe200078ec0ff */
[----:B------:R-:W-:Y:S01]  /*7f10*/  FFMA.FTZ R51, R51, UR4, -R153 ;  /* 0x0000000433337c23 */ /* 0x000fe20008010899 */
[--C-:B------:R-:W-:Y:S01]  /*7f20*/  HSET2.LE.AND R4, R7, R200.reuse, PT ;  /* 0x000000c807047233 */ /* 0x100fe20003803000 */
[----:B------:R-:W-:Y:S01]  /*7f30*/  FMUL.FTZ R7, R101, R111 ;  /* 0x0000006f65077220 */ /* 0x000fe20000410000 */
[--C-:B------:R-:W-:Y:S01]  /*7f40*/  HSET2.LE.AND R5, R8, R200.reuse, PT ;  /* 0x000000c808057233 */ /* 0x100fe20003803000 */
[----:B------:R-:W-:Y:S01]  /*7f50*/  MUFU.EX2 R180, R34 ;  /* 0x0000002200b47308 */ /* 0x000fe20000000800 */
[--C-:B------:R-:W-:Y:S01]  /*7f60*/  HSET2.LE.AND R6, R6, R200.reuse, PT ;  /* 0x000000c806067233 */ /* 0x100fe20003803000 */
[--C-:B------:R-:W-:Y:S01]  /*7f70*/  FFMA.FTZ R64, R64, UR4, -R152.reuse ;  /* 0x0000000440407c23 */ /* 0x100fe20008010898 */
[----:B-1----:R-:W-:Y:S01]  /*7f80*/  F2FP.F16.F32.PACK_AB R148, R226, R225 ;  /* 0x000000e1e294723e */ /* 0x002fe200000000ff */
[----:B------:R-:W-:Y:S01]  /*7f90*/  FFMA.FTZ R65, R65, UR4, -R152 ;  /* 0x0000000441417c23 */ /* 0x000fe20008010898 */
[----:B---3--:R-:W-:Y:S01]  /*7fa0*/  F2FP.F16.F32.PACK_AB R149, R187, R224 ;  /* 0x000000e0bb95723e */ /* 0x008fe200000000ff */
[----:B------:R-:W-:Y:S01]  /*7fb0*/  FFMA.FTZ R56, R56, UR4, -R154 ;  /* 0x0000000438387c23 */ /* 0x000fe2000801089a */
[----:B------:R-:W-:Y:S01]  /*7fc0*/  LOP3.LUT R141, R141, R4, RZ, 0xc0, !PT ;  /* 0x000000048d8d7212 */ /* 0x000fe200078ec0ff */
[----:B------:R-:W-:Y:S01]  /*7fd0*/  FMUL.FTZ R4, R100, R108 ;  /* 0x0000006c64047220 */ /* 0x000fe20000410000 */
[----:B------:R-:W-:Y:S01]  /*7fe0*/  LOP3.LUT R148, R148, R5, RZ, 0xc0, !PT ;  /* 0x0000000594947212 */ /* 0x000fe200078ec0ff */
[----:B------:R-:W-:Y:S01]  /*7ff0*/  FMUL.FTZ R5, R100, R109 ;  /* 0x0000006d64057220 */ /* 0x000fe20000410000 */
[----:B------:R-:W-:Y:S01]  /*8000*/  LOP3.LUT R149, R149, R6, RZ, 0xc0, !PT ;  /* 0x0000000695957212 */ /* 0x000fe200078ec0ff */
[----:B------:R-:W-:Y:S01]  /*8010*/  FMUL.FTZ R6, R101, R110 ;  /* 0x0000006e65067220 */ /* 0x000fe20000410000 */
[----:B------:R-:W-:Y:S01]  /*8020*/  LOP3.LUT R9, R18, 0xff00ff, RZ, 0xc0, !PT ;  /* 0x00ff00ff12097812 */ /* 0x000fe200078ec0ff */
[----:B------:R-:W1:Y:S01]  /*8030*/  LDSM.16.MT88.4 R108, [R193+0x6000] ;  /* 0x00600000c16c783b */ /* 0x000e620000004200 */
[--C-:B------:R-:W-:Y:S01]  /*8040*/  HSET2.LE.AND R8, R16, R200.reuse, PT ;  /* 0x000000c810087233 */ /* 0x100fe20003803000 */
[C---:B--2---:R-:W-:Y:S01]  /*8050*/  FMUL.FTZ R10, R0.reuse, R114 ;  /* 0x00000072000a7220 */ /* 0x044fe20000410000 */
[----:B------:R-:W-:Y:S01]  /*8060*/  F2FP.F16.F32.PACK_AB R150, R185, R186 ;  /* 0x000000bab996723e */ /* 0x000fe200000000ff */
[C---:B------:R-:W-:Y:S01]  /*8070*/  FMUL.FTZ R11, R0.reuse, R115 ;  /* 0x00000073000b7220 */ /* 0x040fe20000410000 */
[-C--:B------:R-:W-:Y:S01]  /*8080*/  HMMA.16816.F32 R4, R140, R144.reuse, R4 ;  /* 0x000000908c04723c */ /* 0x080fe20000001804 */
[----:B------:R-:W-:Y:S04]  /*8090*/  MUFU.EX2 R179, R35 ;  /* 0x0000002300b37308 */ /* 0x000fe80000000800 */
[--C-:B------:R-:W-:Y:S01]  /*80a0*/  HSET2.LE.AND R9, R9, R200.reuse, PT ;  /* 0x000000c809097233 */ /* 0x100fe20003803000 */
[C---:B------:R-:W-:Y:S01]  /*80b0*/  FMUL.FTZ R15, R0.reuse, R119 ;  /* 0x00000077000f7220 */ /* 0x040fe20000410000 */
[----:B------:R-:W-:Y:S01]  /*80c0*/  F2FP.F16.F32.PACK_AB R151, R183, R184 ;  /* 0x000000b8b797723e */ /* 0x000fe200000000ff */
[----:B------:R-:W-:Y:S01]  /*80d0*/  FMUL.FTZ R14, R0, R118 ;  /* 0x00000076000e7220 */ /* 0x000fe20000410000 */
[----:B------:R-:W-:Y:S01]  /*80e0*/  LOP3.LUT R150, R150, R8, RZ, 0xc0, !PT ;  /* 0x0000000896967212 */ /* 0x000fe200078ec0ff */
[----:B------:R-:W-:Y:S01]  /*80f0*/  FMUL.FTZ R8, R3, R112 ;  /* 0x0000007003087220 */ /* 0x000fe20000410000 */
[----:B------:R-:W-:Y:S01]  /*8100*/  LOP3.LUT R151, R151, R9, RZ, 0xc0, !PT ;  /* 0x0000000997977212 */ /* 0x000fe200078ec0ff */
[----:B------:R-:W-:Y:S01]  /*8110*/  FMUL.FTZ R9, R3, R113 ;  /* 0x0000007103097220 */ /* 0x000fe20000410000 */
[----:B------:R-:W-:Y:S01]  /*8120*/  FMUL.FTZ R16, R100, R120 ;  /* 0x0000007864107220 */ /* 0x000fe20000410000 */
[----:B------:R-:W2:Y:S01]  /*8130*/  LDSM.16.MT88.4 R112, [R189+0x6000] ;  /* 0x00600000bd70783b */ /* 0x000ea20000004200 */
[C---:B------:R-:W-:Y:S01]  /*8140*/  FMUL.FTZ R78, R0.reuse, R78 ;  /* 0x0000004e004e7220 */ /* 0x040fe20000410000 */
[C---:B------:R-:W-:Y:S01]  /*8150*/  FMUL.FTZ R79, R0.reuse, R79 ;  /* 0x0000004f004f7220 */ /* 0x040fe20000410000 */
[C---:B------:R-:W-:Y:S01]  /*8160*/  FMUL.FTZ R94, R0.reuse, R94 ;  /* 0x0000005e005e7220 */ /* 0x040fe20000410000 */
[C---:B------:R-:W-:Y:S01]  /*8170*/  FMUL.FTZ R95, R0.reuse, R95 ;  /* 0x0000005f005f7220 */ /* 0x040fe20000410000 */
[C---:B------:R-:W-:Y:S01]  /*8180*/  HMMA.16816.F32 R8, R148.reuse, R144, R8 ;  /* 0x000000909408723c */ /* 0x040fe20000001808 */
[----:B------:R-:W-:Y:S03]  /*8190*/  MUFU.EX2 R145, R47 ;  /* 0x0000002f00917308 */ /* 0x000fe60000000800 */
[C---:B------:R-:W-:Y:S01]  /*81a0*/  FMUL.FTZ R98, R0.reuse, R98 ;  /* 0x0000006200627220 */ /* 0x040fe20000410000 */
[C---:B------:R-:W-:Y:S01]  /*81b0*/  FMUL.FTZ R99, R0.reuse, R99 ;  /* 0x0000006300637220 */ /* 0x040fe20000410000 */
[----:B------:R-:W-:Y:S01]  /*81c0*/  FMUL.FTZ R18, R101, R122 ;  /* 0x0000007a65127220 */ /* 0x000fe20000410000 */
[C---:B------:R-:W-:Y:S01]  /*81d0*/  FMUL.FTZ R74, R0.reuse, R74 ;  /* 0x0000004a004a7220 */ /* 0x040fe20000410000 */
[-C--:B------:R-:W-:Y:S03]  /*81e0*/  HMMA.16816.F32 R12, R148, R146.reuse, R12 ;  /* 0x00000092940c723c */ /* 0x080fe6000000180c */
[----:B------:R3:W-:Y:S01]  /*81f0*/  MUFU.EX2 R173, R29 ;  /* 0x0000001d00ad7308 */ /* 0x0007e20000000800 */
[C---:B------:R-:W-:Y:S01]  /*8200*/  FMUL.FTZ R75, R0.reuse, R75 ;  /* 0x0000004b004b7220 */ /* 0x040fe20000410000 */
[----:B------:R-:W-:Y:S01]  /*8210*/  LOP3.LUT R105, R205, R158, R107, 0x96, !PT ;  /* 0x0000009ecd697212 */ /* 0x000fe200078e966b */
[----:B------:R-:W-:Y:S01]  /*8220*/  VIADD R144, R203, 0x646e171e ;  /* 0x646e171ecb907836 */ /* 0x000fe20000000000 */
[----:B------:R-:W-:Y:S01]  /*8230*/  LOP3.LUT R156, R205, R160, R157, 0x96, !PT ;  /* 0x000000a0cd9c7212 */ /* 0x000fe200078e969d */
[C---:B------:R-:W-:Y:S01]  /*8240*/  FMUL.FTZ R86, R0.reuse, R86 ;  /* 0x0000005600567220 */ /* 0x040fe20000410000 */
[C---:B------:R-:W-:Y:S04]  /*8250*/  HMMA.16816.F32 R16, R140.reuse, R146, R16 ;  /* 0x000000928c10723c */ /* 0x040fe80000001810 */
[----:B------:R-:W-:Y:S01]  /*8260*/  MUFU.EX2 R147, R45 ;  /* 0x0000002d00937308 */ /* 0x000fe20000000800 */
[----:B------:R-:W-:Y:S04]  /*8270*/  IMAD.WIDE.U32 R116, R105, -0x2daee0ad, RZ ;  /* 0xd2511f5369747825 */ /* 0x000fe800078e00ff */
[----:B------:R-:W-:Y:S01]  /*8280*/  FMUL.FTZ R87, R0, R87 ;  /* 0x0000005700577220 */ /* 0x000fe20000410000 */
[----:B------:R-:W-:Y:S01]  /*8290*/  ISETP.GT.AND P0, PT, R201, RZ, PT ;  /* 0x000000ffc900720c */ /* 0x000fe20003f04270 */
[--C-:B------:R-:W-:Y:S01]  /*82a0*/  FFMA.FTZ R66, R66, UR4, -R153.reuse ;  /* 0x0000000442427c23 */ /* 0x100fe20008010899 */
[-C--:B-1----:R-:W-:Y:S02]  /*82b0*/  HMMA.16816.F32 R68, R140, R108.reuse, R68 ;  /* 0x0000006c8c44723c */ /* 0x082fe40000001844 */
[----:B------:R-:W-:Y:S01]  /*82c0*/  MUFU.EX2 R146, R46 ;  /* 0x0000002e00927308 */ /* 0x000fe20000000800 */
[----:B------:R-:W-:Y:S01]  /*82d0*/  PRMT R119, R116, 0x7773, RZ ;  /* 0x0000777374777816 */ /* 0x000fe200000000ff */
[----:B------:R-:W-:Y:S01]  /*82e0*/  IMAD.WIDE.U32 R156, R156, -0x2daee0ad, RZ ;  /* 0xd2511f539c9c7825 */ /* 0x000fe200078e00ff */
[----:B------:R-:W-:Y:S03]  /*82f0*/  PRMT R118, R116, 0x7772, RZ ;  /* 0x0000777274767816 */ /* 0x000fe600000000ff */
[----:B---3--:R-:W-:Y:S01]  /*8300*/  FMUL.FTZ R29, R100, R133 ;  /* 0x00000085641d7220 */ /* 0x008fe20000410000 */
[C---:B------:R-:W-:Y:S03]  /*8310*/  HMMA.16816.F32 R72, R148.reuse, R108, R72 ;  /* 0x0000006c9448723c */ /* 0x040fe60000001848 */
[----:B------:R1:W-:Y:S01]  /*8320*/  MUFU.EX2 R172, R30 ;  /* 0x0000001e00ac7308 */ /* 0x0003e20000000800 */
[C---:B------:R-:W-:Y:S01]  /*8330*/  PRMT R109, R156.reuse, 0x7773, RZ ;  /* 0x000077739c6d7816 */ /* 0x040fe200000000ff */
[----:B------:R-:W-:Y:S01]  /*8340*/  IMAD.MOV.U32 R107, RZ, RZ, R116 ;  /* 0x000000ffff6b7224 */ /* 0x000fe200078e0074 */
[----:B------:R-:W-:Y:S01]  /*8350*/  PRMT R108, R156, 0x7772, RZ ;  /* 0x000077729c6c7816 */ /* 0x000fe200000000ff */
[--C-:B------:R-:W-:Y:S01]  /*8360*/  FFMA.FTZ R57, R57, UR4, -R154.reuse ;  /* 0x0000000439397c23 */ /* 0x100fe2000801089a */
[-C--:B------:R-:W-:Y:S05]  /*8370*/  HMMA.16816.F32 R76, R148, R110.reuse, R76 ;  /* 0x0000006e944c723c */ /* 0x080fea000000184c */
[----:B------:R3:W-:Y:S01]  /*8380*/  MUFU.EX2 R169, R25 ;  /* 0x0000001900a97308 */ /* 0x0007e20000000800 */
[----:B------:R-:W-:Y:S01]  /*8390*/  FFMA.FTZ R22, R22, UR4, -R153 ;  /* 0x0000000416167c23 */ /* 0x000fe20008010899 */
[----:B------:R-:W-:Y:S01]  /*83a0*/  PRMT R124, R108, 0x5410, R109 ;  /* 0x000054106c7c7816 */ /* 0x000fe2000000006d */
[----:B------:R-:W-:Y:S01]  /*83b0*/  FMUL.FTZ R33, R100, R125 ;  /* 0x0000007d64217220 */ /* 0x000fe20000410000 */
[----:B------:R-:W-:Y:S01]  /*83c0*/  PRMT R118, R118, 0x5410, R119 ;  /* 0x0000541076767816 */ /* 0x000fe20000000077 */
[C---:B------:R-:W-:Y:S01]  /*83d0*/  FMUL.FTZ R34, R101.reuse, R126 ;  /* 0x0000007e65227220 */ /* 0x040fe20000410000 */
[C---:B------:R-:W-:Y:S04]  /*83e0*/  HMMA.16816.F32 R80, R140.reuse, R110, R80 ;  /* 0x0000006e8c50723c */ /* 0x040fe80000001850 */
[----:B------:R4:W-:Y:S01]  /*83f0*/  MUFU.EX2 R178, R20 ;  /* 0x0000001400b27308 */ /* 0x0009e20000000800 */
[----:B------:R-:W5:Y:S01]  /*8400*/  LDSM.16.MT88.4 R108, [R192+0x6000] ;  /* 0x00600000c06c783b */ /* 0x000f620000004200 */
[----:B------:R-:W-:Y:S01]  /*8410*/  FMUL.FTZ R35, R101, R127 ;  /* 0x0000007f65237220 */ /* 0x000fe20000410000 */
[----:B------:R-:W-:Y:S01]  /*8420*/  LOP3.LUT R107, R107, 0xff, RZ, 0xc0, !PT ;  /* 0x000000ff6b6b7812 */ /* 0x000fe200078ec0ff */
[----:B-1----:R-:W-:Y:S01]  /*8430*/  FMUL.FTZ R30, R101, R134 ;  /* 0x00000086651e7220 */ /* 0x002fe20000410000 */
[----:B------:R-:W-:Y:S01]  /*8440*/  LOP3.LUT R105, R144, R168, R157, 0x96, !PT ;  /* 0x000000a890697212 */ /* 0x000fe200078e969d */
[----:B------:R-:W-:Y:S04]  /*8450*/  FFMA.FTZ R28, R28, UR4, -R154 ;  /* 0x000000041c1c7c23 */ /* 0x000fe8000801089a */
[----:B------:R1:W5:Y:S01]  /*8460*/  MUFU.EX2 R177, R21 ;  /* 0x0000001500b17308 */ /* 0x0003620000000800 */
[----:B------:R-:W-:Y:S01]  /*8470*/  PRMT R123, R156, 0x7771, RZ ;  /* 0x000077719c7b7816 */ /* 0x000fe200000000ff */
[-C--:B--2---:R-:W-:Y:S03]  /*8480*/  HMMA.16816.F32 R32, R140, R112.reuse, R32 ;  /* 0x000000708c20723c */ /* 0x084fe60000001820 */
[----:B------:R-:W-:Y:S01]  /*8490*/  LOP3.LUT R106, R144, R166, R117, 0x96, !PT ;  /* 0x000000a6906a7212 */ /* 0x000fe200078e9675 */
[----:B---3--:R-:W-:Y:S01]  /*84a0*/  FMUL.FTZ R25, R100, R137 ;  /* 0x0000008964197220 */ /* 0x008fe20000410000 */
[----:B------:R-:W-:Y:S03]  /*84b0*/  PRMT R117, R116, 0x7771, RZ ;  /* 0x0000777174757816 */ /* 0x000fe600000000ff */
[----:B------:R2:W-:Y:S01]  /*84c0*/  MUFU.EX2 R176, R22 ;  /* 0x0000001600b07308 */ /* 0x0005e20000000800 */
[----:B------:R-:W-:Y:S01]  /*84d0*/  IMAD.MOV.U32 R116, RZ, RZ, R156 ;  /* 0x000000ffff747224 */ /* 0x000fe200078e009c */
[C---:B------:R-:W-:Y:S04]  /*84e0*/  HMMA.16816.F32 R84, R148.reuse, R112, R84 ;  /* 0x000000709454723c */ /* 0x040fe80000001854 */
[----:B------:R-:W-:Y:S01]  /*84f0*/  PRMT R117, R107, 0x5410, R117 ;  /* 0x000054106b757816 */ /* 0x000fe20000000075 */
[--C-:B------:R-:W-:Y:S03]  /*8500*/  FFMA.FTZ R107, R23, UR4, -R153.reuse ;  /* 0x00000004176b7c23 */ /* 0x100fe60008010899 */
[----:B------:R3:W-:Y:S01]  /*8510*/  MUFU.EX2 R174, R28 ;  /* 0x0000001c00ae7308 */ /* 0x0007e20000000800 */
[C---:B----4-:R-:W-:Y:S01]  /*8520*/  FMUL.FTZ R20, R3.reuse, R128 ;  /* 0x0000008003147220 */ /* 0x050fe20000410000 */
[----:B-1----:R-:W-:Y:S01]  /*8530*/  FMUL.FTZ R21, R3, R129 ;  /* 0x0000008103157220 */ /* 0x002fe20000410000 */
[----:B------:R-:W-:Y:S01]  /*8540*/  FMUL.FTZ R23, R0, R131 ;  /* 0x0000008300177220 */ /* 0x000fe20000410000 */
[----:B------:R-:W-:Y:S01]  /*8550*/  LOP3.LUT R112, R106, 0xffff, RZ, 0xc0, !PT ;  /* 0x0000ffff6a707812 */ /* 0x000fe200078ec0ff */
[----:B------:R-:W-:Y:S01]  /*8560*/  FFMA.FTZ R24, R24, UR4, -R154 ;  /* 0x0000000418187c23 */ /* 0x000fe2000801089a */
[----:B------:R-:W-:Y:S01]  /*8570*/  LOP3.LUT R113, R106, 0xff, RZ, 0xc0, !PT ;  /* 0x000000ff6a717812 */ /* 0x000fe200078ec0ff */
[----:B------:R-:W-:Y:S03]  /*8580*/  FFMA.FTZ R50, R50, UR4, -R153 ;  /* 0x0000000432327c23 */ /* 0x000fe60008010899 */
[----:B------:R1:W-:Y:S01]  /*8590*/  MUFU.EX2 R175, R107 ;  /* 0x0000006b00af7308 */ /* 0x0003e20000000800 */
[----:B--2---:R-:W-:Y:S01]  /*85a0*/  FMUL.FTZ R22, R0, R130 ;  /* 0x0000008200167220 */ /* 0x004fe20000410000 */
[----:B------:R-:W-:Y:S01]  /*85b0*/  LOP3.LUT R116, R116, 0xff, RZ, 0xc0, !PT ;  /* 0x000000ff74747812 */ /* 0x000fe200078ec0ff */
[----:B------:R-:W-:Y:S01]  /*85c0*/  FFMA.FTZ R42, R42, UR4, -R155 ;  /* 0x000000042a2a7c23 */ /* 0x000fe2000801089b */
[----:B------:R-:W-:Y:S01]  /*85d0*/  SHF.R.U32.HI R112, RZ, 0x8, R112 ;  /* 0x00000008ff707819 */ /* 0x000fe20000011670 */
[----:B------:R-:W-:Y:S01]  /*85e0*/  FFMA.FTZ R67, R67, UR4, -R153 ;  /* 0x0000000443437c23 */ /* 0x000fe20008010899 */
[----:B------:R-:W-:Y:S01]  /*85f0*/  PRMT R123, R116, 0x5410, R123 ;  /* 0x00005410747b7816 */ /* 0x000fe2000000007b */
[--C-:B------:R-:W-:Y:S01]  /*8600*/  FFMA.FTZ R58, R58, UR4, -R155.reuse ;  /* 0x000000043a3a7c23 */ /* 0x100fe2000801089b */
[-C--:B------:R-:W-:Y:S02]  /*8610*/  HMMA.16816.F32 R20, R148, R114.reuse, R20 ;  /* 0x000000729414723c */ /* 0x080fe40000001814 */
[----:B------:R-:W-:Y:S01]  /*8620*/  MUFU.EX2 R156, R38 ;  /* 0x00000026009c7308 */ /* 0x000fe20000000800 */
[----:B------:R-:W-:Y:S01]  /*8630*/  LOP3.LUT R116, R105, 0xff, RZ, 0xc0, !PT ;  /* 0x000000ff69747812 */ /* 0x000fe200078ec0ff */
[--C-:B------:R-:W-:Y:S01]  /*8640*/  FFMA.FTZ R59, R59, UR4, -R155.reuse ;  /* 0x000000043b3b7c23 */ /* 0x100fe2000801089b */
[----:B------:R-:W-:Y:S01]  /*8650*/  PRMT R122, R113, 0x5410, R112 ;  /* 0x00005410717a7816 */ /* 0x000fe20000000070 */
[----:B------:R-:W-:Y:S01]  /*8660*/  FFMA.FTZ R60, R60, UR4, -R154 ;  /* 0x000000043c3c7c23 */ /* 0x000fe2000801089a */
[----:B---3--:R-:W-:Y:S01]  /*8670*/  PRMT R28, R106, 0x7632, R28 ;  /* 0x000076326a1c7816 */ /* 0x008fe2000000001c */
[C---:B------:R-:W-:Y:S04]  /*8680*/  HMMA.16816.F32 R88, R140.reuse, R114, R88 ;  /* 0x000000728c58723c */ /* 0x040fe80000001858 */
[----:B------:R-:W-:Y:S01]  /*8690*/  MUFU.EX2 R170, R24 ;  /* 0x0000001800aa7308 */ /* 0x000fe20000000800 */
[----:B------:R-:W-:Y:S01]  /*86a0*/  SHF.R.U32.HI R115, RZ, 0x18, R106 ;  /* 0x00000018ff737819 */ /* 0x000fe2000001166a */
[----:B-1----:R-:W-:Y:S01]  /*86b0*/  FFMA.FTZ R107, R31, UR4, -R155 ;  /* 0x000000041f6b7c23 */ /* 0x002fe2000801089b */
[----:B------:R-:W-:Y:S01]  /*86c0*/  LOP3.LUT R106, R105, 0xffff, RZ, 0xc0, !PT ;  /* 0x0000ffff696a7812 */ /* 0x000fe200078ec0ff */
[----:B------:R-:W-:Y:S01]  /*86d0*/  FMUL.FTZ R31, R101, R135 ;  /* 0x00000087651f7220 */ /* 0x000fe20000410000 */
[----:B------:R-:W-:Y:S05]  /*86e0*/  PRMT R112, R105, 0x7632, R112 ;  /* 0x0000763269707816 */ /* 0x000fea0000000070 */
[----:B------:R1:W2:Y:S01]  /*86f0*/  MUFU.EX2 R168, R26 ;  /* 0x0000001a00a87308 */ /* 0x0002a20000000800 */
[----:B------:R-:W-:Y:S01]  /*8700*/  SHF.R.U32.HI R114, RZ, 0x18, R105 ;  /* 0x00000018ff727819 */ /* 0x000fe20000011669 */
[----:B------:R-:W-:Y:S01]  /*8710*/  FFMA.FTZ R62, R62, UR4, -R155 ;  /* 0x000000043e3e7c23 */ /* 0x000fe2000801089b */
[----:B------:R-:W-:Y:S01]  /*8720*/  SHF.R.U32.HI R106, RZ, 0x8, R106 ;  /* 0x00000008ff6a7819 */ /* 0x000fe2000001166a */
[----:B------:R-:W-:Y:S01]  /*8730*/  FFMA.FTZ R3, R3, R217, R225 ;  /* 0x000000d903037223 */ /* 0x000fe200000100e1 */
[----:B------:R-:W-:Y:S01]  /*8740*/  LOP3.LUT R105, R112, 0xff, RZ, 0xc0, !PT ;  /* 0x000000ff70697812 */ /* 0x000fe200078ec0ff */
[----:B------:R-:W-:Y:S01]  /*8750*/  FFMA.FTZ R0, R0, R218, R224 ;  /* 0x000000da00007223 */ /* 0x000fe200000100e0 */
[----:B------:R-:W-:Y:S03]  /*8760*/  PRMT R120, R116, 0x5410, R106 ;  /* 0x0000541074787816 */ /* 0x000fe6000000006a */
[----:B------:R3:W-:Y:S01]  /*8770*/  MUFU.EX2 R167, R27 ;  /* 0x0000001b00a77308 */ /* 0x0007e20000000800 */
[----:B------:R-:W-:Y:S01]  /*8780*/  PRMT R121, R105, 0x5410, R114 ;  /* 0x0000541069797816 */ /* 0x000fe20000000072 */
[----:B------:R-:W-:Y:S01]  /*8790*/  FADD.FTZ R0, R187, R0 ;  /* 0x00000000bb007221 */ /* 0x000fe20000010000 */
[----:B------:R-:W-:Y:S02]  /*87a0*/  LOP3.LUT R106, R118, 0xff00ff, RZ, 0xc0, !PT ;  /* 0x00ff00ff766a7812 */ /* 0x000fe400078ec0ff */
[--C-:B------:R-:W-:Y:S01]  /*87b0*/  HSET2.LE.AND R105, R117, R200.reuse, PT ;  /* 0x000000c875697233 */ /* 0x100fe20003803000 */
[----:B------:R-:W-:Y:S01]  /*87c0*/  FADD.FTZ R0, R184, R0 ;  /* 0x00000000b8007221 */ /* 0x000fe20000010000 */
[----:B------:R-:W4:Y:S01]  /*87d0*/  LDSM.16.MT88.4 R116, [R188+0x6800] ;  /* 0x00680000bc74783b */ /* 0x000f220000004200 */
[----:B------:R-:W-:Y:S01]  /*87e0*/  LOP3.LUT R113, R28, 0xff, RZ, 0xc0, !PT ;  /* 0x000000ff1c717812 */ /* 0x000fe200078ec0ff */
[----:B------:R-:W-:Y:S01]  /*87f0*/  FMUL.FTZ R28, R100, R132 ;  /* 0x00000084641c7220 */ /* 0x000fe20000410000 */
[----:B-1----:R-:W-:Y:S01]  /*8800*/  FMUL.FTZ R26, R101, R138 ;  /* 0x0000008a651a7220 */ /* 0x002fe20000410000 */
[--C-:B------:R-:W-:Y:S01]  /*8810*/  HSET2.LE.AND R120, R120, R200.reuse, PT ;  /* 0x000000c878787233 */ /* 0x100fe20003803000 */
[----:B------:R1:W1:Y:S01]  /*8820*/  MUFU.EX2 R171, R107 ;  /* 0x0000006b00ab7308 */ /* 0x0002620000000800 */
[--C-:B------:R-:W-:Y:S01]  /*8830*/  HSET2.LE.AND R121, R121, R200.reuse, PT ;  /* 0x000000c879797233 */ /* 0x100fe20003803000 */
[----:B------:R-:W-:Y:S01]  /*8840*/  FADD.FTZ R0, R183, R0 ;  /* 0x00000000b7007221 */ /* 0x000fe20000010000 */
[--C-:B------:R-:W-:Y:S01]  /*8850*/  HSET2.LE.AND R24, R106, R200.reuse, PT ;  /* 0x000000c86a187233 */ /* 0x100fe20003803000 */
[-C--:B-----5:R-:W-:Y:S03]  /*8860*/  HMMA.16816.F32 R28, R140, R108.reuse, R28 ;  /* 0x0000006c8c1c723c */ /* 0x0a0fe6000000181c */
[----:B---3--:R-:W-:Y:S01]  /*8870*/  FMUL.FTZ R27, R101, R139 ;  /* 0x0000008b651b7220 */ /* 0x008fe20000410000 */
[----:B------:R-:W-:Y:S02]  /*8880*/  F2FP.F16.F32.PACK_AB R114, R181, R182 ;  /* 0x000000b6b572723e */ /* 0x000fe400000000ff */
[----:B------:R-:W-:Y:S01]  /*8890*/  MUFU.EX2 R158, R36 ;  /* 0x00000024009e7308 */ /* 0x000fe20000000800 */
[----:B------:R-:W-:Y:S01]  /*88a0*/  F2FP.F16.F32.PACK_AB R112, R177, R178 ;  /* 0x000000b2b170723e */ /* 0x000fe200000000ff */
[----:B------:R-:W-:Y:S01]  /*88b0*/  FFMA.FTZ R101, R101, R216, R227 ;  /* 0x000000d865657223 */ /* 0x000fe200000100e3 */
[C---:B------:R-:W-:Y:S04]  /*88c0*/  HMMA.16816.F32 R92, R148.reuse, R108, R92 ;  /* 0x0000006c945c723c */ /* 0x040fe8000000185c */
[----:B------:R-:W-:Y:S03]  /*88d0*/  PRMT R113, R113, 0x5410, R115 ;  /* 0x0000541071717816 */ /* 0x000fe60000000073 */
[----:B------:R-:W-:Y:S01]  /*88e0*/  MUFU.EX2 R160, R51 ;  /* 0x0000003300a07308 */ /* 0x000fe20000000800 */
[----:B------:R-:W-:Y:S01]  /*88f0*/  F2FP.F16.F32.PACK_AB R115, R179, R180 ;  /* 0x000000b4b373723e */ /* 0x000fe200000000ff */
[----:B--2---:R-:W-:Y:S01]  /*8900*/  FADD.FTZ R0, R168, R0 ;  /* 0x00000000a8007221 */ /* 0x004fe20000010000 */
[-C--:B------:R-:W-:Y:S03]  /*8910*/  HMMA.16816.F32 R96, R148, R110.reuse, R96 ;  /* 0x0000006e9460723c */ /* 0x080fe60000001860 */
[----:B------:R-:W-:Y:S01]  /*8920*/  LOP3.LUT R115, R115, R24, RZ, 0xc0, !PT ;  /* 0x0000001873737212 */ /* 0x000fe200078ec0ff */
[----:B------:R-:W-:Y:S01]  /*8930*/  FMUL.FTZ R24, R100, R136 ;  /* 0x0000008864187220 */ /* 0x000fe20000410000 */
[----:B------:R-:W-:Y:S02]  /*8940*/  LOP3.LUT R114, R114, R105, RZ, 0xc0, !PT ;  /* 0x0000006972727212 */ /* 0x000fe400078ec0ff */
[----:B------:R-:W-:Y:S01]  /*8950*/  MUFU.EX2 R150, R41 ;  /* 0x0000002900967308 */ /* 0x000fe20000000800 */
[--C-:B------:R-:W-:Y:S01]  /*8960*/  HSET2.LE.AND R105, R122, R200.reuse, PT ;  /* 0x000000c87a697233 */ /* 0x100fe20003803000 */
[----:B------:R-:W-:Y:S01]  /*8970*/  FFMA.FTZ R100, R100, R215, R223 ;  /* 0x000000d764647223 */ /* 0x000fe200000100df */
[--C-:B------:R-:W-:Y:S01]  /*8980*/  HSET2.LE.AND R106, R113, R200.reuse, PT ;  /* 0x000000c8716a7233 */ /* 0x100fe20003803000 */
[----:B------:R-:W-:Y:S01]  /*8990*/  HMMA.16816.F32 R24, R140, R110, R24 ;  /* 0x0000006e8c18723c */ /* 0x000fe20000001818 */
[----:B------:R-:W2:Y:S05]  /*89a0*/  LDSM.16.MT88.4 R108, [R193+0x6800] ;  /* 0x00680000c16c783b */ /* 0x000eaa0000004200 */
[----:B------:R3:W-:Y:S01]  /*89b0*/  MUFU.EX2 R165, R49 ;  /* 0x0000003100a57308 */ /* 0x0007e20000000800 */
[----:B------:R-:W-:Y:S02]  /*89c0*/  F2FP.F16.F32.PACK_AB R113, R175, R176 ;  /* 0x000000b0af71723e */ /* 0x000fe400000000ff */
[--C-:B-1----:R-:W-:Y:S02]  /*89d0*/  HSET2.LE.AND R107, R123, R200.reuse, PT ;  /* 0x000000c87b6b7233 */ /* 0x102fe40003803000 */
[----:B------:R-:W-:Y:S02]  /*89e0*/  LOP3.LUT R123, R124, 0xff00ff, RZ, 0xc0, !PT ;  /* 0x00ff00ff7c7b7812 */ /* 0x000fe400078ec0ff */
[----:B------:R-:W-:Y:S03]  /*89f0*/  F2FP.F16.F32.PACK_AB R122, R173, R174 ;  /* 0x000000aead7a723e */ /* 0x000fe600000000ff */
[----:B------:R1:W5:Y:S01]  /*8a00*/  MUFU.EX2 R166, R48 ;  /* 0x0000003000a67308 */ /* 0x0003620000000800 */
[----:B------:R-:W-:Y:S02]  /*8a10*/  LOP3.LUT R112, R112, R105, RZ, 0xc0, !PT ;  /* 0x0000006970707212 */ /* 0x000fe400078ec0ff */
[----:B------:R-:W-:Y:S02]  /*8a20*/  LOP3.LUT R113, R113, R106, RZ, 0xc0, !PT ;  /* 0x0000006a71717212 */ /* 0x000fe400078ec0ff */
[----:B------:R-:W-:Y:S02]  /*8a30*/  LOP3.LUT R122, R122, R107, RZ, 0xc0, !PT ;  /* 0x0000006b7a7a7212 */ /* 0x000fe400078ec0ff */
[--C-:B------:R-:W-:Y:S03]  /*8a40*/  HSET2.LE.AND R123, R123, R200.reuse, PT ;  /* 0x000000c87b7b7233 */ /* 0x100fe60003803000 */
[----:B------:R-:W-:Y:S01]  /*8a50*/  MUFU.EX2 R148, R44 ;  /* 0x0000002c00947308 */ /* 0x000fe20000000800 */
[----:B------:R-:W-:Y:S01]  /*8a60*/  F2FP.F16.F32.PACK_AB R105, R171, R172 ;  /* 0x000000acab69723e */ /* 0x000fe200000000ff */
[-C--:B----4-:R-:W-:Y:S05]  /*8a70*/  HMMA.16816.F32 R4, R112, R116.reuse, R4 ;  /* 0x000000747004723c */ /* 0x090fea0000001804 */
[----:B------:R-:W-:Y:S03]  /*8a80*/  F2FP.F16.F32.PACK_AB R106, R169, R170 ;  /* 0x000000aaa96a723e */ /* 0x000fe600000000ff */
[----:B------:R-:W-:Y:S01]  /*8a90*/  MUFU.EX2 R142, R65 ;  /* 0x00000041008e7308 */ /* 0x000fe20000000800 */
[----:B------:R-:W-:Y:S02]  /*8aa0*/  F2FP.F16.F32.PACK_AB R107, R167, R168 ;  /* 0x000000a8a76b723e */ /* 0x000fe400000000ff */
[----:B------:R-:W-:Y:S01]  /*8ab0*/  LOP3.LUT R123, R105, R123, RZ, 0xc0, !PT ;  /* 0x0000007b697b7212 */ /* 0x000fe200078ec0ff */
[----:B------:R-:W-:Y:S01]  /*8ac0*/  VIADD R105, R162, 0x1 ;  /* 0x00000001a2697836 */ /* 0x000fe20000000000 */
[----:B------:R-:W-:Y:S02]  /*8ad0*/  LOP3.LUT R120, R106, R120, RZ, 0xc0, !PT ;  /* 0x000000786a787212 */ /* 0x000fe400078ec0ff */
[----:B------:R-:W-:Y:S03]  /*8ae0*/  LOP3.LUT R121, R107, R121, RZ, 0xc0, !PT ;  /* 0x000000796b797212 */ /* 0x000fe600078ec0ff */
[----:B------:R-:W-:Y:S01]  /*8af0*/  MUFU.EX2 R141, R66 ;  /* 0x00000042008d7308 */ /* 0x000fe20000000800 */
[----:B------:R-:W-:Y:S03]  /*8b00*/  LOP3.LUT R105, R235, R203, R105, 0x96, !PT ;  /* 0x000000cbeb697212 */ /* 0x000fe600078e9669 */
[C---:B------:R-:W-:Y:S06]  /*8b10*/  HMMA.16816.F32 R8, R120.reuse, R116, R8 ;  /* 0x000000747808723c */ /* 0x040fec0000001808 */
[----:B------:R4:W5:Y:S01]  /*8b20*/  MUFU.EX2 R162, R50 ;  /* 0x0000003200a27308 */ /* 0x0009620000000800 */
[----:B------:R-:W-:Y:S01]  /*8b30*/  IMAD.WIDE.U32 R106, R105, -0x326172a9, RZ ;  /* 0xcd9e8d57696a7825 */ /* 0x000fe200078e00ff */
[-C--:B------:R-:W-:Y:S08]  /*8b40*/  HMMA.16816.F32 R12, R120, R118.reuse, R12 ;  /* 0x00000076780c723c */ /* 0x080ff0000000180c */
[----:B------:R-:W-:Y:S01]  /*8b50*/  MUFU.EX2 R143, R64 ;  /* 0x00000040008f7308 */ /* 0x000fe20000000800 */
[C---:B------:R-:W-:Y:S02]  /*8b60*/  LOP3.LUT R105, R107.reuse, R222, RZ, 0x3c, !PT ;  /* 0x000000de6b697212 */ /* 0x040fe400078e3cff */
[C---:B---3--:R-:W-:Y:S02]  /*8b70*/  LOP3.LUT R49, R106.reuse, R221, RZ, 0x3c, !PT ;  /* 0x000000dd6a317212 */ /* 0x048fe400078e3cff */
[----:B-1----:R-:W-:Y:S01]  /*8b80*/  LOP3.LUT R48, R107, R220, RZ, 0x3c, !PT ;  /* 0x000000dc6b307212 */ /* 0x002fe200078e3cff */
[C---:B------:R-:W-:Y:S01]  /*8b90*/  HMMA.16816.F32 R16, R112.reuse, R118, R16 ;  /* 0x000000767010723c */ /* 0x040fe20000001810 */
[----:B------:R-:W1:Y:S03]  /*8ba0*/  LDSM.16.MT88.4 R116, [R189+0x6800] ;  /* 0x00680000bd74783b */ /* 0x000e660000004200 */
[----:B------:R-:W-:Y:S01]  /*8bb0*/  MUFU.EX2 R140, R67 ;  /* 0x00000043008c7308 */ /* 0x000fe20000000800 */
[----:B------:R-:W-:Y:S01]  /*8bc0*/  LOP3.LUT R106, R106, R219, RZ, 0x3c, !PT ;  /* 0x000000db6a6a7212 */ /* 0x000fe200078e3cff */
[----:B------:R-:W-:Y:S02]  /*8bd0*/  IMAD.WIDE.U32 R130, R49, -0x2daee0ad, RZ ;  /* 0xd2511f5331827825 */ /* 0x000fe400078e00ff */
[-C--:B--2---:R-:W-:Y:S06]  /*8be0*/  HMMA.16816.F32 R68, R112, R108.reuse, R68 ;  /* 0x0000006c7044723c */ /* 0x084fec0000001844 */
[----:B------:R-:W-:Y:S01]  /*8bf0*/  MUFU.EX2 R67, R57 ;  /* 0x0000003900437308 */ /* 0x000fe20000000800 */
[----:B------:R-:W-:Y:S04]  /*8c00*/  IMAD.WIDE.U32 R126, R105, -0x2daee0ad, RZ ;  /* 0xd2511f53697e7825 */ /* 0x000fe800078e00ff */
[----:B------:R-:W-:Y:S01]  /*8c10*/  IMAD.WIDE.U32 R124, R48, -0x2daee0ad, RZ ;  /* 0xd2511f53307c7825 */ /* 0x000fe200078e00ff */
[C---:B------:R-:W-:Y:S04]  /*8c20*/  HMMA.16816.F32 R72, R120.reuse, R108, R72 ;  /* 0x0000006c7848723c */ /* 0x040fe80000001848 */
[----:B------:R-:W-:Y:S01]  /*8c30*/  MUFU.EX2 R58, R58 ;  /* 0x0000003a003a7308 */ /* 0x000fe20000000800 */
[----:B------:R-:W-:Y:S01]  /*8c40*/  IMAD.WIDE.U32 R106, R106, -0x2daee0ad, RZ ;  /* 0xd2511f536a6a7825 */ /* 0x000fe200078e00ff */
[----:B------:R-:W-:Y:S02]  /*8c50*/  LOP3.LUT R105, R164, R126, R131, 0x96, !PT ;  /* 0x0000007ea4697212 */ /* 0x000fe400078e9683 */
[-C--:B------:R-:W-:Y:S01]  /*8c60*/  LOP3.LUT R49, R242, R163.reuse, R127, 0x96, !PT ;  /* 0x000000a3f2317212 */ /* 0x080fe200078e967f */
[-C--:B------:R-:W-:Y:S05]  /*8c70*/  HMMA.16816.F32 R76, R120, R110.reuse, R76 ;  /* 0x0000006e784c723c */ /* 0x080fea000000184c */
[----:B------:R-:W-:Y:S01]  /*8c80*/  MUFU.EX2 R59, R59 ;  /* 0x0000003b003b7308 */ /* 0x000fe20000000800 */
[----:B------:R-:W-:Y:S01]  /*8c90*/  LOP3.LUT R48, R164, R124, R107, 0x96, !PT ;  /* 0x0000007ca4307212 */ /* 0x000fe200078e966b */
[----:B------:R-:W-:Y:S04]  /*8ca0*/  IMAD.WIDE.U32 R128, R105, -0x326172a9, RZ ;  /* 0xcd9e8d5769807825 */ /* 0x000fe800078e00ff */
[----:B------:R-:W-:Y:S01]  /*8cb0*/  FFMA.FTZ R105, R39, UR4, -R153 ;  /* 0x0000000427697c23 */ /* 0x000fe20008010899 */
[----:B----4-:R-:W-:Y:S01]  /*8cc0*/  LOP3.LUT R50, R240, R163, R125, 0x96, !PT ;  /* 0x000000a3f0327212 */ /* 0x010fe200078e967d */
[C---:B------:R-:W-:Y:S02]  /*8cd0*/  HMMA.16816.F32 R80, R112.reuse, R110, R80 ;  /* 0x0000006e7050723c */ /* 0x040fe40000001850 */
[----:B------:R2:W-:Y:S02]  /*8ce0*/  MUFU.EX2 R151, R105 ;  /* 0x0000006900977308 */ /* 0x0005e40000000800 */
[----:B------:R-:W-:Y:S04]  /*8cf0*/  IMAD.WIDE.U32 R126, R48, -0x326172a9, RZ ;  /* 0xcd9e8d57307e7825 */ /* 0x000fe800078e00ff */
[--C-:B------:R-:W-:Y:S01]  /*8d00*/  FFMA.FTZ R48, R37, UR4, -R152.reuse ;  /* 0x0000000425307c23 */ /* 0x100fe20008010898 */
[----:B------:R-:W-:Y:S01]  /*8d10*/  FFMA.FTZ R152, R53, UR4, -R152 ;  /* 0x0000000435987c23 */ /* 0x000fe20008010898 */
[----:B------:R-:W-:Y:S01]  /*8d20*/  IMAD.WIDE.U32 R124, R49, -0x326172a9, RZ ;  /* 0xcd9e8d57317c7825 */ /* 0x000fe200078e00ff */
[-C--:B-1----:R-:W-:Y:S01]  /*8d30*/  HMMA.16816.F32 R32, R112, R116.reuse, R32 ;  /* 0x000000747020723c */ /* 0x082fe20000001820 */
[----:B------:R1:W3:Y:S02]  /*8d40*/  MUFU.EX2 R157, R48 ;  /* 0x00000030009d7308 */ /* 0x0002e40000000800 */
[----:B------:R-:W-:Y:S01]  /*8d50*/  IMAD.WIDE.U32 R108, R50, -0x326172a9, RZ ;  /* 0xcd9e8d57326c7825 */ /* 0x000fe200078e00ff */
[----:B------:R-:W-:Y:S02]  /*8d60*/  LOP3.LUT R36, R232, R208, R125, 0x96, !PT ;  /* 0x000000d0e8247212 */ /* 0x000fe400078e967d */
[----:B------:R-:W-:Y:S01]  /*8d70*/  LOP3.LUT R50, R207, R124, R129, 0x96, !PT ;  /* 0x0000007ccf327212 */ /* 0x000fe200078e9681 */
[----:B------:R-:W-:Y:S01]  /*8d80*/  FFMA.FTZ R153, R55, UR4, -R153 ;  /* 0x0000000437997c23 */ /* 0x000fe20008010899 */
[C---:B------:R-:W-:Y:S03]  /*8d90*/  HMMA.16816.F32 R84, R120.reuse, R116, R84 ;  /* 0x000000747854723c */ /* 0x040fe60000001854 */
[----:B------:R-:W-:Y:S01]  /*8da0*/  MUFU.EX2 R152, R152 ;  /* 0x0000009800987308 */ /* 0x000fe20000000800 */
[----:B------:R-:W-:Y:S01]  /*8db0*/  LOP3.LUT R37, R207, R108, R127, 0x96, !PT ;  /* 0x0000006ccf257212 */ /* 0x000fe200078e967f */
[----:B------:R-:W-:Y:S01]  /*8dc0*/  IMAD.WIDE.U32 R134, R50, -0x2daee0ad, RZ ;  /* 0xd2511f5332867825 */ /* 0x000fe200078e00ff */
[----:B------:R-:W-:Y:S02]  /*8dd0*/  LOP3.LUT R49, R230, R208, R109, 0x96, !PT ;  /* 0x000000d0e6317212 */ /* 0x000fe400078e966d */
[-C--:B------:R-:W-:Y:S05]  /*8de0*/  HMMA.16816.F32 R20, R120, R118.reuse, R20 ;  /* 0x000000767814723c */ /* 0x080fea0000001814 */
[----:B------:R-:W-:Y:S01]  /*8df0*/  MUFU.EX2 R153, R153 ;  /* 0x0000009900997308 */ /* 0x000fe20000000800 */
[----:B------:R-:W-:Y:S04]  /*8e00*/  IMAD.WIDE.U32 R108, R36, -0x2daee0ad, RZ ;  /* 0xd2511f53246c7825 */ /* 0x000fe800078e00ff */
[--C-:B--2---:R-:W-:Y:S01]  /*8e10*/  FFMA.FTZ R105, R40, UR4, -R154.reuse ;  /* 0x0000000428697c23 */ /* 0x104fe2000801089a */
[----:B------:R-:W-:Y:S01]  /*8e20*/  FFMA.FTZ R154, R61, UR4, -R154 ;  /* 0x000000043d9a7c23 */ /* 0x000fe2000801089a */
[----:B------:R-:W-:Y:S01]  /*8e30*/  IMAD.WIDE.U32 R132, R37, -0x2daee0ad, RZ ;  /* 0xd2511f5325847825 */ /* 0x000fe200078e00ff */
[C---:B------:R-:W-:Y:S02]  /*8e40*/  HMMA.16816.F32 R88, R112.reuse, R118, R88 ;  /* 0x000000767058723c */ /* 0x040fe40000001858 */
[----:B------:R-:W-:Y:S02]  /*8e50*/  MUFU.EX2 R60, R60 ;  /* 0x0000003c003c7308 */ /* 0x000fe40000000800 */
[----:B-1----:R-:W-:Y:S01]  /*8e60*/  LOP3.LUT R48, R159, R108, R135, 0x96, !PT ;  /* 0x0000006c9f307212 */ /* 0x002fe200078e9687 */
[----:B------:R-:W-:Y:S01]  /*8e70*/  IMAD.WIDE.U32 R50, R49, -0x2daee0ad, RZ ;  /* 0xd2511f5331327825 */ /* 0x000fe200078e00ff */
[----:B------:R-:W-:Y:S06]  /*8e80*/  LOP3.LUT R36, R161, R130, R109, 0x96, !PT ;  /* 0x00000082a1247212 */ /* 0x000fec00078e966d */
[----:B------:R1:W2:Y:S01]  /*8e90*/  MUFU.EX2 R135, R105 ;  /* 0x0000006900877308 */ /* 0x0002a20000000800 */
[----:B------:R-:W-:Y:S01]  /*8ea0*/  LOP3.LUT R50, R159, R50, R133, 0x96, !PT ;  /* 0x000000329f327212 */ /* 0x000fe200078e9685 */
[----:B------:R-:W-:Y:S01]  /*8eb0*/  IMAD.WIDE.U32 R48, R48, -0x326172a9, RZ ;  /* 0xcd9e8d5730307825 */ /* 0x000fe200078e00ff */
[----:B------:R-:W-:Y:S03]  /*8ec0*/  LOP3.LUT R106, R161, R106, R51, 0x96, !PT ;  /* 0x0000006aa16a7212 */ /* 0x000fe600078e9633 */
[----:B------:R-:W-:Y:S01]  /*8ed0*/  IMAD.WIDE.U32 R50, R50, -0x326172a9, RZ ;  /* 0xcd9e8d5732327825 */ /* 0x000fe200078e00ff */
[C---:B------:R-:W-:Y:S03]  /*8ee0*/  PRMT R110, R48.reuse, 0x7771, RZ ;  /* 0x00007771306e7816 */ /* 0x040fe600000000ff */
[----:B------:R4:W-:Y:S01]  /*8ef0*/  MUFU.EX2 R133, R42 ;  /* 0x0000002a00857308 */ /* 0x0009e20000000800 */
[C---:B------:R-:W-:Y:S01]  /*8f00*/  PRMT R109, R48.reuse, 0x7773, RZ ;  /* 0x00007773306d7816 */ /* 0x040fe200000000ff */
[----:B------:R-:W-:Y:S01]  /*8f10*/  IMAD.MOV.U32 R107, RZ, RZ, R48 ;  /* 0x000000ffff6b7224 */ /* 0x000fe200078e0030 */
[----:B------:R-:W-:Y:S01]  /*8f20*/  PRMT R108, R48, 0x7772, RZ ;  /* 0x00007772306c7816 */ /* 0x000fe200000000ff */
[----:B------:R-:W-:Y:S02]  /*8f30*/  IMAD.MOV.U32 R48, RZ, RZ, R50 ;  /* 0x000000ffff307224 */ /* 0x000fe400078e0032 */
[----:B------:R-:W-:Y:S01]  /*8f40*/  IMAD.WIDE.U32 R124, R36, -0x326172a9, RZ ;  /* 0xcd9e8d57247c7825 */ /* 0x000fe200078e00ff */
[----:B------:R-:W-:Y:S01]  /*8f50*/  PRMT R108, R108, 0x5410, R109 ;  /* 0x000054106c6c7816 */ /* 0x000fe2000000006d */
[----:B------:R-:W5:Y:S01]  /*8f60*/  LDSM.16.MT88.4 R36, [R192+0x6800] ;  /* 0x00680000c024783b */ /* 0x000f620000004200 */
[----:B-1----:R-:W-:Y:S01]  /*8f70*/  PRMT R105, R50, 0x7772, RZ ;  /* 0x0000777232697816 */ /* 0x002fe200000000ff */
[----:B------:R-:W-:Y:S01]  /*8f80*/  IMAD.WIDE.U32 R116, R106, -0x326172a9, RZ ;  /* 0xcd9e8d576a747825 */ /* 0x000fe200078e00ff */
[C---:B------:R-:W-:Y:S01]  /*8f90*/  PRMT R106, R50.reuse, 0x7773, RZ ;  /* 0x00007773326a7816 */ /* 0x040fe200000000ff */
[----:B------:R-:W-:Y:S01]  /*8fa0*/  MUFU.EX2 R154, R154 ;  /* 0x0000009a009a7308 */ /* 0x000fe20000000800 */
[----:B------:R-:W-:Y:S02]  /*8fb0*/  PRMT R50, R50, 0x7771, RZ ;  /* 0x0000777132327816 */ /* 0x000fe400000000ff */
[----:B------:R-:W-:Y:S02]  /*8fc0*/  LOP3.LUT R48, R48, 0xff, RZ, 0xc0, !PT ;  /* 0x000000ff30307812 */ /* 0x000fe400078ec0ff */
[----:B------:R-:W-:Y:S02]  /*8fd0*/  LOP3.LUT R40, R206, R124, R49, 0x96, !PT ;  /* 0x0000007cce287212 */ /* 0x000fe400078e9631 */
[----:B------:R-:W-:Y:S01]  /*8fe0*/  PRMT R109, R48, 0x5410, R50 ;  /* 0x00005410306d7816 */ /* 0x000fe20000000032 */
[--C-:B------:R-:W-:Y:S01]  /*8ff0*/  FFMA.FTZ R48, R43, UR4, -R155.reuse ;  /* 0x000000042b307c23 */ /* 0x100fe2000801089b */
[----:B------:R-:W-:Y:S01]  /*9000*/  LOP3.LUT R49, R107, 0xff, RZ, 0xc0, !PT ;  /* 0x000000ff6b317812 */ /* 0x000fe200078ec0ff */
[----:B------:R-:W-:Y:S01]  /*9010*/  FFMA.FTZ R155, R63, UR4, -R155 ;  /* 0x000000043f9b7c23 */ /* 0x000fe2000801089b */
[C---:B----4-:R-:W-:Y:S01]  /*9020*/  LOP3.LUT R42, R40.reuse, 0xffff, RZ, 0xc0, !PT ;  /* 0x0000ffff282a7812 */ /* 0x050fe200078ec0ff */
[----:B------:R1:W4:Y:S01]  /*9030*/  MUFU.EX2 R149, R48 ;  /* 0x0000003000957308 */ /* 0x0003220000000800 */
[C---:B------:R-:W-:Y:S02]  /*9040*/  PRMT R43, R40.reuse, 0x7632, R43 ;  /* 0x00007632282b7816 */ /* 0x040fe4000000002b */
[----:B------:R-:W-:Y:S02]  /*9050*/  PRMT R107, R49, 0x5410, R110 ;  /* 0x00005410316b7816 */ /* 0x000fe4000000006e */
[----:B------:R-:W-:Y:S02]  /*9060*/  LOP3.LUT R49, R40, 0xff, RZ, 0xc0, !PT ;  /* 0x000000ff28317812 */ /* 0x000fe400078ec0ff */
[----:B------:R-:W-:Y:S03]  /*9070*/  SHF.R.U32.HI R42, RZ, 0x8, R42 ;  /* 0x00000008ff2a7819 */ /* 0x000fe6000001162a */
[----:B------:R-:W-:Y:S01]  /*9080*/  MUFU.EX2 R62, R62 ;  /* 0x0000003e003e7308 */ /* 0x000fe20000000800 */
[----:B------:R-:W-:Y:S02]  /*9090*/  LOP3.LUT R43, R43, 0xff, RZ, 0xc0, !PT ;  /* 0x000000ff2b2b7812 */ /* 0x000fe400078ec0ff */
[----:B------:R-:W-:Y:S02]  /*90a0*/  PRMT R111, R105, 0x5410, R106 ;  /* 0x00005410696f7816 */ /* 0x000fe4000000006a */
[----:B------:R-:W-:Y:S02]  /*90b0*/  LOP3.LUT R41, R206, R116, R51, 0x96, !PT ;  /* 0x00000074ce297212 */ /* 0x000fe400078e9633 */
[----:B------:R-:W-:Y:S03]  /*90c0*/  PRMT R106, R49, 0x5410, R42 ;  /* 0x00005410316a7816 */ /* 0x000fe6000000002a */
[----:B------:R-:W-:Y:S01]  /*90d0*/  MUFU.EX2 R155, R155 ;  /* 0x0000009b009b7308 */ /* 0x000fe20000000800 */
[----:B-1----:R-:W-:Y:S02]  /*90e0*/  SHF.R.U32.HI R48, RZ, 0x18, R40 ;  /* 0x00000018ff307819 */ /* 0x002fe40000011628 */
[----:B------:R-:W-:Y:S02]  /*90f0*/  LOP3.LUT R40, R41, 0xffff, RZ, 0xc0, !PT ;  /* 0x0000ffff29287812 */ /* 0x000fe400078ec0ff */
[----:B------:R-:W-:Y:S02]  /*9100*/  PRMT R44, R43, 0x5410, R48 ;  /* 0x000054102b2c7816 */ /* 0x000fe40000000030 */
[----:B------:R-:W1:Y:S01]  /*9110*/  LDSM.16.MT88.4 R48, [R188+0x7000] ;  /* 0x00700000bc30783b */ /* 0x000e620000004200 */
[-C--:B-----5:R-:W-:Y:S03]  /*9120*/  HMMA.16816.F32 R28, R112, R36.reuse, R28 ;  /* 0x00000024701c723c */ /* 0x0a0fe6000000181c */
[----:B------:R-:W-:Y:S02]  /*9130*/  LOP3.LUT R43, R108, 0xff00ff, RZ, 0xc0, !PT ;  /* 0x00ff00ff6c2b7812 */ /* 0x000fe400078ec0ff */
[C---:B------:R-:W-:Y:S02]  /*9140*/  LOP3.LUT R105, R41.reuse, 0xff, RZ, 0xc0, !PT ;  /* 0x000000ff29697812 */ /* 0x040fe400078ec0ff */
[--C-:B------:R-:W-:Y:S01]  /*9150*/  HSET2.LE.AND R42, R107, R200.reuse, PT ;  /* 0x000000c86b2a7233 */ /* 0x100fe20003803000 */
[C---:B------:R-:W-:Y:S04]  /*9160*/  HMMA.16816.F32 R92, R120.reuse, R36, R92 ;  /* 0x00000024785c723c */ /* 0x040fe8000000185c */
[----:B------:R-:W-:Y:S02]  /*9170*/  SHF.R.U32.HI R40, RZ, 0x8, R40 ;  /* 0x00000008ff287819 */ /* 0x000fe40000011628 */
[----:B------:R-:W-:Y:S02]  /*9180*/  PRMT R36, R41, 0x7632, R36 ;  /* 0x0000763229247816 */ /* 0x000fe40000000024 */
[-C--:B------:R-:W-:Y:S01]  /*9190*/  HMMA.16816.F32 R96, R120, R38.reuse, R96 ;  /* 0x000000267860723c */ /* 0x080fe20000001860 */
[----:B------:R-:W-:Y:S02]  /*91a0*/  LDSM.16.MT88.4 R120, [R188+0x7800] ;  /* 0x00780000bc78783b */ /* 0x000fe40000004200 */
[----:B------:R-:W-:Y:S02]  /*91b0*/  PRMT R105, R105, 0x5410, R40 ;  /* 0x0000541069697816 */ /* 0x000fe40000000028 */
[----:B------:R-:W-:Y:S02]  /*91c0*/  SHF.R.U32.HI R41, RZ, 0x18, R41 ;  /* 0x00000018ff297819 */ /* 0x000fe40000011629 */
[----:B------:R-:W-:Y:S01]  /*91d0*/  LOP3.LUT R40, R36, 0xff, RZ, 0xc0, !PT ;  /* 0x000000ff24287812 */ /* 0x000fe200078ec0ff */
[----:B------:R-:W-:Y:S04]  /*91e0*/  HMMA.16816.F32 R24, R112, R38, R24 ;  /* 0x000000267018723c */ /* 0x000fe80000001818 */
[----:B------:R-:W-:Y:S02]  /*91f0*/  F2FP.F16.F32.PACK_AB R36, R165, R166 ;  /* 0x000000a6a524723e */ /* 0x000fe400000000ff */
[----:B------:R-:W-:Y:S02]  /*9200*/  PRMT R107, R40, 0x5410, R41 ;  /* 0x00005410286b7816 */ /* 0x000fe40000000029 */
[--C-:B------:R-:W-:Y:S02]  /*9210*/  HSET2.LE.AND R43, R43, R200.reuse, PT ;  /* 0x000000c82b2b7233 */ /* 0x100fe40003803000 */
[----:B------:R-:W-:Y:S02]  /*9220*/  LOP3.LUT R42, R36, R42, RZ, 0xc0, !PT ;  /* 0x0000002a242a7212 */ /* 0x000fe400078ec0ff */
[----:B------:R-:W-:Y:S02]  /*9230*/  F2FP.F16.F32.PACK_AB R37, R160, R162 ;  /* 0x000000a2a025723e */ /* 0x000fe400000000ff */
[--C-:B------:R-:W-:Y:S02]  /*9240*/  HSET2.LE.AND R40, R106, R200.reuse, PT ;  /* 0x000000c86a287233 */ /* 0x100fe40003803000 */
[--C-:B------:R-:W-:Y:S02]  /*9250*/  HSET2.LE.AND R105, R105, R200.reuse, PT ;  /* 0x000000c869697233 */ /* 0x100fe40003803000 */
[----:B---3--:R-:W-:Y:S02]  /*9260*/  F2FP.F16.F32.PACK_AB R36, R157, R158 ;  /* 0x0000009e9d24723e */ /* 0x008fe400000000ff */
[----:B--2---:R-:W-:Y:S02]  /*9270*/  F2FP.F16.F32.PACK_AB R106, R150, R135 ;  /* 0x00000087966a723e */ /* 0x004fe400000000ff */
[--C-:B------:R-:W-:Y:S02]  /*9280*/  HSET2.LE.AND R41, R44, R200.reuse, PT ;  /* 0x000000c82c297233 */ /* 0x100fe40003803000 */
[----:B------:R-:W-:Y:S01]  /*9290*/  LOP3.LUT R43, R37, R43, RZ, 0xc0, !PT ;  /* 0x0000002b252b7212 */ /* 0x000fe200078ec0ff */
[----:B------:R-:W2:Y:S01]  /*92a0*/  LDSM.16.MT88.4 R44, [R193+0x7000] ;  /* 0x00700000c12c783b */ /* 0x000ea20000004200 */
[----:B------:R-:W-:Y:S02]  /*92b0*/  LOP3.LUT R40, R36, R40, RZ, 0xc0, !PT ;  /* 0x0000002824287212 */ /* 0x000fe400078ec0ff */
[----:B------:R-:W-:Y:S02]  /*92c0*/  F2FP.F16.F32.PACK_AB R37, R151, R156 ;  /* 0x0000009c9725723e */ /* 0x000fe400000000ff */
[----:B------:R-:W-:Y:S02]  /*92d0*/  LOP3.LUT R36, R106, R105, RZ, 0xc0, !PT ;  /* 0x000000696a247212 */ /* 0x000fe400078ec0ff */
[----:B------:R-:W-:Y:S02]  /*92e0*/  LOP3.LUT R106, R111, 0xff00ff, RZ, 0xc0, !PT ;  /* 0x00ff00ff6f6a7812 */ /* 0x000fe400078ec0ff */
[----:B------:R-:W-:Y:S02]  /*92f0*/  LOP3.LUT R41, R37, R41, RZ, 0xc0, !PT ;  /* 0x0000002925297212 */ /* 0x000fe400078ec0ff */
[--C-:B------:R-:W-:Y:S02]  /*9300*/  HSET2.LE.AND R37, R107, R200.reuse, PT ;  /* 0x000000c86b257233 */ /* 0x100fe40003803000 */
[--C-:B------:R-:W-:Y:S02]  /*9310*/  HSET2.LE.AND R39, R109, R200.reuse, PT ;  /* 0x000000c86d277233 */ /* 0x100fe40003803000 */
[----:B----4-:R-:W-:Y:S01]  /*9320*/  F2FP.F16.F32.PACK_AB R38, R149, R133 ;  /* 0x000000859526723e */ /* 0x010fe200000000ff */
[-C--:B-1----:R-:W-:Y:S01]  /*9330*/  HMMA.16816.F32 R4, R40, R48.reuse, R4 ;  /* 0x000000302804723c */ /* 0x082fe20000001804 */
[----:B------:R-:W1:Y:S04]  /*9340*/  LDSM.16.MT88.4 R108, [R189+0x7000] ;  /* 0x00700000bd6c783b */ /* 0x000e680000004200 */
[----:B------:R-:W-:Y:S02]  /*9350*/  F2FP.F16.F32.PACK_AB R105, R147, R148 ;  /* 0x000000949369723e */ /* 0x000fe400000000ff */
[--C-:B------:R-:W-:Y:S02]  /*9360*/  HSET2.LE.AND R106, R106, R200.reuse, PT ;  /* 0x000000c86a6a7233 */ /* 0x100fe40003803000 */
[----:B------:R-:W-:Y:S02]  /*9370*/  F2FP.F16.F32.PACK_AB R107, R145, R146 ;  /* 0x00000092916b723e */ /* 0x000fe400000000ff */
[----:B------:R-:W-:Y:S02]  /*9380*/  LOP3.LUT R37, R38, R37, RZ, 0xc0, !PT ;  /* 0x0000002526257212 */ /* 0x000fe400078ec0ff */
[----:B------:R-:W-:Y:S02]  /*9390*/  LOP3.LUT R38, R105, R39, RZ, 0xc0, !PT ;  /* 0x0000002769267212 */ /* 0x000fe400078ec0ff */
[----:B------:R-:W-:Y:S01]  /*93a0*/  LOP3.LUT R39, R107, R106, RZ, 0xc0, !PT ;  /* 0x0000006a6b277212 */ /* 0x000fe200078ec0ff */
[----:B------:R-:W-:Y:S06]  /*93b0*/  MUFU.EX2 R105, R56 ;  /* 0x0000003800697308 */ /* 0x000fec0000000800 */
[C---:B------:R-:W-:Y:S04]  /*93c0*/  HMMA.16816.F32 R8, R36.reuse, R48, R8 ;  /* 0x000000302408723c */ /* 0x040fe80000001808 */
[----:B------:R3:W4:Y:S04]  /*93d0*/  MUFU.EX2 R107, R52 ;  /* 0x00000034006b7308 */ /* 0x0007280000000800 */
[-C--:B------:R-:W-:Y:S06]  /*93e0*/  HMMA.16816.F32 R12, R36, R50.reuse, R12 ;  /* 0x00000032240c723c */ /* 0x080fec000000180c */
[----:B------:R5:W4:Y:S02]  /*93f0*/  MUFU.EX2 R106, R54 ;  /* 0x00000036006a7308 */ /* 0x000b240000000800 */
[C---:B------:R-:W-:Y:S08]  /*9400*/  HMMA.16816.F32 R16, R40.reuse, R50, R16 ;  /* 0x000000322810723c */ /* 0x040ff00000001810 */
[-C--:B--2---:R-:W-:Y:S08]  /*9410*/  HMMA.16816.F32 R68, R40, R44.reuse, R68 ;  /* 0x0000002c2844723c */ /* 0x084ff00000001844 */
[C---:B------:R-:W-:Y:S04]  /*9420*/  HMMA.16816.F32 R72, R36.reuse, R44, R72 ;  /* 0x0000002c2448723c */ /* 0x040fe80000001848 */
[C---:B------:R-:W-:Y:S02]  /*9430*/  LOP3.LUT R44, R205.reuse, R128, R125, 0x96, !PT ;  /* 0x00000080cd2c7212 */ /* 0x040fe400078e967d */
[----:B------:R-:W-:Y:S02]  /*9440*/  LOP3.LUT R45, R205, R126, R117, 0x96, !PT ;  /* 0x0000007ecd2d7212 */ /* 0x000fe400078e9675 */
[-C--:B------:R-:W-:Y:S03]  /*9450*/  HMMA.16816.F32 R76, R36, R46.reuse, R76 ;  /* 0x0000002e244c723c */ /* 0x080fe6000000184c */
[----:B---3--:R-:W-:Y:S04]  /*9460*/  IMAD.WIDE.U32 R52, R44, -0x2daee0ad, RZ ;  /* 0xd2511f532c347825 */ /* 0x008fe800078e00ff */
[----:B------:R-:W-:Y:S01]  /*9470*/  IMAD.WIDE.U32 R50, R45, -0x2daee0ad, RZ ;  /* 0xd2511f532d327825 */ /* 0x000fe200078e00ff */
[C---:B------:R-:W-:Y:S01]  /*9480*/  HMMA.16816.F32 R80, R40.reuse, R46, R80 ;  /* 0x0000002e2850723c */ /* 0x040fe20000001850 */
[----:B------:R-:W2:Y:S03]  /*9490*/  LDSM.16.MT88.4 R44, [R192+0x7000] ;  /* 0x00700000c02c783b */ /* 0x000ea60000004200 */
[----:B-----5:R-:W-:Y:S01]  /*94a0*/  IMAD.MOV.U32 R54, RZ, RZ, R50 ;  /* 0x000000ffff367224 */ /* 0x020fe200078e0032 */
[----:B------:R-:W-:Y:S01]  /*94b0*/  LOP3.LUT R48, R144, R132, R51, 0x96, !PT ;  /* 0x0000008490307212 */ /* 0x000fe200078e9633 */
[----:B------:R-:W-:Y:S01]  /*94c0*/  IMAD.MOV.U32 R64, RZ, RZ, R52 ;  /* 0x000000ffff407224 */ /* 0x000fe200078e0034 */
[C---:B------:R-:W-:Y:S01]  /*94d0*/  PRMT R55, R52.reuse, 0x7773, RZ ;  /* 0x0000777334377816 */ /* 0x040fe200000000ff */
[-C--:B-1----:R-:W-:Y:S03]  /*94e0*/  HMMA.16816.F32 R32, R40, R108.reuse, R32 ;  /* 0x0000006c2820723c */ /* 0x082fe60000001820 */
[----:B------:R-:W-:Y:S02]  /*94f0*/  PRMT R65, R52, 0x7771, RZ ;  /* 0x0000777134417816 */ /* 0x000fe400000000ff */
[----:B------:R-:W-:Y:S02]  /*9500*/  PRMT R56, R50, 0x7771, RZ ;  /* 0x0000777132387816 */ /* 0x000fe400000000ff */
[----:B------:R-:W-:Y:S01]  /*9510*/  LOP3.LUT R49, R144, R134, R53, 0x96, !PT ;  /* 0x0000008690317212 */ /* 0x000fe200078e9635 */
[C---:B------:R-:W-:Y:S04]  /*9520*/  HMMA.16816.F32 R84, R36.reuse, R108, R84 ;  /* 0x0000006c2454723c */ /* 0x040fe80000001854 */
[----:B------:R-:W-:Y:S02]  /*9530*/  PRMT R53, R52, 0x7772, RZ ;  /* 0x0000777234357816 */ /* 0x000fe400000000ff */
[----:B------:R-:W-:Y:S02]  /*9540*/  PRMT R52, R50, 0x7773, RZ ;  /* 0x0000777332347816 */ /* 0x000fe400000000ff */
[-C--:B------:R-:W-:Y:S03]  /*9550*/  HMMA.16816.F32 R20, R36, R110.reuse, R20 ;  /* 0x0000006e2414723c */ /* 0x080fe60000001814 */
[----:B------:R-:W-:Y:S02]  /*9560*/  PRMT R55, R53, 0x5410, R55 ;  /* 0x0000541035377816 */ /* 0x000fe40000000037 */
[----:B------:R-:W-:Y:S02]  /*9570*/  LOP3.LUT R53, R64, 0xff, RZ, 0xc0, !PT ;  /* 0x000000ff40357812 */ /* 0x000fe400078ec0ff */
[----:B------:R-:W-:Y:S01]  /*9580*/  LOP3.LUT R139, R55, 0xff00ff, RZ, 0xc0, !PT ;  /* 0x00ff00ff378b7812 */ /* 0x000fe200078ec0ff */
[C---:B------:R-:W-:Y:S04]  /*9590*/  HMMA.16816.F32 R88, R40.reuse, R110, R88 ;  /* 0x0000006e2858723c */ /* 0x040fe80000001858 */
[----:B------:R-:W-:Y:S02]  /*95a0*/  PRMT R51, R50, 0x7772, RZ ;  /* 0x0000777232337816 */ /* 0x000fe400000000ff */
[----:B------:R-:W-:Y:S02]  /*95b0*/  PRMT R53, R53, 0x5410, R65 ;  /* 0x0000541035357816 */ /* 0x000fe40000000041 */
[----:B------:R-:W-:Y:S01]  /*95c0*/  PRMT R66, R51, 0x5410, R52 ;  /* 0x0000541033427816 */ /* 0x000fe20000000034 */
[-C--:B--2---:R-:W-:Y:S03]  /*95d0*/  HMMA.16816.F32 R28, R40, R44.reuse, R28 ;  /* 0x0000002c281c723c */ /* 0x084fe6000000181c */
[C---:B------:R-:W-:Y:S02]  /*95e0*/  LOP3.LUT R50, R49.reuse, 0xffff, RZ, 0xc0, !PT ;  /* 0x0000ffff31327812 */ /* 0x040fe400078ec0ff */
[----:B------:R-:W-:Y:S02]  /*95f0*/  LOP3.LUT R51, R49, 0xff, RZ, 0xc0, !PT ;  /* 0x000000ff31337812 */ /* 0x000fe400078ec0ff */
[----:B------:R-:W-:Y:S01]  /*9600*/  SHF.R.U32.HI R50, RZ, 0x8, R50 ;  /* 0x00000008ff327819 */ /* 0x000fe20000011632 */
[C---:B------:R-:W-:Y:S04]  /*9610*/  HMMA.16816.F32 R92, R36.reuse, R44, R92 ;  /* 0x0000002c245c723c */ /* 0x040fe8000000185c */
[----:B------:R-:W-:Y:S02]  /*9620*/  PRMT R136, R51, 0x5410, R50 ;  /* 0x0000541033887816 */ /* 0x000fe40000000032 */
[----:B------:R-:W-:Y:S02]  /*9630*/  LOP3.LUT R52, R54, 0xff, RZ, 0xc0, !PT ;  /* 0x000000ff36347812 */ /* 0x000fe400078ec0ff */
[-C--:B------:R-:W-:Y:S03]  /*9640*/  HMMA.16816.F32 R96, R36, R46.reuse, R96 ;  /* 0x0000002e2460723c */ /* 0x080fe60000001860 */
[----:B------:R-:W-:Y:S02]  /*9650*/  PRMT R51, R49, 0x7632, R51 ;  /* 0x0000763231337816 */ /* 0x000fe40000000033 */
[----:B------:R-:W-:Y:S02]  /*9660*/  SHF.R.U32.HI R137, RZ, 0x18, R49 ;  /* 0x00000018ff897819 */ /* 0x000fe40000011631 */
[----:B------:R-:W-:Y:S01]  /*9670*/  LOP3.LUT R49, R48, 0xffff, RZ, 0xc0, !PT ;  /* 0x0000ffff30317812 */ /* 0x000fe200078ec0ff */
[----:B------:R-:W-:Y:S04]  /*9680*/  HMMA.16816.F32 R24, R40, R46, R24 ;  /* 0x0000002e2818723c */ /* 0x000fe80000001818 */
[----:B------:R-:W-:Y:S02]  /*9690*/  LOP3.LUT R51, R51, 0xff, RZ, 0xc0, !PT ;  /* 0x000000ff33337812 */ /* 0x000fe400078ec0ff */
[----:B------:R-:W-:Y:S02]  /*96a0*/  PRMT R57, R52, 0x5410, R56 ;  /* 0x0000541034397816 */ /* 0x000fe40000000038 */
[----:B------:R-:W-:Y:S02]  /*96b0*/  SHF.R.U32.HI R49, RZ, 0x8, R49 ;  /* 0x00000008ff317819 */ /* 0x000fe40000011631 */
[C---:B------:R-:W-:Y:S02]  /*96c0*/  LOP3.LUT R52, R48.reuse, 0xff, RZ, 0xc0, !PT ;  /* 0x000000ff30347812 */ /* 0x040fe400078ec0ff */
[----:B------:R-:W-:Y:S02]  /*96d0*/  PRMT R50, R48, 0x7632, R50 ;  /* 0x0000763230327816 */ /* 0x000fe40000000032 */
[----:B------:R-:W-:Y:S02]  /*96e0*/  PRMT R137, R51, 0x5410, R137 ;  /* 0x0000541033897816 */ /* 0x000fe40000000089 */
[----:B------:R-:W-:Y:S02]  /*96f0*/  PRMT R52, R52, 0x5410, R49 ;  /* 0x0000541034347816 */ /* 0x000fe40000000031 */
[--C-:B------:R-:W-:Y:S02]  /*9700*/  HSET2.LE.AND R138, R53, R200.reuse, PT ;  /* 0x000000c8358a7233 */ /* 0x100fe40003803000 */
[----:B------:R-:W-:Y:S02]  /*9710*/  SHF.R.U32.HI R48, RZ, 0x18, R48 ;  /* 0x00000018ff307819 */ /* 0x000fe40000011630 */
[----:B------:R-:W-:Y:S02]  /*9720*/  LOP3.LUT R50, R50, 0xff, RZ, 0xc0, !PT ;  /* 0x000000ff32327812 */ /* 0x000fe400078ec0ff */
[----:B------:R-:W-:Y:S02]  /*9730*/  F2FP.F16.F32.PACK_AB R44, R142, R143 ;  /* 0x0000008f8e2c723e */ /* 0x000fe400000000ff */
[--C-:B------:R-:W-:Y:S02]  /*9740*/  HSET2.LE.AND R139, R139, R200.reuse, PT ;  /* 0x000000c88b8b7233 */ /* 0x100fe40003803000 */
[--C-:B------:R-:W-:Y:S02]  /*9750*/  HSET2.LE.AND R136, R136, R200.reuse, PT ;  /* 0x000000c888887233 */ /* 0x100fe40003803000 */
[--C-:B------:R-:W-:Y:S02]  /*9760*/  HSET2.LE.AND R137, R137, R200.reuse, PT ;  /* 0x000000c889897233 */ /* 0x100fe40003803000 */
[----:B------:R-:W-:Y:S02]  /*9770*/  PRMT R56, R50, 0x5410, R48 ;  /* 0x0000541032387816 */ /* 0x000fe40000000030 */
[--C-:B------:R-:W-:Y:S01]  /*9780*/  HSET2.LE.AND R39, R52, R200.reuse, PT ;  /* 0x000000c834277233 */ /* 0x100fe20003803000 */
[----:B------:R-:W1:Y:S01]  /*9790*/  LDSM.16.MT88.4 R48, [R193+0x7800] ;  /* 0x00780000c130783b */ /* 0x000e620000004200 */
[----:B------:R-:W-:Y:S02]  /*97a0*/  LOP3.LUT R138, R44, R138, RZ, 0xc0, !PT ;  /* 0x0000008a2c8a7212 */ /* 0x000fe400078ec0ff */
[----:B------:R-:W-:Y:S02]  /*97b0*/  F2FP.F16.F32.PACK_AB R36, R140, R141 ;  /* 0x0000008d8c24723e */ /* 0x000fe400000000ff */
[----:B----4-:R-:W-:Y:S02]  /*97c0*/  F2FP.F16.F32.PACK_AB R37, R152, R107 ;  /* 0x0000006b9825723e */ /* 0x010fe400000000ff */
[----:B------:R-:W-:Y:S01]  /*97d0*/  F2FP.F16.F32.PACK_AB R38, R153, R106 ;  /* 0x0000006a9926723e */ /* 0x000fe200000000ff */
[----:B------:R-:W2:Y:S01]  /*97e0*/  LDSM.16.MT88.4 R52, [R189+0x7800] ;  /* 0x00780000bd34783b */ /* 0x000ea20000004200 */
[----:B------:R-:W-:Y:S02]  /*97f0*/  F2FP.F16.F32.PACK_AB R44, R67, R105 ;  /* 0x00000069432c723e */ /* 0x000fe400000000ff */
[----:B------:R-:W-:Y:S02]  /*9800*/  LOP3.LUT R41, R66, 0xff00ff, RZ, 0xc0, !PT ;  /* 0x00ff00ff42297812 */ /* 0x000fe400078ec0ff */
[----:B------:R-:W-:Y:S02]  /*9810*/  LOP3.LUT R139, R36, R139, RZ, 0xc0, !PT ;  /* 0x0000008b248b7212 */ /* 0x000fe400078ec0ff */
[----:B------:R-:W-:Y:S02]  /*9820*/  LOP3.LUT R136, R37, R136, RZ, 0xc0, !PT ;  /* 0x0000008825887212 */ /* 0x000fe400078ec0ff */
[----:B------:R-:W-:Y:S02]  /*9830*/  LOP3.LUT R137, R38, R137, RZ, 0xc0, !PT ;  /* 0x0000008926897212 */ /* 0x000fe400078ec0ff */
[----:B------:R-:W-:Y:S02]  /*9840*/  LOP3.LUT R36, R44, R39, RZ, 0xc0, !PT ;  /* 0x000000272c247212 */ /* 0x000fe400078ec0ff */
[--C-:B------:R-:W-:Y:S02]  /*9850*/  HSET2.LE.AND R37, R56, R200.reuse, PT ;  /* 0x000000c838257233 */ /* 0x100fe40003803000 */
[--C-:B------:R-:W-:Y:S01]  /*9860*/  HSET2.LE.AND R39, R57, R200.reuse, PT ;  /* 0x000000c839277233 */ /* 0x100fe20003803000 */
[-C--:B------:R-:W-:Y:S01]  /*9870*/  HMMA.16816.F32 R108, R136, R120.reuse, R4 ;  /* 0x00000078886c723c */ /* 0x080fe20000001804 */
[----:B------:R-:W3:Y:S04]  /*9880*/  LDSM.16.MT88.4 R4, [R192+0x7800] ;  /* 0x00780000c004783b */ /* 0x000ee80000004200 */
[----:B------:R-:W-:Y:S02]  /*9890*/  F2FP.F16.F32.PACK_AB R38, R59, R58 ;  /* 0x0000003a3b26723e */ /* 0x000fe400000000ff */
[----:B------:R-:W-:Y:S02]  /*98a0*/  F2FP.F16.F32.PACK_AB R40, R154, R60 ;  /* 0x0000003c9a28723e */ /* 0x000fe400000000ff */
[----:B------:R-:W-:Y:S02]  /*98b0*/  HSET2.LE.AND R41, R41, R200, PT ;  /* 0x000000c829297233 */ /* 0x000fe40003803000 */
[----:B------:R-:W-:Y:S02]  /*98c0*/  F2FP.F16.F32.PACK_AB R42, R155, R62 ;  /* 0x0000003e9b2a723e */ /* 0x000fe400000000ff */
[----:B------:R-:W-:Y:S02]  /*98d0*/  LOP3.LUT R37, R38, R37, RZ, 0xc0, !PT ;  /* 0x0000002526257212 */ /* 0x000fe400078ec0ff */
[----:B------:R-:W-:Y:S02]  /*98e0*/  LOP3.LUT R38, R40, R39, RZ, 0xc0, !PT ;  /* 0x0000002728267212 */ /* 0x000fe400078ec0ff */
[----:B------:R-:W-:Y:S07]  /*98f0*/  LOP3.LUT R39, R42, R41, RZ, 0xc0, !PT ;  /* 0x000000292a277212 */ /* 0x000fee00078ec0ff */
[C---:B------:R-:W-:Y:S04]  /*9900*/  HMMA.16816.F32 R112, R36.reuse, R120, R8 ;  /* 0x000000782470723c */ /* 0x040fe80000001808 */
[----:B------:R-:W-:Y:S01]  /*9910*/  FADD.FTZ R9, R229, R100 ;  /* 0x00000064e5097221 */ /* 0x000fe20000010000 */
[----:B------:R-:W-:Y:S01]  /*9920*/  FADD.FTZ R10, R226, R3 ;  /* 0x00000003e20a7221 */ /* 0x000fe20000010000 */
[----:B------:R-:W-:Y:S01]  /*9930*/  FADD.FTZ R8, R228, R101 ;  /* 0x00000065e4087221 */ /* 0x000fe20000010000 */
[----:B------:R-:W-:Y:S01]  /*9940*/  IMAD.MOV.U32 R101, RZ, RZ, R102 ;  /* 0x000000ffff657224 */ /* 0x000fe200078e0066 */
        /* <DEDUP_REMOVED lines=48> */
[----:B------:R-:W-:Y:S02]  /*9c50*/  IMAD.MOV.U32 R105, RZ, RZ, R2 ;  /* 0x000000ffff697224 */ /* 0x000fe400078e0002 */
[-C--:B---3--:R-:W-:Y:S08]  /*9c60*/  HMMA.16816.F32 R132, R136, R4.reuse, R28 ;  /* 0x000000048884723c */ /* 0x088ff0000000181c */
        /* <DEDUP_REMOVED lines=9> */
[----:B------:R-:W-:Y:S04]  /*9d00*/  HMMA.16816.F32 R136, R136, R6, R24 ;  /* 0x000000068888723c */ /* 0x000fe80000001818 */
[----:B------:R-:W-:Y:S01]  /*9d10*/  FADD.FTZ R9, R143, R4 ;  /* 0x000000048f097221 */ /* 0x000fe20000010000 */
[----:B------:R-:W-:Y:S01]  /*9d20*/  FADD.FTZ R8, R141, R3 ;  /* 0x000000038d087221 */ /* 0x000fe20000010000 */
[----:B------:R-:W-:Y:S01]  /*9d30*/  FADD.FTZ R4, R60, R0 ;  /* 0x000000003c047221 */ /* 0x000fe20000010000 */
[----:B------:R-:W-:Y:S02]  /*9d40*/  VIADD R0, R201, 0xffffffff ;  /* 0xffffffffc9007836 */ /* 0x000fe40000000000 */
[----:B------:R-:W-:Y:S01]  /*9d50*/  FADD.FTZ R3, R62, R5 ;  /* 0x000000053e037221 */ /* 0x000fe20000010000 */
[----:B------:R-:W-:Y:S01]  /*9d60*/  FADD.FTZ R215, R142, R9 ;  /* 0x000000098ed77221 */ /* 0x000fe20000010000 */
[----:B------:R-:W-:Y:S01]  /*9d70*/  FADD.FTZ R216, R140, R8 ;  /* 0x000000088cd87221 */ /* 0x000fe20000010000 */
[----:B------:R-:W-:Y:S02]  /*9d80*/  IMAD.MOV.U32 R201, RZ, RZ, R0 ;  /* 0x000000ffffc97224 */ /* 0x000fe400078e0000 */
[----:B------:R-:W-:Y:S01]  /*9d90*/  FADD.FTZ R218, R155, R3 ;  /* 0x000000039bda7221 */ /* 0x000fe20000010000 */
[----:B------:R-:W-:Y:S02]  /*9da0*/  IMAD.MOV.U32 R3, RZ, RZ, R103 ;  /* 0x000000ffff037224 */ /* 0x000fe400078e0067 */
[----:B------:R-:W-:Y:S01]  /*9db0*/  FADD.FTZ R217, R154, R4 ;  /* 0x000000049ad97221 */ /* 0x000fe20000010000 */
[----:B------:R-:W-:Y:S01]  /*9dc0*/  IMAD.MOV.U32 R0, RZ, RZ, R104 ;  /* 0x000000ffff007224 */ /* 0x000fe200078e0068 */
[----:B------:R-:W-:Y:S06]  /*9dd0*/  @P0 BRA `(.L_x_1235) ;  /* 0xffffffc800b80947 */ /* 0x000fec000383ffff */
.L_x_1234:
[----:B------:R-:W1:Y:S01]  /*9de0*/  SHFL.BFLY PT, R5, R215, 0x2, 0x1f ;  /* 0x0c401f00d7057f89 */ /* 0x000e6200000e0000 */
[----:B------:R-:W2:Y:S01]  /*9df0*/  LDCU UR4, c[0x0][0x4fc] ;  /* 0x00009f80ff0477ac */ /* 0x000ea20008000800 */
[----:B------:R-:W-:Y:S02]  /*9e00*/  ISETP.NE.AND P2, PT, R245, -0x1, PT ;  /* 0xfffffffff500780c */ /* 0x000fe40003f45270 */
[----:B------:R-:W3:Y:S01]  /*9e10*/  SHFL.BFLY PT, R4, R216, 0x2, 0x1f ;  /* 0x0c401f00d8047f89 */ /* 0x000ee200000e0000 */
[----:B------:R-:W-:-:S03]  /*9e20*/  UMOV UR5, 0x400 ;  /* 0x0000040000057882 */ /* 0x000fc60000000000 */
[----:B------:R-:W4:Y:S04]  /*9e30*/  SHFL.BFLY PT, R3, R217, 0x2, 0x1f ;  /* 0x0c401f00d9037f89 */ /* 0x000f2800000e0000 */
[----:B------:R-:W5:Y:S01]  /*9e40*/  SHFL.BFLY PT, R0, R218, 0x2, 0x1f ;  /* 0x0c401f00da007f89 */ /* 0x000f6200000e0000 */
[----:B------:R-:W2:Y:S01]  /*9e50*/  S2R R42, SR_TID.X ;  /* 0x00000000002a7919 */ /* 0x000ea20000002100 */
[----:B------:R-:W2:Y:S01]  /*9e60*/  S2R R9, SR_TID.X ;  /* 0x0000000000097919 */ /* 0x000ea20000002100 */
[----:B-1----:R-:W-:Y:S01]  /*9e70*/  FADD.FTZ R5, R5, R215 ;  /* 0x000000d705057221 */ /* 0x002fe20000010000 */
[----:B------:R-:W1:Y:S01]  /*9e80*/  S2R R43, SR_CTAID.Y ;  /* 0x00000000002b7919 */ /* 0x000e620000002600 */
[----:B---3--:R-:W-:-:S03]  /*9e90*/  FADD.FTZ R4, R4, R216 ;  /* 0x000000d804047221 */ /* 0x008fc60000010000 */
[----:B------:R-:W3:Y:S01]  /*9ea0*/  SHFL.BFLY PT, R8, R5, 0x1, 0x1f ;  /* 0x0c201f0005087f89 */ /* 0x000ee200000e0000 */
[----:B----4-:R-:W-:-:S03]  /*9eb0*/  FADD.FTZ R3, R3, R217 ;  /* 0x000000d903037221 */ /* 0x010fc60000010000 */
[----:B------:R-:W4:Y:S01]  /*9ec0*/  SHFL.BFLY PT, R38, R4, 0x1, 0x1f ;  /* 0x0c201f0004267f89 */ /* 0x000f2200000e0000 */
[----:B-----5:R-:W-:-:S03]  /*9ed0*/  FADD.FTZ R0, R0, R218 ;  /* 0x000000da00007221 */ /* 0x020fc60000010000 */
[----:B------:R-:W5:Y:S04]  /*9ee0*/  SHFL.BFLY PT, R7, R3, 0x1, 0x1f ;  /* 0x0c201f0003077f89 */ /* 0x000f6800000e0000 */
[----:B------:R-:W1:Y:S01]  /*9ef0*/  SHFL.BFLY PT, R6, R0, 0x1, 0x1f ;  /* 0x0c201f0000067f89 */ /* 0x000e6200000e0000 */
[C---:B--2---:R-:W-:Y:S02]  /*9f00*/  LOP3.LUT P1, RZ, R42.reuse, 0x8, RZ, 0xc0, !PT ;  /* 0x000000082aff7812 */ /* 0x044fe4000782c0ff */
[----:B------:R-:W-:Y:S02]  /*9f10*/  LOP3.LUT P0, RZ, R42, 0x4, RZ, 0xc0, !PT ;  /* 0x000000042aff7812 */ /* 0x000fe4000780c0ff */
[----:B------:R-:W-:Y:S01]  /*9f20*/  SHF.L.U32 R9, R9, 0x5, RZ ;  /* 0x0000000509097819 */ /* 0x000fe200000006ff */
[----:B---3--:R-:W-:-:S03]  /*9f30*/  FADD.FTZ R37, R5, R8 ;  /* 0x0000000805257221 */ /* 0x008fc60000010000 */
[----:B------:R-:W-:Y:S01]  /*9f40*/  LOP3.LUT R9, R9, 0x7c00, RZ, 0xc0, !PT ;  /* 0x00007c0009097812 */ /* 0x000fe200078ec0ff */
[----:B------:R-:W2:Y:S01]  /*9f50*/  MUFU.RCP R5, R37 ;  /* 0x0000002500057308 */ /* 0x000ea20000001000 */
[----:B------:R-:W-:Y:S01]  /*9f60*/  FSETP.NE.FTZ.AND P6, PT, R37, RZ, PT ;  /* 0x000000ff2500720b */ /* 0x000fe20003fd5000 */
[----:B----4-:R-:W-:Y:S01]  /*9f70*/  FADD.FTZ R38, R4, R38 ;  /* 0x0000002604267221 */ /* 0x010fe20000010000 */
[----:B-----5:R-:W-:Y:S01]  /*9f80*/  FADD.FTZ R39, R3, R7 ;  /* 0x0000000703277221 */ /* 0x020fe20000010000 */
[C---:B------:R-:W-:Y:S02]  /*9f90*/  SHF.L.U32 R3, R42.reuse, 0x4, RZ ;  /* 0x000000042a037819 */ /* 0x040fe400000006ff */
[----:B------:R-:W-:Y:S01]  /*9fa0*/  SHF.L.U32 R7, R42, 0x1, RZ ;  /* 0x000000012a077819 */ /* 0x000fe200000006ff */
[----:B-1----:R-:W-:Y:S01]  /*9fb0*/  FADD.FTZ R40, R0, R6 ;  /* 0x0000000600287221 */ /* 0x002fe20000010000 */
[----:B------:R-:W1:Y:S01]  /*9fc0*/  MUFU.RCP R4, R38 ;  /* 0x0000002600047308 */ /* 0x000e620000001000 */
[----:B------:R-:W-:-:S02]  /*9fd0*/  LOP3.LUT R3, R3, 0x1c0, RZ, 0xc0, !PT ;  /* 0x000001c003037812 */ /* 0x000fc400078ec0ff */
[----:B------:R-:W-:Y:S02]  /*9fe0*/  LOP3.LUT R41, R7, 0x6, RZ, 0xc0, !PT ;  /* 0x0000000607297812 */ /* 0x000fe400078ec0ff */
[----:B------:R-:W-:Y:S02]  /*9ff0*/  LOP3.LUT R3, R3, 0x38, R7, 0xf8, !PT ;  /* 0x0000003803037812 */ /* 0x000fe400078ef807 */
[----:B------:R-:W-:Y:S01]  /*a000*/  FSETP.NE.FTZ.AND P5, PT, R38, RZ, PT ;  /* 0x000000ff2600720b */ /* 0x000fe20003fb5000 */
[----:B------:R-:W3:Y:S01]  /*a010*/  MUFU.RCP R6, R39 ;  /* 0x0000002700067308 */ /* 0x000ee20000001000 */
[----:B--2---:R-:W-:Y:S02]  /*a020*/  FSEL R0, R5, 1, P6 ;  /* 0x3f80000005007808 */ /* 0x004fe40003000000 */
[----:B------:R-:W-:Y:S02]  /*a030*/  FSETP.NE.FTZ.AND P4, PT, R39, RZ, PT ;  /* 0x000000ff2700720b */ /* 0x000fe40003f95000 */
[----:B------:R-:W-:Y:S01]  /*a040*/  FSETP.NE.FTZ.AND P3, PT, R40, RZ, PT ;  /* 0x000000ff2800720b */ /* 0x000fe20003f75000 */
[----:B------:R-:W-:Y:S01]  /*a050*/  FMUL.FTZ R0, R0, UR4 ;  /* 0x0000000400007c20 */ /* 0x000fe20008410000 */
[----:B------:R-:W-:Y:S01]  /*a060*/  IADD3 R41, PT, PT, R3, R41, R9 ;  /* 0x0000002903297210 */ /* 0x000fe20007ffe009 */
        /* <DEDUP_REMOVED lines=19> */
[----:B------:R-:W-:Y:S01]  /*a1a0*/  FMUL.FTZ R4, R4, UR4 ;  /* 0x0000000404047c20 */ /* 0x000fe20008410000 */
[----:B--2---:R-:W-:-:S02]  /*a1b0*/  FSEL R0, R5, 1, P3 ;  /* 0x3f80000005007808 */ /* 0x004fc40001800000 */
[----:B------:R-:W-:Y:S01]  /*a1c0*/  F2FP.F16.F32.PACK_AB R7, R7, R108 ;  /* 0x0000006c0707723e */ /* 0x000fe200000000ff */
[----:B------:R-:W-:Y:S01]  /*a1d0*/  FMUL.FTZ R3, R3, UR4 ;  /* 0x0000000403037c20 */ /* 0x000fe20008410000 */
[----:B------:R-:W-:Y:S01]  /*a1e0*/  MOV R6, 0x10 ;  /* 0x0000001000067802 */ /* 0x000fe20000000f00 */
[----:B------:R-:W-:Y:S01]  /*a1f0*/  FMUL.FTZ R0, R0, UR4 ;  /* 0x0000000400007c20 */ /* 0x000fe20008410000 */
[----:B------:R-:W1:Y:S01]  /*a200*/  S2UR UR4, SR_CgaCtaId ;  /* 0x00000000000479c3 */ /* 0x000e620000008800 */
        /* <DEDUP_REMOVED lines=18> */
[----:B------:R-:W-:Y:S01]  /*a330*/  SEL R6, R6, 0xfffffff0, !P0 ;  /* 0xfffffff006067807 */ /* 0x000fe20004000000 */
[----:B------:R-:W-:Y:S01]  /*a340*/  FMUL.FTZ R122, R4, R122 ;  /* 0x0000007a047a7220 */ /* 0x000fe20000410000 */
[----:B------:R-:W-:Y:S01]  /*a350*/  LOP3.LUT P0, RZ, R42, 0x10, RZ, 0xc0, !PT ;  /* 0x000000102aff7812 */ /* 0x000fe2000780c0ff */
[C---:B------:R-:W-:Y:S01]  /*a360*/  FMUL.FTZ R8, R4.reuse, R123 ;  /* 0x0000007b04087220 */ /* 0x040fe20000410000 */
[C---:B------:R-:W-:Y:S01]  /*a370*/  FMUL.FTZ R70, R4.reuse, R70 ;  /* 0x0000004604467220 */ /* 0x040fe20000410000 */
[----:B-1----:R-:W-:Y:S01]  /*a380*/  ULEA UR4, UR4, UR5, 0x18 ;  /* 0x0000000504047291 */ /* 0x002fe2000f8ec0ff */
[C---:B------:R-:W-:Y:S01]  /*a390*/  FMUL.FTZ R15, R4.reuse, R71 ;  /* 0x00000047040f7220 */ /* 0x040fe20000410000 */
[C---:B------:R-:W-:Y:S01]  /*a3a0*/  FMUL.FTZ R82, R4.reuse, R82 ;  /* 0x0000005204527220 */ /* 0x040fe20000410000 */
[C---:B------:R-:W-:Y:S01]  /*a3b0*/  FMUL.FTZ R11, R4.reuse, R83 ;  /* 0x00000053040b7220 */ /* 0x040fe20000410000 */
[C---:B------:R-:W-:Y:S01]  /*a3c0*/  FMUL.FTZ R126, R4.reuse, R126 ;  /* 0x0000007e047e7220 */ /* 0x040fe20000410000 */
[C---:B------:R-:W-:Y:S01]  /*a3d0*/  FMUL.FTZ R22, R4.reuse, R127 ;  /* 0x0000007f04167220 */ /* 0x040fe20000410000 */
[----:B------:R-:W-:Y:S01]  /*a3e0*/  LEA R0, R41, UR4, 0x1 ;  /* 0x0000000429007c11 */ /* 0x000fe2000f8e08ff */
[C---:B------:R-:W-:Y:S01]  /*a3f0*/  FMUL.FTZ R90, R4.reuse, R90 ;  /* 0x0000005a045a7220 */ /* 0x040fe20000410000 */
[----:B------:R-:W-:Y:S01]  /*a400*/  MOV R41, 0x20 ;  /* 0x0000002000297802 */ /* 0x000fe20000000f00 */
[C---:B------:R-:W-:Y:S01]  /*a410*/  FMUL.FTZ R19, R4.reuse, R91 ;  /* 0x0000005b04137220 */ /* 0x040fe20000410000 */
[C---:B------:R-:W-:Y:S01]  /*a420*/  FMUL.FTZ R134, R4.reuse, R134 ;  /* 0x0000008604867220 */ /* 0x040fe20000410000 */
[----:B------:R1:W-:Y:S01]  /*a430*/  STS [R0], R7 ;  /* 0x0000000700007388 */ /* 0x0003e20000000800 */
[C---:B------:R-:W-:Y:S01]  /*a440*/  FMUL.FTZ R29, R4.reuse, R135 ;  /* 0x00000087041d7220 */ /* 0x040fe20000410000 */
        /* <DEDUP_REMOVED lines=21> */
[----:B------:R-:W-:-:S02]  /*a5a0*/  IADD3 R5, PT, PT, R6, R0, RZ ;  /* 0x0000000006057210 */ /* 0x000fc40007ffe0ff */
[----:B-1----:R-:W-:Y:S02]  /*a5b0*/  SEL R7, R41, 0xffffffe0, !P1 ;  /* 0xffffffe029077807 */ /* 0x002fe40004800000 */
[----:B------:R-:W1:Y:S01]  /*a5c0*/  LDC.U8 R41, c[0x0][0x549] ;  /* 0x00015240ff297b82 */ /* 0x000e620000000000 */
[----:B------:R-:W-:Y:S01]  /*a5d0*/  F2FP.F16.F32.PACK_AB R8, R8, R122 ;  /* 0x0000007a0808723e */ /* 0x000fe200000000ff */
[----:B------:R3:W-:Y:S01]  /*a5e0*/  STS [R5], R3 ;  /* 0x0000000305007388 */ /* 0x0007e20000000800 */
[----:B------:R-:W-:Y:S02]  /*a5f0*/  F2FP.F16.F32.PACK_AB R10, R10, R112 ;  /* 0x000000700a0a723e */ /* 0x000fe400000000ff */
[----:B------:R-:W-:Y:S01]  /*a600*/  F2FP.F16.F32.PACK_AB R9, R9, R114 ;  /* 0x000000720909723e */ /* 0x000fe200000000ff */
[----:B------:R4:W-:Y:S01]  /*a610*/  STS [R5+0x400], R8 ;  /* 0x0004000805007388 */ /* 0x0009e20000000800 */
[----:B------:R-:W-:Y:S02]  /*a620*/  F2FP.F16.F32.PACK_AB R18, R18, R116 ;  /* 0x000000741212723e */ /* 0x000fe400000000ff */
[----:B------:R-:W-:Y:S01]  /*a630*/  F2FP.F16.F32.PACK_AB R17, R17, R118 ;  /* 0x000000761111723e */ /* 0x000fe200000000ff */
[----:B------:R-:W-:Y:S01]  /*a640*/  STS [R0+0x2000], R10 ;  /* 0x0020000a00007388 */ /* 0x000fe20000000800 */
[----:B------:R-:W-:-:S02]  /*a650*/  F2FP.F16.F32.PACK_AB R16, R16, R68 ;  /* 0x000000441010723e */ /* 0x000fc400000000ff */
[----:B------:R-:W-:Y:S01]  /*a660*/  F2FP.F16.F32.PACK_AB R15, R15, R70 ;  /* 0x000000460f0f723e */ /* 0x000fe200000000ff */
[----:B------:R5:W-:Y:S01]  /*a670*/  STS [R0+0x2400], R9 ;  /* 0x0024000900007388 */ /* 0x000be20000000800 */
[----:B------:R-:W-:Y:S02]  /*a680*/  F2FP.F16.F32.PACK_AB R12, R12, R80 ;  /* 0x000000500c0c723e */ /* 0x000fe400000000ff */
[----:B------:R-:W-:Y:S01]  /*a690*/  F2FP.F16.F32.PACK_AB R11, R11, R82 ;  /* 0x000000520b0b723e */ /* 0x000fe200000000ff */
[----:B------:R-:W-:Y:S01]  /*a6a0*/  STS [R5+0x2000], R18 ;  /* 0x0020001205007388 */ /* 0x000fe20000000800 */
[----:B------:R-:W-:Y:S02]  /*a6b0*/  F2FP.F16.F32.PACK_AB R14, R14, R72 ;  /* 0x000000480e0e723e */ /* 0x000fe400000000ff */
[----:B--2---:R-:W-:Y:S01]  /*a6c0*/  IADD3 R4, PT, PT, R7, R0, RZ ;  /* 0x0000000007047210 */ /* 0x004fe20007ffe0ff */
[----:B------:R2:W-:Y:S01]  /*a6d0*/  STS [R5+0x2400], R17 ;  /* 0x0024001105007388 */ /* 0x0005e20000000800 */
[----:B------:R-:W-:-:S02]  /*a6e0*/  F2FP.F16.F32.PACK_AB R13, R13, R74 ;  /* 0x0000004a0d0d723e */ /* 0x000fc400000000ff */
[----:B-1----:R-:W-:Y:S01]  /*a6f0*/  ISETP.NE.AND P1, PT, R41, RZ, PT ;  /* 0x000000ff2900720c */ /* 0x002fe20003f25270 */
[----:B------:R1:W-:Y:S01]  /*a700*/  STS [R4], R16 ;  /* 0x0000001004007388 */ /* 0x0003e20000000800 */
[C---:B---3--:R-:W-:Y:S02]  /*a710*/  IADD3 R3, PT, PT, R0.reuse, 0x40, RZ ;  /* 0x0000004000037810 */ /* 0x048fe40007ffe0ff */
[----:B------:R-:W-:Y:S01]  /*a720*/  @P0 IADD3 R3, PT, PT, R0, -0x40, RZ ;  /* 0xffffffc000030810 */ /* 0x000fe20007ffe0ff */
[----:B------:R-:W-:Y:S01]  /*a730*/  STS [R4+0x400], R15 ;  /* 0x0004000f04007388 */ /* 0x000fe20000000800 */
[----:B------:R-:W-:Y:S01]  /*a740*/  F2FP.F16.F32.PACK_AB R25, R25, R76 ;  /* 0x0000004c1919723e */ /* 0x000fe200000000ff */
[----:B----4-:R3:W4:Y:S01]  /*a750*/  @P5 MUFU.LG2 R8, R38 ;  /* 0x0000002600085308 */ /* 0x0107220000000c00 */
[----:B------:R-:W-:Y:S02]  /*a760*/  F2FP.F16.F32.PACK_AB R24, R24, R78 ;  /* 0x0000004e1818723e */ /* 0x000fe400000000ff */
[----:B------:R-:W-:-:S02]  /*a770*/  F2FP.F16.F32.PACK_AB R23, R23, R124 ;  /* 0x0000007c1717723e */ /* 0x000fc400000000ff */
[----:B------:R-:W-:Y:S02]  /*a780*/  F2FP.F16.F32.PACK_AB R22, R22, R126 ;  /* 0x0000007e1616723e */ /* 0x000fe400000000ff */
[----:B-----5:R-:W-:Y:S01]  /*a790*/  IADD3 R0, PT, PT, R6, R4, RZ ;  /* 0x0000000406007210 */ /* 0x020fe20007ffe0ff */
[----:B------:R-:W3:Y:S01]  /*a7a0*/  @P6 LDC R9, c[0x0][0x458] ;  /* 0x00011600ff096b82 */ /* 0x000ee20000000800 */
[----:B------:R-:W-:Y:S02]  /*a7b0*/  F2FP.F16.F32.PACK_AB R20, R20, R88 ;  /* 0x000000581414723e */ /* 0x000fe400000000ff */
[----:B------:R-:W-:Y:S01]  /*a7c0*/  F2FP.F16.F32.PACK_AB R19, R19, R90 ;  /* 0x0000005a1313723e */ /* 0x000fe200000000ff */
[----:B------:R5:W-:Y:S01]  /*a7d0*/  STS [R0], R12 ;  /* 0x0000000c00007388 */ /* 0x000be20000000800 */
[----:B------:R-:W-:Y:S02]  /*a7e0*/  F2FP.F16.F32.PACK_AB R21, R21, R84 ;  /* 0x000000541515723e */ /* 0x000fe400000000ff */
[----:B--2---:R-:W-:Y:S01]  /*a7f0*/  IADD3 R5, PT, PT, R6, R3, RZ ;  /* 0x0000000306057210 */ /* 0x004fe20007ffe0ff */
[----:B------:R-:W-:Y:S01]  /*a800*/  STS [R0+0x400], R11 ;  /* 0x0004000b00007388 */ /* 0x000fe20000000800 */
[----:B------:R-:W-:Y:S01]  /*a810*/  F2FP.F16.F32.PACK_AB R26, R26, R86 ;  /* 0x000000561a1a723e */ /* 0x000fe200000000ff */
[----:B------:R-:W2:Y:S01]  /*a820*/  LDC R18, c[0x0][0x434] ;  /* 0x00010d00ff127b82 */ /* 0x000ea20000000800 */
[----:B------:R-:W-:Y:S01]  /*a830*/  F2FP.F16.F32.PACK_AB R32, R32, R128 ;  /* 0x000000802020723e */ /* 0x000fe200000000ff */
[----:B------:R4:W-:Y:S01]  /*a840*/  STS [R4+0x2000], R14 ;  /* 0x0020000e04007388 */ /* 0x0009e20000000800 */
[----:B------:R-:W-:Y:S01]  /*a850*/  F2FP.F16.F32.PACK_AB R31, R31, R130 ;  /* 0x000000821f1f723e */ /* 0x000fe200000000ff */
[----:B-1----:R1:W1:Y:S01]  /*a860*/  @P4 MUFU.LG2 R16, R39 ;  /* 0x0000002700104308 */ /* 0x0022620000000c00 */
        /* <DEDUP_REMOVED lines=10> */
[----:B------:R-:W-:Y:S01]  /*a910*/  STS [R3], R23 ;  /* 0x0000001703007388 */ /* 0x000fe20000000800 */
[----:B------:R-:W-:Y:S01]  /*a920*/  F2FP.F16.F32.PACK_AB R33, R33, R98 ;  /* 0x000000622121723e */ /* 0x000fe200000000ff */
[----:B-----5:R2:W2:Y:S02]  /*a930*/  @P6 MUFU.LG2 R12, R37 ;  /* 0x00000025000c6308 */ /* 0x0204a40000000c00 */
[----:B------:R-:W-:Y:S04]  /*a940*/  STS [R3+0x400], R22 ;  /* 0x0004001603007388 */ /* 0x000fe80000000800 */
[----:B------:R-:W-:Y:S01]  /*a950*/  STS [R5], R20 ;  /* 0x0000001405007388 */ /* 0x000fe20000000800 */
[----:B----4-:R-:W4:Y:S03]  /*a960*/  @P2 LDC.64 R14, c[0x0][0x408] ;  /* 0x00010200ff0e2b82 */ /* 0x010f260000000a00 */
[----:B------:R-:W-:Y:S01]  /*a970*/  STS [R5+0x400], R19 ;  /* 0x0004001305007388 */ /* 0x000fe20000000800 */
[----:B-1----:R-:W-:-:S03]  /*a980*/  IADD3 R4, PT, PT, R7, R3, RZ ;  /* 0x0000000307047210 */ /* 0x002fc60007ffe0ff */
[----:B------:R-:W-:Y:S01]  /*a990*/  STS [R3+0x2000], R21 ;  /* 0x0020001503007388 */ /* 0x000fe20000000800 */
[----:B------:R-:W1:Y:S03]  /*a9a0*/  @P5 LDC R13, c[0x0][0x458] ;  /* 0x00011600ff0d5b82 */ /* 0x000e660000000800 */
[----:B------:R5:W-:Y:S01]  /*a9b0*/  STS [R3+0x2400], R26 ;  /* 0x0024001a03007388 */ /* 0x000be20000000800 */
[----:B---3--:R-:W-:-:S03]  /*a9c0*/  IADD3 R0, PT, PT, R6, R4, RZ ;  /* 0x0000000406007210 */ /* 0x008fc60007ffe0ff */
[----:B------:R-:W-:Y:S01]  /*a9d0*/  STS [R5+0x2000], R32 ;  /* 0x0020002005007388 */ /* 0x000fe20000000800 */
[----:B------:R-:W3:Y:S03]  /*a9e0*/  @!P2 LDC.64 R6, c[0x0][0x400] ;  /* 0x00010000ff06ab82 */ /* 0x000ee60000000a00 */
[----:B------:R2:W-:Y:S04]  /*a9f0*/  STS [R5+0x2400], R31 ;  /* 0x0024001f05007388 */ /* 0x0005e80000000800 */
[----:B------:R-:W-:Y:S04]  /*aa00*/  STS [R4], R30 ;  /* 0x0000001e04007388 */ /* 0x000fe80000000800 */
[----:B------:R-:W-:Y:S04]  /*aa10*/  STS [R4+0x400], R29 ;  /* 0x0004001d04007388 */ /* 0x000fe80000000800 */
[----:B------:R-:W-:Y:S04]  /*aa20*/  STS [R0], R28 ;  /* 0x0000001c00007388 */ /* 0x000fe80000000800 */
[----:B------:R4:W-:Y:S01]  /*aa30*/  STS [R0+0x400], R27 ;  /* 0x0004001b00007388 */ /* 0x0009e20000000800 */
[----:B-----5:R-:W5:Y:S03]  /*aa40*/  @P1 LDC R3, c[0x0][0x430] ;  /* 0x00010c00ff031b82 */ /* 0x020f660000000800 */
[----:B------:R-:W-:Y:S01]  /*aa50*/  STS [R4+0x2000], R36 ;  /* 0x0020002404007388 */ /* 0x000fe20000000800 */
[----:B---3--:R-:W-:-:S03]  /*aa60*/  @!P2 IMAD.WIDE.U32 R10, R43, R6, RZ ;  /* 0x000000062b0aa225 */ /* 0x008fc600078e00ff */
[----:B------:R3:W-:Y:S01]  /*aa70*/  STS [R4+0x2400], R35 ;  /* 0x0024002304007388 */ /* 0x0007e20000000800 */
[----:B--2---:R-:W5:Y:S03]  /*aa80*/  LDC R5, c[0x0][0x434] ;  /* 0x00010d00ff057b82 */ /* 0x004f660000000800 */
[----:B------:R-:W-:Y:S04]  /*aa90*/  STS [R0+0x2000], R34 ;  /* 0x0020002200007388 */ /* 0x000fe80000000800 */
[----:B------:R2:W-:Y:S01]  /*aaa0*/  STS [R0+0x2400], R33 ;  /* 0x0024002100007388 */ /* 0x0005e20000000800 */
[----:B------:R-:W1:Y:S01]  /*aab0*/  S2R R19, SR_CTAID.Y ;  /* 0x0000000000137919 */ /* 0x000e620000002600 */
[----:B----4-:R-:W4:Y:S01]  /*aac0*/  S2R R27, SR_CTAID.Z ;  /* 0x00000000001b7919 */ /* 0x010f220000002700 */
[----:B---3--:R-:W3:Y:S01]  /*aad0*/  @P1 LDC R4, c[0x0][0x430] ;  /* 0x00010c00ff041b82 */ /* 0x008ee20000000800 */
[----:B-----5:R-:W-:Y:S01]  /*aae0*/  @P1 IMAD R5, R3, R18, RZ ;  /* 0x0000001203051224 */ /* 0x020fe200078e02ff */
[----:B------:R-:W-:-:S06]  /*aaf0*/  @P1 MOV R3, 0x1 ;  /* 0x0000000100031802 */ /* 0x000fcc0000000f00 */
[----:B--2---:R-:W2:Y:S01]  /*ab00*/  LDC.U8 R0, c[0x0][0x548] ;  /* 0x00015200ff007b82 */ /* 0x004ea20000000000 */
[----:B-1--4-:R-:W-:Y:S05]  /*ab10*/  @P1 BRA `(.L_x_1238) ;  /* 0x0000000000201947 */ /* 0x012fea0003800000 */
[----:B--2---:R-:W-:Y:S01]  /*ab20*/  ISETP.NE.AND P0, PT, R0, RZ, PT ;  /* 0x000000ff0000720c */ /* 0x004fe20003f05270 */
[----:B------:R-:W1:-:S12]  /*ab30*/  LDC R6, c[0x0][0x3e0] ;  /* 0x0000f800ff067b82 */ /* 0x000e580000000800 */
[----:B------:R-:W1:Y:S01]  /*ab40*/  @P0 LDC R3, c[0x0][0x454] ;  /* 0x00011500ff030b82 */ /* 0x000e620000000800 */
[----:B---3--:R-:W-:Y:S02]  /*ab50*/  @P0 MOV R4, 0x1 ;  /* 0x0000000100040802 */ /* 0x008fe40000000f00 */
[----:B------:R-:W-:-:S05]  /*ab60*/  @!P0 MOV R4, 0x1 ;  /* 0x0000000100048802 */ /* 0x000fca0000000f00 */
[----:B------:R-:W4:Y:S01]  /*ab70*/  @P0 LDC R5, c[0x0][0x454] ;  /* 0x00011500ff050b82 */ /* 0x000f220000000800 */
[-C--:B-1----:R-:W-:Y:S02]  /*ab80*/  @P0 IMAD R3, R3, R6.reuse, RZ ;  /* 0x0000000603030224 */ /* 0x082fe400078e02ff */
[----:B------:R-:W-:-:S07]  /*ab90*/  @!P0 IMAD R3, R18, R6, RZ ;  /* 0x0000000612038224 */ /* 0x000fce00078e02ff */
.L_x_1238:
[----:B------:R-:W-:Y:S01]  /*aba0*/  BAR.SYNC.DEFER_BLOCKING 0x0 ;  /* 0x0000000000007b1d */ /* 0x000fe20000010000 */
[----:B------:R-:W-:Y:S01]  /*abb0*/  ISETP.NE.AND P0, PT, R245, -0x1, PT ;  /* 0xfffffffff500780c */ /* 0x000fe20003f05270 */
[----:B------:R-:W-:Y:S01]  /*abc0*/  @!P2 IMAD R26, R43, R7, R11 ;  /* 0x000000072b1aa224 */ /* 0x000fe200078e020b */
[----:B--2---:R-:W-:Y:S01]  /*abd0*/  ISETP.NE.AND P1, PT, R0, RZ, !P1 ;  /* 0x000000ff0000720c */ /* 0x004fe20004f25270 */
[----:B------:R-:W-:-:S04]  /*abe0*/  @P2 IMAD.WIDE.U32 R22, R245, R14, RZ ;  /* 0x0000000ef5162225 */ /* 0x000fc800078e00ff */
[----:B------:R-:W-:Y:S01]  /*abf0*/  @P6 FMUL.FTZ R0, R12, 0.69314718246459960938 ;  /* 0x3f3172180c006820 */ /* 0x000fe20000410000 */
[----:B------:R-:W1:Y:S01]  /*ac00*/  @P4 LDC R17, c[0x0][0x458] ;  /* 0x00011600ff114b82 */ /* 0x000e620000000800 */
[----:B------:R-:W2:Y:S01]  /*ac10*/  @P3 MUFU.LG2 R7, R40 ;  /* 0x0000002800073308 */ /* 0x000ea20000000c00 */
[----:B------:R-:W5:Y:S01]  /*ac20*/  S2R R20, SR_CTAID.X ;  /* 0x0000000000147919 */ /* 0x000f620000002500 */
[----:B------:R-:W-:Y:S01]  /*ac30*/  MOV R25, 0x7f800000 ;  /* 0x7f80000000197802 */ /* 0x000fe20000000f00 */
[----:B------:R-:W-:Y:S02]  /*ac40*/  @P2 IMAD R26, R245, R15, R23 ;  /* 0x0000000ff51a2224 */ /* 0x000fe400078e0217 */
[----:B------:R-:W-:Y:S01]  /*ac50*/  @P6 FFMA.FTZ R25, R104, R9, R0 ;  /* 0x0000000968196223 */ /* 0x000fe20000010000 */
[----:B----4-:R-:W-:Y:S02]  /*ac60*/  IMAD R0, R27, R5, RZ ;  /* 0x000000051b007224 */ /* 0x010fe400078e02ff */
[----:B------:R-:W-:Y:S01]  /*ac70*/  @P5 FMUL.FTZ R6, R8, 0.69314718246459960938 ;  /* 0x3f31721808065820 */ /* 0x000fe20000410000 */
[----:B------:R-:W4:Y:S01]  /*ac80*/  @P3 LDC R11, c[0x0][0x458] ;  /* 0x00011600ff0b3b82 */ /* 0x000f220000000800 */
[C---:B------:R-:W-:Y:S01]  /*ac90*/  @!P0 IMAD R245, R19.reuse, R18, RZ ;  /* 0x0000001213f58224 */ /* 0x040fe200078e02ff */
[----:B------:R-:W-:Y:S01]  /*aca0*/  LOP3.LUT P0, RZ, R42, 0x3, RZ, 0xc0, !PT ;  /* 0x000000032aff7812 */ /* 0x000fe2000780c0ff */
[----:B------:R-:W-:Y:S01]  /*acb0*/  @!P1 IMAD R0, R19, R3, R0 ;  /* 0x0000000313009224 */ /* 0x000fe200078e0200 */
[----:B------:R-:W-:Y:S01]  /*acc0*/  MOV R24, 0x7f800000 ;  /* 0x7f80000000187802 */ /* 0x000fe20000000f00 */
[----:B------:R-:W-:Y:S01]  /*acd0*/  @P5 FFMA.FTZ R24, R103, R13, R6 ;  /* 0x0000000d67185223 */ /* 0x000fe20000010006 */
[----:B------:R-:W-:Y:S01]  /*ace0*/  SHF.R.S32.HI R5, RZ, 0x1f, R245 ;  /* 0x0000001fff057819 */ /* 0x000fe200000114f5 */
[----:B------:R-:W-:Y:S01]  /*acf0*/  @P4 FMUL.FTZ R9, R16, 0.69314718246459960938 ;  /* 0x3f31721810094820 */ /* 0x000fe20000410000 */
[----:B------:R-:W-:Y:S01]  /*ad00*/  SEL R6, R245, RZ, P1 ;  /* 0x000000fff5067207 */ /* 0x000fe20000800000 */
[----:B------:R-:W-:Y:S01]  /*ad10*/  BSSY.RECONVERGENT B0, `(.L_x_1239) ;  /* 0x0000037000007945 */ /* 0x000fe20003800200 */
[----:B------:R1:W3:Y:S01]  /*ad20*/  LDS.128 R28, [R204+0x3800] ;  /* 0x00380000cc1c7984 */ /* 0x0002e20000000c00 */
[----:B------:R-:W-:Y:S01]  /*ad30*/  SEL R5, R5, RZ, P1 ;  /* 0x000000ff05057207 */ /* 0x000fe20000800000 */
[----:B--2---:R-:W-:Y:S01]  /*ad40*/  @P3 FMUL.FTZ R7, R7, 0.69314718246459960938 ;  /* 0x3f31721807073820 */ /* 0x004fe20000410000 */
[----:B------:R-:W-:-:S02]  /*ad50*/  MOV R19, 0x7f800000 ;  /* 0x7f80000000137802 */ /* 0x000fc40000000f00 */
[----:B------:R-:W-:Y:S01]  /*ad60*/  MOV R18, 0x7f800000 ;  /* 0x7f80000000127802 */ /* 0x000fe20000000f00 */
[----:B-1----:R-:W-:Y:S01]  /*ad70*/  @P4 FFMA.FTZ R19, R102, R17, R9 ;  /* 0x0000001166134223 */ /* 0x002fe20000010009 */
[----:B------:R-:W-:Y:S01]  /*ad80*/  @!P2 MOV R13, R10 ;  /* 0x0000000a000da202 */ /* 0x000fe20000000f00 */
[----:B----4-:R-:W-:Y:S01]  /*ad90*/  @P3 FFMA.FTZ R18, R2, R11, R7 ;  /* 0x0000000b02123223 */ /* 0x010fe20000010007 */
[----:B-----5:R-:W-:-:S05]  /*ada0*/  SHF.L.U32 R20, R20, 0x7, RZ ;  /* 0x0000000714147819 */ /* 0x020fca00000006ff */
[----:B---3--:R-:W-:-:S05]  /*adb0*/  IMAD R3, R20, R4, RZ ;  /* 0x0000000414037224 */ /* 0x008fca00078e02ff */
[--C-:B------:R-:W-:Y:S02]  /*adc0*/  IADD3 R8, P5, P1, R3, R6, R0.reuse ;  /* 0x0000000603087210 */ /* 0x100fe400079be000 */
[----:B------:R-:W-:Y:S02]  /*add0*/  SHF.R.S32.HI R3, RZ, 0x1f, R3 ;  /* 0x0000001fff037819 */ /* 0x000fe40000011403 */
[----:B------:R-:W-:-:S04]  /*ade0*/  SHF.R.S32.HI R0, RZ, 0x1f, R0 ;  /* 0x0000001fff007819 */ /* 0x000fc80000011400 */
[----:B------:R-:W-:Y:S01]  /*adf0*/  IADD3.X R5, PT, PT, R3, R5, R0, P5, P1 ;  /* 0x0000000503057210 */ /* 0x000fe20002fe2400 */
[----:B------:R-:W-:Y:S06]  /*ae00*/  @P0 BRA `(.L_x_1240) ;  /* 0x00000000009c0947 */ /* 0x000fec0003800000 */
[--C-:B------:R-:W-:Y:S02]  /*ae10*/  SHF.R.U32.HI R0, RZ, 0x1, R42.reuse ;  /* 0x00000001ff007819 */ /* 0x100fe4000001162a */
[----:B------:R-:W-:Y:S02]  /*ae20*/  SHF.R.U32.HI R2, RZ, 0x2, R42 ;  /* 0x00000002ff027819 */ /* 0x000fe4000001162a */
[----:B------:R-:W-:-:S04]  /*ae30*/  LOP3.LUT R0, R0, 0x30, RZ, 0xc0, !PT ;  /* 0x0000003000007812 */ /* 0x000fc800078ec0ff */
        /* <DEDUP_REMOVED lines=10> */
[C---:B------:R-:W-:Y:S01]  /*aee0*/  @!P6 IADD3 R0, P0, PT, R3.reuse, R8, RZ ;  /* 0x000000080300e210 */ /* 0x040fe20007f1e0ff */
[-C--:B------:R-:W-:Y:S01]  /*aef0*/  @!P5 IMAD R2, R2, R4.reuse, RZ ;  /* 0x000000040202d224 */ /* 0x080fe200078e02ff */
[----:B------:R-:W2:Y:S01]  /*af00*/  @!P5 LDC.64 R14, c[0x0][0x420] ;  /* 0x00010800ff0edb82 */ /* 0x000ea20000000a00 */
[-C--:B------:R-:W-:Y:S01]  /*af10*/  @!P4 IMAD R9, R6, R4.reuse, RZ ;  /* 0x000000040609c224 */ /* 0x080fe200078e02ff */
        /* <DEDUP_REMOVED lines=8> */
[----:B------:R-:W-:Y:S02]  /*afa0*/  @!P4 IADD3 R0, P1, PT, R9, R8, RZ ;  /* 0x000000080900c210 */ /* 0x000fe40007f3e0ff */
[C---:B--2---:R-:W-:Y:S01]  /*afb0*/  @!P5 LEA R6, P0, R7.reuse, R14, 0x2 ;  /* 0x0000000e0706d211 */ /* 0x044fe200078010ff */
[----:B------:R1:W-:Y:S03]  /*afc0*/  @!P6 STG.E desc[UR12][R10.64], R25 ;  /* 0x000000190a00e986 */ /* 0x0003e6000c10190c */
        /* <DEDUP_REMOVED lines=11> */
.L_x_1240:
[----:B------:R-:W-:Y:S05]  /*b080*/  BSYNC.RECONVERGENT B0 ;  /* 0x0000000000007941 */ /* 0x000fea0003800200 */
.L_x_1239:
[----:B------:R-:W2:Y:S01]  /*b090*/  S2R R0, SR_TID.X ;  /* 0x0000000000007919 */ /* 0x000ea20000002100 */
[----:B------:R-:W-:Y:S01]  /*b0a0*/  @P2 IMAD.MOV.U32 R13, RZ, RZ, R22 ;  /* 0x000000ffff0d2224 */ /* 0x000fe200078e0016 */
[----:B------:R-:W3:Y:S01]  /*b0b0*/  LDCU.64 UR4, c[0x0][0x410] ;  /* 0x00008200ff0477ac */ /* 0x000ee20008000a00 */
[----:B------:R-:W-:Y:S01]  /*b0c0*/  SHF.R.U32.HI R17, RZ, 0x3, R42 ;  /* 0x00000003ff117819 */ /* 0x000fe2000001162a */
[----:B-1----:R1:W4:Y:S01]  /*b0d0*/  LDS.128 R8, [R204] ;  /* 0x00000000cc087984 */ /* 0x0023220000000c00 */
[----:B------:R-:W-:Y:S02]  /*b0e0*/  BSSY.RECONVERGENT B0, `(.L_x_1241) ;  /* 0x0000026000007945 */ /* 0x000fe40003800200 */
[----:B------:R-:W-:Y:S01]  /*b0f0*/  ISETP.GE.AND P0, PT, R17, R244, PT ;  /* 0x000000f41100720c */ /* 0x000fe20003f06270 */
[----:B------:R-:W5:Y:S01]  /*b100*/  S2R R14, SR_CTAID.X ;  /* 0x00000000000e7919 */ /* 0x000f620000002500 */
[----:B--2---:R-:W-:Y:S01]  /*b110*/  IMAD.SHL.U32 R2, R0, 0x8, RZ ;  /* 0x0000000800027824 */ /* 0x004fe200078e00ff */
[----:B------:R-:W-:-:S04]  /*b120*/  SHF.R.U32.HI R0, RZ, 0x3, R0 ;  /* 0x00000003ff007819 */ /* 0x000fc80000011600 */
[----:B------:R-:W-:Y:S01]  /*b130*/  LOP3.LUT R2, R2, 0x38, RZ, 0xc0, !PT ;  /* 0x0000003802027812 */ /* 0x000fe200078ec0ff */
[C---:B------:R-:W-:Y:S02]  /*b140*/  VIADD R5, R0.reuse, 0x10 ;  /* 0x0000001000057836 */ /* 0x040fe40000000000 */
[----:B------:R-:W-:Y:S01]  /*b150*/  VIADD R4, R0, 0x20 ;  /* 0x0000002000047836 */ /* 0x000fe20000000000 */
[----:B------:R-:W-:Y:S01]  /*b160*/  SHF.R.U32.HI R0, RZ, 0x3, R42 ;  /* 0x00000003ff007819 */ /* 0x000fe2000001162a */
[----:B-----5:R-:W-:Y:S01]  /*b170*/  IMAD.WIDE.U32 R14, R14, 0x80, RZ ;  /* 0x000000800e0e7825 */ /* 0x020fe200078e00ff */
[----:B------:R-:W-:Y:S02]  /*b180*/  IADD3 R2, P1, PT, R2, R13, RZ ;  /* 0x0000000d02027210 */ /* 0x000fe40007f3e0ff */
[-C--:B------:R-:W-:Y:S01]  /*b190*/  ISETP.GE.AND P5, PT, R4, R244.reuse, PT ;  /* 0x000000f40400720c */ /* 0x080fe20003fa6270 */
[----:B------:R-:W-:Y:S01]  /*b1a0*/  VIADD R4, R0, 0x50 ;  /* 0x0000005000047836 */ /* 0x000fe20000000000 */
[----:B------:R-:W-:Y:S01]  /*b1b0*/  ISETP.GE.AND P6, PT, R5, R244, PT ;  /* 0x000000f40500720c */ /* 0x000fe20003fc6270 */
[----:B------:R-:W-:-:S02]  /*b1c0*/  IMAD.X R3, RZ, RZ, R26, P1 ;  /* 0x000000ffff037224 */ /* 0x000fc400008e061a */
[----:B------:R-:W-:Y:S01]  /*b1d0*/  VIADD R5, R0, 0x40 ;  /* 0x0000004000057836 */ /* 0x000fe20000000000 */
[-C--:B------:R-:W-:Y:S01]  /*b1e0*/  ISETP.GE.AND P2, PT, R4, R244.reuse, PT ;  /* 0x000000f40400720c */ /* 0x080fe20003f46270 */
[C---:B------:R-:W-:Y:S01]  /*b1f0*/  VIADD R7, R0.reuse, 0x30 ;  /* 0x0000003000077836 */ /* 0x040fe20000000000 */
[----:B------:R-:W2:Y:S01]  /*b200*/  S2R R4, SR_CTAID.X ;  /* 0x0000000000047919 */ /* 0x000ea20000002500 */
[----:B---3--:R-:W-:Y:S01]  /*b210*/  IMAD.WIDE.U32 R12, R27, UR4, R2 ;  /* 0x000000041b0c7c25 */ /* 0x008fe2000f8e0002 */
[-C--:B------:R-:W-:Y:S02]  /*b220*/  ISETP.GE.AND P3, PT, R5, R244.reuse, PT ;  /* 0x000000f40500720c */ /* 0x080fe40003f66270 */
[----:B------:R-:W-:Y:S01]  /*b230*/  ISETP.GE.AND P4, PT, R7, R244, PT ;  /* 0x000000f40700720c */ /* 0x000fe20003f86270 */
[----:B------:R-:W-:Y:S02]  /*b240*/  VIADD R0, R0, 0x60 ;  /* 0x0000006000007836 */ /* 0x000fe40000000000 */
[----:B------:R-:W-:-:S03]  /*b250*/  IMAD R7, R27, UR5, R13 ;  /* 0x000000051b077c24 */ /* 0x000fc6000f8e020d */
[----:B------:R-:W-:Y:S01]  /*b260*/  ISETP.GE.AND P1, PT, R0, R244, PT ;  /* 0x000000f40000720c */ /* 0x000fe20003f26270 */
[----:B--2---:R-:W-:-:S03]  /*b270*/  IMAD.WIDE.U32 R4, R4, 0x80, RZ ;  /* 0x0000008004047825 */ /* 0x004fc600078e00ff */
[----:B------:R-:W-:Y:S01]  /*b280*/  LOP3.LUT R16, R4, R17, RZ, 0xfc, !PT ;  /* 0x0000001104107212 */ /* 0x000fe200078efcff */
[----:B-1--4-:R-:W-:Y:S08]  /*b290*/  @P0 BRA `(.L_x_1242) ;  /* 0x0000000000280947 */ /* 0x012ff00003800000 */
        /* <DEDUP_REMOVED lines=9> */
[----:B------:R1:W-:Y:S02]  /*b330*/  STG.E.128 desc[UR12][R4.64], R8 ;  /* 0x0000000804007986 */ /* 0x0003e4000c101d0c */
.L_x_1242:
[----:B------:R-:W-:Y:S05]  /*b340*/  BSYNC.RECONVERGENT B0 ;  /* 0x0000000000007941 */ /* 0x000fea0003800200 */
.L_x_1241:
[----:B-1----:R1:W2:Y:S01]  /*b350*/  LDS.128 R8, [R204+0x800] ;  /* 0x00080000cc087984 */ /* 0x0022a20000000c00 */
[----:B------:R-:W-:Y:S01]  /*b360*/  IADD3 R0, PT, PT, R17, 0x70, RZ ;  /* 0x0000007011007810 */ /* 0x000fe20007ffe0ff */
[----:B------:R-:W-:Y:S03]  /*b370*/  BSSY.RECONVERGENT B0, `(.L_x_1243) ;  /* 0x0000010000007945 */ /* 0x000fe60003800200 */
[----:B------:R-:W-:Y:S01]  /*b380*/  ISETP.GE.AND P0, PT, R0, R244, PT ;  /* 0x000000f40000720c */ /* 0x000fe20003f06270 */
        /* <DEDUP_REMOVED lines=14> */
.L_x_1244:
[----:B------:R-:W-:Y:S05]  /*b470*/  BSYNC.RECONVERGENT B0 ;  /* 0x0000000000007941 */ /* 0x000fea0003800200 */
.L_x_1243:
        /* <DEDUP_REMOVED lines=16> */
.L_x_1246:
[----:B------:R-:W-:Y:S05]  /*b580*/  BSYNC.RECONVERGENT B0 ;  /* 0x0000000000007941 */ /* 0x000fea0003800200 */
.L_x_1245:
        /* <DEDUP_REMOVED lines=16> */
.L_x_1248:
[----:B------:R-:W-:Y:S05]  /*b690*/  BSYNC.RECONVERGENT B0 ;  /* 0x0000000000007941 */ /* 0x000fea0003800200 */
.L_x_1247:
        /* <DEDUP_REMOVED lines=16> */
.L_x_1250:
[----:B------:R-:W-:Y:S05]  /*b7a0*/  BSYNC.RECONVERGENT B0 ;  /* 0x0000000000007941 */ /* 0x000fea0003800200 */
.L_x_1249:
        /* <DEDUP_REMOVED lines=16> */
.L_x_1252:
[----:B------:R-:W-:Y:S05]  /*b8b0*/  BSYNC.RECONVERGENT B0 ;  /* 0x0000000000007941 */ /* 0x000fea0003800200 */
.L_x_1251:
        /* <DEDUP_REMOVED lines=16> */
.L_x_1254:
[----:B------:R-:W-:Y:S05]  /*b9c0*/  BSYNC.RECONVERGENT B0 ;  /* 0x0000000000007941 */ /* 0x000fea0003800200 */
.L_x_1253:
[----:B------:R-:W-:Y:S05]  /*b9d0*/  @P0 EXIT ;  /* 0x000000000000094d */ /* 0x000fea0003800000 */
[----:B------:R-:W5:Y:S01]  /*b9e0*/  LDCU.64 UR6, c[0x0][0x408] ;  /* 0x00008100ff0677ac */ /* 0x000f620008000a00 */
[----:B-1----:R-:W-:Y:S01]  /*b9f0*/  IADD3 R4, P0, PT, R16, 0x70, RZ ;  /* 0x0000007010047810 */ /* 0x002fe20007f1e0ff */
        /* <DEDUP_REMOVED lines=12> */
.L_x_1255:
        /* <DEDUP_REMOVED lines=12> */
.L_x_2700:


//--------------------- .text._ZN5flash16flash_fwd_kernelI23Flash_fwd_kernel_traitsILi64ELi128ELi64ELi4ELb0ELb0EN7cutlass6half_tE19Flash_kernel_traitsILi64ELi128ELi64ELi4ES3_EELb0ELb0ELb0ELb0ELb0ELb1ELb1ELb0EEEvNS_16Flash_fwd_paramsE --------------------------
	.section	.text._ZN5flash16flash_fwd_kernelI23Flash_fwd_kernel_traitsILi64ELi128ELi64ELi4ELb0ELb0EN7cutlass6half_tE19Flash_kernel_traitsILi64ELi128ELi64ELi4ES3_EELb0ELb0ELb0ELb0ELb0ELb1ELb1ELb0EEEvNS_16Flash_fwd_paramsE,"ax",@progbits
	.align	128
        .global         _ZN5flash16flash_fwd_kernelI23Flash_fwd_kernel_traitsILi64ELi128ELi64ELi4ELb0ELb0EN7cutlass6half_tE19Flash_kernel_traitsILi64ELi128ELi64ELi4ES3_EELb0ELb0ELb0ELb0ELb0ELb1ELb1ELb0EEEvNS_16Flash_fwd_paramsE
        .type           _ZN5flash16flash_fwd_kernelI23Flash_fwd_kernel_traitsILi64ELi128ELi64ELi4ELb0ELb0EN7cutlass6half_tE19Flash_kernel_traitsILi64ELi128ELi64ELi4ES3_EELb0ELb0ELb0ELb0ELb0ELb1ELb1ELb0EEEvNS_16Flash_fwd_paramsE,@function
        .size           _ZN5flash16flash_fwd_kernelI23Flash_fwd_kernel_traitsILi64ELi128ELi64ELi4ELb0ELb0EN7cutlass6half_tE19Flash_kernel_traitsILi64ELi128ELi64ELi4ES3_EELb0ELb0ELb0ELb0ELb0ELb1ELb1ELb0EEEvNS_16Flash_fwd_paramsE,(.L_x_2701 - _ZN5flash16flash_fwd_kernelI23Flash_fwd_kernel_traitsILi64ELi128ELi64ELi4ELb0ELb0EN7cutlass6half_tE19Flash_kernel_traitsILi64ELi128ELi64ELi4ES3_EELb0ELb0ELb0ELb0ELb0ELb1ELb1ELb0EEEvNS_16Flash_fwd_paramsE)
        .other          _ZN5flash16flash_fwd_kernelI23Flash_fwd_kernel_traitsILi64ELi128ELi64ELi4ELb0ELb0EN7cutlass6half_tE19Flash_kernel_traitsILi64ELi128ELi64ELi4ES3_EELb0ELb0ELb0ELb0ELb0ELb1ELb1ELb0EEEvNS_16Flash_fwd_paramsE,@"STO_CUDA_ENTRY STV_DEFAULT"
_ZN5flash16flash_fwd_kernelI23Flash_fwd_kernel_traitsILi64ELi128ELi64ELi4ELb0ELb0EN7cutlass6half_tE19Flash_kernel_traitsILi64ELi128ELi64ELi4ES3_EELb0ELb0ELb0ELb0ELb0ELb1ELb1ELb0EEEvNS_16Flash_fwd_paramsE:
.text._ZN5flash16flash_fwd_kernelI23Flash_fwd_kernel_traitsILi64ELi128ELi64ELi4ELb0ELb0EN7cutlass6half_tE19Flash_kernel_traitsILi64ELi128ELi64ELi4ES3_EELb0ELb0ELb0ELb0ELb0ELb1ELb1ELb0EEEvNS_16Flash_fwd_paramsE:
[----:B------:R-:W-:Y:S01]  /*0000*/  LDC R1, c[0x0][0x37c] ;  /* 0x0000df00ff017b82 */ /* 0x000fe20000000800 */
[----:B------:R-:W1:Y:S01]  /*0010*/  S2R R210, SR_CTAID.Y ;  /* 0x0000000000d27919 */ /* 0x000e620000002600 */
[----:B------:R-:W2:Y:S06]  /*0020*/  LDCU.64 UR4, c[0x0][0x478] ;  /* 0x00008f00ff0477ac */ /* 0x000eac0008000a00 */
[----:B------:R-:W3:Y:S01]  /*0030*/  LDC.64 R14, c[0x0][0x460] ;  /* 0x00011800ff0e7b82 */ /* 0x000ee20000000a00 */
[----:B------:R-:W-:Y:S01]  /*0040*/  IMAD.MOV.U32 R209, RZ, RZ, -0x1 ;  /* 0xffffffffffd17424 */ /* 0x000fe200078e00ff */
[----:B------:R-:W4:Y:S01]  /*0050*/  LDCU.64 UR6, c[0x0][0x470] ;  /* 0x00008e00ff0677ac */ /* 0x000f220008000a00 */
[----:B------:R-:W1:Y:S05]  /*0060*/  LDCU.64 UR8, c[0x0][0x460] ;  /* 0x00008c00ff0877ac */ /* 0x000e6a0008000a00 */
[----:B------:R-:W3:Y:S01]  /*0070*/  LDC.64 R6, c[0x0][0x468] ;  /* 0x00011a00ff067b82 */ /* 0x000ee20000000a00 */
[----:B------:R-:W3:Y:S01]  /*0080*/  LDCU.64 UR14, c[0x0][0x358] ;  /* 0x00006b00ff0e77ac */ /* 0x000ee20008000a00 */
[----:B--2---:R-:W-:-:S02]  /*0090*/  ISETP.NE.U32.AND P2, PT, RZ, UR4, PT ;  /* 0x00000004ff007c0c */ /* 0x004fc4000bf45070 */
[----:B----4-:R-:W-:Y:S02]  /*00a0*/  ISETP.NE.U32.AND P3, PT, RZ, UR6, PT ;  /* 0x00000006ff007c0c */ /* 0x010fe4000bf65070 */
[----:B------:R-:W-:Y:S02]  /*00b0*/  ISETP.NE.AND.EX P2, PT, RZ, UR5, PT, P2 ;  /* 0x00000005ff007c0c */ /* 0x000fe4000bf45320 */
[----:B-1----:R-:W-:Y:S02]  /*00c0*/  ISETP.NE.U32.AND P5, PT, RZ, UR8, PT ;  /* 0x00000008ff007c0c */ /* 0x002fe4000bfa5070 */
[----:B------:R-:W-:Y:S02]  /*00d0*/  ISETP.NE.U32.AND P4, PT, RZ, UR8, PT ;  /* 0x00000008ff007c0c */ /* 0x000fe4000bf85070 */
[----:B------:R-:W-:Y:S01]  /*00e0*/  ISETP.NE.AND.EX P3, PT, RZ, UR7, PT, P3 ;  /* 0x00000007ff007c0c */ /* 0x000fe2000bf65330 */
[C---:B------:R-:W-:Y:S01]  /*00f0*/  IMAD.SHL.U32 R13, R210.reuse, 0x4, RZ ;  /* 0x00000004d20d7824 */ /* 0x040fe200078e00ff */
[----:B------:R-:W-:Y:S01]  /*0100*/  ISETP.NE.AND.EX P5, PT, RZ, UR9, PT, P5 ;  /* 0x00000009ff007c0c */ /* 0x000fe2000bfa5350 */
[----:B---3--:R-:W-:Y:S01]  /*0110*/  IMAD.WIDE.U32 R14, R210, 0x4, R14 ;  /* 0x00000004d20e7825 */ /* 0x008fe200078e000e */
[----:B------:R-:W-:-:S02]  /*0120*/  ISETP.NE.AND.EX P4, PT, RZ, UR9, PT, P4 ;  /* 0x00000009ff007c0c */ /* 0x000fc4000bf85340 */
[----:B------:R-:W-:Y:S02]  /*0130*/  SHF.R.U32.HI R2, RZ, 0x1e, R210 ;  /* 0x0000001eff027819 */ /* 0x000fe400000116d2 */
[----:B------:R-:W-:Y:S01]  /*0140*/  @P2 IADD3 R10, P0, PT, R13, UR4, RZ ;  /* 0x000000040d0a2c10 */ /* 0x000fe2000ff1e0ff */
[----:B------:R-:W-:-:S04]  /*0150*/  IMAD.MOV.U32 R0, RZ, RZ, RZ ;  /* 0x000000ffff007224 */ /* 0x000fc800078e00ff */
[----:B------:R-:W-:Y:S02]  /*0160*/  @P3 IADD3 R4, P1, PT, R13, UR6, RZ ;  /* 0x000000060d043c10 */ /* 0x000fe4000ff3e0ff */
[----:B------:R-:W2:Y:S01]  /*0170*/  @P5 LDG.E R209, desc[UR14][R14.64] ;  /* 0x0000000e0ed15981 */ /* 0x000ea2000c1e1900 */
[----:B------:R-:W-:-:S03]  /*0180*/  @P2 IADD3.X R11, PT, PT, R2, UR5, RZ, P0, !PT ;  /* 0x00000005020b2c10 */ /* 0x000fc600087fe4ff */
[----:B------:R-:W2:Y:S01]  /*0190*/  @P4 LDG.E R8, desc[UR14][R14.64+0x4] ;  /* 0x0000040e0e084981 */ /* 0x000ea2000c1e1900 */
[----:B------:R-:W-:Y:S01]  /*01a0*/  @P3 IADD3.X R5, PT, PT, R2, UR7, RZ, P1, !PT ;  /* 0x0000000702053c10 */ /* 0x000fe20008ffe4ff */
[----:B------:R-:W1:Y:S02]  /*01b0*/  LDCU.U8 UR4, c[0x0][0x532] ;  /* 0x0000a640ff0477ac */ /* 0x000e640008000000 */
[----:B------:R-:W3:Y:S04]  /*01c0*/  @P2 LDG.E R11, desc[UR14][R10.64] ;  /* 0x0000000e0a0b2981 */ /* 0x000ee8000c1e1900 */
[----:B------:R4:W3:Y:S01]  /*01d0*/  @P3 LDG.E R0, desc[UR14][R4.64] ;  /* 0x0000000e04003981 */ /* 0x0008e2000c1e1900 */
[----:B------:R-:W-:Y:S02]  /*01e0*/  IADD3 R12, P0, PT, R13, R6, RZ ;  /* 0x000000060d0c7210 */ /* 0x000fe40007f1e0ff */
[----:B------:R-:W-:-:S03]  /*01f0*/  ISETP.EQ.U32.AND P3, PT, R6, RZ, PT ;  /* 0x000000ff0600720c */ /* 0x000fc60003f62070 */
[----:B------:R-:W-:Y:S02]  /*0200*/  IMAD.X R13, R2, 0x1, R7, P0 ;  /* 0x00000001020d7824 */ /* 0x000fe400000e0607 */
[----:B------:R-:W4:Y:S01]  /*0210*/  @!P2 LDC R2, c[0x0][0x43c] ;  /* 0x00010f00ff02ab82 */ /* 0x000f220000000800 */
[----:B-1----:R-:W-:-:S07]  /*0220*/  ISETP.NE.AND P1, PT, RZ, UR4, PT ;  /* 0x00000004ff007c0c */ /* 0x002fce000bf25270 */
[----:B----4-:R-:W1:Y:S01]  /*0230*/  @!P2 LDC.64 R4, c[0x0][0x488] ;  /* 0x00012200ff04ab82 */ /* 0x010e620000000a00 */
[----:B------:R-:W-:Y:S01]  /*0240*/  ISETP.EQ.OR.EX P3, PT, R7, RZ, !P1, P3 ;  /* 0x000000ff0700720c */ /* 0x000fe20004f62730 */
[----:B------:R-:W-:Y:S01]  /*0250*/  IMAD.MOV.U32 R9, RZ, RZ, -0x1 ;  /* 0xffffffffff097424 */ /* 0x000fe200078e00ff */
[----:B------:R-:W-:-:S04]  /*0260*/  ISETP.NE.U32.AND P0, PT, R6, RZ, PT ;  /* 0x000000ff0600720c */ /* 0x000fc80003f05070 */
[----:B------:R-:W-:Y:S01]  /*0270*/  ISETP.NE.AND.EX P0, PT, R7, RZ, PT, P0 ;  /* 0x000000ff0700720c */ /* 0x000fe20003f05300 */
[----:B------:R-:W4:Y:S06]  /*0280*/  S2UR UR13, SR_CTAID.X ;  /* 0x00000000000d79c3 */ /* 0x000f2c0000002500 */
[----:B------:R1:W5:Y:S02]  /*0290*/  @!P3 LDG.E R9, desc[UR14][R12.64] ;  /* 0x0000000e0c09b981 */ /* 0x000364000c1e1900 */
[----:B------:R-:W2:Y:S01]  /*02a0*/  @!P4 LDC R201, c[0x0][0x434] ;  /* 0x00010d00ffc9cb82 */ /* 0x000ea20000000800 */
[----:B-1----:R-:W-:-:S04]  /*02b0*/  @!P2 ISETP.NE.U32.AND P3, PT, R4, RZ, PT ;  /* 0x000000ff0400a20c */ /* 0x002fc80003f65070 */
[----:B------:R-:W-:Y:S01]  /*02c0*/  @!P2 ISETP.NE.AND.EX P3, PT, R5, RZ, PT, P3 ;  /* 0x000000ff0500a20c */ /* 0x000fe20003f65330 */
[----:B------:R-:W1:Y:S03]  /*02d0*/  S2R R3, SR_CTAID.Z ;  /* 0x0000000000037919 */ /* 0x000e660000002700 */
[----:B------:R-:W-:Y:S01]  /*02e0*/  @!P2 SEL R5, R2, RZ, P3 ;  /* 0x000000ff0205a207 */ /* 0x000fe20001800000 */
[----:B------:R-:W1:Y:S01]  /*02f0*/  S2R R118, SR_TID.X ;  /* 0x0000000000767919 */ /* 0x000e620000002100 */
[----:B------:R-:W1:Y:S01]  /*0300*/  @!P0 LDC R2, c[0x0][0x438] ;  /* 0x00010e00ff028b82 */ /* 0x000e620000000800 */
[----:B----4-:R-:W-:Y:S01]  /*0310*/  USHF.L.U32 UR12, UR13, 0x7, URZ ;  /* 0x000000070d0c7899 */ /* 0x010fe200080006ff */
[----:B--2---:R-:W-:-:S05]  /*0320*/  @P4 IMAD.IADD R201, R8, 0x1, -R209 ;  /* 0x0000000108c94824 */ /* 0x004fca00078e0ad1 */
[----:B------:R-:W-:Y:S01]  /*0330*/  ISETP.GT.AND P4, PT, R201, UR12, PT ;  /* 0x0000000cc9007c0c */ /* 0x000fe2000bf84270 */
[----:B---3--:R-:W-:Y:S01]  /*0340*/  @P2 IMAD.IADD R116, R11, 0x1, -R0 ;  /* 0x000000010b742824 */ /* 0x008fe200078e0a00 */
[----:B-1----:R-:W-:Y:S11]  /*0350*/  @!P0 BRA `(.L_x_1256) ;  /* 0x00000000000c8947 */ /* 0x002ff60003800000 */
[----:B------:R-:W2:Y:S02]  /*0360*/  @P1 LDG.E R2, desc[UR14][R12.64+0x4] ;  /* 0x0000040e0c021981 */ /* 0x000ea4000c1e1900 */
[----:B--2--5:R-:W-:-:S06]  /*0370*/  @P1 IADD3 R2, PT, PT, R2, -R9, RZ ;  /* 0x8000000902021210 */ /* 0x024fcc0007ffe0ff */
[----:B------:R1:W5:Y:S02]  /*0380*/  @!P1 LDG.E R2, desc[UR14][R12.64] ;  /* 0x0000000e0c029981 */ /* 0x000364000c1e1900 */
.L_x_1256:
[----:B-----5:R-:W-:Y:S01]  /*0390*/  @!P2 IADD3 R116, PT, PT, R5, R2, -R0 ;  /* 0x000000020574a210 */ /* 0x020fe20007ffe800 */
[----:B------:R-:W-:Y:S06]  /*03a0*/  @!P4 EXIT ;  /* 0x000000000000c94d */ /* 0x000fec0003800000 */
[C---:B------:R-:W-:Y:S01]  /*03b0*/  ISETP.GT.AND P0, PT, R116.reuse, RZ, PT ;  /* 0x000000ff7400720c */ /* 0x040fe20003f04270 */
[----:B------:R-:W-:-:S05]  /*03c0*/  VIADD R5, R116, 0x3f ;  /* 0x0000003f74057836 */ /* 0x000fca0000000000 */
[----:B------:R-:W-:-:S04]  /*03d0*/  SHF.R.S32.HI R132, RZ, 0x1f, R5 ;  /* 0x0000001fff847819 */ /* 0x000fc80000011405 */
[----:B------:R-:W-:-:S03]  /*03e0*/  LEA.HI R132, R132, R5, RZ, 0x6 ;  /* 0x0000000584847211 */ /* 0x000fc600078f30ff */
[----:B------:R-:W-:Y:S05]  /*03f0*/  @P0 BRA `(.L_x_1257) ;  /* 0x0000001000940947 */ /* 0x000fea0003800000 */
[----:B------:R-:W2:Y:S01]  /*0400*/  LDC.U8 R0, c[0x0][0x549] ;  /* 0x00015240ff007b82 */ /* 0x000ea20000000000 */
[----:B------:R-:W-:-:S07]  /*0410*/  ISETP.NE.AND P0, PT, R209, -0x1, PT ;  /* 0xffffffffd100780c */ /* 0x000fce0003f05270 */
[----:B------:R-:W3:Y:S08]  /*0420*/  LDC.U8 R2, c[0x0][0x548] ;  /* 0x00015200ff027b82 */ /* 0x000ef00000000000 */
[----:B------:R-:W4:Y:S01]  /*0430*/  LDC R11, c[0x0][0x434] ;  /* 0x00010d00ff0b7b82 */ /* 0x000f220000000800 */
[----:B--2---:R-:W-:-:S07]  /*0440*/  ISETP.NE.AND P1, PT, R0, RZ, PT ;  /* 0x000000ff0000720c */ /* 0x004fce0003f25270 */
[----:B------:R-:W2:Y:S01]  /*0450*/  @!P0 LDC.64 R8, c[0x0][0x400] ;  /* 0x00010000ff088b82 */ /* 0x000ea20000000a00 */
[----:B---3--:R-:W-:-:S07]  /*0460*/  ISETP.NE.AND P2, PT, R2, RZ, !P1 ;  /* 0x000000ff0200720c */ /* 0x008fce0004f45270 */
[----:B------:R-:W3:Y:S08]  /*0470*/  @P0 LDC.64 R6, c[0x0][0x408] ;  /* 0x00010200ff060b82 */ /* 0x000ef00000000a00 */
[----:B------:R-:W5:Y:S08]  /*0480*/  @P1 LDC.64 R4, c[0x0][0x430] ;  /* 0x00010c00ff041b82 */ /* 0x000f700000000a00 */
[----:B------:R-:W1:Y:S01]  /*0490*/  @P1 LDC R0, c[0x0][0x430] ;  /* 0x00010c00ff001b82 */ /* 0x000e620000000800 */
[----:B-----5:R-:W-:-:S02]  /*04a0*/  @P1 IMAD R10, R4, R5, RZ ;  /* 0x00000005040a1224 */ /* 0x020fc400078e02ff */
[----:B------:R-:W-:Y:S01]  /*04b0*/  @P1 IMAD.MOV.U32 R5, RZ, RZ, 0x1 ;  /* 0x00000001ff051424 */ /* 0x000fe200078e00ff */
[----:B--234-:R-:W-:Y:S06]  /*04c0*/  @P1 BRA `(.L_x_1258) ;  /* 0x0000000000281947 */ /* 0x01cfec0003800000 */
[----:B------:R-:W-:Y:S01]  /*04d0*/  ISETP.NE.AND P1, PT, R2, RZ, PT ;  /* 0x000000ff0200720c */ /* 0x000fe20003f25270 */
[----:B-1----:R-:W1:-:S12]  /*04e0*/  LDC R13, c[0x0][0x3e0] ;  /* 0x0000f800ff0d7b82 */ /* 0x002e580000000800 */
[----:B------:R-:W2:Y:S01]  /*04f0*/  @P1 LDC R10, c[0x0][0x454] ;  /* 0x00011500ff0a1b82 */ /* 0x000ea20000000800 */
[----:B------:R-:W-:Y:S02]  /*0500*/  @P1 MOV R0, 0x1 ;  /* 0x0000000100001802 */ /* 0x000fe40000000f00 */
[----:B------:R-:W-:-:S05]  /*0510*/  @!P1 MOV R0, 0x1 ;  /* 0x0000000100009802 */ /* 0x000fca0000000f00 */
[----:B------:R-:W1:Y:S08]  /*0520*/  @P1 LDC R4, c[0x0][0x454] ;  /* 0x00011500ff041b82 */ /* 0x000e700000000800 */
[----:B------:R-:W3:Y:S08]  /*0530*/  @!P1 LDC R2, c[0x0][0x434] ;  /* 0x00010d00ff029b82 */ /* 0x000ef00000000800 */
[----:B------:R-:W4:Y:S01]  /*0540*/  @!P1 LDC R10, c[0x0][0x434] ;  /* 0x00010d00ff0a9b82 */ /* 0x000f220000000800 */
[----:B-1----:R-:W-:-:S02]  /*0550*/  @P1 IMAD R5, R4, R13, RZ ;  /* 0x0000000d04051224 */ /* 0x002fc400078e02ff */
[----:B--23--:R-:W-:-:S07]  /*0560*/  @!P1 IMAD R5, R2, R13, RZ ;  /* 0x0000000d02059224 */ /* 0x00cfce00078e02ff */
.L_x_1258:
[C---:B------:R-:W-:Y:S01]  /*0570*/  IMAD R4, R210.reuse, R11, RZ ;  /* 0x0000000bd2047224 */ /* 0x040fe200078e02ff */
[----:B------:R-:W-:Y:S01]  /*0580*/  ISETP.NE.AND P1, PT, R209, -0x1, PT ;  /* 0xffffffffd100780c */ /* 0x000fe20003f25270 */
[----:B------:R-:W-:Y:S01]  /*0590*/  @!P0 IMAD.WIDE.U32 R20, R210, R8, RZ ;  /* 0x00000008d2148225 */ /* 0x000fe200078e00ff */
[----:B------:R-:W2:Y:S01]  /*05a0*/  LDCU.64 UR4, c[0x0][0x410] ;  /* 0x00008200ff0477ac */ /* 0x000ea20008000a00 */
[----:B------:R-:W-:Y:S01]  /*05b0*/  SHF.R.U32.HI R17, RZ, 0x3, R118 ;  /* 0x00000003ff117819 */ /* 0x000fe20000011676 */
[----:B------:R-:W-:Y:S01]  /*05c0*/  BSSY.RECONVERGENT B0, `(.L_x_1259) ;  /* 0x0000033000007945 */ /* 0x000fe20003800200 */
[----:B----4-:R-:W-:Y:S01]  /*05d0*/  IMAD R11, R3, R10, RZ ;  /* 0x0000000a030b7224 */ /* 0x010fe200078e02ff */
[----:B------:R-:W-:Y:S01]  /*05e0*/  SEL R4, R4, R209, !P1 ;  /* 0x000000d104047207 */ /* 0x000fe20004800000 */
[C---:B------:R-:W-:Y:S01]  /*05f0*/  @!P0 IMAD R2, R210.reuse, R9, R21 ;  /* 0x00000009d2028224 */ /* 0x040fe200078e0215 */
[----:B------:R-:W-:Y:S01]  /*0600*/  UIMAD.WIDE.U32 UR8, UR13, 0x80, URZ ;  /* 0x000000800d0878a5 */ /* 0x000fe2000f8e00ff */
[----:B------:R-:W-:Y:S01]  /*0610*/  @!P2 IMAD R11, R210, R5, R11 ;  /* 0x00000005d20ba224 */ /* 0x000fe200078e020b */
[----:B------:R-:W-:Y:S01]  /*0620*/  SHF.R.S32.HI R5, RZ, 0x1f, R4 ;  /* 0x0000001fff057819 */ /* 0x000fe20000011404 */
[----:B------:R-:W-:Y:S01]  /*0630*/  @P0 IMAD.WIDE.U32 R8, R209, R6, RZ ;  /* 0x00000006d1080225 */ /* 0x000fe200078e00ff */
[----:B------:R-:W-:-:S02]  /*0640*/  SEL R4, R4, RZ, P2 ;  /* 0x000000ff04047207 */ /* 0x000fc40001000000 */
[----:B------:R-:W-:Y:S01]  /*0650*/  SEL R5, R5, RZ, P2 ;  /* 0x000000ff05057207 */ /* 0x000fe20001000000 */
[----:B-1----:R-:W-:Y:S01]  /*0660*/  IMAD R6, R0, UR12, RZ ;  /* 0x0000000c00067c24 */ /* 0x002fe2000f8e02ff */
[----:B------:R-:W-:Y:S01]  /*0670*/  LOP3.LUT R23, R17, UR8, RZ, 0xfc, !PT ;  /* 0x0000000811177c12 */ /* 0x000fe2000f8efcff */
[----:B------:R-:W-:Y:S02]  /*0680*/  IMAD.SHL.U32 R21, R118, 0x8, RZ ;  /* 0x0000000876157824 */ /* 0x000fe400078e00ff */
[----:B------:R-:W-:Y:S01]  /*0690*/  @P0 IMAD.MOV.U32 R20, RZ, RZ, R8 ;  /* 0x000000ffff140224 */ /* 0x000fe200078e0008 */
[----:B------:R-:W-:Y:S01]  /*06a0*/  IADD3 R4, P2, P1, R6, R4, R11 ;  /* 0x0000000406047210 */ /* 0x000fe2000795e00b */
[----:B------:R-:W-:Y:S01]  /*06b0*/  @P0 IMAD R2, R209, R7, R9 ;  /* 0x00000007d1020224 */ /* 0x000fe200078e0209 */
[----:B------:R-:W-:Y:S01]  /*06c0*/  LOP3.LUT R21, R21, 0x38, RZ, 0xc0, !PT ;  /* 0x0000003815157812 */ /* 0x000fe200078ec0ff */
[C---:B------:R-:W-:Y:S01]  /*06d0*/  VIADD R15, R17.reuse, 0x10 ;  /* 0x00000010110f7836 */ /* 0x040fe20000000000 */
[----:B------:R-:W-:Y:S01]  /*06e0*/  SHF.R.S32.HI R6, RZ, 0x1f, R6 ;  /* 0x0000001fff067819 */ /* 0x000fe20000011406 */
[C---:B------:R-:W-:Y:S01]  /*06f0*/  VIADD R13, R17.reuse, 0x20 ;  /* 0x00000020110d7836 */ /* 0x040fe20000000000 */
[----:B------:R-:W-:Y:S01]  /*0700*/  SHF.R.S32.HI R8, RZ, 0x1f, R11 ;  /* 0x0000001fff087819 */ /* 0x000fe2000001140b */
[----:B------:R-:W-:Y:S01]  /*0710*/  VIADD R11, R17, 0x30 ;  /* 0x00000030110b7836 */ /* 0x000fe20000000000 */
[----:B------:R-:W-:Y:S01]  /*0720*/  IADD3 R20, P0, PT, R21, R20, RZ ;  /* 0x0000001415147210 */ /* 0x000fe20007f1e0ff */
[----:B------:R-:W-:Y:S01]  /*0730*/  VIADD R9, R17, 0x40 ;  /* 0x0000004011097836 */ /* 0x000fe20000000000 */
[----:B------:R-:W-:Y:S01]  /*0740*/  IADD3.X R5, PT, PT, R6, R5, R8, P2, P1 ;  /* 0x0000000506057210 */ /* 0x000fe200017e2408 */
[----:B------:R-:W-:-:S02]  /*0750*/  VIADD R6, R201, -UR12 ;  /* 0x8000000cc9067c36 */ /* 0x000fc40008000000 */
[----:B------:R-:W-:Y:S02]  /*0760*/  IMAD.X R21, RZ, RZ, R2, P0 ;  /* 0x000000ffff157224 */ /* 0x000fe400000e0602 */
[C---:B------:R-:W-:Y:S01]  /*0770*/  VIADD R7, R17.reuse, 0x50 ;  /* 0x0000005011077836 */ /* 0x040fe20000000000 */
[-C--:B------:R-:W-:Y:S01]  /*0780*/  ISETP.GE.AND P0, PT, R17, R6.reuse, PT ;  /* 0x000000061100720c */ /* 0x080fe20003f06270 */
[----:B--2---:R-:W-:Y:S01]  /*0790*/  IMAD.WIDE.U32 R20, R3, UR4, R20 ;  /* 0x0000000403147c25 */ /* 0x004fe2000f8e0014 */
[-C--:B------:R-:W-:Y:S02]  /*07a0*/  ISETP.GE.AND P1, PT, R15, R6.reuse, PT ;  /* 0x000000060f00720c */ /* 0x080fe40003f26270 */
[-C--:B------:R-:W-:Y:S01]  /*07b0*/  ISETP.GE.AND P6, PT, R13, R6.reuse, PT ;  /* 0x000000060d00720c */ /* 0x080fe20003fc6270 */
[----:B------:R-:W-:Y:S01]  /*07c0*/  VIADD R19, R17, 0x60 ;  /* 0x0000006011137836 */ /* 0x000fe20000000000 */
[-C--:B------:R-:W-:Y:S01]  /*07d0*/  ISETP.GE.AND P5, PT, R11, R6.reuse, PT ;  /* 0x000000060b00720c */ /* 0x080fe20003fa6270 */
[----:B------:R-:W-:Y:S01]  /*07e0*/  IMAD R27, R3, UR5, R21 ;  /* 0x00000005031b7c24 */ /* 0x000fe2000f8e0215 */
[----:B------:R-:W-:Y:S01]  /*07f0*/  ISETP.GE.AND P4, PT, R9, R6, PT ;  /* 0x000000060900720c */ /* 0x000fe20003f86270 */
[----:B------:R-:W-:Y:S01]  /*0800*/  VIADD R25, R17, 0x70 ;  /* 0x0000007011197836 */ /* 0x000fe20000000000 */
[----:B------:R-:W-:-:S02]  /*0810*/  P2R R8, PR, RZ, 0x2 ;  /* 0x00000002ff087803 */ /* 0x000fc40000000000 */
[-C--:B------:R-:W-:Y:S02]  /*0820*/  ISETP.GE.AND P3, PT, R7, R6.reuse, PT ;  /* 0x000000060700720c */ /* 0x080fe40003f66270 */
[----:B------:R-:W-:Y:S01]  /*0830*/  ISETP.GE.AND P2, PT, R19, R6, PT ;  /* 0x000000061300720c */ /* 0x000fe20003f46270 */
        /* <DEDUP_REMOVED lines=11> */
.L_x_1260:
[----:B------:R-:W-:Y:S05]  /*08f0*/  BSYNC.RECONVERGENT B0 ;  /* 0x0000000000007941 */ /* 0x000fea0003800200 */
.L_x_1259:
[----:B------:R-:W-:Y:S04]  /*0900*/  BSSY.RECONVERGENT B0, `(.L_x_1261) ;  /* 0x000000f000007945 */ /* 0x000fe80003800200 */
        /* <DEDUP_REMOVED lines=14> */
.L_x_1262:
[----:B------:R-:W-:Y:S05]  /*09f0*/  BSYNC.RECONVERGENT B0 ;  /* 0x0000000000007941 */ /* 0x000fea0003800200 */
.L_x_1261:
[----:B------:R-:W-:Y:S04]  /*0a00*/  BSSY.RECONVERGENT B0, `(.L_x_1263) ;  /* 0x000000f000007945 */ /* 0x000fe80003800200 */
        /* <DEDUP_REMOVED lines=14> */
.L_x_1264:
[----:B------:R-:W-:Y:S05]  /*0af0*/  BSYNC.RECONVERGENT B0 ;  /* 0x0000000000007941 */ /* 0x000fea0003800200 */
.L_x_1263:
[----:B------:R-:W-:Y:S04]  /*0b00*/  BSSY.RECONVERGENT B0, `(.L_x_1265) ;  /* 0x000000f000007945 */ /* 0x000fe80003800200 */
[----:B------:R-:W-:Y:S05]  /*0b10*/  @P5 BRA `(.L_x_1266) ;  /* 0x0000000000345947 */ /* 0x000fea0003800000 */
[----:B------:R-:W4:Y:S01]  /*0b20*/  LDCU.64 UR6, c[0x0][0x408] ;  /* 0x00008100ff0677ac */ /* 0x000f220008000a00 */
[----:B-1----:R-:W-:Y:S01]  /*0b30*/  IADD3 R3, P0, PT, R23, 0x30, RZ ;  /* 0x0000003017037810 */ /* 0x002fe20007f1e0ff */
[----:B------:R-:W-:Y:S01]  /*0b40*/  IMAD.MOV.U32 R28, RZ, RZ, R20 ;  /* 0x000000ffff1c7224 */ /* 0x000fe200078e0014 */
[----:B------:R-:W-:Y:S01]  /*0b50*/  MOV R29, R27 ;  /* 0x0000001b001d7202 */ /* 0x000fe20000000f00 */
[----:B------:R-:W2:Y:S02]  /*0b60*/  LDCU.64 UR4, c[0x0][0x3f0] ;  /* 0x00007e00ff0477ac */ /* 0x000ea40008000a00 */
[----:B------:R-:W-:-:S04]  /*0b70*/  IMAD.X R2, RZ, RZ, UR9, P0 ;  /* 0x00000009ff027e24 */ /* 0x000fc800080e06ff */
[----:B----4-:R-:W-:Y:S02]  /*0b80*/  IMAD R2, R2, UR6, RZ ;  /* 0x0000000602027c24 */ /* 0x010fe4000f8e02ff */
[----:B------:R-:W-:-:S04]  /*0b90*/  IMAD.WIDE.U32 R28, R3, UR6, R28 ;  /* 0x00000006031c7c25 */ /* 0x000fc8000f8e001c */
[----:B------:R-:W-:Y:S01]  /*0ba0*/  IMAD R2, R3, UR7, R2 ;  /* 0x0000000703027c24 */ /* 0x000fe2000f8e0202 */
[----:B--23--:R-:W-:-:S04]  /*0bb0*/  LEA R30, P0, R28, UR4, 0x1 ;  /* 0x000000041c1e7c11 */ /* 0x00cfc8000f8008ff */
[----:B------:R-:W-:-:S04]  /*0bc0*/  IADD3 R3, PT, PT, R29, R2, RZ ;  /* 0x000000021d037210 */ /* 0x000fc80007ffe0ff */
[----:B------:R-:W-:-:S05]  /*0bd0*/  LEA.HI.X R31, R28, UR5, R3, 0x1, P0 ;  /* 0x000000051c1f7c11 */ /* 0x000fca00080f0c03 */
[----:B------:R4:W-:Y:S02]  /*0be0*/  STG.E.128 desc[UR14][R30.64], RZ ;  /* 0x000000ff1e007986 */ /* 0x0009e4000c101d0e */
.L_x_1266:
[----:B------:R-:W-:Y:S05]  /*0bf0*/  BSYNC.RECONVERGENT B0 ;  /* 0x0000000000007941 */ /* 0x000fea0003800200 */
.L_x_1265:
[----:B------:R-:W-:Y:S04]  /*0c00*/  BSSY.RECONVERGENT B0, `(.L_x_1267) ;  /* 0x000000f000007945 */ /* 0x000fe80003800200 */
[----:B------:R-:W-:Y:S05]  /*0c10*/  @P4 BRA `(.L_x_1268) ;  /* 0x0000000000344947 */ /* 0x000fea0003800000 */
[----:B------:R-:W5:Y:S01]  /*0c20*/  LDCU.64 UR6, c[0x0][0x408] ;  /* 0x00008100ff0677ac */ /* 0x000f620008000a00 */
[----:B-1----:R-:W-:Y:S01]  /*0c30*/  IADD3 R3, P0, PT, R23, 0x40, RZ ;  /* 0x0000004017037810 */ /* 0x002fe20007f1e0ff */
[----:B------:R-:W-:Y:S01]  /*0c40*/  IMAD.MOV.U32 R28, RZ, RZ, R20 ;  /* 0x000000ffff1c7224 */ /* 0x000fe200078e0014 */
[----:B------:R-:W-:Y:S01]  /*0c50*/  MOV R29, R27 ;  /* 0x0000001b001d7202 */ /* 0x000fe20000000f00 */
[----:B------:R-:W2:Y:S02]  /*0c60*/  LDCU.64 UR4, c[0x0][0x3f0] ;  /* 0x00007e00ff0477ac */ /* 0x000ea40008000a00 */
[----:B------:R-:W-:-:S04]  /*0c70*/  IMAD.X R2, RZ, RZ, UR9, P0 ;  /* 0x00000009ff027e24 */ /* 0x000fc800080e06ff */
[----:B-----5:R-:W-:Y:S02]  /*0c80*/  IMAD R2, R2, UR6, RZ ;  /* 0x0000000602027c24 */ /* 0x020fe4000f8e02ff */
[----:B------:R-:W-:-:S04]  /*0c90*/  IMAD.WIDE.U32 R28, R3, UR6, R28 ;  /* 0x00000006031c7c25 */ /* 0x000fc8000f8e001c */
[----:B------:R-:W-:Y:S01]  /*0ca0*/  IMAD R2, R3, UR7, R2 ;  /* 0x0000000703027c24 */ /* 0x000fe2000f8e0202 */
[----:B--234-:R-:W-:-:S04]  /*0cb0*/  LEA R30, P0, R28, UR4, 0x1 ;  /* 0x000000041c1e7c11 */ /* 0x01cfc8000f8008ff */
[----:B------:R-:W-:-:S04]  /*0cc0*/  IADD3 R3, PT, PT, R29, R2, RZ ;  /* 0x000000021d037210 */ /* 0x000fc80007ffe0ff */
[----:B------:R-:W-:-:S05]  /*0cd0*/  LEA.HI.X R31, R28, UR5, R3, 0x1, P0 ;  /* 0x000000051c1f7c11 */ /* 0x000fca00080f0c03 */
[----:B------:R1:W-:Y:S02]  /*0ce0*/  STG.E.128 desc[UR14][R30.64], RZ ;  /* 0x000000ff1e007986 */ /* 0x0003e4000c101d0e */
.L_x_1268:
[----:B------:R-:W-:Y:S05]  /*0cf0*/  BSYNC.RECONVERGENT B0 ;  /* 0x0000000000007941 */ /* 0x000fea0003800200 */
.L_x_1267:
        /* <DEDUP_REMOVED lines=15> */
.L_x_1270:
[----:B------:R-:W-:Y:S05]  /*0df0*/  BSYNC.RECONVERGENT B0 ;  /* 0x0000000000007941 */ /* 0x000fea0003800200 */
.L_x_1269:
        /* <DEDUP_REMOVED lines=15> */
.L_x_1272:
[----:B------:R-:W-:Y:S05]  /*0ef0*/  BSYNC.RECONVERGENT B0 ;  /* 0x0000000000007941 */ /* 0x000fea0003800200 */
.L_x_1271:
[----:B------:R-:W-:Y:S01]  /*0f00*/  ISETP.GE.AND P1, PT, R25, R6, PT ;  /* 0x000000061900720c */ /* 0x000fe20003f26270 */
[----:B------:R-:W-:-:S12]  /*0f10*/  BSSY.RECONVERGENT B0, `(.L_x_1273) ;  /* 0x000000e000007945 */ /* 0x000fd80003800200 */
        /* <DEDUP_REMOVED lines=9> */
[----:B--2---:R-:W-:-:S04]  /*0fb0*/  LEA R2, P0, R20, UR4, 0x1 ;  /* 0x0000000414027c11 */ /* 0x004fc8000f8008ff */
[----:B------:R-:W-:-:S04]  /*0fc0*/  IADD3 R3, PT, PT, R21, R3, RZ ;  /* 0x0000000315037210 */ /* 0x000fc80007ffe0ff */
[----:B------:R-:W-:-:S05]  /*0fd0*/  LEA.HI.X R3, R20, UR5, R3, 0x1, P0 ;  /* 0x0000000514037c11 */ /* 0x000fca00080f0c03 */
[----:B------:R1:W-:Y:S02]  /*0fe0*/  STG.E.128 desc[UR14][R2.64], RZ ;  /* 0x000000ff02007986 */ /* 0x0003e4000c101d0e */
.L_x_1274:
[----:B------:R-:W-:Y:S05]  /*0ff0*/  BSYNC.RECONVERGENT B0 ;  /* 0x0000000000007941 */ /* 0x000fea0003800200 */
.L_x_1273:
        /* <DEDUP_REMOVED lines=8> */
[----:B------:R-:W-:Y:S02]  /*1080*/  P2R R3, PR, RZ, 0x2 ;  /* 0x00000002ff037803 */ /* 0x000fe40000000000 */
[----:B------:R-:W-:Y:S02]  /*1090*/  ISETP.NE.AND P1, PT, R2, RZ, PT ;  /* 0x000000ff0200720c */ /* 0x000fe40003f25270 */
[C---:B------:R-:W-:Y:S02]  /*10a0*/  ISETP.NE.OR P4, PT, R118.reuse, RZ, P4 ;  /* 0x000000ff7600720c */ /* 0x040fe40002785670 */
[C---:B------:R-:W-:Y:S02]  /*10b0*/  ISETP.NE.OR P3, PT, R118.reuse, RZ, P3 ;  /* 0x000000ff7600720c */ /* 0x040fe40001f65670 */
[----:B------:R-:W-:-:S02]  /*10c0*/  ISETP.NE.OR P2, PT, R118, RZ, P2 ;  /* 0x000000ff7600720c */ /* 0x000fc40001745670 */
[----:B------:R-:W-:Y:S01]  /*10d0*/  ISETP.NE.OR P1, PT, R118, RZ, P1 ;  /* 0x000000ff7600720c */ /* 0x000fe20000f25670 */
[----:B------:R-:W-:-:S12]  /*10e0*/  @P0 BRA `(.L_x_1276) ;  /* 0x0000000000200947 */ /* 0x000fd80003800000 */
[----:B------:R-:W1:Y:S01]  /*10f0*/  LDCU.64 UR4, c[0x0][0x420] ;  /* 0x00008400ff0477ac */ /* 0x000e620008000a00 */
[----:B------:R-:W-:Y:S02]  /*1100*/  IMAD R2, R17, R0, RZ ;  /* 0x0000000011027224 */ /* 0x000fe400078e02ff */
[----:B------:R-:W-:-:S03]  /*1110*/  IMAD.MOV.U32 R21, RZ, RZ, 0x7f800000 ;  /* 0x7f800000ff157424 */ /* 0x000fc600078e00ff */
[----:B------:R-:W-:-:S04]  /*1120*/  IADD3 R17, P0, PT, R2, R4, RZ ;  /* 0x0000000402117210 */ /* 0x000fc80007f1e0ff */
[----:B------:R-:W-:Y:S02]  /*1130*/  LEA.HI.X.SX32 R2, R2, R5, 0x1, P0 ;  /* 0x0000000502027211 */ /* 0x000fe400000f0eff */
[----:B-1----:R-:W-:-:S04]  /*1140*/  LEA R16, P0, R17, UR4, 0x2 ;  /* 0x0000000411107c11 */ /* 0x002fc8000f8010ff */
[----:B------:R-:W-:-:S05]  /*1150*/  LEA.HI.X R17, R17, UR5, R2, 0x2, P0 ;  /* 0x0000000511117c11 */ /* 0x000fca00080f1402 */
[----:B------:R1:W-:Y:S04]  /*1160*/  STG.E desc[UR14][R16.64], R21 ;  /* 0x0000001510007986 */ /* 0x0003e8000c10190e */
.L_x_1276:
[----:B------:R-:W-:Y:S05]  /*1170*/  BSYNC.RECONVERGENT B0 ;  /* 0x0000000000007941 */ /* 0x000fea0003800200 */
.L_x_1275:
[----:B------:R-:W-:Y:S01]  /*1180*/  ISETP.NE.AND P0, PT, R3, RZ, PT ;  /* 0x000000ff0300720c */ /* 0x000fe20003f05270 */
[----:B------:R-:W-:-:S12]  /*1190*/  BSSY.RECONVERGENT B0, `(.L_x_1277) ;  /* 0x000000a000007945 */ /* 0x000fd80003800200 */
[----:B------:R-:W-:Y:S05]  /*11a0*/  @P0 BRA `(.L_x_1278) ;  /* 0x0000000000200947 */ /* 0x000fea0003800000 */
[----:B------:R-:W5:Y:S01]  /*11b0*/  LDCU.64 UR4, c[0x0][0x420] ;  /* 0x00008400ff0477ac */ /* 0x000f620008000a00 */
[----:B------:R-:W-:-:S05]  /*11c0*/  IMAD R2, R15, R0, RZ ;  /* 0x000000000f027224 */ /* 0x000fca00078e02ff */
[----:B------:R-:W-:-:S04]  /*11d0*/  IADD3 R3, P0, PT, R2, R4, RZ ;  /* 0x0000000402037210 */ /* 0x000fc80007f1e0ff */
[----:B------:R-:W-:Y:S02]  /*11e0*/  LEA.HI.X.SX32 R2, R2, R5, 0x1, P0 ;  /* 0x0000000502027211 */ /* 0x000fe400000f0eff */
[----:B-----5:R-:W-:-:S04]  /*11f0*/  LEA R14, P0, R3, UR4, 0x2 ;  /* 0x00000004030e7c11 */ /* 0x020fc8000f8010ff */
[----:B------:R-:W-:Y:S01]  /*1200*/  LEA.HI.X R15, R3, UR5, R2, 0x2, P0 ;  /* 0x00000005030f7c11 */ /* 0x000fe200080f1402 */
[----:B------:R-:W-:-:S05]  /*1210*/  IMAD.MOV.U32 R3, RZ, RZ, 0x7f800000 ;  /* 0x7f800000ff037424 */ /* 0x000fca00078e00ff */
[----:B------:R1:W-:Y:S03]  /*1220*/  STG.E desc[UR14][R14.64], R3 ;  /* 0x000000030e007986 */ /* 0x0003e6000c10190e */
.L_x_1278:
[----:B------:R-:W-:Y:S05]  /*1230*/  BSYNC.RECONVERGENT B0 ;  /* 0x0000000000007941 */ /* 0x000fea0003800200 */
.L_x_1277:
[----:B------:R-:W-:Y:S04]  /*1240*/  BSSY.RECONVERGENT B0, `(.L_x_1279) ;  /* 0x000000a000007945 */ /* 0x000fe80003800200 */
[----:B------:R-:W-:Y:S05]  /*1250*/  @P6 BRA `(.L_x_1280) ;  /* 0x0000000000206947 */ /* 0x000fea0003800000 */
[----:B------:R-:W5:Y:S01]  /*1260*/  LDCU.64 UR4, c[0x0][0x420] ;  /* 0x00008400ff0477ac */ /* 0x000f620008000a00 */
[----:B------:R-:W-:-:S05]  /*1270*/  IMAD R2, R13, R0, RZ ;  /* 0x000000000d027224 */ /* 0x000fca00078e02ff */
[----:B-1----:R-:W-:-:S04]  /*1280*/  IADD3 R3, P0, PT, R2, R4, RZ ;  /* 0x0000000402037210 */ /* 0x002fc80007f1e0ff */
[----:B------:R-:W-:Y:S02]  /*1290*/  LEA.HI.X.SX32 R2, R2, R5, 0x1, P0 ;  /* 0x0000000502027211 */ /* 0x000fe400000f0eff */
[----:B-----5:R-:W-:-:S04]  /*12a0*/  LEA R12, P0, R3, UR4, 0x2 ;  /* 0x00000004030c7c11 */ /* 0x020fc8000f8010ff */
[----:B------:R-:W-:Y:S01]  /*12b0*/  LEA.HI.X R13, R3, UR5, R2, 0x2, P0 ;  /* 0x00000005030d7c11 */ /* 0x000fe200080f1402 */
[----:B------:R-:W-:-:S05]  /*12c0*/  IMAD.MOV.U32 R3, RZ, RZ, 0x7f800000 ;  /* 0x7f800000ff037424 */ /* 0x000fca00078e00ff */
[----:B------:R1:W-:Y:S03]  /*12d0*/  STG.E desc[UR14][R12.64], R3 ;  /* 0x000000030c007986 */ /* 0x0003e6000c10190e */
.L_x_1280:
[----:B------:R-:W-:Y:S05]  /*12e0*/  BSYNC.RECONVERGENT B0 ;  /* 0x0000000000007941 */ /* 0x000fea0003800200 */
.L_x_1279:
        /* <DEDUP_REMOVED lines=10> */
.L_x_1282:
[----:B------:R-:W-:Y:S05]  /*1390*/  BSYNC.RECONVERGENT B0 ;  /* 0x0000000000007941 */ /* 0x000fea0003800200 */
.L_x_1281:
        /* <DEDUP_REMOVED lines=10> */
.L_x_1284:
[----:B------:R-:W-:Y:S05]  /*1440*/  BSYNC.RECONVERGENT B0 ;  /* 0x0000000000007941 */ /* 0x000fea0003800200 */
.L_x_1283:
        /* <DEDUP_REMOVED lines=10> */
.L_x_1286:
[----:B------:R-:W-:Y:S05]  /*14f0*/  BSYNC.RECONVERGENT B0 ;  /* 0x0000000000007941 */ /* 0x000fea0003800200 */
.L_x_1285:
        /* <DEDUP_REMOVED lines=10> */
.L_x_1288:
[----:B------:R-:W-:Y:S05]  /*15a0*/  BSYNC.RECONVERGENT B0 ;  /* 0x0000000000007941 */ /* 0x000fea0003800200 */
.L_x_1287:
[----:B------:R-:W-:Y:S05]  /*15b0*/  @P1 EXIT ;  /* 0x000000000000194d */ /* 0x000fea0003800000 */
[----:B------:R-:W5:Y:S01]  /*15c0*/  LDCU.64 UR4, c[0x0][0x420] ;  /* 0x00008400ff0477ac */ /* 0x000f620008000a00 */
[----:B------:R-:W-:-:S05]  /*15d0*/  IMAD R0, R25, R0, RZ ;  /* 0x0000000019007224 */ /* 0x000fca00078e02ff */
[----:B------:R-:W-:-:S04]  /*15e0*/  IADD3 R4, P0, PT, R0, R4, RZ ;  /* 0x0000000400047210 */ /* 0x000fc80007f1e0ff */
[----:B------:R-:W-:Y:S02]  /*15f0*/  LEA.HI.X.SX32 R5, R0, R5, 0x1, P0 ;  /* 0x0000000500057211 */ /* 0x000fe400000f0eff */
[----:B-----5:R-:W-:-:S04]  /*1600*/  LEA R2, P0, R4, UR4, 0x2 ;  /* 0x0000000404027c11 */ /* 0x020fc8000f8010ff */
[----:B-1----:R-:W-:Y:S01]  /*1610*/  LEA.HI.X R3, R4, UR5, R5, 0x2, P0 ;  /* 0x0000000504037c11 */ /* 0x002fe200080f1405 */
[----:B------:R-:W-:-:S05]  /*1620*/  IMAD.MOV.U32 R5, RZ, RZ, 0x7f800000 ;  /* 0x7f800000ff057424 */ /* 0x000fca00078e00ff */
[----:B------:R-:W-:Y:S01]  /*1630*/  STG.E desc[UR14][R2.64], R5 ;  /* 0x0000000502007986 */ /* 0x000fe2000c10190e */
[----:B------:R-:W-:Y:S05]  /*1640*/  EXIT ;  /* 0x000000000000794d */ /* 0x000fea0003800000 */
.L_x_1257:
[----:B------:R-:W-:Y:S02]  /*1650*/  ISETP.NE.AND P0, PT, R209, -0x1, PT ;  /* 0xffffffffd100780c */ /* 0x000fe40003f05270 */
[----:B------:R-:W-:-:S11]  /*1660*/  ISETP.NE.AND P2, PT, R9, -0x1, PT ;  /* 0xffffffff0900780c */ /* 0x000fd60003f45270 */
[----:B------:R-:W2:Y:S08]  /*1670*/  @!P0 LDC.64 R6, c[0x0][0x398] ;  /* 0x0000e600ff068b82 */ /* 0x000eb00000000a00 */
[----:B------:R-:W3:Y:S01]  /*1680*/  @P0 LDC.64 R4, c[0x0][0x3b0] ;  /* 0x0000ec00ff040b82 */ /* 0x000ee20000000a00 */
[----:B--2---:R-:W-:-:S04]  /*1690*/  @!P0 IMAD.WIDE.U32 R14, R210, R6, RZ ;  /* 0x00000006d20e8225 */ /* 0x004fc800078e00ff */
[----:B------:R-:W-:Y:S02]  /*16a0*/  @!P0 IMAD R2, R210, R7, R15 ;  /* 0x00000007d2028224 */ /* 0x000fe400078e020f */
[----:B---3--:R-:W-:-:S04]  /*16b0*/  @P0 IMAD.WIDE.U32 R10, R209, R4, RZ ;  /* 0x00000004d10a0225 */ /* 0x008fc800078e00ff */
[----:B------:R-:W-:Y:S01]  /*16c0*/  @P0 IMAD R2, R209, R5, R11 ;  /* 0x00000005d1020224 */ /* 0x000fe200078e020b */
[----:B------:R-:W-:Y:S01]  /*16d0*/  @P0 MOV R14, R10 ;  /* 0x0000000a000e0202 */ /* 0x000fe20000000f00 */
[----:B------:R-:W-:Y:S06]  /*16e0*/  @P2 BRA `(.L_x_1289) ;  /* 0x0000000000342947 */ /* 0x000fec0003800000 */
[----:B------:R-:W2:Y:S01]  /*16f0*/  LDCU.64 UR4, c[0x0][0x3b8] ;  /* 0x00007700ff0477ac */ /* 0x000ea20008000a00 */
[----:B------:R-:W-:Y:S01]  /*1700*/  SHF.R.S32.HI R5, RZ, 0x1f, R0 ;  /* 0x0000001fff057819 */ /* 0x000fe20000011400 */
[----:B------:R-:W3:Y:S01]  /*1710*/  LDCU.64 UR6, c[0x0][0x3a0] ;  /* 0x00007400ff0677ac */ /* 0x000ee20008000a00 */
[----:B--2---:R-:W-:Y:S02]  /*1720*/  MOV R108, UR4 ;  /* 0x00000004006c7c02 */ /* 0x004fe40008000f00 */
[----:B------:R-:W-:-:S03]  /*1730*/  MOV R109, UR5 ;  /* 0x00000005006d7c02 */ /* 0x000fc60008000f00 */
[-C--:B------:R-:W-:Y:S02]  /*1740*/  IMAD R4, R5, R108.reuse, RZ ;  /* 0x0000006c05047224 */ /* 0x080fe400078e02ff */
[----:B------:R-:W-:-:S04]  /*1750*/  IMAD.WIDE.U32 R6, R0, R108, RZ ;  /* 0x0000006c00067225 */ /* 0x000fc800078e00ff */
[----:B------:R-:W-:-:S05]  /*1760*/  IMAD R4, R0, R109, R4 ;  /* 0x0000006d00047224 */ /* 0x000fca00078e0204 */
[----:B------:R-:W-:-:S03]  /*1770*/  IADD3 R7, PT, PT, R7, R4, RZ ;  /* 0x0000000407077210 */ /* 0x000fc60007ffe0ff */
[----:B---3--:R-:W-:-:S04]  /*1780*/  IMAD.WIDE.U32 R4, R210, UR6, R6 ;  /* 0x00000006d2047c25 */ /* 0x008fc8000f8e0006 */
[----:B------:R-:W-:Y:S01]  /*1790*/  IMAD R5, R210, UR7, R5 ;  /* 0x00000007d2057c24 */ /* 0x000fe2000f8e0205 */
[----:B------:R-:W-:Y:S01]  /*17a0*/  MOV R8, R4 ;  /* 0x0000000400087202 */ /* 0x000fe20000000f00 */
[----:B------:R-:W-:Y:S06]  /*17b0*/  BRA `(.L_x_1290) ;  /* 0x0000000000187947 */ /* 0x000fec0003800000 */
.L_x_1289:
[----:B------:R-:W2:Y:S01]  /*17c0*/  LDC.64 R108, c[0x0][0x3b8] ;  /* 0x0000ee00ff6c7b82 */ /* 0x000ea20000000a00 */
[----:B------:R-:W-:-:S05]  /*17d0*/  IADD3 R6, PT, PT, R0, R9, RZ ;  /* 0x0000000900067210 */ /* 0x000fca0007ffe0ff */
[C---:B--2---:R-:W-:Y:S02]  /*17e0*/  IMAD R5, R6.reuse, R109, RZ ;  /* 0x0000006d06057224 */ /* 0x044fe400078e02ff */
[----:B------:R-:W-:-:S05]  /*17f0*/  IMAD.WIDE.U32 R6, R6, R108, RZ ;  /* 0x0000006c06067225 */ /* 0x000fca00078e00ff */
[----:B------:R-:W-:Y:S02]  /*1800*/  IADD3 R5, PT, PT, R7, R5, RZ ;  /* 0x0000000507057210 */ /* 0x000fe40007ffe0ff */
[----:B------:R-:W-:-:S07]  /*1810*/  MOV R8, R6 ;  /* 0x0000000600087202 */ /* 0x000fce0000000f00 */
.L_x_1290:
[----:B------:R-:W2:Y:S02]  /*1820*/  LDC R4, c[0x0][0x3e8] ;  /* 0x0000fa00ff047b82 */ /* 0x000ea40000000800 */
[----:B--2---:R-:W-:-:S04]  /*1830*/  IABS R10, R4 ;  /* 0x00000004000a7213 */ /* 0x004fc80000000000 */
[----:B------:R-:W1:Y:S08]  /*1840*/  I2F.RP R11, R10 ;  /* 0x0000000a000b7306 */ /* 0x000e700000209400 */
[----:B-1----:R-:W1:Y:S02]  /*1850*/  MUFU.RCP R12, R11 ;  /* 0x0000000b000c7308 */ /* 0x002e640000001000 */
[----:B-1----:R-:W-:-:S06]  /*1860*/  VIADD R12, R12, 0xffffffe ;  /* 0x0ffffffe0c0c7836 */ /* 0x002fcc0000000000 */
[----:B------:R-:W1:Y:S02]  /*1870*/  F2I.FTZ.U32.TRUNC.NTZ R13, R12 ;  /* 0x0000000c000d7305 */ /* 0x000e64000021f000 */
[----:B-1----:R-:W-:Y:S01]  /*1880*/  IMAD.MOV R6, RZ, RZ, -R13 ;  /* 0x000000ffff067224 */ /* 0x002fe200078e0a0d */
[----:B------:R-:W-:-:S03]  /*1890*/  MOV R12, RZ ;  /* 0x000000ff000c7202 */ /* 0x000fc60000000f00 */
[----:B------:R-:W-:Y:S01]  /*18a0*/  IMAD R7, R6, R10, RZ ;  /* 0x0000000a06077224 */ /* 0x000fe200078e02ff */
[----:B------:R-:W-:-:S03]  /*18b0*/  IABS R6, R3 ;  /* 0x0000000300067213 */ /* 0x000fc60000000000 */
[----:B------:R-:W-:-:S06]  /*18c0*/  IMAD.HI.U32 R7, R13, R7, R12 ;  /* 0x000000070d077227 */ /* 0x000fcc00078e000c */
[----:B------:R-:W-:-:S04]  /*18d0*/  IMAD.HI.U32 R16, R7, R6, RZ ;  /* 0x0000000607107227 */ /* 0x000fc800078e00ff */
[----:B------:R-:W-:-:S04]  /*18e0*/  IMAD.MOV R7, RZ, RZ, -R16 ;  /* 0x000000ffff077224 */ /* 0x000fc800078e0a10 */
[----:B------:R-:W-:Y:S01]  /*18f0*/  IMAD R7, R10, R7, R6 ;  /* 0x000000070a077224 */ /* 0x000fe200078e0206 */
[----:B------:R-:W-:-:S04]  /*1900*/  LOP3.LUT R6, R3, R4, RZ, 0x3c, !PT ;  /* 0x0000000403067212 */ /* 0x000fc800078e3cff */
        /* <DEDUP_REMOVED lines=22> */
.L_x_1291:
[----:B------:R-:W1:Y:S01]  /*1a70*/  LDC.64 R138, c[0x0][0x3c0] ;  /* 0x0000f000ff8a7b82 */ /* 0x000e620000000a00 */
[----:B------:R-:W-:-:S05]  /*1a80*/  IADD3 R0, PT, PT, R0, R9, RZ ;  /* 0x0000000900007210 */ /* 0x000fca0007ffe0ff */
[C---:B-1----:R-:W-:Y:S02]  /*1a90*/  IMAD R4, R0.reuse, R139, RZ ;  /* 0x0000008b00047224 */ /* 0x042fe400078e02ff */
[----:B------:R-:W-:-:S05]  /*1aa0*/  IMAD.WIDE.U32 R6, R0, R138, RZ ;  /* 0x0000008a00067225 */ /* 0x000fca00078e00ff */
[----:B------:R-:W-:-:S07]  /*1ab0*/  IADD3 R4, PT, PT, R7, R4, RZ ;  /* 0x0000000407047210 */ /* 0x000fce0007ffe0ff */
.L_x_1292:
[----:B------:R-:W-:Y:S01]  /*1ac0*/  VIADD R201, R201, -UR12 ;  /* 0x8000000cc9c97c36 */ /* 0x000fe20008000000 */
[----:B------:R-:W-:Y:S01]  /*1ad0*/  SHF.R.U32.HI R204, RZ, 0x3, R118 ;  /* 0x00000003ffcc7819 */ /* 0x000fe20000011676 */
[----:B------:R-:W-:Y:S01]  /*1ae0*/  IMAD.SHL.U32 R0, R118, 0x8, RZ ;  /* 0x0000000876007824 */ /* 0x000fe200078e00ff */
[----:B------:R-:W1:Y:S01]  /*1af0*/  LDCU.64 UR8, c[0x0][0x3c8] ;  /* 0x00007900ff0877ac */ /* 0x000e620008000a00 */
[----:B------:R-:W-:Y:S01]  /*1b00*/  SHF.R.S32.HI R203, RZ, 0x1f, R16 ;  /* 0x0000001fffcb7819 */ /* 0x000fe20000011410 */
[----:B------:R-:W-:Y:S01]  /*1b10*/  IMAD.SHL.U32 R113, R108, 0x40, RZ ;  /* 0x000000406c717824 */ /* 0x000fe200078e00ff */
[-C--:B------:R-:W-:Y:S01]  /*1b20*/  ISETP.GE.AND P0, PT, R204, R201.reuse, PT ;  /* 0x000000c9cc00720c */ /* 0x080fe20003f06270 */
[----:B------:R-:W2:Y:S01]  /*1b30*/  LDCU.128 UR4, c[0x0][0x3d0] ;  /* 0x00007a00ff0477ac */ /* 0x000ea20008000c00 */
[----:B------:R-:W-:Y:S01]  /*1b40*/  LOP3.LUT R202, R0, 0x38, RZ, 0xc0, !PT ;  /* 0x0000003800ca7812 */ /* 0x000fe200078ec0ff */
[----:B------:R-:W-:Y:S01]  /*1b50*/  VIADD R200, R204, 0x10 ;  /* 0x00000010ccc87836 */ /* 0x000fe20000000000 */
[----:B------:R-:W-:Y:S01]  /*1b60*/  LOP3.LUT R211, R0, 0x1f8, RZ, 0xc0, !PT ;  /* 0x000001f800d37812 */ /* 0x000fe200078ec0ff */
[----:B------:R-:W3:Y:S01]  /*1b70*/  LDCU.64 UR10, c[0x0][0x388] ;  /* 0x00007100ff0a77ac */ /* 0x000ee20008000a00 */
[----:B------:R-:W-:Y:S01]  /*1b80*/  IADD3 R8, P3, PT, R202, R8, RZ ;  /* 0x00000008ca087210 */ /* 0x000fe20007f7e0ff */
[----:B------:R-:W-:Y:S01]  /*1b90*/  VIADD R199, R204, 0x20 ;  /* 0x00000020ccc77836 */ /* 0x000fe20000000000 */
[C---:B------:R-:W-:Y:S01]  /*1ba0*/  IADD3 R6, P2, PT, R202.reuse, R6, RZ ;  /* 0x00000006ca067210 */ /* 0x040fe20007f5e0ff */
[----:B------:R-:W-:Y:S01]  /*1bb0*/  USHF.L.U32 UR16, UR13, 0x7, URZ ;  /* 0x000000070d107899 */ /* 0x000fe200080006ff */
[----:B------:R-:W-:Y:S01]  /*1bc0*/  IADD3 R14, P1, PT, R202, R14, RZ ;  /* 0x0000000eca0e7210 */ /* 0x000fe20007f3e0ff */
[----:B------:R-:W-:Y:S01]  /*1bd0*/  IMAD.X R9, RZ, RZ, R5, P3 ;  /* 0x000000ffff097224 */ /* 0x000fe200018e0605 */
[----:B------:R-:W-:Y:S01]  /*1be0*/  IADD3.X R7, PT, PT, RZ, R4, RZ, P2, !PT ;  /* 0x00000004ff077210 */ /* 0x000fe200017fe4ff */
[----:B------:R-:W-:Y:S01]  /*1bf0*/  USHF.R.U32.HI UR13, URZ, 0x19, UR13 ;  /* 0x00000019ff0d7899 */ /* 0x000fe2000801160d */
[----:B------:R-:W4:Y:S01]  /*1c00*/  @!P0 LDC.64 R4, c[0x0][0x3b0] ;  /* 0x0000ec00ff048b82 */ /* 0x000f220000000a00 */
[----:B------:R-:W-:Y:S01]  /*1c10*/  IMAD.X R15, RZ, RZ, R2, P1 ;  /* 0x000000ffff0f7224 */ /* 0x000fe200008e0602 */
[-C--:B------:R-:W-:Y:S01]  /*1c20*/  ISETP.GE.AND P3, PT, R200, R201.reuse, PT ;  /* 0x000000c9c800720c */ /* 0x080fe20003f66270 */
[----:B------:R-:W-:Y:S01]  /*1c30*/  IMAD.WIDE.U32 R10, R204, R108, R8 ;  /* 0x0000006ccc0a7225 */ /* 0x000fe200078e0008 */
[----:B------:R-:W-:-:S02]  /*1c40*/  ISETP.GE.AND P2, PT, R199, R201, PT ;  /* 0x000000c9c700720c */ /* 0x000fc40003f46270 */
[C---:B------:R-:W-:Y:S01]  /*1c50*/  LOP3.LUT R208, R204.reuse, UR16, RZ, 0xfc, !PT ;  /* 0x00000010ccd07c12 */ /* 0x040fe2000f8efcff */
[----:B-1----:R-:W-:Y:S01]  /*1c60*/  IMAD.WIDE.U32 R14, R3, UR8, R14 ;  /* 0x00000008030e7c25 */ /* 0x002fe2000f8e000e */
[----:B------:R-:W-:Y:S02]  /*1c70*/  LOP3.LUT R211, R211, 0x38, R118, 0x78, !PT ;  /* 0x00000038d3d37812 */ /* 0x000fe400078e7876 */
[C---:B------:R-:W-:Y:S01]  /*1c80*/  IADD3 R196, PT, PT, R204.reuse, 0x50, RZ ;  /* 0x00000050ccc47810 */ /* 0x040fe20007ffe0ff */
[----:B------:R-:W-:Y:S01]  /*1c90*/  IMAD R15, R3, UR9, R15 ;  /* 0x00000009030f7c24 */ /* 0x000fe2000f8e020f */
[----:B------:R-:W1:Y:S01]  /*1ca0*/  LDCU.64 UR8, c[0x0][0x390] ;  /* 0x00007200ff0877ac */ /* 0x000e620008000a00 */
[----:B------:R-:W5:Y:S01]  /*1cb0*/  @!P0 LDC.64 R2, c[0x0][0x380] ;  /* 0x0000e000ff028b82 */ /* 0x000f620000000a00 */
[----:B------:R-:W-:Y:S01]  /*1cc0*/  IMAD.WIDE.U32 R12, R204, R138, R6 ;  /* 0x0000008acc0c7225 */ /* 0x000fe200078e0006 */
[----:B------:R-:W-:Y:S02]  /*1cd0*/  LOP3.LUT R211, R211, 0x1e00, R0, 0xf8, !PT ;  /* 0x00001e00d3d37812 */ /* 0x000fe400078ef800 */
[----:B------:R-:W-:Y:S01]  /*1ce0*/  LEA.HI.SX32 R117, R132, 0xffffffff, 0x1a ;  /* 0xffffffff84757811 */ /* 0x000fe200078fd2ff */
[----:B------:R-:W-:Y:S01]  /*1cf0*/  IMAD R11, R204, R109, R11 ;  /* 0x0000006dcc0b7224 */ /* 0x000fe200078e020b */
[----:B------:R-:W-:Y:S01]  /*1d00*/  SHF.L.U64.HI R112, R108, 0x6, R109 ;  /* 0x000000066c707819 */ /* 0x000fe2000001026d */
[----:B--2---:R-:W-:Y:S01]  /*1d10*/  IMAD R7, R203, UR4, RZ ;  /* 0x00000004cb077c24 */ /* 0x004fe2000f8e02ff */
[----:B------:R-:W2:Y:S01]  /*1d20*/  @!P3 LDC.64 R8, c[0x0][0x3b0] ;  /* 0x0000ec00ff08bb82 */ /* 0x000ea20000000a00 */
[----:B------:R-:W-:Y:S01]  /*1d30*/  IMAD.WIDE.U32 R10, R16, UR4, R10 ;  /* 0x00000004100a7c25 */ /* 0x000fe2000f8e000a */
[----:B------:R-:W-:Y:S01]  /*1d40*/  UMOV UR4, 0x400 ;  /* 0x0000040000047882 */ /* 0x000fe20000000000 */
[----:B------:R-:W-:-:S02]  /*1d50*/  SHF.L.U64.HI R114, R108, 0x4, R109 ;  /* 0x000000046c727819 */ /* 0x000fc4000001026d */
[----:B------:R-:W-:Y:S01]  /*1d60*/  IMAD R7, R16, UR5, R7 ;  /* 0x0000000510077c24 */ /* 0x000fe2000f8e0207 */
[----:B---3--:R-:W-:Y:S01]  /*1d70*/  LEA R207, P1, R10, UR10, 0x1 ;  /* 0x0000000a0acf7c11 */ /* 0x008fe2000f8208ff */
[----:B------:R-:W-:Y:S01]  /*1d80*/  IMAD R203, R203, UR6, RZ ;  /* 0x00000006cbcb7c24 */ /* 0x000fe2000f8e02ff */
[----:B------:R-:W3:Y:S01]  /*1d90*/  S2UR UR5, SR_CgaCtaId ;  /* 0x00000000000579c3 */ /* 0x000ee20000008800 */
[----:B------:R-:W-:Y:S01]  /*1da0*/  IMAD.IADD R206, R11, 0x1, R7 ;  /* 0x000000010bce7824 */ /* 0x000fe200078e0207 */
[----:B------:R-:W-:Y:S01]  /*1db0*/  SHF.R.U32.HI R110, RZ, 0x1, R118 ;  /* 0x00000001ff6e7819 */ /* 0x000fe20000011676 */
[----:B------:R-:W-:Y:S02]  /*1dc0*/  IMAD R13, R204, R139, R13 ;  /* 0x0000008bcc0d7224 */ /* 0x000fe400078e020d */
[----:B----4-:R-:W-:Y:S01]  /*1dd0*/  @!P0 IMAD R6, R4, UR13, RZ ;  /* 0x0000000d04068c24 */ /* 0x010fe2000f8e02ff */
[----:B------:R-:W-:Y:S01]  /*1de0*/  LEA.HI.X R206, R10, UR11, R206, 0x1, P1 ;  /* 0x0000000b0ace7c11 */ /* 0x000fe200088f0cce */
[----:B------:R-:W-:Y:S01]  /*1df0*/  IMAD R203, R16, UR7, R203 ;  /* 0x0000000710cb7c24 */ /* 0x000fe2000f8e02cb */
[----:B------:R-:W-:Y:S01]  /*1e00*/  @!P3 IADD3 R18, P1, PT, R208, 0x10, RZ ;  /* 0x00000010d012b810 */ /* 0x000fe20007f3e0ff */
[----:B------:R-:W-:Y:S01]  /*1e10*/  IMAD.WIDE.U32 R16, R16, UR6, R12 ;  /* 0x0000000610107c25 */ /* 0x000fe2000f8e000c */
[----:B------:R-:W4:Y:S02]  /*1e20*/  LDCU UR6, c[0x0][0x50c] ;  /* 0x0000a180ff0677ac */ /* 0x000f240008000800 */
[----:B------:R-:W-:Y:S01]  /*1e30*/  @!P3 IADD3.X R11, PT, PT, RZ, UR13, RZ, P1, !PT ;  /* 0x0000000dff0bbc10 */ /* 0x000fe20008ffe4ff */
[----:B------:R-:W-:Y:S01]  /*1e40*/  @!P0 IMAD R5, R208, R5, R6 ;  /* 0x00000005d0058224 */ /* 0x000fe200078e0206 */
[----:B-1----:R-:W-:Y:S01]  /*1e50*/  LEA R205, P4, R16, UR8, 0x1 ;  /* 0x0000000810cd7c11 */ /* 0x002fe2000f8808ff */
[----:B------:R-:W-:Y:S01]  /*1e60*/  @!P0 IMAD.WIDE.U32 R12, R208, R4, R14 ;  /* 0x00000004d00c8225 */ /* 0x000fe200078e000e */
[----:B------:R-:W1:Y:S03]  /*1e70*/  @!P2 LDC.64 R6, c[0x0][0x3b0] ;  /* 0x0000ec00ff06ab82 */ /* 0x000e660000000a00 */
[----:B------:R-:W-:Y:S01]  /*1e80*/  @!P0 IMAD.IADD R10, R13, 0x1, R5 ;  /* 0x000000010d0a8824 */ /* 0x000fe200078e0205 */
[----:B-----5:R-:W-:Y:S01]  /*1e90*/  @!P0 LEA R20, P1, R12, R2, 0x1 ;  /* 0x000000020c148211 */ /* 0x020fe200078208ff */
[----:B------:R-:W-:-:S02]  /*1ea0*/  IMAD.IADD R203, R17, 0x1, R203 ;  /* 0x0000000111cb7824 */ /* 0x000fc400078e02cb */
[-C--:B--2---:R-:W-:Y:S01]  /*1eb0*/  @!P3 IMAD R11, R11, R8.reuse, RZ ;  /* 0x000000080b0bb224 */ /* 0x084fe200078e02ff */
[----:B------:R-:W2:Y:S01]  /*1ec0*/  @!P3 LDC.64 R4, c[0x0][0x380] ;  /* 0x0000e000ff04bb82 */ /* 0x000ea20000000a00 */
[----:B------:R-:W-:Y:S01]  /*1ed0*/  @!P0 LEA.HI.X R21, R12, R3, R10, 0x1, P1 ;  /* 0x000000030c158211 */ /* 0x000fe200008f0c0a */
[----:B------:R-:W-:Y:S01]  /*1ee0*/  VIADD R197, R204, 0x40 ;  /* 0x00000040ccc57836 */ /* 0x000fe20000000000 */
[----:B------:R-:W-:Y:S01]  /*1ef0*/  LEA.HI.X R203, R16, UR9, R203, 0x1, P4 ;  /* 0x0000000910cb7c11 */ /* 0x000fe2000a0f0ccb */
[----:B------:R-:W-:Y:S01]  /*1f00*/  @!P3 IMAD R9, R18, R9, R11 ;  /* 0x000000091209b224 */ /* 0x000fe200078e020b */
[----:B------:R-:W-:Y:S01]  /*1f10*/  @!P2 IADD3 R11, P4, PT, R208, 0x20, RZ ;  /* 0x00000020d00ba810 */ /* 0x000fe20007f9e0ff */
[----:B---3--:R-:W-:Y:S01]  /*1f20*/  ULEA UR5, UR5, UR4, 0x18 ;  /* 0x0000000405057291 */ /* 0x008fe2000f8ec0ff */
[----:B------:R-:W-:Y:S01]  /*1f30*/  VIADD R198, R204, 0x30 ;  /* 0x00000030ccc67836 */ /* 0x000fe20000000000 */
[----:B------:R-:W3:Y:S01]  /*1f40*/  @!P2 LDC.64 R2, c[0x0][0x380] ;  /* 0x0000e000ff02ab82 */ /* 0x000ee20000000a00 */
[-C--:B------:R-:W-:Y:S01]  /*1f50*/  ISETP.GE.AND P6, PT, R197, R201.reuse, PT ;  /* 0x000000c9c500720c */ /* 0x080fe20003fc6270 */
[----:B------:R-:W-:Y:S01]  /*1f60*/  @!P2 IMAD.X R13, RZ, RZ, UR13, P4 ;  /* 0x0000000dff0dae24 */ /* 0x000fe2000a0e06ff */
[-C--:B------:R-:W-:Y:S01]  /*1f70*/  ISETP.GE.AND P4, PT, R196, R201.reuse, PT ;  /* 0x000000c9c400720c */ /* 0x080fe20003f86270 */
[----:B------:R-:W-:Y:S01]  /*1f80*/  @!P3 IMAD.WIDE.U32 R18, R18, R8, R14 ;  /* 0x000000081212b225 */ /* 0x000fe200078e000e */
[----:B------:R-:W-:-:S02]  /*1f90*/  ISETP.GE.AND P1, PT, R198, R201, PT ;  /* 0x000000c9c600720c */ /* 0x000fc40003f26270 */
[----:B------:R-:W-:Y:S01]  /*1fa0*/  LEA R211, R211, UR5, 0x1 ;  /* 0x00000005d3d37c11 */ /* 0x000fe2000f8e08ff */
[----:B-1----:R-:W-:Y:S02]  /*1fb0*/  @!P2 IMAD R10, R13, R6, RZ ;  /* 0x000000060d0aa224 */ /* 0x002fe400078e02ff */
[----:B------:R-:W-:Y:S02]  /*1fc0*/  @!P2 IMAD.MOV.U32 R16, RZ, RZ, R14 ;  /* 0x000000ffff10a224 */ /* 0x000fe400078e000e */
[----:B------:R-:W-:Y:S01]  /*1fd0*/  @!P2 IMAD.MOV.U32 R17, RZ, RZ, R15 ;  /* 0x000000ffff11a224 */ /* 0x000fe200078e000f */
[----:B------:R-:W-:Y:S01]  /*1fe0*/  @!PT LDS RZ, [RZ] ;  /* 0x00000000fffff984 */ /* 0x000fe20000000800 */
[----:B------:R-:W-:Y:S01]  /*1ff0*/  @!PT LDS RZ, [RZ] ;  /* 0x00000000fffff984 */ /* 0x000fe20000000800 */
[----:B------:R-:W-:Y:S01]  /*2000*/  @!PT LDS RZ, [RZ] ;  /* 0x00000000fffff984 */ /* 0x000fe20000000800 */
[----:B------:R1:W-:Y:S01]  /*2010*/  @!P0 LDGSTS.E.BYPASS.LTC128B.128 [R211], desc[UR14][R20.64] ;  /* 0x0000000014d38fae */ /* 0x0003e2000b981a0e */
[----:B------:R-:W-:Y:S02]  /*2020*/  @!P3 IMAD.IADD R12, R19, 0x1, R9 ;  /* 0x00000001130cb824 */ /* 0x000fe400078e0209 */
[C---:B------:R-:W-:Y:S01]  /*2030*/  @!P2 IMAD R10, R11.reuse, R7, R10 ;  /* 0x000000070b0aa224 */ /* 0x040fe200078e020a */
[----:B--2---:R-:W-:Y:S01]  /*2040*/  @!P3 LEA R22, P0, R18, R4, 0x1 ;  /* 0x000000041216b211 */ /* 0x004fe200078008ff */
[----:B------:R-:W-:Y:S01]  /*2050*/  @!P2 IMAD.WIDE.U32 R16, R11, R6, R16 ;  /* 0x000000060b10a225 */ /* 0x000fe200078e0010 */
[----:B------:R-:W2:Y:S01]  /*2060*/  @!P1 LDC.64 R8, c[0x0][0x3b0] ;  /* 0x0000ec00ff089b82 */ /* 0x000ea20000000a00 */
[----:B------:R-:W-:-:S02]  /*2070*/  @!P1 MOV R31, R15 ;  /* 0x0000000f001f9202 */ /* 0x000fc40000000f00 */
[----:B------:R-:W-:Y:S01]  /*2080*/  @!P3 LEA.HI.X R23, R18, R5, R12, 0x1, P0 ;  /* 0x000000051217b211 */ /* 0x000fe200000f0c0c */
[C---:B------:R-:W-:Y:S01]  /*2090*/  VIADD R194, R204.reuse, 0x70 ;  /* 0x00000070ccc27836 */ /* 0x040fe20000000000 */
[----:B------:R-:W-:Y:S01]  /*20a0*/  @!P2 IADD3 R10, PT, PT, R17, R10, RZ ;  /* 0x0000000a110aa210 */ /* 0x000fe20007ffe0ff */
[----:B------:R-:W-:Y:S01]  /*20b0*/  VIADD R195, R204, 0x60 ;  /* 0x00000060ccc37836 */ /* 0x000fe20000000000 */
[----:B---3--:R-:W-:Y:S01]  /*20c0*/  @!P2 LEA R18, P0, R16, R2, 0x1 ;  /* 0x000000021012a211 */ /* 0x008fe200078008ff */
[----:B------:R-:W3:Y:S01]  /*20d0*/  @!P6 LDC.64 R6, c[0x0][0x3b0] ;  /* 0x0000ec00ff06eb82 */ /* 0x000ee20000000a00 */
[----:B------:R5:W-:Y:S01]  /*20e0*/  @!P3 LDGSTS.E.BYPASS.LTC128B.128 [R211+0x800], desc[UR14][R22.64] ;  /* 0x0080000016d3bfae */ /* 0x000be2000b981a0e */
[----:B------:R-:W-:Y:S01]  /*20f0*/  ISETP.GE.AND P3, PT, R194, R201, PT ;  /* 0x000000c9c200720c */ /* 0x000fe20003f66270 */
[----:B------:R-:W-:Y:S01]  /*2100*/  @!P1 IMAD.MOV.U32 R30, RZ, RZ, R14 ;  /* 0x000000ffff1e9224 */ /* 0x000fe200078e000e */
[----:B------:R-:W-:Y:S01]  /*2110*/  @!P2 LEA.HI.X R19, R16, R3, R10, 0x1, P0 ;  /* 0x000000031013a211 */ /* 0x000fe200000f0c0a */
[--C-:B------:R-:W-:Y:S01]  /*2120*/  @!P6 IMAD.MOV.U32 R28, RZ, RZ, R14.reuse ;  /* 0x000000ffff1ce224 */ /* 0x100fe200078e000e */
[----:B------:R-:W-:Y:S01]  /*2130*/  ISETP.GE.AND P5, PT, R195, R201, PT ;  /* 0x000000c9c300720c */ /* 0x000fe20003fa6270 */
[--C-:B------:R-:W-:Y:S01]  /*2140*/  @!P6 IMAD.MOV.U32 R29, RZ, RZ, R15.reuse ;  /* 0x000000ffff1de224 */ /* 0x100fe200078e000f */
[----:B------:R-:W4:Y:S01]  /*2150*/  @!P1 LDC.64 R12, c[0x0][0x380] ;  /* 0x0000e000ff0c9b82 */ /* 0x000f220000000a00 */
[----:B------:R-:W-:Y:S01]  /*2160*/  @!P4 IMAD.MOV.U32 R24, RZ, RZ, R14 ;  /* 0x000000ffff18c224 */ /* 0x000fe200078e000e */
[----:B------:R4:W-:Y:S01]  /*2170*/  @!P2 LDGSTS.E.BYPASS.LTC128B.128 [R211+0x1000], desc[UR14][R18.64] ;  /* 0x0100000012d3afae */ /* 0x0009e2000b981a0e */
[----:B------:R-:W-:Y:S01]  /*2180*/  @!P4 IMAD.MOV.U32 R25, RZ, RZ, R15 ;  /* 0x000000ffff19c224 */ /* 0x000fe200078e000f */
[----:B-1----:R-:W-:Y:S01]  /*2190*/  @!P1 IADD3 R20, P0, PT, R208, 0x30, RZ ;  /* 0x00000030d0149810 */ /* 0x002fe20007f1e0ff */
[----:B------:R-:W-:-:S03]  /*21a0*/  IMAD.SHL.U32 R115, R108, 0x10, RZ ;  /* 0x000000106c737824 */ /* 0x000fc600078e00ff */
[----:B------:R-:W1:Y:S01]  /*21b0*/  @!P4 LDC.64 R2, c[0x0][0x3b0] ;  /* 0x0000ec00ff02cb82 */ /* 0x000e620000000a00 */
[----:B------:R-:W-:Y:S02]  /*21c0*/  IMAD.SHL.U32 R111, R118, 0x40, RZ ;  /* 0x00000040766f7824 */ /* 0x000fe400078e00ff */
[----:B------:R-:W-:Y:S01]  /*21d0*/  @!P1 IMAD.X R17, RZ, RZ, UR13, P0 ;  /* 0x0000000dff119e24 */ /* 0x000fe200080e06ff */
[----:B------:R-:W-:Y:S01]  /*21e0*/  @!P6 IADD3 R21, P0, PT, R208, 0x40, RZ ;  /* 0x00000040d015e810 */ /* 0x000fe20007f1e0ff */
[----:B--2---:R-:W-:Y:S01]  /*21f0*/  @!P1 IMAD.WIDE.U32 R30, R20, R8, R30 ;  /* 0x00000008141e9225 */ /* 0x004fe200078e001e */
[----:B------:R-:W-:Y:S02]  /*2200*/  @!P5 MOV R16, R14 ;  /* 0x0000000e0010d202 */ /* 0x000fe40000000f00 */
[----:B------:R-:W2:Y:S01]  /*2210*/  @!P6 LDC.64 R4, c[0x0][0x380] ;  /* 0x0000e000ff04eb82 */ /* 0x000ea20000000a00 */
[----:B------:R-:W-:Y:S01]  /*2220*/  @!P6 IMAD.X R11, RZ, RZ, UR13, P0 ;  /* 0x0000000dff0bee24 */ /* 0x000fe200080e06ff */
[----:B------:R-:W-:Y:S01]  /*2230*/  LOP3.LUT R192, R111, 0x400, RZ, 0xc0, !PT ;  /* 0x000004006fc07812 */ /* 0x000fe200078ec0ff */
[----:B---3--:R-:W-:Y:S01]  /*2240*/  @!P6 IMAD.WIDE.U32 R28, R21, R6, R28 ;  /* 0x00000006151ce225 */ /* 0x008fe200078e001c */
[----:B-----5:R-:W-:-:S03]  /*2250*/  @!P4 IADD3 R23, P0, PT, R208, 0x50, RZ ;  /* 0x00000050d017c810 */ /* 0x020fc60007f1e0ff */
[----:B------:R-:W-:Y:S02]  /*2260*/  @!P6 IMAD R26, R11, R6, RZ ;  /* 0x000000060b1ae224 */ /* 0x000fe400078e02ff */
[----:B------:R-:W3:Y:S01]  /*2270*/  @!P4 LDC.64 R10, c[0x0][0x380] ;  /* 0x0000e000ff0acb82 */ /* 0x000ee20000000a00 */
[----:B------:R-:W-:Y:S02]  /*2280*/  @!P1 IMAD R22, R17, R8, RZ ;  /* 0x0000000811169224 */ /* 0x000fe400078e02ff */
[----:B------:R-:W-:Y:S02]  /*2290*/  @!P5 IMAD.MOV.U32 R17, RZ, RZ, R15 ;  /* 0x000000ffff11d224 */ /* 0x000fe400078e000f */
[----:B------:R-:W-:Y:S02]  /*22a0*/  @!P1 IMAD R22, R20, R9, R22 ;  /* 0x0000000914169224 */ /* 0x000fe400078e0216 */
[----:B------:R-:W-:Y:S01]  /*22b0*/  @!P6 IMAD R20, R21, R7, R26 ;  /* 0x000000071514e224 */ /* 0x000fe200078e021a */
[----:B------:R-:W5:Y:S01]  /*22c0*/  @!P5 LDC.64 R8, c[0x0][0x3b0] ;  /* 0x0000ec00ff08db82 */ /* 0x000f620000000a00 */
[----:B------:R-:W-:Y:S01]  /*22d0*/  @!P4 IMAD.X R21, RZ, RZ, UR13, P0 ;  /* 0x0000000dff15ce24 */ /* 0x000fe200080e06ff */
[----:B----4-:R-:W-:Y:S01]  /*22e0*/  @!P1 LEA R26, P0, R30, R12, 0x1 ;  /* 0x0000000c1e1a9211 */ /* 0x010fe200078008ff */
[----:B------:R-:W-:-:S02]  /*22f0*/  @!P1 IMAD.IADD R22, R31, 0x1, R22 ;  /* 0x000000011f169824 */ /* 0x000fc400078e0216 */
[----:B-1----:R-:W-:Y:S02]  /*2300*/  @!P4 IMAD R12, R21, R2, RZ ;  /* 0x00000002150cc224 */ /* 0x002fe400078e02ff */
[----:B------:R-:W-:Y:S01]  /*2310*/  @!P6 IMAD.IADD R20, R29, 0x1, R20 ;  /* 0x000000011d14e824 */ /* 0x000fe200078e0214 */
[----:B------:R-:W1:Y:S01]  /*2320*/  @!P3 LDC.64 R6, c[0x0][0x3b0] ;  /* 0x0000ec00ff06bb82 */ /* 0x000e620000000a00 */
[----:B------:R-:W-:Y:S01]  /*2330*/  @!P1 LEA.HI.X R27, R30, R13, R22, 0x1, P0 ;  /* 0x0000000d1e1b9211 */ /* 0x000fe200000f0c16 */
[C---:B------:R-:W-:Y:S01]  /*2340*/  @!P4 IMAD R3, R23.reuse, R3, R12 ;  /* 0x000000031703c224 */ /* 0x040fe200078e020c */
[C---:B--2---:R-:W-:Y:S01]  /*2350*/  @!P6 LEA R12, P0, R28.reuse, R4, 0x1 ;  /* 0x000000041c0ce211 */ /* 0x044fe200078008ff */
[----:B------:R-:W-:Y:S02]  /*2360*/  @!P4 IMAD.WIDE.U32 R24, R23, R2, R24 ;  /* 0x000000021718c225 */ /* 0x000fe400078e0018 */
[----:B------:R-:W-:Y:S01]  /*2370*/  @!P1 LDGSTS.E.BYPASS.LTC128B.128 [R211+0x1800], desc[UR14][R26.64] ;  /* 0x018000001ad39fae */ /* 0x000fe2000b981a0e */
[----:B------:R-:W-:Y:S01]  /*2380*/  @!P6 LEA.HI.X R13, R28, R5, R20, 0x1, P0 ;  /* 0x000000051c0de211 */ /* 0x000fe200000f0c14 */
[----:B------:R-:W-:Y:S01]  /*2390*/  IMAD.SHL.U32 R212, R118, 0x20, RZ ;  /* 0x0000002076d47824 */ /* 0x000fe200078e00ff */
[----:B------:R-:W-:Y:S01]  /*23a0*/  @!P3 IADD3 R21, P0, PT, R208, 0x70, RZ ;  /* 0x00000070d015b810 */ /* 0x000fe20007f1e0ff */
[----:B------:R-:W2:Y:S01]  /*23b0*/  @!P5 LDC.64 R4, c[0x0][0x380] ;  /* 0x0000e000ff04db82 */ /* 0x000ea20000000a00 */
[----:B------:R-:W-:Y:S01]  /*23c0*/  @!P4 IADD3 R20, PT, PT, R25, R3, RZ ;  /* 0x000000031914c210 */ /* 0x000fe20007ffe0ff */
[----:B------:R4:W-:Y:S01]  /*23d0*/  @!P6 LDGSTS.E.BYPASS.LTC128B.128 [R211+0x2000], desc[UR14][R12.64] ;  /* 0x020000000cd3efae */ /* 0x0009e2000b981a0e */
[----:B---3--:R-:W-:-:S02]  /*23e0*/  @!P4 LEA R28, P2, R24, R10, 0x1 ;  /* 0x0000000a181cc211 */ /* 0x008fc400078408ff */
[----:B------:R-:W-:Y:S02]  /*23f0*/  @!P5 IADD3 R23, P1, PT, R208, 0x60, RZ ;  /* 0x00000060d017d810 */ /* 0x000fe40007f3e0ff */
[----:B------:R-:W-:Y:S01]  /*2400*/  @!P4 LEA.HI.X R29, R24, R11, R20, 0x1, P2 ;  /* 0x0000000b181dc211 */ /* 0x000fe200010f0c14 */
[----:B------:R-:W3:Y:S01]  /*2410*/  @!P3 LDC.64 R2, c[0x0][0x380] ;  /* 0x0000e000ff02bb82 */ /* 0x000ee20000000a00 */
[----:B------:R-:W-:Y:S01]  /*2420*/  @!P3 IMAD.X R11, RZ, RZ, UR13, P0 ;  /* 0x0000000dff0bbe24 */ /* 0x000fe200080e06ff */
[----:B------:R-:W-:Y:S01]  /*2430*/  LOP3.LUT R212, R212, 0x7c00, RZ, 0xc0, !PT ;  /* 0x00007c00d4d47812 */ /* 0x000fe200078ec0ff */
[----:B------:R-:W-:Y:S01]  /*2440*/  @!P5 IMAD.X R19, RZ, RZ, UR13, P1 ;  /* 0x0000000dff13de24 */ /* 0x000fe200088e06ff */
[----:B------:R-:W-:Y:S01]  /*2450*/  @!P4 LDGSTS.E.BYPASS.LTC128B.128 [R211+0x2800], desc[UR14][R28.64] ;  /* 0x028000001cd3cfae */ /* 0x000fe2000b981a0e */
[----:B-----5:R-:W-:Y:S01]  /*2460*/  @!P5 IMAD.WIDE.U32 R16, R23, R8, R16 ;  /* 0x000000081710d225 */ /* 0x020fe200078e0010 */
[----:B------:R-:W-:-:S03]  /*2470*/  LOP3.LUT R193, R212, 0x200, R111, 0xf8, !PT ;  /* 0x00000200d4c17812 */ /* 0x000fc600078ef86f */
[----:B-1----:R-:W-:Y:S02]  /*2480*/  @!P3 IMAD R10, R11, R6, RZ ;  /* 0x000000060b0ab224 */ /* 0x002fe400078e02ff */
[----:B------:R-:W-:Y:S02]  /*2490*/  @!P5 IMAD R18, R19, R8, RZ ;  /* 0x000000081312d224 */ /* 0x000fe400078e02ff */
[----:B------:R-:W-:Y:S02]  /*24a0*/  @!P3 IMAD R8, R21, R7, R10 ;  /* 0x000000071508b224 */ /* 0x000fe400078e020a */
[----:B------:R-:W-:Y:S01]  /*24b0*/  IMAD R7, R117, -0x40, R116 ;  /* 0xffffffc075077824 */ /* 0x000fe200078e0274 */
[----:B--2---:R-:W-:Y:S01]  /*24c0*/  @!P5 LEA R4, P2, R16, R4, 0x1 ;  /* 0x000000041004d211 */ /* 0x004fe200078408ff */
[----:B------:R-:W-:Y:S02]  /*24d0*/  @!P5 IMAD R9, R23, R9, R18 ;  /* 0x000000091709d224 */ /* 0x000fe400078e0212 */
[----:B------:R-:W-:Y:S01]  /*24e0*/  @!P3 IMAD.WIDE.U32 R14, R21, R6, R14 ;  /* 0x00000006150eb225 */ /* 0x000fe200078e000e */
[----:B------:R-:W-:-:S02]  /*24f0*/  ISETP.GE.AND P6, PT, R204, R7, PT ;  /* 0x00000007cc00720c */ /* 0x000fc40003fc6270 */
[----:B------:R-:W-:Y:S01]  /*2500*/  ISETP.GE.AND P0, PT, R200, R7, PT ;  /* 0x00000007c800720c */ /* 0x000fe20003f06270 */
[-C--:B------:R-:W-:Y:S01]  /*2510*/  IMAD R10, R112, R117.reuse, RZ ;  /* 0x00000075700a7224 */ /* 0x080fe200078e02ff */
[----:B------:R-:W-:Y:S01]  /*2520*/  SHF.R.S32.HI R6, RZ, 0x1f, R117 ;  /* 0x0000001fff067819 */ /* 0x000fe20000011475 */
[----:B------:R-:W-:Y:S01]  /*2530*/  @!P5 IMAD.IADD R9, R17, 0x1, R9 ;  /* 0x000000011109d824 */ /* 0x000fe200078e0209 */
[----:B----4-:R-:W-:Y:S01]  /*2540*/  @!P3 IADD3 R12, PT, PT, R15, R8, RZ ;  /* 0x000000080f0cb210 */ /* 0x010fe20007ffe0ff */
[----:B------:R-:W-:Y:S01]  /*2550*/  IMAD.WIDE.U32 R18, R113, R117, RZ ;  /* 0x0000007571127225 */ /* 0x000fe200078e00ff */
[----:B---3--:R-:W-:Y:S02]  /*2560*/  @!P3 LEA R8, P1, R14, R2, 0x1 ;  /* 0x000000020e08b211 */ /* 0x008fe400078208ff */
[----:B------:R-:W-:Y:S01]  /*2570*/  @!P5 LEA.HI.X R5, R16, R5, R9, 0x1, P2 ;  /* 0x000000051005d211 */ /* 0x000fe200010f0c09 */
[----:B------:R-:W-:Y:S01]  /*2580*/  IMAD R11, R6, R113, R10 ;  /* 0x00000071060b7224 */ /* 0x000fe200078e020a */
[----:B------:R-:W-:Y:S01]  /*2590*/  @!P3 LEA.HI.X R9, R14, R3, R12, 0x1, P1 ;  /* 0x000000030e09b211 */ /* 0x000fe200008f0c0c */
[----:B------:R-:W-:Y:S01]  /*25a0*/  IMAD.WIDE.U32 R22, R138, 0x20, RZ ;  /* 0x000000208a167825 */ /* 0x000fe200078e00ff */
[----:B------:R-:W-:Y:S01]  /*25b0*/  ISETP.GE.AND P2, PT, R199, R7, PT ;  /* 0x00000007c700720c */ /* 0x000fe20003f46270 */
[----:B------:R1:W-:Y:S01]  /*25c0*/  @!P5 LDGSTS.E.BYPASS.LTC128B.128 [R211+0x3000], desc[UR14][R4.64] ;  /* 0x0300000004d3dfae */ /* 0x0003e2000b981a0e */
[----:B------:R-:W-:Y:S01]  /*25d0*/  @!P6 LEA R20, P1, R18, R207, 0x1 ;  /* 0x000000cf1214e211 */ /* 0x000fe200078208ff */
[----:B------:R-:W-:Y:S01]  /*25e0*/  IMAD.IADD R19, R19, 0x1, R11 ;  /* 0x0000000113137824 */ /* 0x000fe200078e020b */
[----:B------:R-:W-:Y:S01]  /*25f0*/  @!P0 IADD3 R2, P4, PT, R115, R18, RZ ;  /* 0x0000001273028210 */ /* 0x000fe20007f9e0ff */
[----:B------:R-:W-:Y:S01]  /*2600*/  IMAD.WIDE.U32 R10, R108, 0x20, RZ ;  /* 0x000000206c0a7825 */ /* 0x000fe200078e00ff */
[----:B------:R2:W-:Y:S01]  /*2610*/  @!P3 LDGSTS.E.BYPASS.LTC128B.128 [R211+0x3800], desc[UR14][R8.64] ;  /* 0x0380000008d3bfae */ /* 0x0005e2000b981a0e */
[----:B------:R-:W-:-:S02]  /*2620*/  SHF.L.U64.HI R12, R138, 0x6, R139 ;  /* 0x000000068a0c7819 */ /* 0x000fc4000001028b */
[-CC-:B------:R-:W-:Y:S01]  /*2630*/  @!P6 LEA.HI.X R21, R18, R206.reuse, R19.reuse, 0x1, P1 ;  /* 0x000000ce1215e211 */ /* 0x180fe200008f0c13 */
[----:B------:R-:W-:Y:S01]  /*2640*/  @!P0 IMAD.X R3, R114, 0x1, R19, P4 ;  /* 0x0000000172038824 */ /* 0x000fe200020e0613 */
[----:B------:R-:W-:Y:S01]  /*2650*/  ISETP.GE.AND P1, PT, R198, R7, PT ;  /* 0x00000007c600720c */ /* 0x000fe20003f26270 */
[----:B------:R-:W-:Y:S01]  /*2660*/  IMAD R12, R12, R117, RZ ;  /* 0x000000750c0c7224 */ /* 0x000fe200078e02ff */
[----:B------:R-:W-:Y:S01]  /*2670*/  @!P0 LEA R16, P4, R2, R207, 0x1 ;  /* 0x000000cf02108211 */ /* 0x000fe200078808ff */
[----:B------:R-:W-:Y:S01]  /*2680*/  @!P6 LDGSTS.E.BYPASS.LTC128B.128 [R211+0x4000], desc[UR14][R20.64] ;  /* 0x0400000014d3efae */ /* 0x000fe2000b981a0e */
[----:B------:R-:W-:Y:S02]  /*2690*/  ISETP.GE.AND P5, PT, R200, R7, PT ;  /* 0x00000007c800720c */ /* 0x000fe40003fa6270 */
[----:B------:R-:W-:Y:S01]  /*26a0*/  @!P0 LEA.HI.X R17, R2, R206, R3, 0x1, P4 ;  /* 0x000000ce02118211 */ /* 0x000fe200020f0c03 */
[----:B------:R-:W-:Y:S01]  /*26b0*/  IMAD.SHL.U32 R3, R109, 0x20, RZ ;  /* 0x000000206d037824 */ /* 0x000fe200078e00ff */
[----:B------:R-:W-:-:S02]  /*26c0*/  @!P2 IADD3 R10, P4, PT, R18, R10, RZ ;  /* 0x0000000a120aa210 */ /* 0x000fc40007f9e0ff */
[----:B------:R-:W-:Y:S01]  /*26d0*/  ISETP.GE.AND P3, PT, R198, R7, PT ;  /* 0x00000007c600720c */ /* 0x000fe20003f66270 */
[----:B------:R-:W-:Y:S01]  /*26e0*/  @!P0 LDGSTS.E.BYPASS.LTC128B.128 [R211+0x4800], desc[UR14][R16.64] ;  /* 0x0480000010d38fae */ /* 0x000fe2000b981a0e */
[----:B------:R-:W-:Y:S01]  /*26f0*/  @!P2 IADD3.X R3, PT, PT, R19, R11, R3, P4, !PT ;  /* 0x0000000b1303a210 */ /* 0x000fe200027fe403 */
[----:B------:R-:W-:Y:S01]  /*2700*/  @!P1 IMAD R2, R109, 0x30, RZ ;  /* 0x000000306d029824 */ /* 0x000fe200078e02ff */
[-C--:B------:R-:W-:Y:S01]  /*2710*/  @!P2 LEA R14, P4, R10, R207.reuse, 0x1 ;  /* 0x000000cf0a0ea211 */ /* 0x080fe200078808ff */
[----:B------:R-:W-:Y:S01]  /*2720*/  @!P1 IMAD.WIDE.U32 R18, R108, 0x30, R18 ;  /* 0x000000306c129825 */ /* 0x000fe200078e0012 */
[----:B------:R-:W-:Y:S02]  /*2730*/  LOP3.LUT R13, R111, 0x1c0, RZ, 0xc0, !PT ;  /* 0x000001c06f0d7812 */ /* 0x000fe400078ec0ff */
[----:B------:R-:W-:Y:S01]  /*2740*/  @!P2 LEA.HI.X R15, R10, R206, R3, 0x1, P4 ;  /* 0x000000ce0a0fa211 */ /* 0x000fe200020f0c03 */
[----:B------:R-:W-:Y:S01]  /*2750*/  @!P1 IMAD.IADD R11, R19, 0x1, R2 ;  /* 0x00000001130b9824 */ /* 0x000fe200078e0202 */
[----:B------:R-:W-:-:S02]  /*2760*/  @!P1 LEA R10, P4, R18, R207, 0x1 ;  /* 0x000000cf120a9211 */ /* 0x000fc400078808ff */
[----:B------:R-:W-:Y:S01]  /*2770*/  SHF.L.U32 R3, R138, 0x6, RZ ;  /* 0x000000068a037819 */ /* 0x000fe200000006ff */
[----:B------:R3:W-:Y:S01]  /*2780*/  @!P2 LDGSTS.E.BYPASS.LTC128B.128 [R211+0x5000], desc[UR14][R14.64] ;  /* 0x050000000ed3afae */ /* 0x0007e2000b981a0e */
[----:B------:R-:W-:Y:S02]  /*2790*/  @!P1 LEA.HI.X R11, R18, R206, R11, 0x1, P4 ;  /* 0x000000ce120b9211 */ /* 0x000fe400020f0c0b */
[----:B------:R-:W-:Y:S01]  /*27a0*/  ISETP.GE.AND P4, PT, R199, R7, PT ;  /* 0x00000007c700720c */ /* 0x000fe20003f86270 */
[----:B------:R-:W-:Y:S01]  /*27b0*/  IMAD R12, R6, R3, R12 ;  /* 0x00000003060c7224 */ /* 0x000fe200078e020c */
[----:B-1----:R-:W-:Y:S01]  /*27c0*/  LOP3.LUT R5, R13, 0x38, R0, 0xf8, !PT ;  /* 0x000000380d057812 */ /* 0x002fe200078ef800 */
[----:B------:R1:W-:Y:S01]  /*27d0*/  @!P1 LDGSTS.E.BYPASS.LTC128B.128 [R211+0x5800], desc[UR14][R10.64] ;  /* 0x058000000ad39fae */ /* 0x0003e2000b981a0e */
[----:B------:R-:W-:Y:S02]  /*27e0*/  IMAD.WIDE.U32 R18, R3, R117, RZ ;  /* 0x0000007503127225 */ /* 0x000fe400078e00ff */
[----:B------:R-:W-:Y:S01]  /*27f0*/  LOP3.LUT R110, R5, 0x8, R110, 0x78, !PT ;  /* 0x00000008056e7812 */ /* 0x000fe200078e786e */
[----:B------:R-:W0:Y:S01]  /*2800*/  LDGDEPBAR ;  /* 0x00000000000079af */ /* 0x000e220000000000 */
[----:B------:R-:W-:Y:S01]  /*2810*/  IMAD.SHL.U32 R3, R139, 0x20, RZ ;  /* 0x000000208b037824 */ /* 0x000fe200078e00ff */
[----:B--2---:R-:W-:Y:S01]  /*2820*/  @!P6 LEA R8, P1, R18, R205, 0x1 ;  /* 0x000000cd1208e211 */ /* 0x004fe200078208ff */
[----:B------:R-:W-:-:S02]  /*2830*/  IMAD.IADD R19, R19, 0x1, R12 ;  /* 0x0000000113137824 */ /* 0x000fc400078e020c */
[----:B------:R-:W-:Y:S01]  /*2840*/  IMAD.IADD R193, R110, 0x1, R193 ;  /* 0x000000016ec17824 */ /* 0x000fe200078e02c1 */
[----:B------:R-:W-:Y:S01]  /*2850*/  @!P4 IADD3 R2, P0, PT, R18, R22, RZ ;  /* 0x000000161202c210 */ /* 0x000fe20007f1e0ff */
[----:B------:R-:W-:Y:S01]  /*2860*/  @!P3 IMAD.WIDE.U32 R6, R138, 0x30, R18 ;  /* 0x000000308a06b825 */ /* 0x000fe200078e0012 */
[----:B------:R-:W-:Y:S02]  /*2870*/  @!P6 LEA.HI.X R9, R18, R203, R19, 0x1, P1 ;  /* 0x000000cb1209e211 */ /* 0x000fe400008f0c13 */
[----:B------:R-:W-:Y:S02]  /*2880*/  @!P4 IADD3.X R0, PT, PT, R19, R23, R3, P0, !PT ;  /* 0x000000171300c210 */ /* 0x000fe400007fe403 */
[C---:B------:R-:W-:Y:S02]  /*2890*/  @!P5 LEA R4, P0, R138.reuse, R18, 0x4 ;  /* 0x000000128a04d211 */ /* 0x040fe400078020ff */
[----:B------:R-:W-:Y:S01]  /*28a0*/  LOP3.LUT R3, R5, 0x8, R118, 0x78, !PT ;  /* 0x0000000805037812 */ /* 0x000fe200078e7876 */
[----:B------:R-:W-:Y:S01]  /*28b0*/  @!P3 IMAD R5, R139, 0x30, RZ ;  /* 0x000000308b05b824 */ /* 0x000fe200078e02ff */
[----:B------:R-:W-:-:S02]  /*28c0*/  @!P5 LEA.HI.X R18, R138, R19, R139, 0x4, P0 ;  /* 0x000000138a12d211 */ /* 0x000fc400000f248b */
[-C--:B---3--:R-:W-:Y:S01]  /*28d0*/  @!P5 LEA R14, P2, R4, R205.reuse, 0x1 ;  /* 0x000000cd040ed211 */ /* 0x088fe200078408ff */
[----:B------:R-:W-:Y:S01]  /*28e0*/  @!P3 IMAD.IADD R5, R7, 0x1, R5 ;  /* 0x000000010705b824 */ /* 0x000fe200078e0205 */
[----:B------:R-:W-:Y:S02]  /*28f0*/  @!P3 LEA R12, P0, R6, R205, 0x1 ;  /* 0x000000cd060cb211 */ /* 0x000fe400078008ff */
[----:B------:R-:W-:Y:S01]  /*2900*/  @!P5 LEA.HI.X R15, R4, R203, R18, 0x1, P2 ;  /* 0x000000cb040fd211 */ /* 0x000fe200010f0c12 */
[----:B------:R-:W-:-:S04]  /*2910*/  DEPBAR.LE SB0, 0x0 ;  /* 0x000080000000791a */ /* 0x000fc80000000000 */
[----:B------:R-:W-:Y:S01]  /*2920*/  BAR.SYNC.DEFER_BLOCKING 0x0 ;  /* 0x0000000000007b1d */ /* 0x000fe20000010000 */
[----:B-1----:R-:W-:Y:S02]  /*2930*/  @!P4 LEA R10, P1, R2, R205, 0x1 ;  /* 0x000000cd020ac211 */ /* 0x002fe400078208ff */
[-C--:B------:R-:W-:Y:S02]  /*2940*/  @!P3 LEA.HI.X R13, R6, R203.reuse, R5, 0x1, P0 ;  /* 0x000000cb060db211 */ /* 0x080fe400000f0c05 */
[----:B------:R-:W-:Y:S01]  /*2950*/  @!P4 LEA.HI.X R11, R2, R203, R0, 0x1, P1 ;  /* 0x000000cb020bc211 */ /* 0x000fe200008f0c00 */
[----:B------:R-:W-:Y:S01]  /*2960*/  IMAD.MOV.U32 R0, RZ, RZ, 0x40 ;  /* 0x00000040ff007424 */ /* 0x000fe200078e00ff */
[----:B------:R-:W-:Y:S01]  /*2970*/  LEA R192, R3, R192, 0x1 ;  /* 0x000000c003c07211 */ /* 0x000fe200078e08ff */
[----:B------:R-:W-:Y:S01]  /*2980*/  IMAD.MOV.U32 R3, RZ, RZ, 0x20 ;  /* 0x00000020ff037424 */ /* 0x000fe200078e00ff */
[----:B------:R-:W-:Y:S02]  /*2990*/  LEA R193, R193, UR5, 0x1 ;  /* 0x00000005c1c17c11 */ /* 0x000fe4000f8e08ff */
[----:B------:R-:W-:-:S02]  /*29a0*/  R2P PR, R118, 0x6 ;  /* 0x0000000676007804 */ /* 0x000fc40000000000 */
[----:B------:R-:W-:Y:S02]  /*29b0*/  IADD3 R2, PT, PT, R192, UR5, RZ ;  /* 0x00000005c0027c10 */ /* 0x000fe4000fffe0ff */
[----:B------:R-:W-:Y:S02]  /*29c0*/  SHF.L.U32 R118, R118, 0x1, RZ ;  /* 0x0000000176767819 */ /* 0x000fe400000006ff */
[----:B------:R-:W-:Y:S02]  /*29d0*/  SEL R3, R3, 0xffffffe0, !P1 ;  /* 0xffffffe003037807 */ /* 0x000fe40004800000 */
[----:B------:R-:W-:Y:S02]  /*29e0*/  SEL R0, R0, 0xffffffc0, !P2 ;  /* 0xffffffc000007807 */ /* 0x000fe40005000000 */
[----:B------:R-:W-:Y:S01]  /*29f0*/  LOP3.LUT R118, R118, 0x6, RZ, 0xc0, !PT ;  /* 0x0000000676767812 */ /* 0x000fe200078ec0ff */
[--C-:B------:R-:W-:Y:S01]  /*2a00*/  IMAD.IADD R191, R193, 0x1, R3.reuse ;  /* 0x00000001c1bf7824 */ /* 0x100fe200078e0203 */
[C---:B------:R-:W-:Y:S01]  /*2a10*/  IADD3 R186, PT, PT, R2.reuse, R0, RZ ;  /* 0x0000000002ba7210 */ /* 0x040fe20007ffe0ff */
[----:B------:R-:W-:Y:S01]  /*2a20*/  @!PT LDS RZ, [RZ] ;  /* 0x00000000fffff984 */ /* 0x000fe20000000800 */
[----:B------:R-:W-:Y:S01]  /*2a30*/  @!PT LDS RZ, [RZ] ;  /* 0x00000000fffff984 */ /* 0x000fe20000000800 */
[----:B------:R-:W-:Y:S01]  /*2a40*/  @!PT LDS RZ, [RZ] ;  /* 0x00000000fffff984 */ /* 0x000fe20000000800 */
[----:B------:R-:W-:Y:S01]  /*2a50*/  @!P6 LDGSTS.E.BYPASS.LTC128B.128 [R211+0x6000], desc[UR14][R8.64] ;  /* 0x0600000008d3efae */ /* 0x000fe2000b981a0e */
[----:B------:R-:W-:-:S02]  /*2a60*/  IMAD.IADD R187, R2, 0x1, R3 ;  /* 0x0000000102bb7824 */ /* 0x000fc400078e0203 */
[----:B------:R-:W-:Y:S01]  /*2a70*/  IMAD.IADD R190, R193, 0x1, R0 ;  /* 0x00000001c1be7824 */ /* 0x000fe200078e0200 */
[----:B------:R-:W-:Y:S01]  /*2a80*/  @P6 STS.128 [R211+0x6000], RZ ;  /* 0x006000ffd3006388 */ /* 0x000fe20000000c00 */
[C---:B------:R-:W-:Y:S02]  /*2a90*/  IMAD.IADD R185, R3.reuse, 0x1, R186 ;  /* 0x0000000103b97824 */ /* 0x040fe400078e02ba */
[----:B------:R-:W-:Y:S01]  /*2aa0*/  IMAD.IADD R189, R3, 0x1, R190 ;  /* 0x0000000103bd7824 */ /* 0x000fe200078e02be */
[----:B------:R-:W-:Y:S01]  /*2ab0*/  @P5 STS.128 [R211+0x6800], RZ ;  /* 0x006800ffd3005388 */ /* 0x000fe20000000c00 */
[----:B------:R-:W-:-:S03]  /*2ac0*/  IMAD R117, R117, 0x40, R118 ;  /* 0x0000004075757824 */ /* 0x000fc600078e0276 */
[----:B------:R-:W-:Y:S01]  /*2ad0*/  @!PT LDS RZ, [RZ] ;  /* 0x00000000fffff984 */ /* 0x000fe20000000800 */
[----:B------:R-:W-:Y:S01]  /*2ae0*/  @!PT LDS RZ, [RZ] ;  /* 0x00000000fffff984 */ /* 0x000fe20000000800 */
[----:B------:R-:W-:Y:S01]  /*2af0*/  @!PT LDS RZ, [RZ] ;  /* 0x00000000fffff984 */ /* 0x000fe20000000800 */
[----:B------:R-:W-:Y:S02]  /*2b00*/  @!P5 LDGSTS.E.BYPASS.LTC128B.128 [R211+0x6800], desc[UR14][R14.64] ;  /* 0x068000000ed3dfae */ /* 0x000fe4000b981a0e */
[----:B------:R-:W-:Y:S02]  /*2b10*/  ISETP.GE.AND P0, PT, R117, R116, PT ;  /* 0x000000747500720c */ /* 0x000fe40003f06270 */
        /* <DEDUP_REMOVED lines=9> */
[----:B------:R2:W-:Y:S04]  /*2bb0*/  @!P3 LDGSTS.E.BYPASS.LTC128B.128 [R211+0x7800], desc[UR14][R12.64] ;  /* 0x078000000cd3bfae */ /* 0x0005e8000b981a0e */
[----:B------:R-:W-:Y:S04]  /*2bc0*/  LDSM.16.M88.4 R44, [R193] ;  /* 0x00000000c12c783b */ /* 0x000fe80000000200 */
[----:B------:R-:W2:Y:S04]  /*2bd0*/  LDSM.16.M88.4 R92, [R192+UR5+0x4000] ;  /* 0x00400005c05c783b */ /* 0x000ea80008000200 */
[----:B------:R-:W3:Y:S04]  /*2be0*/  LDSM.16.M88.4 R48, [R193+0x2000] ;  /* 0x00200000c130783b */ /* 0x000ee80000000200 */
[----:B------:R-:W-:Y:S04]  /*2bf0*/  LDSM.16.M88.4 R104, [R187+0x4000] ;  /* 0x00400000bb68783b */ /* 0x000fe80000000200 */
[----:B-1----:R-:W1:Y:S04]  /*2c00*/  LDSM.16.M88.4 R8, [R191] ;  /* 0x00000000bf08783b */ /* 0x002e680000000200 */
[----:B------:R-:W4:Y:S04]  /*2c10*/  LDSM.16.M88.4 R4, [R191+0x2000] ;  /* 0x00200000bf04783b */ /* 0x000f280000000200 */
[----:B------:R-:W5:Y:S04]  /*2c20*/  LDSM.16.M88.4 R76, [R192+UR5+0x4800] ;  /* 0x00480005c04c783b */ /* 0x000f680008000200 */
[----:B------:R-:W5:Y:S04]  /*2c30*/  LDSM.16.M88.4 R60, [R192+UR5+0x5000] ;  /* 0x00500005c03c783b */ /* 0x000f680008000200 */
[----:B------:R-:W-:Y:S04]  /*2c40*/  LDSM.16.M88.4 R32, [R186+0x4000] ;  /* 0x00400000ba20783b */ /* 0x000fe80000000200 */
[----:B------:R-:W5:Y:S04]  /*2c50*/  LDSM.16.M88.4 R40, [R190] ;  /* 0x00000000be28783b */ /* 0x000f680000000200 */
[----:B------:R-:W5:Y:S01]  /*2c60*/  LDSM.16.M88.4 R100, [R192+UR5+0x5800] ;  /* 0x00580005c064783b */ /* 0x000f620008000200 */
[-C--:B--2---:R-:W-:Y:S03]  /*2c70*/  HMMA.16816.F32 R12, R44, R92.reuse, RZ ;  /* 0x0000005c2c0c723c */ /* 0x084fe600000018ff */
[----:B------:R-:W2:Y:S04]  /*2c80*/  LDSM.16.M88.4 R36, [R190+0x2000] ;  /* 0x00200000be24783b */ /* 0x000ea80000000200 */
[----:B------:R-:W-:Y:S01]  /*2c90*/  LDSM.16.M88.4 R16, [R185+0x4000] ;  /* 0x00400000b910783b */ /* 0x000fe20000000200 */
[C---:B---3--:R-:W-:Y:S03]  /*2ca0*/  HMMA.16816.F32 R28, R48.reuse, R92, RZ ;  /* 0x0000005c301c723c */ /* 0x048fe600000018ff */
[----:B------:R-:W3:Y:S04]  /*2cb0*/  LDSM.16.M88.4 R24, [R189] ;  /* 0x00000000bd18783b */ /* 0x000ee80000000200 */
[----:B------:R-:W3:Y:S01]  /*2cc0*/  LDSM.16.M88.4 R20, [R189+0x2000] ;  /* 0x00200000bd14783b */ /* 0x000ee20000000200 */
[----:B------:R-:W-:Y:S03]  /*2cd0*/  HMMA.16816.F32 R96, R48, R94, RZ ;  /* 0x0000005e3060723c */ /* 0x000fe600000018ff */
[----:B------:R-:W0:Y:S05]  /*2ce0*/  LDGDEPBAR ;  /* 0x00000000000079af */ /* 0x000e2a0000000000 */
[-C--:B-1----:R-:W-:Y:S08]  /*2cf0*/  HMMA.16816.F32 R12, R8, R104.reuse, R12 ;  /* 0x00000068080c723c */ /* 0x082ff0000000180c */
[----:B----4-:R-:W-:Y:S08]  /*2d00*/  HMMA.16816.F32 R28, R4, R104, R28 ;  /* 0x00000068041c723c */ /* 0x010ff0000000181c */
[C---:B-----5:R-:W-:Y:S08]  /*2d10*/  HMMA.16816.F32 R84, R48.reuse, R76, RZ ;  /* 0x0000004c3054723c */ /* 0x060ff000000018ff */
[C---:B------:R-:W-:Y:S08]  /*2d20*/  HMMA.16816.F32 R68, R48.reuse, R60, RZ ;  /* 0x0000003c3044723c */ /* 0x040ff000000018ff */
[----:B------:R-:W-:Y:S08]  /*2d30*/  HMMA.16816.F32 R80, R48, R78, RZ ;  /* 0x0000004e3050723c */ /* 0x000ff000000018ff */
[----:B------:R-:W-:Y:S08]  /*2d40*/  HMMA.16816.F32 R12, R40, R32, R12 ;  /* 0x00000020280c723c */ /* 0x000ff0000000180c */
[----:B------:R-:W-:Y:S08]  /*2d50*/  HMMA.16816.F32 R64, R48, R62, RZ ;  /* 0x0000003e3040723c */ /* 0x000ff000000018ff */
[C---:B------:R-:W-:Y:S08]  /*2d60*/  HMMA.16816.F32 R88, R44.reuse, R76, RZ ;  /* 0x0000004c2c58723c */ /* 0x040ff000000018ff */
[C---:B------:R-:W-:Y:S08]  /*2d70*/  HMMA.16816.F32 R72, R44.reuse, R60, RZ ;  /* 0x0000003c2c48723c */ /* 0x040ff000000018ff */
[----:B------:R-:W-:Y:S08]  /*2d80*/  HMMA.16816.F32 R92, R44, R94, RZ ;  /* 0x0000005e2c5c723c */ /* 0x000ff000000018ff */
[----:B------:R-:W-:Y:S08]  /*2d90*/  HMMA.16816.F32 R52, R48, R100, RZ ;  /* 0x000000643034723c */ /* 0x000ff000000018ff */
[C---:B------:R-:W-:Y:S08]  /*2da0*/  HMMA.16816.F32 R76, R44.reuse, R78, RZ ;  /* 0x0000004e2c4c723c */ /* 0x040ff000000018ff */
[C---:B------:R-:W-:Y:S08]  /*2db0*/  HMMA.16816.F32 R60, R44.reuse, R62, RZ ;  /* 0x0000003e2c3c723c */ /* 0x040ff000000018ff */
[----:B------:R-:W-:Y:S08]  /*2dc0*/  HMMA.16816.F32 R56, R44, R100, RZ ;  /* 0x000000642c38723c */ /* 0x000ff000000018ff */
[-C--:B------:R-:W-:Y:S08]  /*2dd0*/  HMMA.16816.F32 R48, R48, R102.reuse, RZ ;  /* 0x000000663030723c */ /* 0x080ff000000018ff */
[----:B------:R-:W-:Y:S01]  /*2de0*/  HMMA.16816.F32 R44, R44, R102, RZ ;  /* 0x000000662c2c723c */ /* 0x000fe200000018ff */
[----:B------:R-:W1:Y:S07]  /*2df0*/  LDSM.16.M88.4 R100, [R187+0x4800] ;  /* 0x00480000bb64783b */ /* 0x000e6e0000000200 */
[----:B--2---:R-:W-:Y:S08]  /*2e00*/  HMMA.16816.F32 R28, R36, R32, R28 ;  /* 0x00000020241c723c */ /* 0x004ff0000000181c */
[----:B---3--:R-:W-:Y:S08]  /*2e10*/  HMMA.16816.F32 R12, R24, R16, R12 ;  /* 0x00000010180c723c */ /* 0x008ff0000000180c */
[-C--:B------:R-:W-:Y:S08]  /*2e20*/  HMMA.16816.F32 R92, R8, R106.reuse, R92 ;  /* 0x0000006a085c723c */ /* 0x080ff0000000185c */
[----:B------:R-:W-:Y:S01]  /*2e30*/  HMMA.16816.F32 R96, R4, R106, R96 ;  /* 0x0000006a0460723c */ /* 0x000fe20000001860 */
[----:B------:R-:W2:Y:S02]  /*2e40*/  LDSM.16.M88.4 R104, [R186+0x4800] ;  /* 0x00480000ba68783b */ /* 0x000ea40000000200 */
[----:B------:R-:W-:Y:S01]  /*2e50*/  FMUL.FTZ R13, R13, UR6 ;  /* 0x000000060d0d7c20 */ /* 0x000fe20008410000 */
[----:B------:R-:W-:Y:S01]  /*2e60*/  FMUL.FTZ R2, R12, UR6 ;  /* 0x000000060c027c20 */ /* 0x000fe20008410000 */
[----:B------:R-:W-:Y:S01]  /*2e70*/  FMUL.FTZ R120, R14, UR6 ;  /* 0x000000060e787c20 */ /* 0x000fe20008410000 */
[----:B------:R-:W-:Y:S01]  /*2e80*/  FMUL.FTZ R121, R15, UR6 ;  /* 0x000000060f797c20 */ /* 0x000fe20008410000 */
[----:B------:R3:W-:Y:S01]  /*2e90*/  MUFU.TANH R119, R13 ;  /* 0x0000000d00777308 */ /* 0x0007e20000002400 */
[----:B------:R-:W-:Y:S07]  /*2ea0*/  HMMA.16816.F32 R28, R20, R16, R28 ;  /* 0x00000010141c723c */ /* 0x000fee000000181c */
[----:B------:R-:W-:Y:S01]  /*2eb0*/  MUFU.TANH R2, R2 ;  /* 0x0000000200027308 */ /* 0x000fe20000002400 */
[-C--:B-1----:R-:W-:Y:S07]  /*2ec0*/  HMMA.16816.F32 R88, R8, R100.reuse, R88 ;  /* 0x000000640858723c */ /* 0x082fee0000001858 */
[----:B------:R-:W1:Y:S01]  /*2ed0*/  MUFU.TANH R120, R120 ;  /* 0x0000007800787308 */ /* 0x000e620000002400 */
[----:B------:R-:W-:Y:S01]  /*2ee0*/  HMMA.16816.F32 R84, R4, R100, R84 ;  /* 0x000000640454723c */ /* 0x000fe20000001854 */
[----:B---3--:R-:W3:Y:S02]  /*2ef0*/  LDSM.16.M88.4 R12, [R185+0x4800] ;  /* 0x00480000b90c783b */ /* 0x008ee40000000200 */
[----:B------:R-:W-:Y:S01]  /*2f00*/  FMUL.FTZ R100, R28, UR6 ;  /* 0x000000061c647c20 */ /* 0x000fe20008410000 */
[----:B------:R-:W-:Y:S01]  /*2f10*/  FMUL.FTZ R101, R29, UR6 ;  /* 0x000000061d657c20 */ /* 0x000fe20008410000 */
[----:B------:R-:W-:Y:S01]  /*2f20*/  FMUL.FTZ R122, R30, UR6 ;  /* 0x000000061e7a7c20 */ /* 0x000fe20008410000 */
[----:B------:R-:W-:Y:S01]  /*2f30*/  FMUL.FTZ R123, R31, UR6 ;  /* 0x000000061f7b7c20 */ /* 0x000fe20008410000 */
[----:B------:R-:W-:Y:S01]  /*2f40*/  MUFU.TANH R121, R121 ;  /* 0x0000007900797308 */ /* 0x000fe20000002400 */
[-C--:B------:R-:W-:Y:S01]  /*2f50*/  HMMA.16816.F32 R92, R40, R34.reuse, R92 ;  /* 0x00000022285c723c */ /* 0x080fe2000000185c */
[----:B------:R-:W4:Y:S06]  /*2f60*/  LDSM.16.M88.4 R28, [R187+0x5000] ;  /* 0x00500000bb1c783b */ /* 0x000f2c0000000200 */
[----:B------:R-:W5:Y:S01]  /*2f70*/  MUFU.TANH R100, R100 ;  /* 0x0000006400647308 */ /* 0x000f620000002400 */
[----:B------:R-:W-:Y:S01]  /*2f80*/  HMMA.16816.F32 R96, R36, R34, R96 ;  /* 0x000000222460723c */ /* 0x000fe20000001860 */
[----:B------:R-:W4:Y:S01]  /*2f90*/  LDSM.16.M88.4 R32, [R187+0x5800] ;  /* 0x00580000bb20783b */ /* 0x000f220000000200 */
[----:B-1----:R-:W-:-:S05]  /*2fa0*/  FSEL R120, R120, -INF , !P0 ;  /* 0xff80000078787808 */ /* 0x002fca0004000000 */
[----:B------:R-:W-:Y:S01]  /*2fb0*/  MUFU.TANH R122, R122 ;  /* 0x0000007a007a7308 */ /* 0x000fe20000002400 */
[-C--:B------:R-:W-:Y:S07]  /*2fc0*/  HMMA.16816.F32 R80, R4, R102.reuse, R80 ;  /* 0x000000660450723c */ /* 0x080fee0000001850 */
[----:B------:R-:W-:Y:S01]  /*2fd0*/  MUFU.TANH R101, R101 ;  /* 0x0000006500657308 */ /* 0x000fe20000002400 */
[----:B------:R-:W-:Y:S01]  /*2fe0*/  HMMA.16816.F32 R76, R8, R102, R76 ;  /* 0x00000066084c723c */ /* 0x000fe2000000184c */
[----:B-----5:R-:W-:-:S06]  /*2ff0*/  FSEL R100, R100, -INF , !P0 ;  /* 0xff80000064647808 */ /* 0x020fcc0004000000 */
[----:B------:R-:W1:Y:S01]  /*3000*/  MUFU.TANH R123, R123 ;  /* 0x0000007b007b7308 */ /* 0x000e620000002400 */
[-C--:B--2---:R-:W-:Y:S08]  /*3010*/  HMMA.16816.F32 R88, R40, R104.reuse, R88 ;  /* 0x000000682858723c */ /* 0x084ff00000001858 */
[----:B------:R-:W-:Y:S08]  /*3020*/  HMMA.16816.F32 R84, R36, R104, R84 ;  /* 0x000000682454723c */ /* 0x000ff00000001854 */
[-C--:B------:R-:W-:Y:S08]  /*3030*/  HMMA.16816.F32 R76, R40, R106.reuse, R76 ;  /* 0x0000006a284c723c */ /* 0x080ff0000000184c */
[----:B------:R-:W-:Y:S08]  /*3040*/  HMMA.16816.F32 R80, R36, R106, R80 ;  /* 0x0000006a2450723c */ /* 0x000ff00000001850 */
[-C--:B---3--:R-:W-:Y:S08]  /*3050*/  HMMA.16816.F32 R88, R24, R12.reuse, R88 ;  /* 0x0000000c1858723c */ /* 0x088ff00000001858 */
[----:B------:R-:W-:Y:S08]  /*3060*/  HMMA.16816.F32 R84, R20, R12, R84 ;  /* 0x0000000c1454723c */ /* 0x000ff00000001854 */
[C---:B----4-:R-:W-:Y:S08]  /*3070*/  HMMA.16816.F32 R68, R4.reuse, R28, R68 ;  /* 0x0000001c0444723c */ /* 0x050ff00000001844 */
[C---:B------:R-:W-:Y:S08]  /*3080*/  HMMA.16816.F32 R52, R4.reuse, R32, R52 ;  /* 0x000000200434723c */ /* 0x040ff00000001834 */
[C---:B------:R-:W-:Y:S08]  /*3090*/  HMMA.16816.F32 R64, R4.reuse, R30, R64 ;  /* 0x0000001e0440723c */ /* 0x040ff00000001840 */
[----:B------:R-:W-:Y:S01]  /*30a0*/  HMMA.16816.F32 R48, R4, R34, R48 ;  /* 0x000000220430723c */ /* 0x000fe20000001830 */
[----:B------:R-:W2:Y:S07]  /*30b0*/  LDSM.16.M88.4 R4, [R186+0x5000] ;  /* 0x00500000ba04783b */ /* 0x000eae0000000200 */
[-C--:B------:R-:W-:Y:S08]  /*30c0*/  HMMA.16816.F32 R76, R24, R14.reuse, R76 ;  /* 0x0000000e184c723c */ /* 0x080ff0000000184c */
[----:B------:R-:W-:Y:S01]  /*30d0*/  HMMA.16816.F32 R80, R20, R14, R80 ;  /* 0x0000000e1450723c */ /* 0x000fe20000001850 */
[----:B------:R-:W3:Y:S07]  /*30e0*/  LDSM.16.M88.4 R12, [R186+0x5800] ;  /* 0x00580000ba0c783b */ /* 0x000eee0000000200 */
[----:B------:R-:W-:Y:S01]  /*30f0*/  HMMA.16816.F32 R72, R8, R28, R72 ;  /* 0x0000001c0848723c */ /* 0x000fe20000001848 */
[----:B------:R-:W-:-:S02]  /*3100*/  FMUL.FTZ R29, R86, UR6 ;  /* 0x00000006561d7c20 */ /* 0x000fc40008410000 */
[----:B------:R-:W-:-:S04]  /*3110*/  FMUL.FTZ R78, R78, UR6 ;  /* 0x000000064e4e7c20 */ /* 0x000fc80008410000 */
[----:B------:R-:W-:Y:S01]  /*3120*/  MUFU.TANH R29, R29 ;  /* 0x0000001d001d7308 */ /* 0x000fe20000002400 */
[----:B------:R-:W-:Y:S01]  /*3130*/  HMMA.16816.F32 R56, R8, R32, R56 ;  /* 0x000000200838723c */ /* 0x000fe20000001838 */
[----:B------:R-:W-:Y:S01]  /*3140*/  FMUL.FTZ R33, R76, UR6 ;  /* 0x000000064c217c20 */ /* 0x000fe20008410000 */
[----:B------:R-:W-:Y:S01]  /*3150*/  FMUL.FTZ R32, R77, UR6 ;  /* 0x000000064d207c20 */ /* 0x000fe20008410000 */
[----:B------:R-:W-:Y:S01]  /*3160*/  FMUL.FTZ R76, R81, UR6 ;  /* 0x00000006514c7c20 */ /* 0x000fe20008410000 */
[----:B------:R-:W-:-:S03]  /*3170*/  FMUL.FTZ R81, R83, UR6 ;  /* 0x0000000653517c20 */ /* 0x000fc60008410000 */
[----:B------:R-:W-:Y:S01]  /*3180*/  MUFU.TANH R33, R33 ;  /* 0x0000002100217308 */ /* 0x000fe20000002400 */
[----:B------:R-:W-:Y:S01]  /*3190*/  HMMA.16816.F32 R60, R8, R30, R60 ;  /* 0x0000001e083c723c */ /* 0x000fe2000000183c */
[----:B------:R-:W-:-:S06]  /*31a0*/  FMUL.FTZ R31, R79, UR6 ;  /* 0x000000064f1f7c20 */ /* 0x000fcc0008410000 */
[----:B------:R-:W4:Y:S01]  /*31b0*/  MUFU.TANH R150, R78 ;  /* 0x0000004e00967308 */ /* 0x000f220000002400 */
[----:B------:R-:W-:Y:S01]  /*31c0*/  HMMA.16816.F32 R44, R8, R34, R44 ;  /* 0x00000022082c723c */ /* 0x000fe2000000182c */
[C---:B------:R-:W-:Y:S02]  /*31d0*/  VIADD R11, R117.reuse, 0x1 ;  /* 0x00000001750b7836 */ /* 0x040fe40000000000 */
[----:B------:R-:W-:Y:S01]  /*31e0*/  FMUL.FTZ R35, R80, UR6 ;  /* 0x0000000650237c20 */ /* 0x000fe20008410000 */
[----:B------:R-:W-:Y:S02]  /*31f0*/  VIADD R9, R117, 0x8 ;  /* 0x0000000875097836 */ /* 0x000fe40000000000 */
[-C--:B------:R-:W-:Y:S01]  /*3200*/  ISETP.GE.AND P6, PT, R11, R116.reuse, PT ;  /* 0x000000740b00720c */ /* 0x080fe20003fc6270 */
[----:B------:R-:W-:Y:S01]  /*3210*/  MUFU.TANH R32, R32 ;  /* 0x0000002000207308 */ /* 0x000fe20000002400 */
[----:B------:R-:W-:Y:S01]  /*3220*/  HMMA.16816.F32 R92, R24, R18, R92 ;  /* 0x00000012185c723c */ /* 0x000fe2000000185c */
[----:B------:R-:W-:-:S02]  /*3230*/  ISETP.GE.AND P5, PT, R9, R116, PT ;  /* 0x000000740900720c */ /* 0x000fc40003fa6270 */
[----:B------:R-:W-:Y:S01]  /*3240*/  LDSM.16.M88.4 R8, [R185+0x5800] ;  /* 0x00580000b908783b */ /* 0x000fe20000000200 */
[----:B-1----:R-:W-:Y:S02]  /*3250*/  FSEL R123, R123, -INF , !P6 ;  /* 0xff8000007b7b7808 */ /* 0x002fe40007000000 */
[----:B------:R-:W-:Y:S01]  /*3260*/  FSEL R28, R121, -INF , !P6 ;  /* 0xff800000791c7808 */ /* 0x000fe20007000000 */
[----:B------:R-:W-:Y:S01]  /*3270*/  MUFU.TANH R35, R35 ;  /* 0x0000002300237308 */ /* 0x000fe20000002400 */
[----:B------:R-:W-:Y:S01]  /*3280*/  HMMA.16816.F32 R96, R20, R18, R96 ;  /* 0x000000121460723c */ /* 0x000fe20000001860 */
[----:B------:R-:W1:Y:S01]  /*3290*/  LDSM.16.M88.4 R16, [R185+0x5000] ;  /* 0x00500000b910783b */ /* 0x000e620000000200 */
[----:B------:R-:W-:Y:S01]  /*32a0*/  FSEL R119, R119, -INF , !P6 ;  /* 0xff80000077777808 */ /* 0x000fe20007000000 */
[----:B------:R-:W-:-:S04]  /*32b0*/  DEPBAR.LE SB0, 0x0 ;  /* 0x000080000000791a */ /* 0x000fc80000000000 */
[----:B------:R-:W-:Y:S01]  /*32c0*/  MUFU.TANH R31, R31 ;  /* 0x0000001f001f7308 */ /* 0x000fe20000002400 */
[-C--:B--2---:R-:W-:Y:S03]  /*32d0*/  HMMA.16816.F32 R72, R40, R4.reuse, R72 ;  /* 0x000000042848723c */ /* 0x084fe60000001848 */
[----:B------:R-:W-:Y:S01]  /*32e0*/  FMUL.FTZ R92, R92, UR6 ;  /* 0x000000065c5c7c20 */ /* 0x000fe20008410000 */
[----:B------:R-:W-:Y:S01]  /*32f0*/  FMUL.FTZ R93, R93, UR6 ;  /* 0x000000065d5d7c20 */ /* 0x000fe20008410000 */
[----:B------:R-:W-:Y:S01]  /*3300*/  FMUL.FTZ R94, R94, UR6 ;  /* 0x000000065e5e7c20 */ /* 0x000fe20008410000 */
[----:B------:R-:W-:Y:S01]  /*3310*/  FMUL.FTZ R95, R95, UR6 ;  /* 0x000000065f5f7c20 */ /* 0x000fe20008410000 */
[----:B------:R-:W-:Y:S01]  /*3320*/  MUFU.TANH R76, R76 ;  /* 0x0000004c004c7308 */ /* 0x000fe20000002400 */
[----:B------:R-:W-:Y:S01]  /*3330*/  HMMA.16816.F32 R68, R36, R4, R68 ;  /* 0x000000042444723c */ /* 0x000fe20000001844 */
[----:B------:R-:W-:Y:S01]  /*3340*/  FMUL.FTZ R4, R82, UR6 ;  /* 0x0000000652047c20 */ /* 0x000fe20008410000 */
[----:B------:R-:W-:Y:S01]  /*3350*/  IADD3 R5, PT, PT, R117, 0x9, RZ ;  /* 0x0000000975057810 */ /* 0x000fe20007ffe0ff */
[----:B------:R-:W-:Y:S01]  /*3360*/  FMUL.FTZ R102, R99, UR6 ;  /* 0x0000000663667c20 */ /* 0x000fe20008410000 */
[----:B------:R-:W-:Y:S01]  /*3370*/  FMUL.FTZ R99, R88, UR6 ;  /* 0x0000000658637c20 */ /* 0x000fe20008410000 */
[----:B------:R-:W-:Y:S01]  /*3380*/  FMUL.FTZ R88, R89, UR6 ;  /* 0x0000000659587c20 */ /* 0x000fe20008410000 */
[----:B------:R-:W-:Y:S01]  /*3390*/  FMUL.FTZ R89, R90, UR6 ;  /* 0x000000065a597c20 */ /* 0x000fe20008410000 */
[----:B------:R-:W-:Y:S01]  /*33a0*/  MUFU.TANH R4, R4 ;  /* 0x0000000400047308 */ /* 0x000fe20000002400 */
[C---:B---3--:R-:W-:Y:S01]  /*33b0*/  HMMA.16816.F32 R56, R40.reuse, R12, R56 ;  /* 0x0000000c2838723c */ /* 0x048fe20000001838 */
[----:B------:R-:W-:Y:S01]  /*33c0*/  FMUL.FTZ R90, R91, UR6 ;  /* 0x000000065b5a7c20 */ /* 0x000fe20008410000 */
[----:B------:R-:W-:Y:S01]  /*33d0*/  FMUL.FTZ R91, R84, UR6 ;  /* 0x00000006545b7c20 */ /* 0x000fe20008410000 */
[----:B------:R-:W-:Y:S01]  /*33e0*/  FMUL.FTZ R96, R96, UR6 ;  /* 0x0000000660607c20 */ /* 0x000fe20008410000 */
[----:B------:R-:W-:Y:S01]  /*33f0*/  FMUL.FTZ R97, R97, UR6 ;  /* 0x0000000661617c20 */ /* 0x000fe20008410000 */
[----:B------:R-:W-:Y:S01]  /*3400*/  FMUL.FTZ R98, R98, UR6 ;  /* 0x0000000662627c20 */ /* 0x000fe20008410000 */
[----:B------:R-:W-:Y:S01]  /*3410*/  ISETP.GE.AND P4, PT, R5, R116, PT ;  /* 0x000000740500720c */ /* 0x000fe20003f86270 */
[----:B------:R-:W-:Y:S01]  /*3420*/  FMUL.FTZ R84, R85, UR6 ;  /* 0x0000000655547c20 */ /* 0x000fe20008410000 */
[----:B------:R-:W-:Y:S01]  /*3430*/  HMMA.16816.F32 R60, R40, R6, R60 ;  /* 0x00000006283c723c */ /* 0x000fe2000000183c */
[----:B------:R-:W-:Y:S01]  /*3440*/  VIADD R5, R117, 0x18 ;  /* 0x0000001875057836 */ /* 0x000fe20000000000 */
[----:B------:R-:W2:Y:S01]  /*3450*/  MUFU.TANH R99, R99 ;  /* 0x0000006300637308 */ /* 0x000ea20000002400 */
[----:B------:R-:W-:-:S03]  /*3460*/  FMUL.FTZ R85, R87, UR6 ;  /* 0x0000000657557c20 */ /* 0x000fc60008410000 */
[-C--:B------:R-:W-:Y:S02]  /*3470*/  ISETP.GE.AND P1, PT, R5, R116.reuse, PT ;  /* 0x000000740500720c */ /* 0x080fe40003f26270 */
[----:B------:R-:W-:Y:S01]  /*3480*/  HMMA.16816.F32 R44, R40, R14, R44 ;  /* 0x0000000e282c723c */ /* 0x000fe2000000182c */
[----:B------:R-:W-:Y:S01]  /*3490*/  FSEL R5, R122, -INF , !P0 ;  /* 0xff8000007a057808 */ /* 0x000fe20004000000 */
[----:B------:R-:W-:Y:S01]  /*34a0*/  MUFU.TANH R89, R89 ;  /* 0x0000005900597308 */ /* 0x000fe20000002400 */
[----:B------:R-:W-:Y:S02]  /*34b0*/  FSEL R41, R2, -INF , !P0 ;  /* 0xff80000002297808 */ /* 0x000fe40004000000 */
[----:B----4-:R-:W-:Y:S02]  /*34c0*/  FSEL R150, R150, -INF , !P1 ;  /* 0xff80000096967808 */ /* 0x010fe40004800000 */
[----:B------:R-:W-:Y:S01]  /*34d0*/  FSEL R2, R101, -INF , !P6 ;  /* 0xff80000065027808 */ /* 0x000fe20007000000 */
[-C--:B-1----:R-:W-:Y:S02]  /*34e0*/  HMMA.16816.F32 R72, R24, R16.reuse, R72 ;  /* 0x000000101848723c */ /* 0x082fe40000001848 */
[----:B------:R-:W-:Y:S06]  /*34f0*/  MUFU.TANH R91, R91 ;  /* 0x0000005b005b7308 */ /* 0x000fec0000002400 */
[----:B------:R-:W-:Y:S01]  /*3500*/  HMMA.16816.F32 R68, R20, R16, R68 ;  /* 0x000000101444723c */ /* 0x000fe20000001844 */
[----:B------:R-:W-:Y:S01]  /*3510*/  VIADD R17, R117, 0x10 ;  /* 0x0000001075117836 */ /* 0x000fe20000000000 */
[----:B------:R-:W-:Y:S04]  /*3520*/  MUFU.TANH R92, R92 ;  /* 0x0000005c005c7308 */ /* 0x000fe80000002400 */
[----:B------:R-:W-:Y:S01]  /*3530*/  ISETP.GE.AND P3, PT, R17, R116, PT ;  /* 0x000000741100720c */ /* 0x000fe20003f66270 */
[----:B------:R-:W-:Y:S01]  /*3540*/  VIADD R17, R117, 0x28 ;  /* 0x0000002875117836 */ /* 0x000fe20000000000 */
[----:B------:R-:W-:Y:S02]  /*3550*/  HMMA.16816.F32 R52, R36, R12, R52 ;  /* 0x0000000c2434723c */ /* 0x000fe40000001834 */
[----:B------:R-:W1:Y:S01]  /*3560*/  MUFU.TANH R93, R93 ;  /* 0x0000005d005d7308 */ /* 0x000e620000002400 */
[----:B------:R-:W-:Y:S01]  /*3570*/  FMUL.FTZ R40, R73, UR6 ;  /* 0x0000000649287c20 */ /* 0x000fe20008410000 */
[----:B------:R-:W-:Y:S01]  /*3580*/  FMUL.FTZ R72, R72, UR6 ;  /* 0x0000000648487c20 */ /* 0x000fe20008410000 */
[----:B------:R-:W-:Y:S01]  /*3590*/  FMUL.FTZ R74, R74, UR6 ;  /* 0x000000064a4a7c20 */ /* 0x000fe20008410000 */
[----:B------:R-:W-:Y:S01]  /*35a0*/  FMUL.FTZ R75, R75, UR6 ;  /* 0x000000064b4b7c20 */ /* 0x000fe20008410000 */
[----:B--2---:R-:W-:Y:S01]  /*35b0*/  FSEL R99, R99, -INF , !P3 ;  /* 0xff80000063637808 */ /* 0x004fe20005800000 */
[----:B------:R-:W-:Y:S02]  /*35c0*/  HMMA.16816.F32 R60, R24, R18, R60 ;  /* 0x00000012183c723c */ /* 0x000fe4000000183c */
[----:B------:R-:W-:Y:S01]  /*35d0*/  MUFU.TANH R94, R94 ;  /* 0x0000005e005e7308 */ /* 0x000fe20000002400 */
[----:B------:R-:W-:Y:S01]  /*35e0*/  FMUL.FTZ R12, R69, UR6 ;  /* 0x00000006450c7c20 */ /* 0x000fe20008410000 */
[----:B------:R-:W-:Y:S01]  /*35f0*/  FMUL.FTZ R68, R68, UR6 ;  /* 0x0000000644447c20 */ /* 0x000fe20008410000 */
[----:B------:R-:W-:-:S03]  /*3600*/  FMUL.FTZ R70, R70, UR6 ;  /* 0x0000000646467c20 */ /* 0x000fc60008410000 */
[----:B------:R-:W-:Y:S02]  /*3610*/  HMMA.16816.F32 R56, R24, R8, R56 ;  /* 0x000000081838723c */ /* 0x000fe40000001838 */
[----:B------:R-:W-:Y:S01]  /*3620*/  MUFU.TANH R95, R95 ;  /* 0x0000005f005f7308 */ /* 0x000fe20000002400 */
[----:B-1----:R-:W-:-:S05]  /*3630*/  FSEL R93, R93, -INF , !P4 ;  /* 0xff8000005d5d7808 */ /* 0x002fca0006000000 */
[C---:B------:R-:W-:Y:S01]  /*3640*/  HMMA.16816.F32 R64, R36.reuse, R6, R64 ;  /* 0x000000062440723c */ /* 0x040fe20000001840 */
[----:B------:R-:W-:Y:S01]  /*3650*/  VIADD R7, R117, 0x11 ;  /* 0x0000001175077836 */ /* 0x000fe20000000000 */
[----:B------:R-:W-:Y:S01]  /*3660*/  MUFU.TANH R96, R96 ;  /* 0x0000006000607308 */ /* 0x000fe20000002400 */
[----:B------:R-:W-:Y:S01]  /*3670*/  FMUL.FTZ R16, R60, UR6 ;  /* 0x000000063c107c20 */ /* 0x000fe20008410000 */
[----:B------:R-:W-:Y:S02]  /*3680*/  FSEL R60, R89, -INF , !P3 ;  /* 0xff800000593c7808 */ /* 0x000fe40005800000 */
[-C--:B------:R-:W-:Y:S02]  /*3690*/  ISETP.GE.AND P2, PT, R7, R116.reuse, PT ;  /* 0x000000740700720c */ /* 0x080fe40003f46270 */
[----:B------:R-:W-:Y:S01]  /*36a0*/  HMMA.16816.F32 R48, R36, R14, R48 ;  /* 0x0000000e2430723c */ /* 0x000fe20000001830 */
[----:B------:R-:W-:Y:S01]  /*36b0*/  IADD3 R7, PT, PT, R117, 0x19, RZ ;  /* 0x0000001975077810 */ /* 0x000fe20007ffe0ff */
[----:B------:R-:W-:Y:S01]  /*36c0*/  MUFU.TANH R97, R97 ;  /* 0x0000006100617308 */ /* 0x000fe20000002400 */
[----:B------:R-:W-:Y:S01]  /*36d0*/  FMUL.FTZ R14, R71, UR6 ;  /* 0x00000006470e7c20 */ /* 0x000fe20008410000 */
[----:B------:R-:W-:Y:S01]  /*36e0*/  FMUL.FTZ R36, R61, UR6 ;  /* 0x000000063d247c20 */ /* 0x000fe20008410000 */
[----:B------:R-:W-:Y:S01]  /*36f0*/  FMUL.FTZ R163, R56, UR6 ;  /* 0x0000000638a37c20 */ /* 0x000fe20008410000 */
[----:B------:R-:W-:Y:S01]  /*3700*/  FMUL.FTZ R161, R57, UR6 ;  /* 0x0000000639a17c20 */ /* 0x000fe20008410000 */
[----:B------:R-:W-:Y:S01]  /*3710*/  ISETP.GE.AND P0, PT, R7, R116, PT ;  /* 0x000000740700720c */ /* 0x000fe20003f06270 */
[----:B------:R-:W-:Y:S01]  /*3720*/  HMMA.16816.F32 R44, R24, R10, R44 ;  /* 0x0000000a182c723c */ /* 0x000fe2000000182c */
[----:B------:R-:W-:Y:S01]  /*3730*/  FSEL R25, R29, -INF , !P3 ;  /* 0xff8000001d197808 */ /* 0x000fe20005800000 */
[----:B------:R-:W1:Y:S01]  /*3740*/  MUFU.TANH R98, R98 ;  /* 0x0000006200627308 */ /* 0x000e620000002400 */
[----:B------:R-:W-:Y:S01]  /*3750*/  FSEL R29, R4, -INF , !P1 ;  /* 0xff800000041d7808 */ /* 0x000fe20004800000 */
[----:B------:R-:W-:Y:S01]  /*3760*/  VIADD R7, R117, 0x20 ;  /* 0x0000002075077836 */ /* 0x000fe20000000000 */
[----:B------:R-:W-:-:S02]  /*3770*/  FSEL R26, R35, -INF , !P1 ;  /* 0xff800000231a7808 */ /* 0x000fc40004800000 */
[----:B------:R-:W-:Y:S01]  /*3780*/  FSEL R24, R91, -INF , !P3 ;  /* 0xff8000005b187808 */ /* 0x000fe20005800000 */
[C---:B------:R-:W-:Y:S01]  /*3790*/  HMMA.16816.F32 R52, R20.reuse, R8, R52 ;  /* 0x000000081434723c */ /* 0x040fe20000001834 */
[----:B------:R-:W-:Y:S01]  /*37a0*/  FSEL R9, R33, -INF , !P1 ;  /* 0xff80000021097808 */ /* 0x000fe20004800000 */
[----:B------:R-:W2:Y:S01]  /*37b0*/  MUFU.TANH R102, R102 ;  /* 0x0000006600667308 */ /* 0x000ea20000002400 */
[----:B------:R-:W-:Y:S02]  /*37c0*/  ISETP.GE.U32.AND P1, PT, R116, 0x41, PT ;  /* 0x000000417400780c */ /* 0x000fe40003f26070 */
[-C--:B------:R-:W-:Y:S01]  /*37d0*/  ISETP.GE.AND P6, PT, R7, R116.reuse, PT ;  /* 0x000000740700720c */ /* 0x080fe20003fc6270 */
[C---:B------:R-:W-:Y:S01]  /*37e0*/  VIADD R7, R117.reuse, 0x21 ;  /* 0x0000002175077836 */ /* 0x040fe20000000000 */
[C---:B------:R-:W-:Y:S01]  /*37f0*/  IADD3 R27, PT, PT, R117.reuse, 0x29, RZ ;  /* 0x00000029751b7810 */ /* 0x040fe20007ffe0ff */
[----:B------:R-:W-:Y:S01]  /*3800*/  HMMA.16816.F32 R64, R20, R18, R64 ;  /* 0x000000121440723c */ /* 0x000fe20000001840 */
[----:B------:R-:W-:Y:S01]  /*3810*/  VIADD R19, R117, 0x30 ;  /* 0x0000003075137836 */ /* 0x000fe20000000000 */
[----:B------:R-:W-:Y:S01]  /*3820*/  MUFU.TANH R88, R88 ;  /* 0x0000005800587308 */ /* 0x000fe20000002400 */
[----:B------:R-:W-:Y:S01]  /*3830*/  P2R R13, PR, RZ, 0x40 ;  /* 0x00000040ff0d7803 */ /* 0x000fe20000000000 */
[----:B------:R-:W-:Y:S01]  /*3840*/  FMUL.FTZ R44, R44, UR6 ;  /* 0x000000062c2c7c20 */ /* 0x000fe20008410000 */
[----:B------:R-:W-:-:S02]  /*3850*/  ISETP.GE.AND P6, PT, R7, R116, PT ;  /* 0x000000740700720c */ /* 0x000fc40003fc6270 */
[----:B------:R-:W-:Y:S01]  /*3860*/  ISETP.GE.AND P3, PT, R19, R116, PT ;  /* 0x000000741300720c */ /* 0x000fe20003f66270 */
[----:B------:R-:W-:Y:S01]  /*3870*/  VIADD R19, R117, 0x31 ;  /* 0x0000003175137836 */ /* 0x000fe20000000000 */
[----:B-1----:R-:W-:Y:S01]  /*3880*/  FSEL R69, R98, -INF , !P5 ;  /* 0xff80000062457808 */ /* 0x002fe20006800000 */
[----:B------:R-:W1:Y:S01]  /*3890*/  MUFU.TANH R90, R90 ;  /* 0x0000005a005a7308 */ /* 0x000e620000002400 */
[----:B------:R-:W-:Y:S01]  /*38a0*/  FSEL R96, R96, -INF , !P5 ;  /* 0xff80000060607808 */ /* 0x000fe20006800000 */
[----:B------:R-:W-:Y:S01]  /*38b0*/  HMMA.16816.F32 R48, R20, R10, R48 ;  /* 0x0000000a1430723c */ /* 0x000fe20000001830 */
[----:B------:R-:W-:Y:S02]  /*38c0*/  FSEL R30, R94, -INF , !P5 ;  /* 0xff8000005e1e7808 */ /* 0x000fe40006800000 */
[----:B------:R-:W-:Y:S02]  /*38d0*/  FSEL R37, R92, -INF , !P5 ;  /* 0xff8000005c257808 */ /* 0x000fe40006800000 */
[----:B--2---:R-:W-:Y:S01]  /*38e0*/  FSEL R7, R102, -INF , !P4 ;  /* 0xff80000066077808 */ /* 0x004fe20006000000 */
[----:B------:R-:W2:Y:S01]  /*38f0*/  MUFU.TANH R84, R84 ;  /* 0x0000005400547308 */ /* 0x000ea20000002400 */
[----:B------:R-:W-:-:S02]  /*3900*/  FSEL R6, R97, -INF , !P4 ;  /* 0xff80000061067808 */ /* 0x000fc40006000000 */
[----:B------:R-:W-:Y:S02]  /*3910*/  FSEL R34, R95, -INF , !P4 ;  /* 0xff8000005f227808 */ /* 0x000fe40006000000 */
[-C--:B------:R-:W-:Y:S02]  /*3920*/  ISETP.GE.AND P5, PT, R17, R116.reuse, PT ;  /* 0x000000741100720c */ /* 0x080fe40003fa6270 */
[----:B------:R-:W-:Y:S01]  /*3930*/  ISETP.GE.AND P4, PT, R27, R116, PT ;  /* 0x000000741b00720c */ /* 0x000fe20003f86270 */
[----:B------:R-:W3:Y:S01]  /*3940*/  MUFU.TANH R85, R85 ;  /* 0x0000005500557308 */ /* 0x000ee20000002400 */
[----:B-1----:R-:W-:Y:S02]  /*3950*/  FSEL R18, R90, -INF , !P2 ;  /* 0xff8000005a127808 */ /* 0x002fe40005000000 */
[----:B------:R-:W-:Y:S02]  /*3960*/  FSEL R71, R88, -INF , !P2 ;  /* 0xff80000058477808 */ /* 0x000fe40005000000 */
[----:B------:R-:W-:-:S02]  /*3970*/  FSEL R8, R76, -INF , !P0 ;  /* 0xff8000004c087808 */ /* 0x000fc40004000000 */
[----:B------:R-:W-:Y:S01]  /*3980*/  FSEL R57, R32, -INF , !P0 ;  /* 0xff80000020397808 */ /* 0x000fe20004000000 */
[----:B------:R-:W1:Y:S01]  /*3990*/  MUFU.TANH R81, R81 ;  /* 0x0000005100517308 */ /* 0x000e620000002400 */
[----:B--2---:R-:W-:-:S07]  /*39a0*/  FSEL R56, R84, -INF , !P2 ;  /* 0xff80000054387808 */ /* 0x004fce0005000000 */
[----:B------:R-:W2:Y:S01]  /*39b0*/  MUFU.TANH R137, R72 ;  /* 0x0000004800897308 */ /* 0x000ea20000002400 */
[----:B---3--:R-:W-:Y:S02]  /*39c0*/  FSEL R27, R85, -INF , !P2 ;  /* 0xff800000551b7808 */ /* 0x008fe40005000000 */
[----:B------:R-:W-:-:S05]  /*39d0*/  ISETP.GE.AND P2, PT, R19, R116, PT ;  /* 0x000000741300720c */ /* 0x000fca0003f46270 */
[----:B------:R-:W3:Y:S01]  /*39e0*/  MUFU.TANH R40, R40 ;  /* 0x0000002800287308 */ /* 0x000ee20000002400 */
[----:B-1----:R-:W-:-:S07]  /*39f0*/  FSEL R81, R81, -INF , !P0 ;  /* 0xff80000051517808 */ /* 0x002fce0004000000 */
[----:B------:R-:W1:Y:S08]  /*3a00*/  MUFU.TANH R170, R74 ;  /* 0x0000004a00aa7308 */ /* 0x000e700000002400 */
[----:B------:R-:W4:Y:S08]  /*3a10*/  MUFU.TANH R164, R75 ;  /* 0x0000004b00a47308 */ /* 0x000f300000002400 */
[----:B------:R-:W1:Y:S08]  /*3a20*/  MUFU.TANH R172, R68 ;  /* 0x0000004400ac7308 */ /* 0x000e700000002400 */
[----:B------:R-:W1:Y:S08]  /*3a30*/  MUFU.TANH R12, R12 ;  /* 0x0000000c000c7308 */ /* 0x000e700000002400 */
[----:B------:R-:W1:Y:S08]  /*3a40*/  MUFU.TANH R15, R70 ;  /* 0x00000046000f7308 */ /* 0x000e700000002400 */
[----:B------:R-:W1:Y:S08]  /*3a50*/  MUFU.TANH R14, R14 ;  /* 0x0000000e000e7308 */ /* 0x000e700000002400 */
[----:B------:R-:W1:Y:S08]  /*3a60*/  MUFU.TANH R36, R36 ;  /* 0x0000002400247308 */ /* 0x000e700000002400 */
[----:B------:R-:W1:Y:S08]  /*3a70*/  MUFU.TANH R163, R163 ;  /* 0x000000a300a37308 */ /* 0x000e700000002400 */
[----:B------:R-:W1:Y:S08]  /*3a80*/  MUFU.TANH R161, R161 ;  /* 0x000000a100a17308 */ /* 0x000e700000002400 */
[----:B------:R5:W1:Y:S02]  /*3a90*/  MUFU.TANH R17, R16 ;  /* 0x0000001000117308 */ /* 0x000a640000002400 */
[----:B-----5:R-:W-:Y:S01]  /*3aa0*/  FSEL R16, R31, -INF , !P0 ;  /* 0xff8000001f107808 */ /* 0x020fe20004000000 */
[----:B------:R-:W-:Y:S06]  /*3ab0*/  BAR.SYNC.DEFER_BLOCKING 0x0 ;  /* 0x0000000000007b1d */ /* 0x000fec0000010000 */
[----:B-1234-:R-:W-:Y:S05]  /*3ac0*/  @!P1 BRA `(.L_x_1293) ;  /* 0x0000000000689947 */ /* 0x01efea0003800000 */
        /* <DEDUP_REMOVED lines=12> */
[----:B------:R-:W-:-:S04]  /*3b90*/  LEA R10, P0, R108, R4, 0x5 ;  /* 0x000000046c0a7211 */ /* 0x000fc800078028ff */
[----:B------:R-:W-:Y:S02]  /*3ba0*/  LEA.HI.X R109, R108, R11, R109, 0x5, P0 ;  /* 0x0000000b6c6d7211 */ /* 0x000fe400000f2c6d */
        /* <DEDUP_REMOVED lines=9> */
[----:B------:R-:W-:-:S05]  /*3c40*/  LEA.HI.X R39, R10, R206, R109, 0x1, P0 ;  /* 0x000000ce0a277211 */ /* 0x000fca00000f0c6d */
[----:B------:R1:W-:Y:S04]  /*3c50*/  LDGSTS.E.BYPASS.LTC128B.128 [R211+0x5800], desc[UR14][R38.64] ;  /* 0x0580000026d37fae */ /* 0x0003e8000b981a0e */
[----:B------:R-:W0:Y:S02]  /*3c60*/  LDGDEPBAR ;  /* 0x00000000000079af */ /* 0x000e240000000000 */
.L_x_1293:
[----:B------:R-:W-:Y:S01]  /*3c70*/  FMNMX3.FTZ R10, R41, R119, R37, !PT ;  /* 0x00000077290a7276 */ /* 0x000fe20007810025 */
[----:B------:R-:W-:Y:S01]  /*3c80*/  FMUL.FTZ R45, R45, UR6 ;  /* 0x000000062d2d7c20 */ /* 0x000fe20008410000 */
[----:B------:R-:W2:Y:S01]  /*3c90*/  MUFU.TANH R157, R44 ;  /* 0x0000002c009d7308 */ /* 0x000ea20000002400 */
[----:B------:R-:W-:Y:S01]  /*3ca0*/  ISETP.NE.AND P0, PT, R13, RZ, PT ;  /* 0x000000ff0d00720c */ /* 0x000fe20003f05270 */
[----:B------:R-:W-:Y:S01]  /*3cb0*/  FMUL.FTZ R64, R64, UR6 ;  /* 0x0000000640407c20 */ /* 0x000fe20008410000 */
[----:B------:R-:W-:Y:S01]  /*3cc0*/  FMNMX3.FTZ R10, R10, R93, R99, !PT ;  /* 0x0000005d0a0a7276 */ /* 0x000fe20007810063 */
[----:B------:R-:W-:Y:S01]  /*3cd0*/  FMUL.FTZ R52, R52, UR6 ;  /* 0x0000000634347c20 */ /* 0x000fe20008410000 */
[----:B------:R-:W-:Y:S01]  /*3ce0*/  FSEL R137, R137, -INF , !P0 ;  /* 0xff80000089897808 */ /* 0x000fe20004000000 */
[----:B------:R-:W-:Y:S01]  /*3cf0*/  FMUL.FTZ R53, R53, UR6 ;  /* 0x0000000635357c20 */ /* 0x000fe20008410000 */
[----:B------:R-:W-:Y:S01]  /*3d00*/  FMNMX3.FTZ R10, R10, R71, R9, !PT ;  /* 0x000000470a0a7276 */ /* 0x000fe20007810009 */
[----:B------:R-:W3:Y:S01]  /*3d10*/  MUFU.TANH R159, R45 ;  /* 0x0000002d009f7308 */ /* 0x000ee20000002400 */
[----:B------:R-:W-:Y:S01]  /*3d20*/  IADD3 R11, PT, PT, R117, 0x38, RZ ;  /* 0x00000038750b7810 */ /* 0x000fe20007ffe0ff */
[----:B------:R-:W-:Y:S01]  /*3d30*/  FMUL.FTZ R48, R48, UR6 ;  /* 0x0000000630307c20 */ /* 0x000fe20008410000 */
[----:B------:R-:W-:Y:S01]  /*3d40*/  FSEL R61, R40, -INF , !P6 ;  /* 0xff800000283d7808 */ /* 0x000fe20007000000 */
[----:B------:R-:W-:Y:S01]  /*3d50*/  FMUL.FTZ R49, R49, UR6 ;  /* 0x0000000631317c20 */ /* 0x000fe20008410000 */
[----:B------:R-:W-:Y:S01]  /*3d60*/  FSEL R19, R17, -INF , !P5 ;  /* 0xff80000011137808 */ /* 0x000fe20006800000 */
[----:B------:R-:W-:Y:S01]  /*3d70*/  FMUL.FTZ R66, R66, UR6 ;  /* 0x0000000642427c20 */ /* 0x000fe20008410000 */
[----:B------:R-:W-:Y:S01]  /*3d80*/  FMNMX3.FTZ R10, R10, R57, R137, !PT ;  /* 0x000000390a0a7276 */ /* 0x000fe20007810089 */
[----:B------:R-:W4:Y:S01]  /*3d90*/  MUFU.TANH R146, R64 ;  /* 0x0000004000927308 */ /* 0x000f220000002400 */
[----:B------:R-:W-:Y:S01]  /*3da0*/  FSEL R15, R15, -INF , !P0 ;  /* 0xff8000000f0f7808 */ /* 0x000fe20004000000 */
[----:B------:R-:W-:Y:S01]  /*3db0*/  FMUL.FTZ R67, R67, UR6 ;  /* 0x0000000643437c20 */ /* 0x000fe20008410000 */
[----:B------:R-:W-:Y:S01]  /*3dc0*/  FSEL R172, R172, -INF , !P0 ;  /* 0xff800000acac7808 */ /* 0x000fe20004000000 */
[----:B------:R-:W-:Y:S01]  /*3dd0*/  FMUL.FTZ R54, R54, UR6 ;  /* 0x0000000636367c20 */ /* 0x000fe20008410000 */
[----:B------:R-:W-:Y:S01]  /*3de0*/  FSEL R170, R170, -INF , !P0 ;  /* 0xff800000aaaa7808 */ /* 0x000fe20004000000 */
[----:B------:R-:W-:Y:S01]  /*3df0*/  FMUL.FTZ R55, R55, UR6 ;  /* 0x0000000637377c20 */ /* 0x000fe20008410000 */
[-C--:B------:R-:W-:Y:S01]  /*3e00*/  ISETP.GE.AND P0, PT, R11, R116.reuse, PT ;  /* 0x000000740b00720c */ /* 0x080fe20003f06270 */
[----:B------:R-:W5:Y:S01]  /*3e10*/  MUFU.TANH R158, R52 ;  /* 0x00000034009e7308 */ /* 0x000f620000002400 */
[----:B------:R-:W-:Y:S01]  /*3e20*/  IADD3 R117, PT, PT, R117, 0x39, RZ ;  /* 0x0000003975757810 */ /* 0x000fe20007ffe0ff */
[----:B------:R-:W-:Y:S01]  /*3e30*/  FMUL.FTZ R50, R50, UR6 ;  /* 0x0000000632327c20 */ /* 0x000fe20008410000 */
[----:B------:R-:W-:Y:S01]  /*3e40*/  FSEL R17, R36, -INF , !P4 ;  /* 0xff80000024117808 */ /* 0x000fe20006000000 */
[----:B------:R-:W-:Y:S01]  /*3e50*/  FMUL.FTZ R51, R51, UR6 ;  /* 0x0000000633337c20 */ /* 0x000fe20008410000 */
[----:B------:R-:W-:Y:S01]  /*3e60*/  FSEL R163, R163, -INF , !P3 ;  /* 0xff800000a3a37808 */ /* 0x000fe20005800000 */
[----:B------:R-:W-:Y:S01]  /*3e70*/  FMUL.FTZ R62, R62, UR6 ;  /* 0x000000063e3e7c20 */ /* 0x000fe20008410000 */
[----:B------:R-:W-:Y:S01]  /*3e80*/  FMNMX3.FTZ R10, R10, R61, R19, !PT ;  /* 0x0000003d0a0a7276 */ /* 0x000fe20007810013 */
[----:B------:R-:W1:Y:S01]  /*3e90*/  MUFU.TANH R156, R53 ;  /* 0x00000035009c7308 */ /* 0x000e620000002400 */
[----:B------:R-:W-:Y:S01]  /*3ea0*/  P2R R4, PR, RZ, 0x2 ;  /* 0x00000002ff047803 */ /* 0x000fe20000000000 */
[----:B------:R-:W-:Y:S01]  /*3eb0*/  FMUL.FTZ R63, R63, UR6 ;  /* 0x000000063f3f7c20 */ /* 0x000fe20008410000 */
[----:B------:R-:W-:Y:S01]  /*3ec0*/  ISETP.GE.AND P1, PT, R117, R116, PT ;  /* 0x000000747500720c */ /* 0x000fe20003f26270 */
[----:B------:R-:W-:Y:S01]  /*3ed0*/  FMUL.FTZ R58, R58, UR6 ;  /* 0x000000063a3a7c20 */ /* 0x000fe20008410000 */
[----:B------:R-:W-:Y:S01]  /*3ee0*/  FSEL R161, R161, -INF , !P2 ;  /* 0xff800000a1a17808 */ /* 0x000fe20005000000 */
[----:B------:R-:W-:Y:S01]  /*3ef0*/  FMUL.FTZ R59, R59, UR6 ;  /* 0x000000063b3b7c20 */ /* 0x000fe20008410000 */
[----:B--2---:R-:W-:Y:S01]  /*3f00*/  FSEL R157, R157, -INF , !P0 ;  /* 0xff8000009d9d7808 */ /* 0x004fe20004000000 */
[----:B------:R-:W2:Y:S01]  /*3f10*/  MUFU.TANH R154, R48 ;  /* 0x00000030009a7308 */ /* 0x000ea20000002400 */
[----:B------:R-:W-:Y:S01]  /*3f20*/  FMNMX3.FTZ R10, R10, R17, R163, !PT ;  /* 0x000000110a0a7276 */ /* 0x000fe200078100a3 */
[----:B------:R-:W-:Y:S01]  /*3f30*/  FMUL.FTZ R46, R46, UR6 ;  /* 0x000000062e2e7c20 */ /* 0x000fe20008410000 */
[----:B---3--:R-:W-:Y:S01]  /*3f40*/  FSEL R159, R159, -INF , !P1 ;  /* 0xff8000009f9f7808 */ /* 0x008fe20004800000 */
[----:B------:R-:W-:Y:S01]  /*3f50*/  FMUL.FTZ R47, R47, UR6 ;  /* 0x000000062f2f7c20 */ /* 0x000fe20008410000 */
[----:B------:R-:W-:Y:S01]  /*3f60*/  FMNMX3.FTZ R10, R10, R161, R157, !PT ;  /* 0x000000a10a0a7276 */ /* 0x000fe2000781009d */
[----:B------:R-:W3:Y:S01]  /*3f70*/  LDCU UR4, c[0x0][0x45c] ;  /* 0x00008b80ff0477ac */ /* 0x000ee20008000800 */
[----:B------:R-:W-:Y:S01]  /*3f80*/  FSEL R13, R14, -INF , !P6 ;  /* 0xff8000000e0d7808 */ /* 0x000fe20007000000 */
[----:B------:R-:W-:Y:S01]  /*3f90*/  FMUL.FTZ R14, R65, UR6 ;  /* 0x00000006410e7c20 */ /* 0x000fe20008410000 */
[----:B------:R-:W-:Y:S01]  /*3fa0*/  FMNMX.FTZ R10, R159, R10, !PT ;  /* 0x0000000a9f0a7209 */ /* 0x000fe20007810000 */
[----:B------:R-:W3:Y:S01]  /*3fb0*/  MUFU.TANH R152, R49 ;  /* 0x0000003100987308 */ /* 0x000ee20000002400 */
[----:B------:R-:W-:-:S02]  /*3fc0*/  FSEL R12, R12, -INF , !P6 ;  /* 0xff8000000c0c7808 */ /* 0x000fc40007000000 */
[----:B----4-:R-:W-:Y:S01]  /*3fd0*/  FSEL R146, R146, -INF , !P5 ;  /* 0xff80000092927808 */ /* 0x010fe20006800000 */
[----:B------:R-:W4:Y:S01]  /*3fe0*/  SHFL.BFLY PT, R11, R10, 0x2, 0x1f ;  /* 0x0c401f000a0b7f89 */ /* 0x000f2200000e0000 */
[----:B-----5:R-:W-:Y:S02]  /*3ff0*/  FSEL R158, R158, -INF , !P3 ;  /* 0xff8000009e9e7808 */ /* 0x020fe40005800000 */
[----:B-1----:R-:W-:Y:S01]  /*4000*/  FSEL R156, R156, -INF , !P2 ;  /* 0xff8000009c9c7808 */ /* 0x002fe20005000000 */
[----:B------:R-:W1:Y:S01]  /*4010*/  MUFU.TANH R14, R14 ;  /* 0x0000000e000e7308 */ /* 0x000e620000002400 */
[----:B--2---:R-:W-:Y:S02]  /*4020*/  FSEL R154, R154, -INF , !P0 ;  /* 0xff8000009a9a7808 */ /* 0x004fe40004000000 */
[----:B------:R-:W-:Y:S02]  /*4030*/  FMNMX3.FTZ R21, R120, R28, R30, !PT ;  /* 0x0000001c78157276 */ /* 0x000fe4000781001e */
[----:B------:R-:W-:-:S02]  /*4040*/  FSEL R164, R164, -INF , !P6 ;  /* 0xff800000a4a47808 */ /* 0x000fc40007000000 */
[----:B------:R-:W-:Y:S01]  /*4050*/  LOP3.LUT R111, R111, 0x200, RZ, 0xc0, !PT ;  /* 0x000002006f6f7812 */ /* 0x000fe200078ec0ff */
[----:B------:R-:W2:Y:S01]  /*4060*/  MUFU.TANH R147, R66 ;  /* 0x0000004200937308 */ /* 0x000ea20000002400 */
[----:B---3--:R-:W-:Y:S02]  /*4070*/  FSEL R152, R152, -INF , !P1 ;  /* 0xff80000098987808 */ /* 0x008fe40004800000 */
[----:B------:R-:W-:-:S04]  /*4080*/  IADD3 R188, PT, PT, R111, R110, RZ ;  /* 0x0000006e6fbc7210 */ /* 0x000fc80007ffe0ff */
[----:B------:R-:W-:Y:S01]  /*4090*/  LEA R188, R188, UR5, 0x1 ;  /* 0x00000005bcbc7c11 */ /* 0x000fe2000f8e08ff */
[----:B------:R-:W3:Y:S01]  /*40a0*/  MUFU.TANH R165, R67 ;  /* 0x0000004300a57308 */ /* 0x000ee20000002400 */
[----:B-1----:R-:W-:Y:S02]  /*40b0*/  FSEL R14, R14, -INF , !P4 ;  /* 0xff8000000e0e7808 */ /* 0x002fe40006000000 */
[----:B------:R-:W-:Y:S02]  /*40c0*/  IADD3 R143, PT, PT, R0, R188, RZ ;  /* 0x000000bc008f7210 */ /* 0x000fe40007ffe0ff */
[----:B----4-:R-:W-:Y:S02]  /*40d0*/  FMNMX.FTZ R11, R10, R11, !PT ;  /* 0x0000000b0a0b7209 */ /* 0x010fe40007810000 */
[----:B------:R-:W-:Y:S01]  /*40e0*/  FMNMX3.FTZ R10, R5, R123, R69, !PT ;  /* 0x0000007b050a7276 */ /* 0x000fe20007810045 */
[----:B------:R-:W1:Y:S01]  /*40f0*/  MUFU.TANH R153, R54 ;  /* 0x0000003600997308 */ /* 0x000e620000002400 */
[----:B--2---:R-:W-:Y:S01]  /*4100*/  FSEL R147, R147, -INF , !P5 ;  /* 0xff80000093937808 */ /* 0x004fe20006800000 */
[----:B------:R-:W2:Y:S01]  /*4110*/  SHFL.BFLY PT, R136, R11, 0x1, 0x1f ;  /* 0x0c201f000b887f89 */ /* 0x000ea200000e0000 */
[----:B------:R-:W-:-:S02]  /*4120*/  FMNMX3.FTZ R10, R10, R7, R25, !PT ;  /* 0x000000070a0a7276 */ /* 0x000fc40007810019 */
[----:B------:R-:W-:Y:S01]  /*4130*/  IADD3 R184, PT, PT, R3, R188, RZ ;  /* 0x000000bc03b87210 */ /* 0x000fe20007ffe0ff */
[----:B------:R-:W-:Y:S01]  /*4140*/  LDSM.16.MT88.4 R84, [R143+0x6000] ;  /* 0x006000008f54783b */ /* 0x000fe20000004200 */
[----:B------:R-:W-:Y:S01]  /*4150*/  FMNMX3.FTZ R10, R10, R27, R29, !PT ;  /* 0x0000001b0a0a7276 */ /* 0x000fe2000781001d */
[----:B------:R-:W4:Y:S01]  /*4160*/  MUFU.TANH R151, R55 ;  /* 0x0000003700977308 */ /* 0x000f220000002400 */
[----:B---3--:R-:W-:Y:S02]  /*4170*/  FSEL R165, R165, -INF , !P4 ;  /* 0xff800000a5a57808 */ /* 0x008fe40006000000 */
[----:B------:R-:W-:Y:S02]  /*4180*/  FMNMX3.FTZ R10, R10, R81, R15, !PT ;  /* 0x000000510a0a7276 */ /* 0x000fe4000781000f */
[----:B------:R-:W-:Y:S02]  /*4190*/  IADD3 R142, PT, PT, R3, R143, RZ ;  /* 0x0000008f038e7210 */ /* 0x000fe40007ffe0ff */
[----:B------:R-:W-:Y:S01]  /*41a0*/  FMNMX3.FTZ R10, R10, R13, R147, !PT ;  /* 0x0000000d0a0a7276 */ /* 0x000fe20007810093 */
[----:B------:R-:W3:Y:S01]  /*41b0*/  MUFU.TANH R149, R50 ;  /* 0x0000003200957308 */ /* 0x000ee20000002400 */
[----:B-1----:R-:W-:-:S04]  /*41c0*/  FSEL R153, R153, -INF , !P3 ;  /* 0xff80000099997808 */ /* 0x002fc80005800000 */
[----:B------:R-:W-:-:S03]  /*41d0*/  FMNMX3.FTZ R10, R10, R165, R153, !PT ;  /* 0x000000a50a0a7276 */ /* 0x000fc60007810099 */
[----:B------:R-:W1:Y:S01]  /*41e0*/  MUFU.TANH R145, R51 ;  /* 0x0000003300917308 */ /* 0x000e620000002400 */
[----:B----4-:R-:W-:Y:S02]  /*41f0*/  FSEL R151, R151, -INF , !P2 ;  /* 0xff80000097977808 */ /* 0x010fe40005000000 */
[----:B--2---:R-:W-:Y:S02]  /*4200*/  FMNMX.FTZ R136, R11, R136, !PT ;  /* 0x000000880b887209 */ /* 0x004fe40007810000 */
[----:B------:R-:W-:Y:S02]  /*4210*/  FMNMX3.FTZ R11, R100, R2, R96, !PT ;  /* 0x00000002640b7276 */ /* 0x000fe40007810060 */
[C---:B------:R-:W-:Y:S01]  /*4220*/  FSETP.NEU.FTZ.AND P6, PT, R136.reuse, -INF , PT ;  /* 0xff8000008800780b */ /* 0x040fe20003fdd000 */
[----:B------:R-:W2:Y:S01]  /*4230*/  MUFU.TANH R168, R62 ;  /* 0x0000003e00a87308 */ /* 0x000ea20000002400 */
[----:B------:R-:W-:Y:S01]  /*4240*/  FMNMX3.FTZ R11, R11, R6, R24, !PT ;  /* 0x000000060b0b7276 */ /* 0x000fe20007810018 */
[----:B------:R-:W-:Y:S01]  /*4250*/  FMUL.FTZ R160, R136, UR4 ;  /* 0x0000000488a07c20 */ /* 0x000fe20008410000 */
[----:B---3--:R-:W-:-:S02]  /*4260*/  FSEL R149, R149, -INF , !P0 ;  /* 0xff80000095957808 */ /* 0x008fc40004000000 */
[----:B------:R-:W-:Y:S02]  /*4270*/  FMNMX3.FTZ R11, R11, R56, R26, !PT ;  /* 0x000000380b0b7276 */ /* 0x000fe4000781001a */
[----:B------:R-:W-:Y:S01]  /*4280*/  FMNMX3.FTZ R10, R10, R151, R149, !PT ;  /* 0x000000970a0a7276 */ /* 0x000fe20007810095 */
[----:B------:R-:W3:Y:S01]  /*4290*/  MUFU.TANH R166, R63 ;  /* 0x0000003f00a67308 */ /* 0x000ee20000002400 */
[----:B------:R-:W-:Y:S02]  /*42a0*/  FMNMX3.FTZ R11, R11, R8, R172, !PT ;  /* 0x000000080b0b7276 */ /* 0x000fe400078100ac */
[----:B-1----:R-:W-:Y:S02]  /*42b0*/  FSEL R145, R145, -INF , !P1 ;  /* 0xff80000091917808 */ /* 0x002fe40004800000 */
[----:B------:R-:W-:Y:S02]  /*42c0*/  FMNMX3.FTZ R11, R11, R12, R146, !PT ;  /* 0x0000000c0b0b7276 */ /* 0x000fe40007810092 */
[----:B------:R-:W-:Y:S01]  /*42d0*/  FMNMX.FTZ R10, R145, R10, !PT ;  /* 0x0000000a910a7209 */ /* 0x000fe20007810000 */
[----:B------:R-:W1:Y:S01]  /*42e0*/  MUFU.TANH R162, R58 ;  /* 0x0000003a00a27308 */ /* 0x000e620000002400 */
[----:B------:R-:W-:-:S02]  /*42f0*/  FMNMX3.FTZ R11, R11, R14, R158, !PT ;  /* 0x0000000e0b0b7276 */ /* 0x000fc4000781009e */
[----:B--2---:R-:W-:Y:S01]  /*4300*/  FSEL R168, R168, -INF , !P5 ;  /* 0xff800000a8a87808 */ /* 0x004fe20006800000 */
[----:B------:R-:W2:Y:S01]  /*4310*/  SHFL.BFLY PT, R133, R10, 0x2, 0x1f ;  /* 0x0c401f000a857f89 */ /* 0x000ea200000e0000 */
[----:B------:R-:W-:Y:S02]  /*4320*/  FMNMX3.FTZ R11, R11, R156, R154, !PT ;  /* 0x0000009c0b0b7276 */ /* 0x000fe4000781009a */
[----:B------:R-:W-:Y:S01]  /*4330*/  FSEL R160, R160, RZ, P6 ;  /* 0x000000ffa0a07208 */ /* 0x000fe20003000000 */
[----:B------:R-:W4:Y:S01]  /*4340*/  MUFU.TANH R144, R59 ;  /* 0x0000003b00907308 */ /* 0x000f220000002400 */
[----:B------:R-:W-:Y:S02]  /*4350*/  FMNMX.FTZ R20, R152, R11, !PT ;  /* 0x0000000b98147209 */ /* 0x000fe40007810000 */
[----:B---3--:R-:W-:Y:S01]  /*4360*/  FSEL R166, R166, -INF , !P4 ;  /* 0xff800000a6a67808 */ /* 0x008fe20006000000 */
[--C-:B------:R-:W-:Y:S01]  /*4370*/  FFMA.FTZ R49, R41, UR4, -R160.reuse ;  /* 0x0000000429317c23 */ /* 0x100fe200080108a0 */
[--C-:B------:R-:W-:Y:S01]  /*4380*/  FFMA.FTZ R43, R37, UR4, -R160.reuse ;  /* 0x00000004252b7c23 */ /* 0x100fe200080108a0 */
[----:B------:R-:W3:Y:S01]  /*4390*/  SHFL.BFLY PT, R11, R20, 0x2, 0x1f ;  /* 0x0c401f00140b7f89 */ /* 0x000ee200000e0000 */
[--C-:B------:R-:W-:Y:S01]  /*43a0*/  FFMA.FTZ R48, R119, UR4, -R160.reuse ;  /* 0x0000000477307c23 */ /* 0x100fe200080108a0 */
[----:B------:R-:W5:Y:S01]  /*43b0*/  MUFU.TANH R140, R46 ;  /* 0x0000002e008c7308 */ /* 0x000f620000002400 */
[----:B-1----:R-:W-:Y:S01]  /*43c0*/  FSEL R162, R162, -INF , !P3 ;  /* 0xff800000a2a27808 */ /* 0x002fe20005800000 */
[----:B------:R-:W-:Y:S01]  /*43d0*/  LDSM.16.MT88.4 R116, [R188+0x6000] ;  /* 0x00600000bc74783b */ /* 0x000fe20000004200 */
[--C-:B------:R-:W-:Y:S01]  /*43e0*/  FFMA.FTZ R40, R93, UR4, -R160.reuse ;  /* 0x000000045d287c23 */ /* 0x100fe200080108a0 */
[--C-:B------:R-:W-:Y:S01]  /*43f0*/  FFMA.FTZ R36, R99, UR4, -R160.reuse ;  /* 0x0000000463247c23 */ /* 0x100fe200080108a0 */
[--C-:B------:R-:W-:Y:S01]  /*4400*/  FFMA.FTZ R3, R71, UR4, -R160.reuse ;  /* 0x0000000447037c23 */ /* 0x100fe200080108a0 */
[--C-:B------:R-:W-:Y:S01]  /*4410*/  FFMA.FTZ R57, R57, UR4, -R160.reuse ;  /* 0x0000000439397c23 */ /* 0x100fe200080108a0 */
[--C-:B------:R-:W-:Y:S01]  /*4420*/  FFMA.FTZ R58, R19, UR4, -R160.reuse ;  /* 0x00000004133a7c23 */ /* 0x100fe200080108a0 */
[----:B------:R-:W1:Y:S01]  /*4430*/  MUFU.TANH R66, R47 ;  /* 0x0000002f00427308 */ /* 0x000e620000002400 */
[----:B----4-:R-:W-:Y:S01]  /*4440*/  FSEL R144, R144, -INF , !P2 ;  /* 0xff80000090907808 */ /* 0x010fe20005000000 */
[--C-:B------:R-:W-:Y:S01]  /*4450*/  FFMA.FTZ R59, R61, UR4, -R160.reuse ;  /* 0x000000043d3b7c23 */ /* 0x100fe200080108a0 */
[--C-:B------:R-:W-:Y:S01]  /*4460*/  FFMA.FTZ R65, R17, UR4, -R160.reuse ;  /* 0x0000000411417c23 */ /* 0x100fe200080108a0 */
[----:B--2---:R-:W-:Y:S01]  /*4470*/  FMNMX.FTZ R133, R10, R133, !PT ;  /* 0x000000850a857209 */ /* 0x004fe20007810000 */
[----:B------:R-:W-:-:S03]  /*4480*/  FFMA.FTZ R157, R157, UR4, -R160 ;  /* 0x000000049d9d7c23 */ /* 0x000fc600080108a0 */
[----:B------:R-:W-:Y:S01]  /*4490*/  MUFU.EX2 R49, R49 ;  /* 0x0000003100317308 */ /* 0x000fe20000000800 */
[----:B-----5:R-:W-:Y:S01]  /*44a0*/  FSEL R140, R140, -INF , !P0 ;  /* 0xff8000008c8c7808 */ /* 0x020fe20004000000 */
[----:B------:R-:W2:Y:S01]  /*44b0*/  SHFL.BFLY PT, R10, R133, 0x1, 0x1f ;  /* 0x0c201f00850a7f89 */ /* 0x000ea200000e0000 */
[----:B---3--:R-:W-:-:S05]  /*44c0*/  FMNMX.FTZ R11, R20, R11, !PT ;  /* 0x0000000b140b7209 */ /* 0x008fca0007810000 */
[----:B------:R-:W3:Y:S01]  /*44d0*/  MUFU.EX2 R48, R48 ;  /* 0x0000003000307308 */ /* 0x000ee20000000800 */
[----:B-1----:R-:W-:Y:S01]  /*44e0*/  FSEL R66, R66, -INF , !P1 ;  /* 0xff80000042427808 */ /* 0x002fe20004800000 */
[----:B------:R-:W1:Y:S01]  /*44f0*/  SHFL.BFLY PT, R134, R11, 0x1, 0x1f ;  /* 0x0c201f000b867f89 */ /* 0x000e6200000e0000 */
[----:B------:R-:W-:-:S05]  /*4500*/  ISETP.NE.AND P1, PT, R4, RZ, PT ;  /* 0x000000ff0400720c */ /* 0x000fca0003f25270 */
[----:B------:R-:W-:Y:S08]  /*4510*/  MUFU.EX2 R43, R43 ;  /* 0x0000002b002b7308 */ /* 0x000ff00000000800 */
[----:B------:R-:W4:Y:S01]  /*4520*/  MUFU.EX2 R40, R40 ;  /* 0x0000002800287308 */ /* 0x000f220000000800 */
[----:B---3--:R-:W-:Y:S01]  /*4530*/  F2FP.F16.F32.PACK_AB R68, R48, R49 ;  /* 0x000000313044723e */ /* 0x008fe200000000ff */
[----:B------:R-:W-:Y:S01]  /*4540*/  FADD.FTZ R48, R49, R48 ;  /* 0x0000003031307221 */ /* 0x000fe20000010000 */
[----:B--2---:R-:W-:-:S04]  /*4550*/  FMNMX.FTZ R133, R133, R10, !PT ;  /* 0x0000000a85857209 */ /* 0x004fc80007810000 */
[C---:B------:R-:W-:Y:S01]  /*4560*/  FSETP.NEU.FTZ.AND P0, PT, R133.reuse, -INF , PT ;  /* 0xff8000008500780b */ /* 0x040fe20003f1d000 */
[----:B------:R-:W-:Y:S01]  /*4570*/  FMUL.FTZ R148, R133, UR4 ;  /* 0x0000000485947c20 */ /* 0x000fe20008410000 */
[----:B------:R-:W-:Y:S01]  /*4580*/  MUFU.EX2 R36, R36 ;  /* 0x0000002400247308 */ /* 0x000fe20000000800 */
[----:B-1----:R-:W-:Y:S02]  /*4590*/  FMNMX.FTZ R134, R11, R134, !PT ;  /* 0x000000860b867209 */ /* 0x002fe40007810000 */
[----:B------:R-:W-:Y:S02]  /*45a0*/  FMNMX3.FTZ R11, R21, R34, R60, !PT ;  /* 0x00000022150b7276 */ /* 0x000fe4000781003c */
[C---:B------:R-:W-:Y:S01]  /*45b0*/  FSETP.NEU.FTZ.AND P2, PT, R134.reuse, -INF , PT ;  /* 0xff8000008600780b */ /* 0x040fe20003f5d000 */
[----:B------:R-:W-:Y:S01]  /*45c0*/  FMUL.FTZ R155, R134, UR4 ;  /* 0x00000004869b7c20 */ /* 0x000fe20008410000 */
[----:B------:R-:W-:Y:S01]  /*45d0*/  FMNMX3.FTZ R11, R11, R18, R150, !PT ;  /* 0x000000120b0b7276 */ /* 0x000fe20007810096 */
[----:B------:R-:W-:Y:S01]  /*45e0*/  LDSM.16.MT88.4 R20, [R142+0x6800] ;  /* 0x006800008e14783b */ /* 0x000fe20000004200 */
[----:B------:R-:W-:Y:S01]  /*45f0*/  FSEL R148, R148, RZ, P0 ;  /* 0x000000ff94947208 */ /* 0x000fe20000000000 */
[----:B------:R-:W-:Y:S01]  /*4600*/  MUFU.EX2 R3, R3 ;  /* 0x0000000300037308 */ /* 0x000fe20000000800 */
[----:B------:R-:W-:-:S02]  /*4610*/  FMNMX3.FTZ R11, R11, R16, R170, !PT ;  /* 0x000000100b0b7276 */ /* 0x000fc400078100aa */
[----:B------:R-:W-:Y:S01]  /*4620*/  FSEL R155, R155, RZ, P2 ;  /* 0x000000ff9b9b7208 */ /* 0x000fe20001000000 */
[----:B------:R-:W-:Y:S01]  /*4630*/  FFMA.FTZ R37, R5, UR4, -R148 ;  /* 0x0000000405257c23 */ /* 0x000fe20008010894 */
[----:B------:R-:W-:Y:S01]  /*4640*/  FMNMX3.FTZ R11, R11, R164, R168, !PT ;  /* 0x000000a40b0b7276 */ /* 0x000fe200078100a8 */
[--C-:B------:R-:W-:Y:S01]  /*4650*/  FFMA.FTZ R33, R7, UR4, -R148.reuse ;  /* 0x0000000407217c23 */ /* 0x100fe20008010894 */
[----:B------:R-:W-:Y:S01]  /*4660*/  FFMA.FTZ R42, R123, UR4, -R148 ;  /* 0x000000047b2a7c23 */ /* 0x000fe20008010894 */
[--C-:B------:R-:W-:Y:S01]  /*4670*/  FFMA.FTZ R38, R2, UR4, -R155.reuse ;  /* 0x0000000402267c23 */ /* 0x100fe2000801089b */
[----:B------:R-:W-:Y:S01]  /*4680*/  FMNMX3.FTZ R11, R11, R166, R162, !PT ;  /* 0x000000a60b0b7276 */ /* 0x000fe200078100a2 */
[--C-:B------:R-:W-:Y:S01]  /*4690*/  FFMA.FTZ R41, R100, UR4, -R155.reuse ;  /* 0x0000000464297c23 */ /* 0x100fe2000801089b */
[--C-:B------:R-:W-:Y:S01]  /*46a0*/  FFMA.FTZ R32, R6, UR4, -R155.reuse ;  /* 0x0000000406207c23 */ /* 0x100fe2000801089b */
[----:B------:R-:W-:Y:S01]  /*46b0*/  LDSM.16.MT88.4 R100, [R184+0x6000] ;  /* 0x00600000b864783b */ /* 0x000fe20000004200 */
[----:B------:R-:W-:Y:S01]  /*46c0*/  FMNMX3.FTZ R11, R11, R144, R140, !PT ;  /* 0x000000900b0b7276 */ /* 0x000fe2000781008c */
[--C-:B------:R-:W-:Y:S01]  /*46d0*/  FFMA.FTZ R39, R96, UR4, -R155.reuse ;  /* 0x0000000460277c23 */ /* 0x100fe2000801089b */
[--C-:B------:R-:W-:Y:S01]  /*46e0*/  FFMA.FTZ R46, R69, UR4, -R148.reuse ;  /* 0x00000004452e7c23 */ /* 0x100fe20008010894 */
[----:B------:R-:W-:Y:S01]  /*46f0*/  LDSM.16.MT88.4 R4, [R142+0x6000] ;  /* 0x006000008e04783b */ /* 0x000fe20000004200 */
[----:B------:R-:W-:Y:S01]  /*4700*/  FMNMX.FTZ R135, R66, R11, !PT ;  /* 0x0000000b42877209 */ /* 0x000fe20007810000 */
[----:B------:R-:W-:Y:S01]  /*4710*/  MUFU.EX2 R41, R41 ;  /* 0x0000002900297308 */ /* 0x000fe20000000800 */
[--C-:B------:R-:W-:Y:S01]  /*4720*/  FFMA.FTZ R35, R24, UR4, -R155.reuse ;  /* 0x0000000418237c23 */ /* 0x100fe2000801089b */
[--C-:B------:R-:W-:Y:S01]  /*4730*/  FFMA.FTZ R44, R26, UR4, -R155.reuse ;  /* 0x000000041a2c7c23 */ /* 0x100fe2000801089b */
[--C-:B------:R-:W-:Y:S01]  /*4740*/  FFMA.FTZ R45, R8, UR4, -R155.reuse ;  /* 0x00000004082d7c23 */ /* 0x100fe2000801089b */
[----:B------:R-:W1:Y:S01]  /*4750*/  SHFL.BFLY PT, R2, R135, 0x2, 0x1f ;  /* 0x0c401f0087027f89 */ /* 0x000e6200000e0000 */
[--C-:B------:R-:W-:Y:S01]  /*4760*/  FFMA.FTZ R55, R25, UR4, -R148.reuse ;  /* 0x0000000419377c23 */ /* 0x100fe20008010894 */
[--C-:B------:R-:W-:Y:S01]  /*4770*/  FFMA.FTZ R50, R27, UR4, -R148.reuse ;  /* 0x000000041b327c23 */ /* 0x100fe20008010894 */
[--C-:B------:R-:W-:Y:S01]  /*4780*/  FFMA.FTZ R53, R29, UR4, -R148.reuse ;  /* 0x000000041d357c23 */ /* 0x100fe20008010894 */
[----:B------:R-:W2:Y:S01]  /*4790*/  MUFU.EX2 R38, R38 ;  /* 0x0000002600267308 */ /* 0x000ea20000000800 */
[----:B------:R-:W-:Y:S01]  /*47a0*/  LDSM.16.MT88.4 R24, [R184+0x6800] ;  /* 0x00680000b818783b */ /* 0x000fe20000004200 */
[--C-:B------:R-:W-:Y:S01]  /*47b0*/  FFMA.FTZ R0, R56, UR4, -R155.reuse ;  /* 0x0000000438007c23 */ /* 0x100fe2000801089b */
[----:B------:R-:W-:Y:S01]  /*47c0*/  FFMA.FTZ R54, R81, UR4, -R148 ;  /* 0x0000000451367c23 */ /* 0x000fe20008010894 */
[----:B----4-:R-:W-:Y:S01]  /*47d0*/  F2FP.F16.F32.PACK_AB R70, R40, R43 ;  /* 0x0000002b2846723e */ /* 0x010fe200000000ff */
[----:B------:R-:W-:Y:S01]  /*47e0*/  FFMA.FTZ R56, R137, UR4, -R160 ;  /* 0x0000000489387c23 */ /* 0x000fe200080108a0 */
[--C-:B------:R-:W-:Y:S01]  /*47f0*/  FFMA.FTZ R137, R146, UR4, -R155.reuse ;  /* 0x0000000492897c23 */ /* 0x100fe2000801089b */
[--C-:B------:R-:W-:Y:S01]  /*4800*/  FFMA.FTZ R64, R12, UR4, -R155.reuse ;  /* 0x000000040c407c23 */ /* 0x100fe2000801089b */
[----:B------:R-:W-:Y:S01]  /*4810*/  MUFU.EX2 R39, R39 ;  /* 0x0000002700277308 */ /* 0x000fe20000000800 */
[--C-:B------:R-:W-:Y:S01]  /*4820*/  FFMA.FTZ R146, R14, UR4, -R155.reuse ;  /* 0x000000040e927c23 */ /* 0x100fe2000801089b */
[--C-:B------:R-:W-:Y:S01]  /*4830*/  FFMA.FTZ R67, R172, UR4, -R155.reuse ;  /* 0x00000004ac437c23 */ /* 0x100fe2000801089b */
[----:B------:R-:W-:Y:S01]  /*4840*/  FFMA.FTZ R147, R147, UR4, -R148 ;  /* 0x0000000493937c23 */ /* 0x000fe20008010894 */
[----:B------:R-:W-:Y:S01]  /*4850*/  FADD.FTZ R43, R43, R48 ;  /* 0x000000302b2b7221 */ /* 0x000fe20000010000 */
[----:B------:R-:W-:Y:S01]  /*4860*/  FFMA.FTZ R221, R152, UR4, -R155 ;  /* 0x0000000498dd7c23 */ /* 0x000fe2000801089b */
[--C-:B------:R-:W-:Y:S01]  /*4870*/  FFMA.FTZ R152, R153, UR4, -R148.reuse ;  /* 0x0000000499987c23 */ /* 0x100fe20008010894 */
[----:B------:R-:W-:Y:S01]  /*4880*/  FFMA.FTZ R151, R151, UR4, -R148 ;  /* 0x0000000497977c23 */ /* 0x000fe20008010894 */
[----:B------:R-:W3:Y:S01]  /*4890*/  MUFU.EX2 R32, R32 ;  /* 0x0000002000207308 */ /* 0x000ee20000000800 */
[----:B--2---:R-:W-:Y:S01]  /*48a0*/  F2FP.F16.F32.PACK_AB R72, R38, R41 ;  /* 0x000000292648723e */ /* 0x004fe200000000ff */
[----:B------:R-:W-:Y:S01]  /*48b0*/  FADD.FTZ R38, R41, R38 ;  /* 0x0000002629267221 */ /* 0x000fe20000010000 */
[----:B------:R-:W-:Y:S01]  /*48c0*/  FADD.FTZ R43, R40, R43 ;  /* 0x0000002b282b7221 */ /* 0x000fe20000010000 */
[----:B-1----:R-:W-:Y:S01]  /*48d0*/  FMNMX.FTZ R135, R135, R2, !PT ;  /* 0x0000000287877209 */ /* 0x002fe20007810000 */
[----:B------:R-:W-:Y:S01]  /*48e0*/  FFMA.FTZ R149, R149, UR4, -R148 ;  /* 0x0000000495957c23 */ /* 0x000fe20008010894 */
[--C-:B------:R-:W-:Y:S01]  /*48f0*/  FFMA.FTZ R158, R158, UR4, -R155.reuse ;  /* 0x000000049e9e7c23 */ /* 0x100fe2000801089b */
[----:B------:R-:W-:Y:S01]  /*4900*/  FFMA.FTZ R154, R154, UR4, -R155 ;  /* 0x000000049a9a7c23 */ /* 0x000fe2000801089b */
[----:B------:R-:W-:Y:S01]  /*4910*/  MUFU.EX2 R37, R37 ;  /* 0x0000002500257308 */ /* 0x000fe20000000800 */
[----:B------:R-:W1:Y:S07]  /*4920*/  SHFL.BFLY PT, R2, R135, 0x1, 0x1f ;  /* 0x0c201f0087027f89 */ /* 0x000e6e00000e0000 */
[----:B------:R-:W2:Y:S01]  /*4930*/  MUFU.EX2 R42, R42 ;  /* 0x0000002a002a7308 */ /* 0x000ea20000000800 */
[----:B---3--:R-:W-:Y:S01]  /*4940*/  F2FP.F16.F32.PACK_AB R74, R32, R39 ;  /* 0x00000027204a723e */ /* 0x008fe200000000ff */
[----:B------:R-:W-:-:S04]  /*4950*/  FADD.FTZ R39, R39, R38 ;  /* 0x0000002627277221 */ /* 0x000fc80000010000 */
[----:B------:R-:W-:Y:S02]  /*4960*/  FADD.FTZ R32, R32, R39 ;  /* 0x0000002720207221 */ /* 0x000fe40000010000 */
[----:B------:R-:W-:Y:S08]  /*4970*/  MUFU.EX2 R46, R46 ;  /* 0x0000002e002e7308 */ /* 0x000ff00000000800 */
[----:B------:R-:W3:Y:S01]  /*4980*/  MUFU.EX2 R33, R33 ;  /* 0x0000002100217308 */ /* 0x000ee20000000800 */
[----:B-1----:R-:W-:Y:S01]  /*4990*/  FMNMX.FTZ R135, R135, R2, !PT ;  /* 0x0000000287877209 */ /* 0x002fe20007810000 */
[----:B------:R-:W-:Y:S01]  /*49a0*/  FFMA.FTZ R2, R9, UR4, -R160 ;  /* 0x0000000409027c23 */ /* 0x000fe200080108a0 */
[----:B--2---:R-:W-:Y:S01]  /*49b0*/  F2FP.F16.F32.PACK_AB R73, R42, R37 ;  /* 0x000000252a49723e */ /* 0x004fe200000000ff */
[----:B------:R-:W1:Y:S01]  /*49c0*/  LDSM.16.MT88.4 R8, [R188+0x6800] ;  /* 0x00680000bc08783b */ /* 0x000e620000004200 */
[C---:B------:R-:W-:Y:S01]  /*49d0*/  FSETP.NEU.FTZ.AND P0, PT, R135.reuse, -INF , PT ;  /* 0xff8000008700780b */ /* 0x040fe20003f1d000 */
[----:B------:R-:W-:Y:S01]  /*49e0*/  FMUL.FTZ R141, R135, UR4 ;  /* 0x00000004878d7c20 */ /* 0x000fe20008410000 */
[----:B------:R-:W-:Y:S01]  /*49f0*/  FADD.FTZ R37, R37, R42 ;  /* 0x0000002a25257221 */ /* 0x000fe20000010000 */
[----:B------:R-:W-:Y:S03]  /*4a00*/  MUFU.EX2 R35, R35 ;  /* 0x0000002300237308 */ /* 0x000fe60000000800 */
[----:B------:R-:W-:-:S05]  /*4a10*/  FSEL R141, R141, RZ, P0 ;  /* 0x000000ff8d8d7208 */ /* 0x000fca0000000000 */
[--C-:B------:R-:W-:Y:S01]  /*4a20*/  FFMA.FTZ R52, R120, UR4, -R141.reuse ;  /* 0x0000000478347c23 */ /* 0x100fe2000801088d */
[--C-:B------:R-:W-:Y:S01]  /*4a30*/  FFMA.FTZ R51, R28, UR4, -R141.reuse ;  /* 0x000000041c337c23 */ /* 0x100fe2000801088d */
[--C-:B------:R-:W-:Y:S01]  /*4a40*/  FFMA.FTZ R47, R30, UR4, -R141.reuse ;  /* 0x000000041e2f7c23 */ /* 0x100fe2000801088d */
[--C-:B------:R-:W-:Y:S01]  /*4a50*/  FFMA.FTZ R34, R34, UR4, -R141.reuse ;  /* 0x0000000422227c23 */ /* 0x100fe2000801088d */
[----:B------:R-:W2:Y:S01]  /*4a60*/  LDSM.16.MT88.4 R28, [R143+0x6800] ;  /* 0x006800008f1c783b */ /* 0x000ea20000004200 */
[----:B---3--:R-:W-:Y:S01]  /*4a70*/  F2FP.F16.F32.PACK_AB R75, R33, R46 ;  /* 0x0000002e214b723e */ /* 0x008fe200000000ff */
[----:B------:R-:W-:Y:S01]  /*4a80*/  MUFU.EX2 R52, R52 ;  /* 0x0000003400347308 */ /* 0x000fe20000000800 */
[--C-:B------:R-:W-:Y:S01]  /*4a90*/  FFMA.FTZ R61, R60, UR4, -R141.reuse ;  /* 0x000000043c3d7c23 */ /* 0x100fe2000801088d */
[--C-:B------:R-:W-:Y:S01]  /*4aa0*/  FFMA.FTZ R60, R18, UR4, -R141.reuse ;  /* 0x00000004123c7c23 */ /* 0x100fe2000801088d */
[--C-:B------:R-:W-:Y:S01]  /*4ab0*/  FFMA.FTZ R62, R150, UR4, -R141.reuse ;  /* 0x00000004963e7c23 */ /* 0x100fe2000801088d */
[--C-:B------:R-:W-:Y:S01]  /*4ac0*/  FFMA.FTZ R63, R16, UR4, -R141.reuse ;  /* 0x00000004103f7c23 */ /* 0x100fe2000801088d */
[----:B------:R-:W-:Y:S01]  /*4ad0*/  FFMA.FTZ R150, R165, UR4, -R148 ;  /* 0x00000004a5967c23 */ /* 0x000fe20008010894 */
[----:B------:R-:W-:Y:S01]  /*4ae0*/  HMMA.16816.F32 R124, R72, R116, RZ ;  /* 0x00000074487c723c */ /* 0x000fe200000018ff */
[----:B------:R-:W3:Y:S01]  /*4af0*/  LDSM.16.MT88.4 R16, [R188+0x7000] ;  /* 0x00700000bc10783b */ /* 0x000ee20000004200 */
[----:B------:R-:W4:Y:S01]  /*4b00*/  MUFU.EX2 R51, R51 ;  /* 0x0000003300337308 */ /* 0x000f220000000800 */
[--C-:B------:R-:W-:Y:S01]  /*4b10*/  FFMA.FTZ R164, R164, UR4, -R141.reuse ;  /* 0x00000004a4a47c23 */ /* 0x100fe2000801088d */
[----:B------:R-:W-:Y:S01]  /*4b20*/  FFMA.FTZ R166, R166, UR4, -R141 ;  /* 0x00000004a6a67c23 */ /* 0x000fe2000801088d */
[----:B------:R-:W-:Y:S01]  /*4b30*/  FADD.FTZ R46, R46, R37 ;  /* 0x000000252e2e7221 */ /* 0x000fe20000010000 */
[----:B------:R-:W-:-:S02]  /*4b40*/  FFMA.FTZ R162, R162, UR4, -R141 ;  /* 0x00000004a2a27c23 */ /* 0x000fc4000801088d */
[C---:B------:R-:W-:Y:S01]  /*4b50*/  HMMA.16816.F32 R108, R72.reuse, R100, RZ ;  /* 0x00000064486c723c */ /* 0x040fe200000018ff */
[----:B------:R-:W-:Y:S01]  /*4b60*/  FADD.FTZ R46, R33, R46 ;  /* 0x0000002e212e7221 */ /* 0x000fe20000010000 */
[----:B------:R-:W-:Y:S06]  /*4b70*/  MUFU.EX2 R47, R47 ;  /* 0x0000002f002f7308 */ /* 0x000fec0000000800 */
[----:B------:R-:W-:Y:S02]  /*4b80*/  HMMA.16816.F32 R92, R72, R84, RZ ;  /* 0x00000054485c723c */ /* 0x000fe400000018ff */
[----:B------:R-:W5:Y:S01]  /*4b90*/  MUFU.EX2 R34, R34 ;  /* 0x0000002200227308 */ /* 0x000f620000000800 */
[----:B----4-:R-:W-:Y:S01]  /*4ba0*/  F2FP.F16.F32.PACK_AB R69, R51, R52 ;  /* 0x000000343345723e */ /* 0x010fe200000000ff */
[----:B------:R-:W-:-:S04]  /*4bb0*/  FADD.FTZ R52, R52, R51 ;  /* 0x0000003334347221 */ /* 0x000fc80000010000 */
[C---:B------:R-:W-:Y:S02]  /*4bc0*/  HMMA.16816.F32 R76, R72.reuse, R4, RZ ;  /* 0x00000004484c723c */ /* 0x040fe400000018ff */
[----:B------:R-:W4:Y:S06]  /*4bd0*/  MUFU.EX2 R0, R0 ;  /* 0x0000000000007308 */ /* 0x000f2c0000000800 */
[----:B------:R-:W-:Y:S02]  /*4be0*/  HMMA.16816.F32 R120, R72, R118, RZ ;  /* 0x000000764878723c */ /* 0x000fe400000018ff */
[----:B------:R-:W-:Y:S01]  /*4bf0*/  MUFU.EX2 R44, R44 ;  /* 0x0000002c002c7308 */ /* 0x000fe20000000800 */
[----:B-----5:R-:W-:Y:S01]  /*4c00*/  F2FP.F16.F32.PACK_AB R71, R34, R47 ;  /* 0x0000002f2247723e */ /* 0x020fe200000000ff */
[----:B------:R-:W-:-:S04]  /*4c10*/  FADD.FTZ R47, R47, R52 ;  /* 0x000000342f2f7221 */ /* 0x000fc80000010000 */
[C---:B------:R-:W-:Y:S01]  /*4c20*/  HMMA.16816.F32 R104, R72.reuse, R102, RZ ;  /* 0x000000664868723c */ /* 0x040fe200000018ff */
[----:B------:R-:W-:Y:S01]  /*4c30*/  FADD.FTZ R34, R34, R47 ;  /* 0x0000002f22227221 */ /* 0x000fe20000010000 */
[----:B------:R-:W-:Y:S06]  /*4c40*/  MUFU.EX2 R45, R45 ;  /* 0x0000002d002d7308 */ /* 0x000fec0000000800 */
[C---:B------:R-:W-:Y:S02]  /*4c50*/  HMMA.16816.F32 R88, R72.reuse, R86, RZ ;  /* 0x000000564858723c */ /* 0x040fe400000018ff */
[----:B------:R-:W-:Y:S06]  /*4c60*/  MUFU.EX2 R55, R55 ;  /* 0x0000003700377308 */ /* 0x000fec0000000800 */
[----:B------:R-:W-:Y:S02]  /*4c70*/  HMMA.16816.F32 R72, R72, R6, RZ ;  /* 0x000000064848723c */ /* 0x000fe400000018ff */
[----:B------:R-:W5:Y:S06]  /*4c80*/  MUFU.EX2 R50, R50 ;  /* 0x0000003200327308 */ /* 0x000f6c0000000800 */
[C---:B------:R-:W-:Y:S02]  /*4c90*/  HMMA.16816.F32 R128, R68.reuse, R116, RZ ;  /* 0x000000744480723c */ /* 0x040fe400000018ff */
[----:B------:R-:W-:Y:S06]  /*4ca0*/  MUFU.EX2 R53, R53 ;  /* 0x0000003500357308 */ /* 0x000fec0000000800 */
[C---:B------:R-:W-:Y:S02]  /*4cb0*/  HMMA.16816.F32 R112, R68.reuse, R100, RZ ;  /* 0x000000644470723c */ /* 0x040fe400000018ff */
[----:B------:R-:W1:Y:S06]  /*4cc0*/  MUFU.EX2 R54, R54 ;  /* 0x0000003600367308 */ /* 0x000e6c0000000800 */
[C---:B------:R-:W-:Y:S02]  /*4cd0*/  HMMA.16816.F32 R96, R68.reuse, R84, RZ ;  /* 0x000000544460723c */ /* 0x040fe400000018ff */
[----:B------:R-:W-:Y:S06]  /*4ce0*/  MUFU.EX2 R2, R2 ;  /* 0x0000000200027308 */ /* 0x000fec0000000800 */
[C---:B------:R-:W-:Y:S02]  /*4cf0*/  HMMA.16816.F32 R116, R68.reuse, R118, RZ ;  /* 0x000000764474723c */ /* 0x040fe400000018ff */
[----:B------:R-:W-:Y:S06]  /*4d00*/  MUFU.EX2 R57, R57 ;  /* 0x0000003900397308 */ /* 0x000fec0000000800 */
[C---:B------:R-:W-:Y:S02]  /*4d10*/  HMMA.16816.F32 R100, R68.reuse, R102, RZ ;  /* 0x000000664464723c */ /* 0x040fe400000018ff */
[----:B------:R-:W-:Y:S06]  /*4d20*/  MUFU.EX2 R61, R61 ;  /* 0x0000003d003d7308 */ /* 0x000fec0000000800 */
[C---:B------:R-:W-:Y:S02]  /*4d30*/  HMMA.16816.F32 R84, R68.reuse, R86, RZ ;  /* 0x000000564454723c */ /* 0x040fe400000018ff */
[----:B------:R-:W3:Y:S06]  /*4d40*/  MUFU.EX2 R60, R60 ;  /* 0x0000003c003c7308 */ /* 0x000eec0000000800 */
[----:B------:R-:W-:Y:S01]  /*4d50*/  HMMA.16816.F32 R80, R68, R4, RZ ;  /* 0x000000044450723c */ /* 0x000fe200000018ff */
[----:B----4-:R-:W-:Y:S01]  /*4d60*/  F2FP.F16.F32.PACK_AB R4, R0, R35 ;  /* 0x000000230004723e */ /* 0x010fe200000000ff */
[----:B------:R-:W-:Y:S01]  /*4d70*/  MUFU.EX2 R62, R62 ;  /* 0x0000003e003e7308 */ /* 0x000fe20000000800 */
[----:B-----5:R-:W-:Y:S01]  /*4d80*/  F2FP.F16.F32.PACK_AB R5, R50, R55 ;  /* 0x000000373205723e */ /* 0x020fe200000000ff */
[----:B------:R-:W-:Y:S01]  /*4d90*/  FADD.FTZ R35, R35, R32 ;  /* 0x0000002023237221 */ /* 0x000fe20000010000 */
[----:B------:R-:W-:-:S03]  /*4da0*/  FADD.FTZ R55, R55, R46 ;  /* 0x0000002e37377221 */ /* 0x000fc60000010000 */
[----:B------:R-:W-:Y:S01]  /*4db0*/  HMMA.16816.F32 R68, R68, R6, RZ ;  /* 0x000000064444723c */ /* 0x000fe200000018ff */
[----:B------:R-:W-:Y:S01]  /*4dc0*/  F2FP.F16.F32.PACK_AB R6, R45, R44 ;  /* 0x0000002c2d06723e */ /* 0x000fe200000000ff */
[----:B------:R-:W4:Y:S01]  /*4dd0*/  MUFU.EX2 R63, R63 ;  /* 0x0000003f003f7308 */ /* 0x000f220000000800 */
[----:B-1----:R-:W-:Y:S01]  /*4de0*/  F2FP.F16.F32.PACK_AB R7, R54, R53 ;  /* 0x000000353607723e */ /* 0x002fe200000000ff */
        /* <DEDUP_REMOVED lines=9> */
[----:B------:R-:W1:Y:S07]  /*4e80*/  MUFU.EX2 R64, R64 ;  /* 0x0000004000407308 */ /* 0x000e6e0000000800 */
[C---:B--2---:R-:W-:Y:S01]  /*4e90*/  HMMA.16816.F32 R92, R4.reuse, R28, R92 ;  /* 0x0000001c045c723c */ /* 0x044fe2000000185c */
[----:B------:R-:W-:Y:S07]  /*4ea0*/  MUFU.EX2 R137, R137 ;  /* 0x0000008900897308 */ /* 0x000fee0000000800 */
[C---:B------:R-:W-:Y:S01]  /*4eb0*/  HMMA.16816.F32 R76, R4.reuse, R20, R76 ;  /* 0x00000014044c723c */ /* 0x040fe2000000184c */
[----:B------:R-:W-:Y:S07]  /*4ec0*/  MUFU.EX2 R146, R146 ;  /* 0x0000009200927308 */ /* 0x000fee0000000800 */
[C---:B------:R-:W-:Y:S01]  /*4ed0*/  HMMA.16816.F32 R120, R4.reuse, R10, R120 ;  /* 0x0000000a0478723c */ /* 0x040fe20000001878 */
[----:B------:R-:W-:Y:S07]  /*4ee0*/  MUFU.EX2 R147, R147 ;  /* 0x0000009300937308 */ /* 0x000fee0000000800 */
[C---:B------:R-:W-:Y:S01]  /*4ef0*/  HMMA.16816.F32 R104, R4.reuse, R26, R104 ;  /* 0x0000001a0468723c */ /* 0x040fe20000001868 */
[----:B------:R-:W-:Y:S07]  /*4f00*/  MUFU.EX2 R150, R150 ;  /* 0x0000009600967308 */ /* 0x000fee0000000800 */
[C---:B------:R-:W-:Y:S01]  /*4f10*/  HMMA.16816.F32 R88, R4.reuse, R30, R88 ;  /* 0x0000001e0458723c */ /* 0x040fe20000001858 */
[----:B------:R-:W-:Y:S07]  /*4f20*/  MUFU.EX2 R56, R56 ;  /* 0x0000003800387308 */ /* 0x000fee0000000800 */
[----:B------:R-:W-:Y:S01]  /*4f30*/  HMMA.16816.F32 R72, R4, R22, R72 ;  /* 0x000000160448723c */ /* 0x000fe20000001848 */
[----:B------:R-:W-:Y:S01]  /*4f40*/  F2FP.F16.F32.PACK_AB R4, R3, R36 ;  /* 0x000000240304723e */ /* 0x000fe200000000ff */
[----:B------:R-:W-:Y:S01]  /*4f50*/  MUFU.EX2 R59, R59 ;  /* 0x0000003b003b7308 */ /* 0x000fe20000000800 */
[----:B---3--:R-:W-:Y:S01]  /*4f60*/  F2FP.F16.F32.PACK_AB R5, R60, R61 ;  /* 0x0000003d3c05723e */ /* 0x008fe200000000ff */
[----:B------:R-:W-:Y:S01]  /*4f70*/  FADD.FTZ R36, R36, R43 ;  /* 0x0000002b24247221 */ /* 0x000fe20000010000 */
[----:B------:R-:W-:Y:S01]  /*4f80*/  F2FP.F16.F32.PACK_AB R6, R57, R2 ;  /* 0x000000023906723e */ /* 0x000fe200000000ff */
[----:B------:R-:W-:Y:S01]  /*4f90*/  FADD.FTZ R61, R61, R34 ;  /* 0x000000223d3d7221 */ /* 0x000fe20000010000 */
[----:B----4-:R-:W-:Y:S01]  /*4fa0*/  F2FP.F16.F32.PACK_AB R7, R63, R62 ;  /* 0x0000003e3f07723e */ /* 0x010fe200000000ff */
[----:B------:R-:W-:-:S02]  /*4fb0*/  FADD.FTZ R3, R3, R36 ;  /* 0x0000002403037221 */ /* 0x000fc40000010000 */
[----:B------:R-:W-:Y:S01]  /*4fc0*/  MUFU.EX2 R58, R58 ;  /* 0x0000003a003a7308 */ /* 0x000fe20000000800 */
[----:B------:R-:W-:Y:S01]  /*4fd0*/  FADD.FTZ R61, R60, R61 ;  /* 0x0000003d3c3d7221 */ /* 0x000fe20000010000 */
[----:B------:R-:W-:Y:S02]  /*4fe0*/  FADD.FTZ R2, R2, R3 ;  /* 0x0000000302027221 */ /* 0x000fe40000010000 */
[C---:B------:R-:W-:Y:S01]  /*4ff0*/  HMMA.16816.F32 R96, R4.reuse, R28, R96 ;  /* 0x0000001c0460723c */ /* 0x040fe20000001860 */
[--C-:B------:R-:W-:Y:S01]  /*5000*/  FFMA.FTZ R28, R15, UR4, -R148.reuse ;  /* 0x000000040f1c7c23 */ /* 0x100fe20008010894 */
[--C-:B------:R-:W-:Y:S01]  /*5010*/  FFMA.FTZ R29, R13, UR4, -R148.reuse ;  /* 0x000000040d1d7c23 */ /* 0x100fe20008010894 */
[----:B------:R-:W-:Y:S01]  /*5020*/  FFMA.FTZ R148, R145, UR4, -R148 ;  /* 0x0000000491947c23 */ /* 0x000fe20008010894 */
[----:B------:R-:W2:Y:S01]  /*5030*/  LDSM.16.MT88.4 R12, [R184+0x7000] ;  /* 0x00700000b80c783b */ /* 0x000ea20000004200 */
[----:B------:R-:W-:Y:S01]  /*5040*/  MUFU.EX2 R65, R65 ;  /* 0x0000004100417308 */ /* 0x000fe20000000800 */
[----:B------:R-:W-:Y:S01]  /*5050*/  FADD.FTZ R62, R62, R61 ;  /* 0x0000003d3e3e7221 */ /* 0x000fe20000010000 */
[----:B------:R-:W-:Y:S01]  /*5060*/  FADD.FTZ R57, R57, R2 ;  /* 0x0000000239397221 */ /* 0x000fe20000010000 */
[----:B------:R-:W-:Y:S02]  /*5070*/  HMMA.16816.F32 R128, R4, R8, R128 ;  /* 0x000000080480723c */ /* 0x000fe40000001880 */
[----:B------:R-:W-:-:S03]  /*5080*/  FADD.FTZ R62, R63, R62 ;  /* 0x0000003e3f3e7221 */ /* 0x000fc60000010000 */
[----:B------:R-:W-:Y:S03]  /*5090*/  MUFU.EX2 R28, R28 ;  /* 0x0000001c001c7308 */ /* 0x000fe60000000800 */
[C---:B------:R-:W-:Y:S05]  /*50a0*/  HMMA.16816.F32 R112, R4.reuse, R24, R112 ;  /* 0x000000180470723c */ /* 0x040fea0000001870 */
[----:B------:R-:W3:Y:S03]  /*50b0*/  MUFU.EX2 R29, R29 ;  /* 0x0000001d001d7308 */ /* 0x000ee60000000800 */
[C---:B------:R-:W-:Y:S01]  /*50c0*/  HMMA.16816.F32 R116, R4.reuse, R10, R116 ;  /* 0x0000000a0474723c */ /* 0x040fe20000001874 */
[----:B------:R-:W4:Y:S04]  /*50d0*/  LDSM.16.MT88.4 R8, [R143+0x7000] ;  /* 0x007000008f08783b */ /* 0x000f280000004200 */
[----:B------:R-:W-:Y:S03]  /*50e0*/  MUFU.EX2 R164, R164 ;  /* 0x000000a400a47308 */ /* 0x000fe60000000800 */
[C---:B------:R-:W-:Y:S01]  /*50f0*/  HMMA.16816.F32 R100, R4.reuse, R26, R100 ;  /* 0x0000001a0464723c */ /* 0x040fe20000001864 */
[----:B------:R-:W5:Y:S04]  /*5100*/  LDSM.16.MT88.4 R24, [R142+0x7000] ;  /* 0x007000008e18783b */ /* 0x000f680000004200 */
[----:B------:R-:W-:Y:S03]  /*5110*/  MUFU.EX2 R166, R166 ;  /* 0x000000a600a67308 */ /* 0x000fe60000000800 */
[C---:B------:R-:W-:Y:S01]  /*5120*/  HMMA.16816.F32 R84, R4.reuse, R30, R84 ;  /* 0x0000001e0454723c */ /* 0x040fe20000001854 */
[--C-:B------:R-:W-:Y:S01]  /*5130*/  FFMA.FTZ R30, R163, UR4, -R160.reuse ;  /* 0x00000004a31e7c23 */ /* 0x100fe200080108a0 */
[--C-:B------:R-:W-:Y:S01]  /*5140*/  FFMA.FTZ R31, R161, UR4, -R160.reuse ;  /* 0x00000004a11f7c23 */ /* 0x100fe200080108a0 */
[----:B------:R-:W-:Y:S01]  /*5150*/  FFMA.FTZ R160, R159, UR4, -R160 ;  /* 0x000000049fa07c23 */ /* 0x000fe200080108a0 */
[--C-:B------:R-:W-:Y:S01]  /*5160*/  FFMA.FTZ R159, R170, UR4, -R141.reuse ;  /* 0x00000004aa9f7c23 */ /* 0x100fe2000801088d */
[----:B------:R-:W-:Y:S01]  /*5170*/  FFMA.FTZ R161, R168, UR4, -R141 ;  /* 0x00000004a8a17c23 */ /* 0x000fe2000801088d */
[----:B------:R-:W-:Y:S01]  /*5180*/  FFMA.FTZ R163, R156, UR4, -R155 ;  /* 0x000000049ca37c23 */ /* 0x000fe2000801089b */
[----:B------:R-:W-:Y:S01]  /*5190*/  MUFU.EX2 R158, R158 ;  /* 0x0000009e009e7308 */ /* 0x000fe20000000800 */
[C---:B------:R-:W-:Y:S07]  /*51a0*/  HMMA.16816.F32 R80, R4.reuse, R20, R80 ;  /* 0x000000140450723c */ /* 0x040fee0000001850 */
[----:B------:R-:W5:Y:S01]  /*51b0*/  MUFU.EX2 R159, R159 ;  /* 0x0000009f009f7308 */ /* 0x000f620000000800 */
[----:B------:R-:W-:Y:S01]  /*51c0*/  HMMA.16816.F32 R68, R4, R22, R68 ;  /* 0x000000160444723c */ /* 0x000fe20000001844 */
[----:B-1----:R-:W-:Y:S01]  /*51d0*/  F2FP.F16.F32.PACK_AB R4, R64, R67 ;  /* 0x000000434004723e */ /* 0x002fe200000000ff */
[----:B------:R-:W1:Y:S01]  /*51e0*/  LDSM.16.MT88.4 R20, [R188+0x7800] ;  /* 0x00780000bc14783b */ /* 0x000e620000004200 */
[----:B---3--:R-:W-:Y:S01]  /*51f0*/  F2FP.F16.F32.PACK_AB R5, R29, R28 ;  /* 0x0000001c1d05723e */ /* 0x008fe200000000ff */
[----:B------:R-:W-:Y:S01]  /*5200*/  FADD.FTZ R67, R67, R44 ;  /* 0x0000002c43437221 */ /* 0x000fe20000010000 */
[----:B------:R-:W-:Y:S01]  /*5210*/  F2FP.F16.F32.PACK_AB R6, R146, R137 ;  /* 0x000000899206723e */ /* 0x000fe200000000ff */
[----:B------:R-:W-:Y:S01]  /*5220*/  FADD.FTZ R28, R28, R53 ;  /* 0x000000351c1c7221 */ /* 0x000fe20000010000 */
[----:B------:R-:W3:Y:S01]  /*5230*/  MUFU.EX2 R161, R161 ;  /* 0x000000a100a17308 */ /* 0x000ee20000000800 */
[----:B------:R-:W-:Y:S01]  /*5240*/  F2FP.F16.F32.PACK_AB R7, R150, R147 ;  /* 0x000000939607723e */ /* 0x000fe200000000ff */
[----:B------:R-:W-:Y:S01]  /*5250*/  FADD.FTZ R64, R64, R67 ;  /* 0x0000004340407221 */ /* 0x000fe20000010000 */
[----:B------:R-:W-:-:S03]  /*5260*/  FADD.FTZ R28, R29, R28 ;  /* 0x0000001c1d1c7221 */ /* 0x000fc60000010000 */
[----:B------:R-:W-:Y:S01]  /*5270*/  FADD.FTZ R137, R137, R64 ;  /* 0x0000004089897221 */ /* 0x000fe20000010000 */
[----:B------:R-:W-:Y:S01]  /*5280*/  FADD.FTZ R147, R147, R28 ;  /* 0x0000001c93937221 */ /* 0x000fe20000010000 */
[----:B------:R-:W-:Y:S01]  /*5290*/  HMMA.16816.F32 R124, R4, R16, R124 ;  /* 0x00000010047c723c */ /* 0x000fe2000000187c */
[----:B------:R-:W1:Y:S01]  /*52a0*/  MUFU.EX2 R163, R163 ;  /* 0x000000a300a37308 */ /* 0x000e620000000800 */
[----:B------:R-:W-:Y:S01]  /*52b0*/  FADD.FTZ R137, R146, R137 ;  /* 0x0000008992897221 */ /* 0x000fe20000010000 */
[----:B------:R-:W-:-:S05]  /*52c0*/  FADD.FTZ R147, R150, R147 ;  /* 0x0000009396937221 */ /* 0x000fca0000010000 */
[C---:B--2---:R-:W-:Y:S01]  /*52d0*/  HMMA.16816.F32 R108, R4.reuse, R12, R108 ;  /* 0x0000000c046c723c */ /* 0x044fe2000000186c */
[----:B------:R-:W-:Y:S07]  /*52e0*/  MUFU.EX2 R154, R154 ;  /* 0x0000009a009a7308 */ /* 0x000fee0000000800 */
[C---:B----4-:R-:W-:Y:S01]  /*52f0*/  HMMA.16816.F32 R92, R4.reuse, R8, R92 ;  /* 0x00000008045c723c */ /* 0x050fe2000000185c */
[----:B------:R-:W-:Y:S07]  /*5300*/  MUFU.EX2 R221, R221 ;  /* 0x000000dd00dd7308 */ /* 0x000fee0000000800 */
[C---:B-----5:R-:W-:Y:S01]  /*5310*/  HMMA.16816.F32 R76, R4.reuse, R24, R76 ;  /* 0x00000018044c723c */ /* 0x060fe2000000184c */
[----:B------:R-:W-:Y:S07]  /*5320*/  MUFU.EX2 R152, R152 ;  /* 0x0000009800987308 */ /* 0x000fee0000000800 */
[C---:B------:R-:W-:Y:S01]  /*5330*/  HMMA.16816.F32 R120, R4.reuse, R18, R120 ;  /* 0x000000120478723c */ /* 0x040fe20000001878 */
[----:B------:R-:W2:Y:S07]  /*5340*/  MUFU.EX2 R151, R151 ;  /* 0x0000009700977308 */ /* 0x000eae0000000800 */
[C---:B------:R-:W-:Y:S01]  /*5350*/  HMMA.16816.F32 R104, R4.reuse, R14, R104 ;  /* 0x0000000e0468723c */ /* 0x040fe20000001868 */
[----:B------:R-:W-:Y:S07]  /*5360*/  MUFU.EX2 R149, R149 ;  /* 0x0000009500957308 */ /* 0x000fee0000000800 */
[C---:B------:R-:W-:Y:S01]  /*5370*/  HMMA.16816.F32 R88, R4.reuse, R10, R88 ;  /* 0x0000000a0458723c */ /* 0x040fe20000001858 */
[----:B------:R-:W4:Y:S07]  /*5380*/  MUFU.EX2 R148, R148 ;  /* 0x0000009400947308 */ /* 0x000f2e0000000800 */
[----:B------:R-:W-:Y:S01]  /*5390*/  HMMA.16816.F32 R72, R4, R26, R72 ;  /* 0x0000001a0448723c */ /* 0x000fe20000001848 */
[----:B------:R-:W-:Y:S01]  /*53a0*/  F2FP.F16.F32.PACK_AB R4, R59, R56 ;  /* 0x000000383b04723e */ /* 0x000fe200000000ff */
[----:B------:R-:W-:Y:S01]  /*53b0*/  MUFU.EX2 R30, R30 ;  /* 0x0000001e001e7308 */ /* 0x000fe20000000800 */
[----:B------:R-:W-:Y:S01]  /*53c0*/  F2FP.F16.F32.PACK_AB R5, R164, R159 ;  /* 0x0000009fa405723e */ /* 0x000fe200000000ff */
[----:B------:R-:W-:Y:S01]  /*53d0*/  FADD.FTZ R56, R56, R57 ;  /* 0x0000003938387221 */ /* 0x000fe20000010000 */
[----:B------:R-:W-:Y:S01]  /*53e0*/  F2FP.F16.F32.PACK_AB R6, R65, R58 ;  /* 0x0000003a4106723e */ /* 0x000fe200000000ff */
[----:B------:R-:W-:Y:S01]  /*53f0*/  FADD.FTZ R159, R159, R62 ;  /* 0x0000003e9f9f7221 */ /* 0x000fe20000010000 */
[----:B---3--:R-:W-:Y:S01]  /*5400*/  F2FP.F16.F32.PACK_AB R7, R166, R161 ;  /* 0x000000a1a607723e */ /* 0x008fe200000000ff */
[----:B------:R-:W-:-:S02]  /*5410*/  FADD.FTZ R59, R59, R56 ;  /* 0x000000383b3b7221 */ /* 0x000fc40000010000 */
[----:B------:R-:W3:Y:S01]  /*5420*/  MUFU.EX2 R31, R31 ;  /* 0x0000001f001f7308 */ /* 0x000ee20000000800 */
[----:B------:R-:W-:Y:S01]  /*5430*/  FADD.FTZ R164, R164, R159 ;  /* 0x0000009fa4a47221 */ /* 0x000fe20000010000 */
[----:B------:R-:W-:Y:S02]  /*5440*/  FADD.FTZ R58, R58, R59 ;  /* 0x0000003b3a3a7221 */ /* 0x000fe40000010000 */
[----:B------:R-:W-:Y:S01]  /*5450*/  HMMA.16816.F32 R128, R4, R16, R128 ;  /* 0x000000100480723c */ /* 0x000fe20000001880 */
[----:B------:R-:W-:Y:S01]  /*5460*/  FADD.FTZ R161, R161, R164 ;  /* 0x000000a4a1a17221 */ /* 0x000fe20000010000 */
[----:B------:R-:W-:Y:S02]  /*5470*/  FADD.FTZ R65, R65, R58 ;  /* 0x0000003a41417221 */ /* 0x000fe40000010000 */
[----:B------:R-:W-:Y:S01]  /*5480*/  MUFU.EX2 R162, R162 ;  /* 0x000000a200a27308 */ /* 0x000fe20000000800 */
[----:B------:R-:W-:-:S03]  /*5490*/  FADD.FTZ R161, R166, R161 ;  /* 0x000000a1a6a17221 */ /* 0x000fc60000010000 */
[C---:B------:R-:W-:Y:S01]  /*54a0*/  HMMA.16816.F32 R116, R4.reuse, R18, R116 ;  /* 0x000000120474723c */ /* 0x040fe20000001874 */
[----:B------:R-:W5:Y:S03]  /*54b0*/  LDSM.16.MT88.4 R16, [R184+0x7800] ;  /* 0x00780000b810783b */ /* 0x000f660000004200 */
[----:B------:R-:W-:Y:S04]  /*54c0*/  MUFU.EX2 R157, R157 ;  /* 0x0000009d009d7308 */ /* 0x000fe80000000800 */
[C---:B------:R-:W-:Y:S04]  /*54d0*/  HMMA.16816.F32 R112, R4.reuse, R12, R112 ;  /* 0x0000000c0470723c */ /* 0x040fe80000001870 */
[----:B------:R-:W-:Y:S04]  /*54e0*/  MUFU.EX2 R160, R160 ;  /* 0x000000a000a07308 */ /* 0x000fe80000000800 */
[C---:B------:R-:W-:Y:S01]  /*54f0*/  HMMA.16816.F32 R100, R4.reuse, R14, R100 ;  /* 0x0000000e0464723c */ /* 0x040fe20000001864 */
[----:B------:R-:W3:Y:S07]  /*5500*/  LDSM.16.MT88.4 R12, [R143+0x7800] ;  /* 0x007800008f0c783b */ /* 0x000eee0000004200 */
[C---:B------:R-:W-:Y:S08]  /*5510*/  HMMA.16816.F32 R96, R4.reuse, R8, R96 ;  /* 0x000000080460723c */ /* 0x040ff00000001860 */
[C---:B------:R-:W-:Y:S01]  /*5520*/  HMMA.16816.F32 R84, R4.reuse, R10, R84 ;  /* 0x0000000a0454723c */ /* 0x040fe20000001854 */
[----:B------:R-:W3:Y:S07]  /*5530*/  LDSM.16.MT88.4 R8, [R142+0x7800] ;  /* 0x007800008e08783b */ /* 0x000eee0000004200 */
[----:B------:R-:W-:Y:S01]  /*5540*/  HMMA.16816.F32 R80, R4, R24, R80 ;  /* 0x000000180450723c */ /* 0x000fe20000001850 */
[--C-:B------:R-:W-:Y:S01]  /*5550*/  FFMA.FTZ R25, R144, UR4, -R141.reuse ;  /* 0x0000000490197c23 */ /* 0x100fe2000801088d */
[----:B------:R-:W-:-:S05]  /*5560*/  FFMA.FTZ R24, R140, UR4, -R141 ;  /* 0x000000048c187c23 */ /* 0x000fca000801088d */
[----:B------:R-:W3:Y:S01]  /*5570*/  MUFU.EX2 R25, R25 ;  /* 0x0000001900197308 */ /* 0x000ee20000000800 */
[----:B------:R-:W-:Y:S01]  /*5580*/  HMMA.16816.F32 R68, R4, R26, R68 ;  /* 0x0000001a0444723c */ /* 0x000fe20000001844 */
[----:B------:R-:W-:Y:S01]  /*5590*/  FFMA.FTZ R27, R66, UR4, -R141 ;  /* 0x00000004421b7c23 */ /* 0x000fe2000801088d */
[----:B-1----:R-:W-:Y:S01]  /*55a0*/  F2FP.F16.F32.PACK_AB R4, R163, R158 ;  /* 0x0000009ea304723e */ /* 0x002fe200000000ff */
[----:B------:R-:W-:Y:S01]  /*55b0*/  FADD.FTZ R158, R158, R137 ;  /* 0x000000899e9e7221 */ /* 0x000fe20000010000 */
[----:B--2---:R-:W-:Y:S01]  /*55c0*/  F2FP.F16.F32.PACK_AB R5, R151, R152 ;  /* 0x000000989705723e */ /* 0x004fe200000000ff */
[----:B------:R-:W-:Y:S01]  /*55d0*/  FADD.FTZ R152, R152, R147 ;  /* 0x0000009398987221 */ /* 0x000fe20000010000 */
[----:B------:R-:W-:Y:S01]  /*55e0*/  F2FP.F16.F32.PACK_AB R6, R221, R154 ;  /* 0x0000009add06723e */ /* 0x000fe200000000ff */
[----:B------:R-:W-:Y:S01]  /*55f0*/  MUFU.EX2 R24, R24 ;  /* 0x0000001800187308 */ /* 0x000fe20000000800 */
[----:B----4-:R-:W-:Y:S01]  /*5600*/  F2FP.F16.F32.PACK_AB R7, R148, R149 ;  /* 0x000000959407723e */ /* 0x010fe200000000ff */
[----:B------:R-:W-:Y:S01]  /*5610*/  FADD.FTZ R163, R163, R158 ;  /* 0x0000009ea3a37221 */ /* 0x000fe20000010000 */
[----:B------:R-:W-:-:S03]  /*5620*/  FADD.FTZ R152, R151, R152 ;  /* 0x0000009897987221 */ /* 0x000fc60000010000 */
[----:B------:R-:W-:Y:S01]  /*5630*/  FADD.FTZ R154, R154, R163 ;  /* 0x000000a39a9a7221 */ /* 0x000fe20000010000 */
[----:B------:R-:W-:Y:S01]  /*5640*/  FADD.FTZ R149, R149, R152 ;  /* 0x0000009895957221 */ /* 0x000fe20000010000 */
[----:B------:R-:W1:Y:S01]  /*5650*/  MUFU.EX2 R27, R27 ;  /* 0x0000001b001b7308 */ /* 0x000e620000000800 */
[----:B------:R-:W-:Y:S01]  /*5660*/  HMMA.16816.F32 R124, R4, R20, R124 ;  /* 0x00000014047c723c */ /* 0x000fe2000000187c */
[----:B------:R-:W-:Y:S01]  /*5670*/  FADD.FTZ R221, R221, R154 ;  /* 0x0000009adddd7221 */ /* 0x000fe20000010000 */
[----:B------:R-:W-:-:S06]  /*5680*/  FADD.FTZ R219, R148, R149 ;  /* 0x0000009594db7221 */ /* 0x000fcc0000010000 */
[C---:B------:R-:W-:Y:S08]  /*5690*/  HMMA.16816.F32 R120, R4.reuse, R22, R120 ;  /* 0x000000160478723c */ /* 0x040ff00000001878 */
[C---:B-----5:R-:W-:Y:S08]  /*56a0*/  HMMA.16816.F32 R108, R4.reuse, R16, R108 ;  /* 0x00000010046c723c */ /* 0x060ff0000000186c */
[C---:B------:R-:W-:Y:S08]  /*56b0*/  HMMA.16816.F32 R104, R4.reuse, R18, R104 ;  /* 0x000000120468723c */ /* 0x040ff00000001868 */
[C---:B---3--:R-:W-:Y:S08]  /*56c0*/  HMMA.16816.F32 R92, R4.reuse, R12, R92 ;  /* 0x0000000c045c723c */ /* 0x048ff0000000185c */
        /* <DEDUP_REMOVED lines=9> */
[----:B-1----:R-:W-:Y:S01]  /*5760*/  F2FP.F16.F32.PACK_AB R7, R27, R24 ;  /* 0x000000181b07723e */ /* 0x002fe200000000ff */
[----:B------:R-:W-:-:S02]  /*5770*/  FADD.FTZ R25, R25, R162 ;  /* 0x000000a219197221 */ /* 0x000fc40000010000 */
[----:B------:R-:W-:Y:S02]  /*5780*/  FADD.FTZ R157, R157, R30 ;  /* 0x0000001e9d9d7221 */ /* 0x000fe40000010000 */
[----:B------:R-:W-:Y:S02]  /*5790*/  FADD.FTZ R24, R24, R25 ;  /* 0x0000001918187221 */ /* 0x000fe40000010000 */
[----:B------:R-:W-:Y:S01]  /*57a0*/  HMMA.16816.F32 R128, R4, R20, R128 ;  /* 0x000000140480723c */ /* 0x000fe20000001880 */
        /* <DEDUP_REMOVED lines=11> */
[C-C-:B------:R-:W-:Y:S01]  /*5860*/  SHF.L.U64.HI R213, R138.reuse, 0x4, R139.reuse ;  /* 0x000000048ad57819 */ /* 0x140fe2000001028b */
[C---:B------:R-:W-:Y:S01]  /*5870*/  IMAD.SHL.U32 R214, R138.reuse, 0x10, RZ ;  /* 0x000000108ad67824 */ /* 0x040fe200078e00ff */
[C---:B------:R-:W-:Y:S01]  /*5880*/  SHF.L.U64.HI R215, R138.reuse, 0x5, R139 ;  /* 0x000000058ad77819 */ /* 0x040fe2000001028b */
[----:B------:R-:W-:Y:S01]  /*5890*/  IMAD.SHL.U32 R216, R138, 0x20, RZ ;  /* 0x000000208ad87824 */ /* 0x000fe200078e00ff */
[----:B------:R-:W-:Y:S01]  /*58a0*/  LEA.HI.SX32 R217, R132, 0xfffffffe, 0x1a ;  /* 0xfffffffe84d97811 */ /* 0x000fe200078fd2ff */
[----:B------:R-:W-:Y:S01]  /*58b0*/  IMAD.MOV.U32 R3, RZ, RZ, R134 ;  /* 0x000000ffff037224 */ /* 0x000fe200078e0086 */
[----:B------:R-:W-:Y:S01]  /*58c0*/  MOV R0, R133 ;  /* 0x0000008500007202 */ /* 0x000fe20000000f00 */
[----:B------:R-:W-:Y:S01]  /*58d0*/  IMAD.MOV.U32 R141, RZ, RZ, R136 ;  /* 0x000000ffff8d7224 */ /* 0x000fe200078e0088 */
[----:B------:R-:W-:Y:S01]  /*58e0*/  MOV R2, R135 ;  /* 0x0000008700027202 */ /* 0x000fe20000000f00 */
[----:B------:R-:W1:Y:S01]  /*58f0*/  LDCU UR8, c[0x0][0x50c] ;  /* 0x0000a180ff0877ac */ /* 0x000e620008000800 */
[----:B------:R-:W2:Y:S01]  /*5900*/  LDCU UR4, c[0x0][0x45c] ;  /* 0x00008b80ff0477ac */ /* 0x000ea20008000800 */
[----:B------:R-:W3:Y:S01]  /*5910*/  LDCU.64 UR6, c[0x0][0x3c0] ;  /* 0x00007800ff0677ac */ /* 0x000ee20008000a00 */
[----:B------:R-:W-:Y:S05]  /*5920*/  BRA `(.L_x_1295) ;  /* 0x0000000000747947 */ /* 0x000fea0003800000 */
.L_x_1297:
[----:B------:R-:W1:Y:S01]  /*5930*/  LDC.64 R4, c[0x0][0x3b8] ;  /* 0x0000ee00ff047b82 */ /* 0x000e620000000a00 */
[----:B------:R-:W-:Y:S01]  /*5940*/  VIADD R19, R217, 0xffffffff ;  /* 0xffffffffd9137836 */ /* 0x000fe20000000000 */
[C---:B-1----:R-:W-:Y:S03]  /*5950*/  SHF.L.U64.HI R8, R4.reuse, 0x4, R5 ;  /* 0x0000000404087819 */ /* 0x042fe60000010205 */
[C---:B------:R-:W-:Y:S04]  /*5960*/  IMAD.WIDE.U32 R20, R19.reuse, R4, RZ ;  /* 0x0000000413147225 */ /* 0x040fe800078e00ff */
[----:B------:R-:W-:Y:S01]  /*5970*/  IMAD.SHL.U32 R6, R4, 0x10, RZ ;  /* 0x0000001004067824 */ /* 0x000fe200078e00ff */
[C---:B------:R-:W-:Y:S01]  /*5980*/  LEA R28, P2, R20.reuse, R207, 0x7 ;  /* 0x000000cf141c7211 */ /* 0x040fe200078438ff */
        /* <DEDUP_REMOVED lines=10> */
[C---:B------:R-:W-:Y:S01]  /*5a30*/  LEA R20, P2, R23.reuse, R207, 0x1 ;  /* 0x000000cf17147211 */ /* 0x040fe200078408ff */
[----:B------:R-:W-:Y:S01]  /*5a40*/  IMAD.X R19, R8, 0x1, R21, P0 ;  /* 0x0000000108137824 */ /* 0x000fe200000e0615 */
        /* <DEDUP_REMOVED lines=11> */
.L_x_1295:
[----:B------:R-:W-:Y:S04]  /*5b00*/  DEPBAR.LE SB0, 0x0 ;  /* 0x000080000000791a */ /* 0x000fe80000000000 */
[----:B------:R-:W-:Y:S01]  /*5b10*/  BAR.SYNC.DEFER_BLOCKING 0x0 ;  /* 0x0000000000007b1d */ /* 0x000fe20000010000 */
[C---:B---3--:R-:W-:Y:S04]  /*5b20*/  IMAD.WIDE.U32 R232, R217.reuse, UR6, RZ ;  /* 0x00000006d9e87c25 */ /* 0x048fe8000f8e00ff */
[----:B------:R-:W-:Y:S01]  /*5b30*/  IMAD R136, R217, UR7, R233 ;  /* 0x00000007d9887c24 */ /* 0x000fe2000f8e02e9 */
[C---:B------:R-:W-:Y:S02]  /*5b40*/  LEA R230, P3, R232.reuse, R205, 0x7 ;  /* 0x000000cde8e67211 */ /* 0x040fe400078638ff */
[CC--:B------:R-:W-:Y:S02]  /*5b50*/  LEA R137, P0, R232.reuse, R214.reuse, 0x6 ;  /* 0x000000d6e8897211 */ /* 0x0c0fe400078030ff */
[C-C-:B------:R-:W-:Y:S02]  /*5b60*/  LEA.HI.X R231, R232.reuse, R203, R136.reuse, 0x7, P3 ;  /* 0x000000cbe8e77211 */ /* 0x140fe400018f3c88 */
[----:B------:R-:W-:Y:S02]  /*5b70*/  LEA.HI.X R138, R232, R213, R136, 0x6, P0 ;  /* 0x000000d5e88a7211 */ /* 0x000fe400000f3488 */
[C---:B------:R-:W-:Y:S02]  /*5b80*/  LEA R228, P2, R137.reuse, R205, 0x1 ;  /* 0x000000cd89e47211 */ /* 0x040fe400078408ff */
[C---:B------:R-:W-:Y:S02]  /*5b90*/  IADD3 R180, P1, PT, R137.reuse, R214, RZ ;  /* 0x000000d689b47210 */ /* 0x040fe40007f3e0ff */
[C---:B------:R-:W-:Y:S02]  /*5ba0*/  LEA.HI.X R229, R137.reuse, R203, R138, 0x1, P2 ;  /* 0x000000cb89e57211 */ /* 0x040fe400010f0c8a */
[----:B------:R-:W-:Y:S02]  /*5bb0*/  IADD3.X R140, PT, PT, R138, R213, RZ, P1, !PT ;  /* 0x000000d58a8c7210 */ /* 0x000fe40000ffe4ff */
[C---:B------:R-:W-:Y:S01]  /*5bc0*/  LEA R226, P1, R180.reuse, R205, 0x1 ;  /* 0x000000cdb4e27211 */ /* 0x040fe200078208ff */
[----:B------:R-:W-:Y:S01]  /*5bd0*/  @!PT LDS RZ, [RZ] ;  /* 0x00000000fffff984 */ /* 0x000fe20000000800 */
[----:B------:R-:W-:Y:S01]  /*5be0*/  @!PT LDS RZ, [RZ] ;  /* 0x00000000fffff984 */ /* 0x000fe20000000800 */
[----:B------:R-:W-:Y:S01]  /*5bf0*/  @!PT LDS RZ, [RZ] ;  /* 0x00000000fffff984 */ /* 0x000fe20000000800 */
[----:B------:R-:W-:Y:S01]  /*5c00*/  LDGSTS.E.BYPASS.LTC128B.128 [R211+0x6000], desc[UR14][R230.64] ;  /* 0x06000000e6d37fae */ /* 0x000fe2000b981a0e */
[----:B------:R-:W-:Y:S02]  /*5c10*/  IADD3 R220, P0, PT, R137, R216, RZ ;  /* 0x000000d889dc7210 */ /* 0x000fe40007f1e0ff */
[----:B------:R-:W-:Y:S02]  /*5c20*/  LEA.HI.X R227, R180, R203, R140, 0x1, P1 ;  /* 0x000000cbb4e37211 */ /* 0x000fe400008f0c8c */
[----:B------:R-:W-:Y:S02]  /*5c30*/  IADD3.X R182, PT, PT, R138, R215, RZ, P0, !PT ;  /* 0x000000d78ab67210 */ /* 0x000fe400007fe4ff */
[C---:B------:R-:W-:Y:S01]  /*5c40*/  LEA R224, P0, R220.reuse, R205, 0x1 ;  /* 0x000000cddce07211 */ /* 0x040fe200078008ff */
[----:B------:R-:W-:Y:S03]  /*5c50*/  LDGSTS.E.BYPASS.LTC128B.128 [R211+0x6800], desc[UR14][R228.64] ;  /* 0x06800000e4d37fae */ /* 0x000fe6000b981a0e */
[----:B------:R-:W-:Y:S02]  /*5c60*/  LEA.HI.X R225, R220, R203, R182, 0x1, P0 ;  /* 0x000000cbdce17211 */ /* 0x000fe400000f0cb6 */
[----:B------:R-:W-:Y:S03]  /*5c70*/  ISETP.NE.AND P0, PT, R217, RZ, PT ;  /* 0x000000ffd900720c */ /* 0x000fe60003f05270 */
[----:B------:R-:W-:Y:S08]  /*5c80*/  LDGSTS.E.BYPASS.LTC128B.128 [R211+0x7000], desc[UR14][R226.64] ;  /* 0x07000000e2d37fae */ /* 0x000ff0000b981a0e */
[----:B------:R3:W-:Y:S08]  /*5c90*/  LDGSTS.E.BYPASS.LTC128B.128 [R211+0x7800], desc[UR14][R224.64] ;  /* 0x07800000e0d37fae */ /* 0x0007f0000b981a0e */
[----:B------:R-:W-:Y:S08]  /*5ca0*/  LDSM.16.M88.4 R132, [R193] ;  /* 0x00000000c184783b */ /* 0x000ff00000000200 */
[----:B------:R-:W4:Y:S08]  /*5cb0*/  LDSM.16.M88.4 R144, [R192+UR5+0x4000] ;  /* 0x00400005c090783b */ /* 0x000f300008000200 */
[----:B------:R-:W5:Y:S08]  /*5cc0*/  LDSM.16.M88.4 R148, [R193+0x2000] ;  /* 0x00200000c194783b */ /* 0x000f700000000200 */
[----:B------:R-:W1:Y:S08]  /*5cd0*/  LDSM.16.M88.4 R152, [R192+UR5+0x4800] ;  /* 0x00480005c098783b */ /* 0x000e700008000200 */
[----:B------:R-:W2:Y:S08]  /*5ce0*/  LDSM.16.M88.4 R156, [R192+UR5+0x5000] ;  /* 0x00500005c09c783b */ /* 0x000eb00008000200 */
[----:B------:R-:W0:Y:S08]  /*5cf0*/  LDGDEPBAR ;  /* 0x00000000000079af */ /* 0x000e300000000000 */
[----:B------:R-:W3:Y:S08]  /*5d00*/  LDSM.16.M88.4 R160, [R192+UR5+0x5800] ;  /* 0x00580005c0a0783b */ /* 0x000ef00008000200 */
[----:B------:R-:W-:Y:S08]  /*5d10*/  LDSM.16.M88.4 R164, [R191] ;  /* 0x00000000bfa4783b */ /* 0x000ff00000000200 */
[----:B------:R-:W3:Y:S08]  /*5d20*/  LDSM.16.M88.4 R168, [R187+0x4000] ;  /* 0x00400000bba8783b */ /* 0x000ef00000000200 */
[----:B------:R-:W3:Y:S08]  /*5d30*/  LDSM.16.M88.4 R172, [R191+0x2000] ;  /* 0x00200000bfac783b */ /* 0x000ef00000000200 */
[----:B------:R-:W-:Y:S08]  /*5d40*/  LDSM.16.M88.4 R176, [R186+0x4800] ;  /* 0x00480000bab0783b */ /* 0x000ff00000000200 */
[----:B------:R-:W-:Y:S08]  /*5d50*/  LDSM.16.M88.4 R136, [R186+0x5000] ;  /* 0x00500000ba88783b */ /* 0x000ff00000000200 */
[----:B------:R-:W-:Y:S01]  /*5d60*/  LDSM.16.M88.4 R180, [R185+0x4000] ;  /* 0x00400000b9b4783b */ /* 0x000fe20000000200 */
[-C--:B----4-:R-:W-:Y:S08]  /*5d70*/  HMMA.16816.F32 R4, R132, R144.reuse, RZ ;  /* 0x000000908404723c */ /* 0x090ff000000018ff */
[C---:B-----5:R-:W-:Y:S08]  /*5d80*/  HMMA.16816.F32 R8, R148.reuse, R144, RZ ;  /* 0x000000909408723c */ /* 0x060ff000000018ff */
[-C--:B------:R-:W-:Y:S08]  /*5d90*/  HMMA.16816.F32 R12, R148, R146.reuse, RZ ;  /* 0x00000092940c723c */ /* 0x080ff000000018ff */
[C---:B------:R-:W-:Y:S01]  /*5da0*/  HMMA.16816.F32 R16, R132.reuse, R146, RZ ;  /* 0x000000928410723c */ /* 0x040fe200000018ff */
[----:B------:R-:W4:Y:S07]  /*5db0*/  LDSM.16.M88.4 R144, [R187+0x4800] ;  /* 0x00480000bb90783b */ /* 0x000f2e0000000200 */
[-C--:B-1----:R-:W-:Y:S08]  /*5dc0*/  HMMA.16816.F32 R20, R132, R152.reuse, RZ ;  /* 0x000000988414723c */ /* 0x082ff000000018ff */
[C---:B------:R-:W-:Y:S08]  /*5dd0*/  HMMA.16816.F32 R24, R148.reuse, R152, RZ ;  /* 0x000000989418723c */ /* 0x040ff000000018ff */
[-C--:B------:R-:W-:Y:S08]  /*5de0*/  HMMA.16816.F32 R28, R148, R154.reuse, RZ ;  /* 0x0000009a941c723c */ /* 0x080ff000000018ff */
[C---:B------:R-:W-:Y:S01]  /*5df0*/  HMMA.16816.F32 R32, R132.reuse, R154, RZ ;  /* 0x0000009a8420723c */ /* 0x040fe200000018ff */
[----:B------:R-:W-:Y:S07]  /*5e00*/  LDSM.16.M88.4 R152, [R190] ;  /* 0x00000000be98783b */ /* 0x000fee0000000200 */
[-C--:B--2---:R-:W-:Y:S08]  /*5e10*/  HMMA.16816.F32 R36, R132, R156.reuse, RZ ;  /* 0x0000009c8424723c */ /* 0x084ff000000018ff */
[C---:B------:R-:W-:Y:S08]  /*5e20*/  HMMA.16816.F32 R40, R148.reuse, R156, RZ ;  /* 0x0000009c9428723c */ /* 0x040ff000000018ff */
[-C--:B------:R-:W-:Y:S08]  /*5e30*/  HMMA.16816.F32 R44, R148, R158.reuse, RZ ;  /* 0x0000009e942c723c */ /* 0x080ff000000018ff */
[C---:B------:R-:W-:Y:S01]  /*5e40*/  HMMA.16816.F32 R48, R132.reuse, R158, RZ ;  /* 0x0000009e8430723c */ /* 0x040fe200000018ff */
[----:B------:R-:W-:Y:S07]  /*5e50*/  LDSM.16.M88.4 R156, [R186+0x4000] ;  /* 0x00400000ba9c783b */ /* 0x000fee0000000200 */
[-C--:B---3--:R-:W-:Y:S08]  /*5e60*/  HMMA.16816.F32 R52, R132, R160.reuse, RZ ;  /* 0x000000a08434723c */ /* 0x088ff000000018ff */
[C---:B------:R-:W-:Y:S08]  /*5e70*/  HMMA.16816.F32 R56, R148.reuse, R160, RZ ;  /* 0x000000a09438723c */ /* 0x040ff000000018ff */
[-C--:B------:R-:W-:Y:S01]  /*5e80*/  HMMA.16816.F32 R60, R148, R162.reuse, RZ ;  /* 0x000000a2943c723c */ /* 0x080fe200000018ff */
[----:B------:R-:W-:Y:S07]  /*5e90*/  LDSM.16.M88.4 R148, [R187+0x5800] ;  /* 0x00580000bb94783b */ /* 0x000fee0000000200 */
[----:B------:R-:W-:Y:S01]  /*5ea0*/  HMMA.16816.F32 R64, R132, R162, RZ ;  /* 0x000000a28440723c */ /* 0x000fe200000018ff */
[----:B------:R-:W1:Y:S07]  /*5eb0*/  LDSM.16.M88.4 R132, [R187+0x5000] ;  /* 0x00500000bb84783b */ /* 0x000e6e0000000200 */
[-C--:B------:R-:W-:Y:S01]  /*5ec0*/  HMMA.16816.F32 R4, R164, R168.reuse, R4 ;  /* 0x000000a8a404723c */ /* 0x080fe20000001804 */
[----:B------:R-:W2:Y:S07]  /*5ed0*/  LDSM.16.M88.4 R160, [R190+0x2000] ;  /* 0x00200000bea0783b */ /* 0x000eae0000000200 */
        /* <DEDUP_REMOVED lines=8> */
[----:B------:R-:W4:Y:S07]  /*5f60*/  LDSM.16.M88.4 R144, [R189] ;  /* 0x00000000bd90783b */ /* 0x000f2e0000000200 */
        /* <DEDUP_REMOVED lines=8> */
[----:B------:R-:W-:Y:S01]  /*5ff0*/  HMMA.16816.F32 R64, R164, R150, R64 ;  /* 0x00000096a440723c */ /* 0x000fe20000001840 */
[----:B------:R-:W-:Y:S07]  /*6000*/  LDSM.16.M88.4 R148, [R185+0x5000] ;  /* 0x00500000b994783b */ /* 0x000fee0000000200 */
[-C--:B------:R-:W-:Y:S08]  /*6010*/  HMMA.16816.F32 R4, R152, R156.reuse, R4 ;  /* 0x0000009c9804723c */ /* 0x080ff00000001804 */
[C---:B--2---:R-:W-:Y:S08]  /*6020*/  HMMA.16816.F32 R8, R160.reuse, R156, R8 ;  /* 0x0000009ca008723c */ /* 0x044ff00000001808 */
        /* <DEDUP_REMOVED lines=9> */
[C---:B------:R-:W-:Y:S01]  /*60c0*/  HMMA.16816.F32 R48, R152.reuse, R138, R48 ;  /* 0x0000008a9830723c */ /* 0x040fe20000001830 */
[----:B------:R-:W2:Y:S07]  /*60d0*/  LDSM.16.M88.4 R136, [R185+0x4800] ;  /* 0x00480000b988783b */ /* 0x000eae0000000200 */
[-C--:B---3--:R-:W-:Y:S08]  /*60e0*/  HMMA.16816.F32 R52, R152, R168.reuse, R52 ;  /* 0x000000a89834723c */ /* 0x088ff00000001834 */
[C---:B------:R-:W-:Y:S08]  /*60f0*/  HMMA.16816.F32 R56, R160.reuse, R168, R56 ;  /* 0x000000a8a038723c */ /* 0x040ff00000001838 */
[-C--:B------:R-:W-:Y:S08]  /*6100*/  HMMA.16816.F32 R60, R160, R170.reuse, R60 ;  /* 0x000000aaa03c723c */ /* 0x080ff0000000183c */
[----:B------:R-:W-:Y:S01]  /*6110*/  HMMA.16816.F32 R64, R152, R170, R64 ;  /* 0x000000aa9840723c */ /* 0x000fe20000001840 */
[----:B------:R-:W3:Y:S01]  /*6120*/  LDSM.16.M88.4 R152, [R185+0x5800] ;  /* 0x00580000b998783b */ /* 0x000ee20000000200 */
[----:B------:R-:W-:Y:S06]  /*6130*/  DEPBAR.LE SB0, 0x0 ;  /* 0x000080000000791a */ /* 0x000fec0000000000 */
[-C--:B----4-:R-:W-:Y:S01]  /*6140*/  HMMA.16816.F32 R4, R144, R180.reuse, R4 ;  /* 0x000000b49004723c */ /* 0x090fe20000001804 */
[----:B------:R-:W-:Y:S07]  /*6150*/  BAR.SYNC.DEFER_BLOCKING 0x0 ;  /* 0x0000000000007b1d */ /* 0x000fee0000010000 */
[C---:B-1----:R-:W-:Y:S08]  /*6160*/  HMMA.16816.F32 R8, R132.reuse, R180, R8 ;  /* 0x000000b48408723c */ /* 0x042ff00000001808 */
[-C--:B------:R-:W-:Y:S03]  /*6170*/  HMMA.16816.F32 R12, R132, R182.reuse, R12 ;  /* 0x000000b6840c723c */ /* 0x080fe6000000180c */
[----:B------:R-:W-:Y:S01]  /*6180*/  FMUL.FTZ R140, R4, UR8 ;  /* 0x00000008048c7c20 */ /* 0x000fe20008410000 */
[----:B------:R-:W-:Y:S01]  /*6190*/  FMUL.FTZ R220, R5, UR8 ;  /* 0x0000000805dc7c20 */ /* 0x000fe20008410000 */
[----:B------:R-:W-:Y:S01]  /*61a0*/  FMUL.FTZ R181, R6, UR8 ;  /* 0x0000000806b57c20 */ /* 0x000fe20008410000 */
[----:B------:R-:W-:Y:S01]  /*61b0*/  FMUL.FTZ R224, R7, UR8 ;  /* 0x0000000807e07c20 */ /* 0x000fe20008410000 */
[----:B------:R1:W-:Y:S01]  /*61c0*/  MUFU.TANH R169, R140 ;  /* 0x0000008c00a97308 */ /* 0x0003e20000002400 */
[C---:B------:R-:W-:Y:S04]  /*61d0*/  HMMA.16816.F32 R16, R144.reuse, R182, R16 ;  /* 0x000000b69010723c */ /* 0x040fe80000001810 */
[----:B------:R-:W-:Y:S01]  /*61e0*/  FMUL.FTZ R222, R9, UR8 ;  /* 0x0000000809de7c20 */ /* 0x000fe20008410000 */
[----:B------:R-:W-:Y:S04]  /*61f0*/  FMUL.FTZ R180, R8, UR8 ;  /* 0x0000000808b47c20 */ /* 0x000fe80008410000 */
[----:B------:R4:W5:Y:S01]  /*6200*/  MUFU.TANH R163, R220 ;  /* 0x000000dc00a37308 */ /* 0x0009620000002400 */
[-C--:B--2---:R-:W-:Y:S03]  /*6210*/  HMMA.16816.F32 R20, R144, R136.reuse, R20 ;  /* 0x000000889014723c */ /* 0x084fe60000001814 */
[----:B------:R-:W-:Y:S01]  /*6220*/  FMUL.FTZ R182, R15, UR8 ;  /* 0x000000080fb67c20 */ /* 0x000fe20008410000 */
[----:B------:R-:W-:Y:S05]  /*6230*/  FMUL.FTZ R183, R14, UR8 ;  /* 0x000000080eb77c20 */ /* 0x000fea0008410000 */
[----:B------:R2:W-:Y:S01]  /*6240*/  MUFU.TANH R162, R181 ;  /* 0x000000b500a27308 */ /* 0x0005e20000002400 */
[C---:B------:R-:W-:Y:S04]  /*6250*/  HMMA.16816.F32 R24, R132.reuse, R136, R24 ;  /* 0x000000888418723c */ /* 0x040fe80000001818 */
[----:B-1----:R-:W-:Y:S05]  /*6260*/  FMUL.FTZ R140, R12, UR8 ;  /* 0x000000080c8c7c20 */ /* 0x002fea0008410000 */
[----:B------:R1:W-:Y:S01]  /*6270*/  MUFU.TANH R174, R222 ;  /* 0x000000de00ae7308 */ /* 0x0003e20000002400 */
[-C--:B------:R-:W-:Y:S03]  /*6280*/  HMMA.16816.F32 R28, R132, R138.reuse, R28 ;  /* 0x0000008a841c723c */ /* 0x080fe6000000181c */
[----:B------:R-:W-:Y:S01]  /*6290*/  FMUL.FTZ R136, R23, UR8 ;  /* 0x0000000817887c20 */ /* 0x000fe20008410000 */
[----:B----4-:R-:W-:Y:S01]  /*62a0*/  FMUL.FTZ R220, R10, UR8 ;  /* 0x000000080adc7c20 */ /* 0x010fe20008410000 */
[----:B------:R-:W-:Y:S04]  /*62b0*/  FMUL.FTZ R137, R22, UR8 ;  /* 0x0000000816897c20 */ /* 0x000fe80008410000 */
[----:B------:R4:W-:Y:S01]  /*62c0*/  MUFU.TANH R178, R136 ;  /* 0x0000008800b27308 */ /* 0x0009e20000002400 */
[C---:B------:R-:W-:Y:S04]  /*62d0*/  HMMA.16816.F32 R32, R144.reuse, R138, R32 ;  /* 0x0000008a9020723c */ /* 0x040fe80000001820 */
[----:B--2---:R-:W-:Y:S01]  /*62e0*/  FMUL.FTZ R181, R11, UR8 ;  /* 0x000000080bb57c20 */ /* 0x004fe20008410000 */
[----:B------:R-:W-:Y:S01]  /*62f0*/  FMUL.FTZ R250, R24, UR8 ;  /* 0x0000000818fa7c20 */ /* 0x000fe20008410000 */
[----:B------:R-:W-:Y:S03]  /*6300*/  FMUL.FTZ R248, R25, UR8 ;  /* 0x0000000819f87c20 */ /* 0x000fe60008410000 */
[----:B------:R2:W5:Y:S01]  /*6310*/  MUFU.TANH R158, R224 ;  /* 0x000000e0009e7308 */ /* 0x0005620000002400 */
[-C--:B------:R-:W-:Y:S03]  /*6320*/  HMMA.16816.F32 R36, R144, R148.reuse, R36 ;  /* 0x000000949024723c */ /* 0x080fe60000001824 */
[----:B-1----:R-:W-:Y:S01]  /*6330*/  FMUL.FTZ R222, R17, UR8 ;  /* 0x0000000811de7c20 */ /* 0x002fe20008410000 */
[----:B------:R-:W-:Y:S01]  /*6340*/  FMUL.FTZ R246, R26, UR8 ;  /* 0x000000081af67c20 */ /* 0x000fe20008410000 */
[----:B------:R-:W-:Y:S01]  /*6350*/  FMUL.FTZ R244, R27, UR8 ;  /* 0x000000081bf47c20 */ /* 0x000fe20008410000 */
[----:B------:R-:W-:Y:S03]  /*6360*/  FMUL.FTZ R242, R28, UR8 ;  /* 0x000000081cf27c20 */ /* 0x000fe60008410000 */
[----:B------:R1:W5:Y:S01]  /*6370*/  MUFU.TANH R157, R180 ;  /* 0x000000b4009d7308 */ /* 0x0003620000002400 */
[C---:B------:R-:W-:Y:S04]  /*6380*/  HMMA.16816.F32 R40, R132.reuse, R148, R40 ;  /* 0x000000948428723c */ /* 0x040fe80000001828 */
[----:B----4-:R-:W-:Y:S01]  /*6390*/  FMUL.FTZ R136, R32, UR8 ;  /* 0x0000000820887c20 */ /* 0x010fe20008410000 */
[----:B------:R-:W-:Y:S01]  /*63a0*/  FMUL.FTZ R139, R33, UR8 ;  /* 0x00000008218b7c20 */ /* 0x000fe20008410000 */
[----:B------:R-:W-:Y:S03]  /*63b0*/  FMUL.FTZ R252, R35, UR8 ;  /* 0x0000000823fc7c20 */ /* 0x000fe60008410000 */
[----:B------:R4:W-:Y:S01]  /*63c0*/  MUFU.TANH R9, R220 ;  /* 0x000000dc00097308 */ /* 0x0009e20000002400 */
[-C--:B------:R-:W-:Y:S03]  /*63d0*/  HMMA.16816.F32 R44, R132, R150.reuse, R44 ;  /* 0x00000096842c723c */ /* 0x080fe6000000182c */
[----:B--2---:R-:W-:Y:S01]  /*63e0*/  FMUL.FTZ R224, R13, UR8 ;  /* 0x000000080de07c20 */ /* 0x004fe20008410000 */
[----:B------:R-:W-:Y:S01]  /*63f0*/  FMUL.FTZ R249, R36, UR8 ;  /* 0x0000000824f97c20 */ /* 0x000fe20008410000 */
[----:B------:R-:W-:Y:S01]  /*6400*/  FMUL.FTZ R251, R37, UR8 ;  /* 0x0000000825fb7c20 */ /* 0x000fe20008410000 */
[----:B------:R-:W-:Y:S03]  /*6410*/  FMUL.FTZ R138, R34, UR8 ;  /* 0x00000008228a7c20 */ /* 0x000fe60008410000 */
[----:B------:R2:W-:Y:S01]  /*6420*/  MUFU.TANH R173, R136 ;  /* 0x0000008800ad7308 */ /* 0x0005e20000002400 */
[C---:B------:R-:W-:Y:S04]  /*6430*/  HMMA.16816.F32 R48, R144.reuse, R150, R48 ;  /* 0x000000969030723c */ /* 0x040fe80000001830 */
[----:B-1----:R-:W-:Y:S01]  /*6440*/  FMUL.FTZ R180, R16, UR8 ;  /* 0x0000000810b47c20 */ /* 0x002fe20008410000 */
[----:B------:R-:W-:Y:S01]  /*6450*/  FMUL.FTZ R230, R38, UR8 ;  /* 0x0000000826e67c20 */ /* 0x000fe20008410000 */
[----:B------:R-:W-:Y:S03]  /*6460*/  FMUL.FTZ R228, R39, UR8 ;  /* 0x0000000827e47c20 */ /* 0x000fe60008410000 */
[----:B------:R1:W5:Y:S01]  /*6470*/  MUFU.TANH R7, R181 ;  /* 0x000000b500077308 */ /* 0x0003620000002400 */
[-C--:B---3--:R-:W-:Y:S03]  /*6480*/  HMMA.16816.F32 R52, R144, R152.reuse, R52 ;  /* 0x000000989034723c */ /* 0x088fe60000001834 */
[----:B----4-:R-:W-:Y:S01]  /*6490*/  FMUL.FTZ R220, R18, UR8 ;  /* 0x0000000812dc7c20 */ /* 0x010fe20008410000 */
[----:B------:R-:W-:Y:S01]  /*64a0*/  FMUL.FTZ R240, R29, UR8 ;  /* 0x000000081df07c20 */ /* 0x000fe20008410000 */
[----:B------:R-:W-:Y:S01]  /*64b0*/  FMUL.FTZ R238, R31, UR8 ;  /* 0x000000081fee7c20 */ /* 0x000fe20008410000 */
[----:B------:R-:W-:Y:S03]  /*64c0*/  FMUL.FTZ R247, R40, UR8 ;  /* 0x0000000828f77c20 */ /* 0x000fe60008410000 */
[----:B------:R3:W-:Y:S01]  /*64d0*/  MUFU.TANH R161, R140 ;  /* 0x0000008c00a17308 */ /* 0x0007e20000002400 */
[C---:B------:R-:W-:Y:S04]  /*64e0*/  HMMA.16816.F32 R56, R132.reuse, R152, R56 ;  /* 0x000000988438723c */ /* 0x040fe80000001838 */
[----:B--2---:R-:W-:Y:S01]  /*64f0*/  FMUL.FTZ R136, R48, UR8 ;  /* 0x0000000830887c20 */ /* 0x004fe20008410000 */
[----:B------:R-:W-:Y:S01]  /*6500*/  FMUL.FTZ R236, R49, UR8 ;  /* 0x0000000831ec7c20 */ /* 0x000fe20008410000 */
[----:B------:R-:W-:Y:S03]  /*6510*/  FMUL.FTZ R234, R50, UR8 ;  /* 0x0000000832ea7c20 */ /* 0x000fe60008410000 */
[----:B------:R2:W-:Y:S01]  /*6520*/  MUFU.TANH R11, R182 ;  /* 0x000000b6000b7308 */ /* 0x0005e20000002400 */
[-C--:B------:R-:W-:Y:S03]  /*6530*/  HMMA.16816.F32 R60, R132, R154.reuse, R60 ;  /* 0x0000009a843c723c */ /* 0x080fe6000000183c */
[----:B-1----:R-:W-:Y:S01]  /*6540*/  FMUL.FTZ R181, R19, UR8 ;  /* 0x0000000813b57c20 */ /* 0x002fe20008410000 */
[----:B------:R-:W-:Y:S01]  /*6550*/  FMUL.FTZ R232, R51, UR8 ;  /* 0x0000000833e87c20 */ /* 0x000fe20008410000 */
[----:B------:R-:W-:Y:S01]  /*6560*/  FMUL.FTZ R227, R52, UR8 ;  /* 0x0000000834e37c20 */ /* 0x000fe20008410000 */
[----:B------:R-:W-:Y:S03]  /*6570*/  FMUL.FTZ R243, R41, UR8 ;  /* 0x0000000829f37c20 */ /* 0x000fe60008410000 */
[----:B------:R5:W-:Y:S01]  /*6580*/  MUFU.TANH R177, R136 ;  /* 0x0000008800b17308 */ /* 0x000be20000002400 */
[----:B---3--:R-:W-:Y:S01]  /*6590*/  FMUL.FTZ R140, R20, UR8 ;  /* 0x00000008148c7c20 */ /* 0x008fe20008410000 */
[----:B------:R-:W-:Y:S04]  /*65a0*/  HMMA.16816.F32 R64, R144, R154, R64 ;  /* 0x0000009a9040723c */ /* 0x000fe80000001840 */
[----:B------:R-:W-:Y:S01]  /*65b0*/  FMUL.FTZ R245, R42, UR8 ;  /* 0x000000082af57c20 */ /* 0x000fe20008410000 */
[----:B------:R-:W-:Y:S03]  /*65c0*/  FMUL.FTZ R241, R43, UR8 ;  /* 0x000000082bf17c20 */ /* 0x000fe60008410000 */
[----:B------:R1:W-:Y:S01]  /*65d0*/  MUFU.TANH R15, R222 ;  /* 0x000000de000f7308 */ /* 0x0003e20000002400 */
[----:B--2---:R-:W-:Y:S01]  /*65e0*/  FMUL.FTZ R182, R21, UR8 ;  /* 0x0000000815b67c20 */ /* 0x004fe20008410000 */
[----:B------:R-:W-:Y:S01]  /*65f0*/  FMUL.FTZ R239, R44, UR8 ;  /* 0x000000082cef7c20 */ /* 0x000fe20008410000 */
[----:B------:R-:W-:Y:S01]  /*6600*/  FMUL.FTZ R235, R45, UR8 ;  /* 0x000000082deb7c20 */ /* 0x000fe20008410000 */
[----:B------:R-:W-:Y:S01]  /*6610*/  FMUL.FTZ R231, R46, UR8 ;  /* 0x000000082ee77c20 */ /* 0x000fe20008410000 */
[----:B------:R-:W-:Y:S01]  /*6620*/  FMUL.FTZ R233, R47, UR8 ;  /* 0x000000082fe97c20 */ /* 0x000fe20008410000 */
[----:B------:R-:W-:Y:S01]  /*6630*/  FMUL.FTZ R225, R54, UR8 ;  /* 0x0000000836e17c20 */ /* 0x000fe20008410000 */
[----:B------:R-:W-:Y:S03]  /*6640*/  FMUL.FTZ R62, R62, UR8 ;  /* 0x000000083e3e7c20 */ /* 0x000fe60008410000 */
[----:B------:R2:W3:Y:S01]  /*6650*/  MUFU.TANH R10, R224 ;  /* 0x000000e0000a7308 */ /* 0x0004e20000002400 */
[----:B-----5:R-:W-:Y:S01]  /*6660*/  FMNMX3.FTZ R136, R141, R169, R163, !PT ;  /* 0x000000a98d887276 */ /* 0x020fe200078100a3 */
[----:B------:R-:W-:Y:S01]  /*6670*/  FMUL.FTZ R63, R63, UR8 ;  /* 0x000000083f3f7c20 */ /* 0x000fe20008410000 */
[----:B------:R-:W-:Y:S01]  /*6680*/  FMNMX3.FTZ R25, R2, R162, R158, !PT ;  /* 0x000000a202197276 */ /* 0x000fe2000781009e */
[----:B------:R-:W-:Y:S01]  /*6690*/  FMUL.FTZ R237, R64, UR8 ;  /* 0x0000000840ed7c20 */ /* 0x000fe20008410000 */
[----:B------:R-:W-:Y:S01]  /*66a0*/  FMUL.FTZ R226, R65, UR8 ;  /* 0x0000000841e27c20 */ /* 0x000fe20008410000 */
[----:B------:R-:W-:Y:S04]  /*66b0*/  FMUL.FTZ R229, R66, UR8 ;  /* 0x0000000842e57c20 */ /* 0x000fe80008410000 */
[----:B------:R4:W5:Y:S01]  /*66c0*/  MUFU.TANH R13, R183 ;  /* 0x000000b7000d7308 */ /* 0x0009620000002400 */
[----:B-1----:R-:W-:Y:S01]  /*66d0*/  FMUL.FTZ R222, R53, UR8 ;  /* 0x0000000835de7c20 */ /* 0x002fe20008410000 */
[----:B------:R-:W-:Y:S02]  /*66e0*/  FMNMX3.FTZ R19, R3, R157, R174, !PT ;  /* 0x0000009d03137276 */ /* 0x000fe400078100ae */
[----:B------:R-:W-:Y:S06]  /*66f0*/  FMNMX3.FTZ R22, R0, R9, R7, !PT ;  /* 0x0000000900167276 */ /* 0x000fec0007810007 */
[----:B------:R1:W1:Y:S01]  /*6700*/  MUFU.TANH R14, R180 ;  /* 0x000000b4000e7308 */ /* 0x0002620000002400 */
[----:B--2---:R-:W-:Y:S01]  /*6710*/  FMUL.FTZ R224, R67, UR8 ;  /* 0x0000000843e07c20 */ /* 0x004fe20008410000 */
[----:B---3--:R-:W-:Y:S08]  /*6720*/  FMNMX3.FTZ R19, R19, R161, R10, !PT ;  /* 0x000000a113137276 */ /* 0x008ff0000781000a */
[----:B------:R2:W-:Y:S01]  /*6730*/  MUFU.TANH R17, R220 ;  /* 0x000000dc00117308 */ /* 0x0005e20000002400 */
[----:B----4-:R-:W-:Y:S01]  /*6740*/  FMUL.FTZ R183, R56, UR8 ;  /* 0x0000000838b77c20 */ /* 0x010fe20008410000 */
[----:B-----5:R-:W-:Y:S08]  /*6750*/  FMNMX3.FTZ R21, R22, R13, R11, !PT ;  /* 0x0000000d16157276 */ /* 0x020ff0000781000b */
[----:B------:R3:W4:Y:S01]  /*6760*/  MUFU.TANH R18, R181 ;  /* 0x000000b500127308 */ /* 0x0007220000002400 */
[----:B-1----:R-:W-:Y:S01]  /*6770*/  FMUL.FTZ R180, R60, UR8 ;  /* 0x000000083cb47c20 */ /* 0x002fe20008410000 */
[----:B------:R-:W-:Y:S08]  /*6780*/  FMNMX3.FTZ R136, R136, R14, R15, !PT ;  /* 0x0000000e88887276 */ /* 0x000ff0000781000f */
[----:B------:R1:W-:Y:S01]  /*6790*/  MUFU.TANH R175, R140 ;  /* 0x0000008c00af7308 */ /* 0x0003e20000002400 */
[----:B--2---:R-:W-:Y:S09]  /*67a0*/  FMUL.FTZ R220, R55, UR8 ;  /* 0x0000000837dc7c20 */ /* 0x004ff20008410000 */
[----:B------:R2:W5:Y:S01]  /*67b0*/  MUFU.TANH R167, R182 ;  /* 0x000000b600a77308 */ /* 0x0005620000002400 */
[----:B---3--:R-:W-:Y:S01]  /*67c0*/  FMUL.FTZ R181, R61, UR8 ;  /* 0x000000083db57c20 */ /* 0x008fe20008410000 */
[----:B----4-:R-:W-:Y:S08]  /*67d0*/  FMNMX3.FTZ R25, R25, R17, R18, !PT ;  /* 0x0000001119197276 */ /* 0x010ff00007810012 */
[----:B------:R3:W4:Y:S01]  /*67e0*/  MUFU.TANH R166, R137 ;  /* 0x0000008900a67308 */ /* 0x0007220000002400 */
[----:B-1----:R-:W-:Y:S09]  /*67f0*/  FMUL.FTZ R140, R58, UR8 ;  /* 0x000000083a8c7c20 */ /* 0x002ff20008410000 */
[----:B------:R1:W1:Y:S01]  /*6800*/  MUFU.TANH R171, R139 ;  /* 0x0000008b00ab7308 */ /* 0x0002620000002400 */
[----:B--2---:R-:W-:Y:S01]  /*6810*/  FMUL.FTZ R182, R57, UR8 ;  /* 0x0000000839b67c20 */ /* 0x004fe20008410000 */
[----:B-----5:R-:W-:Y:S08]  /*6820*/  FMNMX3.FTZ R136, R136, R175, R167, !PT ;  /* 0x000000af88887276 */ /* 0x020ff000078100a7 */
[----:B------:R-:W-:Y:S01]  /*6830*/  MUFU.TANH R165, R138 ;  /* 0x0000008a00a57308 */ /* 0x000fe20000002400 */
[----:B---3--:R-:W-:Y:S01]  /*6840*/  FMUL.FTZ R137, R30, UR8 ;  /* 0x000000081e897c20 */ /* 0x008fe20008410000 */
[----:B----4-:R-:W-:Y:S08]  /*6850*/  FMNMX3.FTZ R25, R25, R166, R178, !PT ;  /* 0x000000a619197276 */ /* 0x010ff000078100b2 */
[----:B------:R-:W2:Y:S01]  /*6860*/  MUFU.TANH R252, R252 ;  /* 0x000000fc00fc7308 */ /* 0x000ea20000002400 */
[----:B-1----:R-:W-:Y:S01]  /*6870*/  FMUL.FTZ R139, R59, UR8 ;  /* 0x000000083b8b7c20 */ /* 0x002fe20008410000 */
[----:B------:R-:W-:Y:S08]  /*6880*/  FMNMX3.FTZ R136, R136, R173, R171, !PT ;  /* 0x000000ad88887276 */ /* 0x000ff000078100ab */
[----:B------:R-:W-:Y:S10]  /*6890*/  MUFU.TANH R249, R249 ;  /* 0x000000f900f97308 */ /* 0x000ff40000002400 */
[----:B------:R-:W1:Y:S01]  /*68a0*/  MUFU.TANH R251, R251 ;  /* 0x000000fb00fb7308 */ /* 0x000e620000002400 */
[----:B--2---:R-:W-:Y:S09]  /*68b0*/  FMNMX3.FTZ R25, R25, R165, R252, !PT ;  /* 0x000000a519197276 */ /* 0x004ff200078100fc */
[----:B------:R-:W-:Y:S10]  /*68c0*/  MUFU.TANH R250, R250 ;  /* 0x000000fa00fa7308 */ /* 0x000ff40000002400 */
[----:B------:R-:W2:Y:S01]  /*68d0*/  MUFU.TANH R248, R248 ;  /* 0x000000f800f87308 */ /* 0x000ea20000002400 */
[----:B-1----:R-:W-:Y:S09]  /*68e0*/  FMNMX3.FTZ R136, R136, R249, R251, !PT ;  /* 0x000000f988887276 */ /* 0x002ff200078100fb */
[----:B------:R-:W-:Y:S10]  /*68f0*/  MUFU.TANH R230, R230 ;  /* 0x000000e600e67308 */ /* 0x000ff40000002400 */
[----:B------:R-:W1:Y:S01]  /*6900*/  MUFU.TANH R228, R228 ;  /* 0x000000e400e47308 */ /* 0x000e620000002400 */
[----:B--2---:R-:W-:Y:S09]  /*6910*/  FMNMX3.FTZ R19, R19, R250, R248, !PT ;  /* 0x000000fa13137276 */ /* 0x004ff200078100f8 */
[----:B------:R-:W2:Y:S10]  /*6920*/  MUFU.TANH R236, R236 ;  /* 0x000000ec00ec7308 */ /* 0x000eb40000002400 */
[----:B------:R-:W-:Y:S01]  /*6930*/  MUFU.TANH R246, R246 ;  /* 0x000000f600f67308 */ /* 0x000fe20000002400 */
[----:B-1----:R-:W-:Y:S09]  /*6940*/  FMNMX3.FTZ R25, R25, R230, R228, !PT ;  /* 0x000000e619197276 */ /* 0x002ff200078100e4 */
[----:B------:R-:W1:Y:S01]  /*6950*/  MUFU.TANH R244, R244 ;  /* 0x000000f400f47308 */ /* 0x000e620000002400 */
[----:B--2---:R-:W-:Y:S09]  /*6960*/  FMNMX3.FTZ R136, R136, R177, R236, !PT ;  /* 0x000000b188887276 */ /* 0x004ff200078100ec */
[----:B------:R-:W-:Y:S10]  /*6970*/  MUFU.TANH R242, R242 ;  /* 0x000000f200f27308 */ /* 0x000ff40000002400 */
[----:B------:R-:W2:Y:S01]  /*6980*/  MUFU.TANH R240, R240 ;  /* 0x000000f000f07308 */ /* 0x000ea20000002400 */
[----:B-1----:R-:W-:Y:S09]  /*6990*/  FMNMX3.FTZ R22, R21, R246, R244, !PT ;  /* 0x000000f615167276 */ /* 0x002ff200078100f4 */
[----:B------:R-:W-:Y:S10]  /*69a0*/  MUFU.TANH R179, R137 ;  /* 0x0000008900b37308 */ /* 0x000ff40000002400 */
[----:B------:R-:W-:Y:S01]  /*69b0*/  MUFU.TANH R234, R234 ;  /* 0x000000ea00ea7308 */ /* 0x000fe20000002400 */
[----:B--2---:R-:W-:Y:S09]  /*69c0*/  FMNMX3.FTZ R26, R19, R242, R240, !PT ;  /* 0x000000f2131a7276 */ /* 0x004ff200078100f0 */
[----:B------:R-:W1:Y:S10]  /*69d0*/  MUFU.TANH R232, R232 ;  /* 0x000000e800e87308 */ /* 0x000e740000002400 */
[----:B------:R-:W-:Y:S10]  /*69e0*/  MUFU.TANH R227, R227 ;  /* 0x000000e300e37308 */ /* 0x000ff40000002400 */
[----:B------:R-:W2:Y:S01]  /*69f0*/  MUFU.TANH R222, R222 ;  /* 0x000000de00de7308 */ /* 0x000ea20000002400 */
[----:B-1----:R-:W-:Y:S09]  /*6a00*/  FMNMX3.FTZ R25, R25, R234, R232, !PT ;  /* 0x000000ea19197276 */ /* 0x002ff200078100e8 */
[----:B------:R-:W1:Y:S10]  /*6a10*/  MUFU.TANH R238, R238 ;  /* 0x000000ee00ee7308 */ /* 0x000e740000002400 */
[----:B------:R-:W-:Y:S01]  /*6a20*/  MUFU.TANH R247, R247 ;  /* 0x000000f700f77308 */ /* 0x000fe20000002400 */
[----:B--2---:R-:W-:Y:S09]  /*6a30*/  FMNMX3.FTZ R136, R136, R227, R222, !PT ;  /* 0x000000e388887276 */ /* 0x004ff200078100de */
[----:B------:R-:W2:Y:S01]  /*6a40*/  MUFU.TANH R243, R243 ;  /* 0x000000f300f37308 */ /* 0x000ea20000002400 */
[----:B-1----:R-:W-:Y:S09]  /*6a50*/  FMNMX3.FTZ R22, R22, R179, R238, !PT ;  /* 0x000000b316167276 */ /* 0x002ff200078100ee */
[----:B------:R-:W-:Y:S10]  /*6a60*/  MUFU.TANH R245, R245 ;  /* 0x000000f500f57308 */ /* 0x000ff40000002400 */
[----:B------:R-:W-:Y:S01]  /*6a70*/  MUFU.TANH R241, R241 ;  /* 0x000000f100f17308 */ /* 0x000fe20000002400 */
[----:B--2---:R-:W-:Y:S09]  /*6a80*/  FMNMX3.FTZ R26, R26, R247, R243, !PT ;  /* 0x000000f71a1a7276 */ /* 0x004ff200078100f3 */
[----:B------:R-:W-:Y:S10]  /*6a90*/  MUFU.TANH R239, R239 ;  /* 0x000000ef00ef7308 */ /* 0x000ff40000002400 */
[----:B------:R-:W-:Y:S10]  /*6aa0*/  MUFU.TANH R235, R235 ;  /* 0x000000eb00eb7308 */ /* 0x000ff40000002400 */
[----:B------:R-:W-:Y:S10]  /*6ab0*/  MUFU.TANH R231, R231 ;  /* 0x000000e700e77308 */ /* 0x000ff40000002400 */
[----:B------:R-:W-:Y:S10]  /*6ac0*/  MUFU.TANH R233, R233 ;  /* 0x000000e900e97308 */ /* 0x000ff40000002400 */
[----:B------:R-:W-:Y:S10]  /*6ad0*/  MUFU.TANH R225, R225 ;  /* 0x000000e100e17308 */ /* 0x000ff40000002400 */
[----:B------:R-:W1:Y:S10]  /*6ae0*/  MUFU.TANH R220, R220 ;  /* 0x000000dc00dc7308 */ /* 0x000e740000002400 */
[----:B------:R-:W-:Y:S10]  /*6af0*/  MUFU.TANH R183, R183 ;  /* 0x000000b700b77308 */ /* 0x000ff40000002400 */
[----:B------:R-:W-:Y:S01]  /*6b00*/  MUFU.TANH R182, R182 ;  /* 0x000000b600b67308 */ /* 0x000fe20000002400 */
[----:B-1----:R-:W-:Y:S09]  /*6b10*/  FMNMX3.FTZ R25, R25, R225, R220, !PT ;  /* 0x000000e119197276 */ /* 0x002ff200078100dc */
[----:B------:R-:W-:Y:S10]  /*6b20*/  MUFU.TANH R140, R140 ;  /* 0x0000008c008c7308 */ /* 0x000ff40000002400 */
[----:B------:R-:W-:Y:S10]  /*6b30*/  MUFU.TANH R139, R139 ;  /* 0x0000008b008b7308 */ /* 0x000ff40000002400 */
[----:B------:R-:W-:Y:S10]  /*6b40*/  MUFU.TANH R180, R180 ;  /* 0x000000b400b47308 */ /* 0x000ff40000002400 */
[----:B------:R-:W-:Y:S10]  /*6b50*/  MUFU.TANH R181, R181 ;  /* 0x000000b500b57308 */ /* 0x000ff40000002400 */
[----:B------:R-:W-:Y:S10]  /*6b60*/  MUFU.TANH R138, R62 ;  /* 0x0000003e008a7308 */ /* 0x000ff40000002400 */
[----:B------:R-:W-:Y:S10]  /*6b70*/  MUFU.TANH R137, R63 ;  /* 0x0000003f00897308 */ /* 0x000ff40000002400 */
[----:B------:R-:W-:Y:S10]  /*6b80*/  MUFU.TANH R237, R237 ;  /* 0x000000ed00ed7308 */ /* 0x000ff40000002400 */
[----:B------:R-:W1:Y:S10]  /*6b90*/  MUFU.TANH R226, R226 ;  /* 0x000000e200e27308 */ /* 0x000e740000002400 */
[----:B------:R-:W2:Y:S10]  /*6ba0*/  MUFU.TANH R229, R229 ;  /* 0x000000e500e57308 */ /* 0x000eb40000002400 */
[----:B------:R-:W3:Y:S01]  /*6bb0*/  MUFU.TANH R224, R224 ;  /* 0x000000e000e07308 */ /* 0x000ee20000002400 */
[----:B-1----:R-:W-:Y:S01]  /*6bc0*/  FMNMX3.FTZ R136, R136, R237, R226, !PT ;  /* 0x000000ed88887276 */ /* 0x002fe200078100e2 */
[----:B------:R-:W-:Y:S06]  /*6bd0*/  @P0 BRA `(.L_x_1297) ;  /* 0xffffffec00540947 */ /* 0x000fec000383ffff */
.L_x_1296:
[----:B-1----:R-:W1:Y:S01]  /*6be0*/  SHFL.BFLY PT, R21, R136, 0x2, 0x1f ;  /* 0x0c401f0088157f89 */ /* 0x002e6200000e0000 */
[----:B--23--:R-:W-:Y:S02]  /*6bf0*/  FMNMX3.FTZ R25, R25, R229, R224, !PT ;  /* 0x000000e519197276 */ /* 0x00cfe400078100e0 */
[----:B------:R-:W-:Y:S05]  /*6c00*/  FMNMX3.FTZ R4, R22, R245, R241, !PT ;  /* 0x000000f516047276 */ /* 0x000fea00078100f1 */
[----:B------:R-:W-:Y:S01]  /*6c10*/  LDSM.16.MT88.4 R36, [R184+0x6000] ;  /* 0x00600000b824783b */ /* 0x000fe20000004200 */
[----:B------:R-:W-:Y:S02]  /*6c20*/  FMNMX3.FTZ R5, R26, R239, R235, !PT ;  /* 0x000000ef1a057276 */ /* 0x000fe400078100eb */
[----:B------:R-:W-:Y:S02]  /*6c30*/  FMNMX3.FTZ R4, R4, R231, R233, !PT ;  /* 0x000000e704047276 */ /* 0x000fe400078100e9 */
[----:B------:R-:W-:Y:S02]  /*6c40*/  FMNMX3.FTZ R5, R5, R183, R182, !PT ;  /* 0x000000b705057276 */ /* 0x000fe400078100b6 */
[----:B------:R-:W-:Y:S01]  /*6c50*/  FMNMX3.FTZ R4, R4, R140, R139, !PT ;  /* 0x0000008c04047276 */ /* 0x000fe2000781008b */
[----:B------:R-:W2:Y:S01]  /*6c60*/  SHFL.BFLY PT, R16, R25, 0x2, 0x1f ;  /* 0x0c401f0019107f89 */ /* 0x000ea200000e0000 */
[----:B------:R-:W-:Y:S02]  /*6c70*/  FMNMX3.FTZ R6, R5, R180, R181, !PT ;  /* 0x000000b405067276 */ /* 0x000fe400078100b5 */
[----:B------:R-:W-:Y:S05]  /*6c80*/  FMNMX3.FTZ R8, R4, R138, R137, !PT ;  /* 0x0000008a04087276 */ /* 0x000fea0007810089 */
[----:B------:R-:W-:Y:S08]  /*6c90*/  LDSM.16.MT88.4 R52, [R143+0x6000] ;  /* 0x006000008f34783b */ /* 0x000ff00000004200 */
[----:B------:R-:W3:Y:S08]  /*6ca0*/  SHFL.BFLY PT, R23, R6, 0x2, 0x1f ;  /* 0x0c401f0006177f89 */ /* 0x000ef000000e0000 */
[----:B------:R-:W4:Y:S01]  /*6cb0*/  SHFL.BFLY PT, R5, R8, 0x2, 0x1f ;  /* 0x0c401f0008057f89 */ /* 0x000f2200000e0000 */
[----:B-1----:R-:W-:Y:S07]  /*6cc0*/  FMNMX.FTZ R21, R136, R21, !PT ;  /* 0x0000001588157209 */ /* 0x002fee0007810000 */
[----:B------:R-:W1:Y:S01]  /*6cd0*/  SHFL.BFLY PT, R136, R21, 0x1, 0x1f ;  /* 0x0c201f0015887f89 */ /* 0x000e6200000e0000 */
[----:B--2---:R-:W-:Y:S07]  /*6ce0*/  FMNMX.FTZ R12, R25, R16, !PT ;  /* 0x00000010190c7209 */ /* 0x004fee0007810000 */
[----:B------:R-:W2:Y:S01]  /*6cf0*/  SHFL.BFLY PT, R135, R12, 0x1, 0x1f ;  /* 0x0c201f000c877f89 */ /* 0x000ea200000e0000 */
[----:B---3--:R-:W-:Y:S02]  /*6d00*/  FMNMX.FTZ R19, R6, R23, !PT ;  /* 0x0000001706137209 */ /* 0x008fe40007810000 */
[----:B----4-:R-:W-:Y:S05]  /*6d10*/  FMNMX.FTZ R4, R8, R5, !PT ;  /* 0x0000000508047209 */ /* 0x010fea0007810000 */
[----:B------:R-:W3:Y:S08]  /*6d20*/  SHFL.BFLY PT, R134, R19, 0x1, 0x1f ;  /* 0x0c201f0013867f89 */ /* 0x000ef000000e0000 */
[----:B------:R-:W4:Y:S01]  /*6d30*/  SHFL.BFLY PT, R133, R4, 0x1, 0x1f ;  /* 0x0c201f0004857f89 */ /* 0x000f2200000e0000 */
[----:B-1----:R-:W-:Y:S07]  /*6d40*/  FMNMX.FTZ R136, R21, R136, !PT ;  /* 0x0000008815887209 */ /* 0x002fee0007810000 */
[----:B------:R-:W1:Y:S01]  /*6d50*/  LDSM.16.MT88.4 R20, [R188+0x6000] ;  /* 0x00600000bc14783b */ /* 0x000e620000004200 */
[C---:B------:R-:W-:Y:S01]  /*6d60*/  FSETP.NEU.FTZ.AND P0, PT, R136.reuse, -INF , PT ;  /* 0xff8000008800780b */ /* 0x040fe20003f1d000 */
[C---:B------:R-:W-:Y:S01]  /*6d70*/  FMUL.FTZ R170, R136.reuse, UR4 ;  /* 0x0000000488aa7c20 */ /* 0x040fe20008410000 */
[----:B------:R-:W-:Y:S01]  /*6d80*/  FADD.FTZ R6, -R136, R141 ;  /* 0x0000008d88067221 */ /* 0x000fe20000010100 */
[----:B--2---:R-:W-:Y:S03]  /*6d90*/  FMNMX.FTZ R135, R12, R135, !PT ;  /* 0x000000870c877209 */ /* 0x004fe60007810000 */
[----:B------:R-:W-:Y:S01]  /*6da0*/  FSEL R170, R170, RZ, P0 ;  /* 0x000000ffaaaa7208 */ /* 0x000fe20000000000 */
[----:B------:R-:W-:Y:S01]  /*6db0*/  FMUL.FTZ R132, R6, UR4 ;  /* 0x0000000406847c20 */ /* 0x000fe20008410000 */
[C---:B------:R-:W-:Y:S01]  /*6dc0*/  FMUL.FTZ R8, R135.reuse, UR4 ;  /* 0x0000000487087c20 */ /* 0x040fe20008410000 */
[C---:B------:R-:W-:Y:S01]  /*6dd0*/  FSETP.NEU.FTZ.AND P0, PT, R135.reuse, -INF , PT ;  /* 0xff8000008700780b */ /* 0x040fe20003f1d000 */
[----:B------:R-:W-:Y:S01]  /*6de0*/  FADD.FTZ R2, -R135, R2 ;  /* 0x0000000287027221 */ /* 0x000fe20000010100 */
[--C-:B------:R-:W-:Y:S01]  /*6df0*/  FFMA.FTZ R159, R169, UR4, -R170.reuse ;  /* 0x00000004a99f7c23 */ /* 0x100fe200080108aa */
[--C-:B------:R-:W-:Y:S01]  /*6e00*/  FFMA.FTZ R155, R163, UR4, -R170.reuse ;  /* 0x00000004a39b7c23 */ /* 0x100fe200080108aa */
[----:B------:R-:W2:Y:S01]  /*6e10*/  MUFU.EX2 R132, R132 ;  /* 0x0000008400847308 */ /* 0x000ea20000000800 */
[----:B------:R-:W-:Y:S01]  /*6e20*/  FSEL R169, R8, RZ, P0 ;  /* 0x000000ff08a97208 */ /* 0x000fe20000000000 */
[----:B------:R-:W-:Y:S01]  /*6e30*/  FMUL.FTZ R5, R2, UR4 ;  /* 0x0000000402057c20 */ /* 0x000fe20008410000 */
[----:B---3--:R-:W-:Y:S01]  /*6e40*/  FMNMX.FTZ R134, R19, R134, !PT ;  /* 0x0000008613867209 */ /* 0x008fe20007810000 */
[--C-:B------:R-:W-:Y:S01]  /*6e50*/  FFMA.FTZ R154, R14, UR4, -R170.reuse ;  /* 0x000000040e9a7c23 */ /* 0x100fe200080108aa */
[----:B------:R-:W-:Y:S01]  /*6e60*/  FFMA.FTZ R153, R15, UR4, -R170 ;  /* 0x000000040f997c23 */ /* 0x000fe200080108aa */
[----:B----4-:R-:W-:Y:S01]  /*6e70*/  FMNMX.FTZ R133, R4, R133, !PT ;  /* 0x0000008504857209 */ /* 0x010fe20007810000 */
[----:B------:R-:W-:Y:S03]  /*6e80*/  FFMA.FTZ R156, R162, UR4, -R169 ;  /* 0x00000004a29c7c23 */ /* 0x000fe600080108a9 */
[----:B------:R-:W-:Y:S01]  /*6e90*/  MUFU.EX2 R159, R159 ;  /* 0x0000009f009f7308 */ /* 0x000fe20000000800 */
[C---:B------:R-:W-:Y:S01]  /*6ea0*/  FMUL.FTZ R162, R134.reuse, UR4 ;  /* 0x0000000486a27c20 */ /* 0x040fe20008410000 */
[C---:B------:R-:W-:Y:S01]  /*6eb0*/  FSETP.NEU.FTZ.AND P0, PT, R134.reuse, -INF , PT ;  /* 0xff8000008600780b */ /* 0x040fe20003f1d000 */
[----:B------:R-:W-:Y:S01]  /*6ec0*/  FADD.FTZ R2, -R134, R3 ;  /* 0x0000000386027221 */ /* 0x000fe20000010100 */
[C---:B------:R-:W-:Y:S01]  /*6ed0*/  FADD.FTZ R0, -R133.reuse, R0 ;  /* 0x0000000085007221 */ /* 0x040fe20000010100 */
[--C-:B------:R-:W-:Y:S01]  /*6ee0*/  FFMA.FTZ R152, R158, UR4, -R169.reuse ;  /* 0x000000049e987c23 */ /* 0x100fe200080108a9 */
[----:B------:R-:W-:Y:S01]  /*6ef0*/  FSEL R162, R162, RZ, P0 ;  /* 0x000000ffa2a27208 */ /* 0x000fe20000000000 */
[C---:B------:R-:W-:Y:S03]  /*6f00*/  FMUL.FTZ R158, R133.reuse, UR4 ;  /* 0x00000004859e7c20 */ /* 0x040fe60008410000 */
[----:B------:R3:W4:Y:S01]  /*6f10*/  MUFU.EX2 R3, R5 ;  /* 0x0000000500037308 */ /* 0x0007220000000800 */
[----:B------:R-:W-:Y:S01]  /*6f20*/  FSETP.NEU.FTZ.AND P0, PT, R133, -INF , PT ;  /* 0xff8000008500780b */ /* 0x000fe20003f1d000 */
[--C-:B------:R-:W-:Y:S01]  /*6f30*/  FFMA.FTZ R151, R17, UR4, -R169.reuse ;  /* 0x0000000411977c23 */ /* 0x100fe200080108a9 */
[--C-:B------:R-:W-:Y:S01]  /*6f40*/  FFMA.FTZ R150, R18, UR4, -R169.reuse ;  /* 0x0000000412967c23 */ /* 0x100fe200080108a9 */
[----:B------:R-:W-:Y:S01]  /*6f50*/  FMUL.FTZ R4, R2, UR4 ;  /* 0x0000000402047c20 */ /* 0x000fe20008410000 */
[----:B------:R-:W-:Y:S01]  /*6f60*/  FMUL.FTZ R6, R0, UR4 ;  /* 0x0000000400067c20 */ /* 0x000fe20008410000 */
[----:B------:R-:W-:Y:S01]  /*6f70*/  FSEL R158, R158, RZ, P0 ;  /* 0x000000ff9e9e7208 */ /* 0x000fe20000000000 */
[C---:B--2---:R-:W-:Y:S03]  /*6f80*/  FMUL.FTZ R16, R132.reuse, R116 ;  /* 0x0000007484107220 */ /* 0x044fe60000410000 */
[----:B------:R2:W5:Y:S01]  /*6f90*/  MUFU.EX2 R2, R4 ;  /* 0x0000000400027308 */ /* 0x0005620000000800 */
[C---:B------:R-:W-:Y:S01]  /*6fa0*/  FMUL.FTZ R17, R132.reuse, R117 ;  /* 0x0000007584117220 */ /* 0x040fe20000410000 */
[C---:B------:R-:W-:Y:S01]  /*6fb0*/  FMUL.FTZ R32, R132.reuse, R100 ;  /* 0x0000006484207220 */ /* 0x040fe20000410000 */
[C---:B------:R-:W-:Y:S01]  /*6fc0*/  FMUL.FTZ R33, R132.reuse, R101 ;  /* 0x0000006584217220 */ /* 0x040fe20000410000 */
[C---:B------:R-:W-:Y:S01]  /*6fd0*/  FMUL.FTZ R48, R132.reuse, R84 ;  /* 0x0000005484307220 */ /* 0x040fe20000410000 */
[----:B------:R-:W-:Y:S01]  /*6fe0*/  FMUL.FTZ R49, R132, R85 ;  /* 0x0000005584317220 */ /* 0x000fe20000410000 */
[--C-:B------:R-:W-:Y:S01]  /*6ff0*/  FFMA.FTZ R147, R9, UR4, -R158.reuse ;  /* 0x0000000409937c23 */ /* 0x100fe2000801089e */
[----:B------:R-:W-:Y:S03]  /*7000*/  FFMA.FTZ R145, R7, UR4, -R158 ;  /* 0x0000000407917c23 */ /* 0x000fe6000801089e */
[----:B------:R1:W1:Y:S01]  /*7010*/  MUFU.EX2 R0, R6 ;  /* 0x0000000600007308 */ /* 0x0002620000000800 */
[----:B------:R-:W-:Y:S01]  /*7020*/  FFMA.FTZ R146, R10, UR4, -R162 ;  /* 0x000000040a927c23 */ /* 0x000fe200080108a2 */
[--C-:B------:R-:W-:Y:S01]  /*7030*/  FFMA.FTZ R144, R13, UR4, -R158.reuse ;  /* 0x000000040d907c23 */ /* 0x100fe2000801089e */
[----:B------:R-:W-:Y:S01]  /*7040*/  FFMA.FTZ R141, R11, UR4, -R158 ;  /* 0x000000040b8d7c23 */ /* 0x000fe2000801089e */
[--C-:B------:R-:W-:Y:S01]  /*7050*/  FFMA.FTZ R157, R157, UR4, -R162.reuse ;  /* 0x000000049d9d7c23 */ /* 0x100fe200080108a2 */
[--C-:B------:R-:W-:Y:S01]  /*7060*/  FFMA.FTZ R148, R174, UR4, -R162.reuse ;  /* 0x00000004ae947c23 */ /* 0x100fe200080108a2 */
[----:B------:R-:W-:Y:S01]  /*7070*/  FFMA.FTZ R149, R161, UR4, -R162 ;  /* 0x00000004a1957c23 */ /* 0x000fe200080108a2 */
[C---:B---3--:R-:W-:Y:S03]  /*7080*/  FMUL.FTZ R5, R132.reuse, R129 ;  /* 0x0000008184057220 */ /* 0x048fe60000410000 */
[----:B------:R-:W3:Y:S01]  /*7090*/  MUFU.EX2 R155, R155 ;  /* 0x0000009b009b7308 */ /* 0x000ee20000000800 */
[----:B--2---:R-:W-:Y:S01]  /*70a0*/  FMUL.FTZ R4, R132, R128 ;  /* 0x0000008084047220 */ /* 0x004fe20000410000 */
[C---:B----4-:R-:W-:Y:S01]  /*70b0*/  FMUL.FTZ R7, R3.reuse, R131 ;  /* 0x0000008303077220 */ /* 0x050fe20000410000 */
[C---:B-----5:R-:W-:Y:S01]  /*70c0*/  FMUL.FTZ R8, R2.reuse, R124 ;  /* 0x0000007c02087220 */ /* 0x060fe20000410000 */
[C---:B------:R-:W-:Y:S01]  /*70d0*/  FMUL.FTZ R9, R2.reuse, R125 ;  /* 0x0000007d02097220 */ /* 0x040fe20000410000 */
[C---:B------:R-:W-:Y:S01]  /*70e0*/  FMUL.FTZ R12, R2.reuse, R120 ;  /* 0x00000078020c7220 */ /* 0x040fe20000410000 */
[----:B------:R-:W-:Y:S01]  /*70f0*/  FMUL.FTZ R13, R2, R121 ;  /* 0x00000079020d7220 */ /* 0x000fe20000410000 */
[C---:B------:R-:W-:Y:S03]  /*7100*/  FMUL.FTZ R18, R3.reuse, R118 ;  /* 0x0000007603127220 */ /* 0x040fe60000410000 */
[----:B------:R-:W-:Y:S01]  /*7110*/  MUFU.EX2 R156, R156 ;  /* 0x0000009c009c7308 */ /* 0x000fe20000000800 */
[C---:B-1----:R-:W-:Y:S01]  /*7120*/  FMUL.FTZ R6, R3.reuse, R130 ;  /* 0x0000008203067220 */ /* 0x042fe20000410000 */
[C---:B------:R-:W-:Y:S01]  /*7130*/  FMUL.FTZ R10, R0.reuse, R126 ;  /* 0x0000007e000a7220 */ /* 0x040fe20000410000 */
[C---:B------:R-:W-:Y:S01]  /*7140*/  FMUL.FTZ R11, R0.reuse, R127 ;  /* 0x0000007f000b7220 */ /* 0x040fe20000410000 */
[C---:B------:R-:W-:Y:S01]  /*7150*/  FMUL.FTZ R14, R0.reuse, R122 ;  /* 0x0000007a000e7220 */ /* 0x040fe20000410000 */
[----:B------:R-:W-:Y:S01]  /*7160*/  FMUL.FTZ R15, R0, R123 ;  /* 0x0000007b000f7220 */ /* 0x000fe20000410000 */
[C---:B------:R-:W-:Y:S01]  /*7170*/  FMUL.FTZ R19, R3.reuse, R119 ;  /* 0x0000007703137220 */ /* 0x040fe20000410000 */
[----:B------:R-:W-:Y:S03]  /*7180*/  FMUL.FTZ R34, R3, R102 ;  /* 0x0000006603227220 */ /* 0x000fe60000410000 */
[----:B------:R-:W1:Y:S01]  /*7190*/  MUFU.EX2 R152, R152 ;  /* 0x0000009800987308 */ /* 0x000e620000000800 */
[----:B---3--:R-:W-:Y:S01]  /*71a0*/  F2FP.F16.F32.PACK_AB R128, R155, R159 ;  /* 0x0000009f9b80723e */ /* 0x008fe200000000ff */
[----:B------:R-:W-:Y:S01]  /*71b0*/  LDSM.16.MT88.4 R116, [R188+0x7800] ;  /* 0x00780000bc74783b */ /* 0x000fe20000004200 */
[C---:B------:R-:W-:Y:S01]  /*71c0*/  FMUL.FTZ R35, R3.reuse, R103 ;  /* 0x0000006703237220 */ /* 0x040fe20000410000 */
[C---:B------:R-:W-:Y:S01]  /*71d0*/  FMUL.FTZ R50, R3.reuse, R86 ;  /* 0x0000005603327220 */ /* 0x040fe20000410000 */
[----:B------:R-:W-:Y:S01]  /*71e0*/  FMUL.FTZ R51, R3, R87 ;  /* 0x0000005703337220 */ /* 0x000fe20000410000 */
[C---:B------:R-:W-:Y:S01]  /*71f0*/  FMUL.FTZ R56, R2.reuse, R76 ;  /* 0x0000004c02387220 */ /* 0x040fe20000410000 */
[----:B------:R-:W-:Y:S03]  /*7200*/  FMUL.FTZ R57, R2, R77 ;  /* 0x0000004d02397220 */ /* 0x000fe60000410000 */
[----:B------:R-:W-:Y:S01]  /*7210*/  MUFU.EX2 R154, R154 ;  /* 0x0000009a009a7308 */ /* 0x000fe20000000800 */
[C---:B------:R-:W-:Y:S01]  /*7220*/  FMUL.FTZ R58, R0.reuse, R78 ;  /* 0x0000004e003a7220 */ /* 0x040fe20000410000 */
[----:B------:R-:W-:Y:S01]  /*7230*/  LDSM.16.MT88.4 R84, [R143+0x6800] ;  /* 0x006800008f54783b */ /* 0x000fe20000004200 */
[----:B------:R-:W-:Y:S01]  /*7240*/  FMUL.FTZ R59, R0, R79 ;  /* 0x0000004f003b7220 */ /* 0x000fe20000410000 */
[C---:B------:R-:W-:Y:S01]  /*7250*/  FMUL.FTZ R24, R2.reuse, R108 ;  /* 0x0000006c02187220 */ /* 0x040fe20000410000 */
[----:B------:R-:W-:Y:S01]  /*7260*/  FMUL.FTZ R25, R2, R109 ;  /* 0x0000006d02197220 */ /* 0x000fe20000410000 */
[C---:B------:R-:W-:Y:S01]  /*7270*/  FMUL.FTZ R26, R0.reuse, R110 ;  /* 0x0000006e001a7220 */ /* 0x040fe20000410000 */
[----:B------:R-:W-:Y:S03]  /*7280*/  FMUL.FTZ R27, R0, R111 ;  /* 0x0000006f001b7220 */ /* 0x000fe60000410000 */
[----:B------:R-:W2:Y:S01]  /*7290*/  MUFU.EX2 R153, R153 ;  /* 0x0000009900997308 */ /* 0x000ea20000000800 */
[----:B-1----:R-:W-:Y:S01]  /*72a0*/  F2FP.F16.F32.PACK_AB R129, R152, R156 ;  /* 0x0000009c9881723e */ /* 0x002fe200000000ff */
[----:B------:R-:W-:Y:S01]  /*72b0*/  LDSM.16.MT88.4 R76, [R188+0x6800] ;  /* 0x00680000bc4c783b */ /* 0x000fe20000004200 */
[C---:B------:R-:W-:Y:S01]  /*72c0*/  FMUL.FTZ R28, R2.reuse, R104 ;  /* 0x00000068021c7220 */ /* 0x040fe20000410000 */
[----:B------:R-:W-:Y:S01]  /*72d0*/  FMUL.FTZ R29, R2, R105 ;  /* 0x00000069021d7220 */ /* 0x000fe20000410000 */
[C---:B------:R-:W-:Y:S01]  /*72e0*/  FMUL.FTZ R30, R0.reuse, R106 ;  /* 0x0000006a001e7220 */ /* 0x040fe20000410000 */
[----:B------:R-:W-:Y:S01]  /*72f0*/  FMUL.FTZ R31, R0, R107 ;  /* 0x0000006b001f7220 */ /* 0x000fe20000410000 */
[C---:B------:R-:W-:Y:S03]  /*7300*/  FMUL.FTZ R40, R2.reuse, R92 ;  /* 0x0000005c02287220 */ /* 0x040fe60000410000 */
[----:B------:R-:W-:Y:S01]  /*7310*/  MUFU.EX2 R151, R151 ;  /* 0x0000009700977308 */ /* 0x000fe20000000800 */
[----:B------:R-:W-:Y:S01]  /*7320*/  FMUL.FTZ R41, R2, R93 ;  /* 0x0000005d02297220 */ /* 0x000fe20000410000 */
[----:B------:R-:W-:Y:S01]  /*7330*/  LDSM.16.MT88.4 R100, [R184+0x7800] ;  /* 0x00780000b864783b */ /* 0x000fe20000004200 */
[C---:B------:R-:W-:Y:S01]  /*7340*/  FMUL.FTZ R42, R0.reuse, R94 ;  /* 0x0000005e002a7220 */ /* 0x040fe20000410000 */
[----:B------:R-:W-:Y:S01]  /*7350*/  FMUL.FTZ R43, R0, R95 ;  /* 0x0000005f002b7220 */ /* 0x000fe20000410000 */
[C---:B------:R-:W-:Y:S01]  /*7360*/  FMUL.FTZ R44, R2.reuse, R88 ;  /* 0x00000058022c7220 */ /* 0x040fe20000410000 */
[----:B------:R-:W-:Y:S01]  /*7370*/  FMUL.FTZ R45, R2, R89 ;  /* 0x00000059022d7220 */ /* 0x000fe20000410000 */
[C---:B------:R-:W-:Y:S03]  /*7380*/  FMUL.FTZ R46, R0.reuse, R90 ;  /* 0x0000005a002e7220 */ /* 0x040fe60000410000 */
[----:B------:R-:W1:Y:S01]  /*7390*/  MUFU.EX2 R150, R150 ;  /* 0x0000009600967308 */ /* 0x000e620000000800 */
[----:B--2---:R-:W-:Y:S01]  /*73a0*/  F2FP.F16.F32.PACK_AB R130, R153, R154 ;  /* 0x0000009a9982723e */ /* 0x004fe200000000ff */
[----:B------:R-:W-:Y:S01]  /*73b0*/  FMUL.FTZ R47, R0, R91 ;  /* 0x0000005b002f7220 */ /* 0x000fe20000410000 */
[C---:B------:R-:W-:Y:S01]  /*73c0*/  FMUL.FTZ R60, R2.reuse, R72 ;  /* 0x00000048023c7220 */ /* 0x040fe20000410000 */
[----:B------:R-:W-:Y:S01]  /*73d0*/  FMUL.FTZ R61, R2, R73 ;  /* 0x00000049023d7220 */ /* 0x000fe20000410000 */
[C---:B------:R-:W-:Y:S01]  /*73e0*/  FMUL.FTZ R62, R0.reuse, R74 ;  /* 0x0000004a003e7220 */ /* 0x040fe20000410000 */
[----:B------:R-:W-:Y:S01]  /*73f0*/  FMUL.FTZ R63, R0, R75 ;  /* 0x0000004b003f7220 */ /* 0x000fe20000410000 */
[--C-:B------:R-:W-:Y:S03]  /*7400*/  FFMA.FTZ R171, R171, UR4, -R170.reuse ;  /* 0x00000004abab7c23 */ /* 0x100fe600080108aa */
[----:B------:R-:W-:Y:S01]  /*7410*/  MUFU.EX2 R157, R157 ;  /* 0x0000009d009d7308 */ /* 0x000fe20000000800 */
[--C-:B------:R-:W-:Y:S01]  /*7420*/  FFMA.FTZ R163, R167, UR4, -R170.reuse ;  /* 0x00000004a7a37c23 */ /* 0x100fe200080108aa */
[--C-:B------:R-:W-:Y:S01]  /*7430*/  FFMA.FTZ R167, R165, UR4, -R169.reuse ;  /* 0x00000004a5a77c23 */ /* 0x100fe200080108a9 */
[--C-:B------:R-:W-:Y:S01]  /*7440*/  FFMA.FTZ R161, R166, UR4, -R169.reuse ;  /* 0x00000004a6a17c23 */ /* 0x100fe200080108a9 */
[--C-:B------:R-:W-:Y:S01]  /*7450*/  FFMA.FTZ R160, R175, UR4, -R170.reuse ;  /* 0x00000004afa07c23 */ /* 0x100fe200080108aa */
[--C-:B------:R-:W-:Y:S01]  /*7460*/  FFMA.FTZ R164, R178, UR4, -R169.reuse ;  /* 0x00000004b2a47c23 */ /* 0x100fe200080108a9 */
[----:B------:R-:W-:Y:S01]  /*7470*/  FFMA.FTZ R166, R173, UR4, -R170 ;  /* 0x00000004ada67c23 */ /* 0x000fe200080108aa */
[--C-:B------:R-:W-:Y:S03]  /*7480*/  FFMA.FTZ R168, R252, UR4, -R169.reuse ;  /* 0x00000004fca87c23 */ /* 0x100fe600080108a9 */
[----:B------:R-:W2:Y:S01]  /*7490*/  MUFU.EX2 R148, R148 ;  /* 0x0000009400947308 */ /* 0x000ea20000000800 */
[----:B-1----:R-:W-:Y:S01]  /*74a0*/  F2FP.F16.F32.PACK_AB R131, R150, R151 ;  /* 0x000000979683723e */ /* 0x002fe200000000ff */
[----:B------:R-:W-:Y:S01]  /*74b0*/  FFMA.FTZ R89, R248, UR4, -R162 ;  /* 0x00000004f8597c23 */ /* 0x000fe200080108a2 */
[--C-:B------:R-:W-:Y:S01]  /*74c0*/  FFMA.FTZ R90, R246, UR4, -R158.reuse ;  /* 0x00000004f65a7c23 */ /* 0x100fe2000801089e */
[----:B------:R-:W-:Y:S01]  /*74d0*/  FFMA.FTZ R91, R244, UR4, -R158 ;  /* 0x00000004f45b7c23 */ /* 0x000fe2000801089e */
[----:B------:R-:W-:Y:S01]  /*74e0*/  FFMA.FTZ R172, R240, UR4, -R162 ;  /* 0x00000004f0ac7c23 */ /* 0x000fe200080108a2 */
[--C-:B------:R-:W-:Y:S01]  /*74f0*/  FFMA.FTZ R173, R179, UR4, -R158.reuse ;  /* 0x00000004b3ad7c23 */ /* 0x100fe2000801089e */
[----:B------:R-:W-:Y:S01]  /*7500*/  FFMA.FTZ R174, R238, UR4, -R158 ;  /* 0x00000004eeae7c23 */ /* 0x000fe2000801089e */
[-C--:B------:R-:W-:Y:S02]  /*7510*/  HMMA.16816.F32 R4, R128, R20.reuse, R4 ;  /* 0x000000148004723c */ /* 0x080fe40000001804 */
[----:B------:R-:W-:Y:S03]  /*7520*/  MUFU.EX2 R147, R147 ;  /* 0x0000009300937308 */ /* 0x000fe60000000800 */
[----:B------:R-:W-:Y:S01]  /*7530*/  FFMA.FTZ R250, R250, UR4, -R162 ;  /* 0x00000004fafa7c23 */ /* 0x000fe200080108a2 */
[--C-:B------:R-:W-:Y:S01]  /*7540*/  FFMA.FTZ R175, R249, UR4, -R170.reuse ;  /* 0x00000004f9af7c23 */ /* 0x100fe200080108aa */
[--C-:B------:R-:W-:Y:S01]  /*7550*/  FFMA.FTZ R178, R230, UR4, -R169.reuse ;  /* 0x00000004e6b27c23 */ /* 0x100fe200080108a9 */
[--C-:B------:R-:W-:Y:S04]  /*7560*/  FFMA.FTZ R179, R228, UR4, -R169.reuse ;  /* 0x00000004e4b37c23 */ /* 0x100fe800080108a9 */
[----:B------:R-:W1:Y:S01]  /*7570*/  MUFU.EX2 R145, R145 ;  /* 0x0000009100917308 */ /* 0x000e620000000800 */
[----:B--2---:R-:W-:Y:S01]  /*7580*/  F2FP.F16.F32.PACK_AB R64, R148, R157 ;  /* 0x0000009d9440723e */ /* 0x004fe200000000ff */
[--C-:B------:R-:W-:Y:S01]  /*7590*/  FFMA.FTZ R176, R251, UR4, -R170.reuse ;  /* 0x00000004fbb07c23 */ /* 0x100fe200080108aa */
[--C-:B------:R-:W-:Y:S01]  /*75a0*/  FFMA.FTZ R177, R177, UR4, -R170.reuse ;  /* 0x00000004b1b17c23 */ /* 0x100fe200080108aa */
[----:B------:R-:W-:Y:S01]  /*75b0*/  FFMA.FTZ R228, R236, UR4, -R170 ;  /* 0x00000004ece47c23 */ /* 0x000fe200080108aa */
[--C-:B------:R-:W-:Y:S01]  /*75c0*/  FFMA.FTZ R230, R234, UR4, -R169.reuse ;  /* 0x00000004eae67c23 */ /* 0x100fe200080108a9 */
[--C-:B------:R-:W-:Y:S01]  /*75d0*/  FFMA.FTZ R249, R232, UR4, -R169.reuse ;  /* 0x00000004e8f97c23 */ /* 0x100fe200080108a9 */
[--C-:B------:R-:W-:Y:S03]  /*75e0*/  FFMA.FTZ R232, R247, UR4, -R162.reuse ;  /* 0x00000004f7e87c23 */ /* 0x100fe600080108a2 */
[----:B------:R-:W-:Y:S01]  /*75f0*/  MUFU.EX2 R149, R149 ;  /* 0x0000009500957308 */ /* 0x000fe20000000800 */
[----:B------:R-:W-:Y:S01]  /*7600*/  FFMA.FTZ R243, R243, UR4, -R162 ;  /* 0x00000004f3f37c23 */ /* 0x000fe200080108a2 */
[--C-:B------:R-:W-:Y:S01]  /*7610*/  FFMA.FTZ R234, R245, UR4, -R158.reuse ;  /* 0x00000004f5ea7c23 */ /* 0x100fe2000801089e */
[----:B------:R-:W-:Y:S01]  /*7620*/  FFMA.FTZ R241, R241, UR4, -R158 ;  /* 0x00000004f1f17c23 */ /* 0x000fe2000801089e */
[--C-:B------:R-:W-:Y:S01]  /*7630*/  FFMA.FTZ R236, R239, UR4, -R162.reuse ;  /* 0x00000004efec7c23 */ /* 0x100fe200080108a2 */
[----:B------:R-:W-:Y:S01]  /*7640*/  FFMA.FTZ R235, R235, UR4, -R162 ;  /* 0x00000004ebeb7c23 */ /* 0x000fe200080108a2 */
[--C-:B------:R-:W-:Y:S01]  /*7650*/  FFMA.FTZ R231, R231, UR4, -R158.reuse ;  /* 0x00000004e7e77c23 */ /* 0x100fe2000801089e */
[----:B------:R-:W-:Y:S03]  /*7660*/  FFMA.FTZ R238, R233, UR4, -R158 ;  /* 0x00000004e9ee7c23 */ /* 0x000fe6000801089e */
[----:B------:R-:W2:Y:S01]  /*7670*/  MUFU.EX2 R146, R146 ;  /* 0x0000009200927308 */ /* 0x000ea20000000800 */
[----:B-1----:R-:W-:Y:S01]  /*7680*/  F2FP.F16.F32.PACK_AB R65, R145, R147 ;  /* 0x000000939141723e */ /* 0x002fe200000000ff */
[--C-:B------:R-:W-:Y:S01]  /*7690*/  FFMA.FTZ R227, R227, UR4, -R170.reuse ;  /* 0x00000004e3e37c23 */ /* 0x100fe200080108aa */
[--C-:B------:R-:W-:Y:S01]  /*76a0*/  FFMA.FTZ R222, R222, UR4, -R170.reuse ;  /* 0x00000004dede7c23 */ /* 0x100fe200080108aa */
[--C-:B------:R-:W-:Y:S01]  /*76b0*/  FFMA.FTZ R233, R237, UR4, -R170.reuse ;  /* 0x00000004ede97c23 */ /* 0x100fe200080108aa */
[----:B------:R-:W-:Y:S01]  /*76c0*/  FFMA.FTZ R170, R226, UR4, -R170 ;  /* 0x00000004e2aa7c23 */ /* 0x000fe200080108aa */
[--C-:B------:R-:W-:Y:S01]  /*76d0*/  FFMA.FTZ R225, R225, UR4, -R169.reuse ;  /* 0x00000004e1e17c23 */ /* 0x100fe200080108a9 */
[--C-:B------:R-:W-:Y:S03]  /*76e0*/  FFMA.FTZ R220, R220, UR4, -R169.reuse ;  /* 0x00000004dcdc7c23 */ /* 0x100fe600080108a9 */
[----:B------:R-:W-:Y:S01]  /*76f0*/  MUFU.EX2 R144, R144 ;  /* 0x0000009000907308 */ /* 0x000fe20000000800 */
[--C-:B------:R-:W-:Y:S01]  /*7700*/  FFMA.FTZ R226, R229, UR4, -R169.reuse ;  /* 0x00000004e5e27c23 */ /* 0x100fe200080108a9 */
[----:B------:R-:W-:Y:S01]  /*7710*/  FFMA.FTZ R169, R224, UR4, -R169 ;  /* 0x00000004e0a97c23 */ /* 0x000fe200080108a9 */
[--C-:B------:R-:W-:Y:S01]  /*7720*/  FFMA.FTZ R183, R183, UR4, -R162.reuse ;  /* 0x00000004b7b77c23 */ /* 0x100fe200080108a2 */
[----:B------:R-:W-:Y:S01]  /*7730*/  ISETP.GT.AND P0, PT, R217, RZ, PT ;  /* 0x000000ffd900720c */ /* 0x000fe20003f04270 */
[----:B------:R-:W-:Y:S01]  /*7740*/  FFMA.FTZ R182, R182, UR4, -R162 ;  /* 0x00000004b6b67c23 */ /* 0x000fe200080108a2 */
[--C-:B------:R-:W-:Y:S01]  /*7750*/  FFMA.FTZ R140, R140, UR4, -R158.reuse ;  /* 0x000000048c8c7c23 */ /* 0x100fe2000801089e */
[----:B------:R-:W-:Y:S03]  /*7760*/  FFMA.FTZ R139, R139, UR4, -R158 ;  /* 0x000000048b8b7c23 */ /* 0x000fe6000801089e */
[----:B------:R-:W1:Y:S01]  /*7770*/  MUFU.EX2 R141, R141 ;  /* 0x0000008d008d7308 */ /* 0x000e620000000800 */
[----:B--2---:R-:W-:Y:S01]  /*7780*/  F2FP.F16.F32.PACK_AB R66, R146, R149 ;  /* 0x000000959242723e */ /* 0x004fe200000000ff */
[----:B------:R-:W-:Y:S01]  /*7790*/  FFMA.FTZ R180, R180, UR4, -R162 ;  /* 0x00000004b4b47c23 */ /* 0x000fe200080108a2 */
[----:B------:R-:W-:Y:S01]  /*77a0*/  IADD3 R217, PT, PT, R217, -0x1, RZ ;  /* 0xffffffffd9d97810 */ /* 0x000fe20007ffe0ff */
[--C-:B------:R-:W-:Y:S01]  /*77b0*/  FFMA.FTZ R138, R138, UR4, -R158.reuse ;  /* 0x000000048a8a7c23 */ /* 0x100fe2000801089e */
[----:B------:R-:W-:Y:S01]  /*77c0*/  FFMA.FTZ R158, R137, UR4, -R158 ;  /* 0x00000004899e7c23 */ /* 0x000fe2000801089e */
[----:B------:R-:W-:Y:S01]  /*77d0*/  FFMA.FTZ R157, R2, R221, R157 ;  /* 0x000000dd029d7223 */ /* 0x000fe2000001009d */
[----:B------:R-:W-:Y:S03]  /*77e0*/  FFMA.FTZ R147, R0, R219, R147 ;  /* 0x000000db00937223 */ /* 0x000fe60000010093 */
[----:B------:R2:W-:Y:S01]  /*77f0*/  MUFU.EX2 R165, R171 ;  /* 0x000000ab00a57308 */ /* 0x0005e20000000800 */
[----:B------:R-:W-:Y:S01]  /*7800*/  FFMA.FTZ R159, R132, R223, R159 ;  /* 0x000000df849f7223 */ /* 0x000fe2000001009f */
[----:B------:R-:W-:Y:S01]  /*7810*/  FADD.FTZ R148, R148, R157 ;  /* 0x0000009d94947221 */ /* 0x000fe20000010000 */
[----:B------:R-:W-:Y:S01]  /*7820*/  FADD.FTZ R147, R145, R147 ;  /* 0x0000009391937221 */ /* 0x000fe20000010000 */
[----:B------:R-:W-:Y:S01]  /*7830*/  FFMA.FTZ R156, R3, R218, R156 ;  /* 0x000000da039c7223 */ /* 0x000fe2000001009c */
[----:B------:R-:W-:Y:S01]  /*7840*/  FADD.FTZ R159, R155, R159 ;  /* 0x0000009f9b9f7221 */ /* 0x000fe20000010000 */
[----:B------:R-:W-:Y:S04]  /*7850*/  FADD.FTZ R149, R149, R148 ;  /* 0x0000009495957221 */ /* 0x000fe80000010000 */
[----:B------:R-:W-:Y:S01]  /*7860*/  MUFU.EX2 R160, R160 ;  /* 0x000000a000a07308 */ /* 0x000fe20000000800 */
[C---:B-1----:R-:W-:Y:S01]  /*7870*/  F2FP.F16.F32.PACK_AB R67, R141.reuse, R144 ;  /* 0x000000908d43723e */ /* 0x042fe200000000ff */
[----:B------:R-:W-:Y:S01]  /*7880*/  FADD.FTZ R144, R144, R147 ;  /* 0x0000009390907221 */ /* 0x000fe20000010000 */
[----:B------:R-:W-:Y:S01]  /*7890*/  FADD.FTZ R149, R146, R149 ;  /* 0x0000009592957221 */ /* 0x000fe20000010000 */
[----:B------:R-:W-:Y:S01]  /*78a0*/  FADD.FTZ R156, R152, R156 ;  /* 0x0000009c989c7221 */ /* 0x000fe20000010000 */
[----:B------:R-:W-:Y:S01]  /*78b0*/  FADD.FTZ R154, R154, R159 ;  /* 0x0000009f9a9a7221 */ /* 0x000fe20000010000 */
[----:B------:R-:W-:Y:S02]  /*78c0*/  FADD.FTZ R141, R141, R144 ;  /* 0x000000908d8d7221 */ /* 0x000fe40000010000 */
[C---:B------:R-:W-:Y:S02]  /*78d0*/  HMMA.16816.F32 R8, R64.reuse, R20, R8 ;  /* 0x000000144008723c */ /* 0x040fe40000001808 */
[----:B------:R-:W-:Y:S02]  /*78e0*/  MUFU.EX2 R163, R163 ;  /* 0x000000a300a37308 */ /* 0x000fe40000000800 */
[C---:B------:R-:W-:Y:S01]  /*78f0*/  FMUL.FTZ R20, R132.reuse, R112 ;  /* 0x0000007084147220 */ /* 0x040fe20000410000 */
[----:B------:R-:W-:Y:S01]  /*7900*/  FMUL.FTZ R21, R132, R113 ;  /* 0x0000007184157220 */ /* 0x000fe20000410000 */
[--C-:B--2---:R-:W-:Y:S01]  /*7910*/  FFMA.FTZ R171, R242, UR4, -R162.reuse ;  /* 0x00000004f2ab7c23 */ /* 0x104fe200080108a2 */
[----:B------:R-:W-:Y:S01]  /*7920*/  FFMA.FTZ R162, R181, UR4, -R162 ;  /* 0x00000004b5a27c23 */ /* 0x000fe200080108a2 */
[-C--:B------:R-:W-:Y:S04]  /*7930*/  HMMA.16816.F32 R12, R64, R22.reuse, R12 ;  /* 0x00000016400c723c */ /* 0x080fe8000000180c */
[----:B------:R-:W-:Y:S01]  /*7940*/  MUFU.EX2 R161, R161 ;  /* 0x000000a100a17308 */ /* 0x000fe20000000800 */
[----:B------:R-:W-:Y:S01]  /*7950*/  FADD.FTZ R151, R151, R156 ;  /* 0x0000009c97977221 */ /* 0x000fe20000010000 */
[----:B------:R-:W-:Y:S03]  /*7960*/  FADD.FTZ R153, R153, R154 ;  /* 0x0000009a99997221 */ /* 0x000fe60000010000 */
[----:B------:R-:W-:Y:S01]  /*7970*/  FADD.FTZ R150, R150, R151 ;  /* 0x0000009796967221 */ /* 0x000fe20000010000 */
[C---:B------:R-:W-:Y:S04]  /*7980*/  HMMA.16816.F32 R16, R128.reuse, R22, R16 ;  /* 0x000000168010723c */ /* 0x040fe80000001810 */
[----:B------:R-:W-:Y:S01]  /*7990*/  MUFU.EX2 R164, R164 ;  /* 0x000000a400a47308 */ /* 0x000fe20000000800 */
[C---:B------:R-:W-:Y:S01]  /*79a0*/  FMUL.FTZ R22, R3.reuse, R114 ;  /* 0x0000007203167220 */ /* 0x040fe20000410000 */
[C---:B------:R-:W-:Y:S08]  /*79b0*/  FMUL.FTZ R23, R3.reuse, R115 ;  /* 0x0000007303177220 */ /* 0x040ff00000410000 */
[----:B------:R-:W-:Y:S01]  /*79c0*/  MUFU.EX2 R166, R166 ;  /* 0x000000a600a67308 */ /* 0x000fe20000000800 */
[-C--:B------:R-:W-:Y:S09]  /*79d0*/  HMMA.16816.F32 R20, R128, R36.reuse, R20 ;  /* 0x000000248014723c */ /* 0x080ff20000001814 */
[----:B------:R-:W-:Y:S01]  /*79e0*/  MUFU.EX2 R167, R167 ;  /* 0x000000a700a77308 */ /* 0x000fe20000000800 */
[C---:B------:R-:W-:Y:S04]  /*79f0*/  HMMA.16816.F32 R24, R64.reuse, R36, R24 ;  /* 0x000000244018723c */ /* 0x040fe80000001818 */
[C---:B------:R-:W-:Y:S01]  /*7a00*/  FMUL.FTZ R36, R132.reuse, R96 ;  /* 0x0000006084247220 */ /* 0x040fe20000410000 */
[C---:B------:R-:W-:Y:S04]  /*7a10*/  FMUL.FTZ R37, R132.reuse, R97 ;  /* 0x0000006184257220 */ /* 0x040fe80000410000 */
[----:B------:R-:W-:Y:S01]  /*7a20*/  MUFU.EX2 R168, R168 ;  /* 0x000000a800a87308 */ /* 0x000fe20000000800 */
[-C--:B------:R-:W-:Y:S09]  /*7a30*/  HMMA.16816.F32 R28, R64, R38.reuse, R28 ;  /* 0x00000026401c723c */ /* 0x080ff2000000181c */
[----:B------:R-:W-:Y:S01]  /*7a40*/  MUFU.EX2 R88, R250 ;  /* 0x000000fa00587308 */ /* 0x000fe20000000800 */
[C---:B------:R-:W-:Y:S04]  /*7a50*/  HMMA.16816.F32 R32, R128.reuse, R38, R32 ;  /* 0x000000268020723c */ /* 0x040fe80000001820 */
[C---:B------:R-:W-:Y:S01]  /*7a60*/  FMUL.FTZ R38, R3.reuse, R98 ;  /* 0x0000006203267220 */ /* 0x040fe20000410000 */
[----:B------:R-:W-:Y:S04]  /*7a70*/  FMUL.FTZ R39, R3, R99 ;  /* 0x0000006303277220 */ /* 0x000fe80000410000 */
[----:B------:R-:W1:Y:S01]  /*7a80*/  MUFU.EX2 R89, R89 ;  /* 0x0000005900597308 */ /* 0x000e620000000800 */
[----:B------:R-:W2:Y:S02]  /*7a90*/  LDSM.16.MT88.4 R96, [R142+0x6000] ;  /* 0x006000008e60783b */ /* 0x000ea40000004200 */
[-C--:B------:R-:W-:Y:S07]  /*7aa0*/  HMMA.16816.F32 R36, R128, R52.reuse, R36 ;  /* 0x000000348024723c */ /* 0x080fee0000001824 */
[----:B------:R-:W-:Y:S01]  /*7ab0*/  MUFU.EX2 R90, R90 ;  /* 0x0000005a005a7308 */ /* 0x000fe20000000800 */
[C---:B------:R-:W-:Y:S09]  /*7ac0*/  HMMA.16816.F32 R40, R64.reuse, R52, R40 ;  /* 0x000000344028723c */ /* 0x040ff20000001828 */
[----:B------:R-:W3:Y:S01]  /*7ad0*/  MUFU.EX2 R91, R91 ;  /* 0x0000005b005b7308 */ /* 0x000ee20000000800 */
[C---:B------:R-:W-:Y:S01]  /*7ae0*/  FMUL.FTZ R52, R132.reuse, R80 ;  /* 0x0000005084347220 */ /* 0x040fe20000410000 */
[----:B------:R-:W-:Y:S01]  /*7af0*/  FMUL.FTZ R53, R132, R81 ;  /* 0x0000005184357220 */ /* 0x000fe20000410000 */
[C---:B-1----:R-:W-:Y:S01]  /*7b00*/  F2FP.F16.F32.PACK_AB R72, R89.reuse, R88 ;  /* 0x000000585948723e */ /* 0x042fe200000000ff */
[----:B------:R-:W-:Y:S01]  /*7b10*/  FADD.FTZ R88, R88, R149 ;  /* 0x0000009558587221 */ /* 0x000fe20000010000 */
[-C--:B------:R-:W-:Y:S05]  /*7b20*/  HMMA.16816.F32 R44, R64, R54.reuse, R44 ;  /* 0x00000036402c723c */ /* 0x080fea000000182c */
[----:B------:R-:W-:Y:S01]  /*7b30*/  MUFU.EX2 R171, R171 ;  /* 0x000000ab00ab7308 */ /* 0x000fe20000000800 */
[----:B------:R-:W-:Y:S02]  /*7b40*/  FADD.FTZ R0, R89, R88 ;  /* 0x0000005859007221 */ /* 0x000fe40000010000 */
[C---:B------:R-:W-:Y:S07]  /*7b50*/  HMMA.16816.F32 R48, R128.reuse, R54, R48 ;  /* 0x000000368030723c */ /* 0x040fee0000001830 */
[----:B------:R-:W1:Y:S01]  /*7b60*/  MUFU.EX2 R172, R172 ;  /* 0x000000ac00ac7308 */ /* 0x000e620000000800 */
[C---:B------:R-:W-:Y:S01]  /*7b70*/  FMUL.FTZ R54, R3.reuse, R82 ;  /* 0x0000005203367220 */ /* 0x040fe20000410000 */
[----:B------:R-:W-:Y:S01]  /*7b80*/  FMUL.FTZ R55, R3, R83 ;  /* 0x0000005303377220 */ /* 0x000fe20000410000 */
[C---:B---3--:R-:W-:Y:S01]  /*7b90*/  F2FP.F16.F32.PACK_AB R73, R91.reuse, R90 ;  /* 0x0000005a5b49723e */ /* 0x048fe200000000ff */
[----:B------:R-:W3:Y:S01]  /*7ba0*/  LDSM.16.MT88.4 R80, [R184+0x6800] ;  /* 0x00680000b850783b */ /* 0x000ee20000004200 */
[----:B------:R-:W-:Y:S01]  /*7bb0*/  FADD.FTZ R90, R90, R141 ;  /* 0x0000008d5a5a7221 */ /* 0x000fe20000010000 */
[----:B------:R-:W-:Y:S04]  /*7bc0*/  MOV R141, R136 ;  /* 0x00000088008d7202 */ /* 0x000fe80000000f00 */
[----:B------:R-:W-:Y:S01]  /*7bd0*/  MUFU.EX2 R173, R173 ;  /* 0x000000ad00ad7308 */ /* 0x000fe20000000800 */
[-C--:B--2---:R-:W-:Y:S03]  /*7be0*/  HMMA.16816.F32 R52, R128, R96.reuse, R52 ;  /* 0x000000608034723c */ /* 0x084fe60000001834 */
[----:B------:R-:W-:Y:S06]  /*7bf0*/  FADD.FTZ R2, R91, R90 ;  /* 0x0000005a5b027221 */ /* 0x000fec0000010000 */
[----:B------:R-:W2:Y:S01]  /*7c00*/  MUFU.EX2 R174, R174 ;  /* 0x000000ae00ae7308 */ /* 0x000ea20000000800 */
[----:B-1----:R-:W-:Y:S01]  /*7c10*/  F2FP.F16.F32.PACK_AB R74, R172, R171 ;  /* 0x000000abac4a723e */ /* 0x002fe200000000ff */
[C---:B------:R-:W-:Y:S04]  /*7c20*/  HMMA.16816.F32 R56, R64.reuse, R96, R56 ;  /* 0x000000604038723c */ /* 0x040fe80000001838 */
[----:B------:R-:W-:Y:S01]  /*7c30*/  FADD.FTZ R171, R171, R0 ;  /* 0x00000000abab7221 */ /* 0x000fe20000010000 */
[----:B------:R-:W-:Y:S03]  /*7c40*/  MOV R0, R133 ;  /* 0x0000008500007202 */ /* 0x000fe60000000f00 */
[----:B------:R-:W-:Y:S01]  /*7c50*/  MUFU.EX2 R175, R175 ;  /* 0x000000af00af7308 */ /* 0x000fe20000000800 */
[-C--:B------:R-:W-:Y:S03]  /*7c60*/  HMMA.16816.F32 R60, R64, R98.reuse, R60 ;  /* 0x00000062403c723c */ /* 0x080fe6000000183c */
[C---:B------:R-:W-:Y:S01]  /*7c70*/  FMUL.FTZ R64, R132.reuse, R68 ;  /* 0x0000004484407220 */ /* 0x040fe20000410000 */
[----:B------:R-:W-:Y:S01]  /*7c80*/  FMUL.FTZ R65, R132, R69 ;  /* 0x0000004584417220 */ /* 0x000fe20000410000 */
[C---:B------:R-:W-:Y:S01]  /*7c90*/  FMUL.FTZ R66, R3.reuse, R70 ;  /* 0x0000004603427220 */ /* 0x040fe20000410000 */
[----:B------:R-:W-:Y:S01]  /*7ca0*/  FMUL.FTZ R67, R3, R71 ;  /* 0x0000004703437220 */ /* 0x000fe20000410000 */
[----:B------:R-:W-:Y:S02]  /*7cb0*/  F2FP.F16.F32.PACK_AB R68, R163, R160 ;  /* 0x000000a0a344723e */ /* 0x000fe400000000ff */
[----:B------:R-:W-:Y:S01]  /*7cc0*/  MUFU.EX2 R176, R176 ;  /* 0x000000b000b07308 */ /* 0x000fe20000000800 */
[----:B------:R-:W-:Y:S01]  /*7cd0*/  F2FP.F16.F32.PACK_AB R69, R164, R161 ;  /* 0x000000a1a445723e */ /* 0x000fe200000000ff */
[----:B------:R-:W-:Y:S01]  /*7ce0*/  FADD.FTZ R160, R160, R153 ;  /* 0x00000099a0a07221 */ /* 0x000fe20000010000 */
[----:B------:R-:W-:Y:S01]  /*7cf0*/  F2FP.F16.F32.PACK_AB R70, R165, R166 ;  /* 0x000000a6a546723e */ /* 0x000fe200000000ff */
[----:B------:R-:W-:Y:S01]  /*7d00*/  FADD.FTZ R161, R161, R150 ;  /* 0x00000096a1a17221 */ /* 0x000fe20000010000 */
[----:B------:R-:W-:Y:S05]  /*7d10*/  HMMA.16816.F32 R64, R128, R98, R64 ;  /* 0x000000628040723c */ /* 0x000fea0000001840 */
[----:B------:R-:W-:Y:S01]  /*7d20*/  MUFU.EX2 R178, R178 ;  /* 0x000000b200b27308 */ /* 0x000fe20000000800 */
[----:B------:R-:W-:Y:S01]  /*7d30*/  F2FP.F16.F32.PACK_AB R71, R168, R167 ;  /* 0x000000a7a847723e */ /* 0x000fe200000000ff */
[----:B------:R-:W-:Y:S01]  /*7d40*/  FADD.FTZ R163, R163, R160 ;  /* 0x000000a0a3a37221 */ /* 0x000fe20000010000 */
[----:B--2---:R-:W-:Y:S01]  /*7d50*/  F2FP.F16.F32.PACK_AB R75, R174, R173 ;  /* 0x000000adae4b723e */ /* 0x004fe200000000ff */
[----:B------:R-:W-:Y:S01]  /*7d60*/  FADD.FTZ R164, R164, R161 ;  /* 0x000000a1a4a47221 */ /* 0x000fe20000010000 */
[----:B------:R-:W-:Y:S01]  /*7d70*/  MOV R3, R134 ;  /* 0x0000008600037202 */ /* 0x000fe20000000f00 */
[----:B------:R-:W-:Y:S01]  /*7d80*/  FADD.FTZ R166, R166, R163 ;  /* 0x000000a3a6a67221 */ /* 0x000fe20000010000 */
[----:B------:R-:W-:Y:S01]  /*7d90*/  FADD.FTZ R173, R173, R2 ;  /* 0x00000002adad7221 */ /* 0x000fe20000010000 */
[-C--:B------:R-:W-:Y:S02]  /*7da0*/  HMMA.16816.F32 R4, R68, R76.reuse, R4 ;  /* 0x0000004c4404723c */ /* 0x080fe40000001804 */
[----:B------:R-:W-:Y:S03]  /*7db0*/  MUFU.EX2 R179, R179 ;  /* 0x000000b300b37308 */ /* 0x000fe60000000800 */
[----:B------:R-:W-:Y:S01]  /*7dc0*/  FADD.FTZ R167, R167, R164 ;  /* 0x000000a4a7a77221 */ /* 0x000fe20000010000 */
[----:B------:R-:W-:Y:S01]  /*7dd0*/  FADD.FTZ R166, R165, R166 ;  /* 0x000000a6a5a67221 */ /* 0x000fe20000010000 */
[----:B------:R-:W-:Y:S01]  /*7de0*/  FADD.FTZ R171, R172, R171 ;  /* 0x000000abacab7221 */ /* 0x000fe20000010000 */
[C---:B------:R-:W-:Y:S04]  /*7df0*/  HMMA.16816.F32 R8, R72.reuse, R76, R8 ;  /* 0x0000004c4808723c */ /* 0x040fe80000001808 */
[----:B------:R-:W-:Y:S01]  /*7e00*/  MUFU.EX2 R177, R177 ;  /* 0x000000b100b17308 */ /* 0x000fe20000000800 */
[----:B------:R-:W-:Y:S01]  /*7e10*/  FADD.FTZ R167, R168, R167 ;  /* 0x000000a7a8a77221 */ /* 0x000fe20000010000 */
[----:B------:R-:W-:Y:S01]  /*7e20*/  FADD.FTZ R173, R174, R173 ;  /* 0x000000adaead7221 */ /* 0x000fe20000010000 */
[----:B------:R-:W-:Y:S01]  /*7e30*/  MOV R2, R135 ;  /* 0x0000008700027202 */ /* 0x000fe20000000f00 */
[-C--:B------:R-:W-:Y:S06]  /*7e40*/  HMMA.16816.F32 R12, R72, R78.reuse, R12 ;  /* 0x0000004e480c723c */ /* 0x080fec000000180c */
[----:B------:R-:W-:Y:S02]  /*7e50*/  MUFU.EX2 R228, R228 ;  /* 0x000000e400e47308 */ /* 0x000fe40000000800 */
[C---:B------:R-:W-:Y:S01]  /*7e60*/  HMMA.16816.F32 R16, R68.reuse, R78, R16 ;  /* 0x0000004e4410723c */ /* 0x040fe20000001810 */
[----:B------:R-:W1:Y:S07]  /*7e70*/  LDSM.16.MT88.4 R76, [R142+0x6800] ;  /* 0x006800008e4c783b */ /* 0x000e6e0000004200 */
[----:B------:R-:W-:Y:S01]  /*7e80*/  MUFU.EX2 R230, R230 ;  /* 0x000000e600e67308 */ /* 0x000fe20000000800 */
[-C--:B---3--:R-:W-:Y:S09]  /*7e90*/  HMMA.16816.F32 R20, R68, R80.reuse, R20 ;  /* 0x000000504414723c */ /* 0x088ff20000001814 */
[----:B------:R-:W-:Y:S01]  /*7ea0*/  MUFU.EX2 R249, R249 ;  /* 0x000000f900f97308 */ /* 0x000fe20000000800 */
[C---:B------:R-:W-:Y:S09]  /*7eb0*/  HMMA.16816.F32 R24, R72.reuse, R80, R24 ;  /* 0x000000504818723c */ /* 0x040ff20000001818 */
[----:B------:R-:W-:Y:S01]  /*7ec0*/  MUFU.EX2 R232, R232 ;  /* 0x000000e800e87308 */ /* 0x000fe20000000800 */
[-C--:B------:R-:W-:Y:S09]  /*7ed0*/  HMMA.16816.F32 R28, R72, R82.reuse, R28 ;  /* 0x00000052481c723c */ /* 0x080ff2000000181c */
[----:B------:R-:W2:Y:S01]  /*7ee0*/  MUFU.EX2 R243, R243 ;  /* 0x000000f300f37308 */ /* 0x000ea20000000800 */
[C---:B------:R-:W-:Y:S01]  /*7ef0*/  HMMA.16816.F32 R32, R68.reuse, R82, R32 ;  /* 0x000000524420723c */ /* 0x040fe20000001820 */
[----:B------:R-:W3:Y:S08]  /*7f00*/  LDSM.16.MT88.4 R80, [R188+0x7000] ;  /* 0x00700000bc50783b */ /* 0x000ef00000004200 */
[----:B------:R-:W-:Y:S01]  /*7f10*/  MUFU.EX2 R234, R234 ;  /* 0x000000ea00ea7308 */ /* 0x000fe20000000800 */
[-C--:B------:R-:W-:Y:S09]  /*7f20*/  HMMA.16816.F32 R36, R68, R84.reuse, R36 ;  /* 0x000000544424723c */ /* 0x080ff20000001824 */
[----:B------:R-:W4:Y:S01]  /*7f30*/  MUFU.EX2 R241, R241 ;  /* 0x000000f100f17308 */ /* 0x000f220000000800 */
[C---:B------:R-:W-:Y:S09]  /*7f40*/  HMMA.16816.F32 R40, R72.reuse, R84, R40 ;  /* 0x000000544828723c */ /* 0x040ff20000001828 */
[----:B------:R-:W-:Y:S01]  /*7f50*/  MUFU.EX2 R236, R236 ;  /* 0x000000ec00ec7308 */ /* 0x000fe20000000800 */
[-C--:B------:R-:W-:Y:S09]  /*7f60*/  HMMA.16816.F32 R44, R72, R86.reuse, R44 ;  /* 0x00000056482c723c */ /* 0x080ff2000000182c */
[----:B------:R-:W5:Y:S01]  /*7f70*/  MUFU.EX2 R235, R235 ;  /* 0x000000eb00eb7308 */ /* 0x000f620000000800 */
[C---:B------:R-:W-:Y:S01]  /*7f80*/  HMMA.16816.F32 R48, R68.reuse, R86, R48 ;  /* 0x000000564430723c */ /* 0x040fe20000001830 */
[----:B------:R-:W3:Y:S08]  /*7f90*/  LDSM.16.MT88.4 R84, [R184+0x7000] ;  /* 0x00700000b854783b */ /* 0x000ef00000004200 */
[----:B------:R-:W-:Y:S01]  /*7fa0*/  MUFU.EX2 R231, R231 ;  /* 0x000000e700e77308 */ /* 0x000fe20000000800 */
[-C--:B-1----:R-:W-:Y:S09]  /*7fb0*/  HMMA.16816.F32 R52, R68, R76.reuse, R52 ;  /* 0x0000004c4434723c */ /* 0x082ff20000001834 */
[----:B------:R-:W1:Y:S01]  /*7fc0*/  MUFU.EX2 R238, R238 ;  /* 0x000000ee00ee7308 */ /* 0x000e620000000800 */
[C---:B------:R-:W-:Y:S09]  /*7fd0*/  HMMA.16816.F32 R56, R72.reuse, R76, R56 ;  /* 0x0000004c4838723c */ /* 0x040ff20000001838 */
[----:B------:R-:W-:Y:S01]  /*7fe0*/  MUFU.EX2 R227, R227 ;  /* 0x000000e300e37308 */ /* 0x000fe20000000800 */
[-C--:B------:R-:W-:Y:S09]  /*7ff0*/  HMMA.16816.F32 R60, R72, R78.reuse, R60 ;  /* 0x0000004e483c723c */ /* 0x080ff2000000183c */
[----:B------:R-:W-:Y:S01]  /*8000*/  MUFU.EX2 R222, R222 ;  /* 0x000000de00de7308 */ /* 0x000fe20000000800 */
[----:B--2---:R-:W-:Y:S01]  /*8010*/  F2FP.F16.F32.PACK_AB R72, R243, R232 ;  /* 0x000000e8f348723e */ /* 0x004fe200000000ff */
[----:B------:R-:W-:Y:S01]  /*8020*/  FADD.FTZ R232, R232, R171 ;  /* 0x000000abe8e87221 */ /* 0x000fe20000010000 */
[----:B----4-:R-:W-:Y:S01]  /*8030*/  F2FP.F16.F32.PACK_AB R73, R241, R234 ;  /* 0x000000eaf149723e */ /* 0x010fe200000000ff */
[----:B------:R-:W-:Y:S01]  /*8040*/  FADD.FTZ R234, R234, R173 ;  /* 0x000000adeaea7221 */ /* 0x000fe20000010000 */
[----:B-----5:R-:W-:Y:S01]  /*8050*/  F2FP.F16.F32.PACK_AB R74, R235, R236 ;  /* 0x000000eceb4a723e */ /* 0x020fe200000000ff */
[----:B------:R-:W-:Y:S01]  /*8060*/  HMMA.16816.F32 R64, R68, R78, R64 ;  /* 0x0000004e4440723c */ /* 0x000fe20000001840 */
[----:B------:R-:W2:Y:S03]  /*8070*/  LDSM.16.MT88.4 R76, [R143+0x7000] ;  /* 0x007000008f4c783b */ /* 0x000ea60000004200 */
        /* <DEDUP_REMOVED lines=9> */
[----:B-1----:R-:W-:Y:S01]  /*8110*/  F2FP.F16.F32.PACK_AB R75, R238, R231 ;  /* 0x000000e7ee4b723e */ /* 0x002fe200000000ff */
[----:B------:R-:W-:Y:S01]  /*8120*/  FADD.FTZ R179, R179, R178 ;  /* 0x000000b2b3b37221 */ /* 0x000fe20000010000 */
[----:B------:R-:W-:Y:S01]  /*8130*/  FADD.FTZ R243, R243, R232 ;  /* 0x000000e8f3f37221 */ /* 0x000fe20000010000 */
[----:B------:R-:W-:Y:S01]  /*8140*/  FADD.FTZ R234, R241, R234 ;  /* 0x000000eaf1ea7221 */ /* 0x000fe20000010000 */
[----:B------:R-:W-:Y:S01]  /*8150*/  FADD.FTZ R177, R177, R176 ;  /* 0x000000b0b1b17221 */ /* 0x000fe20000010000 */
[-C--:B---3--:R-:W-:Y:S04]  /*8160*/  HMMA.16816.F32 R4, R68, R80.reuse, R4 ;  /* 0x000000504404723c */ /* 0x088fe80000001804 */
[----:B------:R-:W-:Y:S01]  /*8170*/  MUFU.EX2 R233, R233 ;  /* 0x000000e900e97308 */ /* 0x000fe20000000800 */
[----:B------:R-:W-:Y:S01]  /*8180*/  FADD.FTZ R230, R230, R179 ;  /* 0x000000b3e6e67221 */ /* 0x000fe20000010000 */
[----:B------:R-:W-:Y:S01]  /*8190*/  FADD.FTZ R236, R236, R243 ;  /* 0x000000f3ecec7221 */ /* 0x000fe20000010000 */
        /* <DEDUP_REMOVED lines=8> */
[----:B------:R-:W-:Y:S02]  /*8220*/  MUFU.EX2 R226, R226 ;  /* 0x000000e200e27308 */ /* 0x000fe40000000800 */
[C---:B------:R-:W-:Y:S01]  /*8230*/  HMMA.16816.F32 R16, R68.reuse, R82, R16 ;  /* 0x000000524410723c */ /* 0x040fe20000001810 */
[----:B------:R-:W1:Y:S07]  /*8240*/  LDSM.16.MT88.4 R80, [R142+0x7000] ;  /* 0x007000008e50783b */ /* 0x000e6e0000004200 */
[----:B------:R-:W-:Y:S01]  /*8250*/  MUFU.EX2 R169, R169 ;  /* 0x000000a900a97308 */ /* 0x000fe20000000800 */
[-C--:B------:R-:W-:Y:S09]  /*8260*/  HMMA.16816.F32 R20, R68, R84.reuse, R20 ;  /* 0x000000544414723c */ /* 0x080ff20000001814 */
[----:B------:R-:W-:Y:S01]  /*8270*/  MUFU.EX2 R183, R183 ;  /* 0x000000b700b77308 */ /* 0x000fe20000000800 */
[C---:B------:R-:W-:Y:S09]  /*8280*/  HMMA.16816.F32 R24, R72.reuse, R84, R24 ;  /* 0x000000544818723c */ /* 0x040ff20000001818 */
[----:B------:R-:W3:Y:S01]  /*8290*/  MUFU.EX2 R182, R182 ;  /* 0x000000b600b67308 */ /* 0x000ee20000000800 */
[-C--:B------:R-:W-:Y:S09]  /*82a0*/  HMMA.16816.F32 R28, R72, R86.reuse, R28 ;  /* 0x00000056481c723c */ /* 0x080ff2000000181c */
[----:B------:R-:W-:Y:S01]  /*82b0*/  MUFU.EX2 R140, R140 ;  /* 0x0000008c008c7308 */ /* 0x000fe20000000800 */
[C---:B------:R-:W-:Y:S01]  /*82c0*/  HMMA.16816.F32 R32, R68.reuse, R86, R32 ;  /* 0x000000564420723c */ /* 0x040fe20000001820 */
[----:B------:R-:W4:Y:S08]  /*82d0*/  LDSM.16.MT88.4 R84, [R143+0x7800] ;  /* 0x007800008f54783b */ /* 0x000f300000004200 */
[----:B------:R-:W5:Y:S01]  /*82e0*/  MUFU.EX2 R139, R139 ;  /* 0x0000008b008b7308 */ /* 0x000f620000000800 */
[-C--:B--2---:R-:W-:Y:S09]  /*82f0*/  HMMA.16816.F32 R36, R68, R76.reuse, R36 ;  /* 0x0000004c4424723c */ /* 0x084ff20000001824 */
[----:B------:R-:W-:Y:S01]  /*8300*/  MUFU.EX2 R180, R180 ;  /* 0x000000b400b47308 */ /* 0x000fe20000000800 */
[C---:B------:R-:W-:Y:S09]  /*8310*/  HMMA.16816.F32 R40, R72.reuse, R76, R40 ;  /* 0x0000004c4828723c */ /* 0x040ff20000001828 */
[----:B------:R-:W2:Y:S01]  /*8320*/  MUFU.EX2 R181, R162 ;  /* 0x000000a200b57308 */ /* 0x000ea20000000800 */
[-C--:B------:R-:W-:Y:S09]  /*8330*/  HMMA.16816.F32 R44, R72, R78.reuse, R44 ;  /* 0x0000004e482c723c */ /* 0x080ff2000000182c */
[----:B------:R-:W-:Y:S01]  /*8340*/  MUFU.EX2 R138, R138 ;  /* 0x0000008a008a7308 */ /* 0x000fe20000000800 */
[C---:B------:R-:W-:Y:S09]  /*8350*/  HMMA.16816.F32 R48, R68.reuse, R78, R48 ;  /* 0x0000004e4430723c */ /* 0x040ff20000001830 */
[----:B------:R-:W4:Y:S01]  /*8360*/  MUFU.EX2 R137, R158 ;  /* 0x0000009e00897308 */ /* 0x000f220000000800 */
[-C--:B-1----:R-:W-:Y:S08]  /*8370*/  HMMA.16816.F32 R52, R68, R80.reuse, R52 ;  /* 0x000000504434723c */ /* 0x082ff00000001834 */
[C---:B------:R-:W-:Y:S08]  /*8380*/  HMMA.16816.F32 R56, R72.reuse, R80, R56 ;  /* 0x000000504838723c */ /* 0x040ff00000001838 */
[-C--:B------:R-:W-:Y:S03]  /*8390*/  HMMA.16816.F32 R60, R72, R82.reuse, R60 ;  /* 0x00000052483c723c */ /* 0x080fe6000000183c */
[----:B---3--:R-:W-:Y:S01]  /*83a0*/  F2FP.F16.F32.PACK_AB R72, R182, R183 ;  /* 0x000000b7b648723e */ /* 0x008fe200000000ff */
[----:B------:R-:W-:Y:S01]  /*83b0*/  FADD.FTZ R183, R183, R236 ;  /* 0x000000ecb7b77221 */ /* 0x000fe20000010000 */
[----:B-----5:R-:W-:Y:S01]  /*83c0*/  F2FP.F16.F32.PACK_AB R73, R139, R140 ;  /* 0x0000008c8b49723e */ /* 0x020fe200000000ff */
[----:B------:R-:W-:Y:S01]  /*83d0*/  FADD.FTZ R140, R140, R231 ;  /* 0x000000e78c8c7221 */ /* 0x000fe20000010000 */
[----:B--2---:R-:W-:Y:S01]  /*83e0*/  F2FP.F16.F32.PACK_AB R74, R181, R180 ;  /* 0x000000b4b54a723e */ /* 0x004fe200000000ff */
        /* <DEDUP_REMOVED lines=9> */
[----:B----4-:R-:W-:Y:S01]  /*8480*/  F2FP.F16.F32.PACK_AB R75, R137, R138 ;  /* 0x0000008a894b723e */ /* 0x010fe200000000ff */
[----:B------:R-:W-:Y:S01]  /*8490*/  FADD.FTZ R183, R182, R183 ;  /* 0x000000b7b6b77221 */ /* 0x000fe20000010000 */
[----:B------:R-:W-:Y:S01]  /*84a0*/  FADD.FTZ R139, R139, R140 ;  /* 0x0000008c8b8b7221 */ /* 0x000fe20000010000 */
[----:B------:R-:W-:Y:S01]  /*84b0*/  FADD.FTZ R223, R233, R222 ;  /* 0x000000dee9df7221 */ /* 0x000fe20000010000 */
[----:B------:R-:W-:Y:S01]  /*84c0*/  FADD.FTZ R218, R226, R225 ;  /* 0x000000e1e2da7221 */ /* 0x000fe20000010000 */
[-C--:B------:R-:W-:Y:S01]  /*84d0*/  HMMA.16816.F32 R128, R68, R116.reuse, R4 ;  /* 0x000000744480723c */ /* 0x080fe20000001804 */
[----:B------:R-:W1:Y:S02]  /*84e0*/  LDSM.16.MT88.4 R4, [R142+0x7800] ;  /* 0x007800008e04783b */ /* 0x000e640000004200 */
[----:B------:R-:W-:Y:S01]  /*84f0*/  FADD.FTZ R180, R180, R183 ;  /* 0x000000b7b4b47221 */ /* 0x000fe20000010000 */
[----:B------:R-:W-:Y:S01]  /*8500*/  FADD.FTZ R138, R138, R139 ;  /* 0x0000008b8a8a7221 */ /* 0x000fe20000010000 */
[----:B------:R-:W-:Y:S01]  /*8510*/  FADD.FTZ R223, R170, R223 ;  /* 0x000000dfaadf7221 */ /* 0x000fe20000010000 */
[----:B------:R-:W-:Y:S01]  /*8520*/  FADD.FTZ R218, R169, R218 ;  /* 0x000000daa9da7221 */ /* 0x000fe20000010000 */
[----:B------:R-:W-:Y:S01]  /*8530*/  FADD.FTZ R221, R181, R180 ;  /* 0x000000b4b5dd7221 */ /* 0x000fe20000010000 */
[C---:B------:R-:W-:Y:S04]  /*8540*/  HMMA.16816.F32 R124, R72.reuse, R116, R8 ;  /* 0x00000074487c723c */ /* 0x040fe80000001808 */
[----:B------:R-:W-:Y:S04]  /*8550*/  FADD.FTZ R219, R137, R138 ;  /* 0x0000008a89db7221 */ /* 0x000fe80000010000 */
        /* <DEDUP_REMOVED lines=10> */
[-C--:B-1----:R-:W-:Y:S08]  /*8600*/  HMMA.16816.F32 R80, R68, R4.reuse, R52 ;  /* 0x000000044450723c */ /* 0x082ff00000001834 */
[C---:B------:R-:W-:Y:S08]  /*8610*/  HMMA.16816.F32 R76, R72.reuse, R4, R56 ;  /* 0x00000004484c723c */ /* 0x040ff00000001838 */
[-C--:B------:R-:W-:Y:S08]  /*8620*/  HMMA.16816.F32 R72, R72, R6.reuse, R60 ;  /* 0x000000064848723c */ /* 0x080ff0000000183c */
[----:B------:R-:W-:Y:S01]  /*8630*/  HMMA.16816.F32 R68, R68, R6, R64 ;  /* 0x000000064444723c */ /* 0x000fe20000001840 */
[----:B------:R-:W-:Y:S08]  /*8640*/  @!UPT UIADD3 URZ, UPT, UPT, URZ, URZ, URZ ;  /* 0x000000fffffff290 */ /* 0x000ff0000fffe0ff */
[----:B------:R-:W-:Y:S11]  /*8650*/  @P0 BRA `(.L_x_1295) ;  /* 0xffffffd400280947 */ /* 0x000ff6000383ffff */
.L_x_1294:
[----:B------:R-:W1:Y:S01]  /*8660*/  SHFL.BFLY PT, R2, R223, 0x2, 0x1f ;  /* 0x0c401f00df027f89 */ /* 0x000e6200000e0000 */
[----:B------:R-:W2:Y:S01]  /*8670*/  S2UR UR4, SR_CgaCtaId ;  /* 0x00000000000479c3 */ /* 0x000ea20000008800 */
[----:B------:R-:W-:Y:S01]  /*8680*/  UMOV UR5, 0x400 ;  /* 0x0000040000057882 */ /* 0x000fe20000000000 */
[----:B------:R-:W-:Y:S01]  /*8690*/  ISETP.NE.AND P2, PT, R209, -0x1, PT ;  /* 0xffffffffd100780c */ /* 0x000fe20003f45270 */
[----:B------:R-:W3:Y:S04]  /*86a0*/  SHFL.BFLY PT, R5, R218, 0x2, 0x1f ;  /* 0x0c401f00da057f89 */ /* 0x000ee800000e0000 */
[----:B------:R-:W4:Y:S01]  /*86b0*/  SHFL.BFLY PT, R0, R219, 0x2, 0x1f ;  /* 0x0c401f00db007f89 */ /* 0x000f2200000e0000 */
[----:B------:R-:W4:Y:S03]  /*86c0*/  LDC.U8 R18, c[0x0][0x548] ;  /* 0x00015200ff127b82 */ /* 0x000f260000000000 */
[----:B------:R-:W5:Y:S01]  /*86d0*/  SHFL.BFLY PT, R6, R221, 0x2, 0x1f ;  /* 0x0c401f00dd067f89 */ /* 0x000f6200000e0000 */
[----:B------:R-:W5:Y:S01]  /*86e0*/  S2R R3, SR_TID.X ;  /* 0x0000000000037919 */ /* 0x000f620000002100 */
[----:B------:R-:W5:Y:S01]  /*86f0*/  S2R R14, SR_CTAID.Z ;  /* 0x00000000000e7919 */ /* 0x000f620000002700 */
[----:B-1----:R-:W-:Y:S01]  /*8700*/  FADD.FTZ R2, R2, R223 ;  /* 0x000000df02027221 */ /* 0x002fe20000010000 */
[----:B--2---:R-:W-:Y:S01]  /*8710*/  ULEA UR4, UR4, UR5, 0x18 ;  /* 0x0000000504047291 */ /* 0x004fe2000f8ec0ff */
[----:B---3--:R-:W-:-:S03]  /*8720*/  FADD.FTZ R5, R5, R218 ;  /* 0x000000da05057221 */ /* 0x008fc60000010000 */
[----:B------:R-:W1:Y:S01]  /*8730*/  SHFL.BFLY PT, R7, R2, 0x1, 0x1f ;  /* 0x0c201f0002077f89 */ /* 0x000e6200000e0000 */
[----:B----4-:R-:W-:-:S03]  /*8740*/  FADD.FTZ R11, R0, R219 ;  /* 0x000000db000b7221 */ /* 0x010fc60000010000 */
[----:B------:R-:W2:Y:S01]  /*8750*/  SHFL.BFLY PT, R4, R5, 0x1, 0x1f ;  /* 0x0c201f0005047f89 */ /* 0x000ea200000e0000 */
[----:B-----5:R-:W-:-:S03]  /*8760*/  FADD.FTZ R9, R6, R221 ;  /* 0x000000dd06097221 */ /* 0x020fc60000010000 */
[----:B------:R-:W3:Y:S04]  /*8770*/  SHFL.BFLY PT, R0, R11, 0x1, 0x1f ;  /* 0x0c201f000b007f89 */ /* 0x000ee800000e0000 */
[----:B------:R-:W4:Y:S01]  /*8780*/  SHFL.BFLY PT, R6, R9, 0x1, 0x1f ;  /* 0x0c201f0009067f89 */ /* 0x000f2200000e0000 */
[C---:B------:R-:W-:Y:S02]  /*8790*/  SHF.L.U32 R12, R3.reuse, 0x4, RZ ;  /* 0x00000004030c7819 */ /* 0x040fe400000006ff */
[C---:B------:R-:W-:Y:S02]  /*87a0*/  LOP3.LUT P1, RZ, R3.reuse, 0x8, RZ, 0xc0, !PT ;  /* 0x0000000803ff7812 */ /* 0x040fe4000782c0ff */
[C---:B------:R-:W-:Y:S01]  /*87b0*/  LOP3.LUT P0, RZ, R3.reuse, 0x4, RZ, 0xc0, !PT ;  /* 0x0000000403ff7812 */ /* 0x040fe2000780c0ff */
[----:B-1----:R-:W-:Y:S01]  /*87c0*/  FADD.FTZ R7, R2, R7 ;  /* 0x0000000702077221 */ /* 0x002fe20000010000 */
[----:B------:R-:W-:-:S03]  /*87d0*/  SHF.L.U32 R2, R3, 0x1, RZ ;  /* 0x0000000103027819 */ /* 0x000fc600000006ff */
[----:B------:R-:W1:Y:S01]  /*87e0*/  MUFU.RCP R8, R7 ;  /* 0x0000000700087308 */ /* 0x000e620000001000 */
[----:B--2---:R-:W-:Y:S01]  /*87f0*/  FADD.FTZ R4, R5, R4 ;  /* 0x0000000405047221 */ /* 0x004fe20000010000 */
[----:B------:R-:W-:Y:S02]  /*8800*/  LOP3.LUT R5, R12, 0x1c0, RZ, 0xc0, !PT ;  /* 0x000001c00c057812 */ /* 0x000fe400078ec0ff */
[----:B------:R-:W-:Y:S01]  /*8810*/  FSETP.NE.FTZ.AND P6, PT, R7, RZ, PT ;  /* 0x000000ff0700720b */ /* 0x000fe20003fd5000 */
[----:B---3--:R-:W-:Y:S01]  /*8820*/  FADD.FTZ R0, R11, R0 ;  /* 0x000000000b007221 */ /* 0x008fe20000010000 */
[----:B------:R-:W-:Y:S02]  /*8830*/  LOP3.LUT R5, R5, 0x38, R2, 0xf8, !PT ;  /* 0x0000003805057812 */ /* 0x000fe400078ef802 */
[----:B------:R-:W2:Y:S01]  /*8840*/  MUFU.RCP R10, R4 ;  /* 0x00000004000a7308 */ /* 0x000ea20000001000 */
[----:B------:R-:W-:Y:S01]  /*8850*/  LOP3.LUT R2, R2, 0x6, RZ, 0xc0, !PT ;  /* 0x0000000602027812 */ /* 0x000fe200078ec0ff */
[----:B----4-:R-:W-:Y:S01]  /*8860*/  FADD.FTZ R6, R9, R6 ;  /* 0x0000000609067221 */ /* 0x010fe20000010000 */
[----:B------:R-:W-:-:S02]  /*8870*/  FSETP.NE.FTZ.AND P5, PT, R4, RZ, PT ;  /* 0x000000ff0400720b */ /* 0x000fc40003fb5000 */
[----:B------:R-:W-:Y:S02]  /*8880*/  IADD3 R2, PT, PT, R5, R2, R212 ;  /* 0x0000000205027210 */ /* 0x000fe40007ffe0d4 */
[----:B------:R-:W-:Y:S01]  /*8890*/  FSETP.NE.FTZ.AND P3, PT, R0, RZ, PT ;  /* 0x000000ff0000720b */ /* 0x000fe20003f75000 */
[----:B------:R-:W-:Y:S01]  /*88a0*/  MUFU.RCP R5, R6 ;  /* 0x0000000600057308 */ /* 0x000fe20000001000 */
[----:B-1----:R-:W-:Y:S02]  /*88b0*/  FSEL R8, R8, 1, P6 ;  /* 0x3f80000008087808 */ /* 0x002fe40003000000 */
[----:B------:R-:W-:Y:S02]  /*88c0*/  LEA R9, R2, UR4, 0x1 ;  /* 0x0000000402097c11 */ /* 0x000fe4000f8e08ff */
[----:B------:R-:W-:Y:S01]  /*88d0*/  MOV R2, 0x20 ;  /* 0x0000002000027802 */ /* 0x000fe20000000f00 */
[C---:B------:R-:W-:Y:S01]  /*88e0*/  FMUL.FTZ R128, R8.reuse, R128 ;  /* 0x0000008008807220 */ /* 0x040fe20000410000 */
[C---:B------:R-:W-:Y:S01]  /*88f0*/  FMUL.FTZ R129, R8.reuse, R129 ;  /* 0x0000008108817220 */ /* 0x040fe20000410000 */
[----:B------:R-:W-:Y:S01]  /*8900*/  FMUL.FTZ R116, R8, R116 ;  /* 0x0000007408747220 */ /* 0x000fe20000410000 */
[----:B--2---:R-:W-:Y:S01]  /*8910*/  FSEL R10, R10, 1, P5 ;  /* 0x3f8000000a0a7808 */ /* 0x004fe20002800000 */
        /* <DEDUP_REMOVED lines=14> */
[----:B------:R-:W1:Y:S01]  /*8a00*/  MUFU.RCP R8, R0 ;  /* 0x0000000000087308 */ /* 0x000e620000001000 */
        /* <DEDUP_REMOVED lines=16> */
[----:B------:R-:W2:Y:S01]  /*8b10*/  @P5 LDC R12, c[0x0][0x458] ;  /* 0x00011600ff0c5b82 */ /* 0x000ea20000000800 */
[----:B-1----:R-:W-:Y:S01]  /*8b20*/  FSEL R8, R8, 1, P3 ;  /* 0x3f80000008087808 */ /* 0x002fe20001800000 */
[----:B------:R1:W3:Y:S01]  /*8b30*/  @P5 MUFU.LG2 R22, R4 ;  /* 0x0000000400165308 */ /* 0x0002e20000000c00 */
[----:B------:R-:W-:-:S02]  /*8b40*/  FSETP.NE.FTZ.AND P4, PT, R6, RZ, PT ;  /* 0x000000ff0600720b */ /* 0x000fc40003f95000 */
[----:B------:R-:W-:Y:S01]  /*8b50*/  F2FP.F16.F32.PACK_AB R128, R129, R128 ;  /* 0x000000808180723e */ /* 0x000fe200000000ff */
[C---:B------:R-:W-:Y:S01]  /*8b60*/  FMUL.FTZ R126, R8.reuse, R126 ;  /* 0x0000007e087e7220 */ /* 0x040fe20000410000 */
[----:B------:R-:W-:Y:S01]  /*8b70*/  FSEL R5, R5, 1, P4 ;  /* 0x3f80000005057808 */ /* 0x000fe20002000000 */
[----:B------:R-:W4:Y:S01]  /*8b80*/  LDC.U8 R2, c[0x0][0x549] ;  /* 0x00015240ff027b82 */ /* 0x000f220000000000 */
        /* <DEDUP_REMOVED lines=15> */
[----:B------:R-:W-:Y:S01]  /*8c80*/  MOV R8, 0x10 ;  /* 0x0000001000087802 */ /* 0x000fe20000000f00 */
[C---:B------:R-:W-:Y:S01]  /*8c90*/  FMUL.FTZ R124, R5.reuse, R124 ;  /* 0x0000007c057c7220 */ /* 0x040fe20000410000 */
[C---:B------:R-:W-:Y:S01]  /*8ca0*/  FMUL.FTZ R125, R5.reuse, R125 ;  /* 0x0000007d057d7220 */ /* 0x040fe20000410000 */
[C---:B------:R-:W-:Y:S01]  /*8cb0*/  FMUL.FTZ R120, R5.reuse, R120 ;  /* 0x0000007805787220 */ /* 0x040fe20000410000 */
[----:B------:R-:W-:Y:S01]  /*8cc0*/  SEL R8, R8, 0xfffffff0, !P0 ;  /* 0xfffffff008087807 */ /* 0x000fe20004000000 */
[----:B------:R-:W-:Y:S01]  /*8cd0*/  FMUL.FTZ R121, R5, R121 ;  /* 0x0000007905797220 */ /* 0x000fe20000410000 */
[----:B------:R-:W-:Y:S01]  /*8ce0*/  F2FP.F16.F32.PACK_AB R130, R131, R130 ;  /* 0x000000828382723e */ /* 0x000fe200000000ff */
[C---:B------:R-:W-:Y:S01]  /*8cf0*/  FMUL.FTZ R108, R5.reuse, R108 ;  /* 0x0000006c056c7220 */ /* 0x040fe20000410000 */
[----:B----4-:R-:W-:Y:S01]  /*8d00*/  ISETP.NE.AND P1, PT, R2, RZ, PT ;  /* 0x000000ff0200720c */ /* 0x010fe20003f25270 */
[----:B------:R-:W-:Y:S01]  /*8d10*/  FMUL.FTZ R109, R5, R109 ;  /* 0x0000006d056d7220 */ /* 0x000fe20000410000 */
[----:B------:R-:W-:Y:S01]  /*8d20*/  F2FP.F16.F32.PACK_AB R116, R117, R116 ;  /* 0x000000747574723e */ /* 0x000fe200000000ff */
[----:B------:R-:W-:Y:S01]  /*8d30*/  FMUL.FTZ R104, R5, R104 ;  /* 0x0000006805687220 */ /* 0x000fe20000410000 */
[----:B------:R-:W-:Y:S01]  /*8d40*/  F2FP.F16.F32.PACK_AB R118, R119, R118 ;  /* 0x000000767776723e */ /* 0x000fe200000000ff */
[C---:B------:R-:W-:Y:S01]  /*8d50*/  FMUL.FTZ R105, R5.reuse, R105 ;  /* 0x0000006905697220 */ /* 0x040fe20000410000 */
[-C--:B------:R-:W-:Y:S01]  /*8d60*/  IADD3 R11, PT, PT, R8, R9.reuse, RZ ;  /* 0x00000009080b7210 */ /* 0x080fe20007ffe0ff */
[----:B------:R-:W-:Y:S01]  /*8d70*/  STS [R9], R128 ;  /* 0x0000008009007388 */ /* 0x000fe20000000800 */
[----:B------:R-:W-:Y:S01]  /*8d80*/  IADD3 R15, PT, PT, R10, R9, RZ ;  /* 0x000000090a0f7210 */ /* 0x000fe20007ffe0ff */
[----:B------:R-:W-:Y:S01]  /*8d90*/  FMUL.FTZ R92, R5, R92 ;  /* 0x0000005c055c7220 */ /* 0x000fe20000410000 */
[----:B------:R-:W-:Y:S01]  /*8da0*/  F2FP.F16.F32.PACK_AB R124, R125, R124 ;  /* 0x0000007c7d7c723e */ /* 0x000fe200000000ff */
[----:B------:R-:W-:Y:S01]  /*8db0*/  STS [R9+0x400], R130 ;  /* 0x0004008209007388 */ /* 0x000fe20000000800 */
[----:B------:R-:W-:Y:S01]  /*8dc0*/  F2FP.F16.F32.PACK_AB R126, R127, R126 ;  /* 0x0000007e7f7e723e */ /* 0x000fe200000000ff */
[----:B------:R-:W4:Y:S01]  /*8dd0*/  @P1 LDC R16, c[0x0][0x430] ;  /* 0x00010c00ff101b82 */ /* 0x000f220000000800 */
        /* <DEDUP_REMOVED lines=22> */
[----:B------:R-:W-:Y:S01]  /*8f40*/  LOP3.LUT P0, RZ, R3, 0x10, RZ, 0xc0, !PT ;  /* 0x0000001003ff7812 */ /* 0x000fe2000780c0ff */
[----:B------:R-:W-:Y:S01]  /*8f50*/  FMUL.FTZ R72, R5, R72 ;  /* 0x0000004805487220 */ /* 0x000fe20000410000 */
[----:B------:R-:W-:Y:S01]  /*8f60*/  IADD3 R13, PT, PT, R9, 0x40, RZ ;  /* 0x00000040090d7810 */ /* 0x000fe20007ffe0ff */
[----:B------:R-:W-:Y:S01]  /*8f70*/  STS [R15], R112 ;  /* 0x000000700f007388 */ /* 0x000fe20000000800 */
[----:B------:R-:W-:Y:S01]  /*8f80*/  F2FP.F16.F32.PACK_AB R96, R97, R96 ;  /* 0x000000606160723e */ /* 0x000fe200000000ff */
[----:B------:R1:W1:Y:S01]  /*8f90*/  @P6 MUFU.LG2 R2, R7 ;  /* 0x0000000700026308 */ /* 0x0002620000000c00 */
[----:B------:R-:W-:Y:S01]  /*8fa0*/  F2FP.F16.F32.PACK_AB R98, R99, R98 ;  /* 0x000000626362723e */ /* 0x000fe200000000ff */
[----:B------:R-:W-:Y:S01]  /*8fb0*/  STS [R15+0x400], R114 ;  /* 0x000400720f007388 */ /* 0x000fe20000000800 */
[----:B------:R-:W-:Y:S01]  /*8fc0*/  F2FP.F16.F32.PACK_AB R84, R85, R84 ;  /* 0x000000545554723e */ /* 0x000fe200000000ff */
[----:B------:R-:W-:Y:S01]  /*8fd0*/  FMUL.FTZ R5, R5, R73 ;  /* 0x0000004905057220 */ /* 0x000fe20000410000 */
[----:B------:R-:W-:Y:S01]  /*8fe0*/  F2FP.F16.F32.PACK_AB R86, R87, R86 ;  /* 0x000000565756723e */ /* 0x000fe200000000ff */
[----:B------:R-:W-:Y:S01]  /*8ff0*/  STS [R17], R100 ;  /* 0x0000006411007388 */ /* 0x000fe20000000800 */
[----:B------:R-:W-:Y:S01]  /*9000*/  F2FP.F16.F32.PACK_AB R92, R93, R92 ;  /* 0x0000005c5d5c723e */ /* 0x000fe200000000ff */
[----:B------:R1:W1:Y:S01]  /*9010*/  @P4 MUFU.LG2 R21, R6 ;  /* 0x0000000600154308 */ /* 0x0002620000000c00 */
[----:B------:R-:W-:Y:S01]  /*9020*/  @P0 IADD3 R13, PT, PT, R9, -0x40, RZ ;  /* 0xffffffc0090d0810 */ /* 0x000fe20007ffe0ff */
[----:B------:R-:W-:Y:S01]  /*9030*/  STS [R17+0x400], R102 ;  /* 0x0004006611007388 */ /* 0x000fe20000000800 */
[----:B------:R-:W-:-:S02]  /*9040*/  F2FP.F16.F32.PACK_AB R94, R95, R94 ;  /* 0x0000005e5f5e723e */ /* 0x000fc400000000ff */
[-C--:B------:R-:W-:Y:S01]  /*9050*/  IADD3 R23, PT, PT, R10, R13.reuse, RZ ;  /* 0x0000000d0a177210 */ /* 0x080fe20007ffe0ff */
[----:B------:R-:W-:Y:S01]  /*9060*/  STS [R15+0x2000], R108 ;  /* 0x0020006c0f007388 */ /* 0x000fe20000000800 */
[C---:B------:R-:W-:Y:S02]  /*9070*/  IADD3 R19, PT, PT, R8.reuse, R13, RZ ;  /* 0x0000000d08137210 */ /* 0x040fe40007ffe0ff */
[----:B------:R-:W-:Y:S01]  /*9080*/  IADD3 R25, PT, PT, R8, R23, RZ ;  /* 0x0000001708197210 */ /* 0x000fe20007ffe0ff */
[----:B------:R3:W-:Y:S01]  /*9090*/  STS [R15+0x2400], R110 ;  /* 0x0024006e0f007388 */ /* 0x0007e20000000800 */
[----:B-----5:R-:W5:Y:S01]  /*90a0*/  @!P2 LDC.64 R8, c[0x0][0x400] ;  /* 0x00010000ff08ab82 */ /* 0x020f620000000a00 */
[----:B------:R-:W-:Y:S02]  /*90b0*/  F2FP.F16.F32.PACK_AB R88, R89, R88 ;  /* 0x000000585958723e */ /* 0x000fe400000000ff */
[----:B------:R-:W-:Y:S01]  /*90c0*/  STS [R17+0x2000], R104 ;  /* 0x0020006811007388 */ /* 0x000fe20000000800 */
[----:B------:R-:W-:-:S02]  /*90d0*/  F2FP.F16.F32.PACK_AB R90, R91, R90 ;  /* 0x0000005a5b5a723e */ /* 0x000fc400000000ff */
[----:B------:R-:W-:Y:S01]  /*90e0*/  F2FP.F16.F32.PACK_AB R80, R81, R80 ;  /* 0x000000505150723e */ /* 0x000fe200000000ff */
[----:B------:R2:W-:Y:S01]  /*90f0*/  STS [R17+0x2400], R106 ;  /* 0x0024006a11007388 */ /* 0x0005e20000000800 */
[----:B-1----:R-:W1:Y:S01]  /*9100*/  @P2 LDC.64 R10, c[0x0][0x408] ;  /* 0x00010200ff0a2b82 */ /* 0x002e620000000a00 */
[----:B------:R-:W-:Y:S02]  /*9110*/  F2FP.F16.F32.PACK_AB R82, R83, R82 ;  /* 0x000000525352723e */ /* 0x000fe400000000ff */
[----:B------:R-:W-:Y:S01]  /*9120*/  STS [R13], R96 ;  /* 0x000000600d007388 */ /* 0x000fe20000000800 */
[----:B------:R-:W-:Y:S02]  /*9130*/  F2FP.F16.F32.PACK_AB R68, R69, R68 ;  /* 0x000000444544723e */ /* 0x000fe400000000ff */
[----:B------:R-:W-:Y:S01]  /*9140*/  F2FP.F16.F32.PACK_AB R70, R71, R70 ;  /* 0x000000464746723e */ /* 0x000fe200000000ff */
[----:B------:R-:W-:Y:S01]  /*9150*/  STS [R13+0x400], R98 ;  /* 0x000400620d007388 */ /* 0x000fe20000000800 */
[----:B------:R-:W-:-:S02]  /*9160*/  F2FP.F16.F32.PACK_AB R76, R77, R76 ;  /* 0x0000004c4d4c723e */ /* 0x000fc400000000ff */
[----:B------:R-:W-:Y:S01]  /*9170*/  F2FP.F16.F32.PACK_AB R78, R79, R78 ;  /* 0x0000004e4f4e723e */ /* 0x000fe200000000ff */
[----:B------:R-:W-:Y:S01]  /*9180*/  STS [R19], R84 ;  /* 0x0000005413007388 */ /* 0x000fe20000000800 */
[----:B------:R-:W-:Y:S02]  /*9190*/  F2FP.F16.F32.PACK_AB R5, R5, R72 ;  /* 0x000000480505723e */ /* 0x000fe400000000ff */
[----:B------:R-:W-:Y:S01]  /*91a0*/  F2FP.F16.F32.PACK_AB R74, R75, R74 ;  /* 0x0000004a4b4a723e */ /* 0x000fe200000000ff */
[----:B------:R-:W-:Y:S01]  /*91b0*/  STS [R19+0x400], R86 ;  /* 0x0004005613007388 */ /* 0x000fe20000000800 */
[----:B---3--:R-:W4:Y:S01]  /*91c0*/  LDC R15, c[0x0][0x434] ;  /* 0x00010d00ff0f7b82 */ /* 0x008f220000000800 */
[----:B-----5:R-:W-:Y:S02]  /*91d0*/  @!P2 IMAD.WIDE.U32 R26, R210, R8, RZ ;  /* 0x00000008d21aa225 */ /* 0x020fe400078e00ff */
[----:B------:R-:W-:Y:S04]  /*91e0*/  STS [R13+0x2000], R92 ;  /* 0x0020005c0d007388 */ /* 0x000fe80000000800 */
[----:B------:R3:W-:Y:S01]  /*91f0*/  STS [R13+0x2400], R94 ;  /* 0x0024005e0d007388 */ /* 0x0007e20000000800 */
[----:B--2---:R-:W4:Y:S03]  /*9200*/  LDC R17, c[0x0][0x434] ;  /* 0x00010d00ff117b82 */ /* 0x004f260000000800 */
[----:B------:R-:W-:Y:S04]  /*9210*/  STS [R19+0x2000], R88 ;  /* 0x0020005813007388 */ /* 0x000fe80000000800 */
[----:B------:R-:W-:Y:S04]  /*9220*/  STS [R19+0x2400], R90 ;  /* 0x0024005a13007388 */ /* 0x000fe80000000800 */
[----:B------:R-:W-:Y:S04]  /*9230*/  STS [R23], R80 ;  /* 0x0000005017007388 */ /* 0x000fe80000000800 */
[----:B------:R-:W-:Y:S04]  /*9240*/  STS [R23+0x400], R82 ;  /* 0x0004005217007388 */ /* 0x000fe80000000800 */
[----:B------:R-:W-:Y:S04]  /*9250*/  STS [R25], R68 ;  /* 0x0000004419007388 */ /* 0x000fe80000000800 */
[----:B------:R-:W-:Y:S01]  /*9260*/  STS [R25+0x400], R70 ;  /* 0x0004004619007388 */ /* 0x000fe20000000800 */
[----:B----4-:R-:W-:Y:S01]  /*9270*/  @P1 IMAD R17, R16, R15, RZ ;  /* 0x0000000f10111224 */ /* 0x010fe200078e02ff */
[----:B---3--:R-:W2:Y:S02]  /*9280*/  @P6 LDC R13, c[0x0][0x458] ;  /* 0x00011600ff0d6b82 */ /* 0x008ea40000000800 */
[----:B------:R-:W-:Y:S04]  /*9290*/  STS [R23+0x2000], R76 ;  /* 0x0020004c17007388 */ /* 0x000fe80000000800 */
[----:B------:R-:W-:Y:S02]  /*92a0*/  STS [R23+0x2400], R78 ;  /* 0x0024004e17007388 */ /* 0x000fe40000000800 */
[----:B------:R-:W3:Y:S02]  /*92b0*/  @P1 LDC R16, c[0x0][0x430] ;  /* 0x00010c00ff101b82 */ /* 0x000ee40000000800 */
[----:B------:R-:W-:Y:S04]  /*92c0*/  STS [R25+0x2000], R5 ;  /* 0x0020000519007388 */ /* 0x000fe80000000800 */
[----:B------:R4:W-:Y:S02]  /*92d0*/  STS [R25+0x2400], R74 ;  /* 0x0024004a19007388 */ /* 0x0009e40000000800 */
[----:B----4-:R-:W-:Y:S01]  /*92e0*/  @P1 MOV R25, 0x1 ;  /* 0x0000000100191802 */ /* 0x010fe20000000f00 */
[----:B-1----:R-:W-:Y:S06]  /*92f0*/  @P1 BRA `(.L_x_1298) ;  /* 0x0000000000201947 */ /* 0x002fec0003800000 */
[----:B------:R-:W-:Y:S01]  /*9300*/  ISETP.NE.AND P0, PT, R18, RZ, PT ;  /* 0x000000ff1200720c */ /* 0x000fe20003f05270 */
[----:B------:R-:W1:-:S12]  /*9310*/  LDC R4, c[0x0][0x3e0] ;  /* 0x0000f800ff047b82 */ /* 0x000e580000000800 */
[----:B------:R-:W1:Y:S01]  /*9320*/  @P0 LDC R25, c[0x0][0x454] ;  /* 0x00011500ff190b82 */ /* 0x000e620000000800 */
[----:B---3--:R-:W-:Y:S02]  /*9330*/  @P0 MOV R16, 0x1 ;  /* 0x0000000100100802 */ /* 0x008fe40000000f00 */
[----:B------:R-:W-:-:S05]  /*9340*/  @!P0 MOV R16, 0x1 ;  /* 0x0000000100108802 */ /* 0x000fca0000000f00 */
[----:B------:R-:W4:Y:S01]  /*9350*/  @P0 LDC R17, c[0x0][0x454] ;  /* 0x00011500ff110b82 */ /* 0x000f220000000800 */
[-C--:B-1----:R-:W-:Y:S02]  /*9360*/  @P0 IMAD R25, R25, R4.reuse, RZ ;  /* 0x0000000419190224 */ /* 0x082fe400078e02ff */
[----:B------:R-:W-:-:S07]  /*9370*/  @!P0 IMAD R25, R15, R4, RZ ;  /* 0x000000040f198224 */ /* 0x000fce00078e02ff */
.L_x_1298:
[----:B------:R-:W-:Y:S01]  /*9380*/  BAR.SYNC.DEFER_BLOCKING 0x0 ;  /* 0x0000000000007b1d */ /* 0x000fe20000010000 */
[----:B------:R-:W-:Y:S01]  /*9390*/  ISETP.NE.AND P0, PT, R209, -0x1, PT ;  /* 0xffffffffd100780c */ /* 0x000fe20003f05270 */
[----:B------:R-:W-:Y:S01]  /*93a0*/  @P4 FMUL.FTZ R21, R21, 0.69314718246459960938 ;  /* 0x3f31721815154820 */ /* 0x000fe20000410000 */
[----:B------:R-:W-:Y:S01]  /*93b0*/  ISETP.NE.AND P1, PT, R18, RZ, !P1 ;  /* 0x000000ff1200720c */ /* 0x000fe20004f25270 */
[----:B------:R-:W-:Y:S02]  /*93c0*/  @!P2 IMAD R18, R210, R9, R27 ;  /* 0x00000009d212a224 */ /* 0x000fe400078e021b */
[----:B------:R-:W-:Y:S02]  /*93d0*/  @P6 FMUL.FTZ R27, R2, 0.69314718246459960938 ;  /* 0x3f317218021b6820 */ /* 0x000fe40000410000 */
[----:B------:R-:W1:Y:S01]  /*93e0*/  @P4 LDC R9, c[0x0][0x458] ;  /* 0x00011600ff094b82 */ /* 0x000e620000000800 */
[----:B------:R-:W5:Y:S01]  /*93f0*/  @P3 MUFU.LG2 R0, R0 ;  /* 0x0000000000003308 */ /* 0x000f620000000c00 */
[----:B------:R-:W-:Y:S01]  /*9400*/  @P5 FMUL.FTZ R2, R22, 0.69314718246459960938 ;  /* 0x3f31721816025820 */ /* 0x000fe20000410000 */
[----:B------:R-:W-:Y:S01]  /*9410*/  @P2 IMAD.WIDE.U32 R22, R209, R10, RZ ;  /* 0x0000000ad1162225 */ /* 0x000fe200078e00ff */
[----:B------:R-:W-:Y:S01]  /*9420*/  MOV R20, 0x7f800000 ;  /* 0x7f80000000147802 */ /* 0x000fe20000000f00 */
[----:B------:R-:W-:Y:S02]  /*9430*/  BSSY.RECONVERGENT B0, `(.L_x_1299) ;  /* 0x0000040000007945 */ /* 0x000fe40003800200 */
[----:B------:R-:W-:Y:S01]  /*9440*/  @P5 FFMA.FTZ R20, R135, R12, R2 ;  /* 0x0000000c87145223 */ /* 0x000fe20000010002 */
[----:B------:R-:W-:Y:S01]  /*9450*/  @P2 IMAD R18, R209, R11, R23 ;  /* 0x0000000bd1122224 */ /* 0x000fe200078e0217 */
[----:B------:R-:W2:Y:S01]  /*9460*/  @P3 LDC R8, c[0x0][0x458] ;  /* 0x00011600ff083b82 */ /* 0x000ea20000000800 */
[----:B------:R-:W-:Y:S01]  /*9470*/  @!P0 IMAD R209, R210, R15, RZ ;  /* 0x0000000fd2d18224 */ /* 0x000fe200078e02ff */
[----:B------:R-:W-:Y:S01]  /*9480*/  LOP3.LUT P0, RZ, R3, 0x3, RZ, 0xc0, !PT ;  /* 0x0000000303ff7812 */ /* 0x000fe2000780c0ff */
[----:B----4-:R-:W-:Y:S01]  /*9490*/  IMAD R10, R14, R17, RZ ;  /* 0x000000110e0a7224 */ /* 0x010fe200078e02ff */
[----:B------:R-:W-:Y:S01]  /*94a0*/  MOV R17, 0x7f800000 ;  /* 0x7f80000000117802 */ /* 0x000fe20000000f00 */
[----:B---3--:R-:W-:Y:S01]  /*94b0*/  IMAD R11, R16, UR12, RZ ;  /* 0x0000000c100b7c24 */ /* 0x008fe2000f8e02ff */
[----:B------:R-:W-:Y:S01]  /*94c0*/  SHF.R.S32.HI R2, RZ, 0x1f, R209 ;  /* 0x0000001fff027819 */ /* 0x000fe200000114d1 */
[----:B------:R-:W-:Y:S01]  /*94d0*/  @!P1 IMAD R10, R210, R25, R10 ;  /* 0x00000019d20a9224 */ /* 0x000fe200078e020a */
[----:B------:R-:W-:Y:S01]  /*94e0*/  SEL R209, R209, RZ, P1 ;  /* 0x000000ffd1d17207 */ /* 0x000fe20000800000 */
[----:B------:R3:W4:Y:S01]  /*94f0*/  LDS.128 R4, [R211+0x3800] ;  /* 0x00380000d3047984 */ /* 0x0007220000000c00 */
[----:B-----5:R-:W-:Y:S01]  /*9500*/  @P3 FMUL.FTZ R12, R0, 0.69314718246459960938 ;  /* 0x3f317218000c3820 */ /* 0x020fe20000410000 */
[----:B------:R-:W-:-:S02]  /*9510*/  SEL R2, R2, RZ, P1 ;  /* 0x000000ff02027207 */ /* 0x000fc40000800000 */
[--C-:B------:R-:W-:Y:S02]  /*9520*/  IADD3 R0, P5, P1, R11, R209, R10.reuse ;  /* 0x000000d10b007210 */ /* 0x100fe400079be00a */
[----:B------:R-:W-:Y:S01]  /*9530*/  SHF.R.S32.HI R11, RZ, 0x1f, R11 ;  /* 0x0000001fff0b7819 */ /* 0x000fe2000001140b */
[----:B-1----:R-:W-:Y:S01]  /*9540*/  @P4 FFMA.FTZ R17, R134, R9, R21 ;  /* 0x0000000986114223 */ /* 0x002fe20000010015 */
[----:B------:R-:W-:Y:S02]  /*9550*/  SHF.R.S32.HI R10, RZ, 0x1f, R10 ;  /* 0x0000001fff0a7819 */ /* 0x000fe4000001140a */
[----:B------:R-:W-:Y:S01]  /*9560*/  MOV R19, 0x7f800000 ;  /* 0x7f80000000137802 */ /* 0x000fe20000000f00 */
[----:B--2---:R-:W-:Y:S01]  /*9570*/  @P6 FFMA.FTZ R19, R136, R13, R27 ;  /* 0x0000000d88136223 */ /* 0x004fe2000001001b */
[----:B------:R-:W-:Y:S01]  /*9580*/  MOV R15, 0x7f800000 ;  /* 0x7f800000000f7802 */ /* 0x000fe20000000f00 */
[----:B------:R-:W-:Y:S01]  /*9590*/  @P3 FFMA.FTZ R15, R133, R8, R12 ;  /* 0x00000008850f3223 */ /* 0x000fe2000001000c */
[----:B------:R-:W-:Y:S01]  /*95a0*/  IADD3.X R21, PT, PT, R11, R2, R10, P5, P1 ;  /* 0x000000020b157210 */ /* 0x000fe20002fe240a */
[----:B---34-:R-:W-:Y:S06]  /*95b0*/  @P0 BRA `(.L_x_1300) ;  /* 0x00000000009c0947 */ /* 0x018fec0003800000 */
        /* <DEDUP_REMOVED lines=25> */
[----:B--2---:R-:W-:Y:S01]  /*9750*/  @!P5 LEA R24, P0, R12, R10, 0x2 ;  /* 0x0000000a0c18d211 */ /* 0x004fe200078010ff */
        /* <DEDUP_REMOVED lines=13> */
.L_x_1300:
[----:B------:R-:W-:Y:S05]  /*9830*/  BSYNC.RECONVERGENT B0 ;  /* 0x0000000000007941 */ /* 0x000fea0003800200 */
.L_x_1299:
[----:B-1----:R1:W2:Y:S01]  /*9840*/  LDS.128 R8, [R211] ;  /* 0x00000000d3087984 */ /* 0x0022a20000000c00 */
[----:B------:R-:W3:Y:S01]  /*9850*/  LDCU.64 UR4, c[0x0][0x410] ;  /* 0x00008200ff0477ac */ /* 0x000ee20008000a00 */
[----:B------:R-:W-:Y:S01]  /*9860*/  @P2 IMAD.MOV.U32 R26, RZ, RZ, R22 ;  /* 0x000000ffff1a2224 */ /* 0x000fe200078e0016 */
[-C--:B------:R-:W-:Y:S01]  /*9870*/  ISETP.GE.AND P0, PT, R204, R201.reuse, PT ;  /* 0x000000c9cc00720c */ /* 0x080fe20003f06270 */
[----:B------:R-:W-:Y:S01]  /*9880*/  BSSY.RECONVERGENT B0, `(.L_x_1301) ;  /* 0x0000016000007945 */ /* 0x000fe20003800200 */
[-C--:B------:R-:W-:Y:S02]  /*9890*/  ISETP.GE.AND P6, PT, R200, R201.reuse, PT ;  /* 0x000000c9c800720c */ /* 0x080fe40003fc6270 */
[----:B------:R-:W-:Y:S02]  /*98a0*/  IADD3 R12, P1, PT, R202, R26, RZ ;  /* 0x0000001aca0c7210 */ /* 0x000fe40007f3e0ff */
[-C--:B------:R-:W-:Y:S02]  /*98b0*/  ISETP.GE.AND P5, PT, R199, R201.reuse, PT ;  /* 0x000000c9c700720c */ /* 0x080fe40003fa6270 */
[-C--:B------:R-:W-:Y:S01]  /*98c0*/  ISETP.GE.AND P4, PT, R198, R201.reuse, PT ;  /* 0x000000c9c600720c */ /* 0x080fe20003f86270 */
[----:B------:R-:W-:Y:S01]  /*98d0*/  IMAD.X R13, RZ, RZ, R18, P1 ;  /* 0x000000ffff0d7224 */ /* 0x000fe200008e0612 */
[----:B------:R-:W-:-:S02]  /*98e0*/  ISETP.GE.AND P3, PT, R197, R201, PT ;  /* 0x000000c9c500720c */ /* 0x000fc40003f66270 */
[-C--:B------:R-:W-:Y:S02]  /*98f0*/  ISETP.GE.AND P2, PT, R196, R201.reuse, PT ;  /* 0x000000c9c400720c */ /* 0x080fe40003f46270 */
[----:B------:R-:W-:Y:S01]  /*9900*/  ISETP.GE.AND P1, PT, R195, R201, PT ;  /* 0x000000c9c300720c */ /* 0x000fe20003f26270 */
[----:B---3--:R-:W-:-:S04]  /*9910*/  IMAD.WIDE.U32 R12, R14, UR4, R12 ;  /* 0x000000040e0c7c25 */ /* 0x008fc8000f8e000c */
[----:B------:R-:W-:Y:S01]  /*9920*/  IMAD R15, R14, UR5, R13 ;  /* 0x000000050e0f7c24 */ /* 0x000fe2000f8e020d */
[----:B-1----:R-:W-:Y:S07]  /*9930*/  @P0 BRA `(.L_x_1302) ;  /* 0x0000000000280947 */ /* 0x002fee0003800000 */
[----:B------:R-:W1:Y:S01]  /*9940*/  LDC.64 R2, c[0x0][0x408] ;  /* 0x00010200ff027b82 */ /* 0x000e620000000a00 */
[----:B------:R-:W3:Y:S01]  /*9950*/  LDCU.64 UR4, c[0x0][0x3f0] ;  /* 0x00007e00ff0477ac */ /* 0x000ee20008000a00 */
[----:B------:R-:W-:Y:S01]  /*9960*/  MOV R14, R12 ;  /* 0x0000000c000e7202 */ /* 0x000fe20000000f00 */
[----:B-1----:R-:W-:-:S04]  /*9970*/  IMAD R0, R2, UR13, RZ ;  /* 0x0000000d02007c24 */ /* 0x002fc8000f8e02ff */
[----:B------:R-:W-:-:S04]  /*9980*/  IMAD.WIDE.U32 R16, R208, R2, R14 ;  /* 0x00000002d0107225 */ /* 0x000fc800078e000e */
[----:B------:R-:W-:Y:S01]  /*9990*/  IMAD R0, R208, R3, R0 ;  /* 0x00000003d0007224 */ /* 0x000fe200078e0200 */
[----:B---3--:R-:W-:-:S04]  /*99a0*/  LEA R2, P0, R16, UR4, 0x1 ;  /* 0x0000000410027c11 */ /* 0x008fc8000f8008ff */
[----:B------:R-:W-:-:S04]  /*99b0*/  IADD3 R0, PT, PT, R17, R0, RZ ;  /* 0x0000000011007210 */ /* 0x000fc80007ffe0ff */
[----:B------:R-:W-:-:S05]  /*99c0*/  LEA.HI.X R3, R16, UR5, R0, 0x1, P0 ;  /* 0x0000000510037c11 */ /* 0x000fca00080f0c00 */
[----:B--2---:R1:W-:Y:S02]  /*99d0*/  STG.E.128 desc[UR14][R2.64], R8 ;  /* 0x0000000802007986 */ /* 0x0043e4000c101d0e */
.L_x_1302:
[----:B------:R-:W-:Y:S05]  /*99e0*/  BSYNC.RECONVERGENT B0 ;  /* 0x0000000000007941 */ /* 0x000fea0003800200 */
.L_x_1301:
[----:B-12---:R1:W2:Y:S01]  /*99f0*/  LDS.128 R8, [R211+0x800] ;  /* 0x00080000d3087984 */ /* 0x0062a20000000c00 */
[----:B------:R-:W-:Y:S01]  /*9a00*/  BSSY.RECONVERGENT B0, `(.L_x_1303) ;  /* 0x0000010000007945 */ /* 0x000fe20003800200 */
[----:B------:R-:W-:-:S03]  /*9a10*/  ISETP.GE.AND P0, PT, R194, R201, PT ;  /* 0x000000c9c200720c */ /* 0x000fc60003f06270 */
[----:B------:R-:W-:Y:S10]  /*9a20*/  @P6 BRA `(.L_x_1304) ;  /* 0x0000000000346947 */ /* 0x000ff40003800000 */
        /* <DEDUP_REMOVED lines=12> */
[----:B--2---:R3:W-:Y:S02]  /*9af0*/  STG.E.128 desc[UR14][R2.64], R8 ;  /* 0x0000000802007986 */ /* 0x0047e4000c101d0e */
.L_x_1304:
[----:B------:R-:W-:Y:S05]  /*9b00*/  BSYNC.RECONVERGENT B0 ;  /* 0x0000000000007941 */ /* 0x000fea0003800200 */
.L_x_1303:
[----:B--23--:R2:W3:Y:S01]  /*9b10*/  LDS.128 R8, [R211+0x1000] ;  /* 0x00100000d3087984 */ /* 0x00c4e20000000c00 */
[----:B------:R-:W-:Y:S04]  /*9b20*/  BSSY.RECONVERGENT B0, `(.L_x_1305) ;  /* 0x000000f000007945 */ /* 0x000fe80003800200 */
        /* <DEDUP_REMOVED lines=13> */
[----:B---3--:R4:W-:Y:S02]  /*9c00*/  STG.E.128 desc[UR14][R2.64], R8 ;  /* 0x0000000802007986 */ /* 0x0089e4000c101d0e */
.L_x_1306:
[----:B------:R-:W-:Y:S05]  /*9c10*/  BSYNC.RECONVERGENT B0 ;  /* 0x0000000000007941 */ /* 0x000fea0003800200 */
.L_x_1305:
        /* <DEDUP_REMOVED lines=16> */
.L_x_1308:
[----:B------:R-:W-:Y:S05]  /*9d20*/  BSYNC.RECONVERGENT B0 ;  /* 0x0000000000007941 */ /* 0x000fea0003800200 */
.L_x_1307:
        /* <DEDUP_REMOVED lines=16> */
.L_x_1310:
[----:B------:R-:W-:Y:S05]  /*9e30*/  BSYNC.RECONVERGENT B0 ;  /* 0x0000000000007941 */ /* 0x000fea0003800200 */
.L_x_1309:
        /* <DEDUP_REMOVED lines=16> */
.L_x_1312:
[----:B------:R-:W-:Y:S05]  /*9f40*/  BSYNC.RECONVERGENT B0 ;  /* 0x0000000000007941 */ /* 0x000fea0003800200 */
.L_x_1311:
        /* <DEDUP_REMOVED lines=16> */
.L_x_1314:
[----:B------:R-:W-:Y:S05]  /*a050*/  BSYNC.RECONVERGENT B0 ;  /* 0x0000000000007941 */ /* 0x000fea0003800200 */
.L_x_1313:
[----:B------:R-:W-:Y:S05]  /*a060*/  @P0 EXIT ;  /* 0x000000000000094d */ /* 0x000fea0003800000 */
[----:B------:R-:W5:Y:S01]  /*a070*/  LDCU.64 UR6, c[0x0][0x408] ;  /* 0x00008100ff0677ac */ /* 0x000f620008000a00 */
[----:B------:R-:W-:Y:S01]  /*a080*/  IADD3 R208, P0, PT, R208, 0x70, RZ ;  /* 0x00000070d0d07810 */ /* 0x000fe20007f1e0ff */
[----:B-1--4-:R-:W-:Y:S01]  /*a090*/  IMAD.MOV.U32 R8, RZ, RZ, R12 ;  /* 0x000000ffff087224 */ /* 0x012fe200078e000c */
        /* <DEDUP_REMOVED lines=11> */
.L_x_1315:
        /* <DEDUP_REMOVED lines=11> */
.L_x_2701:


//--------------------- .text._ZN5flash16flash_fwd_kernelI23Flash_fwd_kernel_traitsILi64ELi128ELi64ELi4ELb0ELb0EN7cutlass6half_tE19Flash_kernel_traitsILi64ELi128ELi64ELi4ES3_EELb1ELb0ELb0ELb0ELb0ELb0ELb0ELb0EEEvNS_16Flash_fwd_paramsE --------------------------
	.section	.text._ZN5flash16flash_fwd_kernelI23Flash_fwd_kernel_traitsILi64ELi128ELi64ELi4ELb0ELb0EN7cutlass6half_tE19Flash_kernel_traitsILi64ELi128ELi64ELi4ES3_EELb1ELb0ELb0ELb0ELb0ELb0ELb0ELb0EEEvNS_16Flash_fwd_paramsE,"ax",@progbits
	.align	128
        .global         _ZN5flash16flash_fwd_kernelI23Flash_fwd_kernel_traitsILi64ELi128ELi64ELi4ELb0ELb0EN7cutlass6half_tE19Flash_kernel_traitsILi64ELi128ELi64ELi4ES3_EELb1ELb0ELb0ELb0ELb0ELb0ELb0ELb0EEEvNS_16Flash_fwd_paramsE
        .type           _ZN5flash16flash_fwd_kernelI23Flash_fwd_kernel_traitsILi64ELi128ELi64ELi4ELb0ELb0EN7cutlass6half_tE19Flash_kernel_traitsILi64ELi128ELi64ELi4ES3_EELb1ELb0ELb0ELb0ELb0ELb0ELb0ELb0EEEvNS_16Flash_fwd_paramsE,@function
        .size           _ZN5flash16flash_fwd_kernelI23Flash_fwd_kernel_traitsILi64ELi128ELi64ELi4ELb0ELb0EN7cutlass6half_tE19Flash_kernel_traitsILi64ELi128ELi64ELi4ES3_EELb1ELb0ELb0ELb0ELb0ELb0ELb0ELb0EEEvNS_16Flash_fwd_paramsE,(.L_x_2702 - _ZN5flash16flash_fwd_kernelI23Flash_fwd_kernel_traitsILi64ELi128ELi64ELi4ELb0ELb0EN7cutlass6half_tE19Flash_kernel_traitsILi64ELi128ELi64ELi4ES3_EELb1ELb0ELb0ELb0ELb0ELb0ELb0ELb0EEEvNS_16Flash_fwd_paramsE)
        .other          _ZN5flash16flash_fwd_kernelI23Flash_fwd_kernel_traitsILi64ELi128ELi64ELi4ELb0ELb0EN7cutlass6half_tE19Flash_kernel_traitsILi64ELi128ELi64ELi4ES3_EELb1ELb0ELb0ELb0ELb0ELb0ELb0ELb0EEEvNS_16Flash_fwd_paramsE,@"STO_CUDA_ENTRY STV_DEFAULT"
_ZN5flash16flash_fwd_kernelI23Flash_fwd_kernel_traitsILi64ELi128ELi64ELi4ELb0ELb0EN7cutlass6half_tE19Flash_kernel_traitsILi64ELi128ELi64ELi4ES3_EELb1ELb0ELb0ELb0ELb0ELb0ELb0ELb0EEEvNS_16Flash_fwd_paramsE:
.text._ZN5flash16flash_fwd_kernelI23Flash_fwd_kernel_traitsILi64ELi128ELi64ELi4ELb0ELb0EN7cutlass6half_tE19Flash_kernel_traitsILi64ELi128ELi64ELi4ES3_EELb1ELb0ELb0ELb0ELb0ELb0ELb0ELb0EEEvNS_16Flash_fwd_paramsE:
        /* <DEDUP_REMOVED lines=78> */
.L_x_1316:
        /* <DEDUP_REMOVED lines=10> */
[----:B------:R-:W3:Y:S01]  /*0580*/  LDC R7, c[0x0][0x434] ;  /* 0x00010d00ff077b82 */ /* 0x000ee20000000800 */
[----:B-1----:R-:W-:-:S07]  /*0590*/  ISETP.NE.AND P0, PT, R0, RZ, PT ;  /* 0x000000ff0000720c */ /* 0x002fce0003f05270 */
[----:B------:R-:W1:Y:S01]  /*05a0*/  @!P1 LDC.64 R8, c[0x0][0x400] ;  /* 0x00010000ff089b82 */ /* 0x000e620000000a00 */
[----:B--2---:R-:W-:-:S07]  /*05b0*/  ISETP.NE.AND P4, PT, R4, RZ, !P0 ;  /* 0x000000ff0400720c */ /* 0x004fce0004785270 */
[----:B------:R-:W2:Y:S01]  /*05c0*/  @P1 LDC.64 R10, c[0x0][0x408] ;  /* 0x00010200ff0a1b82 */ /* 0x000ea20000000a00 */
[----:B------:R-:W-:-:S07]  /*05d0*/  @P0 IMAD.MOV.U32 R0, RZ, RZ, 0x1 ;  /* 0x00000001ff000424 */ /* 0x000fce00078e00ff */
[----:B------:R-:W4:Y:S08]  /*05e0*/  @P0 LDC.64 R2, c[0x0][0x430] ;  /* 0x00010c00ff020b82 */ /* 0x000f300000000a00 */
[----:B------:R-:W1:Y:S01]  /*05f0*/  @P0 LDC R13, c[0x0][0x430] ;  /* 0x00010c00ff0d0b82 */ /* 0x000e620000000800 */
[----:B----4-:R-:W-:Y:S01]  /*0600*/  @P0 IMAD R6, R2, R3, RZ ;  /* 0x0000000302060224 */ /* 0x010fe200078e02ff */
[----:B--23--:R-:W-:Y:S06]  /*0610*/  @P0 BRA `(.L_x_1318) ;  /* 0x0000000000280947 */ /* 0x00cfec0003800000 */
        /* <DEDUP_REMOVED lines=10> */
.L_x_1318:
[----:B------:R-:W2:Y:S01]  /*06c0*/  LDCU UR6, c[0x0][0x440] ;  /* 0x00008800ff0677ac */ /* 0x000ea20008000800 */
[----:B-1----:R-:W-:Y:S01]  /*06d0*/  @!P1 IMAD.WIDE.U32 R4, R188, R8, RZ ;  /* 0x00000008bc049225 */ /* 0x002fe200078e00ff */
[----:B------:R-:W-:Y:S01]  /*06e0*/  ISETP.NE.AND P0, PT, R244, -0x1, PT ;  /* 0xfffffffff400780c */ /* 0x000fe20003f05270 */
[----:B------:R-:W-:Y:S01]  /*06f0*/  BSSY.RECONVERGENT B0, `(.L_x_1319) ;  /* 0x000002b000007945 */ /* 0x000fe20003800200 */
[----:B------:R-:W1:Y:S01]  /*0700*/  LDCU.64 UR4, c[0x0][0x410] ;  /* 0x00008200ff0477ac */ /* 0x000e620008000a00 */
[----:B----4-:R-:W-:Y:S01]  /*0710*/  IMAD R12, R189, R6, RZ ;  /* 0x00000006bd0c7224 */ /* 0x010fe200078e02ff */
[----:B------:R-:W-:Y:S01]  /*0720*/  SHF.R.U32.HI R17, RZ, 0x3, R187 ;  /* 0x00000003ff117819 */ /* 0x000fe200000116bb */
[----:B------:R-:W-:Y:S02]  /*0730*/  @!P1 IMAD R9, R188, R9, R5 ;  /* 0x00000009bc099224 */ /* 0x000fe400078e0205 */
[----:B------:R-:W-:-:S04]  /*0740*/  @P1 IMAD.WIDE.U32 R2, R244, R10, RZ ;  /* 0x0000000af4021225 */ /* 0x000fc800078e00ff */
        /* <DEDUP_REMOVED lines=21> */
[----:B-1----:R-:W-:Y:S01]  /*08a0*/  IMAD.WIDE.U32 R8, R189, UR4, R2 ;  /* 0x00000004bd087c25 */ /* 0x002fe2000f8e0002 */
        /* <DEDUP_REMOVED lines=15> */
.L_x_1320:
[----:B------:R-:W-:Y:S05]  /*09a0*/  BSYNC.RECONVERGENT B0 ;  /* 0x0000000000007941 */ /* 0x000fea0003800200 */
.L_x_1319:
        /* <DEDUP_REMOVED lines=17> */
.L_x_1322:
[----:B------:R-:W-:Y:S05]  /*0ac0*/  BSYNC.RECONVERGENT B0 ;  /* 0x0000000000007941 */ /* 0x000fea0003800200 */
.L_x_1321:
        /* <DEDUP_REMOVED lines=17> */
.L_x_1324:
[----:B------:R-:W-:Y:S05]  /*0be0*/  BSYNC.RECONVERGENT B0 ;  /* 0x0000000000007941 */ /* 0x000fea0003800200 */
.L_x_1323:
        /* <DEDUP_REMOVED lines=17> */
.L_x_1326:
[----:B------:R-:W-:Y:S05]  /*0d00*/  BSYNC.RECONVERGENT B0 ;  /* 0x0000000000007941 */ /* 0x000fea0003800200 */
.L_x_1325:
        /* <DEDUP_REMOVED lines=18> */
.L_x_1328:
[----:B------:R-:W-:Y:S05]  /*0e30*/  BSYNC.RECONVERGENT B0 ;  /* 0x0000000000007941 */ /* 0x000fea0003800200 */
.L_x_1327:
        /* <DEDUP_REMOVED lines=18> */
.L_x_1330:
[----:B------:R-:W-:Y:S05]  /*0f60*/  BSYNC.RECONVERGENT B0 ;  /* 0x0000000000007941 */ /* 0x000fea0003800200 */
.L_x_1329:
        /* <DEDUP_REMOVED lines=15> */
.L_x_1332:
[----:B------:R-:W-:Y:S05]  /*1060*/  BSYNC.RECONVERGENT B0 ;  /* 0x0000000000007941 */ /* 0x000fea0003800200 */
.L_x_1331:
        /* <DEDUP_REMOVED lines=18> */
.L_x_1334:
[----:B------:R-:W-:Y:S05]  /*1190*/  BSYNC.RECONVERGENT B0 ;  /* 0x0000000000007941 */ /* 0x000fea0003800200 */
.L_x_1333:
        /* <DEDUP_REMOVED lines=11> */
.L_x_1336:
[----:B------:R-:W-:Y:S05]  /*1250*/  BSYNC.RECONVERGENT B0 ;  /* 0x0000000000007941 */ /* 0x000fea0003800200 */
.L_x_1335:
        /* <DEDUP_REMOVED lines=15> */
.L_x_1338:
[----:B------:R-:W-:Y:S05]  /*1350*/  BSYNC.RECONVERGENT B0 ;  /* 0x0000000000007941 */ /* 0x000fea0003800200 */
.L_x_1337:
        /* <DEDUP_REMOVED lines=10> */
.L_x_1340:
[----:B------:R-:W-:Y:S05]  /*1400*/  BSYNC.RECONVERGENT B0 ;  /* 0x0000000000007941 */ /* 0x000fea0003800200 */
.L_x_1339:
        /* <DEDUP_REMOVED lines=10> */
.L_x_1342:
[----:B------:R-:W-:Y:S05]  /*14b0*/  BSYNC.RECONVERGENT B0 ;  /* 0x0000000000007941 */ /* 0x000fea0003800200 */
.L_x_1341:
        /* <DEDUP_REMOVED lines=10> */
.L_x_1344:
[----:B------:R-:W-:Y:S05]  /*1560*/  BSYNC.RECONVERGENT B0 ;  /* 0x0000000000007941 */ /* 0x000fea0003800200 */
.L_x_1343:
        /* <DEDUP_REMOVED lines=10> */
.L_x_1346:
[----:B------:R-:W-:Y:S05]  /*1610*/  BSYNC.RECONVERGENT B0 ;  /* 0x0000000000007941 */ /* 0x000fea0003800200 */
.L_x_1345:
        /* <DEDUP_REMOVED lines=10> */
.L_x_1348:
[----:B------:R-:W-:Y:S05]  /*16c0*/  BSYNC.RECONVERGENT B0 ;  /* 0x0000000000007941 */ /* 0x000fea0003800200 */
.L_x_1347:
        /* <DEDUP_REMOVED lines=10> */
.L_x_1317:
[----:B------:R-:W-:Y:S02]  /*1770*/  ISETP.NE.AND P0, PT, R244, -0x1, PT ;  /* 0xfffffffff400780c */ /* 0x000fe40003f05270 */
[----:B------:R-:W-:-:S11]  /*1780*/  ISETP.NE.AND P2, PT, R11, -0x1, PT ;  /* 0xffffffff0b00780c */ /* 0x000fd60003f45270 */
[----:B------:R-:W1:Y:S08]  /*1790*/  @!P0 LDC.64 R6, c[0x0][0x398] ;  /* 0x0000e600ff068b82 */ /* 0x000e700000000a00 */
[----:B------:R-:W2:Y:S01]  /*17a0*/  @P0 LDC.64 R8, c[0x0][0x3b0] ;  /* 0x0000ec00ff080b82 */ /* 0x000ea20000000a00 */
[----:B-1----:R-:W-:-:S04]  /*17b0*/  @!P0 IMAD.WIDE.U32 R4, R188, R6, RZ ;  /* 0x00000006bc048225 */ /* 0x002fc800078e00ff */
[----:B------:R-:W-:Y:S01]  /*17c0*/  @!P0 IMAD R13, R188, R7, R5 ;  /* 0x00000007bc0d8224 */ /* 0x000fe200078e0205 */
[----:B------:R-:W-:Y:S01]  /*17d0*/  @!P0 MOV R12, R4 ;  /* 0x00000004000c8202 */ /* 0x000fe20000000f00 */
[----:B--2---:R-:W-:-:S04]  /*17e0*/  @P0 IMAD.WIDE.U32 R2, R244, R8, RZ ;  /* 0x00000008f4020225 */ /* 0x004fc800078e00ff */
        /* <DEDUP_REMOVED lines=16> */
.L_x_1349:
[----:B------:R-:W1:Y:S01]  /*18f0*/  LDC.64 R34, c[0x0][0x3b8] ;  /* 0x0000ee00ff227b82 */ /* 0x000e620000000a00 */
[----:B------:R-:W-:-:S05]  /*1900*/  IADD3 R2, PT, PT, R10, R11, RZ ;  /* 0x0000000b0a027210 */ /* 0x000fca0007ffe0ff */
[C---:B-1----:R-:W-:Y:S02]  /*1910*/  IMAD R0, R2.reuse, R35, RZ ;  /* 0x0000002302007224 */ /* 0x042fe400078e02ff */
[----:B------:R-:W-:-:S05]  /*1920*/  IMAD.WIDE.U32 R2, R2, R34, RZ ;  /* 0x0000002202027225 */ /* 0x000fca00078e00ff */
[----:B------:R-:W-:Y:S02]  /*1930*/  IADD3 R6, PT, PT, R3, R0, RZ ;  /* 0x0000000003067210 */ /* 0x000fe40007ffe0ff */
[----:B------:R-:W-:-:S07]  /*1940*/  MOV R5, R2 ;  /* 0x0000000200057202 */ /* 0x000fce0000000f00 */
.L_x_1350:
        /* <DEDUP_REMOVED lines=39> */
.L_x_1351:
[----:B------:R-:W1:Y:S01]  /*1bc0*/  LDC.64 R14, c[0x0][0x3c0] ;  /* 0x0000f000ff0e7b82 */ /* 0x000e620000000a00 */
[----:B------:R-:W-:-:S05]  /*1bd0*/  IADD3 R0, PT, PT, R10, R11, RZ ;  /* 0x0000000b0a007210 */ /* 0x000fca0007ffe0ff */
[C---:B-1----:R-:W-:Y:S02]  /*1be0*/  IMAD R4, R0.reuse, R15, RZ ;  /* 0x0000000f00047224 */ /* 0x042fe400078e02ff */
[----:B------:R-:W-:-:S05]  /*1bf0*/  IMAD.WIDE.U32 R2, R0, R14, RZ ;  /* 0x0000000e00027225 */ /* 0x000fca00078e00ff */
[----:B------:R-:W-:-:S07]  /*1c00*/  IADD3 R0, PT, PT, R3, R4, RZ ;  /* 0x0000000403007210 */ /* 0x000fce0007ffe0ff */
.L_x_1352:
[C---:B------:R-:W-:Y:S01]  /*1c10*/  IMAD.SHL.U32 R201, R187.reuse, 0x8, RZ ;  /* 0x00000008bbc97824 */ /* 0x040fe200078e00ff */
[----:B------:R-:W1:Y:S01]  /*1c20*/  LDCU.128 UR8, c[0x0][0x3d0] ;  /* 0x00007a00ff0877ac */ /* 0x000e620008000c00 */
[----:B------:R-:W-:Y:S01]  /*1c30*/  SHF.R.U32.HI R24, RZ, 0x3, R187 ;  /* 0x00000003ff187819 */ /* 0x000fe200000116bb */
[----:B------:R-:W2:Y:S01]  /*1c40*/  S2UR UR5, SR_CgaCtaId ;  /* 0x00000000000579c3 */ /* 0x000ea20000008800 */
[----:B------:R-:W-:Y:S01]  /*1c50*/  IMAD.SHL.U32 R191, R187, 0x40, RZ ;  /* 0x00000040bbbf7824 */ /* 0x000fe200078e00ff */
[C---:B------:R-:W-:Y:S01]  /*1c60*/  LOP3.LUT R203, R201.reuse, 0x38, RZ, 0xc0, !PT ;  /* 0x00000038c9cb7812 */ /* 0x040fe200078ec0ff */
[----:B------:R-:W3:Y:S01]  /*1c70*/  LDCU.64 UR14, c[0x0][0x388] ;  /* 0x00007100ff0e77ac */ /* 0x000ee20008000a00 */
[----:B------:R-:W-:Y:S01]  /*1c80*/  LOP3.LUT R11, R201, 0x1f8, RZ, 0xc0, !PT ;  /* 0x000001f8c90b7812 */ /* 0x000fe200078ec0ff */
[----:B------:R-:W-:Y:S01]  /*1c90*/  IMAD.IADD R239, R16, 0x1, -R27 ;  /* 0x0000000110ef7824 */ /* 0x000fe200078e0a1b */
[C---:B------:R-:W-:Y:S01]  /*1ca0*/  IADD3 R4, P1, PT, R203.reuse, R5, RZ ;  /* 0x00000005cb047210 */ /* 0x040fe20007f3e0ff */
[----:B------:R-:W4:Y:S01]  /*1cb0*/  LDCU.64 UR12, c[0x0][0x390] ;  /* 0x00007200ff0c77ac */ /* 0x000f220008000a00 */
[----:B------:R-:W-:Y:S01]  /*1cc0*/  IADD3 R2, P0, PT, R203, R2, RZ ;  /* 0x00000002cb027210 */ /* 0x000fe20007f1e0ff */
[----:B------:R-:W-:Y:S01]  /*1cd0*/  IMAD.WIDE.U32 R22, R186, 0x80, RZ ;  /* 0x00000080ba167825 */ /* 0x000fe200078e00ff */
[----:B------:R-:W-:Y:S01]  /*1ce0*/  LOP3.LUT R17, R191, 0x1c0, RZ, 0xc0, !PT ;  /* 0x000001c0bf117812 */ /* 0x000fe200078ec0ff */
[----:B------:R-:W5:Y:S01]  /*1cf0*/  LDCU.64 UR6, c[0x0][0x3c8] ;  /* 0x00007900ff0677ac */ /* 0x000f620008000a00 */
[----:B------:R-:W-:Y:S01]  /*1d00*/  SHF.R.U32.HI R180, RZ, 0x1, R187 ;  /* 0x00000001ffb47819 */ /* 0x000fe200000116bb */
[----:B------:R-:W-:Y:S01]  /*1d10*/  IMAD.X R5, RZ, RZ, R6, P1 ;  /* 0x000000ffff057224 */ /* 0x000fe200008e0606 */
[----:B------:R-:W-:Y:S01]  /*1d20*/  LOP3.LUT R17, R17, 0x38, R201, 0xf8, !PT ;  /* 0x0000003811117812 */ /* 0x000fe200078ef8c9 */
[----:B------:R-:W-:Y:S01]  /*1d30*/  IMAD.X R3, RZ, RZ, R0, P0 ;  /* 0x000000ffff037224 */ /* 0x000fe200000e0600 */
[----:B------:R-:W-:Y:S01]  /*1d40*/  SHF.R.S32.HI R0, RZ, 0x1f, R8 ;  /* 0x0000001fff007819 */ /* 0x000fe20000011408 */
[----:B------:R-:W-:Y:S01]  /*1d50*/  IMAD.WIDE.U32 R4, R24, R34, R4 ;  /* 0x0000002218047225 */ /* 0x000fe200078e0004 */
[----:B------:R-:W-:Y:S01]  /*1d60*/  UMOV UR4, 0x400 ;  /* 0x0000040000047882 */ /* 0x000fe20000000000 */
[----:B------:R-:W-:Y:S01]  /*1d70*/  BSSY.RECONVERGENT B0, `(.L_x_1353) ;  /* 0x000002f000007945 */ /* 0x000fe20003800200 */
[----:B------:R-:W-:Y:S01]  /*1d80*/  LOP3.LUT R185, R191, 0x200, RZ, 0xc0, !PT ;  /* 0x00000200bfb97812 */ /* 0x000fe200078ec0ff */
[----:B-1----:R-:W-:Y:S01]  /*1d90*/  IMAD R6, R0, UR8, RZ ;  /* 0x0000000800067c24 */ /* 0x002fe2000f8e02ff */
[----:B------:R-:W-:Y:S01]  /*1da0*/  LOP3.LUT R21, R22, R24, RZ, 0xfc, !PT ;  /* 0x0000001816157212 */ /* 0x000fe200078efcff */
[----:B------:R-:W-:Y:S01]  /*1db0*/  IMAD R5, R24, R35, R5 ;  /* 0x0000002318057224 */ /* 0x000fe200078e0205 */
[----:B--2---:R-:W-:Y:S01]  /*1dc0*/  ULEA UR5, UR5, UR4, 0x18 ;  /* 0x0000000405057291 */ /* 0x004fe2000f8ec0ff */
[C---:B------:R-:W-:Y:S01]  /*1dd0*/  IMAD R10, R8.reuse, UR9, R6 ;  /* 0x00000009080a7c24 */ /* 0x040fe2000f8e0206 */
[----:B------:R-:W-:Y:S01]  /*1de0*/  LOP3.LUT R180, R17, 0x8, R180, 0x78, !PT ;  /* 0x0000000811b47812 */ /* 0x000fe200078e78b4 */
[----:B------:R-:W-:Y:S01]  /*1df0*/  IMAD.WIDE.U32 R6, R8, UR8, R4 ;  /* 0x0000000808067c25 */ /* 0x000fe2000f8e0004 */
[----:B------:R-:W-:-:S02]  /*1e00*/  IADD3 R4, P0, PT, R203, R12, RZ ;  /* 0x0000000ccb047210 */ /* 0x000fc40007f1e0ff */
[----:B------:R-:W-:Y:S01]  /*1e10*/  LOP3.LUT R5, R11, 0x38, R187, 0x78, !PT ;  /* 0x000000380b057812 */ /* 0x000fe200078e78bb */
[----:B------:R-:W-:Y:S01]  /*1e20*/  IMAD.WIDE.U32 R2, R24, R14, R2 ;  /* 0x0000000e18027225 */ /* 0x000fe200078e0002 */
[----:B---3--:R-:W-:Y:S02]  /*1e30*/  LEA R213, P2, R6, UR14, 0x1 ;  /* 0x0000000e06d57c11 */ /* 0x008fe4000f8408ff */
[----:B------:R-:W-:Y:S01]  /*1e40*/  LOP3.LUT R201, R5, 0x1e00, R201, 0xf8, !PT ;  /* 0x00001e0005c97812 */ /* 0x000fe200078ef8c9 */
[----:B------:R-:W-:Y:S02]  /*1e50*/  IMAD R3, R24, R15, R3 ;  /* 0x0000000f18037224 */ /* 0x000fe400078e0203 */
[----:B------:R-:W-:Y:S01]  /*1e60*/  IMAD R0, R0, UR10, RZ ;  /* 0x0000000a00007c24 */ /* 0x000fe2000f8e02ff */
[----:B------:R-:W-:Y:S01]  /*1e70*/  LEA R201, R201, UR5, 0x1 ;  /* 0x00000005c9c97c11 */ /* 0x000fe2000f8e08ff */
[----:B------:R-:W-:Y:S01]  /*1e80*/  IMAD.X R5, RZ, RZ, R13, P0 ;  /* 0x000000ffff057224 */ /* 0x000fe200000e060d */
[----:B------:R-:W-:Y:S01]  /*1e90*/  ISETP.GE.AND P0, PT, R24, R239, PT ;  /* 0x000000ef1800720c */ /* 0x000fe20003f06270 */
[----:B------:R-:W-:-:S02]  /*1ea0*/  IMAD R9, R8, UR11, R0 ;  /* 0x0000000b08097c24 */ /* 0x000fc4000f8e0200 */
[----:B------:R-:W-:-:S04]  /*1eb0*/  IMAD.WIDE.U32 R2, R8, UR10, R2 ;  /* 0x0000000a08027c25 */ /* 0x000fc8000f8e0002 */
[----:B------:R-:W-:Y:S01]  /*1ec0*/  IMAD.IADD R0, R7, 0x1, R10 ;  /* 0x0000000107007824 */ /* 0x000fe200078e020a */
[----:B----4-:R-:W-:Y:S01]  /*1ed0*/  LEA R215, P1, R2, UR12, 0x1 ;  /* 0x0000000c02d77c11 */ /* 0x010fe2000f8208ff */
[----:B------:R-:W-:Y:S02]  /*1ee0*/  IMAD.IADD R3, R3, 0x1, R9 ;  /* 0x0000000103037824 */ /* 0x000fe400078e0209 */
[C---:B-----5:R-:W-:Y:S01]  /*1ef0*/  IMAD.WIDE.U32 R8, R189.reuse, UR6, R4 ;  /* 0x00000006bd087c25 */ /* 0x060fe2000f8e0004 */
[----:B------:R-:W-:Y:S02]  /*1f00*/  LEA.HI.X R212, R6, UR15, R0, 0x1, P2 ;  /* 0x0000000f06d47c11 */ /* 0x000fe400090f0c00 */
[----:B------:R-:W-:Y:S01]  /*1f10*/  LEA.HI.X R214, R2, UR13, R3, 0x1, P1 ;  /* 0x0000000d02d67c11 */ /* 0x000fe200088f0c03 */
[----:B------:R-:W-:Y:S01]  /*1f20*/  IMAD R7, R189, UR7, R9 ;  /* 0x00000007bd077c24 */ /* 0x000fe2000f8e0209 */
[----:B------:R-:W-:Y:S06]  /*1f30*/  @P0 BRA `(.L_x_1354) ;  /* 0x0000000000480947 */ /* 0x000fec0003800000 */
        /* <DEDUP_REMOVED lines=17> */
.L_x_1355:
[----:B------:R1:W-:Y:S02]  /*2050*/  STS.128 [R201], RZ ;  /* 0x000000ffc9007388 */ /* 0x0003e40000000c00 */
.L_x_1354:
[----:B------:R-:W-:Y:S05]  /*2060*/  BSYNC.RECONVERGENT B0 ;  /* 0x0000000000007941 */ /* 0x000fea0003800200 */
.L_x_1353:
[----:B------:R-:W-:Y:S01]  /*2070*/  VIADD R20, R24, 0x10 ;  /* 0x0000001018147836 */ /* 0x000fe20000000000 */
[----:B------:R-:W-:Y:S01]  /*2080*/  LEA.HI.SX32 R33, R202, 0xffffffff, 0x1a ;  /* 0xffffffffca217811 */ /* 0x000fe200078fd2ff */
[C---:B------:R-:W-:Y:S01]  /*2090*/  VIADD R19, R24.reuse, 0x20 ;  /* 0x0000002018137836 */ /* 0x040fe20000000000 */
[----:B------:R-:W-:Y:S01]  /*20a0*/  BSSY.RECONVERGENT B0, `(.L_x_1356) ;  /* 0x0000025000007945 */ /* 0x000fe20003800200 */
[----:B------:R-:W-:Y:S01]  /*20b0*/  VIADD R18, R24, 0x30 ;  /* 0x0000003018127836 */ /* 0x000fe20000000000 */
[-C--:B------:R-:W-:Y:S01]  /*20c0*/  ISETP.GE.AND P1, PT, R20, R239.reuse, PT ;  /* 0x000000ef1400720c */ /* 0x080fe20003f26270 */
[C---:B--2---:R-:W-:Y:S01]  /*20d0*/  VIADD R4, R24.reuse, 0x40 ;  /* 0x0000004018047836 */ /* 0x044fe20000000000 */
[-C--:B------:R-:W-:Y:S01]  /*20e0*/  ISETP.GE.AND P0, PT, R19, R239.reuse, PT ;  /* 0x000000ef1300720c */ /* 0x080fe20003f06270 */
[----:B------:R-:W-:Y:S01]  /*20f0*/  VIADD R3, R24, 0x50 ;  /* 0x0000005018037836 */ /* 0x000fe20000000000 */
[-C--:B------:R-:W-:Y:S01]  /*2100*/  ISETP.GE.AND P6, PT, R18, R239.reuse, PT ;  /* 0x000000ef1200720c */ /* 0x080fe20003fc6270 */
[----:B------:R-:W-:Y:S01]  /*2110*/  VIADD R2, R24, 0x60 ;  /* 0x0000006018027836 */ /* 0x000fe20000000000 */
[-C--:B------:R-:W-:Y:S01]  /*2120*/  ISETP.GE.AND P5, PT, R4, R239.reuse, PT ;  /* 0x000000ef0400720c */ /* 0x080fe20003fa6270 */
[----:B------:R-:W-:Y:S01]  /*2130*/  VIADD R0, R24, 0x70 ;  /* 0x0000007018007836 */ /* 0x000fe20000000000 */
[-C--:B------:R-:W-:Y:S01]  /*2140*/  ISETP.GE.AND P4, PT, R3, R239.reuse, PT ;  /* 0x000000ef0300720c */ /* 0x080fe20003f86270 */
[----:B------:R-:W-:Y:S01]  /*2150*/  IMAD.SHL.U32 R148, R34, 0x40, RZ ;  /* 0x0000004022947824 */ /* 0x000fe200078e00ff */
[-C--:B------:R-:W-:Y:S01]  /*2160*/  ISETP.GE.AND P3, PT, R2, R239.reuse, PT ;  /* 0x000000ef0200720c */ /* 0x080fe20003f66270 */
[----:B------:R-:W-:Y:S01]  /*2170*/  IMAD R12, R33, -0x40, R32 ;  /* 0xffffffc0210c7824 */ /* 0x000fe200078e0220 */
[----:B------:R-:W-:-:S02]  /*2180*/  ISETP.GE.AND P2, PT, R0, R239, PT ;  /* 0x000000ef0000720c */ /* 0x000fc40003f46270 */
[----:B------:R-:W-:Y:S01]  /*2190*/  SHF.L.U64.HI R153, R34, 0x6, R35 ;  /* 0x0000000622997819 */ /* 0x000fe20000010223 */
[----:B------:R-:W-:Y:S10]  /*21a0*/  @P1 BRA `(.L_x_1357) ;  /* 0x0000000000501947 */ /* 0x000ff40003800000 */
        /* <DEDUP_REMOVED lines=9> */
[----:B------:R-:W-:-:S04]  /*2240*/  IMAD.X R0, RZ, RZ, R23, P1 ;  /* 0x000000ffff007224 */ /* 0x000fc800008e0617 */
        /* <DEDUP_REMOVED lines=10> */
.L_x_1357:
[----:B------:R-:W-:Y:S05]  /*22f0*/  BSYNC.RECONVERGENT B0 ;  /* 0x0000000000007941 */ /* 0x000fea0003800200 */
.L_x_1356:
[----:B------:R-:W-:Y:S01]  /*2300*/  SHF.R.S32.HI R13, RZ, 0x1f, R33 ;  /* 0x0000001fff0d7819 */ /* 0x000fe20000011421 */
[-C--:B------:R-:W-:Y:S01]  /*2310*/  IMAD R0, R153, R33.reuse, RZ ;  /* 0x0000002199007224 */ /* 0x080fe200078e02ff */
[----:B------:R-:W-:Y:S01]  /*2320*/  BSSY.RECONVERGENT B0, `(.L_x_1358) ;  /* 0x0000019000007945 */ /* 0x000fe20003800200 */
[----:B------:R-:W-:Y:S01]  /*2330*/  ISETP.GE.AND P1, PT, R24, R12, PT ;  /* 0x0000000c1800720c */ /* 0x000fe20003f26270 */
[----:B------:R-:W-:-:S04]  /*2340*/  IMAD.WIDE.U32 R10, R148, R33, RZ ;  /* 0x00000021940a7225 */ /* 0x000fc800078e00ff */
[----:B------:R-:W-:Y:S01]  /*2350*/  IMAD R16, R13, R148, R0 ;  /* 0x000000940d107224 */ /* 0x000fe200078e0200 */
        /* <DEDUP_REMOVED lines=21> */
.L_x_1359:
[----:B------:R-:W-:Y:S05]  /*24b0*/  BSYNC.RECONVERGENT B0 ;  /* 0x0000000000007941 */ /* 0x000fea0003800200 */
.L_x_1358:
        /* <DEDUP_REMOVED lines=22> */
.L_x_1361:
[----:B------:R-:W-:Y:S05]  /*2620*/  BSYNC.RECONVERGENT B0 ;  /* 0x0000000000007941 */ /* 0x000fea0003800200 */
.L_x_1360:
        /* <DEDUP_REMOVED lines=22> */
.L_x_1363:
[----:B------:R-:W-:Y:S05]  /*2790*/  BSYNC.RECONVERGENT B0 ;  /* 0x0000000000007941 */ /* 0x000fea0003800200 */
.L_x_1362:
        /* <DEDUP_REMOVED lines=22> */
.L_x_1365:
[----:B------:R-:W-:Y:S05]  /*2900*/  BSYNC.RECONVERGENT B0 ;  /* 0x0000000000007941 */ /* 0x000fea0003800200 */
.L_x_1364:
        /* <DEDUP_REMOVED lines=22> */
.L_x_1367:
[----:B------:R-:W-:Y:S05]  /*2a70*/  BSYNC.RECONVERGENT B0 ;  /* 0x0000000000007941 */ /* 0x000fea0003800200 */
.L_x_1366:
        /* <DEDUP_REMOVED lines=22> */
.L_x_1369:
[----:B------:R-:W-:Y:S05]  /*2be0*/  BSYNC.RECONVERGENT B0 ;  /* 0x0000000000007941 */ /* 0x000fea0003800200 */
.L_x_1368:
        /* <DEDUP_REMOVED lines=13> */
.L_x_1372:
[----:B------:R3:W-:Y:S02]  /*2cc0*/  STS.128 [R201+0x4000], RZ ;  /* 0x004000ffc9007388 */ /* 0x0007e40000000c00 */
.L_x_1371:
[----:B------:R-:W-:Y:S05]  /*2cd0*/  BSYNC.RECONVERGENT B0 ;  /* 0x0000000000007941 */ /* 0x000fea0003800200 */
.L_x_1370:
[-C--:B------:R-:W-:Y:S01]  /*2ce0*/  ISETP.GE.AND P0, PT, R20, R12.reuse, PT ;  /* 0x0000000c1400720c */ /* 0x080fe20003f06270 */
[----:B------:R-:W-:Y:S01]  /*2cf0*/  BSSY.RECONVERGENT B0, `(.L_x_1373) ;  /* 0x0000012000007945 */ /* 0x000fe20003800200 */
[-C--:B------:R-:W-:Y:S01]  /*2d00*/  ISETP.GE.AND P3, PT, R19, R12.reuse, PT ;  /* 0x0000000c1300720c */ /* 0x080fe20003f66270 */
[----:B------:R-:W-:Y:S01]  /*2d10*/  IMAD.SHL.U32 R151, R34, 0x10, RZ ;  /* 0x0000001022977824 */ /* 0x000fe200078e00ff */
[----:B------:R-:W-:Y:S02]  /*2d20*/  ISETP.GE.AND P2, PT, R18, R12, PT ;  /* 0x0000000c1200720c */ /* 0x000fe40003f46270 */
[----:B------:R-:W-:-:S07]  /*2d30*/  SHF.L.U64.HI R152, R34, 0x4, R35 ;  /* 0x0000000422987819 */ /* 0x000fce0000010223 */
[----:B------:R-:W-:Y:S05]  /*2d40*/  @P0 BRA `(.L_x_1374) ;  /* 0x0000000000300947 */ /* 0x000fea0003800000 */
[----:B------:R-:W5:Y:S02]  /*2d50*/  LDCU UR4, c[0x0][0x440] ;  /* 0x00008800ff0477ac */ /* 0x000f640008000800 */
[----:B-----5:R-:W-:-:S13]  /*2d60*/  ISETP.GE.AND P0, PT, R203, UR4, PT ;  /* 0x00000004cb007c0c */ /* 0x020fda000bf06270 */
[----:B------:R1:W-:Y:S01]  /*2d70*/  @P0 STS.128 [R201+0x4800], RZ ;  /* 0x004800ffc9000388 */ /* 0x0003e20000000c00 */
[----:B------:R-:W-:Y:S05]  /*2d80*/  @P0 BRA `(.L_x_1374) ;  /* 0x0000000000200947 */ /* 0x000fea0003800000 */
[----:B------:R-:W-:-:S05]  /*2d90*/  IADD3 R0, P0, PT, R151, R10, RZ ;  /* 0x0000000a97007210 */ /* 0x000fca0007f1e0ff */
[----:B---3--:R-:W-:Y:S01]  /*2da0*/  IMAD.X R5, R152, 0x1, R3, P0 ;  /* 0x0000000198057824 */ /* 0x008fe200000e0603 */
[----:B------:R-:W-:-:S04]  /*2db0*/  LEA R4, P0, R0, R213, 0x1 ;  /* 0x000000d500047211 */ /* 0x000fc800078008ff */
[----:B------:R-:W-:-:S05]  /*2dc0*/  LEA.HI.X R5, R0, R212, R5, 0x1, P0 ;  /* 0x000000d400057211 */ /* 0x000fca00000f0c05 */
[----:B------:R-:W-:Y:S01]  /*2dd0*/  @!PT LDS RZ, [RZ] ;  /* 0x00000000fffff984 */ /* 0x000fe20000000800 */
[----:B------:R-:W-:Y:S01]  /*2de0*/  @!PT LDS RZ, [RZ] ;  /* 0x00000000fffff984 */ /* 0x000fe20000000800 */
[----:B------:R-:W-:Y:S01]  /*2df0*/  @!PT LDS RZ, [RZ] ;  /* 0x00000000fffff984 */ /* 0x000fe20000000800 */
[----:B------:R3:W-:Y:S04]  /*2e00*/  LDGSTS.E.BYPASS.LTC128B.128 [R201+0x4800], desc[UR16][R4.64] ;  /* 0x0480000004c97fae */ /* 0x0007e8000b981a10 */
.L_x_1374:
[----:B------:R-:W-:Y:S05]  /*2e10*/  BSYNC.RECONVERGENT B0 ;  /* 0x0000000000007941 */ /* 0x000fea0003800200 */
.L_x_1373:
[----:B------:R-:W-:Y:S04]  /*2e20*/  BSSY.RECONVERGENT B0, `(.L_x_1375) ;  /* 0x000000e000007945 */ /* 0x000fe80003800200 */
[----:B------:R-:W-:Y:S05]  /*2e30*/  @P3 BRA `(.L_x_1376) ;  /* 0x0000000000303947 */ /* 0x000fea0003800000 */
[----:B------:R-:W5:Y:S02]  /*2e40*/  LDCU UR4, c[0x0][0x440] ;  /* 0x00008800ff0477ac */ /* 0x000f640008000800 */
[----:B-----5:R-:W-:-:S13]  /*2e50*/  ISETP.GE.AND P0, PT, R203, UR4, PT ;  /* 0x00000004cb007c0c */ /* 0x020fda000bf06270 */
[----:B------:R1:W-:Y:S01]  /*2e60*/  @P0 STS.128 [R201+0x5000], RZ ;  /* 0x005000ffc9000388 */ /* 0x0003e20000000c00 */
[----:B------:R-:W-:Y:S05]  /*2e70*/  @P0 BRA `(.L_x_1376) ;  /* 0x0000000000200947 */ /* 0x000fea0003800000 */
[----:B------:R-:W-:-:S04]  /*2e80*/  LEA R0, P0, R34, R10, 0x5 ;  /* 0x0000000a22007211 */ /* 0x000fc800078028ff */
[----:B---3--:R-:W-:Y:S02]  /*2e90*/  LEA.HI.X R5, R34, R3, R35, 0x5, P0 ;  /* 0x0000000322057211 */ /* 0x008fe400000f2c23 */
[----:B------:R-:W-:-:S04]  /*2ea0*/  LEA R4, P0, R0, R213, 0x1 ;  /* 0x000000d500047211 */ /* 0x000fc800078008ff */
[----:B------:R-:W-:-:S05]  /*2eb0*/  LEA.HI.X R5, R0, R212, R5, 0x1, P0 ;  /* 0x000000d400057211 */ /* 0x000fca00000f0c05 */
[----:B------:R-:W-:Y:S01]  /*2ec0*/  @!PT LDS RZ, [RZ] ;  /* 0x00000000fffff984 */ /* 0x000fe20000000800 */
[----:B------:R-:W-:Y:S01]  /*2ed0*/  @!PT LDS RZ, [RZ] ;  /* 0x00000000fffff984 */ /* 0x000fe20000000800 */
[----:B------:R-:W-:Y:S01]  /*2ee0*/  @!PT LDS RZ, [RZ] ;  /* 0x00000000fffff984 */ /* 0x000fe20000000800 */
[----:B------:R3:W-:Y:S04]  /*2ef0*/  LDGSTS.E.BYPASS.LTC128B.128 [R201+0x5000], desc[UR16][R4.64] ;  /* 0x0500000004c97fae */ /* 0x0007e8000b981a10 */
.L_x_1376:
[----:B------:R-:W-:Y:S05]  /*2f00*/  BSYNC.RECONVERGENT B0 ;  /* 0x0000000000007941 */ /* 0x000fea0003800200 */
.L_x_1375:
        /* <DEDUP_REMOVED lines=16> */
.L_x_1378:
[----:B------:R-:W-:Y:S05]  /*3010*/  BSYNC.RECONVERGENT B0 ;  /* 0x0000000000007941 */ /* 0x000fea0003800200 */
.L_x_1377:
[----:B------:R-:W0:Y:S01]  /*3020*/  LDGDEPBAR ;  /* 0x00000000000079af */ /* 0x000e220000000000 */
[C---:B------:R-:W-:Y:S01]  /*3030*/  SHF.L.U64.HI R2, R14.reuse, 0x6, R15 ;  /* 0x000000060e027819 */ /* 0x040fe2000001020f */
[----:B------:R-:W-:Y:S01]  /*3040*/  BSSY.RECONVERGENT B0, `(.L_x_1379) ;  /* 0x0000016000007945 */ /* 0x000fe20003800200 */
[----:B------:R-:W-:-:S03]  /*3050*/  SHF.L.U32 R0, R14, 0x6, RZ ;  /* 0x000000060e007819 */ /* 0x000fc600000006ff */
[-C--:B------:R-:W-:Y:S02]  /*3060*/  IMAD R2, R2, R33.reuse, RZ ;  /* 0x0000002102027224 */ /* 0x080fe400078e02ff */
[----:B------:R-:W-:-:S04]  /*3070*/  IMAD.WIDE.U32 R6, R0, R33, RZ ;  /* 0x0000002100067225 */ /* 0x000fc800078e00ff */
[----:B------:R-:W-:-:S05]  /*3080*/  IMAD R0, R13, R0, R2 ;  /* 0x000000000d007224 */ /* 0x000fca00078e0202 */
[----:B---3--:R-:W-:Y:S01]  /*3090*/  IADD3 R5, PT, PT, R7, R0, RZ ;  /* 0x0000000007057210 */ /* 0x008fe20007ffe0ff */
        /* <DEDUP_REMOVED lines=13> */
.L_x_1381:
[----:B------:R3:W-:Y:S01]  /*3170*/  STS.128 [R201+0x6000], RZ ;  /* 0x006000ffc9007388 */ /* 0x0007e20000000c00 */
[----:B------:R-:W-:Y:S05]  /*3180*/  BRA `(.L_x_1382) ;  /* 0x0000000000047947 */ /* 0x000fea0003800000 */
.L_x_1380:
[----:B------:R3:W-:Y:S02]  /*3190*/  STS.128 [R201+0x6000], RZ ;  /* 0x006000ffc9007388 */ /* 0x0007e40000000c00 */
.L_x_1382:
[----:B------:R-:W-:Y:S05]  /*31a0*/  BSYNC.RECONVERGENT B0 ;  /* 0x0000000000007941 */ /* 0x000fea0003800200 */
.L_x_1379:
[-C--:B------:R-:W-:Y:S01]  /*31b0*/  ISETP.GE.AND P0, PT, R20, R12.reuse, PT ;  /* 0x0000000c1400720c */ /* 0x080fe20003f06270 */
[----:B---3--:R-:W-:Y:S01]  /*31c0*/  IMAD.SHL.U32 R2, R187, 0x20, RZ ;  /* 0x00000020bb027824 */ /* 0x008fe200078e00ff */
[----:B------:R-:W-:Y:S01]  /*31d0*/  LOP3.LUT R0, R17, 0x8, R187, 0x78, !PT ;  /* 0x0000000811007812 */ /* 0x000fe200078e78bb */
[----:B------:R-:W-:Y:S01]  /*31e0*/  BSSY.RECONVERGENT B0, `(.L_x_1383) ;  /* 0x0000017000007945 */ /* 0x000fe20003800200 */
[----:B------:R-:W-:Y:S02]  /*31f0*/  LOP3.LUT R191, R191, 0x400, RZ, 0xc0, !PT ;  /* 0x00000400bfbf7812 */ /* 0x000fe400078ec0ff */
[----:B------:R-:W-:Y:S02]  /*3200*/  LOP3.LUT R2, R185, 0x7c00, R2, 0xf8, !PT ;  /* 0x00007c00b9027812 */ /* 0x000fe400078ef802 */
[-C--:B------:R-:W-:Y:S01]  /*3210*/  ISETP.GE.AND P2, PT, R19, R12.reuse, PT ;  /* 0x0000000c1300720c */ /* 0x080fe20003f46270 */
[----:B------:R-:W-:Y:S01]  /*3220*/  IMAD R191, R0, 0x2, R191 ;  /* 0x0000000200bf7824 */ /* 0x000fe200078e02bf */
[----:B------:R-:W-:Y:S01]  /*3230*/  ISETP.GE.AND P1, PT, R18, R12, PT ;  /* 0x0000000c1200720c */ /* 0x000fe20003f26270 */
[----:B------:R-:W-:-:S02]  /*3240*/  IMAD.IADD R0, R180, 0x1, R2 ;  /* 0x00000001b4007824 */ /* 0x000fc400078e0202 */
[----:B------:R3:W-:Y:S01]  /*3250*/  @P0 STS.128 [R201+0x6800], RZ ;  /* 0x006800ffc9000388 */ /* 0x0007e20000000c00 */
[----:B------:R-:W-:Y:S09]  /*3260*/  @P0 BRA `(.L_x_1384) ;  /* 0x0000000000380947 */ /* 0x000ff20003800000 */
        /* <DEDUP_REMOVED lines=14> */
.L_x_1384:
[----:B------:R-:W-:Y:S05]  /*3350*/  BSYNC.RECONVERGENT B0 ;  /* 0x0000000000007941 */ /* 0x000fea0003800200 */
.L_x_1383:
        /* <DEDUP_REMOVED lines=16> */
.L_x_1386:
[----:B------:R-:W-:Y:S05]  /*3460*/  BSYNC.RECONVERGENT B0 ;  /* 0x0000000000007941 */ /* 0x000fea0003800200 */
.L_x_1385:
        /* <DEDUP_REMOVED lines=17> */
.L_x_1388:
[----:B------:R-:W-:Y:S05]  /*3580*/  BSYNC.RECONVERGENT B0 ;  /* 0x0000000000007941 */ /* 0x000fea0003800200 */
.L_x_1387:
[----:B------:R-:W-:Y:S01]  /*3590*/  LDSM.16.M88.4 R16, [R196] ;  /* 0x00000000c410783b */ /* 0x000fe20000000200 */
[----:B------:R-:W-:Y:S01]  /*35a0*/  R2P PR, R187, 0x6 ;  /* 0x00000006bb007804 */ /* 0x000fe20000000000 */
[----:B-1----:R-:W-:Y:S02]  /*35b0*/  IMAD.MOV.U32 R3, RZ, RZ, 0x20 ;  /* 0x00000020ff037424 */ /* 0x002fe400078e00ff */
[----:B------:R-:W1:Y:S01]  /*35c0*/  LDSM.16.M88.4 R8, [R191+UR5+0x4000] ;  /* 0x00400005bf08783b */ /* 0x000e620008000200 */
[----:B------:R-:W-:Y:S02]  /*35d0*/  VIADD R0, R191, UR5 ;  /* 0x00000005bf007c36 */ /* 0x000fe40008000000 */
[----:B------:R-:W-:Y:S01]  /*35e0*/  SEL R3, R3, 0xffffffe0, !P1 ;  /* 0xffffffe003037807 */ /* 0x000fe20004800000 */
[----:B------:R-:W5:Y:S04]  /*35f0*/  LDSM.16.M88.4 R4, [R196+0x2000] ;  /* 0x00200000c404783b */ /* 0x000f680000000200 */
[----:B------:R-:W2:Y:S01]  /*3600*/  LDSM.16.M88.4 R12, [R191+UR5+0x4800] ;  /* 0x00480005bf0c783b */ /* 0x000ea20008000200 */
[----:B------:R-:W-:-:S02]  /*3610*/  IMAD.IADD R195, R0, 0x1, R3 ;  /* 0x0000000100c37824 */ /* 0x000fc400078e0203 */
[----:B------:R-:W-:Y:S01]  /*3620*/  IMAD.IADD R199, R196, 0x1, R3 ;  /* 0x00000001c4c77824 */ /* 0x000fe200078e0203 */
[----:B------:R-:W3:Y:S04]  /*3630*/  LDSM.16.M88.4 R20, [R191+UR5+0x5000] ;  /* 0x00500005bf14783b */ /* 0x000ee80008000200 */
[----:B------:R-:W4:Y:S04]  /*3640*/  LDSM.16.M88.4 R36, [R191+UR5+0x5800] ;  /* 0x00580005bf24783b */ /* 0x000f280008000200 */
[----:B------:R-:W-:Y:S04]  /*3650*/  LDSM.16.M88.4 R52, [R195+0x4000] ;  /* 0x00400000c334783b */ /* 0x000fe80000000200 */
[----:B------:R-:W-:Y:S04]  /*3660*/  LDSM.16.M88.4 R28, [R195+0x5000] ;  /* 0x00500000c31c783b */ /* 0x000fe80000000200 */
[----:B------:R-:W-:Y:S04]  /*3670*/  LDSM.16.M88.4 R24, [R195+0x5800] ;  /* 0x00580000c318783b */ /* 0x000fe80000000200 */
[----:B------:R-:W-:Y:S04]  /*3680*/  LDSM.16.M88.4 R44, [R195+0x4800] ;  /* 0x00480000c32c783b */ /* 0x000fe80000000200 */
[----:B------:R-:W0:Y:S01]  /*3690*/  LDGDEPBAR ;  /* 0x00000000000079af */ /* 0x000e220000000000 */
[-C--:B-1----:R-:W-:Y:S08]  /*36a0*/  HMMA.16816.F32 R92, R16, R8.reuse, RZ ;  /* 0x00000008105c723c */ /* 0x082ff000000018ff */
[C---:B-----5:R-:W-:Y:S08]  /*36b0*/  HMMA.16816.F32 R56, R4.reuse, R8, RZ ;  /* 0x000000080438723c */ /* 0x060ff000000018ff */
[-C--:B------:R-:W-:Y:S08]  /*36c0*/  HMMA.16816.F32 R88, R4, R10.reuse, RZ ;  /* 0x0000000a0458723c */ /* 0x080ff000000018ff */
[----:B------:R-:W-:Y:S01]  /*36d0*/  HMMA.16816.F32 R112, R16, R10, RZ ;  /* 0x0000000a1070723c */ /* 0x000fe200000018ff */
[----:B------:R-:W1:Y:S07]  /*36e0*/  LDSM.16.M88.4 R8, [R199+0x2000] ;  /* 0x00200000c708783b */ /* 0x000e6e0000000200 */
[C---:B--2---:R-:W-:Y:S08]  /*36f0*/  HMMA.16816.F32 R68, R4.reuse, R12, RZ ;  /* 0x0000000c0444723c */ /* 0x044ff000000018ff */
[----:B------:R-:W-:Y:S08]  /*3700*/  HMMA.16816.F32 R84, R4, R14, RZ ;  /* 0x0000000e0454723c */ /* 0x000ff000000018ff */
[C---:B------:R-:W-:Y:S08]  /*3710*/  HMMA.16816.F32 R60, R16.reuse, R12, RZ ;  /* 0x0000000c103c723c */ /* 0x040ff000000018ff */
[----:B------:R-:W-:Y:S01]  /*3720*/  HMMA.16816.F32 R108, R16, R14, RZ ;  /* 0x0000000e106c723c */ /* 0x000fe200000018ff */
[----:B------:R-:W2:Y:S07]  /*3730*/  LDSM.16.M88.4 R12, [R199] ;  /* 0x00000000c70c783b */ /* 0x000eae0000000200 */
[C---:B---3--:R-:W-:Y:S08]  /*3740*/  HMMA.16816.F32 R80, R4.reuse, R20, RZ ;  /* 0x000000140450723c */ /* 0x048ff000000018ff */
[C---:B----4-:R-:W-:Y:S08]  /*3750*/  HMMA.16816.F32 R72, R4.reuse, R36, RZ ;  /* 0x000000240448723c */ /* 0x050ff000000018ff */
[C---:B------:R-:W-:Y:S08]  /*3760*/  HMMA.16816.F32 R76, R4.reuse, R22, RZ ;  /* 0x00000016044c723c */ /* 0x040ff000000018ff */
[----:B------:R-:W-:Y:S01]  /*3770*/  HMMA.16816.F32 R64, R4, R38, RZ ;  /* 0x000000260440723c */ /* 0x000fe200000018ff */
[----:B------:R-:W-:-:S05]  /*3780*/  IMAD.MOV.U32 R4, RZ, RZ, 0x40 ;  /* 0x00000040ff047424 */ /* 0x000fca00078e00ff */
[----:B------:R-:W-:Y:S02]  /*3790*/  SEL R4, R4, 0xffffffc0, !P2 ;  /* 0xffffffc004047807 */ /* 0x000fe40005000000 */
[C---:B------:R-:W-:Y:S03]  /*37a0*/  HMMA.16816.F32 R48, R16.reuse, R20, RZ ;  /* 0x000000141030723c */ /* 0x040fe600000018ff */
[--C-:B------:R-:W-:Y:S02]  /*37b0*/  IMAD.IADD R197, R196, 0x1, R4.reuse ;  /* 0x00000001c4c57824 */ /* 0x100fe400078e0204 */
[----:B------:R-:W-:Y:S02]  /*37c0*/  IMAD.IADD R190, R0, 0x1, R4 ;  /* 0x0000000100be7824 */ /* 0x000fe400078e0204 */
[C---:B------:R-:W-:Y:S01]  /*37d0*/  IMAD.IADD R198, R3.reuse, 0x1, R197 ;  /* 0x0000000103c67824 */ /* 0x040fe200078e02c5 */
[----:B------:R-:W-:Y:S01]  /*37e0*/  HMMA.16816.F32 R40, R16, R36, RZ ;  /* 0x000000241028723c */ /* 0x000fe200000018ff */
[----:B------:R-:W-:-:S02]  /*37f0*/  IMAD.IADD R194, R3, 0x1, R190 ;  /* 0x0000000103c27824 */ /* 0x000fc400078e02be */
[----:B------:R-:W-:-:S05]  /*3800*/  IMAD.SHL.U32 R0, R187, 0x2, RZ ;  /* 0x00000002bb007824 */ /* 0x000fca00078e00ff */
[----:B------:R-:W-:Y:S01]  /*3810*/  HMMA.16816.F32 R104, R16, R22, RZ ;  /* 0x000000161068723c */ /* 0x000fe200000018ff */
[----:B------:R-:W-:Y:S01]  /*3820*/  LDSM.16.M88.4 R20, [R197] ;  /* 0x00000000c514783b */ /* 0x000fe20000000200 */
[----:B------:R-:W-:-:S05]  /*3830*/  LOP3.LUT R0, R0, 0x6, RZ, 0xc0, !PT ;  /* 0x0000000600007812 */ /* 0x000fca00078ec0ff */
[----:B------:R-:W-:Y:S01]  /*3840*/  IMAD R0, R33, 0x40, R0 ;  /* 0x0000004021007824 */ /* 0x000fe200078e0200 */
[----:B------:R-:W-:Y:S01]  /*3850*/  HMMA.16816.F32 R96, R16, R38, RZ ;  /* 0x000000261060723c */ /* 0x000fe200000018ff */
[----:B------:R-:W-:Y:S02]  /*3860*/  LDSM.16.M88.4 R16, [R197+0x2000] ;  /* 0x00200000c510783b */ /* 0x000fe40000000200 */
[C---:B------:R-:W-:Y:S01]  /*3870*/  VIADD R2, R0.reuse, 0x1 ;  /* 0x0000000100027836 */ /* 0x040fe20000000000 */
[CC--:B------:R-:W-:Y:S01]  /*3880*/  ISETP.GE.AND P2, PT, R0.reuse, R32.reuse, PT ;  /* 0x000000200000720c */ /* 0x0c0fe20003f46270 */
[----:B------:R-:W-:Y:S01]  /*3890*/  LDSM.16.M88.4 R36, [R190+0x5800] ;  /* 0x00580000be24783b */ /* 0x000fe20000000200 */
[----:B------:R-:W-:Y:S02]  /*38a0*/  VIADD R6, R0, 0x9 ;  /* 0x0000000900067836 */ /* 0x000fe40000000000 */
[----:B-1----:R-:W-:Y:S01]  /*38b0*/  HMMA.16816.F32 R100, R8, R52, R56 ;  /* 0x000000340864723c */ /* 0x002fe20000001838 */
[----:B------:R-:W1:Y:S01]  /*38c0*/  LDSM.16.M88.4 R56, [R190+0x4000] ;  /* 0x00400000be38783b */ /* 0x000e620000000200 */
[-C--:B------:R-:W-:Y:S01]  /*38d0*/  ISETP.GE.AND P1, PT, R2, R32.reuse, PT ;  /* 0x000000200200720c */ /* 0x080fe20003f26270 */
[----:B------:R-:W-:Y:S01]  /*38e0*/  VIADD R2, R0, 0x8 ;  /* 0x0000000800027836 */ /* 0x000fe20000000000 */
[----:B------:R-:W-:Y:S01]  /*38f0*/  ISETP.GE.AND P6, PT, R6, R32, PT ;  /* 0x000000200600720c */ /* 0x000fe20003fc6270 */
[----:B------:R-:W-:-:S03]  /*3900*/  VIADD R5, R0, 0x10 ;  /* 0x0000001000057836 */ /* 0x000fc60000000000 */
[----:B--2---:R-:W-:Y:S01]  /*3910*/  HMMA.16816.F32 R124, R12, R28, R48 ;  /* 0x0000001c0c7c723c */ /* 0x004fe20000001830 */
[----:B------:R-:W2:Y:S01]  /*3920*/  LDSM.16.M88.4 R48, [R190+0x4800] ;  /* 0x00480000be30783b */ /* 0x000ea20000000200 */
[-C--:B------:R-:W-:Y:S01]  /*3930*/  ISETP.GE.AND P0, PT, R2, R32.reuse, PT ;  /* 0x000000200200720c */ /* 0x080fe20003f06270 */
[C---:B------:R-:W-:Y:S01]  /*3940*/  VIADD R2, R0.reuse, 0x11 ;  /* 0x0000001100027836 */ /* 0x040fe20000000000 */
[----:B------:R-:W-:Y:S01]  /*3950*/  ISETP.GE.AND P5, PT, R5, R32, PT ;  /* 0x000000200500720c */ /* 0x000fe20003fa6270 */
[----:B------:R-:W-:-:S03]  /*3960*/  VIADD R5, R0, 0x18 ;  /* 0x0000001800057836 */ /* 0x000fc60000000000 */
[----:B------:R-:W-:Y:S01]  /*3970*/  HMMA.16816.F32 R116, R12, R24, R40 ;  /* 0x000000180c74723c */ /* 0x000fe20000001828 */
[----:B------:R-:W3:Y:S01]  /*3980*/  LDSM.16.M88.4 R40, [R190+0x5000] ;  /* 0x00500000be28783b */ /* 0x000ee20000000200 */
[-C--:B------:R-:W-:Y:S01]  /*3990*/  ISETP.GE.AND P4, PT, R2, R32.reuse, PT ;  /* 0x000000200200720c */ /* 0x080fe20003f86270 */
[----:B------:R-:W-:Y:S01]  /*39a0*/  VIADD R2, R0, 0x19 ;  /* 0x0000001900027836 */ /* 0x000fe20000000000 */
[----:B------:R-:W-:-:S04]  /*39b0*/  ISETP.GE.AND P3, PT, R5, R32, PT ;  /* 0x000000200500720c */ /* 0x000fc80003f66270 */
        /* <DEDUP_REMOVED lines=8> */
[C---:B------:R-:W-:Y:S01]  /*3a40*/  HMMA.16816.F32 R64, R12.reuse, R26, R96 ;  /* 0x0000001a0c40723c */ /* 0x040fe20000001860 */
[----:B------:R-:W4:Y:S07]  /*3a50*/  LDSM.16.M88.4 R24, [R194+0x4000] ;  /* 0x00400000c218783b */ /* 0x000f2e0000000200 */
[C---:B------:R-:W-:Y:S08]  /*3a60*/  HMMA.16816.F32 R68, R12.reuse, R52, R92 ;  /* 0x000000340c44723c */ /* 0x040ff0000000185c */
[C---:B------:R-:W-:Y:S08]  /*3a70*/  HMMA.16816.F32 R120, R12.reuse, R44, R60 ;  /* 0x0000002c0c78723c */ /* 0x040ff0000000183c */
[C---:B------:R-:W-:Y:S08]  /*3a80*/  HMMA.16816.F32 R52, R12.reuse, R54, R112 ;  /* 0x000000360c34723c */ /* 0x040ff00000001870 */
[C---:B------:R-:W-:Y:S01]  /*3a90*/  HMMA.16816.F32 R88, R12.reuse, R46, R108 ;  /* 0x0000002e0c58723c */ /* 0x040fe2000000186c */
[----:B------:R-:W-:Y:S07]  /*3aa0*/  LDSM.16.M88.4 R44, [R194+0x5000] ;  /* 0x00500000c22c783b */ /* 0x000fee0000000200 */
[----:B------:R-:W-:Y:S01]  /*3ab0*/  HMMA.16816.F32 R80, R12, R30, R104 ;  /* 0x0000001e0c50723c */ /* 0x000fe20000001868 */
[----:B------:R-:W5:Y:S04]  /*3ac0*/  LDSM.16.M88.4 R12, [R198] ;  /* 0x00000000c60c783b */ /* 0x000f680000000200 */
[----:B------:R-:W5:Y:S03]  /*3ad0*/  LDSM.16.M88.4 R28, [R194+0x4800] ;  /* 0x00480000c21c783b */ /* 0x000f660000000200 */
[-C--:B-1----:R-:W-:Y:S08]  /*3ae0*/  HMMA.16816.F32 R60, R16, R56.reuse, R100 ;  /* 0x00000038103c723c */ /* 0x082ff00000001864 */
[----:B------:R-:W-:Y:S08]  /*3af0*/  HMMA.16816.F32 R68, R20, R56, R68 ;  /* 0x000000381444723c */ /* 0x000ff00000001844 */
[-C--:B------:R-:W-:Y:S08]  /*3b00*/  HMMA.16816.F32 R72, R16, R58.reuse, R72 ;  /* 0x0000003a1048723c */ /* 0x080ff00000001848 */
[----:B------:R-:W-:Y:S01]  /*3b10*/  HMMA.16816.F32 R56, R20, R58, R52 ;  /* 0x0000003a1438723c */ /* 0x000fe20000001834 */
[----:B------:R-:W1:Y:S01]  /*3b20*/  LDSM.16.M88.4 R52, [R194+0x5800] ;  /* 0x00580000c234783b */ /* 0x000e620000000200 */
[----:B------:R-:W-:-:S06]  /*3b30*/  DEPBAR.LE SB0, 0x0 ;  /* 0x000080000000791a */ /* 0x000fcc0000000000 */
[C---:B--2---:R-:W-:Y:S08]  /*3b40*/  HMMA.16816.F32 R76, R16.reuse, R48, R144 ;  /* 0x00000030104c723c */ /* 0x044ff00000001890 */
[C---:B---3--:R-:W-:Y:S08]  /*3b50*/  HMMA.16816.F32 R92, R16.reuse, R40, R140 ;  /* 0x00000028105c723c */ /* 0x048ff0000000188c */
[C---:B------:R-:W-:Y:S08]  /*3b60*/  HMMA.16816.F32 R100, R16.reuse, R36, R136 ;  /* 0x000000241064723c */ /* 0x040ff00000001888 */
[C---:B------:R-:W-:Y:S08]  /*3b70*/  HMMA.16816.F32 R84, R16.reuse, R50, R84 ;  /* 0x000000321054723c */ /* 0x040ff00000001854 */
[-C--:B------:R-:W-:Y:S08]  /*3b80*/  HMMA.16816.F32 R96, R16, R42.reuse, R132 ;  /* 0x0000002a1060723c */ /* 0x080ff00000001884 */
[----:B------:R-:W-:Y:S08]  /*3b90*/  HMMA.16816.F32 R108, R20, R42, R80 ;  /* 0x0000002a146c723c */ /* 0x000ff00000001850 */
[----:B------:R-:W-:Y:S08]  /*3ba0*/  HMMA.16816.F32 R16, R16, R38, R128 ;  /* 0x000000261010723c */ /* 0x000ff00000001880 */
[C---:B------:R-:W-:Y:S08]  /*3bb0*/  HMMA.16816.F32 R116, R20.reuse, R36, R116 ;  /* 0x000000241474723c */ /* 0x040ff00000001874 */
[----:B------:R-:W-:Y:S08]  /*3bc0*/  HMMA.16816.F32 R80, R20, R38, R64 ;  /* 0x000000261450723c */ /* 0x000ff00000001840 */
[----:B----4-:R-:W-:Y:S08]  /*3bd0*/  HMMA.16816.F32 R36, R8, R24, R60 ;  /* 0x000000180824723c */ /* 0x010ff0000000183c */
[C---:B------:R-:W-:Y:S08]  /*3be0*/  HMMA.16816.F32 R104, R20.reuse, R48, R120 ;  /* 0x000000301468723c */ /* 0x040ff00000001878 */
[C---:B------:R-:W-:Y:S08]  /*3bf0*/  HMMA.16816.F32 R88, R20.reuse, R50, R88 ;  /* 0x000000321458723c */ /* 0x040ff00000001858 */
[----:B------:R-:W-:Y:S08]  /*3c00*/  HMMA.16816.F32 R124, R20, R40, R124 ;  /* 0x00000028147c723c */ /* 0x000ff0000000187c */
[----:B-----5:R-:W-:Y:S08]  /*3c10*/  HMMA.16816.F32 R20, R12, R24, R68 ;  /* 0x000000180c14723c */ /* 0x020ff00000001844 */
[-C--:B------:R-:W-:Y:S08]  /*3c20*/  HMMA.16816.F32 R40, R8, R26.reuse, R72 ;  /* 0x0000001a0828723c */ /* 0x080ff00000001848 */
[----:B------:R-:W-:Y:S08]  /*3c30*/  HMMA.16816.F32 R24, R12, R26, R56 ;  /* 0x0000001a0c18723c */ /* 0x000ff00000001838 */
[----:B------:R-:W-:Y:S01]  /*3c40*/  HMMA.16816.F32 R48, R8, R28, R76 ;  /* 0x0000001c0830723c */ /* 0x000fe2000000184c */
[----:B------:R-:W-:-:S02]  /*3c50*/  FSEL R77, R38, -INF , !P2 ;  /* 0xff800000264d7808 */ /* 0x000fc40005000000 */
[----:B------:R-:W-:Y:S02]  /*3c60*/  FSEL R38, R36, -INF , !P2 ;  /* 0xff80000024267808 */ /* 0x000fe40005000000 */
[----:B------:R-:W-:Y:S02]  /*3c70*/  FSEL R36, R20, -INF , !P2 ;  /* 0xff80000014247808 */ /* 0x000fe40005000000 */
[----:B------:R-:W-:Y:S01]  /*3c80*/  FSEL R76, R39, -INF , !P1 ;  /* 0xff800000274c7808 */ /* 0x000fe20004800000 */
[----:B------:R-:W-:Y:S01]  /*3c90*/  HMMA.16816.F32 R56, R8, R30, R84 ;  /* 0x0000001e0838723c */ /* 0x000fe20000001854 */
[----:B------:R-:W-:Y:S02]  /*3ca0*/  FSEL R84, R22, -INF , !P2 ;  /* 0xff80000016547808 */ /* 0x000fe40005000000 */
[----:B------:R-:W-:Y:S01]  /*3cb0*/  ISETP.GE.AND P2, PT, R2, R32, PT ;  /* 0x000000200200720c */ /* 0x000fe20003f46270 */
[----:B------:R-:W-:Y:S01]  /*3cc0*/  VIADD R2, R0, 0x20 ;  /* 0x0000002000027836 */ /* 0x000fe20000000000 */
[----:B------:R-:W-:-:S02]  /*3cd0*/  FSEL R78, R23, -INF , !P1 ;  /* 0xff800000174e7808 */ /* 0x000fc40004800000 */
[----:B------:R-:W-:Y:S01]  /*3ce0*/  FSEL R42, R42, -INF , !P0 ;  /* 0xff8000002a2a7808 */ /* 0x000fe20004000000 */
[----:B-1----:R-:W-:Y:S01]  /*3cf0*/  HMMA.16816.F32 R60, R8, R54, R16 ;  /* 0x00000036083c723c */ /* 0x002fe20000001810 */
[----:B------:R-:W-:Y:S02]  /*3d00*/  FSEL R39, R40, -INF , !P0 ;  /* 0xff80000028277808 */ /* 0x000fe40004000000 */
[----:B------:R-:W-:Y:S02]  /*3d10*/  FSEL R79, R26, -INF , !P0 ;  /* 0xff8000001a4f7808 */ /* 0x000fe40004000000 */
[----:B------:R-:W-:Y:S02]  /*3d20*/  FSEL R24, R24, -INF , !P0 ;  /* 0xff80000018187808 */ /* 0x000fe40004000000 */
[----:B------:R-:W-:Y:S01]  /*3d30*/  FSEL R43, R43, -INF , !P6 ;  /* 0xff8000002b2b7808 */ /* 0x000fe20007000000 */
[----:B------:R-:W-:Y:S01]  /*3d40*/  HMMA.16816.F32 R16, R12, R28, R104 ;  /* 0x0000001c0c10723c */ /* 0x000fe20000001868 */
[----:B------:R-:W-:-:S02]  /*3d50*/  FSEL R29, R37, -INF , !P1 ;  /* 0xff800000251d7808 */ /* 0x000fc40004800000 */
[----:B------:R-:W-:Y:S02]  /*3d60*/  FSEL R28, R21, -INF , !P1 ;  /* 0xff800000151c7808 */ /* 0x000fe40004800000 */
[-C--:B------:R-:W-:Y:S01]  /*3d70*/  ISETP.GE.AND P1, PT, R2, R32.reuse, PT ;  /* 0x000000200200720c */ /* 0x080fe20003f26270 */
[----:B------:R-:W-:Y:S01]  /*3d80*/  VIADD R2, R0, 0x21 ;  /* 0x0000002100027836 */ /* 0x000fe20000000000 */
[----:B------:R-:W-:Y:S01]  /*3d90*/  FSEL R26, R41, -INF , !P6 ;  /* 0xff800000291a7808 */ /* 0x000fe20007000000 */
[----:B------:R-:W-:Y:S01]  /*3da0*/  HMMA.16816.F32 R64, R8, R44, R92 ;  /* 0x0000002c0840723c */ /* 0x000fe2000000185c */
[----:B------:R-:W-:Y:S02]  /*3db0*/  FSEL R40, R25, -INF , !P6 ;  /* 0xff80000019287808 */ /* 0x000fe40007000000 */
[----:B------:R-:W-:Y:S01]  /*3dc0*/  ISETP.GE.AND P0, PT, R2, R32, PT ;  /* 0x000000200200720c */ /* 0x000fe20003f06270 */
        /* <DEDUP_REMOVED lines=20> */
[-C--:B------:R-:W-:Y:S01]  /*3f10*/  ISETP.GE.AND P5, PT, R2, R32.reuse, PT ;  /* 0x000000200200720c */ /* 0x080fe20003fa6270 */
[----:B------:R-:W-:Y:S01]  /*3f20*/  VIADD R2, R0, 0x30 ;  /* 0x0000003000027836 */ /* 0x000fe20000000000 */
[----:B------:R-:W-:Y:S02]  /*3f30*/  FSEL R125, R19, -INF , !P4 ;  /* 0xff800000137d7808 */ /* 0x000fe40006000000 */
[----:B------:R-:W-:Y:S02]  /*3f40*/  FSEL R44, R49, -INF , !P4 ;  /* 0xff800000312c7808 */ /* 0x000fe40006000000 */
[----:B------:R-:W-:Y:S01]  /*3f50*/  ISETP.GE.AND P4, PT, R2, R32, PT ;  /* 0x000000200200720c */ /* 0x000fe20003f86270 */
[----:B------:R-:W-:Y:S01]  /*3f60*/  HMMA.16816.F32 R16, R12, R46, R108 ;  /* 0x0000002e0c10723c */ /* 0x000fe2000000186c */
[----:B------:R-:W-:Y:S01]  /*3f70*/  VIADD R2, R0, 0x31 ;  /* 0x0000003100027836 */ /* 0x000fe20000000000 */
[----:B------:R-:W-:-:S02]  /*3f80*/  FSEL R159, R66, -INF , !P1 ;  /* 0xff800000429f7808 */ /* 0x000fc40004800000 */
[----:B------:R-:W-:Y:S02]  /*3f90*/  FSEL R124, R10, -INF , !P3 ;  /* 0xff8000000a7c7808 */ /* 0x000fe40005800000 */
[----:B------:R-:W-:Y:S02]  /*3fa0*/  FSEL R105, R8, -INF , !P3 ;  /* 0xff80000008697808 */ /* 0x000fe40005800000 */
[----:B------:R-:W-:Y:S02]  /*3fb0*/  FSEL R107, R11, -INF , !P2 ;  /* 0xff8000000b6b7808 */ /* 0x000fe40005000000 */
[----:B------:R-:W-:Y:S02]  /*3fc0*/  FSEL R106, R9, -INF , !P2 ;  /* 0xff800000096a7808 */ /* 0x000fe40005000000 */
[----:B------:R-:W-:Y:S01]  /*3fd0*/  FSEL R126, R20, -INF , !P1 ;  /* 0xff800000147e7808 */ /* 0x000fe20004800000 */
[----:B------:R-:W-:Y:S01]  /*3fe0*/  HMMA.16816.F32 R8, R12, R52, R116 ;  /* 0x000000340c08723c */ /* 0x000fe20000001874 */
[----:B------:R-:W1:Y:S01]  /*3ff0*/  LDC.U8 R20, c[0x0][0x4f8] ;  /* 0x00013e00ff147b82 */ /* 0x000e620000000000 */
[----:B------:R-:W-:-:S02]  /*4000*/  FSEL R169, R23, -INF , !P0 ;  /* 0xff80000017a97808 */ /* 0x000fc40004000000 */
[----:B------:R-:W-:Y:S02]  /*4010*/  FSEL R127, R21, -INF , !P0 ;  /* 0xff800000157f7808 */ /* 0x000fe40004000000 */
[----:B------:R-:W-:Y:S02]  /*4020*/  ISETP.GE.U32.AND P0, PT, R32, 0x41, PT ;  /* 0x000000412000780c */ /* 0x000fe40003f06070 */
[----:B------:R-:W-:Y:S01]  /*4030*/  HMMA.16816.F32 R12, R12, R54, R80 ;  /* 0x000000360c0c723c */ /* 0x000fe20000001850 */
[-C--:B------:R-:W-:Y:S01]  /*4040*/  ISETP.GE.AND P3, PT, R2, R32.reuse, PT ;  /* 0x000000200200720c */ /* 0x080fe20003f66270 */
[----:B------:R-:W-:Y:S01]  /*4050*/  VIADD R2, R0, 0x38 ;  /* 0x0000003800027836 */ /* 0x000fe20000000000 */
[----:B------:R-:W-:Y:S01]  /*4060*/  FSEL R166, R22, -INF , !P1 ;  /* 0xff80000016a67808 */ /* 0x000fe20004800000 */
[----:B------:R-:W-:Y:S01]  /*4070*/  VIADD R0, R0, 0x39 ;  /* 0x0000003900007836 */ /* 0x000fe20000000000 */
[----:B------:R-:W-:Y:S02]  /*4080*/  FSEL R155, R64, -INF , !P1 ;  /* 0xff800000409b7808 */ /* 0x000fe40004800000 */
[----:B------:R-:W-:-:S02]  /*4090*/  ISETP.GE.AND P2, PT, R2, R32, PT ;  /* 0x000000200200720c */ /* 0x000fc40003f46270 */
        /* <DEDUP_REMOVED lines=24> */
[----:B------:R-:W-:Y:S01]  /*4220*/  FSEL R175, R13, -INF , !P1 ;  /* 0xff8000000daf7808 */ /* 0x000fe20004800000 */
[----:B------:R-:W-:Y:S06]  /*4230*/  BAR.SYNC.DEFER_BLOCKING 0x0 ;  /* 0x0000000000007b1d */ /* 0x000fec0000010000 */
[----:B-1----:R-:W-:Y:S05]  /*4240*/  @!P0 BRA `(.L_x_1389) ;  /* 0x0000000000bc8947 */ /* 0x002fea0003800000 */
[----:B------:R-:W1:Y:S01]  /*4250*/  LDCU UR4, c[0x0][0x440] ;  /* 0x00008800ff0477ac */ /* 0x000e620008000800 */
[----:B------:R-:W-:Y:S01]  /*4260*/  LEA.HI.SX32 R6, R202, 0xfffffffe, 0x1a ;  /* 0xfffffffeca067811 */ /* 0x000fe200078fd2ff */
[----:B------:R-:W-:Y:S04]  /*4270*/  BSSY.RECONVERGENT B0, `(.L_x_1390) ;  /* 0x000002b000007945 */ /* 0x000fe80003800200 */
[-C--:B------:R-:W-:Y:S02]  /*4280*/  IMAD R8, R153, R6.reuse, RZ ;  /* 0x0000000699087224 */ /* 0x080fe400078e02ff */
[----:B------:R-:W-:-:S04]  /*4290*/  IMAD.WIDE.U32 R6, R148, R6, RZ ;  /* 0x0000000694067225 */ /* 0x000fc800078e00ff */
[----:B------:R-:W-:Y:S01]  /*42a0*/  IMAD.IADD R9, R7, 0x1, R8 ;  /* 0x0000000107097824 */ /* 0x000fe200078e0208 */
[C---:B-1----:R-:W-:Y:S02]  /*42b0*/  ISETP.GE.AND P1, PT, R203.reuse, UR4, PT ;  /* 0x00000004cb007c0c */ /* 0x042fe4000bf26270 */
[----:B------:R-:W-:-:S11]  /*42c0*/  ISETP.GE.AND P2, PT, R203, UR4, PT ;  /* 0x00000004cb007c0c */ /* 0x000fd6000bf46270 */
[-C--:B------:R-:W-:Y:S02]  /*42d0*/  @!P1 IADD3 R0, P4, PT, R151, R6.reuse, RZ ;  /* 0x0000000697009210 */ /* 0x080fe40007f9e0ff */
[----:B------:R-:W-:Y:S02]  /*42e0*/  @!P1 LEA R2, P3, R34, R6, 0x5 ;  /* 0x0000000622029211 */ /* 0x000fe400078628ff */
[-C--:B------:R-:W-:Y:S01]  /*42f0*/  @!P2 LEA R14, P5, R6, R213.reuse, 0x1 ;  /* 0x000000d5060ea211 */ /* 0x080fe200078a08ff */
[----:B------:R-:W-:Y:S01]  /*4300*/  @!P1 IMAD.X R5, R152, 0x1, R9, P4 ;  /* 0x0000000198059824 */ /* 0x000fe200020e0609 */
[----:B------:R-:W-:Y:S02]  /*4310*/  @!P1 LEA R12, P4, R0, R213, 0x1 ;  /* 0x000000d5000c9211 */ /* 0x000fe400078808ff */
[----:B------:R-:W-:Y:S02]  /*4320*/  @!P1 LEA.HI.X R11, R34, R9, R35, 0x5, P3 ;  /* 0x00000009220b9211 */ /* 0x000fe400018f2c23 */
[----:B------:R-:W-:-:S02]  /*4330*/  @!P1 LEA R10, P3, R2, R213, 0x1 ;  /* 0x000000d5020a9211 */ /* 0x000fc400078608ff */
[-C--:B------:R-:W-:Y:S02]  /*4340*/  @!P2 LEA.HI.X R15, R6, R212.reuse, R9, 0x1, P5 ;  /* 0x000000d4060fa211 */ /* 0x080fe400028f0c09 */
[-C--:B------:R-:W-:Y:S02]  /*4350*/  @!P1 LEA.HI.X R13, R0, R212.reuse, R5, 0x1, P4 ;  /* 0x000000d4000d9211 */ /* 0x080fe400020f0c05 */
[----:B------:R-:W-:Y:S01]  /*4360*/  @!P1 LEA.HI.X R11, R2, R212, R11, 0x1, P3 ;  /* 0x000000d4020b9211 */ /* 0x000fe200018f0c0b */
[----:B------:R-:W-:Y:S01]  /*4370*/  @!PT LDS RZ, [RZ] ;  /* 0x00000000fffff984 */ /* 0x000fe20000000800 */
[----:B------:R-:W-:Y:S01]  /*4380*/  @!PT LDS RZ, [RZ] ;  /* 0x00000000fffff984 */ /* 0x000fe20000000800 */
[----:B------:R-:W-:Y:S01]  /*4390*/  @!PT LDS RZ, [RZ] ;  /* 0x00000000fffff984 */ /* 0x000fe20000000800 */
[----:B------:R1:W-:Y:S04]  /*43a0*/  @!P2 LDGSTS.E.BYPASS.LTC128B.128 [R201+0x4000], desc[UR16][R14.64] ;  /* 0x040000000ec9afae */ /* 0x0003e8000b981a10 */
[----:B------:R1:W-:Y:S04]  /*43b0*/  @P2 STS.128 [R201+0x4000], RZ ;  /* 0x004000ffc9002388 */ /* 0x0003e80000000c00 */
        /* <DEDUP_REMOVED lines=22> */
.L_x_1391:
[----:B------:R-:W-:Y:S05]  /*4520*/  BSYNC.RECONVERGENT B0 ;  /* 0x0000000000007941 */ /* 0x000fea0003800200 */
.L_x_1390:
[----:B------:R-:W0:Y:S02]  /*4530*/  LDGDEPBAR ;  /* 0x00000000000079af */ /* 0x000e240000000000 */
.L_x_1389:
[----:B------:R-:W-:Y:S01]  /*4540*/  FMNMX3.FTZ R2, R36, R28, R24, !PT ;  /* 0x0000001c24027276 */ /* 0x000fe20007810018 */
[----:B------:R-:W3:Y:S01]  /*4550*/  LDCU UR4, c[0x0][0x3e0] ;  /* 0x00007c00ff0477ac */ /* 0x000ee20008000800 */
[----:B------:R-:W-:Y:S01]  /*4560*/  FMNMX3.FTZ R0, R38, R29, R39, !PT ;  /* 0x0000001d26007276 */ /* 0x000fe20007810027 */
[----:B------:R-:W-:Y:S01]  /*4570*/  IMAD.SHL.U32 R50, R33, 0x2, RZ ;  /* 0x0000000221327824 */ /* 0x000fe200078e00ff */
[----:B------:R-:W-:Y:S01]  /*4580*/  FMNMX3.FTZ R2, R2, R40, R41, !PT ;  /* 0x0000002802027276 */ /* 0x000fe20007810029 */
[----:B------:R-:W-:Y:S01]  /*4590*/  VIADD R221, R204, 0x9e3779b9 ;  /* 0x9e3779b9ccdd7836 */ /* 0x000fe20000000000 */
[----:B------:R-:W-:Y:S01]  /*45a0*/  FMNMX3.FTZ R0, R0, R26, R92, !PT ;  /* 0x0000001a00007276 */ /* 0x000fe2000781005c */
[----:B------:R-:W-:Y:S01]  /*45b0*/  VIADD R220, R204, 0x3c6ef372 ;  /* 0x3c6ef372ccdc7836 */ /* 0x000fe20000000000 */
[----:B------:R-:W-:Y:S01]  /*45c0*/  FMNMX3.FTZ R2, R2, R101, R105, !PT ;  /* 0x0000006502027276 */ /* 0x000fe20007810069 */
[C---:B------:R-:W-:Y:S01]  /*45d0*/  VIADD R148, R205.reuse, 0x32370b8f ;  /* 0x32370b8fcd947836 */ /* 0x040fe20000000000 */
        /* <DEDUP_REMOVED lines=11> */
[----:B------:R-:W-:Y:S01]  /*4690*/  IMAD.U32 R200, R20, 0x10000, RZ ;  /* 0x0001000014c87824 */ /* 0x000fe200078e00ff */
[----:B------:R-:W-:Y:S01]  /*46a0*/  FMNMX3.FTZ R0, R0, R157, R170, !PT ;  /* 0x0000009d00007276 */ /* 0x000fe200078100aa */
[----:B------:R-:W-:Y:S01]  /*46b0*/  VIADD R208, R204, 0x1715609d ;  /* 0x1715609dccd07836 */ /* 0x000fe20000000000 */
[----:B--2---:R-:W-:-:S02]  /*46c0*/  FMNMX3.FTZ R6, R2, R168, R176, !PT ;  /* 0x000000a802067276 */ /* 0x004fc400078100b0 */
[----:B------:R-:W-:Y:S02]  /*46d0*/  FMNMX3.FTZ R2, R0, R171, R173, !PT ;  /* 0x000000ab00027276 */ /* 0x000fe400078100ad */
[----:B------:R-:W-:Y:S02]  /*46e0*/  FMNMX3.FTZ R0, R77, R76, R42, !PT ;  /* 0x0000004c4d007276 */ /* 0x000fe4000781002a */
[----:B------:R-:W-:Y:S02]  /*46f0*/  FMNMX.FTZ R6, R175, R6, !PT ;  /* 0x00000006af067209 */ /* 0x000fe40007810000 */
[----:B------:R-:W-:Y:S02]  /*4700*/  FMNMX.FTZ R102, R172, R2, !PT ;  /* 0x00000002ac667209 */ /* 0x000fe40007810000 */
[----:B------:R-:W-:Y:S01]  /*4710*/  FMNMX3.FTZ R0, R0, R43, R100, !PT ;  /* 0x0000002b00007276 */ /* 0x000fe20007810064 */
[----:B------:R-:W2:Y:S01]  /*4720*/  SHFL.BFLY PT, R104, R6, 0x2, 0x1f ;  /* 0x0c401f0006687f89 */ /* 0x000ea200000e0000 */
[----:B------:R-:W-:-:S02]  /*4730*/  FMNMX3.FTZ R5, R84, R78, R79, !PT ;  /* 0x0000004e54057276 */ /* 0x000fc4000781004f */
[----:B------:R-:W-:Y:S01]  /*4740*/  FMNMX3.FTZ R0, R0, R51, R58, !PT ;  /* 0x0000003300007276 */ /* 0x000fe2000781003a */
[----:B------:R-:W4:Y:S01]  /*4750*/  SHFL.BFLY PT, R7, R102, 0x2, 0x1f ;  /* 0x0c401f0066077f89 */ /* 0x000f2200000e0000 */
        /* <DEDUP_REMOVED lines=9> */
[----:B------:R-:W-:Y:S01]  /*47f0*/  FMNMX.FTZ R2, R178, R0, !PT ;  /* 0x00000000b2027209 */ /* 0x000fe20007810000 */
[----:B---3--:R-:W-:Y:S01]  /*4800*/  IMAD R0, R188, UR4, R189 ;  /* 0x00000004bc007c24 */ /* 0x008fe2000f8e02bd */
[----:B--2---:R-:W-:Y:S01]  /*4810*/  FMNMX.FTZ R104, R6, R104, !PT ;  /* 0x0000006806687209 */ /* 0x004fe20007810000 */
[----:B------:R-:W2:Y:S01]  /*4820*/  LDCU UR4, c[0x0][0x45c] ;  /* 0x00008b80ff0477ac */ /* 0x000ea20008000800 */
[----:B------:R-:W-:Y:S01]  /*4830*/  FMNMX3.FTZ R5, R5, R184, R181, !PT ;  /* 0x000000b805057276 */ /* 0x000fe200078100b5 */
[----:B------:R-:W-:Y:S01]  /*4840*/  IMAD.SHL.U32 R0, R0, 0x20, RZ ;  /* 0x0000002000007824 */ /* 0x000fe200078e00ff */
[----:B----4-:R-:W-:Y:S01]  /*4850*/  FMNMX.FTZ R102, R102, R7, !PT ;  /* 0x0000000766667209 */ /* 0x010fe20007810000 */
[----:B------:R-:W3:Y:S01]  /*4860*/  SHFL.BFLY PT, R9, R104, 0x1, 0x1f ;  /* 0x0c201f0068097f89 */ /* 0x000ee200000e0000 */
[----:B------:R-:W-:-:S02]  /*4870*/  FMNMX.FTZ R5, R183, R5, !PT ;  /* 0x00000005b7057209 */ /* 0x000fc40007810000 */
[----:B-1----:R-:W-:Y:S01]  /*4880*/  SHF.R.U32.HI R12, RZ, 0x5, R187 ;  /* 0x00000005ff0c7819 */ /* 0x002fe200000116bb */
[----:B------:R-:W1:Y:S01]  /*4890*/  SHFL.BFLY PT, R7, R2, 0x2, 0x1f ;  /* 0x0c401f0002077f89 */ /* 0x000e6200000e0000 */
[----:B------:R-:W-:Y:S02]  /*48a0*/  LOP3.LUT R11, R187, 0x1f, RZ, 0xc0, !PT ;  /* 0x0000001fbb0b7812 */ /* 0x000fe400078ec0ff */
[----:B------:R-:W-:Y:S01]  /*48b0*/  SHF.R.S32.HI R6, RZ, 0x1f, R0 ;  /* 0x0000001fff067819 */ /* 0x000fe20000011400 */
[----:B------:R-:W4:Y:S01]  /*48c0*/  SHFL.BFLY PT, R8, R5, 0x2, 0x1f ;  /* 0x0c401f0005087f89 */ /* 0x000f2200000e0000 */
[----:B------:R-:W-:Y:S01]  /*48d0*/  IMAD R12, R186, 0x8, R12 ;  /* 0x00000008ba0c7824 */ /* 0x000fe200078e020c */
[----:B------:R-:W-:Y:S01]  /*48e0*/  IADD3 R11, P2, P1, R0, R149, R11 ;  /* 0x00000095000b7210 */ /* 0x000fe2000795e00b */
[----:B------:R-:W-:Y:S01]  /*48f0*/  VIADD R149, R205, 0x76cf5d0a ;  /* 0x76cf5d0acd957836 */ /* 0x000fe20000000000 */
[----:B------:R-:W5:Y:S01]  /*4900*/  SHFL.BFLY PT, R10, R102, 0x1, 0x1f ;  /* 0x0c201f00660a7f89 */ /* 0x000f6200000e0000 */
[----:B------:R-:W-:Y:S01]  /*4910*/  IMAD.WIDE.U32 R140, R12, -0x326172a9, RZ ;  /* 0xcd9e8d570c8c7825 */ /* 0x000fe200078e00ff */
[----:B------:R-:W-:-:S02]  /*4920*/  IADD3.X R6, PT, PT, R6, R150, RZ, P2, P1 ;  /* 0x0000009606067210 */ /* 0x000fc400017e24ff */
[----:B------:R-:W-:Y:S01]  /*4930*/  LOP3.LUT R200, R20, 0xff0000, R200, 0xf8, !PT ;  /* 0x00ff000014c87812 */ /* 0x000fe200078ef8c8 */
[----:B------:R-:W-:-:S04]  /*4940*/  IMAD.WIDE.U32 R232, R11, -0x2daee0ad, RZ ;  /* 0xd2511f530be87825 */ /* 0x000fc800078e00ff */
[----:B------:R-:W-:Y:S01]  /*4950*/  IMAD.IADD R0, R185, 0x1, R180 ;  /* 0x00000001b9007824 */ /* 0x000fe200078e02b4 */
[----:B---3--:R-:W-:-:S04]  /*4960*/  FMNMX.FTZ R104, R104, R9, !PT ;  /* 0x0000000968687209 */ /* 0x008fc80007810000 */
[----:B------:R-:W-:Y:S02]  /*4970*/  LEA R188, R0, UR5, 0x1 ;  /* 0x0000000500bc7c11 */ /* 0x000fe4000f8e08ff */
[----:B-1----:R-:W-:Y:S01]  /*4980*/  FMNMX.FTZ R14, R2, R7, !PT ;  /* 0x00000007020e7209 */ /* 0x002fe20007810000 */
[----:B------:R-:W-:Y:S02]  /*4990*/  VIADD R2, R12, 0x4 ;  /* 0x000000040c027836 */ /* 0x000fe40000000000 */
[C---:B--2---:R-:W-:Y:S01]  /*49a0*/  FMUL.FTZ R7, R104.reuse, UR4 ;  /* 0x0000000468077c20 */ /* 0x044fe20008410000 */
[----:B------:R-:W-:Y:S01]  /*49b0*/  FSETP.NEU.FTZ.AND P1, PT, R104, -INF , PT ;  /* 0xff8000006800780b */ /* 0x000fe20003f3d000 */
[----:B------:R-:W-:Y:S01]  /*49c0*/  IMAD.IADD R189, R4, 0x1, R188 ;  /* 0x0000000104bd7824 */ /* 0x000fe200078e02bc */
[----:B----4-:R-:W-:Y:S01]  /*49d0*/  FMNMX.FTZ R103, R5, R8, !PT ;  /* 0x0000000805677209 */ /* 0x010fe20007810000 */
[----:B------:R-:W-:Y:S01]  /*49e0*/  IMAD.WIDE.U32 R142, R2, -0x326172a9, RZ ;  /* 0xcd9e8d57028e7825 */ /* 0x000fe200078e00ff */
[----:B------:R-:W-:-:S02]  /*49f0*/  FSEL R7, R7, RZ, P1 ;  /* 0x000000ff07077208 */ /* 0x000fc40000800000 */
[----:B-----5:R-:W-:Y:S01]  /*4a00*/  FMNMX.FTZ R102, R102, R10, !PT ;  /* 0x0000000a66667209 */ /* 0x020fe20007810000 */
[----:B------:R-:W-:Y:S01]  /*4a10*/  VIADD R2, R205, 0xbb67ae85 ;  /* 0xbb67ae85cd027836 */ /* 0x000fe20000000000 */
[CC--:B------:R-:W-:Y:S01]  /*4a20*/  LOP3.LUT R5, R204.reuse, R6.reuse, R143, 0x96, !PT ;  /* 0x00000006cc057212 */ /* 0x0c0fe200078e968f */
[----:B------:R-:W1:Y:S01]  /*4a30*/  SHFL.BFLY PT, R17, R103, 0x1, 0x1f ;  /* 0x0c201f0067117f89 */ /* 0x000e6200000e0000 */
[----:B------:R-:W-:Y:S01]  /*4a40*/  LOP3.LUT R6, R204, R6, R141, 0x96, !PT ;  /* 0x00000006cc067212 */ /* 0x000fe200078e968d */
[----:B------:R-:W-:Y:S01]  /*4a50*/  IMAD.IADD R193, R3, 0x1, R188 ;  /* 0x0000000103c17824 */ /* 0x000fe200078e02bc */
[----:B------:R-:W-:Y:S01]  /*4a60*/  LOP3.LUT R8, R205, R50, R233, 0x96, !PT ;  /* 0x00000032cd087212 */ /* 0x000fe200078e96e9 */
[----:B------:R-:W-:-:S04]  /*4a70*/  IMAD.WIDE.U32 R242, R5, -0x2daee0ad, RZ ;  /* 0xd2511f5305f27825 */ /* 0x000fc800078e00ff */
[--C-:B------:R-:W-:Y:S01]  /*4a80*/  FFMA.FTZ R5, R36, UR4, -R7.reuse ;  /* 0x0000000424057c23 */ /* 0x100fe20008010807 */
[----:B------:R-:W-:Y:S01]  /*4a90*/  FSETP.NEU.FTZ.AND P1, PT, R102, -INF , PT ;  /* 0xff8000006600780b */ /* 0x000fe20003f3d000 */
[----:B------:R-:W-:Y:S01]  /*4aa0*/  LDSM.16.MT88.4 R32, [R189+0x6000] ;  /* 0x00600000bd20783b */ /* 0x000fe20000004200 */
[----:B------:R-:W-:Y:S01]  /*4ab0*/  IMAD.WIDE.U32 R240, R6, -0x2daee0ad, RZ ;  /* 0xd2511f5306f07825 */ /* 0x000fe200078e00ff */
[----:B------:R2:W-:Y:S03]  /*4ac0*/  MUFU.EX2 R217, R5 ;  /* 0x0000000500d97308 */ /* 0x0005e60000000800 */
[----:B------:R-:W-:Y:S01]  /*4ad0*/  FFMA.FTZ R6, R28, UR4, -R7 ;  /* 0x000000041c067c23 */ /* 0x000fe20008010807 */
[----:B------:R-:W-:Y:S01]  /*4ae0*/  IMAD.WIDE.U32 R8, R8, -0x326172a9, RZ ;  /* 0xcd9e8d5708087825 */ /* 0x000fe200078e00ff */
[----:B------:R-:W-:-:S03]  /*4af0*/  LOP3.LUT R11, R2, R232, R241, 0x96, !PT ;  /* 0x000000e8020b7212 */ /* 0x000fc600078e96f1 */
[----:B------:R-:W-:Y:S01]  /*4b00*/  IMAD.IADD R192, R3, 0x1, R189 ;  /* 0x0000000103c07824 */ /* 0x000fe200078e02bd */
[----:B------:R3:W-:Y:S01]  /*4b10*/  MUFU.EX2 R216, R6 ;  /* 0x0000000600d87308 */ /* 0x0007e20000000800 */
[--C-:B------:R-:W-:Y:S01]  /*4b20*/  LOP3.LUT R10, R221, R142, R9.reuse, 0x96, !PT ;  /* 0x0000008edd0a7212 */ /* 0x100fe200078e9609 */
[----:B------:R-:W-:Y:S01]  /*4b30*/  IMAD.WIDE.U32 R230, R11, -0x326172a9, RZ ;  /* 0xcd9e8d570be67825 */ /* 0x000fe200078e00ff */
[----:B------:R-:W-:-:S03]  /*4b40*/  LOP3.LUT R15, R221, R140, R9, 0x96, !PT ;  /* 0x0000008cdd0f7212 */ /* 0x000fc600078e9609 */
[----:B------:R-:W-:Y:S01]  /*4b50*/  FFMA.FTZ R3, R41, UR4, -R7 ;  /* 0x0000000429037c23 */ /* 0x000fe20008010807 */
[----:B------:R-:W-:Y:S01]  /*4b60*/  IMAD.WIDE.U32 R10, R10, -0x2daee0ad, RZ ;  /* 0xd2511f530a0a7825 */ /* 0x000fe200078e00ff */
[----:B------:R-:W-:Y:S02]  /*4b70*/  LOP3.LUT R16, R220, R8, R231, 0x96, !PT ;  /* 0x00000008dc107212 */ /* 0x000fe400078e96e7 */
[----:B------:R-:W-:Y:S01]  /*4b80*/  MUFU.EX2 R129, R3 ;  /* 0x0000000300817308 */ /* 0x000fe20000000800 */
[----:B--2---:R-:W-:Y:S01]  /*4b90*/  LOP3.LUT R5, R2, R232, R243, 0x96, !PT ;  /* 0x000000e802057212 */ /* 0x004fe200078e96f3 */
[----:B------:R-:W-:Y:S01]  /*4ba0*/  FFMA.FTZ R2, R24, UR4, -R7 ;  /* 0x0000000418027c23 */ /* 0x000fe20008010807 */
[----:B-1----:R-:W-:Y:S01]  /*4bb0*/  FMNMX.FTZ R103, R103, R17, !PT ;  /* 0x0000001167677209 */ /* 0x002fe20007810000 */
[----:B------:R-:W-:-:S04]  /*4bc0*/  IMAD.WIDE.U32 R16, R16, -0x2daee0ad, RZ ;  /* 0xd2511f5310107825 */ /* 0x000fc800078e00ff */
[----:B------:R-:W-:-:S04]  /*4bd0*/  IMAD.WIDE.U32 R228, R5, -0x326172a9, RZ ;  /* 0xcd9e8d5705e47825 */ /* 0x000fc800078e00ff */
[----:B---3--:R-:W-:Y:S01]  /*4be0*/  FMUL.FTZ R6, R102, UR4 ;  /* 0x0000000466067c20 */ /* 0x008fe20008410000 */
[----:B------:R-:W1:Y:S01]  /*4bf0*/  SHFL.BFLY PT, R5, R14, 0x1, 0x1f ;  /* 0x0c201f000e057f89 */ /* 0x000e6200000e0000 */
[----:B------:R2:W-:Y:S01]  /*4c00*/  MUFU.EX2 R134, R2 ;  /* 0x0000000200867308 */ /* 0x0005e20000000800 */
[----:B------:R-:W-:Y:S02]  /*4c10*/  LOP3.LUT R12, R220, R8, R229, 0x96, !PT ;  /* 0x00000008dc0c7212 */ /* 0x000fe400078e96e5 */
[----:B------:R-:W-:Y:S02]  /*4c20*/  FSEL R6, R6, RZ, P1 ;  /* 0x000000ff06067208 */ /* 0x000fe40000800000 */
[----:B------:R-:W-:Y:S01]  /*4c30*/  LOP3.LUT R8, R149, R242, R11, 0x96, !PT ;  /* 0x000000f295087212 */ /* 0x000fe200078e960b */
[----:B------:R-:W-:-:S04]  /*4c40*/  IMAD.WIDE.U32 R12, R12, -0x2daee0ad, RZ ;  /* 0xd2511f530c0c7825 */ /* 0x000fc800078e00ff */
[----:B------:R-:W-:Y:S01]  /*4c50*/  IMAD.WIDE.U32 R8, R8, -0x326172a9, RZ ;  /* 0xcd9e8d5708087825 */ /* 0x000fe200078e00ff */
[----:B------:R-:W-:-:S04]  /*4c60*/  LOP3.LUT R10, R148, R10, R13, 0x96, !PT ;  /* 0x0000000a940a7212 */ /* 0x000fc800078e960d */
[----:B------:R-:W-:Y:S01]  /*4c70*/  LOP3.LUT R13, R211, R228, R9, 0x96, !PT ;  /* 0x000000e4d30d7212 */ /* 0x000fe200078e9609 */
[----:B--2---:R-:W-:Y:S01]  /*4c80*/  FFMA.FTZ R2, R38, UR4, -R6 ;  /* 0x0000000426027c23 */ /* 0x004fe20008010806 */
[----:B------:R-:W-:-:S04]  /*4c90*/  IMAD.WIDE.U32 R36, R10, -0x326172a9, RZ ;  /* 0xcd9e8d570a247825 */ /* 0x000fc800078e00ff */
[----:B------:R-:W-:Y:S01]  /*4ca0*/  FFMA.FTZ R10, R26, UR4, -R6 ;  /* 0x000000041a0a7c23 */ /* 0x000fe20008010806 */
[----:B------:R2:W-:Y:S01]  /*4cb0*/  MUFU.EX2 R219, R2 ;  /* 0x0000000200db7308 */ /* 0x0005e20000000800 */
[----:B------:R-:W-:Y:S01]  /*4cc0*/  LDSM.16.MT88.4 R24, [R193+0x6000] ;  /* 0x00600000c118783b */ /* 0x000fe20000004200 */
[----:B------:R-:W-:Y:S01]  /*4cd0*/  LOP3.LUT R11, R210, R8, R37, 0x96, !PT ;  /* 0x00000008d20b7212 */ /* 0x000fe200078e9625 */
[----:B------:R-:W-:-:S05]  /*4ce0*/  IMAD.WIDE.U32 R8, R15, -0x2daee0ad, RZ ;  /* 0xd2511f530f087825 */ /* 0x000fca00078e00ff */
[----:B------:R3:W-:Y:S01]  /*4cf0*/  MUFU.EX2 R137, R10 ;  /* 0x0000000a00897308 */ /* 0x0007e20000000800 */
[----:B--2---:R-:W-:Y:S02]  /*4d00*/  FFMA.FTZ R2, R29, UR4, -R6 ;  /* 0x000000041d027c23 */ /* 0x004fe40008010806 */
[----:B------:R-:W2:Y:S05]  /*4d10*/  LDSM.16.MT88.4 R28, [R188+0x6000] ;  /* 0x00600000bc1c783b */ /* 0x000eaa0000004200 */
[----:B------:R1:W-:Y:S01]  /*4d20*/  MUFU.EX2 R218, R2 ;  /* 0x0000000200da7308 */ /* 0x0003e20000000800 */
[----:B---3--:R-:W-:Y:S02]  /*4d30*/  LOP3.LUT R10, R149, R240, R9, 0x96, !PT ;  /* 0x000000f0950a7212 */ /* 0x008fe400078e9609 */
[----:B------:R-:W-:-:S05]  /*4d40*/  LOP3.LUT R9, R148, R8, R17, 0x96, !PT ;  /* 0x0000000894097212 */ /* 0x000fca00078e9611 */
[----:B------:R-:W-:Y:S01]  /*4d50*/  IMAD.WIDE.U32 R48, R9, -0x326172a9, RZ ;  /* 0xcd9e8d5709307825 */ /* 0x000fe200078e00ff */
[----:B-1----:R-:W-:-:S03]  /*4d60*/  FMNMX.FTZ R2, R14, R5, !PT ;  /* 0x000000050e027209 */ /* 0x002fc60007810000 */
[----:B------:R-:W-:Y:S01]  /*4d70*/  FFMA.FTZ R5, R39, UR4, -R6 ;  /* 0x0000000427057c23 */ /* 0x000fe20008010806 */
[----:B------:R-:W-:Y:S01]  /*4d80*/  IMAD.WIDE.U32 R14, R13, -0x2daee0ad, RZ ;  /* 0xd2511f530d0e7825 */ /* 0x000fe200078e00ff */
[----:B------:R-:W-:Y:S02]  /*4d90*/  FSETP.NEU.FTZ.AND P1, PT, R2, -INF , PT ;  /* 0xff8000000200780b */ /* 0x000fe40003f3d000 */
[----:B------:R1:W3:Y:S01]  /*4da0*/  MUFU.EX2 R135, R5 ;  /* 0x0000000500877308 */ /* 0x0002e20000000800 */
[----:B------:R-:W-:Y:S01]  /*4db0*/  IMAD.WIDE.U32 R38, R11, -0x2daee0ad, RZ ;  /* 0xd2511f530b267825 */ /* 0x000fe200078e00ff */
[----:B------:R-:W-:-:S03]  /*4dc0*/  LOP3.LUT R12, R153, R12, R15, 0x96, !PT ;  /* 0x0000000c990c7212 */ /* 0x000fc600078e960f */
[----:B------:R-:W-:Y:S01]  /*4dd0*/  IMAD.WIDE.U32 R10, R10, -0x326172a9, RZ ;  /* 0xcd9e8d570a0a7825 */ /* 0x000fe200078e00ff */
[----:B------:R-:W-:-:S03]  /*4de0*/  LOP3.LUT R14, R152, R14, R39, 0x96, !PT ;  /* 0x0000000e980e7212 */ /* 0x000fc600078e9627 */
[----:B------:R-:W-:Y:S01]  /*4df0*/  IMAD.WIDE.U32 R22, R12, -0x326172a9, RZ ;  /* 0xcd9e8d570c167825 */ /* 0x000fe200078e00ff */
[----:B------:R-:W-:Y:S02]  /*4e00*/  LOP3.LUT R17, R211, R230, R11, 0x96, !PT ;  /* 0x000000e6d3117212 */ /* 0x000fe400078e960b */
[----:B------:R-:W-:Y:S01]  /*4e10*/  LOP3.LUT R18, R210, R10, R49, 0x96, !PT ;  /* 0x0000000ad2127212 */ /* 0x000fe200078e9631 */
[----:B-1----:R-:W-:Y:S01]  /*4e20*/  FMUL.FTZ R5, R2, UR4 ;  /* 0x0000000402057c20 */ /* 0x002fe20008410000 */
[----:B---3--:R-:W-:-:S03]  /*4e30*/  F2FP.F16.F32.PACK_AB R4, R137, R135 ;  /* 0x000000878904723e */ /* 0x008fc600000000ff */
[----:B------:R-:W-:-:S04]  /*4e40*/  IMAD.WIDE.U32 R130, R18, -0x2daee0ad, RZ ;  /* 0xd2511f5312827825 */ /* 0x000fc800078e00ff */
[----:B------:R-:W-:Y:S01]  /*4e50*/  FFMA.FTZ R18, R44, UR4, -R6 ;  /* 0x000000042c127c23 */ /* 0x000fe20008010806 */
[----:B------:R-:W-:Y:S01]  /*4e60*/  FSEL R5, R5, RZ, P1 ;  /* 0x000000ff05057208 */ /* 0x000fe20000800000 */
[----:B------:R-:W-:Y:S01]  /*4e70*/  LDSM.16.MT88.4 R44, [R192+0x6800] ;  /* 0x00680000c02c783b */ /* 0x000fe20000004200 */
[----:B------:R-:W-:Y:S01]  /*4e80*/  FSETP.NEU.FTZ.AND P1, PT, R103, -INF , PT ;  /* 0xff8000006700780b */ /* 0x000fe20003f3d000 */
[----:B------:R-:W-:Y:S02]  /*4e90*/  MUFU.EX2 R247, R18 ;  /* 0x0000001200f77308 */ /* 0x000fe40000000800 */
[--C-:B------:R-:W-:Y:S01]  /*4ea0*/  FFMA.FTZ R8, R77, UR4, -R5.reuse ;  /* 0x000000044d087c23 */ /* 0x100fe20008010805 */
[----:B------:R-:W-:-:S05]  /*4eb0*/  FFMA.FTZ R13, R76, UR4, -R5 ;  /* 0x000000044c0d7c23 */ /* 0x000fca0008010805 */
[----:B------:R1:W-:Y:S08]  /*4ec0*/  MUFU.EX2 R52, R8 ;  /* 0x0000000800347308 */ /* 0x0003f00000000800 */
[----:B------:R3:W4:Y:S01]  /*4ed0*/  MUFU.EX2 R53, R13 ;  /* 0x0000000d00357308 */ /* 0x0007220000000800 */
[----:B-1----:R-:W-:-:S04]  /*4ee0*/  IMAD.WIDE.U32 R8, R14, -0x326172a9, RZ ;  /* 0xcd9e8d570e087825 */ /* 0x002fc800078e00ff */
[----:B------:R-:W-:Y:S01]  /*4ef0*/  IMAD.MOV.U32 R11, RZ, RZ, R8 ;  /* 0x000000ffff0b7224 */ /* 0x000fe200078e0008 */
[----:B------:R-:W-:Y:S01]  /*4f00*/  LOP3.LUT R0, R209, R22, R9, 0x96, !PT ;  /* 0x00000016d1007212 */ /* 0x000fe200078e9609 */
[----:B------:R-:W-:Y:S01]  /*4f10*/  IMAD.MOV.U32 R22, RZ, RZ, R135 ;  /* 0x000000ffff167224 */ /* 0x000fe200078e0087 */
[C---:B------:R-:W-:Y:S02]  /*4f20*/  PRMT R10, R8.reuse, 0x7773, RZ ;  /* 0x00007773080a7816 */ /* 0x040fe400000000ff */
[C---:B------:R-:W-:Y:S02]  /*4f30*/  PRMT R9, R8.reuse, 0x7772, RZ ;  /* 0x0000777208097816 */ /* 0x040fe400000000ff */
[----:B------:R-:W-:Y:S01]  /*4f40*/  PRMT R14, R8, 0x7771, RZ ;  /* 0x00007771080e7816 */ /* 0x000fe200000000ff */
[----:B------:R-:W-:Y:S01]  /*4f50*/  FFMA.FTZ R8, R42, UR4, -R5 ;  /* 0x000000042a087c23 */ /* 0x000fe20008010805 */
[----:B------:R-:W-:Y:S02]  /*4f60*/  PRMT R15, R9, 0x5410, R10 ;  /* 0x00005410090f7816 */ /* 0x000fe4000000000a */
[C---:B------:R-:W-:Y:S01]  /*4f70*/  PRMT R9, R0.reuse, 0x7632, R9 ;  /* 0x0000763200097816 */ /* 0x040fe20000000009 */
[----:B------:R1:W-:Y:S01]  /*4f80*/  MUFU.EX2 R136, R8 ;  /* 0x0000000800887308 */ /* 0x0003e20000000800 */
[----:B---3--:R-:W-:Y:S01]  /*4f90*/  LOP3.LUT R13, R11, 0xff, RZ, 0xc0, !PT ;  /* 0x000000ff0b0d7812 */ /* 0x008fe200078ec0ff */
[----:B------:R-:W-:Y:S01]  /*4fa0*/  FFMA.FTZ R11, R43, UR4, -R5 ;  /* 0x000000042b0b7c23 */ /* 0x000fe20008010805 */
[----:B------:R-:W-:-:S05]  /*4fb0*/  LOP3.LUT R12, R0, 0xff, RZ, 0xc0, !PT ;  /* 0x000000ff000c7812 */ /* 0x000fca00078ec0ff */
[----:B------:R3:W5:Y:S01]  /*4fc0*/  MUFU.EX2 R133, R11 ;  /* 0x0000000b00857308 */ /* 0x0007620000000800 */
[----:B-1----:R-:W-:Y:S02]  /*4fd0*/  LOP3.LUT R8, R0, 0xffff, RZ, 0xc0, !PT ;  /* 0x0000ffff00087812 */ /* 0x002fe400078ec0ff */
[----:B------:R-:W-:Y:S02]  /*4fe0*/  SHF.R.U32.HI R0, RZ, 0x18, R0 ;  /* 0x00000018ff007819 */ /* 0x000fe40000011600 */
[----:B------:R-:W-:Y:S02]  /*4ff0*/  SHF.R.U32.HI R10, RZ, 0x8, R8 ;  /* 0x00000008ff0a7819 */ /* 0x000fe40000011608 */
[----:B------:R-:W-:Y:S02]  /*5000*/  LOP3.LUT R8, R9, 0xff, RZ, 0xc0, !PT ;  /* 0x000000ff09087812 */ /* 0x000fe400078ec0ff */
[----:B------:R-:W-:Y:S02]  /*5010*/  PRMT R9, R13, 0x5410, R14 ;  /* 0x000054100d097816 */ /* 0x000fe4000000000e */
[----:B---3--:R-:W-:Y:S01]  /*5020*/  PRMT R11, R8, 0x5410, R0 ;  /* 0x00005410080b7816 */ /* 0x008fe20000000000 */
[----:B------:R-:W-:Y:S01]  /*5030*/  FFMA.FTZ R8, R40, UR4, -R7 ;  /* 0x0000000428087c23 */ /* 0x000fe20008010807 */
[----:B------:R-:W-:Y:S01]  /*5040*/  PRMT R12, R12, 0x5410, R10 ;  /* 0x000054100c0c7816 */ /* 0x000fe2000000000a */
[----:B------:R-:W1:Y:S01]  /*5050*/  LDSM.16.MT88.4 R40, [R192+0x6000] ;  /* 0x00600000c028783b */ /* 0x000e620000004200 */
[----:B------:R-:W-:Y:S01]  /*5060*/  HSET2.LE.AND R0, R9, R200, PT ;  /* 0x000000c809007233 */ /* 0x000fe20003803000 */
[----:B------:R3:W1:Y:S01]  /*5070*/  MUFU.EX2 R132, R8 ;  /* 0x0000000800847308 */ /* 0x0006620000000800 */
[----:B------:R-:W-:-:S02]  /*5080*/  F2FP.F16.F32.PACK_AB R9, R218, R219 ;  /* 0x000000dbda09723e */ /* 0x000fc400000000ff */
[----:B----4-:R-:W-:Y:S02]  /*5090*/  F2FP.F16.F32.PACK_AB R13, R53, R52 ;  /* 0x00000034350d723e */ /* 0x010fe400000000ff */
[----:B------:R-:W-:Y:S01]  /*50a0*/  LOP3.LUT R10, R4, R0, RZ, 0xc0, !PT ;  /* 0x00000000040a7212 */ /* 0x000fe200078ec0ff */
[----:B------:R-:W-:Y:S01]  /*50b0*/  FMUL.FTZ R0, R103, UR4 ;  /* 0x0000000467007c20 */ /* 0x000fe20008410000 */
[----:B-----5:R-:W-:-:S04]  /*50c0*/  F2FP.F16.F32.PACK_AB R4, R133, R136 ;  /* 0x000000888504723e */ /* 0x020fc800000000ff */
[----:B------:R-:W-:-:S05]  /*50d0*/  FSEL R0, R0, RZ, P1 ;  /* 0x000000ff00007208 */ /* 0x000fca0000800000 */
[----:B------:R-:W-:Y:S01]  /*50e0*/  FFMA.FTZ R14, R84, UR4, -R0 ;  /* 0x00000004540e7c23 */ /* 0x000fe20008010800 */
[----:B---3--:R-:W-:-:S03]  /*50f0*/  LOP3.LUT R8, R15, 0xff00ff, RZ, 0xc0, !PT ;  /* 0x00ff00ff0f087812 */ /* 0x008fc600078ec0ff */
[----:B------:R-:W-:Y:S02]  /*5100*/  MUFU.EX2 R252, R14 ;  /* 0x0000000e00fc7308 */ /* 0x000fe40000000800 */
[--C-:B------:R-:W-:Y:S02]  /*5110*/  HSET2.LE.AND R3, R8, R200.reuse, PT ;  /* 0x000000c808037233 */ /* 0x100fe40003803000 */
[--C-:B------:R-:W-:Y:S02]  /*5120*/  HSET2.LE.AND R8, R12, R200.reuse, PT ;  /* 0x000000c80c087233 */ /* 0x100fe40003803000 */
[----:B------:R-:W-:Y:S02]  /*5130*/  HSET2.LE.AND R12, R11, R200, PT ;  /* 0x000000c80b0c7233 */ /* 0x000fe40003803000 */
[----:B------:R-:W-:Y:S01]  /*5140*/  LOP3.LUT R11, R4, R3, RZ, 0xc0, !PT ;  /* 0x00000003040b7212 */ /* 0x000fe200078ec0ff */
[--C-:B------:R-:W-:Y:S01]  /*5150*/  FFMA.FTZ R3, R78, UR4, -R0.reuse ;  /* 0x000000044e037c23 */ /* 0x100fe20008010800 */
[----:B------:R-:W-:Y:S01]  /*5160*/  LOP3.LUT R8, R9, R8, RZ, 0xc0, !PT ;  /* 0x0000000809087212 */ /* 0x000fe200078ec0ff */
[----:B------:R-:W-:Y:S01]  /*5170*/  FFMA.FTZ R4, R79, UR4, -R0 ;  /* 0x000000044f047c23 */ /* 0x000fe20008010800 */
[----:B------:R-:W-:Y:S01]  /*5180*/  LOP3.LUT R9, R13, R12, RZ, 0xc0, !PT ;  /* 0x0000000c0d097212 */ /* 0x000fe200078ec0ff */
[----:B------:R-:W-:Y:S01]  /*5190*/  IMAD.WIDE.U32 R12, R17, -0x2daee0ad, RZ ;  /* 0xd2511f53110c7825 */ /* 0x000fe200078e00ff */
[----:B------:R3:W-:Y:S02]  /*51a0*/  MUFU.EX2 R251, R3 ;  /* 0x0000000300fb7308 */ /* 0x0007e40000000800 */
[----:B------:R-:W-:-:S03]  /*51b0*/  LOP3.LUT R12, R152, R12, R131, 0x96, !PT ;  /* 0x0000000c980c7212 */ /* 0x000fc600078e9683 */
[C---:B--2---:R-:W-:Y:S03]  /*51c0*/  HMMA.16816.F32 R96, R8.reuse, R28, RZ ;  /* 0x0000001c0860723c */ /* 0x044fe600000018ff */
[----:B------:R2:W-:Y:S05]  /*51d0*/  MUFU.EX2 R250, R4 ;  /* 0x0000000400fa7308 */ /* 0x0005ea0000000800 */
[----:B------:R-:W-:Y:S01]  /*51e0*/  HMMA.16816.F32 R84, R8, R24, RZ ;  /* 0x000000180854723c */ /* 0x000fe200000018ff */
[----:B---3--:R-:W-:Y:S01]  /*51f0*/  LOP3.LUT R3, R153, R16, R13, 0x96, !PT ;  /* 0x0000001099037212 */ /* 0x008fe200078e960d */
[----:B------:R-:W-:-:S06]  /*5200*/  IMAD.WIDE.U32 R12, R12, -0x326172a9, RZ ;  /* 0xcd9e8d570c0c7825 */ /* 0x000fcc00078e00ff */
[----:B------:R-:W-:Y:S01]  /*5210*/  HMMA.16816.F32 R80, R8, R32, RZ ;  /* 0x000000200850723c */ /* 0x000fe200000018ff */
[----:B------:R-:W-:Y:S01]  /*5220*/  IMAD.WIDE.U32 R20, R3, -0x326172a9, RZ ;  /* 0xcd9e8d5703147825 */ /* 0x000fe200078e00ff */
[----:B------:R-:W-:-:S03]  /*5230*/  PRMT R17, R12, 0x7771, RZ ;  /* 0x000077710c117816 */ /* 0x000fc600000000ff */
[----:B--2---:R-:W-:Y:S01]  /*5240*/  FFMA.FTZ R4, R88, UR4, -R0 ;  /* 0x0000000458047c23 */ /* 0x004fe20008010800 */
[----:B------:R-:W-:Y:S01]  /*5250*/  IMAD.MOV.U32 R14, RZ, RZ, R12 ;  /* 0x000000ffff0e7224 */ /* 0x000fe200078e000c */
[----:B------:R-:W-:Y:S01]  /*5260*/  LOP3.LUT R3, R209, R20, R13, 0x96, !PT ;  /* 0x00000014d1037212 */ /* 0x000fe200078e960d */
[----:B------:R-:W-:Y:S01]  /*5270*/  IMAD.MOV.U32 R20, RZ, RZ, R133 ;  /* 0x000000ffff147224 */ /* 0x000fe200078e0085 */
[C---:B------:R-:W-:Y:S01]  /*5280*/  PRMT R16, R12.reuse, 0x7773, RZ ;  /* 0x000077730c107816 */ /* 0x040fe200000000ff */
[----:B------:R2:W3:Y:S01]  /*5290*/  MUFU.EX2 R249, R4 ;  /* 0x0000000400f97308 */ /* 0x0004e20000000800 */
[----:B------:R-:W-:Y:S01]  /*52a0*/  PRMT R15, R12, 0x7772, RZ ;  /* 0x000077720c0f7816 */ /* 0x000fe200000000ff */
[----:B-1----:R-:W-:Y:S01]  /*52b0*/  HMMA.16816.F32 R88, R8, R40, RZ ;  /* 0x000000280858723c */ /* 0x002fe200000018ff */
[----:B------:R-:W-:Y:S02]  /*52c0*/  LOP3.LUT R12, R14, 0xff, RZ, 0xc0, !PT ;  /* 0x000000ff0e0c7812 */ /* 0x000fe400078ec0ff */
[----:B------:R-:W-:-:S02]  /*52d0*/  LOP3.LUT R13, R3, 0xff, RZ, 0xc0, !PT ;  /* 0x000000ff030d7812 */ /* 0x000fc400078ec0ff */
[----:B------:R-:W-:Y:S01]  /*52e0*/  PRMT R17, R12, 0x5410, R17 ;  /* 0x000054100c117816 */ /* 0x000fe20000000011 */
[----:B------:R-:W-:Y:S01]  /*52f0*/  FFMA.FTZ R12, R92, UR4, -R6 ;  /* 0x000000045c0c7c23 */ /* 0x000fe20008010806 */
[----:B------:R-:W-:Y:S01]  /*5300*/  PRMT R15, R15, 0x5410, R16 ;  /* 0x000054100f0f7816 */ /* 0x000fe20000000010 */
[----:B------:R-:W-:Y:S01]  /*5310*/  HMMA.16816.F32 R72, R8, R30, RZ ;  /* 0x0000001e0848723c */ /* 0x000fe200000018ff */
[----:B------:R-:W-:Y:S01]  /*5320*/  SHF.R.U32.HI R16, RZ, 0x18, R3 ;  /* 0x00000018ff107819 */ /* 0x000fe20000011603 */
[----:B------:R1:W-:Y:S01]  /*5330*/  MUFU.EX2 R248, R12 ;  /* 0x0000000c00f87308 */ /* 0x0003e20000000800 */
[----:B------:R-:W-:Y:S02]  /*5340*/  F2FP.F16.F32.PACK_AB R14, R132, R134 ;  /* 0x00000086840e723e */ /* 0x000fe400000000ff */
[----:B--2---:R-:W-:-:S03]  /*5350*/  LOP3.LUT R4, R3, 0xffff, RZ, 0xc0, !PT ;  /* 0x0000ffff03047812 */ /* 0x004fc600078ec0ff */
[----:B------:R-:W-:Y:S01]  /*5360*/  HMMA.16816.F32 R92, R8, R26, RZ ;  /* 0x0000001a085c723c */ /* 0x000fe200000018ff */
[----:B------:R-:W-:-:S04]  /*5370*/  SHF.R.U32.HI R4, RZ, 0x8, R4 ;  /* 0x00000008ff047819 */ /* 0x000fc80000011604 */
[----:B------:R-:W-:-:S03]  /*5380*/  PRMT R19, R13, 0x5410, R4 ;  /* 0x000054100d137816 */ /* 0x000fc60000000004 */
[C---:B------:R-:W-:Y:S01]  /*5390*/  HMMA.16816.F32 R76, R8.reuse, R34, RZ ;  /* 0x00000022084c723c */ /* 0x040fe200000018ff */
[----:B------:R-:W-:Y:S02]  /*53a0*/  PRMT R4, R3, 0x7632, R4 ;  /* 0x0000763203047816 */ /* 0x000fe40000000004 */
[----:B-1----:R-:W-:Y:S02]  /*53b0*/  LOP3.LUT R12, R15, 0xff00ff, RZ, 0xc0, !PT ;  /* 0x00ff00ff0f0c7812 */ /* 0x002fe400078ec0ff */
[----:B------:R-:W-:Y:S02]  /*53c0*/  LOP3.LUT R13, R4, 0xff, RZ, 0xc0, !PT ;  /* 0x000000ff040d7812 */ /* 0x000fe400078ec0ff */
[--C-:B------:R-:W-:Y:S01]  /*53d0*/  HSET2.LE.AND R3, R17, R200.reuse, PT ;  /* 0x000000c811037233 */ /* 0x100fe20003803000 */
[----:B------:R-:W-:Y:S01]  /*53e0*/  HMMA.16816.F32 R68, R8, R42, RZ ;  /* 0x0000002a0844723c */ /* 0x000fe200000018ff */
[----:B------:R-:W-:Y:S01]  /*53f0*/  HSET2.LE.AND R4, R12, R200, PT ;  /* 0x000000c80c047233 */ /* 0x000fe20003803000 */
[----:B------:R-:W-:Y:S01]  /*5400*/  FFMA.FTZ R12, R56, UR4, -R6 ;  /* 0x00000004380c7c23 */ /* 0x000fe20008010806 */
[----:B---3--:R-:W-:-:S02]  /*5410*/  F2FP.F16.F32.PACK_AB R15, R249, R250 ;  /* 0x000000faf90f723e */ /* 0x008fc400000000ff */
[----:B------:R-:W-:Y:S01]  /*5420*/  LOP3.LUT R14, R14, R3, RZ, 0xc0, !PT ;  /* 0x000000030e0e7212 */ /* 0x000fe200078ec0ff */
[----:B------:R1:W-:Y:S01]  /*5430*/  MUFU.EX2 R246, R12 ;  /* 0x0000000c00f67308 */ /* 0x0003e20000000800 */
[----:B------:R-:W-:Y:S02]  /*5440*/  LOP3.LUT R15, R15, R4, RZ, 0xc0, !PT ;  /* 0x000000040f0f7212 */ /* 0x000fe400078ec0ff */
[----:B------:R-:W-:Y:S02]  /*5450*/  HSET2.LE.AND R3, R19, R200, PT ;  /* 0x000000c813037233 */ /* 0x000fe40003803000 */
[----:B------:R-:W-:Y:S02]  /*5460*/  F2FP.F16.F32.PACK_AB R4, R216, R217 ;  /* 0x000000d9d804723e */ /* 0x000fe400000000ff */
[----:B------:R-:W-:Y:S02]  /*5470*/  PRMT R13, R13, 0x5410, R16 ;  /* 0x000054100d0d7816 */ /* 0x000fe40000000010 */
[----:B------:R-:W-:-:S03]  /*5480*/  F2FP.F16.F32.PACK_AB R16, R251, R252 ;  /* 0x000000fcfb10723e */ /* 0x000fc600000000ff */
[----:B------:R-:W-:Y:S02]  /*5490*/  HSET2.LE.AND R13, R13, R200, PT ;  /* 0x000000c80d0d7233 */ /* 0x000fe40003803000 */
[----:B-1----:R-:W-:Y:S01]  /*54a0*/  LOP3.LUT R12, R4, R3, RZ, 0xc0, !PT ;  /* 0x00000003040c7212 */ /* 0x002fe200078ec0ff */
[----:B------:R-:W-:Y:S01]  /*54b0*/  FFMA.FTZ R3, R57, UR4, -R6 ;  /* 0x0000000439037c23 */ /* 0x000fe20008010806 */
[----:B------:R-:W-:Y:S01]  /*54c0*/  LOP3.LUT R4, R208, R36, R23, 0x96, !PT ;  /* 0x00000024d0047212 */ /* 0x000fe200078e9617 */
[----:B------:R-:W-:Y:S01]  /*54d0*/  IMAD.MOV.U32 R23, RZ, RZ, R136 ;  /* 0x000000ffff177224 */ /* 0x000fe200078e0088 */
[----:B------:R-:W-:Y:S01]  /*54e0*/  LOP3.LUT R13, R16, R13, RZ, 0xc0, !PT ;  /* 0x0000000d100d7212 */ /* 0x000fe200078ec0ff */
[----:B------:R1:W2:Y:S02]  /*54f0*/  MUFU.EX2 R245, R3 ;  /* 0x0000000300f57308 */ /* 0x0002a40000000800 */
[----:B------:R-:W-:-:S04]  /*5500*/  IMAD.WIDE.U32 R8, R4, -0x2daee0ad, RZ ;  /* 0xd2511f5304087825 */ /* 0x000fc800078e00ff */
[----:B------:R-:W-:Y:S01]  /*5510*/  FFMA.FTZ R4, R59, UR4, -R5 ;  /* 0x000000043b047c23 */ /* 0x000fe20008010805 */
[C---:B------:R-:W-:Y:S01]  /*5520*/  HMMA.16816.F32 R64, R12.reuse, R28, RZ ;  /* 0x0000001c0c40723c */ /* 0x040fe200000018ff */
[C---:B------:R-:W-:Y:S02]  /*5530*/  PRMT R18, R8.reuse, 0x7771, RZ ;  /* 0x0000777108127816 */ /* 0x040fe400000000ff */
[----:B------:R-:W-:Y:S01]  /*5540*/  MUFU.EX2 R237, R4 ;  /* 0x0000000400ed7308 */ /* 0x000fe20000000800 */
[C---:B------:R-:W-:Y:S02]  /*5550*/  PRMT R11, R8.reuse, 0x7773, RZ ;  /* 0x00007773080b7816 */ /* 0x040fe400000000ff */
[----:B------:R-:W-:Y:S02]  /*5560*/  PRMT R10, R8, 0x7772, RZ ;  /* 0x00007772080a7816 */ /* 0x000fe400000000ff */
[----:B------:R-:W-:Y:S02]  /*5570*/  HMMA.16816.F32 R112, R12, R30, RZ ;  /* 0x0000001e0c70723c */ /* 0x000fe400000018ff */
[----:B------:R-:W-:Y:S01]  /*5580*/  PRMT R19, R10, 0x5410, R11 ;  /* 0x000054100a137816 */ /* 0x000fe2000000000b */
[----:B------:R-:W3:Y:S01]  /*5590*/  LDSM.16.MT88.4 R28, [R188+0x6800] ;  /* 0x00680000bc1c783b */ /* 0x000ee20000004200 */
[----:B-1----:R-:W-:Y:S01]  /*55a0*/  FFMA.FTZ R3, R100, UR4, -R5 ;  /* 0x0000000464037c23 */ /* 0x002fe20008010805 */
[----:B------:R-:W-:-:S03]  /*55b0*/  VIADD R100, R205, 0x646e171e ;  /* 0x646e171ecd647836 */ /* 0x000fc60000000000 */
[----:B------:R1:W-:Y:S01]  /*55c0*/  MUFU.EX2 R236, R3 ;  /* 0x0000000300ec7308 */ /* 0x0003e20000000800 */
[C---:B------:R-:W-:Y:S08]  /*55d0*/  HMMA.16816.F32 R60, R12.reuse, R24, RZ ;  /* 0x000000180c3c723c */ /* 0x040ff000000018ff */
[----:B------:R-:W-:Y:S01]  /*55e0*/  HMMA.16816.F32 R108, R12, R26, RZ ;  /* 0x0000001a0c6c723c */ /* 0x000fe200000018ff */
[----:B------:R-:W-:Y:S01]  /*55f0*/  LDSM.16.MT88.4 R24, [R193+0x6800] ;  /* 0x00680000c118783b */ /* 0x000fe20000004200 */
[----:B-1----:R-:W-:-:S06]  /*5600*/  FFMA.FTZ R3, R58, UR4, -R5 ;  /* 0x000000043a037c23 */ /* 0x002fcc0008010805 */
[C---:B------:R-:W-:Y:S01]  /*5610*/  HMMA.16816.F32 R120, R12.reuse, R34, RZ ;  /* 0x000000220c78723c */ /* 0x040fe200000018ff */
[----:B------:R1:W4:Y:S07]  /*5620*/  MUFU.EX2 R238, R3 ;  /* 0x0000000300ee7308 */ /* 0x00032e0000000800 */
[C---:B------:R-:W-:Y:S08]  /*5630*/  HMMA.16816.F32 R56, R12.reuse, R32, RZ ;  /* 0x000000200c38723c */ /* 0x040ff000000018ff */
[----:B------:R-:W-:Y:S01]  /*5640*/  HMMA.16816.F32 R116, R12, R42, RZ ;  /* 0x0000002a0c74723c */ /* 0x000fe200000018ff */
[----:B-1----:R-:W-:-:S05]  /*5650*/  IMAD.MOV.U32 R3, RZ, RZ, R8 ;  /* 0x000000ffff037224 */ /* 0x002fca00078e0008 */
[----:B------:R-:W-:Y:S02]  /*5660*/  LOP3.LUT R8, R3, 0xff, RZ, 0xc0, !PT ;  /* 0x000000ff03087812 */ /* 0x000fe400078ec0ff */
[--C-:B------:R-:W-:Y:S02]  /*5670*/  LOP3.LUT R3, R100, R38, R9.reuse, 0x96, !PT ;  /* 0x0000002664037212 */ /* 0x100fe400078e9609 */
[----:B------:R-:W-:Y:S01]  /*5680*/  PRMT R18, R8, 0x5410, R18 ;  /* 0x0000541008127816 */ /* 0x000fe20000000012 */
[----:B------:R-:W1:Y:S01]  /*5690*/  LDSM.16.MT88.4 R36, [R189+0x6800] ;  /* 0x00680000bd24783b */ /* 0x000e620000004200 */
[C---:B------:R-:W-:Y:S02]  /*56a0*/  LOP3.LUT R4, R3.reuse, 0xffff, RZ, 0xc0, !PT ;  /* 0x0000ffff03047812 */ /* 0x040fe400078ec0ff */
[C---:B------:R-:W-:Y:S02]  /*56b0*/  PRMT R9, R3.reuse, 0x7632, R9 ;  /* 0x0000763203097816 */ /* 0x040fe40000000009 */
[----:B------:R-:W-:-:S02]  /*56c0*/  LOP3.LUT R11, R3, 0xff, RZ, 0xc0, !PT ;  /* 0x000000ff030b7812 */ /* 0x000fc400078ec0ff */
[----:B------:R-:W-:Y:S01]  /*56d0*/  SHF.R.U32.HI R10, RZ, 0x18, R3 ;  /* 0x00000018ff0a7819 */ /* 0x000fe20000011603 */
[----:B------:R-:W-:Y:S01]  /*56e0*/  FFMA.FTZ R3, R51, UR4, -R5 ;  /* 0x0000000433037c23 */ /* 0x000fe20008010805 */
[----:B------:R-:W-:Y:S02]  /*56f0*/  SHF.R.U32.HI R8, RZ, 0x8, R4 ;  /* 0x00000008ff087819 */ /* 0x000fe40000011604 */
[----:B------:R-:W-:Y:S01]  /*5700*/  LOP3.LUT R4, R9, 0xff, RZ, 0xc0, !PT ;  /* 0x000000ff09047812 */ /* 0x000fe200078ec0ff */
[----:B------:R5:W3:Y:S01]  /*5710*/  MUFU.EX2 R235, R3 ;  /* 0x0000000300eb7308 */ /* 0x000ae20000000800 */
[----:B------:R-:W-:Y:S01]  /*5720*/  PRMT R17, R11, 0x5410, R8 ;  /* 0x000054100b117816 */ /* 0x000fe20000000008 */
[--C-:B------:R-:W-:Y:S01]  /*5730*/  FFMA.FTZ R8, R101, UR4, -R7.reuse ;  /* 0x0000000465087c23 */ /* 0x100fe20008010807 */
[----:B------:R-:W-:Y:S01]  /*5740*/  PRMT R16, R4, 0x5410, R10 ;  /* 0x0000541004107816 */ /* 0x000fe2000000000a */
[----:B------:R-:W-:Y:S01]  /*5750*/  FFMA.FTZ R9, R105, UR4, -R7 ;  /* 0x0000000469097c23 */ /* 0x000fe20008010807 */
[----:B------:R-:W-:Y:S01]  /*5760*/  LOP3.LUT R11, R19, 0xff00ff, RZ, 0xc0, !PT ;  /* 0x00ff00ff130b7812 */ /* 0x000fe200078ec0ff */
[----:B------:R-:W-:Y:S01]  /*5770*/  IMAD.MOV.U32 R101, RZ, RZ, R53 ;  /* 0x000000ffff657224 */ /* 0x000fe200078e0035 */
[----:B--2---:R-:W-:Y:S01]  /*5780*/  F2FP.F16.F32.PACK_AB R4, R245, R246 ;  /* 0x000000f6f504723e */ /* 0x004fe200000000ff */
[----:B------:R4:W-:Y:S01]  /*5790*/  MUFU.EX2 R234, R8 ;  /* 0x0000000800ea7308 */ /* 0x0009e20000000800 */
[----:B------:R-:W-:Y:S01]  /*57a0*/  IMAD.MOV.U32 R105, RZ, RZ, R52 ;  /* 0x000000ffff697224 */ /* 0x000fe200078e0034 */
[--C-:B------:R-:W-:Y:S01]  /*57b0*/  HSET2.LE.AND R11, R11, R200.reuse, PT ;  /* 0x000000c80b0b7233 */ /* 0x100fe20003803000 */
[----:B------:R-:W-:Y:S05]  /*57c0*/  HMMA.16816.F32 R52, R12, R40, RZ ;  /* 0x000000280c34723c */ /* 0x000fea00000018ff */
[----:B------:R2:W-:Y:S01]  /*57d0*/  MUFU.EX2 R227, R9 ;  /* 0x0000000900e37308 */ /* 0x0005e20000000800 */
[----:B-----5:R-:W-:-:S05]  /*57e0*/  HSET2.LE.AND R3, R18, R200, PT ;  /* 0x000000c812037233 */ /* 0x020fca0003803000 */
[----:B------:R-:W-:Y:S02]  /*57f0*/  LOP3.LUT R10, R4, R3, RZ, 0xc0, !PT ;  /* 0x00000003040a7212 */ /* 0x000fe400078ec0ff */
[--C-:B------:R-:W-:Y:S02]  /*5800*/  HSET2.LE.AND R3, R17, R200.reuse, PT ;  /* 0x000000c811037233 */ /* 0x100fe40003803000 */
[----:B----4-:R-:W-:Y:S02]  /*5810*/  F2FP.F16.F32.PACK_AB R8, R237, R238 ;  /* 0x000000eeed08723e */ /* 0x010fe400000000ff */
[----:B------:R-:W-:Y:S02]  /*5820*/  F2FP.F16.F32.PACK_AB R4, R247, R248 ;  /* 0x000000f8f704723e */ /* 0x000fe400000000ff */
[----:B------:R-:W-:Y:S02]  /*5830*/  LOP3.LUT R11, R8, R11, RZ, 0xc0, !PT ;  /* 0x0000000b080b7212 */ /* 0x000fe400078ec0ff */
[----:B------:R-:W-:Y:S01]  /*5840*/  LOP3.LUT R8, R4, R3, RZ, 0xc0, !PT ;  /* 0x0000000304087212 */ /* 0x000fe200078ec0ff */
[----:B------:R-:W-:Y:S01]  /*5850*/  FFMA.FTZ R3, R106, UR4, -R7 ;  /* 0x000000046a037c23 */ /* 0x000fe20008010807 */
[----:B------:R-:W-:Y:S01]  /*5860*/  LOP3.LUT R4, R208, R48, R21, 0x96, !PT ;  /* 0x00000030d0047212 */ /* 0x000fe200078e9615 */
[----:B------:R-:W-:Y:S01]  /*5870*/  IMAD.MOV.U32 R21, RZ, RZ, R134 ;  /* 0x000000ffff157224 */ /* 0x000fe200078e0086 */
[----:B--2---:R-:W-:Y:S01]  /*5880*/  HSET2.LE.AND R9, R16, R200, PT ;  /* 0x000000c810097233 */ /* 0x004fe20003803000 */
[----:B------:R2:W4:Y:S01]  /*5890*/  MUFU.EX2 R226, R3 ;  /* 0x0000000300e27308 */ /* 0x0005220000000800 */
[----:B---3--:R-:W-:Y:S01]  /*58a0*/  F2FP.F16.F32.PACK_AB R16, R235, R236 ;  /* 0x000000eceb10723e */ /* 0x008fe200000000ff */
[----:B------:R-:W-:-:S04]  /*58b0*/  IMAD.WIDE.U32 R12, R4, -0x2daee0ad, RZ ;  /* 0xd2511f53040c7825 */ /* 0x000fc800078e00ff */
[----:B------:R-:W-:Y:S01]  /*58c0*/  FFMA.FTZ R4, R125, UR4, -R0 ;  /* 0x000000047d047c23 */ /* 0x000fe20008010800 */
[----:B------:R-:W-:Y:S01]  /*58d0*/  LOP3.LUT R9, R16, R9, RZ, 0xc0, !PT ;  /* 0x0000000910097212 */ /* 0x000fe200078ec0ff */
[----:B------:R-:W-:Y:S01]  /*58e0*/  IMAD.MOV.U32 R106, RZ, RZ, R132 ;  /* 0x000000ffff6a7224 */ /* 0x000fe200078e0084 */
[C---:B------:R-:W-:Y:S01]  /*58f0*/  PRMT R19, R12.reuse, 0x7771, RZ ;  /* 0x000077710c137816 */ /* 0x040fe200000000ff */
[----:B------:R-:W-:Y:S01]  /*5900*/  MUFU.EX2 R222, R4 ;  /* 0x0000000400de7308 */ /* 0x000fe20000000800 */
[C---:B------:R-:W-:Y:S02]  /*5910*/  PRMT R14, R12.reuse, 0x7773, RZ ;  /* 0x000077730c0e7816 */ /* 0x040fe400000000ff */
[----:B------:R-:W-:Y:S01]  /*5920*/  PRMT R15, R12, 0x7772, RZ ;  /* 0x000077720c0f7816 */ /* 0x000fe200000000ff */
[----:B------:R-:W-:Y:S03]  /*5930*/  HMMA.16816.F32 R144, R8, R44, R88 ;  /* 0x0000002c0890723c */ /* 0x000fe60000001858 */
[----:B------:R-:W-:Y:S01]  /*5940*/  PRMT R15, R15, 0x5410, R14 ;  /* 0x000054100f0f7816 */ /* 0x000fe2000000000e */
[----:B--2---:R-:W-:Y:S01]  /*5950*/  FFMA.FTZ R3, R128, UR4, -R0 ;  /* 0x0000000480037c23 */ /* 0x004fe20008010800 */
[----:B----4-:R-:W-:-:S02]  /*5960*/  F2FP.F16.F32.PACK_AB R14, R226, R227 ;  /* 0x000000e3e20e723e */ /* 0x010fc400000000ff */
[----:B------:R-:W-:Y:S01]  /*5970*/  LOP3.LUT R15, R15, 0xff00ff, RZ, 0xc0, !PT ;  /* 0x00ff00ff0f0f7812 */ /* 0x000fe200078ec0ff */
[----:B------:R2:W-:Y:S01]  /*5980*/  MUFU.EX2 R224, R3 ;  /* 0x0000000300e07308 */ /* 0x0005e20000000800 */
[----:B------:R-:W-:Y:S01]  /*5990*/  HMMA.16816.F32 R88, R8, R30, R72 ;  /* 0x0000001e0858723c */ /* 0x000fe20000001848 */
[----:B------:R-:W-:Y:S02]  /*59a0*/  IMAD.MOV.U32 R75, RZ, RZ, R129 ;  /* 0x000000ffff4b7224 */ /* 0x000fe400078e0081 */
[----:B------:R-:W-:Y:S02]  /*59b0*/  IMAD.MOV.U32 R74, RZ, RZ, R22 ;  /* 0x000000ffff4a7224 */ /* 0x000fe400078e0016 */
[----:B------:R-:W-:-:S03]  /*59c0*/  IMAD.MOV.U32 R73, RZ, RZ, R23 ;  /* 0x000000ffff497224 */ /* 0x000fc600078e0017 */
[----:B-1----:R-:W-:Y:S01]  /*59d0*/  HMMA.16816.F32 R132, R8, R36, R80 ;  /* 0x000000240884723c */ /* 0x002fe20000001850 */
[----:B--2---:R-:W-:-:S07]  /*59e0*/  FFMA.FTZ R3, R124, UR4, -R0 ;  /* 0x000000047c037c23 */ /* 0x004fce0008010800 */
[C---:B------:R-:W-:Y:S01]  /*59f0*/  HMMA.16816.F32 R96, R8.reuse, R28, R96 ;  /* 0x0000001c0860723c */ /* 0x040fe20000001860 */
[----:B------:R1:W-:Y:S07]  /*5a00*/  MUFU.EX2 R225, R3 ;  /* 0x0000000300e17308 */ /* 0x0003ee0000000800 */
[C---:B------:R-:W-:Y:S08]  /*5a10*/  HMMA.16816.F32 R84, R8.reuse, R24, R84 ;  /* 0x000000180854723c */ /* 0x040ff00000001854 */
[----:B------:R-:W-:Y:S01]  /*5a20*/  HMMA.16816.F32 R80, R8, R46, R68 ;  /* 0x0000002e0850723c */ /* 0x000fe20000001844 */
[----:B-1----:R-:W-:Y:S01]  /*5a30*/  FFMA.FTZ R3, R107, UR4, -R0 ;  /* 0x000000046b037c23 */ /* 0x002fe20008010800 */
[----:B------:R-:W-:-:S03]  /*5a40*/  IMAD.MOV.U32 R107, RZ, RZ, R137 ;  /* 0x000000ffff6b7224 */ /* 0x000fc600078e0089 */
[----:B------:R1:W2:Y:S03]  /*5a50*/  MUFU.EX2 R223, R3 ;  /* 0x0000000300df7308 */ /* 0x0002a60000000800 */
[----:B------:R-:W-:Y:S01]  /*5a60*/  HMMA.16816.F32 R136, R8, R26, R92 ;  /* 0x0000001a0888723c */ /* 0x000fe2000000185c */
[----:B-1----:R-:W-:-:S05]  /*5a70*/  IMAD.MOV.U32 R3, RZ, RZ, R12 ;  /* 0x000000ffff037224 */ /* 0x002fca00078e000c */
[----:B------:R-:W-:Y:S02]  /*5a80*/  LOP3.LUT R12, R3, 0xff, RZ, 0xc0, !PT ;  /* 0x000000ff030c7812 */ /* 0x000fe400078ec0ff */
[----:B------:R-:W-:Y:S02]  /*5a90*/  LOP3.LUT R3, R100, R130, R13, 0x96, !PT ;  /* 0x0000008264037212 */ /* 0x000fe400078e960d */
[----:B------:R-:W-:Y:S01]  /*5aa0*/  PRMT R19, R12, 0x5410, R19 ;  /* 0x000054100c137816 */ /* 0x000fe20000000013 */
[----:B------:R-:W-:Y:S01]  /*5ab0*/  HMMA.16816.F32 R128, R8, R38, R76 ;  /* 0x000000260880723c */ /* 0x000fe2000000184c */
[C---:B------:R-:W-:Y:S02]  /*5ac0*/  LOP3.LUT R4, R3.reuse, 0xffff, RZ, 0xc0, !PT ;  /* 0x0000ffff03047812 */ /* 0x040fe400078ec0ff */
[C---:B------:R-:W-:Y:S02]  /*5ad0*/  PRMT R12, R3.reuse, 0x7632, R12 ;  /* 0x00007632030c7816 */ /* 0x040fe4000000000c */
[----:B------:R-:W-:-:S02]  /*5ae0*/  LOP3.LUT R18, R3, 0xff, RZ, 0xc0, !PT ;  /* 0x000000ff03127812 */ /* 0x000fc400078ec0ff */
[----:B------:R-:W-:Y:S02]  /*5af0*/  SHF.R.U32.HI R16, RZ, 0x8, R4 ;  /* 0x00000008ff107819 */ /* 0x000fe40000011604 */
[----:B------:R-:W-:Y:S02]  /*5b00*/  SHF.R.U32.HI R17, RZ, 0x18, R3 ;  /* 0x00000018ff117819 */ /* 0x000fe40000011603 */
[----:B------:R-:W-:Y:S02]  /*5b10*/  LOP3.LUT R13, R12, 0xff, RZ, 0xc0, !PT ;  /* 0x000000ff0c0d7812 */ /* 0x000fe400078ec0ff */
[--C-:B------:R-:W-:Y:S02]  /*5b20*/  HSET2.LE.AND R3, R19, R200.reuse, PT ;  /* 0x000000c813037233 */ /* 0x100fe40003803000 */
[----:B------:R-:W-:Y:S02]  /*5b30*/  HSET2.LE.AND R4, R15, R200, PT ;  /* 0x000000c80f047233 */ /* 0x000fe40003803000 */
[----:B------:R-:W-:-:S02]  /*5b40*/  PRMT R12, R18, 0x5410, R16 ;  /* 0x00005410120c7816 */ /* 0x000fc40000000010 */
[----:B--2---:R-:W-:Y:S02]  /*5b50*/  F2FP.F16.F32.PACK_AB R15, R223, R225 ;  /* 0x000000e1df0f723e */ /* 0x004fe400000000ff */
[----:B------:R-:W-:Y:S02]  /*5b60*/  LOP3.LUT R14, R14, R3, RZ, 0xc0, !PT ;  /* 0x000000030e0e7212 */ /* 0x000fe400078ec0ff */
[----:B------:R-:W-:Y:S01]  /*5b70*/  PRMT R13, R13, 0x5410, R17 ;  /* 0x000054100d0d7816 */ /* 0x000fe20000000011 */
[----:B------:R-:W-:Y:S01]  /*5b80*/  VIADD R17, R50, 0x1 ;  /* 0x0000000132117836 */ /* 0x000fe20000000000 */
[----:B------:R-:W-:Y:S02]  /*5b90*/  LOP3.LUT R15, R15, R4, RZ, 0xc0, !PT ;  /* 0x000000040f0f7212 */ /* 0x000fe400078ec0ff */
[----:B------:R-:W-:Y:S02]  /*5ba0*/  HSET2.LE.AND R3, R12, R200, PT ;  /* 0x000000c80c037233 */ /* 0x000fe40003803000 */
[----:B------:R-:W-:-:S02]  /*5bb0*/  F2FP.F16.F32.PACK_AB R4, R234, R75 ;  /* 0x0000004bea04723e */ /* 0x000fc400000000ff */
[----:B------:R-:W-:Y:S02]  /*5bc0*/  HSET2.LE.AND R13, R13, R200, PT ;  /* 0x000000c80d0d7233 */ /* 0x000fe40003803000 */
[----:B------:R-:W-:Y:S01]  /*5bd0*/  LOP3.LUT R12, R4, R3, RZ, 0xc0, !PT ;  /* 0x00000003040c7212 */ /* 0x000fe200078ec0ff */
[----:B------:R-:W-:Y:S01]  /*5be0*/  FFMA.FTZ R3, R126, UR4, -R7 ;  /* 0x000000047e037c23 */ /* 0x000fe20008010807 */
[----:B------:R-:W-:Y:S02]  /*5bf0*/  LOP3.LUT R4, R205, R17, R233, 0x96, !PT ;  /* 0x00000011cd047212 */ /* 0x000fe400078e96e9 */
[----:B------:R-:W-:Y:S01]  /*5c00*/  F2FP.F16.F32.PACK_AB R16, R222, R224 ;  /* 0x000000e0de10723e */ /* 0x000fe200000000ff */
[----:B------:R1:W-:Y:S02]  /*5c10*/  MUFU.EX2 R207, R3 ;  /* 0x0000000300cf7308 */ /* 0x0003e40000000800 */
[----:B------:R-:W-:Y:S01]  /*5c20*/  IMAD.WIDE.U32 R18, R4, -0x326172a9, RZ ;  /* 0xcd9e8d5704127825 */ /* 0x000fe200078e00ff */
[----:B------:R-:W-:-:S03]  /*5c30*/  LOP3.LUT R13, R16, R13, RZ, 0xc0, !PT ;  /* 0x0000000d100d7212 */ /* 0x000fc600078ec0ff */
[----:B------:R-:W-:Y:S01]  /*5c40*/  FFMA.FTZ R16, R155, UR4, -R6 ;  /* 0x000000049b107c23 */ /* 0x000fe20008010806 */
[----:B------:R-:W-:-:S03]  /*5c50*/  LOP3.LUT R10, R221, R142, R19, 0x96, !PT ;  /* 0x0000008edd0a7212 */ /* 0x000fc600078e9613 */
[----:B------:R2:W-:Y:S01]  /*5c60*/  MUFU.EX2 R187, R16 ;  /* 0x0000001000bb7308 */ /* 0x0005e20000000800 */
[----:B------:R-:W-:Y:S01]  /*5c70*/  LOP3.LUT R4, R220, R18, R229, 0x96, !PT ;  /* 0x00000012dc047212 */ /* 0x000fe200078e96e5 */
[----:B------:R-:W-:Y:S01]  /*5c80*/  HMMA.16816.F32 R64, R12, R28, R64 ;  /* 0x0000001c0c40723c */ /* 0x000fe20000001840 */
[----:B------:R-:W-:-:S04]  /*5c90*/  IMAD.WIDE.U32 R10, R10, -0x2daee0ad, RZ ;  /* 0xd2511f530a0a7825 */ /* 0x000fc800078e00ff */
[----:B------:R-:W-:-:S04]  /*5ca0*/  IMAD.WIDE.U32 R8, R4, -0x2daee0ad, RZ ;  /* 0xd2511f5304087825 */ /* 0x000fc800078e00ff */
[----:B-1----:R-:W-:Y:S01]  /*5cb0*/  FFMA.FTZ R3, R127, UR4, -R7 ;  /* 0x000000047f037c23 */ /* 0x002fe20008010807 */
[----:B------:R-:W-:Y:S01]  /*5cc0*/  LOP3.LUT R4, R149, R242, R11, 0x96, !PT ;  /* 0x000000f295047212 */ /* 0x000fe200078e960b */
[----:B------:R-:W-:Y:S02]  /*5cd0*/  HMMA.16816.F32 R124, R12, R36, R56 ;  /* 0x000000240c7c723c */ /* 0x000fe40000001838 */
[----:B------:R1:W-:Y:S02]  /*5ce0*/  MUFU.EX2 R206, R3 ;  /* 0x0000000300ce7308 */ /* 0x0003e40000000800 */
[----:B--2---:R-:W-:-:S04]  /*5cf0*/  IMAD.WIDE.U32 R16, R4, -0x326172a9, RZ ;  /* 0xcd9e8d5704107825 */ /* 0x004fc800078e00ff */
[----:B------:R-:W-:Y:S01]  /*5d00*/  HMMA.16816.F32 R68, R12, R24, R60 ;  /* 0x000000180c44723c */ /* 0x000fe2000000183c */
[----:B------:R-:W-:-:S07]  /*5d10*/  LOP3.LUT R17, R211, R228, R17, 0x96, !PT ;  /* 0x000000e4d3117212 */ /* 0x000fce00078e9611 */
[----:B------:R-:W-:Y:S01]  /*5d20*/  HMMA.16816.F32 R56, R12, R30, R112 ;  /* 0x0000001e0c38723c */ /* 0x000fe20000001870 */
[----:B------:R-:W-:Y:S01]  /*5d30*/  LDSM.16.MT88.4 R28, [R188+0x7000] ;  /* 0x00700000bc1c783b */ /* 0x000fe20000004200 */
[----:B-1----:R-:W-:Y:S02]  /*5d40*/  LOP3.LUT R3, R148, R10, R9, 0x96, !PT ;  /* 0x0000000a94037212 */ /* 0x002fe400078e9609 */
[----:B------:R-:W-:Y:S02]  /*5d50*/  LOP3.LUT R10, R221, R140, R19, 0x96, !PT ;  /* 0x0000008cdd0a7212 */ /* 0x000fe400078e9613 */
[----:B------:R-:W-:Y:S01]  /*5d60*/  LOP3.LUT R9, R220, R18, R231, 0x96, !PT ;  /* 0x00000012dc097212 */ /* 0x000fe200078e96e7 */
[----:B------:R-:W-:-:S04]  /*5d70*/  IMAD.WIDE.U32 R34, R3, -0x326172a9, RZ ;  /* 0xcd9e8d5703227825 */ /* 0x000fc800078e00ff */
[----:B------:R-:W-:Y:S01]  /*5d80*/  FFMA.FTZ R18, R156, UR4, -R6 ;  /* 0x000000049c127c23 */ /* 0x000fe20008010806 */
[----:B------:R-:W-:Y:S01]  /*5d90*/  HMMA.16816.F32 R48, R12, R26, R108 ;  /* 0x0000001a0c30723c */ /* 0x000fe2000000186c */
[----:B------:R-:W-:Y:S01]  /*5da0*/  LDSM.16.MT88.4 R24, [R189+0x7000] ;  /* 0x00700000bd18783b */ /* 0x000fe20000004200 */
[----:B------:R-:W-:Y:S01]  /*5db0*/  IMAD.WIDE.U32 R10, R10, -0x2daee0ad, RZ ;  /* 0xd2511f530a0a7825 */ /* 0x000fe200078e00ff */
[----:B------:R-:W-:Y:S01]  /*5dc0*/  LOP3.LUT R3, R210, R16, R35, 0x96, !PT ;  /* 0x00000010d2037212 */ /* 0x000fe200078e9623 */
[----:B------:R1:W-:Y:S02]  /*5dd0*/  MUFU.EX2 R186, R18 ;  /* 0x0000001200ba7308 */ /* 0x0003e40000000800 */
[----:B------:R-:W-:Y:S01]  /*5de0*/  IMAD.WIDE.U32 R32, R9, -0x2daee0ad, RZ ;  /* 0xd2511f5309207825 */ /* 0x000fe200078e00ff */
[----:B------:R-:W-:-:S03]  /*5df0*/  LOP3.LUT R4, R149, R240, R11, 0x96, !PT ;  /* 0x000000f095047212 */ /* 0x000fc600078e960b */
[----:B------:R-:W-:Y:S01]  /*5e00*/  FFMA.FTZ R9, R154, UR4, -R6 ;  /* 0x000000049a097c23 */ /* 0x000fe20008010806 */
[----:B------:R-:W-:Y:S01]  /*5e10*/  IMAD.WIDE.U32 R42, R3, -0x2daee0ad, RZ ;  /* 0xd2511f53032a7825 */ /* 0x000fe200078e00ff */
[----:B------:R-:W-:-:S03]  /*5e20*/  LOP3.LUT R16, R148, R10, R33, 0x96, !PT ;  /* 0x0000000a94107212 */ /* 0x000fc600078e9621 */
[----:B------:R-:W-:Y:S01]  /*5e30*/  FFMA.FTZ R3, R157, UR4, -R6 ;  /* 0x000000049d037c23 */ /* 0x000fe20008010806 */
[----:B------:R2:W-:Y:S01]  /*5e40*/  MUFU.EX2 R185, R9 ;  /* 0x0000000900b97308 */ /* 0x0005e20000000800 */
[----:B------:R-:W-:Y:S01]  /*5e50*/  IMAD.WIDE.U32 R10, R4, -0x326172a9, RZ ;  /* 0xcd9e8d57040a7825 */ /* 0x000fe200078e00ff */
[C---:B------:R-:W-:Y:S03]  /*5e60*/  HMMA.16816.F32 R148, R12.reuse, R44, R52 ;  /* 0x0000002c0c94723c */ /* 0x040fe60000001834 */
[----:B------:R-:W-:Y:S01]  /*5e70*/  IMAD.WIDE.U32 R40, R16, -0x326172a9, RZ ;  /* 0xcd9e8d5710287825 */ /* 0x000fe200078e00ff */
[----:B------:R-:W-:Y:S02]  /*5e80*/  LOP3.LUT R35, R211, R230, R11, 0x96, !PT ;  /* 0x000000e6d3237212 */ /* 0x000fe400078e960b */
[----:B------:R3:W4:Y:S01]  /*5e90*/  MUFU.EX2 R180, R3 ;  /* 0x0000000300b47308 */ /* 0x0007220000000800 */
[----:B-1----:R-:W-:Y:S01]  /*5ea0*/  IMAD.WIDE.U32 R18, R17, -0x2daee0ad, RZ ;  /* 0xd2511f5311127825 */ /* 0x002fe200078e00ff */
[----:B------:R-:W-:Y:S01]  /*5eb0*/  LOP3.LUT R33, R210, R10, R41, 0x96, !PT ;  /* 0x0000000ad2217212 */ /* 0x000fe200078e9629 */
[----:B------:R-:W-:Y:S01]  /*5ec0*/  HMMA.16816.F32 R52, R12, R38, R120 ;  /* 0x000000260c34723c */ /* 0x000fe20000001878 */
[----:B------:R-:W1:Y:S02]  /*5ed0*/  LDSM.16.MT88.4 R36, [R192+0x7000] ;  /* 0x00700000c024783b */ /* 0x000e640000004200 */
[----:B------:R-:W-:-:S02]  /*5ee0*/  LOP3.LUT R4, R153, R8, R19, 0x96, !PT ;  /* 0x0000000899047212 */ /* 0x000fc400078e9613 */
[----:B------:R-:W-:Y:S01]  /*5ef0*/  LOP3.LUT R8, R152, R18, R43, 0x96, !PT ;  /* 0x0000001298087212 */ /* 0x000fe200078e962b */
[----:B------:R-:W-:Y:S02]  /*5f00*/  LDSM.16.MT88.4 R120, [R188+0x7800] ;  /* 0x00780000bc78783b */ /* 0x000fe40000004200 */
[----:B------:R-:W-:-:S04]  /*5f10*/  IMAD.WIDE.U32 R18, R4, -0x326172a9, RZ ;  /* 0xcd9e8d5704127825 */ /* 0x000fc800078e00ff */
[----:B------:R-:W-:Y:S01]  /*5f20*/  FFMA.FTZ R4, R158, UR4, -R5 ;  /* 0x000000049e047c23 */ /* 0x000fe20008010805 */
[----:B------:R-:W-:Y:S01]  /*5f30*/  HMMA.16816.F32 R44, R12, R46, R116 ;  /* 0x0000002e0c2c723c */ /* 0x000fe20000001874 */
[----:B------:R-:W-:Y:S01]  /*5f40*/  FFMA.FTZ R12, R163, UR4, -R7 ;  /* 0x00000004a30c7c23 */ /* 0x000fe20008010807 */
[----:B--2---:R-:W-:Y:S01]  /*5f50*/  IMAD.WIDE.U32 R8, R8, -0x326172a9, RZ ;  /* 0xcd9e8d5708087825 */ /* 0x004fe200078e00ff */
[----:B------:R-:W-:Y:S03]  /*5f60*/  MUFU.EX2 R158, R4 ;  /* 0x00000004009e7308 */ /* 0x000fe60000000800 */
[----:B---3--:R-:W-:Y:S01]  /*5f70*/  FFMA.FTZ R3, R159, UR4, -R5 ;  /* 0x000000049f037c23 */ /* 0x008fe20008010805 */
[----:B------:R-:W-:Y:S01]  /*5f80*/  IMAD.MOV.U32 R163, RZ, RZ, R106 ;  /* 0x000000ffffa37224 */ /* 0x000fe200078e006a */
[C---:B------:R-:W-:Y:S02]  /*5f90*/  PRMT R11, R8.reuse, 0x7773, RZ ;  /* 0x00007773080b7816 */ /* 0x040fe400000000ff */
[C---:B------:R-:W-:Y:S01]  /*5fa0*/  PRMT R10, R8.reuse, 0x7772, RZ ;  /* 0x00007772080a7816 */ /* 0x040fe200000000ff */
[----:B------:R2:W-:Y:S01]  /*5fb0*/  MUFU.EX2 R157, R3 ;  /* 0x00000003009d7308 */ /* 0x0005e20000000800 */
[----:B------:R-:W-:-:S07]  /*5fc0*/  PRMT R17, R8, 0x7771, RZ ;  /* 0x0000777108117816 */ /* 0x000fce00000000ff */
[----:B------:R3:W-:Y:S01]  /*5fd0*/  MUFU.EX2 R154, R12 ;  /* 0x0000000c009a7308 */ /* 0x0007e20000000800 */
[----:B--2---:R-:W-:Y:S01]  /*5fe0*/  LOP3.LUT R3, R209, R18, R9, 0x96, !PT ;  /* 0x00000012d1037212 */ /* 0x004fe200078e9609 */
[----:B------:R-:W-:Y:S02]  /*5ff0*/  IMAD.MOV.U32 R9, RZ, RZ, R8 ;  /* 0x000000ffff097224 */ /* 0x000fe400078e0008 */
[----:B------:R-:W-:Y:S01]  /*6000*/  FFMA.FTZ R8, R160, UR4, -R5 ;  /* 0x00000004a0087c23 */ /* 0x000fe20008010805 */
[----:B------:R-:W-:Y:S01]  /*6010*/  PRMT R18, R10, 0x5410, R11 ;  /* 0x000054100a127816 */ /* 0x000fe2000000000b */
[----:B------:R-:W-:Y:S01]  /*6020*/  IMAD.MOV.U32 R160, RZ, RZ, R75 ;  /* 0x000000ffffa07224 */ /* 0x000fe200078e004b */
[----:B------:R-:W-:Y:S01]  /*6030*/  LOP3.LUT R4, R3, 0xffff, RZ, 0xc0, !PT ;  /* 0x0000ffff03047812 */ /* 0x000fe200078ec0ff */
[----:B------:R2:W5:Y:S01]  /*6040*/  MUFU.EX2 R159, R8 ;  /* 0x00000008009f7308 */ /* 0x0005620000000800 */
[----:B------:R-:W-:Y:S01]  /*6050*/  LOP3.LUT R16, R9, 0xff, RZ, 0xc0, !PT ;  /* 0x000000ff09107812 */ /* 0x000fe200078ec0ff */
[----:B---3--:R-:W-:Y:S01]  /*6060*/  IMAD.WIDE.U32 R12, R35, -0x2daee0ad, RZ ;  /* 0xd2511f53230c7825 */ /* 0x008fe200078e00ff */
[----:B------:R-:W-:-:S02]  /*6070*/  PRMT R9, R3, 0x7632, R9 ;  /* 0x0000763203097816 */ /* 0x000fc40000000009 */
[----:B------:R-:W-:Y:S01]  /*6080*/  SHF.R.U32.HI R10, RZ, 0x8, R4 ;  /* 0x00000008ff0a7819 */ /* 0x000fe20000011604 */
[----:B------:R-:W-:Y:S01]  /*6090*/  IMAD.MOV.U32 R75, RZ, RZ, R21 ;  /* 0x000000ffff4b7224 */ /* 0x000fe200078e0015 */
[----:B------:R-:W-:Y:S02]  /*60a0*/  LOP3.LUT R11, R3, 0xff, RZ, 0xc0, !PT ;  /* 0x000000ff030b7812 */ /* 0x000fe400078ec0ff */
[----:B------:R-:W-:Y:S02]  /*60b0*/  SHF.R.U32.HI R4, RZ, 0x18, R3 ;  /* 0x00000018ff047819 */ /* 0x000fe40000011603 */
[----:B------:R-:W-:Y:S02]  /*60c0*/  PRMT R3, R16, 0x5410, R17 ;  /* 0x0000541010037816 */ /* 0x000fe40000000011 */
[----:B------:R-:W-:-:S03]  /*60d0*/  PRMT R11, R11, 0x5410, R10 ;  /* 0x000054100b0b7816 */ /* 0x000fc6000000000a */
[----:B------:R-:W-:Y:S02]  /*60e0*/  HSET2.LE.AND R3, R3, R200, PT ;  /* 0x000000c803037233 */ /* 0x000fe40003803000 */
[----:B--2---:R-:W-:Y:S01]  /*60f0*/  LOP3.LUT R8, R9, 0xff, RZ, 0xc0, !PT ;  /* 0x000000ff09087812 */ /* 0x004fe200078ec0ff */
[----:B------:R-:W-:Y:S01]  /*6100*/  FFMA.FTZ R9, R162, UR4, -R5 ;  /* 0x00000004a2097c23 */ /* 0x000fe20008010805 */
[----:B------:R-:W-:Y:S02]  /*6110*/  IMAD.MOV.U32 R162, RZ, RZ, R20 ;  /* 0x000000ffffa27224 */ /* 0x000fe400078e0014 */
[----:B------:R-:W-:Y:S01]  /*6120*/  PRMT R16, R8, 0x5410, R4 ;  /* 0x0000541008107816 */ /* 0x000fe20000000004 */
[----:B------:R2:W3:Y:S01]  /*6130*/  MUFU.EX2 R156, R9 ;  /* 0x00000009009c7308 */ /* 0x0004e20000000800 */
[----:B----4-:R-:W-:Y:S01]  /*6140*/  F2FP.F16.F32.PACK_AB R4, R180, R185 ;  /* 0x000000b9b404723e */ /* 0x010fe200000000ff */
[----:B------:R-:W4:Y:S01]  /*6150*/  LDSM.16.MT88.4 R20, [R193+0x7000] ;  /* 0x00700000c114783b */ /* 0x000f220000004200 */
[----:B------:R-:W-:-:S02]  /*6160*/  LOP3.LUT R8, R18, 0xff00ff, RZ, 0xc0, !PT ;  /* 0x00ff00ff12087812 */ /* 0x000fc400078ec0ff */
[----:B------:R-:W-:Y:S02]  /*6170*/  LOP3.LUT R10, R4, R3, RZ, 0xc0, !PT ;  /* 0x00000003040a7212 */ /* 0x000fe400078ec0ff */
[----:B-----5:R-:W-:Y:S02]  /*6180*/  F2FP.F16.F32.PACK_AB R4, R159, R158 ;  /* 0x0000009e9f04723e */ /* 0x020fe400000000ff */
[--C-:B------:R-:W-:Y:S02]  /*6190*/  HSET2.LE.AND R3, R8, R200.reuse, PT ;  /* 0x000000c808037233 */ /* 0x100fe40003803000 */
[----:B------:R-:W-:-:S03]  /*61a0*/  HSET2.LE.AND R8, R11, R200, PT ;  /* 0x000000c80b087233 */ /* 0x000fc60003803000 */
[----:B------:R-:W-:Y:S02]  /*61b0*/  LOP3.LUT R11, R4, R3, RZ, 0xc0, !PT ;  /* 0x00000003040b7212 */ /* 0x000fe400078ec0ff */
[----:B------:R-:W-:Y:S01]  /*61c0*/  HSET2.LE.AND R3, R16, R200, PT ;  /* 0x000000c810037233 */ /* 0x000fe20003803000 */
[----:B--2---:R-:W-:Y:S01]  /*61d0*/  FFMA.FTZ R9, R161, UR4, -R7 ;  /* 0x00000004a1097c23 */ /* 0x004fe20008010807 */
[----:B---3--:R-:W-:Y:S01]  /*61e0*/  F2FP.F16.F32.PACK_AB R4, R156, R157 ;  /* 0x0000009d9c04723e */ /* 0x008fe200000000ff */
[----:B------:R-:W-:Y:S02]  /*61f0*/  IMAD.MOV.U32 R161, RZ, RZ, R107 ;  /* 0x000000ffffa17224 */ /* 0x000fe400078e006b */
[----:B------:R2:W3:Y:S01]  /*6200*/  MUFU.EX2 R155, R9 ;  /* 0x00000009009b7308 */ /* 0x0004e20000000800 */
[----:B------:R-:W-:-:S05]  /*6210*/  IMAD.WIDE.U32 R106, R33, -0x2daee0ad, RZ ;  /* 0xd2511f53216a7825 */ /* 0x000fca00078e00ff */
[----:B------:R-:W-:Y:S01]  /*6220*/  LOP3.LUT R12, R152, R12, R107, 0x96, !PT ;  /* 0x0000000c980c7212 */ /* 0x000fe200078e966b */
[----:B------:R-:W-:Y:S01]  /*6230*/  IMAD.MOV.U32 R152, RZ, RZ, R74 ;  /* 0x000000ffff987224 */ /* 0x000fe200078e004a */
[----:B--2---:R-:W-:-:S04]  /*6240*/  F2FP.F16.F32.PACK_AB R9, R186, R187 ;  /* 0x000000bbba09723e */ /* 0x004fc800000000ff */
[----:B------:R-:W-:Y:S02]  /*6250*/  LOP3.LUT R8, R9, R8, RZ, 0xc0, !PT ;  /* 0x0000000809087212 */ /* 0x000fe400078ec0ff */
[----:B------:R-:W-:Y:S01]  /*6260*/  LOP3.LUT R9, R4, R3, RZ, 0xc0, !PT ;  /* 0x0000000304097212 */ /* 0x000fe200078ec0ff */
[--C-:B------:R-:W-:Y:S01]  /*6270*/  FFMA.FTZ R3, R166, UR4, -R0.reuse ;  /* 0x00000004a6037c23 */ /* 0x100fe20008010800 */
[----:B------:R-:W-:Y:S01]  /*6280*/  FFMA.FTZ R4, R164, UR4, -R0 ;  /* 0x00000004a4047c23 */ /* 0x000fe20008010800 */
[----:B------:R-:W-:Y:S02]  /*6290*/  IMAD.MOV.U32 R164, RZ, RZ, R105 ;  /* 0x000000ffffa47224 */ /* 0x000fe400078e0069 */
[----:B------:R2:W-:Y:S01]  /*62a0*/  MUFU.EX2 R107, R3 ;  /* 0x00000003006b7308 */ /* 0x0005e20000000800 */
[----:B------:R-:W-:Y:S01]  /*62b0*/  IMAD.MOV.U32 R166, RZ, RZ, R73 ;  /* 0x000000ffffa67224 */ /* 0x000fe200078e0049 */
[----:B-1----:R-:W-:Y:S01]  /*62c0*/  HMMA.16816.F32 R92, R8, R36, R144 ;  /* 0x00000024085c723c */ /* 0x002fe20000001890 */
[----:B------:R-:W-:-:S02]  /*62d0*/  IMAD.MOV.U32 R145, RZ, RZ, R216 ;  /* 0x000000ffff917224 */ /* 0x000fc400078e00d8 */
[----:B------:R-:W-:Y:S02]  /*62e0*/  IMAD.MOV.U32 R147, RZ, RZ, R218 ;  /* 0x000000ffff937224 */ /* 0x000fe400078e00da */
[----:B------:R-:W-:Y:S01]  /*62f0*/  IMAD.MOV.U32 R146, RZ, RZ, R217 ;  /* 0x000000ffff927224 */ /* 0x000fe200078e00d9 */
[----:B------:R1:W-:Y:S02]  /*6300*/  MUFU.EX2 R105, R4 ;  /* 0x0000000400697308 */ /* 0x0003e40000000800 */
[----:B------:R-:W-:Y:S01]  /*6310*/  HMMA.16816.F32 R112, R8, R28, R96 ;  /* 0x0000001c0870723c */ /* 0x000fe20000001860 */
[----:B--2---:R-:W-:Y:S01]  /*6320*/  LOP3.LUT R3, R153, R32, R13, 0x96, !PT ;  /* 0x0000002099037212 */ /* 0x004fe200078e960d */
[----:B------:R-:W-:-:S06]  /*6330*/  IMAD.WIDE.U32 R12, R12, -0x326172a9, RZ ;  /* 0xcd9e8d570c0c7825 */ /* 0x000fcc00078e00ff */
[C---:B------:R-:W-:Y:S01]  /*6340*/  HMMA.16816.F32 R116, R8.reuse, R30, R88 ;  /* 0x0000001e0874723c */ /* 0x040fe20000001858 */
[----:B------:R-:W-:Y:S01]  /*6350*/  LDSM.16.MT88.4 R88, [R189+0x7800] ;  /* 0x00780000bd58783b */ /* 0x000fe20000004200 */
[----:B------:R-:W-:Y:S01]  /*6360*/  IMAD.WIDE.U32 R32, R3, -0x326172a9, RZ ;  /* 0xcd9e8d5703207825 */ /* 0x000fe200078e00ff */
[C---:B------:R-:W-:Y:S02]  /*6370*/  PRMT R15, R12.reuse, 0x7773, RZ ;  /* 0x000077730c0f7816 */ /* 0x040fe400000000ff */
[C---:B------:R-:W-:Y:S01]  /*6380*/  PRMT R14, R12.reuse, 0x7772, RZ ;  /* 0x000077720c0e7816 */ /* 0x040fe200000000ff */
[----:B-1----:R-:W-:Y:S01]  /*6390*/  IMAD.MOV.U32 R4, RZ, RZ, R12 ;  /* 0x000000ffff047224 */ /* 0x002fe200078e000c */
[----:B------:R-:W-:Y:S01]  /*63a0*/  PRMT R16, R12, 0x7771, RZ ;  /* 0x000077710c107816 */ /* 0x000fe200000000ff */
[----:B------:R-:W-:Y:S01]  /*63b0*/  FFMA.FTZ R12, R165, UR4, -R0 ;  /* 0x00000004a50c7c23 */ /* 0x000fe20008010800 */
[----:B------:R-:W-:Y:S01]  /*63c0*/  LOP3.LUT R3, R209, R32, R13, 0x96, !PT ;  /* 0x00000020d1037212 */ /* 0x000fe200078e960d */
[----:B------:R-:W-:Y:S01]  /*63d0*/  IMAD.MOV.U32 R165, RZ, RZ, R101 ;  /* 0x000000ffffa57224 */ /* 0x000fe200078e0065 */
[----:B------:R-:W-:Y:S01]  /*63e0*/  LOP3.LUT R13, R4, 0xff, RZ, 0xc0, !PT ;  /* 0x000000ff040d7812 */ /* 0x000fe200078ec0ff */
[----:B------:R1:W-:Y:S01]  /*63f0*/  MUFU.EX2 R101, R12 ;  /* 0x0000000c00657308 */ /* 0x0003e20000000800 */
[----:B------:R-:W-:Y:S01]  /*6400*/  LOP3.LUT R4, R3, 0xffff, RZ, 0xc0, !PT ;  /* 0x0000ffff03047812 */ /* 0x000fe200078ec0ff */
[----:B------:R-:W-:Y:S01]  /*6410*/  IMAD.MOV.U32 R153, RZ, RZ, R75 ;  /* 0x000000ffff997224 */ /* 0x000fe200078e004b */
[----:B------:R-:W-:Y:S01]  /*6420*/  PRMT R15, R14, 0x5410, R15 ;  /* 0x000054100e0f7816 */ /* 0x000fe2000000000f */
[----:B----4-:R-:W-:Y:S01]  /*6430*/  HMMA.16816.F32 R72, R8, R20, R84 ;  /* 0x000000140848723c */ /* 0x010fe20000001854 */
[----:B------:R-:W-:-:S02]  /*6440*/  PRMT R16, R13, 0x5410, R16 ;  /* 0x000054100d107816 */ /* 0x000fc40000000010 */
[C---:B------:R-:W-:Y:S02]  /*6450*/  LOP3.LUT R14, R3.reuse, 0xff, RZ, 0xc0, !PT ;  /* 0x000000ff030e7812 */ /* 0x040fe400078ec0ff */
[----:B------:R-:W-:Y:S02]  /*6460*/  SHF.R.U32.HI R4, RZ, 0x8, R4 ;  /* 0x00000008ff047819 */ /* 0x000fe40000011604 */
[----:B------:R-:W-:Y:S01]  /*6470*/  PRMT R13, R3, 0x7632, R13 ;  /* 0x00007632030d7816 */ /* 0x000fe2000000000d */
[C---:B------:R-:W-:Y:S01]  /*6480*/  HMMA.16816.F32 R84, R8.reuse, R24, R132 ;  /* 0x000000180854723c */ /* 0x040fe20000001884 */
[----:B------:R-:W-:Y:S02]  /*6490*/  PRMT R17, R14, 0x5410, R4 ;  /* 0x000054100e117816 */ /* 0x000fe40000000004 */
[----:B------:R-:W-:Y:S01]  /*64a0*/  SHF.R.U32.HI R3, RZ, 0x18, R3 ;  /* 0x00000018ff037819 */ /* 0x000fe20000011603 */
[----:B-1----:R-:W-:Y:S01]  /*64b0*/  FFMA.FTZ R12, R169, UR4, -R0 ;  /* 0x00000004a90c7c23 */ /* 0x002fe20008010800 */
[----:B------:R-:W-:Y:S01]  /*64c0*/  LOP3.LUT R4, R13, 0xff, RZ, 0xc0, !PT ;  /* 0x000000ff0d047812 */ /* 0x000fe200078ec0ff */
[----:B------:R-:W-:Y:S01]  /*64d0*/  FFMA.FTZ R13, R168, UR4, -R7 ;  /* 0x00000004a80d7c23 */ /* 0x000fe20008010807 */
[----:B------:R-:W-:Y:S01]  /*64e0*/  LOP3.LUT R15, R15, 0xff00ff, RZ, 0xc0, !PT ;  /* 0x00ff00ff0f0f7812 */ /* 0x000fe200078ec0ff */
[----:B------:R1:W2:Y:S01]  /*64f0*/  MUFU.EX2 R43, R12 ;  /* 0x0000000c002b7308 */ /* 0x0002a20000000800 */
[----:B------:R-:W-:Y:S01]  /*6500*/  PRMT R18, R4, 0x5410, R3 ;  /* 0x0000541004127816 */ /* 0x000fe20000000003 */
[----:B------:R-:W-:Y:S01]  /*6510*/  HMMA.16816.F32 R76, R8, R22, R136 ;  /* 0x00000016084c723c */ /* 0x000fe20000001888 */
[----:B------:R-:W-:Y:S01]  /*6520*/  HSET2.LE.AND R3, R16, R200, PT ;  /* 0x000000c810037233 */ /* 0x000fe20003803000 */
[----:B------:R-:W-:Y:S01]  /*6530*/  IMAD.MOV.U32 R169, RZ, RZ, R219 ;  /* 0x000000ffffa97224 */ /* 0x000fe200078e00db */
[----:B---3--:R-:W-:-:S02]  /*6540*/  F2FP.F16.F32.PACK_AB R4, R154, R155 ;  /* 0x0000009b9a04723e */ /* 0x008fc400000000ff */
[--C-:B------:R-:W-:Y:S01]  /*6550*/  HSET2.LE.AND R15, R15, R200.reuse, PT ;  /* 0x000000c80f0f7233 */ /* 0x100fe20003803000 */
[----:B------:R3:W-:Y:S01]  /*6560*/  MUFU.EX2 R41, R13 ;  /* 0x0000000d00297308 */ /* 0x0007e20000000800 */
[----:B------:R-:W-:Y:S01]  /*6570*/  LOP3.LUT R14, R4, R3, RZ, 0xc0, !PT ;  /* 0x00000003040e7212 */ /* 0x000fe200078ec0ff */
[----:B------:R-:W-:Y:S01]  /*6580*/  HMMA.16816.F32 R128, R8, R26, R128 ;  /* 0x0000001a0880723c */ /* 0x000fe20000001880 */
[----:B------:R-:W-:Y:S01]  /*6590*/  HSET2.LE.AND R3, R17, R200, PT ;  /* 0x000000c811037233 */ /* 0x000fe20003803000 */
[----:B------:R-:W-:Y:S01]  /*65a0*/  FFMA.FTZ R17, R170, UR4, -R6 ;  /* 0x00000004aa117c23 */ /* 0x000fe20008010806 */
[----:B------:R-:W-:-:S03]  /*65b0*/  F2FP.F16.F32.PACK_AB R4, R206, R207 ;  /* 0x000000cfce04723e */ /* 0x000fc600000000ff */
[----:B------:R-:W-:Y:S01]  /*65c0*/  MUFU.EX2 R35, R17 ;  /* 0x0000001100237308 */ /* 0x000fe20000000800 */
[--C-:B-1----:R-:W-:Y:S01]  /*65d0*/  FFMA.FTZ R12, R167, UR4, -R7.reuse ;  /* 0x00000004a70c7c23 */ /* 0x102fe20008010807 */
[----:B--2---:R-:W-:Y:S01]  /*65e0*/  F2FP.F16.F32.PACK_AB R16, R43, R107 ;  /* 0x0000006b2b10723e */ /* 0x004fe200000000ff */
[----:B------:R-:W-:Y:S01]  /*65f0*/  HMMA.16816.F32 R60, R8, R38, R80 ;  /* 0x00000026083c723c */ /* 0x000fe20000001850 */
[--C-:B------:R-:W-:Y:S01]  /*6600*/  FFMA.FTZ R10, R176, UR4, -R7.reuse ;  /* 0x00000004b00a7c23 */ /* 0x100fe20008010807 */
[----:B------:R-:W-:Y:S01]  /*6610*/  FFMA.FTZ R11, R175, UR4, -R7 ;  /* 0x00000004af0b7c23 */ /* 0x000fe20008010807 */
[----:B------:R-:W1:Y:S02]  /*6620*/  LDSM.16.MT88.4 R80, [R193+0x7800] ;  /* 0x00780000c150783b */ /* 0x000e640000004200 */
[----:B------:R2:W-:Y:S01]  /*6630*/  MUFU.EX2 R216, R12 ;  /* 0x0000000c00d87308 */ /* 0x0005e20000000800 */
[----:B---3--:R-:W-:-:S05]  /*6640*/  HSET2.LE.AND R13, R18, R200, PT ;  /* 0x000000c8120d7233 */ /* 0x008fca0003803000 */
[----:B------:R-:W-:Y:S02]  /*6650*/  LOP3.LUT R13, R16, R13, RZ, 0xc0, !PT ;  /* 0x0000000d100d7212 */ /* 0x000fe400078ec0ff */
[----:B------:R-:W-:Y:S01]  /*6660*/  MUFU.EX2 R18, R10 ;  /* 0x0000000a00127308 */ /* 0x000fe20000000800 */
[----:B--2---:R-:W-:-:S04]  /*6670*/  F2FP.F16.F32.PACK_AB R12, R101, R105 ;  /* 0x00000069650c723e */ /* 0x004fc800000000ff */
[----:B------:R-:W-:Y:S02]  /*6680*/  LOP3.LUT R15, R12, R15, RZ, 0xc0, !PT ;  /* 0x0000000f0c0f7212 */ /* 0x000fe400078ec0ff */
[----:B------:R-:W-:Y:S01]  /*6690*/  LOP3.LUT R12, R4, R3, RZ, 0xc0, !PT ;  /* 0x00000003040c7212 */ /* 0x000fe200078ec0ff */
[----:B------:R-:W-:Y:S01]  /*66a0*/  FFMA.FTZ R3, R171, UR4, -R6 ;  /* 0x00000004ab037c23 */ /* 0x000fe20008010806 */
[----:B------:R-:W-:-:S03]  /*66b0*/  FFMA.FTZ R4, R177, UR4, -R5 ;  /* 0x00000004b1047c23 */ /* 0x000fc60008010805 */
[----:B------:R2:W-:Y:S02]  /*66c0*/  MUFU.EX2 R32, R3 ;  /* 0x0000000300207308 */ /* 0x0005e40000000800 */
[C---:B------:R-:W-:Y:S08]  /*66d0*/  HMMA.16816.F32 R108, R12.reuse, R28, R64 ;  /* 0x0000001c0c6c723c */ /* 0x040ff00000001840 */
[----:B------:R-:W-:Y:S01]  /*66e0*/  HMMA.16816.F32 R68, R12, R20, R68 ;  /* 0x000000140c44723c */ /* 0x000fe20000001844 */
[----:B------:R-:W-:Y:S01]  /*66f0*/  MUFU.EX2 R20, R4 ;  /* 0x0000000400147308 */ /* 0x000fe20000000800 */
[----:B--2---:R-:W-:-:S06]  /*6700*/  FFMA.FTZ R3, R173, UR4, -R6 ;  /* 0x00000004ad037c23 */ /* 0x004fcc0008010806 */
[C---:B------:R-:W-:Y:S01]  /*6710*/  HMMA.16816.F32 R56, R12.reuse, R30, R56 ;  /* 0x0000001e0c38723c */ /* 0x040fe20000001838 */
[----:B------:R2:W-:Y:S07]  /*6720*/  MUFU.EX2 R28, R3 ;  /* 0x00000003001c7308 */ /* 0x0005ee0000000800 */
[C---:B------:R-:W-:Y:S08]  /*6730*/  HMMA.16816.F32 R48, R12.reuse, R22, R48 ;  /* 0x000000160c30723c */ /* 0x040ff00000001830 */
[----:B------:R-:W-:Y:S01]  /*6740*/  HMMA.16816.F32 R124, R12, R24, R124 ;  /* 0x000000180c7c723c */ /* 0x000fe2000000187c */
[----:B--2---:R-:W-:-:S04]  /*6750*/  FFMA.FTZ R3, R172, UR4, -R6 ;  /* 0x00000004ac037c23 */ /* 0x004fc80008010806 */
[----:B------:R2:W3:Y:S03]  /*6760*/  MUFU.EX2 R218, R3 ;  /* 0x0000000300da7308 */ /* 0x0004e60000000800 */
[C---:B------:R-:W-:Y:S08]  /*6770*/  HMMA.16816.F32 R52, R12.reuse, R26, R52 ;  /* 0x0000001a0c34723c */ /* 0x040ff00000001834 */
[----:B------:R-:W-:Y:S01]  /*6780*/  HMMA.16816.F32 R132, R12, R36, R148 ;  /* 0x000000240c84723c */ /* 0x000fe20000001894 */
[----:B--2---:R-:W-:-:S07]  /*6790*/  FFMA.FTZ R3, R174, UR4, -R5 ;  /* 0x00000004ae037c23 */ /* 0x004fce0008010805 */
[----:B------:R-:W-:Y:S01]  /*67a0*/  HMMA.16816.F32 R44, R12, R38, R44 ;  /* 0x000000260c2c723c */ /* 0x000fe2000000182c */
[----:B------:R2:W-:Y:S02]  /*67b0*/  MUFU.EX2 R21, R3 ;  /* 0x0000000300157308 */ /* 0x0005e40000000800 */
[----:B--2---:R-:W-:-:S05]  /*67c0*/  LOP3.LUT R3, R208, R34, R19, 0x96, !PT ;  /* 0x00000022d0037212 */ /* 0x004fca00078e9613 */
[----:B------:R-:W-:-:S04]  /*67d0*/  IMAD.WIDE.U32 R8, R3, -0x2daee0ad, RZ ;  /* 0xd2511f5303087825 */ /* 0x000fc800078e00ff */
[--C-:B------:R-:W-:Y:S01]  /*67e0*/  FFMA.FTZ R3, R179, UR4, -R5.reuse ;  /* 0x00000004b3037c23 */ /* 0x100fe20008010805 */
[----:B------:R-:W-:Y:S01]  /*67f0*/  FFMA.FTZ R5, R178, UR4, -R5 ;  /* 0x00000004b2057c23 */ /* 0x000fe20008010805 */
[----:B------:R-:W-:Y:S02]  /*6800*/  IMAD.MOV.U32 R4, RZ, RZ, R8 ;  /* 0x000000ffff047224 */ /* 0x000fe400078e0008 */
[----:B------:R2:W-:Y:S01]  /*6810*/  MUFU.EX2 R19, R3 ;  /* 0x0000000300137308 */ /* 0x0005e20000000800 */
[C---:B------:R-:W-:Y:S02]  /*6820*/  PRMT R6, R8.reuse, 0x7771, RZ ;  /* 0x0000777108067816 */ /* 0x040fe400000000ff */
[----:B------:R-:W-:Y:S02]  /*6830*/  PRMT R17, R8, 0x7773, RZ ;  /* 0x0000777308117816 */ /* 0x000fe400000000ff */
[----:B------:R-:W-:Y:S02]  /*6840*/  LOP3.LUT R4, R4, 0xff, RZ, 0xc0, !PT ;  /* 0x000000ff04047812 */ /* 0x000fe400078ec0ff */
[----:B------:R-:W-:Y:S01]  /*6850*/  PRMT R16, R8, 0x7772, RZ ;  /* 0x0000777208107816 */ /* 0x000fe200000000ff */
[----:B------:R4:W5:Y:S01]  /*6860*/  MUFU.EX2 R219, R5 ;  /* 0x0000000500db7308 */ /* 0x0009620000000800 */
[----:B--2---:R-:W-:-:S02]  /*6870*/  LOP3.LUT R3, R100, R42, R9, 0x96, !PT ;  /* 0x0000002a64037212 */ /* 0x004fc400078e9609 */
[--C-:B------:R-:W-:Y:S02]  /*6880*/  PRMT R9, R4, 0x5410, R6.reuse ;  /* 0x0000541004097816 */ /* 0x100fe40000000006 */
[C---:B------:R-:W-:Y:S02]  /*6890*/  LOP3.LUT R4, R3.reuse, 0xffff, RZ, 0xc0, !PT ;  /* 0x0000ffff03047812 */ /* 0x040fe400078ec0ff */
[C---:B------:R-:W-:Y:S02]  /*68a0*/  PRMT R6, R3.reuse, 0x7632, R6 ;  /* 0x0000763203067816 */ /* 0x040fe40000000006 */
[----:B------:R-:W-:Y:S02]  /*68b0*/  LOP3.LUT R8, R3, 0xff, RZ, 0xc0, !PT ;  /* 0x000000ff03087812 */ /* 0x000fe400078ec0ff */
[----:B------:R-:W-:Y:S02]  /*68c0*/  SHF.R.U32.HI R7, RZ, 0x18, R3 ;  /* 0x00000018ff077819 */ /* 0x000fe40000011603 */
[----:B----4-:R-:W-:-:S02]  /*68d0*/  SHF.R.U32.HI R5, RZ, 0x8, R4 ;  /* 0x00000008ff057819 */ /* 0x010fc40000011604 */
[----:B------:R-:W-:Y:S02]  /*68e0*/  HSET2.LE.AND R3, R9, R200, PT ;  /* 0x000000c809037233 */ /* 0x000fe40003803000 */
[----:B---3--:R-:W-:Y:S02]  /*68f0*/  F2FP.F16.F32.PACK_AB R4, R218, R28 ;  /* 0x0000001cda04723e */ /* 0x008fe400000000ff */
[----:B------:R-:W-:Y:S02]  /*6900*/  PRMT R9, R16, 0x5410, R17 ;  /* 0x0000541010097816 */ /* 0x000fe40000000011 */
[----:B------:R-:W-:Y:S01]  /*6910*/  LOP3.LUT R98, R4, R3, RZ, 0xc0, !PT ;  /* 0x0000000304627212 */ /* 0x000fe200078ec0ff */
[----:B------:R2:W3:Y:S01]  /*6920*/  MUFU.EX2 R17, R11 ;  /* 0x0000000b00117308 */ /* 0x0004e20000000800 */
[----:B------:R-:W-:Y:S02]  /*6930*/  LOP3.LUT R3, R9, 0xff00ff, RZ, 0xc0, !PT ;  /* 0x00ff00ff09037812 */ /* 0x000fe400078ec0ff */
[----:B------:R-:W-:-:S02]  /*6940*/  LOP3.LUT R6, R6, 0xff, RZ, 0xc0, !PT ;  /* 0x000000ff06067812 */ /* 0x000fc400078ec0ff */
[----:B-----5:R-:W-:Y:S02]  /*6950*/  F2FP.F16.F32.PACK_AB R4, R219, R19 ;  /* 0x00000013db04723e */ /* 0x020fe400000000ff */
[--C-:B------:R-:W-:Y:S02]  /*6960*/  HSET2.LE.AND R3, R3, R200.reuse, PT ;  /* 0x000000c803037233 */ /* 0x100fe40003803000 */
[----:B------:R-:W-:Y:S02]  /*6970*/  PRMT R5, R8, 0x5410, R5 ;  /* 0x0000541008057816 */ /* 0x000fe40000000005 */
[----:B------:R-:W-:Y:S02]  /*6980*/  PRMT R7, R6, 0x5410, R7 ;  /* 0x0000541006077816 */ /* 0x000fe40000000007 */
[----:B------:R-:W-:Y:S01]  /*6990*/  LOP3.LUT R99, R4, R3, RZ, 0xc0, !PT ;  /* 0x0000000304637212 */ /* 0x000fe200078ec0ff */
[--C-:B------:R-:W-:Y:S01]  /*69a0*/  FFMA.FTZ R3, R182, UR4, -R0.reuse ;  /* 0x00000004b6037c23 */ /* 0x100fe20008010800 */
[--C-:B------:R-:W-:Y:S01]  /*69b0*/  HSET2.LE.AND R5, R5, R200.reuse, PT ;  /* 0x000000c805057233 */ /* 0x100fe20003803000 */
[----:B------:R-:W-:Y:S01]  /*69c0*/  FFMA.FTZ R4, R181, UR4, -R0 ;  /* 0x00000004b5047c23 */ /* 0x000fe20008010800 */
[----:B------:R-:W-:Y:S01]  /*69d0*/  HSET2.LE.AND R7, R7, R200, PT ;  /* 0x000000c807077233 */ /* 0x000fe20003803000 */
[----:B------:R4:W-:Y:S01]  /*69e0*/  MUFU.EX2 R16, R3 ;  /* 0x0000000300107308 */ /* 0x0009e20000000800 */
[----:B------:R-:W-:-:S02]  /*69f0*/  F2FP.F16.F32.PACK_AB R6, R32, R35 ;  /* 0x000000232006723e */ /* 0x000fc400000000ff */
[----:B------:R-:W-:Y:S02]  /*6a00*/  F2FP.F16.F32.PACK_AB R8, R20, R21 ;  /* 0x000000151408723e */ /* 0x000fe400000000ff */
[----:B------:R-:W-:Y:S02]  /*6a10*/  LOP3.LUT R96, R6, R5, RZ, 0xc0, !PT ;  /* 0x0000000506607212 */ /* 0x000fe400078ec0ff */
[----:B------:R-:W-:Y:S01]  /*6a20*/  LOP3.LUT R97, R8, R7, RZ, 0xc0, !PT ;  /* 0x0000000708617212 */ /* 0x000fe200078ec0ff */
[----:B------:R5:W-:Y:S01]  /*6a30*/  MUFU.EX2 R15, R4 ;  /* 0x00000004000f7308 */ /* 0x000be20000000800 */
[----:B--2---:R-:W2:Y:S05]  /*6a40*/  LDSM.16.MT88.4 R8, [R192+0x7800] ;  /* 0x00780000c008783b */ /* 0x004eaa0000004200 */
[----:B------:R-:W-:Y:S01]  /*6a50*/  HMMA.16816.F32 R112, R96, R120, R112 ;  /* 0x000000786070723c */ /* 0x000fe20000001870 */
[----:B----4-:R-:W-:-:S05]  /*6a60*/  LOP3.LUT R3, R208, R40, R33, 0x96, !PT ;  /* 0x00000028d0037212 */ /* 0x010fca00078e9621 */
[----:B------:R-:W-:Y:S02]  /*6a70*/  IMAD.WIDE.U32 R6, R3, -0x2daee0ad, RZ ;  /* 0xd2511f5303067825 */ /* 0x000fe400078e00ff */
[C---:B------:R-:W-:Y:S02]  /*6a80*/  HMMA.16816.F32 R116, R96.reuse, R122, R116 ;  /* 0x0000007a6074723c */ /* 0x040fe40000001874 */
[----:B-----5:R-:W-:Y:S01]  /*6a90*/  FFMA.FTZ R4, R183, UR4, -R0 ;  /* 0x00000004b7047c23 */ /* 0x020fe20008010800 */
[----:B------:R-:W-:Y:S01]  /*6aa0*/  IMAD.MOV.U32 R3, RZ, RZ, R6 ;  /* 0x000000ffff037224 */ /* 0x000fe200078e0006 */
[C---:B------:R-:W-:Y:S02]  /*6ab0*/  PRMT R12, R6.reuse, 0x7771, RZ ;  /* 0x00007771060c7816 */ /* 0x040fe400000000ff */
[----:B------:R4:W5:Y:S01]  /*6ac0*/  MUFU.EX2 R217, R4 ;  /* 0x0000000400d97308 */ /* 0x0009620000000800 */
[C---:B------:R-:W-:Y:S01]  /*6ad0*/  PRMT R13, R6.reuse, 0x7773, RZ ;  /* 0x00007773060d7816 */ /* 0x040fe200000000ff */
[----:B-1----:R-:W-:Y:S01]  /*6ae0*/  HMMA.16816.F32 R72, R96, R80, R72 ;  /* 0x000000506048723c */ /* 0x002fe20000001848 */
[----:B------:R-:W-:-:S04]  /*6af0*/  PRMT R5, R6, 0x7772, RZ ;  /* 0x0000777206057816 */ /* 0x000fc800000000ff */
[----:B------:R-:W-:-:S03]  /*6b00*/  PRMT R13, R5, 0x5410, R13 ;  /* 0x00005410050d7816 */ /* 0x000fc6000000000d */
[----:B------:R-:W-:Y:S01]  /*6b10*/  HMMA.16816.F32 R76, R96, R82, R76 ;  /* 0x00000052604c723c */ /* 0x000fe2000000184c */
[----:B----4-:R-:W-:Y:S01]  /*6b20*/  LOP3.LUT R4, R3, 0xff, RZ, 0xc0, !PT ;  /* 0x000000ff03047812 */ /* 0x010fe200078ec0ff */
[----:B------:R-:W-:Y:S01]  /*6b30*/  FFMA.FTZ R3, R184, UR4, -R0 ;  /* 0x00000004b8037c23 */ /* 0x000fe20008010800 */
[----:B------:R-:W-:-:S05]  /*6b40*/  LOP3.LUT R0, R100, R106, R7, 0x96, !PT ;  /* 0x0000006a64007212 */ /* 0x000fca00078e9607 */
[C---:B--2---:R-:W-:Y:S01]  /*6b50*/  HMMA.16816.F32 R92, R96.reuse, R8, R92 ;  /* 0x00000008605c723c */ /* 0x044fe2000000185c */
[----:B------:R-:W-:Y:S01]  /*6b60*/  PRMT R12, R4, 0x5410, R12 ;  /* 0x00005410040c7816 */ /* 0x000fe2000000000c */
[----:B------:R1:W2:Y:S01]  /*6b70*/  MUFU.EX2 R14, R3 ;  /* 0x00000003000e7308 */ /* 0x0002a20000000800 */
[C---:B------:R-:W-:Y:S02]  /*6b80*/  PRMT R4, R0.reuse, 0x7632, R4 ;  /* 0x0000763200047816 */ /* 0x040fe40000000004 */
[----:B------:R-:W-:Y:S02]  /*6b90*/  LOP3.LUT R7, R0, 0xff, RZ, 0xc0, !PT ;  /* 0x000000ff00077812 */ /* 0x000fe400078ec0ff */
[----:B------:R-:W-:Y:S01]  /*6ba0*/  SHF.R.U32.HI R6, RZ, 0x18, R0 ;  /* 0x00000018ff067819 */ /* 0x000fe20000011600 */
[----:B------:R-:W-:Y:S01]  /*6bb0*/  HMMA.16816.F32 R84, R96, R88, R84 ;  /* 0x000000586054723c */ /* 0x000fe20000001854 */
[----:B------:R-:W-:-:S04]  /*6bc0*/  LOP3.LUT R4, R4, 0xff, RZ, 0xc0, !PT ;  /* 0x000000ff04047812 */ /* 0x000fc800078ec0ff */
[----:B------:R-:W-:-:S03]  /*6bd0*/  PRMT R6, R4, 0x5410, R6 ;  /* 0x0000541004067816 */ /* 0x000fc60000000006 */
[C---:B------:R-:W-:Y:S02]  /*6be0*/  HMMA.16816.F32 R128, R96.reuse, R90, R128 ;  /* 0x0000005a6080723c */ /* 0x040fe40000001880 */
[--C-:B------:R-:W-:Y:S02]  /*6bf0*/  HSET2.LE.AND R6, R6, R200.reuse, PT ;  /* 0x000000c806067233 */ /* 0x100fe40003803000 */
[----:B-1----:R-:W-:Y:S02]  /*6c00*/  LOP3.LUT R3, R0, 0xffff, RZ, 0xc0, !PT ;  /* 0x0000ffff00037812 */ /* 0x002fe400078ec0ff */
[----:B------:R-:W-:Y:S02]  /*6c10*/  HSET2.LE.AND R0, R12, R200, PT ;  /* 0x000000c80c007233 */ /* 0x000fe40003803000 */
[----:B------:R-:W-:Y:S01]  /*6c20*/  SHF.R.U32.HI R5, RZ, 0x8, R3 ;  /* 0x00000008ff057819 */ /* 0x000fe20000011603 */
[----:B------:R-:W-:Y:S01]  /*6c30*/  HMMA.16816.F32 R96, R96, R10, R60 ;  /* 0x0000000a6060723c */ /* 0x000fe2000000183c */
[----:B---3--:R-:W-:-:S02]  /*6c40*/  F2FP.F16.F32.PACK_AB R3, R17, R18 ;  /* 0x000000121103723e */ /* 0x008fc400000000ff */
[----:B------:R-:W-:Y:S02]  /*6c50*/  PRMT R5, R7, 0x5410, R5 ;  /* 0x0000541007057816 */ /* 0x000fe40000000005 */
[----:B------:R-:W-:Y:S02]  /*6c60*/  LOP3.LUT R7, R13, 0xff00ff, RZ, 0xc0, !PT ;  /* 0x00ff00ff0d077812 */ /* 0x000fe400078ec0ff */
[----:B------:R-:W-:Y:S02]  /*6c70*/  LOP3.LUT R138, R3, R0, RZ, 0xc0, !PT ;  /* 0x00000000038a7212 */ /* 0x000fe400078ec0ff */
[----:B-----5:R-:W-:Y:S02]  /*6c80*/  F2FP.F16.F32.PACK_AB R3, R217, R15 ;  /* 0x0000000fd903723e */ /* 0x020fe400000000ff */
[--C-:B------:R-:W-:Y:S02]  /*6c90*/  HSET2.LE.AND R0, R7, R200.reuse, PT ;  /* 0x000000c807007233 */ /* 0x100fe40003803000 */
[----:B------:R-:W-:-:S02]  /*6ca0*/  HSET2.LE.AND R4, R5, R200, PT ;  /* 0x000000c805047233 */ /* 0x000fc40003803000 */
[----:B------:R-:W-:Y:S02]  /*6cb0*/  F2FP.F16.F32.PACK_AB R5, R41, R216 ;  /* 0x000000d82905723e */ /* 0x000fe400000000ff */
[----:B--2---:R-:W-:Y:S02]  /*6cc0*/  F2FP.F16.F32.PACK_AB R7, R14, R16 ;  /* 0x000000100e07723e */ /* 0x004fe400000000ff */
        /* <DEDUP_REMOVED lines=74> */
[----:B------:R-:W2:Y:S01]  /*7170*/  LDCU UR7, c[0x0][0x440] ;  /* 0x00008800ff0777ac */ /* 0x000ea20008000800 */
        /* <DEDUP_REMOVED lines=9> */
[----:B------:R-:W3:Y:S01]  /*7210*/  LDCU UR6, c[0x0][0x440] ;  /* 0x00008800ff0677ac */ /* 0x000ee20008000800 */
[----:B------:R-:W4:Y:S01]  /*7220*/  LDCU UR4, c[0x0][0x45c] ;  /* 0x00008b80ff0477ac */ /* 0x000f220008000800 */
[----:B--2---:R-:W-:Y:S01]  /*7230*/  ISETP.GE.AND P1, PT, R203, UR7, PT ;  /* 0x00000007cb007c0c */ /* 0x004fe2000bf26270 */
[----:B------:R-:W-:-:S12]  /*7240*/  BRA `(.L_x_1393) ;  /* 0x0000000000f47947 */ /* 0x000fd80003800000 */
.L_x_1395:
[C---:B------:R-:W-:Y:S01]  /*7250*/  @!P0 VIADD R2, R202.reuse, 0xffffffff ;  /* 0xffffffffca028836 */ /* 0x040fe20000000000 */
[----:B------:R-:W1:Y:S01]  /*7260*/  @!P0 LDC.64 R142, c[0x0][0x3b8] ;  /* 0x0000ee00ff8e8b82 */ /* 0x000e620000000a00 */
[C---:B------:R-:W-:Y:S01]  /*7270*/  @!P0 VIADD R101, R202.reuse, 0xffffffff ;  /* 0xffffffffca658836 */ /* 0x040fe20000000000 */
[----:B------:R-:W-:Y:S06]  /*7280*/  ISETP.GE.AND P1, PT, R203, UR6, PT ;  /* 0x00000006cb007c0c */ /* 0x000fec000bf26270 */
[----:B------:R-:W2:Y:S07]  /*7290*/  @!P0 LDC.64 R146, c[0x0][0x3b8] ;  /* 0x0000ee00ff928b82 */ /* 0x000eae0000000a00 */
[----:B------:R-:W-:Y:S01]  /*72a0*/  @!P1 VIADD R104, R202, 0xffffffff ;  /* 0xffffffffca689836 */ /* 0x000fe20000000000 */
[----:B------:R-:W3:Y:S08]  /*72b0*/  @!P0 LDC.64 R144, c[0x0][0x3b8] ;  /* 0x0000ee00ff908b82 */ /* 0x000ef00000000a00 */
[----:B------:R-:W4:Y:S02]  /*72c0*/  @!P1 LDC.64 R150, c[0x0][0x3b8] ;  /* 0x0000ee00ff969b82 */ /* 0x000f240000000a00 */
[----:B----4-:R-:W-:Y:S04]  /*72d0*/  @!P1 IMAD.WIDE.U32 R140, R104, R150, RZ ;  /* 0x00000096688c9225 */ /* 0x010fe800078e00ff */
[C---:B-1----:R-:W-:Y:S04]  /*72e0*/  @!P0 IMAD.WIDE.U32 R102, R2.reuse, R142, RZ ;  /* 0x0000008e02668225 */ /* 0x042fe800078e00ff */
[----:B------:R-:W-:Y:S01]  /*72f0*/  @!P0 IMAD R103, R2, R143, R103 ;  /* 0x0000008f02678224 */ /* 0x000fe200078e0267 */
[C---:B------:R-:W-:Y:S01]  /*7300*/  @!P0 SHF.L.U32 R148, R102.reuse, 0x6, RZ ;  /* 0x0000000666948819 */ /* 0x040fe200000006ff */
[C---:B---3--:R-:W-:Y:S03]  /*7310*/  @!P0 IMAD.WIDE.U32 R106, R101.reuse, R144, RZ ;  /* 0x00000090656a8225 */ /* 0x048fe600078e00ff */
[----:B------:R-:W-:Y:S01]  /*7320*/  @!P0 SHF.L.U64.HI R152, R102, 0x6, R103 ;  /* 0x0000000666988819 */ /* 0x000fe20000010267 */
[----:B--2---:R-:W-:Y:S01]  /*7330*/  @!P0 IMAD.WIDE.U32 R102, R2, R146, RZ ;  /* 0x0000009202668225 */ /* 0x004fe200078e00ff */
[----:B------:R-:W-:Y:S03]  /*7340*/  @!P0 LEA R148, P2, R142, R148, 0x4 ;  /* 0x000000948e948211 */ /* 0x000fe600078420ff */
[----:B------:R-:W-:Y:S01]  /*7350*/  @!P0 IMAD R103, R2, R147, R103 ;  /* 0x0000009302678224 */ /* 0x000fe200078e0267 */
[----:B------:R-:W-:Y:S01]  /*7360*/  @!P0 LEA.HI.X R152, R142, R152, R143, 0x4, P2 ;  /* 0x000000988e988211 */ /* 0x000fe200010f248f */
[----:B------:R-:W-:Y:S02]  /*7370*/  @!P0 IMAD R107, R101, R145, R107 ;  /* 0x00000091656b8224 */ /* 0x000fe400078e026b */
[----:B------:R-:W-:Y:S01]  /*7380*/  @!P0 IMAD.SHL.U32 R2, R106, 0x40, RZ ;  /* 0x000000406a028824 */ /* 0x000fe200078e00ff */
[----:B------:R-:W-:Y:S01]  /*7390*/  @!P0 SHF.L.U64.HI R143, R102, 0x6, R103 ;  /* 0x00000006668f8819 */ /* 0x000fe20000010267 */
[----:B------:R-:W-:Y:S01]  /*73a0*/  @!P1 IMAD R141, R104, R151, R141 ;  /* 0x00000097688d9224 */ /* 0x000fe200078e028d */
[----:B------:R-:W-:Y:S01]  /*73b0*/  @!P0 SHF.L.U64.HI R107, R106, 0x6, R107 ;  /* 0x000000066a6b8819 */ /* 0x000fe2000001026b */
[----:B------:R-:W-:Y:S01]  /*73c0*/  @!P0 IMAD R101, R147, 0x30, RZ ;  /* 0x0000003093658824 */ /* 0x000fe200078e02ff */
[----:B------:R-:W-:Y:S01]  /*73d0*/  @!P1 LEA R147, P4, R140, R213, 0x7 ;  /* 0x000000d58c939211 */ /* 0x000fe200078838ff */
[----:B------:R-:W-:Y:S01]  /*73e0*/  @!P0 IMAD.SHL.U32 R142, R102, 0x40, RZ ;  /* 0x00000040668e8824 */ /* 0x000fe200078e00ff */
[----:B------:R-:W-:Y:S02]  /*73f0*/  @!P0 LEA R2, P2, R144, R2, 0x5 ;  /* 0x0000000290028211 */ /* 0x000fe400078428ff */
[----:B------:R-:W-:Y:S01]  /*7400*/  @!P1 LEA.HI.X R104, R140, R212, R141, 0x7, P4 ;  /* 0x000000d48c689211 */ /* 0x000fe200020f3c8d */
[----:B------:R-:W-:Y:S01]  /*7410*/  @!P0 IMAD.WIDE.U32 R102, R146, 0x30, R142 ;  /* 0x0000003092668825 */ /* 0x000fe200078e008e */
[----:B------:R-:W-:Y:S02]  /*7420*/  @!P0 LEA.HI.X R144, R144, R107, R145, 0x5, P2 ;  /* 0x0000006b90908211 */ /* 0x000fe400010f2c91 */
[CC--:B------:R-:W-:Y:S02]  /*7430*/  @!P0 LEA R140, P2, R2.reuse, R213.reuse, 0x1 ;  /* 0x000000d5028c8211 */ /* 0x0c0fe400078408ff */
[----:B------:R-:W-:Y:S02]  /*7440*/  @!P1 MOV R145, R104 ;  /* 0x0000006800919202 */ /* 0x000fe40000000f00 */
[-C--:B------:R-:W-:Y:S01]  /*7450*/  @!P0 LEA.HI.X R141, R2, R212.reuse, R144, 0x1, P2 ;  /* 0x000000d4028d8211 */ /* 0x080fe200010f0c90 */
[----:B------:R-:W-:Y:S01]  /*7460*/  @!P1 IMAD.MOV.U32 R144, RZ, RZ, R147 ;  /* 0x000000ffff909224 */ /* 0x000fe200078e0093 */
[C---:B------:R-:W-:Y:S02]  /*7470*/  @!P0 LEA R142, P3, R148.reuse, R213, 0x1 ;  /* 0x000000d5948e8211 */ /* 0x040fe400078608ff */
[----:B------:R-:W-:Y:S02]  /*7480*/  @!P0 IADD3 R101, PT, PT, R101, R103, RZ ;  /* 0x0000006765658210 */ /* 0x000fe40007ffe0ff */
[----:B------:R-:W-:Y:S01]  /*7490*/  @!PT LDS RZ, [RZ] ;  /* 0x00000000fffff984 */ /* 0x000fe20000000800 */
[----:B------:R-:W-:Y:S01]  /*74a0*/  @!PT LDS RZ, [RZ] ;  /* 0x00000000fffff984 */ /* 0x000fe20000000800 */
[----:B------:R-:W-:Y:S01]  /*74b0*/  @!PT LDS RZ, [RZ] ;  /* 0x00000000fffff984 */ /* 0x000fe20000000800 */
[----:B------:R1:W-:Y:S01]  /*74c0*/  @!P1 LDGSTS.E.BYPASS.LTC128B.128 [R201+0x4000], desc[UR16][R144.64] ;  /* 0x0400000090c99fae */ /* 0x0003e2000b981a10 */
[-C--:B------:R-:W-:Y:S02]  /*74d0*/  @!P0 LEA.HI.X R143, R148, R212.reuse, R152, 0x1, P3 ;  /* 0x000000d4948f8211 */ /* 0x080fe400018f0c98 */
[C---:B------:R-:W-:Y:S02]  /*74e0*/  @!P0 LEA R106, P3, R102.reuse, R213, 0x1 ;  /* 0x000000d5666a8211 */ /* 0x040fe400078608ff */
[----:B------:R1:W-:Y:S02]  /*74f0*/  @P1 STS.128 [R201+0x4000], RZ ;  /* 0x004000ffc9001388 */ /* 0x0003e40000000c00 */
[----:B------:R-:W-:Y:S03]  /*7500*/  @!P0 LEA.HI.X R107, R102, R212, R101, 0x1, P3 ;  /* 0x000000d4666b8211 */ /* 0x000fe600018f0c65 */
        /* <DEDUP_REMOVED lines=17> */
.L_x_1393:
[----:B------:R-:W-:Y:S04]  /*7620*/  DEPBAR.LE SB0, 0x0 ;  /* 0x000080000000791a */ /* 0x000fe80000000000 */
[----:B------:R-:W-:Y:S01]  /*7630*/  BAR.SYNC.DEFER_BLOCKING 0x0 ;  /* 0x0000000000007b1d */ /* 0x000fe20000010000 */
[----:B---3--:R-:W-:Y:S01]  /*7640*/  ISETP.GE.AND P0, PT, R203, UR6, PT ;  /* 0x00000006cb007c0c */ /* 0x008fe2000bf06270 */
[----:B-1----:R-:W-:Y:S04]  /*7650*/  IMAD.WIDE.U32 R6, R202, R206, RZ ;  /* 0x000000ceca067225 */ /* 0x002fe800078e00ff */
[----:B------:R-:W-:Y:S02]  /*7660*/  IMAD.SHL.U32 R4, R6, 0x40, RZ ;  /* 0x0000004006047824 */ /* 0x000fe400078e00ff */
[----:B------:R-:W-:Y:S03]  /*7670*/  IMAD R7, R202, R207, R7 ;  /* 0x000000cfca077224 */ /* 0x000fe600078e0207 */
[----:B------:R-:W-:Y:S02]  /*7680*/  @!P1 LEA R12, P4, R4, R215, 0x1 ;  /* 0x000000d7040c9211 */ /* 0x000fe400078808ff */
[----:B------:R-:W-:Y:S02]  /*7690*/  SHF.L.U64.HI R5, R6, 0x6, R7 ;  /* 0x0000000606057819 */ /* 0x000fe40000010207 */
[----:B------:R-:W-:Y:S02]  /*76a0*/  @!P0 LEA R2, P3, R206, R4, 0x4 ;  /* 0x00000004ce028211 */ /* 0x000fe400078620ff */
[----:B------:R-:W-:Y:S02]  /*76b0*/  @!P1 LEA.HI.X R13, R4, R214, R5, 0x1, P4 ;  /* 0x000000d6040d9211 */ /* 0x000fe400020f0c05 */
[----:B------:R-:W-:Y:S02]  /*76c0*/  @!P0 LEA.HI.X R7, R206, R5, R207, 0x4, P3 ;  /* 0x00000005ce078211 */ /* 0x000fe400018f24cf */
[----:B------:R-:W-:Y:S02]  /*76d0*/  @!P0 LEA R10, P3, R2, R215, 0x1 ;  /* 0x000000d7020a8211 */ /* 0x000fe400078608ff */
[----:B------:R-:W-:Y:S01]  /*76e0*/  @!P0 LEA R6, P2, R206, R4, 0x5 ;  /* 0x00000004ce068211 */ /* 0x000fe200078428ff */
[----:B------:R-:W-:Y:S01]  /*76f0*/  @!PT LDS RZ, [RZ] ;  /* 0x00000000fffff984 */ /* 0x000fe20000000800 */
[----:B------:R-:W-:Y:S01]  /*7700*/  @!PT LDS RZ, [RZ] ;  /* 0x00000000fffff984 */ /* 0x000fe20000000800 */
[----:B------:R-:W-:Y:S01]  /*7710*/  @!PT LDS RZ, [RZ] ;  /* 0x00000000fffff984 */ /* 0x000fe20000000800 */
[----:B------:R-:W-:Y:S01]  /*7720*/  @!P1 LDGSTS.E.BYPASS.LTC128B.128 [R201+0x6000], desc[UR16][R12.64] ;  /* 0x060000000cc99fae */ /* 0x000fe2000b981a10 */
[-C--:B------:R-:W-:Y:S01]  /*7730*/  @!P0 LEA.HI.X R11, R2, R214.reuse, R7, 0x1, P3 ;  /* 0x000000d6020b8211 */ /* 0x080fe200018f0c07 */
[----:B------:R-:W-:Y:S01]  /*7740*/  @!P0 IMAD R2, R207, 0x30, RZ ;  /* 0x00000030cf028824 */ /* 0x000fe200078e02ff */
[----:B------:R-:W-:Y:S03]  /*7750*/  @!P0 LEA.HI.X R9, R206, R5, R207, 0x5, P2 ;  /* 0x00000005ce098211 */ /* 0x000fe600010f2ccf */
[----:B------:R-:W-:Y:S01]  /*7760*/  @P1 STS.128 [R201+0x6000], RZ ;  /* 0x006000ffc9001388 */ /* 0x000fe20000000c00 */
[-C--:B------:R-:W-:Y:S01]  /*7770*/  @!P0 LEA R8, P2, R6, R215.reuse, 0x1 ;  /* 0x000000d706088211 */ /* 0x080fe200078408ff */
[----:B------:R-:W-:Y:S04]  /*7780*/  @!P0 IMAD.WIDE.U32 R4, R206, 0x30, R4 ;  /* 0x00000030ce048825 */ /* 0x000fe800078e0004 */
[----:B------:R-:W-:Y:S01]  /*7790*/  @P0 STS.128 [R201+0x6800], RZ ;  /* 0x006800ffc9000388 */ /* 0x000fe20000000c00 */
[-C--:B------:R-:W-:Y:S01]  /*77a0*/  @!P0 LEA.HI.X R9, R6, R214.reuse, R9, 0x1, P2 ;  /* 0x000000d606098211 */ /* 0x080fe200010f0c09 */
[----:B------:R-:W-:Y:S01]  /*77b0*/  @!P0 IMAD.IADD R2, R2, 0x1, R5 ;  /* 0x0000000102028824 */ /* 0x000fe200078e0205 */
[C---:B------:R-:W-:Y:S03]  /*77c0*/  @!P0 LEA R6, P2, R4.reuse, R215, 0x1 ;  /* 0x000000d704068211 */ /* 0x040fe600078408ff */
[----:B------:R-:W-:Y:S01]  /*77d0*/  @!PT LDS RZ, [RZ] ;  /* 0x00000000fffff984 */ /* 0x000fe20000000800 */
[----:B------:R-:W-:Y:S01]  /*77e0*/  @!PT LDS RZ, [RZ] ;  /* 0x00000000fffff984 */ /* 0x000fe20000000800 */
[----:B------:R-:W-:Y:S01]  /*77f0*/  @!PT LDS RZ, [RZ] ;  /* 0x00000000fffff984 */ /* 0x000fe20000000800 */
[----:B------:R-:W-:Y:S01]  /*7800*/  @!P0 LDGSTS.E.BYPASS.LTC128B.128 [R201+0x6800], desc[UR16][R10.64] ;  /* 0x068000000ac98fae */ /* 0x000fe2000b981a10 */
[----:B------:R-:W-:Y:S05]  /*7810*/  @!P0 LEA.HI.X R7, R4, R214, R2, 0x1, P2 ;  /* 0x000000d604078211 */ /* 0x000fea00010f0c02 */
[----:B------:R-:W-:Y:S01]  /*7820*/  @P0 STS.128 [R201+0x7000], RZ ;  /* 0x007000ffc9000388 */ /* 0x000fe20000000c00 */
[----:B------:R-:W-:Y:S05]  /*7830*/  ISETP.NE.AND P2, PT, R202, RZ, PT ;  /* 0x000000ffca00720c */ /* 0x000fea0003f45270 */
[----:B------:R-:W-:Y:S01]  /*7840*/  @!PT LDS RZ, [RZ] ;  /* 0x00000000fffff984 */ /* 0x000fe20000000800 */
[----:B------:R-:W-:Y:S01]  /*7850*/  @!PT LDS RZ, [RZ] ;  /* 0x00000000fffff984 */ /* 0x000fe20000000800 */
[----:B------:R-:W-:Y:S01]  /*7860*/  @!PT LDS RZ, [RZ] ;  /* 0x00000000fffff984 */ /* 0x000fe20000000800 */
[----:B------:R-:W-:Y:S06]  /*7870*/  @!P0 LDGSTS.E.BYPASS.LTC128B.128 [R201+0x7000], desc[UR16][R8.64] ;  /* 0x0700000008c98fae */ /* 0x000fec000b981a10 */
[----:B------:R-:W-:Y:S06]  /*7880*/  @P0 STS.128 [R201+0x7800], RZ ;  /* 0x007800ffc9000388 */ /* 0x000fec0000000c00 */
[----:B------:R-:W-:Y:S01]  /*7890*/  @!PT LDS RZ, [RZ] ;  /* 0x00000000fffff984 */ /* 0x000fe20000000800 */
[----:B------:R-:W-:Y:S01]  /*78a0*/  @!PT LDS RZ, [RZ] ;  /* 0x00000000fffff984 */ /* 0x000fe20000000800 */
[----:B------:R-:W-:Y:S01]  /*78b0*/  @!PT LDS RZ, [RZ] ;  /* 0x00000000fffff984 */ /* 0x000fe20000000800 */
[----:B------:R1:W-:Y:S06]  /*78c0*/  @!P0 LDGSTS.E.BYPASS.LTC128B.128 [R201+0x7800], desc[UR16][R6.64] ;  /* 0x0780000006c98fae */ /* 0x0003ec000b981a10 */
[----:B------:R-:W-:Y:S06]  /*78d0*/  LDSM.16.M88.4 R64, [R196] ;  /* 0x00000000c440783b */ /* 0x000fec0000000200 */
[----:B------:R-:W1:Y:S06]  /*78e0*/  LDSM.16.M88.4 R16, [R191+UR5+0x4000] ;  /* 0x00400005bf10783b */ /* 0x000e6c0008000200 */
[----:B------:R-:W2:Y:S06]  /*78f0*/  LDSM.16.M88.4 R60, [R196+0x2000] ;  /* 0x00200000c43c783b */ /* 0x000eac0000000200 */
[----:B------:R-:W3:Y:S06]  /*7900*/  LDSM.16.M88.4 R32, [R191+UR5+0x4800] ;  /* 0x00480005bf20783b */ /* 0x000eec0008000200 */
[----:B------:R-:W0:Y:S06]  /*7910*/  LDGDEPBAR ;  /* 0x00000000000079af */ /* 0x000e2c0000000000 */
[----:B------:R-:W5:Y:S06]  /*7920*/  LDSM.16.M88.4 R48, [R191+UR5+0x5000] ;  /* 0x00500005bf30783b */ /* 0x000f6c0008000200 */
[----:B------:R-:W4:Y:S06]  /*7930*/  LDSM.16.M88.4 R140, [R191+UR5+0x5800] ;  /* 0x00580005bf8c783b */ /* 0x000f2c0008000200 */
[----:B------:R-:W-:Y:S01]  /*7940*/  LDSM.16.M88.4 R144, [R199] ;  /* 0x00000000c790783b */ /* 0x000fe20000000200 */
[-C--:B-1----:R-:W-:Y:S05]  /*7950*/  HMMA.16816.F32 R4, R64, R16.reuse, RZ ;  /* 0x000000104004723c */ /* 0x082fea00000018ff */
[----:B------:R-:W1:Y:S06]  /*7960*/  LDSM.16.M88.4 R148, [R195+0x4000] ;  /* 0x00400000c394783b */ /* 0x000e6c0000000200 */
[----:B------:R-:W1:Y:S01]  /*7970*/  LDSM.16.M88.4 R152, [R199+0x2000] ;  /* 0x00200000c798783b */ /* 0x000e620000000200 */
[C---:B--2---:R-:W-:Y:S05]  /*7980*/  HMMA.16816.F32 R8, R60.reuse, R16, RZ ;  /* 0x000000103c08723c */ /* 0x044fea00000018ff */
[----:B------:R-:W2:Y:S03]  /*7990*/  LDSM.16.M88.4 R156, [R195+0x4800] ;  /* 0x00480000c39c783b */ /* 0x000ea60000000200 */
[-C--:B------:R-:W-:Y:S03]  /*79a0*/  HMMA.16816.F32 R12, R60, R18.reuse, RZ ;  /* 0x000000123c0c723c */ /* 0x080fe600000018ff */
[----:B------:R-:W2:Y:S05]  /*79b0*/  LDSM.16.M88.4 R160, [R195+0x5000] ;  /* 0x00500000c3a0783b */ /* 0x000eaa0000000200 */
[C---:B------:R-:W-:Y:S01]  /*79c0*/  HMMA.16816.F32 R16, R64.reuse, R18, RZ ;  /* 0x000000124010723c */ /* 0x040fe200000018ff */
[----:B------:R-:W2:Y:S06]  /*79d0*/  LDSM.16.M88.4 R164, [R195+0x5800] ;  /* 0x00580000c3a4783b */ /* 0x000eac0000000200 */
[----:B------:R-:W-:Y:S01]  /*79e0*/  LDSM.16.M88.4 R168, [R190+0x4000] ;  /* 0x00400000bea8783b */ /* 0x000fe20000000200 */
[-C--:B---3--:R-:W-:Y:S05]  /*79f0*/  HMMA.16816.F32 R20, R64, R32.reuse, RZ ;  /* 0x000000204014723c */ /* 0x088fea00000018ff */
[----:B------:R-:W-:Y:S03]  /*7a00*/  LDSM.16.M88.4 R172, [R197+0x2000] ;  /* 0x00200000c5ac783b */ /* 0x000fe60000000200 */
[C---:B------:R-:W-:Y:S03]  /*7a10*/  HMMA.16816.F32 R24, R60.reuse, R32, RZ ;  /* 0x000000203c18723c */ /* 0x040fe600000018ff */
[----:B------:R-:W-:Y:S05]  /*7a20*/  LDSM.16.M88.4 R176, [R194+0x4800] ;  /* 0x00480000c2b0783b */ /* 0x000fea0000000200 */
[-C--:B------:R-:W-:Y:S01]  /*7a30*/  HMMA.16816.F32 R28, R60, R34.reuse, RZ ;  /* 0x000000223c1c723c */ /* 0x080fe200000018ff */
[----:B------:R-:W-:Y:S06]  /*7a40*/  LDSM.16.M88.4 R180, [R194+0x5000] ;  /* 0x00500000c2b4783b */ /* 0x000fec0000000200 */
[----:B------:R-:W-:Y:S01]  /*7a50*/  LDSM.16.M88.4 R184, [R194+0x5800] ;  /* 0x00580000c2b8783b */ /* 0x000fe20000000200 */
        /* <DEDUP_REMOVED lines=8> */
[----:B------:R-:W-:Y:S01]  /*7ae0*/  HMMA.16816.F32 R64, R64, R142, RZ ;  /* 0x0000008e4040723c */ /* 0x000fe200000018ff */
[----:B------:R-:W3:Y:S07]  /*7af0*/  LDSM.16.M88.4 R140, [R197] ;  /* 0x00000000c58c783b */ /* 0x000eee0000000200 */
        /* <DEDUP_REMOVED lines=20> */
[----:B------:R-:W2:Y:S06]  /*7c40*/  LDSM.16.M88.4 R144, [R190+0x5000] ;  /* 0x00500000be90783b */ /* 0x000eac0000000200 */
[----:B------:R-:W4:Y:S01]  /*7c50*/  LDSM.16.M88.4 R164, [R198+0x2000] ;  /* 0x00200000c6a4783b */ /* 0x000f220000000200 */
[-C--:B---3--:R-:W-:Y:S01]  /*7c60*/  HMMA.16816.F32 R4, R140, R168.reuse, R4 ;  /* 0x000000a88c04723c */ /* 0x088fe20000001804 */
[----:B------:R-:W-:Y:S04]  /*7c70*/  DEPBAR.LE SB0, 0x0 ;  /* 0x000080000000791a */ /* 0x000fe80000000000 */
[----:B------:R-:W-:Y:S03]  /*7c80*/  BAR.SYNC.DEFER_BLOCKING 0x0 ;  /* 0x0000000000007b1d */ /* 0x000fe60000010000 */
[C---:B------:R-:W-:Y:S08]  /*7c90*/  HMMA.16816.F32 R8, R172.reuse, R168, R8 ;  /* 0x000000a8ac08723c */ /* 0x040ff00000001808 */
        /* <DEDUP_REMOVED lines=15> */
[C---:B----4-:R-:W-:Y:S08]  /*7d90*/  HMMA.16816.F32 R8, R164.reuse, R160, R8 ;  /* 0x000000a0a408723c */ /* 0x050ff00000001808 */
        /* <DEDUP_REMOVED lines=37> */
.L_x_1394:
[----:B------:R-:W-:Y:S01]  /*7ff0*/  FMNMX3.FTZ R101, R154, R66, R67, !PT ;  /* 0x000000429a657276 */ /* 0x000fe20007810043 */
[----:B------:R-:W2:Y:S01]  /*8000*/  SHFL.BFLY PT, R104, R149, 0x2, 0x1f ;  /* 0x0c401f0095687f89 */ /* 0x000ea200000e0000 */
[----:B------:R-:W-:Y:S01]  /*8010*/  FMNMX3.FTZ R2, R153, R56, R57, !PT ;  /* 0x0000003899027276 */ /* 0x000fe20007810039 */
[C---:B------:R-:W-:Y:S06]  /*8020*/  VIADD R163, R205.reuse, 0x76cf5d0a ;  /* 0x76cf5d0acda37836 */ /* 0x040fec0000000000 */
[----:B------:R-:W1:Y:S01]  /*8030*/  SHFL.BFLY PT, R103, R101, 0x2, 0x1f ;  /* 0x0c401f0065677f89 */ /* 0x000e6200000e0000 */
        /* <DEDUP_REMOVED lines=20> */
[----:B------:R-:W-:Y:S01]  /*8180*/  FADD.FTZ R0, -R103, R3 ;  /* 0x0000000367007221 */ /* 0x000fe20000010100 */
[----:B------:R-:W-:Y:S01]  /*8190*/  FMNMX3.FTZ R3, R106, R30, R31, !PT ;  /* 0x0000001e6a037276 */ /* 0x000fe2000781001f */
[----:B------:R1:W2:Y:S01]  /*81a0*/  MUFU.EX2 R101, R2 ;  /* 0x0000000200657308 */ /* 0x0002a20000000800 */
[----:B------:R-:W-:Y:S01]  /*81b0*/  FSEL R153, R153, RZ, P0 ;  /* 0x000000ff99997208 */ /* 0x000fe20000000000 */
[----:B------:R-:W-:Y:S01]  /*81c0*/  FMUL.FTZ R152, R103, UR4 ;  /* 0x0000000467987c20 */ /* 0x000fe20008410000 */
[----:B------:R-:W-:Y:S01]  /*81d0*/  FMNMX3.FTZ R3, R3, R42, R43, !PT ;  /* 0x0000002a03037276 */ /* 0x000fe2000781002b */
[----:B------:R-:W-:Y:S01]  /*81e0*/  FMUL.FTZ R154, R102, UR4 ;  /* 0x00000004669a7c20 */ /* 0x000fe20008410000 */
[----:B------:R-:W-:Y:S01]  /*81f0*/  FSETP.NEU.FTZ.AND P0, PT, R103, -INF , PT ;  /* 0xff8000006700780b */ /* 0x000fe20003f1d000 */
[----:B------:R-:W-:Y:S01]  /*8200*/  FFMA.FTZ R16, R16, UR4, -R153 ;  /* 0x0000000410107c23 */ /* 0x000fe20008010899 */
[----:B------:R-:W-:Y:S01]  /*8210*/  LOP3.LUT R106, R162, R233, R205, 0x96, !PT ;  /* 0x000000e9a26a7212 */ /* 0x000fe200078e96cd */
[--C-:B------:R-:W-:Y:S01]  /*8220*/  FFMA.FTZ R52, R52, UR4, -R153.reuse ;  /* 0x0000000434347c23 */ /* 0x100fe20008010899 */
[----:B------:R-:W-:Y:S01]  /*8230*/  FSEL R152, R152, RZ, P0 ;  /* 0x000000ff98987208 */ /* 0x000fe20000000000 */
[----:B------:R3:W-:Y:S01]  /*8240*/  MUFU.EX2 R238, R16 ;  /* 0x0000001000ee7308 */ /* 0x0007e20000000800 */
[----:B------:R-:W-:Y:S01]  /*8250*/  FSETP.NEU.FTZ.AND P0, PT, R102, -INF , PT ;  /* 0xff8000006600780b */ /* 0x000fe20003f1d000 */
[--C-:B------:R-:W-:Y:S01]  /*8260*/  FFMA.FTZ R17, R17, UR4, -R153.reuse ;  /* 0x0000000411117c23 */ /* 0x100fe20008010899 */
        /* <DEDUP_REMOVED lines=9> */
[----:B------:R-:W-:Y:S01]  /*8300*/  FFMA.FTZ R38, R38, UR4, -R152 ;  /* 0x0000000426267c23 */ /* 0x000fe20008010898 */
[--C-:B------:R-:W-:Y:S01]  /*8310*/  FFMA.FTZ R45, R45, UR4, -R154.reuse ;  /* 0x000000042d2d7c23 */ /* 0x100fe2000801089a */
[C---:B--2---:R-:W-:Y:S01]  /*8320*/  FMUL.FTZ R80, R101.reuse, R80 ;  /* 0x0000005065507220 */ /* 0x044fe20000410000 */
[----:B------:R-:W-:Y:S01]  /*8330*/  FMUL.FTZ R81, R101, R81 ;  /* 0x0000005165517220 */ /* 0x000fe20000410000 */
[----:B---3--:R-:W-:Y:S01]  /*8340*/  LOP3.LUT R16, R107, R221, RZ, 0x3c, !PT ;  /* 0x000000dd6b107212 */ /* 0x008fe200078e3cff */
[--C-:B------:R-:W-:Y:S01]  /*8350*/  FFMA.FTZ R41, R41, UR4, -R154.reuse ;  /* 0x0000000429297c23 */ /* 0x100fe2000801089a */
[----:B------:R-:W-:Y:S02]  /*8360*/  FFMA.FTZ R44, R44, UR4, -R154 ;  /* 0x000000042c2c7c23 */ /* 0x000fe4000801089a */
[----:B------:R2:W-:Y:S01]  /*8370*/  MUFU.EX2 R236, R18 ;  /* 0x0000001200ec7308 */ /* 0x0005e20000000800 */
[--C-:B------:R-:W-:Y:S01]  /*8380*/  FFMA.FTZ R4, R4, UR4, -R153.reuse ;  /* 0x0000000404047c23 */ /* 0x100fe20008010899 */
[----:B------:R-:W-:Y:S04]  /*8390*/  IMAD.WIDE.U32 R106, R140, -0x2daee0ad, RZ ;  /* 0xd2511f538c6a7825 */ /* 0x000fe800078e00ff */
[--C-:B------:R-:W-:Y:S01]  /*83a0*/  FFMA.FTZ R5, R5, UR4, -R153.reuse ;  /* 0x0000000405057c23 */ /* 0x100fe20008010899 */
[C---:B------:R-:W-:Y:S01]  /*83b0*/  FMUL.FTZ R68, R101.reuse, R68 ;  /* 0x0000004465447220 */ /* 0x040fe20000410000 */
[----:B------:R-:W-:Y:S01]  /*83c0*/  FMUL.FTZ R69, R101, R69 ;  /* 0x0000004565457220 */ /* 0x000fe20000410000 */
[----:B------:R-:W-:Y:S01]  /*83d0*/  FFMA.FTZ R32, R32, UR4, -R153 ;  /* 0x0000000420207c23 */ /* 0x000fe20008010899 */
[----:B-1----:R-:W-:Y:S01]  /*83e0*/  FMNMX3.FTZ R2, R3, R46, R47, !PT ;  /* 0x0000002e03027276 */ /* 0x002fe2000781002f */
[----:B------:R-:W-:Y:S01]  /*83f0*/  FMUL.FTZ R3, R0, UR4 ;  /* 0x0000000400037c20 */ /* 0x000fe20008410000 */
[C---:B----4-:R-:W-:Y:S01]  /*8400*/  FMUL.FTZ R82, R100.reuse, R82 ;  /* 0x0000005264527220 */ /* 0x050fe20000410000 */
[----:B------:R-:W-:Y:S01]  /*8410*/  FMUL.FTZ R83, R100, R83 ;  /* 0x0000005364537220 */ /* 0x000fe20000410000 */
[----:B------:R-:W-:Y:S01]  /*8420*/  FMNMX3.FTZ R0, R2, R58, R59, !PT ;  /* 0x0000003a02007276 */ /* 0x000fe2000781003b */
[C---:B------:R-:W-:Y:S01]  /*8430*/  FMUL.FTZ R70, R100.reuse, R70 ;  /* 0x0000004664467220 */ /* 0x040fe20000410000 */
[----:B------:R-:W-:Y:S01]  /*8440*/  FMUL.FTZ R71, R100, R71 ;  /* 0x0000004764477220 */ /* 0x000fe20000410000 */
[----:B------:R-:W1:Y:S01]  /*8450*/  MUFU.EX2 R3, R3 ;  /* 0x0000000300037308 */ /* 0x000e620000000800 */
[----:B------:R-:W-:Y:S01]  /*8460*/  FMNMX3.FTZ R0, R0, R62, R63, !PT ;  /* 0x0000003e00007276 */ /* 0x000fe2000781003f */
[--C-:B------:R-:W-:Y:S01]  /*8470*/  FFMA.FTZ R19, R19, UR4, -R152.reuse ;  /* 0x0000000413137c23 */ /* 0x100fe20008010898 */
[----:B--2---:R-:W-:Y:S01]  /*8480*/  LOP3.LUT R18, R240, R163, R107, 0x96, !PT ;  /* 0x000000a3f0127212 */ /* 0x004fe200078e966b */
[----:B------:R-:W-:Y:S04]  /*8490*/  IMAD.WIDE.U32 R142, R142, -0x2daee0ad, RZ ;  /* 0xd2511f538e8e7825 */ /* 0x000fe800078e00ff */
[--C-:B------:R-:W-:Y:S01]  /*84a0*/  FFMA.FTZ R33, R33, UR4, -R153.reuse ;  /* 0x0000000421217c23 */ /* 0x100fe20008010899 */
[----:B------:R-:W2:Y:S01]  /*84b0*/  SHFL.BFLY PT, R2, R0, 0x2, 0x1f ;  /* 0x0c401f0000027f89 */ /* 0x000ea200000e0000 */
[----:B------:R-:W-:Y:S01]  /*84c0*/  FFMA.FTZ R20, R20, UR4, -R153 ;  /* 0x0000000414147c23 */ /* 0x000fe20008010899 */
[----:B------:R3:W-:Y:S01]  /*84d0*/  MUFU.EX2 R237, R17 ;  /* 0x0000001100ed7308 */ /* 0x0007e20000000800 */
[----:B------:R-:W-:Y:S01]  /*84e0*/  LOP3.LUT R106, R164, R106, R143, 0x96, !PT ;  /* 0x0000006aa46a7212 */ /* 0x000fe200078e968f */
[----:B------:R-:W-:Y:S04]  /*84f0*/  IMAD.WIDE.U32 R140, R141, -0x2daee0ad, RZ ;  /* 0xd2511f538d8c7825 */ /* 0x000fe800078e00ff */
[----:B------:R-:W-:Y:S01]  /*8500*/  FFMA.FTZ R21, R21, UR4, -R153 ;  /* 0x0000000415157c23 */ /* 0x000fe20008010899 */
[C---:B------:R-:W-:Y:S01]  /*8510*/  FMUL.FTZ R88, R101.reuse, R88 ;  /* 0x0000005865587220 */ /* 0x040fe20000410000 */
        /* <DEDUP_REMOVED lines=20> */
[--C-:B------:R-:W-:Y:S01]  /*8660*/  FFMA.FTZ R6, R6, UR4, -R152.reuse ;  /* 0x0000000406067c23 */ /* 0x100fe20008010898 */
[----:B------:R-:W-:Y:S01]  /*8670*/  LOP3.LUT R17, R210, R144, R159, 0x96, !PT ;  /* 0x00000090d2117212 */ /* 0x000fe200078e969f */
[----:B------:R-:W-:Y:S01]  /*8680*/  IMAD.WIDE.U32 R160, R16, -0x326172a9, RZ ;  /* 0xcd9e8d5710a07825 */ /* 0x000fe200078e00ff */
[----:B------:R-:W2:Y:S01]  /*8690*/  SHFL.BFLY PT, R2, R0, 0x1, 0x1f ;  /* 0x0c201f0000027f89 */ /* 0x000ea200000e0000 */
[----:B------:R-:W-:Y:S02]  /*86a0*/  MUFU.EX2 R225, R6 ;  /* 0x0000000600e17308 */ /* 0x000fe40000000800 */
[----:B------:R-:W-:Y:S01]  /*86b0*/  FFMA.FTZ R7, R7, UR4, -R152 ;  /* 0x0000000407077c23 */ /* 0x000fe20008010898 */
[C---:B------:R-:W-:Y:S01]  /*86c0*/  VIADD R159, R205.reuse, 0xa9066899 ;  /* 0xa9066899cd9f7836 */ /* 0x040fe20000000000 */
        /* <DEDUP_REMOVED lines=38> */
[----:B------:R-:W-:Y:S01]  /*8930*/  PRMT R16, R4, 0x7771, RZ ;  /* 0x0000777104107816 */ /* 0x000fe200000000ff */
[----:B------:R-:W-:Y:S01]  /*8940*/  FMUL.FTZ R19, R100, R123 ;  /* 0x0000007b64137220 */ /* 0x000fe20000410000 */
[----:B------:R-:W-:Y:S01]  /*8950*/  PRMT R18, R4, 0x7773, RZ ;  /* 0x0000777304127816 */ /* 0x000fe200000000ff */
[----:B------:R-:W-:Y:S01]  /*8960*/  FFMA.FTZ R35, R35, UR4, -R152 ;  /* 0x0000000423237c23 */ /* 0x000fe20008010898 */
[C---:B------:R-:W-:Y:S01]  /*8970*/  LOP3.LUT R4, R6.reuse, 0xffff, RZ, 0xc0, !PT ;  /* 0x0000ffff06047812 */ /* 0x040fe200078ec0ff */
[----:B------:R-:W-:Y:S01]  /*8980*/  FMUL.FTZ R84, R3, R84 ;  /* 0x0000005403547220 */ /* 0x000fe20000410000 */
[----:B------:R-:W-:Y:S01]  /*8990*/  LOP3.LUT R0, R209, R156, R5, 0x96, !PT ;  /* 0x0000009cd1007212 */ /* 0x000fe200078e9605 */
[C---:B--2---:R-:W-:Y:S01]  /*89a0*/  FMUL.FTZ R12, R3.reuse, R116 ;  /* 0x00000074030c7220 */ /* 0x044fe20000410000 */
[----:B------:R-:W-:Y:S01]  /*89b0*/  LOP3.LUT R5, R6, 0xff, RZ, 0xc0, !PT ;  /* 0x000000ff06057812 */ /* 0x000fe200078ec0ff */
[----:B------:R2:W-:Y:S01]  /*89c0*/  MUFU.EX2 R180, R32 ;  /* 0x0000002000b47308 */ /* 0x0005e20000000800 */
[----:B------:R-:W-:Y:S01]  /*89d0*/  SHF.R.U32.HI R4, RZ, 0x8, R4 ;  /* 0x00000008ff047819 */ /* 0x000fe20000011604 */
[----:B------:R-:W-:Y:S01]  /*89e0*/  FMUL.FTZ R85, R3, R85 ;  /* 0x0000005503557220 */ /* 0x000fe20000410000 */
[----:B------:R-:W-:Y:S01]  /*89f0*/  LOP3.LUT R7, R7, 0xff, RZ, 0xc0, !PT ;  /* 0x000000ff07077812 */ /* 0x000fe200078ec0ff */
[C---:B------:R-:W-:Y:S01]  /*8a00*/  FMUL.FTZ R90, R100.reuse, R90 ;  /* 0x0000005a645a7220 */ /* 0x040fe20000410000 */
[----:B------:R-:W-:Y:S01]  /*8a10*/  PRMT R140, R5, 0x5410, R4 ;  /* 0x00005410058c7816 */ /* 0x000fe20000000004 */
[----:B------:R-:W-:Y:S01]  /*8a20*/  FMUL.FTZ R91, R100, R91 ;  /* 0x0000005b645b7220 */ /* 0x000fe20000410000 */
[----:B------:R-:W-:Y:S01]  /*8a30*/  PRMT R5, R6, 0x7632, R5 ;  /* 0x0000763206057816 */ /* 0x000fe20000000005 */
[----:B---3--:R-:W-:Y:S01]  /*8a40*/  FMUL.FTZ R13, R3, R117 ;  /* 0x00000075030d7220 */ /* 0x008fe20000410000 */
[----:B------:R-:W-:Y:S01]  /*8a50*/  LOP3.LUT R4, R0, 0xffff, RZ, 0xc0, !PT ;  /* 0x0000ffff00047812 */ /* 0x000fe200078ec0ff */
[----:B------:R3:W-:Y:S01]  /*8a60*/  MUFU.EX2 R179, R33 ;  /* 0x0000002100b37308 */ /* 0x0007e20000000800 */
[----:B------:R-:W-:Y:S01]  /*8a70*/  FSEL R155, R155, RZ, P0 ;  /* 0x000000ff9b9b7208 */ /* 0x000fe20000000000 */
[----:B------:R-:W-:Y:S01]  /*8a80*/  FFMA.FTZ R29, R29, UR4, -R154 ;  /* 0x000000041d1d7c23 */ /* 0x000fe2000801089a */
        /* <DEDUP_REMOVED lines=15> */
[----:B------:R-:W4:Y:S01]  /*8b80*/  MUFU.EX2 R185, R11 ;  /* 0x0000000b00b97308 */ /* 0x000f220000000800 */
[----:B------:R-:W-:Y:S01]  /*8b90*/  SHF.R.U32.HI R4, RZ, 0x18, R0 ;  /* 0x00000018ff047819 */ /* 0x000fe20000011600 */
[----:B------:R-:W-:Y:S01]  /*8ba0*/  FFMA.FTZ R47, R47, UR4, -R155 ;  /* 0x000000042f2f7c23 */ /* 0x000fe2000801089b */
[----:B------:R-:W-:Y:S01]  /*8bb0*/  LOP3.LUT R0, R7, 0xff, RZ, 0xc0, !PT ;  /* 0x000000ff07007812 */ /* 0x000fe200078ec0ff */
[C---:B--2---:R-:W-:Y:S01]  /*8bc0*/  FMUL.FTZ R32, R101.reuse, R124 ;  /* 0x0000007c65207220 */ /* 0x044fe20000410000 */
[----:B------:R-:W-:Y:S01]  /*8bd0*/  PRMT R7, R6, 0x5410, R9 ;  /* 0x0000541006077816 */ /* 0x000fe20000000009 */
[----:B---3--:R-:W-:Y:S01]  /*8be0*/  FMUL.FTZ R33, R101, R125 ;  /* 0x0000007d65217220 */ /* 0x008fe20000410000 */
[----:B------:R-:W-:Y:S03]  /*8bf0*/  PRMT R6, R0, 0x5410, R4 ;  /* 0x0000541000067816 */ /* 0x000fe60000000004 */
[----:B------:R-:W-:Y:S01]  /*8c00*/  MUFU.EX2 R181, R15 ;  /* 0x0000000f00b57308 */ /* 0x000fe20000000800 */
[--C-:B------:R-:W-:Y:S01]  /*8c10*/  HSET2.LE.AND R142, R142, R200.reuse, PT ;  /* 0x000000c88e8e7233 */ /* 0x100fe20003803000 */
[--C-:B------:R-:W-:Y:S01]  /*8c20*/  FFMA.FTZ R30, R30, UR4, -R155.reuse ;  /* 0x000000041e1e7c23 */ /* 0x100fe2000801089b */
        /* <DEDUP_REMOVED lines=21> */
[--C-:B------:R-:W-:Y:S01]  /*8d80*/  FFMA.FTZ R51, R51, UR4, -R152.reuse ;  /* 0x0000000433337c23 */ /* 0x100fe20008010898 */
[--C-:B------:R-:W-:Y:S01]  /*8d90*/  HSET2.LE.AND R4, R7, R200.reuse, PT ;  /* 0x000000c807047233 */ /* 0x100fe20003803000 */
[----:B------:R-:W-:Y:S01]  /*8da0*/  FMUL.FTZ R7, R100, R111 ;  /* 0x0000006f64077220 */ /* 0x000fe20000410000 */
[--C-:B------:R-:W-:Y:S01]  /*8db0*/  HSET2.LE.AND R5, R8, R200.reuse, PT ;  /* 0x000000c808057233 */ /* 0x100fe20003803000 */
[----:B------:R3:W-:Y:S01]  /*8dc0*/  MUFU.EX2 R178, R34 ;  /* 0x0000002200b27308 */ /* 0x0007e20000000800 */
[--C-:B------:R-:W-:Y:S01]  /*8dd0*/  HSET2.LE.AND R6, R6, R200.reuse, PT ;  /* 0x000000c806067233 */ /* 0x100fe20003803000 */
[--C-:B------:R-:W-:Y:S01]  /*8de0*/  FFMA.FTZ R64, R64, UR4, -R153.reuse ;  /* 0x0000000440407c23 */ /* 0x100fe20008010899 */
[----:B-1----:R-:W-:Y:S01]  /*8df0*/  F2FP.F16.F32.PACK_AB R148, R224, R187 ;  /* 0x000000bbe094723e */ /* 0x002fe200000000ff */
[----:B------:R-:W-:Y:S01]  /*8e00*/  FFMA.FTZ R65, R65, UR4, -R153 ;  /* 0x0000000441417c23 */ /* 0x000fe20008010899 */
[----:B----4-:R-:W-:Y:S01]  /*8e10*/  F2FP.F16.F32.PACK_AB R149, R185, R186 ;  /* 0x000000bab995723e */ /* 0x010fe200000000ff */
[----:B------:R-:W-:Y:S01]  /*8e20*/  FFMA.FTZ R22, R22, UR4, -R152 ;  /* 0x0000000416167c23 */ /* 0x000fe20008010898 */
[----:B------:R-:W-:Y:S01]  /*8e30*/  LOP3.LUT R141, R141, R4, RZ, 0xc0, !PT ;  /* 0x000000048d8d7212 */ /* 0x000fe200078ec0ff */
[C---:B------:R-:W-:Y:S01]  /*8e40*/  FMUL.FTZ R4, R101.reuse, R108 ;  /* 0x0000006c65047220 */ /* 0x040fe20000410000 */
        /* <DEDUP_REMOVED lines=11> */
[----:B------:R2:W4:Y:S04]  /*8f00*/  MUFU.EX2 R177, R35 ;  /* 0x0000002300b17308 */ /* 0x0005280000000800 */
        /* <DEDUP_REMOVED lines=9> */
[----:B------:R-:W5:Y:S01]  /*8fa0*/  LDSM.16.MT88.4 R112, [R189+0x6000] ;  /* 0x00600000bd70783b */ /* 0x000f620000004200 */
[C---:B------:R-:W-:Y:S01]  /*8fb0*/  FMUL.FTZ R78, R0.reuse, R78 ;  /* 0x0000004e004e7220 */ /* 0x040fe20000410000 */
[C---:B------:R-:W-:Y:S01]  /*8fc0*/  FMUL.FTZ R79, R0.reuse, R79 ;  /* 0x0000004f004f7220 */ /* 0x040fe20000410000 */
[C---:B------:R-:W-:Y:S01]  /*8fd0*/  FMUL.FTZ R94, R0.reuse, R94 ;  /* 0x0000005e005e7220 */ /* 0x040fe20000410000 */
[C---:B------:R-:W-:Y:S01]  /*8fe0*/  FMUL.FTZ R95, R0.reuse, R95 ;  /* 0x0000005f005f7220 */ /* 0x040fe20000410000 */
[C---:B------:R-:W-:Y:S01]  /*8ff0*/  HMMA.16816.F32 R8, R148.reuse, R144, R8 ;  /* 0x000000909408723c */ /* 0x040fe20000001808 */
[----:B------:R-:W-:Y:S03]  /*9000*/  MUFU.EX2 R145, R45 ;  /* 0x0000002d00917308 */ /* 0x000fe60000000800 */
[----:B------:R-:W-:Y:S02]  /*9010*/  VIADD R144, R205, 0x646e171e ;  /* 0x646e171ecd907836 */ /* 0x000fe40000000000 */
[C---:B------:R-:W-:Y:S01]  /*9020*/  FMUL.FTZ R98, R0.reuse, R98 ;  /* 0x0000006200627220 */ /* 0x040fe20000410000 */
[----:B------:R-:W-:Y:S01]  /*9030*/  FMUL.FTZ R99, R0, R99 ;  /* 0x0000006300637220 */ /* 0x000fe20000410000 */
[----:B------:R-:W-:Y:S01]  /*9040*/  FMUL.FTZ R18, R100, R122 ;  /* 0x0000007a64127220 */ /* 0x000fe20000410000 */
[-C--:B------:R-:W-:Y:S02]  /*9050*/  HMMA.16816.F32 R12, R148, R146.reuse, R12 ;  /* 0x00000092940c723c */ /* 0x080fe4000000180c */
[----:B------:R4:W-:Y:S01]  /*9060*/  MUFU.EX2 R171, R29 ;  /* 0x0000001d00ab7308 */ /* 0x0009e20000000800 */
[C---:B------:R-:W-:Y:S01]  /*9070*/  FMUL.FTZ R74, R0.reuse, R74 ;  /* 0x0000004a004a7220 */ /* 0x040fe20000410000 */
[----:B------:R-:W-:Y:S01]  /*9080*/  FMUL.FTZ R75, R0, R75 ;  /* 0x0000004b004b7220 */ /* 0x000fe20000410000 */
[----:B------:R-:W-:Y:S01]  /*9090*/  LOP3.LUT R105, R208, R158, R107, 0x96, !PT ;  /* 0x0000009ed0697212 */ /* 0x000fe200078e966b */
[----:B---3--:R-:W-:Y:S01]  /*90a0*/  FMUL.FTZ R34, R100, R126 ;  /* 0x0000007e64227220 */ /* 0x008fe20000410000 */
[----:B------:R-:W-:Y:S01]  /*90b0*/  LOP3.LUT R156, R208, R160, R157, 0x96, !PT ;  /* 0x000000a0d09c7212 */ /* 0x000fe200078e969d */
[C---:B------:R-:W-:Y:S04]  /*90c0*/  HMMA.16816.F32 R16, R140.reuse, R146, R16 ;  /* 0x000000928c10723c */ /* 0x040fe80000001810 */
[----:B------:R-:W-:Y:S01]  /*90d0*/  MUFU.EX2 R146, R44 ;  /* 0x0000002c00927308 */ /* 0x000fe20000000800 */
[----:B------:R-:W-:Y:S04]  /*90e0*/  IMAD.WIDE.U32 R116, R105, -0x2daee0ad, RZ ;  /* 0xd2511f5369747825 */ /* 0x000fe800078e00ff */
[----:B--2---:R-:W-:Y:S01]  /*90f0*/  FMUL.FTZ R35, R100, R127 ;  /* 0x0000007f64237220 */ /* 0x004fe20000410000 */
[----:B------:R-:W-:Y:S01]  /*9100*/  ISETP.GT.AND P0, PT, R202, RZ, PT ;  /* 0x000000ffca00720c */ /* 0x000fe20003f04270 */
[----:B------:R-:W-:Y:S01]  /*9110*/  FMUL.FTZ R86, R0, R86 ;  /* 0x0000005600567220 */ /* 0x000fe20000410000 */
[-C--:B-1----:R-:W-:Y:S02]  /*9120*/  HMMA.16816.F32 R68, R140, R108.reuse, R68 ;  /* 0x0000006c8c44723c */ /* 0x082fe40000001844 */
[----:B------:R1:W-:Y:S01]  /*9130*/  MUFU.EX2 R170, R30 ;  /* 0x0000001e00aa7308 */ /* 0x0003e20000000800 */
[----:B------:R-:W-:Y:S01]  /*9140*/  PRMT R119, R116, 0x7773, RZ ;  /* 0x0000777374777816 */ /* 0x000fe200000000ff */
[----:B------:R-:W-:Y:S01]  /*9150*/  IMAD.WIDE.U32 R156, R156, -0x2daee0ad, RZ ;  /* 0xd2511f539c9c7825 */ /* 0x000fe200078e00ff */
[----:B------:R-:W-:Y:S03]  /*9160*/  PRMT R118, R116, 0x7772, RZ ;  /* 0x0000777274767816 */ /* 0x000fe600000000ff */
[----:B----4-:R-:W-:Y:S01]  /*9170*/  FMUL.FTZ R29, R101, R133 ;  /* 0x00000085651d7220 */ /* 0x010fe20000410000 */
[C---:B------:R-:W-:Y:S03]  /*9180*/  HMMA.16816.F32 R72, R148.reuse, R108, R72 ;  /* 0x0000006c9448723c */ /* 0x040fe60000001848 */
[----:B------:R2:W-:Y:S01]  /*9190*/  MUFU.EX2 R167, R25 ;  /* 0x0000001900a77308 */ /* 0x0005e20000000800 */
[C---:B------:R-:W-:Y:S01]  /*91a0*/  PRMT R109, R156.reuse, 0x7773, RZ ;  /* 0x000077739c6d7816 */ /* 0x040fe200000000ff */
[----:B------:R-:W-:Y:S01]  /*91b0*/  IMAD.MOV.U32 R107, RZ, RZ, R116 ;  /* 0x000000ffff6b7224 */ /* 0x000fe200078e0074 */
[----:B------:R-:W-:Y:S01]  /*91c0*/  PRMT R108, R156, 0x7772, RZ ;  /* 0x000077729c6c7816 */ /* 0x000fe200000000ff */
[----:B------:R-:W-:Y:S01]  /*91d0*/  FMUL.FTZ R87, R0, R87 ;  /* 0x0000005700577220 */ /* 0x000fe20000410000 */
[-C--:B------:R-:W-:Y:S05]  /*91e0*/  HMMA.16816.F32 R76, R148, R110.reuse, R76 ;  /* 0x0000006e944c723c */ /* 0x080fea000000184c */
[----:B------:R3:W-:Y:S01]  /*91f0*/  MUFU.EX2 R165, R27 ;  /* 0x0000001b00a57308 */ /* 0x0007e20000000800 */
[----:B------:R-:W-:Y:S01]  /*9200*/  PRMT R124, R108, 0x5410, R109 ;  /* 0x000054106c7c7816 */ /* 0x000fe2000000006d */
[----:B-1----:R-:W-:Y:S01]  /*9210*/  FMUL.FTZ R30, R100, R134 ;  /* 0x00000086641e7220 */ /* 0x002fe20000410000 */
[----:B------:R-:W-:Y:S01]  /*9220*/  PRMT R118, R118, 0x5410, R119 ;  /* 0x0000541076767816 */ /* 0x000fe20000000077 */
[--C-:B------:R-:W-:Y:S01]  /*9230*/  FFMA.FTZ R28, R28, UR4, -R154.reuse ;  /* 0x000000041c1c7c23 */ /* 0x100fe2000801089a */
[----:B------:R-:W-:Y:S01]  /*9240*/  LOP3.LUT R107, R107, 0xff, RZ, 0xc0, !PT ;  /* 0x000000ff6b6b7812 */ /* 0x000fe200078ec0ff */
[C---:B------:R-:W-:Y:S04]  /*9250*/  HMMA.16816.F32 R80, R140.reuse, R110, R80 ;  /* 0x0000006e8c50723c */ /* 0x040fe80000001850 */
[----:B------:R1:W-:Y:S01]  /*9260*/  MUFU.EX2 R176, R20 ;  /* 0x0000001400b07308 */ /* 0x0003e20000000800 */
[----:B------:R-:W4:Y:S01]  /*9270*/  LDSM.16.MT88.4 R108, [R192+0x6000] ;  /* 0x00600000c06c783b */ /* 0x000f220000004200 */
[C---:B------:R-:W-:Y:S01]  /*9280*/  LOP3.LUT R105, R144.reuse, R168, R157, 0x96, !PT ;  /* 0x000000a890697212 */ /* 0x040fe200078e969d */
[----:B--2---:R-:W-:Y:S01]  /*9290*/  FMUL.FTZ R25, R101, R137 ;  /* 0x0000008965197220 */ /* 0x004fe20000410000 */
[----:B------:R-:W-:Y:S01]  /*92a0*/  LOP3.LUT R106, R144, R166, R117, 0x96, !PT ;  /* 0x000000a6906a7212 */ /* 0x000fe200078e9675 */
[----:B------:R-:W-:Y:S01]  /*92b0*/  FFMA.FTZ R24, R24, UR4, -R154 ;  /* 0x0000000418187c23 */ /* 0x000fe2000801089a */
[-C--:B-----5:R-:W-:Y:S04]  /*92c0*/  HMMA.16816.F32 R32, R140, R112.reuse, R32 ;  /* 0x000000708c20723c */ /* 0x0a0fe80000001820 */
[----:B------:R2:W5:Y:S01]  /*92d0*/  MUFU.EX2 R175, R21 ;  /* 0x0000001500af7308 */ /* 0x0005620000000800 */
[----:B------:R-:W-:Y:S01]  /*92e0*/  PRMT R117, R116, 0x7771, RZ ;  /* 0x0000777174757816 */ /* 0x000fe200000000ff */
[----:B---3--:R-:W-:Y:S01]  /*92f0*/  FMUL.FTZ R27, R100, R139 ;  /* 0x0000008b641b7220 */ /* 0x008fe20000410000 */
[----:B------:R-:W-:Y:S01]  /*9300*/  IMAD.MOV.U32 R116, RZ, RZ, R156 ;  /* 0x000000ffff747224 */ /* 0x000fe200078e009c */
[----:B------:R-:W-:Y:S01]  /*9310*/  PRMT R123, R156, 0x7771, RZ ;  /* 0x000077719c7b7816 */ /* 0x000fe200000000ff */
[--C-:B------:R-:W-:Y:S01]  /*9320*/  FFMA.FTZ R50, R50, UR4, -R152.reuse ;  /* 0x0000000432327c23 */ /* 0x100fe20008010898 */
[C---:B------:R-:W-:Y:S04]  /*9330*/  HMMA.16816.F32 R84, R148.reuse, R112, R84 ;  /* 0x000000709454723c */ /* 0x040fe80000001854 */
[----:B------:R3:W-:Y:S01]  /*9340*/  MUFU.EX2 R174, R22 ;  /* 0x0000001600ae7308 */ /* 0x0007e20000000800 */
[----:B------:R-:W-:Y:S01]  /*9350*/  PRMT R117, R107, 0x5410, R117 ;  /* 0x000054106b757816 */ /* 0x000fe20000000075 */
[----:B------:R-:W-:Y:S01]  /*9360*/  FFMA.FTZ R107, R23, UR4, -R152 ;  /* 0x00000004176b7c23 */ /* 0x000fe20008010898 */
[C---:B-1----:R-:W-:Y:S01]  /*9370*/  FMUL.FTZ R20, R3.reuse, R128 ;  /* 0x0000008003147220 */ /* 0x042fe20000410000 */
[----:B------:R-:W-:Y:S01]  /*9380*/  FMUL.FTZ R23, R0, R131 ;  /* 0x0000008300177220 */ /* 0x000fe20000410000 */
[C---:B------:R-:W-:Y:S05]  /*9390*/  LOP3.LUT R112, R106.reuse, 0xffff, RZ, 0xc0, !PT ;  /* 0x0000ffff6a707812 */ /* 0x040fea00078ec0ff */
[----:B------:R1:W-:Y:S01]  /*93a0*/  MUFU.EX2 R172, R28 ;  /* 0x0000001c00ac7308 */ /* 0x0003e20000000800 */
[----:B--2---:R-:W-:Y:S01]  /*93b0*/  FMUL.FTZ R21, R3, R129 ;  /* 0x0000008103157220 */ /* 0x004fe20000410000 */
[----:B------:R-:W-:Y:S01]  /*93c0*/  LOP3.LUT R113, R106, 0xff, RZ, 0xc0, !PT ;  /* 0x000000ff6a717812 */ /* 0x000fe200078ec0ff */
[----:B------:R-:W-:Y:S01]  /*93d0*/  FFMA.FTZ R42, R42, UR4, -R155 ;  /* 0x000000042a2a7c23 */ /* 0x000fe2000801089b */
[----:B------:R-:W-:Y:S01]  /*93e0*/  SHF.R.U32.HI R112, RZ, 0x8, R112 ;  /* 0x00000008ff707819 */ /* 0x000fe20000011670 */
[----:B------:R-:W-:Y:S01]  /*93f0*/  FFMA.FTZ R54, R54, UR4, -R152 ;  /* 0x0000000436367c23 */ /* 0x000fe20008010898 */
[----:B------:R-:W-:Y:S01]  /*9400*/  LOP3.LUT R116, R116, 0xff, RZ, 0xc0, !PT ;  /* 0x000000ff74747812 */ /* 0x000fe200078ec0ff */
[--C-:B------:R-:W-:Y:S03]  /*9410*/  FFMA.FTZ R56, R56, UR4, -R154.reuse ;  /* 0x0000000438387c23 */ /* 0x100fe6000801089a */
[----:B------:R2:W5:Y:S01]  /*9420*/  MUFU.EX2 R173, R107 ;  /* 0x0000006b00ad7308 */ /* 0x0005620000000800 */
[----:B---3--:R-:W-:Y:S01]  /*9430*/  FMUL.FTZ R22, R0, R130 ;  /* 0x0000008200167220 */ /* 0x008fe20000410000 */
[----:B------:R-:W-:Y:S01]  /*9440*/  PRMT R123, R116, 0x5410, R123 ;  /* 0x00005410747b7816 */ /* 0x000fe2000000007b */
[----:B------:R-:W-:Y:S01]  /*9450*/  FFMA.FTZ R57, R57, UR4, -R154 ;  /* 0x0000000439397c23 */ /* 0x000fe2000801089a */
[----:B------:R-:W-:Y:S01]  /*9460*/  LOP3.LUT R116, R105, 0xff, RZ, 0xc0, !PT ;  /* 0x000000ff69747812 */ /* 0x000fe200078ec0ff */
[----:B------:R-:W-:Y:S01]  /*9470*/  FFMA.FTZ R67, R67, UR4, -R152 ;  /* 0x0000000443437c23 */ /* 0x000fe20008010898 */
[----:B------:R-:W-:Y:S01]  /*9480*/  PRMT R122, R113, 0x5410, R112 ;  /* 0x00005410717a7816 */ /* 0x000fe20000000070 */
[----:B------:R-:W-:Y:S01]  /*9490*/  FFMA.FTZ R66, R66, UR4, -R152 ;  /* 0x0000000442427c23 */ /* 0x000fe20008010898 */
[-C--:B------:R-:W-:Y:S02]  /*94a0*/  HMMA.16816.F32 R20, R148, R114.reuse, R20 ;  /* 0x000000729414723c */ /* 0x080fe40000001814 */
[----:B------:R-:W-:Y:S01]  /*94b0*/  MUFU.EX2 R168, R24 ;  /* 0x0000001800a87308 */ /* 0x000fe20000000800 */
[----:B-1----:R-:W-:Y:S01]  /*94c0*/  PRMT R28, R106, 0x7632, R28 ;  /* 0x000076326a1c7816 */ /* 0x002fe2000000001c */
[--C-:B------:R-:W-:Y:S01]  /*94d0*/  FFMA.FTZ R58, R58, UR4, -R155.reuse ;  /* 0x000000043a3a7c23 */ /* 0x100fe2000801089b */
[----:B------:R-:W-:Y:S01]  /*94e0*/  PRMT R112, R105, 0x7632, R112 ;  /* 0x0000763269707816 */ /* 0x000fe20000000070 */
[--C-:B------:R-:W-:Y:S01]  /*94f0*/  FFMA.FTZ R59, R59, UR4, -R155.reuse ;  /* 0x000000043b3b7c23 */ /* 0x100fe2000801089b */
[----:B------:R-:W-:Y:S01]  /*9500*/  LOP3.LUT R113, R28, 0xff, RZ, 0xc0, !PT ;  /* 0x000000ff1c717812 */ /* 0x000fe200078ec0ff */
[C---:B------:R-:W-:Y:S04]  /*9510*/  HMMA.16816.F32 R88, R140.reuse, R114, R88 ;  /* 0x000000728c58723c */ /* 0x040fe80000001858 */
[----:B------:R1:W3:Y:S01]  /*9520*/  MUFU.EX2 R166, R26 ;  /* 0x0000001a00a67308 */ /* 0x0002e20000000800 */
[----:B------:R-:W-:Y:S01]  /*9530*/  SHF.R.U32.HI R115, RZ, 0x18, R106 ;  /* 0x00000018ff737819 */ /* 0x000fe2000001166a */
[----:B--2---:R-:W-:Y:S01]  /*9540*/  FFMA.FTZ R107, R31, UR4, -R155 ;  /* 0x000000041f6b7c23 */ /* 0x004fe2000801089b */
[----:B------:R-:W-:Y:S01]  /*9550*/  LOP3.LUT R106, R105, 0xffff, RZ, 0xc0, !PT ;  /* 0x0000ffff696a7812 */ /* 0x000fe200078ec0ff */
[----:B------:R-:W-:Y:S01]  /*9560*/  FMUL.FTZ R28, R101, R132 ;  /* 0x00000084651c7220 */ /* 0x000fe20000410000 */
[----:B------:R-:W-:Y:S01]  /*9570*/  SHF.R.U32.HI R114, RZ, 0x18, R105 ;  /* 0x00000018ff727819 */ /* 0x000fe20000011669 */
[----:B------:R-:W-:Y:S01]  /*9580*/  FMUL.FTZ R31, R100, R135 ;  /* 0x00000087641f7220 */ /* 0x000fe20000410000 */
[----:B------:R-:W-:Y:S03]  /*9590*/  SHF.R.U32.HI R106, RZ, 0x8, R106 ;  /* 0x00000008ff6a7819 */ /* 0x000fe6000001166a */
[----:B------:R2:W3:Y:S01]  /*95a0*/  MUFU.EX2 R169, R107 ;  /* 0x0000006b00a97308 */ /* 0x0004e20000000800 */
[----:B------:R-:W-:Y:S01]  /*95b0*/  LOP3.LUT R105, R112, 0xff, RZ, 0xc0, !PT ;  /* 0x000000ff70697812 */ /* 0x000fe200078ec0ff */
[----:B------:R-:W-:Y:S01]  /*95c0*/  FFMA.FTZ R60, R60, UR4, -R154 ;  /* 0x000000043c3c7c23 */ /* 0x000fe2000801089a */
[----:B------:R-:W-:Y:S01]  /*95d0*/  PRMT R120, R116, 0x5410, R106 ;  /* 0x0000541074787816 */ /* 0x000fe2000000006a */
[----:B------:R-:W-:Y:S01]  /*95e0*/  FFMA.FTZ R62, R62, UR4, -R155 ;  /* 0x000000043e3e7c23 */ /* 0x000fe2000801089b */
[-C--:B----4-:R-:W-:Y:S03]  /*95f0*/  HMMA.16816.F32 R28, R140, R108.reuse, R28 ;  /* 0x0000006c8c1c723c */ /* 0x090fe6000000181c */
[----:B------:R-:W-:Y:S01]  /*9600*/  PRMT R121, R105, 0x5410, R114 ;  /* 0x0000541069797816 */ /* 0x000fe20000000072 */
[----:B-1----:R-:W-:Y:S01]  /*9610*/  FMUL.FTZ R26, R100, R138 ;  /* 0x0000008a641a7220 */ /* 0x002fe20000410000 */
[----:B------:R-:W-:Y:S01]  /*9620*/  LOP3.LUT R106, R118, 0xff00ff, RZ, 0xc0, !PT ;  /* 0x00ff00ff766a7812 */ /* 0x000fe200078ec0ff */
[----:B------:R-:W-:Y:S01]  /*9630*/  MUFU.EX2 R156, R36 ;  /* 0x00000024009c7308 */ /* 0x000fe20000000800 */
[--C-:B------:R-:W-:Y:S01]  /*9640*/  HSET2.LE.AND R105, R117, R200.reuse, PT ;  /* 0x000000c875697233 */ /* 0x100fe20003803000 */
[C---:B------:R-:W-:Y:S01]  /*9650*/  HMMA.16816.F32 R92, R148.reuse, R108, R92 ;  /* 0x0000006c945c723c */ /* 0x040fe2000000185c */
[----:B------:R-:W1:Y:S03]  /*9660*/  LDSM.16.MT88.4 R116, [R188+0x6800] ;  /* 0x00680000bc74783b */ /* 0x000e660000004200 */
[--C-:B------:R-:W-:Y:S01]  /*9670*/  HSET2.LE.AND R24, R106, R200.reuse, PT ;  /* 0x000000c86a187233 */ /* 0x100fe20003803000 */
[----:B------:R-:W-:Y:S01]  /*9680*/  FFMA.FTZ R3, R3, R218, R187 ;  /* 0x000000da03037223 */ /* 0x000fe200000100bb */
[----:B------:R-:W-:Y:S02]  /*9690*/  PRMT R113, R113, 0x5410, R115 ;  /* 0x0000541071717816 */ /* 0x000fe40000000073 */
[----:B------:R-:W-:Y:S01]  /*96a0*/  MUFU.EX2 R157, R51 ;  /* 0x00000033009d7308 */ /* 0x000fe20000000800 */
[-C--:B------:R-:W-:Y:S03]  /*96b0*/  HMMA.16816.F32 R96, R148, R110.reuse, R96 ;  /* 0x0000006e9460723c */ /* 0x080fe60000001860 */
[----:B------:R-:W-:Y:S01]  /*96c0*/  F2FP.F16.F32.PACK_AB R115, R177, R178 ;  /* 0x000000b2b173723e */ /* 0x000fe200000000ff */
[----:B------:R-:W-:Y:S01]  /*96d0*/  FFMA.FTZ R0, R0, R219, R186 ;  /* 0x000000db00007223 */ /* 0x000fe200000100ba */
[----:B------:R-:W-:Y:S01]  /*96e0*/  F2FP.F16.F32.PACK_AB R114, R179, R180 ;  /* 0x000000b4b372723e */ /* 0x000fe200000000ff */
[----:B------:R-:W-:Y:S01]  /*96f0*/  FFMA.FTZ R100, R100, R217, R225 ;  /* 0x000000d964647223 */ /* 0x000fe200000100e1 */
[----:B------:R-:W-:Y:S01]  /*9700*/  LOP3.LUT R115, R115, R24, RZ, 0xc0, !PT ;  /* 0x0000001873737212 */ /* 0x000fe200078ec0ff */
[C---:B------:R-:W-:Y:S01]  /*9710*/  FMUL.FTZ R24, R101.reuse, R136 ;  /* 0x0000008865187220 */ /* 0x040fe20000410000 */
[----:B------:R-:W-:Y:S01]  /*9720*/  LOP3.LUT R114, R114, R105, RZ, 0xc0, !PT ;  /* 0x0000006972727212 */ /* 0x000fe200078ec0ff */
[----:B------:R-:W-:Y:S01]  /*9730*/  MUFU.EX2 R150, R38 ;  /* 0x0000002600967308 */ /* 0x000fe20000000800 */
[--C-:B--2---:R-:W-:Y:S01]  /*9740*/  HSET2.LE.AND R107, R123, R200.reuse, PT ;  /* 0x000000c87b6b7233 */ /* 0x104fe20003803000 */
[----:B------:R-:W-:Y:S01]  /*9750*/  FFMA.FTZ R101, R101, R216, R227 ;  /* 0x000000d865657223 */ /* 0x000fe200000100e3 */
[--C-:B------:R-:W-:Y:S01]  /*9760*/  HSET2.LE.AND R105, R122, R200.reuse, PT ;  /* 0x000000c87a697233 */ /* 0x100fe20003803000 */
[----:B------:R-:W-:Y:S01]  /*9770*/  FADD.FTZ R0, R185, R0 ;  /* 0x00000000b9007221 */ /* 0x000fe20000010000 */
[----:B------:R-:W-:Y:S01]  /*9780*/  HMMA.16816.F32 R24, R140, R110, R24 ;  /* 0x0000006e8c18723c */ /* 0x000fe20000001818 */
[----:B------:R-:W2:Y:S04]  /*9790*/  LDSM.16.MT88.4 R108, [R193+0x6800] ;  /* 0x00680000c16c783b */ /* 0x000ea80000004200 */
[----:B------:R4:W-:Y:S01]  /*97a0*/  MUFU.EX2 R160, R49 ;  /* 0x0000003100a07308 */ /* 0x0009e20000000800 */
[--C-:B------:R-:W-:Y:S01]  /*97b0*/  HSET2.LE.AND R106, R113, R200.reuse, PT ;  /* 0x000000c8716a7233 */ /* 0x100fe20003803000 */
[----:B------:R-:W-:Y:S01]  /*97c0*/  FADD.FTZ R101, R234, R101 ;  /* 0x00000065ea657221 */ /* 0x000fe20000010000 */
[----:B-----5:R-:W-:Y:S01]  /*97d0*/  F2FP.F16.F32.PACK_AB R112, R175, R176 ;  /* 0x000000b0af70723e */ /* 0x020fe200000000ff */
[----:B------:R-:W-:Y:S01]  /*97e0*/  FADD.FTZ R0, R182, R0 ;  /* 0x00000000b6007221 */ /* 0x000fe20000010000 */
[----:B------:R-:W-:Y:S02]  /*97f0*/  F2FP.F16.F32.PACK_AB R113, R173, R174 ;  /* 0x000000aead71723e */ /* 0x000fe400000000ff */
[----:B------:R-:W-:Y:S03]  /*9800*/  LOP3.LUT R123, R124, 0xff00ff, RZ, 0xc0, !PT ;  /* 0x00ff00ff7c7b7812 */ /* 0x000fe600078ec0ff */
[----:B------:R-:W-:Y:S01]  /*9810*/  MUFU.EX2 R158, R50 ;  /* 0x00000032009e7308 */ /* 0x000fe20000000800 */
[----:B------:R-:W-:Y:S01]  /*9820*/  F2FP.F16.F32.PACK_AB R122, R171, R172 ;  /* 0x000000acab7a723e */ /* 0x000fe200000000ff */
[----:B------:R-:W-:Y:S01]  /*9830*/  FADD.FTZ R0, R181, R0 ;  /* 0x00000000b5007221 */ /* 0x000fe20000010000 */
[----:B------:R-:W-:Y:S02]  /*9840*/  LOP3.LUT R112, R112, R105, RZ, 0xc0, !PT ;  /* 0x0000006970707212 */ /* 0x000fe400078ec0ff */
[----:B------:R-:W-:Y:S01]  /*9850*/  LOP3.LUT R113, R113, R106, RZ, 0xc0, !PT ;  /* 0x0000006a71717212 */ /* 0x000fe200078ec0ff */
[----:B---3--:R-:W-:Y:S01]  /*9860*/  FADD.FTZ R0, R166, R0 ;  /* 0x00000000a6007221 */ /* 0x008fe20000010000 */
[--C-:B------:R-:W-:Y:S03]  /*9870*/  HSET2.LE.AND R123, R123, R200.reuse, PT ;  /* 0x000000c87b7b7233 */ /* 0x100fe60003803000 */
[----:B------:R-:W-:Y:S01]  /*9880*/  MUFU.EX2 R143, R46 ;  /* 0x0000002e008f7308 */ /* 0x000fe20000000800 */
[----:B------:R-:W-:Y:S02]  /*9890*/  F2FP.F16.F32.PACK_AB R105, R169, R170 ;  /* 0x000000aaa969723e */ /* 0x000fe400000000ff */
[----:B------:R-:W-:Y:S01]  /*98a0*/  LOP3.LUT R122, R122, R107, RZ, 0xc0, !PT ;  /* 0x0000006b7a7a7212 */ /* 0x000fe200078ec0ff */
[-C--:B-1----:R-:W-:Y:S06]  /*98b0*/  HMMA.16816.F32 R4, R112, R116.reuse, R4 ;  /* 0x000000747004723c */ /* 0x082fec0000001804 */
[----:B------:R-:W-:Y:S01]  /*98c0*/  MUFU.EX2 R142, R47 ;  /* 0x0000002f008e7308 */ /* 0x000fe20000000800 */
[--C-:B------:R-:W-:Y:S02]  /*98d0*/  HSET2.LE.AND R120, R120, R200.reuse, PT ;  /* 0x000000c878787233 */ /* 0x100fe40003803000 */
[--C-:B------:R-:W-:Y:S02]  /*98e0*/  HSET2.LE.AND R121, R121, R200.reuse, PT ;  /* 0x000000c879797233 */ /* 0x100fe40003803000 */
[----:B------:R-:W-:Y:S02]  /*98f0*/  F2FP.F16.F32.PACK_AB R106, R167, R168 ;  /* 0x000000a8a76a723e */ /* 0x000fe400000000ff */
[----:B------:R-:W-:Y:S03]  /*9900*/  F2FP.F16.F32.PACK_AB R107, R165, R166 ;  /* 0x000000a6a56b723e */ /* 0x000fe600000000ff */
[----:B------:R-:W-:Y:S01]  /*9910*/  MUFU.EX2 R148, R41 ;  /* 0x0000002900947308 */ /* 0x000fe20000000800 */
[----:B------:R-:W-:Y:S01]  /*9920*/  LOP3.LUT R123, R105, R123, RZ, 0xc0, !PT ;  /* 0x0000007b697b7212 */ /* 0x000fe200078ec0ff */
[----:B------:R-:W-:Y:S01]  /*9930*/  VIADD R105, R162, 0x1 ;  /* 0x00000001a2697836 */ /* 0x000fe20000000000 */
[----:B------:R-:W-:Y:S02]  /*9940*/  LOP3.LUT R120, R106, R120, RZ, 0xc0, !PT ;  /* 0x000000786a787212 */ /* 0x000fe400078ec0ff */
[----:B------:R-:W-:Y:S02]  /*9950*/  LOP3.LUT R121, R107, R121, RZ, 0xc0, !PT ;  /* 0x000000796b797212 */ /* 0x000fe400078ec0ff */
[----:B------:R-:W-:Y:S03]  /*9960*/  LOP3.LUT R105, R233, R205, R105, 0x96, !PT ;  /* 0x000000cde9697212 */ /* 0x000fe600078e9669 */
[----:B------:R1:W3:Y:S02]  /*9970*/  MUFU.EX2 R162, R48 ;  /* 0x0000003000a27308 */ /* 0x0002e40000000800 */
[C---:B------:R-:W-:Y:S04]  /*9980*/  HMMA.16816.F32 R8, R120.reuse, R116, R8 ;  /* 0x000000747808723c */ /* 0x040fe80000001808 */
[----:B------:R-:W-:Y:S04]  /*9990*/  IMAD.WIDE.U32 R106, R105, -0x326172a9, RZ ;  /* 0xcd9e8d57696a7825 */ /* 0x000fe800078e00ff */
[----:B------:R-:W-:Y:S01]  /*99a0*/  MUFU.EX2 R140, R64 ;  /* 0x00000040008c7308 */ /* 0x000fe20000000800 */
[-C--:B------:R-:W-:Y:S03]  /*99b0*/  HMMA.16816.F32 R12, R120, R118.reuse, R12 ;  /* 0x00000076780c723c */ /* 0x080fe6000000180c */
[C---:B------:R-:W-:Y:S02]  /*99c0*/  LOP3.LUT R105, R107.reuse, R223, RZ, 0x3c, !PT ;  /* 0x000000df6b697212 */ /* 0x040fe400078e3cff */
[C---:B----4-:R-:W-:Y:S04]  /*99d0*/  LOP3.LUT R49, R106.reuse, R222, RZ, 0x3c, !PT ;  /* 0x000000de6a317212 */ /* 0x050fe800078e3cff */
[----:B------:R-:W-:Y:S01]  /*99e0*/  MUFU.EX2 R141, R65 ;  /* 0x00000041008d7308 */ /* 0x000fe20000000800 */
[----:B-1----:R-:W-:Y:S01]  /*99f0*/  LOP3.LUT R48, R107, R221, RZ, 0x3c, !PT ;  /* 0x000000dd6b307212 */ /* 0x002fe200078e3cff */
[C---:B------:R-:W-:Y:S01]  /*9a00*/  HMMA.16816.F32 R16, R112.reuse, R118, R16 ;  /* 0x000000767010723c */ /* 0x040fe20000001810 */
[----:B------:R-:W1:Y:S03]  /*9a10*/  LDSM.16.MT88.4 R116, [R189+0x6800] ;  /* 0x00680000bd74783b */ /* 0x000e660000004200 */
[----:B------:R-:W-:Y:S01]  /*9a20*/  LOP3.LUT R106, R106, R220, RZ, 0x3c, !PT ;  /* 0x000000dc6a6a7212 */ /* 0x000fe200078e3cff */
[----:B------:R-:W-:Y:S03]  /*9a30*/  IMAD.WIDE.U32 R130, R49, -0x2daee0ad, RZ ;  /* 0xd2511f5331827825 */ /* 0x000fe600078e00ff */
[----:B------:R-:W-:Y:S01]  /*9a40*/  MUFU.EX2 R65, R56 ;  /* 0x0000003800417308 */ /* 0x000fe20000000800 */
[-C--:B--2---:R-:W-:Y:S03]  /*9a50*/  HMMA.16816.F32 R68, R112, R108.reuse, R68 ;  /* 0x0000006c7044723c */ /* 0x084fe60000001844 */
[----:B------:R-:W-:Y:S06]  /*9a60*/  IMAD.WIDE.U32 R126, R105, -0x2daee0ad, RZ ;  /* 0xd2511f53697e7825 */ /* 0x000fec00078e00ff */
[----:B------:R-:W-:Y:S01]  /*9a70*/  MUFU.EX2 R58, R58 ;  /* 0x0000003a003a7308 */ /* 0x000fe20000000800 */
[----:B------:R-:W-:Y:S01]  /*9a80*/  IMAD.WIDE.U32 R124, R48, -0x2daee0ad, RZ ;  /* 0xd2511f53307c7825 */ /* 0x000fe200078e00ff */
[C---:B------:R-:W-:Y:S04]  /*9a90*/  HMMA.16816.F32 R72, R120.reuse, R108, R72 ;  /* 0x0000006c7848723c */ /* 0x040fe80000001848 */
[----:B------:R-:W-:Y:S01]  /*9aa0*/  IMAD.WIDE.U32 R106, R106, -0x2daee0ad, RZ ;  /* 0xd2511f536a6a7825 */ /* 0x000fe200078e00ff */
[----:B------:R-:W-:Y:S03]  /*9ab0*/  LOP3.LUT R105, R164, R126, R131, 0x96, !PT ;  /* 0x0000007ea4697212 */ /* 0x000fe600078e9683 */
[----:B------:R-:W-:Y:S01]  /*9ac0*/  MUFU.EX2 R59, R59 ;  /* 0x0000003b003b7308 */ /* 0x000fe20000000800 */
[-C--:B------:R-:W-:Y:S01]  /*9ad0*/  LOP3.LUT R49, R240, R163.reuse, R127, 0x96, !PT ;  /* 0x000000a3f0317212 */ /* 0x080fe200078e967f */
[-C--:B------:R-:W-:Y:S03]  /*9ae0*/  HMMA.16816.F32 R76, R120, R110.reuse, R76 ;  /* 0x0000006e784c723c */ /* 0x080fe6000000184c */
[----:B------:R-:W-:Y:S01]  /*9af0*/  LOP3.LUT R48, R164, R124, R107, 0x96, !PT ;  /* 0x0000007ca4307212 */ /* 0x000fe200078e966b */
[----:B------:R-:W-:Y:S04]  /*9b00*/  IMAD.WIDE.U32 R128, R105, -0x326172a9, RZ ;  /* 0xcd9e8d5769807825 */ /* 0x000fe800078e00ff */
[--C-:B------:R-:W-:Y:S01]  /*9b10*/  FFMA.FTZ R105, R39, UR4, -R152.reuse ;  /* 0x0000000427697c23 */ /* 0x100fe20008010898 */
[----:B------:R-:W-:Y:S01]  /*9b20*/  MUFU.EX2 R60, R60 ;  /* 0x0000003c003c7308 */ /* 0x000fe20000000800 */
[----:B------:R-:W-:Y:S01]  /*9b30*/  LOP3.LUT R50, R242, R163, R125, 0x96, !PT ;  /* 0x000000a3f2327212 */ /* 0x000fe200078e967d */
[C---:B------:R-:W-:Y:S04]  /*9b40*/  HMMA.16816.F32 R80, R112.reuse, R110, R80 ;  /* 0x0000006e7050723c */ /* 0x040fe80000001850 */
[----:B------:R-:W-:Y:S04]  /*9b50*/  IMAD.WIDE.U32 R126, R48, -0x326172a9, RZ ;  /* 0xcd9e8d57307e7825 */ /* 0x000fe800078e00ff */
[--C-:B------:R-:W-:Y:S01]  /*9b60*/  FFMA.FTZ R48, R37, UR4, -R153.reuse ;  /* 0x0000000425307c23 */ /* 0x100fe20008010899 */
[----:B------:R2:W-:Y:S01]  /*9b70*/  MUFU.EX2 R149, R105 ;  /* 0x0000006900957308 */ /* 0x0005e20000000800 */
[----:B------:R-:W-:Y:S01]  /*9b80*/  FFMA.FTZ R153, R53, UR4, -R153 ;  /* 0x0000000435997c23 */ /* 0x000fe20008010899 */
[----:B------:R-:W-:Y:S01]  /*9b90*/  IMAD.WIDE.U32 R124, R49, -0x326172a9, RZ ;  /* 0xcd9e8d57317c7825 */ /* 0x000fe200078e00ff */
[-C--:B-1----:R-:W-:Y:S03]  /*9ba0*/  HMMA.16816.F32 R32, R112, R116.reuse, R32 ;  /* 0x000000747020723c */ /* 0x082fe60000001820 */
[----:B------:R-:W-:Y:S01]  /*9bb0*/  IMAD.WIDE.U32 R108, R50, -0x326172a9, RZ ;  /* 0xcd9e8d57326c7825 */ /* 0x000fe200078e00ff */
[-C--:B------:R-:W-:Y:S03]  /*9bc0*/  LOP3.LUT R36, R230, R211.reuse, R125, 0x96, !PT ;  /* 0x000000d3e6247212 */ /* 0x080fe600078e967d */
[----:B------:R1:W4:Y:S01]  /*9bd0*/  MUFU.EX2 R151, R48 ;  /* 0x0000003000977308 */ /* 0x0003220000000800 */
[C---:B------:R-:W-:Y:S01]  /*9be0*/  LOP3.LUT R50, R210.reuse, R124, R129, 0x96, !PT ;  /* 0x0000007cd2327212 */ /* 0x040fe200078e9681 */
[----:B------:R-:W-:Y:S01]  /*9bf0*/  FFMA.FTZ R152, R55, UR4, -R152 ;  /* 0x0000000437987c23 */ /* 0x000fe20008010898 */
[C---:B------:R-:W-:Y:S04]  /*9c00*/  HMMA.16816.F32 R84, R120.reuse, R116, R84 ;  /* 0x000000747854723c */ /* 0x040fe80000001854 */
[----:B------:R-:W-:Y:S01]  /*9c10*/  LOP3.LUT R37, R210, R108, R127, 0x96, !PT ;  /* 0x0000006cd2257212 */ /* 0x000fe200078e967f */
[----:B------:R-:W-:Y:S01]  /*9c20*/  IMAD.WIDE.U32 R134, R50, -0x2daee0ad, RZ ;  /* 0xd2511f5332867825 */ /* 0x000fe200078e00ff */
[----:B------:R-:W-:Y:S01]  /*9c30*/  LOP3.LUT R49, R228, R211, R109, 0x96, !PT ;  /* 0x000000d3e4317212 */ /* 0x000fe200078e966d */
[----:B------:R-:W-:Y:S01]  /*9c40*/  MUFU.EX2 R153, R153 ;  /* 0x0000009900997308 */ /* 0x000fe20000000800 */
[-C--:B------:R-:W-:Y:S03]  /*9c50*/  HMMA.16816.F32 R20, R120, R118.reuse, R20 ;  /* 0x000000767814723c */ /* 0x080fe60000001814 */
[----:B------:R-:W-:Y:S04]  /*9c60*/  IMAD.WIDE.U32 R108, R36, -0x2daee0ad, RZ ;  /* 0xd2511f53246c7825 */ /* 0x000fe800078e00ff */
[--C-:B--2---:R-:W-:Y:S01]  /*9c70*/  FFMA.FTZ R105, R40, UR4, -R154.reuse ;  /* 0x0000000428697c23 */ /* 0x104fe2000801089a */
[----:B------:R-:W-:Y:S01]  /*9c80*/  FFMA.FTZ R154, R61, UR4, -R154 ;  /* 0x000000043d9a7c23 */ /* 0x000fe2000801089a */
[----:B------:R-:W-:Y:S01]  /*9c90*/  IMAD.WIDE.U32 R132, R37, -0x2daee0ad, RZ ;  /* 0xd2511f5325847825 */ /* 0x000fe200078e00ff */
[C---:B------:R-:W-:Y:S01]  /*9ca0*/  HMMA.16816.F32 R88, R112.reuse, R118, R88 ;  /* 0x000000767058723c */ /* 0x040fe20000001858 */
[----:B------:R-:W-:Y:S03]  /*9cb0*/  MUFU.EX2 R152, R152 ;  /* 0x0000009800987308 */ /* 0x000fe60000000800 */
[----:B-1----:R-:W-:Y:S01]  /*9cc0*/  LOP3.LUT R48, R159, R108, R135, 0x96, !PT ;  /* 0x0000006c9f307212 */ /* 0x002fe200078e9687 */
[----:B------:R-:W-:Y:S01]  /*9cd0*/  IMAD.WIDE.U32 R50, R49, -0x2daee0ad, RZ ;  /* 0xd2511f5331327825 */ /* 0x000fe200078e00ff */
[----:B------:R-:W-:Y:S05]  /*9ce0*/  LOP3.LUT R36, R161, R130, R109, 0x96, !PT ;  /* 0x00000082a1247212 */ /* 0x000fea00078e966d */
        /* <DEDUP_REMOVED lines=13> */
[----:B------:R-:W3:Y:S01]  /*9dc0*/  LDSM.16.MT88.4 R36, [R192+0x6800] ;  /* 0x00680000c024783b */ /* 0x000ee20000004200 */
        /* <DEDUP_REMOVED lines=11> */
[C---:B-----5:R-:W-:Y:S01]  /*9e80*/  LOP3.LUT R42, R40.reuse, 0xffff, RZ, 0xc0, !PT ;  /* 0x0000ffff282a7812 */ /* 0x060fe200078ec0ff */
[----:B------:R1:W5:Y:S01]  /*9e90*/  MUFU.EX2 R147, R48 ;  /* 0x0000003000937308 */ /* 0x0003620000000800 */
        /* <DEDUP_REMOVED lines=14> */
[-C--:B---3--:R-:W-:Y:S03]  /*9f80*/  HMMA.16816.F32 R28, R112, R36.reuse, R28 ;  /* 0x00000024701c723c */ /* 0x088fe6000000181c */
        /* <DEDUP_REMOVED lines=18> */
[----:B----4-:R-:W-:Y:S02]  /*a0b0*/  F2FP.F16.F32.PACK_AB R36, R151, R156 ;  /* 0x0000009c9724723e */ /* 0x010fe400000000ff */
[--C-:B------:R-:W-:Y:S02]  /*a0c0*/  HSET2.LE.AND R105, R105, R200.reuse, PT ;  /* 0x000000c869697233 */ /* 0x100fe40003803000 */
        /* <DEDUP_REMOVED lines=11> */
[----:B-----5:R-:W-:Y:S01]  /*a180*/  F2FP.F16.F32.PACK_AB R38, R147, R133 ;  /* 0x000000859326723e */ /* 0x020fe200000000ff */
        /* <DEDUP_REMOVED lines=8> */
[----:B------:R3:W-:Y:S06]  /*a210*/  MUFU.EX2 R105, R52 ;  /* 0x0000003400697308 */ /* 0x0007ec0000000800 */
[C---:B------:R-:W-:Y:S04]  /*a220*/  HMMA.16816.F32 R8, R36.reuse, R48, R8 ;  /* 0x000000302408723c */ /* 0x040fe80000001808 */
[----:B------:R-:W-:Y:S04]  /*a230*/  MUFU.EX2 R107, R67 ;  /* 0x00000043006b7308 */ /* 0x000fe80000000800 */
[-C--:B------:R-:W-:Y:S06]  /*a240*/  HMMA.16816.F32 R12, R36, R50.reuse, R12 ;  /* 0x00000032240c723c */ /* 0x080fec000000180c */
[----:B------:R4:W-:Y:S02]  /*a250*/  MUFU.EX2 R67, R54 ;  /* 0x0000003600437308 */ /* 0x0009e40000000800 */
[C---:B------:R-:W-:Y:S08]  /*a260*/  HMMA.16816.F32 R16, R40.reuse, R50, R16 ;  /* 0x000000322810723c */ /* 0x040ff00000001810 */
[----:B------:R-:W5:Y:S01]  /*a270*/  MUFU.EX2 R106, R66 ;  /* 0x00000042006a7308 */ /* 0x000f620000000800 */
[-C--:B--2---:R-:W-:Y:S09]  /*a280*/  HMMA.16816.F32 R68, R40, R44.reuse, R68 ;  /* 0x0000002c2844723c */ /* 0x084ff20000001844 */
[----:B------:R2:W5:Y:S01]  /*a290*/  MUFU.EX2 R66, R57 ;  /* 0x0000003900427308 */ /* 0x0005620000000800 */
[C---:B------:R-:W-:Y:S04]  /*a2a0*/  HMMA.16816.F32 R72, R36.reuse, R44, R72 ;  /* 0x0000002c2448723c */ /* 0x040fe80000001848 */
[C---:B------:R-:W-:Y:S02]  /*a2b0*/  LOP3.LUT R45, R208.reuse, R128, R125, 0x96, !PT ;  /* 0x00000080d02d7212 */ /* 0x040fe400078e967d */
[----:B------:R-:W-:Y:S02]  /*a2c0*/  LOP3.LUT R44, R208, R126, R117, 0x96, !PT ;  /* 0x0000007ed02c7212 */ /* 0x000fe400078e9675 */
[-C--:B------:R-:W-:Y:S03]  /*a2d0*/  HMMA.16816.F32 R76, R36, R46.reuse, R76 ;  /* 0x0000002e244c723c */ /* 0x080fe6000000184c */
[----:B------:R-:W-:Y:S04]  /*a2e0*/  IMAD.WIDE.U32 R50, R45, -0x2daee0ad, RZ ;  /* 0xd2511f532d327825 */ /* 0x000fe800078e00ff */
[----:B---3--:R-:W-:Y:S01]  /*a2f0*/  IMAD.WIDE.U32 R52, R44, -0x2daee0ad, RZ ;  /* 0xd2511f532c347825 */ /* 0x008fe200078e00ff */
[C---:B------:R-:W-:Y:S01]  /*a300*/  HMMA.16816.F32 R80, R40.reuse, R46, R80 ;  /* 0x0000002e2850723c */ /* 0x040fe20000001850 */
[----:B------:R-:W3:Y:S03]  /*a310*/  LDSM.16.MT88.4 R44, [R192+0x7000] ;  /* 0x00700000c02c783b */ /* 0x000ee60000004200 */
[C---:B------:R-:W-:Y:S01]  /*a320*/  LOP3.LUT R49, R144.reuse, R132, R53, 0x96, !PT ;  /* 0x0000008490317212 */ /* 0x040fe200078e9635 */
[----:B------:R-:W-:Y:S01]  /*a330*/  IMAD.MOV.U32 R56, RZ, RZ, R52 ;  /* 0x000000ffff387224 */ /* 0x000fe200078e0034 */
[----:B------:R-:W-:Y:S01]  /*a340*/  LOP3.LUT R48, R144, R134, R51, 0x96, !PT ;  /* 0x0000008690307212 */ /* 0x000fe200078e9633 */
[----:B------:R-:W-:Y:S01]  /*a350*/  IMAD.MOV.U32 R51, RZ, RZ, R50 ;  /* 0x000000ffff337224 */ /* 0x000fe200078e0032 */
[-C--:B-1----:R-:W-:Y:S03]  /*a360*/  HMMA.16816.F32 R32, R40, R108.reuse, R32 ;  /* 0x0000006c2820723c */ /* 0x082fe60000001820 */
[----:B------:R-:W-:Y:S02]  /*a370*/  PRMT R53, R52, 0x7772, RZ ;  /* 0x0000777234357816 */ /* 0x000fe400000000ff */
[----:B------:R-:W-:Y:S02]  /*a380*/  LOP3.LUT R56, R56, 0xff, RZ, 0xc0, !PT ;  /* 0x000000ff38387812 */ /* 0x000fe400078ec0ff */
[C---:B------:R-:W-:Y:S01]  /*a390*/  PRMT R55, R50.reuse, 0x7773, RZ ;  /* 0x0000777332377816 */ /* 0x040fe200000000ff */
[C---:B------:R-:W-:Y:S04]  /*a3a0*/  HMMA.16816.F32 R84, R36.reuse, R108, R84 ;  /* 0x0000006c2454723c */ /* 0x040fe80000001854 */
[C---:B------:R-:W-:Y:S02]  /*a3b0*/  PRMT R139, R50.reuse, 0x7772, RZ ;  /* 0x00007772328b7816 */ /* 0x040fe400000000ff */
[----:B------:R-:W-:Y:S02]  /*a3c0*/  PRMT R138, R50, 0x7771, RZ ;  /* 0x00007771328a7816 */ /* 0x000fe400000000ff */
[-C--:B------:R-:W-:Y:S03]  /*a3d0*/  HMMA.16816.F32 R20, R36, R110.reuse, R20 ;  /* 0x0000006e2414723c */ /* 0x080fe60000001814 */
[----:B------:R-:W-:Y:S02]  /*a3e0*/  LOP3.LUT R50, R51, 0xff, RZ, 0xc0, !PT ;  /* 0x000000ff33327812 */ /* 0x000fe400078ec0ff */
[----:B----4-:R-:W-:Y:S02]  /*a3f0*/  PRMT R54, R52, 0x7773, RZ ;  /* 0x0000777334367816 */ /* 0x010fe400000000ff */
[----:B------:R-:W-:Y:S01]  /*a400*/  PRMT R138, R50, 0x5410, R138 ;  /* 0x00005410328a7816 */ /* 0x000fe2000000008a */
[C---:B------:R-:W-:Y:S04]  /*a410*/  HMMA.16816.F32 R88, R40.reuse, R110, R88 ;  /* 0x0000006e2858723c */ /* 0x040fe80000001858 */
[----:B------:R-:W-:Y:S02]  /*a420*/  PRMT R64, R53, 0x5410, R54 ;  /* 0x0000541035407816 */ /* 0x000fe40000000036 */
[----:B------:R-:W-:Y:S02]  /*a430*/  LOP3.LUT R53, R49, 0xff, RZ, 0xc0, !PT ;  /* 0x000000ff31357812 */ /* 0x000fe400078ec0ff */
[----:B------:R-:W-:Y:S01]  /*a440*/  LOP3.LUT R50, R48, 0xffff, RZ, 0xc0, !PT ;  /* 0x0000ffff30327812 */ /* 0x000fe200078ec0ff */
[-C--:B---3--:R-:W-:Y:S03]  /*a450*/  HMMA.16816.F32 R28, R40, R44.reuse, R28 ;  /* 0x0000002c281c723c */ /* 0x088fe6000000181c */
[----:B------:R-:W-:Y:S02]  /*a460*/  SHF.R.U32.HI R51, RZ, 0x8, R50 ;  /* 0x00000008ff337819 */ /* 0x000fe40000011632 */
[----:B------:R-:W-:Y:S02]  /*a470*/  SHF.R.U32.HI R54, RZ, 0x18, R48 ;  /* 0x00000018ff367819 */ /* 0x000fe40000011630 */
[----:B--2---:R-:W-:Y:S01]  /*a480*/  PRMT R57, R52, 0x7771, RZ ;  /* 0x0000777134397816 */ /* 0x004fe200000000ff */
[C---:B------:R-:W-:Y:S04]  /*a490*/  HMMA.16816.F32 R92, R36.reuse, R44, R92 ;  /* 0x0000002c245c723c */ /* 0x040fe8000000185c */
[----:B------:R-:W-:Y:S02]  /*a4a0*/  PRMT R139, R139, 0x5410, R55 ;  /* 0x000054108b8b7816 */ /* 0x000fe40000000037 */
[C---:B------:R-:W-:Y:S02]  /*a4b0*/  PRMT R52, R48.reuse, 0x7632, R52 ;  /* 0x0000763230347816 */ /* 0x040fe40000000034 */
[-C--:B------:R-:W-:Y:S03]  /*a4c0*/  HMMA.16816.F32 R96, R36, R46.reuse, R96 ;  /* 0x0000002e2460723c */ /* 0x080fe60000001860 */
[----:B------:R-:W-:Y:S02]  /*a4d0*/  LOP3.LUT R55, R48, 0xff, RZ, 0xc0, !PT ;  /* 0x000000ff30377812 */ /* 0x000fe400078ec0ff */
[C---:B------:R-:W-:Y:S02]  /*a4e0*/  LOP3.LUT R48, R49.reuse, 0xffff, RZ, 0xc0, !PT ;  /* 0x0000ffff31307812 */ /* 0x040fe400078ec0ff */
[----:B------:R-:W-:Y:S01]  /*a4f0*/  LOP3.LUT R50, R52, 0xff, RZ, 0xc0, !PT ;  /* 0x000000ff34327812 */ /* 0x000fe200078ec0ff */
[----:B------:R-:W-:Y:S04]  /*a500*/  HMMA.16816.F32 R24, R40, R46, R24 ;  /* 0x0000002e2818723c */ /* 0x000fe80000001818 */
[----:B------:R-:W-:Y:S02]  /*a510*/  SHF.R.U32.HI R48, RZ, 0x8, R48 ;  /* 0x00000008ff307819 */ /* 0x000fe40000011630 */
[----:B------:R-:W-:Y:S02]  /*a520*/  PRMT R44, R49, 0x7632, R44 ;  /* 0x00007632312c7816 */ /* 0x000fe4000000002c */
[----:B------:R-:W-:Y:S02]  /*a530*/  PRMT R55, R55, 0x5410, R51 ;  /* 0x0000541037377816 */ /* 0x000fe40000000033 */
[----:B------:R-:W-:Y:S02]  /*a540*/  PRMT R137, R50, 0x5410, R54 ;  /* 0x0000541032897816 */ /* 0x000fe40000000036 */
[----:B------:R-:W-:Y:S02]  /*a550*/  LOP3.LUT R139, R139, 0xff00ff, RZ, 0xc0, !PT ;  /* 0x00ff00ff8b8b7812 */ /* 0x000fe400078ec0ff */
[----:B------:R-:W-:Y:S02]  /*a560*/  PRMT R54, R53, 0x5410, R48 ;  /* 0x0000541035367816 */ /* 0x000fe40000000030 */
[----:B------:R-:W-:Y:S02]  /*a570*/  SHF.R.U32.HI R53, RZ, 0x18, R49 ;  /* 0x00000018ff357819 */ /* 0x000fe40000011631 */
[----:B------:R-:W-:Y:S01]  /*a580*/  LOP3.LUT R52, R44, 0xff, RZ, 0xc0, !PT ;  /* 0x000000ff2c347812 */ /* 0x000fe200078ec0ff */
[----:B------:R-:W1:Y:S01]  /*a590*/  LDSM.16.MT88.4 R48, [R193+0x7800] ;  /* 0x00780000c130783b */ /* 0x000e620000004200 */
[--C-:B------:R-:W-:Y:S02]  /*a5a0*/  HSET2.LE.AND R136, R55, R200.reuse, PT ;  /* 0x000000c837887233 */ /* 0x100fe40003803000 */
[----:B------:R-:W-:Y:S02]  /*a5b0*/  PRMT R57, R56, 0x5410, R57 ;  /* 0x0000541038397816 */ /* 0x000fe40000000039 */
[--C-:B------:R-:W-:Y:S02]  /*a5c0*/  HSET2.LE.AND R138, R138, R200.reuse, PT ;  /* 0x000000c88a8a7233 */ /* 0x100fe40003803000 */
[--C-:B------:R-:W-:Y:S02]  /*a5d0*/  HSET2.LE.AND R139, R139, R200.reuse, PT ;  /* 0x000000c88b8b7233 */ /* 0x100fe40003803000 */
[--C-:B------:R-:W-:Y:S02]  /*a5e0*/  HSET2.LE.AND R137, R137, R200.reuse, PT ;  /* 0x000000c889897233 */ /* 0x100fe40003803000 */
[----:B------:R-:W-:Y:S02]  /*a5f0*/  PRMT R56, R52, 0x5410, R53 ;  /* 0x0000541034387816 */ /* 0x000fe40000000035 */
[--C-:B------:R-:W-:Y:S02]  /*a600*/  HSET2.LE.AND R38, R54, R200.reuse, PT ;  /* 0x000000c836267233 */ /* 0x100fe40003803000 */
[----:B------:R-:W-:Y:S01]  /*a610*/  F2FP.F16.F32.PACK_AB R44, R141, R140 ;  /* 0x0000008c8d2c723e */ /* 0x000fe200000000ff */
[----:B------:R-:W2:Y:S01]  /*a620*/  LDSM.16.MT88.4 R52, [R189+0x7800] ;  /* 0x00780000bd34783b */ /* 0x000ea20000004200 */
[----:B-----5:R-:W-:Y:S02]  /*a630*/  F2FP.F16.F32.PACK_AB R45, R107, R106 ;  /* 0x0000006a6b2d723e */ /* 0x020fe400000000ff */
[----:B------:R-:W-:Y:S02]  /*a640*/  F2FP.F16.F32.PACK_AB R36, R153, R105 ;  /* 0x000000699924723e */ /* 0x000fe400000000ff */
[----:B------:R-:W-:Y:S02]  /*a650*/  F2FP.F16.F32.PACK_AB R37, R152, R67 ;  /* 0x000000439825723e */ /* 0x000fe400000000ff */
[----:B------:R-:W-:Y:S02]  /*a660*/  F2FP.F16.F32.PACK_AB R39, R66, R65 ;  /* 0x000000414227723e */ /* 0x000fe400000000ff */
[----:B------:R-:W-:Y:S02]  /*a670*/  LOP3.LUT R41, R64, 0xff00ff, RZ, 0xc0, !PT ;  /* 0x00ff00ff40297812 */ /* 0x000fe400078ec0ff */
[----:B------:R-:W-:Y:S02]  /*a680*/  LOP3.LUT R138, R44, R138, RZ, 0xc0, !PT ;  /* 0x0000008a2c8a7212 */ /* 0x000fe400078ec0ff */
        /* <DEDUP_REMOVED lines=62> */
[----:B------:R-:W-:Y:S03]  /*aa70*/  FADD.FTZ R8, R160, R8 ;  /* 0x00000008a0087221 */ /* 0x000fe60000010000 */
        /* <DEDUP_REMOVED lines=29> */
.L_x_1392:
[----:B------:R-:W1:Y:S01]  /*ac50*/  SHFL.BFLY PT, R5, R216, 0x2, 0x1f ;  /* 0x0c401f00d8057f89 */ /* 0x000e6200000e0000 */
[----:B------:R-:W2:Y:S01]  /*ac60*/  LDCU UR4, c[0x0][0x4fc] ;  /* 0x00009f80ff0477ac */ /* 0x000ea20008000800 */
[----:B------:R-:W-:Y:S02]  /*ac70*/  MOV R41, 0x20 ;  /* 0x0000002000297802 */ /* 0x000fe40000000f00 */
[----:B------:R-:W3:Y:S01]  /*ac80*/  SHFL.BFLY PT, R4, R217, 0x2, 0x1f ;  /* 0x0c401f00d9047f89 */ /* 0x000ee200000e0000 */
[----:B------:R-:W-:Y:S01]  /*ac90*/  UMOV UR5, 0x400 ;  /* 0x0000040000057882 */ /* 0x000fe20000000000 */
[----:B------:R-:W-:Y:S02]  /*aca0*/  ISETP.NE.AND P3, PT, R244, -0x1, PT ;  /* 0xfffffffff400780c */ /* 0x000fe40003f65270 */
[----:B------:R-:W4:Y:S04]  /*acb0*/  SHFL.BFLY PT, R3, R218, 0x2, 0x1f ;  /* 0x0c401f00da037f89 */ /* 0x000f2800000e0000 */
[----:B------:R-:W5:Y:S01]  /*acc0*/  SHFL.BFLY PT, R0, R219, 0x2, 0x1f ;  /* 0x0c401f00db007f89 */ /* 0x000f6200000e0000 */
[----:B------:R-:W2:Y:S01]  /*acd0*/  S2R R42, SR_TID.X ;  /* 0x00000000002a7919 */ /* 0x000ea20000002100 */
[----:B------:R-:W2:Y:S01]  /*ace0*/  S2R R43, SR_CTAID.Y ;  /* 0x00000000002b7919 */ /* 0x000ea20000002600 */
[----:B-1----:R-:W-:Y:S01]  /*acf0*/  FADD.FTZ R5, R5, R216 ;  /* 0x000000d805057221 */ /* 0x002fe20000010000 */
[----:B---3--:R-:W-:-:S04]  /*ad00*/  FADD.FTZ R4, R4, R217 ;  /* 0x000000d904047221 */ /* 0x008fc80000010000 */
[----:B------:R-:W1:Y:S01]  /*ad10*/  SHFL.BFLY PT, R37, R5, 0x1, 0x1f ;  /* 0x0c201f0005257f89 */ /* 0x000e6200000e0000 */
[----:B----4-:R-:W-:-:S03]  /*ad20*/  FADD.FTZ R3, R3, R218 ;  /* 0x000000da03037221 */ /* 0x010fc60000010000 */
[----:B------:R-:W3:Y:S01]  /*ad30*/  SHFL.BFLY PT, R38, R4, 0x1, 0x1f ;  /* 0x0c201f0004267f89 */ /* 0x000ee200000e0000 */
[----:B-----5:R-:W-:-:S03]  /*ad40*/  FADD.FTZ R0, R0, R219 ;  /* 0x000000db00007221 */ /* 0x020fc60000010000 */
[----:B------:R-:W4:Y:S04]  /*ad50*/  SHFL.BFLY PT, R39, R3, 0x1, 0x1f ;  /* 0x0c201f0003277f89 */ /* 0x000f2800000e0000 */
[----:B------:R-:W5:Y:S01]  /*ad60*/  SHFL.BFLY PT, R7, R0, 0x1, 0x1f ;  /* 0x0c201f0000077f89 */ /* 0x000f6200000e0000 */
[C---:B--2---:R-:W-:Y:S02]  /*ad70*/  SHF.L.U32 R10, R42.reuse, 0x1, RZ ;  /* 0x000000012a0a7819 */ /* 0x044fe400000006ff */
[----:B------:R-:W-:Y:S02]  /*ad80*/  SHF.L.U32 R9, R42, 0x4, RZ ;  /* 0x000000042a097819 */ /* 0x000fe400000006ff */
[----:B------:R-:W-:Y:S01]  /*ad90*/  LOP3.LUT R8, R10, 0x6, RZ, 0xc0, !PT ;  /* 0x000000060a087812 */ /* 0x000fe200078ec0ff */
[----:B-1----:R-:W-:Y:S01]  /*ada0*/  FADD.FTZ R37, R5, R37 ;  /* 0x0000002505257221 */ /* 0x002fe20000010000 */
[----:B------:R-:W-:-:S02]  /*adb0*/  LOP3.LUT P0, RZ, R42, 0x4, RZ, 0xc0, !PT ;  /* 0x000000042aff7812 */ /* 0x000fc4000780c0ff */
[----:B------:R-:W-:Y:S01]  /*adc0*/  LOP3.LUT P2, RZ, R42, 0x8, RZ, 0xc0, !PT ;  /* 0x000000082aff7812 */ /* 0x000fe2000784c0ff */
[----:B------:R-:W1:Y:S01]  /*add0*/  MUFU.RCP R5, R37 ;  /* 0x0000002500057308 */ /* 0x000e620000001000 */
[----:B---3--:R-:W-:Y:S01]  /*ade0*/  FADD.FTZ R38, R4, R38 ;  /* 0x0000002604267221 */ /* 0x008fe20000010000 */
[----:B------:R-:W-:Y:S02]  /*adf0*/  SHF.L.U32 R4, R42, 0x5, RZ ;  /* 0x000000052a047819 */ /* 0x000fe400000006ff */
[----:B------:R-:W-:Y:S01]  /*ae00*/  FSETP.NE.FTZ.AND P1, PT, R37, RZ, PT ;  /* 0x000000ff2500720b */ /* 0x000fe20003f35000 */
[----:B----4-:R-:W-:Y:S01]  /*ae10*/  FADD.FTZ R39, R3, R39 ;  /* 0x0000002703277221 */ /* 0x010fe20000010000 */
[----:B------:R-:W-:Y:S01]  /*ae20*/  LOP3.LUT R8, R8, 0x7c00, R4, 0xf8, !PT ;  /* 0x00007c0008087812 */ /* 0x000fe200078ef804 */
[----:B-----5:R-:W-:Y:S01]  /*ae30*/  FADD.FTZ R40, R0, R7 ;  /* 0x0000000700287221 */ /* 0x020fe20000010000 */
[----:B------:R-:W-:Y:S01]  /*ae40*/  LOP3.LUT R3, R9, 0x1c0, RZ, 0xc0, !PT ;  /* 0x000001c009037812 */ /* 0x000fe200078ec0ff */
[----:B------:R-:W2:Y:S01]  /*ae50*/  MUFU.RCP R6, R38 ;  /* 0x0000002600067308 */ /* 0x000ea20000001000 */
[----:B------:R-:W-:-:S02]  /*ae60*/  FSETP.NE.FTZ.AND P6, PT, R38, RZ, PT ;  /* 0x000000ff2600720b */ /* 0x000fc40003fd5000 */
[----:B------:R-:W-:Y:S02]  /*ae70*/  FSETP.NE.FTZ.AND P5, PT, R39, RZ, PT ;  /* 0x000000ff2700720b */ /* 0x000fe40003fb5000 */
[----:B------:R-:W-:Y:S02]  /*ae80*/  FSETP.NE.FTZ.AND P4, PT, R40, RZ, PT ;  /* 0x000000ff2800720b */ /* 0x000fe40003f95000 */
[----:B-1----:R-:W-:Y:S01]  /*ae90*/  FSEL R4, R5, 1, P1 ;  /* 0x3f80000005047808 */ /* 0x002fe20000800000 */
[----:B------:R-:W1:Y:S01]  /*aea0*/  MUFU.RCP R9, R39 ;  /* 0x0000002700097308 */ /* 0x000e620000001000 */
[----:B------:R-:W-:-:S03]  /*aeb0*/  LOP3.LUT R5, R3, 0x38, R10, 0xf8, !PT ;  /* 0x0000003803057812 */ /* 0x000fc600078ef80a */
[----:B------:R-:W-:Y:S01]  /*aec0*/  FMUL.FTZ R0, R4, UR4 ;  /* 0x0000000404007c20 */ /* 0x000fe20008410000 */
[----:B------:R-:W-:-:S03]  /*aed0*/  LOP3.LUT R5, R8, R5, RZ, 0xfc, !PT ;  /* 0x0000000508057212 */ /* 0x000fc600078efcff */
        /* <DEDUP_REMOVED lines=17> */
[----:B--2---:R-:W-:-:S02]  /*aff0*/  FSEL R3, R6, 1, P6 ;  /* 0x3f80000006037808 */ /* 0x004fc40003000000 */
[----:B-1----:R-:W-:Y:S02]  /*b000*/  FSEL R0, R9, 1, P5 ;  /* 0x3f80000009007808 */ /* 0x002fe40002800000 */
[----:B---3--:R-:W-:Y:S01]  /*b010*/  FSEL R4, R4, 1, P4 ;  /* 0x3f80000004047808 */ /* 0x008fe20002000000 */
[----:B------:R-:W-:Y:S01]  /*b020*/  FMUL.FTZ R3, R3, UR4 ;  /* 0x0000000403037c20 */ /* 0x000fe20008410000 */
[----:B------:R-:W-:Y:S01]  /*b030*/  MOV R6, 0x10 ;  /* 0x0000001000067802 */ /* 0x000fe20000000f00 */
[----:B------:R-:W-:Y:S01]  /*b040*/  FMUL.FTZ R0, R0, UR4 ;  /* 0x0000000400007c20 */ /* 0x000fe20008410000 */
[----:B------:R-:W-:Y:S01]  /*b050*/  F2FP.F16.F32.PACK_AB R7, R7, R108 ;  /* 0x0000006c0707723e */ /* 0x000fe200000000ff */
[----:B------:R-:W-:Y:S01]  /*b060*/  FMUL.FTZ R36, R4, UR4 ;  /* 0x0000000404247c20 */ /* 0x000fe20008410000 */
[----:B------:R-:W1:Y:S01]  /*b070*/  S2UR UR4, SR_CgaCtaId ;  /* 0x00000000000479c3 */ /* 0x000e620000008800 */
        /* <DEDUP_REMOVED lines=18> */
[----:B------:R-:W-:Y:S01]  /*b1a0*/  SEL R6, R6, 0xfffffff0, !P0 ;  /* 0xfffffff006067807 */ /* 0x000fe20004000000 */
[C---:B------:R-:W-:Y:S01]  /*b1b0*/  FMUL.FTZ R122, R3.reuse, R122 ;  /* 0x0000007a037a7220 */ /* 0x040fe20000410000 */
[----:B------:R-:W-:Y:S01]  /*b1c0*/  LOP3.LUT P0, RZ, R42, 0x10, RZ, 0xc0, !PT ;  /* 0x000000102aff7812 */ /* 0x000fe2000780c0ff */
[----:B------:R-:W-:Y:S01]  /*b1d0*/  FMUL.FTZ R8, R3, R123 ;  /* 0x0000007b03087220 */ /* 0x000fe20000410000 */
[C---:B------:R-:W-:Y:S01]  /*b1e0*/  FMUL.FTZ R114, R36.reuse, R114 ;  /* 0x0000007224727220 */ /* 0x040fe20000410000 */
[----:B-1----:R-:W-:Y:S01]  /*b1f0*/  ULEA UR4, UR4, UR5, 0x18 ;  /* 0x0000000504047291 */ /* 0x002fe2000f8ec0ff */
[C---:B------:R-:W-:Y:S01]  /*b200*/  FMUL.FTZ R9, R36.reuse, R115 ;  /* 0x0000007324097220 */ /* 0x040fe20000410000 */
[----:B------:R-:W-:Y:S01]  /*b210*/  F2FP.F16.F32.PACK_AB R4, R111, R110 ;  /* 0x0000006e6f04723e */ /* 0x000fe200000000ff */
        /* <DEDUP_REMOVED lines=8> */
[----:B------:R1:W-:Y:S01]  /*b2a0*/  STS [R0], R7 ;  /* 0x0000000700007388 */ /* 0x0003e20000000800 */
[C---:B------:R-:W-:Y:S01]  /*b2b0*/  FMUL.FTZ R19, R3.reuse, R91 ;  /* 0x0000005b03137220 */ /* 0x040fe20000410000 */
[C---:B------:R-:W-:Y:S01]  /*b2c0*/  FMUL.FTZ R134, R3.reuse, R134 ;  /* 0x0000008603867220 */ /* 0x040fe20000410000 */
[C---:B------:R-:W-:Y:S01]  /*b2d0*/  FMUL.FTZ R31, R3.reuse, R135 ;  /* 0x00000087031f7220 */ /* 0x040fe20000410000 */
[C---:B------:R-:W-:Y:S01]  /*b2e0*/  FMUL.FTZ R138, R3.reuse, R138 ;  /* 0x0000008a038a7220 */ /* 0x040fe20000410000 */
[----:B------:R-:W-:Y:S01]  /*b2f0*/  FMUL.FTZ R33, R3, R139 ;  /* 0x0000008b03217220 */ /* 0x000fe20000410000 */
[----:B------:R-:W-:Y:S01]  /*b300*/  F2FP.F16.F32.PACK_AB R3, R121, R120 ;  /* 0x000000787903723e */ /* 0x000fe200000000ff */
[----:B------:R-:W-:Y:S01]  /*b310*/  FMUL.FTZ R118, R36, R118 ;  /* 0x0000007624767220 */ /* 0x000fe20000410000 */
[----:B------:R-:W-:Y:S01]  /*b320*/  IADD3 R5, PT, PT, R6, R0, RZ ;  /* 0x0000000006057210 */ /* 0x000fe20007ffe0ff */
[----:B------:R-:W-:Y:S01]  /*b330*/  FMUL.FTZ R17, R36, R119 ;  /* 0x0000007724117220 */ /* 0x000fe20000410000 */
[----:B------:R-:W-:Y:S01]  /*b340*/  F2FP.F16.F32.PACK_AB R8, R8, R122 ;  /* 0x0000007a0808723e */ /* 0x000fe200000000ff */
[----:B------:R2:W-:Y:S01]  /*b350*/  STS [R0+0x400], R4 ;  /* 0x0004000400007388 */ /* 0x0005e20000000800 */
[----:B------:R-:W-:Y:S01]  /*b360*/  F2FP.F16.F32.PACK_AB R29, R29, R112 ;  /* 0x000000701d1d723e */ /* 0x000fe200000000ff */
[C---:B------:R-:W-:Y:S01]  /*b370*/  FMUL.FTZ R74, R36.reuse, R74 ;  /* 0x0000004a244a7220 */ /* 0x040fe20000410000 */
[----:B------:R-:W-:Y:S01]  /*b380*/  F2FP.F16.F32.PACK_AB R9, R9, R114 ;  /* 0x000000720909723e */ /* 0x000fe200000000ff */
[----:B------:R-:W-:Y:S01]  /*b390*/  FMUL.FTZ R13, R36, R75 ;  /* 0x0000004b240d7220 */ /* 0x000fe20000410000 */
[----:B------:R3:W-:Y:S01]  /*b3a0*/  STS [R5], R3 ;  /* 0x0000000305007388 */ /* 0x0007e20000000800 */
[----:B------:R-:W-:Y:S01]  /*b3b0*/  F2FP.F16.F32.PACK_AB R18, R18, R116 ;  /* 0x000000741212723e */ /* 0x000fe200000000ff */
[----:B------:R-:W-:Y:S01]  /*b3c0*/  FMUL.FTZ R78, R36, R78 ;  /* 0x0000004e244e7220 */ /* 0x000fe20000410000 */
[----:B------:R-:W-:Y:S01]  /*b3d0*/  F2FP.F16.F32.PACK_AB R17, R17, R118 ;  /* 0x000000761111723e */ /* 0x000fe200000000ff */
[----:B------:R-:W-:Y:S01]  /*b3e0*/  STS [R5+0x400], R8 ;  /* 0x0004000805007388 */ /* 0x000fe20000000800 */
[----:B------:R-:W-:Y:S01]  /*b3f0*/  F2FP.F16.F32.PACK_AB R16, R16, R68 ;  /* 0x000000441010723e */ /* 0x000fe200000000ff */
[C---:B------:R-:W-:Y:S01]  /*b400*/  FMUL.FTZ R23, R36.reuse, R79 ;  /* 0x0000004f24177220 */ /* 0x040fe20000410000 */
[----:B------:R-:W-:Y:S01]  /*b410*/  F2FP.F16.F32.PACK_AB R15, R15, R70 ;  /* 0x000000460f0f723e */ /* 0x000fe200000000ff */
[----:B------:R-:W-:Y:S01]  /*b420*/  STS [R0+0x2000], R29 ;  /* 0x0020001d00007388 */ /* 0x000fe20000000800 */
[----:B-1----:R-:W-:Y:S01]  /*b430*/  SEL R7, R41, 0xffffffe0, !P2 ;  /* 0xffffffe029077807 */ /* 0x002fe20005000000 */
[----:B------:R-:W-:Y:S01]  /*b440*/  FMUL.FTZ R86, R36, R86 ;  /* 0x0000005624567220 */ /* 0x000fe20000410000 */
[----:B------:R-:W1:Y:S01]  /*b450*/  LDC.U8 R41, c[0x0][0x549] ;  /* 0x00015240ff297b82 */ /* 0x000e620000000000 */
[----:B------:R4:W-:Y:S01]  /*b460*/  STS [R0+0x2400], R9 ;  /* 0x0024000900007388 */ /* 0x0009e20000000800 */
[----:B------:R-:W-:Y:S01]  /*b470*/  F2FP.F16.F32.PACK_AB R12, R12, R80 ;  /* 0x000000500c0c723e */ /* 0x000fe200000000ff */
[----:B------:R-:W-:Y:S01]  /*b480*/  FMUL.FTZ R27, R36, R87 ;  /* 0x00000057241b7220 */ /* 0x000fe20000410000 */
[----:B------:R-:W-:Y:S01]  /*b490*/  F2FP.F16.F32.PACK_AB R11, R11, R82 ;  /* 0x000000520b0b723e */ /* 0x000fe200000000ff */
[----:B------:R5:W-:Y:S01]  /*b4a0*/  STS [R5+0x2000], R18 ;  /* 0x0020001205007388 */ /* 0x000be20000000800 */
[----:B------:R-:W-:Y:S01]  /*b4b0*/  F2FP.F16.F32.PACK_AB R14, R14, R72 ;  /* 0x000000480e0e723e */ /* 0x000fe200000000ff */
[C---:B------:R-:W-:Y:S01]  /*b4c0*/  FMUL.FTZ R130, R36.reuse, R130 ;  /* 0x0000008224827220 */ /* 0x040fe20000410000 */
[----:B------:R-:W-:Y:S01]  /*b4d0*/  F2FP.F16.F32.PACK_AB R13, R13, R74 ;  /* 0x0000004a0d0d723e */ /* 0x000fe200000000ff */
[----:B------:R5:W-:Y:S01]  /*b4e0*/  STS [R5+0x2400], R17 ;  /* 0x0024001105007388 */ /* 0x000be20000000800 */
[----:B--2---:R-:W-:Y:S01]  /*b4f0*/  IADD3 R4, PT, PT, R7, R0, RZ ;  /* 0x0000000007047210 */ /* 0x004fe20007ffe0ff */
[----:B------:R-:W-:Y:S01]  /*b500*/  FMUL.FTZ R25, R36, R131 ;  /* 0x0000008324197220 */ /* 0x000fe20000410000 */
[----:B------:R-:W-:Y:S01]  /*b510*/  F2FP.F16.F32.PACK_AB R10, R10, R76 ;  /* 0x0000004c0a0a723e */ /* 0x000fe200000000ff */
[----:B------:R-:W-:Y:S01]  /*b520*/  FMUL.FTZ R94, R36, R94 ;  /* 0x0000005e245e7220 */ /* 0x000fe20000410000 */
[C---:B---3--:R-:W-:Y:S01]  /*b530*/  IADD3 R3, PT, PT, R0.reuse, 0x40, RZ ;  /* 0x0000004000037810 */ /* 0x048fe20007ffe0ff */
[----:B------:R-:W-:Y:S01]  /*b540*/  STS [R4], R16 ;  /* 0x0000001004007388 */ /* 0x000fe20000000800 */
[----:B------:R-:W-:Y:S01]  /*b550*/  @P0 IADD3 R3, PT, PT, R0, -0x40, RZ ;  /* 0xffffffc000030810 */ /* 0x000fe20007ffe0ff */
[----:B------:R-:W-:Y:S01]  /*b560*/  FMUL.FTZ R34, R36, R95 ;  /* 0x0000005f24227220 */ /* 0x000fe20000410000 */
[----:B------:R-:W-:Y:S01]  /*b570*/  F2FP.F16.F32.PACK_AB R23, R23, R78 ;  /* 0x0000004e1717723e */ /* 0x000fe200000000ff */
[----:B------:R-:W-:Y:S01]  /*b580*/  STS [R4+0x400], R15 ;  /* 0x0004000f04007388 */ /* 0x000fe20000000800 */
[----:B------:R-:W-:Y:S01]  /*b590*/  F2FP.F16.F32.PACK_AB R22, R22, R124 ;  /* 0x0000007c1616723e */ /* 0x000fe200000000ff */
[C---:B------:R-:W-:Y:S01]  /*b5a0*/  FMUL.FTZ R98, R36.reuse, R98 ;  /* 0x0000006224627220 */ /* 0x040fe20000410000 */
[----:B------:R-:W-:Y:S01]  /*b5b0*/  F2FP.F16.F32.PACK_AB R21, R21, R126 ;  /* 0x0000007e1515723e */ /* 0x000fe200000000ff */
[----:B------:R-:W-:Y:S01]  /*b5c0*/  FMUL.FTZ R99, R36, R99 ;  /* 0x0000006324637220 */ /* 0x000fe20000410000 */
[----:B------:R-:W-:-:S02]  /*b5d0*/  F2FP.F16.F32.PACK_AB R20, R20, R88 ;  /* 0x000000581414723e */ /* 0x000fc400000000ff */
[----:B----4-:R-:W-:Y:S01]  /*b5e0*/  IADD3 R0, PT, PT, R6, R4, RZ ;  /* 0x0000000406007210 */ /* 0x010fe20007ffe0ff */
[----:B------:R-:W2:Y:S01]  /*b5f0*/  @!P3 LDC.64 R8, c[0x0][0x400] ;  /* 0x00010000ff08bb82 */ /* 0x000ea20000000a00 */
[----:B------:R-:W-:Y:S02]  /*b600*/  F2FP.F16.F32.PACK_AB R19, R19, R90 ;  /* 0x0000005a1313723e */ /* 0x000fe400000000ff */
[----:B------:R-:W-:Y:S01]  /*b610*/  F2FP.F16.F32.PACK_AB R28, R28, R84 ;  /* 0x000000541c1c723e */ /* 0x000fe200000000ff */
[----:B------:R3:W-:Y:S01]  /*b620*/  STS [R0], R12 ;  /* 0x0000000c00007388 */ /* 0x0007e20000000800 */
[----:B------:R-:W-:Y:S02]  /*b630*/  F2FP.F16.F32.PACK_AB R27, R27, R86 ;  /* 0x000000561b1b723e */ /* 0x000fe400000000ff */
[----:B-1----:R-:W-:Y:S01]  /*b640*/  ISETP.NE.AND P0, PT, R41, RZ, PT ;  /* 0x000000ff2900720c */ /* 0x002fe20003f05270 */
[----:B------:R-:W-:Y:S01]  /*b650*/  STS [R0+0x400], R11 ;  /* 0x0004000b00007388 */ /* 0x000fe20000000800 */
[----:B------:R-:W-:Y:S01]  /*b660*/  F2FP.F16.F32.PACK_AB R26, R26, R128 ;  /* 0x000000801a1a723e */ /* 0x000fe200000000ff */
[----:B-----5:R-:W1:Y:S01]  /*b670*/  LDC R18, c[0x0][0x434] ;  /* 0x00010d00ff127b82 */ /* 0x020e620000000800 */
[----:B------:R-:W-:Y:S01]  /*b680*/  F2FP.F16.F32.PACK_AB R25, R25, R130 ;  /* 0x000000821919723e */ /* 0x000fe200000000ff */
[----:B------:R4:W-:Y:S01]  /*b690*/  STS [R4+0x2000], R14 ;  /* 0x0020000e04007388 */ /* 0x0009e20000000800 */
[----:B------:R-:W-:-:S02]  /*b6a0*/  F2FP.F16.F32.PACK_AB R24, R24, R132 ;  /* 0x000000841818723e */ /* 0x000fc400000000ff */
[----:B------:R-:W-:Y:S01]  /*b6b0*/  F2FP.F16.F32.PACK_AB R31, R31, R134 ;  /* 0x000000861f1f723e */ /* 0x000fe200000000ff */
[----:B------:R5:W-:Y:S01]  /*b6c0*/  STS [R4+0x2400], R13 ;  /* 0x0024000d04007388 */ /* 0x000be20000000800 */
[----:B------:R-:W-:Y:S01]  /*b6d0*/  F2FP.F16.F32.PACK_AB R30, R30, R136 ;  /* 0x000000881e1e723e */ /* 0x000fe200000000ff */
[----:B------:R-:W1:Y:S01]  /*b6e0*/  LDC R5, c[0x0][0x434] ;  /* 0x00010d00ff057b82 */ /* 0x000e620000000800 */
[----:B------:R-:W-:Y:S01]  /*b6f0*/  F2FP.F16.F32.PACK_AB R33, R33, R138 ;  /* 0x0000008a2121723e */ /* 0x000fe200000000ff */
[----:B------:R-:W-:Y:S01]  /*b700*/  STS [R0+0x2000], R10 ;  /* 0x0020000a00007388 */ /* 0x000fe20000000800 */
[----:B------:R-:W-:Y:S02]  /*b710*/  F2FP.F16.F32.PACK_AB R35, R35, R92 ;  /* 0x0000005c2323723e */ /* 0x000fe400000000ff */
[----:B------:R-:W-:Y:S01]  /*b720*/  F2FP.F16.F32.PACK_AB R34, R34, R94 ;  /* 0x0000005e2222723e */ /* 0x000fe200000000ff */
[----:B------:R2:W-:Y:S01]  /*b730*/  STS [R0+0x2400], R23 ;  /* 0x0024001700007388 */ /* 0x0005e20000000800 */
[----:B------:R-:W-:Y:S01]  /*b740*/  F2FP.F16.F32.PACK_AB R32, R32, R96 ;  /* 0x000000602020723e */ /* 0x000fe200000000ff */
[----:B------:R-:W1:Y:S01]  /*b750*/  @P0 LDC R17, c[0x0][0x430] ;  /* 0x00010c00ff110b82 */ /* 0x000e620000000800 */
[----:B------:R-:W-:Y:S01]  /*b760*/  F2FP.F16.F32.PACK_AB R98, R99, R98 ;  /* 0x000000626362723e */ /* 0x000fe200000000ff */
[----:B------:R1:W-:Y:S01]  /*b770*/  STS [R3], R22 ;  /* 0x0000001603007388 */ /* 0x0003e20000000800 */
[----:B---3--:R-:W-:Y:S01]  /*b780*/  @P4 MUFU.LG2 R12, R40 ;  /* 0x00000028000c4308 */ /* 0x008fe20000000c00 */
[----:B------:R-:W-:-:S02]  /*b790*/  ISETP.NE.AND P2, PT, R244, -0x1, PT ;  /* 0xfffffffff400780c */ /* 0x000fc40003f45270 */
[----:B------:R-:W-:Y:S02]  /*b7a0*/  STS [R3+0x400], R21 ;  /* 0x0004001503007388 */ /* 0x000fe40000000800 */
[----:B------:R-:W3:Y:S03]  /*b7b0*/  @P5 LDC R16, c[0x0][0x458] ;  /* 0x00011600ff105b82 */ /* 0x000ee60000000800 */
[----:B----4-:R-:W-:Y:S01]  /*b7c0*/  @P5 MUFU.LG2 R14, R39 ;  /* 0x00000027000e5308 */ /* 0x010fe20000000c00 */
[----:B-----5:R-:W-:-:S04]  /*b7d0*/  IADD3 R4, PT, PT, R6, R3, RZ ;  /* 0x0000000306047210 */ /* 0x020fc80007ffe0ff */
[----:B------:R-:W4:Y:S01]  /*b7e0*/  @P6 LDC R13, c[0x0][0x458] ;  /* 0x00011600ff0d6b82 */ /* 0x000f220000000800 */
[----:B------:R-:W-:Y:S01]  /*b7f0*/  STS [R4], R20 ;  /* 0x0000001404007388 */ /* 0x000fe20000000800 */
[----:B--2---:R-:W-:-:S03]  /*b800*/  IADD3 R0, PT, PT, R7, R3, RZ ;  /* 0x0000000307007210 */ /* 0x004fc60007ffe0ff */
[----:B------:R2:W-:Y:S03]  /*b810*/  STS [R4+0x400], R19 ;  /* 0x0004001304007388 */ /* 0x0005e60000000800 */
[----:B------:R-:W5:Y:S01]  /*b820*/  @P3 LDC.64 R10, c[0x0][0x408] ;  /* 0x00010200ff0a3b82 */ /* 0x000f620000000a00 */
[----:B-1----:R-:W-:Y:S01]  /*b830*/  @P0 IMAD R5, R17, R18, RZ ;  /* 0x0000001211050224 */ /* 0x002fe200078e02ff */
[----:B------:R-:W-:Y:S01]  /*b840*/  IADD3 R7, PT, PT, R6, R0, RZ ;  /* 0x0000000006077210 */ /* 0x000fe20007ffe0ff */
[----:B------:R-:W-:Y:S01]  /*b850*/  STS [R3+0x2000], R28 ;  /* 0x0020001c03007388 */ /* 0x000fe20000000800 */
[----:B------:R-:W1:Y:S01]  /*b860*/  @P6 MUFU.LG2 R6, R38 ;  /* 0x0000002600066308 */ /* 0x000e620000000c00 */
[----:B------:R-:W-:Y:S02]  /*b870*/  @!P3 IMAD.WIDE.U32 R22, R43, R8, RZ ;  /* 0x000000082b16b225 */ /* 0x000fe400078e00ff */
[----:B------:R3:W-:Y:S01]  /*b880*/  STS [R3+0x2400], R27 ;  /* 0x0024001b03007388 */ /* 0x0007e20000000800 */
[----:B------:R-:W4:Y:S03]  /*b890*/  @P4 LDC R15, c[0x0][0x458] ;  /* 0x00011600ff0f4b82 */ /* 0x000f260000000800 */
[----:B------:R3:W-:Y:S04]  /*b8a0*/  STS [R4+0x2000], R26 ;  /* 0x0020001a04007388 */ /* 0x0007e80000000800 */
[----:B------:R3:W-:Y:S04]  /*b8b0*/  STS [R4+0x2400], R25 ;  /* 0x0024001904007388 */ /* 0x0007e80000000800 */
[----:B------:R4:W-:Y:S01]  /*b8c0*/  STS [R0], R24 ;  /* 0x0000001800007388 */ /* 0x0009e20000000800 */
[----:B-1----:R-:W-:-:S03]  /*b8d0*/  @P6 FMUL.FTZ R6, R6, 0.69314718246459960938 ;  /* 0x3f31721806066820 */ /* 0x002fc60000410000 */
[----:B------:R-:W-:Y:S01]  /*b8e0*/  STS [R0+0x400], R31 ;  /* 0x0004001f00007388 */ /* 0x000fe20000000800 */
[----:B--2---:R-:W-:Y:S01]  /*b8f0*/  MOV R19, 0x7f800000 ;  /* 0x7f80000000137802 */ /* 0x004fe20000000f00 */
[----:B-----5:R-:W-:Y:S02]  /*b900*/  @P3 IMAD.WIDE.U32 R20, R244, R10, RZ ;  /* 0x0000000af4143225 */ /* 0x020fe400078e00ff */
[----:B------:R-:W-:Y:S04]  /*b910*/  STS [R7], R30 ;  /* 0x0000001e07007388 */ /* 0x000fe80000000800 */
[----:B------:R-:W-:Y:S01]  /*b920*/  STS [R7+0x400], R33 ;  /* 0x0004002107007388 */ /* 0x000fe20000000800 */
[----:B---3--:R-:W1:Y:S01]  /*b930*/  @P1 MUFU.LG2 R3, R37 ;  /* 0x0000002500031308 */ /* 0x008e620000000c00 */
[----:B------:R-:W-:-:S02]  /*b940*/  MOV R27, 0x7f800000 ;  /* 0x7f800000001b7802 */ /* 0x000fc40000000f00 */
[----:B------:R-:W-:Y:S01]  /*b950*/  STS [R0+0x2000], R35 ;  /* 0x0020002300007388 */ /* 0x000fe20000000800 */
[----:B------:R-:W-:-:S03]  /*b960*/  @!P3 IMAD R26, R43, R9, R23 ;  /* 0x000000092b1ab224 */ /* 0x000fc600078e0217 */
[----:B------:R1:W-:Y:S01]  /*b970*/  STS [R0+0x2400], R34 ;  /* 0x0024002200007388 */ /* 0x0003e20000000800 */
[----:B------:R-:W2:Y:S03]  /*b980*/  @P1 LDC R4, c[0x0][0x458] ;  /* 0x00011600ff041b82 */ /* 0x000ea60000000800 */
[----:B------:R3:W-:Y:S05]  /*b990*/  STS [R7+0x2000], R32 ;  /* 0x0020002007007388 */ /* 0x0007ea0000000800 */
[----:B----4-:R-:W4:Y:S01]  /*b9a0*/  LDC.U8 R24, c[0x0][0x548] ;  /* 0x00015200ff187b82 */ /* 0x010f220000000000 */
[----:B-1----:R-:W-:-:S07]  /*b9b0*/  @P1 FMUL.FTZ R0, R3, 0.69314718246459960938 ;  /* 0x3f31721803001820 */ /* 0x002fce0000410000 */
[----:B------:R-:W1:Y:S01]  /*b9c0*/  @P0 LDC R3, c[0x0][0x430] ;  /* 0x00010c00ff030b82 */ /* 0x000e620000000800 */
[----:B--2---:R-:W-:Y:S01]  /*b9d0*/  @P1 FFMA.FTZ R27, R104, R4, R0 ;  /* 0x00000004681b1223 */ /* 0x004fe20000010000 */
[----:B------:R-:W-:Y:S02]  /*b9e0*/  @P0 MOV R4, 0x1 ;  /* 0x0000000100040802 */ /* 0x000fe40000000f00 */
[----:B----4-:R-:W-:Y:S01]  /*b9f0*/  ISETP.NE.AND P1, PT, R24, RZ, !P0 ;  /* 0x000000ff1800720c */ /* 0x010fe20004725270 */
[----:B---3--:R-:W-:-:S12]  /*ba00*/  @P0 BRA `(.L_x_1396) ;  /* 0x0000000000200947 */ /* 0x008fd80003800000 */
[----:B------:R-:W-:Y:S01]  /*ba10*/  ISETP.NE.AND P0, PT, R24, RZ, PT ;  /* 0x000000ff1800720c */ /* 0x000fe20003f05270 */
[----:B------:R-:W2:-:S12]  /*ba20*/  LDC R0, c[0x0][0x3e0] ;  /* 0x0000f800ff007b82 */ /* 0x000e980000000800 */
[----:B------:R-:W2:Y:S01]  /*ba30*/  @P0 LDC R4, c[0x0][0x454] ;  /* 0x00011500ff040b82 */ /* 0x000ea20000000800 */
[----:B-1----:R-:W-:Y:S02]  /*ba40*/  @P0 MOV R3, 0x1 ;  /* 0x0000000100030802 */ /* 0x002fe40000000f00 */
[----:B------:R-:W-:-:S05]  /*ba50*/  @!P0 MOV R3, 0x1 ;  /* 0x0000000100038802 */ /* 0x000fca0000000f00 */
[----:B------:R-:W3:Y:S01]  /*ba60*/  @P0 LDC R5, c[0x0][0x454] ;  /* 0x00011500ff050b82 */ /* 0x000ee20000000800 */
[-C--:B--2---:R-:W-:Y:S02]  /*ba70*/  @P0 IMAD R4, R4, R0.reuse, RZ ;  /* 0x0000000004040224 */ /* 0x084fe400078e02ff */
[----:B------:R-:W-:-:S07]  /*ba80*/  @!P0 IMAD R4, R18, R0, RZ ;  /* 0x0000000012048224 */ /* 0x000fce00078e02ff */
.L_x_1396:
[----:B------:R-:W3:Y:S01]  /*ba90*/  S2R R28, SR_CTAID.Z ;  /* 0x00000000001c7919 */ /* 0x000ee20000002700 */
[----:B------:R-:W-:Y:S01]  /*baa0*/  @P3 IMAD R26, R244, R11, R21 ;  /* 0x0000000bf41a3224 */ /* 0x000fe200078e0215 */
[----:B------:R-:W-:Y:S01]  /*bab0*/  LOP3.LUT P0, RZ, R42, 0x3, RZ, 0xc0, !PT ;  /* 0x000000032aff7812 */ /* 0x000fe2000780c0ff */
[----:B------:R-:W-:Y:S01]  /*bac0*/  @!P2 IMAD R244, R43, R18, RZ ;  /* 0x000000122bf4a224 */ /* 0x000fe200078e02ff */
[----:B------:R-:W2:Y:S01]  /*bad0*/  S2R R8, SR_CTAID.X ;  /* 0x0000000000087919 */ /* 0x000ea20000002500 */
[----:B------:R-:W-:Y:S01]  /*bae0*/  @P6 FFMA.FTZ R19, R103, R13, R6 ;  /* 0x0000000d67136223 */ /* 0x000fe20000010006 */
[----:B------:R-:W-:Y:S01]  /*baf0*/  @P5 FMUL.FTZ R10, R14, 0.69314718246459960938 ;  /* 0x3f3172180e0a5820 */ /* 0x000fe20000410000 */
[----:B------:R-:W-:Y:S01]  /*bb00*/  @P4 FMUL.FTZ R9, R12, 0.69314718246459960938 ;  /* 0x3f3172180c094820 */ /* 0x000fe20000410000 */
[----:B------:R-:W-:Y:S01]  /*bb10*/  SEL R6, R244, RZ, P1 ;  /* 0x000000fff4067207 */ /* 0x000fe20000800000 */
[----:B------:R4:W-:Y:S01]  /*bb20*/  STS [R7+0x2400], R98 ;  /* 0x0024006207007388 */ /* 0x0009e20000000800 */
[----:B------:R-:W-:Y:S01]  /*bb30*/  BSSY.RECONVERGENT B0, `(.L_x_1397) ;  /* 0x0000038000007945 */ /* 0x000fe20003800200 */
[----:B------:R-:W-:Y:S01]  /*bb40*/  MOV R18, 0x7f800000 ;  /* 0x7f80000000127802 */ /* 0x000fe20000000f00 */
[----:B------:R-:W-:Y:S01]  /*bb50*/  @P5 FFMA.FTZ R18, R102, R16, R10 ;  /* 0x0000001066125223 */ /* 0x000fe2000001000a */
[----:B------:R-:W-:Y:S01]  /*bb60*/  MOV R13, 0x7f800000 ;  /* 0x7f800000000d7802 */ /* 0x000fe20000000f00 */
[----:B------:R-:W-:Y:S01]  /*bb70*/  @P4 FFMA.FTZ R13, R2, R15, R9 ;  /* 0x0000000f020d4223 */ /* 0x000fe20000010009 */
[----:B---3--:R-:W-:Y:S01]  /*bb80*/  IMAD R0, R28, R5, RZ ;  /* 0x000000051c007224 */ /* 0x008fe200078e02ff */
[----:B------:R-:W-:-:S02]  /*bb90*/  SHF.R.S32.HI R5, RZ, 0x1f, R244 ;  /* 0x0000001fff057819 */ /* 0x000fc400000114f4 */
[----:B--2---:R-:W-:Y:S01]  /*bba0*/  SHF.L.U32 R8, R8, 0x7, RZ ;  /* 0x0000000708087819 */ /* 0x004fe200000006ff */
[----:B------:R-:W-:Y:S01]  /*bbb0*/  @!P1 IMAD R0, R43, R4, R0 ;  /* 0x000000042b009224 */ /* 0x000fe200078e0200 */
[----:B------:R-:W-:-:S03]  /*bbc0*/  SEL R5, R5, RZ, P1 ;  /* 0x000000ff05057207 */ /* 0x000fc60000800000 */
[----:B-1----:R-:W-:Y:S01]  /*bbd0*/  IMAD R4, R8, R3, RZ ;  /* 0x0000000308047224 */ /* 0x002fe200078e02ff */
[----:B------:R-:W-:Y:S04]  /*bbe0*/  BAR.SYNC.DEFER_BLOCKING 0x0 ;  /* 0x0000000000007b1d */ /* 0x000fe80000010000 */
[----:B------:R-:W-:Y:S02]  /*bbf0*/  IADD3 R8, P2, P1, R4, R6, R0 ;  /* 0x0000000604087210 */ /* 0x000fe4000795e000 */
[----:B------:R-:W-:Y:S02]  /*bc00*/  SHF.R.S32.HI R4, RZ, 0x1f, R4 ;  /* 0x0000001fff047819 */ /* 0x000fe40000011404 */
[----:B------:R-:W-:-:S04]  /*bc10*/  SHF.R.S32.HI R0, RZ, 0x1f, R0 ;  /* 0x0000001fff007819 */ /* 0x000fc80000011400 */
[----:B------:R-:W-:Y:S01]  /*bc20*/  IADD3.X R5, PT, PT, R4, R5, R0, P2, P1 ;  /* 0x0000000504057210 */ /* 0x000fe200017e2400 */
[----:B----4-:R-:W-:Y:S06]  /*bc30*/  @P0 BRA `(.L_x_1398) ;  /* 0x00000000009c0947 */ /* 0x010fec0003800000 */
        /* <DEDUP_REMOVED lines=39> */
.L_x_1398:
[----:B------:R-:W-:Y:S05]  /*beb0*/  BSYNC.RECONVERGENT B0 ;  /* 0x0000000000007941 */ /* 0x000fea0003800200 */
.L_x_1397:
[----:B------:R-:W2:Y:S01]  /*bec0*/  S2R R0, SR_TID.X ;  /* 0x0000000000007919 */ /* 0x000ea20000002100 */
[----:B------:R-:W3:Y:S01]  /*bed0*/  LDCU UR6, c[0x0][0x440] ;  /* 0x00008800ff0677ac */ /* 0x000ee20008000800 */
[----:B-1----:R-:W-:Y:S01]  /*bee0*/  @!P3 IMAD.MOV.U32 R2, RZ, RZ, R22 ;  /* 0x000000ffff02b224 */ /* 0x002fe200078e0016 */
[----:B------:R-:W-:Y:S01]  /*bef0*/  SHF.R.U32.HI R25, RZ, 0x3, R42 ;  /* 0x00000003ff197819 */ /* 0x000fe2000001162a */
[----:B------:R1:W4:Y:S01]  /*bf00*/  LDS.128 R16, [R201+0x3800] ;  /* 0x00380000c9107984 */ /* 0x0003220000000c00 */
[----:B------:R-:W5:Y:S01]  /*bf10*/  LDCU.64 UR4, c[0x0][0x410] ;  /* 0x00008200ff0477ac */ /* 0x000f620008000a00 */
[----:B------:R-:W-:Y:S01]  /*bf20*/  @P3 IMAD.MOV.U32 R2, RZ, RZ, R20 ;  /* 0x000000ffff023224 */ /* 0x000fe200078e0014 */
[----:B------:R-:W-:Y:S01]  /*bf30*/  BSSY.RECONVERGENT B0, `(.L_x_1399) ;  /* 0x0000024000007945 */ /* 0x000fe20003800200 */
[----:B------:R1:W1:Y:S03]  /*bf40*/  LDS.128 R8, [R201] ;  /* 0x00000000c9087984 */ /* 0x0002660000000c00 */
[C---:B------:R-:W-:Y:S01]  /*bf50*/  IADD3 R2, P3, PT, R203.reuse, R2, RZ ;  /* 0x00000002cb027210 */ /* 0x040fe20007f7e0ff */
[----:B------:R-:W4:Y:S04]  /*bf60*/  S2R R14, SR_CTAID.X ;  /* 0x00000000000e7919 */ /* 0x000f280000002500 */
[----:B------:R-:W-:Y:S01]  /*bf70*/  IMAD.X R3, RZ, RZ, R26, P3 ;  /* 0x000000ffff037224 */ /* 0x000fe200018e061a */
[----:B---3--:R-:W-:-:S04]  /*bf80*/  ISETP.GE.AND P1, PT, R203, UR6, PT ;  /* 0x00000006cb007c0c */ /* 0x008fc8000bf26270 */
[----:B------:R-:W-:Y:S01]  /*bf90*/  ISETP.GE.OR P2, PT, R25, R239, P1 ;  /* 0x000000ef1900720c */ /* 0x000fe20000f46670 */
[----:B-----5:R-:W-:Y:S01]  /*bfa0*/  IMAD.WIDE.U32 R12, R28, UR4, R2 ;  /* 0x000000041c0c7c25 */ /* 0x020fe2000f8e0002 */
[----:B--2---:R-:W-:-:S05]  /*bfb0*/  SHF.R.U32.HI R0, RZ, 0x3, R0 ;  /* 0x00000003ff007819 */ /* 0x004fca0000011600 */
[----:B------:R-:W-:Y:S01]  /*bfc0*/  VIADD R4, R0, 0x10 ;  /* 0x0000001000047836 */ /* 0x000fe20000000000 */
[----:B------:R-:W-:-:S04]  /*bfd0*/  SHF.R.U32.HI R0, RZ, 0x3, R42 ;  /* 0x00000003ff007819 */ /* 0x000fc8000001162a */
[-C--:B------:R-:W-:Y:S01]  /*bfe0*/  ISETP.GE.OR P0, PT, R4, R239.reuse, P1 ;  /* 0x000000ef0400720c */ /* 0x080fe20000f06670 */
[C---:B------:R-:W-:Y:S02]  /*bff0*/  VIADD R4, R0.reuse, 0x40 ;  /* 0x0000004000047836 */ /* 0x040fe40000000000 */
[C---:B------:R-:W-:Y:S02]  /*c000*/  VIADD R5, R0.reuse, 0x30 ;  /* 0x0000003000057836 */ /* 0x040fe40000000000 */
[----:B------:R-:W-:Y:S01]  /*c010*/  VIADD R7, R0, 0x20 ;  /* 0x0000002000077836 */ /* 0x000fe20000000000 */
[-C--:B------:R-:W-:Y:S01]  /*c020*/  ISETP.GE.OR P4, PT, R4, R239.reuse, P1 ;  /* 0x000000ef0400720c */ /* 0x080fe20000f86670 */
[----:B------:R-:W-:Y:S01]  /*c030*/  VIADD R0, R0, 0x50 ;  /* 0x0000005000007836 */ /* 0x000fe20000000000 */
[----:B------:R-:W2:Y:S01]  /*c040*/  S2R R4, SR_CTAID.X ;  /* 0x0000000000047919 */ /* 0x000ea20000002500 */
[-C--:B------:R-:W-:Y:S01]  /*c050*/  ISETP.GE.OR P5, PT, R5, R239.reuse, P1 ;  /* 0x000000ef0500720c */ /* 0x080fe20000fa6670 */
[----:B----4-:R-:W-:Y:S01]  /*c060*/  IMAD.WIDE.U32 R14, R14, 0x80, RZ ;  /* 0x000000800e0e7825 */ /* 0x010fe200078e00ff */
[----:B------:R-:W-:-:S02]  /*c070*/  ISETP.GE.OR P6, PT, R7, R239, P1 ;  /* 0x000000ef0700720c */ /* 0x000fc40000fc6670 */
[----:B------:R-:W-:Y:S01]  /*c080*/  ISETP.GE.OR P3, PT, R0, R239, P1 ;  /* 0x000000ef0000720c */ /* 0x000fe20000f66670 */
[----:B------:R-:W-:Y:S02]  /*c090*/  IMAD R7, R28, UR5, R13 ;  /* 0x000000051c077c24 */ /* 0x000fe4000f8e020d */
[----:B--2---:R-:W-:-:S03]  /*c0a0*/  IMAD.WIDE.U32 R4, R4, 0x80, RZ ;  /* 0x0000008004047825 */ /* 0x004fc600078e00ff */
[----:B------:R-:W-:Y:S01]  /*c0b0*/  LOP3.LUT R24, R4, R25, RZ, 0xfc, !PT ;  /* 0x0000001904187212 */ /* 0x000fe200078efcff */
[----:B-1----:R-:W-:Y:S06]  /*c0c0*/  @P2 BRA `(.L_x_1400) ;  /* 0x0000000000282947 */ /* 0x002fec0003800000 */
        /* <DEDUP_REMOVED lines=10> */
.L_x_1400:
[----:B------:R-:W-:Y:S05]  /*c170*/  BSYNC.RECONVERGENT B0 ;  /* 0x0000000000007941 */ /* 0x000fea0003800200 */
.L_x_1399:
[----:B-1----:R1:W2:Y:S01]  /*c180*/  LDS.128 R8, [R201+0x800] ;  /* 0x00080000c9087984 */ /* 0x0022a20000000c00 */
[C---:B------:R-:W-:Y:S01]  /*c190*/  VIADD R2, R25.reuse, 0x60 ;  /* 0x0000006019027836 */ /* 0x040fe20000000000 */
[----:B------:R-:W-:Y:S01]  /*c1a0*/  BSSY.RECONVERGENT B0, `(.L_x_1401) ;  /* 0x0000012000007945 */ /* 0x000fe20003800200 */
[----:B------:R-:W-:-:S03]  /*c1b0*/  VIADD R0, R25, 0x70 ;  /* 0x0000007019007836 */ /* 0x000fc60000000000 */
[-C--:B------:R-:W-:Y:S02]  /*c1c0*/  ISETP.GE.OR P2, PT, R2, R239.reuse, P1 ;  /* 0x000000ef0200720c */ /* 0x080fe40000f46670 */
[----:B------:R-:W-:Y:S01]  /*c1d0*/  ISETP.GE.OR P1, PT, R0, R239, P1 ;  /* 0x000000ef0000720c */ /* 0x000fe20000f26670 */
        /* <DEDUP_REMOVED lines=14> */
.L_x_1402:
[----:B------:R-:W-:Y:S05]  /*c2c0*/  BSYNC.RECONVERGENT B0 ;  /* 0x0000000000007941 */ /* 0x000fea0003800200 */
.L_x_1401:
        /* <DEDUP_REMOVED lines=16> */
.L_x_1404:
[----:B------:R-:W-:Y:S05]  /*c3d0*/  BSYNC.RECONVERGENT B0 ;  /* 0x0000000000007941 */ /* 0x000fea0003800200 */
.L_x_1403:
        /* <DEDUP_REMOVED lines=16> */
.L_x_1406:
[----:B------:R-:W-:Y:S05]  /*c4e0*/  BSYNC.RECONVERGENT B0 ;  /* 0x0000000000007941 */ /* 0x000fea0003800200 */
.L_x_1405:
        /* <DEDUP_REMOVED lines=16> */
.L_x_1408:
[----:B------:R-:W-:Y:S05]  /*c5f0*/  BSYNC.RECONVERGENT B0 ;  /* 0x0000000000007941 */ /* 0x000fea0003800200 */
.L_x_1407:
        /* <DEDUP_REMOVED lines=16> */
.L_x_1410:
[----:B------:R-:W-:Y:S05]  /*c700*/  BSYNC.RECONVERGENT B0 ;  /* 0x0000000000007941 */ /* 0x000fea0003800200 */
.L_x_1409:
        /* <DEDUP_REMOVED lines=16> */
.L_x_1412:
[----:B------:R-:W-:Y:S05]  /*c810*/  BSYNC.RECONVERGENT B0 ;  /* 0x0000000000007941 */ /* 0x000fea0003800200 */
.L_x_1411:
        /* <DEDUP_REMOVED lines=15> */
.L_x_1413:
        /* <DEDUP_REMOVED lines=15> */
.L_x_2702:


//--------------------- .text._ZN5flash16flash_fwd_kernelI23Flash_fwd_kernel_traitsILi64ELi128ELi64ELi4ELb0ELb0EN7cutlass6half_tE19Flash_kernel_traitsILi64ELi128ELi64ELi4ES3_EELb1ELb0ELb1ELb0ELb0ELb0ELb0ELb0EEEvNS_16Flash_fwd_paramsE --------------------------
	.section	.text._ZN5flash16flash_fwd_kernelI23Flash_fwd_kernel_traitsILi64ELi128ELi64ELi4ELb0ELb0EN7cutlass6half_tE19Flash_kernel_traitsILi64ELi128ELi64ELi4ES3_EELb1ELb0ELb1ELb0ELb0ELb0ELb0ELb0EEEvNS_16Flash_fwd_paramsE,"ax",@progbits
	.align	128
        .global         _ZN5flash16flash_fwd_kernelI23Flash_fwd_kernel_traitsILi64ELi128ELi64ELi4ELb0ELb0EN7cutlass6half_tE19Flash_kernel_traitsILi64ELi128ELi64ELi4ES3_EELb1ELb0ELb1ELb0ELb0ELb0ELb0ELb0EEEvNS_16Flash_fwd_paramsE
        .type           _ZN5flash16flash_fwd_kernelI23Flash_fwd_kernel_traitsILi64ELi128ELi64ELi4ELb0ELb0EN7cutlass6half_tE19Flash_kernel_traitsILi64ELi128ELi64ELi4ES3_EELb1ELb0ELb1ELb0ELb0ELb0ELb0ELb0EEEvNS_16Flash_fwd_paramsE,@function
        .size           _ZN5flash16flash_fwd_kernelI23Flash_fwd_kernel_traitsILi64ELi128ELi64ELi4ELb0ELb0EN7cutlass6half_tE19Flash_kernel_traitsILi64ELi128ELi64ELi4ES3_EELb1ELb0ELb1ELb0ELb0ELb0ELb0ELb0EEEvNS_16Flash_fwd_paramsE,(.L_x_2703 - _ZN5flash16flash_fwd_kernelI23Flash_fwd_kernel_traitsILi64ELi128ELi64ELi4ELb0ELb0EN7cutlass6half_tE19Flash_kernel_traitsILi64ELi128ELi64ELi4ES3_EELb1ELb0ELb1ELb0ELb0ELb0ELb0ELb0EEEvNS_16Flash_fwd_paramsE)
        .other          _ZN5flash16flash_fwd_kernelI23Flash_fwd_kernel_traitsILi64ELi128ELi64ELi4ELb0ELb0EN7cutlass6half_tE19Flash_kernel_traitsILi64ELi128ELi64ELi4ES3_EELb1ELb0ELb1ELb0ELb0ELb0ELb0ELb0EEEvNS_16Flash_fwd_paramsE,@"STO_CUDA_ENTRY STV_DEFAULT"
_ZN5flash16flash_fwd_kernelI23Flash_fwd_kernel_traitsILi64ELi128ELi64ELi4ELb0ELb0EN7cutlass6half_tE19Flash_kernel_traitsILi64ELi128ELi64ELi4ES3_EELb1ELb0ELb1ELb0ELb0ELb0ELb0ELb0EEEvNS_16Flash_fwd_paramsE:
.text._ZN5flash16flash_fwd_kernelI23Flash_fwd_kernel_traitsILi64ELi128ELi64ELi4ELb0ELb0EN7cutlass6half_tE19Flash_kernel_traitsILi64ELi128ELi64ELi4ES3_EELb1ELb0ELb1ELb0ELb0ELb0ELb0ELb0EEEvNS_16Flash_fwd_paramsE:
[----:B------:R-:W1:Y:S01]  /*0000*/  LDC R1, c[0x0][0x37c] ;  /* 0x0000df00ff017b82 */ /* 0x000e620000000800 */
[----:B------:R-:W2:Y:S07]  /*0010*/  LDCU.U8 UR4, c[0x0][0x524] ;  /* 0x0000a480ff0477ac */ /* 0x000eae0008000000 */
[----:B------:R-:W3:Y:S01]  /*0020*/  LDC R16, c[0x0][0x518] ;  /* 0x00014600ff107b82 */ /* 0x000ee20000000800 */
[----:B-1----:R-:W-:Y:S01]  /*0030*/  VIADD R1, R1, 0xffffffa8 ;  /* 0xffffffa801017836 */ /* 0x002fe20000000000 */
[----:B------:R-:W1:Y:S01]  /*0040*/  LDCU.64 UR20, c[0x0][0x510] ;  /* 0x0000a200ff1477ac */ /* 0x000e620008000a00 */
[----:B------:R-:W4:Y:S05]  /*0050*/  LDCU.64 UR18, c[0x0][0x358] ;  /* 0x00006b00ff1277ac */ /* 0x000f2a0008000a00 */
[----:B------:R-:W3:Y:S01]  /*0060*/  LDC R17, c[0x0][0x51c] ;  /* 0x00014700ff117b82 */ /* 0x000ee20000000800 */
[----:B------:R-:W3:Y:S01]  /*0070*/  S2R R25, SR_CTAID.Y ;  /* 0x0000000000197919 */ /* 0x000ee20000002600 */
[----:B------:R-:W3:Y:S01]  /*0080*/  LDCU.64 UR6, c[0x0][0x470] ;  /* 0x00008e00ff0677ac */ /* 0x000ee20008000a00 */
[----:B------:R-:W3:Y:S01]  /*0090*/  S2R R26, SR_CTAID.Z ;  /* 0x00000000001a7919 */ /* 0x000ee20000002700 */
[----:B------:R-:W3:Y:S01]  /*00a0*/  S2R R249, SR_TID.X ;  /* 0x0000000000f97919 */ /* 0x000ee20000002100 */
[----:B--2---:R-:W-:-:S03]  /*00b0*/  ISETP.NE.AND P2, PT, RZ, UR4, PT ;  /* 0x00000004ff007c0c */ /* 0x004fc6000bf45270 */
[----:B------:R-:W2:Y:S01]  /*00c0*/  S2UR UR22, SR_CTAID.X ;  /* 0x00000000001679c3 */ /* 0x000ea20000002500 */
[----:B------:R-:W2:Y:S01]  /*00d0*/  LDCU.64 UR4, c[0x0][0x460] ;  /* 0x00008c00ff0477ac */ /* 0x000ea20008000a00 */
[----:B-1----:R-:W-:Y:S02]  /*00e0*/  IMAD.U32 R2, RZ, RZ, UR20 ;  /* 0x00000014ff027e24 */ /* 0x002fe4000f8e00ff */
[----:B------:R-:W-:-:S04]  /*00f0*/  IMAD.U32 R3, RZ, RZ, UR21 ;  /* 0x00000015ff037e24 */ /* 0x000fc8000f8e00ff */
[----:B------:R-:W1:Y:S02]  /*0100*/  LDC.64 R6, c[0x0][0x460] ;  /* 0x00011800ff067b82 */ /* 0x000e640000000a00 */
[----:B----4-:R3:W4:Y:S02]  /*0110*/  @P2 LDG.E.64 R4, desc[UR18][R2.64] ;  /* 0x0000001202042981 */ /* 0x010724000c1e1b00 */
[----:B---3--:R-:W-:Y:S02]  /*0120*/  @P2 IMAD.MOV.U32 R2, RZ, RZ, R16 ;  /* 0x000000ffff022224 */ /* 0x008fe400078e0010 */
[----:B------:R-:W-:-:S06]  /*0130*/  @P2 IMAD.MOV.U32 R3, RZ, RZ, R17 ;  /* 0x000000ffff032224 */ /* 0x000fcc00078e0011 */
[----:B------:R-:W3:Y:S01]  /*0140*/  @P2 LDG.E.64 R2, desc[UR18][R2.64] ;  /* 0x0000001202022981 */ /* 0x000ee2000c1e1b00 */
[----:B--2---:R-:W-:Y:S01]  /*0150*/  LOP3.LUT R0, R26, UR22, R25, 0xfe, !PT ;  /* 0x000000161a007c12 */ /* 0x004fe2000f8efe19 */
[----:B------:R-:W-:Y:S01]  /*0160*/  IMAD.MOV.U32 R27, RZ, RZ, -0x1 ;  /* 0xffffffffff1b7424 */ /* 0x000fe200078e00ff */
[----:B------:R-:W-:Y:S01]  /*0170*/  ISETP.NE.U32.AND P1, PT, RZ, UR4, PT ;  /* 0x00000004ff007c0c */ /* 0x000fe2000bf25070 */
[----:B-1----:R-:W-:Y:S01]  /*0180*/  IMAD.WIDE.U32 R6, R25, 0x4, R6 ;  /* 0x0000000419067825 */ /* 0x002fe200078e0006 */
[----:B------:R-:W-:Y:S02]  /*0190*/  LOP3.LUT P3, RZ, R0, R249, RZ, 0xfc, !PT ;  /* 0x000000f900ff7212 */ /* 0x000fe4000786fcff */
[----:B------:R-:W3:Y:S01]  /*01a0*/  @P2 LDC R0, c[0x0][0x520] ;  /* 0x00014800ff002b82 */ /* 0x000ee20000000800 */
[----:B------:R-:W-:Y:S02]  /*01b0*/  ISETP.NE.U32.AND P4, PT, RZ, UR4, PT ;  /* 0x00000004ff007c0c */ /* 0x000fe4000bf85070 */
[----:B------:R-:W-:-:S02]  /*01c0*/  ISETP.NE.AND.EX P1, PT, RZ, UR5, PT, P1 ;  /* 0x00000005ff007c0c */ /* 0x000fc4000bf25310 */
[----:B------:R-:W-:Y:S01]  /*01d0*/  ISETP.NE.AND.EX P4, PT, RZ, UR5, PT, P4 ;  /* 0x00000005ff007c0c */ /* 0x000fe2000bf85340 */
[----:B------:R-:W1:Y:S05]  /*01e0*/  LDCU.64 UR4, c[0x0][0x478] ;  /* 0x00008f00ff0477ac */ /* 0x000e6a0008000a00 */
[----:B------:R-:W2:Y:S01]  /*01f0*/  @!P3 LDC.64 R8, c[0x0][0x528] ;  /* 0x00014a00ff08bb82 */ /* 0x000ea20000000a00 */
[----:B----4-:R-:W-:Y:S02]  /*0200*/  @P2 R2UR UR20, R4 ;  /* 0x00000000041422ca */ /* 0x010fe400000e0000 */
[----:B------:R-:W-:-:S11]  /*0210*/  @P2 R2UR UR21, R5 ;  /* 0x00000000051522ca */ /* 0x000fd600000e0000 */
[----:B------:R-:W-:Y:S02]  /*0220*/  IMAD.U32 R4, RZ, RZ, UR20 ;  /* 0x00000014ff047e24 */ /* 0x000fe4000f8e00ff */
[----:B------:R-:W-:-:S05]  /*0230*/  IMAD.U32 R5, RZ, RZ, UR21 ;  /* 0x00000015ff057e24 */ /* 0x000fca000f8e00ff */
[----:B--2---:R-:W-:Y:S01]  /*0240*/  @!P3 STG.E.64 desc[UR18][R8.64], R4 ;  /* 0x000000040800b986 */ /* 0x004fe2000c101b12 */
[----:B---3--:R-:W-:-:S05]  /*0250*/  @P2 IADD3 R16, P0, PT, R2, R0, RZ ;  /* 0x0000000002102210 */ /* 0x008fca0007f1e0ff */
[----:B------:R-:W-:Y:S02]  /*0260*/  @P2 IMAD.X R17, RZ, RZ, R3, P0 ;  /* 0x000000ffff112224 */ /* 0x000fe400000e0603 */
[----:B------:R-:W-:Y:S02]  /*0270*/  @!P3 IMAD.MOV.U32 R2, RZ, RZ, R16 ;  /* 0x000000ffff02b224 */ /* 0x000fe400078e0010 */
[----:B------:R-:W-:-:S05]  /*0280*/  @!P3 IMAD.MOV.U32 R3, RZ, RZ, R17 ;  /* 0x000000ffff03b224 */ /* 0x000fca00078e0011 */
[----:B------:R2:W-:Y:S04]  /*0290*/  @!P3 STG.E.64 desc[UR18][R8.64+0x8], R2 ;  /* 0x000008020800b986 */ /* 0x0005e8000c101b12 */
[----:B------:R-:W3:Y:S04]  /*02a0*/  @P1 LDG.E R27, desc[UR18][R6.64] ;  /* 0x00000012061b1981 */ /* 0x000ee8000c1e1900 */
[----:B------:R4:W3:Y:S01]  /*02b0*/  @P4 LDG.E R0, desc[UR18][R6.64+0x4] ;  /* 0x0000041206004981 */ /* 0x0008e2000c1e1900 */
[----:B------:R-:W-:Y:S01]  /*02c0*/  ISETP.NE.U32.AND P3, PT, RZ, UR6, PT ;  /* 0x00000006ff007c0c */ /* 0x000fe2000bf65070 */
[----:B------:R-:W-:Y:S01]  /*02d0*/  IMAD.MOV.U32 R10, RZ, RZ, RZ ;  /* 0x000000ffff0a7224 */ /* 0x000fe200078e00ff */
[----:B-1----:R-:W-:-:S02]  /*02e0*/  ISETP.NE.U32.AND P2, PT, RZ, UR4, PT ;  /* 0x00000004ff007c0c */ /* 0x002fc4000bf45070 */
[----:B------:R-:W-:Y:S02]  /*02f0*/  ISETP.NE.AND.EX P3, PT, RZ, UR7, PT, P3 ;  /* 0x00000007ff007c0c */ /* 0x000fe4000bf65330 */
[----:B------:R-:W-:Y:S01]  /*0300*/  ISETP.NE.AND.EX P2, PT, RZ, UR5, PT, P2 ;  /* 0x00000005ff007c0c */ /* 0x000fe2000bf45320 */
[----:B------:R-:W-:-:S12]  /*0310*/  IMAD.MOV.U32 R11, RZ, RZ, -0x1 ;  /* 0xffffffffff0b7424 */ /* 0x000fd800078e00ff */
[----:B--2---:R-:W1:Y:S01]  /*0320*/  @!P2 LDC R9, c[0x0][0x43c] ;  /* 0x00010f00ff09ab82 */ /* 0x004e620000000800 */
[----:B----4-:R-:W-:Y:S01]  /*0330*/  IMAD.SHL.U32 R6, R25, 0x4, RZ ;  /* 0x0000000419067824 */ /* 0x010fe200078e00ff */
[----:B------:R-:W-:-:S04]  /*0340*/  SHF.R.U32.HI R7, RZ, 0x1e, R25 ;  /* 0x0000001eff077819 */ /* 0x000fc80000011619 */
[C---:B------:R-:W-:Y:S02]  /*0350*/  @P3 IADD3 R4, P1, PT, R6.reuse, UR6, RZ ;  /* 0x0000000606043c10 */ /* 0x040fe4000ff3e0ff */
[----:B------:R-:W-:Y:S02]  /*0360*/  @P2 IADD3 R2, P0, PT, R6, UR4, RZ ;  /* 0x0000000406022c10 */ /* 0x000fe4000ff1e0ff */
[C---:B------:R-:W-:Y:S01]  /*0370*/  @P3 IADD3.X R5, PT, PT, R7.reuse, UR7, RZ, P1, !PT ;  /* 0x0000000707053c10 */ /* 0x040fe20008ffe4ff */
[----:B------:R-:W2:Y:S01]  /*0380*/  LDCU.U8 UR4, c[0x0][0x532] ;  /* 0x0000a640ff0477ac */ /* 0x000ea20008000000 */
[----:B------:R-:W-:-:S03]  /*0390*/  @P2 IADD3.X R3, PT, PT, R7, UR5, RZ, P0, !PT ;  /* 0x0000000507032c10 */ /* 0x000fc600087fe4ff */
[----:B------:R4:W5:Y:S04]  /*03a0*/  @P3 LDG.E R10, desc[UR18][R4.64] ;  /* 0x00000012040a3981 */ /* 0x000968000c1e1900 */
[----:B------:R1:W5:Y:S01]  /*03b0*/  @P2 LDG.E R8, desc[UR18][R2.64] ;  /* 0x0000001202082981 */ /* 0x000362000c1e1900 */
[----:B--2---:R-:W-:Y:S01]  /*03c0*/  ISETP.NE.AND P1, PT, RZ, UR4, PT ;  /* 0x00000004ff007c0c */ /* 0x004fe2000bf25270 */
[----:B----4-:R-:W2:Y:S02]  /*03d0*/  LDC.64 R4, c[0x0][0x468] ;  /* 0x00011a00ff047b82 */ /* 0x010ea40000000a00 */
[----:B--2---:R-:W-:Y:S02]  /*03e0*/  ISETP.EQ.U32.AND P3, PT, R4, RZ, PT ;  /* 0x000000ff0400720c */ /* 0x004fe40003f62070 */
[----:B-1----:R-:W-:-:S02]  /*03f0*/  IADD3 R2, P0, PT, R6, R4, RZ ;  /* 0x0000000406027210 */ /* 0x002fc40007f1e0ff */
[----:B------:R-:W-:Y:S02]  /*0400*/  ISETP.EQ.OR.EX P3, PT, R5, RZ, !P1, P3 ;  /* 0x000000ff0500720c */ /* 0x000fe40004f62730 */
[----:B------:R-:W1:Y:S01]  /*0410*/  @!P4 LDC R6, c[0x0][0x434] ;  /* 0x00010d00ff06cb82 */ /* 0x000e620000000800 */
[----:B------:R-:W-:-:S10]  /*0420*/  IMAD.X R3, R7, 0x1, R5, P0 ;  /* 0x0000000107037824 */ /* 0x000fd400000e0605 */
[----:B------:R2:W5:Y:S01]  /*0430*/  @!P3 LDG.E R11, desc[UR18][R2.64] ;  /* 0x00000012020bb981 */ /* 0x000562000c1e1900 */
[----:B------:R-:W-:Y:S01]  /*0440*/  ISETP.NE.U32.AND P3, PT, R4, RZ, PT ;  /* 0x000000ff0400720c */ /* 0x000fe20003f65070 */
[----:B------:R-:W-:-:S03]  /*0450*/  USHF.L.U32 UR16, UR22, 0x7, URZ ;  /* 0x0000000716107899 */ /* 0x000fc600080006ff */
[----:B------:R-:W-:Y:S02]  /*0460*/  ISETP.NE.AND.EX P3, PT, R5, RZ, PT, P3 ;  /* 0x000000ff0500720c */ /* 0x000fe40003f65330 */
[----:B-1----:R-:W-:Y:S02]  /*0470*/  @!P4 R2UR UR17, R6 ;  /* 0x000000000611c2ca */ /* 0x002fe400000e0000 */
[----:B------:R-:W1:Y:S09]  /*0480*/  @!P2 LDC.64 R6, c[0x0][0x488] ;  /* 0x00012200ff06ab82 */ /* 0x000e720000000a00 */
[----:B------:R-:W4:Y:S01]  /*0490*/  @!P3 LDC R4, c[0x0][0x438] ;  /* 0x00010e00ff04bb82 */ /* 0x000f220000000800 */
[----:B---3--:R2:W-:Y:S01]  /*04a0*/  STL [R1+0x50], R27 ;  /* 0x0000501b01007387 */ /* 0x0085e20000100800 */
[----:B------:R-:W-:-:S05]  /*04b0*/  @P4 IMAD.IADD R0, R0, 0x1, -R27 ;  /* 0x0000000100004824 */ /* 0x000fca00078e0a1b */
[----:B------:R-:W-:-:S13]  /*04c0*/  @P4 R2UR UR17, R0 ;  /* 0x00000000001142ca */ /* 0x000fda00000e0000 */
[----:B------:R-:W-:-:S05]  /*04d0*/  IMAD.U32 R0, RZ, RZ, UR17 ;  /* 0x00000011ff007e24 */ /* 0x000fca000f8e00ff */
[----:B------:R-:W-:Y:S01]  /*04e0*/  ISETP.GT.AND P0, PT, R0, UR16, PT ;  /* 0x0000001000007c0c */ /* 0x000fe2000bf04270 */
[----:B-12-4-:R-:W-:-:S12]  /*04f0*/  @!P3 BRA `(.L_x_1414) ;  /* 0x00000000000cb947 */ /* 0x016fd80003800000 */
[----:B------:R-:W2:Y:S02]  /*0500*/  @P1 LDG.E R4, desc[UR18][R2.64+0x4] ;  /* 0x0000041202041981 */ /* 0x000ea4000c1e1900 */
[----:B--2--5:R-:W-:-:S06]  /*0510*/  @P1 IADD3 R4, PT, PT, R4, -R11, RZ ;  /* 0x8000000b04041210 */ /* 0x024fcc0007ffe0ff */
[----:B------:R1:W5:Y:S02]  /*0520*/  @!P1 LDG.E R4, desc[UR18][R2.64] ;  /* 0x0000001202049981 */ /* 0x000364000c1e1900 */
.L_x_1414:
[----:B------:R-:W-:Y:S05]  /*0530*/  @!P0 EXIT ;  /* 0x000000000000894d */ /* 0x000fea0003800000 */
[----:B------:R-:W2:Y:S01]  /*0540*/  LDC R205, c[0x0][0x504] ;  /* 0x00014100ffcd7b82 */ /* 0x000ea20000000800 */
[----:B------:R-:W-:Y:S01]  /*0550*/  @!P2 ISETP.NE.U32.AND P0, PT, R6, RZ, PT ;  /* 0x000000ff0600a20c */ /* 0x000fe20003f05070 */
[----:B-----5:R-:W-:-:S03]  /*0560*/  @P2 IMAD.IADD R60, R8, 0x1, -R10 ;  /* 0x00000001083c2824 */ /* 0x020fc600078e0a0a */
[----:B------:R-:W-:-:S03]  /*0570*/  @!P2 ISETP.NE.AND.EX P0, PT, R7, RZ, PT, P0 ;  /* 0x000000ff0700a20c */ /* 0x000fc60003f05300 */
[----:B------:R-:W3:Y:S01]  /*0580*/  LDC R155, c[0x0][0x508] ;  /* 0x00014200ff9b7b82 */ /* 0x000ee20000000800 */
[----:B------:R-:W-:-:S04]  /*0590*/  @!P2 SEL R0, R9, RZ, P0 ;  /* 0x000000ff0900a207 */ /* 0x000fc80000000000 */
[----:B------:R-:W-:Y:S01]  /*05a0*/  @!P2 IADD3 R60, PT, PT, R0, R4, -R10 ;  /* 0x00000004003ca210 */ /* 0x000fe20007ffe80a */
[----:B------:R-:W-:-:S04]  /*05b0*/  IMAD.U32 R0, RZ, RZ, UR17 ;  /* 0x00000011ff007e24 */ /* 0x000fc8000f8e00ff */
[----:B------:R-:W-:-:S05]  /*05c0*/  VIADD R4, R60, 0x3f ;  /* 0x0000003f3c047836 */ /* 0x000fca0000000000 */
[----:B------:R-:W-:Y:S01]  /*05d0*/  IADD3 R0, PT, PT, R4, UR16, -R0 ;  /* 0x0000001004007c10 */ /* 0x000fe2000fffe800 */
[----:B--2---:R-:W-:Y:S01]  /*05e0*/  VIADD R205, R205, UR17 ;  /* 0x00000011cdcd7c36 */ /* 0x004fe20008000000 */
[----:B------:R-:W-:-:S04]  /*05f0*/  SHF.R.S32.HI R5, RZ, 0x1f, R4 ;  /* 0x0000001fff057819 */ /* 0x000fc80000011404 */
[----:B-1----:R-:W-:Y:S02]  /*0600*/  IADD3 R2, PT, PT, -R205, UR16, R60 ;  /* 0x00000010cd027c10 */ /* 0x002fe4000fffe13c */
[----:B------:R-:W-:Y:S02]  /*0610*/  LEA.HI R4, R5, R4, RZ, 0x6 ;  /* 0x0000000405047211 */ /* 0x000fe400078f30ff */
[----:B------:R-:W-:Y:S02]  /*0620*/  SHF.R.S32.HI R6, RZ, 0x1f, R2 ;  /* 0x0000001fff067819 */ /* 0x000fe40000011402 */
[----:B---3--:R-:W-:Y:S02]  /*0630*/  IADD3 R0, PT, PT, R0, 0x80, R155 ;  /* 0x0000008000007810 */ /* 0x008fe40007ffe09b */
[----:B------:R-:W-:Y:S02]  /*0640*/  LEA.HI R2, R6, R2, RZ, 0x6 ;  /* 0x0000000206027211 */ /* 0x000fe400078f30ff */
[----:B------:R-:W-:-:S02]  /*0650*/  SHF.R.S32.HI R3, RZ, 0x1f, R0 ;  /* 0x0000001fff037819 */ /* 0x000fc40000011400 */
[----:B------:R-:W-:Y:S02]  /*0660*/  SHF.R.S32.HI R2, RZ, 0x6, R2 ;  /* 0x00000006ff027819 */ /* 0x000fe40000011402 */
[----:B------:R-:W-:Y:S02]  /*0670*/  LEA.HI R0, R3, R0, RZ, 0x6 ;  /* 0x0000000003007211 */ /* 0x000fe400078f30ff */
[----:B------:R-:W-:Y:S02]  /*0680*/  VIMNMX R241, PT, PT, RZ, R2, !PT ;  /* 0x00000002fff17248 */ /* 0x000fe40007fe0100 */
[----:B------:R-:W-:Y:S02]  /*0690*/  SHF.R.S32.HI R3, RZ, 0x6, R4 ;  /* 0x00000006ff037819 */ /* 0x000fe40000011404 */
[----:B------:R-:W-:Y:S01]  /*06a0*/  SHF.R.S32.HI R0, RZ, 0x6, R0 ;  /* 0x00000006ff007819 */ /* 0x000fe20000011400 */
[----:B------:R1:W-:Y:S03]  /*06b0*/  STL [R1+0x48], R241 ;  /* 0x000048f101007387 */ /* 0x0003e60000100800 */
[----:B------:R-:W-:-:S04]  /*06c0*/  VIMNMX R214, PT, PT, R3, R0, PT ;  /* 0x0000000003d67248 */ /* 0x000fc80003fe0100 */
[----:B------:R-:W-:-:S13]  /*06d0*/  ISETP.GT.AND P0, PT, R214, R241, PT ;  /* 0x000000f1d600720c */ /* 0x000fda0003f04270 */
        /* <DEDUP_REMOVED lines=8> */
[----:B------:R-:W3:Y:S01]  /*0760*/  @P1 LDC.64 R10, c[0x0][0x408] ;  /* 0x00010200ff0a1b82 */ /* 0x000ee20000000a00 */
[----:B------:R-:W-:-:S07]  /*0770*/  @P0 IMAD.MOV.U32 R0, RZ, RZ, 0x1 ;  /* 0x00000001ff000424 */ /* 0x000fce00078e00ff */
[----:B------:R-:W5:Y:S08]  /*0780*/  @P0 LDC.64 R2, c[0x0][0x430] ;  /* 0x00010c00ff020b82 */ /* 0x000f700000000a00 */
[----:B------:R-:W1:Y:S01]  /*0790*/  @P0 LDC R13, c[0x0][0x430] ;  /* 0x00010c00ff0d0b82 */ /* 0x000e620000000800 */
[----:B-----5:R-:W-:Y:S01]  /*07a0*/  @P0 IMAD R6, R2, R3, RZ ;  /* 0x0000000302060224 */ /* 0x020fe200078e02ff */
[----:B--234-:R-:W-:Y:S06]  /*07b0*/  @P0 BRA `(.L_x_1416) ;  /* 0x0000000000280947 */ /* 0x01cfec0003800000 */
        /* <DEDUP_REMOVED lines=10> */
.L_x_1416:
[----:B------:R-:W2:Y:S01]  /*0860*/  LDCU UR6, c[0x0][0x440] ;  /* 0x00008800ff0677ac */ /* 0x000ea20008000800 */
[----:B------:R-:W-:Y:S01]  /*0870*/  @!P1 IMAD.WIDE.U32 R4, R25, R8, RZ ;  /* 0x0000000819049225 */ /* 0x000fe200078e00ff */
[----:B------:R-:W-:Y:S01]  /*0880*/  ISETP.NE.AND P4, PT, R27, -0x1, PT ;  /* 0xffffffff1b00780c */ /* 0x000fe20003f85270 */
[----:B------:R-:W-:Y:S01]  /*0890*/  BSSY.RECONVERGENT B0, `(.L_x_1417) ;  /* 0x000002e000007945 */ /* 0x000fe20003800200 */
[----:B------:R-:W3:Y:S01]  /*08a0*/  LDCU.64 UR4, c[0x0][0x410] ;  /* 0x00008200ff0477ac */ /* 0x000ee20008000a00 */
[----:B------:R-:W-:Y:S01]  /*08b0*/  @!P1 IMAD R9, R25, R9, R5 ;  /* 0x0000000919099224 */ /* 0x000fe200078e0205 */
[----:B------:R-:W-:Y:S01]  /*08c0*/  SHF.R.U32.HI R15, RZ, 0x3, R249 ;  /* 0x00000003ff0f7819 */ /* 0x000fe200000116f9 */
[----:B------:R-:W-:Y:S01]  /*08d0*/  @P1 IMAD.WIDE.U32 R2, R27, R10, RZ ;  /* 0x0000000a1b021225 */ /* 0x000fe200078e00ff */
[----:B------:R-:W-:-:S03]  /*08e0*/  UIMAD.WIDE.U32 UR22, UR22, 0x80, URZ ;  /* 0x00000080161678a5 */ /* 0x000fc6000f8e00ff */
[----:B------:R-:W-:Y:S02]  /*08f0*/  IMAD.SHL.U32 R5, R249, 0x8, RZ ;  /* 0x00000008f9057824 */ /* 0x000fe400078e00ff */
[----:B----4-:R-:W-:Y:S01]  /*0900*/  IMAD R12, R26, R6, RZ ;  /* 0x000000061a0c7224 */ /* 0x010fe200078e02ff */
[----:B------:R-:W-:Y:S01]  /*0910*/  LOP3.LUT R17, R15, UR22, RZ, 0xfc, !PT ;  /* 0x000000160f117c12 */ /* 0x000fe2000f8efcff */
[----:B------:R-:W-:Y:S01]  /*0920*/  @P1 IMAD R9, R27, R11, R3 ;  /* 0x0000000b1b091224 */ /* 0x000fe200078e0203 */
[----:B------:R-:W-:Y:S01]  /*0930*/  LOP3.LUT R5, R5, 0x38, RZ, 0xc0, !PT ;  /* 0x0000003805057812 */ /* 0x000fe200078ec0ff */
[----:B------:R-:W-:Y:S02]  /*0940*/  IMAD.U32 R3, RZ, RZ, UR17 ;  /* 0x00000011ff037e24 */ /* 0x000fe4000f8e00ff */
[----:B------:R-:W-:Y:S01]  /*0950*/  @!P3 IMAD R12, R25, R0, R12 ;  /* 0x00000000190cb224 */ /* 0x000fe200078e020c */
[----:B--2---:R-:W-:Y:S01]  /*0960*/  ISETP.GE.AND P2, PT, R5, UR6, PT ;  /* 0x0000000605007c0c */ /* 0x004fe2000bf46270 */
[----:B------:R-:W-:Y:S01]  /*0970*/  @P1 IMAD.MOV.U32 R4, RZ, RZ, R2 ;  /* 0x000000ffff041224 */ /* 0x000fe200078e0002 */
[----:B------:R-:W-:Y:S01]  /*0980*/  IADD3 R10, PT, PT, R3, -UR16, RZ ;  /* 0x80000010030a7c10 */ /* 0x000fe2000fffe0ff */
[----:B------:R-:W-:Y:S01]  /*0990*/  IMAD R0, R25, R7, RZ ;  /* 0x0000000719007224 */ /* 0x000fe200078e02ff */
[----:B------:R-:W-:Y:S01]  /*09a0*/  ISETP.NE.AND P1, PT, R5, RZ, PT ;  /* 0x000000ff0500720c */ /* 0x000fe20003f25270 */
[----:B------:R-:W-:Y:S01]  /*09b0*/  VIADD R23, R15, 0x10 ;  /* 0x000000100f177836 */ /* 0x000fe20000000000 */
[----:B------:R-:W-:Y:S01]  /*09c0*/  IADD3 R2, P0, PT, R5, R4, RZ ;  /* 0x0000000405027210 */ /* 0x000fe20007f1e0ff */
[----:B------:R-:W-:Y:S01]  /*09d0*/  VIADD R24, R15, 0x20 ;  /* 0x000000200f187836 */ /* 0x000fe20000000000 */
[----:B------:R-:W-:Y:S01]  /*09e0*/  SEL R0, R0, R27, !P4 ;  /* 0x0000001b00007207 */ /* 0x000fe20006000000 */
[----:B-1----:R-:W-:Y:S01]  /*09f0*/  IMAD R11, R13, UR16, RZ ;  /* 0x000000100d0b7c24 */ /* 0x002fe2000f8e02ff */
[----:B------:R-:W-:-:S02]  /*0a00*/  ISETP.GE.OR P4, PT, R15, R10, P2 ;  /* 0x0000000a0f00720c */ /* 0x000fc40001786670 */
[----:B------:R-:W-:Y:S02]  /*0a10*/  IADD3.X R3, PT, PT, RZ, R9, RZ, P0, !PT ;  /* 0x00000009ff037210 */ /* 0x000fe400007fe4ff */
[----:B------:R-:W-:Y:S02]  /*0a20*/  SHF.R.S32.HI R4, RZ, 0x1f, R0 ;  /* 0x0000001fff047819 */ /* 0x000fe40000011400 */
[----:B------:R-:W-:Y:S01]  /*0a30*/  SEL R14, R0, RZ, P3 ;  /* 0x000000ff000e7207 */ /* 0x000fe20001800000 */
[----:B---3--:R-:W-:Y:S01]  /*0a40*/  IMAD.WIDE.U32 R8, R26, UR4, R2 ;  /* 0x000000041a087c25 */ /* 0x008fe2000f8e0002 */
[----:B------:R-:W-:Y:S02]  /*0a50*/  SEL R16, R4, RZ, P3 ;  /* 0x000000ff04107207 */ /* 0x000fe40001800000 */
[-C--:B------:R-:W-:Y:S01]  /*0a60*/  ISETP.GE.OR P5, PT, R15, R10.reuse, P1 ;  /* 0x0000000a0f00720c */ /* 0x080fe20000fa6670 */
[----:B------:R-:W-:Y:S01]  /*0a70*/  IMAD R7, R26, UR5, R9 ;  /* 0x000000051a077c24 */ /* 0x000fe2000f8e0209 */
[----:B------:R-:W-:-:S02]  /*0a80*/  ISETP.GE.OR P0, PT, R23, R10, P1 ;  /* 0x0000000a1700720c */ /* 0x000fc40000f06670 */
[-C--:B------:R-:W-:Y:S02]  /*0a90*/  ISETP.GE.OR P6, PT, R24, R10.reuse, P1 ;  /* 0x0000000a1800720c */ /* 0x080fe40000fc6670 */
[----:B------:R-:W-:Y:S01]  /*0aa0*/  ISETP.GE.OR P3, PT, R23, R10, P2 ;  /* 0x0000000a1700720c */ /* 0x000fe20001766670 */
[----:B------:R-:W-:-:S12]  /*0ab0*/  @P4 BRA `(.L_x_1418) ;  /* 0x00000000002c4947 */ /* 0x000fd80003800000 */
[----:B------:R-:W1:Y:S01]  /*0ac0*/  LDCU.64 UR4, c[0x0][0x408] ;  /* 0x00008100ff0477ac */ /* 0x000e620008000a00 */
[----:B------:R-:W-:Y:S01]  /*0ad0*/  MOV R6, R8 ;  /* 0x0000000800067202 */ /* 0x000fe20000000f00 */
[----:B------:R-:W2:Y:S01]  /*0ae0*/  LDCU.64 UR6, c[0x0][0x3f0] ;  /* 0x00007e00ff0677ac */ /* 0x000ea20008000a00 */
[----:B-1----:R-:W-:-:S03]  /*0af0*/  UIMAD UR8, UR23, UR4, URZ ;  /* 0x00000004170872a4 */ /* 0x002fc6000f8e02ff */
[----:B------:R-:W-:-:S03]  /*0b00*/  IMAD.WIDE.U32 R2, R17, UR4, R6 ;  /* 0x0000000411027c25 */ /* 0x000fc6000f8e0006 */
[----:B------:R-:W-:Y:S02]  /*0b10*/  MOV R0, UR8 ;  /* 0x0000000800007c02 */ /* 0x000fe40008000f00 */
[----:B--2---:R-:W-:-:S03]  /*0b20*/  LEA R4, P4, R2, UR6, 0x1 ;  /* 0x0000000602047c11 */ /* 0x004fc6000f8808ff */
[----:B------:R-:W-:-:S05]  /*0b30*/  IMAD R0, R17, UR5, R0 ;  /* 0x0000000511007c24 */ /* 0x000fca000f8e0200 */
[----:B------:R-:W-:-:S04]  /*0b40*/  IADD3 R0, PT, PT, R3, R0, RZ ;  /* 0x0000000003007210 */ /* 0x000fc80007ffe0ff */
[----:B------:R-:W-:-:S05]  /*0b50*/  LEA.HI.X R5, R2, UR7, R0, 0x1, P4 ;  /* 0x0000000702057c11 */ /* 0x000fca000a0f0c00 */
[----:B------:R1:W-:Y:S02]  /*0b60*/  STG.E.128 desc[UR18][R4.64], RZ ;  /* 0x000000ff04007986 */ /* 0x0003e4000c101d12 */
.L_x_1418:
[----:B------:R-:W-:Y:S05]  /*0b70*/  BSYNC.RECONVERGENT B0 ;  /* 0x0000000000007941 */ /* 0x000fea0003800200 */
.L_x_1417:
        /* <DEDUP_REMOVED lines=17> */
.L_x_1420:
[----:B------:R-:W-:Y:S05]  /*0c90*/  BSYNC.RECONVERGENT B0 ;  /* 0x0000000000007941 */ /* 0x000fea0003800200 */
.L_x_1419:
        /* <DEDUP_REMOVED lines=17> */
.L_x_1422:
[----:B------:R-:W-:Y:S05]  /*0db0*/  BSYNC.RECONVERGENT B0 ;  /* 0x0000000000007941 */ /* 0x000fea0003800200 */
.L_x_1421:
        /* <DEDUP_REMOVED lines=17> */
.L_x_1424:
[----:B------:R-:W-:Y:S05]  /*0ed0*/  BSYNC.RECONVERGENT B0 ;  /* 0x0000000000007941 */ /* 0x000fea0003800200 */
.L_x_1423:
        /* <DEDUP_REMOVED lines=18> */
.L_x_1426:
[----:B------:R-:W-:Y:S05]  /*1000*/  BSYNC.RECONVERGENT B0 ;  /* 0x0000000000007941 */ /* 0x000fea0003800200 */
.L_x_1425:
[----:B------:R-:W-:Y:S01]  /*1010*/  BSSY.RECONVERGENT B0, `(.L_x_1427) ;  /* 0x0000011000007945 */ /* 0x000fe20003800200 */
[-C--:B------:R-:W-:Y:S02]  /*1020*/  ISETP.GE.OR P4, PT, R18, R10.reuse, P2 ;  /* 0x0000000a1200720c */ /* 0x080fe40001786670 */
[----:B------:R-:W-:Y:S01]  /*1030*/  ISETP.GE.OR P2, PT, R20, R10, P2 ;  /* 0x0000000a1400720c */ /* 0x000fe20001746670 */
        /* <DEDUP_REMOVED lines=14> */
.L_x_1428:
[----:B------:R-:W-:Y:S05]  /*1120*/  BSYNC.RECONVERGENT B0 ;  /* 0x0000000000007941 */ /* 0x000fea0003800200 */
.L_x_1427:
        /* <DEDUP_REMOVED lines=15> */
.L_x_1430:
[----:B------:R-:W-:Y:S05]  /*1220*/  BSYNC.RECONVERGENT B0 ;  /* 0x0000000000007941 */ /* 0x000fea0003800200 */
.L_x_1429:
        /* <DEDUP_REMOVED lines=10> */
[----:B------:R-:W-:-:S04]  /*12d0*/  IMAD.X R0, RZ, RZ, UR23, P2 ;  /* 0x00000017ff007e24 */ /* 0x000fc800090e06ff */
[----:B-1----:R-:W-:Y:S02]  /*12e0*/  IMAD R0, R0, UR6, RZ ;  /* 0x0000000600007c24 */ /* 0x002fe4000f8e02ff */
[----:B------:R-:W-:-:S04]  /*12f0*/  IMAD.WIDE.U32 R6, R4, UR6, R2 ;  /* 0x0000000604067c25 */ /* 0x000fc8000f8e0002 */
[----:B------:R-:W-:Y:S01]  /*1300*/  IMAD R4, R4, UR7, R0 ;  /* 0x0000000704047c24 */ /* 0x000fe2000f8e0200 */
[----:B--2---:R-:W-:-:S04]  /*1310*/  LEA R2, P2, R6, UR4, 0x1 ;  /* 0x0000000406027c11 */ /* 0x004fc8000f8408ff */
[----:B------:R-:W-:-:S04]  /*1320*/  IADD3 R4, PT, PT, R7, R4, RZ ;  /* 0x0000000407047210 */ /* 0x000fc80007ffe0ff */
[----:B------:R-:W-:-:S05]  /*1330*/  LEA.HI.X R3, R6, UR5, R4, 0x1, P2 ;  /* 0x0000000506037c11 */ /* 0x000fca00090f0c04 */
[----:B------:R1:W-:Y:S02]  /*1340*/  STG.E.128 desc[UR18][R2.64], RZ ;  /* 0x000000ff02007986 */ /* 0x0003e4000c101d12 */
.L_x_1432:
[----:B------:R-:W-:Y:S05]  /*1350*/  BSYNC.RECONVERGENT B0 ;  /* 0x0000000000007941 */ /* 0x000fea0003800200 */
.L_x_1431:
        /* <DEDUP_REMOVED lines=11> */
.L_x_1434:
[----:B------:R-:W-:Y:S05]  /*1410*/  BSYNC.RECONVERGENT B0 ;  /* 0x0000000000007941 */ /* 0x000fea0003800200 */
.L_x_1433:
        /* <DEDUP_REMOVED lines=15> */
.L_x_1436:
[----:B------:R-:W-:Y:S05]  /*1510*/  BSYNC.RECONVERGENT B0 ;  /* 0x0000000000007941 */ /* 0x000fea0003800200 */
.L_x_1435:
        /* <DEDUP_REMOVED lines=10> */
.L_x_1438:
[----:B------:R-:W-:Y:S05]  /*15c0*/  BSYNC.RECONVERGENT B0 ;  /* 0x0000000000007941 */ /* 0x000fea0003800200 */
.L_x_1437:
        /* <DEDUP_REMOVED lines=10> */
.L_x_1440:
[----:B------:R-:W-:Y:S05]  /*1670*/  BSYNC.RECONVERGENT B0 ;  /* 0x0000000000007941 */ /* 0x000fea0003800200 */
.L_x_1439:
        /* <DEDUP_REMOVED lines=10> */
.L_x_1442:
[----:B------:R-:W-:Y:S05]  /*1720*/  BSYNC.RECONVERGENT B0 ;  /* 0x0000000000007941 */ /* 0x000fea0003800200 */
.L_x_1441:
        /* <DEDUP_REMOVED lines=10> */
.L_x_1444:
[----:B------:R-:W-:Y:S05]  /*17d0*/  BSYNC.RECONVERGENT B0 ;  /* 0x0000000000007941 */ /* 0x000fea0003800200 */
.L_x_1443:
        /* <DEDUP_REMOVED lines=10> */
.L_x_1446:
[----:B------:R-:W-:Y:S05]  /*1880*/  BSYNC.RECONVERGENT B0 ;  /* 0x0000000000007941 */ /* 0x000fea0003800200 */
.L_x_1445:
        /* <DEDUP_REMOVED lines=10> */
.L_x_1415:
[----:B------:R-:W-:Y:S02]  /*1930*/  ISETP.NE.AND P0, PT, R27, -0x1, PT ;  /* 0xffffffff1b00780c */ /* 0x000fe40003f05270 */
[----:B------:R-:W-:-:S11]  /*1940*/  ISETP.NE.AND P2, PT, R11, -0x1, PT ;  /* 0xffffffff0b00780c */ /* 0x000fd60003f45270 */
[----:B------:R-:W2:Y:S08]  /*1950*/  @!P0 LDC.64 R6, c[0x0][0x398] ;  /* 0x0000e600ff068b82 */ /* 0x000eb00000000a00 */
[----:B------:R-:W3:Y:S01]  /*1960*/  @P0 LDC.64 R8, c[0x0][0x3b0] ;  /* 0x0000ec00ff080b82 */ /* 0x000ee20000000a00 */
[----:B--2---:R-:W-:-:S04]  /*1970*/  @!P0 IMAD.WIDE.U32 R4, R25, R6, RZ ;  /* 0x0000000619048225 */ /* 0x004fc800078e00ff */
[----:B------:R-:W-:Y:S01]  /*1980*/  @!P0 IMAD R13, R25, R7, R5 ;  /* 0x00000007190d8224 */ /* 0x000fe200078e0205 */
[----:B------:R-:W-:Y:S01]  /*1990*/  @!P0 MOV R12, R4 ;  /* 0x00000004000c8202 */ /* 0x000fe20000000f00 */
        /* <DEDUP_REMOVED lines=17> */
.L_x_1447:
[----:B------:R-:W2:Y:S01]  /*1ab0*/  LDC.64 R140, c[0x0][0x3b8] ;  /* 0x0000ee00ff8c7b82 */ /* 0x000ea20000000a00 */
[----:B------:R-:W-:-:S05]  /*1ac0*/  IADD3 R2, PT, PT, R10, R11, RZ ;  /* 0x0000000b0a027210 */ /* 0x000fca0007ffe0ff */
[C---:B--2---:R-:W-:Y:S02]  /*1ad0*/  IMAD R0, R2.reuse, R141, RZ ;  /* 0x0000008d02007224 */ /* 0x044fe400078e02ff */
[----:B------:R-:W-:-:S05]  /*1ae0*/  IMAD.WIDE.U32 R2, R2, R140, RZ ;  /* 0x0000008c02027225 */ /* 0x000fca00078e00ff */
[----:B------:R-:W-:Y:S02]  /*1af0*/  IADD3 R6, PT, PT, R3, R0, RZ ;  /* 0x0000000003067210 */ /* 0x000fe40007ffe0ff */
[----:B------:R-:W-:-:S07]  /*1b00*/  MOV R5, R2 ;  /* 0x0000000200057202 */ /* 0x000fce0000000f00 */
.L_x_1448:
[----:B------:R-:W2:Y:S01]  /*1b10*/  LDC R7, c[0x0][0x3e8] ;  /* 0x0000fa00ff077b82 */ /* 0x000ea20000000800 */
[----:B------:R-:W-:Y:S02]  /*1b20*/  IABS R8, R26 ;  /* 0x0000001a00087213 */ /* 0x000fe40000000000 */
[----:B--2---:R-:W-:-:S04]  /*1b30*/  IABS R4, R7 ;  /* 0x0000000700047213 */ /* 0x004fc80000000000 */
[----:B------:R-:W2:Y:S08]  /*1b40*/  I2F.RP R2, R4 ;  /* 0x0000000400027306 */ /* 0x000eb00000209400 */
[----:B--2---:R-:W2:Y:S02]  /*1b50*/  MUFU.RCP R2, R2 ;  /* 0x0000000200027308 */ /* 0x004ea40000001000 */
[----:B--2---:R-:W-:-:S06]  /*1b60*/  VIADD R2, R2, 0xffffffe ;  /* 0x0ffffffe02027836 */ /* 0x004fcc0000000000 */
[----:B------:R-:W2:Y:S02]  /*1b70*/  F2I.FTZ.U32.TRUNC.NTZ R3, R2 ;  /* 0x0000000200037305 */ /* 0x000ea4000021f000 */
[----:B--2---:R-:W-:Y:S01]  /*1b80*/  IMAD.MOV R0, RZ, RZ, -R3 ;  /* 0x000000ffff007224 */ /* 0x004fe200078e0a03 */
        /* <DEDUP_REMOVED lines=31> */
.L_x_1449:
[----:B------:R-:W2:Y:S01]  /*1d80*/  LDC.64 R142, c[0x0][0x3c0] ;  /* 0x0000f000ff8e7b82 */ /* 0x000ea20000000a00 */
[----:B------:R-:W-:-:S05]  /*1d90*/  IADD3 R0, PT, PT, R10, R11, RZ ;  /* 0x0000000b0a007210 */ /* 0x000fca0007ffe0ff */
[C---:B--2---:R-:W-:Y:S02]  /*1da0*/  IMAD R4, R0.reuse, R143, RZ ;  /* 0x0000008f00047224 */ /* 0x044fe400078e02ff */
[----:B------:R-:W-:-:S05]  /*1db0*/  IMAD.WIDE.U32 R2, R0, R142, RZ ;  /* 0x0000008e00027225 */ /* 0x000fca00078e00ff */
[----:B------:R-:W-:-:S07]  /*1dc0*/  IADD3 R0, PT, PT, R3, R4, RZ ;  /* 0x0000000403007210 */ /* 0x000fce0007ffe0ff */
.L_x_1450:
[C---:B------:R-:W-:Y:S01]  /*1dd0*/  IMAD.SHL.U32 R213, R249.reuse, 0x8, RZ ;  /* 0x00000008f9d57824 */ /* 0x040fe200078e00ff */
[----:B------:R-:W2:Y:S01]  /*1de0*/  LDCU.128 UR8, c[0x0][0x3d0] ;  /* 0x00007a00ff0877ac */ /* 0x000ea20008000c00 */
[----:B------:R-:W-:Y:S01]  /*1df0*/  IMAD.SHL.U32 R195, R249, 0x40, RZ ;  /* 0x00000040f9c37824 */ /* 0x000fe200078e00ff */
[----:B------:R-:W-:Y:S01]  /*1e00*/  SHF.R.U32.HI R10, RZ, 0x3, R249 ;  /* 0x00000003ff0a7819 */ /* 0x000fe200000116f9 */
[----:B------:R-:W3:Y:S01]  /*1e10*/  S2UR UR5, SR_CgaCtaId ;  /* 0x00000000000579c3 */ /* 0x000ee20000008800 */
[----:B------:R-:W-:Y:S01]  /*1e20*/  LOP3.LUT R215, R213, 0x38, RZ, 0xc0, !PT ;  /* 0x00000038d5d77812 */ /* 0x000fe200078ec0ff */
[----:B------:R-:W4:Y:S01]  /*1e30*/  LDCU.64 UR12, c[0x0][0x390] ;  /* 0x00007200ff0c77ac */ /* 0x000f220008000a00 */
[----:B------:R-:W-:Y:S01]  /*1e40*/  LOP3.LUT R15, R195, 0x1c0, RZ, 0xc0, !PT ;  /* 0x000001c0c30f7812 */ /* 0x000fe200078ec0ff */
[----:B------:R-:W-:Y:S01]  /*1e50*/  BSSY.RECONVERGENT B0, `(.L_x_1451) ;  /* 0x0000041000007945 */ /* 0x000fe20003800200 */
[C---:B------:R-:W-:Y:S01]  /*1e60*/  IADD3 R4, P1, PT, R215.reuse, R5, RZ ;  /* 0x00000005d7047210 */ /* 0x040fe20007f3e0ff */
[----:B------:R-:W5:Y:S01]  /*1e70*/  LDCU.64 UR14, c[0x0][0x388] ;  /* 0x00007100ff0e77ac */ /* 0x000f620008000a00 */
[----:B------:R-:W-:-:S02]  /*1e80*/  IADD3 R2, P0, PT, R215, R2, RZ ;  /* 0x00000002d7027210 */ /* 0x000fc40007f1e0ff */
[----:B------:R-:W-:Y:S01]  /*1e90*/  SHF.R.S32.HI R9, RZ, 0x1f, R8 ;  /* 0x0000001fff097819 */ /* 0x000fe20000011408 */
[----:B------:R-:W-:Y:S01]  /*1ea0*/  IMAD.X R5, RZ, RZ, R6, P1 ;  /* 0x000000ffff057224 */ /* 0x000fe200008e0606 */
[----:B------:R-:W-:Y:S01]  /*1eb0*/  LOP3.LUT R6, R213, 0x1f8, RZ, 0xc0, !PT ;  /* 0x000001f8d5067812 */ /* 0x000fe200078ec0ff */
[----:B------:R-:W-:Y:S01]  /*1ec0*/  IMAD.X R3, RZ, RZ, R0, P0 ;  /* 0x000000ffff037224 */ /* 0x000fe200000e0600 */
[----:B------:R-:W-:Y:S01]  /*1ed0*/  LOP3.LUT R15, R15, 0x38, R213, 0xf8, !PT ;  /* 0x000000380f0f7812 */ /* 0x000fe200078ef8d5 */
[----:B------:R-:W-:Y:S01]  /*1ee0*/  IMAD.WIDE.U32 R4, R10, R140, R4 ;  /* 0x0000008c0a047225 */ /* 0x000fe200078e0004 */
[--C-:B------:R-:W-:Y:S01]  /*1ef0*/  LOP3.LUT R0, R6, 0x38, R249.reuse, 0x78, !PT ;  /* 0x0000003806007812 */ /* 0x100fe200078e78f9 */
[----:B------:R-:W1:Y:S01]  /*1f00*/  LDCU.64 UR6, c[0x0][0x3c8] ;  /* 0x00007900ff0677ac */ /* 0x000e620008000a00 */
[----:B------:R-:W-:Y:S01]  /*1f10*/  SHF.R.U32.HI R159, RZ, 0x1, R249 ;  /* 0x00000001ff9f7819 */ /* 0x000fe200000116f9 */
[----:B------:R-:W-:Y:S01]  /*1f20*/  IMAD.WIDE.U32 R2, R10, R142, R2 ;  /* 0x0000008e0a027225 */ /* 0x000fe200078e0002 */
[----:B------:R-:W-:Y:S01]  /*1f30*/  LOP3.LUT R213, R0, 0x1e00, R213, 0xf8, !PT ;  /* 0x00001e0000d57812 */ /* 0x000fe200078ef8d5 */
[----:B------:R-:W-:Y:S01]  /*1f40*/  UMOV UR4, 0x400 ;  /* 0x0000040000047882 */ /* 0x000fe20000000000 */
[----:B------:R-:W-:Y:S01]  /*1f50*/  LOP3.LUT R158, R195, 0x200, RZ, 0xc0, !PT ;  /* 0x00000200c39e7812 */ /* 0x000fe200078ec0ff */
[C---:B------:R-:W-:Y:S01]  /*1f60*/  IMAD R5, R10.reuse, R141, R5 ;  /* 0x0000008d0a057224 */ /* 0x040fe200078e0205 */
[----:B------:R-:W-:Y:S01]  /*1f70*/  LOP3.LUT R156, R15, 0x8, R159, 0x78, !PT ;  /* 0x000000080f9c7812 */ /* 0x000fe200078e789f */
[----:B--2---:R-:W-:Y:S01]  /*1f80*/  IMAD R0, R9, UR8, RZ ;  /* 0x0000000809007c24 */ /* 0x004fe2000f8e02ff */
[----:B---3--:R-:W-:Y:S01]  /*1f90*/  ULEA UR5, UR5, UR4, 0x18 ;  /* 0x0000000405057291 */ /* 0x008fe2000f8ec0ff */
[----:B------:R-:W-:-:S02]  /*1fa0*/  IMAD R3, R10, R143, R3 ;  /* 0x0000008f0a037224 */ /* 0x000fc400078e0203 */
[----:B------:R-:W-:Y:S02]  /*1fb0*/  IMAD R9, R9, UR10, RZ ;  /* 0x0000000a09097c24 */ /* 0x000fe4000f8e02ff */
[C---:B------:R-:W-:Y:S01]  /*1fc0*/  IMAD.WIDE.U32 R6, R8.reuse, UR8, R4 ;  /* 0x0000000808067c25 */ /* 0x040fe2000f8e0004 */
[----:B------:R-:W-:Y:S02]  /*1fd0*/  IADD3 R4, P0, PT, R215, R12, RZ ;  /* 0x0000000cd7047210 */ /* 0x000fe40007f1e0ff */
[----:B------:R-:W-:Y:S01]  /*1fe0*/  LEA R213, R213, UR5, 0x1 ;  /* 0x00000005d5d57c11 */ /* 0x000fe2000f8e08ff */
[----:B------:R-:W-:Y:S01]  /*1ff0*/  IMAD R5, R8, UR11, R9 ;  /* 0x0000000b08057c24 */ /* 0x000fe2000f8e0209 */
[----:B-----5:R-:W-:Y:S01]  /*2000*/  LEA R240, P2, R6, UR14, 0x1 ;  /* 0x0000000e06f07c11 */ /* 0x020fe2000f8408ff */
[----:B------:R-:W-:Y:S01]  /*2010*/  IMAD.WIDE.U32 R2, R8, UR10, R2 ;  /* 0x0000000a08027c25 */ /* 0x000fe2000f8e0002 */
[----:B------:R-:W-:-:S03]  /*2020*/  UIADD3 UR10, UPT, UPT, -UR16, UR17, URZ ;  /* 0x00000011100a7290 */ /* 0x000fc6000fffe1ff */
[----:B------:R-:W-:Y:S01]  /*2030*/  IMAD.IADD R3, R3, 0x1, R5 ;  /* 0x0000000103037824 */ /* 0x000fe200078e0205 */
[----:B----4-:R-:W-:Y:S01]  /*2040*/  LEA R18, P1, R2, UR12, 0x1 ;  /* 0x0000000c02127c11 */ /* 0x010fe2000f8208ff */
[----:B------:R2:W-:Y:S01]  /*2050*/  STL [R1], R240 ;  /* 0x000000f001007387 */ /* 0x0005e20000100800 */
[----:B------:R-:W-:Y:S01]  /*2060*/  IMAD.X R5, RZ, RZ, R13, P0 ;  /* 0x000000ffff057224 */ /* 0x000fe200000e060d */
[----:B------:R-:W-:Y:S01]  /*2070*/  ISETP.GE.AND P0, PT, R10, UR10, PT ;  /* 0x0000000a0a007c0c */ /* 0x000fe2000bf06270 */
[----:B------:R-:W-:Y:S01]  /*2080*/  IMAD R0, R8, UR9, R0 ;  /* 0x0000000908007c24 */ /* 0x000fe2000f8e0200 */
[----:B------:R-:W-:Y:S01]  /*2090*/  LEA.HI.X R248, R2, UR13, R3, 0x1, P1 ;  /* 0x0000000d02f87c11 */ /* 0x000fe200088f0c03 */
[----:B------:R2:W-:Y:S01]  /*20a0*/  STL [R1+0x8], R18 ;  /* 0x0000081201007387 */ /* 0x0005e20000100800 */
[----:B-1----:R-:W-:Y:S01]  /*20b0*/  IMAD.WIDE.U32 R8, R26, UR6, R4 ;  /* 0x000000061a087c25 */ /* 0x002fe2000f8e0004 */
[----:B------:R-:W-:Y:S02]  /*20c0*/  UIMAD.WIDE.U32 UR12, UR22, 0x80, URZ ;  /* 0x00000080160c78a5 */ /* 0x000fe4000f8e00ff */
[----:B------:R2:W-:Y:S01]  /*20d0*/  STL [R1+0x4], R248 ;  /* 0x000004f801007387 */ /* 0x0005e20000100800 */
[----:B------:R-:W-:-:S02]  /*20e0*/  IMAD.IADD R0, R7, 0x1, R0 ;  /* 0x0000000107007824 */ /* 0x000fc400078e0200 */
[----:B------:R-:W-:Y:S01]  /*20f0*/  IMAD R7, R26, UR7, R9 ;  /* 0x000000071a077c24 */ /* 0x000fe2000f8e0209 */
[----:B------:R-:W-:Y:S02]  /*2100*/  LOP3.LUT R22, R10, UR12, RZ, 0xfc, !PT ;  /* 0x0000000c0a167c12 */ /* 0x000fe4000f8efcff */
[----:B------:R-:W-:Y:S01]  /*2110*/  LEA.HI.X R252, R6, UR15, R0, 0x1, P2 ;  /* 0x0000000f06fc7c11 */ /* 0x000fe200090f0c00 */
[----:B------:R-:W-:Y:S06]  /*2120*/  @P0 BRA `(.L_x_1452) ;  /* 0x00000000004c0947 */ /* 0x000fec0003800000 */
[----:B------:R-:W1:Y:S02]  /*2130*/  LDCU UR4, c[0x0][0x440] ;  /* 0x00008800ff0477ac */ /* 0x000e640008000800 */
[----:B-1----:R-:W-:-:S13]  /*2140*/  ISETP.GE.AND P0, PT, R215, UR4, PT ;  /* 0x00000004d7007c0c */ /* 0x002fda000bf06270 */
[----:B------:R-:W-:Y:S05]  /*2150*/  @P0 BRA `(.L_x_1453) ;  /* 0x00000000003c0947 */ /* 0x000fea0003800000 */
[----:B------:R-:W1:Y:S01]  /*2160*/  LDCU.64 UR6, c[0x0][0x3b0] ;  /* 0x00007600ff0677ac */ /* 0x000e620008000a00 */
[----:B------:R-:W-:Y:S01]  /*2170*/  MOV R6, R8 ;  /* 0x0000000800067202 */ /* 0x000fe20000000f00 */
[----:B------:R-:W3:Y:S01]  /*2180*/  LDCU.64 UR8, c[0x0][0x380] ;  /* 0x00007000ff0877ac */ /* 0x000ee20008000a00 */
[----:B-1----:R-:W-:-:S03]  /*2190*/  UIMAD UR4, UR13, UR6, URZ ;  /* 0x000000060d0472a4 */ /* 0x002fc6000f8e02ff */
[----:B------:R-:W-:-:S03]  /*21a0*/  IMAD.WIDE.U32 R2, R22, UR6, R6 ;  /* 0x0000000616027c25 */ /* 0x000fc6000f8e0006 */
[----:B------:R-:W-:Y:S02]  /*21b0*/  MOV R0, UR4 ;  /* 0x0000000400007c02 */ /* 0x000fe40008000f00 */
[----:B---3--:R-:W-:-:S03]  /*21c0*/  LEA R4, P0, R2, UR8, 0x1 ;  /* 0x0000000802047c11 */ /* 0x008fc6000f8008ff */
[----:B------:R-:W-:-:S05]  /*21d0*/  IMAD R0, R22, UR7, R0 ;  /* 0x0000000716007c24 */ /* 0x000fca000f8e0200 */
[----:B------:R-:W-:-:S04]  /*21e0*/  IADD3 R0, PT, PT, R3, R0, RZ ;  /* 0x0000000003007210 */ /* 0x000fc80007ffe0ff */
[----:B------:R-:W-:-:S05]  /*21f0*/  LEA.HI.X R5, R2, UR9, R0, 0x1, P0 ;  /* 0x0000000902057c11 */ /* 0x000fca00080f0c00 */
[----:B------:R-:W-:Y:S01]  /*2200*/  @!PT LDS RZ, [RZ] ;  /* 0x00000000fffff984 */ /* 0x000fe20000000800 */
[----:B------:R-:W-:Y:S01]  /*2210*/  @!PT LDS RZ, [RZ] ;  /* 0x00000000fffff984 */ /* 0x000fe20000000800 */
[----:B------:R-:W-:Y:S01]  /*2220*/  @!PT LDS RZ, [RZ] ;  /* 0x00000000fffff984 */ /* 0x000fe20000000800 */
[----:B------:R3:W-:Y:S01]  /*2230*/  LDGSTS.E.BYPASS.LTC128B.128 [R213], desc[UR18][R4.64] ;  /* 0x0000000004d57fae */ /* 0x0007e2000b981a12 */
[----:B------:R-:W-:Y:S05]  /*2240*/  BRA `(.L_x_1452) ;  /* 0x0000000000047947 */ /* 0x000fea0003800000 */
.L_x_1453:
[----:B------:R1:W-:Y:S02]  /*2250*/  STS.128 [R213], RZ ;  /* 0x000000ffd5007388 */ /* 0x0003e40000000c00 */
.L_x_1452:
[----:B------:R-:W-:Y:S05]  /*2260*/  BSYNC.RECONVERGENT B0 ;  /* 0x0000000000007941 */ /* 0x000fea0003800200 */
.L_x_1451:
[C---:B------:R-:W-:Y:S01]  /*2270*/  IADD3 R21, PT, PT, R10.reuse, 0x10, RZ ;  /* 0x000000100a157810 */ /* 0x040fe20007ffe0ff */
[----:B------:R-:W-:Y:S01]  /*2280*/  VIADD R0, R10, 0x60 ;  /* 0x000000600a007836 */ /* 0x000fe20000000000 */
[----:B------:R-:W-:Y:S01]  /*2290*/  IADD3 R13, PT, PT, R214, -0x1, RZ ;  /* 0xffffffffd60d7810 */ /* 0x000fe20007ffe0ff */
[C---:B------:R-:W-:Y:S01]  /*22a0*/  VIADD R3, R10.reuse, 0x40 ;  /* 0x000000400a037836 */ /* 0x040fe20000000000 */
[----:B------:R-:W-:Y:S01]  /*22b0*/  ISETP.GE.AND P1, PT, R21, UR10, PT ;  /* 0x0000000a15007c0c */ /* 0x000fe2000bf26270 */
[----:B------:R-:W-:Y:S01]  /*22c0*/  VIADD R2, R10, 0x50 ;  /* 0x000000500a027836 */ /* 0x000fe20000000000 */
[----:B------:R-:W-:Y:S01]  /*22d0*/  ISETP.GE.AND P3, PT, R0, UR10, PT ;  /* 0x0000000a00007c0c */ /* 0x000fe2000bf66270 */
[C---:B------:R-:W-:Y:S01]  /*22e0*/  VIADD R0, R10.reuse, 0x70 ;  /* 0x000000700a007836 */ /* 0x040fe20000000000 */
[----:B------:R-:W-:Y:S01]  /*22f0*/  BSSY.RECONVERGENT B0, `(.L_x_1454) ;  /* 0x000001f000007945 */ /* 0x000fe20003800200 */
[C---:B------:R-:W-:Y:S01]  /*2300*/  VIADD R20, R10.reuse, 0x20 ;  /* 0x000000200a147836 */ /* 0x040fe20000000000 */
[----:B------:R-:W-:Y:S01]  /*2310*/  ISETP.GE.AND P5, PT, R3, UR10, PT ;  /* 0x0000000a03007c0c */ /* 0x000fe2000bfa6270 */
[----:B------:R-:W-:Y:S01]  /*2320*/  VIADD R19, R10, 0x30 ;  /* 0x000000300a137836 */ /* 0x000fe20000000000 */
[----:B------:R-:W-:Y:S01]  /*2330*/  ISETP.GE.AND P4, PT, R2, UR10, PT ;  /* 0x0000000a02007c0c */ /* 0x000fe2000bf86270 */
[----:B------:R-:W-:Y:S01]  /*2340*/  IMAD R12, R13, -0x40, R60 ;  /* 0xffffffc00d0c7824 */ /* 0x000fe200078e023c */
[----:B------:R-:W-:-:S02]  /*2350*/  ISETP.GE.AND P2, PT, R0, UR10, PT ;  /* 0x0000000a00007c0c */ /* 0x000fc4000bf46270 */
[----:B------:R-:W-:Y:S02]  /*2360*/  ISETP.GE.AND P0, PT, R20, UR10, PT ;  /* 0x0000000a14007c0c */ /* 0x000fe4000bf06270 */
[----:B------:R-:W-:Y:S02]  /*2370*/  ISETP.GE.AND P6, PT, R19, UR10, PT ;  /* 0x0000000a13007c0c */ /* 0x000fe4000bfc6270 */
[----:B------:R-:W-:Y:S01]  /*2380*/  SHF.L.U64.HI R153, R140, 0x6, R141 ;  /* 0x000000068c997819 */ /* 0x000fe2000001028d */
[----:B------:R-:W-:Y:S10]  /*2390*/  @P1 BRA `(.L_x_1455) ;  /* 0x0000000000501947 */ /* 0x000ff40003800000 */
        /* <DEDUP_REMOVED lines=20> */
.L_x_1455:
[----:B------:R-:W-:Y:S05]  /*24e0*/  BSYNC.RECONVERGENT B0 ;  /* 0x0000000000007941 */ /* 0x000fea0003800200 */
.L_x_1454:
[----:B------:R-:W-:Y:S01]  /*24f0*/  SHF.L.U32 R63, R140, 0x6, RZ ;  /* 0x000000068c3f7819 */ /* 0x000fe200000006ff */
[----:B------:R-:W-:Y:S01]  /*2500*/  BSSY.RECONVERGENT B0, `(.L_x_1456) ;  /* 0x0000019000007945 */ /* 0x000fe20003800200 */
[----:B------:R-:W-:Y:S01]  /*2510*/  ISETP.GE.AND P1, PT, R10, R12, PT ;  /* 0x0000000c0a00720c */ /* 0x000fe20003f26270 */
[-C--:B------:R-:W-:Y:S02]  /*2520*/  IMAD R14, R153, R13.reuse, RZ ;  /* 0x0000000d990e7224 */ /* 0x080fe400078e02ff */
[----:B------:R-:W-:Y:S01]  /*2530*/  IMAD.WIDE.U32 R10, R63, R13, RZ ;  /* 0x0000000d3f0a7225 */ /* 0x000fe200078e00ff */
        /* <DEDUP_REMOVED lines=21> */
.L_x_1457:
[----:B------:R-:W-:Y:S05]  /*2690*/  BSYNC.RECONVERGENT B0 ;  /* 0x0000000000007941 */ /* 0x000fea0003800200 */
.L_x_1456:
        /* <DEDUP_REMOVED lines=22> */
.L_x_1459:
[----:B------:R-:W-:Y:S05]  /*2800*/  BSYNC.RECONVERGENT B0 ;  /* 0x0000000000007941 */ /* 0x000fea0003800200 */
.L_x_1458:
        /* <DEDUP_REMOVED lines=22> */
.L_x_1461:
[----:B------:R-:W-:Y:S05]  /*2970*/  BSYNC.RECONVERGENT B0 ;  /* 0x0000000000007941 */ /* 0x000fea0003800200 */
.L_x_1460:
        /* <DEDUP_REMOVED lines=22> */
.L_x_1463:
[----:B------:R-:W-:Y:S05]  /*2ae0*/  BSYNC.RECONVERGENT B0 ;  /* 0x0000000000007941 */ /* 0x000fea0003800200 */
.L_x_1462:
        /* <DEDUP_REMOVED lines=22> */
.L_x_1465:
[----:B------:R-:W-:Y:S05]  /*2c50*/  BSYNC.RECONVERGENT B0 ;  /* 0x0000000000007941 */ /* 0x000fea0003800200 */
.L_x_1464:
        /* <DEDUP_REMOVED lines=22> */
.L_x_1467:
[----:B------:R-:W-:Y:S05]  /*2dc0*/  BSYNC.RECONVERGENT B0 ;  /* 0x0000000000007941 */ /* 0x000fea0003800200 */
.L_x_1466:
[----:B------:R-:W-:Y:S01]  /*2dd0*/  BSSY.RECONVERGENT B0, `(.L_x_1468) ;  /* 0x000000f000007945 */ /* 0x000fe20003800200 */
[----:B------:R-:W-:Y:S02]  /*2de0*/  MOV R229, R13 ;  /* 0x0000000d00e57202 */ /* 0x000fe40000000f00 */
[----:B---3--:R-:W-:Y:S01]  /*2df0*/  IADD3 R3, PT, PT, R11, R14, RZ ;  /* 0x0000000e0b037210 */ /* 0x008fe20007ffe0ff */
        /* <DEDUP_REMOVED lines=11> */
.L_x_1470:
[----:B------:R3:W-:Y:S02]  /*2eb0*/  STS.128 [R213+0x4000], RZ ;  /* 0x004000ffd5007388 */ /* 0x0007e40000000c00 */
.L_x_1469:
[----:B------:R-:W-:Y:S05]  /*2ec0*/  BSYNC.RECONVERGENT B0 ;  /* 0x0000000000007941 */ /* 0x000fea0003800200 */
.L_x_1468:
[-C--:B------:R-:W-:Y:S01]  /*2ed0*/  ISETP.GE.AND P0, PT, R21, R12.reuse, PT ;  /* 0x0000000c1500720c */ /* 0x080fe20003f06270 */
[----:B------:R-:W-:Y:S01]  /*2ee0*/  BSSY.RECONVERGENT B0, `(.L_x_1471) ;  /* 0x0000012000007945 */ /* 0x000fe20003800200 */
[-C--:B------:R-:W-:Y:S01]  /*2ef0*/  ISETP.GE.AND P3, PT, R20, R12.reuse, PT ;  /* 0x0000000c1400720c */ /* 0x080fe20003f66270 */
[C---:B------:R-:W-:Y:S01]  /*2f00*/  IMAD.SHL.U32 R61, R140.reuse, 0x10, RZ ;  /* 0x000000108c3d7824 */ /* 0x040fe200078e00ff */
        /* <DEDUP_REMOVED lines=15> */
.L_x_1472:
[----:B------:R-:W-:Y:S05]  /*3000*/  BSYNC.RECONVERGENT B0 ;  /* 0x0000000000007941 */ /* 0x000fea0003800200 */
.L_x_1471:
        /* <DEDUP_REMOVED lines=14> */
.L_x_1474:
[----:B------:R-:W-:Y:S05]  /*30f0*/  BSYNC.RECONVERGENT B0 ;  /* 0x0000000000007941 */ /* 0x000fea0003800200 */
.L_x_1473:
        /* <DEDUP_REMOVED lines=16> */
.L_x_1476:
[----:B------:R-:W-:Y:S05]  /*3200*/  BSYNC.RECONVERGENT B0 ;  /* 0x0000000000007941 */ /* 0x000fea0003800200 */
.L_x_1475:
[----:B------:R-:W5:Y:S01]  /*3210*/  LDCU UR4, c[0x0][0x3e0] ;  /* 0x00007c00ff0477ac */ /* 0x000f620008000800 */
[----:B------:R-:W2:Y:S01]  /*3220*/  S2R R3, SR_CTAID.X ;  /* 0x0000000000037919 */ /* 0x000ea20000002500 */
[----:B------:R-:W1:Y:S01]  /*3230*/  LDC.U8 R160, c[0x0][0x4f8] ;  /* 0x00013e00ffa07b82 */ /* 0x000e620000000000 */
[----:B------:R-:W-:Y:S01]  /*3240*/  LOP3.LUT R157, R249, 0x1f, RZ, 0xc0, !PT ;  /* 0x0000001ff99d7812 */ /* 0x000fe200078ec0ff */
[C---:B---3--:R-:W-:Y:S01]  /*3250*/  IMAD.SHL.U32 R4, R142.reuse, 0x40, RZ ;  /* 0x000000408e047824 */ /* 0x048fe200078e00ff */
[----:B------:R-:W0:Y:S01]  /*3260*/  LDGDEPBAR ;  /* 0x00000000000079af */ /* 0x000e220000000000 */
[----:B------:R-:W-:Y:S01]  /*3270*/  SHF.L.U64.HI R2, R142, 0x6, R143 ;  /* 0x000000068e027819 */ /* 0x000fe2000001028f */
[----:B------:R-:W-:Y:S01]  /*3280*/  BSSY.RECONVERGENT B0, `(.L_x_1477) ;  /* 0x000001c000007945 */ /* 0x000fe20003800200 */
[----:B------:R-:W-:Y:S01]  /*3290*/  SHF.R.U32.HI R152, RZ, 0x5, R249 ;  /* 0x00000005ff987819 */ /* 0x000fe200000116f9 */
[----:B------:R-:W-:Y:S01]  /*32a0*/  IMAD.WIDE.U32 R4, R4, R13, RZ ;  /* 0x0000000d04047225 */ /* 0x000fe200078e00ff */
[----:B------:R-:W-:-:S03]  /*32b0*/  IADD3 R155, PT, PT, R60, -UR17, R155 ;  /* 0x800000113c9b7c10 */ /* 0x000fc6000fffe09b */
[----:B------:R-:W-:-:S04]  /*32c0*/  IMAD R2, R2, R13, RZ ;  /* 0x0000000d02027224 */ /* 0x000fc800078e02ff */
[----:B------:R-:W-:Y:S02]  /*32d0*/  IMAD.IADD R7, R5, 0x1, R2 ;  /* 0x0000000105077824 */ /* 0x000fe400078e0202 */
[----:B-----5:R-:W-:-:S04]  /*32e0*/  IMAD R0, R25, UR4, R26 ;  /* 0x0000000419007c24 */ /* 0x020fc8000f8e021a */
[----:B------:R-:W-:-:S05]  /*32f0*/  IMAD.SHL.U32 R0, R0, 0x20, RZ ;  /* 0x0000002000007824 */ /* 0x000fca00078e00ff */
[----:B------:R-:W-:Y:S01]  /*3300*/  IADD3 R157, P2, P0, R0, R16, R157 ;  /* 0x00000010009d7210 */ /* 0x000fe2000785e09d */
[----:B------:R-:W-:-:S04]  /*3310*/  DEPBAR.LE SB0, 0x0 ;  /* 0x000080000000791a */ /* 0x000fc80000000000 */
[----:B------:R-:W-:Y:S01]  /*3320*/  SHF.R.S32.HI R0, RZ, 0x1f, R0 ;  /* 0x0000001fff007819 */ /* 0x000fe20000011400 */
[----:B--2---:R-:W-:-:S03]  /*3330*/  IMAD R152, R3, 0x8, R152 ;  /* 0x0000000803987824 */ /* 0x004fc600078e0298 */
[----:B------:R-:W-:Y:S01]  /*3340*/  IADD3.X R154, PT, PT, R0, R17, RZ, P2, P0 ;  /* 0x00000011009a7210 */ /* 0x000fe200017e04ff */
[----:B------:R-:W-:Y:S06]  /*3350*/  BAR.SYNC.DEFER_BLOCKING 0x0 ;  /* 0x0000000000007b1d */ /* 0x000fec0000010000 */
        /* <DEDUP_REMOVED lines=11> */
.L_x_1479:
[----:B------:R3:W-:Y:S01]  /*3410*/  STS.128 [R213+0x6000], RZ ;  /* 0x006000ffd5007388 */ /* 0x0007e20000000c00 */
[----:B------:R-:W-:Y:S05]  /*3420*/  BRA `(.L_x_1480) ;  /* 0x0000000000047947 */ /* 0x000fea0003800000 */
.L_x_1478:
[----:B------:R2:W-:Y:S02]  /*3430*/  STS.128 [R213+0x6000], RZ ;  /* 0x006000ffd5007388 */ /* 0x0005e40000000c00 */
.L_x_1480:
[----:B------:R-:W-:Y:S05]  /*3440*/  BSYNC.RECONVERGENT B0 ;  /* 0x0000000000007941 */ /* 0x000fea0003800200 */
.L_x_1477:
[-C--:B------:R-:W-:Y:S01]  /*3450*/  ISETP.GE.AND P0, PT, R21, R12.reuse, PT ;  /* 0x0000000c1500720c */ /* 0x080fe20003f06270 */
[----:B--2---:R-:W-:Y:S01]  /*3460*/  IMAD.SHL.U32 R2, R249, 0x20, RZ ;  /* 0x00000020f9027824 */ /* 0x004fe200078e00ff */
        /* <DEDUP_REMOVED lines=24> */
.L_x_1482:
[----:B------:R-:W-:Y:S05]  /*35f0*/  BSYNC.RECONVERGENT B0 ;  /* 0x0000000000007941 */ /* 0x000fea0003800200 */
.L_x_1481:
        /* <DEDUP_REMOVED lines=16> */
.L_x_1484:
[----:B------:R-:W-:Y:S05]  /*3700*/  BSYNC.RECONVERGENT B0 ;  /* 0x0000000000007941 */ /* 0x000fea0003800200 */
.L_x_1483:
        /* <DEDUP_REMOVED lines=17> */
.L_x_1486:
[----:B------:R-:W-:Y:S05]  /*3820*/  BSYNC.RECONVERGENT B0 ;  /* 0x0000000000007941 */ /* 0x000fea0003800200 */
.L_x_1485:
[----:B------:R-:W-:Y:S01]  /*3830*/  LDSM.16.M88.4 R8, [R200] ;  /* 0x00000000c808783b */ /* 0x000fe20000000200 */
[----:B------:R-:W-:Y:S01]  /*3840*/  R2P PR, R249, 0x6 ;  /* 0x00000006f9007804 */ /* 0x000fe20000000000 */
[----:B-1----:R-:W-:Y:S01]  /*3850*/  IMAD.MOV.U32 R2, RZ, RZ, 0x20 ;  /* 0x00000020ff027424 */ /* 0x002fe200078e00ff */
[----:B------:R-:W-:Y:S01]  /*3860*/  ISETP.GT.U32.AND P0, PT, R229, R241, PT ;  /* 0x000000f1e500720c */ /* 0x000fe20003f04070 */
[----:B------:R-:W1:Y:S01]  /*3870*/  LDSM.16.M88.4 R12, [R195+UR5+0x4000] ;  /* 0x00400005c30c783b */ /* 0x000e620008000200 */
[----:B------:R-:W-:Y:S02]  /*3880*/  VIADD R0, R195, UR5 ;  /* 0x00000005c3007c36 */ /* 0x000fe40008000000 */
[----:B------:R-:W-:Y:S01]  /*3890*/  SEL R2, R2, 0xffffffe0, !P1 ;  /* 0xffffffe002027807 */ /* 0x000fe20004800000 */
[----:B------:R-:W5:Y:S01]  /*38a0*/  LDSM.16.M88.4 R4, [R200+0x2000] ;  /* 0x00200000c804783b */ /* 0x000f620000000200 */
[----:B------:R-:W-:Y:S02]  /*38b0*/  IMAD.MOV.U32 R3, RZ, RZ, 0x40 ;  /* 0x00000040ff037424 */ /* 0x000fe400078e00ff */
[----:B------:R-:W-:Y:S01]  /*38c0*/  IMAD.U32 R204, R160, 0x10000, RZ ;  /* 0x00010000a0cc7824 */ /* 0x000fe200078e00ff */
[----:B------:R-:W2:Y:S01]  /*38d0*/  LDSM.16.M88.4 R20, [R195+UR5+0x5000] ;  /* 0x00500005c314783b */ /* 0x000ea20008000200 */
[--C-:B------:R-:W-:Y:S01]  /*38e0*/  IMAD.IADD R199, R0, 0x1, R2.reuse ;  /* 0x0000000100c77824 */ /* 0x100fe200078e0202 */
[----:B------:R-:W-:Y:S01]  /*38f0*/  SEL R3, R3, 0xffffffc0, !P2 ;  /* 0xffffffc003037807 */ /* 0x000fe20005000000 */
[----:B------:R-:W-:Y:S01]  /*3900*/  IMAD.IADD R203, R200, 0x1, R2 ;  /* 0x00000001c8cb7824 */ /* 0x000fe200078e0202 */
[----:B------:R-:W3:Y:S01]  /*3910*/  LDSM.16.M88.4 R24, [R195+UR5+0x4800] ;  /* 0x00480005c318783b */ /* 0x000ee20008000200 */
[----:B------:R-:W-:-:S02]  /*3920*/  LOP3.LUT R204, R160, 0xff0000, R204, 0xf8, !PT ;  /* 0x00ff0000a0cc7812 */ /* 0x000fc400078ef8cc */
[--C-:B------:R-:W-:Y:S01]  /*3930*/  IMAD.IADD R201, R200, 0x1, R3.reuse ;  /* 0x00000001c8c97824 */ /* 0x100fe200078e0203 */
[----:B------:R-:W4:Y:S01]  /*3940*/  LDSM.16.M88.4 R16, [R195+UR5+0x5800] ;  /* 0x00580005c310783b */ /* 0x000f220008000200 */
[----:B------:R-:W-:Y:S01]  /*3950*/  IMAD.IADD R194, R0, 0x1, R3 ;  /* 0x0000000100c27824 */ /* 0x000fe200078e0203 */
[----:B------:R-:W-:Y:S01]  /*3960*/  LOP3.LUT R0, R159, 0x1f0, RZ, 0xc0, !PT ;  /* 0x000001f09f007812 */ /* 0x000fe200078ec0ff */
[C---:B------:R-:W-:Y:S01]  /*3970*/  IMAD.IADD R202, R2.reuse, 0x1, R201 ;  /* 0x0000000102ca7824 */ /* 0x040fe200078e02c9 */
[----:B------:R-:W-:Y:S01]  /*3980*/  LDSM.16.M88.4 R32, [R199+0x5000] ;  /* 0x00500000c720783b */ /* 0x000fe20000000200 */
[----:B------:R-:W-:-:S03]  /*3990*/  IMAD.IADD R198, R2, 0x1, R194 ;  /* 0x0000000102c67824 */ /* 0x000fc600078e02c2 */
        /* <DEDUP_REMOVED lines=10> */
[C---:B---3--:R-:W-:Y:S08]  /*3a40*/  HMMA.16816.F32 R48, R4.reuse, R24, RZ ;  /* 0x000000180430723c */ /* 0x048ff000000018ff */
[C---:B----4-:R-:W-:Y:S08]  /*3a50*/  HMMA.16816.F32 R56, R4.reuse, R16, RZ ;  /* 0x000000100438723c */ /* 0x050ff000000018ff */
        /* <DEDUP_REMOVED lines=16> */
[----:B------:R-:W3:Y:S07]  /*3b60*/  LDSM.16.M88.4 R48, [R194+0x4800] ;  /* 0x00480000c230783b */ /* 0x000eee0000000200 */
[C---:B------:R-:W-:Y:S01]  /*3b70*/  HMMA.16816.F32 R124, R12.reuse, R28, R56 ;  /* 0x0000001c0c7c723c */ /* 0x040fe20000001838 */
[----:B------:R-:W4:Y:S07]  /*3b80*/  LDSM.16.M88.4 R56, [R194+0x5800] ;  /* 0x00580000c238783b */ /* 0x000f2e0000000200 */
[C---:B------:R-:W-:Y:S08]  /*3b90*/  HMMA.16816.F32 R148, R12.reuse, R42, R84 ;  /* 0x0000002a0c94723c */ /* 0x040ff00000001854 */
[C---:B------:R-:W-:Y:S08]  /*3ba0*/  HMMA.16816.F32 R84, R12.reuse, R38, R92 ;  /* 0x000000260c54723c */ /* 0x040ff0000000185c */
[C---:B------:R-:W-:Y:S08]  /*3bb0*/  HMMA.16816.F32 R144, R12.reuse, R34, R88 ;  /* 0x000000220c90723c */ /* 0x040ff00000001858 */
[----:B------:R-:W-:Y:S01]  /*3bc0*/  HMMA.16816.F32 R120, R12, R30, R76 ;  /* 0x0000001e0c78723c */ /* 0x000fe2000000184c */
[----:B------:R-:W5:Y:S07]  /*3bd0*/  LDSM.16.M88.4 R12, [R201] ;  /* 0x00000000c90c783b */ /* 0x000f6e0000000200 */
[C---:B--2---:R-:W-:Y:S08]  /*3be0*/  HMMA.16816.F32 R116, R4.reuse, R40, R100 ;  /* 0x000000280474723c */ /* 0x044ff00000001864 */
[C---:B------:R-:W-:Y:S08]  /*3bf0*/  HMMA.16816.F32 R128, R4.reuse, R36, R72 ;  /* 0x000000240480723c */ /* 0x040ff00000001848 */
[C---:B------:R-:W-:Y:S08]  /*3c00*/  HMMA.16816.F32 R132, R4.reuse, R32, R64 ;  /* 0x000000200484723c */ /* 0x040ff00000001840 */
[C---:B------:R-:W-:Y:S01]  /*3c10*/  HMMA.16816.F32 R136, R4.reuse, R28, R20 ;  /* 0x0000001c0488723c */ /* 0x040fe20000001814 */
[----:B------:R-:W-:Y:S07]  /*3c20*/  LDSM.16.M88.4 R20, [R198+0x5800] ;  /* 0x00580000c614783b */ /* 0x000fee0000000200 */
[C---:B------:R-:W-:Y:S08]  /*3c30*/  HMMA.16816.F32 R40, R4.reuse, R42, R96 ;  /* 0x0000002a0428723c */ /* 0x040ff00000001860 */
[C---:B------:R-:W-:Y:S08]  /*3c40*/  HMMA.16816.F32 R36, R4.reuse, R38, R80 ;  /* 0x000000260424723c */ /* 0x040ff00000001850 */
[C---:B------:R-:W-:Y:S01]  /*3c50*/  HMMA.16816.F32 R104, R4.reuse, R34, R68 ;  /* 0x000000220468723c */ /* 0x040fe20000001844 */
[----:B------:R-:W-:Y:S07]  /*3c60*/  LDSM.16.M88.4 R32, [R198+0x4000] ;  /* 0x00400000c620783b */ /* 0x000fee0000000200 */
[----:B------:R-:W-:Y:S01]  /*3c70*/  HMMA.16816.F32 R100, R4, R30, R8 ;  /* 0x0000001e0464723c */ /* 0x000fe20000001808 */
[----:B------:R-:W2:Y:S04]  /*3c80*/  LDSM.16.M88.4 R4, [R202+0x2000] ;  /* 0x00200000ca04783b */ /* 0x000ea80000000200 */
[----:B------:R-:W2:Y:S03]  /*3c90*/  LDSM.16.M88.4 R28, [R198+0x4800] ;  /* 0x00480000c61c783b */ /* 0x000ea60000000200 */
[----:B-1----:R-:W-:Y:S01]  /*3ca0*/  HMMA.16816.F32 R96, R16, R52, R24 ;  /* 0x000000341060723c */ /* 0x002fe20000001818 */
[----:B------:R-:W1:Y:S04]  /*3cb0*/  LDSM.16.M88.4 R24, [R198+0x5000] ;  /* 0x00500000c618783b */ /* 0x000e680000000200 */
[----:B------:R-:W1:Y:S01]  /*3cc0*/  LDSM.16.M88.4 R8, [R202] ;  /* 0x00000000ca08783b */ /* 0x000e620000000200 */
[----:B------:R-:W-:-:S04]  /*3cd0*/  DEPBAR.LE SB0, 0x0 ;  /* 0x000080000000791a */ /* 0x000fc80000000000 */
[C---:B------:R-:W-:Y:S08]  /*3ce0*/  HMMA.16816.F32 R92, R16.reuse, R54, R148 ;  /* 0x00000036105c723c */ /* 0x040ff00000001894 */
[C---:B---3--:R-:W-:Y:S08]  /*3cf0*/  HMMA.16816.F32 R88, R16.reuse, R48, R112 ;  /* 0x000000301058723c */ /* 0x048ff00000001870 */
[C---:B------:R-:W-:Y:S08]  /*3d00*/  HMMA.16816.F32 R80, R16.reuse, R44, R108 ;  /* 0x0000002c1050723c */ /* 0x040ff0000000186c */
[C---:B----4-:R-:W-:Y:S08]  /*3d10*/  HMMA.16816.F32 R72, R16.reuse, R56, R124 ;  /* 0x000000381048723c */ /* 0x050ff0000000187c */
[C---:B------:R-:W-:Y:S08]  /*3d20*/  HMMA.16816.F32 R84, R16.reuse, R50, R84 ;  /* 0x000000321054723c */ /* 0x040ff00000001854 */
[C---:B------:R-:W-:Y:S08]  /*3d30*/  HMMA.16816.F32 R76, R16.reuse, R46, R144 ;  /* 0x0000002e104c723c */ /* 0x040ff00000001890 */
[----:B------:R-:W-:Y:S08]  /*3d40*/  HMMA.16816.F32 R68, R16, R58, R120 ;  /* 0x0000003a1044723c */ /* 0x000ff00000001878 */
[C---:B-----5:R-:W-:Y:S08]  /*3d50*/  HMMA.16816.F32 R64, R12.reuse, R52, R116 ;  /* 0x000000340c40723c */ /* 0x060ff00000001874 */
[C---:B------:R-:W-:Y:S08]  /*3d60*/  HMMA.16816.F32 R52, R12.reuse, R54, R40 ;  /* 0x000000360c34723c */ /* 0x040ff00000001828 */
        /* <DEDUP_REMOVED lines=14> */
[----:B------:R-:W-:-:S04]  /*3e50*/  SHF.R.U32.HI R4, RZ, 0x2, R249 ;  /* 0x00000002ff047819 */ /* 0x000fc800000116f9 */
[----:B------:R-:W-:-:S03]  /*3e60*/  LOP3.LUT R4, R4, 0x7, RZ, 0xc0, !PT ;  /* 0x0000000704047812 */ /* 0x000fc600078ec0ff */
[----:B------:R-:W-:Y:S01]  /*3e70*/  HMMA.16816.F32 R88, R8, R32, R64 ;  /* 0x000000200858723c */ /* 0x000fe20000001840 */
[----:B------:R-:W-:-:S04]  /*3e80*/  IADD3 R4, PT, PT, R4, UR16, R0 ;  /* 0x0000001004047c10 */ /* 0x000fc8000fffe000 */
[C---:B------:R-:W-:Y:S02]  /*3e90*/  IADD3 R0, PT, PT, R4.reuse, 0x1, R155 ;  /* 0x0000000104007810 */ /* 0x040fe40007ffe09b */
[-C--:B------:R-:W-:Y:S01]  /*3ea0*/  IADD3 R205, PT, PT, R4, R60.reuse, -R205 ;  /* 0x0000003c04cd7210 */ /* 0x080fe20007ffe8cd */
[C---:B------:R-:W-:Y:S01]  /*3eb0*/  HMMA.16816.F32 R84, R8.reuse, R34, R52 ;  /* 0x000000220854723c */ /* 0x040fe20000001834 */
[C---:B------:R-:W-:Y:S02]  /*3ec0*/  VIMNMX R206, PT, PT, R0.reuse, R60, PT ;  /* 0x0000003c00ce7248 */ /* 0x040fe40003fe0100 */
[C-C-:B------:R-:W-:Y:S02]  /*3ed0*/  VIADDMNMX R207, R0.reuse, 0x8, R60.reuse, PT ;  /* 0x0000000800cf7846 */ /* 0x140fe4000380013c */
[C-C-:B------:R-:W-:Y:S02]  /*3ee0*/  VIADDMNMX R208, R0.reuse, 0x40, R60.reuse, PT ;  /* 0x0000004000d07846 */ /* 0x140fe4000380013c */
[----:B------:R-:W-:Y:S01]  /*3ef0*/  VIADDMNMX R209, R0, 0x48, R60, PT ;  /* 0x0000004800d17846 */ /* 0x000fe2000380013c */
[C---:B------:R-:W-:Y:S08]  /*3f00*/  HMMA.16816.F32 R80, R8.reuse, R28, R40 ;  /* 0x0000001c0850723c */ /* 0x040ff00000001828 */
[C---:B------:R-:W-:Y:S08]  /*3f10*/  HMMA.16816.F32 R76, R8.reuse, R30, R48 ;  /* 0x0000001e084c723c */ /* 0x040ff00000001830 */
[C---:B------:R-:W-:Y:S08]  /*3f20*/  HMMA.16816.F32 R72, R8.reuse, R24, R36 ;  /* 0x000000180848723c */ /* 0x040ff00000001824 */
[C---:B------:R-:W-:Y:S08]  /*3f30*/  HMMA.16816.F32 R68, R8.reuse, R26, R44 ;  /* 0x0000001a0844723c */ /* 0x040ff0000000182c */
[C---:B------:R-:W-:Y:S08]  /*3f40*/  HMMA.16816.F32 R64, R8.reuse, R20, R16 ;  /* 0x000000140840723c */ /* 0x040ff00000001810 */
[----:B------:R-:W-:Y:S01]  /*3f50*/  HMMA.16816.F32 R56, R8, R22, R12 ;  /* 0x000000160838723c */ /* 0x000fe2000000180c */
[----:B------:R-:W-:Y:S06]  /*3f60*/  BAR.SYNC.DEFER_BLOCKING 0x0 ;  /* 0x0000000000007b1d */ /* 0x000fec0000010000 */
[----:B------:R-:W-:-:S13]  /*3f70*/  @!P0 BRA `(.L_x_1487) ;  /* 0x0000000000bc8947 */ /* 0x000fda0003800000 */
[----:B------:R-:W1:Y:S01]  /*3f80*/  LDCU UR4, c[0x0][0x440] ;  /* 0x00008800ff0477ac */ /* 0x000e620008000800 */
[----:B------:R-:W-:Y:S01]  /*3f90*/  VIADD R0, R214, 0xfffffffe ;  /* 0xfffffffed6007836 */ /* 0x000fe20000000000 */
[----:B------:R-:W-:Y:S03]  /*3fa0*/  BSSY.RECONVERGENT B0, `(.L_x_1488) ;  /* 0x000002b000007945 */ /* 0x000fe60003800200 */
[----:B------:R-:W-:-:S04]  /*3fb0*/  IMAD.WIDE.U32 R4, R63, R0, RZ ;  /* 0x000000003f047225 */ /* 0x000fc800078e00ff */
[----:B------:R-:W-:-:S04]  /*3fc0*/  IMAD R6, R153, R0, RZ ;  /* 0x0000000099067224 */ /* 0x000fc800078e02ff */
[----:B------:R-:W-:Y:S01]  /*3fd0*/  IMAD.IADD R7, R5, 0x1, R6 ;  /* 0x0000000105077824 */ /* 0x000fe200078e0206 */
[C---:B-1----:R-:W-:Y:S02]  /*3fe0*/  ISETP.GE.AND P0, PT, R215.reuse, UR4, PT ;  /* 0x00000004d7007c0c */ /* 0x042fe4000bf06270 */
[----:B------:R-:W-:-:S11]  /*3ff0*/  ISETP.GE.AND P1, PT, R215, UR4, PT ;  /* 0x00000004d7007c0c */ /* 0x000fd6000bf26270 */
[-C--:B------:R-:W-:Y:S02]  /*4000*/  @!P0 IADD3 R0, P3, PT, R61, R4.reuse, RZ ;  /* 0x000000043d008210 */ /* 0x080fe40007f7e0ff */
[----:B------:R-:W-:Y:S02]  /*4010*/  @!P0 LEA R9, P2, R140, R4, 0x5 ;  /* 0x000000048c098211 */ /* 0x000fe400078428ff */
[-C--:B------:R-:W-:Y:S01]  /*4020*/  @!P1 LEA R12, P4, R4, R240.reuse, 0x1 ;  /* 0x000000f0040c9211 */ /* 0x080fe200078808ff */
[----:B------:R-:W-:Y:S01]  /*4030*/  @!P0 IMAD.X R11, R62, 0x1, R7, P3 ;  /* 0x000000013e0b8824 */ /* 0x000fe200018e0607 */
[-C--:B------:R-:W-:Y:S02]  /*4040*/  @!P0 LEA R10, P3, R0, R240.reuse, 0x1 ;  /* 0x000000f0000a8211 */ /* 0x080fe400078608ff */
        /* <DEDUP_REMOVED lines=32> */
.L_x_1489:
[----:B------:R-:W-:Y:S05]  /*4250*/  BSYNC.RECONVERGENT B0 ;  /* 0x0000000000007941 */ /* 0x000fea0003800200 */
.L_x_1488:
[----:B------:R-:W0:Y:S02]  /*4260*/  LDGDEPBAR ;  /* 0x00000000000079af */ /* 0x000e240000000000 */
.L_x_1487:
[----:B------:R-:W-:Y:S01]  /*4270*/  IMAD.SHL.U32 R0, R249, 0x2, RZ ;  /* 0x00000002f9007824 */ /* 0x000fe200078e00ff */
[----:B------:R-:W-:Y:S01]  /*4280*/  UIADD3 UR4, UPT, UPT, UR21, -0x4498517b, URZ ;  /* 0xbb67ae8515047890 */ /* 0x000fe2000fffe0ff */
[C---:B------:R-:W-:Y:S01]  /*4290*/  VIADD R6, R205.reuse, 0x8 ;  /* 0x00000008cd067836 */ /* 0x040fe20000000000 */
[----:B------:R-:W-:Y:S01]  /*42a0*/  UIADD3 UR15, UPT, UPT, UR20, -0x61c88647, URZ ;  /* 0x9e3779b9140f7890 */ /* 0x000fe2000fffe0ff */
[C---:B--2---:R-:W-:Y:S01]  /*42b0*/  VIADD R5, R205.reuse, 0x40 ;  /* 0x00000040cd057836 */ /* 0x044fe20000000000 */
[----:B------:R-:W-:Y:S01]  /*42c0*/  LOP3.LUT R239, R0, 0x6, RZ, 0xc0, !PT ;  /* 0x0000000600ef7812 */ /* 0x000fe200078ec0ff */
[----:B------:R-:W-:Y:S01]  /*42d0*/  VIADD R20, R205, 0x48 ;  /* 0x00000048cd147836 */ /* 0x000fe20000000000 */
[----:B------:R2:W-:Y:S01]  /*42e0*/  STL [R1+0x4c], R0 ;  /* 0x00004c0001007387 */ /* 0x0005e20000100800 */
[----:B------:R-:W-:Y:S01]  /*42f0*/  IMAD.WIDE.U32 R246, R152, -0x326172a9, RZ ;  /* 0xcd9e8d5798f67825 */ /* 0x000fe200078e00ff */
[----:B------:R-:W-:Y:S02]  /*4300*/  UIADD3 UR11, UPT, UPT, UR20, 0x3c6ef372, URZ ;  /* 0x3c6ef372140b7890 */ /* 0x000fe4000fffe0ff */
[----:B------:R-:W-:Y:S01]  /*4310*/  UIADD3 UR14, UPT, UPT, UR21, 0x76cf5d0a, URZ ;  /* 0x76cf5d0a150e7890 */ /* 0x000fe2000fffe0ff */
[----:B------:R-:W-:Y:S01]  /*4320*/  IMAD R4, R229, 0x40, R239 ;  /* 0x00000040e5047824 */ /* 0x000fe200078e02ef */
[----:B------:R-:W3:Y:S01]  /*4330*/  LDCU UR17, c[0x0][0x45c] ;  /* 0x00008b80ff1177ac */ /* 0x000ee20008000800 */
[----:B------:R-:W-:Y:S02]  /*4340*/  STL [R1+0xc], R239 ;  /* 0x00000cef01007387 */ /* 0x000fe40000100800 */
[----:B------:R-:W-:Y:S01]  /*4350*/  VIADD R15, R4, 0x1 ;  /* 0x00000001040f7836 */ /* 0x000fe20000000000 */
[----:B------:R-:W-:Y:S01]  /*4360*/  ISETP.GT.AND P0, PT, R6, R4, PT ;  /* 0x000000040600720c */ /* 0x000fe20003f04270 */
[C---:B------:R-:W-:Y:S01]  /*4370*/  VIADD R14, R4.reuse, 0x8 ;  /* 0x00000008040e7836 */ /* 0x040fe20000000000 */
[----:B------:R-:W-:Y:S01]  /*4380*/  UIADD3 UR9, UPT, UPT, UR20, -0x255992d5, URZ ;  /* 0xdaa66d2b14097890 */ /* 0x000fe2000fffe0ff */
[----:B-1----:R-:W-:Y:S01]  /*4390*/  VIADD R8, R4, 0x20 ;  /* 0x0000002004087836 */ /* 0x002fe20000000000 */
[----:B------:R-:W-:Y:S01]  /*43a0*/  FSEL R21, R90, -INF , !P0 ;  /* 0xff8000005a157808 */ /* 0x000fe20004000000 */
        /* <DEDUP_REMOVED lines=10> */
[----:B------:R-:W-:Y:S01]  /*4450*/  VIADD R11, R4, 0x11 ;  /* 0x00000011040b7836 */ /* 0x000fe20000000000 */
[----:B------:R-:W-:Y:S01]  /*4460*/  ISETP.GT.AND P3, PT, R6, R9, PT ;  /* 0x000000090600720c */ /* 0x000fe20003f64270 */
[----:B------:R-:W-:Y:S01]  /*4470*/  VIADD R12, R4, 0x10 ;  /* 0x00000010040c7836 */ /* 0x000fe20000000000 */
[----:B------:R-:W-:Y:S01]  /*4480*/  ISETP.GT.AND P2, PT, R6, R7, PT ;  /* 0x000000070600720c */ /* 0x000fe20003f44270 */
[----:B------:R-:W-:Y:S01]  /*4490*/  VIADD R10, R4, 0x18 ;  /* 0x00000018040a7836 */ /* 0x000fe20000000000 */
[----:B------:R-:W-:Y:S01]  /*44a0*/  FSEL R42, R74, -INF , !P0 ;  /* 0xff8000004a2a7808 */ /* 0x000fe20004000000 */
[----:B------:R-:W-:Y:S01]  /*44b0*/  VIADD R17, R4, 0x28 ;  /* 0x0000002804117836 */ /* 0x000fe20000000000 */
[----:B------:R-:W-:Y:S01]  /*44c0*/  ISETP.GT.AND P0, PT, R6, R26, PT ;  /* 0x0000001a0600720c */ /* 0x000fe20003f04270 */
[C---:B------:R-:W-:Y:S01]  /*44d0*/  VIADD R18, R4.reuse, 0x29 ;  /* 0x0000002904127836 */ /* 0x040fe20000000000 */
[----:B------:R-:W-:Y:S01]  /*44e0*/  FSEL R38, R79, -INF , !P3 ;  /* 0xff8000004f267808 */ /* 0x000fe20005800000 */
[C---:B------:R-:W-:Y:S01]  /*44f0*/  VIADD R22, R4.reuse, 0x30 ;  /* 0x0000003004167836 */ /* 0x040fe20000000000 */
[----:B------:R-:W-:Y:S01]  /*4500*/  FSEL R41, R75, -INF , !P2 ;  /* 0xff8000004b297808 */ /* 0x000fe20005000000 */
[----:B------:R-:W-:Y:S01]  /*4510*/  VIADD R23, R4, 0x31 ;  /* 0x0000003104177836 */ /* 0x000fe20000000000 */
[----:B------:R-:W-:Y:S01]  /*4520*/  ISETP.GT.AND P3, PT, R6, R25, PT ;  /* 0x000000190600720c */ /* 0x000fe20003f64270 */
[----:B--2---:R-:W-:Y:S01]  /*4530*/  IMAD.IADD R0, R158, 0x1, R156 ;  /* 0x000000019e007824 */ /* 0x004fe200078e029c */
[----:B------:R-:W-:Y:S01]  /*4540*/  ISETP.GT.AND P2, PT, R5, R4, PT ;  /* 0x000000040500720c */ /* 0x000fe20003f44270 */
[----:B------:R-:W-:Y:S01]  /*4550*/  IMAD.WIDE.U32 R156, R157, -0x2daee0ad, RZ ;  /* 0xd2511f539d9c7825 */ /* 0x000fe200078e00ff */
[----:B------:R-:W-:Y:S01]  /*4560*/  FSEL R63, R59, -INF , !P0 ;  /* 0xff8000003b3f7808 */ /* 0x000fe20004000000 */
[----:B------:R-:W-:Y:S01]  /*4570*/  UIADD3 UR8, UPT, UPT, UR20, 0x78dde6e4, URZ ;  /* 0x78dde6e414087890 */ /* 0x000fe2000fffe0ff */
[C---:B------:R-:W-:Y:S01]  /*4580*/  ISETP.GT.AND P0, PT, R5.reuse, R14, PT ;  /* 0x0000000e0500720c */ /* 0x040fe20003f04270 */
[----:B------:R-:W-:Y:S01]  /*4590*/  UIADD3 UR24, UPT, UPT, UR21, -0x126145ec, URZ ;  /* 0xed9eba1415187890 */ /* 0x000fe2000fffe0ff */
[----:B------:R-:W-:Y:S01]  /*45a0*/  FSEL R19, R96, -INF , !P2 ;  /* 0xff80000060137808 */ /* 0x000fe20005000000 */
[----:B------:R-:W-:Y:S01]  /*45b0*/  UIADD3 UR23, UPT, UPT, UR21, -0x56f99767, URZ ;  /* 0xa906689915177890 */ /* 0x000fe2000fffe0ff */
[----:B------:R-:W-:Y:S01]  /*45c0*/  FSEL R61, R58, -INF , !P3 ;  /* 0xff8000003a3d7808 */ /* 0x000fe20005800000 */
[----:B------:R-:W-:Y:S01]  /*45d0*/  UIADD3 UR6, UPT, UPT, UR20, -0x4ab325aa, URZ ;  /* 0xb54cda5614067890 */ /* 0x000fe2000fffe0ff */
[C---:B------:R-:W-:Y:S01]  /*45e0*/  ISETP.GT.AND P2, PT, R5.reuse, R15, PT ;  /* 0x0000000f0500720c */ /* 0x040fe20003f44270 */
[----:B------:R-:W-:Y:S01]  /*45f0*/  UIADD3 UR7, UPT, UPT, UR20, 0x1715609d, URZ ;  /* 0x1715609d14077890 */ /* 0x000fe2000fffe0ff */
[C---:B------:R-:W-:Y:S01]  /*4600*/  ISETP.GT.AND P3, PT, R5.reuse, R13, PT ;  /* 0x0000000d0500720c */ /* 0x040fe20003f64270 */
[----:B------:R-:W-:Y:S01]  /*4610*/  UIADD3 UR22, UPT, UPT, UR21, 0x646e171e, URZ ;  /* 0x646e171e15167890 */ /* 0x000fe2000fffe0ff */
[----:B------:R-:W-:Y:S01]  /*4620*/  FSEL R28, R104, -INF , !P0 ;  /* 0xff800000681c7808 */ /* 0x000fe20004000000 */
[----:B------:R-:W-:Y:S01]  /*4630*/  STL.64 [R1+0x30], R156 ;  /* 0x0000309c01007387 */ /* 0x000fe20000100a00 */
[----:B------:R-:W-:-:S02]  /*4640*/  ISETP.GT.AND P0, PT, R5, R11, PT ;  /* 0x0000000b0500720c */ /* 0x000fc40003f04270 */
[----:B------:R-:W-:Y:S02]  /*4650*/  ISETP.GT.AND P5, PT, R6, R13, PT ;  /* 0x0000000d0600720c */ /* 0x000fe40003fa4270 */
[----:B------:R-:W-:Y:S02]  /*4660*/  FSEL R27, R97, -INF , !P2 ;  /* 0xff800000611b7808 */ /* 0x000fe40005000000 */
[----:B------:R-:W-:Y:S02]  /*4670*/  FSEL R31, R105, -INF , !P3 ;  /* 0xff800000691f7808 */ /* 0x000fe40005800000 */
[C---:B------:R-:W-:Y:S02]  /*4680*/  ISETP.GT.AND P2, PT, R5.reuse, R12, PT ;  /* 0x0000000c0500720c */ /* 0x040fe40003f44270 */
[----:B------:R-:W-:Y:S02]  /*4690*/  ISETP.GT.AND P3, PT, R5, R10, PT ;  /* 0x0000000a0500720c */ /* 0x000fe40003f64270 */
[----:B------:R-:W-:-:S02]  /*46a0*/  FSEL R35, R113, -INF , !P0 ;  /* 0xff80000071237808 */ /* 0x000fc40004000000 */
[----:B------:R-:W-:Y:S02]  /*46b0*/  FSEL R30, R87, -INF , !P5 ;  /* 0xff800000571e7808 */ /* 0x000fe40006800000 */
[----:B------:R-:W-:Y:S02]  /*46c0*/  ISETP.GT.AND P0, PT, R5, R8, PT ;  /* 0x000000080500720c */ /* 0x000fe40003f04270 */
[----:B------:R-:W-:Y:S02]  /*46d0*/  ISETP.GT.AND P5, PT, R6, R17, PT ;  /* 0x000000110600720c */ /* 0x000fe40003fa4270 */
[----:B------:R-:W-:Y:S02]  /*46e0*/  FSEL R32, R112, -INF , !P2 ;  /* 0xff80000070207808 */ /* 0x000fe40005000000 */
[----:B------:R-:W-:Y:S02]  /*46f0*/  FSEL R36, R120, -INF , !P3 ;  /* 0xff80000078247808 */ /* 0x000fe40005800000 */
[----:B------:R-:W-:-:S02]  /*4700*/  ISETP.GT.AND P4, PT, R6, R12, PT ;  /* 0x0000000c0600720c */ /* 0x000fc40003f84270 */
[C---:B------:R-:W-:Y:S02]  /*4710*/  ISETP.GT.AND P1, PT, R6.reuse, R11, PT ;  /* 0x0000000b0600720c */ /* 0x040fe40003f24270 */
[----:B------:R-:W-:Y:S02]  /*4720*/  ISETP.GT.AND P6, PT, R6, R10, PT ;  /* 0x0000000a0600720c */ /* 0x000fe40003fc4270 */
[C---:B------:R-:W-:Y:S02]  /*4730*/  ISETP.GT.AND P2, PT, R5.reuse, R9, PT ;  /* 0x000000090500720c */ /* 0x040fe40003f44270 */
[----:B------:R-:W-:Y:S02]  /*4740*/  ISETP.GT.AND P3, PT, R5, R7, PT ;  /* 0x000000070500720c */ /* 0x000fe40003f64270 */
[----:B------:R-:W-:Y:S02]  /*4750*/  FSEL R40, R116, -INF , !P0 ;  /* 0xff80000074287808 */ /* 0x000fe40004000000 */
[----:B------:R-:W-:-:S02]  /*4760*/  FSEL R44, R70, -INF , !P5 ;  /* 0xff800000462c7808 */ /* 0x000fc40006800000 */
[----:B------:R-:W-:Y:S02]  /*4770*/  ISETP.GT.AND P0, PT, R5, R18, PT ;  /* 0x000000120500720c */ /* 0x000fe40003f04270 */
[----:B------:R-:W-:Y:S02]  /*4780*/  ISETP.GT.AND P5, PT, R205, R4, PT ;  /* 0x00000004cd00720c */ /* 0x000fe40003fa4270 */
[----:B------:R-:W-:Y:S02]  /*4790*/  FSEL R33, R82, -INF , !P4 ;  /* 0xff80000052217808 */ /* 0x000fe40006000000 */
[----:B------:R-:W-:Y:S02]  /*47a0*/  FSEL R34, R83, -INF , !P1 ;  /* 0xff80000053227808 */ /* 0x000fe40004800000 */
[----:B------:R-:W-:Y:S02]  /*47b0*/  FSEL R37, R78, -INF , !P6 ;  /* 0xff8000004e257808 */ /* 0x000fe40007000000 */
[----:B------:R-:W-:-:S02]  /*47c0*/  FSEL R39, R121, -INF , !P2 ;  /* 0xff80000079277808 */ /* 0x000fc40005000000 */
[----:B------:R-:W-:Y:S02]  /*47d0*/  FSEL R43, R117, -INF , !P3 ;  /* 0xff800000752b7808 */ /* 0x000fe40005800000 */
[C---:B------:R-:W-:Y:S02]  /*47e0*/  ISETP.GT.AND P4, PT, R6.reuse, R18, PT ;  /* 0x000000120600720c */ /* 0x040fe40003f84270 */
[CC--:B------:R-:W-:Y:S02]  /*47f0*/  ISETP.GT.AND P1, PT, R6.reuse, R22.reuse, PT ;  /* 0x000000160600720c */ /* 0x0c0fe40003f24270 */
[----:B------:R-:W-:Y:S02]  /*4800*/  ISETP.GT.AND P6, PT, R6, R23, PT ;  /* 0x000000170600720c */ /* 0x000fe40003fc4270 */
[C---:B------:R-:W-:Y:S02]  /*4810*/  ISETP.GT.AND P2, PT, R5.reuse, R17, PT ;  /* 0x000000110500720c */ /* 0x040fe40003f44270 */
[----:B------:R-:W-:-:S02]  /*4820*/  ISETP.GT.AND P3, PT, R5, R22, PT ;  /* 0x000000160500720c */ /* 0x000fc40003f64270 */
[----:B------:R-:W-:Y:S02]  /*4830*/  FSEL R47, R109, -INF , !P0 ;  /* 0xff8000006d2f7808 */ /* 0x000fe40004000000 */
[----:B------:R-:W-:Y:S02]  /*4840*/  ISETP.GT.AND P0, PT, R5, R23, PT ;  /* 0x000000170500720c */ /* 0x000fe40003f04270 */
[----:B------:R-:W-:Y:S02]  /*4850*/  FSEL R6, R88, -INF , !P5 ;  /* 0xff80000058067808 */ /* 0x000fe40006800000 */
[----:B------:R-:W-:Y:S02]  /*4860*/  ISETP.GT.AND P5, PT, R205, R15, PT ;  /* 0x0000000fcd00720c */ /* 0x000fe40003fa4270 */
[----:B------:R-:W-:Y:S02]  /*4870*/  FSEL R46, R71, -INF , !P4 ;  /* 0xff800000472e7808 */ /* 0x000fe40006000000 */
[----:B------:R-:W-:-:S02]  /*4880*/  FSEL R48, R66, -INF , !P1 ;  /* 0xff80000042307808 */ /* 0x000fc40004800000 */
[----:B------:R-:W-:Y:S02]  /*4890*/  FSEL R60, R67, -INF , !P6 ;  /* 0xff800000433c7808 */ /* 0x000fe40007000000 */
[----:B------:R-:W-:Y:S02]  /*48a0*/  FSEL R45, R108, -INF , !P2 ;  /* 0xff8000006c2d7808 */ /* 0x000fe40005000000 */
[----:B------:R-:W-:Y:S02]  /*48b0*/  FSEL R50, R100, -INF , !P3 ;  /* 0xff80000064327808 */ /* 0x000fe40005800000 */
[C---:B------:R-:W-:Y:S02]  /*48c0*/  ISETP.GE.AND P4, PT, R4.reuse, R206, PT ;  /* 0x000000ce0400720c */ /* 0x040fe40003f86270 */
[C---:B------:R-:W-:Y:S02]  /*48d0*/  ISETP.GE.AND P1, PT, R4.reuse, R207, PT ;  /* 0x000000cf0400720c */ /* 0x040fe40003f26270 */
[----:B------:R-:W-:-:S02]  /*48e0*/  ISETP.GE.AND P6, PT, R4, R208, PT ;  /* 0x000000d00400720c */ /* 0x000fc40003fc6270 */
[----:B------:R-:W-:Y:S02]  /*48f0*/  ISETP.GT.AND P2, PT, R20, R4, PT ;  /* 0x000000041400720c */ /* 0x000fe40003f44270 */
[----:B------:R-:W-:Y:S02]  /*4900*/  ISETP.GE.AND P3, PT, R4, R209, PT ;  /* 0x000000d10400720c */ /* 0x000fe40003f66270 */
[----:B------:R-:W-:Y:S02]  /*4910*/  FSEL R49, R101, -INF , !P0 ;  /* 0xff80000065317808 */ /* 0x000fe40004000000 */
[----:B------:R-:W-:Y:S02]  /*4920*/  ISETP.GT.AND P0, PT, R5, R25, PT ;  /* 0x000000190500720c */ /* 0x000fe40003f04270 */
[----:B------:R-:W-:Y:S02]  /*4930*/  FSEL R4, R89, -INF , !P5 ;  /* 0xff80000059047808 */ /* 0x000fe40006800000 */
[----:B------:R-:W-:-:S02]  /*4940*/  ISETP.GT.AND P5, PT, R20, R15, PT ;  /* 0x0000000f1400720c */ /* 0x000fc40003fa4270 */
[----:B------:R-:W-:Y:S02]  /*4950*/  FSEL R16, R98, -INF , !P2 ;  /* 0xff80000062107808 */ /* 0x000fe40005000000 */
[----:B------:R-:W-:Y:S02]  /*4960*/  FSEL R51, R92, -INF , !P0 ;  /* 0xff8000005c337808 */ /* 0x000fe40004000000 */
[----:B------:R-:W-:Y:S02]  /*4970*/  FSEL R79, R6, -INF , !P4 ;  /* 0xff800000064f7808 */ /* 0x000fe40006000000 */
[----:B------:R-:W-:Y:S02]  /*4980*/  ISETP.GT.AND P2, PT, R5, R26, PT ;  /* 0x0000001a0500720c */ /* 0x000fe40003f44270 */
[----:B------:R-:W-:Y:S02]  /*4990*/  ISETP.GE.AND P0, PT, R15, R206, PT ;  /* 0x000000ce0f00720c */ /* 0x000fe40003f06270 */
[----:B------:R-:W-:-:S02]  /*49a0*/  FSEL R6, R99, -INF , !P5 ;  /* 0xff80000063067808 */ /* 0x000fc40006800000 */
[----:B------:R-:W-:Y:S02]  /*49b0*/  FSEL R53, R19, -INF , !P6 ;  /* 0xff80000013357808 */ /* 0x000fe40007000000 */
[C---:B------:R-:W-:Y:S02]  /*49c0*/  ISETP.GT.AND P6, PT, R205.reuse, R14, PT ;  /* 0x0000000ecd00720c */ /* 0x040fe40003fc4270 */
[----:B------:R-:W-:Y:S02]  /*49d0*/  ISETP.GT.AND P5, PT, R205, R13, PT ;  /* 0x0000000dcd00720c */ /* 0x000fe40003fa4270 */
[----:B------:R-:W-:Y:S02]  /*49e0*/  FSEL R52, R93, -INF , !P2 ;  /* 0xff8000005d347808 */ /* 0x000fe40005000000 */
[----:B------:R-:W-:Y:S02]  /*49f0*/  FSEL R78, R21, -INF , !P1 ;  /* 0xff800000154e7808 */ /* 0x000fe40004800000 */
[----:B------:R-:W-:-:S02]  /*4a00*/  FSEL R58, R4, -INF , !P0 ;  /* 0xff800000043a7808 */ /* 0x000fc40004000000 */
[C---:B------:R-:W-:Y:S02]  /*4a10*/  ISETP.GE.AND P2, PT, R15.reuse, R207, PT ;  /* 0x000000cf0f00720c */ /* 0x040fe40003f46270 */
[CC--:B------:R-:W-:Y:S02]  /*4a20*/  ISETP.GE.AND P1, PT, R15.reuse, R208.reuse, PT ;  /* 0x000000d00f00720c */ /* 0x0c0fe40003f26270 */
[----:B------:R-:W-:Y:S02]  /*4a30*/  ISETP.GE.AND P4, PT, R15, R209, PT ;  /* 0x000000d10f00720c */ /* 0x000fe40003f86270 */
[----:B------:R-:W-:Y:S02]  /*4a40*/  FSEL R5, R84, -INF , !P6 ;  /* 0xff80000054057808 */ /* 0x000fe40007000000 */
[----:B------:R-:W-:Y:S02]  /*4a50*/  FSEL R4, R85, -INF , !P5 ;  /* 0xff80000055047808 */ /* 0x000fe40006800000 */
[----:B------:R-:W-:-:S02]  /*4a60*/  ISETP.GE.AND P6, PT, R14, R208, PT ;  /* 0x000000d00e00720c */ /* 0x000fc40003fc6270 */
[----:B------:R-:W-:Y:S02]  /*4a70*/  ISETP.GT.AND P5, PT, R20, R13, PT ;  /* 0x0000000d1400720c */ /* 0x000fe40003fa4270 */
[----:B------:R-:W-:Y:S02]  /*4a80*/  FSEL R55, R16, -INF , !P3 ;  /* 0xff80000010377808 */ /* 0x000fe40005800000 */
[----:B------:R-:W-:Y:S02]  /*4a90*/  FSEL R82, R24, -INF , !P2 ;  /* 0xff80000018527808 */ /* 0x000fe40005000000 */
[----:B------:R-:W-:Y:S02]  /*4aa0*/  FSEL R27, R27, -INF , !P1 ;  /* 0xff8000001b1b7808 */ /* 0x000fe40004800000 */
[----:B------:R-:W-:Y:S02]  /*4ab0*/  FSEL R54, R6, -INF , !P4 ;  /* 0xff80000006367808 */ /* 0x000fe40006000000 */
[----:B------:R-:W-:-:S02]  /*4ac0*/  ISETP.GE.AND P3, PT, R14, R206, PT ;  /* 0x000000ce0e00720c */ /* 0x000fc40003f66270 */
[----:B------:R-:W-:Y:S02]  /*4ad0*/  ISETP.GE.AND P0, PT, R14, R207, PT ;  /* 0x000000cf0e00720c */ /* 0x000fe40003f06270 */
[----:B------:R-:W-:Y:S02]  /*4ae0*/  ISETP.GT.AND P2, PT, R20, R14, PT ;  /* 0x0000000e1400720c */ /* 0x000fe40003f44270 */
[----:B------:R-:W-:Y:S02]  /*4af0*/  ISETP.GE.AND P1, PT, R13, R206, PT ;  /* 0x000000ce0d00720c */ /* 0x000fe40003f26270 */
[----:B------:R-:W-:Y:S02]  /*4b00*/  FSEL R6, R107, -INF , !P5 ;  /* 0xff8000006b067808 */ /* 0x000fe40006800000 */
[----:B------:R-:W-:Y:S02]  /*4b10*/  FSEL R24, R28, -INF , !P6 ;  /* 0xff8000001c187808 */ /* 0x000fe40007000000 */
[----:B------:R-:W-:-:S02]  /*4b20*/  ISETP.GT.AND P6, PT, R205, R12, PT ;  /* 0x0000000ccd00720c */ /* 0x000fc40003fc4270 */
[----:B------:R-:W-:Y:S02]  /*4b30*/  ISETP.GT.AND P5, PT, R205, R11, PT ;  /* 0x0000000bcd00720c */ /* 0x000fe40003fa4270 */
[----:B------:R-:W-:Y:S02]  /*4b40*/  FSEL R15, R106, -INF , !P2 ;  /* 0xff8000006a0f7808 */ /* 0x000fe40005000000 */
[----:B------:R-:W-:Y:S02]  /*4b50*/  FSEL R62, R5, -INF , !P3 ;  /* 0xff800000053e7808 */ /* 0x000fe40005800000 */
[----:B------:R-:W-:Y:S02]  /*4b60*/  FSEL R66, R29, -INF , !P0 ;  /* 0xff8000001d427808 */ /* 0x000fe40004000000 */
[----:B------:R-:W-:Y:S02]  /*4b70*/  FSEL R59, R4, -INF , !P1 ;  /* 0xff800000043b7808 */ /* 0x000fe40004800000 */
[----:B------:R-:W-:-:S02]  /*4b80*/  ISETP.GE.AND P2, PT, R14, R209, PT ;  /* 0x000000d10e00720c */ /* 0x000fc40003f46270 */
        /* <DEDUP_REMOVED lines=19> */
[----:B------:R-:W-:Y:S02]  /*4cc0*/  ISETP.GE.AND P3, PT, R11, R207, PT ;  /* 0x000000cf0b00720c */ /* 0x000fe40003f66270 */
[----:B------:R-:W-:Y:S02]  /*4cd0*/  FSEL R13, R114, -INF , !P4 ;  /* 0xff800000720d7808 */ /* 0x000fe40006000000 */
[----:B------:R-:W-:Y:S02]  /*4ce0*/  FSEL R113, R5, -INF , !P2 ;  /* 0xff80000005717808 */ /* 0x000fe40005000000 */
[----:B------:R-:W-:Y:S02]  /*4cf0*/  FSEL R126, R33, -INF , !P1 ;  /* 0xff800000217e7808 */ /* 0x000fe40004800000 */
[----:B------:R-:W-:-:S02]  /*4d00*/  FSEL R116, R4, -INF , !P0 ;  /* 0xff80000004747808 */ /* 0x000fc40004000000 */
[-C--:B------:R-:W-:Y:S02]  /*4d10*/  ISETP.GE.AND P4, PT, R12, R209.reuse, PT ;  /* 0x000000d10c00720c */ /* 0x080fe40003f86270 */
[C---:B------:R-:W-:Y:S02]  /*4d20*/  ISETP.GE.AND P2, PT, R11.reuse, R208, PT ;  /* 0x000000d00b00720c */ /* 0x040fe40003f46270 */
[----:B------:R-:W-:Y:S02]  /*4d30*/  ISETP.GE.AND P1, PT, R11, R209, PT ;  /* 0x000000d10b00720c */ /* 0x000fe40003f26270 */
[----:B------:R-:W-:Y:S02]  /*4d40*/  FSEL R5, R76, -INF , !P6 ;  /* 0xff8000004c057808 */ /* 0x000fe40007000000 */
[----:B------:R-:W-:Y:S02]  /*4d50*/  FSEL R4, R77, -INF , !P5 ;  /* 0xff8000004d047808 */ /* 0x000fe40006800000 */
[----:B------:R-:W-:-:S02]  /*4d60*/  FSEL R127, R34, -INF , !P3 ;  /* 0xff800000227f7808 */ /* 0x000fc40005800000 */
[----:B------:R-:W-:Y:S02]  /*4d70*/  ISETP.GE.AND P6, PT, R10, R208, PT ;  /* 0x000000d00a00720c */ /* 0x000fe40003fc6270 */
[C---:B------:R-:W-:Y:S02]  /*4d80*/  ISETP.GT.AND P5, PT, R20.reuse, R9, PT ;  /* 0x000000091400720c */ /* 0x040fe40003fa4270 */
[----:B------:R-:W-:Y:S02]  /*4d90*/  ISETP.GT.AND P3, PT, R20, R10, PT ;  /* 0x0000000a1400720c */ /* 0x000fe40003f64270 */
[----:B------:R-:W-:Y:S02]  /*4da0*/  FSEL R106, R13, -INF , !P4 ;  /* 0xff8000000d6a7808 */ /* 0x000fe40006000000 */
[----:B------:R-:W-:Y:S02]  /*4db0*/  FSEL R75, R35, -INF , !P2 ;  /* 0xff800000234b7808 */ /* 0x000fe40005000000 */
[----:B------:R-:W-:-:S02]  /*4dc0*/  FSEL R112, R6, -INF , !P1 ;  /* 0xff80000006707808 */ /* 0x000fc40004800000 */
[CC--:B------:R-:W-:Y:S02]  /*4dd0*/  ISETP.GE.AND P4, PT, R10.reuse, R206.reuse, PT ;  /* 0x000000ce0a00720c */ /* 0x0c0fe40003f86270 */
[-C--:B------:R-:W-:Y:S02]  /*4de0*/  ISETP.GE.AND P0, PT, R10, R207.reuse, PT ;  /* 0x000000cf0a00720c */ /* 0x080fe40003f06270 */
[C---:B------:R-:W-:Y:S02]  /*4df0*/  ISETP.GE.AND P2, PT, R9.reuse, R206, PT ;  /* 0x000000ce0900720c */ /* 0x040fe40003f46270 */
[----:B------:R-:W-:Y:S02]  /*4e00*/  ISETP.GE.AND P1, PT, R9, R207, PT ;  /* 0x000000cf0900720c */ /* 0x000fe40003f26270 */
[----:B------:R-:W-:Y:S02]  /*4e10*/  FSEL R6, R123, -INF , !P5 ;  /* 0xff8000007b067808 */ /* 0x000fe40006800000 */
[----:B------:R-:W-:-:S02]  /*4e20*/  FSEL R92, R36, -INF , !P6 ;  /* 0xff800000245c7808 */ /* 0x000fc40007000000 */
[----:B------:R-:W-:Y:S02]  /*4e30*/  FSEL R11, R122, -INF , !P3 ;  /* 0xff8000007a0b7808 */ /* 0x000fe40005800000 */
[C---:B------:R-:W-:Y:S02]  /*4e40*/  ISETP.GT.AND P6, PT, R205.reuse, R8, PT ;  /* 0x00000008cd00720c */ /* 0x040fe40003fc4270 */
[----:B------:R-:W-:Y:S02]  /*4e50*/  ISETP.GT.AND P5, PT, R205, R7, PT ;  /* 0x00000007cd00720c */ /* 0x000fe40003fa4270 */
[----:B------:R-:W-:Y:S02]  /*4e60*/  ISETP.GE.AND P3, PT, R10, R209, PT ;  /* 0x000000d10a00720c */ /* 0x000fe40003f66270 */
[----:B------:R-:W-:Y:S02]  /*4e70*/  FSEL R115, R5, -INF , !P4 ;  /* 0xff80000005737808 */ /* 0x000fe40006000000 */
[----:B------:R-:W-:-:S02]  /*4e80*/  FSEL R125, R37, -INF , !P0 ;  /* 0xff800000257d7808 */ /* 0x000fc40004000000 */
[----:B------:R-:W-:Y:S02]  /*4e90*/  FSEL R114, R4, -INF , !P2 ;  /* 0xff80000004727808 */ /* 0x000fe40005000000 */
[----:B------:R-:W-:Y:S02]  /*4ea0*/  FSEL R124, R38, -INF , !P1 ;  /* 0xff800000267c7808 */ /* 0x000fe40004800000 */
[C---:B------:R-:W-:Y:S02]  /*4eb0*/  ISETP.GE.AND P0, PT, R9.reuse, R208, PT ;  /* 0x000000d00900720c */ /* 0x040fe40003f06270 */
[----:B------:R-:W-:Y:S02]  /*4ec0*/  ISETP.GE.AND P4, PT, R9, R209, PT ;  /* 0x000000d10900720c */ /* 0x000fe40003f86270 */
[----:B------:R-:W-:Y:S02]  /*4ed0*/  ISETP.GT.AND P1, PT, R20, R8, PT ;  /* 0x000000081400720c */ /* 0x000fe40003f24270 */
[----:B------:R-:W-:-:S02]  /*4ee0*/  FSEL R5, R72, -INF , !P6 ;  /* 0xff80000048057808 */ /* 0x000fc40007000000 */
[----:B------:R-:W-:Y:S02]  /*4ef0*/  FSEL R4, R73, -INF , !P5 ;  /* 0xff80000049047808 */ /* 0x000fe40006800000 */
[----:B------:R-:W-:Y:S02]  /*4f00*/  FSEL R104, R11, -INF , !P3 ;  /* 0xff8000000b687808 */ /* 0x000fe40005800000 */
[----:B------:R-:W-:Y:S02]  /*4f10*/  ISETP.GE.AND P6, PT, R8, R208, PT ;  /* 0x000000d00800720c */ /* 0x000fe40003fc6270 */
[----:B------:R-:W-:Y:S02]  /*4f20*/  ISETP.GT.AND P5, PT, R20, R7, PT ;  /* 0x000000071400720c */ /* 0x000fe40003fa4270 */
[C---:B------:R-:W-:Y:S02]  /*4f30*/  ISETP.GE.AND P3, PT, R8.reuse, R206, PT ;  /* 0x000000ce0800720c */ /* 0x040fe40003f66270 */
[----:B------:R-:W-:-:S02]  /*4f40*/  ISETP.GE.AND P2, PT, R8, R207, PT ;  /* 0x000000cf0800720c */ /* 0x000fc40003f46270 */
[----:B------:R-:W-:Y:S02]  /*4f50*/  FSEL R9, R118, -INF , !P1 ;  /* 0xff80000076097808 */ /* 0x000fe40004800000 */
[----:B------:R-:W-:Y:S02]  /*4f60*/  FSEL R93, R39, -INF , !P0 ;  /* 0xff800000275d7808 */ /* 0x000fe40004000000 */
[----:B------:R-:W-:Y:S02]  /*4f70*/  FSEL R105, R6, -INF , !P4 ;  /* 0xff80000006697808 */ /* 0x000fe40006000000 */
[----:B------:R-:W-:Y:S02]  /*4f80*/  ISETP.GE.AND P1, PT, R8, R209, PT ;  /* 0x000000d10800720c */ /* 0x000fe40003f26270 */
[----:B------:R-:W-:Y:S02]  /*4f90*/  ISETP.GE.AND P0, PT, R7, R206, PT ;  /* 0x000000ce0700720c */ /* 0x000fe40003f06270 */
[----:B------:R-:W-:-:S02]  /*4fa0*/  FSEL R6, R119, -INF , !P5 ;  /* 0xff80000077067808 */ /* 0x000fc40006800000 */
[----:B------:R-:W-:Y:S02]  /*4fb0*/  FSEL R144, R40, -INF , !P6 ;  /* 0xff80000028907808 */ /* 0x000fe40007000000 */
[----:B------:R-:W-:Y:S02]  /*4fc0*/  FSEL R162, R5, -INF , !P3 ;  /* 0xff80000005a27808 */ /* 0x000fe40005800000 */
[C---:B------:R-:W-:Y:S02]  /*4fd0*/  ISETP.GT.AND P6, PT, R205.reuse, R17, PT ;  /* 0x00000011cd00720c */ /* 0x040fe40003fc4270 */
        /* <DEDUP_REMOVED lines=8> */
[----:B------:R-:W-:Y:S01]  /*5060*/  FSEL R4, R68, -INF , !P6 ;  /* 0xff80000044047808 */ /* 0x000fe20007000000 */
[----:B------:R-:W-:Y:S01]  /*5070*/  IMAD.SHL.U32 R68, R229, 0x2, RZ ;  /* 0x00000002e5447824 */ /* 0x000fe200078e00ff */
[----:B------:R-:W-:-:S02]  /*5080*/  FSEL R7, R69, -INF , !P5 ;  /* 0xff80000045077808 */ /* 0x000fc40006800000 */
[CC--:B------:R-:W-:Y:S02]  /*5090*/  ISETP.GE.AND P0, PT, R17.reuse, R207.reuse, PT ;  /* 0x000000cf1100720c */ /* 0x0c0fe40003f06270 */
[----:B------:R-:W-:Y:S02]  /*50a0*/  FSEL R160, R6, -INF , !P3 ;  /* 0xff80000006a07808 */ /* 0x000fe40005800000 */
[----:B------:R-:W-:Y:S02]  /*50b0*/  ISETP.GT.AND P5, PT, R20, R18, PT ;  /* 0x000000121400720c */ /* 0x000fe40003fa4270 */
[----:B------:R-:W-:Y:S02]  /*50c0*/  ISETP.GE.AND P3, PT, R18, R207, PT ;  /* 0x000000cf1200720c */ /* 0x000fe40003f66270 */
[----:B------:R-:W-:Y:S02]  /*50d0*/  FSEL R165, R4, -INF , !P1 ;  /* 0xff80000004a57808 */ /* 0x000fe40004800000 */
[----:B------:R-:W-:-:S02]  /*50e0*/  ISETP.GE.AND P6, PT, R17, R208, PT ;  /* 0x000000d01100720c */ /* 0x000fc40003fc6270 */
[----:B------:R-:W-:Y:S02]  /*50f0*/  FSEL R174, R44, -INF , !P0 ;  /* 0xff8000002cae7808 */ /* 0x000fe40004000000 */
[----:B------:R-:W-:Y:S02]  /*5100*/  FSEL R4, R111, -INF , !P5 ;  /* 0xff8000006f047808 */ /* 0x000fe40006800000 */
[----:B------:R-:W-:Y:S02]  /*5110*/  ISETP.GE.AND P0, PT, R18, R209, PT ;  /* 0x000000d11200720c */ /* 0x000fe40003f06270 */
[C---:B------:R-:W-:Y:S02]  /*5120*/  ISETP.GT.AND P5, PT, R205.reuse, R22, PT ;  /* 0x00000016cd00720c */ /* 0x040fe40003fa4270 */
[----:B------:R-:W-:Y:S02]  /*5130*/  FSEL R178, R46, -INF , !P3 ;  /* 0xff8000002eb27808 */ /* 0x000fe40005800000 */
[----:B------:R-:W-:-:S02]  /*5140*/  ISETP.GT.AND P3, PT, R205, R23, PT ;  /* 0x00000017cd00720c */ /* 0x000fc40003f64270 */
[----:B------:R-:W-:Y:S02]  /*5150*/  FSEL R145, R45, -INF , !P6 ;  /* 0xff8000002d917808 */ /* 0x000fe40007000000 */
[----:B------:R-:W-:Y:S02]  /*5160*/  ISETP.GE.AND P6, PT, R22, R206, PT ;  /* 0x000000ce1600720c */ /* 0x000fe40003fc6270 */
[----:B------:R-:W-:Y:S02]  /*5170*/  FSEL R6, R64, -INF , !P5 ;  /* 0xff80000040067808 */ /* 0x000fe40006800000 */
[----:B------:R-:W-:Y:S02]  /*5180*/  FSEL R147, R4, -INF , !P0 ;  /* 0xff80000004937808 */ /* 0x000fe40004000000 */
[----:B------:R-:W-:Y:S02]  /*5190*/  FSEL R21, R65, -INF , !P3 ;  /* 0xff80000041157808 */ /* 0x000fe40005800000 */
[----:B------:R-:W-:-:S02]  /*51a0*/  ISETP.GT.AND P0, PT, R20, R25, PT ;  /* 0x000000191400720c */ /* 0x000fc40003f04270 */
[----:B------:R-:W-:Y:S02]  /*51b0*/  ISETP.GT.AND P3, PT, R20, R23, PT ;  /* 0x000000171400720c */ /* 0x000fe40003f64270 */
[----:B------:R-:W-:Y:S02]  /*51c0*/  FSEL R223, R6, -INF , !P6 ;  /* 0xff80000006df7808 */ /* 0x000fe40007000000 */
[----:B------:R-:W-:Y:S02]  /*51d0*/  FSEL R6, R94, -INF , !P0 ;  /* 0xff8000005e067808 */ /* 0x000fe40004000000 */
[----:B------:R-:W-:Y:S02]  /*51e0*/  FSEL R4, R103, -INF , !P3 ;  /* 0xff80000067047808 */ /* 0x000fe40005800000 */
[----:B------:R-:W-:Y:S02]  /*51f0*/  ISETP.GE.AND P0, PT, R23, R209, PT ;  /* 0x000000d11700720c */ /* 0x000fe40003f06270 */
[----:B------:R-:W-:-:S02]  /*5200*/  FSEL R69, R43, -INF , !P2 ;  /* 0xff8000002b457808 */ /* 0x000fc40005000000 */
[----:B------:R-:W-:Y:S02]  /*5210*/  FSEL R228, R4, -INF , !P0 ;  /* 0xff80000004e47808 */ /* 0x000fe40004000000 */
[----:B------:R-:W-:Y:S02]  /*5220*/  FMNMX3.FTZ R4, R53, R27, R24, !PT ;  /* 0x0000001b35047276 */ /* 0x000fe40007810018 */
[----:B------:R-:W-:Y:S02]  /*5230*/  FSEL R185, R41, -INF , !P4 ;  /* 0xff80000029b97808 */ /* 0x000fe40006000000 */
[----:B------:R-:W-:Y:S02]  /*5240*/  ISETP.GE.AND P2, PT, R18, R206, PT ;  /* 0x000000ce1200720c */ /* 0x000fe40003f46270 */
[----:B------:R-:W-:Y:S02]  /*5250*/  ISETP.GT.AND P4, PT, R20, R17, PT ;  /* 0x000000111400720c */ /* 0x000fe40003f84270 */
[----:B------:R-:W-:-:S02]  /*5260*/  ISETP.GE.AND P1, PT, R18, R208, PT ;  /* 0x000000d01200720c */ /* 0x000fc40003f26270 */
[----:B------:R-:W-:Y:S02]  /*5270*/  FMNMX3.FTZ R8, R4, R31, R74, !PT ;  /* 0x0000001f04087276 */ /* 0x000fe4000781004a */
[----:B------:R-:W-:Y:S01]  /*5280*/  FSEL R166, R7, -INF , !P2 ;  /* 0xff80000007a67808 */ /* 0x000fe20005000000 */
[----:B------:R-:W-:Y:S01]  /*5290*/  VIADD R7, R152, 0x4 ;  /* 0x0000000498077836 */ /* 0x000fe20000000000 */
[----:B------:R-:W-:Y:S02]  /*52a0*/  FSEL R5, R110, -INF , !P4 ;  /* 0xff8000006e057808 */ /* 0x000fe40006000000 */
[----:B------:R-:W-:Y:S01]  /*52b0*/  ISETP.GE.AND P4, PT, R17, R209, PT ;  /* 0x000000d11100720c */ /* 0x000fe20003f86270 */
[----:B------:R-:W-:Y:S01]  /*52c0*/  IMAD.WIDE.U32 R250, R7, -0x326172a9, RZ ;  /* 0xcd9e8d5707fa7825 */ /* 0x000fe200078e00ff */
[----:B------:R-:W-:Y:S02]  /*52d0*/  FSEL R146, R47, -INF , !P1 ;  /* 0xff8000002f927808 */ /* 0x000fe40004800000 */
[----:B------:R-:W-:-:S02]  /*52e0*/  ISETP.GT.AND P1, PT, R20, R26, PT ;  /* 0x0000001a1400720c */ /* 0x000fc40003f24270 */
[----:B------:R-:W-:Y:S02]  /*52f0*/  FMNMX3.FTZ R8, R8, R75, R92, !PT ;  /* 0x0000004b08087276 */ /* 0x000fe4000781005c */
[----:B------:R-:W-:Y:S02]  /*5300*/  FSEL R148, R5, -INF , !P4 ;  /* 0xff80000005947808 */ /* 0x000fe40006000000 */
[----:B------:R-:W-:Y:S02]  /*5310*/  ISETP.GE.AND P2, PT, R22, R207, PT ;  /* 0x000000cf1600720c */ /* 0x000fe40003f46270 */
[----:B------:R-:W-:Y:S02]  /*5320*/  ISETP.GT.AND P4, PT, R20, R22, PT ;  /* 0x000000161400720c */ /* 0x000fe40003f84270 */
[----:B------:R-:W-:Y:S02]  /*5330*/  ISETP.GE.AND P5, PT, R22, R208, PT ;  /* 0x000000d01600720c */ /* 0x000fe40003fa6270 */
[----:B------:R-:W-:-:S02]  /*5340*/  FSEL R15, R95, -INF , !P1 ;  /* 0xff8000005f0f7808 */ /* 0x000fc40004800000 */
[----:B------:R-:W-:Y:S02]  /*5350*/  FMNMX3.FTZ R8, R8, R93, R144, !PT ;  /* 0x0000005d08087276 */ /* 0x000fe40007810090 */
[----:B------:R-:W-:Y:S02]  /*5360*/  ISETP.GT.AND P1, PT, R205, R25, PT ;  /* 0x00000019cd00720c */ /* 0x000fe40003f24270 */
[----:B------:R-:W-:Y:S02]  /*5370*/  FSEL R238, R48, -INF , !P2 ;  /* 0xff80000030ee7808 */ /* 0x000fe40005000000 */
[----:B------:R-:W-:Y:S02]  /*5380*/  ISETP.GE.AND P0, PT, R25, R208, PT ;  /* 0x000000d01900720c */ /* 0x000fe40003f06270 */
[----:B------:R-:W-:Y:S02]  /*5390*/  LOP3.LUT R4, R154, UR20, R251, 0x96, !PT ;  /* 0x000000149a047c12 */ /* 0x000fe4000f8e96fb */
[----:B------:R-:W-:-:S02]  /*53a0*/  FSEL R5, R102, -INF , !P4 ;  /* 0xff80000066057808 */ /* 0x000fc40006000000 */
[----:B------:R-:W-:Y:S01]  /*53b0*/  ISETP.GE.AND P2, PT, R23, R208, PT ;  /* 0x000000d01700720c */ /* 0x000fe20003f46270 */
[----:B------:R-:W-:Y:S01]  /*53c0*/  IMAD.WIDE.U32 R172, R4, -0x2daee0ad, RZ ;  /* 0xd2511f5304ac7825 */ /* 0x000fe200078e00ff */
[----:B------:R-:W-:Y:S02]  /*53d0*/  FSEL R210, R50, -INF , !P5 ;  /* 0xff80000032d27808 */ /* 0x000fe40006800000 */
[----:B------:R-:W-:Y:S02]  /*53e0*/  FMNMX3.FTZ R8, R8, R69, R145, !PT ;  /* 0x0000004508087276 */ /* 0x000fe40007810091 */
[-C--:B------:R-:W-:Y:S01]  /*53f0*/  ISETP.GE.AND P4, PT, R22, R209.reuse, PT ;  /* 0x000000d11600720c */ /* 0x080fe20003f86270 */
[----:B------:R-:W-:Y:S01]  /*5400*/  STL.64 [R1+0x38], R172 ;  /* 0x000038ac01007387 */ /* 0x000fe20000100a00 */
[----:B------:R-:W-:Y:S02]  /*5410*/  FSEL R17, R56, -INF , !P1 ;  /* 0xff80000038117808 */ /* 0x000fe40004800000 */
[----:B------:R-:W-:-:S02]  /*5420*/  ISETP.GE.AND P1, PT, R25, R209, PT ;  /* 0x000000d11900720c */ /* 0x000fc40003f26270 */
[----:B------:R-:W-:Y:S02]  /*5430*/  FSEL R188, R51, -INF , !P0 ;  /* 0xff80000033bc7808 */ /* 0x000fe40004000000 */
[----:B------:R-:W-:Y:S02]  /*5440*/  FSEL R212, R49, -INF , !P2 ;  /* 0xff80000031d47808 */ /* 0x000fe40005000000 */
[----:B------:R-:W-:Y:S02]  /*5450*/  ISETP.GE.AND P0, PT, R26, R208, PT ;  /* 0x000000d01a00720c */ /* 0x000fe40003f06270 */
[----:B------:R-:W-:Y:S02]  /*5460*/  FMNMX3.FTZ R8, R8, R146, R210, !PT ;  /* 0x0000009208087276 */ /* 0x000fe400078100d2 */
[----:B------:R-:W-:Y:S02]  /*5470*/  FSEL R227, R5, -INF , !P4 ;  /* 0xff80000005e37808 */ /* 0x000fe40006000000 */
[----:B------:R-:W-:-:S02]  /*5480*/  FSEL R218, R6, -INF , !P1 ;  /* 0xff80000006da7808 */ /* 0x000fc40004800000 */
[----:B------:R-:W-:Y:S02]  /*5490*/  LOP3.LUT R5, R154, UR20, R247, 0x96, !PT ;  /* 0x000000149a057c12 */ /* 0x000fe4000f8e96f7 */
[----:B------:R-:W-:Y:S02]  /*54a0*/  FMNMX3.FTZ R6, R55, R54, R28, !PT ;  /* 0x0000003637067276 */ /* 0x000fe4000781001c */
[----:B------:R-:W-:Y:S01]  /*54b0*/  FSEL R180, R52, -INF , !P0 ;  /* 0xff80000034b47808 */ /* 0x000fe20004000000 */
[----:B------:R-:W-:Y:S01]  /*54c0*/  IMAD.WIDE.U32 R244, R5, -0x2daee0ad, RZ ;  /* 0xd2511f5305f47825 */ /* 0x000fe200078e00ff */
[----:B------:R-:W-:Y:S02]  /*54d0*/  FMNMX3.FTZ R8, R8, R212, R188, !PT ;  /* 0x000000d408087276 */ /* 0x000fe400078100bc */
[----:B------:R-:W-:Y:S02]  /*54e0*/  LOP3.LUT R7, R156, UR4, R173, 0x96, !PT ;  /* 0x000000049c077c12 */ /* 0x000fe4000f8e96ad */
[----:B------:R-:W-:Y:S01]  /*54f0*/  LOP3.LUT R4, R68, UR21, R157, 0x96, !PT ;  /* 0x0000001544047c12 */ /* 0x000fe2000f8e969d */
[----:B------:R-:W-:Y:S01]  /*5500*/  STL.64 [R1+0x40], R244 ;  /* 0x000040f401007387 */ /* 0x000fe20000100a00 */
[----:B------:R-:W-:Y:S01]  /*5510*/  FMNMX3.FTZ R6, R6, R29, R106, !PT ;  /* 0x0000001d06067276 */ /* 0x000fe2000781006a */
[----:B------:R-:W-:Y:S01]  /*5520*/  IMAD.WIDE.U32 R150, R7, -0x326172a9, RZ ;  /* 0xcd9e8d5707967825 */ /* 0x000fe200078e00ff */
[----:B------:R-:W-:-:S02]  /*5530*/  FMNMX.FTZ R8, R180, R8, !PT ;  /* 0x00000008b4087209 */ /* 0x000fc40007810000 */
[----:B------:R-:W-:Y:S01]  /*5540*/  FMNMX3.FTZ R7, R6, R112, R104, !PT ;  /* 0x0000007006077276 */ /* 0x000fe20007810068 */
[----:B------:R-:W-:Y:S01]  /*5550*/  IMAD.WIDE.U32 R4, R4, -0x326172a9, RZ ;  /* 0xcd9e8d5704047825 */ /* 0x000fe200078e00ff */
[----:B------:R-:W-:Y:S01]  /*5560*/  LOP3.LUT R9, R156, UR4, R245, 0x96, !PT ;  /* 0x000000049c097c12 */ /* 0x000fe2000f8e96f5 */
[----:B------:R-:W1:Y:S01]  /*5570*/  SHFL.BFLY PT, R14, R8, 0x2, 0x1f ;  /* 0x0c401f00080e7f89 */ /* 0x000e6200000e0000 */
[----:B------:R-:W-:Y:S01]  /*5580*/  FMNMX3.FTZ R10, R7, R105, R159, !PT ;  /* 0x00000069070a7276 */ /* 0x000fe2000781009f */
[----:B------:R-:W-:Y:S01]  /*5590*/  UIADD3 UR4, UPT, UPT, UR21, 0x32370b8f, URZ ;  /* 0x32370b8f15047890 */ /* 0x000fe2000fffe0ff */
[----:B------:R-:W-:Y:S01]  /*55a0*/  LOP3.LUT R6, R250, UR15, R5, 0x96, !PT ;  /* 0x0000000ffa067c12 */ /* 0x000fe2000f8e9605 */
[----:B------:R-:W-:Y:S01]  /*55b0*/  IMAD.WIDE.U32 R242, R9, -0x326172a9, RZ ;  /* 0xcd9e8d5709f27825 */ /* 0x000fe200078e00ff */
[----:B------:R-:W-:Y:S01]  /*55c0*/  LOP3.LUT R11, R4, UR11, R151, 0x96, !PT ;  /* 0x0000000b040b7c12 */ /* 0x000fe2000f8e9697 */
[----:B------:R-:W-:Y:S01]  /*55d0*/  STL.64 [R1+0x10], R150 ;  /* 0x0000109601007387 */ /* 0x000fe20000100a00 */
[----:B------:R-:W-:Y:S01]  /*55e0*/  FMNMX3.FTZ R9, R10, R160, R148, !PT ;  /* 0x000000a00a097276 */ /* 0x000fe20007810094 */
[----:B------:R-:W-:Y:S01]  /*55f0*/  IMAD.WIDE.U32 R6, R6, -0x2daee0ad, RZ ;  /* 0xd2511f5306067825 */ /* 0x000fe200078e00ff */
[----:B------:R-:W-:Y:S01]  /*5600*/  LOP3.LUT R18, R4, UR11, R243, 0x96, !PT ;  /* 0x0000000b04127c12 */ /* 0x000fe2000f8e96f3 */
[----:B------:R-:W-:Y:S01]  /*5610*/  STL.64 [R1+0x20], R242 ;  /* 0x000020f201007387 */ /* 0x000fe20000100a00 */
[----:B------:R-:W-:Y:S01]  /*5620*/  ISETP.GE.AND P0, PT, R26, R209, PT ;  /* 0x000000d11a00720c */ /* 0x000fe20003f06270 */
[----:B------:R-:W-:Y:S01]  /*5630*/  IMAD.WIDE.U32 R12, R11, -0x2daee0ad, RZ ;  /* 0xd2511f530b0c7825 */ /* 0x000fe200078e00ff */
[----:B------:R-:W-:-:S02]  /*5640*/  FMNMX3.FTZ R4, R9, R147, R227, !PT ;  /* 0x0000009309047276 */ /* 0x000fc400078100e3 */
[----:B------:R-:W-:Y:S02]  /*5650*/  LOP3.LUT R16, R246, UR15, R5, 0x96, !PT ;  /* 0x0000000ff6107c12 */ /* 0x000fe4000f8e9605 */
[----:B------:R-:W-:Y:S02]  /*5660*/  LOP3.LUT R5, R172, UR14, R7, 0x96, !PT ;  /* 0x0000000eac057c12 */ /* 0x000fe4000f8e9607 */
[----:B------:R-:W-:Y:S02]  /*5670*/  LOP3.LUT R7, R6, UR4, R13, 0x96, !PT ;  /* 0x0000000406077c12 */ /* 0x000fe4000f8e960d */
[----:B------:R-:W-:Y:S01]  /*5680*/  FSEL R187, R15, -INF , !P0 ;  /* 0xff8000000fbb7808 */ /* 0x000fe20004000000 */
[----:B------:R-:W-:Y:S01]  /*5690*/  IMAD.WIDE.U32 R10, R5, -0x326172a9, RZ ;  /* 0xcd9e8d57050a7825 */ /* 0x000fe200078e00ff */
[----:B------:R-:W-:Y:S02]  /*56a0*/  FMNMX3.FTZ R4, R4, R228, R218, !PT ;  /* 0x000000e404047276 */ /* 0x000fe400078100da */
[----:B------:R-:W-:Y:S01]  /*56b0*/  FMNMX3.FTZ R6, R79, R58, R62, !PT ;  /* 0x0000003a4f067276 */ /* 0x000fe2000781003e */
[----:B------:R-:W-:Y:S01]  /*56c0*/  IMAD.WIDE.U32 R36, R7, -0x326172a9, RZ ;  /* 0xcd9e8d5707247825 */ /* 0x000fe200078e00ff */
[----:B------:R-:W-:-:S02]  /*56d0*/  FMNMX.FTZ R70, R187, R4, !PT ;  /* 0x00000004bb467209 */ /* 0x000fc40007810000 */
[----:B------:R-:W-:Y:S02]  /*56e0*/  FMNMX3.FTZ R4, R78, R82, R66, !PT ;  /* 0x000000524e047276 */ /* 0x000fe40007810042 */
[----:B------:R-:W-:Y:S01]  /*56f0*/  FMNMX3.FTZ R6, R6, R59, R113, !PT ;  /* 0x0000003b06067276 */ /* 0x000fe20007810071 */
[----:B------:R-:W2:Y:S01]  /*5700*/  SHFL.BFLY PT, R9, R70, 0x2, 0x1f ;  /* 0x0c401f0046097f89 */ /* 0x000ea200000e0000 */
[----:B------:R-:W-:Y:S02]  /*5710*/  FMNMX3.FTZ R4, R4, R67, R126, !PT ;  /* 0x0000004304047276 */ /* 0x000fe4000781007e */
[----:B------:R-:W-:Y:S02]  /*5720*/  FMNMX3.FTZ R6, R6, R116, R115, !PT ;  /* 0x0000007406067276 */ /* 0x000fe40007810073 */
[----:B-1----:R-:W-:Y:S02]  /*5730*/  FMNMX.FTZ R8, R8, R14, !PT ;  /* 0x0000000e08087209 */ /* 0x002fe40007810000 */
[----:B------:R-:W-:-:S02]  /*5740*/  FMNMX3.FTZ R4, R4, R127, R125, !PT ;  /* 0x0000007f04047276 */ /* 0x000fc4000781007d */
[----:B------:R-:W-:Y:S01]  /*5750*/  FMNMX3.FTZ R6, R6, R114, R162, !PT ;  /* 0x0000007206067276 */ /* 0x000fe200078100a2 */
[----:B------:R-:W1:Y:S01]  /*5760*/  SHFL.BFLY PT, R71, R8, 0x1, 0x1f ;  /* 0x0c201f0008477f89 */ /* 0x000e6200000e0000 */
[----:B------:R-:W-:Y:S02]  /*5770*/  ISETP.GT.AND P4, PT, R205, R26, PT ;  /* 0x0000001acd00720c */ /* 0x000fe40003f84270 */
[-C--:B------:R-:W-:Y:S02]  /*5780*/  ISETP.GE.AND P6, PT, R23, R206.reuse, PT ;  /* 0x000000ce1700720c */ /* 0x080fe40003fc6270 */
[----:B------:R-:W-:Y:S02]  /*5790*/  ISETP.GE.AND P5, PT, R25, R206, PT ;  /* 0x000000ce1900720c */ /* 0x000fe40003fa6270 */
[----:B------:R-:W-:Y:S02]  /*57a0*/  FMNMX3.FTZ R4, R4, R124, R176, !PT ;  /* 0x0000007c04047276 */ /* 0x000fe400078100b0 */
[----:B------:R-:W-:-:S02]  /*57b0*/  FMNMX3.FTZ R6, R6, R163, R165, !PT ;  /* 0x000000a306067276 */ /* 0x000fc400078100a5 */
[----:B------:R-:W-:Y:S02]  /*57c0*/  FSEL R19, R57, -INF , !P4 ;  /* 0xff80000039137808 */ /* 0x000fe40006000000 */
[-C--:B------:R-:W-:Y:S02]  /*57d0*/  ISETP.GE.AND P3, PT, R23, R207.reuse, PT ;  /* 0x000000cf1700720c */ /* 0x080fe40003f66270 */
[----:B------:R-:W-:Y:S02]  /*57e0*/  ISETP.GE.AND P2, PT, R25, R207, PT ;  /* 0x000000cf1900720c */ /* 0x000fe40003f46270 */
[----:B------:R-:W-:Y:S02]  /*57f0*/  ISETP.GE.AND P4, PT, R26, R206, PT ;  /* 0x000000ce1a00720c */ /* 0x000fe40003f86270 */
[----:B------:R-:W-:Y:S02]  /*5800*/  FSEL R211, R21, -INF , !P6 ;  /* 0xff80000015d37808 */ /* 0x000fe40007000000 */
[----:B------:R-:W-:-:S02]  /*5810*/  FSEL R217, R17, -INF , !P5 ;  /* 0xff80000011d97808 */ /* 0x000fc40006800000 */
[----:B------:R-:W-:Y:S02]  /*5820*/  FMNMX3.FTZ R4, R4, R185, R174, !PT ;  /* 0x000000b904047276 */ /* 0x000fe400078100ae */
[----:B------:R-:W-:Y:S02]  /*5830*/  FMNMX3.FTZ R6, R6, R166, R223, !PT ;  /* 0x000000a606067276 */ /* 0x000fe400078100df */
[----:B------:R-:W-:Y:S02]  /*5840*/  ISETP.GE.AND P1, PT, R26, R207, PT ;  /* 0x000000cf1a00720c */ /* 0x000fe40003f26270 */
[----:B------:R-:W-:Y:S02]  /*5850*/  FSEL R237, R60, -INF , !P3 ;  /* 0xff8000003ced7808 */ /* 0x000fe40005800000 */
[----:B------:R-:W-:Y:S02]  /*5860*/  FSEL R232, R61, -INF , !P2 ;  /* 0xff8000003de87808 */ /* 0x000fe40005000000 */
[----:B------:R-:W-:Y:S01]  /*5870*/  FSEL R216, R19, -INF , !P4 ;  /* 0xff80000013d87808 */ /* 0x000fe20006000000 */
[----:B------:R-:W-:Y:S01]  /*5880*/  IMAD.WIDE.U32 R18, R18, -0x2daee0ad, RZ ;  /* 0xd2511f5312127825 */ /* 0x000fe200078e00ff */
[----:B------:R-:W-:-:S02]  /*5890*/  FMNMX3.FTZ R4, R4, R178, R238, !PT ;  /* 0x000000b204047276 */ /* 0x000fc400078100ee */
[----:B------:R-:W-:Y:S02]  /*58a0*/  FMNMX3.FTZ R6, R6, R211, R217, !PT ;  /* 0x000000d306067276 */ /* 0x000fe400078100d9 */
[----:B------:R-:W-:Y:S02]  /*58b0*/  FSEL R231, R63, -INF , !P1 ;  /* 0xff8000003fe77808 */ /* 0x000fe40004800000 */
[----:B------:R-:W-:Y:S02]  /*58c0*/  FMNMX3.FTZ R4, R4, R237, R232, !PT ;  /* 0x000000ed04047276 */ /* 0x000fe400078100e8 */
[----:B------:R-:W-:Y:S02]  /*58d0*/  FMNMX.FTZ R6, R216, R6, !PT ;  /* 0x00000006d8067209 */ /* 0x000fe40007810000 */
[----:B------:R-:W-:Y:S02]  /*58e0*/  FMNMX.FTZ R4, R231, R4, !PT ;  /* 0x00000004e7047209 */ /* 0x000fe40007810000 */
[----:B--2---:R-:W-:Y:S01]  /*58f0*/  FMNMX.FTZ R70, R70, R9, !PT ;  /* 0x0000000946467209 */ /* 0x004fe20007810000 */
[----:B------:R-:W2:Y:S01]  /*5900*/  SHFL.BFLY PT, R73, R6, 0x2, 0x1f ;  /* 0x0c401f0006497f89 */ /* 0x000ea200000e0000 */
[----:B------:R-:W-:-:S02]  /*5910*/  LOP3.LUT R14, R150, UR9, R11, 0x96, !PT ;  /* 0x00000009960e7c12 */ /* 0x000fc4000f8e960b */
[----:B-1----:R-:W-:Y:S01]  /*5920*/  FMNMX.FTZ R71, R8, R71, !PT ;  /* 0x0000004708477209 */ /* 0x002fe20007810000 */
[----:B------:R-:W1:Y:S01]  /*5930*/  SHFL.BFLY PT, R13, R4, 0x2, 0x1f ;  /* 0x0c401f00040d7f89 */ /* 0x000e6200000e0000 */
[----:B------:R-:W-:Y:S01]  /*5940*/  IMAD.WIDE.U32 R8, R16, -0x2daee0ad, RZ ;  /* 0xd2511f5310087825 */ /* 0x000fe200078e00ff */
[----:B------:R-:W-:Y:S02]  /*5950*/  LOP3.LUT R10, R10, UR8, R37, 0x96, !PT ;  /* 0x000000080a0a7c12 */ /* 0x000fe4000f8e9625 */
[----:B------:R-:W4:Y:S01]  /*5960*/  SHFL.BFLY PT, R11, R70, 0x1, 0x1f ;  /* 0x0c201f00460b7f89 */ /* 0x000f2200000e0000 */
[C---:B---3--:R-:W-:Y:S01]  /*5970*/  FMUL.FTZ R5, R71.reuse, UR17 ;  /* 0x0000001147057c20 */ /* 0x048fe20008410000 */
[----:B------:R-:W-:Y:S01]  /*5980*/  FSETP.NEU.FTZ.AND P0, PT, R71, -INF , PT ;  /* 0xff8000004700780b */ /* 0x000fe20003f1d000 */
[----:B------:R-:W-:Y:S01]  /*5990*/  IMAD.WIDE.U32 R14, R14, -0x2daee0ad, RZ ;  /* 0xd2511f530e0e7825 */ /* 0x000fe200078e00ff */
[----:B------:R-:W-:Y:S02]  /*59a0*/  LOP3.LUT R9, R244, UR14, R9, 0x96, !PT ;  /* 0x0000000ef4097c12 */ /* 0x000fe4000f8e9609 */
[----:B------:R-:W-:Y:S01]  /*59b0*/  FSEL R5, R5, RZ, P0 ;  /* 0x000000ff05057208 */ /* 0x000fe20000000000 */
[----:B------:R-:W-:Y:S01]  /*59c0*/  IMAD.WIDE.U32 R40, R10, -0x2daee0ad, RZ ;  /* 0xd2511f530a287825 */ /* 0x000fe200078e00ff */
[----:B------:R-:W-:-:S02]  /*59d0*/  LOP3.LUT R7, R8, UR4, R19, 0x96, !PT ;  /* 0x0000000408077c12 */ /* 0x000fc4000f8e9613 */
[----:B------:R-:W-:Y:S01]  /*59e0*/  LEA R192, R0, UR5, 0x1 ;  /* 0x0000000500c07c11 */ /* 0x000fe2000f8e08ff */
[----:B------:R-:W-:Y:S01]  /*59f0*/  FFMA.FTZ R8, R53, UR17, -R5 ;  /* 0x0000001135087c23 */ /* 0x000fe20008010805 */
[----:B------:R-:W-:-:S04]  /*5a00*/  IMAD.WIDE.U32 R16, R9, -0x326172a9, RZ ;  /* 0xcd9e8d5709107825 */ /* 0x000fc800078e00ff */
[--C-:B------:R-:W-:Y:S01]  /*5a10*/  FFMA.FTZ R9, R27, UR17, -R5.reuse ;  /* 0x000000111b097c23 */ /* 0x100fe20008010805 */
[----:B------:R-:W-:Y:S01]  /*5a20*/  FFMA.FTZ R10, R24, UR17, -R5 ;  /* 0x00000011180a7c23 */ /* 0x000fe20008010805 */
[----:B------:R3:W-:Y:S01]  /*5a30*/  MUFU.EX2 R236, R8 ;  /* 0x0000000800ec7308 */ /* 0x0007e20000000800 */
[----:B------:R-:W-:Y:S01]  /*5a40*/  IMAD.WIDE.U32 R52, R7, -0x326172a9, RZ ;  /* 0xcd9e8d5707347825 */ /* 0x000fe200078e00ff */
[----:B------:R-:W-:Y:S01]  /*5a50*/  LOP3.LUT R7, R12, UR24, R15, 0x96, !PT ;  /* 0x000000180c077c12 */ /* 0x000fe2000f8e960f */
[----:B------:R-:W-:Y:S01]  /*5a60*/  LDSM.16.MT88.4 R20, [R192+0x6000] ;  /* 0x00600000c014783b */ /* 0x000fe20000004200 */
[----:B--2---:R-:W-:Y:S01]  /*5a70*/  FMNMX.FTZ R73, R6, R73, !PT ;  /* 0x0000004906497209 */ /* 0x004fe20007810000 */
[--C-:B------:R-:W-:Y:S01]  /*5a80*/  IMAD.IADD R193, R3, 0x1, R192.reuse ;  /* 0x0000000103c17824 */ /* 0x100fe200078e02c0 */
[----:B------:R-:W-:Y:S01]  /*5a90*/  LOP3.LUT R37, R242, UR9, R17, 0x96, !PT ;  /* 0x00000009f2257c12 */ /* 0x000fe2000f8e9611 */
[----:B------:R-:W-:Y:S01]  /*5aa0*/  IMAD.IADD R197, R2, 0x1, R192 ;  /* 0x0000000102c57824 */ /* 0x000fe200078e02c0 */
[----:B------:R-:W-:Y:S01]  /*5ab0*/  LOP3.LUT R38, R16, UR8, R53, 0x96, !PT ;  /* 0x0000000810267c12 */ /* 0x000fe2000f8e9635 */
[----:B------:R-:W-:Y:S01]  /*5ac0*/  IMAD.WIDE.U32 R16, R7, -0x326172a9, RZ ;  /* 0xcd9e8d5707107825 */ /* 0x000fe200078e00ff */
[----:B-1----:R-:W-:Y:S01]  /*5ad0*/  FMNMX.FTZ R7, R4, R13, !PT ;  /* 0x0000000d04077209 */ /* 0x002fe20007810000 */
[----:B------:R1:W2:Y:S01]  /*5ae0*/  MUFU.EX2 R235, R9 ;  /* 0x0000000900eb7308 */ /* 0x0002a20000000800 */
[----:B----4-:R-:W-:Y:S01]  /*5af0*/  FMNMX.FTZ R70, R70, R11, !PT ;  /* 0x0000000b46467209 */ /* 0x010fe20007810000 */
[----:B------:R-:W4:Y:S01]  /*5b00*/  SHFL.BFLY PT, R13, R73, 0x1, 0x1f ;  /* 0x0c201f00490d7f89 */ /* 0x000f2200000e0000 */
[----:B------:R-:W-:-:S02]  /*5b10*/  IMAD.IADD R196, R2, 0x1, R193 ;  /* 0x0000000102c47824 */ /* 0x000fc400078e02c1 */
[C---:B------:R-:W-:Y:S01]  /*5b20*/  FSETP.NEU.FTZ.AND P0, PT, R70.reuse, -INF , PT ;  /* 0xff8000004600780b */ /* 0x040fe20003f1d000 */
[----:B------:R-:W-:Y:S01]  /*5b30*/  FMUL.FTZ R4, R70, UR17 ;  /* 0x0000001146047c20 */ /* 0x000fe20008410000 */
[----:B---3--:R-:W-:Y:S01]  /*5b40*/  LOP3.LUT R8, R14, UR23, R41, 0x96, !PT ;  /* 0x000000170e087c12 */ /* 0x008fe2000f8e9629 */
[----:B------:R3:W-:Y:S01]  /*5b50*/  MUFU.EX2 R233, R10 ;  /* 0x0000000a00e97308 */ /* 0x0007e20000000800 */
[----:B------:R-:W5:Y:S02]  /*5b60*/  SHFL.BFLY PT, R14, R7, 0x1, 0x1f ;  /* 0x0c201f00070e7f89 */ /* 0x000f6400000e0000 */
[----:B------:R-:W-:Y:S02]  /*5b70*/  FSEL R4, R4, RZ, P0 ;  /* 0x000000ff04047208 */ /* 0x000fe40000000000 */
[----:B------:R-:W5:Y:S03]  /*5b80*/  LDSM.16.MT88.4 R24, [R197+0x6000] ;  /* 0x00600000c518783b */ /* 0x000f660000004200 */
[----:B------:R-:W-:Y:S01]  /*5b90*/  FFMA.FTZ R0, R28, UR17, -R4 ;  /* 0x000000111c007c23 */ /* 0x000fe20008010804 */
[----:B-1----:R-:W-:Y:S01]  /*5ba0*/  IMAD.WIDE.U32 R8, R8, -0x326172a9, RZ ;  /* 0xcd9e8d5708087825 */ /* 0x002fe200078e00ff */
[----:B--2---:R-:W-:Y:S01]  /*5bb0*/  F2FP.F16.F32.PACK_AB R3, R235, R236 ;  /* 0x000000eceb03723e */ /* 0x004fe200000000ff */
[----:B------:R-:W-:Y:S01]  /*5bc0*/  LDSM.16.MT88.4 R32, [R196+0x6000] ;  /* 0x00600000c420783b */ /* 0x000fe20000004200 */
[----:B------:R1:W-:Y:S02]  /*5bd0*/  MUFU.EX2 R225, R0 ;  /* 0x0000000000e17308 */ /* 0x0003e40000000800 */
[----:B------:R-:W-:Y:S01]  /*5be0*/  LOP3.LUT R6, R16, UR6, R9, 0x96, !PT ;  /* 0x0000000610067c12 */ /* 0x000fe2000f8e9609 */
[----:B------:R-:W-:Y:S01]  /*5bf0*/  FFMA.FTZ R9, R31, UR17, -R5 ;  /* 0x000000111f097c23 */ /* 0x000fe20008010805 */
[C---:B------:R-:W-:Y:S01]  /*5c00*/  PRMT R11, R8.reuse, 0x7773, RZ ;  /* 0x00007773080b7816 */ /* 0x040fe200000000ff */
[----:B---3--:R-:W-:Y:S01]  /*5c10*/  IMAD.MOV.U32 R10, RZ, RZ, R8 ;  /* 0x000000ffff0a7224 */ /* 0x008fe200078e0008 */
[----:B------:R-:W-:Y:S01]  /*5c20*/  PRMT R16, R8, 0x7771, RZ ;  /* 0x0000777108107816 */ /* 0x000fe200000000ff */
[----:B------:R-:W-:Y:S01]  /*5c30*/  LDSM.16.MT88.4 R48, [R196+0x6800] ;  /* 0x00680000c430783b */ /* 0x000fe20000004200 */
[----:B------:R2:W3:Y:S01]  /*5c40*/  MUFU.EX2 R234, R9 ;  /* 0x0000000900ea7308 */ /* 0x0004e20000000800 */
[----:B------:R-:W-:-:S02]  /*5c50*/  LOP3.LUT R12, R6, 0xff, RZ, 0xc0, !PT ;  /* 0x000000ff060c7812 */ /* 0x000fc400078ec0ff */
[----:B----4-:R-:W-:Y:S01]  /*5c60*/  FMNMX.FTZ R73, R73, R13, !PT ;  /* 0x0000000d49497209 */ /* 0x010fe20007810000 */
[----:B------:R-:W-:Y:S01]  /*5c70*/  LDSM.16.MT88.4 R44, [R193+0x6800] ;  /* 0x00680000c12c783b */ /* 0x000fe20000004200 */
[----:B------:R-:W-:Y:S01]  /*5c80*/  LOP3.LUT R15, R10, 0xff, RZ, 0xc0, !PT ;  /* 0x000000ff0a0f7812 */ /* 0x000fe200078ec0ff */
[----:B------:R-:W-:Y:S01]  /*5c90*/  FFMA.FTZ R10, R54, UR17, -R4 ;  /* 0x00000011360a7c23 */ /* 0x000fe20008010804 */
[C---:B------:R-:W-:Y:S01]  /*5ca0*/  FSETP.NEU.FTZ.AND P0, PT, R73.reuse, -INF , PT ;  /* 0xff8000004900780b */ /* 0x040fe20003f1d000 */
[----:B-1----:R-:W-:Y:S02]  /*5cb0*/  FMUL.FTZ R0, R73, UR17 ;  /* 0x0000001149007c20 */ /* 0x002fe40008410000 */
[----:B------:R-:W-:Y:S01]  /*5cc0*/  MUFU.EX2 R226, R10 ;  /* 0x0000000a00e27308 */ /* 0x000fe20000000800 */
[----:B-----5:R-:W-:Y:S02]  /*5cd0*/  FMNMX.FTZ R72, R7, R14, !PT ;  /* 0x0000000e07487209 */ /* 0x020fe40007810000 */
[----:B------:R-:W-:-:S02]  /*5ce0*/  FSEL R0, R0, RZ, P0 ;  /* 0x000000ff00007208 */ /* 0x000fc40000000000 */
[----:B------:R-:W-:Y:S02]  /*5cf0*/  FSETP.NEU.FTZ.AND P0, PT, R72, -INF , PT ;  /* 0xff8000004800780b */ /* 0x000fe40003f1d000 */
[----:B--2---:R-:W-:Y:S01]  /*5d00*/  PRMT R9, R8, 0x7772, RZ ;  /* 0x0000777208097816 */ /* 0x004fe200000000ff */
[----:B------:R-:W-:Y:S01]  /*5d10*/  FFMA.FTZ R8, R55, UR17, -R4 ;  /* 0x0000001137087c23 */ /* 0x000fe20008010804 */
[----:B---3--:R-:W-:Y:S01]  /*5d20*/  F2FP.F16.F32.PACK_AB R7, R234, R233 ;  /* 0x000000e9ea07723e */ /* 0x008fe200000000ff */
[----:B------:R-:W-:Y:S01]  /*5d30*/  IMAD.WIDE.U32 R54, R38, -0x2daee0ad, RZ ;  /* 0xd2511f5326367825 */ /* 0x000fe200078e00ff */
[----:B------:R-:W-:Y:S01]  /*5d40*/  PRMT R19, R9, 0x5410, R11 ;  /* 0x0000541009137816 */ /* 0x000fe2000000000b */
[----:B------:R1:W2:Y:S01]  /*5d50*/  MUFU.EX2 R230, R8 ;  /* 0x0000000800e67308 */ /* 0x0002a20000000800 */
[----:B------:R-:W-:Y:S02]  /*5d60*/  LOP3.LUT R9, R6, 0xffff, RZ, 0xc0, !PT ;  /* 0x0000ffff06097812 */ /* 0x000fe400078ec0ff */
[----:B------:R-:W-:-:S02]  /*5d70*/  SHF.R.U32.HI R11, RZ, 0x18, R6 ;  /* 0x00000018ff0b7819 */ /* 0x000fc40000011606 */
[----:B------:R-:W-:-:S04]  /*5d80*/  SHF.R.U32.HI R9, RZ, 0x8, R9 ;  /* 0x00000008ff097819 */ /* 0x000fc80000011609 */
[----:B------:R-:W-:Y:S01]  /*5d90*/  PRMT R9, R12, 0x5410, R9 ;  /* 0x000054100c097816 */ /* 0x000fe20000000009 */
[----:B------:R-:W-:-:S04]  /*5da0*/  FFMA.FTZ R12, R62, UR17, -R0 ;  /* 0x000000113e0c7c23 */ /* 0x000fc80008010800 */
[----:B------:R-:W-:Y:S01]  /*5db0*/  HSET2.LE.AND R2, R9, R204, PT ;  /* 0x000000cc09027233 */ /* 0x000fe20003803000 */
[----:B------:R-:W-:Y:S01]  /*5dc0*/  MUFU.EX2 R219, R12 ;  /* 0x0000000c00db7308 */ /* 0x000fe20000000800 */
[----:B------:R-:W-:Y:S02]  /*5dd0*/  LOP3.LUT R9, R19, 0xff00ff, RZ, 0xc0, !PT ;  /* 0x00ff00ff13097812 */ /* 0x000fe400078ec0ff */
[----:B-1----:R-:W-:-:S04]  /*5de0*/  PRMT R8, R6, 0x7632, R8 ;  /* 0x0000763206087816 */ /* 0x002fc80000000008 */
[----:B------:R-:W-:Y:S02]  /*5df0*/  LOP3.LUT R6, R8, 0xff, RZ, 0xc0, !PT ;  /* 0x000000ff08067812 */ /* 0x000fe400078ec0ff */
[----:B------:R-:W-:Y:S01]  /*5e00*/  PRMT R8, R15, 0x5410, R16 ;  /* 0x000054100f087816 */ /* 0x000fe20000000010 */
[----:B------:R-:W-:Y:S01]  /*5e10*/  IMAD.WIDE.U32 R14, R37, -0x2daee0ad, RZ ;  /* 0xd2511f53250e7825 */ /* 0x000fe200078e00ff */
[----:B------:R-:W-:-:S03]  /*5e20*/  PRMT R11, R6, 0x5410, R11 ;  /* 0x00005410060b7816 */ /* 0x000fc6000000000b */
[----:B------:R-:W-:Y:S02]  /*5e30*/  FFMA.FTZ R6, R29, UR17, -R4 ;  /* 0x000000111d067c23 */ /* 0x000fe40008010804 */
[----:B------:R-:W1:Y:S02]  /*5e40*/  LDSM.16.MT88.4 R28, [R193+0x6000] ;  /* 0x00600000c11c783b */ /* 0x000e640000004200 */
[----:B------:R3:W4:Y:S02]  /*5e50*/  MUFU.EX2 R224, R6 ;  /* 0x0000000600e07308 */ /* 0x0007240000000800 */
[----:B---3--:R-:W-:Y:S01]  /*5e60*/  HSET2.LE.AND R6, R8, R204, PT ;  /* 0x000000cc08067233 */ /* 0x008fe20003803000 */
[----:B------:R-:W-:-:S05]  /*5e70*/  FFMA.FTZ R8, R79, UR17, -R0 ;  /* 0x000000114f087c23 */ /* 0x000fca0008010800 */
[----:B------:R3:W-:Y:S01]  /*5e80*/  MUFU.EX2 R222, R8 ;  /* 0x0000000800de7308 */ /* 0x0007e20000000800 */
[----:B------:R-:W-:Y:S02]  /*5e90*/  LOP3.LUT R10, R7, R6, RZ, 0xc0, !PT ;  /* 0x00000006070a7212 */ /* 0x000fe400078ec0ff */
[--C-:B------:R-:W-:Y:S02]  /*5ea0*/  HSET2.LE.AND R6, R11, R204.reuse, PT ;  /* 0x000000cc0b067233 */ /* 0x100fe40003803000 */
[----:B--2---:R-:W-:Y:S02]  /*5eb0*/  F2FP.F16.F32.PACK_AB R7, R226, R230 ;  /* 0x000000e6e207723e */ /* 0x004fe400000000ff */
[----:B---3--:R-:W-:Y:S01]  /*5ec0*/  LOP3.LUT R8, R3, R2, RZ, 0xc0, !PT ;  /* 0x0000000203087212 */ /* 0x008fe200078ec0ff */
[--C-:B------:R-:W-:Y:S01]  /*5ed0*/  FFMA.FTZ R3, R58, UR17, -R0.reuse ;  /* 0x000000113a037c23 */ /* 0x100fe20008010800 */
[----:B------:R-:W-:Y:S02]  /*5ee0*/  HSET2.LE.AND R2, R9, R204, PT ;  /* 0x000000cc09027233 */ /* 0x000fe40003803000 */
[----:B------:R-:W-:Y:S01]  /*5ef0*/  LOP3.LUT R9, R7, R6, RZ, 0xc0, !PT ;  /* 0x0000000607097212 */ /* 0x000fe200078ec0ff */
[----:B------:R4:W-:Y:S01]  /*5f00*/  MUFU.EX2 R221, R3 ;  /* 0x0000000300dd7308 */ /* 0x0009e20000000800 */
[----:B------:R-:W-:Y:S01]  /*5f10*/  LOP3.LUT R6, R18, UR24, R15, 0x96, !PT ;  /* 0x0000001812067c12 */ /* 0x000fe2000f8e960f */
[----:B------:R-:W-:-:S04]  /*5f20*/  FFMA.FTZ R7, R59, UR17, -R0 ;  /* 0x000000113b077c23 */ /* 0x000fc80008010800 */
[----:B------:R-:W-:Y:S02]  /*5f30*/  IMAD.WIDE.U32 R18, R6, -0x326172a9, RZ ;  /* 0xcd9e8d5706127825 */ /* 0x000fe400078e00ff */
[----:B------:R2:W3:Y:S01]  /*5f40*/  MUFU.EX2 R220, R7 ;  /* 0x0000000700dc7308 */ /* 0x0004e20000000800 */
[----:B----4-:R-:W-:-:S04]  /*5f50*/  F2FP.F16.F32.PACK_AB R3, R224, R225 ;  /* 0x000000e1e003723e */ /* 0x010fc800000000ff */
[----:B------:R-:W-:Y:S01]  /*5f60*/  LOP3.LUT R11, R3, R2, RZ, 0xc0, !PT ;  /* 0x00000002030b7212 */ /* 0x000fe200078ec0ff */
[----:B------:R-:W-:Y:S01]  /*5f70*/  FMUL.FTZ R2, R72, UR17 ;  /* 0x0000001148027c20 */ /* 0x000fe20008410000 */
[----:B------:R-:W-:-:S04]  /*5f80*/  LOP3.LUT R3, R14, UR23, R55, 0x96, !PT ;  /* 0x000000170e037c12 */ /* 0x000fc8000f8e9637 */
[----:B------:R-:W-:Y:S01]  /*5f90*/  FSEL R2, R2, RZ, P0 ;  /* 0x000000ff02027208 */ /* 0x000fe20000000000 */
[----:B--2---:R-:W-:Y:S01]  /*5fa0*/  IMAD.WIDE.U32 R6, R3, -0x326172a9, RZ ;  /* 0xcd9e8d5703067825 */ /* 0x004fe200078e00ff */
[C---:B------:R-:W-:Y:S03]  /*5fb0*/  HMMA.16816.F32 R88, R8.reuse, R20, RZ ;  /* 0x000000140858723c */ /* 0x040fe600000018ff */
[----:B------:R-:W-:Y:S01]  /*5fc0*/  FFMA.FTZ R12, R78, UR17, -R2 ;  /* 0x000000114e0c7c23 */ /* 0x000fe20008010802 */
[----:B------:R-:W-:Y:S01]  /*5fd0*/  LOP3.LUT R3, R18, UR6, R7, 0x96, !PT ;  /* 0x0000000612037c12 */ /* 0x000fe2000f8e9607 */
[----:B------:R-:W-:Y:S01]  /*5fe0*/  IMAD.MOV.U32 R13, RZ, RZ, R6 ;  /* 0x000000ffff0d7224 */ /* 0x000fe200078e0006 */
[----:B------:R-:W-:Y:S01]  /*5ff0*/  PRMT R16, R6, 0x7771, RZ ;  /* 0x0000777106107816 */ /* 0x000fe200000000ff */
[----:B------:R-:W-:Y:S01]  /*6000*/  FFMA.FTZ R7, R66, UR17, -R2 ;  /* 0x0000001142077c23 */ /* 0x000fe20008010802 */
[C---:B------:R-:W-:Y:S01]  /*6010*/  PRMT R15, R6.reuse, 0x7773, RZ ;  /* 0x00007773060f7816 */ /* 0x040fe200000000ff */
[----:B------:R2:W-:Y:S01]  /*6020*/  MUFU.EX2 R191, R12 ;  /* 0x0000000c00bf7308 */ /* 0x0005e20000000800 */
[----:B------:R-:W-:Y:S01]  /*6030*/  PRMT R14, R6, 0x7772, RZ ;  /* 0x00007772060e7816 */ /* 0x000fe200000000ff */
[----:B------:R-:W-:Y:S01]  /*6040*/  HMMA.16816.F32 R76, R8, R24, RZ ;  /* 0x00000018084c723c */ /* 0x000fe200000018ff */
[----:B------:R-:W-:-:S02]  /*6050*/  LOP3.LUT R6, R3, 0xffff, RZ, 0xc0, !PT ;  /* 0x0000ffff03067812 */ /* 0x000fc400078ec0ff */
[----:B------:R-:W-:Y:S02]  /*6060*/  LOP3.LUT R18, R36, UR7, R17, 0x96, !PT ;  /* 0x0000000724127c12 */ /* 0x000fe4000f8e9611 */
[----:B------:R-:W-:Y:S01]  /*6070*/  SHF.R.U32.HI R6, RZ, 0x8, R6 ;  /* 0x00000008ff067819 */ /* 0x000fe20000011606 */
[----:B------:R4:W-:Y:S01]  /*6080*/  MUFU.EX2 R190, R7 ;  /* 0x0000000700be7308 */ /* 0x0009e20000000800 */
[----:B------:R-:W-:Y:S01]  /*6090*/  LOP3.LUT R13, R13, 0xff, RZ, 0xc0, !PT ;  /* 0x000000ff0d0d7812 */ /* 0x000fe200078ec0ff */
[----:B-1----:R-:W-:Y:S03]  /*60a0*/  HMMA.16816.F32 R96, R8, R28, RZ ;  /* 0x0000001c0860723c */ /* 0x002fe600000018ff */
[----:B------:R-:W-:Y:S01]  /*60b0*/  PRMT R16, R13, 0x5410, R16 ;  /* 0x000054100d107816 */ /* 0x000fe20000000010 */
[----:B--2---:R-:W-:-:S04]  /*60c0*/  FFMA.FTZ R12, R67, UR17, -R2 ;  /* 0x00000011430c7c23 */ /* 0x004fc80008010802 */
[----:B------:R-:W-:Y:S01]  /*60d0*/  HMMA.16816.F32 R100, R8, R32, RZ ;  /* 0x000000200864723c */ /* 0x000fe200000018ff */
[----:B------:R1:W2:Y:S01]  /*60e0*/  MUFU.EX2 R189, R12 ;  /* 0x0000000c00bd7308 */ /* 0x0002a20000000800 */
[----:B----4-:R-:W-:-:S06]  /*60f0*/  LOP3.LUT R7, R3, 0xff, RZ, 0xc0, !PT ;  /* 0x000000ff03077812 */ /* 0x010fcc00078ec0ff */
[----:B------:R-:W-:Y:S01]  /*6100*/  HMMA.16816.F32 R64, R8, R26, RZ ;  /* 0x0000001a0840723c */ /* 0x000fe200000018ff */
[----:B------:R-:W-:Y:S01]  /*6110*/  PRMT R17, R7, 0x5410, R6 ;  /* 0x0000541007117816 */ /* 0x000fe20000000006 */
[----:B------:R-:W-:Y:S01]  /*6120*/  FFMA.FTZ R7, R82, UR17, -R2 ;  /* 0x0000001152077c23 */ /* 0x000fe20008010802 */
[----:B------:R-:W-:-:S03]  /*6130*/  PRMT R6, R3, 0x7632, R6 ;  /* 0x0000763203067816 */ /* 0x000fc60000000006 */
[----:B------:R4:W5:Y:S01]  /*6140*/  MUFU.EX2 R181, R7 ;  /* 0x0000000700b57308 */ /* 0x0009620000000800 */
[----:B------:R-:W-:Y:S01]  /*6150*/  LOP3.LUT R13, R6, 0xff, RZ, 0xc0, !PT ;  /* 0x000000ff060d7812 */ /* 0x000fe200078ec0ff */
[C---:B------:R-:W-:Y:S01]  /*6160*/  HMMA.16816.F32 R80, R8.reuse, R22, RZ ;  /* 0x000000160850723c */ /* 0x040fe200000018ff */
[----:B---3--:R-:W-:Y:S02]  /*6170*/  F2FP.F16.F32.PACK_AB R6, R220, R219 ;  /* 0x000000dbdc06723e */ /* 0x008fe400000000ff */
[----:B-1----:R-:W-:Y:S02]  /*6180*/  PRMT R12, R14, 0x5410, R15 ;  /* 0x000054100e0c7816 */ /* 0x002fe4000000000f */
[----:B------:R-:W-:Y:S02]  /*6190*/  SHF.R.U32.HI R14, RZ, 0x18, R3 ;  /* 0x00000018ff0e7819 */ /* 0x000fe40000011603 */
[----:B------:R-:W-:Y:S01]  /*61a0*/  LOP3.LUT R15, R12, 0xff00ff, RZ, 0xc0, !PT ;  /* 0x00ff00ff0c0f7812 */ /* 0x000fe200078ec0ff */
[--C-:B------:R-:W-:Y:S01]  /*61b0*/  FFMA.FTZ R12, R74, UR17, -R5.reuse ;  /* 0x000000114a0c7c23 */ /* 0x100fe20008010805 */
[--C-:B------:R-:W-:Y:S01]  /*61c0*/  HSET2.LE.AND R3, R16, R204.reuse, PT ;  /* 0x000000cc10037233 */ /* 0x100fe20003803000 */
[----:B------:R-:W-:Y:S01]  /*61d0*/  HMMA.16816.F32 R84, R8, R30, RZ ;  /* 0x0000001e0854723c */ /* 0x000fe200000018ff */
[----:B------:R-:W-:Y:S01]  /*61e0*/  PRMT R13, R13, 0x5410, R14 ;  /* 0x000054100d0d7816 */ /* 0x000fe2000000000e */
[----:B------:R-:W-:Y:S01]  /*61f0*/  MUFU.EX2 R186, R12 ;  /* 0x0000000c00ba7308 */ /* 0x000fe20000000800 */
[--C-:B------:R-:W-:Y:S01]  /*6200*/  FFMA.FTZ R16, R92, UR17, -R5.reuse ;  /* 0x000000115c107c23 */ /* 0x100fe20008010805 */
[----:B------:R-:W-:Y:S01]  /*6210*/  LOP3.LUT R14, R6, R3, RZ, 0xc0, !PT ;  /* 0x00000003060e7212 */ /* 0x000fe200078ec0ff */
[----:B------:R-:W-:Y:S01]  /*6220*/  FFMA.FTZ R6, R75, UR17, -R5 ;  /* 0x000000114b067c23 */ /* 0x000fe20008010805 */
[----:B----4-:R-:W-:-:S02]  /*6230*/  HSET2.LE.AND R7, R15, R204, PT ;  /* 0x000000cc0f077233 */ /* 0x010fc40003803000 */
[----:B--2---:R-:W-:Y:S01]  /*6240*/  F2FP.F16.F32.PACK_AB R15, R189, R190 ;  /* 0x000000bebd0f723e */ /* 0x004fe200000000ff */
[----:B------:R-:W-:Y:S01]  /*6250*/  HMMA.16816.F32 R36, R8, R34, RZ ;  /* 0x000000220824723c */ /* 0x000fe200000018ff */
[--C-:B------:R-:W-:Y:S01]  /*6260*/  HSET2.LE.AND R3, R17, R204.reuse, PT ;  /* 0x000000cc11037233 */ /* 0x100fe20003803000 */
[----:B------:R1:W-:Y:S01]  /*6270*/  MUFU.EX2 R184, R6 ;  /* 0x0000000600b87308 */ /* 0x0003e20000000800 */
[----:B------:R-:W-:Y:S01]  /*6280*/  LOP3.LUT R15, R15, R7, RZ, 0xc0, !PT ;  /* 0x000000070f0f7212 */ /* 0x000fe200078ec0ff */
[----:B------:R-:W-:Y:S01]  /*6290*/  FFMA.FTZ R17, R116, UR17, -R0 ;  /* 0x0000001174117c23 */ /* 0x000fe20008010800 */
[----:B------:R-:W-:Y:S02]  /*62a0*/  HSET2.LE.AND R7, R13, R204, PT ;  /* 0x000000cc0d077233 */ /* 0x000fe40003803000 */
[----:B-----5:R-:W-:-:S03]  /*62b0*/  F2FP.F16.F32.PACK_AB R13, R181, R191 ;  /* 0x000000bfb50d723e */ /* 0x020fc600000000ff */
[----:B------:R-:W-:Y:S01]  /*62c0*/  MUFU.EX2 R183, R16 ;  /* 0x0000001000b77308 */ /* 0x000fe20000000800 */
[----:B------:R-:W-:-:S07]  /*62d0*/  LOP3.LUT R13, R13, R7, RZ, 0xc0, !PT ;  /* 0x000000070d0d7212 */ /* 0x000fce00078ec0ff */
[----:B------:R-:W-:Y:S01]  /*62e0*/  MUFU.EX2 R170, R17 ;  /* 0x0000001100aa7308 */ /* 0x000fe20000000800 */
[----:B-1----:R-:W-:-:S04]  /*62f0*/  F2FP.F16.F32.PACK_AB R6, R221, R222 ;  /* 0x000000dedd06723e */ /* 0x002fc800000000ff */
[----:B------:R-:W-:Y:S01]  /*6300*/  LOP3.LUT R12, R6, R3, RZ, 0xc0, !PT ;  /* 0x00000003060c7212 */ /* 0x000fe200078ec0ff */
[----:B------:R-:W-:-:S04]  /*6310*/  IMAD.WIDE.U32 R6, R18, -0x2daee0ad, RZ ;  /* 0xd2511f5312067825 */ /* 0x000fc800078e00ff */
[----:B------:R-:W-:Y:S01]  /*6320*/  FFMA.FTZ R3, R93, UR17, -R5 ;  /* 0x000000115d037c23 */ /* 0x000fe20008010805 */
[----:B------:R-:W-:-:S03]  /*6330*/  IMAD.MOV.U32 R8, RZ, RZ, R6 ;  /* 0x000000ffff087224 */ /* 0x000fc600078e0006 */
[----:B------:R1:W2:Y:S01]  /*6340*/  MUFU.EX2 R182, R3 ;  /* 0x0000000300b67308 */ /* 0x0002a20000000800 */
[C---:B------:R-:W-:Y:S01]  /*6350*/  PRMT R10, R6.reuse, 0x7773, RZ ;  /* 0x00007773060a7816 */ /* 0x040fe200000000ff */
[----:B------:R-:W-:Y:S01]  /*6360*/  HMMA.16816.F32 R60, R12, R24, RZ ;  /* 0x000000180c3c723c */ /* 0x000fe200000018ff */
[----:B------:R-:W-:Y:S02]  /*6370*/  PRMT R11, R6, 0x7771, RZ ;  /* 0x00007771060b7816 */ /* 0x000fe400000000ff */
[----:B------:R-:W-:Y:S01]  /*6380*/  LOP3.LUT R9, R8, 0xff, RZ, 0xc0, !PT ;  /* 0x000000ff08097812 */ /* 0x000fe200078ec0ff */
[----:B------:R-:W-:-:S04]  /*6390*/  FFMA.FTZ R8, R104, UR17, -R4 ;  /* 0x0000001168087c23 */ /* 0x000fc80008010804 */
[----:B------:R3:W-:Y:S01]  /*63a0*/  MUFU.EX2 R179, R8 ;  /* 0x0000000800b37308 */ /* 0x0007e20000000800 */
[----:B------:R-:W-:Y:S01]  /*63b0*/  HMMA.16816.F32 R92, R12, R20, RZ ;  /* 0x000000140c5c723c */ /* 0x000fe200000018ff */
[----:B-1----:R-:W-:Y:S01]  /*63c0*/  LOP3.LUT R3, R40, UR22, R7, 0x96, !PT ;  /* 0x0000001628037c12 */ /* 0x002fe2000f8e9607 */
[----:B------:R-:W-:-:S06]  /*63d0*/  FFMA.FTZ R7, R106, UR17, -R4 ;  /* 0x000000116a077c23 */ /* 0x000fcc0008010804 */
[C---:B------:R-:W-:Y:S01]  /*63e0*/  HMMA.16816.F32 R108, R12.reuse, R22, RZ ;  /* 0x000000160c6c723c */ /* 0x040fe200000018ff */
[----:B------:R-:W1:Y:S01]  /*63f0*/  LDSM.16.MT88.4 R20, [R192+0x6800] ;  /* 0x00680000c014783b */ /* 0x000e620000004200 */
[----:B------:R4:W-:Y:S03]  /*6400*/  MUFU.EX2 R177, R7 ;  /* 0x0000000700b17308 */ /* 0x0009e60000000800 */
[----:B------:R-:W5:Y:S01]  /*6410*/  LDSM.16.MT88.4 R40, [R197+0x6800] ;  /* 0x00680000c528783b */ /* 0x000f620000004200 */
[----:B---3--:R-:W-:Y:S02]  /*6420*/  LOP3.LUT R8, R3, 0xff, RZ, 0xc0, !PT ;  /* 0x000000ff03087812 */ /* 0x008fe400078ec0ff */
[C---:B------:R-:W-:Y:S08]  /*6430*/  HMMA.16816.F32 R56, R12.reuse, R28, RZ ;  /* 0x0000001c0c38723c */ /* 0x040ff000000018ff */
[----:B------:R-:W-:Y:S01]  /*6440*/  HMMA.16816.F32 R132, R12, R30, RZ ;  /* 0x0000001e0c84723c */ /* 0x000fe200000018ff */
[----:B----4-:R-:W-:-:S02]  /*6450*/  PRMT R7, R6, 0x7772, RZ ;  /* 0x0000777206077816 */ /* 0x010fc400000000ff */
[----:B------:R-:W-:Y:S02]  /*6460*/  LOP3.LUT R6, R3, 0xffff, RZ, 0xc0, !PT ;  /* 0x0000ffff03067812 */ /* 0x000fe400078ec0ff */
[----:B------:R-:W-:Y:S01]  /*6470*/  PRMT R16, R7, 0x5410, R10 ;  /* 0x0000541007107816 */ /* 0x000fe2000000000a */
[----:B------:R-:W-:Y:S01]  /*6480*/  FFMA.FTZ R7, R105, UR17, -R4 ;  /* 0x0000001169077c23 */ /* 0x000fe20008010804 */
[----:B------:R-:W-:Y:S01]  /*6490*/  SHF.R.U32.HI R6, RZ, 0x8, R6 ;  /* 0x00000008ff067819 */ /* 0x000fe20000011606 */
[----:B------:R-:W-:Y:S01]  /*64a0*/  HMMA.16816.F32 R104, R12, R26, RZ ;  /* 0x0000001a0c68723c */ /* 0x000fe200000018ff */
[----:B------:R-:W-:Y:S01]  /*64b0*/  PRMT R10, R9, 0x5410, R11 ;  /* 0x00005410090a7816 */ /* 0x000fe2000000000b */
[----:B------:R3:W-:Y:S01]  /*64c0*/  MUFU.EX2 R175, R7 ;  /* 0x0000000700af7308 */ /* 0x0007e20000000800 */
[----:B------:R-:W-:Y:S01]  /*64d0*/  PRMT R11, R8, 0x5410, R6 ;  /* 0x00005410080b7816 */ /* 0x000fe20000000006 */
[----:B------:R-:W-:Y:S01]  /*64e0*/  FFMA.FTZ R8, R112, UR17, -R4 ;  /* 0x0000001170087c23 */ /* 0x000fe20008010804 */
[----:B------:R-:W-:-:S02]  /*64f0*/  PRMT R6, R3, 0x7632, R6 ;  /* 0x0000763203067816 */ /* 0x000fc40000000006 */
[----:B------:R-:W-:Y:S01]  /*6500*/  SHF.R.U32.HI R9, RZ, 0x18, R3 ;  /* 0x00000018ff097819 */ /* 0x000fe20000011603 */
[C---:B------:R-:W-:Y:S01]  /*6510*/  HMMA.16816.F32 R24, R12.reuse, R32, RZ ;  /* 0x000000200c18723c */ /* 0x040fe200000018ff */
[----:B------:R-:W-:Y:S01]  /*6520*/  HSET2.LE.AND R3, R10, R204, PT ;  /* 0x000000cc0a037233 */ /* 0x000fe20003803000 */
[----:B------:R4:W1:Y:S06]  /*6530*/  MUFU.EX2 R171, R8 ;  /* 0x0000000800ab7308 */ /* 0x00086c0000000800 */
[----:B------:R-:W-:Y:S01]  /*6540*/  HMMA.16816.F32 R120, R12, R34, RZ ;  /* 0x000000220c78723c */ /* 0x000fe200000018ff */
[----:B------:R-:W-:Y:S01]  /*6550*/  FFMA.FTZ R12, R114, UR17, -R0 ;  /* 0x00000011720c7c23 */ /* 0x000fe20008010800 */
[----:B------:R-:W-:Y:S01]  /*6560*/  LDSM.16.MT88.4 R32, [R193+0x7000] ;  /* 0x00700000c120783b */ /* 0x000fe20000004200 */
[----:B---3--:R-:W-:-:S02]  /*6570*/  LOP3.LUT R7, R6, 0xff, RZ, 0xc0, !PT ;  /* 0x000000ff06077812 */ /* 0x008fc400078ec0ff */
[----:B--2---:R-:W-:Y:S01]  /*6580*/  F2FP.F16.F32.PACK_AB R6, R182, R183 ;  /* 0x000000b7b606723e */ /* 0x004fe200000000ff */
[----:B------:R2:W-:Y:S01]  /*6590*/  MUFU.EX2 R167, R12 ;  /* 0x0000000c00a77308 */ /* 0x0005e20000000800 */
[----:B------:R-:W-:Y:S02]  /*65a0*/  PRMT R9, R7, 0x5410, R9 ;  /* 0x0000541007097816 */ /* 0x000fe40000000009 */
[----:B------:R-:W-:Y:S02]  /*65b0*/  LOP3.LUT R7, R16, 0xff00ff, RZ, 0xc0, !PT ;  /* 0x00ff00ff10077812 */ /* 0x000fe400078ec0ff */
[----:B------:R-:W-:Y:S01]  /*65c0*/  LOP3.LUT R10, R6, R3, RZ, 0xc0, !PT ;  /* 0x00000003060a7212 */ /* 0x000fe200078ec0ff */
[----:B------:R-:W-:Y:S01]  /*65d0*/  FFMA.FTZ R6, R113, UR17, -R0 ;  /* 0x0000001171067c23 */ /* 0x000fe20008010800 */
[----:B----4-:R-:W-:Y:S02]  /*65e0*/  F2FP.F16.F32.PACK_AB R8, R184, R186 ;  /* 0x000000bab808723e */ /* 0x010fe400000000ff */
[--C-:B------:R-:W-:Y:S01]  /*65f0*/  HSET2.LE.AND R3, R7, R204.reuse, PT ;  /* 0x000000cc07037233 */ /* 0x100fe20003803000 */
[----:B------:R3:W4:Y:S01]  /*6600*/  MUFU.EX2 R169, R6 ;  /* 0x0000000600a97308 */ /* 0x0007220000000800 */
[----:B------:R-:W-:-:S02]  /*6610*/  HSET2.LE.AND R7, R11, R204, PT ;  /* 0x000000cc0b077233 */ /* 0x000fc40003803000 */
[----:B------:R-:W-:Y:S02]  /*6620*/  HSET2.LE.AND R9, R9, R204, PT ;  /* 0x000000cc09097233 */ /* 0x000fe40003803000 */
[----:B-1----:R-:W-:Y:S02]  /*6630*/  F2FP.F16.F32.PACK_AB R16, R171, R177 ;  /* 0x000000b1ab10723e */ /* 0x002fe400000000ff */
[----:B------:R-:W-:Y:S01]  /*6640*/  LOP3.LUT R8, R8, R7, RZ, 0xc0, !PT ;  /* 0x0000000708087212 */ /* 0x000fe200078ec0ff */
[----:B--2---:R-:W-:Y:S01]  /*6650*/  FFMA.FTZ R12, R125, UR17, -R2 ;  /* 0x000000117d0c7c23 */ /* 0x004fe20008010802 */
[----:B------:R-:W-:-:S03]  /*6660*/  LOP3.LUT R9, R16, R9, RZ, 0xc0, !PT ;  /* 0x0000000910097212 */ /* 0x000fc600078ec0ff */
[----:B------:R1:W-:Y:S01]  /*6670*/  MUFU.EX2 R164, R12 ;  /* 0x0000000c00a47308 */ /* 0x0003e20000000800 */
[----:B---3--:R-:W-:-:S04]  /*6680*/  F2FP.F16.F32.PACK_AB R6, R175, R179 ;  /* 0x000000b3af06723e */ /* 0x008fc800000000ff */
[----:B------:R-:W-:Y:S01]  /*6690*/  LOP3.LUT R11, R6, R3, RZ, 0xc0, !PT ;  /* 0x00000003060b7212 */ /* 0x000fe200078ec0ff */
[----:B------:R-:W-:-:S04]  /*66a0*/  FFMA.FTZ R3, R115, UR17, -R0 ;  /* 0x0000001173037c23 */ /* 0x000fc80008010800 */
[----:B------:R2:W3:Y:S02]  /*66b0*/  MUFU.EX2 R168, R3 ;  /* 0x0000000300a87308 */ /* 0x0004e40000000800 */
[----:B------:R-:W-:Y:S01]  /*66c0*/  HMMA.16816.F32 R116, R8, R20, R88 ;  /* 0x000000140874723c */ /* 0x000fe20000001858 */
[----:B-1----:R-:W-:-:S05]  /*66d0*/  FFMA.FTZ R12, R124, UR17, -R2 ;  /* 0x000000117c0c7c23 */ /* 0x002fca0008010802 */
[----:B------:R1:W3:Y:S02]  /*66e0*/  MUFU.EX2 R161, R12 ;  /* 0x0000000c00a17308 */ /* 0x0002e40000000800 */
[----:B-----5:R-:W-:Y:S01]  /*66f0*/  HMMA.16816.F32 R128, R8, R40, R76 ;  /* 0x000000280880723c */ /* 0x020fe2000000184c */
[----:B--2---:R-:W-:-:S07]  /*6700*/  LOP3.LUT R3, R52, UR7, R19, 0x96, !PT ;  /* 0x0000000734037c12 */ /* 0x004fce000f8e9613 */
[----:B------:R-:W-:Y:S01]  /*6710*/  HMMA.16816.F32 R112, R8, R48, R100 ;  /* 0x000000300870723c */ /* 0x000fe20000001864 */
[----:B------:R-:W-:-:S04]  /*6720*/  IMAD.WIDE.U32 R6, R3, -0x2daee0ad, RZ ;  /* 0xd2511f5303067825 */ /* 0x000fc800078e00ff */
[----:B------:R-:W-:Y:S01]  /*6730*/  IMAD.MOV.U32 R3, RZ, RZ, R6 ;  /* 0x000000ffff037224 */ /* 0x000fe200078e0006 */
[C---:B------:R-:W-:Y:S02]  /*6740*/  PRMT R15, R6.reuse, 0x7771, RZ ;  /* 0x00007771060f7816 */ /* 0x040fe400000000ff */
[C---:B------:R-:W-:Y:S01]  /*6750*/  HMMA.16816.F32 R136, R8.reuse, R44, R96 ;  /* 0x0000002c0888723c */ /* 0x040fe20000001860 */
[C---:B------:R-:W-:Y:S02]  /*6760*/  PRMT R14, R6.reuse, 0x7773, RZ ;  /* 0x00007773060e7816 */ /* 0x040fe400000000ff */
[----:B------:R-:W-:Y:S02]  /*6770*/  PRMT R13, R6, 0x7772, RZ ;  /* 0x00007772060d7816 */ /* 0x000fe400000000ff */
[----:B------:R-:W-:Y:S02]  /*6780*/  LOP3.LUT R6, R3, 0xff, RZ, 0xc0, !PT ;  /* 0x000000ff03067812 */ /* 0x000fe400078ec0ff */
[----:B------:R-:W-:Y:S01]  /*6790*/  LOP3.LUT R3, R54, UR22, R7, 0x96, !PT ;  /* 0x0000001636037c12 */ /* 0x000fe2000f8e9607 */
[----:B------:R-:W-:Y:S01]  /*67a0*/  FFMA.FTZ R7, R126, UR17, -R2 ;  /* 0x000000117e077c23 */ /* 0x000fe20008010802 */
[----:B------:R-:W-:Y:S01]  /*67b0*/  PRMT R17, R6, 0x5410, R15 ;  /* 0x0000541006117816 */ /* 0x000fe2000000000f */
[----:B------:R-:W-:Y:S01]  /*67c0*/  VIADD R15, R68, 0x1 ;  /* 0x00000001440f7836 */ /* 0x000fe20000000000 */
[C---:B-1----:R-:W-:Y:S01]  /*67d0*/  PRMT R12, R3.reuse, 0x7632, R12 ;  /* 0x00007632030c7816 */ /* 0x042fe2000000000c */
[----:B------:R1:W-:Y:S01]  /*67e0*/  MUFU.EX2 R158, R7 ;  /* 0x00000007009e7308 */ /* 0x0003e20000000800 */
[----:B------:R-:W-:Y:S01]  /*67f0*/  LOP3.LUT R6, R3, 0xffff, RZ, 0xc0, !PT ;  /* 0x0000ffff03067812 */ /* 0x000fe200078ec0ff */
[----:B------:R-:W-:Y:S01]  /*6800*/  HMMA.16816.F32 R88, R8, R22, R80 ;  /* 0x000000160858723c */ /* 0x000fe20000001850 */
[----:B------:R-:W-:-:S02]  /*6810*/  PRMT R16, R13, 0x5410, R14 ;  /* 0x000054100d107816 */ /* 0x000fc4000000000e */
[----:B------:R-:W-:Y:S02]  /*6820*/  LOP3.LUT R14, R3, 0xff, RZ, 0xc0, !PT ;  /* 0x000000ff030e7812 */ /* 0x000fe400078ec0ff */
[----:B------:R-:W-:Y:S02]  /*6830*/  SHF.R.U32.HI R13, RZ, 0x8, R6 ;  /* 0x00000008ff0d7819 */ /* 0x000fe40000011606 */
[----:B------:R-:W-:Y:S01]  /*6840*/  SHF.R.U32.HI R6, RZ, 0x18, R3 ;  /* 0x00000018ff067819 */ /* 0x000fe20000011603 */
[----:B------:R-:W-:Y:S01]  /*6850*/  HMMA.16816.F32 R100, R8, R42, R64 ;  /* 0x0000002a0864723c */ /* 0x000fe20000001840 */
[----:B------:R-:W-:Y:S02]  /*6860*/  LOP3.LUT R3, R15, UR21, R157, 0x96, !PT ;  /* 0x000000150f037c12 */ /* 0x000fe4000f8e969d */
[----:B------:R-:W-:Y:S02]  /*6870*/  LOP3.LUT R15, R16, 0xff00ff, RZ, 0xc0, !PT ;  /* 0x00ff00ff100f7812 */ /* 0x000fe400078ec0ff */
[----:B------:R-:W-:-:S02]  /*6880*/  PRMT R13, R14, 0x5410, R13 ;  /* 0x000054100e0d7816 */ /* 0x000fc4000000000d */
[----:B-1----:R-:W-:Y:S01]  /*6890*/  LOP3.LUT R7, R12, 0xff, RZ, 0xc0, !PT ;  /* 0x000000ff0c077812 */ /* 0x002fe200078ec0ff */
[----:B------:R-:W-:Y:S01]  /*68a0*/  FFMA.FTZ R12, R127, UR17, -R2 ;  /* 0x000000117f0c7c23 */ /* 0x000fe20008010802 */
[--C-:B------:R-:W-:Y:S01]  /*68b0*/  HSET2.LE.AND R15, R15, R204.reuse, PT ;  /* 0x000000cc0f0f7233 */ /* 0x100fe20003803000 */
[C---:B------:R-:W-:Y:S01]  /*68c0*/  HMMA.16816.F32 R124, R8.reuse, R46, R84 ;  /* 0x0000002e087c723c */ /* 0x040fe20000001854 */
[----:B------:R-:W-:Y:S01]  /*68d0*/  PRMT R18, R7, 0x5410, R6 ;  /* 0x0000541007127816 */ /* 0x000fe20000000006 */
[----:B------:R1:W2:Y:S01]  /*68e0*/  MUFU.EX2 R157, R12 ;  /* 0x0000000c009d7308 */ /* 0x0002a20000000800 */
[--C-:B------:R-:W-:Y:S01]  /*68f0*/  HSET2.LE.AND R13, R13, R204.reuse, PT ;  /* 0x000000cc0d0d7233 */ /* 0x100fe20003803000 */
[----:B------:R-:W-:Y:S01]  /*6900*/  IMAD.WIDE.U32 R6, R3, -0x326172a9, RZ ;  /* 0xcd9e8d5703067825 */ /* 0x000fe200078e00ff */
[----:B----4-:R-:W-:Y:S02]  /*6910*/  F2FP.F16.F32.PACK_AB R16, R170, R169 ;  /* 0x000000a9aa10723e */ /* 0x010fe400000000ff */
[----:B------:R-:W-:Y:S01]  /*6920*/  HSET2.LE.AND R3, R17, R204, PT ;  /* 0x000000cc11037233 */ /* 0x000fe20003803000 */
[----:B------:R-:W-:Y:S01]  /*6930*/  HMMA.16816.F32 R76, R8, R50, R36 ;  /* 0x00000032084c723c */ /* 0x000fe20000001824 */
[----:B---3--:R-:W-:-:S02]  /*6940*/  F2FP.F16.F32.PACK_AB R14, R167, R168 ;  /* 0x000000a8a70e723e */ /* 0x008fc400000000ff */
[----:B------:R-:W-:Y:S02]  /*6950*/  LOP3.LUT R17, R6, UR11, R151, 0x96, !PT ;  /* 0x0000000b06117c12 */ /* 0x000fe4000f8e9697 */
[----:B------:R-:W-:Y:S02]  /*6960*/  LOP3.LUT R14, R14, R3, RZ, 0xc0, !PT ;  /* 0x000000030e0e7212 */ /* 0x000fe400078ec0ff */
[----:B------:R-:W-:Y:S01]  /*6970*/  HSET2.LE.AND R3, R18, R204, PT ;  /* 0x000000cc12037233 */ /* 0x000fe20003803000 */
[----:B------:R-:W-:Y:S01]  /*6980*/  IMAD.WIDE.U32 R8, R17, -0x2daee0ad, RZ ;  /* 0xd2511f5311087825 */ /* 0x000fe200078e00ff */
[----:B-1----:R-:W-:-:S04]  /*6990*/  F2FP.F16.F32.PACK_AB R12, R161, R164 ;  /* 0x000000a4a10c723e */ /* 0x002fc800000000ff */
[----:B------:R-:W-:Y:S02]  /*69a0*/  LOP3.LUT R15, R12, R15, RZ, 0xc0, !PT ;  /* 0x0000000f0c0f7212 */ /* 0x000fe400078ec0ff */
[----:B------:R-:W-:Y:S02]  /*69b0*/  LOP3.LUT R12, R16, R13, RZ, 0xc0, !PT ;  /* 0x0000000d100c7212 */ /* 0x000fe400078ec0ff */
[--C-:B------:R-:W-:Y:S02]  /*69c0*/  LOP3.LUT R16, R250, UR15, R7.reuse, 0x96, !PT ;  /* 0x0000000ffa107c12 */ /* 0x100fe4000f8e9607 */
[----:B--2---:R-:W-:Y:S02]  /*69d0*/  F2FP.F16.F32.PACK_AB R13, R157, R158 ;  /* 0x0000009e9d0d723e */ /* 0x004fe400000000ff */
[----:B------:R-:W-:Y:S01]  /*69e0*/  LOP3.LUT R7, R246, UR15, R7, 0x96, !PT ;  /* 0x0000000ff6077c12 */ /* 0x000fe2000f8e9607 */
[----:B------:R-:W-:Y:S01]  /*69f0*/  IMAD.WIDE.U32 R10, R16, -0x2daee0ad, RZ ;  /* 0xd2511f53100a7825 */ /* 0x000fe200078e00ff */
[----:B------:R-:W-:-:S04]  /*6a00*/  LOP3.LUT R13, R13, R3, RZ, 0xc0, !PT ;  /* 0x000000030d0d7212 */ /* 0x000fc800078ec0ff */
[----:B------:R-:W-:Y:S02]  /*6a10*/  LOP3.LUT R11, R172, UR14, R11, 0x96, !PT ;  /* 0x0000000eac0b7c12 */ /* 0x000fe4000f8e960b */
[----:B------:R-:W-:Y:S01]  /*6a20*/  LOP3.LUT R3, R10, UR4, R9, 0x96, !PT ;  /* 0x000000040a037c12 */ /* 0x000fe2000f8e9609 */
[--C-:B------:R-:W-:Y:S01]  /*6a30*/  FFMA.FTZ R9, R144, UR17, -R5.reuse ;  /* 0x0000001190097c23 */ /* 0x100fe20008010805 */
[----:B------:R-:W-:Y:S01]  /*6a40*/  FFMA.FTZ R10, R69, UR17, -R5 ;  /* 0x00000011450a7c23 */ /* 0x000fe20008010805 */
[----:B------:R-:W-:Y:S01]  /*6a50*/  IMAD.WIDE.U32 R16, R11, -0x326172a9, RZ ;  /* 0xcd9e8d570b107825 */ /* 0x000fe200078e00ff */
[----:B------:R-:W-:Y:S01]  /*6a60*/  LOP3.LUT R11, R6, UR11, R243, 0x96, !PT ;  /* 0x0000000b060b7c12 */ /* 0x000fe2000f8e96f3 */
[----:B------:R1:W-:Y:S01]  /*6a70*/  MUFU.EX2 R156, R9 ;  /* 0x00000009009c7308 */ /* 0x0003e20000000800 */
[----:B------:R-:W-:Y:S01]  /*6a80*/  HMMA.16816.F32 R64, R12, R40, R60 ;  /* 0x000000280c40723c */ /* 0x000fe2000000183c */
[----:B------:R-:W-:-:S04]  /*6a90*/  IMAD.WIDE.U32 R36, R3, -0x326172a9, RZ ;  /* 0xcd9e8d5703247825 */ /* 0x000fc800078e00ff */
[----:B------:R-:W-:Y:S01]  /*6aa0*/  IMAD.WIDE.U32 R18, R11, -0x2daee0ad, RZ ;  /* 0xd2511f530b127825 */ /* 0x000fe200078e00ff */
[----:B------:R-:W-:Y:S01]  /*6ab0*/  LOP3.LUT R3, R16, UR8, R37, 0x96, !PT ;  /* 0x0000000810037c12 */ /* 0x000fe2000f8e9625 */
[----:B------:R2:W-:Y:S01]  /*6ac0*/  MUFU.EX2 R151, R10 ;  /* 0x0000000a00977308 */ /* 0x0005e20000000800 */
[----:B------:R-:W-:Y:S03]  /*6ad0*/  HMMA.16816.F32 R60, R12, R44, R56 ;  /* 0x0000002c0c3c723c */ /* 0x000fe60000001838 */
[----:B------:R-:W-:-:S04]  /*6ae0*/  IMAD.WIDE.U32 R172, R3, -0x2daee0ad, RZ ;  /* 0xd2511f5303ac7825 */ /* 0x000fc800078e00ff */
[----:B------:R-:W-:Y:S01]  /*6af0*/  FFMA.FTZ R3, R145, UR17, -R5 ;  /* 0x0000001191037c23 */ /* 0x000fe20008010805 */
[----:B-1----:R-:W-:Y:S01]  /*6b00*/  LOP3.LUT R9, R150, UR9, R17, 0x96, !PT ;  /* 0x0000000996097c12 */ /* 0x002fe2000f8e9611 */
[----:B------:R-:W-:Y:S02]  /*6b10*/  HMMA.16816.F32 R152, R12, R48, R24 ;  /* 0x000000300c98723c */ /* 0x000fe40000001818 */
[----:B------:R1:W-:Y:S01]  /*6b20*/  MUFU.EX2 R150, R3 ;  /* 0x0000000300967308 */ /* 0x0003e20000000800 */
[----:B------:R-:W3:Y:S01]  /*6b30*/  LDSM.16.MT88.4 R24, [R192+0x7000] ;  /* 0x00700000c018783b */ /* 0x000ee20000004200 */
[----:B------:R-:W-:-:S04]  /*6b40*/  IMAD.WIDE.U32 R16, R9, -0x2daee0ad, RZ ;  /* 0xd2511f5309107825 */ /* 0x000fc800078e00ff */
[----:B--2---:R-:W-:Y:S01]  /*6b50*/  FFMA.FTZ R10, R146, UR17, -R5 ;  /* 0x00000011920a7c23 */ /* 0x004fe20008010805 */
[----:B------:R-:W-:Y:S01]  /*6b60*/  HMMA.16816.F32 R92, R12, R20, R92 ;  /* 0x000000140c5c723c */ /* 0x000fe2000000185c */
[----:B------:R-:W-:Y:S01]  /*6b70*/  LOP3.LUT R6, R8, UR24, R17, 0x96, !PT ;  /* 0x0000001808067c12 */ /* 0x000fe2000f8e9611 */
[----:B------:R-:W-:Y:S01]  /*6b80*/  IMAD.WIDE.U32 R8, R7, -0x2daee0ad, RZ ;  /* 0xd2511f5307087825 */ /* 0x000fe200078e00ff */
[----:B------:R-:W-:Y:S03]  /*6b90*/  MUFU.EX2 R149, R10 ;  /* 0x0000000a00957308 */ /* 0x000fe60000000800 */
[----:B------:R-:W-:Y:S01]  /*6ba0*/  IMAD.WIDE.U32 R30, R6, -0x326172a9, RZ ;  /* 0xcd9e8d57061e7825 */ /* 0x000fe200078e00ff */
[----:B------:R-:W-:-:S03]  /*6bb0*/  LOP3.LUT R19, R8, UR4, R19, 0x96, !PT ;  /* 0x0000000408137c12 */ /* 0x000fc6000f8e9613 */
[----:B------:R-:W-:Y:S01]  /*6bc0*/  FFMA.FTZ R8, R148, UR17, -R4 ;  /* 0x0000001194087c23 */ /* 0x000fe20008010804 */
[----:B------:R-:W-:Y:S01]  /*6bd0*/  LOP3.LUT R28, R244, UR14, R9, 0x96, !PT ;  /* 0x0000000ef41c7c12 */ /* 0x000fe2000f8e9609 */
[C---:B------:R-:W-:Y:S01]  /*6be0*/  HMMA.16816.F32 R56, R12.reuse, R22, R108 ;  /* 0x000000160c38723c */ /* 0x040fe2000000186c */
[----:B-1----:R-:W-:Y:S01]  /*6bf0*/  LOP3.LUT R3, R16, UR23, R173, 0x96, !PT ;  /* 0x0000001710037c12 */ /* 0x002fe2000f8e96ad */
[----:B------:R1:W-:Y:S01]  /*6c00*/  MUFU.EX2 R148, R8 ;  /* 0x0000000800947308 */ /* 0x0003e20000000800 */
[----:B------:R-:W2:Y:S03]  /*6c10*/  LDSM.16.MT88.4 R20, [R197+0x7000] ;  /* 0x00700000c514783b */ /* 0x000ea60000004200 */
[----:B------:R-:W-:Y:S02]  /*6c20*/  IMAD.WIDE.U32 R6, R3, -0x326172a9, RZ ;  /* 0xcd9e8d5703067825 */ /* 0x000fe400078e00ff */
[----:B------:R-:W-:Y:S01]  /*6c30*/  HMMA.16816.F32 R52, R12, R42, R104 ;  /* 0x0000002a0c34723c */ /* 0x000fe20000001868 */
[----:B------:R-:W4:Y:S02]  /*6c40*/  LDSM.16.MT88.4 R40, [R196+0x7000] ;  /* 0x00700000c428783b */ /* 0x000f240000004200 */
[----:B------:R-:W-:-:S02]  /*6c50*/  LOP3.LUT R3, R30, UR6, R7, 0x96, !PT ;  /* 0x000000061e037c12 */ /* 0x000fc4000f8e9607 */
[C---:B------:R-:W-:Y:S01]  /*6c60*/  PRMT R11, R6.reuse, 0x7773, RZ ;  /* 0x00007773060b7816 */ /* 0x040fe200000000ff */
[----:B------:R-:W-:Y:S01]  /*6c70*/  LDSM.16.MT88.4 R104, [R197+0x7800] ;  /* 0x00780000c568783b */ /* 0x000fe20000004200 */
[C---:B------:R-:W-:Y:S01]  /*6c80*/  PRMT R7, R6.reuse, 0x7772, RZ ;  /* 0x0000777206077816 */ /* 0x040fe200000000ff */
[C---:B------:R-:W-:Y:S01]  /*6c90*/  HMMA.16816.F32 R44, R12.reuse, R46, R132 ;  /* 0x0000002e0c2c723c */ /* 0x040fe20000001884 */
[----:B------:R-:W-:Y:S02]  /*6ca0*/  PRMT R17, R6, 0x7771, RZ ;  /* 0x0000777106117816 */ /* 0x000fe400000000ff */
[----:B------:R-:W-:Y:S01]  /*6cb0*/  PRMT R11, R7, 0x5410, R11 ;  /* 0x00005410070b7816 */ /* 0x000fe2000000000b */
[----:B------:R-:W-:Y:S01]  /*6cc0*/  FFMA.FTZ R7, R147, UR17, -R4 ;  /* 0x0000001193077c23 */ /* 0x000fe20008010804 */
[----:B-1----:R-:W-:Y:S01]  /*6cd0*/  IMAD.MOV.U32 R8, RZ, RZ, R6 ;  /* 0x000000ffff087224 */ /* 0x002fe200078e0006 */
[C---:B------:R-:W-:Y:S02]  /*6ce0*/  LOP3.LUT R6, R3.reuse, 0xffff, RZ, 0xc0, !PT ;  /* 0x0000ffff03067812 */ /* 0x040fe400078ec0ff */
[----:B------:R1:W5:Y:S01]  /*6cf0*/  MUFU.EX2 R147, R7 ;  /* 0x0000000700937308 */ /* 0x0003620000000800 */
[----:B------:R-:W-:Y:S01]  /*6d00*/  LOP3.LUT R10, R3, 0xff, RZ, 0xc0, !PT ;  /* 0x000000ff030a7812 */ /* 0x000fe200078ec0ff */
[----:B------:R-:W-:Y:S01]  /*6d10*/  HMMA.16816.F32 R48, R12, R50, R120 ;  /* 0x000000320c30723c */ /* 0x000fe20000001878 */
[----:B------:R-:W-:Y:S01]  /*6d20*/  LOP3.LUT R16, R8, 0xff, RZ, 0xc0, !PT ;  /* 0x000000ff08107812 */ /* 0x000fe200078ec0ff */
[----:B------:R-:W-:Y:S01]  /*6d30*/  FFMA.FTZ R8, R159, UR17, -R4 ;  /* 0x000000119f087c23 */ /* 0x000fe20008010804 */
[----:B------:R-:W-:Y:S01]  /*6d40*/  SHF.R.U32.HI R9, RZ, 0x18, R3 ;  /* 0x00000018ff097819 */ /* 0x000fe20000011603 */
[----:B------:R-:W-:Y:S01]  /*6d50*/  LDSM.16.MT88.4 R120, [R193+0x7800] ;  /* 0x00780000c178783b */ /* 0x000fe20000004200 */
[----:B------:R-:W-:Y:S01]  /*6d60*/  SHF.R.U32.HI R6, RZ, 0x8, R6 ;  /* 0x00000008ff067819 */ /* 0x000fe20000011606 */
[----:B------:R3:W-:Y:S03]  /*6d70*/  MUFU.EX2 R146, R8 ;  /* 0x0000000800927308 */ /* 0x0007e60000000800 */
[----:B------:R-:W-:-:S02]  /*6d80*/  PRMT R6, R10, 0x5410, R6 ;  /* 0x000054100a067816 */ /* 0x000fc40000000006 */
[----:B-1----:R-:W-:-:S04]  /*6d90*/  PRMT R7, R3, 0x7632, R7 ;  /* 0x0000763203077816 */ /* 0x002fc80000000007 */
[----:B------:R-:W-:Y:S02]  /*6da0*/  LOP3.LUT R3, R7, 0xff, RZ, 0xc0, !PT ;  /* 0x000000ff07037812 */ /* 0x000fe400078ec0ff */
[----:B------:R-:W-:Y:S02]  /*6db0*/  LOP3.LUT R7, R11, 0xff00ff, RZ, 0xc0, !PT ;  /* 0x00ff00ff0b077812 */ /* 0x000fe400078ec0ff */
[----:B---3--:R-:W-:Y:S01]  /*6dc0*/  PRMT R8, R16, 0x5410, R17 ;  /* 0x0000541010087816 */ /* 0x008fe20000000011 */
[----:B------:R-:W-:Y:S01]  /*6dd0*/  FFMA.FTZ R16, R162, UR17, -R0 ;  /* 0x00000011a2107c23 */ /* 0x000fe20008010800 */
[----:B------:R-:W-:Y:S01]  /*6de0*/  PRMT R17, R3, 0x5410, R9 ;  /* 0x0000541003117816 */ /* 0x000fe20000000009 */
[----:B------:R-:W-:Y:S01]  /*6df0*/  FFMA.FTZ R3, R160, UR17, -R4 ;  /* 0x00000011a0037c23 */ /* 0x000fe20008010804 */
[----:B------:R-:W-:Y:S01]  /*6e00*/  HSET2.LE.AND R7, R7, R204, PT ;  /* 0x000000cc07077233 */ /* 0x000fe20003803000 */
[----:B------:R-:W-:Y:S01]  /*6e10*/  MUFU.EX2 R144, R16 ;  /* 0x0000001000907308 */ /* 0x000fe20000000800 */
[----:B-----5:R-:W-:-:S02]  /*6e20*/  F2FP.F16.F32.PACK_AB R11, R147, R148 ;  /* 0x00000094930b723e */ /* 0x020fc400000000ff */
[----:B------:R-:W-:Y:S02]  /*6e30*/  F2FP.F16.F32.PACK_AB R9, R151, R156 ;  /* 0x0000009c9709723e */ /* 0x000fe400000000ff */
[----:B------:R-:W-:Y:S01]  /*6e40*/  LOP3.LUT R11, R11, R7, RZ, 0xc0, !PT ;  /* 0x000000070b0b7212 */ /* 0x000fe200078ec0ff */
[----:B------:R-:W-:Y:S02]  /*6e50*/  FFMA.FTZ R7, R163, UR17, -R0 ;  /* 0x00000011a3077c23 */ /* 0x000fe40008010800 */
[----:B------:R1:W3:Y:S08]  /*6e60*/  MUFU.EX2 R145, R3 ;  /* 0x0000000300917308 */ /* 0x0002f00000000800 */
[----:B------:R5:W-:Y:S01]  /*6e70*/  MUFU.EX2 R75, R7 ;  /* 0x00000007004b7308 */ /* 0x000be20000000800 */
[----:B-1----:R-:W-:-:S02]  /*6e80*/  HSET2.LE.AND R3, R8, R204, PT ;  /* 0x000000cc08037233 */ /* 0x002fc40003803000 */
[----:B------:R-:W-:Y:S02]  /*6e90*/  HSET2.LE.AND R8, R6, R204, PT ;  /* 0x000000cc06087233 */ /* 0x000fe40003803000 */
[----:B------:R-:W-:-:S03]  /*6ea0*/  F2FP.F16.F32.PACK_AB R6, R149, R150 ;  /* 0x000000969506723e */ /* 0x000fc600000000ff */
[----:B------:R-:W-:Y:S01]  /*6eb0*/  LOP3.LUT R8, R9, R8, RZ, 0xc0, !PT ;  /* 0x0000000809087212 */ /* 0x000fe200078ec0ff */
[----:B-----5:R-:W-:Y:S01]  /*6ec0*/  FFMA.FTZ R7, R165, UR17, -R0 ;  /* 0x00000011a5077c23 */ /* 0x020fe20008010800 */
[----:B------:R-:W-:Y:S02]  /*6ed0*/  LOP3.LUT R10, R6, R3, RZ, 0xc0, !PT ;  /* 0x00000003060a7212 */ /* 0x000fe400078ec0ff */
[----:B------:R-:W-:Y:S01]  /*6ee0*/  HSET2.LE.AND R3, R17, R204, PT ;  /* 0x000000cc11037233 */ /* 0x000fe20003803000 */
[----:B------:R-:W-:Y:S01]  /*6ef0*/  IMAD.WIDE.U32 R16, R28, -0x326172a9, RZ ;  /* 0xcd9e8d571c107825 */ /* 0x000fe200078e00ff */
[----:B---3--:R-:W-:Y:S01]  /*6f00*/  F2FP.F16.F32.PACK_AB R6, R145, R146 ;  /* 0x000000929106723e */ /* 0x008fe200000000ff */
[----:B------:R1:W-:Y:S02]  /*6f10*/  MUFU.EX2 R69, R7 ;  /* 0x0000000700457308 */ /* 0x0003e40000000800 */
[----:B------:R-:W-:Y:S01]  /*6f20*/  IMAD.WIDE.U32 R28, R19, -0x326172a9, RZ ;  /* 0xcd9e8d57131c7825 */ /* 0x000fe200078e00ff */
[----:B------:R-:W-:-:S02]  /*6f30*/  LOP3.LUT R9, R6, R3, RZ, 0xc0, !PT ;  /* 0x0000000306097212 */ /* 0x000fc400078ec0ff */
[----:B------:R-:W-:Y:S02]  /*6f40*/  LOP3.LUT R6, R242, UR9, R17, 0x96, !PT ;  /* 0x00000009f2067c12 */ /* 0x000fe4000f8e9611 */
[----:B------:R-:W-:-:S03]  /*6f50*/  LOP3.LUT R3, R16, UR8, R29, 0x96, !PT ;  /* 0x0000000810037c12 */ /* 0x000fc6000f8e961d */
[----:B------:R-:W-:Y:S01]  /*6f60*/  HMMA.16816.F32 R84, R8, R26, R88 ;  /* 0x0000001a0854723c */ /* 0x000fe20000001858 */
[----:B------:R-:W3:Y:S01]  /*6f70*/  LDSM.16.MT88.4 R88, [R192+0x7800] ;  /* 0x00780000c058783b */ /* 0x000ee20000004200 */
[----:B------:R-:W-:-:S04]  /*6f80*/  IMAD.WIDE.U32 R162, R3, -0x2daee0ad, RZ ;  /* 0xd2511f5303a27825 */ /* 0x000fc800078e00ff */
[----:B------:R-:W-:Y:S01]  /*6f90*/  FFMA.FTZ R3, R166, UR17, -R0 ;  /* 0x00000011a6037c23 */ /* 0x000fe20008010800 */
[----:B-1----:R-:W-:-:S03]  /*6fa0*/  IMAD.WIDE.U32 R6, R6, -0x2daee0ad, RZ ;  /* 0xd2511f5306067825 */ /* 0x002fc600078e00ff */
[----:B------:R1:W5:Y:S01]  /*6fb0*/  MUFU.EX2 R74, R3 ;  /* 0x00000003004a7308 */ /* 0x0003620000000800 */
[----:B------:R-:W-:Y:S01]  /*6fc0*/  HMMA.16816.F32 R80, R8, R24, R116 ;  /* 0x000000180850723c */ /* 0x000fe20000001874 */
[----:B------:R-:W-:-:S05]  /*6fd0*/  LOP3.LUT R12, R18, UR24, R7, 0x96, !PT ;  /* 0x00000018120c7c12 */ /* 0x000fca000f8e9607 */
[----:B------:R-:W-:Y:S02]  /*6fe0*/  IMAD.WIDE.U32 R18, R12, -0x326172a9, RZ ;  /* 0xcd9e8d570c127825 */ /* 0x000fe400078e00ff */
[----:B--2---:R-:W-:Y:S01]  /*6ff0*/  HMMA.16816.F32 R96, R8, R20, R128 ;  /* 0x000000140860723c */ /* 0x004fe20000001880 */
[----:B-1----:R-:W-:Y:S01]  /*7000*/  LOP3.LUT R3, R6, UR23, R163, 0x96, !PT ;  /* 0x0000001706037c12 */ /* 0x002fe2000f8e96a3 */
[----:B------:R-:W-:-:S06]  /*7010*/  FFMA.FTZ R6, R176, UR17, -R2 ;  /* 0x00000011b0067c23 */ /* 0x000fcc0008010802 */
[C---:B------:R-:W-:Y:S01]  /*7020*/  HMMA.16816.F32 R108, R8.reuse, R32, R136 ;  /* 0x00000020086c723c */ /* 0x040fe20000001888 */
[----:B------:R1:W-:Y:S07]  /*7030*/  MUFU.EX2 R38, R6 ;  /* 0x0000000600267308 */ /* 0x0003ee0000000800 */
[C---:B----4-:R-:W-:Y:S08]  /*7040*/  HMMA.16816.F32 R128, R8.reuse, R40, R112 ;  /* 0x000000280880723c */ /* 0x050ff00000001870 */
[----:B------:R-:W-:Y:S01]  /*7050*/  HMMA.16816.F32 R100, R8, R22, R100 ;  /* 0x000000160864723c */ /* 0x000fe20000001864 */
[----:B-1----:R-:W-:-:S04]  /*7060*/  IMAD.WIDE.U32 R6, R3, -0x326172a9, RZ ;  /* 0xcd9e8d5703067825 */ /* 0x002fc800078e00ff */
[----:B------:R-:W-:Y:S01]  /*7070*/  FFMA.FTZ R3, R174, UR17, -R2 ;  /* 0x00000011ae037c23 */ /* 0x000fe20008010802 */
[----:B------:R-:W-:Y:S01]  /*7080*/  IMAD.MOV.U32 R12, RZ, RZ, R6 ;  /* 0x000000ffff0c7224 */ /* 0x000fe200078e0006 */
[C---:B------:R-:W-:Y:S02]  /*7090*/  PRMT R17, R6.reuse, 0x7771, RZ ;  /* 0x0000777106117816 */ /* 0x040fe400000000ff */
[----:B------:R1:W-:Y:S01]  /*70a0*/  MUFU.EX2 R68, R3 ;  /* 0x0000000300447308 */ /* 0x0003e20000000800 */
[C---:B------:R-:W-:Y:S01]  /*70b0*/  PRMT R14, R6.reuse, 0x7773, RZ ;  /* 0x00007773060e7816 */ /* 0x040fe200000000ff */
[C---:B------:R-:W-:Y:S01]  /*70c0*/  HMMA.16816.F32 R116, R8.reuse, R34, R124 ;  /* 0x000000220874723c */ /* 0x040fe2000000187c */
[----:B------:R-:W-:Y:S01]  /*70d0*/  PRMT R13, R6, 0x7772, RZ ;  /* 0x00007772060d7816 */ /* 0x000fe200000000ff */
[--C-:B------:R-:W-:Y:S01]  /*70e0*/  FFMA.FTZ R6, R178, UR17, -R2.reuse ;  /* 0x00000011b2067c23 */ /* 0x100fe20008010802 */
[----:B------:R-:W-:Y:S01]  /*70f0*/  LOP3.LUT R15, R12, 0xff, RZ, 0xc0, !PT ;  /* 0x000000ff0c0f7812 */ /* 0x000fe200078ec0ff */
[----:B------:R-:W-:Y:S01]  /*7100*/  FFMA.FTZ R12, R185, UR17, -R2 ;  /* 0x00000011b90c7c23 */ /* 0x000fe20008010802 */
[----:B------:R-:W-:Y:S01]  /*7110*/  PRMT R16, R13, 0x5410, R14 ;  /* 0x000054100d107816 */ /* 0x000fe2000000000e */
[----:B------:R2:W4:Y:S01]  /*7120*/  MUFU.EX2 R39, R6 ;  /* 0x0000000600277308 */ /* 0x0005220000000800 */
[----:B------:R-:W-:Y:S01]  /*7130*/  PRMT R15, R15, 0x5410, R17 ;  /* 0x000054100f0f7816 */ /* 0x000fe20000000011 */
[----:B------:R-:W-:Y:S01]  /*7140*/  HMMA.16816.F32 R76, R8, R42, R76 ;  /* 0x0000002a084c723c */ /* 0x000fe2000000184c */
[----:B------:R-:W-:-:S05]  /*7150*/  LOP3.LUT R16, R16, 0xff00ff, RZ, 0xc0, !PT ;  /* 0x00ff00ff10107812 */ /* 0x000fca00078ec0ff */
[----:B------:R5:W3:Y:S01]  /*7160*/  MUFU.EX2 R37, R12 ;  /* 0x0000000c00257308 */ /* 0x000ae20000000800 */
[----:B-1----:R-:W-:-:S04]  /*7170*/  LOP3.LUT R3, R18, UR6, R7, 0x96, !PT ;  /* 0x0000000612037c12 */ /* 0x002fc8000f8e9607 */
[C---:B------:R-:W-:Y:S02]  /*7180*/  LOP3.LUT R14, R3.reuse, 0xff, RZ, 0xc0, !PT ;  /* 0x000000ff030e7812 */ /* 0x040fe400078ec0ff */
[C---:B------:R-:W-:Y:S02]  /*7190*/  PRMT R7, R3.reuse, 0x7632, R7 ;  /* 0x0000763203077816 */ /* 0x040fe40000000007 */
[----:B--2---:R-:W-:Y:S02]  /*71a0*/  LOP3.LUT R6, R3, 0xffff, RZ, 0xc0, !PT ;  /* 0x0000ffff03067812 */ /* 0x004fe400078ec0ff */
[----:B------:R-:W-:Y:S02]  /*71b0*/  SHF.R.U32.HI R13, RZ, 0x18, R3 ;  /* 0x00000018ff0d7819 */ /* 0x000fe40000011603 */
[----:B------:R-:W-:Y:S02]  /*71c0*/  HSET2.LE.AND R3, R15, R204, PT ;  /* 0x000000cc0f037233 */ /* 0x000fe40003803000 */
[----:B------:R-:W-:-:S02]  /*71d0*/  LOP3.LUT R7, R7, 0xff, RZ, 0xc0, !PT ;  /* 0x000000ff07077812 */ /* 0x000fc400078ec0ff */
[----:B-----5:R-:W-:Y:S02]  /*71e0*/  SHF.R.U32.HI R12, RZ, 0x8, R6 ;  /* 0x00000008ff0c7819 */ /* 0x020fe40000011606 */
[----:B------:R-:W-:Y:S02]  /*71f0*/  F2FP.F16.F32.PACK_AB R6, R74, R69 ;  /* 0x000000454a06723e */ /* 0x000fe400000000ff */
[----:B------:R-:W-:Y:S02]  /*7200*/  PRMT R12, R14, 0x5410, R12 ;  /* 0x000054100e0c7816 */ /* 0x000fe4000000000c */
[----:B------:R-:W-:Y:S02]  /*7210*/  LOP3.LUT R14, R6, R3, RZ, 0xc0, !PT ;  /* 0x00000003060e7212 */ /* 0x000fe400078ec0ff */
[----:B------:R-:W-:Y:S02]  /*7220*/  HSET2.LE.AND R3, R16, R204, PT ;  /* 0x000000cc10037233 */ /* 0x000fe40003803000 */
[----:B----4-:R-:W-:-:S02]  /*7230*/  F2FP.F16.F32.PACK_AB R6, R39, R68 ;  /* 0x000000442706723e */ /* 0x010fc400000000ff */
[----:B------:R-:W-:Y:S02]  /*7240*/  PRMT R13, R7, 0x5410, R13 ;  /* 0x00005410070d7816 */ /* 0x000fe4000000000d */
[----:B------:R-:W-:Y:S01]  /*7250*/  LOP3.LUT R15, R6, R3, RZ, 0xc0, !PT ;  /* 0x00000003060f7212 */ /* 0x000fe200078ec0ff */
[----:B------:R-:W-:Y:S01]  /*7260*/  FFMA.FTZ R3, R210, UR17, -R5 ;  /* 0x00000011d2037c23 */ /* 0x000fe20008010805 */
[--C-:B------:R-:W-:Y:S02]  /*7270*/  HSET2.LE.AND R7, R12, R204.reuse, PT ;  /* 0x000000cc0c077233 */ /* 0x100fe40003803000 */
[----:B------:R-:W-:Y:S01]  /*7280*/  HSET2.LE.AND R13, R13, R204, PT ;  /* 0x000000cc0d0d7233 */ /* 0x000fe20003803000 */
[----:B------:R1:W-:Y:S01]  /*7290*/  MUFU.EX2 R29, R3 ;  /* 0x00000003001d7308 */ /* 0x0003e20000000800 */
[----:B------:R-:W-:Y:S02]  /*72a0*/  F2FP.F16.F32.PACK_AB R12, R75, R144 ;  /* 0x000000904b0c723e */ /* 0x000fe400000000ff */
[----:B---3--:R-:W-:-:S02]  /*72b0*/  F2FP.F16.F32.PACK_AB R16, R37, R38 ;  /* 0x000000262510723e */ /* 0x008fc400000000ff */
[----:B------:R-:W-:Y:S02]  /*72c0*/  LOP3.LUT R12, R12, R7, RZ, 0xc0, !PT ;  /* 0x000000070c0c7212 */ /* 0x000fe400078ec0ff */
[----:B------:R-:W-:Y:S02]  /*72d0*/  LOP3.LUT R13, R16, R13, RZ, 0xc0, !PT ;  /* 0x0000000d100d7212 */ /* 0x000fe400078ec0ff */
[----:B------:R-:W-:-:S05]  /*72e0*/  LOP3.LUT R6, R36, UR7, R31, 0x96, !PT ;  /* 0x0000000724067c12 */ /* 0x000fca000f8e961f */
[----:B------:R-:W-:Y:S01]  /*72f0*/  HMMA.16816.F32 R56, R12, R26, R56 ;  /* 0x0000001a0c38723c */ /* 0x000fe20000001838 */
[----:B------:R-:W-:-:S04]  /*7300*/  IMAD.WIDE.U32 R6, R6, -0x2daee0ad, RZ ;  /* 0xd2511f5306067825 */ /* 0x000fc800078e00ff */
[----:B-1----:R-:W-:Y:S01]  /*7310*/  FFMA.FTZ R3, R212, UR17, -R5 ;  /* 0x00000011d4037c23 */ /* 0x002fe20008010805 */
[----:B------:R-:W-:Y:S01]  /*7320*/  IMAD.MOV.U32 R8, RZ, RZ, R6 ;  /* 0x000000ffff087224 */ /* 0x000fe200078e0006 */
[C---:B------:R-:W-:Y:S02]  /*7330*/  PRMT R11, R6.reuse, 0x7771, RZ ;  /* 0x00007771060b7816 */ /* 0x040fe400000000ff */
[----:B------:R1:W-:Y:S01]  /*7340*/  MUFU.EX2 R30, R3 ;  /* 0x00000003001e7308 */ /* 0x0003e20000000800 */
[----:B------:R-:W-:Y:S01]  /*7350*/  HMMA.16816.F32 R92, R12, R24, R92 ;  /* 0x000000180c5c723c */ /* 0x000fe2000000185c */
[----:B------:R-:W-:Y:S02]  /*7360*/  PRMT R10, R6, 0x7773, RZ ;  /* 0x00007773060a7816 */ /* 0x000fe400000000ff */
[----:B------:R-:W-:-:S05]  /*7370*/  LOP3.LUT R9, R8, 0xff, RZ, 0xc0, !PT ;  /* 0x000000ff08097812 */ /* 0x000fca00078ec0ff */
[----:B------:R-:W-:Y:S01]  /*7380*/  HMMA.16816.F32 R52, R12, R22, R52 ;  /* 0x000000160c34723c */ /* 0x000fe20000001834 */
[----:B-1----:R-:W-:-:S07]  /*7390*/  FFMA.FTZ R3, R188, UR17, -R5 ;  /* 0x00000011bc037c23 */ /* 0x002fce0008010805 */
[C---:B------:R-:W-:Y:S01]  /*73a0*/  HMMA.16816.F32 R64, R12.reuse, R20, R64 ;  /* 0x000000140c40723c */ /* 0x040fe20000001840 */
[----:B------:R1:W-:Y:S07]  /*73b0*/  MUFU.EX2 R27, R3 ;  /* 0x00000003001b7308 */ /* 0x0003ee0000000800 */
[C---:B------:R-:W-:Y:S08]  /*73c0*/  HMMA.16816.F32 R60, R12.reuse, R32, R60 ;  /* 0x000000200c3c723c */ /* 0x040ff0000000183c */
[----:B------:R-:W-:Y:S01]  /*73d0*/  HMMA.16816.F32 R44, R12, R34, R44 ;  /* 0x000000220c2c723c */ /* 0x000fe2000000182c */
[----:B-1----:R-:W-:Y:S01]  /*73e0*/  FFMA.FTZ R3, R180, UR17, -R5 ;  /* 0x00000011b4037c23 */ /* 0x002fe20008010805 */
[----:B------:R-:W-:-:S03]  /*73f0*/  FFMA.FTZ R5, R218, UR17, -R4 ;  /* 0x00000011da057c23 */ /* 0x000fc60008010804 */
[----:B------:R1:W2:Y:S03]  /*7400*/  MUFU.EX2 R26, R3 ;  /* 0x00000003001a7308 */ /* 0x0002a60000000800 */
[C---:B------:R-:W-:Y:S05]  /*7410*/  HMMA.16816.F32 R124, R12.reuse, R40, R152 ;  /* 0x000000280c7c723c */ /* 0x040fea0000001898 */
[----:B------:R3:W-:Y:S03]  /*7420*/  MUFU.EX2 R25, R5 ;  /* 0x0000000500197308 */ /* 0x0007e60000000800 */
[----:B------:R-:W-:Y:S01]  /*7430*/  HMMA.16816.F32 R48, R12, R42, R48 ;  /* 0x0000002a0c30723c */ /* 0x000fe20000001830 */
[----:B------:R-:W4:Y:S01]  /*7440*/  LDSM.16.MT88.4 R12, [R196+0x7800] ;  /* 0x00780000c40c783b */ /* 0x000f220000004200 */
[----:B-1----:R-:W-:-:S02]  /*7450*/  LOP3.LUT R3, R172, UR22, R7, 0x96, !PT ;  /* 0x00000016ac037c12 */ /* 0x002fc4000f8e9607 */
[----:B------:R-:W-:Y:S01]  /*7460*/  PRMT R7, R6, 0x7772, RZ ;  /* 0x0000777206077816 */ /* 0x000fe200000000ff */
[----:B------:R-:W-:Y:S01]  /*7470*/  FFMA.FTZ R6, R187, UR17, -R4 ;  /* 0x00000011bb067c23 */ /* 0x000fe20008010804 */
[----:B------:R-:W-:Y:S02]  /*7480*/  LOP3.LUT R8, R3, 0xff, RZ, 0xc0, !PT ;  /* 0x000000ff03087812 */ /* 0x000fe400078ec0ff */
[----:B------:R-:W-:Y:S01]  /*7490*/  PRMT R7, R7, 0x5410, R10 ;  /* 0x0000541007077816 */ /* 0x000fe2000000000a */
[----:B------:R1:W5:Y:S01]  /*74a0*/  MUFU.EX2 R24, R6 ;  /* 0x0000000600187308 */ /* 0x0003620000000800 */
[----:B---3--:R-:W-:Y:S02]  /*74b0*/  LOP3.LUT R5, R3, 0xffff, RZ, 0xc0, !PT ;  /* 0x0000ffff03057812 */ /* 0x008fe400078ec0ff */
[----:B------:R-:W-:Y:S02]  /*74c0*/  PRMT R10, R9, 0x5410, R11 ;  /* 0x00005410090a7816 */ /* 0x000fe4000000000b */
[----:B------:R-:W-:-:S02]  /*74d0*/  SHF.R.U32.HI R5, RZ, 0x8, R5 ;  /* 0x00000008ff057819 */ /* 0x000fc40000011605 */
[----:B------:R-:W-:Y:S02]  /*74e0*/  SHF.R.U32.HI R9, RZ, 0x18, R3 ;  /* 0x00000018ff097819 */ /* 0x000fe40000011603 */
[----:B------:R-:W-:Y:S01]  /*74f0*/  PRMT R11, R8, 0x5410, R5 ;  /* 0x00005410080b7816 */ /* 0x000fe20000000005 */
[----:B------:R-:W-:-:S04]  /*7500*/  FFMA.FTZ R5, R228, UR17, -R4 ;  /* 0x00000011e4057c23 */ /* 0x000fc80008010804 */
[----:B------:R-:W-:Y:S01]  /*7510*/  MUFU.EX2 R22, R5 ;  /* 0x0000000500167308 */ /* 0x000fe20000000800 */
[--C-:B-1----:R-:W-:Y:S01]  /*7520*/  FFMA.FTZ R6, R227, UR17, -R4.reuse ;  /* 0x00000011e3067c23 */ /* 0x102fe20008010804 */
[----:B------:R-:W-:Y:S02]  /*7530*/  PRMT R4, R3, 0x7632, R4 ;  /* 0x0000763203047816 */ /* 0x000fe40000000004 */
[----:B------:R-:W-:-:S04]  /*7540*/  HSET2.LE.AND R3, R10, R204, PT ;  /* 0x000000cc0a037233 */ /* 0x000fc80003803000 */
[----:B------:R1:W3:Y:S01]  /*7550*/  MUFU.EX2 R23, R6 ;  /* 0x0000000600177308 */ /* 0x0002e20000000800 */
[----:B------:R-:W-:Y:S02]  /*7560*/  LOP3.LUT R8, R4, 0xff, RZ, 0xc0, !PT ;  /* 0x000000ff04087812 */ /* 0x000fe400078ec0ff */
[----:B--2---:R-:W-:Y:S02]  /*7570*/  F2FP.F16.F32.PACK_AB R4, R26, R27 ;  /* 0x0000001b1a04723e */ /* 0x004fe400000000ff */
[----:B------:R-:W-:Y:S02]  /*7580*/  PRMT R8, R8, 0x5410, R9 ;  /* 0x0000541008087816 */ /* 0x000fe40000000009 */
[----:B------:R-:W-:Y:S02]  /*7590*/  LOP3.LUT R134, R4, R3, RZ, 0xc0, !PT ;  /* 0x0000000304867212 */ /* 0x000fe400078ec0ff */
[----:B------:R-:W-:Y:S02]  /*75a0*/  HSET2.LE.AND R3, R11, R204, PT ;  /* 0x000000cc0b037233 */ /* 0x000fe40003803000 */
[----:B------:R-:W-:-:S04]  /*75b0*/  F2FP.F16.F32.PACK_AB R4, R30, R29 ;  /* 0x0000001d1e04723e */ /* 0x000fc800000000ff */
[----:B------:R-:W-:Y:S01]  /*75c0*/  LOP3.LUT R132, R4, R3, RZ, 0xc0, !PT ;  /* 0x0000000304847212 */ /* 0x000fe200078ec0ff */
[--C-:B------:R-:W-:Y:S01]  /*75d0*/  FFMA.FTZ R3, R217, UR17, -R0.reuse ;  /* 0x00000011d9037c23 */ /* 0x100fe20008010800 */
[----:B-1----:R-:W-:Y:S01]  /*75e0*/  LOP3.LUT R6, R7, 0xff00ff, RZ, 0xc0, !PT ;  /* 0x00ff00ff07067812 */ /* 0x002fe200078ec0ff */
[----:B------:R-:W-:Y:S02]  /*75f0*/  FFMA.FTZ R7, R223, UR17, -R0 ;  /* 0x00000011df077c23 */ /* 0x000fe40008010800 */
[----:B------:R1:W-:Y:S02]  /*7600*/  MUFU.EX2 R17, R3 ;  /* 0x0000000300117308 */ /* 0x0003e40000000800 */
[----:B------:R-:W-:Y:S02]  /*7610*/  HSET2.LE.AND R5, R6, R204, PT ;  /* 0x000000cc06057233 */ /* 0x000fe40003803000 */
[----:B-----5:R-:W-:-:S04]  /*7620*/  F2FP.F16.F32.PACK_AB R6, R24, R25 ;  /* 0x000000191806723e */ /* 0x020fc800000000ff */
[----:B------:R-:W-:Y:S01]  /*7630*/  LOP3.LUT R135, R6, R5, RZ, 0xc0, !PT ;  /* 0x0000000506877212 */ /* 0x000fe200078ec0ff */
[--C-:B------:R-:W-:Y:S01]  /*7640*/  FFMA.FTZ R6, R211, UR17, -R0.reuse ;  /* 0x00000011d3067c23 */ /* 0x100fe20008010800 */
[----:B------:R-:W-:Y:S01]  /*7650*/  FFMA.FTZ R0, R216, UR17, -R0 ;  /* 0x00000011d8007c23 */ /* 0x000fe20008010800 */
[----:B------:R-:W-:Y:S01]  /*7660*/  HSET2.LE.AND R5, R8, R204, PT ;  /* 0x000000cc08057233 */ /* 0x000fe20003803000 */
[----:B------:R-:W-:Y:S01]  /*7670*/  MUFU.EX2 R21, R7 ;  /* 0x0000000700157308 */ /* 0x000fe20000000800 */
[----:B-1----:R-:W-:-:S07]  /*7680*/  FFMA.FTZ R3, R238, UR17, -R2 ;  /* 0x00000011ee037c23 */ /* 0x002fce0008010802 */
[----:B------:R3:W-:Y:S08]  /*7690*/  MUFU.EX2 R20, R6 ;  /* 0x0000000600147308 */ /* 0x0007f00000000800 */
[----:B------:R1:W2:Y:S08]  /*76a0*/  MUFU.EX2 R18, R0 ;  /* 0x0000000000127308 */ /* 0x0002b00000000800 */
[----:B------:R5:W-:Y:S01]  /*76b0*/  MUFU.EX2 R10, R3 ;  /* 0x00000003000a7308 */ /* 0x000be20000000800 */
[----:B---3--:R-:W-:-:S04]  /*76c0*/  F2FP.F16.F32.PACK_AB R6, R22, R23 ;  /* 0x000000171606723e */ /* 0x008fc800000000ff */
[----:B------:R-:W-:Y:S02]  /*76d0*/  LOP3.LUT R133, R6, R5, RZ, 0xc0, !PT ;  /* 0x0000000506857212 */ /* 0x000fe400078ec0ff */
[----:B-1----:R-:W-:-:S05]  /*76e0*/  LOP3.LUT R0, R28, UR7, R19, 0x96, !PT ;  /* 0x000000071c007c12 */ /* 0x002fca000f8e9613 */
[----:B------:R-:W-:Y:S01]  /*76f0*/  HMMA.16816.F32 R80, R132, R88, R80 ;  /* 0x000000588450723c */ /* 0x000fe20000001850 */
[----:B------:R-:W-:-:S04]  /*7700*/  IMAD.WIDE.U32 R4, R0, -0x2daee0ad, RZ ;  /* 0xd2511f5300047825 */ /* 0x000fc800078e00ff */
[----:B-----5:R-:W-:Y:S01]  /*7710*/  FFMA.FTZ R3, R232, UR17, -R2 ;  /* 0x00000011e8037c23 */ /* 0x020fe20008010802 */
[----:B------:R-:W-:Y:S01]  /*7720*/  IMAD.MOV.U32 R0, RZ, RZ, R4 ;  /* 0x000000ffff007224 */ /* 0x000fe200078e0004 */
[C---:B------:R-:W-:Y:S01]  /*7730*/  PRMT R8, R4.reuse, 0x7771, RZ ;  /* 0x0000777104087816 */ /* 0x040fe200000000ff */
[----:B------:R-:W-:Y:S01]  /*7740*/  HMMA.16816.F32 R84, R132, R90, R84 ;  /* 0x0000005a8454723c */ /* 0x000fe20000001854 */
[C---:B------:R-:W-:Y:S01]  /*7750*/  PRMT R7, R4.reuse, 0x7773, RZ ;  /* 0x0000777304077816 */ /* 0x040fe200000000ff */
[----:B------:R1:W-:Y:S01]  /*7760*/  MUFU.EX2 R16, R3 ;  /* 0x0000000300107308 */ /* 0x0003e20000000800 */
[----:B------:R-:W-:Y:S01]  /*7770*/  PRMT R6, R4, 0x7772, RZ ;  /* 0x0000777204067816 */ /* 0x000fe200000000ff */
[----:B------:R-:W-:-:S03]  /*7780*/  FFMA.FTZ R4, R231, UR17, -R2 ;  /* 0x00000011e7047c23 */ /* 0x000fc60008010802 */
[----:B------:R-:W-:Y:S01]  /*7790*/  PRMT R6, R6, 0x5410, R7 ;  /* 0x0000541006067816 */ /* 0x000fe20000000007 */
[----:B------:R-:W-:Y:S02]  /*77a0*/  HMMA.16816.F32 R96, R132, R104, R96 ;  /* 0x000000688460723c */ /* 0x000fe40000001860 */
[----:B------:R3:W5:Y:S01]  /*77b0*/  MUFU.EX2 R11, R4 ;  /* 0x00000004000b7308 */ /* 0x0007620000000800 */
[----:B------:R-:W-:-:S05]  /*77c0*/  LOP3.LUT R6, R6, 0xff00ff, RZ, 0xc0, !PT ;  /* 0x00ff00ff06067812 */ /* 0x000fca00078ec0ff */
[----:B------:R-:W-:Y:S01]  /*77d0*/  HMMA.16816.F32 R100, R132, R106, R100 ;  /* 0x0000006a8464723c */ /* 0x000fe20000001864 */
[----:B-1----:R-:W-:Y:S02]  /*77e0*/  LOP3.LUT R3, R0, 0xff, RZ, 0xc0, !PT ;  /* 0x000000ff00037812 */ /* 0x002fe400078ec0ff */
[----:B------:R-:W-:Y:S02]  /*77f0*/  LOP3.LUT R0, R162, UR22, R5, 0x96, !PT ;  /* 0x00000016a2007c12 */ /* 0x000fe4000f8e9605 */
[----:B------:R-:W-:-:S03]  /*7800*/  PRMT R5, R3, 0x5410, R8 ;  /* 0x0000541003057816 */ /* 0x000fc60000000008 */
[C---:B------:R-:W-:Y:S01]  /*7810*/  HMMA.16816.F32 R112, R132.reuse, R120, R108 ;  /* 0x000000788470723c */ /* 0x040fe2000000186c */
[C---:B------:R-:W-:Y:S01]  /*7820*/  PRMT R3, R0.reuse, 0x7632, R3 ;  /* 0x0000763200037816 */ /* 0x040fe20000000003 */
[----:B---3--:R-:W-:Y:S01]  /*7830*/  FFMA.FTZ R4, R237, UR17, -R2 ;  /* 0x00000011ed047c23 */ /* 0x008fe20008010802 */
[C---:B------:R-:W-:Y:S02]  /*7840*/  LOP3.LUT R2, R0.reuse, 0xffff, RZ, 0xc0, !PT ;  /* 0x0000ffff00027812 */ /* 0x040fe400078ec0ff */
[----:B------:R-:W-:Y:S01]  /*7850*/  LOP3.LUT R8, R0, 0xff, RZ, 0xc0, !PT ;  /* 0x000000ff00087812 */ /* 0x000fe200078ec0ff */
[----:B------:R1:W3:Y:S01]  /*7860*/  MUFU.EX2 R9, R4 ;  /* 0x0000000400097308 */ /* 0x0002e20000000800 */
[----:B------:R-:W-:Y:S01]  /*7870*/  SHF.R.U32.HI R7, RZ, 0x18, R0 ;  /* 0x00000018ff077819 */ /* 0x000fe20000011600 */
[----:B------:R-:W-:Y:S01]  /*7880*/  HMMA.16816.F32 R116, R132, R122, R116 ;  /* 0x0000007a8474723c */ /* 0x000fe20000001874 */
[----:B------:R-:W-:Y:S02]  /*7890*/  HSET2.LE.AND R0, R5, R204, PT ;  /* 0x000000cc05007233 */ /* 0x000fe40003803000 */
[----:B------:R-:W-:-:S04]  /*78a0*/  LOP3.LUT R3, R3, 0xff, RZ, 0xc0, !PT ;  /* 0x000000ff03037812 */ /* 0x000fc800078ec0ff */
[----:B------:R-:W-:Y:S01]  /*78b0*/  PRMT R5, R3, 0x5410, R7 ;  /* 0x0000541003057816 */ /* 0x000fe20000000007 */
[C---:B----4-:R-:W-:Y:S04]  /*78c0*/  HMMA.16816.F32 R128, R132.reuse, R12, R128 ;  /* 0x0000000c8480723c */ /* 0x050fe80000001880 */
[----:B------:R-:W-:Y:S02]  /*78d0*/  HSET2.LE.AND R5, R5, R204, PT ;  /* 0x000000cc05057233 */ /* 0x000fe40003803000 */
[----:B-1----:R-:W-:Y:S02]  /*78e0*/  SHF.R.U32.HI R4, RZ, 0x8, R2 ;  /* 0x00000008ff047819 */ /* 0x002fe40000011602 */
[----:B------:R-:W-:Y:S01]  /*78f0*/  HMMA.16816.F32 R132, R132, R14, R76 ;  /* 0x0000000e8484723c */ /* 0x000fe2000000184c */
[----:B--2---:R-:W-:-:S02]  /*7900*/  F2FP.F16.F32.PACK_AB R2, R18, R17 ;  /* 0x000000111202723e */ /* 0x004fc400000000ff */
[----:B------:R-:W-:Y:S02]  /*7910*/  PRMT R4, R8, 0x5410, R4 ;  /* 0x0000541008047816 */ /* 0x000fe40000000004 */
[----:B------:R-:W-:Y:S02]  /*7920*/  LOP3.LUT R138, R2, R0, RZ, 0xc0, !PT ;  /* 0x00000000028a7212 */ /* 0x000fe400078ec0ff */
[--C-:B------:R-:W-:Y:S02]  /*7930*/  HSET2.LE.AND R0, R6, R204.reuse, PT ;  /* 0x000000cc06007233 */ /* 0x100fe40003803000 */
[----:B-----5:R-:W-:Y:S02]  /*7940*/  F2FP.F16.F32.PACK_AB R2, R11, R16 ;  /* 0x000000100b02723e */ /* 0x020fe400000000ff */
[----:B------:R-:W-:Y:S02]  /*7950*/  HSET2.LE.AND R3, R4, R204, PT ;  /* 0x000000cc04037233 */ /* 0x000fe40003803000 */
[----:B------:R-:W-:-:S02]  /*7960*/  F2FP.F16.F32.PACK_AB R4, R20, R21 ;  /* 0x000000151404723e */ /* 0x000fc400000000ff */
[----:B---3--:R-:W-:Y:S02]  /*7970*/  F2FP.F16.F32.PACK_AB R6, R9, R10 ;  /* 0x0000000a0906723e */ /* 0x008fe400000000ff */
[----:B------:R-:W-:Y:S01]  /*7980*/  LOP3.LUT R139, R2, R0, RZ, 0xc0, !PT ;  /* 0x00000000028b7212 */ /* 0x000fe200078ec0ff */
[----:B------:R-:W-:Y:S01]  /*7990*/  FADD.FTZ R2, R222, R221 ;  /* 0x000000ddde027221 */ /* 0x000fe20000010000 */
[----:B------:R-:W-:Y:S01]  /*79a0*/  LOP3.LUT R136, R4, R3, RZ, 0xc0, !PT ;  /* 0x0000000304887212 */ /* 0x000fe200078ec0ff */
[----:B------:R-:W-:Y:S01]  /*79b0*/  FADD.FTZ R0, R191, R181 ;  /* 0x000000b5bf007221 */ /* 0x000fe20000010000 */
        /* <DEDUP_REMOVED lines=60> */
[----:B------:R1:W-:Y:S01]  /*7d80*/  STL [R1+0x1c], R211 ;  /* 0x00001cd301007387 */ /* 0x0003e20000100800 */
[C---:B------:R-:W-:Y:S01]  /*7d90*/  HMMA.16816.F32 R76, R136.reuse, R88, R92 ;  /* 0x00000058884c723c */ /* 0x040fe2000000185c */
[----:B------:R-:W-:Y:S02]  /*7da0*/  ISETP.GT.U32.AND P0, PT, R229, R68, PT ;  /* 0x00000044e500720c */ /* 0x000fe40003f04070 */
[----:B------:R1:W-:Y:S04]  /*7db0*/  STL [R1+0x18], R210 ;  /* 0x000018d201007387 */ /* 0x0003e80000100800 */
[----:B------:R1:W-:Y:S01]  /*7dc0*/  STL [R1+0x28], R69 ;  /* 0x0000284501007387 */ /* 0x0003e20000100800 */
[C---:B------:R-:W-:Y:S03]  /*7dd0*/  HMMA.16816.F32 R92, R136.reuse, R104, R64 ;  /* 0x00000068885c723c */ /* 0x040fe60000001840 */
[----:B------:R1:W-:Y:S05]  /*7de0*/  STL [R1+0x2c], R241 ;  /* 0x00002cf101007387 */ /* 0x0003ea0000100800 */
[C---:B------:R-:W-:Y:S08]  /*7df0*/  HMMA.16816.F32 R108, R136.reuse, R120, R60 ;  /* 0x00000078886c723c */ /* 0x040ff0000000183c */
[C---:B------:R-:W-:Y:S08]  /*7e00*/  HMMA.16816.F32 R88, R136.reuse, R90, R56 ;  /* 0x0000005a8858723c */ /* 0x040ff00000001838 */
[C---:B------:R-:W-:Y:S08]  /*7e10*/  HMMA.16816.F32 R104, R136.reuse, R106, R52 ;  /* 0x0000006a8868723c */ /* 0x040ff00000001834 */
[C---:B------:R-:W-:Y:S08]  /*7e20*/  HMMA.16816.F32 R120, R136.reuse, R122, R44 ;  /* 0x0000007a8878723c */ /* 0x040ff0000000182c */
[C---:B------:R-:W-:Y:S08]  /*7e30*/  HMMA.16816.F32 R124, R136.reuse, R12, R124 ;  /* 0x0000000c887c723c */ /* 0x040ff0000000187c */
[----:B------:R-:W-:Y:S01]  /*7e40*/  HMMA.16816.F32 R136, R136, R14, R48 ;  /* 0x0000000e8888723c */ /* 0x000fe20000001830 */
[----:B------:R-:W-:-:S04]  /*7e50*/  NOP ;  /* 0x0000000000007918 */ /* 0x000fc80000000000 */
[----:B-1----:R-:W-:-:S15]  /*7e60*/  @!P0 BRA `(.L_x_1490) ;  /* 0x0000009800ec8947 */ /* 0x002fde0003800000 */
[----:B------:R-:W2:Y:S01]  /*7e70*/  LDL R159, [R1+0x8] ;  /* 0x00000800019f7983 */ /* 0x000ea20000100800 */
[----:B------:R-:W1:Y:S01]  /*7e80*/  LDCU UR4, c[0x0][0x440] ;  /* 0x00008800ff0477ac */ /* 0x000e620008000800 */
[----:B------:R-:W-:Y:S01]  /*7e90*/  VIADD R0, R214, 0xfffffffe ;  /* 0xfffffffed6007836 */ /* 0x000fe20000000000 */
[----:B------:R-:W-:-:S04]  /*7ea0*/  DEPBAR.LE SB0, 0x0 ;  /* 0x000080000000791a */ /* 0x000fc80000000000 */
[----:B------:R-:W-:-:S04]  /*7eb0*/  IMAD.WIDE.U32 R4, R0, R142, RZ ;  /* 0x0000008e00047225 */ /* 0x000fc800078e00ff */
[----:B------:R-:W-:Y:S02]  /*7ec0*/  IMAD R0, R0, R143, R5 ;  /* 0x0000008f00007224 */ /* 0x000fe400078e0205 */
[----:B------:R-:W-:-:S03]  /*7ed0*/  IMAD.WIDE.U32 R6, R142, 0x20, RZ ;  /* 0x000000208e067825 */ /* 0x000fc600078e00ff */
[C---:B------:R-:W-:Y:S01]  /*7ee0*/  SHF.L.U64.HI R3, R4.reuse, 0x6, R0 ;  /* 0x0000000604037819 */ /* 0x040fe20000010200 */
[----:B------:R-:W-:Y:S01]  /*7ef0*/  IMAD.SHL.U32 R2, R4, 0x40, RZ ;  /* 0x0000004004027824 */ /* 0x000fe200078e00ff */
[----:B------:R-:W-:Y:S01]  /*7f00*/  BAR.SYNC.DEFER_BLOCKING 0x0 ;  /* 0x0000000000007b1d */ /* 0x000fe20000010000 */
[----:B-1----:R-:W-:Y:S01]  /*7f10*/  ISETP.GE.AND P1, PT, R215, UR4, PT ;  /* 0x00000004d7007c0c */ /* 0x002fe2000bf26270 */
[----:B------:R-:W-:-:S12]  /*7f20*/  IMAD.SHL.U32 R5, R143, 0x20, RZ ;  /* 0x000000208f057824 */ /* 0x000fd800078e00ff */
[----:B------:R-:W-:Y:S02]  /*7f30*/  @!P1 IADD3 R4, P0, PT, R2, R6, RZ ;  /* 0x0000000602049210 */ /* 0x000fe40007f1e0ff */
[C---:B------:R-:W-:Y:S02]  /*7f40*/  @!P1 LEA R0, P2, R142.reuse, R2, 0x4 ;  /* 0x000000028e009211 */ /* 0x040fe400078420ff */
[----:B------:R-:W-:Y:S02]  /*7f50*/  @!P1 IADD3.X R7, PT, PT, R3, R7, R5, P0, !PT ;  /* 0x0000000703079210 */ /* 0x000fe400007fe405 */
[----:B------:R-:W-:Y:S01]  /*7f60*/  @!P1 LEA.HI.X R5, R142, R3, R143, 0x4, P2 ;  /* 0x000000038e059211 */ /* 0x000fe200010f248f */
[----:B------:R-:W-:Y:S01]  /*7f70*/  @P1 STS.128 [R213+0x6000], RZ ;  /* 0x006000ffd5001388 */ /* 0x000fe20000000c00 */
[-C--:B--2---:R-:W-:Y:S02]  /*7f80*/  @!P1 LEA R8, P2, R0, R159.reuse, 0x1 ;  /* 0x0000009f00089211 */ /* 0x084fe400078408ff */
[----:B------:R-:W-:-:S02]  /*7f90*/  @!P1 LEA R10, P3, R2, R159, 0x1 ;  /* 0x0000009f020a9211 */ /* 0x000fc400078608ff */
[-C--:B------:R-:W-:Y:S01]  /*7fa0*/  @!P1 LEA.HI.X R9, R0, R248.reuse, R5, 0x1, P2 ;  /* 0x000000f800099211 */ /* 0x080fe200010f0c05 */
[----:B------:R-:W-:Y:S01]  /*7fb0*/  @!P1 IMAD R0, R143, 0x30, RZ ;  /* 0x000000308f009824 */ /* 0x000fe200078e02ff */
[--C-:B------:R-:W-:Y:S01]  /*7fc0*/  @!P1 LEA.HI.X R11, R2, R248, R3.reuse, 0x1, P3 ;  /* 0x000000f8020b9211 */ /* 0x100fe200018f0c03 */
[----:B------:R-:W-:Y:S01]  /*7fd0*/  @!P1 IMAD.WIDE.U32 R2, R142, 0x30, R2 ;  /* 0x000000308e029825 */ /* 0x000fe200078e0002 */
[----:B------:R-:W-:-:S03]  /*7fe0*/  @!P1 LEA R6, P0, R4, R159, 0x1 ;  /* 0x0000009f04069211 */ /* 0x000fc600078008ff */
[----:B------:R-:W-:Y:S01]  /*7ff0*/  @!P1 IMAD.IADD R0, R0, 0x1, R3 ;  /* 0x0000000100009824 */ /* 0x000fe200078e0203 */
[----:B------:R-:W-:Y:S01]  /*8000*/  @!P1 LEA.HI.X R7, R4, R248, R7, 0x1, P0 ;  /* 0x000000f804079211 */ /* 0x000fe200000f0c07 */
[----:B------:R-:W-:Y:S01]  /*8010*/  @!PT LDS RZ, [RZ] ;  /* 0x00000000fffff984 */ /* 0x000fe20000000800 */
[----:B------:R-:W-:Y:S01]  /*8020*/  @!PT LDS RZ, [RZ] ;  /* 0x00000000fffff984 */ /* 0x000fe20000000800 */
[----:B------:R-:W-:Y:S01]  /*8030*/  @!PT LDS RZ, [RZ] ;  /* 0x00000000fffff984 */ /* 0x000fe20000000800 */
[----:B------:R-:W-:Y:S01]  /*8040*/  @!P1 LDGSTS.E.BYPASS.LTC128B.128 [R213+0x6000], desc[UR18][R10.64] ;  /* 0x060000000ad59fae */ /* 0x000fe2000b981a12 */
[----:B------:R-:W-:-:S03]  /*8050*/  @!P1 LEA R4, P0, R2, R159, 0x1 ;  /* 0x0000009f02049211 */ /* 0x000fc600078008ff */
[----:B------:R-:W-:Y:S01]  /*8060*/  @P1 STS.128 [R213+0x6800], RZ ;  /* 0x006800ffd5001388 */ /* 0x000fe20000000c00 */
[----:B------:R-:W-:-:S03]  /*8070*/  @!P1 LEA.HI.X R5, R2, R248, R0, 0x1, P0 ;  /* 0x000000f802059211 */ /* 0x000fc600000f0c00 */
        /* <DEDUP_REMOVED lines=14> */
[----:B------:R-:W-:Y:S04]  /*8160*/  LDSM.16.M88.4 R16, [R200] ;  /* 0x00000000c810783b */ /* 0x000fe80000000200 */
[----:B------:R-:W-:Y:S04]  /*8170*/  LDSM.16.M88.4 R12, [R200+0x2000] ;  /* 0x00200000c80c783b */ /* 0x000fe80000000200 */
[----:B------:R-:W2:Y:S04]  /*8180*/  LDSM.16.M88.4 R40, [R195+UR5+0x5800] ;  /* 0x00580005c328783b */ /* 0x000ea80008000200 */
[----:B------:R-:W-:Y:S04]  /*8190*/  LDSM.16.M88.4 R48, [R195+UR5+0x4800] ;  /* 0x00480005c330783b */ /* 0x000fe80008000200 */
[----:B------:R-:W-:Y:S04]  /*81a0*/  LDSM.16.M88.4 R44, [R195+UR5+0x5000] ;  /* 0x00500005c32c783b */ /* 0x000fe80008000200 */
[----:B------:R-:W-:Y:S04]  /*81b0*/  LDSM.16.M88.4 R24, [R199+0x5800] ;  /* 0x00580000c718783b */ /* 0x000fe80000000200 */
[----:B-1----:R-:W1:Y:S04]  /*81c0*/  LDSM.16.M88.4 R4, [R195+UR5+0x4000] ;  /* 0x00400005c304783b */ /* 0x002e680008000200 */
[----:B------:R-:W-:Y:S04]  /*81d0*/  LDSM.16.M88.4 R36, [R199+0x4000] ;  /* 0x00400000c724783b */ /* 0x000fe80000000200 */
[----:B------:R-:W-:Y:S04]  /*81e0*/  LDSM.16.M88.4 R28, [R199+0x5000] ;  /* 0x00500000c71c783b */ /* 0x000fe80000000200 */
[----:B------:R-:W-:Y:S04]  /*81f0*/  LDSM.16.M88.4 R8, [R203] ;  /* 0x00000000cb08783b */ /* 0x000fe80000000200 */
[----:B------:R-:W-:Y:S04]  /*8200*/  LDSM.16.M88.4 R20, [R201+0x2000] ;  /* 0x00200000c914783b */ /* 0x000fe80000000200 */
[----:B------:R-:W-:Y:S01]  /*8210*/  LDSM.16.M88.4 R52, [R194+0x5800] ;  /* 0x00580000c234783b */ /* 0x000fe20000000200 */
[C---:B--2---:R-:W-:Y:S03]  /*8220*/  HMMA.16816.F32 R168, R12.reuse, R40, RZ ;  /* 0x000000280ca8723c */ /* 0x044fe600000018ff */
[----:B------:R-:W-:Y:S04]  /*8230*/  LDSM.16.M88.4 R32, [R199+0x4800] ;  /* 0x00480000c720783b */ /* 0x000fe80000000200 */
[----:B------:R-:W-:Y:S01]  /*8240*/  LDSM.16.M88.4 R56, [R194+0x5000] ;  /* 0x00500000c238783b */ /* 0x000fe20000000200 */
[----:B------:R-:W-:Y:S03]  /*8250*/  HMMA.16816.F32 R180, R12, R42, RZ ;  /* 0x0000002a0cb4723c */ /* 0x000fe600000018ff */
[----:B------:R-:W-:Y:S04]  /*8260*/  LDSM.16.M88.4 R64, [R194+0x4000] ;  /* 0x00400000c240783b */ /* 0x000fe80000000200 */
[----:B------:R-:W-:Y:S01]  /*8270*/  LDSM.16.M88.4 R60, [R194+0x4800] ;  /* 0x00480000c23c783b */ /* 0x000fe20000000200 */
[-C--:B-1----:R-:W-:Y:S03]  /*8280*/  HMMA.16816.F32 R224, R16, R4.reuse, RZ ;  /* 0x0000000410e0723c */ /* 0x082fe600000018ff */
[----:B------:R-:W0:Y:S05]  /*8290*/  LDGDEPBAR ;  /* 0x00000000000079af */ /* 0x000e2a0000000000 */
[C---:B------:R-:W-:Y:S08]  /*82a0*/  HMMA.16816.F32 R144, R12.reuse, R4, RZ ;  /* 0x000000040c90723c */ /* 0x040ff000000018ff */
[-C--:B------:R-:W-:Y:S08]  /*82b0*/  HMMA.16816.F32 R184, R12, R6.reuse, RZ ;  /* 0x000000060cb8723c */ /* 0x080ff000000018ff */
[----:B------:R-:W-:Y:S01]  /*82c0*/  HMMA.16816.F32 R220, R16, R6, RZ ;  /* 0x0000000610dc723c */ /* 0x000fe200000018ff */
[----:B------:R-:W1:Y:S07]  /*82d0*/  LDSM.16.M88.4 R4, [R203+0x2000] ;  /* 0x00200000cb04783b */ /* 0x000e6e0000000200 */
[C---:B------:R-:W-:Y:S08]  /*82e0*/  HMMA.16816.F32 R148, R12.reuse, R48, RZ ;  /* 0x000000300c94723c */ /* 0x040ff000000018ff */
[C---:B------:R-:W-:Y:S08]  /*82f0*/  HMMA.16816.F32 R160, R12.reuse, R44, RZ ;  /* 0x0000002c0ca0723c */ /* 0x040ff000000018ff */
[C---:B------:R-:W-:Y:S08]  /*8300*/  HMMA.16816.F32 R216, R12.reuse, R50, RZ ;  /* 0x000000320cd8723c */ /* 0x040ff000000018ff */
[-C--:B------:R-:W-:Y:S08]  /*8310*/  HMMA.16816.F32 R188, R12, R46.reuse, RZ ;  /* 0x0000002e0cbc723c */ /* 0x080ff000000018ff */
[----:B------:R-:W-:Y:S08]  /*8320*/  HMMA.16816.F32 R156, R16, R46, RZ ;  /* 0x0000002e109c723c */ /* 0x000ff000000018ff */
[----:B-1----:R-:W-:Y:S08]  /*8330*/  HMMA.16816.F32 R12, R4, R24, R168 ;  /* 0x00000018040c723c */ /* 0x002ff000000018a8 */
[----:B------:R-:W-:Y:S08]  /*8340*/  HMMA.16816.F32 R164, R16, R44, RZ ;  /* 0x0000002c10a4723c */ /* 0x000ff000000018ff */
[C---:B------:R-:W-:Y:S08]  /*8350*/  HMMA.16816.F32 R44, R4.reuse, R36, R144 ;  /* 0x00000024042c723c */ /* 0x040ff00000001890 */
[C---:B------:R-:W-:Y:S08]  /*8360*/  HMMA.16816.F32 R144, R4.reuse, R38, R184 ;  /* 0x000000260490723c */ /* 0x040ff000000018b8 */
[----:B------:R-:W-:Y:S08]  /*8370*/  HMMA.16816.F32 R184, R4, R26, R180 ;  /* 0x0000001a04b8723c */ /* 0x000ff000000018b4 */
[----:B------:R-:W-:Y:S08]  /*8380*/  HMMA.16816.F32 R180, R8, R30, R156 ;  /* 0x0000001e08b4723c */ /* 0x000ff0000000189c */
[----:B------:R-:W-:Y:S01]  /*8390*/  HMMA.16816.F32 R156, R20, R52, R12 ;  /* 0x00000034149c723c */ /* 0x000fe2000000180c */
[----:B------:R-:W1:Y:S07]  /*83a0*/  LDSM.16.M88.4 R12, [R201] ;  /* 0x00000000c90c783b */ /* 0x000e6e0000000200 */
[C---:B------:R-:W-:Y:S08]  /*83b0*/  HMMA.16816.F32 R176, R16.reuse, R48, RZ ;  /* 0x0000003010b0723c */ /* 0x040ff000000018ff */
[C---:B------:R-:W-:Y:S08]  /*83c0*/  HMMA.16816.F32 R172, R16.reuse, R50, RZ ;  /* 0x0000003210ac723c */ /* 0x040ff000000018ff */
[C---:B------:R-:W-:Y:S08]  /*83d0*/  HMMA.16816.F32 R152, R16.reuse, R40, RZ ;  /* 0x000000281098723c */ /* 0x040ff000000018ff */
[----:B------:R-:W-:Y:S08]  /*83e0*/  HMMA.16816.F32 R48, R16, R42, RZ ;  /* 0x0000002a1030723c */ /* 0x000ff000000018ff */
[C---:B------:R-:W-:Y:S08]  /*83f0*/  HMMA.16816.F32 R16, R4.reuse, R28, R160 ;  /* 0x0000001c0410723c */ /* 0x040ff000000018a0 */
[C---:B------:R-:W-:Y:S08]  /*8400*/  HMMA.16816.F32 R40, R4.reuse, R32, R148 ;  /* 0x000000200428723c */ /* 0x040ff00000001894 */
[----:B------:R-:W-:Y:S08]  /*8410*/  HMMA.16816.F32 R148, R4, R34, R216 ;  /* 0x000000220494723c */ /* 0x000ff000000018d8 */
[C---:B------:R-:W-:Y:S08]  /*8420*/  HMMA.16816.F32 R224, R8.reuse, R36, R224 ;  /* 0x0000002408e0723c */ /* 0x040ff000000018e0 */
[C---:B------:R-:W-:Y:S08]  /*8430*/  HMMA.16816.F32 R216, R8.reuse, R32, R176 ;  /* 0x0000002008d8723c */ /* 0x040ff000000018b0 */
[C---:B------:R-:W-:Y:S08]  /*8440*/  HMMA.16816.F32 R36, R8.reuse, R38, R220 ;  /* 0x000000260824723c */ /* 0x040ff000000018dc */
[----:B------:R-:W-:Y:S01]  /*8450*/  HMMA.16816.F32 R176, R8, R34, R172 ;  /* 0x0000002208b0723c */ /* 0x000fe200000018ac */
[----:B------:R-:W-:Y:S07]  /*8460*/  LDSM.16.M88.4 R32, [R198+0x4000] ;  /* 0x00400000c620783b */ /* 0x000fee0000000200 */
[----:B------:R-:W-:Y:S01]  /*8470*/  HMMA.16816.F32 R188, R4, R30, R188 ;  /* 0x0000001e04bc723c */ /* 0x000fe200000018bc */
[----:B------:R-:W-:Y:S07]  /*8480*/  LDSM.16.M88.4 R4, [R202+0x2000] ;  /* 0x00200000ca04783b */ /* 0x000fee0000000200 */
[C---:B------:R-:W-:Y:S01]  /*8490*/  HMMA.16816.F32 R228, R8.reuse, R28, R164 ;  /* 0x0000001c08e4723c */ /* 0x040fe200000018a4 */
[----:B------:R-:W-:Y:S07]  /*84a0*/  LDSM.16.M88.4 R28, [R198+0x4800] ;  /* 0x00480000c61c783b */ /* 0x000fee0000000200 */
[C---:B------:R-:W-:Y:S08]  /*84b0*/  HMMA.16816.F32 R232, R8.reuse, R24, R152 ;  /* 0x0000001808e8723c */ /* 0x040ff00000001898 */
[----:B------:R-:W-:Y:S01]  /*84c0*/  HMMA.16816.F32 R172, R8, R26, R48 ;  /* 0x0000001a08ac723c */ /* 0x000fe20000001830 */
[----:B------:R-:W2:Y:S04]  /*84d0*/  LDSM.16.M88.4 R24, [R198+0x5000] ;  /* 0x00500000c618783b */ /* 0x000ea80000000200 */
[----:B------:R-:W-:Y:S03]  /*84e0*/  LDSM.16.M88.4 R8, [R202] ;  /* 0x00000000ca08783b */ /* 0x000fe60000000200 */
[----:B------:R-:W-:Y:S01]  /*84f0*/  HMMA.16816.F32 R160, R20, R56, R16 ;  /* 0x0000003814a0723c */ /* 0x000fe20000001810 */
[----:B------:R-:W3:Y:S01]  /*8500*/  LDSM.16.M88.4 R16, [R198+0x5800] ;  /* 0x00580000c610783b */ /* 0x000ee20000000200 */
[----:B------:R-:W-:-:S06]  /*8510*/  DEPBAR.LE SB0, 0x0 ;  /* 0x000080000000791a */ /* 0x000fcc0000000000 */
[C---:B------:R-:W-:Y:S08]  /*8520*/  HMMA.16816.F32 R168, R20.reuse, R64, R44 ;  /* 0x0000004014a8723c */ /* 0x040ff0000000182c */
[----:B------:R-:W-:Y:S08]  /*8530*/  HMMA.16816.F32 R152, R20, R66, R144 ;  /* 0x000000421498723c */ /* 0x000ff00000001890 */
[----:B-1----:R-:W-:Y:S08]  /*8540*/  HMMA.16816.F32 R44, R12, R64, R224 ;  /* 0x000000400c2c723c */ /* 0x002ff000000018e0 */
[----:B------:R-:W-:Y:S08]  /*8550*/  HMMA.16816.F32 R164, R20, R60, R40 ;  /* 0x0000003c14a4723c */ /* 0x000ff00000001828 */
[----:B------:R-:W-:Y:S08]  /*8560*/  HMMA.16816.F32 R64, R12, R66, R36 ;  /* 0x000000420c40723c */ /* 0x000ff00000001824 */
[C---:B------:R-:W-:Y:S08]  /*8570*/  HMMA.16816.F32 R148, R20.reuse, R62, R148 ;  /* 0x0000003e1494723c */ /* 0x040ff00000001894 */
[C---:B------:R-:W-:Y:S08]  /*8580*/  HMMA.16816.F32 R144, R20.reuse, R58, R188 ;  /* 0x0000003a1490723c */ /* 0x040ff000000018bc */
[----:B------:R-:W-:Y:S08]  /*8590*/  HMMA.16816.F32 R48, R20, R54, R184 ;  /* 0x000000361430723c */ /* 0x000ff000000018b8 */
[C---:B------:R-:W-:Y:S08]  /*85a0*/  HMMA.16816.F32 R40, R12.reuse, R60, R216 ;  /* 0x0000003c0c28723c */ /* 0x040ff000000018d8 */
[----:B------:R-:W-:Y:S01]  /*85b0*/  HMMA.16816.F32 R36, R12, R56, R228 ;  /* 0x000000380c24723c */ /* 0x000fe200000018e4 */
[----:B------:R-:W-:-:S05]  /*85c0*/  VIADD R229, R214, 0xfffffffe ;  /* 0xfffffffed6e57836 */ /* 0x000fca0000000000 */
[----:B------:R-:W-:Y:S02]  /*85d0*/  ISETP.GT.U32.AND P0, PT, R229, R68, PT ;  /* 0x00000044e500720c */ /* 0x000fe40003f04070 */
[C---:B------:R-:W-:Y:S08]  /*85e0*/  HMMA.16816.F32 R60, R12.reuse, R62, R176 ;  /* 0x0000003e0c3c723c */ /* 0x040ff000000018b0 */
[C---:B------:R-:W-:Y:S08]  /*85f0*/  HMMA.16816.F32 R56, R12.reuse, R58, R180 ;  /* 0x0000003a0c38723c */ /* 0x040ff000000018b4 */
[C---:B------:R-:W-:Y:S08]  /*8600*/  HMMA.16816.F32 R20, R12.reuse, R52, R232 ;  /* 0x000000340c14723c */ /* 0x040ff000000018e8 */
[----:B------:R-:W-:Y:S08]  /*8610*/  HMMA.16816.F32 R12, R12, R54, R172 ;  /* 0x000000360c0c723c */ /* 0x000ff000000018ac */
[C---:B--2---:R-:W-:Y:S08]  /*8620*/  HMMA.16816.F32 R172, R4.reuse, R26, R144 ;  /* 0x0000001a04ac723c */ /* 0x044ff00000001890 */
[C---:B---3--:R-:W-:Y:S08]  /*8630*/  HMMA.16816.F32 R176, R4.reuse, R16, R156 ;  /* 0x0000001004b0723c */ /* 0x048ff0000000189c */
        /* <DEDUP_REMOVED lines=16> */
[C---:B------:R-:W-:Y:S01]  /*8740*/  @!P1 VIADD R6, R214.reuse, 0xfffffffd ;  /* 0xfffffffdd6069836 */ /* 0x040fe20000000000 */
[----:B------:R1:W-:Y:S01]  /*8750*/  @P1 STS.128 [R213+0x4000], RZ ;  /* 0x004000ffd5001388 */ /* 0x0003e20000000c00 */
[----:B------:R-:W-:Y:S01]  /*8760*/  @!P1 VIADD R0, R214, 0xfffffffd ;  /* 0xfffffffdd6009836 */ /* 0x000fe20000000000 */
[----:B------:R-:W-:Y:S01]  /*8770*/  BSSY.RECONVERGENT B0, `(.L_x_1492) ;  /* 0x0000033000007945 */ /* 0x000fe20003800200 */
[----:B------:R-:W-:-:S04]  /*8780*/  @!P1 IMAD.WIDE.U32 R2, R6, R140, RZ ;  /* 0x0000008c06029225 */ /* 0x000fc800078e00ff */
[----:B------:R-:W-:-:S04]  /*8790*/  @!P1 IMAD.WIDE.U32 R4, R0, R140, RZ ;  /* 0x0000008c00049225 */ /* 0x000fc800078e00ff */
[-C--:B------:R-:W-:Y:S02]  /*87a0*/  @!P1 IMAD R3, R6, R141.reuse, R3 ;  /* 0x0000008d06039224 */ /* 0x080fe400078e0203 */
[----:B------:R-:W-:Y:S02]  /*87b0*/  @!P1 IMAD R0, R0, R141, R5 ;  /* 0x0000008d00009224 */ /* 0x000fe400078e0205 */
[C---:B------:R-:W-:Y:S01]  /*87c0*/  @!P1 IMAD.SHL.U32 R7, R2.reuse, 0x40, RZ ;  /* 0x0000004002079824 */ /* 0x040fe200078e00ff */
[----:B------:R-:W-:Y:S01]  /*87d0*/  @!P1 SHF.L.U64.HI R10, R2, 0x6, R3 ;  /* 0x00000006020a9819 */ /* 0x000fe20000010203 */
[C---:B------:R-:W-:Y:S01]  /*87e0*/  @!P1 IMAD.SHL.U32 R5, R4.reuse, 0x40, RZ ;  /* 0x0000004004059824 */ /* 0x040fe200078e00ff */
[----:B------:R-:W-:Y:S01]  /*87f0*/  @!P1 SHF.L.U64.HI R4, R4, 0x6, R0 ;  /* 0x0000000604049819 */ /* 0x000fe20000010200 */
[----:B------:R-:W-:Y:S01]  /*8800*/  @!P1 IMAD.WIDE.U32 R2, R6, R140, RZ ;  /* 0x0000008c06029225 */ /* 0x000fe200078e00ff */
[C---:B------:R-:W-:Y:S02]  /*8810*/  @!P1 LEA R0, P2, R140.reuse, R7, 0x4 ;  /* 0x000000078c009211 */ /* 0x040fe400078420ff */
[----:B------:R-:W-:Y:S01]  /*8820*/  @!P1 LEA R5, P0, R140, R5, 0x5 ;  /* 0x000000058c059211 */ /* 0x000fe200078028ff */
[----:B------:R-:W-:Y:S01]  /*8830*/  @!P1 IMAD R7, R6, R141, R3 ;  /* 0x0000008d06079224 */ /* 0x000fe200078e0203 */
[----:B------:R-:W-:-:S02]  /*8840*/  @!P1 LEA R8, P3, R2, R240, 0x7 ;  /* 0x000000f002089211 */ /* 0x000fc400078638ff */
[--C-:B------:R-:W-:Y:S02]  /*8850*/  @!P1 LEA.HI.X R10, R140, R10, R141.reuse, 0x4, P2 ;  /* 0x0000000a8c0a9211 */ /* 0x100fe400010f248d */
[----:B------:R-:W-:Y:S02]  /*8860*/  @!P1 LEA R6, P2, R0, R240, 0x1 ;  /* 0x000000f000069211 */ /* 0x000fe400078408ff */
[----:B------:R-:W-:Y:S02]  /*8870*/  @!P1 LEA.HI.X R3, R140, R4, R141, 0x5, P0 ;  /* 0x000000048c039211 */ /* 0x000fe400000f2c8d */
[----:B------:R-:W-:Y:S02]  /*8880*/  @!P1 LEA R4, P0, R5, R240, 0x1 ;  /* 0x000000f005049211 */ /* 0x000fe400078008ff */
[-C--:B------:R-:W-:Y:S02]  /*8890*/  @!P1 LEA.HI.X R9, R2, R252.reuse, R7, 0x7, P3 ;  /* 0x000000fc02099211 */ /* 0x080fe400018f3c07 */
        /* <DEDUP_REMOVED lines=18> */
[----:B------:R-:W-:-:S05]  /*89c0*/  IADD3 R0, PT, PT, R214, -0x3, RZ ;  /* 0xfffffffdd6007810 */ /* 0x000fca0007ffe0ff */
[----:B------:R-:W-:-:S04]  /*89d0*/  IMAD.WIDE.U32 R2, R0, R140, RZ ;  /* 0x0000008c00027225 */ /* 0x000fc800078e00ff */
[----:B------:R-:W-:Y:S01]  /*89e0*/  IMAD R0, R0, R141, R3 ;  /* 0x0000008d00007224 */ /* 0x000fe200078e0203 */
[----:B-1----:R-:W-:-:S04]  /*89f0*/  SHF.L.U32 R4, R2, 0x6, RZ ;  /* 0x0000000602047819 */ /* 0x002fc800000006ff */
[----:B------:R-:W-:Y:S01]  /*8a00*/  SHF.L.U64.HI R5, R2, 0x6, R0 ;  /* 0x0000000602057819 */ /* 0x000fe20000010200 */
        /* <DEDUP_REMOVED lines=9> */
.L_x_1493:
[----:B------:R-:W-:Y:S05]  /*8aa0*/  BSYNC.RECONVERGENT B0 ;  /* 0x0000000000007941 */ /* 0x000fea0003800200 */
.L_x_1492:
[----:B------:R-:W0:Y:S02]  /*8ab0*/  LDGDEPBAR ;  /* 0x00000000000079af */ /* 0x000e240000000000 */
.L_x_1491:
[----:B------:R-:W3:Y:S04]  /*8ac0*/  LDL.64 R2, [R1+0x30] ;  /* 0x0000300001027983 */ /* 0x000ee80000100a00 */
[----:B-12---:R-:W2:Y:S04]  /*8ad0*/  LDL.64 R4, [R1+0x10] ;  /* 0x0000100001047983 */ /* 0x006ea80000100a00 */
[----:B------:R-:W4:Y:S01]  /*8ae0*/  LDL.64 R6, [R1+0x38] ;  /* 0x0000380001067983 */ /* 0x000f220000100a00 */
[----:B------:R-:W-:-:S04]  /*8af0*/  VIADD R184, R214, 0xffffffff ;  /* 0xffffffffd6b87836 */ /* 0x000fc80000000000 */
[----:B------:R-:W-:Y:S02]  /*8b00*/  IMAD R0, R184, 0x40, R239 ;  /* 0x00000040b8007824 */ /* 0x000fe400078e02ef */
[C---:B------:R-:W-:Y:S02]  /*8b10*/  VIADD R9, R205.reuse, 0x8 ;  /* 0x00000008cd097836 */ /* 0x040fe40000000000 */
[C---:B------:R-:W-:Y:S02]  /*8b20*/  VIADD R230, R205.reuse, 0x40 ;  /* 0x00000040cde67836 */ /* 0x040fe40000000000 */
[----:B------:R-:W-:Y:S01]  /*8b30*/  VIADD R8, R205, 0x48 ;  /* 0x00000048cd087836 */ /* 0x000fe20000000000 */
[----:B------:R-:W-:Y:S02]  /*8b40*/  UIADD3 UR14, UPT, UPT, UR21, 0x76cf5d0a, URZ ;  /* 0x76cf5d0a150e7890 */ /* 0x000fe4000fffe0ff */
[----:B------:R-:W-:Y:S01]  /*8b50*/  UIADD3 UR4, UPT, UPT, UR21, 0x32370b8f, URZ ;  /* 0x32370b8f15047890 */ /* 0x000fe2000fffe0ff */
[----:B------:R-:W-:-:S02]  /*8b60*/  IMAD.MOV.U32 R191, RZ, RZ, R243 ;  /* 0x000000ffffbf7224 */ /* 0x000fc400078e00f3 */
[----:B------:R-:W-:Y:S02]  /*8b70*/  IMAD.MOV.U32 R190, RZ, RZ, R242 ;  /* 0x000000ffffbe7224 */ /* 0x000fe400078e00f2 */
[----:B---3--:R-:W-:Y:S02]  /*8b80*/  IMAD.MOV.U32 R186, RZ, RZ, R2 ;  /* 0x000000ffffba7224 */ /* 0x008fe400078e0002 */
[----:B------:R-:W-:Y:S02]  /*8b90*/  IMAD.MOV.U32 R187, RZ, RZ, R3 ;  /* 0x000000ffffbb7224 */ /* 0x000fe400078e0003 */
[C---:B------:R-:W-:Y:S02]  /*8ba0*/  VIADD R2, R0.reuse, 0xffffffc1 ;  /* 0xffffffc100027836 */ /* 0x040fe40000000000 */
[C---:B------:R-:W-:Y:S02]  /*8bb0*/  VIADD R3, R0.reuse, 0xffffffc0 ;  /* 0xffffffc000037836 */ /* 0x040fe40000000000 */
[----:B--2---:R-:W-:Y:S01]  /*8bc0*/  IMAD.MOV.U32 R75, RZ, RZ, R5 ;  /* 0x000000ffff4b7224 */ /* 0x004fe200078e0005 */
[-C--:B------:R-:W-:Y:S01]  /*8bd0*/  ISETP.GT.AND P3, PT, R205, R2.reuse, PT ;  /* 0x00000002cd00720c */ /* 0x080fe20003f64270 */
[----:B------:R-:W-:Y:S01]  /*8be0*/  VIADD R5, R0, 0xffffffc8 ;  /* 0xffffffc800057836 */ /* 0x000fe20000000000 */
[----:B------:R-:W-:-:S02]  /*8bf0*/  ISETP.GT.AND P0, PT, R9, R2, PT ;  /* 0x000000020900720c */ /* 0x000fc40003f04270 */
[-C--:B------:R-:W-:Y:S01]  /*8c00*/  ISETP.GT.AND P2, PT, R9, R3.reuse, PT ;  /* 0x000000030900720c */ /* 0x080fe20003f44270 */
[----:B----4-:R-:W-:Y:S01]  /*8c10*/  IMAD.MOV.U32 R35, RZ, RZ, R7 ;  /* 0x000000ffff237224 */ /* 0x010fe200078e0007 */
[----:B------:R-:W-:Y:S01]  /*8c20*/  FSEL R14, R45, -INF , !P3 ;  /* 0xff8000002d0e7808 */ /* 0x000fe20005800000 */
[----:B------:R-:W-:Y:S01]  /*8c30*/  IMAD.MOV.U32 R74, RZ, RZ, R4 ;  /* 0x000000ffff4a7224 */ /* 0x000fe200078e0004 */
[----:B------:R-:W-:Y:S01]  /*8c40*/  FSEL R13, R47, -INF , !P0 ;  /* 0xff8000002f0d7808 */ /* 0x000fe20004000000 */
[----:B------:R-:W-:Y:S01]  /*8c50*/  VIADD R4, R0, 0xffffffc9 ;  /* 0xffffffc900047836 */ /* 0x000fe20000000000 */
[----:B------:R-:W-:Y:S02]  /*8c60*/  ISETP.GT.AND P4, PT, R205, R3, PT ;  /* 0x00000003cd00720c */ /* 0x000fe40003f84270 */
[----:B------:R-:W-:Y:S02]  /*8c70*/  FSEL R7, R46, -INF , !P2 ;  /* 0xff8000002e077808 */ /* 0x000fe40005000000 */
[----:B------:R-:W-:-:S02]  /*8c80*/  ISETP.GT.AND P3, PT, R230, R2, PT ;  /* 0x00000002e600720c */ /* 0x000fc40003f64270 */
[C---:B------:R-:W-:Y:S02]  /*8c90*/  ISETP.GT.AND P0, PT, R8.reuse, R2, PT ;  /* 0x000000020800720c */ /* 0x040fe40003f04270 */
[----:B------:R-:W-:Y:S02]  /*8ca0*/  ISETP.GT.AND P6, PT, R205, R5, PT ;  /* 0x00000005cd00720c */ /* 0x000fe40003fc4270 */
[----:B------:R-:W-:Y:S02]  /*8cb0*/  ISETP.GT.AND P2, PT, R8, R3, PT ;  /* 0x000000030800720c */ /* 0x000fe40003f44270 */
[----:B------:R-:W-:Y:S02]  /*8cc0*/  FSEL R10, R44, -INF , !P4 ;  /* 0xff8000002c0a7808 */ /* 0x000fe40006000000 */
[----:B------:R-:W-:Y:S02]  /*8cd0*/  FSEL R12, R169, -INF , !P3 ;  /* 0xff800000a90c7808 */ /* 0x000fe40005800000 */
[----:B------:R-:W-:Y:S01]  /*8ce0*/  ISETP.GT.AND P5, PT, R9, R5, PT ;  /* 0x000000050900720c */ /* 0x000fe20003fa4270 */
[----:B------:R-:W-:Y:S01]  /*8cf0*/  IMAD.MOV.U32 R34, RZ, RZ, R6 ;  /* 0x000000ffff227224 */ /* 0x000fe200078e0006 */
[----:B------:R-:W-:Y:S01]  /*8d00*/  FSEL R15, R171, -INF , !P0 ;  /* 0xff800000ab0f7808 */ /* 0x000fe20004000000 */
[----:B------:R-:W-:Y:S01]  /*8d10*/  IMAD.MOV.U32 R189, RZ, RZ, R35 ;  /* 0x000000ffffbd7224 */ /* 0x000fe200078e0023 */
[----:B------:R-:W-:Y:S01]  /*8d20*/  FSEL R19, R64, -INF , !P6 ;  /* 0xff80000040137808 */ /* 0x000fe20007000000 */
[----:B------:R-:W-:Y:S01]  /*8d30*/  LDSM.16.MT88.4 R44, [R196+0x6000] ;  /* 0x00600000c42c783b */ /* 0x000fe20000004200 */
[----:B------:R-:W-:-:S02]  /*8d40*/  ISETP.GT.AND P4, PT, R230, R3, PT ;  /* 0x00000003e600720c */ /* 0x000fc40003f84270 */
[----:B------:R-:W-:Y:S02]  /*8d50*/  FSEL R11, R170, -INF , !P2 ;  /* 0xff800000aa0b7808 */ /* 0x000fe40005000000 */
[----:B------:R-:W-:Y:S02]  /*8d60*/  ISETP.GE.AND P0, PT, R3, R207, PT ;  /* 0x000000cf0300720c */ /* 0x000fe40003f06270 */
[----:B------:R-:W-:Y:S02]  /*8d70*/  ISETP.GT.AND P3, PT, R230, R5, PT ;  /* 0x00000005e600720c */ /* 0x000fe40003f64270 */
[----:B------:R-:W-:Y:S02]  /*8d80*/  ISETP.GT.AND P6, PT, R205, R4, PT ;  /* 0x00000004cd00720c */ /* 0x000fe40003fc4270 */
[----:B------:R-:W-:Y:S02]  /*8d90*/  ISETP.GE.AND P2, PT, R3, R206, PT ;  /* 0x000000ce0300720c */ /* 0x000fe40003f46270 */
[----:B------:R-:W-:-:S02]  /*8da0*/  FSEL R6, R168, -INF , !P4 ;  /* 0xff800000a8067808 */ /* 0x000fc40006000000 */
[----:B------:R-:W-:Y:S02]  /*8db0*/  FSEL R18, R66, -INF , !P5 ;  /* 0xff80000042127808 */ /* 0x000fe40006800000 */
[----:B------:R-:W-:Y:S02]  /*8dc0*/  FSEL R17, R152, -INF , !P3 ;  /* 0xff80000098117808 */ /* 0x000fe40005800000 */
[----:B------:R-:W-:Y:S02]  /*8dd0*/  FSEL R22, R65, -INF , !P6 ;  /* 0xff80000041167808 */ /* 0x000fe40007000000 */
[----:B------:R-:W-:Y:S02]  /*8de0*/  FSEL R50, R7, -INF , !P0 ;  /* 0xff80000007327808 */ /* 0x000fe40004000000 */
[----:B------:R-:W-:Y:S02]  /*8df0*/  ISETP.GE.AND P4, PT, R3, R208, PT ;  /* 0x000000d00300720c */ /* 0x000fe40003f86270 */
[----:B------:R-:W-:-:S02]  /*8e00*/  ISETP.GT.AND P5, PT, R9, R4, PT ;  /* 0x000000040900720c */ /* 0x000fc40003fa4270 */
[----:B------:R-:W-:Y:S02]  /*8e10*/  ISETP.GT.AND P3, PT, R8, R5, PT ;  /* 0x000000050800720c */ /* 0x000fe40003f64270 */
[----:B------:R-:W-:Y:S01]  /*8e20*/  ISETP.GE.AND P6, PT, R3, R209, PT ;  /* 0x000000d10300720c */ /* 0x000fe20003fc6270 */
[----:B------:R-:W-:Y:S01]  /*8e30*/  VIADD R3, R0, 0xffffffd0 ;  /* 0xffffffd000037836 */ /* 0x000fe20000000000 */
[----:B------:R-:W-:Y:S02]  /*8e40*/  FSEL R48, R10, -INF , !P2 ;  /* 0xff8000000a307808 */ /* 0x000fe40005000000 */
[----:B------:R-:W-:Y:S02]  /*8e50*/  ISETP.GT.AND P0, PT, R230, R4, PT ;  /* 0x00000004e600720c */ /* 0x000fe40003f04270 */
[----:B------:R-:W-:Y:S02]  /*8e60*/  ISETP.GE.AND P2, PT, R2, R207, PT ;  /* 0x000000cf0200720c */ /* 0x000fe40003f46270 */
[----:B------:R-:W-:-:S02]  /*8e70*/  FSEL R21, R67, -INF , !P5 ;  /* 0xff80000043157808 */ /* 0x000fc40006800000 */
[----:B------:R-:W-:Y:S02]  /*8e80*/  FSEL R20, R154, -INF , !P3 ;  /* 0xff8000009a147808 */ /* 0x000fe40005800000 */
[----:B------:R-:W-:Y:S02]  /*8e90*/  FSEL R16, R153, -INF , !P0 ;  /* 0xff80000099107808 */ /* 0x000fe40004000000 */
[C---:B------:R-:W-:Y:S02]  /*8ea0*/  ISETP.GE.AND P3, PT, R2.reuse, R206, PT ;  /* 0x000000ce0200720c */ /* 0x040fe40003f66270 */
[C---:B------:R-:W-:Y:S02]  /*8eb0*/  ISETP.GE.AND P5, PT, R2.reuse, R208, PT ;  /* 0x000000d00200720c */ /* 0x040fe40003fa6270 */
[----:B------:R-:W-:Y:S01]  /*8ec0*/  ISETP.GE.AND P0, PT, R2, R209, PT ;  /* 0x000000d10200720c */ /* 0x000fe20003f06270 */
[----:B------:R-:W-:Y:S01]  /*8ed0*/  VIADD R2, R0, 0xffffffd1 ;  /* 0xffffffd100027836 */ /* 0x000fe20000000000 */
[----:B------:R-:W-:-:S02]  /*8ee0*/  FSEL R32, R11, -INF , !P6 ;  /* 0xff8000000b207808 */ /* 0x000fc40007000000 */
[----:B------:R-:W-:Y:S02]  /*8ef0*/  FSEL R51, R13, -INF , !P2 ;  /* 0xff8000000d337808 */ /* 0x000fe40005000000 */
[----:B------:R-:W-:Y:S02]  /*8f00*/  FSEL R29, R6, -INF , !P4 ;  /* 0xff800000061d7808 */ /* 0x000fe40006000000 */
[-C--:B------:R-:W-:Y:S02]  /*8f10*/  ISETP.GT.AND P2, PT, R205, R3.reuse, PT ;  /* 0x00000003cd00720c */ /* 0x080fe40003f44270 */
[----:B------:R-:W-:Y:S02]  /*8f20*/  ISETP.GT.AND P6, PT, R9, R3, PT ;  /* 0x000000030900720c */ /* 0x000fe40003fc4270 */
[----:B------:R-:W-:Y:S02]  /*8f30*/  ISETP.GT.AND P4, PT, R8, R4, PT ;  /* 0x000000040800720c */ /* 0x000fe40003f84270 */
[----:B------:R-:W-:-:S02]  /*8f40*/  FSEL R10, R40, -INF , !P2 ;  /* 0xff800000280a7808 */ /* 0x000fc40005000000 */
[----:B------:R-:W-:Y:S02]  /*8f50*/  FSEL R7, R42, -INF , !P6 ;  /* 0xff8000002a077808 */ /* 0x000fe40007000000 */
[----:B------:R-:W-:Y:S02]  /*8f60*/  FSEL R26, R155, -INF , !P4 ;  /* 0xff8000009b1a7808 */ /* 0x000fe40006000000 */
[----:B------:R-:W-:Y:S02]  /*8f70*/  FSEL R28, R12, -INF , !P5 ;  /* 0xff8000000c1c7808 */ /* 0x000fe40006800000 */
[----:B------:R-:W-:Y:S02]  /*8f80*/  ISETP.GT.AND P2, PT, R8, R3, PT ;  /* 0x000000030800720c */ /* 0x000fe40003f44270 */
[----:B------:R-:W-:Y:S02]  /*8f90*/  ISETP.GT.AND P6, PT, R205, R2, PT ;  /* 0x00000002cd00720c */ /* 0x000fe40003fc4270 */
[----:B------:R-:W-:-:S02]  /*8fa0*/  ISETP.GE.AND P4, PT, R5, R206, PT ;  /* 0x000000ce0500720c */ /* 0x000fc40003f86270 */
[----:B------:R-:W-:Y:S02]  /*8fb0*/  ISETP.GT.AND P5, PT, R230, R3, PT ;  /* 0x00000003e600720c */ /* 0x000fe40003fa4270 */
[----:B------:R-:W-:Y:S02]  /*8fc0*/  FSEL R49, R14, -INF , !P3 ;  /* 0xff8000000e317808 */ /* 0x000fe40005800000 */
[----:B------:R-:W-:Y:S02]  /*8fd0*/  ISETP.GE.AND P3, PT, R5, R207, PT ;  /* 0x000000cf0500720c */ /* 0x000fe40003f66270 */
[----:B------:R-:W-:Y:S02]  /*8fe0*/  FSEL R25, R166, -INF , !P2 ;  /* 0xff800000a6197808 */ /* 0x000fe40005000000 */
[----:B------:R-:W-:Y:S02]  /*8ff0*/  FSEL R27, R41, -INF , !P6 ;  /* 0xff800000291b7808 */ /* 0x000fe40007000000 */
[----:B------:R-:W-:-:S02]  /*9000*/  FSEL R6, R164, -INF , !P5 ;  /* 0xff800000a4067808 */ /* 0x000fc40006800000 */
[C---:B------:R-:W-:Y:S02]  /*9010*/  ISETP.GE.AND P2, PT, R5.reuse, R208, PT ;  /* 0x000000d00500720c */ /* 0x040fe40003f46270 */
[----:B------:R-:W-:Y:S01]  /*9020*/  ISETP.GE.AND P6, PT, R5, R209, PT ;  /* 0x000000d10500720c */ /* 0x000fe20003fc6270 */
[----:B------:R-:W-:Y:S01]  /*9030*/  VIADD R5, R0, 0xffffffd8 ;  /* 0xffffffd800057836 */ /* 0x000fe20000000000 */
[----:B------:R-:W-:Y:S02]  /*9040*/  FSEL R40, R19, -INF , !P4 ;  /* 0xff80000013287808 */ /* 0x000fe40006000000 */
[----:B------:R-:W-:Y:S02]  /*9050*/  ISETP.GT.AND P5, PT, R9, R2, PT ;  /* 0x000000020900720c */ /* 0x000fe40003fa4270 */
[----:B------:R-:W-:Y:S02]  /*9060*/  ISETP.GE.AND P4, PT, R4, R207, PT ;  /* 0x000000cf0400720c */ /* 0x000fe40003f86270 */
[----:B------:R-:W-:-:S02]  /*9070*/  FSEL R42, R18, -INF , !P3 ;  /* 0xff800000122a7808 */ /* 0x000fc40005800000 */
[----:B------:R-:W-:Y:S02]  /*9080*/  FSEL R30, R15, -INF , !P0 ;  /* 0xff8000000f1e7808 */ /* 0x000fe40004000000 */
[----:B------:R-:W-:Y:S02]  /*9090*/  ISETP.GT.AND P3, PT, R230, R2, PT ;  /* 0x00000002e600720c */ /* 0x000fe40003f64270 */
[----:B------:R-:W-:Y:S02]  /*90a0*/  FSEL R24, R43, -INF , !P5 ;  /* 0xff8000002b187808 */ /* 0x000fe40006800000 */
[C---:B------:R-:W-:Y:S02]  /*90b0*/  ISETP.GE.AND P0, PT, R4.reuse, R206, PT ;  /* 0x000000ce0400720c */ /* 0x040fe40003f06270 */
[----:B------:R-:W-:Y:S02]  /*90c0*/  FSEL R41, R21, -INF , !P4 ;  /* 0xff80000015297808 */ /* 0x000fe40006000000 */
[----:B------:R-:W-:-:S02]  /*90d0*/  ISETP.GE.AND P5, PT, R4, R208, PT ;  /* 0x000000d00400720c */ /* 0x000fc40003fa6270 */
[----:B------:R-:W-:Y:S02]  /*90e0*/  ISETP.GT.AND P4, PT, R205, R5, PT ;  /* 0x00000005cd00720c */ /* 0x000fe40003f84270 */
[----:B------:R-:W-:Y:S02]  /*90f0*/  FSEL R15, R165, -INF , !P3 ;  /* 0xff800000a50f7808 */ /* 0x000fe40005800000 */
[----:B------:R-:W-:Y:S01]  /*9100*/  ISETP.GE.AND P3, PT, R4, R209, PT ;  /* 0x000000d10400720c */ /* 0x000fe20003f66270 */
[----:B------:R-:W-:Y:S01]  /*9110*/  VIADD R4, R0, 0xffffffd9 ;  /* 0xffffffd900047836 */ /* 0x000fe20000000000 */
[----:B------:R-:W-:Y:S02]  /*9120*/  FSEL R31, R20, -INF , !P6 ;  /* 0xff800000141f7808 */ /* 0x000fe40007000000 */
[----:B------:R-:W-:Y:S02]  /*9130*/  FSEL R33, R22, -INF , !P0 ;  /* 0xff80000016217808 */ /* 0x000fe40004000000 */
[----:B------:R-:W-:-:S02]  /*9140*/  FSEL R22, R16, -INF , !P5 ;  /* 0xff80000010167808 */ /* 0x000fc40006800000 */
[-C--:B------:R-:W-:Y:S02]  /*9150*/  ISETP.GT.AND P6, PT, R9, R5.reuse, PT ;  /* 0x000000050900720c */ /* 0x080fe40003fc4270 */
[----:B------:R-:W-:Y:S02]  /*9160*/  FSEL R14, R60, -INF , !P4 ;  /* 0xff8000003c0e7808 */ /* 0x000fe40006000000 */
[----:B------:R-:W-:Y:S02]  /*9170*/  FSEL R23, R17, -INF , !P2 ;  /* 0xff80000011177808 */ /* 0x000fe40005000000 */
[-C--:B------:R-:W-:Y:S02]  /*9180*/  ISETP.GT.AND P5, PT, R230, R5.reuse, PT ;  /* 0x00000005e600720c */ /* 0x080fe40003fa4270 */
[C---:B------:R-:W-:Y:S02]  /*9190*/  ISETP.GT.AND P4, PT, R8.reuse, R5, PT ;  /* 0x000000050800720c */ /* 0x040fe40003f84270 */
[----:B------:R-:W-:-:S02]  /*91a0*/  ISETP.GT.AND P2, PT, R8, R2, PT ;  /* 0x000000020800720c */ /* 0x000fc40003f44270 */
[----:B------:R-:W-:Y:S02]  /*91b0*/  ISETP.GE.AND P0, PT, R3, R207, PT ;  /* 0x000000cf0300720c */ /* 0x000fe40003f06270 */
[----:B------:R-:W-:Y:S02]  /*91c0*/  FSEL R13, R62, -INF , !P6 ;  /* 0xff8000003e0d7808 */ /* 0x000fe40007000000 */
[----:B------:R-:W-:Y:S02]  /*91d0*/  ISETP.GT.AND P6, PT, R205, R4, PT ;  /* 0x00000004cd00720c */ /* 0x000fe40003fc4270 */
[----:B------:R-:W-:Y:S02]  /*91e0*/  FSEL R12, R148, -INF , !P5 ;  /* 0xff800000940c7808 */ /* 0x000fe40006800000 */
[----:B------:R-:W-:Y:S02]  /*91f0*/  FSEL R20, R150, -INF , !P4 ;  /* 0xff80000096147808 */ /* 0x000fe40006000000 */
[----:B------:R-:W-:-:S02]  /*9200*/  FSEL R11, R167, -INF , !P2 ;  /* 0xff800000a70b7808 */ /* 0x000fc40005000000 */
[----:B------:R-:W-:Y:S02]  /*9210*/  ISETP.GT.AND P5, PT, R9, R4, PT ;  /* 0x000000040900720c */ /* 0x000fe40003fa4270 */
[----:B------:R-:W-:Y:S02]  /*9220*/  FSEL R150, R7, -INF , !P0 ;  /* 0xff80000007967808 */ /* 0x000fe40004000000 */
[----:B------:R-:W-:Y:S02]  /*9230*/  ISETP.GE.AND P2, PT, R3, R206, PT ;  /* 0x000000ce0300720c */ /* 0x000fe40003f46270 */
[----:B------:R-:W-:Y:S02]  /*9240*/  ISETP.GT.AND P0, PT, R230, R4, PT ;  /* 0x00000004e600720c */ /* 0x000fe40003f04270 */
[----:B------:R-:W-:Y:S02]  /*9250*/  FSEL R21, R61, -INF , !P6 ;  /* 0xff8000003d157808 */ /* 0x000fe40007000000 */
[----:B------:R-:W-:-:S02]  /*9260*/  ISETP.GE.AND P4, PT, R3, R208, PT ;  /* 0x000000d00300720c */ /* 0x000fc40003f86270 */
[----:B------:R-:W-:Y:S02]  /*9270*/  ISETP.GE.AND P6, PT, R3, R209, PT ;  /* 0x000000d10300720c */ /* 0x000fe40003fc6270 */
[----:B------:R-:W-:Y:S02]  /*9280*/  FSEL R19, R63, -INF , !P5 ;  /* 0xff8000003f137808 */ /* 0x000fe40006800000 */
[----:B------:R-:W-:Y:S02]  /*9290*/  FSEL R26, R26, -INF , !P3 ;  /* 0xff8000001a1a7808 */ /* 0x000fe40005800000 */
[----:B------:R-:W-:Y:S02]  /*92a0*/  FSEL R63, R10, -INF , !P2 ;  /* 0xff8000000a3f7808 */ /* 0x000fe40005000000 */
[----:B------:R-:W-:Y:S02]  /*92b0*/  FSEL R3, R149, -INF , !P0 ;  /* 0xff80000095037808 */ /* 0x000fe40004000000 */
[----:B------:R-:W-:-:S02]  /*92c0*/  ISETP.GE.AND P3, PT, R2, R206, PT ;  /* 0x000000ce0200720c */ /* 0x000fc40003f66270 */
[C---:B------:R-:W-:Y:S02]  /*92d0*/  ISETP.GE.AND P2, PT, R2.reuse, R207, PT ;  /* 0x000000cf0200720c */ /* 0x040fe40003f46270 */
[C---:B------:R-:W-:Y:S02]  /*92e0*/  ISETP.GE.AND P5, PT, R2.reuse, R208, PT ;  /* 0x000000d00200720c */ /* 0x040fe40003fa6270 */
[----:B------:R-:W-:Y:S01]  /*92f0*/  ISETP.GE.AND P0, PT, R2, R209, PT ;  /* 0x000000d10200720c */ /* 0x000fe20003f06270 */
[----:B------:R-:W-:Y:S01]  /*9300*/  VIADD R2, R0, 0xffffffe0 ;  /* 0xffffffe000027836 */ /* 0x000fe20000000000 */
[----:B------:R-:W-:Y:S01]  /*9310*/  FSEL R149, R24, -INF , !P2 ;  /* 0xff80000018957808 */ /* 0x000fe20005000000 */
[----:B------:R-:W-:Y:S01]  /*9320*/  VIADD R7, R0, 0xffffffe1 ;  /* 0xffffffe100077836 */ /* 0x000fe20000000000 */
        /* <DEDUP_REMOVED lines=8> */
[----:B------:R-:W-:Y:S01]  /*93b0*/  FSEL R62, R25, -INF , !P6 ;  /* 0xff800000193e7808 */ /* 0x000fe20007000000 */
[----:B------:R-:W-:Y:S01]  /*93c0*/  VIADD R6, R0, 0xffffffe8 ;  /* 0xffffffe800067836 */ /* 0x000fe20000000000 */
        /* <DEDUP_REMOVED lines=8> */
[CC--:B------:R-:W-:Y:S02]  /*9450*/  ISETP.GE.AND P4, PT, R5.reuse, R206.reuse, PT ;  /* 0x000000ce0500720c */ /* 0x0c0fe40003f86270 */
[----:B------:R-:W-:Y:S01]  /*9460*/  ISETP.GE.AND P3, PT, R5, R207, PT ;  /* 0x000000cf0500720c */ /* 0x000fe20003f66270 */
[----:B------:R-:W-:Y:S01]  /*9470*/  VIADD R5, R0, 0xffffffe9 ;  /* 0xffffffe900057836 */ /* 0x000fe20000000000 */
[----:B------:R-:W-:-:S02]  /*9480*/  ISETP.GE.AND P0, PT, R4, R206, PT ;  /* 0x000000ce0400720c */ /* 0x000fc40003f06270 */
[----:B------:R-:W-:Y:S02]  /*9490*/  FSEL R53, R12, -INF , !P2 ;  /* 0xff8000000c357808 */ /* 0x000fe40005000000 */
[----:B------:R-:W-:Y:S02]  /*94a0*/  FSEL R60, R20, -INF , !P5 ;  /* 0xff800000143c7808 */ /* 0x000fe40006800000 */
[----:B------:R-:W-:Y:S02]  /*94b0*/  ISETP.GE.AND P2, PT, R4, R208, PT ;  /* 0x000000d00400720c */ /* 0x000fe40003f46270 */
[----:B------:R-:W-:Y:S02]  /*94c0*/  ISETP.GT.AND P5, PT, R205, R6, PT ;  /* 0x00000006cd00720c */ /* 0x000fe40003fa4270 */
[----:B------:R-:W-:Y:S02]  /*94d0*/  ISETP.GT.AND P6, PT, R230, R2, PT ;  /* 0x00000002e600720c */ /* 0x000fe40003fc4270 */
[----:B------:R-:W-:-:S02]  /*94e0*/  FSEL R66, R14, -INF , !P4 ;  /* 0xff8000000e427808 */ /* 0x000fc40006000000 */
[----:B------:R-:W-:Y:S02]  /*94f0*/  FSEL R64, R21, -INF , !P0 ;  /* 0xff80000015407808 */ /* 0x000fe40004000000 */
[----:B------:R-:W-:Y:S02]  /*9500*/  ISETP.GE.AND P4, PT, R4, R207, PT ;  /* 0x000000cf0400720c */ /* 0x000fe40003f86270 */
[----:B------:R-:W-:Y:S02]  /*9510*/  FSEL R67, R13, -INF , !P3 ;  /* 0xff8000000d437808 */ /* 0x000fe40005800000 */
[----:B------:R-:W-:Y:S02]  /*9520*/  FSEL R55, R3, -INF , !P2 ;  /* 0xff80000003377808 */ /* 0x000fe40005000000 */
[----:B------:R-:W-:Y:S02]  /*9530*/  FSEL R21, R56, -INF , !P5 ;  /* 0xff80000038157808 */ /* 0x000fe40006800000 */
[----:B------:R-:W-:-:S02]  /*9540*/  FSEL R15, R160, -INF , !P6 ;  /* 0xff800000a00f7808 */ /* 0x000fc40007000000 */
[C---:B------:R-:W-:Y:S02]  /*9550*/  ISETP.GT.AND P3, PT, R8.reuse, R7, PT ;  /* 0x000000070800720c */ /* 0x040fe40003f64270 */
[----:B------:R-:W-:Y:S02]  /*9560*/  ISETP.GT.AND P2, PT, R8, R6, PT ;  /* 0x000000060800720c */ /* 0x000fe40003f44270 */
[----:B------:R-:W-:Y:S02]  /*9570*/  ISETP.GT.AND P5, PT, R230, R5, PT ;  /* 0x00000005e600720c */ /* 0x000fe40003fa4270 */
[----:B------:R-:W-:Y:S02]  /*9580*/  ISETP.GT.AND P6, PT, R9, R7, PT ;  /* 0x000000070900720c */ /* 0x000fe40003fc4270 */
[----:B------:R-:W-:Y:S02]  /*9590*/  FSEL R148, R19, -INF , !P4 ;  /* 0xff80000013947808 */ /* 0x000fe40006000000 */
[----:B------:R-:W-:-:S02]  /*95a0*/  FSEL R10, R163, -INF , !P3 ;  /* 0xff800000a30a7808 */ /* 0x000fc40005800000 */
[----:B------:R-:W-:Y:S02]  /*95b0*/  FSEL R19, R174, -INF , !P2 ;  /* 0xff800000ae137808 */ /* 0x000fe40005000000 */
[----:B------:R-:W-:Y:S01]  /*95c0*/  FSEL R12, R173, -INF , !P5 ;  /* 0xff800000ad0c7808 */ /* 0x000fe20006800000 */
[----:B------:R-:W-:Y:S01]  /*95d0*/  VIADD R3, R0, 0xfffffff0 ;  /* 0xfffffff000037836 */ /* 0x000fe20000000000 */
[----:B------:R-:W-:Y:S02]  /*95e0*/  FSEL R27, R39, -INF , !P6 ;  /* 0xff800000271b7808 */ /* 0x000fe40007000000 */
[C---:B------:R-:W-:Y:S02]  /*95f0*/  ISETP.GE.AND P3, PT, R2.reuse, R206, PT ;  /* 0x000000ce0200720c */ /* 0x040fe40003f66270 */
[----:B------:R-:W-:Y:S02]  /*9600*/  ISETP.GE.AND P0, PT, R2, R207, PT ;  /* 0x000000cf0200720c */ /* 0x000fe40003f06270 */
[----:B------:R-:W-:Y:S01]  /*9610*/  ISETP.GT.AND P4, PT, R230, R6, PT ;  /* 0x00000006e600720c */ /* 0x000fe20003f84270 */
[----:B------:R-:W-:Y:S01]  /*9620*/  IMAD.MOV.U32 R160, RZ, RZ, R186 ;  /* 0x000000ffffa07224 */ /* 0x000fe200078e00ba */
[C---:B------:R-:W-:Y:S01]  /*9630*/  ISETP.GE.AND P2, PT, R2.reuse, R208, PT ;  /* 0x000000d00200720c */ /* 0x040fe20003f46270 */
[----:B------:R-:W-:Y:S01]  /*9640*/  IMAD.MOV.U32 R171, RZ, RZ, R75 ;  /* 0x000000ffffab7224 */ /* 0x000fe200078e004b */
[----:B------:R-:W-:Y:S01]  /*9650*/  ISETP.GE.AND P5, PT, R2, R209, PT ;  /* 0x000000d10200720c */ /* 0x000fe20003fa6270 */
[----:B------:R-:W-:Y:S01]  /*9660*/  VIADD R2, R0, 0xfffffff1 ;  /* 0xfffffff100027836 */ /* 0x000fe20000000000 */
[----:B------:R-:W-:Y:S01]  /*9670*/  ISETP.GT.AND P6, PT, R230, R7, PT ;  /* 0x00000007e600720c */ /* 0x000fe20003fc4270 */
        /* <DEDUP_REMOVED lines=8> */
[----:B------:R-:W-:Y:S01]  /*9700*/  LDSM.16.MT88.4 R36, [R193+0x6000] ;  /* 0x00600000c124783b */ /* 0x000fe20000004200 */
[----:B------:R-:W-:-:S02]  /*9710*/  ISETP.GE.AND P6, PT, R4, R209, PT ;  /* 0x000000d10400720c */ /* 0x000fc40003fc6270 */
[C---:B------:R-:W-:Y:S02]  /*9720*/  ISETP.GT.AND P4, PT, R8.reuse, R5, PT ;  /* 0x000000050800720c */ /* 0x040fe40003f84270 */
[----:B------:R-:W-:Y:S02]  /*9730*/  ISETP.GT.AND P3, PT, R8, R3, PT ;  /* 0x000000030800720c */ /* 0x000fe40003f64270 */
[----:B------:R-:W-:Y:S02]  /*9740*/  ISETP.GT.AND P2, PT, R230, R2, PT ;  /* 0x00000002e600720c */ /* 0x000fe40003f44270 */
[----:B------:R-:W-:Y:S02]  /*9750*/  FSEL R20, R175, -INF , !P4 ;  /* 0xff800000af147808 */ /* 0x000fe40006000000 */
[----:B------:R-:W-:Y:S02]  /*9760*/  FSEL R56, R18, -INF , !P6 ;  /* 0xff80000012387808 */ /* 0x000fe40007000000 */
[----:B------:R-:W-:-:S02]  /*9770*/  FSEL R17, R178, -INF , !P3 ;  /* 0xff800000b2117808 */ /* 0x000fc40005800000 */
[----:B------:R-:W-:Y:S02]  /*9780*/  FSEL R15, R177, -INF , !P2 ;  /* 0xff800000b10f7808 */ /* 0x000fe40005000000 */
[C---:B------:R-:W-:Y:S02]  /*9790*/  ISETP.GE.AND P4, PT, R7.reuse, R206, PT ;  /* 0x000000ce0700720c */ /* 0x040fe40003f86270 */
[C---:B------:R-:W-:Y:S02]  /*97a0*/  ISETP.GE.AND P6, PT, R7.reuse, R207, PT ;  /* 0x000000cf0700720c */ /* 0x040fe40003fc6270 */
[C---:B------:R-:W-:Y:S02]  /*97b0*/  ISETP.GE.AND P3, PT, R7.reuse, R208, PT ;  /* 0x000000d00700720c */ /* 0x040fe40003f66270 */
[----:B------:R-:W-:Y:S02]  /*97c0*/  ISETP.GE.AND P2, PT, R7, R209, PT ;  /* 0x000000d10700720c */ /* 0x000fe40003f46270 */
[----:B------:R-:W-:-:S02]  /*97d0*/  FMNMX3.FTZ R7, R71, R29, R28, !PT ;  /* 0x0000001d47077276 */ /* 0x000fc4000781001c */
[----:B------:R-:W-:Y:S02]  /*97e0*/  FSEL R226, R16, -INF , !P0 ;  /* 0xff80000010e27808 */ /* 0x000fe40004000000 */
[----:B------:R-:W-:Y:S02]  /*97f0*/  FMNMX3.FTZ R7, R7, R23, R22, !PT ;  /* 0x0000001707077276 */ /* 0x000fe40007810016 */
[----:B------:R-:W-:Y:S02]  /*9800*/  FSEL R164, R14, -INF , !P3 ;  /* 0xff8000000ea47808 */ /* 0x000fe40005800000 */
[----:B------:R-:W-:Y:S02]  /*9810*/  ISETP.GT.AND P0, PT, R230, R3, PT ;  /* 0x00000003e600720c */ /* 0x000fe40003f04270 */
[----:B------:R-:W-:Y:S02]  /*9820*/  ISETP.GE.AND P3, PT, R5, R208, PT ;  /* 0x000000d00500720c */ /* 0x000fe40003f66270 */
[----:B------:R-:W-:Y:S01]  /*9830*/  FMNMX3.FTZ R7, R7, R52, R54, !PT ;  /* 0x0000003407077276 */ /* 0x000fe20007810036 */
[----:B------:R-:W-:Y:S01]  /*9840*/  VIADD R4, R0, 0xfffffff8 ;  /* 0xfffffff800047836 */ /* 0x000fe20000000000 */
[----:B------:R-:W-:Y:S01]  /*9850*/  FSEL R178, R10, -INF , !P2 ;  /* 0xff8000000ab27808 */ /* 0x000fe20005000000 */
[----:B------:R-:W-:Y:S01]  /*9860*/  VIADD R0, R0, 0xfffffff9 ;  /* 0xfffffff900007836 */ /* 0x000fe20000000000 */
[----:B------:R-:W-:-:S02]  /*9870*/  FSEL R11, R176, -INF , !P0 ;  /* 0xff800000b00b7808 */ /* 0x000fc40004000000 */
[-C--:B------:R-:W-:Y:S02]  /*9880*/  ISETP.GE.AND P2, PT, R3, R208.reuse, PT ;  /* 0x000000d00300720c */ /* 0x080fe40003f46270 */
[----:B------:R-:W-:Y:S02]  /*9890*/  FSEL R168, R12, -INF , !P3 ;  /* 0xff8000000ca87808 */ /* 0x000fe40005800000 */
[----:B------:R-:W-:Y:S02]  /*98a0*/  FSEL R221, R25, -INF , !P4 ;  /* 0xff80000019dd7808 */ /* 0x000fe40006000000 */
[-C--:B------:R-:W-:Y:S02]  /*98b0*/  ISETP.GE.AND P3, PT, R2, R208.reuse, PT ;  /* 0x000000d00200720c */ /* 0x080fe40003f66270 */
[----:B------:R-:W-:Y:S02]  /*98c0*/  ISETP.GE.AND P4, PT, R6, R208, PT ;  /* 0x000000d00600720c */ /* 0x000fe40003f86270 */
[----:B------:R-:W-:-:S02]  /*98d0*/  FMNMX3.FTZ R7, R7, R53, R55, !PT ;  /* 0x0000003507077276 */ /* 0x000fc40007810037 */
[----:B------:R-:W-:Y:S02]  /*98e0*/  FSEL R227, R11, -INF , !P2 ;  /* 0xff8000000be37808 */ /* 0x000fe40005000000 */
[C---:B------:R-:W-:Y:S02]  /*98f0*/  ISETP.GT.AND P2, PT, R230.reuse, R4, PT ;  /* 0x00000004e600720c */ /* 0x040fe40003f44270 */
[----:B------:R-:W-:Y:S02]  /*9900*/  FSEL R232, R15, -INF , !P3 ;  /* 0xff8000000fe87808 */ /* 0x000fe40005800000 */
[----:B------:R-:W-:Y:S02]  /*9910*/  FSEL R167, R13, -INF , !P4 ;  /* 0xff8000000da77808 */ /* 0x000fe40006000000 */
[----:B------:R-:W-:Y:S02]  /*9920*/  ISETP.GT.AND P3, PT, R230, R0, PT ;  /* 0x00000000e600720c */ /* 0x000fe40003f64270 */
[----:B------:R-:W-:-:S02]  /*9930*/  FMNMX3.FTZ R7, R7, R151, R164, !PT ;  /* 0x0000009707077276 */ /* 0x000fc400078100a4 */
[----:B------:R-:W-:Y:S02]  /*9940*/  FSEL R11, R180, -INF , !P2 ;  /* 0xff800000b40b7808 */ /* 0x000fe40005000000 */
[-C--:B------:R-:W-:Y:S02]  /*9950*/  ISETP.GE.AND P4, PT, R4, R208.reuse, PT ;  /* 0x000000d00400720c */ /* 0x080fe40003f86270 */
[----:B------:R-:W-:Y:S02]  /*9960*/  ISETP.GE.AND P2, PT, R0, R208, PT ;  /* 0x000000d00000720c */ /* 0x000fe40003f46270 */
[----:B------:R-:W-:Y:S02]  /*9970*/  FSEL R10, R181, -INF , !P3 ;  /* 0xff800000b50a7808 */ /* 0x000fe40005800000 */
[----:B------:R-:W-:Y:S02]  /*9980*/  FMNMX3.FTZ R7, R7, R167, R168, !PT ;  /* 0x000000a707077276 */ /* 0x000fe400078100a8 */
[----:B------:R-:W-:-:S02]  /*9990*/  FSEL R231, R11, -INF , !P4 ;  /* 0xff8000000be77808 */ /* 0x000fc40006000000 */
[----:B------:R-:W-:Y:S02]  /*99a0*/  FSEL R233, R10, -INF , !P2 ;  /* 0xff8000000ae97808 */ /* 0x000fe40005000000 */
[----:B------:R-:W-:Y:S02]  /*99b0*/  FMNMX3.FTZ R7, R7, R227, R232, !PT ;  /* 0x000000e307077276 */ /* 0x000fe400078100e8 */
[----:B------:R-:W-:Y:S02]  /*99c0*/  FMNMX3.FTZ R10, R70, R32, R30, !PT ;  /* 0x00000020460a7276 */ /* 0x000fe4000781001e */
[----:B------:R-:W-:Y:S02]  /*99d0*/  FMNMX3.FTZ R7, R7, R231, R233, !PT ;  /* 0x000000e707077276 */ /* 0x000fe400078100e9 */
[----:B------:R-:W-:Y:S02]  /*99e0*/  ISETP.GE.AND P3, PT, R6, R209, PT ;  /* 0x000000d10600720c */ /* 0x000fe40003f66270 */
[----:B------:R-:W-:Y:S01]  /*99f0*/  FMNMX3.FTZ R10, R10, R31, R26, !PT ;  /* 0x0000001f0a0a7276 */ /* 0x000fe2000781001a */
[----:B------:R-:W1:Y:S01]  /*9a00*/  SHFL.BFLY PT, R11, R7, 0x2, 0x1f ;  /* 0x0c401f00070b7f89 */ /* 0x000e6200000e0000 */
[----:B------:R-:W-:-:S02]  /*9a10*/  ISETP.GE.AND P2, PT, R5, R209, PT ;  /* 0x000000d10500720c */ /* 0x000fc40003f46270 */
[----:B------:R-:W-:Y:S02]  /*9a20*/  FSEL R169, R19, -INF , !P3 ;  /* 0xff80000013a97808 */ /* 0x000fe40005800000 */
[----:B------:R-:W-:Y:S02]  /*9a30*/  ISETP.GT.AND P0, PT, R8, R2, PT ;  /* 0x000000020800720c */ /* 0x000fe40003f04270 */
[----:B------:R-:W-:Y:S02]  /*9a40*/  ISETP.GE.AND P3, PT, R3, R209, PT ;  /* 0x000000d10300720c */ /* 0x000fe40003f66270 */
[----:B------:R-:W-:Y:S02]  /*9a50*/  FMNMX3.FTZ R10, R10, R62, R61, !PT ;  /* 0x0000003e0a0a7276 */ /* 0x000fe4000781003d */
[----:B------:R-:W-:Y:S02]  /*9a60*/  FSEL R172, R20, -INF , !P2 ;  /* 0xff80000014ac7808 */ /* 0x000fe40005000000 */
[----:B------:R-:W-:-:S02]  /*9a70*/  FSEL R16, R179, -INF , !P0 ;  /* 0xff800000b3107808 */ /* 0x000fc40004000000 */
[----:B------:R-:W-:Y:S02]  /*9a80*/  FSEL R173, R24, -INF , !P5 ;  /* 0xff80000018ad7808 */ /* 0x000fe40006800000 */
[----:B------:R-:W-:Y:S02]  /*9a90*/  ISETP.GE.AND P2, PT, R2, R209, PT ;  /* 0x000000d10200720c */ /* 0x000fe40003f46270 */
[----:B------:R-:W-:Y:S02]  /*9aa0*/  FSEL R234, R17, -INF , !P3 ;  /* 0xff80000011ea7808 */ /* 0x000fe40005800000 */
[C---:B------:R-:W-:Y:S02]  /*9ab0*/  ISETP.GE.AND P0, PT, R6.reuse, R206, PT ;  /* 0x000000ce0600720c */ /* 0x040fe40003f06270 */
[----:B------:R-:W-:Y:S02]  /*9ac0*/  ISETP.GT.AND P5, PT, R9, R6, PT ;  /* 0x000000060900720c */ /* 0x000fe40003fa4270 */
[----:B------:R-:W-:-:S02]  /*9ad0*/  ISETP.GE.AND P3, PT, R6, R207, PT ;  /* 0x000000cf0600720c */ /* 0x000fc40003f66270 */
[----:B------:R-:W-:Y:S02]  /*9ae0*/  FMNMX3.FTZ R6, R10, R60, R56, !PT ;  /* 0x0000003c0a067276 */ /* 0x000fe40007810038 */
[----:B------:R-:W-:Y:S02]  /*9af0*/  FSEL R236, R16, -INF , !P2 ;  /* 0xff80000010ec7808 */ /* 0x000fe40005000000 */
[C---:B------:R-:W-:Y:S02]  /*9b00*/  ISETP.GT.AND P4, PT, R8.reuse, R4, PT ;  /* 0x000000040800720c */ /* 0x040fe40003f84270 */
[----:B------:R-:W-:Y:S02]  /*9b10*/  ISETP.GT.AND P2, PT, R8, R0, PT ;  /* 0x000000000800720c */ /* 0x000fe40003f44270 */
        /* <DEDUP_REMOVED lines=8> */
[----:B------:R-:W-:Y:S01]  /*9ba0*/  FMNMX3.FTZ R6, R6, R234, R236, !PT ;  /* 0x000000ea06067276 */ /* 0x000fe200078100ec */
[----:B------:R-:W-:Y:S01]  /*9bb0*/  IMAD.MOV.U32 R161, RZ, RZ, R187 ;  /* 0x000000ffffa17224 */ /* 0x000fe200078e00bb */
[----:B------:R-:W-:Y:S02]  /*9bc0*/  FSEL R219, R27, -INF , !P6 ;  /* 0xff8000001bdb7808 */ /* 0x000fe40007000000 */
[----:B------:R-:W-:Y:S02]  /*9bd0*/  FSEL R187, R21, -INF , !P0 ;  /* 0xff80000015bb7808 */ /* 0x000fe40004000000 */
[-C--:B------:R-:W-:Y:S02]  /*9be0*/  ISETP.GT.AND P4, PT, R205, R5.reuse, PT ;  /* 0x00000005cd00720c */ /* 0x080fe40003f84270 */
[----:B------:R-:W-:Y:S02]  /*9bf0*/  ISETP.GE.AND P6, PT, R5, R206, PT ;  /* 0x000000ce0500720c */ /* 0x000fe40003fc6270 */
[----:B------:R-:W-:-:S02]  /*9c00*/  ISETP.GT.AND P2, PT, R9, R5, PT ;  /* 0x000000050900720c */ /* 0x000fc40003f44270 */
[----:B------:R-:W-:Y:S02]  /*9c10*/  FMNMX3.FTZ R6, R6, R237, R239, !PT ;  /* 0x000000ed06067276 */ /* 0x000fe400078100ef */
[----:B------:R-:W-:Y:S02]  /*9c20*/  ISETP.GE.AND P0, PT, R5, R207, PT ;  /* 0x000000cf0500720c */ /* 0x000fe40003f06270 */
[----:B-1----:R-:W-:Y:S01]  /*9c30*/  FMNMX.FTZ R5, R7, R11, !PT ;  /* 0x0000000b07057209 */ /* 0x002fe20007810000 */
[----:B------:R-:W1:Y:S04]  /*9c40*/  SHFL.BFLY PT, R12, R6, 0x2, 0x1f ;  /* 0x0c401f00060c7f89 */ /* 0x000e6800000e0000 */
[----:B------:R-:W2:Y:S01]  /*9c50*/  SHFL.BFLY PT, R13, R5, 0x1, 0x1f ;  /* 0x0c201f00050d7f89 */ /* 0x000ea200000e0000 */
[----:B------:R-:W-:Y:S01]  /*9c60*/  FSEL R7, R58, -INF , !P5 ;  /* 0xff8000003a077808 */ /* 0x000fe20006800000 */
[----:B------:R-:W-:Y:S01]  /*9c70*/  IMAD.SHL.U32 R10, R229, 0x2, RZ ;  /* 0x00000002e50a7824 */ /* 0x000fe200078e00ff */
[----:B------:R-:W-:-:S02]  /*9c80*/  FSEL R8, R57, -INF , !P4 ;  /* 0xff80000039087808 */ /* 0x000fc40006000000 */
[-C--:B------:R-:W-:Y:S02]  /*9c90*/  ISETP.GT.AND P5, PT, R205, R3.reuse, PT ;  /* 0x00000003cd00720c */ /* 0x080fe40003fa4270 */
[----:B------:R-:W-:Y:S02]  /*9ca0*/  FSEL R217, R7, -INF , !P3 ;  /* 0xff80000007d97808 */ /* 0x000fe40005800000 */
[----:B------:R-:W-:Y:S02]  /*9cb0*/  FSEL R186, R8, -INF , !P6 ;  /* 0xff80000008ba7808 */ /* 0x000fe40007000000 */
[----:B------:R-:W-:Y:S02]  /*9cc0*/  ISETP.GE.AND P4, PT, R3, R206, PT ;  /* 0x000000ce0300720c */ /* 0x000fe40003f86270 */
[----:B------:R-:W-:Y:S02]  /*9cd0*/  ISETP.GT.AND P3, PT, R9, R3, PT ;  /* 0x000000030900720c */ /* 0x000fe40003f64270 */
[----:B------:R-:W-:-:S02]  /*9ce0*/  ISETP.GE.AND P6, PT, R3, R207, PT ;  /* 0x000000cf0300720c */ /* 0x000fc40003fc6270 */
[----:B------:R-:W-:Y:S02]  /*9cf0*/  FSEL R7, R59, -INF , !P2 ;  /* 0xff8000003b077808 */ /* 0x000fe40005000000 */
[----:B------:R-:W-:Y:S02]  /*9d00*/  FSEL R8, R144, -INF , !P5 ;  /* 0xff80000090087808 */ /* 0x000fe40006800000 */
[----:B------:R-:W-:Y:S02]  /*9d10*/  LOP3.LUT R3, R10, UR21, R161, 0x96, !PT ;  /* 0x000000150a037c12 */ /* 0x000fe4000f8e96a1 */
[----:B------:R-:W-:Y:S02]  /*9d20*/  FSEL R216, R7, -INF , !P0 ;  /* 0xff80000007d87808 */ /* 0x000fe40004000000 */
[----:B------:R-:W-:Y:S02]  /*9d30*/  FSEL R238, R8, -INF , !P4 ;  /* 0xff80000008ee7808 */ /* 0x000fe40006000000 */
[----:B------:R-:W-:-:S02]  /*9d40*/  ISETP.GT.AND P2, PT, R205, R2, PT ;  /* 0x00000002cd00720c */ /* 0x000fc40003f44270 */
[C---:B------:R-:W-:Y:S02]  /*9d50*/  ISETP.GE.AND P0, PT, R2.reuse, R206, PT ;  /* 0x000000ce0200720c */ /* 0x040fe40003f06270 */
[----:B------:R-:W-:Y:S02]  /*9d60*/  ISETP.GT.AND P5, PT, R9, R2, PT ;  /* 0x000000020900720c */ /* 0x000fe40003fa4270 */
[----:B------:R-:W-:Y:S01]  /*9d70*/  ISETP.GE.AND P4, PT, R2, R207, PT ;  /* 0x000000cf0200720c */ /* 0x000fe20003f86270 */
[----:B------:R-:W-:Y:S01]  /*9d80*/  IMAD.WIDE.U32 R2, R3, -0x326172a9, RZ ;  /* 0xcd9e8d5703027825 */ /* 0x000fe200078e00ff */
[----:B-1----:R-:W-:Y:S02]  /*9d90*/  FMNMX.FTZ R10, R6, R12, !PT ;  /* 0x0000000c060a7209 */ /* 0x002fe40007810000 */
[----:B--2---:R-:W-:Y:S02]  /*9da0*/  FMNMX.FTZ R228, R5, R13, !PT ;  /* 0x0000000d05e47209 */ /* 0x004fe40007810000 */
[----:B------:R-:W-:-:S02]  /*9db0*/  LOP3.LUT R6, R250, UR15, R3, 0x96, !PT ;  /* 0x0000000ffa067c12 */ /* 0x000fc4000f8e9603 */
[----:B------:R-:W-:Y:S02]  /*9dc0*/  FSEL R11, R145, -INF , !P2 ;  /* 0xff800000910b7808 */ /* 0x000fe40005000000 */
[----:B------:R-:W-:Y:S02]  /*9dd0*/  LOP3.LUT R7, R2, UR11, R171, 0x96, !PT ;  /* 0x0000000b02077c12 */ /* 0x000fe4000f8e96ab */
[----:B------:R-:W-:Y:S01]  /*9de0*/  FSEL R24, R146, -INF , !P3 ;  /* 0xff80000092187808 */ /* 0x000fe20005800000 */
[----:B------:R-:W-:Y:S01]  /*9df0*/  FMUL.FTZ R5, R228, UR17 ;  /* 0x00000011e4057c20 */ /* 0x000fe20008410000 */
[C---:B------:R-:W-:Y:S02]  /*9e00*/  ISETP.GT.AND P3, PT, R9.reuse, R4, PT ;  /* 0x000000040900720c */ /* 0x040fe40003f64270 */
[----:B------:R-:W-:Y:S01]  /*9e10*/  ISETP.GT.AND P2, PT, R9, R0, PT ;  /* 0x000000000900720c */ /* 0x000fe20003f44270 */
[----:B------:R-:W-:Y:S01]  /*9e20*/  IMAD.WIDE.U32 R8, R6, -0x2daee0ad, RZ ;  /* 0xd2511f5306087825 */ /* 0x000fe200078e00ff */
[----:B------:R-:W-:-:S02]  /*9e30*/  FSEL R240, R11, -INF , !P0 ;  /* 0xff8000000bf07808 */ /* 0x000fc40004000000 */
[----:B------:R-:W-:Y:S01]  /*9e40*/  FSETP.NEU.FTZ.AND P0, PT, R228, -INF , PT ;  /* 0xff800000e400780b */ /* 0x000fe20003f1d000 */
[----:B------:R-:W-:Y:S01]  /*9e50*/  IMAD.WIDE.U32 R6, R7, -0x2daee0ad, RZ ;  /* 0xd2511f5307067825 */ /* 0x000fe200078e00ff */
[----:B------:R-:W1:Y:S01]  /*9e60*/  SHFL.BFLY PT, R11, R10, 0x1, 0x1f ;  /* 0x0c201f000a0b7f89 */ /* 0x000e6200000e0000 */
[----:B------:R-:W-:Y:S02]  /*9e70*/  LOP3.LUT R9, R188, UR14, R9, 0x96, !PT ;  /* 0x0000000ebc097c12 */ /* 0x000fe4000f8e9609 */
[----:B------:R-:W-:Y:S02]  /*9e80*/  FSEL R14, R5, RZ, P0 ;  /* 0x000000ff050e7208 */ /* 0x000fe40000000000 */
[----:B------:R-:W-:Y:S01]  /*9e90*/  LOP3.LUT R5, R8, UR4, R7, 0x96, !PT ;  /* 0x0000000408057c12 */ /* 0x000fe2000f8e9607 */
[----:B------:R-:W-:Y:S01]  /*9ea0*/  IMAD.WIDE.U32 R8, R9, -0x326172a9, RZ ;  /* 0xcd9e8d5709087825 */ /* 0x000fe200078e00ff */
[----:B------:R-:W-:-:S03]  /*9eb0*/  FSEL R19, R147, -INF , !P5 ;  /* 0xff80000093137808 */ /* 0x000fc60006800000 */
[----:B------:R-:W-:Y:S01]  /*9ec0*/  IMAD.WIDE.U32 R34, R5, -0x326172a9, RZ ;  /* 0xcd9e8d5705227825 */ /* 0x000fe200078e00ff */
[----:B------:R-:W-:Y:S02]  /*9ed0*/  FSEL R25, R158, -INF , !P3 ;  /* 0xff8000009e197808 */ /* 0x000fe40005800000 */
[----:B------:R-:W-:Y:S02]  /*9ee0*/  FSEL R18, R159, -INF , !P2 ;  /* 0xff8000009f127808 */ /* 0x000fe40005000000 */
[----:B------:R-:W-:Y:S02]  /*9ef0*/  ISETP.GT.AND P5, PT, R205, R4, PT ;  /* 0x00000004cd00720c */ /* 0x000fe40003fa4270 */
[C---:B------:R-:W-:Y:S02]  /*9f00*/  ISETP.GE.AND P3, PT, R4.reuse, R206, PT ;  /* 0x000000ce0400720c */ /* 0x040fe40003f66270 */
[----:B------:R-:W-:Y:S02]  /*9f10*/  ISETP.GE.AND P2, PT, R4, R207, PT ;  /* 0x000000cf0400720c */ /* 0x000fe40003f46270 */
[----:B------:R-:W-:-:S02]  /*9f20*/  LOP3.LUT R5, R170, UR9, R9, 0x96, !PT ;  /* 0x00000009aa057c12 */ /* 0x000fc4000f8e9609 */
[----:B------:R-:W-:-:S03]  /*9f30*/  LOP3.LUT R4, R8, UR8, R35, 0x96, !PT ;  /* 0x0000000808047c12 */ /* 0x000fc6000f8e9623 */
[----:B------:R-:W-:-:S04]  /*9f40*/  IMAD.WIDE.U32 R16, R5, -0x2daee0ad, RZ ;  /* 0xd2511f5305107825 */ /* 0x000fc800078e00ff */
[----:B------:R-:W-:-:S04]  /*9f50*/  IMAD.WIDE.U32 R74, R4, -0x2daee0ad, RZ ;  /* 0xd2511f53044a7825 */ /* 0x000fc800078e00ff */
[----:B------:R-:W-:Y:S01]  /*9f60*/  FFMA.FTZ R5, R23, UR17, -R14 ;  /* 0x0000001117057c23 */ /* 0x000fe2000801080e */
[----:B------:R-:W-:Y:S02]  /*9f70*/  LOP3.LUT R6, R6, UR24, R17, 0x96, !PT ;  /* 0x0000001806067c12 */ /* 0x000fe4000f8e9611 */
[----:B-1----:R-:W-:Y:S02]  /*9f80*/  FMNMX.FTZ R212, R10, R11, !PT ;  /* 0x0000000b0ad47209 */ /* 0x002fe40007810000 */
[----:B------:R-:W-:Y:S01]  /*9f90*/  LOP3.LUT R4, R16, UR23, R75, 0x96, !PT ;  /* 0x0000001710047c12 */ /* 0x000fe2000f8e964b */
[----:B------:R-:W-:Y:S01]  /*9fa0*/  IMAD.MOV.U32 R146, RZ, RZ, R246 ;  /* 0x000000ffff927224 */ /* 0x000fe200078e00f6 */
[----:B------:R-:W-:Y:S01]  /*9fb0*/  FSEL R8, R156, -INF , !P5 ;  /* 0xff8000009c087808 */ /* 0x000fe20006800000 */
[----:B------:R1:W-:Y:S01]  /*9fc0*/  MUFU.EX2 R246, R5 ;  /* 0x0000000500f67308 */ /* 0x0003e20000000800 */
[----:B------:R-:W-:Y:S01]  /*9fd0*/  ISETP.GT.AND P5, PT, R205, R0, PT ;  /* 0x00000000cd00720c */ /* 0x000fe20003fa4270 */
[----:B------:R-:W-:-:S04]  /*9fe0*/  IMAD.WIDE.U32 R16, R6, -0x326172a9, RZ ;  /* 0xcd9e8d5706107825 */ /* 0x000fc800078e00ff */
[----:B------:R-:W-:Y:S01]  /*9ff0*/  FFMA.FTZ R7, R29, UR17, -R14 ;  /* 0x000000111d077c23 */ /* 0x000fe2000801080e */
[----:B------:R-:W-:Y:S01]  /*a000*/  FSEL R235, R8, -INF , !P3 ;  /* 0xff80000008eb7808 */ /* 0x000fe20005800000 */
[C---:B------:R-:W-:Y:S01]  /*a010*/  FMUL.FTZ R15, R212.reuse, UR17 ;  /* 0x00000011d40f7c20 */ /* 0x040fe20008410000 */
[----:B------:R-:W-:Y:S02]  /*a020*/  FSETP.NEU.FTZ.AND P3, PT, R212, -INF , PT ;  /* 0xff800000d400780b */ /* 0x000fe40003f7d000 */
[----:B------:R-:W-:Y:S02]  /*a030*/  FSEL R13, R157, -INF , !P5 ;  /* 0xff8000009d0d7808 */ /* 0x000fe40006800000 */
[----:B------:R-:W-:Y:S01]  /*a040*/  FSEL R9, R228, RZ, P0 ;  /* 0x000000ffe4097208 */ /* 0x000fe20000000000 */
[----:B------:R2:W-:Y:S01]  /*a050*/  MUFU.EX2 R248, R7 ;  /* 0x0000000700f87308 */ /* 0x0005e20000000800 */
[----:B------:R-:W-:Y:S01]  /*a060*/  ISETP.GE.AND P5, PT, R0, R206, PT ;  /* 0x000000ce0000720c */ /* 0x000fe20003fa6270 */
[----:B-1----:R-:W-:Y:S01]  /*a070*/  IMAD.WIDE.U32 R4, R4, -0x326172a9, RZ ;  /* 0xcd9e8d5704047825 */ /* 0x002fe200078e00ff */
[----:B------:R-:W-:-:S02]  /*a080*/  ISETP.GE.AND P0, PT, R0, R207, PT ;  /* 0x000000cf0000720c */ /* 0x000fc40003f06270 */
[----:B------:R-:W-:Y:S02]  /*a090*/  FSEL R15, R15, RZ, P3 ;  /* 0x000000ff0f0f7208 */ /* 0x000fe40001800000 */
[----:B------:R-:W-:Y:S02]  /*a0a0*/  LOP3.LUT R0, R16, UR6, R5, 0x96, !PT ;  /* 0x0000000610007c12 */ /* 0x000fe4000f8e9605 */
[C---:B------:R-:W-:Y:S02]  /*a0b0*/  PRMT R5, R4.reuse, 0x7773, RZ ;  /* 0x0000777304057816 */ /* 0x040fe400000000ff */
[----:B------:R-:W-:Y:S01]  /*a0c0*/  PRMT R12, R4, 0x7772, RZ ;  /* 0x00007772040c7816 */ /* 0x000fe200000000ff */
[----:B--2---:R-:W-:Y:S01]  /*a0d0*/  FFMA.FTZ R7, R28, UR17, -R14 ;  /* 0x000000111c077c23 */ /* 0x004fe2000801080e */
[----:B------:R-:W-:Y:S02]  /*a0e0*/  IMAD.MOV.U32 R147, RZ, RZ, R247 ;  /* 0x000000ffff937224 */ /* 0x000fe400078e00f7 */
[----:B------:R-:W-:Y:S01]  /*a0f0*/  PRMT R12, R12, 0x5410, R5 ;  /* 0x000054100c0c7816 */ /* 0x000fe20000000005 */
[--C-:B------:R-:W-:Y:S01]  /*a100*/  FFMA.FTZ R6, R32, UR17, -R15.reuse ;  /* 0x0000001120067c23 */ /* 0x100fe2000801080f */
[----:B------:R1:W-:Y:S01]  /*a110*/  MUFU.EX2 R247, R7 ;  /* 0x0000000700f77308 */ /* 0x0003e20000000800 */
[----:B------:R-:W-:Y:S01]  /*a120*/  FFMA.FTZ R5, R30, UR17, -R15 ;  /* 0x000000111e057c23 */ /* 0x000fe2000801080f */
[----:B------:R-:W-:Y:S01]  /*a130*/  IMAD.MOV.U32 R11, RZ, RZ, R4 ;  /* 0x000000ffff0b7224 */ /* 0x000fe200078e0004 */
[----:B------:R-:W-:-:S02]  /*a140*/  PRMT R8, R4, 0x7771, RZ ;  /* 0x0000777104087816 */ /* 0x000fc400000000ff */
[----:B------:R-:W-:-:S03]  /*a150*/  LOP3.LUT R4, R0, 0xffff, RZ, 0xc0, !PT ;  /* 0x0000ffff00047812 */ /* 0x000fc600078ec0ff */
[----:B------:R2:W-:Y:S01]  /*a160*/  MUFU.EX2 R244, R6 ;  /* 0x0000000600f47308 */ /* 0x0005e20000000800 */
[----:B-1----:R-:W-:-:S07]  /*a170*/  FFMA.FTZ R7, R22, UR17, -R14 ;  /* 0x0000001116077c23 */ /* 0x002fce000801080e */
[----:B------:R1:W3:Y:S01]  /*a180*/  MUFU.EX2 R243, R5 ;  /* 0x0000000500f37308 */ /* 0x0002e20000000800 */
[----:B------:R-:W-:Y:S01]  /*a190*/  LOP3.LUT R11, R11, 0xff, RZ, 0xc0, !PT ;  /* 0x000000ff0b0b7812 */ /* 0x000fe200078ec0ff */
[----:B------:R-:W-:Y:S01]  /*a1a0*/  LDSM.16.MT88.4 R20, [R192+0x6000] ;  /* 0x00600000c014783b */ /* 0x000fe20000004200 */
[----:B--2---:R-:W-:-:S05]  /*a1b0*/  SHF.R.U32.HI R6, RZ, 0x18, R0 ;  /* 0x00000018ff067819 */ /* 0x004fca0000011600 */
[----:B------:R2:W-:Y:S01]  /*a1c0*/  MUFU.EX2 R245, R7 ;  /* 0x0000000700f57308 */ /* 0x0005e20000000800 */
[C---:B-1----:R-:W-:Y:S02]  /*a1d0*/  PRMT R5, R0.reuse, 0x7632, R5 ;  /* 0x0000763200057816 */ /* 0x042fe40000000005 */
[----:B--2---:R-:W-:Y:S02]  /*a1e0*/  LOP3.LUT R7, R0, 0xff, RZ, 0xc0, !PT ;  /* 0x000000ff00077812 */ /* 0x004fe400078ec0ff */
[----:B------:R-:W-:Y:S01]  /*a1f0*/  SHF.R.U32.HI R0, RZ, 0x8, R4 ;  /* 0x00000008ff007819 */ /* 0x000fe20000011604 */
[----:B------:R-:W-:Y:S01]  /*a200*/  FFMA.FTZ R4, R31, UR17, -R15 ;  /* 0x000000111f047c23 */ /* 0x000fe2000801080f */
[----:B------:R-:W-:Y:S01]  /*a210*/  LOP3.LUT R5, R5, 0xff, RZ, 0xc0, !PT ;  /* 0x000000ff05057812 */ /* 0x000fe200078ec0ff */
[----:B------:R-:W-:Y:S01]  /*a220*/  LDSM.16.MT88.4 R28, [R197+0x6000] ;  /* 0x00600000c51c783b */ /* 0x000fe20000004200 */
[----:B------:R-:W-:Y:S01]  /*a230*/  PRMT R0, R7, 0x5410, R0 ;  /* 0x0000541007007816 */ /* 0x000fe20000000000 */
[----:B------:R1:W-:Y:S01]  /*a240*/  MUFU.EX2 R242, R4 ;  /* 0x0000000400f27308 */ /* 0x0003e20000000800 */
[----:B------:R-:W-:Y:S01]  /*a250*/  FADD.FTZ R7, R71, -R9 ;  /* 0x8000000947077221 */ /* 0x000fe20000010000 */
[----:B------:R-:W-:-:S02]  /*a260*/  PRMT R5, R5, 0x5410, R6 ;  /* 0x0000541005057816 */ /* 0x000fc40000000006 */
[----:B------:R-:W-:Y:S01]  /*a270*/  PRMT R11, R11, 0x5410, R8 ;  /* 0x000054100b0b7816 */ /* 0x000fe20000000008 */
[----:B------:R-:W-:Y:S01]  /*a280*/  FMUL.FTZ R9, R7, UR17 ;  /* 0x0000001107097c20 */ /* 0x000fe20008410000 */
[----:B------:R-:W-:Y:S02]  /*a290*/  HSET2.LE.AND R0, R0, R204, PT ;  /* 0x000000cc00007233 */ /* 0x000fe40003803000 */
[----:B------:R-:W-:Y:S02]  /*a2a0*/  FSEL R8, R212, RZ, P3 ;  /* 0x000000ffd4087208 */ /* 0x000fe40001800000 */
[----:B------:R-:W-:Y:S01]  /*a2b0*/  FMNMX3.FTZ R7, R73, R48, R49, !PT ;  /* 0x0000003049077276 */ /* 0x000fe20007810031 */
[----:B-1----:R-:W-:Y:S01]  /*a2c0*/  FFMA.FTZ R4, R26, UR17, -R15 ;  /* 0x000000111a047c23 */ /* 0x002fe2000801080f */
[----:B------:R-:W-:Y:S02]  /*a2d0*/  IMAD.MOV.U32 R26, RZ, RZ, R190 ;  /* 0x000000ffff1a7224 */ /* 0x000fe400078e00be */
[----:B------:R-:W-:-:S02]  /*a2e0*/  IMAD.MOV.U32 R190, RZ, RZ, R241 ;  /* 0x000000ffffbe7224 */ /* 0x000fc400078e00f1 */
[----:B------:R1:W2:Y:S01]  /*a2f0*/  MUFU.EX2 R241, R4 ;  /* 0x0000000400f17308 */ /* 0x0002a20000000800 */
[----:B------:R-:W-:Y:S01]  /*a300*/  HSET2.LE.AND R5, R5, R204, PT ;  /* 0x000000cc05057233 */ /* 0x000fe20003803000 */
[----:B------:R-:W-:Y:S01]  /*a310*/  FADD.FTZ R8, R70, -R8 ;  /* 0x8000000846087221 */ /* 0x000fe20000010000 */
[----:B---3--:R-:W-:-:S04]  /*a320*/  F2FP.F16.F32.PACK_AB R6, R243, R244 ;  /* 0x000000f4f306723e */ /* 0x008fc800000000ff */
[----:B------:R-:W-:Y:S01]  /*a330*/  LOP3.LUT R5, R6, R5, RZ, 0xc0, !PT ;  /* 0x0000000506057212 */ /* 0x000fe200078ec0ff */
[----:B------:R-:W-:Y:S01]  /*a340*/  FMUL.FTZ R6, R8, UR17 ;  /* 0x0000001108067c20 */ /* 0x000fe20008410000 */
[----:B-1----:R-:W-:-:S04]  /*a350*/  F2FP.F16.F32.PACK_AB R4, R247, R248 ;  /* 0x000000f8f704723e */ /* 0x002fc800000000ff */
[----:B------:R-:W-:Y:S02]  /*a360*/  LOP3.LUT R4, R4, R0, RZ, 0xc0, !PT ;  /* 0x0000000004047212 */ /* 0x000fe400078ec0ff */
[----:B------:R-:W-:Y:S02]  /*a370*/  FMNMX3.FTZ R0, R7, R40, R33, !PT ;  /* 0x0000002807007276 */ /* 0x000fe40007810021 */
[----:B------:R-:W-:Y:S02]  /*a380*/  LOP3.LUT R8, R12, 0xff00ff, RZ, 0xc0, !PT ;  /* 0x00ff00ff0c087812 */ /* 0x000fe400078ec0ff */
[----:B------:R-:W-:Y:S01]  /*a390*/  FMNMX3.FTZ R7, R0, R63, R65, !PT ;  /* 0x0000003f00077276 */ /* 0x000fe20007810041 */
[----:B------:R1:W3:Y:S01]  /*a3a0*/  MUFU.EX2 R145, R9 ;  /* 0x0000000900917308 */ /* 0x0002e20000000800 */
[----:B------:R-:W-:Y:S02]  /*a3b0*/  HSET2.LE.AND R0, R11, R204, PT ;  /* 0x000000cc0b007233 */ /* 0x000fe40003803000 */
[----:B------:R-:W-:-:S05]  /*a3c0*/  FMNMX3.FTZ R10, R72, R50, R51, !PT ;  /* 0x00000032480a7276 */ /* 0x000fca0007810033 */
[----:B------:R4:W5:Y:S01]  /*a3d0*/  MUFU.EX2 R144, R6 ;  /* 0x0000000600907308 */ /* 0x0009620000000800 */
[----:B-1----:R-:W-:Y:S02]  /*a3e0*/  FMNMX3.FTZ R9, R7, R66, R64, !PT ;  /* 0x0000004207097276 */ /* 0x002fe40007810040 */
[----:B------:R-:W-:Y:S02]  /*a3f0*/  HSET2.LE.AND R7, R8, R204, PT ;  /* 0x000000cc08077233 */ /* 0x000fe40003803000 */
[----:B--2---:R-:W-:Y:S02]  /*a400*/  F2FP.F16.F32.PACK_AB R8, R241, R242 ;  /* 0x000000f2f108723e */ /* 0x004fe400000000ff */
[----:B------:R-:W-:Y:S02]  /*a410*/  FMNMX3.FTZ R9, R9, R220, R221, !PT ;  /* 0x000000dc09097276 */ /* 0x000fe400078100dd */
[----:B----4-:R-:W-:Y:S02]  /*a420*/  F2FP.F16.F32.PACK_AB R6, R245, R246 ;  /* 0x000000f6f506723e */ /* 0x010fe400000000ff */
[----:B------:R-:W-:-:S02]  /*a430*/  LOP3.LUT R7, R8, R7, RZ, 0xc0, !PT ;  /* 0x0000000708077212 */ /* 0x000fc400078ec0ff */
[----:B------:R-:W-:Y:S02]  /*a440*/  FMNMX3.FTZ R8, R9, R187, R186, !PT ;  /* 0x000000bb09087276 */ /* 0x000fe400078100ba */
[----:B------:R-:W-:Y:S02]  /*a450*/  LOP3.LUT R6, R6, R0, RZ, 0xc0, !PT ;  /* 0x0000000006067212 */ /* 0x000fe400078ec0ff */
[----:B------:R-:W-:Y:S02]  /*a460*/  FMNMX3.FTZ R0, R10, R42, R41, !PT ;  /* 0x0000002a0a007276 */ /* 0x000fe40007810029 */
[----:B------:R-:W-:Y:S02]  /*a470*/  FSEL R222, R13, -INF , !P5 ;  /* 0xff8000000dde7808 */ /* 0x000fe40006800000 */
[----:B------:R-:W-:Y:S02]  /*a480*/  FMNMX3.FTZ R8, R8, R238, R240, !PT ;  /* 0x000000ee08087276 */ /* 0x000fe400078100f0 */
[----:B------:R-:W-:-:S02]  /*a490*/  FMNMX3.FTZ R0, R0, R150, R149, !PT ;  /* 0x0000009600007276 */ /* 0x000fc40007810095 */
[----:B------:R-:W-:Y:S02]  /*a4a0*/  FMNMX3.FTZ R8, R8, R235, R222, !PT ;  /* 0x000000eb08087276 */ /* 0x000fe400078100de */
[----:B------:R-:W-:-:S03]  /*a4b0*/  FMNMX3.FTZ R0, R0, R67, R148, !PT ;  /* 0x0000004300007276 */ /* 0x000fc60007810094 */
[----:B------:R-:W1:Y:S01]  /*a4c0*/  SHFL.BFLY PT, R10, R8, 0x2, 0x1f ;  /* 0x0c401f00080a7f89 */ /* 0x000e6200000e0000 */
[----:B------:R-:W-:Y:S02]  /*a4d0*/  FMNMX3.FTZ R0, R0, R226, R219, !PT ;  /* 0x000000e200007276 */ /* 0x000fe400078100db */
[----:B------:R-:W-:Y:S02]  /*a4e0*/  FSEL R224, R24, -INF , !P6 ;  /* 0xff80000018e07808 */ /* 0x000fe40007000000 */
[----:B------:R-:W-:Y:S02]  /*a4f0*/  FSEL R225, R19, -INF , !P4 ;  /* 0xff80000013e17808 */ /* 0x000fe40006000000 */
[----:B------:R-:W-:Y:S02]  /*a500*/  FMNMX3.FTZ R0, R0, R217, R216, !PT ;  /* 0x000000d900007276 */ /* 0x000fe400078100d8 */
[----:B------:R-:W-:Y:S02]  /*a510*/  FSEL R218, R25, -INF , !P2 ;  /* 0xff80000019da7808 */ /* 0x000fe40005000000 */
[----:B------:R-:W-:-:S02]  /*a520*/  FSEL R223, R18, -INF , !P0 ;  /* 0xff80000012df7808 */ /* 0x000fc40004000000 */
[----:B------:R-:W-:-:S04]  /*a530*/  FMNMX3.FTZ R0, R0, R224, R225, !PT ;  /* 0x000000e000007276 */ /* 0x000fc800078100e1 */
[----:B------:R-:W-:Y:S01]  /*a540*/  FMNMX3.FTZ R0, R0, R218, R223, !PT ;  /* 0x000000da00007276 */ /* 0x000fe200078100df */
[----:B------:R-:W-:Y:S01]  /*a550*/  IMAD.MOV.U32 R27, RZ, RZ, R191 ;  /* 0x000000ffff1b7224 */ /* 0x000fe200078e00bf */
[----:B------:R-:W-:-:S03]  /*a560*/  LOP3.LUT R3, R146, UR15, R3, 0x96, !PT ;  /* 0x0000000f92037c12 */ /* 0x000fc6000f8e9603 */
[----:B------:R-:W2:Y:S01]  /*a570*/  SHFL.BFLY PT, R16, R0, 0x2, 0x1f ;  /* 0x0c401f0000107f89 */ /* 0x000ea200000e0000 */
[----:B------:R-:W-:Y:S02]  /*a580*/  LOP3.LUT R9, R2, UR11, R27, 0x96, !PT ;  /* 0x0000000b02097c12 */ /* 0x000fe4000f8e961b */
[----:B-1----:R-:W-:Y:S01]  /*a590*/  FMNMX.FTZ R2, R8, R10, !PT ;  /* 0x0000000a08027209 */ /* 0x002fe20007810000 */
[----:B------:R-:W-:-:S04]  /*a5a0*/  IMAD.WIDE.U32 R12, R3, -0x2daee0ad, RZ ;  /* 0xd2511f53030c7825 */ /* 0x000fc800078e00ff */
[----:B------:R-:W-:Y:S01]  /*a5b0*/  IMAD.WIDE.U32 R8, R9, -0x2daee0ad, RZ ;  /* 0xd2511f5309087825 */ /* 0x000fe200078e00ff */
[----:B------:R-:W1:Y:S01]  /*a5c0*/  SHFL.BFLY PT, R11, R2, 0x1, 0x1f ;  /* 0x0c201f00020b7f89 */ /* 0x000e6200000e0000 */
[----:B------:R-:W-:-:S03]  /*a5d0*/  LOP3.LUT R10, R162, UR14, R13, 0x96, !PT ;  /* 0x0000000ea20a7c12 */ /* 0x000fc6000f8e960d */
[----:B------:R-:W-:Y:S02]  /*a5e0*/  LOP3.LUT R3, R12, UR4, R9, 0x96, !PT ;  /* 0x000000040c037c12 */ /* 0x000fe4000f8e9609 */
[----:B------:R-:W-:-:S04]  /*a5f0*/  IMAD.WIDE.U32 R12, R10, -0x326172a9, RZ ;  /* 0xcd9e8d570a0c7825 */ /* 0x000fc800078e00ff */
[-C--:B---3--:R-:W-:Y:S01]  /*a600*/  FMUL.FTZ R80, R80, R145.reuse ;  /* 0x0000009150507220 */ /* 0x088fe20000410000 */
[-C--:B------:R-:W-:Y:S01]  /*a610*/  FMUL.FTZ R81, R81, R145.reuse ;  /* 0x0000009151517220 */ /* 0x080fe20000410000 */
[-C--:B-----5:R-:W-:Y:S01]  /*a620*/  FMUL.FTZ R82, R82, R144.reuse ;  /* 0x0000009052527220 */ /* 0x0a0fe20000410000 */
        /* <DEDUP_REMOVED lines=27> */
[----:B------:R-:W-:Y:S01]  /*a7e0*/  FMUL.FTZ R134, R134, R144 ;  /* 0x0000009086867220 */ /* 0x000fe20000410000 */
[----:B------:R-:W-:-:S04]  /*a7f0*/  IMAD.WIDE.U32 R24, R3, -0x326172a9, RZ ;  /* 0xcd9e8d5703187825 */ /* 0x000fc800078e00ff */
[----:B------:R-:W-:Y:S01]  /*a800*/  FMUL.FTZ R135, R135, R144 ;  /* 0x0000009087877220 */ /* 0x000fe20000410000 */
[----:B------:R-:W-:Y:S02]  /*a810*/  LOP3.LUT R9, R26, UR9, R13, 0x96, !PT ;  /* 0x000000091a097c12 */ /* 0x000fe4000f8e960d */
[----:B--2---:R-:W-:Y:S01]  /*a820*/  FMNMX.FTZ R0, R0, R16, !PT ;  /* 0x0000001000007209 */ /* 0x004fe20007810000 */
[----:B------:R-:W-:Y:S01]  /*a830*/  IMAD.MOV.U32 R57, RZ, RZ, R68 ;  /* 0x000000ffff397224 */ /* 0x000fe200078e0044 */
[----:B------:R-:W-:Y:S01]  /*a840*/  LOP3.LUT R3, R12, UR8, R25, 0x96, !PT ;  /* 0x000000080c037c12 */ /* 0x000fe2000f8e9619 */
[----:B------:R-:W-:Y:S01]  /*a850*/  IMAD.MOV.U32 R185, RZ, RZ, R69 ;  /* 0x000000ffffb97224 */ /* 0x000fe200078e0045 */
[----:B------:R-:W-:Y:S03]  /*a860*/  HMMA.16816.F32 R156, R4, R20, R80 ;  /* 0x00000014049c723c */ /* 0x000fe60000001850 */
[----:B------:R-:W-:-:S05]  /*a870*/  IMAD.WIDE.U32 R58, R3, -0x2daee0ad, RZ ;  /* 0xd2511f53033a7825 */ /* 0x000fca00078e00ff */
[C---:B------:R-:W-:Y:S08]  /*a880*/  HMMA.16816.F32 R152, R4.reuse, R22, R84 ;  /* 0x000000160498723c */ /* 0x040ff00000001854 */
[----:B------:R-:W-:Y:S01]  /*a890*/  HMMA.16816.F32 R68, R4, R28, R96 ;  /* 0x0000001c0444723c */ /* 0x000fe20000001860 */
[----:B------:R-:W-:-:S07]  /*a8a0*/  IMAD.MOV.U32 R99, RZ, RZ, R211 ;  /* 0x000000ffff637224 */ /* 0x000fce00078e00d3 */
[----:B------:R-:W-:Y:S01]  /*a8b0*/  HMMA.16816.F32 R100, R4, R30, R100 ;  /* 0x0000001e0464723c */ /* 0x000fe20000001864 */
[----:B-1----:R-:W-:-:S07]  /*a8c0*/  FMNMX.FTZ R211, R2, R11, !PT ;  /* 0x0000000b02d37209 */ /* 0x002fce0007810000 */
[C---:B------:R-:W-:Y:S08]  /*a8d0*/  HMMA.16816.F32 R112, R4.reuse, R36, R112 ;  /* 0x000000240470723c */ /* 0x040ff00000001870 */
[C---:B------:R-:W-:Y:S08]  /*a8e0*/  HMMA.16816.F32 R116, R4.reuse, R38, R116 ;  /* 0x000000260474723c */ /* 0x040ff00000001874 */
[C---:B------:R-:W-:Y:S08]  /*a8f0*/  HMMA.16816.F32 R128, R4.reuse, R44, R128 ;  /* 0x0000002c0480723c */ /* 0x040ff00000001880 */
[----:B------:R-:W-:Y:S01]  /*a900*/  HMMA.16816.F32 R132, R4, R46, R132 ;  /* 0x0000002e0484723c */ /* 0x000fe20000001884 */
[----:B------:R-:W-:-:S02]  /*a910*/  IMAD.WIDE.U32 R4, R9, -0x2daee0ad, RZ ;  /* 0xd2511f5309047825 */ /* 0x000fc400078e00ff */
[----:B------:R-:W1:Y:S01]  /*a920*/  SHFL.BFLY PT, R9, R0, 0x1, 0x1f ;  /* 0x0c201f0000097f89 */ /* 0x000e6200000e0000 */
[----:B------:R-:W-:Y:S01]  /*a930*/  LOP3.LUT R2, R4, UR23, R59, 0x96, !PT ;  /* 0x0000001704027c12 */ /* 0x000fe2000f8e963b */
[C---:B------:R-:W-:Y:S01]  /*a940*/  FMUL.FTZ R4, R211.reuse, UR17 ;  /* 0x00000011d3047c20 */ /* 0x040fe20008410000 */
[----:B------:R-:W-:-:S03]  /*a950*/  FSETP.NEU.FTZ.AND P2, PT, R211, -INF , PT ;  /* 0xff800000d300780b */ /* 0x000fc60003f5d000 */
[----:B------:R-:W-:Y:S01]  /*a960*/  IMAD.WIDE.U32 R2, R2, -0x326172a9, RZ ;  /* 0xcd9e8d5702027825 */ /* 0x000fe200078e00ff */
[----:B------:R-:W-:Y:S02]  /*a970*/  FSEL R12, R4, RZ, P2 ;  /* 0x000000ff040c7208 */ /* 0x000fe40001000000 */
[----:B------:R-:W-:Y:S01]  /*a980*/  LOP3.LUT R7, R8, UR24, R5, 0x96, !PT ;  /* 0x0000001808077c12 */ /* 0x000fe2000f8e9605 */
[----:B------:R-:W-:Y:S01]  /*a990*/  IMAD.MOV.U32 R6, RZ, RZ, R2 ;  /* 0x000000ffff067224 */ /* 0x000fe200078e0002 */
[C---:B------:R-:W-:Y:S02]  /*a9a0*/  PRMT R5, R2.reuse, 0x7773, RZ ;  /* 0x0000777302057816 */ /* 0x040fe400000000ff */
[----:B------:R-:W-:Y:S01]  /*a9b0*/  PRMT R4, R2, 0x7772, RZ ;  /* 0x0000777202047816 */ /* 0x000fe200000000ff */
[----:B------:R-:W-:-:S03]  /*a9c0*/  IMAD.WIDE.U32 R18, R7, -0x326172a9, RZ ;  /* 0xcd9e8d5707127825 */ /* 0x000fc600078e00ff */
[----:B------:R-:W-:Y:S02]  /*a9d0*/  PRMT R10, R4, 0x5410, R5 ;  /* 0x00005410040a7816 */ /* 0x000fe40000000005 */
[----:B------:R-:W-:Y:S01]  /*a9e0*/  LOP3.LUT R5, R6, 0xff, RZ, 0xc0, !PT ;  /* 0x000000ff06057812 */ /* 0x000fe200078ec0ff */
[----:B------:R-:W-:Y:S01]  /*a9f0*/  FFMA.FTZ R6, R49, UR17, -R12 ;  /* 0x0000001131067c23 */ /* 0x000fe2000801080c */
[----:B------:R-:W-:Y:S01]  /*aa00*/  IMAD.MOV.U32 R98, RZ, RZ, R210 ;  /* 0x000000ffff627224 */ /* 0x000fe200078e00d2 */
[----:B------:R-:W-:Y:S01]  /*aa10*/  PRMT R4, R2, 0x7771, RZ ;  /* 0x0000777102047816 */ /* 0x000fe200000000ff */
[----:B------:R-:W-:Y:S01]  /*aa20*/  IMAD.MOV.U32 R96, RZ, RZ, R190 ;  /* 0x000000ffff607224 */ /* 0x000fe200078e00be */
[----:B-1----:R-:W-:Y:S01]  /*aa30*/  FMNMX.FTZ R210, R0, R9, !PT ;  /* 0x0000000900d27209 */ /* 0x002fe20007810000 */
[----:B------:R1:W-:Y:S01]  /*aa40*/  MUFU.EX2 R190, R6 ;  /* 0x0000000600be7308 */ /* 0x0003e20000000800 */
[----:B------:R-:W-:Y:S01]  /*aa50*/  LOP3.LUT R2, R18, UR6, R3, 0x96, !PT ;  /* 0x0000000612027c12 */ /* 0x000fe2000f8e9603 */
[----:B------:R-:W-:Y:S01]  /*aa60*/  IMAD.MOV.U32 R49, RZ, RZ, R189 ;  /* 0x000000ffff317224 */ /* 0x000fe200078e00bd */
[C---:B------:R-:W-:Y:S01]  /*aa70*/  FSETP.NEU.FTZ.AND P0, PT, R210.reuse, -INF , PT ;  /* 0xff800000d200780b */ /* 0x040fe20003f1d000 */
[----:B------:R-:W-:Y:S01]  /*aa80*/  FMUL.FTZ R3, R210, UR17 ;  /* 0x00000011d2037c20 */ /* 0x000fe20008410000 */
[----:B------:R-:W-:Y:S01]  /*aa90*/  LOP3.LUT R0, R2, 0xffff, RZ, 0xc0, !PT ;  /* 0x0000ffff02007812 */ /* 0x000fe200078ec0ff */
[----:B------:R-:W-:-:S03]  /*aaa0*/  FFMA.FTZ R8, R48, UR17, -R12 ;  /* 0x0000001130087c23 */ /* 0x000fc6000801080c */
[----:B------:R-:W-:Y:S02]  /*aab0*/  FSEL R13, R3, RZ, P0 ;  /* 0x000000ff030d7208 */ /* 0x000fe40000000000 */
[----:B-1----:R-:W-:Y:S01]  /*aac0*/  PRMT R6, R5, 0x5410, R4 ;  /* 0x0000541005067816 */ /* 0x002fe20000000004 */
[--C-:B------:R-:W-:Y:S01]  /*aad0*/  FFMA.FTZ R4, R40, UR17, -R12.reuse ;  /* 0x0000001128047c23 */ /* 0x100fe2000801080c */
[----:B------:R-:W-:-:S03]  /*aae0*/  FFMA.FTZ R3, R33, UR17, -R12 ;  /* 0x0000001121037c23 */ /* 0x000fc6000801080c */
[----:B------:R1:W-:Y:S01]  /*aaf0*/  MUFU.EX2 R189, R4 ;  /* 0x0000000400bd7308 */ /* 0x0003e20000000800 */
[----:B------:R-:W-:-:S07]  /*ab00*/  IMAD.MOV.U32 R48, RZ, RZ, R188 ;  /* 0x000000ffff307224 */ /* 0x000fce00078e00bc */
[----:B------:R2:W-:Y:S01]  /*ab10*/  MUFU.EX2 R191, R8 ;  /* 0x0000000800bf7308 */ /* 0x0005e20000000800 */
[----:B-1----:R-:W-:Y:S02]  /*ab20*/  SHF.R.U32.HI R4, RZ, 0x8, R0 ;  /* 0x00000008ff047819 */ /* 0x002fe40000011600 */
[----:B------:R-:W-:-:S05]  /*ab30*/  LOP3.LUT R0, R2, 0xff, RZ, 0xc0, !PT ;  /* 0x000000ff02007812 */ /* 0x000fca00078ec0ff */
[----:B------:R1:W3:Y:S01]  /*ab40*/  MUFU.EX2 R188, R3 ;  /* 0x0000000300bc7308 */ /* 0x0002e20000000800 */
[----:B--2---:R-:W-:Y:S01]  /*ab50*/  PRMT R8, R0, 0x5410, R4 ;  /* 0x0000541000087816 */ /* 0x004fe20000000004 */
[----:B------:R-:W-:-:S06]  /*ab60*/  FFMA.FTZ R0, R50, UR17, -R13 ;  /* 0x0000001132007c23 */ /* 0x000fcc000801080d */
[----:B------:R2:W-:Y:S01]  /*ab70*/  MUFU.EX2 R182, R0 ;  /* 0x0000000000b67308 */ /* 0x0005e20000000800 */
[----:B-1----:R-:W-:Y:S02]  /*ab80*/  PRMT R3, R2, 0x7632, R3 ;  /* 0x0000763202037816 */ /* 0x002fe40000000003 */
[----:B------:R-:W-:Y:S02]  /*ab90*/  SHF.R.U32.HI R2, RZ, 0x18, R2 ;  /* 0x00000018ff027819 */ /* 0x000fe40000011602 */
[----:B--2---:R-:W-:Y:S01]  /*aba0*/  LOP3.LUT R0, R3, 0xff, RZ, 0xc0, !PT ;  /* 0x000000ff03007812 */ /* 0x004fe200078ec0ff */
[----:B------:R-:W-:-:S03]  /*abb0*/  FFMA.FTZ R3, R42, UR17, -R13 ;  /* 0x000000112a037c23 */ /* 0x000fc6000801080d */
[----:B------:R-:W-:Y:S01]  /*abc0*/  PRMT R5, R0, 0x5410, R2 ;  /* 0x0000541000057816 */ /* 0x000fe20000000002 */
[----:B------:R1:W-:Y:S01]  /*abd0*/  MUFU.EX2 R183, R3 ;  /* 0x0000000300b77308 */ /* 0x0003e20000000800 */
[----:B------:R-:W-:Y:S01]  /*abe0*/  FFMA.FTZ R0, R41, UR17, -R13 ;  /* 0x0000001129007c23 */ /* 0x000fe2000801080d */
[----:B------:R-:W-:Y:S01]  /*abf0*/  IMAD.MOV.U32 R97, RZ, RZ, R185 ;  /* 0x000000ffff617224 */ /* 0x000fe200078e00b9 */
[----:B------:R-:W-:-:S05]  /*ac00*/  FSEL R2, R210, RZ, P0 ;  /* 0x000000ffd2027208 */ /* 0x000fca0000000000 */
[----:B------:R2:W4:Y:S01]  /*ac10*/  MUFU.EX2 R185, R0 ;  /* 0x0000000000b97308 */ /* 0x0005220000000800 */
[----:B------:R-:W-:Y:S01]  /*ac20*/  FADD.FTZ R4, R72, -R2 ;  /* 0x8000000248047221 */ /* 0x000fe20000010000 */
[----:B-1----:R-:W-:-:S05]  /*ac30*/  FSEL R3, R211, RZ, P2 ;  /* 0x000000ffd3037208 */ /* 0x002fca0001000000 */
[----:B------:R-:W-:Y:S01]  /*ac40*/  FADD.FTZ R3, R73, -R3 ;  /* 0x8000000349037221 */ /* 0x000fe20000010000 */
[----:B--2---:R-:W-:-:S03]  /*ac50*/  FFMA.FTZ R0, R51, UR17, -R13 ;  /* 0x0000001133007c23 */ /* 0x004fc6000801080d */
[----:B------:R-:W-:Y:S01]  /*ac60*/  FMUL.FTZ R2, R3, UR17 ;  /* 0x0000001103027c20 */ /* 0x000fe20008410000 */
[----:B------:R-:W-:Y:S01]  /*ac70*/  LOP3.LUT R3, R10, 0xff00ff, RZ, 0xc0, !PT ;  /* 0x00ff00ff0a037812 */ /* 0x000fe200078ec0ff */
[----:B------:R1:W2:Y:S08]  /*ac80*/  MUFU.EX2 R181, R0 ;  /* 0x0000000000b57308 */ /* 0x0002b00000000800 */
[----:B------:R3:W-:Y:S01]  /*ac90*/  MUFU.EX2 R43, R2 ;  /* 0x00000002002b7308 */ /* 0x0007e20000000800 */
[----:B-1----:R-:W-:-:S02]  /*aca0*/  HSET2.LE.AND R0, R6, R204, PT ;  /* 0x000000cc06007233 */ /* 0x002fc40003803000 */
[----:B---3--:R-:W-:-:S04]  /*acb0*/  F2FP.F16.F32.PACK_AB R2, R188, R189 ;  /* 0x000000bdbc02723e */ /* 0x008fc800000000ff */
[----:B------:R-:W-:Y:S02]  /*acc0*/  LOP3.LUT R6, R2, R0, RZ, 0xc0, !PT ;  /* 0x0000000002067212 */ /* 0x000fe400078ec0ff */
[----:B------:R-:W-:Y:S02]  /*acd0*/  HSET2.LE.AND R0, R3, R204, PT ;  /* 0x000000cc03007233 */ /* 0x000fe40003803000 */
[----:B----4-:R-:W-:Y:S01]  /*ace0*/  F2FP.F16.F32.PACK_AB R2, R185, R183 ;  /* 0x000000b7b902723e */ /* 0x010fe200000000ff */
[----:B------:R-:W-:-:S03]  /*acf0*/  FMUL.FTZ R4, R4, UR17 ;  /* 0x0000001104047c20 */ /* 0x000fc60008410000 */
[----:B------:R-:W-:Y:S02]  /*ad00*/  LOP3.LUT R7, R2, R0, RZ, 0xc0, !PT ;  /* 0x0000000002077212 */ /* 0x000fe400078ec0ff */
[--C-:B------:R-:W-:Y:S02]  /*ad10*/  HSET2.LE.AND R0, R8, R204.reuse, PT ;  /* 0x000000cc08007233 */ /* 0x100fe40003803000 */
[----:B------:R-:W-:Y:S01]  /*ad20*/  F2FP.F16.F32.PACK_AB R2, R190, R191 ;  /* 0x000000bfbe02723e */ /* 0x000fe200000000ff */
[----:B------:R1:W-:Y:S03]  /*ad30*/  MUFU.EX2 R42, R4 ;  /* 0x00000004002a7308 */ /* 0x0003e60000000800 */
[----:B-1----:R-:W-:Y:S02]  /*ad40*/  LOP3.LUT R4, R2, R0, RZ, 0xc0, !PT ;  /* 0x0000000002047212 */ /* 0x002fe400078ec0ff */
[----:B------:R-:W-:-:S02]  /*ad50*/  HSET2.LE.AND R0, R5, R204, PT ;  /* 0x000000cc05007233 */ /* 0x000fc40003803000 */
[----:B--2---:R-:W-:-:S04]  /*ad60*/  F2FP.F16.F32.PACK_AB R2, R181, R182 ;  /* 0x000000b6b502723e */ /* 0x004fc800000000ff */
[----:B------:R-:W-:Y:S01]  /*ad70*/  LOP3.LUT R5, R2, R0, RZ, 0xc0, !PT ;  /* 0x0000000002057212 */ /* 0x000fe200078ec0ff */
[--C-:B------:R-:W-:Y:S01]  /*ad80*/  FFMA.FTZ R0, R52, UR17, -R14.reuse ;  /* 0x0000001134007c23 */ /* 0x100fe2000801080e */
[----:B------:R-:W-:Y:S01]  /*ad90*/  LOP3.LUT R2, R34, UR7, R17, 0x96, !PT ;  /* 0x0000000722027c12 */ /* 0x000fe2000f8e9611 */
[----:B------:R-:W-:Y:S01]  /*ada0*/  FFMA.FTZ R8, R53, UR17, -R14 ;  /* 0x0000001135087c23 */ /* 0x000fe2000801080e */
[----:B------:R-:W-:Y:S01]  /*adb0*/  IMAD.MOV.U32 R40, RZ, RZ, R170 ;  /* 0x000000ffff287224 */ /* 0x000fe200078e00aa */
[----:B------:R1:W-:Y:S01]  /*adc0*/  MUFU.EX2 R179, R0 ;  /* 0x0000000000b37308 */ /* 0x0003e20000000800 */
[----:B------:R-:W-:Y:S01]  /*add0*/  IMAD.MOV.U32 R41, RZ, RZ, R171 ;  /* 0x000000ffff297224 */ /* 0x000fe200078e00ab */
[----:B------:R-:W2:Y:S01]  /*ade0*/  LDSM.16.MT88.4 R32, [R192+0x6800] ;  /* 0x00680000c020783b */ /* 0x000ea20000004200 */
[----:B------:R-:W-:-:S04]  /*adf0*/  IMAD.WIDE.U32 R2, R2, -0x2daee0ad, RZ ;  /* 0xd2511f5302027825 */ /* 0x000fc800078e00ff */
[----:B-1----:R-:W-:-:S04]  /*ae00*/  FFMA.FTZ R0, R54, UR17, -R14 ;  /* 0x0000001136007c23 */ /* 0x002fc8000801080e */
[----:B------:R1:W-:Y:S01]  /*ae10*/  MUFU.EX2 R180, R0 ;  /* 0x0000000000b47308 */ /* 0x0003e20000000800 */
[C---:B------:R-:W-:Y:S02]  /*ae20*/  PRMT R16, R2.reuse, 0x7771, RZ ;  /* 0x0000777102107816 */ /* 0x040fe400000000ff */
[C---:B------:R-:W-:Y:S02]  /*ae30*/  PRMT R11, R2.reuse, 0x7773, RZ ;  /* 0x00007773020b7816 */ /* 0x040fe400000000ff */
[----:B------:R-:W-:Y:S01]  /*ae40*/  PRMT R10, R2, 0x7772, RZ ;  /* 0x00007772020a7816 */ /* 0x000fe200000000ff */
[----:B-1----:R-:W-:Y:S01]  /*ae50*/  IMAD.MOV.U32 R0, RZ, RZ, R2 ;  /* 0x000000ffff007224 */ /* 0x002fe200078e0002 */
[----:B------:R-:W-:-:S04]  /*ae60*/  LOP3.LUT R2, R74, UR22, R3, 0x96, !PT ;  /* 0x000000164a027c12 */ /* 0x000fc8000f8e9603 */
[----:B------:R-:W-:Y:S01]  /*ae70*/  LOP3.LUT R9, R0, 0xff, RZ, 0xc0, !PT ;  /* 0x000000ff00097812 */ /* 0x000fe200078ec0ff */
[----:B------:R-:W-:Y:S01]  /*ae80*/  FFMA.FTZ R0, R55, UR17, -R14 ;  /* 0x0000001137007c23 */ /* 0x000fe2000801080e */
[----:B------:R-:W-:-:S03]  /*ae90*/  PRMT R17, R10, 0x5410, R11 ;  /* 0x000054100a117816 */ /* 0x000fc6000000000b */
[----:B------:R1:W-:Y:S01]  /*aea0*/  MUFU.EX2 R176, R0 ;  /* 0x0000000000b07308 */ /* 0x0003e20000000800 */
[----:B------:R-:W-:Y:S02]  /*aeb0*/  PRMT R11, R9, 0x5410, R16 ;  /* 0x00005410090b7816 */ /* 0x000fe40000000010 */
[C---:B------:R-:W-:Y:S02]  /*aec0*/  LOP3.LUT R3, R2.reuse, 0xffff, RZ, 0xc0, !PT ;  /* 0x0000ffff02037812 */ /* 0x040fe400078ec0ff */
[C---:B------:R-:W-:Y:S02]  /*aed0*/  LOP3.LUT R9, R2.reuse, 0xff, RZ, 0xc0, !PT ;  /* 0x000000ff02097812 */ /* 0x040fe400078ec0ff */
[----:B------:R-:W-:Y:S01]  /*aee0*/  SHF.R.U32.HI R10, RZ, 0x18, R2 ;  /* 0x00000018ff0a7819 */ /* 0x000fe20000011602 */
[----:B------:R3:W4:Y:S01]  /*aef0*/  MUFU.EX2 R177, R8 ;  /* 0x0000000800b17308 */ /* 0x0007220000000800 */
[----:B-1----:R-:W-:-:S04]  /*af00*/  PRMT R0, R2, 0x7632, R0 ;  /* 0x0000763202007816 */ /* 0x002fc80000000000 */
[----:B------:R-:W-:Y:S01]  /*af10*/  LOP3.LUT R2, R0, 0xff, RZ, 0xc0, !PT ;  /* 0x000000ff00027812 */ /* 0x000fe200078ec0ff */
[--C-:B------:R-:W-:Y:S01]  /*af20*/  FFMA.FTZ R0, R56, UR17, -R15.reuse ;  /* 0x0000001138007c23 */ /* 0x100fe2000801080f */
[----:B---3--:R-:W-:-:S03]  /*af30*/  FFMA.FTZ R8, R60, UR17, -R15 ;  /* 0x000000113c087c23 */ /* 0x008fc6000801080f */
[----:B------:R1:W-:Y:S01]  /*af40*/  MUFU.EX2 R174, R0 ;  /* 0x0000000000ae7308 */ /* 0x0003e20000000800 */
[----:B------:R-:W-:Y:S02]  /*af50*/  SHF.R.U32.HI R3, RZ, 0x8, R3 ;  /* 0x00000008ff037819 */ /* 0x000fe40000011603 */
[----:B------:R-:W-:-:S05]  /*af60*/  PRMT R16, R2, 0x5410, R10 ;  /* 0x0000541002107816 */ /* 0x000fca000000000a */
[----:B------:R-:W3:Y:S01]  /*af70*/  MUFU.EX2 R175, R8 ;  /* 0x0000000800af7308 */ /* 0x000ee20000000800 */
[----:B------:R-:W-:Y:S02]  /*af80*/  HSET2.LE.AND R2, R11, R204, PT ;  /* 0x000000cc0b027233 */ /* 0x000fe40003803000 */
[----:B------:R-:W-:Y:S02]  /*af90*/  PRMT R9, R9, 0x5410, R3 ;  /* 0x0000541009097816 */ /* 0x000fe40000000003 */
[----:B-1----:R-:W-:Y:S01]  /*afa0*/  LOP3.LUT R0, R17, 0xff00ff, RZ, 0xc0, !PT ;  /* 0x00ff00ff11007812 */ /* 0x002fe200078ec0ff */
[----:B------:R-:W-:-:S04]  /*afb0*/  FFMA.FTZ R3, R62, UR17, -R15 ;  /* 0x000000113e037c23 */ /* 0x000fc8000801080f */
[----:B------:R-:W-:Y:S01]  /*afc0*/  HSET2.LE.AND R11, R0, R204, PT ;  /* 0x000000cc000b7233 */ /* 0x000fe20003803000 */
[----:B------:R-:W-:Y:S01]  /*afd0*/  FFMA.FTZ R0, R61, UR17, -R15 ;  /* 0x000000113d007c23 */ /* 0x000fe2000801080f */
[----:B------:R4:W-:Y:S08]  /*afe0*/  MUFU.EX2 R170, R3 ;  /* 0x0000000300aa7308 */ /* 0x0009f00000000800 */
[----:B------:R3:W1:Y:S01]  /*aff0*/  MUFU.EX2 R171, R0 ;  /* 0x0000000000ab7308 */ /* 0x0006620000000800 */
[----:B----4-:R-:W-:-:S04]  /*b000*/  F2FP.F16.F32.PACK_AB R3, R176, R177 ;  /* 0x000000b1b003723e */ /* 0x010fc800000000ff */
[----:B------:R-:W-:Y:S01]  /*b010*/  LOP3.LUT R10, R3, R2, RZ, 0xc0, !PT ;  /* 0x00000002030a7212 */ /* 0x000fe200078ec0ff */
[----:B------:R-:W-:Y:S01]  /*b020*/  FFMA.FTZ R2, R63, UR17, -R12 ;  /* 0x000000113f027c23 */ /* 0x000fe2000801080c */
[----:B---3--:R-:W-:-:S03]  /*b030*/  F2FP.F16.F32.PACK_AB R0, R174, R175 ;  /* 0x000000afae00723e */ /* 0x008fc600000000ff */
[----:B------:R3:W-:Y:S01]  /*b040*/  MUFU.EX2 R166, R2 ;  /* 0x0000000200a67308 */ /* 0x0007e20000000800 */
[----:B------:R-:W-:Y:S02]  /*b050*/  LOP3.LUT R11, R0, R11, RZ, 0xc0, !PT ;  /* 0x0000000b000b7212 */ /* 0x000fe400078ec0ff */
[----:B------:R-:W-:Y:S01]  /*b060*/  HSET2.LE.AND R0, R9, R204, PT ;  /* 0x000000cc09007233 */ /* 0x000fe20003803000 */
[-C--:B------:R-:W-:Y:S01]  /*b070*/  FMUL.FTZ R88, R88, R43.reuse ;  /* 0x0000002b58587220 */ /* 0x080fe20000410000 */
[----:B------:R-:W-:Y:S01]  /*b080*/  FMUL.FTZ R89, R89, R43 ;  /* 0x0000002b59597220 */ /* 0x000fe20000410000 */
[-C--:B------:R-:W-:Y:S01]  /*b090*/  FMUL.FTZ R90, R90, R42.reuse ;  /* 0x0000002a5a5a7220 */ /* 0x080fe20000410000 */
[----:B------:R-:W-:Y:S01]  /*b0a0*/  FMUL.FTZ R91, R91, R42 ;  /* 0x0000002a5b5b7220 */ /* 0x000fe20000410000 */
[----:B---3--:R-:W-:-:S04]  /*b0b0*/  F2FP.F16.F32.PACK_AB R2, R180, R179 ;  /* 0x000000b3b402723e */ /* 0x008fc800000000ff */
[----:B------:R-:W-:Y:S02]  /*b0c0*/  LOP3.LUT R8, R2, R0, RZ, 0xc0, !PT ;  /* 0x0000000002087212 */ /* 0x000fe400078ec0ff */
[----:B------:R-:W-:Y:S02]  /*b0d0*/  HSET2.LE.AND R0, R16, R204, PT ;  /* 0x000000cc10007233 */ /* 0x000fe40003803000 */
[----:B-1----:R-:W-:Y:S01]  /*b0e0*/  F2FP.F16.F32.PACK_AB R2, R171, R170 ;  /* 0x000000aaab02723e */ /* 0x002fe200000000ff */
        /* <DEDUP_REMOVED lines=12> */
[----:B------:R-:W-:Y:S01]  /*b1b0*/  LOP3.LUT R9, R2, R0, RZ, 0xc0, !PT ;  /* 0x0000000002097212 */ /* 0x000fe200078ec0ff */
[----:B------:R-:W-:Y:S01]  /*b1c0*/  FFMA.FTZ R0, R66, UR17, -R12 ;  /* 0x0000001142007c23 */ /* 0x000fe2000801080c */
[----:B------:R-:W-:Y:S01]  /*b1d0*/  HMMA.16816.F32 R80, R4, R22, R88 ;  /* 0x000000160450723c */ /* 0x000fe20000001858 */
        /* <DEDUP_REMOVED lines=16> */
[----:B------:R-:W-:-:S02]  /*b2e0*/  IMAD.MOV.U32 R91, RZ, RZ, R163 ;  /* 0x000000ffff5b7224 */ /* 0x000fc400078e00a3 */
[----:B------:R1:W-:Y:S01]  /*b2f0*/  MUFU.EX2 R163, R0 ;  /* 0x0000000000a37308 */ /* 0x0003e20000000800 */
[C---:B------:R-:W-:Y:S01]  /*b300*/  HMMA.16816.F32 R84, R4.reuse, R20, R76 ;  /* 0x000000140454723c */ /* 0x040fe2000000184c */
[----:B------:R-:W-:Y:S01]  /*b310*/  FFMA.FTZ R3, R65, UR17, -R12 ;  /* 0x0000001141037c23 */ /* 0x000fe2000801080c */
[----:B------:R-:W-:Y:S01]  /*b320*/  IMAD.MOV.U32 R50, RZ, RZ, R26 ;  /* 0x000000ffff327224 */ /* 0x000fe200078e001a */
[----:B------:R-:W-:Y:S01]  /*b330*/  LOP3.LUT R2, R24, UR7, R19, 0x96, !PT ;  /* 0x0000000718027c12 */ /* 0x000fe2000f8e9613 */
[----:B------:R-:W-:Y:S01]  /*b340*/  IMAD.MOV.U32 R51, RZ, RZ, R27 ;  /* 0x000000ffff337224 */ /* 0x000fe200078e001b */
[----:B------:R-:W-:Y:S01]  /*b350*/  LDSM.16.MT88.4 R20, [R193+0x6800] ;  /* 0x00680000c114783b */ /* 0x000fe20000004200 */
[----:B------:R-:W-:Y:S02]  /*b360*/  IMAD.MOV.U32 R90, RZ, RZ, R162 ;  /* 0x000000ffff5a7224 */ /* 0x000fe400078e00a2 */
[----:B------:R-:W-:Y:S01]  /*b370*/  HMMA.16816.F32 R92, R4, R28, R92 ;  /* 0x0000001c045c723c */ /* 0x000fe2000000185c */
[----:B------:R-:W-:Y:S01]  /*b380*/  LDSM.16.MT88.4 R24, [R196+0x6800] ;  /* 0x00680000c418783b */ /* 0x000fe20000004200 */
[----:B------:R3:W-:Y:S01]  /*b390*/  MUFU.EX2 R165, R3 ;  /* 0x0000000300a57308 */ /* 0x0007e20000000800 */
[----:B-1----:R-:W-:-:S05]  /*b3a0*/  FFMA.FTZ R0, R64, UR17, -R12 ;  /* 0x0000001140007c23 */ /* 0x002fca000801080c */
[----:B------:R-:W-:Y:S01]  /*b3b0*/  HMMA.16816.F32 R104, R4, R30, R104 ;  /* 0x0000001e0468723c */ /* 0x000fe20000001868 */
[----:B------:R-:W1:Y:S01]  /*b3c0*/  LDSM.16.MT88.4 R28, [R197+0x6800] ;  /* 0x00680000c51c783b */ /* 0x000e620000004200 */
[----:B------:R4:W5:Y:S01]  /*b3d0*/  MUFU.EX2 R162, R0 ;  /* 0x0000000000a27308 */ /* 0x0009620000000800 */
[----:B------:R-:W-:-:S05]  /*b3e0*/  IMAD.MOV.U32 R88, RZ, RZ, R160 ;  /* 0x000000ffff587224 */ /* 0x000fca00078e00a0 */
[----:B------:R-:W-:Y:S01]  /*b3f0*/  HMMA.16816.F32 R108, R4, R36, R108 ;  /* 0x00000024046c723c */ /* 0x000fe2000000186c */
[----:B---3--:R-:W-:-:S07]  /*b400*/  IMAD.WIDE.U32 R2, R2, -0x2daee0ad, RZ ;  /* 0xd2511f5302027825 */ /* 0x008fce00078e00ff */
[----:B------:R-:W-:Y:S01]  /*b410*/  HMMA.16816.F32 R120, R4, R38, R120 ;  /* 0x000000260478723c */ /* 0x000fe20000001878 */
[----:B----4-:R-:W-:-:S07]  /*b420*/  FFMA.FTZ R0, R150, UR17, -R13 ;  /* 0x0000001196007c23 */ /* 0x010fce000801080d */
[C---:B------:R-:W-:Y:S01]  /*b430*/  HMMA.16816.F32 R124, R4.reuse, R44, R124 ;  /* 0x0000002c047c723c */ /* 0x040fe2000000187c */
[----:B------:R-:W-:Y:S01]  /*b440*/  IMAD.MOV.U32 R89, RZ, RZ, R161 ;  /* 0x000000ffff597224 */ /* 0x000fe200078e00a1 */
[----:B------:R3:W-:Y:S06]  /*b450*/  MUFU.EX2 R160, R0 ;  /* 0x0000000000a07308 */ /* 0x0007ec0000000800 */
[----:B------:R-:W-:Y:S01]  /*b460*/  HMMA.16816.F32 R136, R4, R46, R136 ;  /* 0x0000002e0488723c */ /* 0x000fe20000001888 */
[----:B------:R-:W-:Y:S01]  /*b470*/  FFMA.FTZ R4, R67, UR17, -R13 ;  /* 0x0000001143047c23 */ /* 0x000fe2000801080d */
[----:B------:R-:W-:-:S03]  /*b480*/  PRMT R7, R2, 0x7771, RZ ;  /* 0x0000777102077816 */ /* 0x000fc600000000ff */
[----:B------:R4:W-:Y:S01]  /*b490*/  MUFU.EX2 R161, R4 ;  /* 0x0000000400a17308 */ /* 0x0009e20000000800 */
[C---:B------:R-:W-:Y:S02]  /*b4a0*/  PRMT R6, R2.reuse, 0x7773, RZ ;  /* 0x0000777302067816 */ /* 0x040fe400000000ff */
[----:B------:R-:W-:Y:S01]  /*b4b0*/  PRMT R5, R2, 0x7772, RZ ;  /* 0x0000777202057816 */ /* 0x000fe200000000ff */
[----:B---3--:R-:W-:Y:S01]  /*b4c0*/  IMAD.MOV.U32 R0, RZ, RZ, R2 ;  /* 0x000000ffff007224 */ /* 0x008fe200078e0002 */
[----:B--2---:R-:W-:Y:S01]  /*b4d0*/  HMMA.16816.F32 R76, R8, R32, R156 ;  /* 0x00000020084c723c */ /* 0x004fe2000000189c */
[----:B------:R-:W-:-:S03]  /*b4e0*/  LOP3.LUT R2, R58, UR22, R3, 0x96, !PT ;  /* 0x000000163a027c12 */ /* 0x000fc6000f8e9603 */
[----:B------:R-:W-:Y:S01]  /*b4f0*/  LOP3.LUT R0, R0, 0xff, RZ, 0xc0, !PT ;  /* 0x000000ff00007812 */ /* 0x000fe200078ec0ff */
[----:B----4-:R-:W-:Y:S01]  /*b500*/  FFMA.FTZ R4, R148, UR17, -R13 ;  /* 0x0000001194047c23 */ /* 0x010fe2000801080d */
[----:B------:R-:W-:-:S03]  /*b510*/  PRMT R16, R5, 0x5410, R6 ;  /* 0x0000541005107816 */ /* 0x000fc60000000006 */
[----:B------:R2:W3:Y:S01]  /*b520*/  MUFU.EX2 R159, R4 ;  /* 0x00000004009f7308 */ /* 0x0004e20000000800 */
[----:B------:R-:W-:Y:S02]  /*b530*/  LOP3.LUT R3, R2, 0xffff, RZ, 0xc0, !PT ;  /* 0x0000ffff02037812 */ /* 0x000fe400078ec0ff */
[----:B------:R-:W-:Y:S02]  /*b540*/  PRMT R5, R0, 0x5410, R7 ;  /* 0x0000541000057816 */ /* 0x000fe40000000007 */
[C---:B------:R-:W-:Y:S02]  /*b550*/  PRMT R0, R2.reuse, 0x7632, R0 ;  /* 0x0000763202007816 */ /* 0x040fe40000000000 */
[----:B------:R-:W-:Y:S02]  /*b560*/  LOP3.LUT R6, R2, 0xff, RZ, 0xc0, !PT ;  /* 0x000000ff02067812 */ /* 0x000fe400078ec0ff */
[----:B------:R-:W-:Y:S01]  /*b570*/  SHF.R.U32.HI R7, RZ, 0x18, R2 ;  /* 0x00000018ff077819 */ /* 0x000fe20000011602 */
[----:B--2---:R-:W-:-:S04]  /*b580*/  FFMA.FTZ R4, R149, UR17, -R13 ;  /* 0x0000001195047c23 */ /* 0x004fc8000801080d */
[----:B------:R2:W4:Y:S01]  /*b590*/  MUFU.EX2 R158, R4 ;  /* 0x00000004009e7308 */ /* 0x0005220000000800 */
[----:B-----5:R-:W-:Y:S02]  /*b5a0*/  F2FP.F16.F32.PACK_AB R2, R162, R163 ;  /* 0x000000a3a202723e */ /* 0x020fe400000000ff */
[----:B------:R-:W-:Y:S01]  /*b5b0*/  LEA R17, R184, 0xffffffff, 0x1 ;  /* 0xffffffffb8117811 */ /* 0x000fe200078e08ff */
[----:B------:R-:W-:-:S03]  /*b5c0*/  IMAD.MOV.U32 R46, RZ, RZ, R40 ;  /* 0x000000ffff2e7224 */ /* 0x000fc600078e0028 */
[----:B------:R-:W-:Y:S02]  /*b5d0*/  LOP3.LUT R17, R17, UR21, R89, 0x96, !PT ;  /* 0x0000001511117c12 */ /* 0x000fe4000f8e9659 */
[----:B--2---:R-:W-:Y:S02]  /*b5e0*/  SHF.R.U32.HI R4, RZ, 0x8, R3 ;  /* 0x00000008ff047819 */ /* 0x004fe40000011603 */
[----:B------:R-:W-:Y:S02]  /*b5f0*/  LOP3.LUT R3, R0, 0xff, RZ, 0xc0, !PT ;  /* 0x000000ff00037812 */ /* 0x000fe400078ec0ff */
[----:B------:R-:W-:Y:S02]  /*b600*/  HSET2.LE.AND R0, R5, R204, PT ;  /* 0x000000cc05007233 */ /* 0x000fe40003803000 */
[----:B------:R-:W-:Y:S02]  /*b610*/  LOP3.LUT R5, R16, 0xff00ff, RZ, 0xc0, !PT ;  /* 0x00ff00ff10057812 */ /* 0x000fe400078ec0ff */
[----:B------:R-:W-:-:S02]  /*b620*/  PRMT R4, R6, 0x5410, R4 ;  /* 0x0000541006047816 */ /* 0x000fc40000000004 */
[----:B------:R-:W-:Y:S02]  /*b630*/  PRMT R7, R3, 0x5410, R7 ;  /* 0x0000541003077816 */ /* 0x000fe40000000007 */
[----:B------:R-:W-:Y:S02]  /*b640*/  LOP3.LUT R6, R2, R0, RZ, 0xc0, !PT ;  /* 0x0000000002067212 */ /* 0x000fe400078ec0ff */
[--C-:B------:R-:W-:Y:S02]  /*b650*/  HSET2.LE.AND R0, R5, R204.reuse, PT ;  /* 0x000000cc05007233 */ /* 0x100fe40003803000 */
[--C-:B------:R-:W-:Y:S02]  /*b660*/  HSET2.LE.AND R3, R4, R204.reuse, PT ;  /* 0x000000cc04037233 */ /* 0x100fe40003803000 */
[----:B---3--:R-:W-:Y:S02]  /*b670*/  F2FP.F16.F32.PACK_AB R2, R159, R161 ;  /* 0x000000a19f02723e */ /* 0x008fe400000000ff */
[----:B------:R-:W-:Y:S01]  /*b680*/  F2FP.F16.F32.PACK_AB R4, R165, R166 ;  /* 0x000000a6a504723e */ /* 0x000fe200000000ff */
[----:B------:R-:W-:Y:S01]  /*b690*/  IMAD.MOV.U32 R40, RZ, RZ, R48 ;  /* 0x000000ffff287224 */ /* 0x000fe200078e0030 */
[----:B------:R-:W-:Y:S01]  /*b6a0*/  HSET2.LE.AND R5, R7, R204, PT ;  /* 0x000000cc07057233 */ /* 0x000fe20003803000 */
[----:B------:R-:W-:Y:S01]  /*b6b0*/  IMAD.MOV.U32 R48, RZ, RZ, R57 ;  /* 0x000000ffff307224 */ /* 0x000fe200078e0039 */
[----:B------:R-:W-:-:S02]  /*b6c0*/  LOP3.LUT R7, R2, R0, RZ, 0xc0, !PT ;  /* 0x0000000002077212 */ /* 0x000fc400078ec0ff */
[----:B------:R-:W-:Y:S01]  /*b6d0*/  LOP3.LUT R4, R4, R3, RZ, 0xc0, !PT ;  /* 0x0000000304047212 */ /* 0x000fe200078ec0ff */
[----:B------:R-:W-:-:S04]  /*b6e0*/  IMAD.WIDE.U32 R2, R17, -0x326172a9, RZ ;  /* 0xcd9e8d5711027825 */ /* 0x000fc800078e00ff */
[----:B------:R-:W-:Y:S01]  /*b6f0*/  IMAD.MOV.U32 R47, RZ, RZ, R41 ;  /* 0x000000ffff2f7224 */ /* 0x000fe200078e0029 */
[C---:B------:R-:W-:Y:S01]  /*b700*/  HMMA.16816.F32 R72, R8.reuse, R34, R152 ;  /* 0x000000220848723c */ /* 0x040fe20000001898 */
[----:B------:R-:W-:Y:S01]  /*b710*/  IMAD.MOV.U32 R41, RZ, RZ, R49 ;  /* 0x000000ffff297224 */ /* 0x000fe200078e0031 */
[----:B------:R-:W-:Y:S01]  /*b720*/  LOP3.LUT R0, R250, UR15, R3, 0x96, !PT ;  /* 0x0000000ffa007c12 */ /* 0x000fe2000f8e9603 */
[----:B------:R-:W-:Y:S02]  /*b730*/  IMAD.MOV.U32 R38, RZ, RZ, R50 ;  /* 0x000000ffff267224 */ /* 0x000fe400078e0032 */
[----:B------:R-:W-:Y:S02]  /*b740*/  IMAD.MOV.U32 R39, RZ, RZ, R51 ;  /* 0x000000ffff277224 */ /* 0x000fe400078e0033 */
[----:B------:R-:W-:Y:S01]  /*b750*/  IMAD.MOV.U32 R45, RZ, RZ, R48 ;  /* 0x000000ffff2d7224 */ /* 0x000fe200078e0030 */
[C---:B-1----:R-:W-:Y:S08]  /*b760*/  HMMA.16816.F32 R68, R8.reuse, R28, R68 ;  /* 0x0000001c0844723c */ /* 0x042ff00000001844 */
[C---:B------:R-:W-:Y:S08]  /*b770*/  HMMA.16816.F32 R64, R8.reuse, R30, R100 ;  /* 0x0000001e0840723c */ /* 0x040ff00000001864 */
[C---:B------:R-:W-:Y:S08]  /*b780*/  HMMA.16816.F32 R60, R8.reuse, R20, R112 ;  /* 0x00000014083c723c */ /* 0x040ff00000001870 */
[C---:B------:R-:W-:Y:S08]  /*b790*/  HMMA.16816.F32 R56, R8.reuse, R22, R116 ;  /* 0x000000160838723c */ /* 0x040ff00000001874 */
[C---:B------:R-:W-:Y:S08]  /*b7a0*/  HMMA.16816.F32 R52, R8.reuse, R24, R128 ;  /* 0x000000180834723c */ /* 0x040ff00000001880 */
[----:B------:R-:W-:Y:S01]  /*b7b0*/  HMMA.16816.F32 R48, R8, R26, R132 ;  /* 0x0000001a0830723c */ /* 0x000fe20000001884 */
[----:B------:R-:W-:Y:S01]  /*b7c0*/  LOP3.LUT R8, R2, UR11, R47, 0x96, !PT ;  /* 0x0000000b02087c12 */ /* 0x000fe2000f8e962f */
[----:B------:R-:W-:-:S04]  /*b7d0*/  IMAD.WIDE.U32 R10, R0, -0x2daee0ad, RZ ;  /* 0xd2511f53000a7825 */ /* 0x000fc800078e00ff */
[----:B------:R-:W-:Y:S01]  /*b7e0*/  IMAD.WIDE.U32 R8, R8, -0x2daee0ad, RZ ;  /* 0xd2511f5308087825 */ /* 0x000fe200078e00ff */
[----:B----4-:R-:W-:Y:S02]  /*b7f0*/  F2FP.F16.F32.PACK_AB R16, R158, R160 ;  /* 0x000000a09e10723e */ /* 0x010fe400000000ff */
[----:B------:R-:W-:Y:S02]  /*b800*/  LOP3.LUT R11, R40, UR14, R11, 0x96, !PT ;  /* 0x0000000e280b7c12 */ /* 0x000fe4000f8e960b */
[----:B------:R-:W-:Y:S02]  /*b810*/  LOP3.LUT R0, R10, UR4, R9, 0x96, !PT ;  /* 0x000000040a007c12 */ /* 0x000fe4000f8e9609 */
[----:B------:R-:W-:Y:S01]  /*b820*/  LOP3.LUT R5, R16, R5, RZ, 0xc0, !PT ;  /* 0x0000000510057212 */ /* 0x000fe200078ec0ff */
[----:B------:R-:W-:Y:S01]  /*b830*/  FFMA.FTZ R16, R151, UR17, -R14 ;  /* 0x0000001197107c23 */ /* 0x000fe2000801080e */
[----:B------:R-:W-:-:S04]  /*b840*/  IMAD.WIDE.U32 R10, R11, -0x326172a9, RZ ;  /* 0xcd9e8d570b0a7825 */ /* 0x000fc800078e00ff */
[----:B------:R-:W-:Y:S01]  /*b850*/  IMAD.WIDE.U32 R40, R0, -0x326172a9, RZ ;  /* 0xcd9e8d5700287825 */ /* 0x000fe200078e00ff */
[----:B------:R1:W-:Y:S01]  /*b860*/  MUFU.EX2 R157, R16 ;  /* 0x00000010009d7308 */ /* 0x0003e20000000800 */
[----:B------:R-:W-:-:S03]  /*b870*/  LOP3.LUT R0, R46, UR9, R11, 0x96, !PT ;  /* 0x000000092e007c12 */ /* 0x000fc6000f8e960b */
[----:B------:R-:W-:Y:S01]  /*b880*/  LOP3.LUT R10, R10, UR8, R41, 0x96, !PT ;  /* 0x000000080a0a7c12 */ /* 0x000fe2000f8e9629 */
[----:B------:R-:W-:Y:S01]  /*b890*/  HMMA.16816.F32 R104, R4, R30, R104 ;  /* 0x0000001e0468723c */ /* 0x000fe20000001868 */
[----:B------:R-:W-:-:S03]  /*b8a0*/  FFMA.FTZ R9, R167, UR17, -R14 ;  /* 0x00000011a7097c23 */ /* 0x000fc6000801080e */
[----:B------:R-:W-:-:S04]  /*b8b0*/  IMAD.WIDE.U32 R30, R10, -0x2daee0ad, RZ ;  /* 0xd2511f530a1e7825 */ /* 0x000fc800078e00ff */
[----:B-1----:R-:W-:-:S04]  /*b8c0*/  FFMA.FTZ R16, R164, UR17, -R14 ;  /* 0x00000011a4107c23 */ /* 0x002fc8000801080e */
[----:B------:R1:W-:Y:S01]  /*b8d0*/  MUFU.EX2 R156, R16 ;  /* 0x00000010009c7308 */ /* 0x0003e20000000800 */
[----:B------:R-:W-:Y:S07]  /*b8e0*/  HMMA.16816.F32 R92, R4, R28, R92 ;  /* 0x0000001c045c723c */ /* 0x000fee000000185c */
[----:B------:R2:W-:Y:S01]  /*b8f0*/  MUFU.EX2 R151, R9 ;  /* 0x0000000900977308 */ /* 0x0005e20000000800 */
[----:B-1----:R-:W-:-:S04]  /*b900*/  IMAD.WIDE.U32 R16, R0, -0x2daee0ad, RZ ;  /* 0xd2511f5300107825 */ /* 0x002fc800078e00ff */
[----:B------:R-:W-:-:S04]  /*b910*/  FFMA.FTZ R0, R168, UR17, -R14 ;  /* 0x00000011a8007c23 */ /* 0x000fc8000801080e */
[----:B------:R1:W3:Y:S01]  /*b920*/  MUFU.EX2 R150, R0 ;  /* 0x0000000000967308 */ /* 0x0002e20000000800 */
[----:B------:R-:W-:Y:S01]  /*b930*/  LOP3.LUT R8, R8, UR24, R17, 0x96, !PT ;  /* 0x0000001808087c12 */ /* 0x000fe2000f8e9611 */
[--C-:B--2---:R-:W-:Y:S01]  /*b940*/  FFMA.FTZ R9, R173, UR17, -R15.reuse ;  /* 0x00000011ad097c23 */ /* 0x104fe2000801080f */
[----:B------:R-:W-:-:S03]  /*b950*/  FFMA.FTZ R10, R169, UR17, -R15 ;  /* 0x00000011a90a7c23 */ /* 0x000fc6000801080f */
[----:B------:R-:W-:Y:S02]  /*b960*/  IMAD.WIDE.U32 R28, R8, -0x326172a9, RZ ;  /* 0xcd9e8d57081c7825 */ /* 0x000fe400078e00ff */
[----:B------:R2:W-:Y:S01]  /*b970*/  MUFU.EX2 R149, R9 ;  /* 0x0000000900957308 */ /* 0x0005e20000000800 */
[----:B-1----:R-:W-:-:S07]  /*b980*/  LOP3.LUT R0, R16, UR23, R31, 0x96, !PT ;  /* 0x0000001710007c12 */ /* 0x002fce000f8e961f */
[----:B------:R1:W-:Y:S01]  /*b990*/  MUFU.EX2 R148, R10 ;  /* 0x0000000a00947308 */ /* 0x0003e20000000800 */
[----:B--2---:R-:W-:-:S05]  /*b9a0*/  IMAD.WIDE.U32 R8, R0, -0x326172a9, RZ ;  /* 0xcd9e8d5700087825 */ /* 0x004fca00078e00ff */
[----:B------:R-:W-:Y:S02]  /*b9b0*/  LOP3.LUT R0, R28, UR6, R9, 0x96, !PT ;  /* 0x000000061c007c12 */ /* 0x000fe4000f8e9609 */
[C---:B------:R-:W-:Y:S01]  /*b9c0*/  PRMT R9, R8.reuse, 0x7772, RZ ;  /* 0x0000777208097816 */ /* 0x040fe200000000ff */
[----:B------:R-:W-:Y:S01]  /*b9d0*/  IMAD.MOV.U32 R11, RZ, RZ, R8 ;  /* 0x000000ffff0b7224 */ /* 0x000fe200078e0008 */
[C---:B-1----:R-:W-:Y:S02]  /*b9e0*/  PRMT R10, R8.reuse, 0x7773, RZ ;  /* 0x00007773080a7816 */ /* 0x042fe400000000ff */
[----:B------:R-:W-:Y:S01]  /*b9f0*/  PRMT R18, R8, 0x7771, RZ ;  /* 0x0000777108127816 */ /* 0x000fe200000000ff */
[--C-:B------:R-:W-:Y:S01]  /*ba00*/  FFMA.FTZ R8, R172, UR17, -R15.reuse ;  /* 0x00000011ac087c23 */ /* 0x100fe2000801080f */
[----:B------:R-:W-:Y:S01]  /*ba10*/  PRMT R17, R9, 0x5410, R10 ;  /* 0x0000541009117816 */ /* 0x000fe2000000000a */
[----:B------:R-:W-:Y:S02]  /*ba20*/  IMAD.MOV.U32 R36, RZ, RZ, R90 ;  /* 0x000000ffff247224 */ /* 0x000fe400078e005a */
[----:B------:R-:W-:Y:S01]  /*ba30*/  FFMA.FTZ R9, R178, UR17, -R15 ;  /* 0x00000011b2097c23 */ /* 0x000fe2000801080f */
[----:B------:R-:W-:-:S02]  /*ba40*/  IMAD.MOV.U32 R37, RZ, RZ, R91 ;  /* 0x000000ffff257224 */ /* 0x000fc400078e005b */
[----:B------:R-:W-:Y:S02]  /*ba50*/  IMAD.MOV.U32 R103, RZ, RZ, R147 ;  /* 0x000000ffff677224 */ /* 0x000fe400078e0093 */
[----:B------:R1:W2:Y:S01]  /*ba60*/  MUFU.EX2 R147, R8 ;  /* 0x0000000800937308 */ /* 0x0002a20000000800 */
[----:B------:R-:W-:Y:S01]  /*ba70*/  IMAD.MOV.U32 R102, RZ, RZ, R146 ;  /* 0x000000ffff667224 */ /* 0x000fe200078e0092 */
[C---:B------:R-:W-:Y:S01]  /*ba80*/  HMMA.16816.F32 R88, R4.reuse, R32, R84 ;  /* 0x000000200458723c */ /* 0x040fe20000001854 */
[----:B------:R-:W-:Y:S01]  /*ba90*/  IMAD.MOV.U32 R19, RZ, RZ, R45 ;  /* 0x000000ffff137224 */ /* 0x000fe200078e002d */
[----:B------:R-:W-:Y:S01]  /*baa0*/  LOP3.LUT R16, R11, 0xff, RZ, 0xc0, !PT ;  /* 0x000000ff0b107812 */ /* 0x000fe200078ec0ff */
[----:B------:R-:W-:Y:S01]  /*bab0*/  IMAD.MOV.U32 R154, RZ, RZ, R38 ;  /* 0x000000ffff9a7224 */ /* 0x000fe200078e0026 */
[----:B------:R-:W-:Y:S01]  /*bac0*/  LDSM.16.MT88.4 R44, [R193+0x7000] ;  /* 0x00700000c12c783b */ /* 0x000fe20000004200 */
[----:B------:R-:W-:Y:S01]  /*bad0*/  IMAD.MOV.U32 R155, RZ, RZ, R39 ;  /* 0x000000ffff9b7224 */ /* 0x000fe200078e0027 */
[----:B------:R4:W5:Y:S01]  /*bae0*/  MUFU.EX2 R146, R9 ;  /* 0x0000000900927308 */ /* 0x0009620000000800 */
[----:B------:R-:W-:Y:S01]  /*baf0*/  IMAD.MOV.U32 R152, RZ, RZ, R36 ;  /* 0x000000ffff987224 */ /* 0x000fe200078e0024 */
[----:B------:R-:W-:Y:S01]  /*bb00*/  HMMA.16816.F32 R80, R4, R34, R80 ;  /* 0x000000220450723c */ /* 0x000fe20000001850 */
[----:B------:R-:W-:Y:S01]  /*bb10*/  IMAD.MOV.U32 R153, RZ, RZ, R37 ;  /* 0x000000ffff997224 */ /* 0x000fe200078e0025 */
[----:B------:R-:W5:Y:S01]  /*bb20*/  LDSM.16.MT88.4 R32, [R192+0x7000] ;  /* 0x00700000c020783b */ /* 0x000f620000004200 */
[----:B------:R-:W-:-:S03]  /*bb30*/  PRMT R10, R0, 0x7632, R10 ;  /* 0x00007632000a7816 */ /* 0x000fc6000000000a */
[----:B------:R-:W5:Y:S01]  /*bb40*/  LDSM.16.MT88.4 R36, [R197+0x7000] ;  /* 0x00700000c524783b */ /* 0x000f620000004200 */
[----:B-1----:R-:W-:Y:S01]  /*bb50*/  LOP3.LUT R8, R0, 0xffff, RZ, 0xc0, !PT ;  /* 0x0000ffff00087812 */ /* 0x002fe200078ec0ff */
[----:B------:R-:W-:Y:S01]  /*bb60*/  HMMA.16816.F32 R124, R4, R24, R124 ;  /* 0x00000018047c723c */ /* 0x000fe2000000187c */
[----:B------:R-:W-:Y:S02]  /*bb70*/  PRMT R16, R16, 0x5410, R18 ;  /* 0x0000541010107816 */ /* 0x000fe40000000012 */
[----:B------:R-:W-:-:S05]  /*bb80*/  SHF.R.U32.HI R11, RZ, 0x8, R8 ;  /* 0x00000008ff0b7819 */ /* 0x000fca0000011608 */
[C---:B------:R-:W-:Y:S01]  /*bb90*/  HMMA.16816.F32 R136, R4.reuse, R26, R136 ;  /* 0x0000001a0488723c */ /* 0x040fe20000001888 */
[----:B------:R-:W1:Y:S01]  /*bba0*/  LDSM.16.MT88.4 R24, [R196+0x7000] ;  /* 0x00700000c418783b */ /* 0x000e620000004200 */
[----:B----4-:R-:W-:Y:S02]  /*bbb0*/  LOP3.LUT R9, R0, 0xff, RZ, 0xc0, !PT ;  /* 0x000000ff00097812 */ /* 0x010fe400078ec0ff */
[----:B------:R-:W-:Y:S02]  /*bbc0*/  SHF.R.U32.HI R0, RZ, 0x18, R0 ;  /* 0x00000018ff007819 */ /* 0x000fe40000011600 */
[----:B------:R-:W-:Y:S02]  /*bbd0*/  LOP3.LUT R8, R10, 0xff, RZ, 0xc0, !PT ;  /* 0x000000ff0a087812 */ /* 0x000fe400078ec0ff */
[----:B------:R-:W-:Y:S02]  /*bbe0*/  PRMT R9, R9, 0x5410, R11 ;  /* 0x0000541009097816 */ /* 0x000fe4000000000b */
[----:B------:R-:W-:Y:S01]  /*bbf0*/  LOP3.LUT R10, R17, 0xff00ff, RZ, 0xc0, !PT ;  /* 0x00ff00ff110a7812 */ /* 0x000fe200078ec0ff */
[----:B------:R-:W-:Y:S01]  /*bc00*/  HMMA.16816.F32 R108, R4, R20, R108 ;  /* 0x00000014046c723c */ /* 0x000fe2000000186c */
[----:B------:R-:W-:-:S02]  /*bc10*/  PRMT R8, R8, 0x5410, R0 ;  /* 0x0000541008087816 */ /* 0x000fc40000000000 */
[----:B------:R-:W-:-:S05]  /*bc20*/  HSET2.LE.AND R0, R16, R204, PT ;  /* 0x000000cc10007233 */ /* 0x000fca0003803000 */
[----:B------:R-:W-:Y:S01]  /*bc30*/  HMMA.16816.F32 R120, R4, R22, R120 ;  /* 0x000000160478723c */ /* 0x000fe20000001878 */
[----:B---3--:R-:W-:Y:S02]  /*bc40*/  F2FP.F16.F32.PACK_AB R6, R150, R151 ;  /* 0x000000979606723e */ /* 0x008fe400000000ff */
[--C-:B------:R-:W-:Y:S02]  /*bc50*/  HSET2.LE.AND R7, R10, R204.reuse, PT ;  /* 0x000000cc0a077233 */ /* 0x100fe40003803000 */
[--C-:B------:R-:W-:Y:S02]  /*bc60*/  HSET2.LE.AND R5, R9, R204.reuse, PT ;  /* 0x000000cc09057233 */ /* 0x100fe40003803000 */
[----:B------:R-:W-:Y:S02]  /*bc70*/  HSET2.LE.AND R9, R8, R204, PT ;  /* 0x000000cc08097233 */ /* 0x000fe40003803000 */
[----:B--2---:R-:W-:Y:S02]  /*bc80*/  F2FP.F16.F32.PACK_AB R4, R147, R148 ;  /* 0x000000949304723e */ /* 0x004fe400000000ff */
[----:B------:R-:W-:-:S02]  /*bc90*/  F2FP.F16.F32.PACK_AB R8, R156, R157 ;  /* 0x0000009d9c08723e */ /* 0x000fc400000000ff */
[----:B------:R-:W-:Y:S02]  /*bca0*/  LOP3.LUT R6, R6, R0, RZ, 0xc0, !PT ;  /* 0x0000000006067212 */ /* 0x000fe400078ec0ff */
[----:B-----5:R-:W-:Y:S02]  /*bcb0*/  F2FP.F16.F32.PACK_AB R10, R146, R149 ;  /* 0x00000095920a723e */ /* 0x020fe400000000ff */
[----:B------:R-:W-:Y:S02]  /*bcc0*/  LOP3.LUT R0, R102, UR15, R3, 0x96, !PT ;  /* 0x0000000f66007c12 */ /* 0x000fe4000f8e9603 */
[----:B------:R-:W-:Y:S02]  /*bcd0*/  LOP3.LUT R2, R2, UR11, R155, 0x96, !PT ;  /* 0x0000000b02027c12 */ /* 0x000fe4000f8e969b */
[----:B------:R-:W-:Y:S02]  /*bce0*/  LOP3.LUT R7, R4, R7, RZ, 0xc0, !PT ;  /* 0x0000000704077212 */ /* 0x000fe400078ec0ff */
[----:B------:R-:W-:-:S02]  /*bcf0*/  LOP3.LUT R4, R8, R5, RZ, 0xc0, !PT ;  /* 0x0000000508047212 */ /* 0x000fc400078ec0ff */
[----:B------:R-:W-:Y:S01]  /*bd00*/  LOP3.LUT R5, R10, R9, RZ, 0xc0, !PT ;  /* 0x000000090a057212 */ /* 0x000fe200078ec0ff */
[----:B------:R-:W-:-:S04]  /*bd10*/  IMAD.WIDE.U32 R10, R0, -0x2daee0ad, RZ ;  /* 0xd2511f53000a7825 */ /* 0x000fc800078e00ff */
[----:B------:R-:W-:Y:S01]  /*bd20*/  IMAD.WIDE.U32 R8, R2, -0x2daee0ad, RZ ;  /* 0xd2511f5302087825 */ /* 0x000fe200078e00ff */
[----:B------:R-:W-:-:S04]  /*bd30*/  LOP3.LUT R2, R152, UR14, R11, 0x96, !PT ;  /* 0x0000000e98027c12 */ /* 0x000fc8000f8e960b */
[----:B------:R-:W-:Y:S01]  /*bd40*/  LOP3.LUT R0, R10, UR4, R9, 0x96, !PT ;  /* 0x000000040a007c12 */ /* 0x000fe2000f8e9609 */
[----:B------:R-:W-:-:S04]  /*bd50*/  IMAD.WIDE.U32 R10, R2, -0x326172a9, RZ ;  /* 0xcd9e8d57020a7825 */ /* 0x000fc800078e00ff */
[----:B------:R-:W-:Y:S01]  /*bd60*/  IMAD.WIDE.U32 R20, R0, -0x326172a9, RZ ;  /* 0xcd9e8d5700147825 */ /* 0x000fe200078e00ff */
[----:B------:R-:W-:-:S04]  /*bd70*/  LOP3.LUT R2, R154, UR9, R11, 0x96, !PT ;  /* 0x000000099a027c12 */ /* 0x000fc8000f8e960b */
[----:B------:R-:W-:Y:S01]  /*bd80*/  LOP3.LUT R0, R10, UR8, R21, 0x96, !PT ;  /* 0x000000080a007c12 */ /* 0x000fe2000f8e9615 */
[----:B------:R-:W-:Y:S04]  /*bd90*/  HMMA.16816.F32 R84, R4, R32, R76 ;  /* 0x000000200454723c */ /* 0x000fe8000000184c */
[----:B------:R-:W-:-:S04]  /*bda0*/  IMAD.WIDE.U32 R112, R0, -0x2daee0ad, RZ ;  /* 0xd2511f5300707825 */ /* 0x000fc800078e00ff */
[--C-:B------:R-:W-:Y:S01]  /*bdb0*/  FFMA.FTZ R0, R221, UR17, -R12.reuse ;  /* 0x00000011dd007c23 */ /* 0x100fe2000801080c */
[----:B------:R-:W-:Y:S01]  /*bdc0*/  HMMA.16816.F32 R72, R4, R34, R72 ;  /* 0x000000220448723c */ /* 0x000fe20000001848 */
[----:B------:R-:W-:-:S07]  /*bdd0*/  FFMA.FTZ R3, R220, UR17, -R12 ;  /* 0x00000011dc037c23 */ /* 0x000fce000801080c */
[C---:B------:R-:W-:Y:S08]  /*bde0*/  HMMA.16816.F32 R68, R4.reuse, R36, R68 ;  /* 0x000000240444723c */ /* 0x040ff00000001844 */
[C---:B------:R-:W-:Y:S08]  /*bdf0*/  HMMA.16816.F32 R64, R4.reuse, R38, R64 ;  /* 0x000000260440723c */ /* 0x040ff00000001840 */
[C---:B------:R-:W-:Y:S08]  /*be00*/  HMMA.16816.F32 R60, R4.reuse, R44, R60 ;  /* 0x0000002c043c723c */ /* 0x040ff0000000183c */
[C---:B------:R-:W-:Y:S08]  /*be10*/  HMMA.16816.F32 R116, R4.reuse, R46, R56 ;  /* 0x0000002e0474723c */ /* 0x040ff00000001838 */
[C---:B-1----:R-:W-:Y:S08]  /*be20*/  HMMA.16816.F32 R128, R4.reuse, R24, R52 ;  /* 0x000000180480723c */ /* 0x042ff00000001834 */
[----:B------:R-:W-:Y:S01]  /*be30*/  HMMA.16816.F32 R152, R4, R26, R48 ;  /* 0x0000001a0498723c */ /* 0x000fe20000001830 */
[----:B------:R-:W-:Y:S01]  /*be40*/  IMAD.WIDE.U32 R4, R2, -0x2daee0ad, RZ ;  /* 0xd2511f5302047825 */ /* 0x000fe200078e00ff */
[----:B------:R1:W-:Y:S02]  /*be50*/  MUFU.EX2 R51, R0 ;  /* 0x0000000000337308 */ /* 0x0003e40000000800 */
[----:B------:R-:W-:-:S06]  /*be60*/  LOP3.LUT R2, R4, UR23, R113, 0x96, !PT ;  /* 0x0000001704027c12 */ /* 0x000fcc000f8e9671 */
[----:B------:R2:W-:Y:S01]  /*be70*/  MUFU.EX2 R54, R3 ;  /* 0x0000000300367308 */ /* 0x0005e20000000800 */
[----:B-1----:R-:W-:-:S07]  /*be80*/  FFMA.FTZ R0, R187, UR17, -R12 ;  /* 0x00000011bb007c23 */ /* 0x002fce000801080c */
[----:B------:R1:W-:Y:S01]  /*be90*/  MUFU.EX2 R53, R0 ;  /* 0x0000000000357308 */ /* 0x0003e20000000800 */
[----:B--2---:R-:W-:Y:S01]  /*bea0*/  IMAD.WIDE.U32 R2, R2, -0x326172a9, RZ ;  /* 0xcd9e8d5702027825 */ /* 0x004fe200078e00ff */
[----:B------:R-:W-:Y:S02]  /*beb0*/  LOP3.LUT R5, R8, UR24, R5, 0x96, !PT ;  /* 0x0000001808057c12 */ /* 0x000fe4000f8e9605 */
[----:B------:R-:W-:Y:S01]  /*bec0*/  PRMT R4, R2, 0x7773, RZ ;  /* 0x0000777302047816 */ /* 0x000fe200000000ff */
[----:B-1----:R-:W-:-:S04]  /*bed0*/  FFMA.FTZ R0, R186, UR17, -R12 ;  /* 0x00000011ba007c23 */ /* 0x002fc8000801080c */
[----:B------:R1:W2:Y:S01]  /*bee0*/  MUFU.EX2 R52, R0 ;  /* 0x0000000000347308 */ /* 0x0002a20000000800 */
[----:B------:R-:W-:Y:S02]  /*bef0*/  IMAD.MOV.U32 R184, RZ, RZ, R19 ;  /* 0x000000ffffb87224 */ /* 0x000fe400078e0013 */
[----:B------:R-:W-:Y:S01]  /*bf00*/  IMAD.WIDE.U32 R18, R5, -0x326172a9, RZ ;  /* 0xcd9e8d5705127825 */ /* 0x000fe200078e00ff */
[C---:B------:R-:W-:Y:S02]  /*bf10*/  PRMT R5, R2.reuse, 0x7771, RZ ;  /* 0x0000777102057816 */ /* 0x040fe400000000ff */
[----:B-1----:R-:W-:-:S04]  /*bf20*/  PRMT R0, R2, 0x7772, RZ ;  /* 0x0000777202007816 */ /* 0x002fc800000000ff */
[----:B------:R-:W-:Y:S01]  /*bf30*/  PRMT R7, R0, 0x5410, R4 ;  /* 0x0000541000077816 */ /* 0x000fe20000000004 */
[----:B------:R-:W-:Y:S01]  /*bf40*/  IMAD.MOV.U32 R4, RZ, RZ, R2 ;  /* 0x000000ffff047224 */ /* 0x000fe200078e0002 */
[----:B------:R-:W-:-:S04]  /*bf50*/  LOP3.LUT R0, R18, UR6, R3, 0x96, !PT ;  /* 0x0000000612007c12 */ /* 0x000fc8000f8e9603 */
[----:B------:R-:W-:Y:S01]  /*bf60*/  LOP3.LUT R3, R4, 0xff, RZ, 0xc0, !PT ;  /* 0x000000ff04037812 */ /* 0x000fe200078ec0ff */
[----:B------:R-:W-:Y:S01]  /*bf70*/  FFMA.FTZ R4, R217, UR17, -R13 ;  /* 0x00000011d9047c23 */ /* 0x000fe2000801080d */
[C---:B------:R-:W-:Y:S02]  /*bf80*/  LOP3.LUT R2, R0.reuse, 0xffff, RZ, 0xc0, !PT ;  /* 0x0000ffff00027812 */ /* 0x040fe400078ec0ff */
[----:B------:R-:W-:Y:S01]  /*bf90*/  PRMT R5, R3, 0x5410, R5 ;  /* 0x0000541003057816 */ /* 0x000fe20000000005 */
[----:B------:R1:W-:Y:S01]  /*bfa0*/  MUFU.EX2 R50, R4 ;  /* 0x0000000400327308 */ /* 0x0003e20000000800 */
[----:B------:R-:W-:Y:S02]  /*bfb0*/  SHF.R.U32.HI R2, RZ, 0x8, R2 ;  /* 0x00000008ff027819 */ /* 0x000fe40000011602 */
[----:B------:R-:W-:Y:S01]  /*bfc0*/  LOP3.LUT R3, R0, 0xff, RZ, 0xc0, !PT ;  /* 0x000000ff00037812 */ /* 0x000fe200078ec0ff */
[----:B------:R-:W-:-:S03]  /*bfd0*/  FFMA.FTZ R6, R226, UR17, -R13 ;  /* 0x00000011e2067c23 */ /* 0x000fc6000801080d */
[----:B------:R-:W-:Y:S01]  /*bfe0*/  PRMT R8, R3, 0x5410, R2 ;  /* 0x0000541003087816 */ /* 0x000fe20000000002 */
[--C-:B------:R-:W-:Y:S01]  /*bff0*/  FFMA.FTZ R3, R219, UR17, -R13.reuse ;  /* 0x00000011db037c23 */ /* 0x100fe2000801080d */
[----:B-1----:R-:W-:-:S04]  /*c000*/  FFMA.FTZ R4, R216, UR17, -R13 ;  /* 0x00000011d8047c23 */ /* 0x002fc8000801080d */
[----:B------:R1:W3:Y:S01]  /*c010*/  MUFU.EX2 R49, R4 ;  /* 0x0000000400317308 */ /* 0x0002e20000000800 */
[----:B------:R-:W-:-:S07]  /*c020*/  PRMT R2, R0, 0x7632, R2 ;  /* 0x0000763200027816 */ /* 0x000fce0000000002 */
[----:B------:R-:W-:Y:S08]  /*c030*/  MUFU.EX2 R48, R6 ;  /* 0x0000000600307308 */ /* 0x000ff00000000800 */
[----:B------:R4:W5:Y:S01]  /*c040*/  MUFU.EX2 R41, R3 ;  /* 0x0000000300297308 */ /* 0x0009620000000800 */
[----:B-1----:R-:W-:Y:S02]  /*c050*/  SHF.R.U32.HI R4, RZ, 0x18, R0 ;  /* 0x00000018ff047819 */ /* 0x002fe40000011600 */
[----:B------:R-:W-:-:S02]  /*c060*/  LOP3.LUT R0, R2, 0xff, RZ, 0xc0, !PT ;  /* 0x000000ff02007812 */ /* 0x000fc400078ec0ff */
[----:B--2---:R-:W-:Y:S02]  /*c070*/  F2FP.F16.F32.PACK_AB R2, R52, R53 ;  /* 0x000000353402723e */ /* 0x004fe400000000ff */
[----:B------:R-:W-:Y:S02]  /*c080*/  PRMT R4, R0, 0x5410, R4 ;  /* 0x0000541000047816 */ /* 0x000fe40000000004 */
[----:B------:R-:W-:Y:S02]  /*c090*/  HSET2.LE.AND R0, R5, R204, PT ;  /* 0x000000cc05007233 */ /* 0x000fe40003803000 */
[----:B----4-:R-:W-:Y:S02]  /*c0a0*/  LOP3.LUT R3, R7, 0xff00ff, RZ, 0xc0, !PT ;  /* 0x00ff00ff07037812 */ /* 0x010fe400078ec0ff */
[----:B---3--:R-:W-:-:S03]  /*c0b0*/  F2FP.F16.F32.PACK_AB R7, R49, R50 ;  /* 0x000000323107723e */ /* 0x008fc600000000ff */
[--C-:B------:R-:W-:Y:S02]  /*c0c0*/  HSET2.LE.AND R3, R3, R204.reuse, PT ;  /* 0x000000cc03037233 */ /* 0x100fe40003803000 */
[----:B------:R-:W-:Y:S02]  /*c0d0*/  LOP3.LUT R6, R2, R0, RZ, 0xc0, !PT ;  /* 0x0000000002067212 */ /* 0x000fe400078ec0ff */
[--C-:B------:R-:W-:Y:S02]  /*c0e0*/  HSET2.LE.AND R0, R8, R204.reuse, PT ;  /* 0x000000cc08007233 */ /* 0x100fe40003803000 */
[----:B------:R-:W-:Y:S02]  /*c0f0*/  LOP3.LUT R7, R7, R3, RZ, 0xc0, !PT ;  /* 0x0000000307077212 */ /* 0x000fe400078ec0ff */
[----:B------:R-:W-:Y:S02]  /*c100*/  HSET2.LE.AND R3, R4, R204, PT ;  /* 0x000000cc04037233 */ /* 0x000fe40003803000 */
[----:B------:R-:W-:-:S02]  /*c110*/  F2FP.F16.F32.PACK_AB R2, R51, R54 ;  /* 0x000000363302723e */ /* 0x000fc400000000ff */
[----:B-----5:R-:W-:Y:S02]  /*c120*/  F2FP.F16.F32.PACK_AB R5, R41, R48 ;  /* 0x000000302905723e */ /* 0x020fe400000000ff */
[----:B------:R-:W-:Y:S02]  /*c130*/  LOP3.LUT R4, R2, R0, RZ, 0xc0, !PT ;  /* 0x0000000002047212 */ /* 0x000fe400078ec0ff */
[----:B------:R-:W-:Y:S01]  /*c140*/  LOP3.LUT R5, R5, R3, RZ, 0xc0, !PT ;  /* 0x0000000305057212 */ /* 0x000fe200078ec0ff */
[----:B------:R-:W-:-:S06]  /*c150*/  FFMA.FTZ R0, R227, UR17, -R14 ;  /* 0x00000011e3007c23 */ /* 0x000fcc000801080e */
[C---:B------:R-:W-:Y:S01]  /*c160*/  HMMA.16816.F32 R76, R4.reuse, R32, R88 ;  /* 0x00000020044c723c */ /* 0x040fe20000001858 */
[----:B------:R1:W-:Y:S01]  /*c170*/  MUFU.EX2 R32, R0 ;  /* 0x0000000000207308 */ /* 0x0003e20000000800 */
[----:B------:R-:W-:Y:S01]  /*c180*/  LOP3.LUT R2, R40, UR7, R29, 0x96, !PT ;  /* 0x0000000728027c12 */ /* 0x000fe2000f8e961d */
[----:B------:R-:W-:Y:S01]  /*c190*/  FFMA.FTZ R8, R234, UR17, -R15 ;  /* 0x00000011ea087c23 */ /* 0x000fe2000801080f */
[----:B------:R-:W-:Y:S01]  /*c1a0*/  IMAD.MOV.U32 R173, RZ, RZ, R99 ;  /* 0x000000ffffad7224 */ /* 0x000fe200078e0063 */
[----:B------:R-:W2:Y:S03]  /*c1b0*/  LDSM.16.MT88.4 R88, [R192+0x7800] ;  /* 0x00780000c058783b */ /* 0x000ea60000004200 */
[----:B------:R-:W-:Y:S01]  /*c1c0*/  HMMA.16816.F32 R56, R4, R34, R80 ;  /* 0x000000220438723c */ /* 0x000fe20000001850 */
[----:B-1----:R-:W-:-:S04]  /*c1d0*/  FFMA.FTZ R0, R232, UR17, -R14 ;  /* 0x00000011e8007c23 */ /* 0x002fc8000801080e */
[----:B------:R1:W-:Y:S01]  /*c1e0*/  MUFU.EX2 R33, R0 ;  /* 0x0000000000217308 */ /* 0x0003e20000000800 */
[----:B------:R-:W-:-:S04]  /*c1f0*/  IMAD.WIDE.U32 R2, R2, -0x2daee0ad, RZ ;  /* 0xd2511f5302027825 */ /* 0x000fc800078e00ff */
[----:B-1----:R-:W-:-:S04]  /*c200*/  FFMA.FTZ R0, R231, UR17, -R14 ;  /* 0x00000011e7007c23 */ /* 0x002fc8000801080e */
[----:B------:R1:W-:Y:S08]  /*c210*/  MUFU.EX2 R34, R0 ;  /* 0x0000000000227308 */ /* 0x0003f00000000800 */
[----:B------:R3:W-:Y:S01]  /*c220*/  MUFU.EX2 R29, R8 ;  /* 0x00000008001d7308 */ /* 0x0007e20000000800 */
[----:B-1----:R-:W-:-:S07]  /*c230*/  FFMA.FTZ R0, R233, UR17, -R14 ;  /* 0x00000011e9007c23 */ /* 0x002fce000801080e */
[----:B------:R1:W-:Y:S01]  /*c240*/  MUFU.EX2 R31, R0 ;  /* 0x00000000001f7308 */ /* 0x0003e20000000800 */
[----:B---3--:R-:W-:Y:S01]  /*c250*/  FFMA.FTZ R8, R236, UR17, -R15 ;  /* 0x00000011ec087c23 */ /* 0x008fe2000801080f */
[----:B------:R-:W-:Y:S01]  /*c260*/  IMAD.MOV.U32 R17, RZ, RZ, R2 ;  /* 0x000000ffff117224 */ /* 0x000fe200078e0002 */
[C---:B------:R-:W-:Y:S02]  /*c270*/  PRMT R11, R2.reuse, 0x7773, RZ ;  /* 0x00007773020b7816 */ /* 0x040fe400000000ff */
[----:B------:R-:W-:Y:S02]  /*c280*/  PRMT R10, R2, 0x7772, RZ ;  /* 0x00007772020a7816 */ /* 0x000fe400000000ff */
[----:B-1----:R-:W-:Y:S02]  /*c290*/  LOP3.LUT R0, R30, UR22, R3, 0x96, !PT ;  /* 0x000000161e007c12 */ /* 0x002fe4000f8e9603 */
[----:B------:R1:W3:Y:S02]  /*c2a0*/  MUFU.EX2 R30, R8 ;  /* 0x00000008001e7308 */ /* 0x0002e40000000800 */
[----:B------:R-:W-:-:S02]  /*c2b0*/  LOP3.LUT R3, R0, 0xffff, RZ, 0xc0, !PT ;  /* 0x0000ffff00037812 */ /* 0x000fc400078ec0ff */
[----:B------:R-:W-:Y:S02]  /*c2c0*/  LOP3.LUT R14, R0, 0xff, RZ, 0xc0, !PT ;  /* 0x000000ff000e7812 */ /* 0x000fe400078ec0ff */
[----:B------:R-:W-:Y:S02]  /*c2d0*/  SHF.R.U32.HI R9, RZ, 0x18, R0 ;  /* 0x00000018ff097819 */ /* 0x000fe40000011600 */
[----:B------:R-:W-:Y:S01]  /*c2e0*/  PRMT R16, R2, 0x7771, RZ ;  /* 0x0000777102107816 */ /* 0x000fe200000000ff */
[----:B------:R-:W-:Y:S01]  /*c2f0*/  FFMA.FTZ R2, R239, UR17, -R15 ;  /* 0x00000011ef027c23 */ /* 0x000fe2000801080f */
[----:B------:R-:W-:Y:S02]  /*c300*/  PRMT R11, R10, 0x5410, R11 ;  /* 0x000054100a0b7816 */ /* 0x000fe4000000000b */
[----:B-1----:R-:W-:Y:S02]  /*c310*/  PRMT R8, R0, 0x7632, R8 ;  /* 0x0000763200087816 */ /* 0x002fe40000000008 */
[----:B------:R-:W-:Y:S01]  /*c320*/  SHF.R.U32.HI R0, RZ, 0x8, R3 ;  /* 0x00000008ff007819 */ /* 0x000fe20000011603 */
[----:B------:R-:W-:Y:S01]  /*c330*/  FFMA.FTZ R3, R237, UR17, -R15 ;  /* 0x00000011ed037c23 */ /* 0x000fe2000801080f */
[----:B------:R-:W-:-:S02]  /*c340*/  LOP3.LUT R8, R8, 0xff, RZ, 0xc0, !PT ;  /* 0x000000ff08087812 */ /* 0x000fc400078ec0ff */
[----:B------:R-:W-:Y:S02]  /*c350*/  PRMT R0, R14, 0x5410, R0 ;  /* 0x000054100e007816 */ /* 0x000fe40000000000 */
[----:B------:R-:W-:Y:S01]  /*c360*/  LOP3.LUT R10, R17, 0xff, RZ, 0xc0, !PT ;  /* 0x000000ff110a7812 */ /* 0x000fe200078ec0ff */
[----:B------:R1:W-:Y:S02]  /*c370*/  MUFU.EX2 R28, R3 ;  /* 0x00000003001c7308 */ /* 0x0003e40000000800 */
[----:B------:R-:W-:Y:S02]  /*c380*/  HSET2.LE.AND R0, R0, R204, PT ;  /* 0x000000cc00007233 */ /* 0x000fe40003803000 */
[----:B------:R-:W-:-:S04]  /*c390*/  PRMT R10, R10, 0x5410, R16 ;  /* 0x000054100a0a7816 */ /* 0x000fc80000000010 */
[----:B------:R4:W5:Y:S01]  /*c3a0*/  MUFU.EX2 R23, R2 ;  /* 0x0000000200177308 */ /* 0x0009620000000800 */
[----:B-1----:R-:W-:Y:S02]  /*c3b0*/  PRMT R3, R8, 0x5410, R9 ;  /* 0x0000541008037816 */ /* 0x002fe40000000009 */
[----:B---3--:R-:W-:Y:S02]  /*c3c0*/  F2FP.F16.F32.PACK_AB R8, R30, R29 ;  /* 0x0000001d1e08723e */ /* 0x008fe400000000ff */
[----:B----4-:R-:W-:Y:S02]  /*c3d0*/  F2FP.F16.F32.PACK_AB R2, R33, R32 ;  /* 0x000000202102723e */ /* 0x010fe400000000ff */
[--C-:B------:R-:W-:Y:S02]  /*c3e0*/  HSET2.LE.AND R3, R3, R204.reuse, PT ;  /* 0x000000cc03037233 */ /* 0x100fe40003803000 */
[----:B------:R-:W-:Y:S02]  /*c3f0*/  LOP3.LUT R132, R2, R0, RZ, 0xc0, !PT ;  /* 0x0000000002847212 */ /* 0x000fe400078ec0ff */
[----:B------:R-:W-:-:S02]  /*c400*/  HSET2.LE.AND R0, R10, R204, PT ;  /* 0x000000cc0a007233 */ /* 0x000fc40003803000 */
[----:B------:R-:W-:Y:S02]  /*c410*/  F2FP.F16.F32.PACK_AB R2, R31, R34 ;  /* 0x000000221f02723e */ /* 0x000fe400000000ff */
[----:B------:R-:W-:Y:S02]  /*c420*/  LOP3.LUT R133, R8, R3, RZ, 0xc0, !PT ;  /* 0x0000000308857212 */ /* 0x000fe400078ec0ff */
[----:B------:R-:W-:Y:S01]  /*c430*/  LOP3.LUT R134, R2, R0, RZ, 0xc0, !PT ;  /* 0x0000000002867212 */ /* 0x000fe200078ec0ff */
[--C-:B------:R-:W-:Y:S01]  /*c440*/  FFMA.FTZ R0, R235, UR17, -R12.reuse ;  /* 0x00000011eb007c23 */ /* 0x100fe2000801080c */
[----:B------:R-:W-:Y:S01]  /*c450*/  LOP3.LUT R3, R11, 0xff00ff, RZ, 0xc0, !PT ;  /* 0x00ff00ff0b037812 */ /* 0x000fe200078ec0ff */
[----:B------:R-:W-:Y:S02]  /*c460*/  FFMA.FTZ R8, R240, UR17, -R12 ;  /* 0x00000011f0087c23 */ /* 0x000fe4000801080c */
[----:B------:R1:W-:Y:S01]  /*c470*/  MUFU.EX2 R14, R0 ;  /* 0x00000000000e7308 */ /* 0x0003e20000000800 */
[----:B------:R-:W-:-:S02]  /*c480*/  LOP3.LUT R2, R20, UR7, R19, 0x96, !PT ;  /* 0x0000000714027c12 */ /* 0x000fc4000f8e9613 */
[----:B------:R-:W-:Y:S01]  /*c490*/  HSET2.LE.AND R3, R3, R204, PT ;  /* 0x000000cc03037233 */ /* 0x000fe20003803000 */
[C---:B------:R-:W-:Y:S01]  /*c4a0*/  HMMA.16816.F32 R92, R4.reuse, R36, R92 ;  /* 0x00000024045c723c */ /* 0x040fe2000000185c */
[----:B------:R-:W-:Y:S01]  /*c4b0*/  FFMA.FTZ R9, R238, UR17, -R12 ;  /* 0x00000011ee097c23 */ /* 0x000fe2000801080c */
[----:B------:R-:W-:Y:S01]  /*c4c0*/  IMAD.MOV.U32 R168, RZ, RZ, R98 ;  /* 0x000000ffffa87224 */ /* 0x000fe200078e0062 */
[----:B------:R-:W-:Y:S01]  /*c4d0*/  LDSM.16.MT88.4 R16, [R196+0x7800] ;  /* 0x00780000c410783b */ /* 0x000fe20000004200 */
[----:B------:R5:W-:Y:S04]  /*c4e0*/  MUFU.EX2 R21, R8 ;  /* 0x0000000800157308 */ /* 0x000be80000000800 */
[----:B------:R-:W-:Y:S01]  /*c4f0*/  HMMA.16816.F32 R108, R4, R44, R108 ;  /* 0x0000002c046c723c */ /* 0x000fe2000000186c */
[----:B-1----:R-:W-:-:S07]  /*c500*/  FFMA.FTZ R0, R222, UR17, -R12 ;  /* 0x00000011de007c23 */ /* 0x002fce000801080c */
[----:B------:R-:W-:Y:S01]  /*c510*/  HMMA.16816.F32 R124, R4, R24, R124 ;  /* 0x00000018047c723c */ /* 0x000fe2000000187c */
[----:B------:R1:W3:Y:S01]  /*c520*/  MUFU.EX2 R15, R0 ;  /* 0x00000000000f7308 */ /* 0x0002e20000000800 */
[----:B-----5:R-:W-:-:S06]  /*c530*/  F2FP.F16.F32.PACK_AB R8, R23, R28 ;  /* 0x0000001c1708723e */ /* 0x020fcc00000000ff */
[C---:B------:R-:W-:Y:S01]  /*c540*/  HMMA.16816.F32 R36, R4.reuse, R38, R104 ;  /* 0x000000260424723c */ /* 0x040fe20000001868 */
[----:B------:R-:W-:Y:S01]  /*c550*/  LOP3.LUT R135, R8, R3, RZ, 0xc0, !PT ;  /* 0x0000000308877212 */ /* 0x000fe200078ec0ff */
[----:B------:R-:W-:Y:S01]  /*c560*/  IMAD.WIDE.U32 R2, R2, -0x2daee0ad, RZ ;  /* 0xd2511f5302027825 */ /* 0x000fe200078e00ff */
[----:B------:R-:W-:Y:S01]  /*c570*/  MUFU.EX2 R22, R9 ;  /* 0x0000000900167308 */ /* 0x000fe20000000800 */
[----:B------:R-:W4:Y:S04]  /*c580*/  LDSM.16.MT88.4 R104, [R197+0x7800] ;  /* 0x00780000c568783b */ /* 0x000f280000004200 */
[C---:B------:R-:W-:Y:S01]  /*c590*/  HMMA.16816.F32 R44, R4.reuse, R46, R120 ;  /* 0x0000002e042c723c */ /* 0x040fe20000001878 */
[----:B------:R-:W-:Y:S02]  /*c5a0*/  IMAD.MOV.U32 R167, RZ, RZ, R97 ;  /* 0x000000ffffa77224 */ /* 0x000fe400078e0061 */
[--C-:B-1----:R-:W-:Y:S01]  /*c5b0*/  FFMA.FTZ R0, R224, UR17, -R13.reuse ;  /* 0x00000011e0007c23 */ /* 0x102fe2000801080d */
[----:B------:R-:W-:Y:S01]  /*c5c0*/  IMAD.MOV.U32 R164, RZ, RZ, R96 ;  /* 0x000000ffffa47224 */ /* 0x000fe200078e0060 */
[----:B------:R-:W1:Y:S03]  /*c5d0*/  LDSM.16.MT88.4 R120, [R193+0x7800] ;  /* 0x00780000c178783b */ /* 0x000e660000004200 */
[----:B------:R-:W-:Y:S01]  /*c5e0*/  HMMA.16816.F32 R24, R4, R26, R136 ;  /* 0x0000001a0418723c */ /* 0x000fe20000001888 */
[----:B------:R-:W-:Y:S01]  /*c5f0*/  FFMA.FTZ R4, R218, UR17, -R13 ;  /* 0x00000011da047c23 */ /* 0x000fe2000801080d */
[----:B------:R5:W-:Y:S01]  /*c600*/  MUFU.EX2 R10, R0 ;  /* 0x00000000000a7308 */ /* 0x000be20000000800 */
[----:B------:R-:W-:-:S02]  /*c610*/  PRMT R7, R2, 0x7771, RZ ;  /* 0x0000777102077816 */ /* 0x000fc400000000ff */
[----:B------:R-:W-:-:S05]  /*c620*/  PRMT R6, R2, 0x7773, RZ ;  /* 0x0000777302067816 */ /* 0x000fca00000000ff */
[----:B------:R2:W-:Y:S01]  /*c630*/  MUFU.EX2 R12, R4 ;  /* 0x00000004000c7308 */ /* 0x0005e20000000800 */
[----:B------:R-:W-:Y:S01]  /*c640*/  PRMT R5, R2, 0x7772, RZ ;  /* 0x0000777202057816 */ /* 0x000fe200000000ff */
[----:B-----5:R-:W-:Y:S01]  /*c650*/  IMAD.MOV.U32 R0, RZ, RZ, R2 ;  /* 0x000000ffff007224 */ /* 0x020fe200078e0002 */
[----:B------:R-:W-:-:S04]  /*c660*/  LOP3.LUT R2, R112, UR22, R3, 0x96, !PT ;  /* 0x0000001670027c12 */ /* 0x000fc8000f8e9603 */
[----:B------:R-:W-:Y:S01]  /*c670*/  LOP3.LUT R0, R0, 0xff, RZ, 0xc0, !PT ;  /* 0x000000ff00007812 */ /* 0x000fe200078ec0ff */
[----:B--2---:R-:W-:-:S03]  /*c680*/  FFMA.FTZ R4, R223, UR17, -R13 ;  /* 0x00000011df047c23 */ /* 0x004fc6000801080d */
[----:B------:R-:W-:Y:S01]  /*c690*/  PRMT R7, R0, 0x5410, R7 ;  /* 0x0000541000077816 */ /* 0x000fe20000000007 */
[----:B------:R2:W5:Y:S01]  /*c6a0*/  MUFU.EX2 R11, R4 ;  /* 0x00000004000b7308 */ /* 0x0005620000000800 */
[C---:B------:R-:W-:Y:S02]  /*c6b0*/  LOP3.LUT R0, R2.reuse, 0xffff, RZ, 0xc0, !PT ;  /* 0x0000ffff02007812 */ /* 0x040fe400078ec0ff */
[----:B------:R-:W-:Y:S02]  /*c6c0*/  PRMT R5, R5, 0x5410, R6 ;  /* 0x0000541005057816 */ /* 0x000fe40000000006 */
[C---:B------:R-:W-:Y:S02]  /*c6d0*/  LOP3.LUT R8, R2.reuse, 0xff, RZ, 0xc0, !PT ;  /* 0x000000ff02087812 */ /* 0x040fe400078ec0ff */
[----:B------:R-:W-:Y:S01]  /*c6e0*/  PRMT R3, R2, 0x7632, R3 ;  /* 0x0000763202037816 */ /* 0x000fe20000000003 */
[----:B--2---:R-:W-:-:S04]  /*c6f0*/  FFMA.FTZ R4, R225, UR17, -R13 ;  /* 0x00000011e1047c23 */ /* 0x004fc8000801080d */
[----:B------:R2:W4:Y:S01]  /*c700*/  MUFU.EX2 R9, R4 ;  /* 0x0000000400097308 */ /* 0x0005220000000800 */
[----:B------:R-:W-:Y:S02]  /*c710*/  SHF.R.U32.HI R6, RZ, 0x18, R2 ;  /* 0x00000018ff067819 */ /* 0x000fe40000011602 */
[----:B------:R-:W-:Y:S02]  /*c720*/  LOP3.LUT R5, R5, 0xff00ff, RZ, 0xc0, !PT ;  /* 0x00ff00ff05057812 */ /* 0x000fe400078ec0ff */
[----:B---3--:R-:W-:Y:S02]  /*c730*/  F2FP.F16.F32.PACK_AB R2, R15, R14 ;  /* 0x0000000e0f02723e */ /* 0x008fe400000000ff */
[----:B------:R-:W-:Y:S02]  /*c740*/  LOP3.LUT R3, R3, 0xff, RZ, 0xc0, !PT ;  /* 0x000000ff03037812 */ /* 0x000fe400078ec0ff */
[----:B--2---:R-:W-:Y:S02]  /*c750*/  SHF.R.U32.HI R4, RZ, 0x8, R0 ;  /* 0x00000008ff047819 */ /* 0x004fe40000011600 */
[----:B------:R-:W-:-:S02]  /*c760*/  HSET2.LE.AND R0, R7, R204, PT ;  /* 0x000000cc07007233 */ /* 0x000fc40003803000 */
[----:B------:R-:W-:Y:S02]  /*c770*/  PRMT R4, R8, 0x5410, R4 ;  /* 0x0000541008047816 */ /* 0x000fe40000000004 */
[----:B------:R-:W-:Y:S02]  /*c780*/  PRMT R6, R3, 0x5410, R6 ;  /* 0x0000541003067816 */ /* 0x000fe40000000006 */
[----:B------:R-:W-:Y:S02]  /*c790*/  LOP3.LUT R138, R2, R0, RZ, 0xc0, !PT ;  /* 0x00000000028a7212 */ /* 0x000fe400078ec0ff */
[--C-:B------:R-:W-:Y:S02]  /*c7a0*/  HSET2.LE.AND R0, R5, R204.reuse, PT ;  /* 0x000000cc05007233 */ /* 0x100fe40003803000 */
[----:B------:R-:W-:Y:S02]  /*c7b0*/  HSET2.LE.AND R3, R4, R204, PT ;  /* 0x000000cc04037233 */ /* 0x000fe40003803000 */
[----:B-----5:R-:W-:-:S02]  /*c7c0*/  F2FP.F16.F32.PACK_AB R2, R11, R12 ;  /* 0x0000000c0b02723e */ /* 0x020fc400000000ff */
[----:B------:R-:W-:Y:S02]  /*c7d0*/  F2FP.F16.F32.PACK_AB R4, R21, R22 ;  /* 0x000000161504723e */ /* 0x000fe400000000ff */
[----:B------:R-:W-:Y:S02]  /*c7e0*/  HSET2.LE.AND R5, R6, R204, PT ;  /* 0x000000cc06057233 */ /* 0x000fe40003803000 */
[----:B------:R-:W-:Y:S01]  /*c7f0*/  LOP3.LUT R139, R2, R0, RZ, 0xc0, !PT ;  /* 0x00000000028b7212 */ /* 0x000fe200078ec0ff */
[----:B------:R-:W-:Y:S01]  /*c800*/  FFMA.FTZ R0, R173, R43, R191 ;  /* 0x0000002bad007223 */ /* 0x000fe200000100bf */
[----:B----4-:R-:W-:Y:S02]  /*c810*/  F2FP.F16.F32.PACK_AB R6, R9, R10 ;  /* 0x0000000a0906723e */ /* 0x010fe400000000ff */
[----:B------:R-:W-:Y:S01]  /*c820*/  LOP3.LUT R136, R4, R3, RZ, 0xc0, !PT ;  /* 0x0000000304887212 */ /* 0x000fe200078ec0ff */
[----:B------:R-:W-:Y:S01]  /*c830*/  FFMA.FTZ R4, R168, R42, R182 ;  /* 0x0000002aa8047223 */ /* 0x000fe200000100b6 */
[----:B------:R-:W-:Y:S01]  /*c840*/  FFMA.FTZ R3, R167, R145, R248 ;  /* 0x00000091a7037223 */ /* 0x000fe200000100f8 */
[----:B------:R-:W-:Y:S01]  /*c850*/  FFMA.FTZ R2, R164, R144, R244 ;  /* 0x00000090a4027223 */ /* 0x000fe200000100f4 */
        /* <DEDUP_REMOVED lines=60> */
[----:B------:R-:W-:-:S02]  /*cc20*/  FADD.FTZ R237, R23, R0 ;  /* 0x0000000017ed7221 */ /* 0x000fc40000010000 */
[----:B------:R2:W-:Y:S01]  /*cc30*/  STL [R1+0x1c], R240 ;  /* 0x00001cf001007387 */ /* 0x0005e20000100800 */
[----:B------:R-:W-:-:S03]  /*cc40*/  IMAD.MOV.U32 R232, RZ, RZ, R184 ;  /* 0x000000ffffe87224 */ /* 0x000fc600078e00b8 */
[----:B------:R2:W-:Y:S04]  /*cc50*/  STL [R1+0x18], R239 ;  /* 0x000018ef01007387 */ /* 0x0005e80000100800 */
[----:B------:R2:W-:Y:S04]  /*cc60*/  STL [R1+0x28], R238 ;  /* 0x000028ee01007387 */ /* 0x0005e80000100800 */
[----:B------:R2:W-:Y:S01]  /*cc70*/  STL [R1+0x2c], R237 ;  /* 0x00002ced01007387 */ /* 0x0005e20000100800 */
[----:B------:R-:W-:Y:S01]  /*cc80*/  ISETP.GT.U32.AND P0, PT, R229, R232, PT ;  /* 0x000000e8e500720c */ /* 0x000fe20003f04070 */
[C---:B------:R-:W-:Y:S08]  /*cc90*/  HMMA.16816.F32 R80, R132.reuse, R88, R84 ;  /* 0x000000588450723c */ /* 0x040ff00000001854 */
[----:B------:R-:W-:Y:S01]  /*cca0*/  HMMA.16816.F32 R84, R132, R90, R72 ;  /* 0x0000005a8454723c */ /* 0x000fe20000001848 */
[----:B------:R-:W-:-:S02]  /*ccb0*/  IMAD.MOV.U32 R72, RZ, RZ, R210 ;  /* 0x000000ffff487224 */ /* 0x000fc400078e00d2 */
[----:B------:R-:W-:-:S05]  /*ccc0*/  IMAD.MOV.U32 R73, RZ, RZ, R211 ;  /* 0x000000ffff497224 */ /* 0x000fca00078e00d3 */
[----:B------:R-:W-:Y:S01]  /*ccd0*/  HMMA.16816.F32 R96, R132, R104, R68 ;  /* 0x000000688460723c */ /* 0x000fe20000001844 */
[----:B------:R-:W-:Y:S02]  /*cce0*/  IMAD.MOV.U32 R70, RZ, RZ, R212 ;  /* 0x000000ffff467224 */ /* 0x000fe400078e00d4 */
[----:B------:R-:W-:-:S05]  /*ccf0*/  IMAD.MOV.U32 R71, RZ, RZ, R228 ;  /* 0x000000ffff477224 */ /* 0x000fca00078e00e4 */
        /* <DEDUP_REMOVED lines=15> */
[----:B------:R-:W2:Y:S04]  /*cdf0*/  LDL R167, [R1+0x8] ;  /* 0x0000080001a77983 */ /* 0x000ea80000100800 */
[----:B------:R-:W3:Y:S04]  /*ce00*/  LDL R164, [R1+0x4] ;  /* 0x0000040001a47983 */ /* 0x000ee80000100800 */
[----:B------:R-:W4:Y:S01]  /*ce10*/  LDL R184, [R1+0xc] ;  /* 0x00000c0001b87983 */ /* 0x000f220000100800 */
[----:B------:R-:W-:Y:S01]  /*ce20*/  VIADD R229, R214, 0xfffffffd ;  /* 0xfffffffdd6e57836 */ /* 0x000fe20000000000 */
[----:B------:R-:W-:-:S04]  /*ce30*/  DEPBAR.LE SB0, 0x0 ;  /* 0x000080000000791a */ /* 0x000fc80000000000 */
[C---:B------:R-:W-:Y:S01]  /*ce40*/  IMAD.WIDE.U32 R4, R229.reuse, R142, RZ ;  /* 0x0000008ee5047225 */ /* 0x040fe200078e00ff */
[----:B------:R-:W-:Y:S03]  /*ce50*/  BAR.SYNC.DEFER_BLOCKING 0x0 ;  /* 0x0000000000007b1d */ /* 0x000fe60000010000 */
[----:B------:R-:W-:Y:S02]  /*ce60*/  IMAD R0, R229, R143, R5 ;  /* 0x0000008fe5007224 */ /* 0x000fe400078e0205 */
[----:B------:R-:W-:-:S03]  /*ce70*/  IMAD.SHL.U32 R2, R4, 0x40, RZ ;  /* 0x0000004004027824 */ /* 0x000fc600078e00ff */
[----:B------:R-:W-:Y:S02]  /*ce80*/  SHF.L.U64.HI R3, R4, 0x6, R0 ;  /* 0x0000000604037819 */ /* 0x000fe40000010200 */
[CC--:B------:R-:W-:Y:S02]  /*ce90*/  @!P1 LEA R0, P2, R142.reuse, R2.reuse, 0x4 ;  /* 0x000000028e009211 */ /* 0x0c0fe400078420ff */
[C---:B------:R-:W-:Y:S02]  /*cea0*/  @!P1 LEA R4, P0, R142.reuse, R2, 0x5 ;  /* 0x000000028e049211 */ /* 0x040fe400078028ff */
[CCC-:B------:R-:W-:Y:S02]  /*ceb0*/  @!P1 LEA.HI.X R5, R142.reuse, R3.reuse, R143.reuse, 0x4, P2 ;  /* 0x000000038e059211 */ /* 0x1c0fe400010f248f */
[----:B------:R-:W-:Y:S01]  /*cec0*/  @!P1 LEA.HI.X R7, R142, R3, R143, 0x5, P0 ;  /* 0x000000038e079211 */ /* 0x000fe200000f2c8f */
[----:B------:R-:W-:Y:S01]  /*ced0*/  @P1 STS.128 [R213+0x6000], RZ ;  /* 0x006000ffd5001388 */ /* 0x000fe20000000c00 */
[----:B--2---:R-:W-:-:S02]  /*cee0*/  @!P1 LEA R8, P2, R0, R167, 0x1 ;  /* 0x000000a700089211 */ /* 0x004fc400078408ff */
[-C--:B------:R-:W-:Y:S02]  /*cef0*/  @!P1 LEA R10, P3, R2, R167.reuse, 0x1 ;  /* 0x000000a7020a9211 */ /* 0x080fe400078608ff */
[-C--:B---3--:R-:W-:Y:S01]  /*cf00*/  @!P1 LEA.HI.X R9, R0, R164.reuse, R5, 0x1, P2 ;  /* 0x000000a400099211 */ /* 0x088fe200010f0c05 */
[----:B------:R-:W-:Y:S01]  /*cf10*/  @!P1 IMAD R0, R143, 0x30, RZ ;  /* 0x000000308f009824 */ /* 0x000fe200078e02ff */
[--C-:B------:R-:W-:Y:S01]  /*cf20*/  @!P1 LEA.HI.X R11, R2, R164, R3.reuse, 0x1, P3 ;  /* 0x000000a4020b9211 */ /* 0x100fe200018f0c03 */
[----:B------:R-:W-:Y:S01]  /*cf30*/  @!P1 IMAD.WIDE.U32 R2, R142, 0x30, R2 ;  /* 0x000000308e029825 */ /* 0x000fe200078e0002 */
[----:B------:R-:W-:-:S03]  /*cf40*/  @!P1 LEA R6, P0, R4, R167, 0x1 ;  /* 0x000000a704069211 */ /* 0x000fc600078008ff */
[----:B------:R-:W-:Y:S01]  /*cf50*/  @!P1 IMAD.IADD R0, R0, 0x1, R3 ;  /* 0x0000000100009824 */ /* 0x000fe200078e0203 */
[-C--:B------:R-:W-:Y:S01]  /*cf60*/  @!P1 LEA.HI.X R7, R4, R164.reuse, R7, 0x1, P0 ;  /* 0x000000a404079211 */ /* 0x080fe200000f0c07 */
[----:B------:R-:W-:Y:S01]  /*cf70*/  @!PT LDS RZ, [RZ] ;  /* 0x00000000fffff984 */ /* 0x000fe20000000800 */
[----:B------:R-:W-:Y:S01]  /*cf80*/  @!PT LDS RZ, [RZ] ;  /* 0x00000000fffff984 */ /* 0x000fe20000000800 */
[----:B------:R-:W-:Y:S01]  /*cf90*/  @!PT LDS RZ, [RZ] ;  /* 0x00000000fffff984 */ /* 0x000fe20000000800 */
[----:B------:R-:W-:Y:S01]  /*cfa0*/  @!P1 LDGSTS.E.BYPASS.LTC128B.128 [R213+0x6000], desc[UR18][R10.64] ;  /* 0x060000000ad59fae */ /* 0x000fe2000b981a12 */
[C---:B------:R-:W-:Y:S01]  /*cfb0*/  @!P1 LEA R4, P0, R2.reuse, R167, 0x1 ;  /* 0x000000a702049211 */ /* 0x040fe200078008ff */
[----:B----4-:R-:W-:Y:S02]  /*cfc0*/  IMAD.MOV.U32 R231, RZ, RZ, R184 ;  /* 0x000000ffffe77224 */ /* 0x010fe400078e00b8 */
[----:B------:R-:W-:Y:S01]  /*cfd0*/  @P1 STS.128 [R213+0x6800], RZ ;  /* 0x006800ffd5001388 */ /* 0x000fe20000000c00 */
[----:B------:R-:W-:Y:S01]  /*cfe0*/  @!P1 LEA.HI.X R5, R2, R164, R0, 0x1, P0 ;  /* 0x000000a402059211 */ /* 0x000fe200000f0c00 */
[----:B------:R-:W-:Y:S02]  /*cff0*/  IMAD R0, R214, 0x40, R231 ;  /* 0x00000040d6007824 */ /* 0x000fe400078e02e7 */
[----:B------:R-:W-:Y:S01]  /*d000*/  @!PT LDS RZ, [RZ] ;  /* 0x00000000fffff984 */ /* 0x000fe20000000800 */
[----:B------:R-:W-:Y:S01]  /*d010*/  @!PT LDS RZ, [RZ] ;  /* 0x00000000fffff984 */ /* 0x000fe20000000800 */
[----:B------:R-:W-:Y:S01]  /*d020*/  @!PT LDS RZ, [RZ] ;  /* 0x00000000fffff984 */ /* 0x000fe20000000800 */
[----:B------:R-:W-:Y:S01]  /*d030*/  @!P1 LDGSTS.E.BYPASS.LTC128B.128 [R213+0x6800], desc[UR18][R8.64] ;  /* 0x0680000008d59fae */ /* 0x000fe2000b981a12 */
[----:B------:R-:W-:-:S02]  /*d040*/  VIADD R2, R205, 0x8 ;  /* 0x00000008cd027836 */ /* 0x000fc40000000000 */
[----:B------:R-:W-:Y:S01]  /*d050*/  VIADD R3, R0, 0xffffff79 ;  /* 0xffffff7900037836 */ /* 0x000fe20000000000 */
        /* <DEDUP_REMOVED lines=13> */
[----:B------:R-:W3:Y:S04]  /*d130*/  LDSM.16.M88.4 R44, [R195+UR5+0x4800] ;  /* 0x00480005c32c783b */ /* 0x000ee80008000200 */
[----:B------:R-:W-:Y:S04]  /*d140*/  LDSM.16.M88.4 R36, [R195+UR5+0x5800] ;  /* 0x00580005c324783b */ /* 0x000fe80008000200 */
[----:B------:R-:W-:Y:S04]  /*d150*/  LDSM.16.M88.4 R24, [R199+0x5000] ;  /* 0x00500000c718783b */ /* 0x000fe80000000200 */
[----:B-1----:R-:W1:Y:S04]  /*d160*/  LDSM.16.M88.4 R4, [R195+UR5+0x4000] ;  /* 0x00400005c304783b */ /* 0x002e680008000200 */
[----:B------:R-:W4:Y:S04]  /*d170*/  LDSM.16.M88.4 R8, [R203] ;  /* 0x00000000cb08783b */ /* 0x000f280000000200 */
[----:B------:R-:W5:Y:S04]  /*d180*/  LDSM.16.M88.4 R32, [R199+0x4000] ;  /* 0x00400000c720783b */ /* 0x000f680000000200 */
[----:B------:R-:W5:Y:S04]  /*d190*/  LDSM.16.M88.4 R20, [R199+0x5800] ;  /* 0x00580000c714783b */ /* 0x000f680000000200 */
[----:B------:R-:W-:Y:S04]  /*d1a0*/  LDSM.16.M88.4 R28, [R199+0x4800] ;  /* 0x00480000c71c783b */ /* 0x000fe80000000200 */
[----:B------:R-:W-:Y:S01]  /*d1b0*/  LDSM.16.M88.4 R48, [R194+0x4000] ;  /* 0x00400000c230783b */ /* 0x000fe20000000200 */
[----:B--2---:R-:W-:Y:S03]  /*d1c0*/  HMMA.16816.F32 R144, R16, R40, RZ ;  /* 0x000000281090723c */ /* 0x004fe600000018ff */
[----:B------:R-:W0:Y:S05]  /*d1d0*/  LDGDEPBAR ;  /* 0x00000000000079af */ /* 0x000e2a0000000000 */
[----:B---3--:R-:W-:Y:S08]  /*d1e0*/  HMMA.16816.F32 R60, R12, R44, RZ ;  /* 0x0000002c0c3c723c */ /* 0x008ff000000018ff */
[-C--:B-1----:R-:W-:Y:S08]  /*d1f0*/  HMMA.16816.F32 R176, R16, R4.reuse, RZ ;  /* 0x0000000410b0723c */ /* 0x082ff000000018ff */
[C---:B------:R-:W-:Y:S08]  /*d200*/  HMMA.16816.F32 R64, R12.reuse, R4, RZ ;  /* 0x000000040c40723c */ /* 0x040ff000000018ff */
[-C--:B------:R-:W-:Y:S08]  /*d210*/  HMMA.16816.F32 R172, R12, R6.reuse, RZ ;  /* 0x000000060cac723c */ /* 0x080ff000000018ff */
[----:B------:R-:W-:Y:S01]  /*d220*/  HMMA.16816.F32 R168, R16, R6, RZ ;  /* 0x0000000610a8723c */ /* 0x000fe200000018ff */
[----:B------:R-:W1:Y:S07]  /*d230*/  LDSM.16.M88.4 R4, [R203+0x2000] ;  /* 0x00200000cb04783b */ /* 0x000e6e0000000200 */
[C---:B------:R-:W-:Y:S08]  /*d240*/  HMMA.16816.F32 R56, R12.reuse, R40, RZ ;  /* 0x000000280c38723c */ /* 0x040ff000000018ff */
[C---:B------:R-:W-:Y:S08]  /*d250*/  HMMA.16816.F32 R52, R12.reuse, R36, RZ ;  /* 0x000000240c34723c */ /* 0x040ff000000018ff */
[C---:B------:R-:W-:Y:S08]  /*d260*/  HMMA.16816.F32 R164, R12.reuse, R46, RZ ;  /* 0x0000002e0ca4723c */ /* 0x040ff000000018ff */
[C---:B------:R-:W-:Y:S08]  /*d270*/  HMMA.16816.F32 R160, R12.reuse, R42, RZ ;  /* 0x0000002a0ca0723c */ /* 0x040ff000000018ff */
[-C--:B------:R-:W-:Y:S08]  /*d280*/  HMMA.16816.F32 R156, R12, R38.reuse, RZ ;  /* 0x000000260c9c723c */ /* 0x080ff000000018ff */
[C---:B------:R-:W-:Y:S08]  /*d290*/  HMMA.16816.F32 R12, R16.reuse, R38, RZ ;  /* 0x00000026100c723c */ /* 0x040ff000000018ff */
[C---:B------:R-:W-:Y:S08]  /*d2a0*/  HMMA.16816.F32 R152, R16.reuse, R44, RZ ;  /* 0x0000002c1098723c */ /* 0x040ff000000018ff */
[C---:B------:R-:W-:Y:S01]  /*d2b0*/  HMMA.16816.F32 R148, R16.reuse, R46, RZ ;  /* 0x0000002e1094723c */ /* 0x040fe200000018ff */
[----:B------:R-:W-:Y:S07]  /*d2c0*/  LDSM.16.M88.4 R44, [R194+0x4800] ;  /* 0x00480000c22c783b */ /* 0x000fee0000000200 */
[C---:B------:R-:W-:Y:S01]  /*d2d0*/  HMMA.16816.F32 R72, R16.reuse, R42, RZ ;  /* 0x0000002a1048723c */ /* 0x040fe200000018ff */
[----:B------:R-:W-:Y:S07]  /*d2e0*/  LDSM.16.M88.4 R40, [R194+0x5000] ;  /* 0x00500000c228783b */ /* 0x000fee0000000200 */
[----:B------:R-:W-:Y:S01]  /*d2f0*/  HMMA.16816.F32 R68, R16, R36, RZ ;  /* 0x000000241044723c */ /* 0x000fe200000018ff */
[----:B------:R-:W2:Y:S04]  /*d300*/  LDSM.16.M88.4 R16, [R201+0x2000] ;  /* 0x00200000c910783b */ /* 0x000ea80000000200 */
[----:B------:R-:W3:Y:S03]  /*d310*/  LDSM.16.M88.4 R36, [R194+0x5800] ;  /* 0x00580000c224783b */ /* 0x000ee60000000200 */
[C---:B----4-:R-:W-:Y:S08]  /*d320*/  HMMA.16816.F32 R188, R8.reuse, R24, R144 ;  /* 0x0000001808bc723c */ /* 0x050ff00000001890 */
[C---:B-----5:R-:W-:Y:S08]  /*d330*/  HMMA.16816.F32 R144, R8.reuse, R34, R168 ;  /* 0x000000220890723c */ /* 0x060ff000000018a8 */
[----:B------:R-:W-:Y:S01]  /*d340*/  HMMA.16816.F32 R168, R8, R22, R12 ;  /* 0x0000001608a8723c */ /* 0x000fe2000000180c */
[----:B------:R-:W4:Y:S07]  /*d350*/  LDSM.16.M88.4 R12, [R201] ;  /* 0x00000000c90c783b */ /* 0x000f2e0000000200 */
[C---:B-1----:R-:W-:Y:S08]  /*d360*/  HMMA.16816.F32 R64, R4.reuse, R32, R64 ;  /* 0x000000200440723c */ /* 0x042ff00000001840 */
        /* <DEDUP_REMOVED lines=12> */
[----:B------:R-:W5:Y:S07]  /*d430*/  LDSM.16.M88.4 R24, [R198+0x4800] ;  /* 0x00480000c618783b */ /* 0x000f6e0000000200 */
[C---:B------:R-:W-:Y:S01]  /*d440*/  HMMA.16816.F32 R216, R8.reuse, R20, R68 ;  /* 0x0000001408d8723c */ /* 0x040fe20000001844 */
[----:B------:R-:W5:Y:S07]  /*d450*/  LDSM.16.M88.4 R20, [R198+0x5000] ;  /* 0x00500000c614783b */ /* 0x000f6e0000000200 */
[----:B------:R-:W-:Y:S01]  /*d460*/  HMMA.16816.F32 R176, R8, R32, R176 ;  /* 0x0000002008b0723c */ /* 0x000fe200000018b0 */
[----:B------:R-:W5:Y:S04]  /*d470*/  LDSM.16.M88.4 R8, [R202] ;  /* 0x00000000ca08783b */ /* 0x000f680000000200 */
[----:B------:R-:W5:Y:S01]  /*d480*/  LDSM.16.M88.4 R32, [R198+0x5800] ;  /* 0x00580000c620783b */ /* 0x000f620000000200 */
[----:B------:R-:W-:-:S04]  /*d490*/  DEPBAR.LE SB0, 0x0 ;  /* 0x000080000000791a */ /* 0x000fc80000000000 */
[C---:B--2---:R-:W-:Y:S08]  /*d4a0*/  HMMA.16816.F32 R72, R16.reuse, R50, R172 ;  /* 0x000000321048723c */ /* 0x044ff000000018ac */
[C---:B------:R-:W-:Y:S08]  /*d4b0*/  HMMA.16816.F32 R164, R16.reuse, R48, R64 ;  /* 0x0000003010a4723c */ /* 0x040ff00000001840 */
[C---:B------:R-:W-:Y:S08]  /*d4c0*/  HMMA.16816.F32 R160, R16.reuse, R44, R60 ;  /* 0x0000002c10a0723c */ /* 0x040ff0000000183c */
[C---:B------:R-:W-:Y:S08]  /*d4d0*/  HMMA.16816.F32 R152, R16.reuse, R40, R56 ;  /* 0x000000281098723c */ /* 0x040ff00000001838 */
[C---:B---3--:R-:W-:Y:S08]  /*d4e0*/  HMMA.16816.F32 R60, R16.reuse, R36, R52 ;  /* 0x00000024103c723c */ /* 0x048ff00000001834 */
        /* <DEDUP_REMOVED lines=8> */
[----:B------:R-:W-:Y:S08]  /*d570*/  HMMA.16816.F32 R148, R12, R42, R156 ;  /* 0x0000002a0c94723c */ /* 0x000ff0000000189c */
[----:B-1----:R-:W-:Y:S08]  /*d580*/  HMMA.16816.F32 R172, R4, R30, R72 ;  /* 0x0000001e04ac723c */ /* 0x002ff00000001848 */
[----:B------:R-:W-:Y:S08]  /*d590*/  HMMA.16816.F32 R156, R12, R36, R216 ;  /* 0x000000240c9c723c */ /* 0x000ff000000018d8 */
[C---:B------:R-:W-:Y:S08]  /*d5a0*/  HMMA.16816.F32 R164, R4.reuse, R28, R164 ;  /* 0x0000001c04a4723c */ /* 0x040ff000000018a4 */
[C---:B-----5:R-:W-:Y:S08]  /*d5b0*/  HMMA.16816.F32 R160, R4.reuse, R24, R160 ;  /* 0x0000001804a0723c */ /* 0x060ff000000018a0 */
[C---:B------:R-:W-:Y:S08]  /*d5c0*/  HMMA.16816.F32 R152, R4.reuse, R20, R152 ;  /* 0x000000140498723c */ /* 0x040ff00000001898 */
[----:B------:R-:W-:Y:S08]  /*d5d0*/  HMMA.16816.F32 R72, R4, R26, R68 ;  /* 0x0000001a0448723c */ /* 0x000ff00000001844 */
[----:B------:R-:W-:Y:S01]  /*d5e0*/  HMMA.16816.F32 R168, R12, R38, R168 ;  /* 0x000000260ca8723c */ /* 0x000fe200000018a8 */
[----:B------:R-:W-:-:S02]  /*d5f0*/  VIADD R14, R0, 0xffffff60 ;  /* 0xffffff60000e7836 */ /* 0x000fc40000000000 */
[C---:B------:R-:W-:Y:S02]  /*d600*/  VIADD R12, R0.reuse, 0xffffff68 ;  /* 0xffffff68000c7836 */ /* 0x040fe40000000000 */
[C---:B------:R-:W-:Y:S02]  /*d610*/  VIADD R13, R0.reuse, 0xffffff61 ;  /* 0xffffff61000d7836 */ /* 0x040fe40000000000 */
[C---:B------:R-:W-:Y:S01]  /*d620*/  VIADD R15, R0.reuse, 0xffffff59 ;  /* 0xffffff59000f7836 */ /* 0x040fe20000000000 */
[----:B------:R-:W-:Y:S08]  /*d630*/  HMMA.16816.F32 R68, R4, R22, R64 ;  /* 0x000000160444723c */ /* 0x000ff00000001840 */
[----:B------:R-:W-:Y:S01]  /*d640*/  HMMA.16816.F32 R40, R8, R24, R16 ;  /* 0x000000180828723c */ /* 0x000fe20000001810 */
[----:B------:R-:W-:-:S02]  /*d650*/  VIADD R18, R0, 0xffffff50 ;  /* 0xffffff5000127836 */ /* 0x000fc40000000000 */
[C---:B------:R-:W-:Y:S02]  /*d660*/  VIADD R19, R0.reuse, 0xffffff49 ;  /* 0xffffff4900137836 */ /* 0x040fe40000000000 */
[----:B------:R-:W-:Y:S01]  /*d670*/  VIADD R17, R0, 0xffffff51 ;  /* 0xffffff5100117836 */ /* 0x000fe20000000000 */
[----:B------:R-:W-:Y:S01]  /*d680*/  ISETP.GT.AND P0, PT, R230, R18, PT ;  /* 0x00000012e600720c */ /* 0x000fe20003f04270 */
[----:B------:R-:W-:Y:S01]  /*d690*/  VIADD R16, R0, 0xffffff58 ;  /* 0xffffff5800107836 */ /* 0x000fe20000000000 */
[----:B------:R-:W-:Y:S01]  /*d6a0*/  HMMA.16816.F32 R44, R8, R26, R44 ;  /* 0x0000001a082c723c */ /* 0x000fe2000000182c */
[C---:B------:R-:W-:Y:S02]  /*d6b0*/  ISETP.GT.AND P3, PT, R230.reuse, R19, PT ;  /* 0x00000013e600720c */ /* 0x040fe40003f64270 */
[----:B------:R-:W-:Y:S02]  /*d6c0*/  ISETP.GT.AND P6, PT, R230, R17, PT ;  /* 0x00000011e600720c */ /* 0x000fe40003fc4270 */
[----:B------:R-:W-:-:S02]  /*d6d0*/  FSEL R160, R160, -INF , !P0 ;  /* 0xff800000a0a07808 */ /* 0x000fc40004000000 */
[C---:B------:R-:W-:Y:S01]  /*d6e0*/  ISETP.GT.AND P0, PT, R230.reuse, R12, PT ;  /* 0x0000000ce600720c */ /* 0x040fe20003f04270 */
[----:B------:R-:W-:Y:S01]  /*d6f0*/  HMMA.16816.F32 R64, R4, R32, R60 ;  /* 0x000000200440723c */ /* 0x000fe2000000183c */
[----:B------:R-:W-:Y:S02]  /*d700*/  FSEL R173, R173, -INF , !P3 ;  /* 0xff800000adad7808 */ /* 0x000fe40005800000 */
[----:B------:R-:W-:Y:S01]  /*d710*/  FSEL R161, R161, -INF , !P6 ;  /* 0xff800000a1a17808 */ /* 0x000fe20007000000 */
[----:B------:R-:W-:Y:S01]  /*d720*/  BAR.SYNC.DEFER_BLOCKING 0x0 ;  /* 0x0000000000007b1d */ /* 0x000fe20000010000 */
[----:B------:R-:W-:Y:S02]  /*d730*/  ISETP.GT.AND P3, PT, R230, R13, PT ;  /* 0x0000000de600720c */ /* 0x000fe40003f64270 */
[----:B------:R-:W-:Y:S01]  /*d740*/  FSEL R68, R68, -INF , !P0 ;  /* 0xff80000044447808 */ /* 0x000fe20004000000 */
[----:B------:R-:W-:Y:S01]  /*d750*/  HMMA.16816.F32 R24, R8, R20, R144 ;  /* 0x000000140818723c */ /* 0x000fe20000001890 */
[C---:B------:R-:W-:Y:S01]  /*d760*/  VIADD R20, R0.reuse, 0xffffff48 ;  /* 0xffffff4800147836 */ /* 0x040fe20000000000 */
[----:B------:R-:W-:Y:S01]  /*d770*/  FSEL R153, R153, -INF , !P3 ;  /* 0xff80000099997808 */ /* 0x000fe20005800000 */
[----:B------:R-:W-:Y:S01]  /*d780*/  VIADD R21, R0, 0xffffff41 ;  /* 0xffffff4100157836 */ /* 0x000fe20000000000 */
[----:B------:R-:W-:-:S02]  /*d790*/  ISETP.GT.AND P3, PT, R230, R3, PT ;  /* 0x00000003e600720c */ /* 0x000fc40003f64270 */
[----:B------:R-:W-:Y:S02]  /*d7a0*/  ISETP.GT.AND P4, PT, R230, R20, PT ;  /* 0x00000014e600720c */ /* 0x000fe40003f84270 */
[----:B------:R-:W-:Y:S01]  /*d7b0*/  HMMA.16816.F32 R60, R4, R34, R56 ;  /* 0x00000022043c723c */ /* 0x000fe20000001838 */
[----:B------:R-:W-:Y:S01]  /*d7c0*/  VIADD R7, R0, 0xffffff69 ;  /* 0xffffff6900077836 */ /* 0x000fe20000000000 */
[----:B------:R-:W-:Y:S01]  /*d7d0*/  FSEL R172, R172, -INF , !P4 ;  /* 0xff800000acac7808 */ /* 0x000fe20006000000 */
[----:B------:R-:W-:Y:S01]  /*d7e0*/  VIADD R4, R0, 0xffffff78 ;  /* 0xffffff7800047836 */ /* 0x000fe20000000000 */
[----:B------:R-:W-:Y:S01]  /*d7f0*/  ISETP.GT.AND P4, PT, R230, R14, PT ;  /* 0x0000000ee600720c */ /* 0x000fe20003f84270 */
[----:B------:R-:W-:Y:S01]  /*d800*/  VIADD R6, R0, 0xffffff70 ;  /* 0xffffff7000067836 */ /* 0x000fe20000000000 */
[----:B------:R-:W-:Y:S01]  /*d810*/  ISETP.GT.AND P2, PT, R230, R21, PT ;  /* 0x00000015e600720c */ /* 0x000fe20003f44270 */
[C---:B------:R-:W-:Y:S01]  /*d820*/  VIADD R5, R0.reuse, 0xffffff71 ;  /* 0xffffff7100057836 */ /* 0x040fe20000000000 */
[----:B------:R-:W-:Y:S01]  /*d830*/  HMMA.16816.F32 R36, R8, R22, R148 ;  /* 0x000000160824723c */ /* 0x000fe20000001894 */
[----:B------:R-:W-:Y:S01]  /*d840*/  VIADD R22, R0, 0xffffff40 ;  /* 0xffffff4000167836 */ /* 0x000fe20000000000 */
[----:B------:R-:W-:Y:S01]  /*d850*/  ISETP.GT.AND P6, PT, R230, R7, PT ;  /* 0x00000007e600720c */ /* 0x000fe20003fc4270 */
[----:B------:R-:W-:Y:S01]  /*d860*/  VIADD R0, R205, 0x48 ;  /* 0x00000048cd007836 */ /* 0x000fe20000000000 */
[----:B------:R-:W-:-:S02]  /*d870*/  FSEL R152, R152, -INF , !P4 ;  /* 0xff80000098987808 */ /* 0x000fc40006000000 */
[----:B------:R-:W-:Y:S02]  /*d880*/  ISETP.GT.AND P5, PT, R230, R22, PT ;  /* 0x00000016e600720c */ /* 0x000fe40003fa4270 */
[C---:B------:R-:W-:Y:S01]  /*d890*/  HMMA.16816.F32 R52, R8.reuse, R28, R52 ;  /* 0x0000001c0834723c */ /* 0x040fe20000001834 */
[----:B------:R-:W-:Y:S02]  /*d8a0*/  FSEL R56, R165, -INF , !P2 ;  /* 0xff800000a5387808 */ /* 0x000fe40005000000 */
[----:B------:R-:W-:Y:S02]  /*d8b0*/  FSEL R23, R164, -INF , !P5 ;  /* 0xff800000a4177808 */ /* 0x000fe40006800000 */
[C---:B------:R-:W-:Y:S02]  /*d8c0*/  ISETP.GT.AND P5, PT, R230.reuse, R16, PT ;  /* 0x00000010e600720c */ /* 0x040fe40003fa4270 */
[C---:B------:R-:W-:Y:S01]  /*d8d0*/  ISETP.GT.AND P4, PT, R230.reuse, R4, PT ;  /* 0x00000004e600720c */ /* 0x040fe20003f84270 */
[----:B------:R-:W-:Y:S01]  /*d8e0*/  HMMA.16816.F32 R48, R8, R30, R48 ;  /* 0x0000001e0830723c */ /* 0x000fe20000001830 */
[----:B------:R-:W-:-:S02]  /*d8f0*/  ISETP.GT.AND P2, PT, R230, R15, PT ;  /* 0x0000000fe600720c */ /* 0x000fc40003f44270 */
[----:B------:R-:W-:Y:S02]  /*d900*/  FSEL R142, R72, -INF , !P5 ;  /* 0xff800000488e7808 */ /* 0x000fe40006800000 */
[----:B------:R-:W-:Y:S02]  /*d910*/  ISETP.GT.AND P5, PT, R230, R6, PT ;  /* 0x00000006e600720c */ /* 0x000fe40003fa4270 */
[C---:B------:R-:W-:Y:S01]  /*d920*/  ISETP.GT.AND P0, PT, R2.reuse, R22, PT ;  /* 0x000000160200720c */ /* 0x040fe20003f04270 */
[----:B------:R-:W-:Y:S01]  /*d930*/  HMMA.16816.F32 R28, R8, R32, R156 ;  /* 0x00000020081c723c */ /* 0x000fe2000000189c */
[----:B------:R-:W-:Y:S02]  /*d940*/  FSEL R69, R69, -INF , !P6 ;  /* 0xff80000045457808 */ /* 0x000fe40007000000 */
[----:B------:R-:W-:Y:S02]  /*d950*/  ISETP.GT.AND P6, PT, R2, R21, PT ;  /* 0x000000150200720c */ /* 0x000fe40003fc4270 */
[----:B------:R-:W-:-:S02]  /*d960*/  FSEL R72, R60, -INF , !P4 ;  /* 0xff8000003c487808 */ /* 0x000fc40006000000 */
[----:B------:R-:W-:Y:S01]  /*d970*/  FSEL R73, R73, -INF , !P2 ;  /* 0xff80000049497808 */ /* 0x000fe20005000000 */
[----:B------:R-:W-:Y:S01]  /*d980*/  HMMA.16816.F32 R32, R8, R34, R168 ;  /* 0x000000220820723c */ /* 0x000fe200000018a8 */
[----:B------:R-:W-:Y:S02]  /*d990*/  ISETP.GT.AND P4, PT, R2, R18, PT ;  /* 0x000000120200720c */ /* 0x000fe40003f84270 */
[----:B------:R-:W-:Y:S02]  /*d9a0*/  ISETP.GT.AND P2, PT, R230, R5, PT ;  /* 0x00000005e600720c */ /* 0x000fe40003f44270 */
[----:B------:R-:W-:Y:S02]  /*d9b0*/  FSEL R64, R64, -INF , !P5 ;  /* 0xff80000040407808 */ /* 0x000fe40006800000 */
[----:B------:R-:W-:Y:S02]  /*d9c0*/  FSEL R54, R54, -INF , !P0 ;  /* 0xff80000036367808 */ /* 0x000fe40004000000 */
[----:B------:R-:W-:-:S02]  /*d9d0*/  ISETP.GT.AND P5, PT, R2, R20, PT ;  /* 0x000000140200720c */ /* 0x000fc40003fa4270 */
[C---:B------:R-:W-:Y:S02]  /*d9e0*/  ISETP.GT.AND P0, PT, R2.reuse, R16, PT ;  /* 0x000000100200720c */ /* 0x040fe40003f04270 */
[----:B------:R-:W-:Y:S02]  /*d9f0*/  FSEL R61, R61, -INF , !P3 ;  /* 0xff8000003d3d7808 */ /* 0x000fe40005800000 */
[----:B------:R-:W-:Y:S02]  /*da00*/  FSEL R55, R55, -INF , !P6 ;  /* 0xff80000037377808 */ /* 0x000fe40007000000 */
[C---:B------:R-:W-:Y:S02]  /*da10*/  ISETP.GT.AND P3, PT, R2.reuse, R17, PT ;  /* 0x000000110200720c */ /* 0x040fe40003f64270 */
        /* <DEDUP_REMOVED lines=20> */
[C---:B------:R-:W-:Y:S02]  /*db60*/  ISETP.GE.AND P0, PT, R22.reuse, R207, PT ;  /* 0x000000cf1600720c */ /* 0x040fe40003f06270 */
[----:B------:R-:W-:Y:S02]  /*db70*/  FSEL R58, R39, -INF , !P3 ;  /* 0xff800000273a7808 */ /* 0x000fe40005800000 */
[----:B------:R-:W-:Y:S02]  /*db80*/  FSEL R31, R31, -INF , !P6 ;  /* 0xff8000001f1f7808 */ /* 0x000fe40007000000 */
[----:B------:R-:W-:Y:S02]  /*db90*/  ISETP.GE.AND P3, PT, R22, R206, PT ;  /* 0x000000ce1600720c */ /* 0x000fe40003f66270 */
[----:B------:R-:W-:Y:S02]  /*dba0*/  ISETP.GT.AND P6, PT, R0, R22, PT ;  /* 0x000000160000720c */ /* 0x000fe40003fc4270 */
[----:B------:R-:W-:-:S02]  /*dbb0*/  FSEL R8, R52, -INF , !P4 ;  /* 0xff80000034087808 */ /* 0x000fc40006000000 */
[----:B------:R-:W-:Y:S02]  /*dbc0*/  FSEL R11, R27, -INF , !P2 ;  /* 0xff8000001b0b7808 */ /* 0x000fe40005000000 */
[----:B------:R-:W-:Y:S02]  /*dbd0*/  ISETP.GT.AND P2, PT, R2, R3, PT ;  /* 0x000000030200720c */ /* 0x000fe40003f44270 */
[----:B------:R-:W-:Y:S02]  /*dbe0*/  FSEL R30, R34, -INF , !P5 ;  /* 0xff800000221e7808 */ /* 0x000fe40006800000 */
[----:B------:R-:W-:Y:S02]  /*dbf0*/  FSEL R54, R54, -INF , !P0 ;  /* 0xff80000036367808 */ /* 0x000fe40004000000 */
[-C--:B------:R-:W-:Y:S02]  /*dc00*/  ISETP.GT.AND P5, PT, R205, R21.reuse, PT ;  /* 0x00000015cd00720c */ /* 0x080fe40003fa4270 */
[----:B------:R-:W-:-:S02]  /*dc10*/  ISETP.GT.AND P0, PT, R0, R21, PT ;  /* 0x000000150000720c */ /* 0x000fc40003f04270 */
[----:B------:R-:W-:Y:S02]  /*dc20*/  FSEL R10, R166, -INF , !P6 ;  /* 0xff800000a60a7808 */ /* 0x000fe40007000000 */
[----:B------:R-:W-:Y:S02]  /*dc30*/  FSEL R52, R8, -INF , !P3 ;  /* 0xff80000008347808 */ /* 0x000fe40005800000 */
[C---:B------:R-:W-:Y:S02]  /*dc40*/  ISETP.GE.AND P4, PT, R22.reuse, R208, PT ;  /* 0x000000d01600720c */ /* 0x040fe40003f86270 */
[----:B------:R-:W-:Y:S02]  /*dc50*/  ISETP.GE.AND P6, PT, R22, R209, PT ;  /* 0x000000d11600720c */ /* 0x000fe40003fc6270 */
        /* <DEDUP_REMOVED lines=8> */
[----:B------:R-:W-:Y:S02]  /*dce0*/  ISETP.GE.AND P5, PT, R21, R208, PT ;  /* 0x000000d01500720c */ /* 0x000fe40003fa6270 */
[----:B------:R-:W-:Y:S02]  /*dcf0*/  ISETP.GE.AND P3, PT, R20, R207, PT ;  /* 0x000000cf1400720c */ /* 0x000fe40003f66270 */
[----:B------:R-:W-:Y:S02]  /*dd00*/  ISETP.GT.AND P6, PT, R0, R20, PT ;  /* 0x000000140000720c */ /* 0x000fe40003fc4270 */
[----:B------:R-:W-:Y:S02]  /*dd10*/  FSEL R53, R2, -INF , !P2 ;  /* 0xff80000002357808 */ /* 0x000fe40005000000 */
[----:B------:R-:W-:Y:S02]  /*dd20*/  FSEL R26, R23, -INF , !P4 ;  /* 0xff800000171a7808 */ /* 0x000fe40006000000 */
[----:B------:R-:W-:-:S02]  /*dd30*/  ISETP.GE.AND P2, PT, R20, R206, PT ;  /* 0x000000ce1400720c */ /* 0x000fc40003f46270 */
[----:B------:R-:W-:Y:S02]  /*dd40*/  FSEL R8, R48, -INF , !P0 ;  /* 0xff80000030087808 */ /* 0x000fe40004000000 */
[----:B------:R-:W-:Y:S02]  /*dd50*/  ISETP.GE.AND P4, PT, R21, R209, PT ;  /* 0x000000d11500720c */ /* 0x000fe40003f86270 */
[----:B------:R-:W-:Y:S02]  /*dd60*/  FSEL R21, R56, -INF , !P5 ;  /* 0xff80000038157808 */ /* 0x000fe40006800000 */
[----:B------:R-:W-:Y:S02]  /*dd70*/  FSEL R10, R174, -INF , !P6 ;  /* 0xff800000ae0a7808 */ /* 0x000fe40007000000 */
[----:B------:R-:W-:Y:S02]  /*dd80*/  FSEL R50, R50, -INF , !P3 ;  /* 0xff80000032327808 */ /* 0x000fe40005800000 */
[----:B------:R-:W-:-:S02]  /*dd90*/  ISETP.GT.AND P5, PT, R205, R19, PT ;  /* 0x00000013cd00720c */ /* 0x000fc40003fa4270 */
[C---:B------:R-:W-:Y:S02]  /*dda0*/  ISETP.GE.AND P0, PT, R20.reuse, R208, PT ;  /* 0x000000d01400720c */ /* 0x040fe40003f06270 */
[----:B------:R-:W-:Y:S02]  /*ddb0*/  ISETP.GE.AND P6, PT, R20, R209, PT ;  /* 0x000000d11400720c */ /* 0x000fe40003fc6270 */
[----:B------:R-:W-:Y:S02]  /*ddc0*/  ISETP.GT.AND P3, PT, R0, R19, PT ;  /* 0x000000130000720c */ /* 0x000fe40003f64270 */
[----:B------:R-:W-:Y:S02]  /*ddd0*/  FSEL R20, R8, -INF , !P2 ;  /* 0xff80000008147808 */ /* 0x000fe40005000000 */
        /* <DEDUP_REMOVED lines=9> */
[----:B------:R-:W-:Y:S02]  /*de70*/  ISETP.GE.AND P0, PT, R19, R209, PT ;  /* 0x000000d11300720c */ /* 0x000fe40003f06270 */
        /* <DEDUP_REMOVED lines=21> */
[----:B------:R-:W-:-:S02]  /*dfd0*/  ISETP.GE.AND P5, PT, R17, R208, PT ;  /* 0x000000d01100720c */ /* 0x000fc40003fa6270 */
[----:B------:R-:W-:Y:S02]  /*dfe0*/  ISETP.GE.AND P4, PT, R16, R207, PT ;  /* 0x000000cf1000720c */ /* 0x000fe40003f86270 */
[----:B------:R-:W-:Y:S02]  /*dff0*/  FSEL R145, R2, -INF , !P0 ;  /* 0xff80000002917808 */ /* 0x000fe40004000000 */
[----:B------:R-:W-:Y:S02]  /*e000*/  ISETP.GE.AND P0, PT, R16, R206, PT ;  /* 0x000000ce1000720c */ /* 0x000fe40003f06270 */
[----:B------:R-:W-:Y:S02]  /*e010*/  FSEL R8, R44, -INF , !P2 ;  /* 0xff8000002c087808 */ /* 0x000fe40005000000 */
[----:B------:R-:W-:Y:S02]  /*e020*/  FSEL R160, R160, -INF , !P3 ;  /* 0xff800000a0a07808 */ /* 0x000fe40005800000 */
[----:B------:R-:W-:-:S02]  /*e030*/  ISETP.GE.AND P3, PT, R17, R209, PT ;  /* 0x000000d11100720c */ /* 0x000fc40003f66270 */
[----:B------:R-:W-:Y:S02]  /*e040*/  FSEL R161, R161, -INF , !P5 ;  /* 0xff800000a1a17808 */ /* 0x000fe40006800000 */
[----:B------:R-:W-:Y:S02]  /*e050*/  FSEL R147, R46, -INF , !P4 ;  /* 0xff8000002e937808 */ /* 0x000fe40006000000 */
[-C--:B------:R-:W-:Y:S02]  /*e060*/  ISETP.GT.AND P5, PT, R205, R15.reuse, PT ;  /* 0x0000000fcd00720c */ /* 0x080fe40003fa4270 */
[----:B------:R-:W-:Y:S02]  /*e070*/  ISETP.GT.AND P4, PT, R0, R15, PT ;  /* 0x0000000f0000720c */ /* 0x000fe40003f84270 */
[----:B------:R-:W-:Y:S02]  /*e080*/  FSEL R146, R8, -INF , !P0 ;  /* 0xff80000008927808 */ /* 0x000fe40004000000 */
[----:B------:R-:W-:-:S02]  /*e090*/  ISETP.GE.AND P0, PT, R15, R207, PT ;  /* 0x000000cf0f00720c */ /* 0x000fc40003f06270 */
[----:B------:R-:W-:Y:S02]  /*e0a0*/  FSEL R144, R9, -INF , !P3 ;  /* 0xff80000009907808 */ /* 0x000fe40005800000 */
[----:B------:R-:W-:Y:S02]  /*e0b0*/  FSEL R2, R45, -INF , !P5 ;  /* 0xff8000002d027808 */ /* 0x000fe40006800000 */
[----:B------:R-:W-:Y:S02]  /*e0c0*/  ISETP.GE.AND P3, PT, R15, R206, PT ;  /* 0x000000ce0f00720c */ /* 0x000fe40003f66270 */
[----:B------:R-:W-:Y:S02]  /*e0d0*/  FSEL R9, R75, -INF , !P4 ;  /* 0xff8000004b097808 */ /* 0x000fe40006000000 */
[----:B------:R-:W-:Y:S02]  /*e0e0*/  ISETP.GT.AND P4, PT, R205, R14, PT ;  /* 0x0000000ecd00720c */ /* 0x000fe40003f84270 */
[----:B------:R-:W-:-:S02]  /*e0f0*/  ISETP.GE.AND P2, PT, R16, R208, PT ;  /* 0x000000d01000720c */ /* 0x000fc40003f46270 */
[----:B------:R-:W-:Y:S02]  /*e100*/  FSEL R149, R47, -INF , !P0 ;  /* 0xff8000002f957808 */ /* 0x000fe40004000000 */
[----:B------:R-:W-:Y:S02]  /*e110*/  ISETP.GE.AND P5, PT, R15, R208, PT ;  /* 0x000000d00f00720c */ /* 0x000fe40003fa6270 */
[----:B------:R-:W-:Y:S02]  /*e120*/  ISETP.GE.AND P0, PT, R14, R207, PT ;  /* 0x000000cf0e00720c */ /* 0x000fe40003f06270 */
[----:B------:R-:W-:Y:S02]  /*e130*/  FSEL R75, R2, -INF , !P3 ;  /* 0xff800000024b7808 */ /* 0x000fe40005800000 */
[----:B------:R-:W-:Y:S02]  /*e140*/  ISETP.GE.AND P3, PT, R14, R206, PT ;  /* 0x000000ce0e00720c */ /* 0x000fe40003f66270 */
[----:B------:R-:W-:-:S02]  /*e150*/  FSEL R8, R24, -INF , !P4 ;  /* 0xff80000018087808 */ /* 0x000fc40006000000 */
[----:B------:R-:W-:Y:S02]  /*e160*/  FSEL R142, R142, -INF , !P2 ;  /* 0xff8000008e8e7808 */ /* 0x000fe40005000000 */
[----:B------:R-:W-:Y:S02]  /*e170*/  ISETP.GE.AND P2, PT, R15, R209, PT ;  /* 0x000000d10f00720c */ /* 0x000fe40003f46270 */
[----:B------:R-:W-:Y:S02]  /*e180*/  FSEL R49, R73, -INF , !P5 ;  /* 0xff80000049317808 */ /* 0x000fe40006800000 */
[----:B------:R-:W-:Y:S02]  /*e190*/  FSEL R166, R57, -INF , !P0 ;  /* 0xff80000039a67808 */ /* 0x000fe40004000000 */
[-C--:B------:R-:W-:Y:S02]  /*e1a0*/  ISETP.GT.AND P5, PT, R205, R13.reuse, PT ;  /* 0x0000000dcd00720c */ /* 0x080fe40003fa4270 */
[----:B------:R-:W-:-:S02]  /*e1b0*/  ISETP.GT.AND P0, PT, R0, R13, PT ;  /* 0x0000000d0000720c */ /* 0x000fc40003f04270 */
[----:B------:R-:W-:Y:S02]  /*e1c0*/  FSEL R158, R8, -INF , !P3 ;  /* 0xff800000089e7808 */ /* 0x000fe40005800000 */
[----:B------:R-:W-:Y:S02]  /*e1d0*/  ISETP.GE.AND P3, PT, R13, R207, PT ;  /* 0x000000cf0d00720c */ /* 0x000fe40003f66270 */
[----:B------:R-:W-:Y:S02]  /*e1e0*/  FSEL R56, R9, -INF , !P2 ;  /* 0xff80000009387808 */ /* 0x000fe40005000000 */
[----:B------:R-:W-:Y:S02]  /*e1f0*/  FSEL R2, R25, -INF , !P5 ;  /* 0xff80000019027808 */ /* 0x000fe40006800000 */
[----:B------:R-:W-:Y:S02]  /*e200*/  ISETP.GE.AND P2, PT, R13, R206, PT ;  /* 0x000000ce0d00720c */ /* 0x000fe40003f46270 */
[----:B------:R-:W-:-:S02]  /*e210*/  FSEL R9, R155, -INF , !P0 ;  /* 0xff8000009b097808 */ /* 0x000fc40004000000 */
[----:B------:R-:W-:Y:S02]  /*e220*/  ISETP.GT.AND P0, PT, R205, R12, PT ;  /* 0x0000000ccd00720c */ /* 0x000fe40003f04270 */
[-C--:B------:R-:W-:Y:S02]  /*e230*/  ISETP.GE.AND P4, PT, R14, R208.reuse, PT ;  /* 0x000000d00e00720c */ /* 0x080fe40003f86270 */
[----:B------:R-:W-:Y:S02]  /*e240*/  FSEL R167, R11, -INF , !P3 ;  /* 0xff8000000ba77808 */ /* 0x000fe40005800000 */
[----:B------:R-:W-:Y:S02]  /*e250*/  ISETP.GE.AND P5, PT, R13, R208, PT ;  /* 0x000000d00d00720c */ /* 0x000fe40003fa6270 */
        /* <DEDUP_REMOVED lines=13> */
[----:B------:R-:W-:-:S02]  /*e330*/  FSEL R162, R8, -INF , !P2 ;  /* 0xff80000008a27808 */ /* 0x000fc40005000000 */
[----:B------:R-:W-:Y:S02]  /*e340*/  ISETP.GE.AND P6, PT, R16, R209, PT ;  /* 0x000000d11000720c */ /* 0x000fe40003fc6270 */
[----:B------:R-:W-:Y:S02]  /*e350*/  ISETP.GE.AND P2, PT, R7, R207, PT ;  /* 0x000000cf0700720c */ /* 0x000fe40003f46270 */
[----:B------:R-:W-:Y:S02]  /*e360*/  ISETP.GE.AND P0, PT, R12, R208, PT ;  /* 0x000000d00c00720c */ /* 0x000fe40003f06270 */
[----:B------:R-:W-:Y:S02]  /*e370*/  FSEL R157, R9, -INF , !P4 ;  /* 0xff800000099d7808 */ /* 0x000fe40006000000 */
[----:B------:R-:W-:Y:S02]  /*e380*/  FSEL R2, R37, -INF , !P5 ;  /* 0xff80000025027808 */ /* 0x000fe40006800000 */
[----:B------:R-:W-:-:S02]  /*e390*/  FSEL R9, R71, -INF , !P3 ;  /* 0xff80000047097808 */ /* 0x000fc40005800000 */
[C---:B------:R-:W-:Y:S02]  /*e3a0*/  ISETP.GE.AND P4, PT, R7.reuse, R206, PT ;  /* 0x000000ce0700720c */ /* 0x040fe40003f86270 */
[----:B------:R-:W-:Y:S02]  /*e3b0*/  ISETP.GE.AND P5, PT, R7, R208, PT ;  /* 0x000000d00700720c */ /* 0x000fe40003fa6270 */
[----:B------:R-:W-:Y:S02]  /*e3c0*/  ISETP.GT.AND P3, PT, R205, R6, PT ;  /* 0x00000006cd00720c */ /* 0x000fe40003f64270 */
[----:B------:R-:W-:Y:S02]  /*e3d0*/  FSEL R74, R10, -INF , !P6 ;  /* 0xff8000000a4a7808 */ /* 0x000fe40007000000 */
[----:B------:R-:W-:Y:S02]  /*e3e0*/  FSEL R165, R58, -INF , !P2 ;  /* 0xff8000003aa57808 */ /* 0x000fe40005000000 */
[----:B------:R-:W-:-:S02]  /*e3f0*/  ISETP.GT.AND P6, PT, R0, R14, PT ;  /* 0x0000000e0000720c */ /* 0x000fc40003fc4270 */
[----:B------:R-:W-:Y:S02]  /*e400*/  FSEL R68, R68, -INF , !P0 ;  /* 0xff80000044447808 */ /* 0x000fe40004000000 */
[----:B------:R-:W-:Y:S02]  /*e410*/  ISETP.GE.AND P2, PT, R6, R207, PT ;  /* 0x000000cf0600720c */ /* 0x000fe40003f46270 */
[----:B------:R-:W-:Y:S02]  /*e420*/  ISETP.GE.AND P0, PT, R7, R209, PT ;  /* 0x000000d10700720c */ /* 0x000fe40003f06270 */
[----:B------:R-:W-:Y:S02]  /*e430*/  FSEL R163, R2, -INF , !P4 ;  /* 0xff80000002a37808 */ /* 0x000fe40006000000 */
[----:B------:R-:W-:Y:S02]  /*e440*/  FSEL R151, R69, -INF , !P5 ;  /* 0xff80000045977808 */ /* 0x000fe40006800000 */
[----:B------:R-:W-:-:S02]  /*e450*/  FSEL R7, R28, -INF , !P3 ;  /* 0xff8000001c077808 */ /* 0x000fc40005800000 */
[C---:B------:R-:W-:Y:S02]  /*e460*/  ISETP.GE.AND P4, PT, R6.reuse, R206, PT ;  /* 0x000000ce0600720c */ /* 0x040fe40003f86270 */
[----:B------:R-:W-:Y:S02]  /*e470*/  ISETP.GT.AND P5, PT, R205, R5, PT ;  /* 0x00000005cd00720c */ /* 0x000fe40003fa4270 */
        /* <DEDUP_REMOVED lines=10> */
[C---:B------:R-:W-:Y:S02]  /*e520*/  ISETP.GE.AND P5, PT, R5.reuse, R207, PT ;  /* 0x000000cf0500720c */ /* 0x040fe40003fa6270 */
[C---:B------:R-:W-:Y:S02]  /*e530*/  ISETP.GE.AND P3, PT, R5.reuse, R208, PT ;  /* 0x000000d00500720c */ /* 0x040fe40003f66270 */
[----:B------:R-:W-:Y:S02]  /*e540*/  ISETP.GE.AND P4, PT, R5, R209, PT ;  /* 0x000000d10500720c */ /* 0x000fe40003f86270 */
[----:B------:R-:W-:Y:S02]  /*e550*/  FSEL R156, R10, -INF , !P6 ;  /* 0xff8000000a9c7808 */ /* 0x000fe40007000000 */
[----:B------:R-:W-:Y:S02]  /*e560*/  FSEL R5, R67, -INF , !P2 ;  /* 0xff80000043057808 */ /* 0x000fe40005000000 */
[----:B------:R-:W-:-:S02]  /*e570*/  ISETP.GT.AND P6, PT, R0, R12, PT ;  /* 0x0000000c0000720c */ /* 0x000fc40003fc4270 */
[----:B------:R-:W-:Y:S02]  /*e580*/  ISETP.GT.AND P2, PT, R205, R4, PT ;  /* 0x00000004cd00720c */ /* 0x000fe40003f44270 */
[----:B------:R-:W-:Y:S02]  /*e590*/  FSEL R177, R2, -INF , !P0 ;  /* 0xff80000002b17808 */ /* 0x000fe40004000000 */
[----:B------:R-:W-:Y:S02]  /*e5a0*/  FSEL R10, R70, -INF , !P6 ;  /* 0xff800000460a7808 */ /* 0x000fe40007000000 */
[----:B------:R-:W-:Y:S02]  /*e5b0*/  ISETP.GE.AND P0, PT, R4, R206, PT ;  /* 0x000000ce0400720c */ /* 0x000fe40003f06270 */
[----:B------:R-:W-:Y:S02]  /*e5c0*/  FSEL R32, R32, -INF , !P2 ;  /* 0xff80000020207808 */ /* 0x000fe40005000000 */
[----:B------:R-:W-:-:S02]  /*e5d0*/  ISETP.GE.AND P6, PT, R12, R209, PT ;  /* 0x000000d10c00720c */ /* 0x000fc40003fc6270 */
[----:B------:R-:W-:Y:S02]  /*e5e0*/  FSEL R179, R32, -INF , !P0 ;  /* 0xff80000020b37808 */ /* 0x000fe40004000000 */
[----:B------:R-:W-:Y:S02]  /*e5f0*/  FSEL R154, R10, -INF , !P6 ;  /* 0xff8000000a9a7808 */ /* 0x000fe40007000000 */
[----:B------:R-:W-:Y:S02]  /*e600*/  ISETP.GT.AND P0, PT, R205, R3, PT ;  /* 0x00000003cd00720c */ /* 0x000fe40003f04270 */
[----:B------:R-:W-:Y:S02]  /*e610*/  ISETP.GT.AND P6, PT, R0, R6, PT ;  /* 0x000000060000720c */ /* 0x000fe40003fc4270 */
[----:B------:R-:W-:Y:S02]  /*e620*/  FSEL R33, R33, -INF , !P0 ;  /* 0xff80000021217808 */ /* 0x000fe40004000000 */
[----:B------:R-:W-:-:S02]  /*e630*/  FSEL R8, R66, -INF , !P6 ;  /* 0xff80000042087808 */ /* 0x000fc40007000000 */
[----:B------:R-:W-:Y:S02]  /*e640*/  ISETP.GT.U32.AND P0, PT, R229, R232, PT ;  /* 0x000000e8e500720c */ /* 0x000fe40003f04070 */
[----:B------:R-:W-:Y:S02]  /*e650*/  ISETP.GE.AND P6, PT, R6, R209, PT ;  /* 0x000000d10600720c */ /* 0x000fe40003fc6270 */
[----:B------:R-:W-:Y:S02]  /*e660*/  FSEL R174, R5, -INF , !P4 ;  /* 0xff80000005ae7808 */ /* 0x000fe40006000000 */
[----:B------:R-:W-:Y:S02]  /*e670*/  ISETP.GT.AND P4, PT, R0, R4, PT ;  /* 0x000000040000720c */ /* 0x000fe40003f84270 */
[----:B------:R-:W-:Y:S02]  /*e680*/  FSEL R175, R8, -INF , !P6 ;  /* 0xff80000008af7808 */ /* 0x000fe40007000000 */
[----:B------:R-:W-:-:S02]  /*e690*/  FSEL R183, R31, -INF , !P5 ;  /* 0xff8000001fb77808 */ /* 0x000fc40006800000 */
[----:B------:R-:W-:Y:S02]  /*e6a0*/  FSEL R170, R65, -INF , !P3 ;  /* 0xff80000041aa7808 */ /* 0x000fe40005800000 */
[----:B------:R-:W-:Y:S02]  /*e6b0*/  ISETP.GT.AND P2, PT, R0, R3, PT ;  /* 0x000000030000720c */ /* 0x000fe40003f44270 */
[C---:B------:R-:W-:Y:S02]  /*e6c0*/  ISETP.GE.AND P6, PT, R4.reuse, R207, PT ;  /* 0x000000cf0400720c */ /* 0x040fe40003fc6270 */
[C---:B------:R-:W-:Y:S02]  /*e6d0*/  ISETP.GE.AND P5, PT, R4.reuse, R208, PT ;  /* 0x000000d00400720c */ /* 0x040fe40003fa6270 */
        /* <DEDUP_REMOVED lines=14> */
[----:B------:R-:W-:Y:S06]  /*e7c0*/  @!P0 BRA `(.L_x_1494) ;  /* 0x0000000000e48947 */ /* 0x000fec0003800000 */
[----:B------:R-:W2:Y:S01]  /*e7d0*/  LDL R232, [R1] ;  /* 0x0000000001e87983 */ /* 0x000ea20000100800 */
[C---:B------:R-:W-:Y:S01]  /*e7e0*/  @!P1 VIADD R6, R214.reuse, 0xfffffffc ;  /* 0xfffffffcd6069836 */ /* 0x040fe20000000000 */
[----:B------:R-:W-:Y:S01]  /*e7f0*/  BSSY.RECONVERGENT B0, `(.L_x_1495) ;  /* 0x0000035000007945 */ /* 0x000fe20003800200 */
[----:B------:R-:W-:Y:S01]  /*e800*/  @!P1 VIADD R0, R214, 0xfffffffc ;  /* 0xfffffffcd6009836 */ /* 0x000fe20000000000 */
[----:B------:R1:W-:Y:S01]  /*e810*/  @P1 STS.128 [R213+0x4000], RZ ;  /* 0x004000ffd5001388 */ /* 0x0003e20000000c00 */
        /* <DEDUP_REMOVED lines=12> */
[----:B------:R-:W-:-:S02]  /*e8e0*/  @!P1 LEA.HI.X R10, R140, R10, R141, 0x4, P3 ;  /* 0x0000000a8c0a9211 */ /* 0x000fc400018f248d */
[----:B------:R-:W-:Y:S02]  /*e8f0*/  @!P1 LEA.HI.X R3, R140, R4, R141, 0x5, P2 ;  /* 0x000000048c039211 */ /* 0x000fe400010f2c8d */
[-C--:B--2---:R-:W-:Y:S02]  /*e900*/  @!P1 LEA R8, P4, R2, R232.reuse, 0x7 ;  /* 0x000000e802089211 */ /* 0x084fe400078838ff */
[-C--:B------:R-:W-:Y:S02]  /*e910*/  @!P1 LEA R6, P3, R0, R232.reuse, 0x1 ;  /* 0x000000e800069211 */ /* 0x080fe400078608ff */
        /* <DEDUP_REMOVED lines=34> */
.L_x_1496:
[----:B------:R-:W-:Y:S05]  /*eb40*/  BSYNC.RECONVERGENT B0 ;  /* 0x0000000000007941 */ /* 0x000fea0003800200 */
.L_x_1495:
[----:B------:R-:W0:Y:S02]  /*eb50*/  LDGDEPBAR ;  /* 0x00000000000079af */ /* 0x000e240000000000 */
.L_x_1494:
[----:B------:R-:W3:Y:S04]  /*eb60*/  LDL.64 R44, [R1+0x30] ;  /* 0x00003000012c7983 */ /* 0x000ee80000100a00 */
[----:B------:R-:W4:Y:S04]  /*eb70*/  LDL.64 R242, [R1+0x20] ;  /* 0x0000200001f27983 */ /* 0x000f280000100a00 */
[----:B------:R-:W5:Y:S04]  /*eb80*/  LDL.64 R246, [R1+0x10] ;  /* 0x0000100001f67983 */ /* 0x000f680000100a00 */
[----:B------:R-:W5:Y:S04]  /*eb90*/  LDL.64 R46, [R1+0x38] ;  /* 0x00003800012e7983 */ /* 0x000f680000100a00 */
[----:B------:R-:W5:Y:S01]  /*eba0*/  LDL.64 R244, [R1+0x40] ;  /* 0x0000400001f47983 */ /* 0x000f620000100a00 */
[----:B------:R-:W-:-:S04]  /*ebb0*/  FMNMX3.FTZ R0, R211, R52, R53, !PT ;  /* 0x00000034d3007276 */ /* 0x000fc80007810035 */
        /* <DEDUP_REMOVED lines=9> */
[----:B-12---:R-:W-:Y:S02]  /*ec50*/  FMNMX3.FTZ R4, R210, R54, R55, !PT ;  /* 0x00000036d2047276 */ /* 0x006fe40007810037 */
[----:B------:R-:W-:Y:S02]  /*ec60*/  FMNMX3.FTZ R2, R212, R38, R35, !PT ;  /* 0x00000026d4027276 */ /* 0x000fe40007810023 */
[----:B------:R-:W-:Y:S01]  /*ec70*/  FMNMX3.FTZ R3, R3, R142, R49, !PT ;  /* 0x0000008e03037276 */ /* 0x000fe20007810031 */
[----:B------:R-:W1:Y:S01]  /*ec80*/  S2R R10, SR_CTAID.X ;  /* 0x00000000000a7919 */ /* 0x000e620000002500 */
[----:B------:R-:W-:Y:S02]  /*ec90*/  FMNMX3.FTZ R8, R4, R50, R51, !PT ;  /* 0x0000003204087276 */ /* 0x000fe40007810033 */
[----:B------:R-:W-:-:S02]  /*eca0*/  FMNMX3.FTZ R2, R2, R39, R18, !PT ;  /* 0x0000002702027276 */ /* 0x000fc40007810012 */
[----:B------:R-:W-:Y:S02]  /*ecb0*/  FMNMX3.FTZ R4, R3, R152, R153, !PT ;  /* 0x0000009803047276 */ /* 0x000fe40007810099 */
[----:B------:R-:W-:Y:S02]  /*ecc0*/  FMNMX3.FTZ R0, R0, R179, R178, !PT ;  /* 0x000000b300007276 */ /* 0x000fe400078100b2 */
[----:B------:R-:W-:Y:S02]  /*ecd0*/  FMNMX3.FTZ R2, R2, R143, R144, !PT ;  /* 0x0000008f02027276 */ /* 0x000fe40007810090 */
[----:B------:R-:W-:Y:S01]  /*ece0*/  FMNMX3.FTZ R4, R4, R68, R151, !PT ;  /* 0x0000004404047276 */ /* 0x000fe20007810097 */
[----:B------:R-:W2:Y:S01]  /*ecf0*/  SHFL.BFLY PT, R6, R0, 0x2, 0x1f ;  /* 0x0c401f0000067f89 */ /* 0x000ea200000e0000 */
        /* <DEDUP_REMOVED lines=12> */
[----:B------:R-:W-:Y:S01]  /*edc0*/  FMNMX3.FTZ R5, R3, R172, R173, !PT ;  /* 0x000000ac03057276 */ /* 0x000fe200078100ad */
[----:B------:R-:W-:Y:S01]  /*edd0*/  IMAD.SHL.U32 R2, R229, 0x2, RZ ;  /* 0x00000002e5027824 */ /* 0x000fe200078e00ff */
[----:B------:R-:W-:Y:S02]  /*ede0*/  FMNMX3.FTZ R8, R8, R181, R180, !PT ;  /* 0x000000b508087276 */ /* 0x000fe400078100b4 */
[----:B------:R-:W-:Y:S01]  /*edf0*/  SHF.R.U32.HI R7, RZ, 0x5, R249 ;  /* 0x00000005ff077819 */ /* 0x000fe200000116f9 */
[----:B------:R-:W1:Y:S01]  /*ee00*/  SHFL.BFLY PT, R70, R5, 0x2, 0x1f ;  /* 0x0c401f0005467f89 */ /* 0x000e6200000e0000 */
[----:B--2---:R-:W-:-:S03]  /*ee10*/  FMNMX.FTZ R0, R0, R6, !PT ;  /* 0x0000000600007209 */ /* 0x004fc60007810000 */
[----:B------:R-:W2:Y:S01]  /*ee20*/  SHFL.BFLY PT, R9, R8, 0x2, 0x1f ;  /* 0x0c401f0008097f89 */ /* 0x000ea200000e0000 */
[----:B-1----:R-:W-:-:S03]  /*ee30*/  IMAD R10, R10, 0x8, R7 ;  /* 0x000000080a0a7824 */ /* 0x002fc600078e0207 */
[----:B------:R-:W1:Y:S01]  /*ee40*/  SHFL.BFLY PT, R73, R0, 0x1, 0x1f ;  /* 0x0c201f0000497f89 */ /* 0x000e6200000e0000 */
[----:B------:R-:W-:Y:S01]  /*ee50*/  IMAD.WIDE.U32 R10, R10, -0x326172a9, RZ ;  /* 0xcd9e8d570a0a7825 */ /* 0x000fe200078e00ff */
[----:B------:R-:W-:Y:S01]  /*ee60*/  FMNMX.FTZ R71, R4, R71, !PT ;  /* 0x0000004704477209 */ /* 0x000fe20007810000 */
[----:B------:R-:W-:Y:S02]  /*ee70*/  UIADD3 UR14, UPT, UPT, UR21, 0x32370b8f, URZ ;  /* 0x32370b8f150e7890 */ /* 0x000fe4000fffe0ff */
[----:B------:R-:W-:Y:S02]  /*ee80*/  UIADD3 UR4, UPT, UPT, UR21, 0x76cf5d0a, URZ ;  /* 0x76cf5d0a15047890 */ /* 0x000fe4000fffe0ff */
[----:B------:R-:W1:Y:S01]  /*ee90*/  SHFL.BFLY PT, R14, R71, 0x1, 0x1f ;  /* 0x0c201f00470e7f89 */ /* 0x000e6200000e0000 */
[----:B------:R-:W-:Y:S02]  /*eea0*/  FMNMX.FTZ R70, R5, R70, !PT ;  /* 0x0000004605467209 */ /* 0x000fe40007810000 */
[----:B--2---:R-:W-:-:S02]  /*eeb0*/  FMNMX.FTZ R8, R8, R9, !PT ;  /* 0x0000000908087209 */ /* 0x004fc40007810000 */
[----:B-1----:R-:W-:-:S03]  /*eec0*/  FMNMX.FTZ R73, R0, R73, !PT ;  /* 0x0000004900497209 */ /* 0x002fc60007810000 */
[----:B------:R-:W1:Y:S01]  /*eed0*/  SHFL.BFLY PT, R72, R8, 0x1, 0x1f ;  /* 0x0c201f0008487f89 */ /* 0x000e6200000e0000 */
[C---:B------:R-:W-:Y:S01]  /*eee0*/  FSETP.NEU.FTZ.AND P4, PT, R73.reuse, -INF , PT ;  /* 0xff8000004900780b */ /* 0x040fe20003f9d000 */
[----:B------:R-:W-:Y:S01]  /*eef0*/  FMUL.FTZ R15, R73, UR17 ;  /* 0x00000011490f7c20 */ /* 0x000fe20008410000 */
[----:B------:R-:W-:-:S04]  /*ef00*/  FMNMX.FTZ R71, R71, R14, !PT ;  /* 0x0000000e47477209 */ /* 0x000fc80007810000 */
[----:B------:R-:W-:Y:S02]  /*ef10*/  FSEL R15, R15, RZ, P4 ;  /* 0x000000ff0f0f7208 */ /* 0x000fe40002000000 */
[----:B------:R-:W-:-:S03]  /*ef20*/  FSETP.NEU.FTZ.AND P2, PT, R71, -INF , PT ;  /* 0xff8000004700780b */ /* 0x000fc60003f5d000 */
[----:B------:R-:W-:-:S04]  /*ef30*/  FFMA.FTZ R0, R20, UR17, -R15 ;  /* 0x0000001114007c23 */ /* 0x000fc8000801080f */
[----:B------:R2:W-:Y:S01]  /*ef40*/  MUFU.EX2 R236, R0 ;  /* 0x0000000000ec7308 */ /* 0x0005e20000000800 */
[----:B-1----:R-:W-:Y:S01]  /*ef50*/  FMNMX.FTZ R72, R8, R72, !PT ;  /* 0x0000004808487209 */ /* 0x002fe20007810000 */
[----:B--2---:R-:W-:-:S06]  /*ef60*/  FFMA.FTZ R0, R19, UR17, -R15 ;  /* 0x0000001113007c23 */ /* 0x004fcc000801080f */
[----:B------:R1:W-:Y:S01]  /*ef70*/  MUFU.EX2 R235, R0 ;  /* 0x0000000000eb7308 */ /* 0x0003e20000000800 */
[----:B------:R-:W-:Y:S02]  /*ef80*/  FSETP.NEU.FTZ.AND P3, PT, R72, -INF , PT ;  /* 0xff8000004800780b */ /* 0x000fe40003f7d000 */
[----:B---3--:R-:W-:-:S05]  /*ef90*/  LOP3.LUT R2, R2, UR21, R45, 0x96, !PT ;  /* 0x0000001502027c12 */ /* 0x008fca000f8e962d */
[----:B------:R-:W-:-:S05]  /*efa0*/  IMAD.WIDE.U32 R2, R2, -0x326172a9, RZ ;  /* 0xcd9e8d5702027825 */ /* 0x000fca00078e00ff */
[----:B------:R-:W-:Y:S02]  /*efb0*/  LOP3.LUT R12, R10, UR15, R3, 0x96, !PT ;  /* 0x0000000f0a0c7c12 */ /* 0x000fe4000f8e9603 */
[----:B----4-:R-:W-:Y:S02]  /*efc0*/  LOP3.LUT R6, R2, UR11, R243, 0x96, !PT ;  /* 0x0000000b02067c12 */ /* 0x010fe4000f8e96f3 */
[----:B------:R-:W-:Y:S02]  /*efd0*/  LOP3.LUT R10, R250, UR15, R3, 0x96, !PT ;  /* 0x0000000ffa0a7c12 */ /* 0x000fe4000f8e9603 */
[----:B-----5:R-:W-:-:S03]  /*efe0*/  LOP3.LUT R2, R2, UR11, R247, 0x96, !PT ;  /* 0x0000000b02027c12 */ /* 0x020fc6000f8e96f7 */
[----:B------:R-:W-:-:S04]  /*eff0*/  IMAD.WIDE.U32 R10, R10, -0x2daee0ad, RZ ;  /* 0xd2511f530a0a7825 */ /* 0x000fc800078e00ff */
[----:B------:R-:W-:Y:S01]  /*f000*/  IMAD.WIDE.U32 R2, R2, -0x2daee0ad, RZ ;  /* 0xd2511f5302027825 */ /* 0x000fe200078e00ff */
[----:B------:R-:W-:-:S04]  /*f010*/  LOP3.LUT R4, R46, UR4, R11, 0x96, !PT ;  /* 0x000000042e047c12 */ /* 0x000fc8000f8e960b */
[----:B------:R-:W-:Y:S01]  /*f020*/  LOP3.LUT R10, R10, UR14, R3, 0x96, !PT ;  /* 0x0000000e0a0a7c12 */ /* 0x000fe2000f8e9603 */
[----:B------:R-:W-:-:S04]  /*f030*/  IMAD.WIDE.U32 R12, R12, -0x2daee0ad, RZ ;  /* 0xd2511f530c0c7825 */ /* 0x000fc800078e00ff */
[----:B------:R-:W-:Y:S02]  /*f040*/  IMAD.WIDE.U32 R30, R10, -0x326172a9, RZ ;  /* 0xcd9e8d570a1e7825 */ /* 0x000fe400078e00ff */
[----:B------:R-:W2:Y:S01]  /*f050*/  SHFL.BFLY PT, R10, R70, 0x1, 0x1f ;  /* 0x0c201f00460a7f89 */ /* 0x000ea200000e0000 */
[----:B------:R-:W-:Y:S01]  /*f060*/  LOP3.LUT R3, R244, UR4, R13, 0x96, !PT ;  /* 0x00000004f4037c12 */ /* 0x000fe2000f8e960d */
[----:B------:R-:W-:-:S04]  /*f070*/  IMAD.WIDE.U32 R6, R6, -0x2daee0ad, RZ ;  /* 0xd2511f5306067825 */ /* 0x000fc800078e00ff */
[----:B------:R-:W-:Y:S01]  /*f080*/  IMAD.WIDE.U32 R22, R4, -0x326172a9, RZ ;  /* 0xcd9e8d5704167825 */ /* 0x000fe200078e00ff */
[----:B------:R-:W-:-:S03]  /*f090*/  LOP3.LUT R12, R12, UR14, R7, 0x96, !PT ;  /* 0x0000000e0c0c7c12 */ /* 0x000fc6000f8e9607 */
[----:B------:R-:W-:Y:S01]  /*f0a0*/  IMAD.WIDE.U32 R16, R3, -0x326172a9, RZ ;  /* 0xcd9e8d5703107825 */ /* 0x000fe200078e00ff */
[----:B------:R-:W-:Y:S02]  /*f0b0*/  LOP3.LUT R4, R246, UR9, R23, 0x96, !PT ;  /* 0x00000009f6047c12 */ /* 0x000fe4000f8e9617 */
[----:B------:R-:W-:Y:S01]  /*f0c0*/  LOP3.LUT R3, R22, UR8, R31, 0x96, !PT ;  /* 0x0000000816037c12 */ /* 0x000fe2000f8e961f */
[----:B------:R-:W-:Y:S01]  /*f0d0*/  IMAD.WIDE.U32 R42, R12, -0x326172a9, RZ ;  /* 0xcd9e8d570c2a7825 */ /* 0x000fe200078e00ff */
[----:B------:R-:W-:-:S03]  /*f0e0*/  LOP3.LUT R9, R242, UR9, R17, 0x96, !PT ;  /* 0x00000009f2097c12 */ /* 0x000fc6000f8e9611 */
[----:B------:R-:W-:Y:S01]  /*f0f0*/  IMAD.WIDE.U32 R4, R4, -0x2daee0ad, RZ ;  /* 0xd2511f5304047825 */ /* 0x000fe200078e00ff */
[----:B------:R-:W-:-:S03]  /*f100*/  LOP3.LUT R7, R16, UR8, R43, 0x96, !PT ;  /* 0x0000000810077c12 */ /* 0x000fc6000f8e962b */
[----:B------:R-:W-:Y:S01]  /*f110*/  IMAD.WIDE.U32 R58, R3, -0x2daee0ad, RZ ;  /* 0xd2511f53033a7825 */ /* 0x000fe200078e00ff */
[----:B------:R-:W-:-:S03]  /*f120*/  LOP3.LUT R5, R2, UR24, R5, 0x96, !PT ;  /* 0x0000001802057c12 */ /* 0x000fc6000f8e9605 */
[----:B------:R-:W-:Y:S01]  /*f130*/  FMUL.FTZ R12, R71, UR17 ;  /* 0x00000011470c7c20 */ /* 0x000fe20008410000 */
[----:B------:R-:W-:Y:S01]  /*f140*/  IMAD.WIDE.U32 R16, R9, -0x2daee0ad, RZ ;  /* 0xd2511f5309107825 */ /* 0x000fe200078e00ff */
[----:B------:R-:W-:-:S03]  /*f150*/  LOP3.LUT R2, R4, UR23, R59, 0x96, !PT ;  /* 0x0000001704027c12 */ /* 0x000fc6000f8e963b */
[----:B------:R-:W-:Y:S01]  /*f160*/  IMAD.WIDE.U32 R140, R7, -0x2daee0ad, RZ ;  /* 0xd2511f53078c7825 */ /* 0x000fe200078e00ff */
[----:B------:R-:W-:Y:S02]  /*f170*/  LOP3.LUT R6, R6, UR24, R17, 0x96, !PT ;  /* 0x0000001806067c12 */ /* 0x000fe4000f8e9611 */
[----:B------:R-:W-:Y:S01]  /*f180*/  FSEL R12, R12, RZ, P2 ;  /* 0x000000ff0c0c7208 */ /* 0x000fe20001000000 */
[----:B------:R-:W-:Y:S01]  /*f190*/  IMAD.WIDE.U32 R2, R2, -0x326172a9, RZ ;  /* 0xcd9e8d5702027825 */ /* 0x000fe200078e00ff */
[----:B--2---:R-:W-:Y:S02]  /*f1a0*/  FMNMX.FTZ R70, R70, R10, !PT ;  /* 0x0000000a46467209 */ /* 0x004fe40007810000 */
[----:B------:R-:W-:Y:S01]  /*f1b0*/  LOP3.LUT R4, R16, UR23, R141, 0x96, !PT ;  /* 0x0000001710047c12 */ /* 0x000fe2000f8e968d */
[----:B------:R-:W-:-:S04]  /*f1c0*/  IMAD.WIDE.U32 R40, R6, -0x326172a9, RZ ;  /* 0xcd9e8d5706287825 */ /* 0x000fc800078e00ff */
[----:B-1----:R-:W-:Y:S01]  /*f1d0*/  FFMA.FTZ R0, R26, UR17, -R12 ;  /* 0x000000111a007c23 */ /* 0x002fe2000801080c */
[----:B------:R-:W-:Y:S01]  /*f1e0*/  PRMT R8, R2, 0x7771, RZ ;  /* 0x0000777102087816 */ /* 0x000fe200000000ff */
[----:B------:R-:W-:Y:S01]  /*f1f0*/  FMUL.FTZ R13, R70, UR17 ;  /* 0x00000011460d7c20 */ /* 0x000fe20008410000 */
[----:B------:R-:W-:Y:S01]  /*f200*/  IMAD.MOV.U32 R7, RZ, RZ, R2 ;  /* 0x000000ffff077224 */ /* 0x000fe200078e0002 */
[C---:B------:R-:W-:Y:S01]  /*f210*/  PRMT R6, R2.reuse, 0x7773, RZ ;  /* 0x0000777302067816 */ /* 0x040fe200000000ff */
[----:B------:R-:W-:Y:S01]  /*f220*/  IMAD.WIDE.U32 R28, R5, -0x326172a9, RZ ;  /* 0xcd9e8d57051c7825 */ /* 0x000fe200078e00ff */
[----:B------:R-:W-:Y:S02]  /*f230*/  PRMT R2, R2, 0x7772, RZ ;  /* 0x0000777202027816 */ /* 0x000fe400000000ff */
[----:B------:R-:W-:Y:S01]  /*f240*/  FSETP.NEU.FTZ.AND P1, PT, R70, -INF , PT ;  /* 0xff8000004600780b */ /* 0x000fe20003f3d000 */
[----:B------:R-:W-:Y:S01]  /*f250*/  IMAD.WIDE.U32 R4, R4, -0x326172a9, RZ ;  /* 0xcd9e8d5704047825 */ /* 0x000fe200078e00ff */
[----:B------:R1:W-:Y:S01]  /*f260*/  MUFU.EX2 R234, R0 ;  /* 0x0000000000ea7308 */ /* 0x0003e20000000800 */
[----:B------:R-:W-:-:S02]  /*f270*/  PRMT R14, R2, 0x5410, R6 ;  /* 0x00005410020e7816 */ /* 0x000fc40000000006 */
[----:B------:R-:W-:Y:S02]  /*f280*/  LOP3.LUT R2, R7, 0xff, RZ, 0xc0, !PT ;  /* 0x000000ff07027812 */ /* 0x000fe400078ec0ff */
[----:B------:R-:W-:Y:S01]  /*f290*/  FSEL R13, R13, RZ, P1 ;  /* 0x000000ff0d0d7208 */ /* 0x000fe20000800000 */
[----:B------:R-:W-:Y:S01]  /*f2a0*/  IMAD.MOV.U32 R11, RZ, RZ, R4 ;  /* 0x000000ffff0b7224 */ /* 0x000fe200078e0004 */
[----:B------:R-:W-:Y:S02]  /*f2b0*/  LOP3.LUT R3, R28, UR6, R3, 0x96, !PT ;  /* 0x000000061c037c12 */ /* 0x000fe4000f8e9603 */
[C---:B------:R-:W-:Y:S02]  /*f2c0*/  PRMT R28, R4.reuse, 0x7771, RZ ;  /* 0x00007771041c7816 */ /* 0x040fe400000000ff */
[C---:B------:R-:W-:Y:S02]  /*f2d0*/  PRMT R10, R4.reuse, 0x7773, RZ ;  /* 0x00007773040a7816 */ /* 0x040fe400000000ff */
[----:B------:R-:W-:Y:S01]  /*f2e0*/  PRMT R9, R4, 0x7772, RZ ;  /* 0x0000777204097816 */ /* 0x000fe200000000ff */
[--C-:B-1----:R-:W-:Y:S01]  /*f2f0*/  FFMA.FTZ R0, R21, UR17, -R12.reuse ;  /* 0x0000001115007c23 */ /* 0x102fe2000801080c */
[----:B------:R-:W-:Y:S01]  /*f300*/  FFMA.FTZ R4, R34, UR17, -R12 ;  /* 0x0000001122047c23 */ /* 0x000fe2000801080c */
[----:B------:R-:W-:Y:S01]  /*f310*/  PRMT R24, R2, 0x5410, R8 ;  /* 0x0000541002187816 */ /* 0x000fe20000000008 */
[----:B------:R-:W1:Y:S01]  /*f320*/  LDSM.16.MT88.4 R20, [R192+0x6000] ;  /* 0x00600000c014783b */ /* 0x000e620000004200 */
[----:B------:R2:W3:Y:S01]  /*f330*/  MUFU.EX2 R233, R0 ;  /* 0x0000000000e97308 */ /* 0x0004e20000000800 */
[----:B------:R-:W-:Y:S01]  /*f340*/  FFMA.FTZ R2, R38, UR17, -R13 ;  /* 0x0000001126027c23 */ /* 0x000fe2000801080d */
[----:B------:R-:W-:-:S06]  /*f350*/  LOP3.LUT R7, R11, 0xff, RZ, 0xc0, !PT ;  /* 0x000000ff0b077812 */ /* 0x000fcc00078ec0ff */
[----:B------:R4:W-:Y:S01]  /*f360*/  MUFU.EX2 R231, R4 ;  /* 0x0000000400e77308 */ /* 0x0009e20000000800 */
[----:B--2---:R-:W-:Y:S01]  /*f370*/  LOP3.LUT R0, R40, UR6, R5, 0x96, !PT ;  /* 0x0000000628007c12 */ /* 0x004fe2000f8e9605 */
[----:B------:R-:W-:-:S06]  /*f380*/  FFMA.FTZ R5, R27, UR17, -R12 ;  /* 0x000000111b057c23 */ /* 0x000fcc000801080c */
[----:B------:R2:W-:Y:S01]  /*f390*/  MUFU.EX2 R230, R2 ;  /* 0x0000000200e67308 */ /* 0x0005e20000000800 */
[----:B----4-:R-:W-:-:S07]  /*f3a0*/  FSEL R4, R71, RZ, P2 ;  /* 0x000000ff47047208 */ /* 0x010fce0001000000 */
[----:B------:R4:W5:Y:S01]  /*f3b0*/  MUFU.EX2 R232, R5 ;  /* 0x0000000500e87308 */ /* 0x0009620000000800 */
[----:B------:R-:W-:Y:S01]  /*f3c0*/  FSEL R6, R73, RZ, P4 ;  /* 0x000000ff49067208 */ /* 0x000fe20002000000 */
[----:B------:R-:W-:Y:S01]  /*f3d0*/  FADD.FTZ R11, R228, -R4 ;  /* 0x80000004e40b7221 */ /* 0x000fe20000010000 */
[----:B------:R-:W-:Y:S01]  /*f3e0*/  LOP3.LUT R4, R3, 0xffff, RZ, 0xc0, !PT ;  /* 0x0000ffff03047812 */ /* 0x000fe200078ec0ff */
[----:B--2---:R-:W-:Y:S01]  /*f3f0*/  FFMA.FTZ R2, R35, UR17, -R13 ;  /* 0x0000001123027c23 */ /* 0x004fe2000801080d */
[----:B------:R-:W-:Y:S02]  /*f400*/  PRMT R28, R7, 0x5410, R28 ;  /* 0x00005410071c7816 */ /* 0x000fe4000000001c */
[----:B----4-:R-:W-:Y:S01]  /*f410*/  FSEL R5, R72, RZ, P3 ;  /* 0x000000ff48057208 */ /* 0x010fe20001800000 */
[----:B------:R2:W4:Y:S01]  /*f420*/  MUFU.EX2 R228, R2 ;  /* 0x0000000200e47308 */ /* 0x0005220000000800 */
[----:B------:R-:W-:Y:S02]  /*f430*/  LOP3.LUT R8, R3, 0xff, RZ, 0xc0, !PT ;  /* 0x000000ff03087812 */ /* 0x000fe400078ec0ff */
[----:B------:R-:W-:Y:S01]  /*f440*/  PRMT R40, R9, 0x5410, R10 ;  /* 0x0000541009287816 */ /* 0x000fe2000000000a */
[--C-:B------:R-:W-:Y:S01]  /*f450*/  FADD.FTZ R37, R210, -R5.reuse ;  /* 0x80000005d2257221 */ /* 0x100fe20000010000 */
[----:B------:R-:W-:Y:S01]  /*f460*/  PRMT R5, R3, 0x7632, R5 ;  /* 0x0000763203057816 */ /* 0x000fe20000000005 */
[----:B------:R-:W-:Y:S01]  /*f470*/  FADD.FTZ R36, R211, -R6 ;  /* 0x80000006d3247221 */ /* 0x000fe20000010000 */
[----:B------:R-:W-:Y:S01]  /*f480*/  SHF.R.U32.HI R7, RZ, 0x18, R3 ;  /* 0x00000018ff077819 */ /* 0x000fe20000011603 */
[----:B------:R-:W-:Y:S01]  /*f490*/  FFMA.FTZ R3, R39, UR17, -R13 ;  /* 0x0000001127037c23 */ /* 0x000fe2000801080d */
[----:B------:R-:W-:Y:S01]  /*f4a0*/  SHF.R.U32.HI R4, RZ, 0x8, R4 ;  /* 0x00000008ff047819 */ /* 0x000fe20000011604 */
[----:B------:R-:W-:Y:S01]  /*f4b0*/  LDSM.16.MT88.4 R32, [R196+0x6000] ;  /* 0x00600000c420783b */ /* 0x000fe20000004200 */
[----:B------:R-:W-:-:S02]  /*f4c0*/  LOP3.LUT R9, R0, 0xff, RZ, 0xc0, !PT ;  /* 0x000000ff00097812 */ /* 0x000fc400078ec0ff */
[----:B--2---:R-:W-:Y:S01]  /*f4d0*/  LOP3.LUT R2, R0, 0xffff, RZ, 0xc0, !PT ;  /* 0x0000ffff00027812 */ /* 0x004fe200078ec0ff */
[----:B------:R2:W-:Y:S01]  /*f4e0*/  MUFU.EX2 R227, R3 ;  /* 0x0000000300e37308 */ /* 0x0005e20000000800 */
[----:B------:R-:W-:Y:S02]  /*f4f0*/  FSEL R6, R70, RZ, P1 ;  /* 0x000000ff46067208 */ /* 0x000fe40000800000 */
[----:B------:R-:W-:-:S04]  /*f500*/  SHF.R.U32.HI R2, RZ, 0x8, R2 ;  /* 0x00000008ff027819 */ /* 0x000fc80000011602 */
[--C-:B------:R-:W-:Y:S02]  /*f510*/  PRMT R31, R9, 0x5410, R2.reuse ;  /* 0x00005410091f7816 */ /* 0x100fe40000000002 */
[----:B------:R-:W-:Y:S01]  /*f520*/  PRMT R2, R0, 0x7632, R2 ;  /* 0x0000763200027816 */ /* 0x000fe20000000002 */
[----:B------:R-:W-:Y:S01]  /*f530*/  FADD.FTZ R10, R212, -R6 ;  /* 0x80000006d40a7221 */ /* 0x000fe20000010000 */
[----:B------:R-:W-:Y:S02]  /*f540*/  SHF.R.U32.HI R6, RZ, 0x18, R0 ;  /* 0x00000018ff067819 */ /* 0x000fe40000011600 */
[----:B--2---:R-:W-:Y:S01]  /*f550*/  PRMT R3, R8, 0x5410, R4 ;  /* 0x0000541008037816 */ /* 0x004fe20000000004 */
[----:B------:R-:W-:Y:S01]  /*f560*/  FFMA.FTZ R4, R18, UR17, -R13 ;  /* 0x0000001112047c23 */ /* 0x000fe2000801080d */
[----:B------:R-:W-:Y:S01]  /*f570*/  LOP3.LUT R5, R5, 0xff, RZ, 0xc0, !PT ;  /* 0x000000ff05057812 */ /* 0x000fe200078ec0ff */
[----:B------:R-:W-:Y:S01]  /*f580*/  FMUL.FTZ R8, R72, UR17 ;  /* 0x0000001148087c20 */ /* 0x000fe20008410000 */
[----:B------:R-:W-:Y:S01]  /*f590*/  FMUL.FTZ R10, R10, UR17 ;  /* 0x000000110a0a7c20 */ /* 0x000fe20008410000 */
[----:B------:R2:W1:Y:S01]  /*f5a0*/  MUFU.EX2 R226, R4 ;  /* 0x0000000400e27308 */ /* 0x0004620000000800 */
[----:B------:R-:W-:Y:S01]  /*f5b0*/  HSET2.LE.AND R0, R3, R204, PT ;  /* 0x000000cc03007233 */ /* 0x000fe20003803000 */
[----:B------:R-:W1:Y:S01]  /*f5c0*/  LDSM.16.MT88.4 R16, [R197+0x6000] ;  /* 0x00600000c510783b */ /* 0x000e620000004200 */
[----:B------:R-:W-:-:S02]  /*f5d0*/  PRMT R5, R5, 0x5410, R7 ;  /* 0x0000541005057816 */ /* 0x000fc40000000007 */
[----:B--2---:R-:W-:Y:S02]  /*f5e0*/  LOP3.LUT R4, R2, 0xff, RZ, 0xc0, !PT ;  /* 0x000000ff02047812 */ /* 0x004fe400078ec0ff */
[----:B---3--:R-:W-:Y:S02]  /*f5f0*/  F2FP.F16.F32.PACK_AB R2, R233, R234 ;  /* 0x000000eae902723e */ /* 0x008fe400000000ff */
[----:B------:R-:W-:Y:S02]  /*f600*/  PRMT R9, R4, 0x5410, R6 ;  /* 0x0000541004097816 */ /* 0x000fe40000000006 */
[----:B------:R-:W-:Y:S02]  /*f610*/  LOP3.LUT R4, R2, R0, RZ, 0xc0, !PT ;  /* 0x0000000002047212 */ /* 0x000fe400078ec0ff */
[--C-:B------:R-:W-:Y:S02]  /*f620*/  HSET2.LE.AND R0, R24, R204.reuse, PT ;  /* 0x000000cc18007233 */ /* 0x100fe40003803000 */
[----:B-----5:R-:W-:Y:S01]  /*f630*/  F2FP.F16.F32.PACK_AB R2, R231, R232 ;  /* 0x000000e8e702723e */ /* 0x020fe200000000ff */
[----:B------:R-:W-:Y:S01]  /*f640*/  MUFU.EX2 R62, R10 ;  /* 0x0000000a003e7308 */ /* 0x000fe20000000800 */
[----:B------:R-:W-:Y:S01]  /*f650*/  HSET2.LE.AND R3, R5, R204, PT ;  /* 0x000000cc05037233 */ /* 0x000fe20003803000 */
[----:B------:R-:W2:Y:S01]  /*f660*/  LDSM.16.MT88.4 R24, [R193+0x6000] ;  /* 0x00600000c118783b */ /* 0x000ea20000004200 */
[----:B------:R-:W-:Y:S01]  /*f670*/  LOP3.LUT R6, R2, R0, RZ, 0xc0, !PT ;  /* 0x0000000002067212 */ /* 0x000fe200078ec0ff */
[----:B------:R-:W-:Y:S01]  /*f680*/  FFMA.FTZ R0, R52, UR17, -R15 ;  /* 0x0000001134007c23 */ /* 0x000fe2000801080f */
[----:B----4-:R-:W-:-:S03]  /*f690*/  F2FP.F16.F32.PACK_AB R5, R228, R230 ;  /* 0x000000e6e405723e */ /* 0x010fc600000000ff */
[----:B------:R3:W-:Y:S01]  /*f6a0*/  MUFU.EX2 R224, R0 ;  /* 0x0000000000e07308 */ /* 0x0007e20000000800 */
[----:B------:R-:W-:Y:S02]  /*f6b0*/  LOP3.LUT R5, R5, R3, RZ, 0xc0, !PT ;  /* 0x0000000305057212 */ /* 0x000fe400078ec0ff */
[----:B------:R-:W-:Y:S02]  /*f6c0*/  LOP3.LUT R3, R14, 0xff00ff, RZ, 0xc0, !PT ;  /* 0x00ff00ff0e037812 */ /* 0x000fe400078ec0ff */
[----:B------:R-:W-:Y:S02]  /*f6d0*/  FSEL R14, R8, RZ, P3 ;  /* 0x000000ff080e7208 */ /* 0x000fe40001800000 */
[----:B------:R-:W-:Y:S02]  /*f6e0*/  F2FP.F16.F32.PACK_AB R2, R235, R236 ;  /* 0x000000eceb02723e */ /* 0x000fe400000000ff */
[----:B---3--:R-:W-:-:S05]  /*f6f0*/  HSET2.LE.AND R0, R28, R204, PT ;  /* 0x000000cc1c007233 */ /* 0x008fca0003803000 */
[----:B------:R-:W-:Y:S01]  /*f700*/  LOP3.LUT R10, R2, R0, RZ, 0xc0, !PT ;  /* 0x00000000020a7212 */ /* 0x000fe200078ec0ff */
[----:B------:R-:W-:-:S04]  /*f710*/  FFMA.FTZ R0, R50, UR17, -R14 ;  /* 0x0000001132007c23 */ /* 0x000fc8000801080e */
[----:B------:R3:W-:Y:S01]  /*f720*/  MUFU.EX2 R223, R0 ;  /* 0x0000000000df7308 */ /* 0x0007e20000000800 */
[----:B------:R-:W-:Y:S02]  /*f730*/  HSET2.LE.AND R3, R3, R204, PT ;  /* 0x000000cc03037233 */ /* 0x000fe40003803000 */
[----:B-1----:R-:W-:-:S04]  /*f740*/  F2FP.F16.F32.PACK_AB R7, R226, R227 ;  /* 0x000000e3e207723e */ /* 0x002fc800000000ff */
[----:B------:R-:W-:Y:S01]  /*f750*/  LOP3.LUT R7, R7, R3, RZ, 0xc0, !PT ;  /* 0x0000000307077212 */ /* 0x000fe200078ec0ff */
[----:B---3--:R-:W-:-:S04]  /*f760*/  FFMA.FTZ R0, R51, UR17, -R14 ;  /* 0x0000001133007c23 */ /* 0x008fc8000801080e */
[----:B------:R1:W3:Y:S01]  /*f770*/  MUFU.EX2 R222, R0 ;  /* 0x0000000000de7308 */ /* 0x0002e20000000800 */
[----:B------:R-:W-:Y:S01]  /*f780*/  FFMA.FTZ R3, R53, UR17, -R15 ;  /* 0x0000001135037c23 */ /* 0x000fe2000801080f */
[----:B------:R-:W-:-:S06]  /*f790*/  LOP3.LUT R2, R40, 0xff00ff, RZ, 0xc0, !PT ;  /* 0x00ff00ff28027812 */ /* 0x000fcc00078ec0ff */
[----:B------:R4:W-:Y:S01]  /*f7a0*/  MUFU.EX2 R225, R3 ;  /* 0x0000000300e17308 */ /* 0x0009e20000000800 */
[----:B-1----:R-:W-:-:S07]  /*f7b0*/  FFMA.FTZ R0, R54, UR17, -R14 ;  /* 0x0000001136007c23 */ /* 0x002fce000801080e */
[----:B------:R1:W-:Y:S01]  /*f7c0*/  MUFU.EX2 R221, R0 ;  /* 0x0000000000dd7308 */ /* 0x0003e20000000800 */
[----:B------:R-:W-:Y:S01]  /*f7d0*/  FMUL.FTZ R11, R11, UR17 ;  /* 0x000000110b0b7c20 */ /* 0x000fe20008410000 */
[----:B------:R-:W-:Y:S01]  /*f7e0*/  HSET2.LE.AND R2, R2, R204, PT ;  /* 0x000000cc02027233 */ /* 0x000fe20003803000 */
[----:B----4-:R-:W-:-:S05]  /*f7f0*/  FMUL.FTZ R3, R36, UR17 ;  /* 0x0000001124037c20 */ /* 0x010fca0008410000 */
[----:B------:R-:W-:Y:S01]  /*f800*/  MUFU.EX2 R63, R11 ;  /* 0x0000000b003f7308 */ /* 0x000fe20000000800 */
[----:B-1----:R-:W-:-:S07]  /*f810*/  FFMA.FTZ R0, R55, UR17, -R14 ;  /* 0x0000001137007c23 */ /* 0x002fce000801080e */
[----:B------:R3:W1:Y:S08]  /*f820*/  MUFU.EX2 R220, R0 ;  /* 0x0000000000dc7308 */ /* 0x0006700000000800 */
[----:B------:R4:W5:Y:S01]  /*f830*/  MUFU.EX2 R61, R3 ;  /* 0x00000003003d7308 */ /* 0x0009620000000800 */
[----:B---3--:R-:W-:-:S04]  /*f840*/  F2FP.F16.F32.PACK_AB R0, R222, R223 ;  /* 0x000000dfde00723e */ /* 0x008fc800000000ff */
[----:B------:R-:W-:Y:S01]  /*f850*/  LOP3.LUT R11, R0, R2, RZ, 0xc0, !PT ;  /* 0x00000002000b7212 */ /* 0x000fe200078ec0ff */
[----:B------:R-:W-:Y:S01]  /*f860*/  FMUL.FTZ R0, R37, UR17 ;  /* 0x0000001125007c20 */ /* 0x000fe20008410000 */
[----:B----4-:R-:W-:-:S03]  /*f870*/  HSET2.LE.AND R3, R31, R204, PT ;  /* 0x000000cc1f037233 */ /* 0x010fc60003803000 */
[----:B------:R3:W4:Y:S01]  /*f880*/  MUFU.EX2 R60, R0 ;  /* 0x00000000003c7308 */ /* 0x0007220000000800 */
[----:B------:R-:W-:Y:S02]  /*f890*/  HSET2.LE.AND R9, R9, R204, PT ;  /* 0x000000cc09097233 */ /* 0x000fe40003803000 */
[----:B-1----:R-:W-:Y:S02]  /*f8a0*/  F2FP.F16.F32.PACK_AB R2, R220, R221 ;  /* 0x000000dddc02723e */ /* 0x002fe400000000ff */
[----:B---3--:R-:W-:-:S04]  /*f8b0*/  F2FP.F16.F32.PACK_AB R0, R225, R224 ;  /* 0x000000e0e100723e */ /* 0x008fc800000000ff */
[----:B------:R-:W-:Y:S01]  /*f8c0*/  LOP3.LUT R8, R0, R3, RZ, 0xc0, !PT ;  /* 0x0000000300087212 */ /* 0x000fe200078ec0ff */
[----:B------:R-:W-:-:S04]  /*f8d0*/  FFMA.FTZ R0, R48, UR17, -R15 ;  /* 0x0000001130007c23 */ /* 0x000fc8000801080f */
[----:B------:R1:W-:Y:S01]  /*f8e0*/  MUFU.EX2 R219, R0 ;  /* 0x0000000000db7308 */ /* 0x0003e20000000800 */
[----:B------:R-:W-:Y:S01]  /*f8f0*/  LOP3.LUT R9, R2, R9, RZ, 0xc0, !PT ;  /* 0x0000000902097212 */ /* 0x000fe200078ec0ff */
        /* <DEDUP_REMOVED lines=11> */
[--C-:B-1----:R-:W-:Y:S01]  /*f9b0*/  FFMA.FTZ R0, R160, UR17, -R12.reuse ;  /* 0x00000011a0007c23 */ /* 0x102fe2000801080c */
[-C--:B------:R-:W-:Y:S01]  /*f9c0*/  FMUL.FTZ R99, R99, R62.reuse ;  /* 0x0000003e63637220 */ /* 0x080fe20000410000 */
[-C--:B------:R-:W-:Y:S01]  /*f9d0*/  FMUL.FTZ R100, R100, R63.reuse ;  /* 0x0000003f64647220 */ /* 0x080fe20000410000 */
[-C--:B------:R-:W-:Y:S01]  /*f9e0*/  FMUL.FTZ R101, R101, R63.reuse ;  /* 0x0000003f65657220 */ /* 0x080fe20000410000 */
        /* <DEDUP_REMOVED lines=19> */
[--C-:B-1----:R-:W-:Y:S01]  /*fb20*/  FFMA.FTZ R0, R161, UR17, -R12.reuse ;  /* 0x00000011a1007c23 */ /* 0x102fe2000801080c */
[----:B------:R-:W-:Y:S01]  /*fb30*/  LOP3.LUT R2, R30, UR7, R29, 0x96, !PT ;  /* 0x000000071e027c12 */ /* 0x000fe2000f8e961d */
[-C--:B-----5:R-:W-:Y:S01]  /*fb40*/  FMUL.FTZ R76, R76, R61.reuse ;  /* 0x0000003d4c4c7220 */ /* 0x0a0fe20000410000 */
[-C--:B------:R-:W-:Y:S01]  /*fb50*/  FMUL.FTZ R77, R77, R61.reuse ;  /* 0x0000003d4d4d7220 */ /* 0x080fe20000410000 */
[-C--:B----4-:R-:W-:Y:S01]  /*fb60*/  FMUL.FTZ R78, R78, R60.reuse ;  /* 0x0000003c4e4e7220 */ /* 0x090fe20000410000 */
[-C--:B------:R-:W-:Y:S01]  /*fb70*/  FMUL.FTZ R79, R79, R60.reuse ;  /* 0x0000003c4f4f7220 */ /* 0x080fe20000410000 */
[-C--:B------:R-:W-:Y:S01]  /*fb80*/  FMUL.FTZ R88, R88, R61.reuse ;  /* 0x0000003d58587220 */ /* 0x080fe20000410000 */
        /* <DEDUP_REMOVED lines=12> */
[----:B------:R-:W-:Y:S01]  /*fc50*/  IMAD.WIDE.U32 R2, R2, -0x2daee0ad, RZ ;  /* 0xd2511f5302027825 */ /* 0x000fe200078e00ff */
[C---:B------:R-:W-:Y:S03]  /*fc60*/  HMMA.16816.F32 R80, R4.reuse, R20, R80 ;  /* 0x000000140450723c */ /* 0x040fe60000001850 */
[-C--:B------:R-:W-:Y:S01]  /*fc70*/  FMUL.FTZ R108, R108, R61.reuse ;  /* 0x0000003d6c6c7220 */ /* 0x080fe20000410000 */
[-C--:B------:R-:W-:Y:S01]  /*fc80*/  FMUL.FTZ R109, R109, R61.reuse ;  /* 0x0000003d6d6d7220 */ /* 0x080fe20000410000 */
[-C--:B------:R-:W-:Y:S01]  /*fc90*/  FMUL.FTZ R110, R110, R60.reuse ;  /* 0x0000003c6e6e7220 */ /* 0x080fe20000410000 */
[-C--:B------:R-:W-:Y:S01]  /*fca0*/  FMUL.FTZ R111, R111, R60.reuse ;  /* 0x0000003c6f6f7220 */ /* 0x080fe20000410000 */
[-C--:B------:R-:W-:Y:S01]  /*fcb0*/  FMUL.FTZ R120, R120, R61.reuse ;  /* 0x0000003d78787220 */ /* 0x080fe20000410000 */
[-C--:B------:R-:W-:Y:S01]  /*fcc0*/  FMUL.FTZ R121, R121, R61.reuse ;  /* 0x0000003d79797220 */ /* 0x080fe20000410000 */
[----:B-1----:R-:W-:Y:S01]  /*fcd0*/  FFMA.FTZ R0, R142, UR17, -R12 ;  /* 0x000000118e007c23 */ /* 0x002fe2000801080c */
[C---:B------:R-:W-:Y:S01]  /*fce0*/  HMMA.16816.F32 R84, R4.reuse, R22, R84 ;  /* 0x000000160454723c */ /* 0x040fe20000001854 */
[-C--:B------:R-:W-:Y:S01]  /*fcf0*/  FMUL.FTZ R122, R122, R60.reuse ;  /* 0x0000003c7a7a7220 */ /* 0x080fe20000410000 */
[-C--:B------:R-:W-:Y:S01]  /*fd00*/  FMUL.FTZ R123, R123, R60.reuse ;  /* 0x0000003c7b7b7220 */ /* 0x080fe20000410000 */
[----:B------:R1:W-:Y:S01]  /*fd10*/  MUFU.EX2 R216, R0 ;  /* 0x0000000000d87308 */ /* 0x0003e20000000800 */
[-C--:B------:R-:W-:Y:S01]  /*fd20*/  FMUL.FTZ R124, R124, R61.reuse ;  /* 0x0000003d7c7c7220 */ /* 0x080fe20000410000 */
[-C--:B------:R-:W-:Y:S01]  /*fd30*/  FMUL.FTZ R125, R125, R61.reuse ;  /* 0x0000003d7d7d7220 */ /* 0x080fe20000410000 */
[-C--:B------:R-:W-:Y:S01]  /*fd40*/  FMUL.FTZ R126, R126, R60.reuse ;  /* 0x0000003c7e7e7220 */ /* 0x080fe20000410000 */
[-C--:B------:R-:W-:Y:S01]  /*fd50*/  FMUL.FTZ R127, R127, R60.reuse ;  /* 0x0000003c7f7f7220 */ /* 0x080fe20000410000 */
[C---:B------:R-:W-:Y:S01]  /*fd60*/  HMMA.16816.F32 R96, R4.reuse, R16, R96 ;  /* 0x000000100460723c */ /* 0x040fe20000001860 */
[-C--:B------:R-:W-:Y:S01]  /*fd70*/  FMUL.FTZ R136, R136, R61.reuse ;  /* 0x0000003d88887220 */ /* 0x080fe20000410000 */
[----:B------:R-:W-:Y:S01]  /*fd80*/  FMUL.FTZ R137, R137, R61 ;  /* 0x0000003d89897220 */ /* 0x000fe20000410000 */
[-C--:B------:R-:W-:Y:S01]  /*fd90*/  FMUL.FTZ R138, R138, R60.reuse ;  /* 0x0000003c8a8a7220 */ /* 0x080fe20000410000 */
[----:B------:R-:W-:Y:S01]  /*fda0*/  FMUL.FTZ R139, R139, R60 ;  /* 0x0000003c8b8b7220 */ /* 0x000fe20000410000 */
[----:B------:R-:W-:Y:S03]  /*fdb0*/  LDSM.16.MT88.4 R28, [R197+0x6800] ;  /* 0x00680000c51c783b */ /* 0x000fe60000004200 */
[----:B------:R-:W-:Y:S01]  /*fdc0*/  HMMA.16816.F32 R100, R4, R18, R100 ;  /* 0x000000120464723c */ /* 0x000fe20000001864 */
[----:B-1----:R-:W-:-:S07]  /*fdd0*/  LOP3.LUT R0, R58, UR22, R3, 0x96, !PT ;  /* 0x000000163a007c12 */ /* 0x002fce000f8e9603 */
[----:B--2---:R-:W-:Y:S01]  /*fde0*/  HMMA.16816.F32 R112, R4, R24, R112 ;  /* 0x000000180470723c */ /* 0x004fe20000001870 */
[----:B------:R-:W-:-:S07]  /*fdf0*/  FFMA.FTZ R3, R143, UR17, -R13 ;  /* 0x000000118f037c23 */ /* 0x000fce000801080d */
[C---:B------:R-:W-:Y:S08]  /*fe00*/  HMMA.16816.F32 R116, R4.reuse, R26, R116 ;  /* 0x0000001a0474723c */ /* 0x040ff00000001874 */
[C---:B------:R-:W-:Y:S08]  /*fe10*/  HMMA.16816.F32 R128, R4.reuse, R32, R128 ;  /* 0x000000200480723c */ /* 0x040ff00000001880 */
[----:B------:R-:W-:Y:S01]  /*fe20*/  HMMA.16816.F32 R132, R4, R34, R132 ;  /* 0x000000220484723c */ /* 0x000fe20000001884 */
[----:B------:R-:W-:Y:S01]  /*fe30*/  FFMA.FTZ R4, R49, UR17, -R12 ;  /* 0x0000001131047c23 */ /* 0x000fe2000801080c */
[----:B------:R-:W-:-:S03]  /*fe40*/  FFMA.FTZ R7, R56, UR17, -R13 ;  /* 0x0000001138077c23 */ /* 0x000fc6000801080d */
[----:B------:R1:W2:Y:S03]  /*fe50*/  MUFU.EX2 R212, R4 ;  /* 0x0000000400d47308 */ /* 0x0002a60000000800 */
[C---:B------:R-:W-:Y:S08]  /*fe60*/  HMMA.16816.F32 R36, R8.reuse, R20, R76 ;  /* 0x000000140824723c */ /* 0x040ff0000000184c */
[----:B------:R-:W-:Y:S01]  /*fe70*/  HMMA.16816.F32 R76, R8, R22, R88 ;  /* 0x00000016084c723c */ /* 0x000fe20000001858 */
[----:B------:R-:W-:Y:S01]  /*fe80*/  IMAD.MOV.U32 R90, RZ, RZ, R46 ;  /* 0x000000ffff5a7224 */ /* 0x000fe200078e002e */
[----:B------:R3:W-:Y:S01]  /*fe90*/  MUFU.EX2 R211, R3 ;  /* 0x0000000300d37308 */ /* 0x0007e20000000800 */
[----:B------:R-:W-:-:S05]  /*fea0*/  IMAD.MOV.U32 R91, RZ, RZ, R47 ;  /* 0x000000ffff5b7224 */ /* 0x000fca00078e002f */
[C---:B------:R-:W-:Y:S01]  /*feb0*/  HMMA.16816.F32 R64, R8.reuse, R16, R92 ;  /* 0x000000100840723c */ /* 0x040fe2000000185c */
[----:B------:R-:W-:Y:S01]  /*fec0*/  IMAD.MOV.U32 R88, RZ, RZ, R44 ;  /* 0x000000ffff587224 */ /* 0x000fe200078e002c */
[----:B------:R4:W-:Y:S01]  /*fed0*/  MUFU.EX2 R191, R7 ;  /* 0x0000000700bf7308 */ /* 0x0009e20000000800 */
[----:B------:R-:W-:Y:S01]  /*fee0*/  IMAD.MOV.U32 R89, RZ, RZ, R45 ;  /* 0x000000ffff597224 */ /* 0x000fe200078e002d */
[C---:B------:R-:W-:Y:S01]  /*fef0*/  PRMT R17, R2.reuse, 0x7773, RZ ;  /* 0x0000777302117816 */ /* 0x040fe200000000ff */
[----:B-1----:R-:W-:Y:S01]  /*ff00*/  IMAD.MOV.U32 R4, RZ, RZ, R2 ;  /* 0x000000ffff047224 */ /* 0x002fe200078e0002 */
[C---:B------:R-:W-:Y:S01]  /*ff10*/  PRMT R16, R2.reuse, 0x7772, RZ ;  /* 0x0000777202107816 */ /* 0x040fe200000000ff */
[----:B------:R-:W-:Y:S01]  /*ff20*/  LDSM.16.MT88.4 R20, [R193+0x6800] ;  /* 0x00680000c114783b */ /* 0x000fe20000004200 */
[----:B------:R-:W-:Y:S01]  /*ff30*/  HMMA.16816.F32 R44, R8, R18, R104 ;  /* 0x00000012082c723c */ /* 0x000fe20000001868 */
[----:B------:R-:W-:Y:S01]  /*ff40*/  PRMT R18, R2, 0x7771, RZ ;  /* 0x0000777102127816 */ /* 0x000fe200000000ff */
[----:B------:R-:W-:Y:S01]  /*ff50*/  FFMA.FTZ R2, R74, UR17, -R13 ;  /* 0x000000114a027c23 */ /* 0x000fe2000801080d */
[----:B---3--:R-:W-:-:S02]  /*ff60*/  LOP3.LUT R3, R0, 0xffff, RZ, 0xc0, !PT ;  /* 0x0000ffff00037812 */ /* 0x008fc400078ec0ff */
[----:B------:R-:W-:Y:S01]  /*ff70*/  LOP3.LUT R5, R0, 0xff, RZ, 0xc0, !PT ;  /* 0x000000ff00057812 */ /* 0x000fe200078ec0ff */
[----:B------:R1:W3:Y:S01]  /*ff80*/  MUFU.EX2 R210, R2 ;  /* 0x0000000200d27308 */ /* 0x0002e20000000800 */
[----:B------:R-:W-:Y:S01]  /*ff90*/  LOP3.LUT R6, R4, 0xff, RZ, 0xc0, !PT ;  /* 0x000000ff04067812 */ /* 0x000fe200078ec0ff */
[----:B------:R-:W-:Y:S01]  /*ffa0*/  HMMA.16816.F32 R48, R8, R24, R108 ;  /* 0x000000180830723c */ /* 0x000fe2000000186c */
[----:B------:R-:W-:-:S07]  /*ffb0*/  PRMT R4, R16, 0x5410, R17 ;  /* 0x0000541010047816 */ /* 0x000fce0000000011 */
[C---:B------:R-:W-:Y:S01]  /*ffc0*/  HMMA.16816.F32 R52, R8.reuse, R26, R120 ;  /* 0x0000001a0834723c */ /* 0x040fe20000001878 */
[----:B----4-:R-:W-:Y:S01]  /*ffd0*/  SHF.R.U32.HI R7, RZ, 0x18, R0 ;  /* 0x00000018ff077819 */ /* 0x010fe20000011600 */
[----:B------:R-:W4:Y:S06]  /*ffe0*/  LDSM.16.MT88.4 R24, [R192+0x6800] ;  /* 0x00680000c018783b */ /* 0x000f2c0000004200 */
[----:B------:R-:W-:Y:S01]  /*fff0*/  HMMA.16816.F32 R56, R8, R32, R124 ;  /* 0x000000200838723c */ /* 0x000fe2000000187c */
[----:B-1----:R-:W-:-:S07]  /*10000*/  SHF.R.U32.HI R2, RZ, 0x8, R3 ;  /* 0x00000008ff027819 */ /* 0x002fce0000011603 */
[----:B------:R-:W-:Y:S01]  /*10010*/  HMMA.16816.F32 R136, R8, R34, R136 ;  /* 0x000000220888723c */ /* 0x000fe20000001888 */
[----:B------:R-:W-:Y:S01]  /*10020*/  PRMT R17, R5, 0x5410, R2 ;  /* 0x0000541005117816 */ /* 0x000fe20000000002 */
[----:B------:R-:W-:Y:S01]  /*10030*/  FFMA.FTZ R2, R144, UR17, -R13 ;  /* 0x0000001190027c23 */ /* 0x000fe2000801080d */
[----:B------:R-:W-:Y:S01]  /*10040*/  PRMT R3, R0, 0x7632, R3 ;  /* 0x0000763200037816 */ /* 0x000fe20000000003 */
[----:B------:R-:W1:Y:S01]  /*10050*/  S2R R94, SR_CTAID.X ;  /* 0x00000000005e7919 */ /* 0x000e620000002500 */
[----:B------:R-:W-:Y:S01]  /*10060*/  LOP3.LUT R0, R4, 0xff00ff, RZ, 0xc0, !PT ;  /* 0x00ff00ff04007812 */ /* 0x000fe200078ec0ff */
[----:B------:R3:W5:Y:S01]  /*10070*/  MUFU.EX2 R190, R2 ;  /* 0x0000000200be7308 */ /* 0x0007620000000800 */
[----:B------:R-:W-:Y:S01]  /*10080*/  PRMT R6, R6, 0x5410, R18 ;  /* 0x0000541006067816 */ /* 0x000fe20000000012 */
[----:B------:R-:W-:Y:S01]  /*10090*/  FFMA.FTZ R9, R149, UR17, -R14 ;  /* 0x0000001195097c23 */ /* 0x000fe2000801080e */
[----:B------:R-:W-:Y:S01]  /*100a0*/  LOP3.LUT R5, R3, 0xff, RZ, 0xc0, !PT ;  /* 0x000000ff03057812 */ /* 0x000fe200078ec0ff */
[----:B------:R-:W-:Y:S01]  /*100b0*/  FFMA.FTZ R16, R145, UR17, -R15 ;  /* 0x0000001191107c23 */ /* 0x000fe2000801080f */
[--C-:B------:R-:W-:Y:S01]  /*100c0*/  HSET2.LE.AND R0, R0, R204.reuse, PT ;  /* 0x000000cc00007233 */ /* 0x100fe20003803000 */
[----:B------:R-:W-:Y:S01]  /*100d0*/  LDSM.16.MT88.4 R32, [R192+0x7000] ;  /* 0x00700000c020783b */ /* 0x000fe20000004200 */
[----:B------:R-:W-:Y:S01]  /*100e0*/  PRMT R5, R5, 0x5410, R7 ;  /* 0x0000541005057816 */ /* 0x000fe20000000007 */
[----:B------:R-:W-:Y:S01]  /*100f0*/  FFMA.FTZ R4, R146, UR17, -R15 ;  /* 0x0000001192047c23 */ /* 0x000fe2000801080f */
[----:B------:R-:W-:Y:S01]  /*10100*/  HSET2.LE.AND R3, R6, R204, PT ;  /* 0x000000cc06037233 */ /* 0x000fe20003803000 */
[----:B------:R-:W-:Y:S01]  /*10110*/  LDSM.16.MT88.4 R104, [R197+0x7800] ;  /* 0x00780000c568783b */ /* 0x000fe20000004200 */
[----:B--2---:R-:W-:-:S02]  /*10120*/  F2FP.F16.F32.PACK_AB R6, R212, R216 ;  /* 0x000000d8d406723e */ /* 0x004fc400000000ff */
[----:B------:R-:W-:Y:S01]  /*10130*/  SHF.R.U32.HI R69, RZ, 0x5, R249 ;  /* 0x00000005ff457819 */ /* 0x000fe200000116f9 */
[----:B------:R-:W-:Y:S01]  /*10140*/  LDSM.16.MT88.4 R120, [R193+0x7800] ;  /* 0x00780000c178783b */ /* 0x000fe20000004200 */
[----:B---3--:R-:W-:-:S04]  /*10150*/  F2FP.F16.F32.PACK_AB R2, R191, R210 ;  /* 0x000000d2bf02723e */ /* 0x008fc800000000ff */
[----:B------:R-:W-:Y:S02]  /*10160*/  LOP3.LUT R7, R2, R0, RZ, 0xc0, !PT ;  /* 0x0000000002077212 */ /* 0x000fe400078ec0ff */
[--C-:B------:R-:W-:Y:S02]  /*10170*/  HSET2.LE.AND R0, R17, R204.reuse, PT ;  /* 0x000000cc11007233 */ /* 0x100fe40003803000 */
[----:B------:R-:W-:Y:S01]  /*10180*/  F2FP.F16.F32.PACK_AB R2, R217, R218 ;  /* 0x000000dad902723e */ /* 0x000fe200000000ff */
[----:B------:R2:W-:Y:S01]  /*10190*/  MUFU.EX2 R188, R4 ;  /* 0x0000000400bc7308 */ /* 0x0005e20000000800 */
[----:B------:R-:W-:Y:S02]  /*101a0*/  LOP3.LUT R6, R6, R3, RZ, 0xc0, !PT ;  /* 0x0000000306067212 */ /* 0x000fe400078ec0ff */
[----:B------:R-:W-:Y:S02]  /*101b0*/  HSET2.LE.AND R3, R5, R204, PT ;  /* 0x000000cc05037233 */ /* 0x000fe40003803000 */
[----:B-----5:R-:W-:-:S04]  /*101c0*/  F2FP.F16.F32.PACK_AB R5, R190, R211 ;  /* 0x000000d3be05723e */ /* 0x020fc800000000ff */
[----:B------:R-:W-:Y:S02]  /*101d0*/  LOP3.LUT R5, R5, R3, RZ, 0xc0, !PT ;  /* 0x0000000305057212 */ /* 0x000fe400078ec0ff */
[----:B--2---:R-:W-:Y:S01]  /*101e0*/  LOP3.LUT R4, R2, R0, RZ, 0xc0, !PT ;  /* 0x0000000002047212 */ /* 0x004fe200078ec0ff */
[----:B------:R-:W-:Y:S01]  /*101f0*/  FFMA.FTZ R0, R75, UR17, -R15 ;  /* 0x000000114b007c23 */ /* 0x000fe2000801080f */
[----:B------:R-:W-:Y:S02]  /*10200*/  LOP3.LUT R2, R42, UR7, R41, 0x96, !PT ;  /* 0x000000072a027c12 */ /* 0x000fe4000f8e9629 */
[----:B------:R-:W2:Y:S01]  /*10210*/  LDSM.16.MT88.4 R40, [R196+0x6800] ;  /* 0x00680000c428783b */ /* 0x000ea20000004200 */
[----:B------:R3:W5:Y:S02]  /*10220*/  MUFU.EX2 R187, R0 ;  /* 0x0000000000bb7308 */ /* 0x0007640000000800 */
[----:B------:R-:W-:-:S04]  /*10230*/  IMAD.WIDE.U32 R2, R2, -0x2daee0ad, RZ ;  /* 0xd2511f5302027825 */ /* 0x000fc800078e00ff */
[----:B------:R-:W-:Y:S02]  /*10240*/  IMAD.MOV.U32 R8, RZ, RZ, R2 ;  /* 0x000000ffff087224 */ /* 0x000fe400078e0002 */
[----:B---3--:R-:W-:-:S04]  /*10250*/  FFMA.FTZ R0, R148, UR17, -R14 ;  /* 0x0000001194007c23 */ /* 0x008fc8000801080e */
[----:B------:R3:W-:Y:S01]  /*10260*/  MUFU.EX2 R186, R0 ;  /* 0x0000000000ba7308 */ /* 0x0007e20000000800 */
[----:B------:R-:W-:-:S07]  /*10270*/  PRMT R17, R2, 0x7771, RZ ;  /* 0x0000777102117816 */ /* 0x000fce00000000ff */
[----:B------:R-:W-:Y:S01]  /*10280*/  MUFU.EX2 R184, R9 ;  /* 0x0000000900b87308 */ /* 0x000fe20000000800 */
[----:B---3--:R-:W-:Y:S01]  /*10290*/  LOP3.LUT R0, R140, UR22, R3, 0x96, !PT ;  /* 0x000000168c007c12 */ /* 0x008fe2000f8e9603 */
[----:B------:R-:W-:-:S06]  /*102a0*/  FFMA.FTZ R3, R147, UR17, -R14 ;  /* 0x0000001193037c23 */ /* 0x000fcc000801080e */
[----:B------:R3:W4:Y:S01]  /*102b0*/  MUFU.EX2 R185, R3 ;  /* 0x0000000300b97308 */ /* 0x0007220000000800 */
[----:B------:R-:W-:Y:S02]  /*102c0*/  LOP3.LUT R11, R0, 0xff, RZ, 0xc0, !PT ;  /* 0x000000ff000b7812 */ /* 0x000fe400078ec0ff */
[----:B------:R-:W-:-:S05]  /*102d0*/  LEA R10, R214, 0xfffffffb, 0x1 ;  /* 0xfffffffbd60a7811 */ /* 0x000fca00078e08ff */
[----:B------:R1:W2:Y:S01]  /*102e0*/  MUFU.EX2 R189, R16 ;  /* 0x0000001000bd7308 */ /* 0x0002a20000000800 */
[----:B---3--:R-:W-:Y:S02]  /*102f0*/  LOP3.LUT R3, R8, 0xff, RZ, 0xc0, !PT ;  /* 0x000000ff08037812 */ /* 0x008fe400078ec0ff */
[----:B------:R-:W-:Y:S02]  /*10300*/  LOP3.LUT R8, R0, 0xffff, RZ, 0xc0, !PT ;  /* 0x0000ffff00087812 */ /* 0x000fe400078ec0ff */
[----:B------:R-:W-:Y:S01]  /*10310*/  PRMT R9, R3, 0x5410, R17 ;  /* 0x0000541003097816 */ /* 0x000fe20000000011 */
[----:B------:R-:W-:Y:S01]  /*10320*/  FFMA.FTZ R3, R150, UR17, -R14 ;  /* 0x0000001196037c23 */ /* 0x000fe2000801080e */
[----:B------:R-:W-:Y:S02]  /*10330*/  SHF.R.U32.HI R8, RZ, 0x8, R8 ;  /* 0x00000008ff087819 */ /* 0x000fe40000011608 */
[C---:B-1----:R-:W-:Y:S01]  /*10340*/  PRMT R16, R2.reuse, 0x7773, RZ ;  /* 0x0000777302107816 */ /* 0x042fe200000000ff */
[----:B------:R1:W3:Y:S01]  /*10350*/  MUFU.EX2 R161, R3 ;  /* 0x0000000300a17308 */ /* 0x0002e20000000800 */
[----:B------:R-:W-:-:S02]  /*10360*/  PRMT R2, R2, 0x7772, RZ ;  /* 0x0000777202027816 */ /* 0x000fc400000000ff */
[----:B------:R-:W-:Y:S02]  /*10370*/  PRMT R17, R11, 0x5410, R8 ;  /* 0x000054100b117816 */ /* 0x000fe40000000008 */
[----:B------:R-:W-:Y:S02]  /*10380*/  PRMT R16, R2, 0x5410, R16 ;  /* 0x0000541002107816 */ /* 0x000fe40000000010 */
[----:B------:R-:W-:Y:S02]  /*10390*/  PRMT R8, R0, 0x7632, R8 ;  /* 0x0000763200087816 */ /* 0x000fe40000000008 */
[----:B------:R-:W-:Y:S02]  /*103a0*/  SHF.R.U32.HI R11, RZ, 0x18, R0 ;  /* 0x00000018ff0b7819 */ /* 0x000fe40000011600 */
[----:B------:R-:W-:Y:S02]  /*103b0*/  LOP3.LUT R2, R10, UR21, R89, 0x96, !PT ;  /* 0x000000150a027c12 */ /* 0x000fe4000f8e9659 */
[----:B------:R-:W-:-:S02]  /*103c0*/  HSET2.LE.AND R0, R9, R204, PT ;  /* 0x000000cc09007233 */ /* 0x000fc40003803000 */
[----:B------:R-:W-:Y:S02]  /*103d0*/  LOP3.LUT R8, R8, 0xff, RZ, 0xc0, !PT ;  /* 0x000000ff08087812 */ /* 0x000fe400078ec0ff */
[----:B-----5:R-:W-:Y:S02]  /*103e0*/  F2FP.F16.F32.PACK_AB R10, R187, R188 ;  /* 0x000000bcbb0a723e */ /* 0x020fe400000000ff */
[----:B------:R-:W-:Y:S01]  /*103f0*/  LOP3.LUT R9, R16, 0xff00ff, RZ, 0xc0, !PT ;  /* 0x00ff00ff10097812 */ /* 0x000fe200078ec0ff */
[----:B-1----:R-:W-:Y:S01]  /*10400*/  IMAD.WIDE.U32 R2, R2, -0x326172a9, RZ ;  /* 0xcd9e8d5702027825 */ /* 0x002fe200078e00ff */
[----:B------:R-:W-:Y:S02]  /*10410*/  PRMT R16, R8, 0x5410, R11 ;  /* 0x0000541008107816 */ /* 0x000fe4000000000b */
[----:B------:R-:W-:Y:S02]  /*10420*/  LOP3.LUT R10, R10, R0, RZ, 0xc0, !PT ;  /* 0x000000000a0a7212 */ /* 0x000fe400078ec0ff */
[----:B------:R-:W-:-:S02]  /*10430*/  HSET2.LE.AND R0, R9, R204, PT ;  /* 0x000000cc09007233 */ /* 0x000fc40003803000 */
[----:B----4-:R-:W-:Y:S02]  /*10440*/  F2FP.F16.F32.PACK_AB R11, R184, R185 ;  /* 0x000000b9b80b723e */ /* 0x010fe400000000ff */
[--C-:B------:R-:W-:Y:S02]  /*10450*/  HSET2.LE.AND R8, R17, R204.reuse, PT ;  /* 0x000000cc11087233 */ /* 0x100fe40003803000 */
[----:B--2---:R-:W-:Y:S02]  /*10460*/  F2FP.F16.F32.PACK_AB R9, R189, R219 ;  /* 0x000000dbbd09723e */ /* 0x004fe400000000ff */
[----:B------:R-:W-:Y:S02]  /*10470*/  HSET2.LE.AND R16, R16, R204, PT ;  /* 0x000000cc10107233 */ /* 0x000fe40003803000 */
[----:B------:R-:W-:Y:S02]  /*10480*/  LOP3.LUT R18, R250, UR15, R3, 0x96, !PT ;  /* 0x0000000ffa127c12 */ /* 0x000fe4000f8e9603 */
[----:B---3--:R-:W-:-:S02]  /*10490*/  F2FP.F16.F32.PACK_AB R17, R161, R186 ;  /* 0x000000baa111723e */ /* 0x008fc400000000ff */
[----:B------:R-:W-:Y:S02]  /*104a0*/  LOP3.LUT R11, R11, R0, RZ, 0xc0, !PT ;  /* 0x000000000b0b7212 */ /* 0x000fe400078ec0ff */
[----:B------:R-:W-:Y:S02]  /*104b0*/  LOP3.LUT R0, R2, UR11, R247, 0x96, !PT ;  /* 0x0000000b02007c12 */ /* 0x000fe4000f8e96f7 */
[----:B------:R-:W-:Y:S01]  /*104c0*/  LOP3.LUT R8, R9, R8, RZ, 0xc0, !PT ;  /* 0x0000000809087212 */ /* 0x000fe200078ec0ff */
[----:B------:R-:W-:Y:S01]  /*104d0*/  HMMA.16816.F32 R80, R4, R24, R80 ;  /* 0x000000180450723c */ /* 0x000fe20000001850 */
[----:B------:R-:W-:Y:S01]  /*104e0*/  LOP3.LUT R9, R17, R16, RZ, 0xc0, !PT ;  /* 0x0000001011097212 */ /* 0x000fe200078ec0ff */
[----:B------:R-:W-:-:S06]  /*104f0*/  IMAD.WIDE.U32 R16, R18, -0x2daee0ad, RZ ;  /* 0xd2511f5312107825 */ /* 0x000fcc00078e00ff */
[----:B------:R-:W-:Y:S01]  /*10500*/  HMMA.16816.F32 R84, R4, R26, R84 ;  /* 0x0000001a0454723c */ /* 0x000fe20000001854 */
[----:B------:R-:W-:-:S07]  /*10510*/  IMAD R94, R94, 0x8, R69 ;  /* 0x000000085e5e7824 */ /* 0x000fce00078e0245 */
[C---:B------:R-:W-:Y:S08]  /*10520*/  HMMA.16816.F32 R96, R4.reuse, R28, R96 ;  /* 0x0000001c0460723c */ /* 0x040ff00000001860 */
[C---:B------:R-:W-:Y:S08]  /*10530*/  HMMA.16816.F32 R100, R4.reuse, R30, R100 ;  /* 0x0000001e0464723c */ /* 0x040ff00000001864 */
[C---:B------:R-:W-:Y:S08]  /*10540*/  HMMA.16816.F32 R112, R4.reuse, R20, R112 ;  /* 0x000000140470723c */ /* 0x040ff00000001870 */
[C---:B------:R-:W-:Y:S08]  /*10550*/  HMMA.16816.F32 R116, R4.reuse, R22, R116 ;  /* 0x000000160474723c */ /* 0x040ff00000001874 */
[C---:B------:R-:W-:Y:S08]  /*10560*/  HMMA.16816.F32 R128, R4.reuse, R40, R128 ;  /* 0x000000280480723c */ /* 0x040ff00000001880 */
[----:B------:R-:W-:Y:S01]  /*10570*/  HMMA.16816.F32 R132, R4, R42, R132 ;  /* 0x0000002a0484723c */ /* 0x000fe20000001884 */
[----:B------:R-:W-:Y:S01]  /*10580*/  IMAD.WIDE.U32 R4, R0, -0x2daee0ad, RZ ;  /* 0xd2511f5300047825 */ /* 0x000fe200078e00ff */
[----:B------:R-:W-:-:S04]  /*10590*/  LOP3.LUT R6, R90, UR4, R17, 0x96, !PT ;  /* 0x000000045a067c12 */ /* 0x000fc8000f8e9611 */
[----:B------:R-:W-:Y:S01]  /*105a0*/  LOP3.LUT R0, R16, UR14, R5, 0x96, !PT ;  /* 0x0000000e10007c12 */ /* 0x000fe2000f8e9605 */
[----:B------:R-:W-:-:S04]  /*105b0*/  IMAD.WIDE.U32 R94, R94, -0x326172a9, RZ ;  /* 0xcd9e8d575e5e7825 */ /* 0x000fc800078e00ff */
[--C-:B------:R-:W-:Y:S01]  /*105c0*/  FFMA.FTZ R7, R152, UR17, -R12.reuse ;  /* 0x0000001198077c23 */ /* 0x100fe2000801080c */
[----:B------:R-:W-:Y:S01]  /*105d0*/  HMMA.16816.F32 R88, R8, R24, R36 ;  /* 0x000000180858723c */ /* 0x000fe20000001824 */
[----:B------:R-:W-:Y:S01]  /*105e0*/  FFMA.FTZ R5, R153, UR17, -R12 ;  /* 0x0000001199057c23 */ /* 0x000fe2000801080c */
[----:B------:R-:W-:Y:S01]  /*105f0*/  IMAD.WIDE.U32 R16, R6, -0x326172a9, RZ ;  /* 0xcd9e8d5706107825 */ /* 0x000fe200078e00ff */
[----:B------:R1:W-:Y:S03]  /*10600*/  MUFU.EX2 R160, R7 ;  /* 0x0000000700a07308 */ /* 0x0003e60000000800 */
[----:B------:R-:W-:Y:S01]  /*10610*/  IMAD.WIDE.U32 R36, R0, -0x326172a9, RZ ;  /* 0xcd9e8d5700247825 */ /* 0x000fe200078e00ff */
[----:B------:R-:W-:-:S04]  /*10620*/  LOP3.LUT R3, R94, UR15, R3, 0x96, !PT ;  /* 0x0000000f5e037c12 */ /* 0x000fc8000f8e9603 */
[----:B------:R2:W-:Y:S01]  /*10630*/  MUFU.EX2 R153, R5 ;  /* 0x0000000500997308 */ /* 0x0005e20000000800 */
[----:B------:R-:W-:Y:S01]  /*10640*/  LOP3.LUT R0, R16, UR8, R37, 0x96, !PT ;  /* 0x0000000810007c12 */ /* 0x000fe2000f8e9625 */
[----:B------:R-:W-:Y:S01]  /*10650*/  FFMA.FTZ R6, R68, UR17, -R12 ;  /* 0x0000001144067c23 */ /* 0x000fe2000801080c */
[----:B-1----:R-:W-:Y:S01]  /*10660*/  LOP3.LUT R7, R2, UR11, R243, 0x96, !PT ;  /* 0x0000000b02077c12 */ /* 0x002fe2000f8e96f3 */
[----:B------:R-:W-:Y:S01]  /*10670*/  IMAD.WIDE.U32 R2, R3, -0x2daee0ad, RZ ;  /* 0xd2511f5303027825 */ /* 0x000fe200078e00ff */
[----:B--2---:R-:W-:-:S03]  /*10680*/  LOP3.LUT R5, R246, UR9, R17, 0x96, !PT ;  /* 0x00000009f6057c12 */ /* 0x004fc6000f8e9611 */
[----:B------:R-:W-:Y:S01]  /*10690*/  IMAD.WIDE.U32 R18, R7, -0x2daee0ad, RZ ;  /* 0xd2511f5307127825 */ /* 0x000fe200078e00ff */
[----:B------:R1:W-:Y:S03]  /*106a0*/  MUFU.EX2 R152, R6 ;  /* 0x0000000600987308 */ /* 0x0003e60000000800 */
[----:B------:R-:W-:-:S04]  /*106b0*/  IMAD.WIDE.U32 R16, R5, -0x2daee0ad, RZ ;  /* 0xd2511f5305107825 */ /* 0x000fc800078e00ff */
[----:B------:R-:W-:Y:S01]  /*106c0*/  IMAD.WIDE.U32 R68, R0, -0x2daee0ad, RZ ;  /* 0xd2511f5300447825 */ /* 0x000fe200078e00ff */
[----:B------:R-:W-:Y:S02]  /*106d0*/  LOP3.LUT R0, R4, UR24, R17, 0x96, !PT ;  /* 0x0000001804007c12 */ /* 0x000fe4000f8e9611 */
[----:B-1----:R-:W-:Y:S02]  /*106e0*/  LOP3.LUT R6, R244, UR4, R3, 0x96, !PT ;  /* 0x00000004f4067c12 */ /* 0x002fe4000f8e9603 */
[----:B------:R-:W-:Y:S02]  /*106f0*/  LOP3.LUT R3, R2, UR14, R19, 0x96, !PT ;  /* 0x0000000e02037c12 */ /* 0x000fe4000f8e9613 */
[----:B------:R-:W-:Y:S01]  /*10700*/  LOP3.LUT R2, R16, UR23, R69, 0x96, !PT ;  /* 0x0000001710027c12 */ /* 0x000fe2000f8e9645 */
[----:B------:R-:W-:-:S04]  /*10710*/  IMAD.WIDE.U32 R16, R0, -0x326172a9, RZ ;  /* 0xcd9e8d5700107825 */ /* 0x000fc800078e00ff */
[----:B------:R-:W-:Y:S01]  /*10720*/  FFMA.FTZ R0, R156, UR17, -R13 ;  /* 0x000000119c007c23 */ /* 0x000fe2000801080d */
[----:B------:R-:W-:-:S04]  /*10730*/  IMAD.WIDE.U32 R38, R3, -0x326172a9, RZ ;  /* 0xcd9e8d5703267825 */ /* 0x000fc800078e00ff */
[----:B------:R-:W-:Y:S01]  /*10740*/  FFMA.FTZ R5, R151, UR17, -R12 ;  /* 0x0000001197057c23 */ /* 0x000fe2000801080c */
[----:B------:R-:W-:Y:S01]  /*10750*/  IMAD.WIDE.U32 R2, R2, -0x326172a9, RZ ;  /* 0xcd9e8d5702027825 */ /* 0x000fe200078e00ff */
[----:B------:R1:W-:Y:S03]  /*10760*/  MUFU.EX2 R150, R0 ;  /* 0x0000000000967308 */ /* 0x0003e60000000800 */
[----:B------:R-:W-:Y:S01]  /*10770*/  IMAD.WIDE.U32 R6, R6, -0x326172a9, RZ ;  /* 0xcd9e8d5706067825 */ /* 0x000fe200078e00ff */
[----:B------:R-:W-:Y:S04]  /*10780*/  HMMA.16816.F32 R64, R8, R28, R64 ;  /* 0x0000001c0840723c */ /* 0x000fe80000001840 */
[----:B------:R-:W-:Y:S01]  /*10790*/  LOP3.LUT R28, R242, UR9, R7, 0x96, !PT ;  /* 0x00000009f21c7c12 */ /* 0x000fe2000f8e9607 */
[----:B------:R2:W3:Y:S01]  /*107a0*/  MUFU.EX2 R151, R5 ;  /* 0x0000000500977308 */ /* 0x0004e20000000800 */
[----:B------:R-:W-:Y:S01]  /*107b0*/  LOP3.LUT R19, R6, UR8, R39, 0x96, !PT ;  /* 0x0000000806137c12 */ /* 0x000fe2000f8e9627 */
[----:B------:R-:W-:Y:S01]  /*107c0*/  IMAD.MOV.U32 R7, RZ, RZ, R2 ;  /* 0x000000ffff077224 */ /* 0x000fe200078e0002 */
[----:B------:R-:W-:-:S02]  /*107d0*/  PRMT R6, R2, 0x7773, RZ ;  /* 0x0000777302067816 */ /* 0x000fc400000000ff */
[----:B-1----:R-:W-:Y:S01]  /*107e0*/  LOP3.LUT R0, R16, UR6, R3, 0x96, !PT ;  /* 0x0000000610007c12 */ /* 0x002fe2000f8e9603 */
[--C-:B------:R-:W-:Y:S01]  /*107f0*/  FFMA.FTZ R3, R154, UR17, -R13.reuse ;  /* 0x000000119a037c23 */ /* 0x100fe2000801080d */
[C---:B------:R-:W-:Y:S01]  /*10800*/  PRMT R16, R2.reuse, 0x7771, RZ ;  /* 0x0000777102107816 */ /* 0x040fe200000000ff */
[----:B------:R-:W-:Y:S01]  /*10810*/  FFMA.FTZ R4, R155, UR17, -R13 ;  /* 0x000000119b047c23 */ /* 0x000fe2000801080d */
[----:B------:R-:W-:Y:S01]  /*10820*/  LOP3.LUT R7, R7, 0xff, RZ, 0xc0, !PT ;  /* 0x000000ff07077812 */ /* 0x000fe200078ec0ff */
[----:B------:R1:W-:Y:S01]  /*10830*/  MUFU.EX2 R149, R3 ;  /* 0x0000000300957308 */ /* 0x0003e20000000800 */
[----:B--2---:R-:W-:Y:S02]  /*10840*/  PRMT R5, R2, 0x7772, RZ ;  /* 0x0000777202057816 */ /* 0x004fe400000000ff */
[----:B------:R-:W-:-:S04]  /*10850*/  LOP3.LUT R2, R0, 0xffff, RZ, 0xc0, !PT ;  /* 0x0000ffff00027812 */ /* 0x000fc800078ec0ff */
[----:B------:R-:W-:Y:S01]  /*10860*/  SHF.R.U32.HI R2, RZ, 0x8, R2 ;  /* 0x00000008ff027819 */ /* 0x000fe20000011602 */
[----:B------:R2:W4:Y:S01]  /*10870*/  MUFU.EX2 R148, R4 ;  /* 0x0000000400947308 */ /* 0x0005220000000800 */
[----:B------:R-:W-:Y:S02]  /*10880*/  PRMT R7, R7, 0x5410, R16 ;  /* 0x0000541007077816 */ /* 0x000fe40000000010 */
[----:B-1----:R-:W-:-:S04]  /*10890*/  LOP3.LUT R3, R0, 0xff, RZ, 0xc0, !PT ;  /* 0x000000ff00037812 */ /* 0x002fc800078ec0ff */
[--C-:B------:R-:W-:Y:S01]  /*108a0*/  PRMT R16, R3, 0x5410, R2.reuse ;  /* 0x0000541003107816 */ /* 0x100fe20000000002 */
[----:B------:R-:W-:Y:S01]  /*108b0*/  FFMA.FTZ R3, R157, UR17, -R13 ;  /* 0x000000119d037c23 */ /* 0x000fe2000801080d */
[----:B------:R-:W-:-:S03]  /*108c0*/  PRMT R2, R0, 0x7632, R2 ;  /* 0x0000763200027816 */ /* 0x000fc60000000002 */
[----:B------:R1:W5:Y:S01]  /*108d0*/  MUFU.EX2 R147, R3 ;  /* 0x0000000300937308 */ /* 0x0003620000000800 */
[----:B--2---:R-:W-:Y:S02]  /*108e0*/  PRMT R4, R5, 0x5410, R6 ;  /* 0x0000541005047816 */ /* 0x004fe40000000006 */
[----:B------:R-:W-:Y:S02]  /*108f0*/  SHF.R.U32.HI R6, RZ, 0x18, R0 ;  /* 0x00000018ff067819 */ /* 0x000fe40000011600 */
[----:B------:R-:W-:Y:S02]  /*10900*/  LOP3.LUT R5, R2, 0xff, RZ, 0xc0, !PT ;  /* 0x000000ff02057812 */ /* 0x000fe400078ec0ff */
[----:B------:R-:W-:Y:S02]  /*10910*/  HSET2.LE.AND R0, R7, R204, PT ;  /* 0x000000cc07007233 */ /* 0x000fe40003803000 */
[----:B---3--:R-:W-:Y:S02]  /*10920*/  F2FP.F16.F32.PACK_AB R2, R151, R152 ;  /* 0x000000989702723e */ /* 0x008fe400000000ff */
[----:B------:R-:W-:-:S02]  /*10930*/  PRMT R5, R5, 0x5410, R6 ;  /* 0x0000541005057816 */ /* 0x000fc40000000006 */
[----:B-1----:R-:W-:Y:S02]  /*10940*/  LOP3.LUT R3, R4, 0xff00ff, RZ, 0xc0, !PT ;  /* 0x00ff00ff04037812 */ /* 0x002fe400078ec0ff */
[----:B------:R-:W-:Y:S01]  /*10950*/  LOP3.LUT R6, R2, R0, RZ, 0xc0, !PT ;  /* 0x0000000002067212 */ /* 0x000fe200078ec0ff */
[--C-:B------:R-:W-:Y:S01]  /*10960*/  FFMA.FTZ R0, R159, UR17, -R15.reuse ;  /* 0x000000119f007c23 */ /* 0x100fe2000801080f */
[----:B----4-:R-:W-:Y:S02]  /*10970*/  F2FP.F16.F32.PACK_AB R7, R148, R149 ;  /* 0x000000959407723e */ /* 0x010fe400000000ff */
[----:B------:R-:W-:Y:S01]  /*10980*/  HSET2.LE.AND R3, R3, R204, PT ;  /* 0x000000cc03037233 */ /* 0x000fe20003803000 */
[----:B------:R1:W-:Y:S01]  /*10990*/  MUFU.EX2 R145, R0 ;  /* 0x0000000000917308 */ /* 0x0003e20000000800 */
[----:B------:R-:W-:Y:S01]  /*109a0*/  FFMA.FTZ R4, R158, UR17, -R15 ;  /* 0x000000119e047c23 */ /* 0x000fe2000801080f */
[----:B------:R-:W-:Y:S02]  /*109b0*/  F2FP.F16.F32.PACK_AB R2, R153, R160 ;  /* 0x000000a09902723e */ /* 0x000fe400000000ff */
[----:B------:R-:W-:-:S02]  /*109c0*/  LOP3.LUT R7, R7, R3, RZ, 0xc0, !PT ;  /* 0x0000000307077212 */ /* 0x000fc400078ec0ff */
[--C-:B------:R-:W-:Y:S02]  /*109d0*/  HSET2.LE.AND R3, R5, R204.reuse, PT ;  /* 0x000000cc05037233 */ /* 0x100fe40003803000 */
[----:B-----5:R-:W-:Y:S01]  /*109e0*/  F2FP.F16.F32.PACK_AB R5, R147, R150 ;  /* 0x000000969305723e */ /* 0x020fe200000000ff */
[----:B------:R2:W-:Y:S01]  /*109f0*/  MUFU.EX2 R146, R4 ;  /* 0x0000000400927308 */ /* 0x0005e20000000800 */
[----:B------:R-:W-:Y:S02]  /*10a00*/  IMAD.WIDE.U32 R74, R19, -0x2daee0ad, RZ ;  /* 0xd2511f53134a7825 */ /* 0x000fe400078e00ff */
[----:B------:R-:W-:Y:S02]  /*10a10*/  LOP3.LUT R5, R5, R3, RZ, 0xc0, !PT ;  /* 0x0000000305057212 */ /* 0x000fe400078ec0ff */
[----:B-1----:R-:W-:-:S05]  /*10a20*/  HSET2.LE.AND R0, R16, R204, PT ;  /* 0x000000cc10007233 */ /* 0x002fca0003803000 */
[----:B--2---:R-:W-:Y:S01]  /*10a30*/  LOP3.LUT R4, R2, R0, RZ, 0xc0, !PT ;  /* 0x0000000002047212 */ /* 0x004fe200078ec0ff */
[----:B------:R-:W-:-:S04]  /*10a40*/  IMAD.WIDE.U32 R2, R28, -0x2daee0ad, RZ ;  /* 0xd2511f531c027825 */ /* 0x000fc800078e00ff */
[----:B------:R-:W-:-:S04]  /*10a50*/  FFMA.FTZ R0, R163, UR17, -R15 ;  /* 0x00000011a3007c23 */ /* 0x000fc8000801080f */
[----:B------:R1:W-:Y:S01]  /*10a60*/  MUFU.EX2 R143, R0 ;  /* 0x00000000008f7308 */ /* 0x0003e20000000800 */
[----:B------:R-:W-:Y:S01]  /*10a70*/  LOP3.LUT R2, R2, UR23, R75, 0x96, !PT ;  /* 0x0000001702027c12 */ /* 0x000fe2000f8e964b */
[----:B------:R-:W-:Y:S01]  /*10a80*/  HMMA.16816.F32 R56, R8, R40, R56 ;  /* 0x000000280838723c */ /* 0x000fe20000001838 */
[----:B------:R-:W-:-:S07]  /*10a90*/  FFMA.FTZ R16, R162, UR17, -R15 ;  /* 0x00000011a2107c23 */ /* 0x000fce000801080f */
[----:B------:R-:W-:Y:S01]  /*10aa0*/  HMMA.16816.F32 R76, R8, R26, R76 ;  /* 0x0000001a084c723c */ /* 0x000fe2000000184c */
[----:B-1----:R-:W-:-:S07]  /*10ab0*/  LOP3.LUT R0, R18, UR24, R3, 0x96, !PT ;  /* 0x0000001812007c12 */ /* 0x002fce000f8e9603 */
[----:B------:R-:W-:Y:S01]  /*10ac0*/  HMMA.16816.F32 R44, R8, R30, R44 ;  /* 0x0000001e082c723c */ /* 0x000fe2000000182c */
[----:B------:R-:W-:Y:S01]  /*10ad0*/  IMAD.WIDE.U32 R2, R2, -0x326172a9, RZ ;  /* 0xcd9e8d5702027825 */ /* 0x000fe200078e00ff */
[----:B------:R-:W1:Y:S01]  /*10ae0*/  MUFU.EX2 R144, R16 ;  /* 0x0000001000907308 */ /* 0x000e620000000800 */
[----:B------:R-:W2:Y:S02]  /*10af0*/  LDSM.16.MT88.4 R24, [R197+0x7000] ;  /* 0x00700000c518783b */ /* 0x000ea40000004200 */
[----:B------:R-:W-:-:S04]  /*10b00*/  IMAD.WIDE.U32 R18, R0, -0x326172a9, RZ ;  /* 0xcd9e8d5700127825 */ /* 0x000fc800078e00ff */
[--C-:B------:R-:W-:Y:S01]  /*10b10*/  FFMA.FTZ R0, R164, UR17, -R14.reuse ;  /* 0x00000011a4007c23 */ /* 0x100fe2000801080e */
[----:B------:R-:W-:Y:S01]  /*10b20*/  LDSM.16.MT88.4 R28, [R196+0x7000] ;  /* 0x00700000c41c783b */ /* 0x000fe20000004200 */
[C---:B------:R-:W-:Y:S02]  /*10b30*/  HMMA.16816.F32 R48, R8.reuse, R20, R48 ;  /* 0x000000140830723c */ /* 0x040fe40000001830 */
[----:B------:R3:W-:Y:S06]  /*10b40*/  MUFU.EX2 R142, R0 ;  /* 0x00000000008e7308 */ /* 0x0007ec0000000800 */
[C---:B------:R-:W-:Y:S01]  /*10b50*/  HMMA.16816.F32 R52, R8.reuse, R22, R52 ;  /* 0x000000160834723c */ /* 0x040fe20000001834 */
[----:B------:R-:W4:Y:S07]  /*10b60*/  LDSM.16.MT88.4 R20, [R193+0x7000] ;  /* 0x00700000c114783b */ /* 0x000f2e0000004200 */
[----:B------:R-:W-:Y:S01]  /*10b70*/  HMMA.16816.F32 R40, R8, R42, R136 ;  /* 0x0000002a0828723c */ /* 0x000fe20000001888 */
[----:B------:R-:W-:Y:S01]  /*10b80*/  FFMA.FTZ R8, R166, UR17, -R14 ;  /* 0x00000011a6087c23 */ /* 0x000fe2000801080e */
[----:B------:R-:W-:-:S02]  /*10b90*/  PRMT R9, R2, 0x7771, RZ ;  /* 0x0000777102097816 */ /* 0x000fc400000000ff */
[----:B---3--:R-:W-:Y:S01]  /*10ba0*/  LOP3.LUT R0, R18, UR6, R3, 0x96, !PT ;  /* 0x0000000612007c12 */ /* 0x008fe2000f8e9603 */
[----:B------:R3:W-:Y:S01]  /*10bb0*/  MUFU.EX2 R141, R8 ;  /* 0x00000008008d7308 */ /* 0x0007e20000000800 */
[----:B------:R-:W-:Y:S01]  /*10bc0*/  PRMT R11, R2, 0x7773, RZ ;  /* 0x00007773020b7816 */ /* 0x000fe200000000ff */
[----:B------:R-:W-:-:S06]  /*10bd0*/  FFMA.FTZ R3, R165, UR17, -R14 ;  /* 0x00000011a5037c23 */ /* 0x000fcc000801080e */
[----:B------:R5:W2:Y:S01]  /*10be0*/  MUFU.EX2 R140, R3 ;  /* 0x00000003008c7308 */ /* 0x000aa20000000800 */
[----:B---3--:R-:W-:Y:S01]  /*10bf0*/  IMAD.MOV.U32 R8, RZ, RZ, R2 ;  /* 0x000000ffff087224 */ /* 0x008fe200078e0002 */
[----:B------:R-:W-:-:S04]  /*10c00*/  PRMT R2, R2, 0x7772, RZ ;  /* 0x0000777202027816 */ /* 0x000fc800000000ff */
[----:B------:R-:W-:Y:S02]  /*10c10*/  LOP3.LUT R8, R8, 0xff, RZ, 0xc0, !PT ;  /* 0x000000ff08087812 */ /* 0x000fe400078ec0ff */
[----:B------:R-:W-:Y:S02]  /*10c20*/  PRMT R11, R2, 0x5410, R11 ;  /* 0x00005410020b7816 */ /* 0x000fe4000000000b */
[C---:B------:R-:W-:Y:S02]  /*10c30*/  LOP3.LUT R2, R0.reuse, 0xffff, RZ, 0xc0, !PT ;  /* 0x0000ffff00027812 */ /* 0x040fe400078ec0ff */
[----:B-----5:R-:W-:Y:S02]  /*10c40*/  PRMT R3, R0, 0x7632, R3 ;  /* 0x0000763200037816 */ /* 0x020fe40000000003 */
[----:B------:R-:W-:Y:S02]  /*10c50*/  PRMT R16, R8, 0x5410, R9 ;  /* 0x0000541008107816 */ /* 0x000fe40000000009 */
[----:B------:R-:W-:-:S02]  /*10c60*/  SHF.R.U32.HI R8, RZ, 0x8, R2 ;  /* 0x00000008ff087819 */ /* 0x000fc40000011602 */
[----:B------:R-:W-:Y:S02]  /*10c70*/  LOP3.LUT R9, R0, 0xff, RZ, 0xc0, !PT ;  /* 0x000000ff00097812 */ /* 0x000fe400078ec0ff */
[----:B------:R-:W-:Y:S02]  /*10c80*/  SHF.R.U32.HI R0, RZ, 0x18, R0 ;  /* 0x00000018ff007819 */ /* 0x000fe40000011600 */
[----:B------:R-:W-:Y:S01]  /*10c90*/  LOP3.LUT R2, R3, 0xff, RZ, 0xc0, !PT ;  /* 0x000000ff03027812 */ /* 0x000fe200078ec0ff */
[----:B------:R-:W-:Y:S01]  /*10ca0*/  FFMA.FTZ R10, R167, UR17, -R14 ;  /* 0x00000011a70a7c23 */ /* 0x000fe2000801080e */
[----:B------:R-:W-:Y:S02]  /*10cb0*/  PRMT R9, R9, 0x5410, R8 ;  /* 0x0000541009097816 */ /* 0x000fe40000000008 */
[----:B------:R-:W-:Y:S02]  /*10cc0*/  LOP3.LUT R3, R11, 0xff00ff, RZ, 0xc0, !PT ;  /* 0x00ff00ff0b037812 */ /* 0x000fe400078ec0ff */
[----:B------:R-:W-:-:S02]  /*10cd0*/  PRMT R8, R2, 0x5410, R0 ;  /* 0x0000541002087816 */ /* 0x000fc40000000000 */
[--C-:B------:R-:W-:Y:S02]  /*10ce0*/  HSET2.LE.AND R0, R16, R204.reuse, PT ;  /* 0x000000cc10007233 */ /* 0x100fe40003803000 */
[----:B-1----:R-:W-:Y:S01]  /*10cf0*/  F2FP.F16.F32.PACK_AB R2, R143, R144 ;  /* 0x000000908f02723e */ /* 0x002fe200000000ff */
[----:B------:R1:W3:Y:S01]  /*10d00*/  MUFU.EX2 R75, R10 ;  /* 0x0000000a004b7308 */ /* 0x0002e20000000800 */
[----:B------:R-:W-:Y:S02]  /*10d10*/  HSET2.LE.AND R3, R3, R204, PT ;  /* 0x000000cc03037233 */ /* 0x000fe40003803000 */
[----:B--2---:R-:W-:-:S04]  /*10d20*/  F2FP.F16.F32.PACK_AB R11, R140, R142 ;  /* 0x0000008e8c0b723e */ /* 0x004fc800000000ff */
[----:B------:R-:W-:Y:S02]  /*10d30*/  LOP3.LUT R11, R11, R3, RZ, 0xc0, !PT ;  /* 0x000000030b0b7212 */ /* 0x000fe400078ec0ff */
[--C-:B------:R-:W-:Y:S02]  /*10d40*/  HSET2.LE.AND R3, R8, R204.reuse, PT ;  /* 0x000000cc08037233 */ /* 0x100fe40003803000 */
[----:B-1----:R-:W-:Y:S02]  /*10d50*/  LOP3.LUT R10, R2, R0, RZ, 0xc0, !PT ;  /* 0x00000000020a7212 */ /* 0x002fe400078ec0ff */
[----:B------:R-:W-:Y:S02]  /*10d60*/  HSET2.LE.AND R0, R9, R204, PT ;  /* 0x000000cc09007233 */ /* 0x000fe40003803000 */
[----:B------:R-:W-:-:S04]  /*10d70*/  F2FP.F16.F32.PACK_AB R2, R145, R146 ;  /* 0x000000929102723e */ /* 0x000fc800000000ff */
[----:B------:R-:W-:Y:S01]  /*10d80*/  LOP3.LUT R8, R2, R0, RZ, 0xc0, !PT ;  /* 0x0000000002087212 */ /* 0x000fe200078ec0ff */
[----:B------:R-:W-:-:S04]  /*10d90*/  FFMA.FTZ R0, R171, UR17, -R12 ;  /* 0x00000011ab007c23 */ /* 0x000fc8000801080c */
[----:B------:R1:W-:Y:S01]  /*10da0*/  MUFU.EX2 R69, R0 ;  /* 0x0000000000457308 */ /* 0x0003e20000000800 */
[----:B---3--:R-:W-:Y:S02]  /*10db0*/  F2FP.F16.F32.PACK_AB R9, R75, R141 ;  /* 0x0000008d4b09723e */ /* 0x008fe400000000ff */
[----:B------:R-:W-:Y:S02]  /*10dc0*/  LOP3.LUT R2, R36, UR7, R17, 0x96, !PT ;  /* 0x0000000724027c12 */ /* 0x000fe4000f8e9611 */
[----:B------:R-:W-:Y:S01]  /*10dd0*/  LOP3.LUT R9, R9, R3, RZ, 0xc0, !PT ;  /* 0x0000000309097212 */ /* 0x000fe200078ec0ff */
[----:B------:R-:W-:Y:S01]  /*10de0*/  HMMA.16816.F32 R80, R4, R32, R80 ;  /* 0x000000200450723c */ /* 0x000fe20000001850 */
[----:B-1----:R-:W-:-:S04]  /*10df0*/  FFMA.FTZ R0, R170, UR17, -R12 ;  /* 0x00000011aa007c23 */ /* 0x002fc8000801080c */
[----:B------:R1:W-:Y:S03]  /*10e00*/  MUFU.EX2 R39, R0 ;  /* 0x0000000000277308 */ /* 0x0003e60000000800 */
[----:B------:R-:W-:Y:S01]  /*10e10*/  HMMA.16816.F32 R84, R4, R34, R84 ;  /* 0x000000220454723c */ /* 0x000fe20000001854 */
[----:B------:R-:W-:-:S07]  /*10e20*/  IMAD.WIDE.U32 R2, R2, -0x2daee0ad, RZ ;  /* 0xd2511f5302027825 */ /* 0x000fce00078e00ff */
[----:B------:R-:W-:Y:S01]  /*10e30*/  HMMA.16816.F32 R96, R4, R24, R96 ;  /* 0x000000180460723c */ /* 0x000fe20000001860 */
[----:B-1----:R-:W-:-:S07]  /*10e40*/  FFMA.FTZ R0, R169, UR17, -R12 ;  /* 0x00000011a9007c23 */ /* 0x002fce000801080c */
[C---:B------:R-:W-:Y:S01]  /*10e50*/  HMMA.16816.F32 R100, R4.reuse, R26, R100 ;  /* 0x0000001a0464723c */ /* 0x040fe20000001864 */
[----:B------:R1:W-:Y:S07]  /*10e60*/  MUFU.EX2 R37, R0 ;  /* 0x0000000000257308 */ /* 0x0003ee0000000800 */
[C---:B----4-:R-:W-:Y:S08]  /*10e70*/  HMMA.16816.F32 R112, R4.reuse, R20, R112 ;  /* 0x000000140470723c */ /* 0x050ff00000001870 */
[----:B------:R-:W-:Y:S01]  /*10e80*/  HMMA.16816.F32 R116, R4, R22, R116 ;  /* 0x000000160474723c */ /* 0x000fe20000001874 */
[----:B-1----:R-:W-:-:S07]  /*10e90*/  FFMA.FTZ R0, R168, UR17, -R12 ;  /* 0x00000011a8007c23 */ /* 0x002fce000801080c */
[C---:B------:R-:W-:Y:S01]  /*10ea0*/  HMMA.16816.F32 R128, R4.reuse, R28, R128 ;  /* 0x0000001c0480723c */ /* 0x040fe20000001880 */
[----:B------:R1:W2:Y:S07]  /*10eb0*/  MUFU.EX2 R36, R0 ;  /* 0x0000000000247308 */ /* 0x0002ae0000000800 */
[----:B------:R-:W-:Y:S01]  /*10ec0*/  HMMA.16816.F32 R108, R4, R30, R132 ;  /* 0x0000001e046c723c */ /* 0x000fe20000001884 */
[----:B------:R-:W-:Y:S01]  /*10ed0*/  FFMA.FTZ R4, R172, UR17, -R13 ;  /* 0x00000011ac047c23 */ /* 0x000fe2000801080d */
[----:B------:R-:W-:Y:S01]  /*10ee0*/  IMAD.MOV.U32 R5, RZ, RZ, R2 ;  /* 0x000000ffff057224 */ /* 0x000fe200078e0002 */
[----:B------:R-:W-:-:S05]  /*10ef0*/  PRMT R17, R2, 0x7771, RZ ;  /* 0x0000777102117816 */ /* 0x000fca00000000ff */
[C---:B------:R-:W-:Y:S01]  /*10f00*/  HMMA.16816.F32 R44, R8.reuse, R26, R44 ;  /* 0x0000001a082c723c */ /* 0x040fe2000000182c */
[----:B------:R3:W-:Y:S01]  /*10f10*/  MUFU.EX2 R26, R4 ;  /* 0x00000004001a7308 */ /* 0x0007e20000000800 */
[----:B-1----:R-:W-:Y:S02]  /*10f20*/  LOP3.LUT R0, R68, UR22, R3, 0x96, !PT ;  /* 0x0000001644007c12 */ /* 0x002fe4000f8e9603 */
[C---:B------:R-:W-:Y:S02]  /*10f30*/  PRMT R16, R2.reuse, 0x7773, RZ ;  /* 0x0000777302107816 */ /* 0x040fe400000000ff */
[----:B------:R-:W-:Y:S02]  /*10f40*/  PRMT R3, R2, 0x7772, RZ ;  /* 0x0000777202037816 */ /* 0x000fe400000000ff */
[----:B------:R-:W-:Y:S01]  /*10f50*/  HMMA.16816.F32 R64, R8, R24, R64 ;  /* 0x000000180840723c */ /* 0x000fe20000001840 */
[----:B------:R-:W-:Y:S01]  /*10f60*/  LOP3.LUT R2, R0, 0xffff, RZ, 0xc0, !PT ;  /* 0x0000ffff00027812 */ /* 0x000fe200078ec0ff */
[----:B---3--:R-:W-:-:S04]  /*10f70*/  FFMA.FTZ R4, R173, UR17, -R13 ;  /* 0x00000011ad047c23 */ /* 0x008fc8000801080d */
[----:B------:R1:W3:Y:S01]  /*10f80*/  MUFU.EX2 R25, R4 ;  /* 0x0000000400197308 */ /* 0x0002e20000000800 */
[----:B------:R-:W-:Y:S01]  /*10f90*/  LOP3.LUT R6, R0, 0xff, RZ, 0xc0, !PT ;  /* 0x000000ff00067812 */ /* 0x000fe200078ec0ff */
[--C-:B------:R-:W-:Y:S01]  /*10fa0*/  FFMA.FTZ R12, R175, UR17, -R13.reuse ;  /* 0x00000011af0c7c23 */ /* 0x100fe2000801080d */
[----:B------:R-:W-:Y:S01]  /*10fb0*/  FFMA.FTZ R7, R174, UR17, -R13 ;  /* 0x00000011ae077c23 */ /* 0x000fe2000801080d */
[----:B------:R-:W-:Y:S01]  /*10fc0*/  PRMT R3, R3, 0x5410, R16 ;  /* 0x0000541003037816 */ /* 0x000fe20000000010 */
[----:B------:R-:W-:Y:S01]  /*10fd0*/  HMMA.16816.F32 R52, R8, R22, R52 ;  /* 0x000000160834723c */ /* 0x000fe20000001834 */
[----:B-1----:R-:W-:Y:S02]  /*10fe0*/  LOP3.LUT R4, R5, 0xff, RZ, 0xc0, !PT ;  /* 0x000000ff05047812 */ /* 0x002fe400078ec0ff */
[----:B------:R-:W-:Y:S02]  /*10ff0*/  SHF.R.U32.HI R5, RZ, 0x8, R2 ;  /* 0x00000008ff057819 */ /* 0x000fe40000011602 */
[----:B------:R-:W-:-:S02]  /*11000*/  PRMT R2, R4, 0x5410, R17 ;  /* 0x0000541004027816 */ /* 0x000fc40000000011 */
[----:B------:R-:W-:Y:S02]  /*11010*/  PRMT R13, R6, 0x5410, R5 ;  /* 0x00005410060d7816 */ /* 0x000fe40000000005 */
[----:B------:R-:W-:Y:S02]  /*11020*/  PRMT R4, R0, 0x7632, R4 ;  /* 0x0000763200047816 */ /* 0x000fe40000000004 */
[----:B------:R-:W-:Y:S01]  /*11030*/  SHF.R.U32.HI R6, RZ, 0x18, R0 ;  /* 0x00000018ff067819 */ /* 0x000fe20000011600 */
[----:B------:R-:W-:Y:S01]  /*11040*/  MUFU.EX2 R24, R12 ;  /* 0x0000000c00187308 */ /* 0x000fe20000000800 */
[----:B------:R-:W-:Y:S02]  /*11050*/  HSET2.LE.AND R0, R2, R204, PT ;  /* 0x000000cc02007233 */ /* 0x000fe40003803000 */
[----:B------:R-:W-:Y:S02]  /*11060*/  LOP3.LUT R3, R3, 0xff00ff, RZ, 0xc0, !PT ;  /* 0x00ff00ff03037812 */ /* 0x000fe400078ec0ff */
[----:B--2---:R-:W-:-:S03]  /*11070*/  F2FP.F16.F32.PACK_AB R2, R36, R37 ;  /* 0x000000252402723e */ /* 0x004fc600000000ff */
[----:B------:R-:W1:Y:S01]  /*11080*/  MUFU.EX2 R23, R7 ;  /* 0x0000000700177308 */ /* 0x000e620000000800 */
[----:B------:R-:W-:Y:S02]  /*11090*/  LOP3.LUT R134, R2, R0, RZ, 0xc0, !PT ;  /* 0x0000000002867212 */ /* 0x000fe400078ec0ff */
[----:B------:R-:W-:Y:S02]  /*110a0*/  LOP3.LUT R5, R4, 0xff, RZ, 0xc0, !PT ;  /* 0x000000ff04057812 */ /* 0x000fe400078ec0ff */
[--C-:B------:R-:W-:Y:S02]  /*110b0*/  HSET2.LE.AND R3, R3, R204.reuse, PT ;  /* 0x000000cc03037233 */ /* 0x100fe40003803000 */
[----:B------:R-:W-:Y:S02]  /*110c0*/  HSET2.LE.AND R0, R13, R204, PT ;  /* 0x000000cc0d007233 */ /* 0x000fe40003803000 */
[----:B---3--:R-:W-:Y:S02]  /*110d0*/  F2FP.F16.F32.PACK_AB R4, R25, R26 ;  /* 0x0000001a1904723e */ /* 0x008fe400000000ff */
[----:B------:R-:W-:-:S02]  /*110e0*/  F2FP.F16.F32.PACK_AB R2, R39, R69 ;  /* 0x000000452702723e */ /* 0x000fc400000000ff */
[----:B------:R-:W-:Y:S01]  /*110f0*/  LOP3.LUT R135, R4, R3, RZ, 0xc0, !PT ;  /* 0x0000000304877212 */ /* 0x000fe200078ec0ff */
[--C-:B------:R-:W-:Y:S01]  /*11100*/  FFMA.FTZ R3, R177, UR17, -R15.reuse ;  /* 0x00000011b1037c23 */ /* 0x100fe2000801080f */
[----:B------:R-:W-:Y:S01]  /*11110*/  LOP3.LUT R132, R2, R0, RZ, 0xc0, !PT ;  /* 0x0000000002847212 */ /* 0x000fe200078ec0ff */
[----:B------:R-:W-:Y:S01]  /*11120*/  FFMA.FTZ R0, R179, UR17, -R15 ;  /* 0x00000011b3007c23 */ /* 0x000fe2000801080f */
[----:B------:R-:W-:Y:S01]  /*11130*/  PRMT R5, R5, 0x5410, R6 ;  /* 0x0000541005057816 */ /* 0x000fe20000000006 */
[----:B------:R-:W-:Y:S01]  /*11140*/  HMMA.16816.F32 R48, R8, R20, R48 ;  /* 0x000000140830723c */ /* 0x000fe20000001830 */
[----:B------:R2:W-:Y:S01]  /*11150*/  MUFU.EX2 R21, R3 ;  /* 0x0000000300157308 */ /* 0x0005e20000000800 */
[----:B-1----:R-:W-:Y:S02]  /*11160*/  F2FP.F16.F32.PACK_AB R4, R23, R24 ;  /* 0x000000181704723e */ /* 0x002fe400000000ff */
[----:B------:R-:W-:Y:S01]  /*11170*/  LOP3.LUT R2, R38, UR7, R19, 0x96, !PT ;  /* 0x0000000726027c12 */ /* 0x000fe2000f8e9613 */
[----:B------:R-:W-:-:S03]  /*11180*/  FFMA.FTZ R12, R176, UR17, -R15 ;  /* 0x00000011b00c7c23 */ /* 0x000fc6000801080f */
[C---:B------:R-:W-:Y:S01]  /*11190*/  HMMA.16816.F32 R92, R8.reuse, R32, R88 ;  /* 0x00000020085c723c */ /* 0x040fe20000001858 */
[----:B------:R1:W-:Y:S07]  /*111a0*/  MUFU.EX2 R20, R0 ;  /* 0x0000000000147308 */ /* 0x0003ee0000000800 */
[----:B------:R-:W-:Y:S01]  /*111b0*/  HMMA.16816.F32 R56, R8, R28, R56 ;  /* 0x0000001c0838723c */ /* 0x000fe20000001838 */
[----:B--2---:R-:W-:Y:S01]  /*111c0*/  HSET2.LE.AND R3, R5, R204, PT ;  /* 0x000000cc05037233 */ /* 0x004fe20003803000 */
[----:B------:R-:W-:Y:S01]  /*111d0*/  MUFU.EX2 R22, R12 ;  /* 0x0000000c00167308 */ /* 0x000fe20000000800 */
[----:B------:R-:W-:Y:S01]  /*111e0*/  FFMA.FTZ R7, R180, UR17, -R14 ;  /* 0x00000011b4077c23 */ /* 0x000fe2000801080e */
[----:B------:R-:W2:Y:S04]  /*111f0*/  LDSM.16.MT88.4 R88, [R192+0x7800] ;  /* 0x00780000c058783b */ /* 0x000ea80000004200 */
[----:B------:R-:W3:Y:S01]  /*11200*/  LDSM.16.MT88.4 R16, [R196+0x7800] ;  /* 0x00780000c410783b */ /* 0x000ee20000004200 */
[----:B-1----:R-:W-:Y:S01]  /*11210*/  FFMA.FTZ R0, R178, UR17, -R15 ;  /* 0x00000011b2007c23 */ /* 0x002fe2000801080f */
[----:B------:R-:W-:Y:S01]  /*11220*/  LOP3.LUT R133, R4, R3, RZ, 0xc0, !PT ;  /* 0x0000000304857212 */ /* 0x000fe200078ec0ff */
[----:B------:R-:W-:-:S02]  /*11230*/  IMAD.WIDE.U32 R2, R2, -0x2daee0ad, RZ ;  /* 0xd2511f5302027825 */ /* 0x000fc400078e00ff */
[----:B------:R1:W4:Y:S01]  /*11240*/  MUFU.EX2 R13, R0 ;  /* 0x00000000000d7308 */ /* 0x0003220000000800 */
[----:B------:R-:W-:Y:S01]  /*11250*/  HMMA.16816.F32 R32, R8, R34, R76 ;  /* 0x000000220820723c */ /* 0x000fe2000000184c */
[----:B------:R-:W-:Y:S01]  /*11260*/  IMAD.MOV.U32 R4, RZ, RZ, R2 ;  /* 0x000000ffff047224 */ /* 0x000fe200078e0002 */
[----:B------:R-:W-:-:S06]  /*11270*/  PRMT R6, R2, 0x7773, RZ ;  /* 0x0000777302067816 */ /* 0x000fcc00000000ff */
[----:B------:R-:W-:Y:S01]  /*11280*/  HMMA.16816.F32 R28, R8, R30, R40 ;  /* 0x0000001e081c723c */ /* 0x000fe20000001828 */
[----:B-1----:R-:W-:-:S04]  /*11290*/  FFMA.FTZ R0, R182, UR17, -R14 ;  /* 0x00000011b6007c23 */ /* 0x002fc8000801080e */
[----:B------:R1:W-:Y:S01]  /*112a0*/  MUFU.EX2 R11, R0 ;  /* 0x00000000000b7308 */ /* 0x0003e20000000800 */
[C---:B------:R-:W-:Y:S02]  /*112b0*/  PRMT R5, R2.reuse, 0x7772, RZ ;  /* 0x0000777202057816 */ /* 0x040fe400000000ff */
[----:B------:R-:W-:Y:S02]  /*112c0*/  PRMT R8, R2, 0x7771, RZ ;  /* 0x0000777102087816 */ /* 0x000fe400000000ff */
[----:B------:R-:W-:Y:S02]  /*112d0*/  LOP3.LUT R2, R74, UR22, R3, 0x96, !PT ;  /* 0x000000164a027c12 */ /* 0x000fe4000f8e9603 */
[----:B------:R-:W-:Y:S01]  /*112e0*/  PRMT R5, R5, 0x5410, R6 ;  /* 0x0000541005057816 */ /* 0x000fe20000000006 */
[----:B------:R5:W-:Y:S01]  /*112f0*/  MUFU.EX2 R10, R7 ;  /* 0x00000007000a7308 */ /* 0x000be20000000800 */
[----:B-1----:R-:W-:-:S07]  /*11300*/  FFMA.FTZ R0, R181, UR17, -R14 ;  /* 0x00000011b5007c23 */ /* 0x002fce000801080e */
[----:B------:R1:W2:Y:S01]  /*11310*/  MUFU.EX2 R12, R0 ;  /* 0x00000000000c7308 */ /* 0x0002a20000000800 */
[----:B------:R-:W-:Y:S02]  /*11320*/  PRMT R3, R2, 0x7632, R3 ;  /* 0x0000763202037816 */ /* 0x000fe40000000003 */
[----:B-----5:R-:W-:Y:S02]  /*11330*/  SHF.R.U32.HI R7, RZ, 0x18, R2 ;  /* 0x00000018ff077819 */ /* 0x020fe40000011602 */
[----:B-1----:R-:W-:Y:S01]  /*11340*/  LOP3.LUT R0, R4, 0xff, RZ, 0xc0, !PT ;  /* 0x000000ff04007812 */ /* 0x002fe200078ec0ff */
[----:B------:R-:W-:-:S03]  /*11350*/  FFMA.FTZ R4, R183, UR17, -R14 ;  /* 0x00000011b7047c23 */ /* 0x000fc6000801080e */
[----:B------:R-:W-:Y:S02]  /*11360*/  PRMT R6, R0, 0x5410, R8 ;  /* 0x0000541000067816 */ /* 0x000fe40000000008 */
[C---:B------:R-:W-:Y:S01]  /*11370*/  LOP3.LUT R0, R2.reuse, 0xffff, RZ, 0xc0, !PT ;  /* 0x0000ffff02007812 */ /* 0x040fe200078ec0ff */
[----:B------:R1:W5:Y:S01]  /*11380*/  MUFU.EX2 R9, R4 ;  /* 0x0000000400097308 */ /* 0x0003620000000800 */
[----:B------:R-:W-:Y:S02]  /*11390*/  LOP3.LUT R8, R2, 0xff, RZ, 0xc0, !PT ;  /* 0x000000ff02087812 */ /* 0x000fe400078ec0ff */
[----:B------:R-:W-:Y:S02]  /*113a0*/  LOP3.LUT R3, R3, 0xff, RZ, 0xc0, !PT ;  /* 0x000000ff03037812 */ /* 0x000fe400078ec0ff */
[----:B------:R-:W-:Y:S02]  /*113b0*/  LOP3.LUT R5, R5, 0xff00ff, RZ, 0xc0, !PT ;  /* 0x00ff00ff05057812 */ /* 0x000fe400078ec0ff */
[----:B----4-:R-:W-:-:S02]  /*113c0*/  F2FP.F16.F32.PACK_AB R2, R13, R20 ;  /* 0x000000140d02723e */ /* 0x010fc400000000ff */
[----:B------:R-:W-:Y:S02]  /*113d0*/  PRMT R7, R3, 0x5410, R7 ;  /* 0x0000541003077816 */ /* 0x000fe40000000007 */
[----:B-1----:R-:W-:Y:S02]  /*113e0*/  SHF.R.U32.HI R4, RZ, 0x8, R0 ;  /* 0x00000008ff047819 */ /* 0x002fe40000011600 */
[----:B------:R-:W-:Y:S02]  /*113f0*/  HSET2.LE.AND R0, R6, R204, PT ;  /* 0x000000cc06007233 */ /* 0x000fe40003803000 */
[----:B------:R-:W-:-:S03]  /*11400*/  PRMT R4, R8, 0x5410, R4 ;  /* 0x0000541008047816 */ /* 0x000fc60000000004 */
[----:B------:R-:W-:Y:S02]  /*11410*/  LOP3.LUT R138, R2, R0, RZ, 0xc0, !PT ;  /* 0x00000000028a7212 */ /* 0x000fe400078ec0ff */
[--C-:B------:R-:W-:Y:S02]  /*11420*/  HSET2.LE.AND R3, R4, R204.reuse, PT ;  /* 0x000000cc04037233 */ /* 0x100fe40003803000 */
[----:B------:R-:W-:Y:S02]  /*11430*/  F2FP.F16.F32.PACK_AB R4, R21, R22 ;  /* 0x000000161504723e */ /* 0x000fe400000000ff */
[--C-:B------:R-:W-:Y:S02]  /*11440*/  HSET2.LE.AND R0, R5, R204.reuse, PT ;  /* 0x000000cc05007233 */ /* 0x100fe40003803000 */
[----:B--2---:R-:W-:Y:S02]  /*11450*/  F2FP.F16.F32.PACK_AB R2, R10, R12 ;  /* 0x0000000c0a02723e */ /* 0x004fe400000000ff */
[----:B------:R-:W-:Y:S01]  /*11460*/  LOP3.LUT R136, R4, R3, RZ, 0xc0, !PT ;  /* 0x0000000304887212 */ /* 0x000fe200078ec0ff */
[----:B------:R-:W-:Y:S01]  /*11470*/  FFMA.FTZ R4, R240, R61, R224 ;  /* 0x0000003df0047223 */ /* 0x000fe200000100e0 */
[----:B------:R-:W-:Y:S01]  /*11480*/  HSET2.LE.AND R5, R7, R204, PT ;  /* 0x000000cc07057233 */ /* 0x000fe20003803000 */
[----:B------:R-:W-:Y:S01]  /*11490*/  FFMA.FTZ R3, R239, R60, R221 ;  /* 0x0000003cef037223 */ /* 0x000fe200000100dd */
[----:B-----5:R-:W-:-:S02]  /*114a0*/  F2FP.F16.F32.PACK_AB R6, R9, R11 ;  /* 0x0000000b0906723e */ /* 0x020fc400000000ff */
[----:B------:R-:W-:Y:S01]  /*114b0*/  LOP3.LUT R139, R2, R0, RZ, 0xc0, !PT ;  /* 0x00000000028b7212 */ /* 0x000fe200078ec0ff */
[----:B------:R-:W-:Y:S01]  /*114c0*/  FFMA.FTZ R2, R238, R63, R234 ;  /* 0x0000003fee027223 */ /* 0x000fe200000100ea */
[----:B------:R-:W-:Y:S01]  /*114d0*/  FFMA.FTZ R0, R237, R62, R230 ;  /* 0x0000003eed007223 */ /* 0x000fe200000100e6 */
        /* <DEDUP_REMOVED lines=61> */
[----:B------:R1:W-:Y:S04]  /*118b0*/  STL [R1+0x1c], R4 ;  /* 0x00001c0401007387 */ /* 0x0003e80000100800 */
[----:B------:R1:W-:Y:S04]  /*118c0*/  STL [R1+0x18], R3 ;  /* 0x0000180301007387 */ /* 0x0003e80000100800 */
[----:B------:R1:W-:Y:S04]  /*118d0*/  STL [R1+0x28], R2 ;  /* 0x0000280201007387 */ /* 0x0003e80000100800 */
[----:B------:R1:W-:Y:S01]  /*118e0*/  STL [R1+0x2c], R0 ;  /* 0x00002c0001007387 */ /* 0x0003e20000100800 */
[----:B------:R-:W-:Y:S01]  /*118f0*/  HMMA.16816.F32 R80, R132, R88, R80 ;  /* 0x000000588450723c */ /* 0x000fe20000001850 */
[----:B------:R-:W-:-:S07]  /*11900*/  @P0 VIADD R214, R214, 0xfffffffc ;  /* 0xfffffffcd6d60836 */ /* 0x000fce0000000000 */
[C---:B------:R-:W-:Y:S08]  /*11910*/  HMMA.16816.F32 R84, R132.reuse, R90, R84 ;  /* 0x0000005a8454723c */ /* 0x040ff00000001854 */
[C---:B------:R-:W-:Y:S08]  /*11920*/  HMMA.16816.F32 R96, R132.reuse, R104, R96 ;  /* 0x000000688460723c */ /* 0x040ff00000001860 */
[C---:B------:R-:W-:Y:S08]  /*11930*/  HMMA.16816.F32 R100, R132.reuse, R106, R100 ;  /* 0x0000006a8464723c */ /* 0x040ff00000001864 */
[C---:B------:R-:W-:Y:S08]  /*11940*/  HMMA.16816.F32 R112, R132.reuse, R120, R112 ;  /* 0x000000788470723c */ /* 0x040ff00000001870 */
[C---:B------:R-:W-:Y:S08]  /*11950*/  HMMA.16816.F32 R116, R132.reuse, R122, R116 ;  /* 0x0000007a8474723c */ /* 0x040ff00000001874 */
[C---:B---3--:R-:W-:Y:S08]  /*11960*/  HMMA.16816.F32 R128, R132.reuse, R16, R128 ;  /* 0x000000108480723c */ /* 0x048ff00000001880 */
        /* <DEDUP_REMOVED lines=10> */
[----:B-1----:R-:W-:-:S15]  /*11a10*/  @P0 BRA `(.L_x_1497) ;  /* 0x0000000000040947 */ /* 0x002fde0003800000 */
.L_x_1490:
[----:B------:R-:W-:-:S07]  /*11a20*/  IADD3 R214, PT, PT, R229, -0x1, RZ ;  /* 0xffffffffe5d67810 */ /* 0x000fce0007ffe0ff */
.L_x_1497:
[----:B------:R-:W2:Y:S02]  /*11a30*/  LDL R0, [R1+0x48] ;  /* 0x0000480001007983 */ /* 0x000ea40000100800 */
[----:B--2---:R-:W-:-:S13]  /*11a40*/  ISETP.GE.AND P0, PT, R214, R0, PT ;  /* 0x00000000d600720c */ /* 0x004fda0003f06270 */
[----:B------:R-:W-:Y:S05]  /*11a50*/  @!P0 BRA `(.L_x_1498) ;  /* 0x0000004c00c48947 */ /* 0x000fea0003800000 */
[----:B------:R-:W2:Y:S01]  /*11a60*/  LDL.64 R6, [R1+0x20] ;  /* 0x0000200001067983 */ /* 0x000ea20000100a00 */
[----:B------:R-:W1:Y:S01]  /*11a70*/  LDC.64 R224, c[0x0][0x3c0] ;  /* 0x0000f000ffe07b82 */ /* 0x000e620000000a00 */
[----:B------:R-:W3:Y:S02]  /*11a80*/  LDCU UR17, c[0x0][0x440] ;  /* 0x00008800ff1177ac */ /* 0x000ee40008000800 */
[----:B------:R-:W4:Y:S01]  /*11a90*/  LDL.64 R4, [R1+0x10] ;  /* 0x0000100001047983 */ /* 0x000f220000100a00 */
[----:B------:R-:W-:Y:S01]  /*11aa0*/  SHF.R.U32.HI R0, RZ, 0x5, R249 ;  /* 0x00000005ff007819 */ /* 0x000fe200000116f9 */
[----:B------:R-:W-:Y:S01]  /*11ab0*/  IMAD.MOV.U32 R74, RZ, RZ, R70 ;  /* 0x000000ffff4a7224 */ /* 0x000fe200078e0046 */
[----:B------:R-:W-:Y:S01]  /*11ac0*/  LOP3.LUT R251, R250, UR15, RZ, 0x3c, !PT ;  /* 0x0000000ffafb7c12 */ /* 0x000fe2000f8e3cff */
[----:B------:R-:W5:Y:S01]  /*11ad0*/  S2R R2, SR_CTAID.X ;  /* 0x0000000000027919 */ /* 0x000f620000002500 */
[----:B------:R-:W-:Y:S01]  /*11ae0*/  MOV R69, R71 ;  /* 0x0000004700457202 */ /* 0x000fe20000000f00 */
[----:B------:R-:W-:Y:S01]  /*11af0*/  IMAD.MOV.U32 R68, RZ, RZ, R72 ;  /* 0x000000ffff447224 */ /* 0x000fe200078e0048 */
[C---:B------:R-:W-:Y:S01]  /*11b00*/  IADD3 R211, PT, PT, R205.reuse, 0x8, RZ ;  /* 0x00000008cdd37810 */ /* 0x040fe20007ffe0ff */
[C---:B------:R-:W-:Y:S01]  /*11b10*/  VIADD R210, R205.reuse, 0x40 ;  /* 0x00000040cdd27836 */ /* 0x040fe20000000000 */
[----:B------:R-:W-:Y:S01]  /*11b20*/  IADD3 R212, PT, PT, R205, 0x48, RZ ;  /* 0x00000048cdd47810 */ /* 0x000fe20007ffe0ff */
[----:B------:R-:W1:Y:S01]  /*11b30*/  LDCU UR14, c[0x0][0x440] ;  /* 0x00008800ff0e77ac */ /* 0x000e620008000800 */
[----:B------:R-:W1:Y:S01]  /*11b40*/  LDCU UR4, c[0x0][0x45c] ;  /* 0x00008b80ff0477ac */ /* 0x000e620008000800 */
[----:B---3--:R-:W-:Y:S01]  /*11b50*/  ISETP.GE.AND P4, PT, R215, UR17, PT ;  /* 0x00000011d7007c0c */ /* 0x008fe2000bf86270 */
[----:B-----5:R-:W-:-:S04]  /*11b60*/  IMAD R2, R2, 0x8, R0 ;  /* 0x0000000802027824 */ /* 0x020fc800078e0200 */
[----:B------:R-:W-:-:S04]  /*11b70*/  IMAD.WIDE.U32 R2, R2, -0x326172a9, RZ ;  /* 0xcd9e8d5702027825 */ /* 0x000fc800078e00ff */
[----:B------:R-:W-:Y:S01]  /*11b80*/  IMAD.MOV.U32 R3, RZ, RZ, R73 ;  /* 0x000000ffff037224 */ /* 0x000fe200078e0049 */
[----:B------:R-:W-:Y:S02]  /*11b90*/  LOP3.LUT R249, R2, UR15, RZ, 0x3c, !PT ;  /* 0x0000000f02f97c12 */ /* 0x000fe4000f8e3cff */
[----:B--2---:R-:W-:Y:S02]  /*11ba0*/  LOP3.LUT R248, R7, UR11, RZ, 0x3c, !PT ;  /* 0x0000000b07f87c12 */ /* 0x004fe4000f8e3cff */
[----:B----4-:R-:W-:Y:S01]  /*11bb0*/  LOP3.LUT R250, R5, UR11, RZ, 0x3c, !PT ;  /* 0x0000000b05fa7c12 */ /* 0x010fe2000f8e3cff */
[----:B-1----:R-:W-:Y:S06]  /*11bc0*/  BRA `(.L_x_1499) ;  /* 0x0000000000f87947 */ /* 0x002fec0003800000 */
.L_x_1501:
[C---:B------:R-:W-:Y:S01]  /*11bd0*/  @!P0 VIADD R20, R214.reuse, 0xffffffff ;  /* 0xffffffffd6148836 */ /* 0x040fe20000000000 */
[----:B------:R-:W2:Y:S01]  /*11be0*/  LDL R169, [R1] ;  /* 0x0000000001a97983 */ /* 0x000ea20000100800 */
[----:B------:R-:W-:Y:S01]  /*11bf0*/  ISETP.GE.AND P4, PT, R215, UR14, PT ;  /* 0x0000000ed7007c0c */ /* 0x000fe2000bf86270 */
[----:B------:R-:W1:Y:S08]  /*11c00*/  @!P0 LDC.64 R16, c[0x0][0x3b8] ;  /* 0x0000ee00ff108b82 */ /* 0x000e700000000a00 */
[----:B------:R-:W3:Y:S04]  /*11c10*/  @!P0 LDC.64 R24, c[0x0][0x3b8] ;  /* 0x0000ee00ff188b82 */ /* 0x000ee80000000a00 */
[----:B------:R-:W-:Y:S04]  /*11c20*/  @!P4 VIADD R21, R214, 0xffffffff ;  /* 0xffffffffd615c836 */ /* 0x000fe80000000000 */
[----:B------:R-:W4:Y:S01]  /*11c30*/  @!P4 LDC.64 R22, c[0x0][0x3b8] ;  /* 0x0000ee00ff16cb82 */ /* 0x000f220000000a00 */
[C---:B-1----:R-:W-:Y:S07]  /*11c40*/  @!P0 IMAD.WIDE.U32 R8, R20.reuse, R16, RZ ;  /* 0x0000001014088225 */ /* 0x042fee00078e00ff */
[----:B------:R-:W1:Y:S01]  /*11c50*/  @!P0 LDC.64 R18, c[0x0][0x3b8] ;  /* 0x0000ee00ff128b82 */ /* 0x000e620000000a00 */
[----:B------:R-:W-:Y:S02]  /*11c60*/  @!P0 IMAD R9, R20, R17, R9 ;  /* 0x0000001114098224 */ /* 0x000fe400078e0209 */
[C---:B----4-:R-:W-:Y:S04]  /*11c70*/  @!P4 IMAD.WIDE.U32 R10, R21.reuse, R22, RZ ;  /* 0x00000016150ac225 */ /* 0x050fe800078e00ff */
[----:B------:R-:W-:Y:S01]  /*11c80*/  @!P4 IMAD R11, R21, R23, R11 ;  /* 0x00000017150bc224 */ /* 0x000fe200078e020b */
[----:B------:R-:W-:Y:S01]  /*11c90*/  @!P0 IADD3 R21, PT, PT, R214, -0x1, RZ ;  /* 0xffffffffd6158810 */ /* 0x000fe20007ffe0ff */
[C---:B------:R-:W-:Y:S01]  /*11ca0*/  @!P0 IMAD.SHL.U32 R22, R8.reuse, 0x40, RZ ;  /* 0x0000004008168824 */ /* 0x040fe200078e00ff */
[----:B------:R-:W-:Y:S01]  /*11cb0*/  @!P0 SHF.L.U64.HI R23, R8, 0x6, R9 ;  /* 0x0000000608178819 */ /* 0x000fe20000010209 */
[C---:B---3--:R-:W-:Y:S04]  /*11cc0*/  @!P0 IMAD.WIDE.U32 R8, R20.reuse, R24, RZ ;  /* 0x0000001814088225 */ /* 0x048fe800078e00ff */
[----:B------:R-:W-:Y:S02]  /*11cd0*/  @!P0 IMAD R9, R20, R25, R9 ;  /* 0x0000001914098224 */ /* 0x000fe400078e0209 */
[----:B------:R-:W-:Y:S01]  /*11ce0*/  @!P0 IMAD R25, R25, 0x30, RZ ;  /* 0x0000003019198824 */ /* 0x000fe200078e02ff */
[C---:B--2---:R-:W-:Y:S04]  /*11cf0*/  @!P4 LEA R28, P3, R10.reuse, R169, 0x7 ;  /* 0x000000a90a1cc211 */ /* 0x044fe800078638ff */
[----:B------:R-:W-:Y:S01]  /*11d00*/  @!P4 LEA.HI.X R27, R10, R252, R11, 0x7, P3 ;  /* 0x000000fc0a1bc211 */ /* 0x000fe200018f3c0b */
[C---:B-1----:R-:W-:Y:S01]  /*11d10*/  @!P0 IMAD.WIDE.U32 R10, R21.reuse, R18, RZ ;  /* 0x00000012150a8225 */ /* 0x042fe200078e00ff */
[C---:B------:R-:W-:Y:S03]  /*11d20*/  @!P0 LEA R22, P3, R16.reuse, R22, 0x4 ;  /* 0x0000001610168211 */ /* 0x040fe600078620ff */
[----:B------:R-:W-:Y:S01]  /*11d30*/  @!P0 IMAD R11, R21, R19, R11 ;  /* 0x00000013150b8224 */ /* 0x000fe200078e020b */
[----:B------:R-:W-:Y:S01]  /*11d40*/  @!P0 LEA.HI.X R26, R16, R23, R17, 0x4, P3 ;  /* 0x00000017101a8211 */ /* 0x000fe200018f2411 */
[----:B------:R-:W-:Y:S01]  /*11d50*/  @!P0 IMAD.SHL.U32 R23, R10, 0x40, RZ ;  /* 0x000000400a178824 */ /* 0x000fe200078e00ff */
[----:B------:R-:W-:Y:S01]  /*11d60*/  @!P0 LEA R20, P3, R22, R169, 0x1 ;  /* 0x000000a916148211 */ /* 0x000fe200078608ff */
[C---:B------:R-:W-:Y:S01]  /*11d70*/  @!P0 IMAD.SHL.U32 R16, R8.reuse, 0x40, RZ ;  /* 0x0000004008108824 */ /* 0x040fe200078e00ff */
[----:B------:R-:W-:Y:S02]  /*11d80*/  @!P0 SHF.L.U64.HI R17, R8, 0x6, R9 ;  /* 0x0000000608118819 */ /* 0x000fe40000010209 */
[-C--:B------:R-:W-:Y:S02]  /*11d90*/  @!P0 LEA.HI.X R21, R22, R252.reuse, R26, 0x1, P3 ;  /* 0x000000fc16158211 */ /* 0x080fe400018f0c1a */
[----:B------:R-:W-:Y:S01]  /*11da0*/  @!P0 SHF.L.U64.HI R11, R10, 0x6, R11 ;  /* 0x000000060a0b8819 */ /* 0x000fe2000001020b */
[----:B------:R-:W-:Y:S01]  /*11db0*/  @!P0 IMAD.WIDE.U32 R8, R24, 0x30, R16 ;  /* 0x0000003018088825 */ /* 0x000fe200078e0010 */
[C---:B------:R-:W-:Y:S04]  /*11dc0*/  @!P0 LEA R10, P3, R18.reuse, R23, 0x5 ;  /* 0x00000017120a8211 */ /* 0x040fe800078628ff */
[----:B------:R-:W-:Y:S02]  /*11dd0*/  @!P0 LEA.HI.X R18, R18, R11, R19, 0x5, P3 ;  /* 0x0000000b12128211 */ /* 0x000fe400018f2c13 */
[C---:B------:R-:W-:Y:S02]  /*11de0*/  @!P0 LEA R16, P3, R10.reuse, R169, 0x1 ;  /* 0x000000a90a108211 */ /* 0x040fe400078608ff */
        /* <DEDUP_REMOVED lines=8> */
[----:B------:R1:W-:Y:S02]  /*11e70*/  @!P4 LDGSTS.E.BYPASS.LTC128B.128 [R213+0x4000], desc[UR18][R18.64] ;  /* 0x0400000012d5cfae */ /* 0x0003e4000b981a12 */
[----:B------:R-:W-:Y:S03]  /*11e80*/  @!P0 LEA.HI.X R11, R8, R252, R9, 0x1, P3 ;  /* 0x000000fc080b8211 */ /* 0x000fe600018f0c09 */
        /* <DEDUP_REMOVED lines=18> */
.L_x_1499:
[----:B--2---:R-:W2:Y:S01]  /*11fb0*/  LDL R15, [R1+0x8] ;  /* 0x00000800010f7983 */ /* 0x004ea20000100800 */
[----:B------:R-:W-:Y:S04]  /*11fc0*/  DEPBAR.LE SB0, 0x0 ;  /* 0x000080000000791a */ /* 0x000fe80000000000 */
[----:B------:R-:W3:Y:S01]  /*11fd0*/  LDL R14, [R1+0x4] ;  /* 0x00000400010e7983 */ /* 0x000ee20000100800 */
[----:B------:R-:W-:Y:S01]  /*11fe0*/  IMAD.WIDE.U32 R6, R214, R224, RZ ;  /* 0x000000e0d6067225 */ /* 0x000fe200078e00ff */
[----:B------:R-:W-:Y:S03]  /*11ff0*/  BAR.SYNC.DEFER_BLOCKING 0x0 ;  /* 0x0000000000007b1d */ /* 0x000fe60000010000 */
[----:B------:R-:W-:Y:S01]  /*12000*/  IMAD.SHL.U32 R4, R6, 0x40, RZ ;  /* 0x0000004006047824 */ /* 0x000fe200078e00ff */
[----:B------:R-:W-:Y:S01]  /*12010*/  ISETP.GE.AND P0, PT, R215, UR14, PT ;  /* 0x0000000ed7007c0c */ /* 0x000fe2000bf06270 */
[----:B------:R-:W-:Y:S05]  /*12020*/  IMAD R7, R214, R225, R7 ;  /* 0x000000e1d6077224 */ /* 0x000fea00078e0207 */
[----:B------:R-:W-:Y:S07]  /*12030*/  SHF.L.U64.HI R5, R6, 0x6, R7 ;  /* 0x0000000606057819 */ /* 0x000fee0000010207 */
[CC--:B------:R-:W-:Y:S02]  /*12040*/  @!P0 LEA R0, P2, R224.reuse, R4.reuse, 0x4 ;  /* 0x00000004e0008211 */ /* 0x0c0fe400078420ff */
[C---:B------:R-:W-:Y:S02]  /*12050*/  @!P0 LEA R2, P1, R224.reuse, R4, 0x5 ;  /* 0x00000004e0028211 */ /* 0x040fe400078228ff */
[CCC-:B------:R-:W-:Y:S02]  /*12060*/  @!P0 LEA.HI.X R6, R224.reuse, R5.reuse, R225.reuse, 0x4, P2 ;  /* 0x00000005e0068211 */ /* 0x1c0fe400010f24e1 */
[----:B------:R-:W-:Y:S02]  /*12070*/  @!P0 LEA.HI.X R7, R224, R5, R225, 0x5, P1 ;  /* 0x00000005e0078211 */ /* 0x000fe400008f2ce1 */
[-C--:B--2---:R-:W-:Y:S02]  /*12080*/  @!P4 LEA R12, P3, R4, R15.reuse, 0x1 ;  /* 0x0000000f040cc211 */ /* 0x084fe400078608ff */
[-C--:B------:R-:W-:Y:S02]  /*12090*/  @!P0 LEA R10, P2, R0, R15.reuse, 0x1 ;  /* 0x0000000f000a8211 */ /* 0x080fe400078408ff */
[-C--:B------:R-:W-:Y:S02]  /*120a0*/  @!P0 LEA R8, P1, R2, R15.reuse, 0x1 ;  /* 0x0000000f02088211 */ /* 0x080fe400078208ff */
[-CC-:B---3--:R-:W-:Y:S01]  /*120b0*/  @!P4 LEA.HI.X R13, R4, R14.reuse, R5.reuse, 0x1, P3 ;  /* 0x0000000e040dc211 */ /* 0x188fe200018f0c05 */
[----:B------:R-:W-:Y:S01]  /*120c0*/  @!P0 IMAD.WIDE.U32 R4, R224, 0x30, R4 ;  /* 0x00000030e0048825 */ /* 0x000fe200078e0004 */
[-C--:B------:R-:W-:Y:S02]  /*120d0*/  @!P0 LEA.HI.X R11, R0, R14.reuse, R6, 0x1, P2 ;  /* 0x0000000e000b8211 */ /* 0x080fe400010f0c06 */
[-C--:B------:R-:W-:Y:S01]  /*120e0*/  @!P0 LEA.HI.X R9, R2, R14.reuse, R7, 0x1, P1 ;  /* 0x0000000e02098211 */ /* 0x080fe200008f0c07 */
[----:B------:R-:W-:Y:S01]  /*120f0*/  @!PT LDS RZ, [RZ] ;  /* 0x00000000fffff984 */ /* 0x000fe20000000800 */
[----:B------:R-:W-:Y:S01]  /*12100*/  @!PT LDS RZ, [RZ] ;  /* 0x00000000fffff984 */ /* 0x000fe20000000800 */
[----:B------:R-:W-:Y:S01]  /*12110*/  @!PT LDS RZ, [RZ] ;  /* 0x00000000fffff984 */ /* 0x000fe20000000800 */
[----:B------:R-:W-:Y:S01]  /*12120*/  @!P4 LDGSTS.E.BYPASS.LTC128B.128 [R213+0x6000], desc[UR18][R12.64] ;  /* 0x060000000cd5cfae */ /* 0x000fe2000b981a12 */
[----:B------:R-:W-:Y:S01]  /*12130*/  @!P0 IMAD R0, R225, 0x30, RZ ;  /* 0x00000030e1008824 */ /* 0x000fe200078e02ff */
[----:B------:R-:W-:Y:S03]  /*12140*/  @!P0 LEA R6, P1, R4, R15, 0x1 ;  /* 0x0000000f04068211 */ /* 0x000fe600078208ff */
[----:B------:R-:W-:Y:S03]  /*12150*/  @!P0 IMAD.IADD R0, R0, 0x1, R5 ;  /* 0x0000000100008824 */ /* 0x000fe600078e0205 */
[----:B------:R-:W-:Y:S02]  /*12160*/  @P4 STS.128 [R213+0x6000], RZ ;  /* 0x006000ffd5004388 */ /* 0x000fe40000000c00 */
[----:B------:R-:W-:Y:S06]  /*12170*/  @!P0 LEA.HI.X R7, R4, R14, R0, 0x1, P1 ;  /* 0x0000000e04078211 */ /* 0x000fec00008f0c00 */
        /* <DEDUP_REMOVED lines=33> */
[----:B------:R-:W-:Y:S01]  /*12390*/  LDSM.16.M88.4 R164, [R194+0x4000] ;  /* 0x00400000c2a4783b */ /* 0x000fe20000000200 */
[-C--:B------:R-:W-:Y:S07]  /*123a0*/  HMMA.16816.F32 R28, R60, R34.reuse, RZ ;  /* 0x000000223c1c723c */ /* 0x080fee00000018ff */
[----:B------:R-:W-:Y:S01]  /*123b0*/  LDSM.16.M88.4 R168, [R201+0x2000] ;  /* 0x00200000c9a8783b */ /* 0x000fe20000000200 */
[C---:B------:R-:W-:Y:S07]  /*123c0*/  HMMA.16816.F32 R32, R64.reuse, R34, RZ ;  /* 0x000000224020723c */ /* 0x040fee00000018ff */
[----:B------:R-:W-:Y:S01]  /*123d0*/  LDSM.16.M88.4 R172, [R194+0x4800] ;  /* 0x00480000c2ac783b */ /* 0x000fe20000000200 */
[-C--:B----4-:R-:W-:Y:S07]  /*123e0*/  HMMA.16816.F32 R36, R64, R48.reuse, RZ ;  /* 0x000000304024723c */ /* 0x090fee00000018ff */
[----:B------:R-:W-:Y:S01]  /*123f0*/  LDSM.16.M88.4 R176, [R194+0x5000] ;  /* 0x00500000c2b0783b */ /* 0x000fe20000000200 */
[C---:B------:R-:W-:Y:S07]  /*12400*/  HMMA.16816.F32 R40, R60.reuse, R48, RZ ;  /* 0x000000303c28723c */ /* 0x040fee00000018ff */
[----:B------:R-:W-:Y:S01]  /*12410*/  LDSM.16.M88.4 R180, [R202] ;  /* 0x00000000cab4783b */ /* 0x000fe20000000200 */
[-C--:B------:R-:W-:Y:S07]  /*12420*/  HMMA.16816.F32 R44, R60, R50.reuse, RZ ;  /* 0x000000323c2c723c */ /* 0x080fee00000018ff */
[----:B------:R-:W-:Y:S01]  /*12430*/  LDSM.16.M88.4 R184, [R198+0x4000] ;  /* 0x00400000c6b8783b */ /* 0x000fe20000000200 */
[C---:B------:R-:W-:Y:S07]  /*12440*/  HMMA.16816.F32 R48, R64.reuse, R50, RZ ;  /* 0x000000324030723c */ /* 0x040fee00000018ff */
[----:B------:R-:W-:Y:S01]  /*12450*/  LDSM.16.M88.4 R188, [R202+0x2000] ;  /* 0x00200000cabc783b */ /* 0x000fe20000000200 */
[-C--:B-----5:R-:W-:Y:S01]  /*12460*/  HMMA.16816.F32 R52, R64, R140.reuse, RZ ;  /* 0x0000008c4034723c */ /* 0x0a0fe200000018ff */
[----:B------:R-:W4:Y:S07]  /*12470*/  S2R R2, SR_TID.X ;  /* 0x0000000000027919 */ /* 0x000f2e0000002100 */
[C---:B------:R-:W-:Y:S08]  /*12480*/  HMMA.16816.F32 R56, R60.reuse, R140, RZ ;  /* 0x0000008c3c38723c */ /* 0x040ff000000018ff */
[-C--:B------:R-:W-:Y:S08]  /*12490*/  HMMA.16816.F32 R60, R60, R142.reuse, RZ ;  /* 0x0000008e3c3c723c */ /* 0x080ff000000018ff */
[----:B------:R-:W-:Y:S01]  /*124a0*/  HMMA.16816.F32 R64, R64, R142, RZ ;  /* 0x0000008e4040723c */ /* 0x000fe200000018ff */
[----:B------:R-:W5:Y:S07]  /*124b0*/  LDSM.16.M88.4 R140, [R199+0x5800] ;  /* 0x00580000c78c783b */ /* 0x000f6e0000000200 */
[-C--:B-1----:R-:W-:Y:S05]  /*124c0*/  HMMA.16816.F32 R4, R144, R148.reuse, R4 ;  /* 0x000000949004723c */ /* 0x082fea0000001804 */
[----:B----4-:R-:W-:Y:S03]  /*124d0*/  IMAD.SHL.U32 R2, R2, 0x2, RZ ;  /* 0x0000000202027824 */ /* 0x010fe600078e00ff */
[C---:B--2---:R-:W-:Y:S02]  /*124e0*/  HMMA.16816.F32 R8, R152.reuse, R148, R8 ;  /* 0x000000949808723c */ /* 0x044fe40000001808 */
[----:B------:R-:W-:Y:S02]  /*124f0*/  STL [R1+0x4c], R2 ;  /* 0x00004c0201007387 */ /* 0x000fe40000100800 */
[----:B------:R-:W-:Y:S04]  /*12500*/  LOP3.LUT R0, R2, 0x6, RZ, 0xc0, !PT ;  /* 0x0000000602007812 */ /* 0x000fe800078ec0ff */
[-C--:B------:R-:W-:Y:S01]  /*12510*/  HMMA.16816.F32 R12, R152, R150.reuse, R12 ;  /* 0x00000096980c723c */ /* 0x080fe2000000180c */
[----:B------:R-:W-:Y:S07]  /*12520*/  STL [R1+0xc], R0 ;  /* 0x00000c0001007387 */ /* 0x000fee0000100800 */
[C---:B------:R-:W-:Y:S01]  /*12530*/  HMMA.16816.F32 R16, R144.reuse, R150, R16 ;  /* 0x000000969010723c */ /* 0x040fe20000001810 */
[----:B------:R-:W1:Y:S07]  /*12540*/  LDSM.16.M88.4 R148, [R201] ;  /* 0x00000000c994783b */ /* 0x000e6e0000000200 */
        /* <DEDUP_REMOVED lines=9> */
[-C--:B-----5:R-:W-:Y:S08]  /*125e0*/  HMMA.16816.F32 R52, R144, R140.reuse, R52 ;  /* 0x0000008c9034723c */ /* 0x0a0ff00000001834 */
[C---:B------:R-:W-:Y:S08]  /*125f0*/  HMMA.16816.F32 R56, R152.reuse, R140, R56 ;  /* 0x0000008c9838723c */ /* 0x040ff00000001838 */
[-C--:B------:R-:W-:Y:S08]  /*12600*/  HMMA.16816.F32 R60, R152, R142.reuse, R60 ;  /* 0x0000008e983c723c */ /* 0x080ff0000000183c */
[----:B------:R-:W-:Y:S01]  /*12610*/  HMMA.16816.F32 R64, R144, R142, R64 ;  /* 0x0000008e9040723c */ /* 0x000fe20000001840 */
[----:B------:R-:W3:Y:S03]  /*12620*/  LDSM.16.M88.4 R140, [R198+0x4800] ;  /* 0x00480000c68c783b */ /* 0x000ee60000000200 */
[----:B------:R-:W-:Y:S04]  /*12630*/  IMAD R144, R214, 0x40, R0 ;  /* 0x00000040d6907824 */ /* 0x000fe800078e0200 */
[-C--:B-1----:R-:W-:Y:S05]  /*12640*/  HMMA.16816.F32 R4, R148, R164.reuse, R4 ;  /* 0x000000a49404723c */ /* 0x082fea0000001804 */
[-C--:B------:R-:W-:Y:S01]  /*12650*/  ISETP.GT.AND P5, PT, R205, R144.reuse, PT ;  /* 0x00000090cd00720c */ /* 0x080fe20003fa4270 */
[C---:B------:R-:W-:Y:S01]  /*12660*/  VIADD R75, R144.reuse, 0x1 ;  /* 0x00000001904b7836 */ /* 0x040fe20000000000 */
[----:B------:R-:W-:Y:S01]  /*12670*/  ISETP.GT.AND P2, PT, R211, R144, PT ;  /* 0x00000090d300720c */ /* 0x000fe20003f44270 */
[C---:B------:R-:W-:Y:S04]  /*12680*/  HMMA.16816.F32 R8, R168.reuse, R164, R8 ;  /* 0x000000a4a808723c */ /* 0x040fe80000001808 */
[-C--:B------:R-:W-:Y:S01]  /*12690*/  ISETP.GT.AND P3, PT, R205, R75.reuse, PT ;  /* 0x0000004bcd00720c */ /* 0x080fe20003f64270 */
[C---:B------:R-:W-:Y:S01]  /*126a0*/  VIADD R72, R144.reuse, 0x9 ;  /* 0x0000000990487836 */ /* 0x040fe20000000000 */
[-C--:B------:R-:W-:Y:S01]  /*126b0*/  ISETP.GT.AND P1, PT, R211, R75.reuse, PT ;  /* 0x0000004bd300720c */ /* 0x080fe20003f24270 */
[C---:B------:R-:W-:Y:S01]  /*126c0*/  VIADD R73, R144.reuse, 0x8 ;  /* 0x0000000890497836 */ /* 0x040fe20000000000 */
[C---:B------:R-:W-:Y:S01]  /*126d0*/  ISETP.GE.AND P6, PT, R144.reuse, R208, PT ;  /* 0x000000d09000720c */ /* 0x040fe20003fc6270 */
[-C--:B------:R-:W-:Y:S03]  /*126e0*/  HMMA.16816.F32 R12, R168, R166.reuse, R12 ;  /* 0x000000a6a80c723c */ /* 0x080fe6000000180c */
[C---:B------:R-:W-:Y:S02]  /*126f0*/  VIADD R70, R144.reuse, 0x11 ;  /* 0x0000001190467836 */ /* 0x040fe40000000000 */
[C---:B------:R-:W-:Y:S02]  /*12700*/  VIADD R71, R144.reuse, 0x10 ;  /* 0x0000001090477836 */ /* 0x040fe40000000000 */
[C---:B------:R-:W-:Y:S01]  /*12710*/  VIADD R0, R144.reuse, 0x39 ;  /* 0x0000003990007836 */ /* 0x040fe20000000000 */
[C---:B------:R-:W-:Y:S04]  /*12720*/  HMMA.16816.F32 R16, R148.reuse, R166, R16 ;  /* 0x000000a69410723c */ /* 0x040fe80000001810 */
[----:B------:R-:W-:Y:S04]  /*12730*/  VIADD R2, R144, 0x38 ;  /* 0x0000003890027836 */ /* 0x000fe80000000000 */
[-C--:B------:R-:W-:Y:S08]  /*12740*/  HMMA.16816.F32 R20, R148, R172.reuse, R20 ;  /* 0x000000ac9414723c */ /* 0x080ff00000001814 */
[C---:B------:R-:W-:Y:S08]  /*12750*/  HMMA.16816.F32 R24, R168.reuse, R172, R24 ;  /* 0x000000aca818723c */ /* 0x040ff00000001818 */
[-C--:B------:R-:W-:Y:S08]  /*12760*/  HMMA.16816.F32 R28, R168, R174.reuse, R28 ;  /* 0x000000aea81c723c */ /* 0x080ff0000000181c */
[C---:B------:R-:W-:Y:S08]  /*12770*/  HMMA.16816.F32 R32, R148.reuse, R174, R32 ;  /* 0x000000ae9420723c */ /* 0x040ff00000001820 */
[-C--:B------:R-:W-:Y:S08]  /*12780*/  HMMA.16816.F32 R36, R148, R176.reuse, R36 ;  /* 0x000000b09424723c */ /* 0x080ff00000001824 */
[C---:B------:R-:W-:Y:S01]  /*12790*/  HMMA.16816.F32 R40, R168.reuse, R176, R40 ;  /* 0x000000b0a828723c */ /* 0x040fe20000001828 */
[----:B------:R-:W4:Y:S07]  /*127a0*/  LDL R177, [R1+0x48] ;  /* 0x0000480001b17983 */ /* 0x000f2e0000100800 */
[-C--:B------:R-:W-:Y:S08]  /*127b0*/  HMMA.16816.F32 R44, R168, R178.reuse, R44 ;  /* 0x000000b2a82c723c */ /* 0x080ff0000000182c */
[C---:B------:R-:W-:Y:S08]  /*127c0*/  HMMA.16816.F32 R48, R148.reuse, R178, R48 ;  /* 0x000000b29430723c */ /* 0x040ff00000001830 */
[-C--:B--2---:R-:W-:Y:S08]  /*127d0*/  HMMA.16816.F32 R52, R148, R156.reuse, R52 ;  /* 0x0000009c9434723c */ /* 0x084ff00000001834 */
[C---:B------:R-:W-:Y:S08]  /*127e0*/  HMMA.16816.F32 R56, R168.reuse, R156, R56 ;  /* 0x0000009ca838723c */ /* 0x040ff00000001838 */
[-C--:B------:R-:W-:Y:S08]  /*127f0*/  HMMA.16816.F32 R60, R168, R158.reuse, R60 ;  /* 0x0000009ea83c723c */ /* 0x080ff0000000183c */
[----:B------:R-:W-:Y:S08]  /*12800*/  HMMA.16816.F32 R64, R148, R158, R64 ;  /* 0x0000009e9440723c */ /* 0x000ff00000001840 */
[-C--:B------:R-:W-:Y:S08]  /*12810*/  HMMA.16816.F32 R4, R180, R184.reuse, R4 ;  /* 0x000000b8b404723c */ /* 0x080ff00000001804 */
[C---:B------:R-:W-:Y:S08]  /*12820*/  HMMA.16816.F32 R8, R188.reuse, R184, R8 ;  /* 0x000000b8bc08723c */ /* 0x040ff00000001808 */
[-C--:B------:R-:W-:Y:S03]  /*12830*/  HMMA.16816.F32 R12, R188, R186.reuse, R12 ;  /* 0x000000babc0c723c */ /* 0x080fe6000000180c */
[----:B------:R-:W-:Y:S02]  /*12840*/  FSEL R168, R4, -INF , !P5 ;  /* 0xff80000004a87808 */ /* 0x000fe40006800000 */
[----:B------:R-:W-:Y:S02]  /*12850*/  FSEL R167, R5, -INF , !P3 ;  /* 0xff80000005a77808 */ /* 0x000fe40005800000 */
[----:B------:R-:W-:Y:S01]  /*12860*/  FSEL R166, R6, -INF , !P2 ;  /* 0xff80000006a67808 */ /* 0x000fe20005000000 */
[C---:B------:R-:W-:Y:S04]  /*12870*/  HMMA.16816.F32 R16, R180.reuse, R186, R16 ;  /* 0x000000bab410723c */ /* 0x040fe80000001810 */
[----:B------:R-:W-:Y:S02]  /*12880*/  FSEL R165, R7, -INF , !P1 ;  /* 0xff80000007a57808 */ /* 0x000fe40004800000 */
[-C--:B------:R-:W-:Y:S01]  /*12890*/  ISETP.GT.AND P5, PT, R210, R144.reuse, PT ;  /* 0x00000090d200720c */ /* 0x080fe20003fa4270 */
[----:B------:R-:W1:Y:S01]  /*128a0*/  LDSM.16.M88.4 R4, [R198+0x5000] ;  /* 0x00500000c604783b */ /* 0x000e620000000200 */
[----:B------:R-:W-:Y:S01]  /*128b0*/  ISETP.GT.AND P2, PT, R212, R144, PT ;  /* 0x00000090d400720c */ /* 0x000fe20003f44270 */
[-C--:B---3--:R-:W-:Y:S03]  /*128c0*/  HMMA.16816.F32 R20, R180, R140.reuse, R20 ;  /* 0x0000008cb414723c */ /* 0x088fe60000001814 */
[-C--:B------:R-:W-:Y:S02]  /*128d0*/  ISETP.GT.AND P3, PT, R210, R75.reuse, PT ;  /* 0x0000004bd200720c */ /* 0x080fe40003f64270 */
[----:B------:R-:W-:Y:S02]  /*128e0*/  ISETP.GT.AND P1, PT, R212, R75, PT ;  /* 0x0000004bd400720c */ /* 0x000fe40003f24270 */
[----:B------:R-:W-:Y:S01]  /*128f0*/  FSEL R164, R8, -INF , !P5 ;  /* 0xff80000008a47808 */ /* 0x000fe20006800000 */
[C---:B------:R-:W-:Y:S04]  /*12900*/  HMMA.16816.F32 R24, R188.reuse, R140, R24 ;  /* 0x0000008cbc18723c */ /* 0x040fe80000001818 */
[----:B------:R-:W-:Y:S02]  /*12910*/  FSEL R163, R9, -INF , !P3 ;  /* 0xff80000009a37808 */ /* 0x000fe40005800000 */
[----:B------:R-:W-:Y:S02]  /*12920*/  FSEL R162, R10, -INF , !P2 ;  /* 0xff8000000aa27808 */ /* 0x000fe40005000000 */
[----:B------:R-:W-:Y:S01]  /*12930*/  FSEL R158, R11, -INF , !P1 ;  /* 0xff8000000b9e7808 */ /* 0x000fe20004800000 */
[-C--:B------:R-:W-:Y:S01]  /*12940*/  HMMA.16816.F32 R28, R188, R142.reuse, R28 ;  /* 0x0000008ebc1c723c */ /* 0x080fe2000000181c */
[----:B------:R-:W2:Y:S01]  /*12950*/  LDSM.16.M88.4 R8, [R198+0x5800] ;  /* 0x00580000c608783b */ /* 0x000ea20000000200 */
[----:B------:R-:W-:Y:S04]  /*12960*/  DEPBAR.LE SB0, 0x0 ;  /* 0x000080000000791a */ /* 0x000fe80000000000 */
[----:B------:R-:W-:Y:S01]  /*12970*/  BAR.SYNC.DEFER_BLOCKING 0x0 ;  /* 0x0000000000007b1d */ /* 0x000fe20000010000 */
[-C--:B------:R-:W-:Y:S01]  /*12980*/  ISETP.GT.AND P3, PT, R210, R72.reuse, PT ;  /* 0x00000048d200720c */ /* 0x080fe20003f64270 */
[C---:B------:R-:W-:Y:S05]  /*12990*/  HMMA.16816.F32 R32, R180.reuse, R142, R32 ;  /* 0x0000008eb420723c */ /* 0x040fea0000001820 */
[----:B------:R-:W-:Y:S01]  /*129a0*/  FSEL R156, R13, -INF , !P3 ;  /* 0xff8000000d9c7808 */ /* 0x000fe20005800000 */
[----:B------:R-:W-:Y:S01]  /*129b0*/  VIADD R13, R144, 0x20 ;  /* 0x00000020900d7836 */ /* 0x000fe20000000000 */
[----:B------:R-:W-:Y:S02]  /*129c0*/  ISETP.GT.AND P3, PT, R205, R72, PT ;  /* 0x00000048cd00720c */ /* 0x000fe40003f64270 */
[-C--:B------:R-:W-:Y:S01]  /*129d0*/  ISETP.GT.AND P2, PT, R212, R73.reuse, PT ;  /* 0x00000049d400720c */ /* 0x080fe20003f44270 */
[-C--:B-1----:R-:W-:Y:S03]  /*129e0*/  HMMA.16816.F32 R36, R180, R4.reuse, R36 ;  /* 0x00000004b424723c */ /* 0x082fe60000001824 */
[----:B------:R-:W-:Y:S02]  /*129f0*/  FSEL R150, R17, -INF , !P3 ;  /* 0xff80000011967808 */ /* 0x000fe40005800000 */
[----:B------:R-:W-:Y:S02]  /*12a00*/  ISETP.GT.AND P3, PT, R205, R70, PT ;  /* 0x00000046cd00720c */ /* 0x000fe40003f64270 */
[----:B------:R-:W-:Y:S01]  /*12a10*/  FSEL R155, R14, -INF , !P2 ;  /* 0xff8000000e9b7808 */ /* 0x000fe20005000000 */
[C---:B------:R-:W-:Y:S04]  /*12a20*/  HMMA.16816.F32 R40, R188.reuse, R4, R40 ;  /* 0x00000004bc28723c */ /* 0x040fe80000001828 */
[----:B------:R-:W-:Y:S01]  /*12a30*/  FSEL R143, R21, -INF , !P3 ;  /* 0xff800000158f7808 */ /* 0x000fe20005800000 */
[----:B------:R-:W-:Y:S01]  /*12a40*/  VIADD R14, R144, 0x19 ;  /* 0x00000019900e7836 */ /* 0x000fe20000000000 */
[-C--:B------:R-:W-:Y:S01]  /*12a50*/  ISETP.GT.AND P5, PT, R210, R73.reuse, PT ;  /* 0x00000049d200720c */ /* 0x080fe20003fa4270 */
[----:B------:R-:W-:Y:S01]  /*12a60*/  VIADD R4, R144, 0x31 ;  /* 0x0000003190047836 */ /* 0x000fe20000000000 */
[----:B------:R-:W-:Y:S01]  /*12a70*/  ISETP.GT.AND P1, PT, R212, R72, PT ;  /* 0x00000048d400720c */ /* 0x000fe20003f24270 */
[-C--:B------:R-:W-:Y:S03]  /*12a80*/  HMMA.16816.F32 R44, R188, R6.reuse, R44 ;  /* 0x00000006bc2c723c */ /* 0x080fe6000000182c */
[----:B------:R-:W-:Y:S01]  /*12a90*/  ISETP.GT.AND P3, PT, R210, R70, PT ;  /* 0x00000046d200720c */ /* 0x000fe20003f64270 */
[----:B------:R-:W-:Y:S01]  /*12aa0*/  VIADD R5, R144, 0x30 ;  /* 0x0000003090057836 */ /* 0x000fe20000000000 */
[----:B------:R-:W-:Y:S01]  /*12ab0*/  FSEL R157, R12, -INF , !P5 ;  /* 0xff8000000c9d7808 */ /* 0x000fe20006800000 */
[C---:B------:R-:W-:Y:S01]  /*12ac0*/  VIADD R12, R144.reuse, 0x21 ;  /* 0x00000021900c7836 */ /* 0x040fe20000000000 */
[----:B------:R-:W-:Y:S01]  /*12ad0*/  FSEL R154, R15, -INF , !P1 ;  /* 0xff8000000f9a7808 */ /* 0x000fe20004800000 */
[C---:B------:R-:W-:Y:S04]  /*12ae0*/  HMMA.16816.F32 R48, R180.reuse, R6, R48 ;  /* 0x00000006b430723c */ /* 0x040fe80000001830 */
[----:B------:R-:W-:Y:S01]  /*12af0*/  FSEL R159, R25, -INF , !P3 ;  /* 0xff800000199f7808 */ /* 0x000fe20005800000 */
[C---:B------:R-:W-:Y:S01]  /*12b00*/  VIADD R15, R144.reuse, 0x18 ;  /* 0x00000018900f7836 */ /* 0x040fe20000000000 */
[-C--:B------:R-:W-:Y:S01]  /*12b10*/  ISETP.GT.AND P5, PT, R205, R73.reuse, PT ;  /* 0x00000049cd00720c */ /* 0x080fe20003fa4270 */
[C---:B------:R-:W-:Y:S01]  /*12b20*/  VIADD R6, R144.reuse, 0x29 ;  /* 0x0000002990067836 */ /* 0x040fe20000000000 */
[C---:B------:R-:W-:Y:S01]  /*12b30*/  ISETP.GT.AND P2, PT, R211.reuse, R73, PT ;  /* 0x00000049d300720c */ /* 0x040fe20003f44270 */
[-C--:B--2---:R-:W-:Y:S03]  /*12b40*/  HMMA.16816.F32 R52, R180, R8.reuse, R52 ;  /* 0x00000008b434723c */ /* 0x084fe60000001834 */
[----:B------:R-:W-:Y:S01]  /*12b50*/  ISETP.GT.AND P1, PT, R211, R72, PT ;  /* 0x00000048d300720c */ /* 0x000fe20003f24270 */
[----:B------:R-:W-:Y:S01]  /*12b60*/  VIADD R7, R144, 0x28 ;  /* 0x0000002890077836 */ /* 0x000fe20000000000 */
[----:B------:R-:W-:Y:S02]  /*12b70*/  ISETP.GT.AND P3, PT, R210, R14, PT ;  /* 0x0000000ed200720c */ /* 0x000fe40003f64270 */
[----:B------:R-:W-:Y:S01]  /*12b80*/  FSEL R153, R16, -INF , !P5 ;  /* 0xff80000010997808 */ /* 0x000fe20006800000 */
[C---:B------:R-:W-:Y:S04]  /*12b90*/  HMMA.16816.F32 R56, R188.reuse, R8, R56 ;  /* 0x00000008bc38723c */ /* 0x040fe80000001838 */
[----:B------:R-:W-:Y:S02]  /*12ba0*/  FSEL R149, R18, -INF , !P2 ;  /* 0xff80000012957808 */ /* 0x000fe40005000000 */
[----:B------:R-:W-:Y:S02]  /*12bb0*/  FSEL R148, R19, -INF , !P1 ;  /* 0xff80000013947808 */ /* 0x000fe40004800000 */
[----:B------:R-:W-:Y:S01]  /*12bc0*/  FSEL R147, R29, -INF , !P3 ;  /* 0xff8000001d937808 */ /* 0x000fe20005800000 */
[-C--:B------:R-:W-:Y:S03]  /*12bd0*/  HMMA.16816.F32 R60, R188, R10.reuse, R60 ;  /* 0x0000000abc3c723c */ /* 0x080fe6000000183c */
[-C--:B------:R-:W-:Y:S02]  /*12be0*/  ISETP.GT.AND P5, PT, R205, R71.reuse, PT ;  /* 0x00000047cd00720c */ /* 0x080fe40003fa4270 */
[CC--:B------:R-:W-:Y:S02]  /*12bf0*/  ISETP.GT.AND P2, PT, R211.reuse, R71.reuse, PT ;  /* 0x00000047d300720c */ /* 0x0c0fe40003f44270 */
[----:B------:R-:W-:Y:S01]  /*12c00*/  ISETP.GT.AND P1, PT, R211, R70, PT ;  /* 0x00000046d300720c */ /* 0x000fe20003f24270 */
[----:B------:R-:W-:Y:S04]  /*12c10*/  HMMA.16816.F32 R64, R180, R10, R64 ;  /* 0x0000000ab440723c */ /* 0x000fe80000001840 */
[----:B------:R-:W-:Y:S02]  /*12c20*/  ISETP.GT.AND P3, PT, R205, R14, PT ;  /* 0x0000000ecd00720c */ /* 0x000fe40003f64270 */
[----:B------:R-:W-:Y:S02]  /*12c30*/  FSEL R151, R20, -INF , !P5 ;  /* 0xff80000014977808 */ /* 0x000fe40006800000 */
[----:B------:R-:W-:Y:S02]  /*12c40*/  FSEL R142, R22, -INF , !P2 ;  /* 0xff800000168e7808 */ /* 0x000fe40005000000 */
[----:B------:R-:W-:Y:S02]  /*12c50*/  FSEL R141, R23, -INF , !P1 ;  /* 0xff800000178d7808 */ /* 0x000fe40004800000 */
[----:B------:R-:W-:Y:S02]  /*12c60*/  FSEL R33, R33, -INF , !P3 ;  /* 0xff80000021217808 */ /* 0x000fe40005800000 */
[-C--:B------:R-:W-:Y:S02]  /*12c70*/  ISETP.GT.AND P5, PT, R210, R71.reuse, PT ;  /* 0x00000047d200720c */ /* 0x080fe40003fa4270 */
[C---:B------:R-:W-:Y:S02]  /*12c80*/  ISETP.GT.AND P2, PT, R212.reuse, R71, PT ;  /* 0x00000047d400720c */ /* 0x040fe40003f44270 */
[----:B------:R-:W-:Y:S02]  /*12c90*/  ISETP.GT.AND P1, PT, R212, R70, PT ;  /* 0x00000046d400720c */ /* 0x000fe40003f24270 */
[----:B------:R-:W-:Y:S02]  /*12ca0*/  ISETP.GT.AND P3, PT, R205, R12, PT ;  /* 0x0000000ccd00720c */ /* 0x000fe40003f64270 */
[----:B------:R-:W-:Y:S02]  /*12cb0*/  FSEL R140, R24, -INF , !P5 ;  /* 0xff800000188c7808 */ /* 0x000fe40006800000 */
[----:B------:R-:W-:Y:S02]  /*12cc0*/  FSEL R160, R26, -INF , !P2 ;  /* 0xff8000001aa07808 */ /* 0x000fe40005000000 */
[----:B------:R-:W-:Y:S02]  /*12cd0*/  FSEL R161, R27, -INF , !P1 ;  /* 0xff8000001ba17808 */ /* 0x000fe40004800000 */
[----:B------:R-:W-:Y:S02]  /*12ce0*/  FSEL R37, R37, -INF , !P3 ;  /* 0xff80000025257808 */ /* 0x000fe40005800000 */
[-C--:B------:R-:W-:Y:S02]  /*12cf0*/  ISETP.GT.AND P5, PT, R210, R15.reuse, PT ;  /* 0x0000000fd200720c */ /* 0x080fe40003fa4270 */
[CC--:B------:R-:W-:Y:S02]  /*12d00*/  ISETP.GT.AND P2, PT, R212.reuse, R15.reuse, PT ;  /* 0x0000000fd400720c */ /* 0x0c0fe40003f44270 */
[----:B------:R-:W-:Y:S02]  /*12d10*/  ISETP.GT.AND P1, PT, R212, R14, PT ;  /* 0x0000000ed400720c */ /* 0x000fe40003f24270 */
        /* <DEDUP_REMOVED lines=47> */
[-C--:B------:R-:W-:Y:S02]  /*13010*/  ISETP.GT.AND P1, PT, R211, R4.reuse, PT ;  /* 0x00000004d300720c */ /* 0x080fe40003f24270 */
[----:B----4-:R-:W-:Y:S02]  /*13020*/  ISETP.GT.AND P3, PT, R214, R177, PT ;  /* 0x000000b1d600720c */ /* 0x010fe40003f64270 */
[----:B------:R-:W-:Y:S02]  /*13030*/  FSEL R52, R52, -INF , !P5 ;  /* 0xff80000034347808 */ /* 0x000fe40006800000 */
[----:B------:R-:W-:Y:S02]  /*13040*/  FSEL R54, R54, -INF , !P2 ;  /* 0xff80000036367808 */ /* 0x000fe40005000000 */
[----:B------:R-:W-:Y:S02]  /*13050*/  FSEL R55, R55, -INF , !P1 ;  /* 0xff80000037377808 */ /* 0x000fe40004800000 */
[-C--:B------:R-:W-:Y:S02]  /*13060*/  ISETP.GT.AND P5, PT, R210, R5.reuse, PT ;  /* 0x00000005d200720c */ /* 0x080fe40003fa4270 */
[C---:B------:R-:W-:Y:S02]  /*13070*/  ISETP.GT.AND P2, PT, R212.reuse, R5, PT ;  /* 0x00000005d400720c */ /* 0x040fe40003f44270 */
[----:B------:R-:W-:Y:S02]  /*13080*/  ISETP.GT.AND P1, PT, R212, R4, PT ;  /* 0x00000004d400720c */ /* 0x000fe40003f24270 */
        /* <DEDUP_REMOVED lines=9> */
[C---:B------:R-:W-:Y:S02]  /*13120*/  ISETP.GE.AND P1, PT, R144.reuse, R206, PT ;  /* 0x000000ce9000720c */ /* 0x040fe40003f26270 */
[C---:B------:R-:W-:Y:S02]  /*13130*/  ISETP.GE.AND P2, PT, R144.reuse, R207, PT ;  /* 0x000000cf9000720c */ /* 0x040fe40003f46270 */
[----:B------:R-:W-:Y:S01]  /*13140*/  ISETP.GE.AND P5, PT, R144, R209, PT ;  /* 0x000000d19000720c */ /* 0x000fe20003fa6270 */
[----:B------:R-:W-:Y:S01]  /*13150*/  @!UPT UIADD3 URZ, UPT, UPT, URZ, URZ, URZ ;  /* 0x000000fffffff290 */ /* 0x000fe2000fffe0ff */
[----:B------:R-:W-:Y:S11]  /*13160*/  @P3 BRA `(.L_x_1501) ;  /* 0xffffffe800983947 */ /* 0x000ff6000383ffff */
.L_x_1500:
[----:B------:R-:W-:Y:S01]  /*13170*/  ISETP.GE.AND P0, PT, R75, R206, PT ;  /* 0x000000ce4b00720c */ /* 0x000fe20003f06270 */
[----:B------:R-:W2:Y:S01]  /*13180*/  LDL.64 R172, [R1+0x30] ;  /* 0x0000300001ac7983 */ /* 0x000ea20000100a00 */
[----:B------:R-:W-:Y:S01]  /*13190*/  FSEL R24, R162, -INF , !P5 ;  /* 0xff800000a2187808 */ /* 0x000fe20006800000 */
[----:B------:R-:W-:Y:S01]  /*131a0*/  UIADD3 UR15, UPT, UPT, UR21, -0x56f99767, URZ ;  /* 0xa9066899150f7890 */ /* 0x000fe2000fffe0ff */
[----:B-1----:R-:W-:Y:S01]  /*131b0*/  FSEL R19, R167, -INF , !P0 ;  /* 0xff800000a7137808 */ /* 0x002fe20004000000 */
[----:B------:R-:W-:Y:S01]  /*131c0*/  UIADD3 UR17, UPT, UPT, UR21, -0x126145ec, URZ ;  /* 0xed9eba1415117890 */ /* 0x000fe2000fffe0ff */
[-C--:B------:R-:W-:Y:S01]  /*131d0*/  ISETP.GE.AND P0, PT, R75, R209.reuse, PT ;  /* 0x000000d14b00720c */ /* 0x080fe20003f06270 */
[----:B------:R-:W-:Y:S01]  /*131e0*/  UIADD3 UR23, UPT, UPT, UR21, 0x76cf5d0a, URZ ;  /* 0x76cf5d0a15177890 */ /* 0x000fe2000fffe0ff */
[----:B------:R-:W-:Y:S01]  /*131f0*/  FSEL R22, R164, -INF , !P6 ;  /* 0xff800000a4167808 */ /* 0x000fe20007000000 */
[----:B------:R-:W-:Y:S01]  /*13200*/  UIADD3 UR22, UPT, UPT, UR21, 0x32370b8f, URZ ;  /* 0x32370b8f15167890 */ /* 0x000fe2000fffe0ff */
[----:B------:R-:W-:Y:S01]  /*13210*/  FSEL R25, R158, -INF , !P0 ;  /* 0xff8000009e197808 */ /* 0x000fe20004000000 */
[----:B------:R-:W-:Y:S01]  /*13220*/  UIADD3 UR11, UPT, UPT, UR21, 0x646e171e, URZ ;  /* 0x646e171e150b7890 */ /* 0x000fe2000fffe0ff */
[C---:B------:R-:W-:Y:S02]  /*13230*/  ISETP.GE.AND P5, PT, R72.reuse, R208, PT ;  /* 0x000000d04800720c */ /* 0x040fe40003fa6270 */
[----:B------:R-:W-:Y:S02]  /*13240*/  ISETP.GE.AND P0, PT, R72, R209, PT ;  /* 0x000000d14800720c */ /* 0x000fe40003f06270 */
[C---:B------:R-:W-:Y:S02]  /*13250*/  ISETP.GE.AND P6, PT, R73.reuse, R206, PT ;  /* 0x000000ce4900720c */ /* 0x040fe40003fc6270 */
[----:B------:R-:W-:Y:S02]  /*13260*/  FSEL R20, R166, -INF , !P2 ;  /* 0xff800000a6147808 */ /* 0x000fe40005000000 */
[----:B------:R-:W-:Y:S02]  /*13270*/  FSEL R18, R168, -INF , !P1 ;  /* 0xff800000a8127808 */ /* 0x000fe40004800000 */
[-C--:B------:R-:W-:Y:S02]  /*13280*/  ISETP.GE.AND P2, PT, R73, R208.reuse, PT ;  /* 0x000000d04900720c */ /* 0x080fe40003f46270 */
[----:B------:R-:W-:Y:S02]  /*13290*/  FSEL R27, R156, -INF , !P5 ;  /* 0xff8000009c1b7808 */ /* 0x000fe40006800000 */
[----:B------:R-:W-:Y:S02]  /*132a0*/  FSEL R29, R154, -INF , !P0 ;  /* 0xff8000009a1d7808 */ /* 0x000fe40004000000 */
[-C--:B------:R-:W-:Y:S02]  /*132b0*/  ISETP.GE.AND P1, PT, R75, R208.reuse, PT ;  /* 0x000000d04b00720c */ /* 0x080fe40003f26270 */
[-C--:B------:R-:W-:Y:S02]  /*132c0*/  ISETP.GE.AND P5, PT, R72, R207.reuse, PT ;  /* 0x000000cf4800720c */ /* 0x080fe40003fa6270 */
[-C--:B------:R-:W-:Y:S02]  /*132d0*/  ISETP.GE.AND P0, PT, R71, R207.reuse, PT ;  /* 0x000000cf4700720c */ /* 0x080fe40003f06270 */
[----:B------:R-:W-:Y:S02]  /*132e0*/  FSEL R8, R153, -INF , !P6 ;  /* 0xff80000099087808 */ /* 0x000fe40007000000 */
[----:B------:R-:W-:Y:S02]  /*132f0*/  ISETP.GE.AND P6, PT, R71, R208, PT ;  /* 0x000000d04700720c */ /* 0x000fe40003fc6270 */
[----:B------:R-:W-:Y:S02]  /*13300*/  FSEL R26, R157, -INF , !P2 ;  /* 0xff8000009d1a7808 */ /* 0x000fe40005000000 */
[----:B------:R-:W-:Y:S02]  /*13310*/  FSEL R23, R163, -INF , !P1 ;  /* 0xff800000a3177808 */ /* 0x000fe40004800000 */
[----:B------:R-:W-:Y:S02]  /*13320*/  FSEL R17, R148, -INF , !P5 ;  /* 0xff80000094117808 */ /* 0x000fe40006800000 */
[----:B------:R-:W-:Y:S02]  /*13330*/  FSEL R157, R142, -INF , !P0 ;  /* 0xff8000008e9d7808 */ /* 0x000fe40004000000 */
[-C--:B------:R-:W-:Y:S02]  /*13340*/  ISETP.GE.AND P1, PT, R73, R207.reuse, PT ;  /* 0x000000cf4900720c */ /* 0x080fe40003f26270 */
[-C--:B------:R-:W-:Y:S02]  /*13350*/  ISETP.GE.AND P5, PT, R70, R207.reuse, PT ;  /* 0x000000cf4600720c */ /* 0x080fe40003fa6270 */
[CC--:B------:R-:W-:Y:S02]  /*13360*/  ISETP.GE.AND P0, PT, R15.reuse, R206.reuse, PT ;  /* 0x000000ce0f00720c */ /* 0x0c0fe40003f06270 */
[----:B------:R-:W-:Y:S02]  /*13370*/  FSEL R163, R140, -INF , !P6 ;  /* 0xff8000008ca37808 */ /* 0x000fe40007000000 */
[-C--:B------:R-:W-:Y:S02]  /*13380*/  ISETP.GE.AND P6, PT, R15, R207.reuse, PT ;  /* 0x000000cf0f00720c */ /* 0x080fe40003fc6270 */
[-C--:B------:R-:W-:Y:S02]  /*13390*/  ISETP.GE.AND P2, PT, R72, R206.reuse, PT ;  /* 0x000000ce4800720c */ /* 0x080fe40003f46270 */
[----:B------:R-:W-:Y:S02]  /*133a0*/  FSEL R16, R149, -INF , !P1 ;  /* 0xff80000095107808 */ /* 0x000fe40004800000 */
[----:B------:R-:W-:Y:S02]  /*133b0*/  FSEL R158, R141, -INF , !P5 ;  /* 0xff8000008d9e7808 */ /* 0x000fe40006800000 */
[----:B------:R-:W-:Y:S02]  /*133c0*/  FSEL R30, R32, -INF , !P0 ;  /* 0xff800000201e7808 */ /* 0x000fe40004000000 */
[CC--:B------:R-:W-:Y:S02]  /*133d0*/  ISETP.GE.AND P5, PT, R14.reuse, R206.reuse, PT ;  /* 0x000000ce0e00720c */ /* 0x0c0fe40003fa6270 */
[-C--:B------:R-:W-:Y:S02]  /*133e0*/  ISETP.GE.AND P0, PT, R14, R207.reuse, PT ;  /* 0x000000cf0e00720c */ /* 0x080fe40003f06270 */
[----:B------:R-:W-:Y:S02]  /*133f0*/  FSEL R149, R34, -INF , !P6 ;  /* 0xff80000022957808 */ /* 0x000fe40007000000 */
        /* <DEDUP_REMOVED lines=17> */
[----:B------:R-:W-:Y:S01]  /*13510*/  FSEL R166, R49, -INF , !P0 ;  /* 0xff80000031a67808 */ /* 0x000fe20004000000 */
[----:B------:R-:W-:Y:S01]  /*13520*/  LDSM.16.MT88.4 R36, [R197+0x6000] ;  /* 0x00600000c524783b */ /* 0x000fe20000004200 */
[----:B------:R-:W-:Y:S02]  /*13530*/  ISETP.GE.AND P3, PT, R73, R209, PT ;  /* 0x000000d14900720c */ /* 0x000fe40003f66270 */
[-C--:B------:R-:W-:Y:S02]  /*13540*/  ISETP.GE.AND P5, PT, R7, R207.reuse, PT ;  /* 0x000000cf0700720c */ /* 0x080fe40003fa6270 */
[-C--:B------:R-:W-:Y:S02]  /*13550*/  ISETP.GE.AND P0, PT, R5, R206.reuse, PT ;  /* 0x000000ce0500720c */ /* 0x080fe40003f06270 */
[----:B------:R-:W-:Y:S01]  /*13560*/  FSEL R168, R51, -INF , !P6 ;  /* 0xff80000033a87808 */ /* 0x000fe20007000000 */
[----:B------:R-:W3:Y:S01]  /*13570*/  LDL.64 R48, [R1+0x10] ;  /* 0x0000100001307983 */ /* 0x000ee20000100a00 */
[-C--:B------:R-:W-:Y:S02]  /*13580*/  ISETP.GE.AND P6, PT, R5, R207.reuse, PT ;  /* 0x000000cf0500720c */ /* 0x080fe40003fc6270 */
[----:B------:R-:W-:Y:S02]  /*13590*/  FSEL R28, R155, -INF , !P3 ;  /* 0xff8000009b1c7808 */ /* 0x000fe40005800000 */
[----:B------:R-:W-:Y:S02]  /*135a0*/  FSEL R167, R50, -INF , !P5 ;  /* 0xff80000032a77808 */ /* 0x000fe40006800000 */
[----:B------:R-:W-:Y:S01]  /*135b0*/  FSEL R229, R52, -INF , !P0 ;  /* 0xff80000034e57808 */ /* 0x000fe20004000000 */
[----:B------:R-:W4:Y:S01]  /*135c0*/  LDL.64 R50, [R1+0x20] ;  /* 0x0000200001327983 */ /* 0x000f220000100a00 */
[-C--:B------:R-:W-:Y:S02]  /*135d0*/  ISETP.GE.AND P3, PT, R71, R206.reuse, PT ;  /* 0x000000ce4700720c */ /* 0x080fe40003f66270 */
[CC--:B------:R-:W-:Y:S02]  /*135e0*/  ISETP.GE.AND P5, PT, R4.reuse, R206.reuse, PT ;  /* 0x000000ce0400720c */ /* 0x0c0fe40003fa6270 */
[-C--:B------:R-:W-:Y:S02]  /*135f0*/  ISETP.GE.AND P0, PT, R4, R207.reuse, PT ;  /* 0x000000cf0400720c */ /* 0x080fe40003f06270 */
[----:B------:R-:W-:Y:S02]  /*13600*/  FSEL R232, R54, -INF , !P6 ;  /* 0xff80000036e87808 */ /* 0x000fe40007000000 */
[----:B------:R-:W-:Y:S02]  /*13610*/  ISETP.GE.AND P6, PT, R0, R206, PT ;  /* 0x000000ce0000720c */ /* 0x000fe40003fc6270 */
[----:B------:R-:W-:Y:S02]  /*13620*/  FSEL R151, R151, -INF , !P3 ;  /* 0xff80000097977808 */ /* 0x000fe40005800000 */
[----:B------:R-:W-:Y:S02]  /*13630*/  FSEL R231, R53, -INF , !P5 ;  /* 0xff80000035e77808 */ /* 0x000fe40006800000 */
[----:B------:R-:W-:Y:S02]  /*13640*/  FSEL R235, R55, -INF , !P0 ;  /* 0xff80000037eb7808 */ /* 0x000fe40004000000 */
[----:B------:R-:W-:Y:S01]  /*13650*/  ISETP.GE.AND P3, PT, R70, R208, PT ;  /* 0x000000d04600720c */ /* 0x000fe20003f66270 */
[----:B------:R-:W-:Y:S01]  /*13660*/  LDSM.16.MT88.4 R52, [R193+0x6000] ;  /* 0x00600000c134783b */ /* 0x000fe20000004200 */
[C---:B------:R-:W-:Y:S02]  /*13670*/  ISETP.GE.AND P5, PT, R2.reuse, R206, PT ;  /* 0x000000ce0200720c */ /* 0x040fe40003fa6270 */
[-C--:B------:R-:W-:Y:S02]  /*13680*/  ISETP.GE.AND P0, PT, R2, R207.reuse, PT ;  /* 0x000000cf0200720c */ /* 0x080fe40003f06270 */
[----:B------:R-:W-:Y:S02]  /*13690*/  FSEL R217, R65, -INF , !P6 ;  /* 0xff80000041d97808 */ /* 0x000fe40007000000 */
[----:B------:R-:W-:Y:S02]  /*136a0*/  ISETP.GE.AND P6, PT, R15, R208, PT ;  /* 0x000000d00f00720c */ /* 0x000fe40003fc6270 */
[----:B------:R-:W-:Y:S02]  /*136b0*/  FSEL R216, R64, -INF , !P5 ;  /* 0xff80000040d87808 */ /* 0x000fe40006800000 */
[----:B------:R-:W-:Y:S02]  /*136c0*/  FSEL R218, R66, -INF , !P0 ;  /* 0xff80000042da7808 */ /* 0x000fe40004000000 */
[----:B------:R-:W-:Y:S01]  /*136d0*/  FSEL R162, R159, -INF , !P3 ;  /* 0xff8000009fa27808 */ /* 0x000fe20005800000 */
[----:B------:R-:W-:Y:S01]  /*136e0*/  IMAD.SHL.U32 R159, R214, 0x2, RZ ;  /* 0x00000002d69f7824 */ /* 0x000fe200078e00ff */
[----:B------:R-:W-:Y:S02]  /*136f0*/  ISETP.GE.AND P1, PT, R70, R206, PT ;  /* 0x000000ce4600720c */ /* 0x000fe40003f26270 */
[----:B------:R-:W-:Y:S02]  /*13700*/  ISETP.GE.AND P5, PT, R0, R207, PT ;  /* 0x000000cf0000720c */ /* 0x000fe40003fa6270 */
[-C--:B------:R-:W-:Y:S02]  /*13710*/  ISETP.GE.AND P0, PT, R15, R209.reuse, PT ;  /* 0x000000d10f00720c */ /* 0x080fe40003f06270 */
[-C--:B------:R-:W-:Y:S02]  /*13720*/  ISETP.GE.AND P3, PT, R14, R209.reuse, PT ;  /* 0x000000d10e00720c */ /* 0x080fe40003f66270 */
[----:B------:R-:W-:Y:S02]  /*13730*/  FSEL R152, R152, -INF , !P6 ;  /* 0xff80000098987808 */ /* 0x000fe40007000000 */
[-C--:B------:R-:W-:Y:S02]  /*13740*/  ISETP.GE.AND P6, PT, R12, R208.reuse, PT ;  /* 0x000000d00c00720c */ /* 0x080fe40003fc6270 */
[----:B------:R-:W-:Y:S02]  /*13750*/  FSEL R155, R143, -INF , !P1 ;  /* 0xff8000008f9b7808 */ /* 0x000fe40004800000 */
[----:B------:R-:W-:Y:S02]  /*13760*/  FSEL R219, R67, -INF , !P5 ;  /* 0xff80000043db7808 */ /* 0x000fe40006800000 */
[----:B------:R-:W-:Y:S02]  /*13770*/  FSEL R154, R146, -INF , !P0 ;  /* 0xff800000929a7808 */ /* 0x000fe40004000000 */
[----:B------:R-:W-:Y:S02]  /*13780*/  FSEL R156, R145, -INF , !P3 ;  /* 0xff800000919c7808 */ /* 0x000fe40005800000 */
[-C--:B------:R-:W-:Y:S02]  /*13790*/  ISETP.GE.AND P1, PT, R70, R209.reuse, PT ;  /* 0x000000d14600720c */ /* 0x080fe40003f26270 */
[-C--:B------:R-:W-:Y:S02]  /*137a0*/  ISETP.GE.AND P5, PT, R14, R208.reuse, PT ;  /* 0x000000d00e00720c */ /* 0x080fe40003fa6270 */
[CC--:B------:R-:W-:Y:S02]  /*137b0*/  ISETP.GE.AND P0, PT, R7.reuse, R208.reuse, PT ;  /* 0x000000d00700720c */ /* 0x0c0fe40003f06270 */
        /* <DEDUP_REMOVED lines=8> */
[----:B------:R-:W-:Y:S02]  /*13840*/  ISETP.GE.AND P5, PT, R12, R209, PT ;  /* 0x000000d10c00720c */ /* 0x000fe40003fa6270 */
[----:B------:R-:W-:Y:S02]  /*13850*/  ISETP.GE.AND P0, PT, R4, R208, PT ;  /* 0x000000d00400720c */ /* 0x000fe40003f06270 */
[C---:B------:R-:W-:Y:S02]  /*13860*/  ISETP.GT.AND P3, PT, R210.reuse, R2, PT ;  /* 0x00000002d200720c */ /* 0x040fe40003f64270 */
[----:B------:R-:W-:Y:S02]  /*13870*/  FSEL R179, R47, -INF , !P6 ;  /* 0xff8000002fb37808 */ /* 0x000fe40007000000 */
[----:B------:R-:W-:Y:S02]  /*13880*/  ISETP.GT.AND P6, PT, R210, R0, PT ;  /* 0x00000000d200720c */ /* 0x000fe40003fc4270 */
[----:B------:R-:W-:Y:S02]  /*13890*/  FSEL R186, R42, -INF , !P1 ;  /* 0xff8000002aba7808 */ /* 0x000fe40004800000 */
[----:B------:R-:W-:Y:S02]  /*138a0*/  FSEL R189, R43, -INF , !P5 ;  /* 0xff8000002bbd7808 */ /* 0x000fe40006800000 */
[----:B------:R-:W-:Y:S01]  /*138b0*/  FSEL R60, R60, -INF , !P3 ;  /* 0xff8000003c3c7808 */ /* 0x000fe20005800000 */
[----:B------:R-:W5:Y:S01]  /*138c0*/  LDL.64 R42, [R1+0x40] ;  /* 0x00004000012a7983 */ /* 0x000f620000100a00 */
[----:B------:R-:W-:Y:S02]  /*138d0*/  FSEL R240, R57, -INF , !P0 ;  /* 0xff80000039f07808 */ /* 0x000fe40004000000 */
[-C--:B------:R-:W-:Y:S02]  /*138e0*/  ISETP.GE.AND P3, PT, R2, R208.reuse, PT ;  /* 0x000000d00200720c */ /* 0x080fe40003f66270 */
[----:B------:R-:W-:Y:S02]  /*138f0*/  FSEL R61, R61, -INF , !P6 ;  /* 0xff8000003d3d7808 */ /* 0x000fe40007000000 */
[----:B------:R-:W-:Y:S02]  /*13900*/  ISETP.GE.AND P0, PT, R0, R208, PT ;  /* 0x000000d00000720c */ /* 0x000fe40003f06270 */
[----:B------:R-:W-:Y:S02]  /*13910*/  FSEL R220, R60, -INF , !P3 ;  /* 0xff8000003cdc7808 */ /* 0x000fe40005800000 */
[----:B------:R-:W-:Y:S02]  /*13920*/  FSEL R223, R61, -INF , !P0 ;  /* 0xff8000003ddf7808 */ /* 0x000fe40004000000 */
[----:B------:R-:W-:Y:S01]  /*13930*/  FMNMX3.FTZ R10, R3, R18, R19, !PT ;  /* 0x00000012030a7276 */ /* 0x000fe20007810013 */
[----:B------:R-:W3:Y:S01]  /*13940*/  LDL.64 R60, [R1+0x38] ;  /* 0x00003800013c7983 */ /* 0x000ee20000100a00 */
        /* <DEDUP_REMOVED lines=15> */
[-C--:B------:R-:W-:Y:S01]  /*13a40*/  ISETP.GE.AND P2, PT, R71, R209.reuse, PT ;  /* 0x000000d14700720c */ /* 0x080fe20003f46270 */
[----:B------:R-:W1:Y:S01]  /*13a50*/  SHFL.BFLY PT, R10, R73, 0x2, 0x1f ;  /* 0x0c401f00490a7f89 */ /* 0x000e6200000e0000 */
[-C--:B------:R-:W-:Y:S02]  /*13a60*/  ISETP.GE.AND P1, PT, R5, R208.reuse, PT ;  /* 0x000000d00500720c */ /* 0x080fe40003f26270 */
[----:B------:R-:W-:Y:S05]  /*13a70*/  FSEL R160, R160, -INF , !P2 ;  /* 0xff800000a0a07808 */ /* 0x000fea0005000000 */
[----:B------:R-:W1:Y:S01]  /*13a80*/  SHFL.BFLY PT, R11, R72, 0x2, 0x1f ;  /* 0x0c401f00480b7f89 */ /* 0x000e6200000e0000 */
[-C--:B------:R-:W-:Y:S02]  /*13a90*/  ISETP.GE.AND P2, PT, R13, R208.reuse, PT ;  /* 0x000000d00d00720c */ /* 0x080fe40003f46270 */
[----:B------:R-:W-:Y:S02]  /*13aa0*/  ISETP.GE.AND P5, PT, R5, R209, PT ;  /* 0x000000d10500720c */ /* 0x000fe40003fa6270 */
[----:B------:R-:W-:Y:S02]  /*13ab0*/  FSEL R183, R40, -INF , !P2 ;  /* 0xff80000028b77808 */ /* 0x000fe40005000000 */
[----:B------:R-:W-:Y:S02]  /*13ac0*/  ISETP.GE.AND P2, PT, R6, R208, PT ;  /* 0x000000d00600720c */ /* 0x000fe40003f46270 */
[----:B------:R-:W-:Y:S02]  /*13ad0*/  FMNMX3.FTZ R6, R69, R22, R23, !PT ;  /* 0x0000001645067276 */ /* 0x000fe40007810017 */
[----:B------:R-:W-:Y:S02]  /*13ae0*/  FSEL R174, R45, -INF , !P2 ;  /* 0xff8000002dae7808 */ /* 0x000fe40005000000 */
[----:B------:R-:W-:Y:S02]  /*13af0*/  FMNMX3.FTZ R6, R6, R26, R27, !PT ;  /* 0x0000001a06067276 */ /* 0x000fe4000781001b */
[----:B------:R-:W-:Y:S02]  /*13b00*/  FSEL R236, R56, -INF , !P1 ;  /* 0xff80000038ec7808 */ /* 0x000fe40004800000 */
[----:B------:R-:W-:Y:S02]  /*13b10*/  FMNMX3.FTZ R6, R6, R163, R162, !PT ;  /* 0x000000a306067276 */ /* 0x000fe400078100a2 */
[----:B------:R-:W-:Y:S02]  /*13b20*/  ISETP.GT.AND P3, PT, R212, R0, PT ;  /* 0x00000000d400720c */ /* 0x000fe40003f64270 */
[----:B-1----:R-:W-:Y:S02]  /*13b30*/  FMNMX.FTZ R73, R73, R10, !PT ;  /* 0x0000000a49497209 */ /* 0x002fe40007810000 */
[----:B------:R-:W-:Y:S02]  /*13b40*/  FMNMX3.FTZ R6, R6, R152, R153, !PT ;  /* 0x0000009806067276 */ /* 0x000fe40007810099 */
[----:B------:R-:W-:Y:S01]  /*13b50*/  FMNMX.FTZ R72, R72, R11, !PT ;  /* 0x0000000b48487209 */ /* 0x000fe20007810000 */
[----:B------:R-:W1:Y:S01]  /*13b60*/  SHFL.BFLY PT, R5, R73, 0x1, 0x1f ;  /* 0x0c201f0049057f89 */ /* 0x000e6200000e0000 */
[----:B------:R-:W-:Y:S02]  /*13b70*/  FMNMX3.FTZ R6, R6, R183, R185, !PT ;  /* 0x000000b706067276 */ /* 0x000fe400078100b9 */
[----:B------:R-:W-:Y:S05]  /*13b80*/  FSEL R63, R63, -INF , !P3 ;  /* 0xff8000003f3f7808 */ /* 0x000fea0005800000 */
[----:B------:R-:W1:Y:S01]  /*13b90*/  SHFL.BFLY PT, R7, R72, 0x1, 0x1f ;  /* 0x0c201f0048077f89 */ /* 0x000e6200000e0000 */
[----:B------:R-:W-:Y:S02]  /*13ba0*/  FMNMX3.FTZ R6, R6, R170, R174, !PT ;  /* 0x000000aa06067276 */ /* 0x000fe400078100ae */
[-C--:B------:R-:W-:Y:S02]  /*13bb0*/  ISETP.GE.AND P2, PT, R4, R209.reuse, PT ;  /* 0x000000d10400720c */ /* 0x080fe40003f46270 */
[----:B------:R-:W-:Y:S02]  /*13bc0*/  FMNMX3.FTZ R6, R6, R236, R240, !PT ;  /* 0x000000ec06067276 */ /* 0x000fe400078100f0 */
[----:B------:R-:W-:Y:S02]  /*13bd0*/  FSEL R241, R59, -INF , !P2 ;  /* 0xff8000003bf17808 */ /* 0x000fe40005000000 */
[----:B------:R-:W-:Y:S02]  /*13be0*/  FMNMX3.FTZ R6, R6, R220, R223, !PT ;  /* 0x000000dc06067276 */ /* 0x000fe400078100df */
[----:B------:R-:W-:Y:S02]  /*13bf0*/  FMNMX3.FTZ R4, R74, R24, R25, !PT ;  /* 0x000000184a047276 */ /* 0x000fe40007810019 */
[----:B------:R-:W-:Y:S01]  /*13c00*/  ISETP.GT.AND P6, PT, R212, R2, PT ;  /* 0x00000002d400720c */ /* 0x000fe20003fc4270 */
[----:B------:R-:W1:Y:S01]  /*13c10*/  SHFL.BFLY PT, R71, R6, 0x2, 0x1f ;  /* 0x0c401f0006477f89 */ /* 0x000e6200000e0000 */
[----:B------:R-:W-:Y:S02]  /*13c20*/  ISETP.GE.AND P1, PT, R2, R209, PT ;  /* 0x000000d10200720c */ /* 0x000fe40003f26270 */
[----:B------:R-:W-:Y:S02]  /*13c30*/  FMNMX3.FTZ R2, R4, R28, R29, !PT ;  /* 0x0000001c04027276 */ /* 0x000fe4000781001d */
[----:B--2---:R-:W-:Y:S02]  /*13c40*/  LOP3.LUT R4, R159, UR21, R173, 0x96, !PT ;  /* 0x000000159f047c12 */ /* 0x004fe4000f8e96ad */
[----:B-1----:R-:W-:Y:S02]  /*13c50*/  FMNMX.FTZ R73, R73, R5, !PT ;  /* 0x0000000549497209 */ /* 0x002fe40007810000 */
[----:B------:R-:W-:Y:S01]  /*13c60*/  FMNMX3.FTZ R2, R2, R160, R161, !PT ;  /* 0x000000a002027276 */ /* 0x000fe200078100a1 */
[----:B------:R-:W-:Y:S01]  /*13c70*/  IMAD.WIDE.U32 R4, R4, -0x326172a9, RZ ;  /* 0xcd9e8d5704047825 */ /* 0x000fe200078e00ff */
[----:B------:R-:W-:Y:S02]  /*13c80*/  FMNMX.FTZ R72, R72, R7, !PT ;  /* 0x0000000748487209 */ /* 0x000fe40007810000 */
[C---:B------:R-:W-:Y:S01]  /*13c90*/  FSETP.NEU.FTZ.AND P3, PT, R73.reuse, -INF , PT ;  /* 0xff8000004900780b */ /* 0x040fe20003f7d000 */
[----:B------:R-:W-:Y:S01]  /*13ca0*/  FMUL.FTZ R141, R73, UR4 ;  /* 0x00000004498d7c20 */ /* 0x000fe20008410000 */
[C---:B------:R-:W-:Y:S01]  /*13cb0*/  FSETP.NEU.FTZ.AND P2, PT, R72.reuse, -INF , PT ;  /* 0xff8000004800780b */ /* 0x040fe20003f5d000 */
[----:B------:R-:W-:Y:S01]  /*13cc0*/  FMUL.FTZ R142, R72, UR4 ;  /* 0x00000004488e7c20 */ /* 0x000fe20008410000 */
[----:B------:R-:W-:Y:S02]  /*13cd0*/  FMNMX3.FTZ R2, R2, R154, R156, !PT ;  /* 0x0000009a02027276 */ /* 0x000fe4000781009c */
[----:B------:R-:W-:Y:S02]  /*13ce0*/  FSEL R141, R141, RZ, P3 ;  /* 0x000000ff8d8d7208 */ /* 0x000fe40001800000 */
[----:B------:R-:W-:Y:S02]  /*13cf0*/  FSEL R142, R142, RZ, P2 ;  /* 0x000000ff8e8e7208 */ /* 0x000fe40001000000 */
[----:B------:R-:W-:Y:S01]  /*13d00*/  ISETP.GE.AND P0, PT, R0, R209, PT ;  /* 0x000000d10000720c */ /* 0x000fe20003f06270 */
[----:B------:R-:W-:Y:S01]  /*13d10*/  FFMA.FTZ R8, R8, UR4, -R141 ;  /* 0x0000000408087c23 */ /* 0x000fe2000801088d */
[----:B------:R-:W-:Y:S01]  /*13d20*/  FMNMX.FTZ R71, R6, R71, !PT ;  /* 0x0000004706477209 */ /* 0x000fe20007810000 */
[--C-:B------:R-:W-:Y:S01]  /*13d30*/  FFMA.FTZ R7, R16, UR4, -R142.reuse ;  /* 0x0000000410077c23 */ /* 0x100fe2000801088e */
[----:B------:R-:W-:Y:S01]  /*13d40*/  LOP3.LUT R6, R5, R249, RZ, 0x3c, !PT ;  /* 0x000000f905067212 */ /* 0x000fe200078e3cff */
[----:B------:R1:W-:Y:S01]  /*13d50*/  MUFU.EX2 R246, R8 ;  /* 0x0000000800f67308 */ /* 0x0003e20000000800 */
[----:B------:R-:W-:Y:S01]  /*13d60*/  FMNMX3.FTZ R0, R2, R186, R189, !PT ;  /* 0x000000ba02007276 */ /* 0x000fe200078100bd */
[----:B------:R-:W-:Y:S01]  /*13d70*/  FFMA.FTZ R9, R9, UR4, -R141 ;  /* 0x0000000409097c23 */ /* 0x000fe2000801088d */
[----:B------:R-:W-:Y:S01]  /*13d80*/  LOP3.LUT R5, R5, R251, RZ, 0x3c, !PT ;  /* 0x000000fb05057212 */ /* 0x000fe200078e3cff */
[----:B------:R-:W-:Y:S01]  /*13d90*/  FFMA.FTZ R10, R17, UR4, -R142 ;  /* 0x00000004110a7c23 */ /* 0x000fe2000801088e */
[----:B------:R-:W-:Y:S01]  /*13da0*/  LOP3.LUT R11, R4, R250, RZ, 0x3c, !PT ;  /* 0x000000fa040b7212 */ /* 0x000fe200078e3cff */
[----:B------:R-:W2:Y:S01]  /*13db0*/  SHFL.BFLY PT, R13, R71, 0x1, 0x1f ;  /* 0x0c201f00470d7f89 */ /* 0x000ea200000e0000 */
[----:B------:R-:W-:Y:S03]  /*13dc0*/  FSEL R62, R62, -INF , !P6 ;  /* 0xff8000003e3e7808 */ /* 0x000fe60007000000 */
[----:B------:R-:W2:Y:S01]  /*13dd0*/  MUFU.EX2 R247, R9 ;  /* 0x0000000900f77308 */ /* 0x000ea20000000800 */
[----:B------:R-:W-:Y:S02]  /*13de0*/  FMNMX3.FTZ R0, R0, R175, R179, !PT ;  /* 0x000000af00007276 */ /* 0x000fe400078100b3 */
[----:B------:R-:W-:Y:S02]  /*13df0*/  FSEL R237, R58, -INF , !P5 ;  /* 0xff8000003aed7808 */ /* 0x000fe40006800000 */
[----:B------:R-:W-:Y:S02]  /*13e00*/  FSEL R75, R62, -INF , !P1 ;  /* 0xff8000003e4b7808 */ /* 0x000fe40004800000 */
[----:B------:R-:W-:Y:S03]  /*13e10*/  FSEL R140, R63, -INF , !P0 ;  /* 0xff8000003f8c7808 */ /* 0x000fe60004000000 */
[----:B------:R2:W-:Y:S01]  /*13e20*/  MUFU.EX2 R245, R7 ;  /* 0x0000000700f57308 */ /* 0x0005e20000000800 */
[----:B-1----:R-:W-:Y:S01]  /*13e30*/  LOP3.LUT R8, R4, R248, RZ, 0x3c, !PT ;  /* 0x000000f804087212 */ /* 0x002fe200078e3cff */
[----:B------:R-:W-:Y:S01]  /*13e40*/  IMAD.WIDE.U32 R4, R5, -0x2daee0ad, RZ ;  /* 0xd2511f5305047825 */ /* 0x000fe200078e00ff */
[----:B------:R-:W-:Y:S04]  /*13e50*/  FMNMX3.FTZ R0, R0, R237, R241, !PT ;  /* 0x000000ed00007276 */ /* 0x000fe800078100f1 */
[----:B------:R-:W-:Y:S03]  /*13e60*/  FMNMX3.FTZ R0, R0, R75, R140, !PT ;  /* 0x0000004b00007276 */ /* 0x000fe6000781008c */
[----:B------:R1:W1:Y:S01]  /*13e70*/  MUFU.EX2 R244, R10 ;  /* 0x0000000a00f47308 */ /* 0x0002620000000800 */
[----:B--2---:R-:W-:Y:S01]  /*13e80*/  F2FP.F16.F32.PACK_AB R146, R247, R246 ;  /* 0x000000f6f792723e */ /* 0x004fe200000000ff */
[----:B------:R-:W-:Y:S01]  /*13e90*/  IMAD.WIDE.U32 R8, R8, -0x2daee0ad, RZ ;  /* 0xd2511f5308087825 */ /* 0x000fe200078e00ff */
[----:B------:R-:W2:Y:S02]  /*13ea0*/  SHFL.BFLY PT, R2, R0, 0x2, 0x1f ;  /* 0x0c401f0000027f89 */ /* 0x000ea400000e0000 */
[----:B------:R-:W-:Y:S01]  /*13eb0*/  FMNMX.FTZ R71, R71, R13, !PT ;  /* 0x0000000d47477209 */ /* 0x000fe20007810000 */
[----:B------:R-:W-:Y:S03]  /*13ec0*/  IMAD.WIDE.U32 R6, R6, -0x2daee0ad, RZ ;  /* 0xd2511f5306067825 */ /* 0x000fe600078e00ff */
[C---:B------:R-:W-:Y:S01]  /*13ed0*/  FSETP.NEU.FTZ.AND P1, PT, R71.reuse, -INF , PT ;  /* 0xff8000004700780b */ /* 0x040fe20003f3d000 */
[----:B------:R-:W-:Y:S01]  /*13ee0*/  FMUL.FTZ R143, R71, UR4 ;  /* 0x00000004478f7c20 */ /* 0x000fe20008410000 */
[----:B------:R-:W-:Y:S04]  /*13ef0*/  LOP3.LUT R9, R6, UR22, R9, 0x96, !PT ;  /* 0x0000001606097c12 */ /* 0x000fe8000f8e9609 */
[----:B------:R-:W-:Y:S01]  /*13f00*/  FSEL R143, R143, RZ, P1 ;  /* 0x000000ff8f8f7208 */ /* 0x000fe20000800000 */
[----:B-1----:R-:W-:Y:S01]  /*13f10*/  FFMA.FTZ R10, R18, UR4, -R141 ;  /* 0x00000004120a7c23 */ /* 0x002fe2000801088d */
[----:B------:R-:W-:Y:S01]  /*13f20*/  F2FP.F16.F32.PACK_AB R147, R244, R245 ;  /* 0x000000f5f493723e */ /* 0x000fe200000000ff */
[----:B------:R-:W-:Y:S02]  /*13f30*/  IMAD.WIDE.U32 R32, R9, -0x326172a9, RZ ;  /* 0xcd9e8d5709207825 */ /* 0x000fe400078e00ff */
[----:B------:R1:W-:Y:S01]  /*13f40*/  MUFU.EX2 R243, R10 ;  /* 0x0000000a00f37308 */ /* 0x0003e20000000800 */
[----:B--2---:R-:W-:Y:S05]  /*13f50*/  FMNMX.FTZ R0, R0, R2, !PT ;  /* 0x0000000200007209 */ /* 0x004fea0007810000 */
[----:B------:R-:W2:Y:S02]  /*13f60*/  SHFL.BFLY PT, R2, R0, 0x1, 0x1f ;  /* 0x0c201f0000027f89 */ /* 0x000ea400000e0000 */
[----:B--2---:R-:W-:Y:S01]  /*13f70*/  FMNMX.FTZ R70, R0, R2, !PT ;  /* 0x0000000200467209 */ /* 0x004fe20007810000 */
[----:B------:R-:W-:Y:S03]  /*13f80*/  FFMA.FTZ R0, R23, UR4, -R143 ;  /* 0x0000000417007c23 */ /* 0x000fe6000801088f */
[C---:B------:R-:W-:Y:S01]  /*13f90*/  FSETP.NEU.FTZ.AND P0, PT, R70.reuse, -INF , PT ;  /* 0xff8000004600780b */ /* 0x040fe20003f1d000 */
[----:B------:R-:W-:Y:S01]  /*13fa0*/  FMUL.FTZ R148, R70, UR4 ;  /* 0x0000000446947c20 */ /* 0x000fe20008410000 */
[----:B------:R-:W-:Y:S04]  /*13fb0*/  MUFU.EX2 R233, R0 ;  /* 0x0000000000e97308 */ /* 0x000fe80000000800 */
[----:B------:R-:W-:Y:S05]  /*13fc0*/  FSEL R148, R148, RZ, P0 ;  /* 0x000000ff94947208 */ /* 0x000fea0000000000 */
[--C-:B------:R-:W-:Y:S01]  /*13fd0*/  FFMA.FTZ R140, R140, UR4, -R148.reuse ;  /* 0x000000048c8c7c23 */ /* 0x100fe20008010894 */
[--C-:B------:R-:W-:Y:S01]  /*13fe0*/  FFMA.FTZ R75, R75, UR4, -R148.reuse ;  /* 0x000000044b4b7c23 */ /* 0x100fe20008010894 */
[----:B------:R-:W-:Y:S04]  /*13ff0*/  FFMA.FTZ R2, R24, UR4, -R148 ;  /* 0x0000000418027c23 */ /* 0x000fe80008010894 */
[----:B------:R-:W-:Y:S01]  /*14000*/  MUFU.EX2 R230, R2 ;  /* 0x0000000200e67308 */ /* 0x000fe20000000800 */
[----:B-----5:R-:W-:Y:S01]  /*14010*/  LOP3.LUT R12, R42, UR23, R7, 0x96, !PT ;  /* 0x000000172a0c7c12 */ /* 0x020fe2000f8e9607 */
[----:B------:R-:W-:Y:S04]  /*14020*/  IMAD.WIDE.U32 R6, R11, -0x2daee0ad, RZ ;  /* 0xd2511f530b067825 */ /* 0x000fe800078e00ff */
[----:B------:R-:W-:Y:S03]  /*14030*/  IMAD.WIDE.U32 R14, R12, -0x326172a9, RZ ;  /* 0xcd9e8d570c0e7825 */ /* 0x000fe600078e00ff */
[----:B-1----:R-:W-:Y:S02]  /*14040*/  LOP3.LUT R10, R14, UR8, R33, 0x96, !PT ;  /* 0x000000080e0a7c12 */ /* 0x002fe4000f8e9621 */
[----:B---3--:R-:W-:Y:S03]  /*14050*/  LOP3.LUT R11, R60, UR23, R5, 0x96, !PT ;  /* 0x000000173c0b7c12 */ /* 0x008fe6000f8e9605 */
[----:B------:R-:W-:Y:S01]  /*14060*/  IMAD.WIDE.U32 R58, R10, -0x2daee0ad, RZ ;  /* 0xd2511f530a3a7825 */ /* 0x000fe200078e00ff */
[----:B------:R-:W-:Y:S03]  /*14070*/  LOP3.LUT R5, R4, UR22, R7, 0x96, !PT ;  /* 0x0000001604057c12 */ /* 0x000fe6000f8e9607 */
[----:B------:R-:W-:Y:S01]  /*14080*/  FFMA.FTZ R4, R19, UR4, -R141 ;  /* 0x0000000413047c23 */ /* 0x000fe2000801088d */
[----:B----4-:R-:W-:Y:S01]  /*14090*/  LOP3.LUT R7, R50, UR9, R15, 0x96, !PT ;  /* 0x0000000932077c12 */ /* 0x010fe2000f8e960f */
[----:B------:R-:W-:Y:S02]  /*140a0*/  IMAD.WIDE.U32 R14, R11, -0x326172a9, RZ ;  /* 0xcd9e8d570b0e7825 */ /* 0x000fe400078e00ff */
[----:B------:R1:W2:Y:S02]  /*140b0*/  MUFU.EX2 R242, R4 ;  /* 0x0000000400f27308 */ /* 0x0002a40000000800 */
[----:B------:R-:W-:Y:S01]  /*140c0*/  IMAD.WIDE.U32 R40, R5, -0x326172a9, RZ ;  /* 0xcd9e8d5705287825 */ /* 0x000fe200078e00ff */
[----:B------:R-:W-:Y:S03]  /*140d0*/  LOP3.LUT R9, R48, UR9, R15, 0x96, !PT ;  /* 0x0000000930097c12 */ /* 0x000fe6000f8e960f */
[--C-:B------:R-:W-:Y:S01]  /*140e0*/  FFMA.FTZ R5, R21, UR4, -R142.reuse ;  /* 0x0000000415057c23 */ /* 0x100fe2000801088e */
[----:B------:R-:W-:Y:S03]  /*140f0*/  IMAD.WIDE.U32 R16, R7, -0x2daee0ad, RZ ;  /* 0xd2511f5307107825 */ /* 0x000fe600078e00ff */
[----:B------:R-:W-:Y:S01]  /*14100*/  MUFU.EX2 R239, R5 ;  /* 0x0000000500ef7308 */ /* 0x000fe20000000800 */
[----:B------:R-:W-:Y:S01]  /*14110*/  IMAD.WIDE.U32 R12, R9, -0x2daee0ad, RZ ;  /* 0xd2511f53090c7825 */ /* 0x000fe200078e00ff */
[----:B------:R-:W-:Y:S02]  /*14120*/  LOP3.LUT R7, R16, UR15, R59, 0x96, !PT ;  /* 0x0000000f10077c12 */ /* 0x000fe4000f8e963b */
[----:B------:R-:W-:Y:S02]  /*14130*/  LOP3.LUT R11, R8, UR17, R17, 0x96, !PT ;  /* 0x00000011080b7c12 */ /* 0x000fe4000f8e9611 */
[----:B------:R-:W-:Y:S01]  /*14140*/  LOP3.LUT R8, R6, UR17, R13, 0x96, !PT ;  /* 0x0000001106087c12 */ /* 0x000fe2000f8e960d */
[----:B------:R-:W-:Y:S04]  /*14150*/  IMAD.WIDE.U32 R6, R7, -0x326172a9, RZ ;  /* 0xcd9e8d5707067825 */ /* 0x000fe800078e00ff */
[----:B-1----:R-:W-:Y:S01]  /*14160*/  FFMA.FTZ R4, R20, UR4, -R142 ;  /* 0x0000000414047c23 */ /* 0x002fe2000801088e */
[----:B--2---:R-:W-:Y:S01]  /*14170*/  F2FP.F16.F32.PACK_AB R144, R242, R243 ;  /* 0x000000f3f290723e */ /* 0x004fe200000000ff */
[----:B------:R-:W-:Y:S02]  /*14180*/  IMAD.WIDE.U32 R44, R11, -0x326172a9, RZ ;  /* 0xcd9e8d570b2c7825 */ /* 0x000fe400078e00ff */
[----:B------:R1:W2:Y:S01]  /*14190*/  MUFU.EX2 R238, R4 ;  /* 0x0000000400ee7308 */ /* 0x0002a20000000800 */
[----:B------:R-:W-:Y:S01]  /*141a0*/  PRMT R13, R6, 0x7773, RZ ;  /* 0x00007773060d7816 */ /* 0x000fe200000000ff */
[----:B------:R-:W-:Y:S01]  /*141b0*/  IMAD.MOV.U32 R11, RZ, RZ, R6 ;  /* 0x000000ffff0b7224 */ /* 0x000fe200078e0006 */
[----:B------:R-:W-:Y:S01]  /*141c0*/  LOP3.LUT R0, R44, UR6, R7, 0x96, !PT ;  /* 0x000000062c007c12 */ /* 0x000fe2000f8e9607 */
[----:B------:R-:W-:Y:S01]  /*141d0*/  IMAD.WIDE.U32 R56, R8, -0x326172a9, RZ ;  /* 0xcd9e8d5708387825 */ /* 0x000fe200078e00ff */
[----:B------:R-:W-:Y:S05]  /*141e0*/  LOP3.LUT R44, R32, UR7, R45, 0x96, !PT ;  /* 0x00000007202c7c12 */ /* 0x000fea000f8e962d */
[----:B------:R-:W-:Y:S03]  /*141f0*/  IMAD.WIDE.U32 R44, R44, -0x2daee0ad, RZ ;  /* 0xd2511f532c2c7825 */ /* 0x000fe600078e00ff */
[----:B------:R-:W-:Y:S02]  /*14200*/  PRMT R62, R44, 0x7773, RZ ;  /* 0x000077732c3e7816 */ /* 0x000fe400000000ff */
[----:B-1----:R-:W-:Y:S02]  /*14210*/  LOP3.LUT R4, R14, UR8, R41, 0x96, !PT ;  /* 0x000000080e047c12 */ /* 0x002fe4000f8e9629 */
[----:B------:R-:W-:Y:S02]  /*14220*/  PRMT R14, R6, 0x7771, RZ ;  /* 0x00007771060e7816 */ /* 0x000fe400000000ff */
[----:B--2---:R-:W-:Y:S01]  /*14230*/  F2FP.F16.F32.PACK_AB R145, R239, R238 ;  /* 0x000000eeef91723e */ /* 0x004fe200000000ff */
[----:B------:R-:W-:Y:S04]  /*14240*/  IMAD.WIDE.U32 R46, R4, -0x2daee0ad, RZ ;  /* 0xd2511f53042e7825 */ /* 0x000fe800078e00ff */
[----:B------:R-:W-:Y:S02]  /*14250*/  FFMA.FTZ R4, R22, UR4, -R143 ;  /* 0x0000000416047c23 */ /* 0x000fe4000801088f */
[----:B------:R-:W1:Y:S01]  /*14260*/  LDSM.16.MT88.4 R20, [R192+0x6000] ;  /* 0x00600000c014783b */ /* 0x000e620000004200 */
[----:B------:R-:W-:Y:S01]  /*14270*/  LOP3.LUT R58, R58, UR11, R45, 0x96, !PT ;  /* 0x0000000b3a3a7c12 */ /* 0x000fe2000f8e962d */
[----:B------:R2:W3:Y:S01]  /*14280*/  MUFU.EX2 R234, R4 ;  /* 0x0000000400ea7308 */ /* 0x0004e20000000800 */
[----:B------:R-:W-:Y:S09]  /*14290*/  FFMA.FTZ R45, R151, UR4, -R141 ;  /* 0x00000004972d7c23 */ /* 0x000ff2000801088d */
[----:B------:R-:W-:Y:S01]  /*142a0*/  MUFU.EX2 R184, R45 ;  /* 0x0000002d00b87308 */ /* 0x000fe20000000800 */
[----:B--2---:R-:W-:Y:S02]  /*142b0*/  LOP3.LUT R4, R12, UR15, R47, 0x96, !PT ;  /* 0x0000000f0c047c12 */ /* 0x004fe4000f8e962f */
[----:B------:R-:W-:Y:S01]  /*142c0*/  PRMT R12, R6, 0x7772, RZ ;  /* 0x00007772060c7816 */ /* 0x000fe200000000ff */
[----:B------:R-:W-:Y:S01]  /*142d0*/  FFMA.FTZ R6, R25, UR4, -R148 ;  /* 0x0000000419067c23 */ /* 0x000fe20008010894 */
[----:B---3--:R-:W-:Y:S01]  /*142e0*/  F2FP.F16.F32.PACK_AB R64, R233, R234 ;  /* 0x000000eae940723e */ /* 0x008fe200000000ff */
[----:B------:R-:W-:Y:S01]  /*142f0*/  IMAD.WIDE.U32 R4, R4, -0x326172a9, RZ ;  /* 0xcd9e8d5704047825 */ /* 0x000fe200078e00ff */
[----:B------:R-:W-:Y:S03]  /*14300*/  PRMT R12, R12, 0x5410, R13 ;  /* 0x000054100c0c7816 */ /* 0x000fe6000000000d */
[----:B------:R2:W3:Y:S01]  /*14310*/  MUFU.EX2 R228, R6 ;  /* 0x0000000600e47308 */ /* 0x0004e20000000800 */
[----:B------:R-:W-:Y:S01]  /*14320*/  IMAD.MOV.U32 R7, RZ, RZ, R4 ;  /* 0x000000ffff077224 */ /* 0x000fe200078e0004 */
[C---:B------:R-:W-:Y:S02]  /*14330*/  PRMT R10, R4.reuse, 0x7771, RZ ;  /* 0x00007771040a7816 */ /* 0x040fe400000000ff */
[C---:B------:R-:W-:Y:S02]  /*14340*/  PRMT R9, R4.reuse, 0x7773, RZ ;  /* 0x0000777304097816 */ /* 0x040fe400000000ff */
[----:B------:R-:W-:Y:S02]  /*14350*/  PRMT R8, R4, 0x7772, RZ ;  /* 0x0000777204087816 */ /* 0x000fe400000000ff */
[----:B------:R-:W-:Y:S01]  /*14360*/  LOP3.LUT R4, R7, 0xff, RZ, 0xc0, !PT ;  /* 0x000000ff07047812 */ /* 0x000fe200078ec0ff */
[----:B------:R-:W-:Y:S01]  /*14370*/  FFMA.FTZ R7, R27, UR4, -R143 ;  /* 0x000000041b077c23 */ /* 0x000fe2000801088f */
[----:B------:R-:W-:Y:S02]  /*14380*/  PRMT R67, R8, 0x5410, R9 ;  /* 0x0000541008437816 */ /* 0x000fe40000000009 */
[----:B------:R-:W-:Y:S01]  /*14390*/  PRMT R66, R4, 0x5410, R10 ;  /* 0x0000541004427816 */ /* 0x000fe2000000000a */
[----:B------:R4:W-:Y:S01]  /*143a0*/  MUFU.EX2 R226, R7 ;  /* 0x0000000700e27308 */ /* 0x0009e20000000800 */
[----:B------:R-:W-:Y:S01]  /*143b0*/  LOP3.LUT R4, R0, 0xffff, RZ, 0xc0, !PT ;  /* 0x0000ffff00047812 */ /* 0x000fe200078ec0ff */
[----:B--2---:R-:W-:Y:S01]  /*143c0*/  FFMA.FTZ R6, R26, UR4, -R143 ;  /* 0x000000041a067c23 */ /* 0x004fe2000801088f */
[----:B------:R-:W-:Y:S02]  /*143d0*/  LOP3.LUT R8, R0, 0xff, RZ, 0xc0, !PT ;  /* 0x000000ff00087812 */ /* 0x000fe400078ec0ff */
[----:B------:R-:W-:Y:S05]  /*143e0*/  LOP3.LUT R2, R56, UR6, R5, 0x96, !PT ;  /* 0x0000000638027c12 */ /* 0x000fea000f8e9605 */
[----:B------:R2:W-:Y:S01]  /*143f0*/  MUFU.EX2 R227, R6 ;  /* 0x0000000600e37308 */ /* 0x0005e20000000800 */
[----:B------:R-:W-:Y:S02]  /*14400*/  LOP3.LUT R5, R11, 0xff, RZ, 0xc0, !PT ;  /* 0x000000ff0b057812 */ /* 0x000fe400078ec0ff */
[----:B------:R-:W-:Y:S02]  /*14410*/  SHF.R.U32.HI R9, RZ, 0x18, R0 ;  /* 0x00000018ff097819 */ /* 0x000fe40000011600 */
[----:B------:R-:W-:Y:S02]  /*14420*/  PRMT R14, R5, 0x5410, R14 ;  /* 0x00005410050e7816 */ /* 0x000fe4000000000e */
[----:B------:R-:W-:Y:S02]  /*14430*/  PRMT R5, R0, 0x7632, R5 ;  /* 0x0000763200057816 */ /* 0x000fe40000000005 */
[C---:B------:R-:W-:Y:S02]  /*14440*/  LOP3.LUT R0, R2.reuse, 0xffff, RZ, 0xc0, !PT ;  /* 0x0000ffff02007812 */ /* 0x040fe400078ec0ff */
[----:B----4-:R-:W-:Y:S02]  /*14450*/  LOP3.LUT R7, R2, 0xff, RZ, 0xc0, !PT ;  /* 0x000000ff02077812 */ /* 0x010fe400078ec0ff */
[----:B---3--:R-:W-:Y:S02]  /*14460*/  F2FP.F16.F32.PACK_AB R65, R228, R230 ;  /* 0x000000e6e441723e */ /* 0x008fe400000000ff */
[----:B------:R-:W-:Y:S02]  /*14470*/  LOP3.LUT R67, R67, 0xff00ff, RZ, 0xc0, !PT ;  /* 0x00ff00ff43437812 */ /* 0x000fe400078ec0ff */
[----:B--2---:R-:W-:Y:S02]  /*14480*/  SHF.R.U32.HI R6, RZ, 0x8, R4 ;  /* 0x00000008ff067819 */ /* 0x004fe40000011604 */
[----:B------:R-:W-:Y:S02]  /*14490*/  LOP3.LUT R4, R5, 0xff, RZ, 0xc0, !PT ;  /* 0x000000ff05047812 */ /* 0x000fe400078ec0ff */
[----:B------:R-:W-:Y:S01]  /*144a0*/  PRMT R8, R8, 0x5410, R6 ;  /* 0x0000541008087816 */ /* 0x000fe20000000006 */
[----:B------:R-:W-:Y:S01]  /*144b0*/  FFMA.FTZ R6, R28, UR4, -R148 ;  /* 0x000000041c067c23 */ /* 0x000fe20008010894 */
[----:B------:R-:W-:Y:S02]  /*144c0*/  SHF.R.U32.HI R5, RZ, 0x8, R0 ;  /* 0x00000008ff057819 */ /* 0x000fe40000011600 */
[----:B------:R-:W-:Y:S01]  /*144d0*/  FSEL R0, R73, RZ, P3 ;  /* 0x000000ff49007208 */ /* 0x000fe20001800000 */
[----:B------:R2:W-:Y:S01]  /*144e0*/  MUFU.EX2 R222, R6 ;  /* 0x0000000600de7308 */ /* 0x0005e20000000800 */
[----:B------:R-:W-:Y:S02]  /*144f0*/  PRMT R10, R4, 0x5410, R9 ;  /* 0x00005410040a7816 */ /* 0x000fe40000000009 */
[----:B------:R-:W-:Y:S02]  /*14500*/  PRMT R4, R2, 0x7632, R4 ;  /* 0x0000763202047816 */ /* 0x000fe40000000004 */
[----:B------:R-:W-:Y:S01]  /*14510*/  PRMT R9, R7, 0x5410, R5 ;  /* 0x0000541007097816 */ /* 0x000fe20000000005 */
[----:B------:R-:W-:Y:S01]  /*14520*/  FFMA.FTZ R5, R29, UR4, -R148 ;  /* 0x000000041d057c23 */ /* 0x000fe20008010894 */
[----:B------:R-:W-:Y:S02]  /*14530*/  LOP3.LUT R4, R4, 0xff, RZ, 0xc0, !PT ;  /* 0x000000ff04047812 */ /* 0x000fe400078ec0ff */
[--C-:B------:R-:W-:Y:S01]  /*14540*/  HSET2.LE.AND R67, R67, R204.reuse, PT ;  /* 0x000000cc43437233 */ /* 0x100fe20003803000 */
[----:B------:R3:W-:Y:S01]  /*14550*/  MUFU.EX2 R221, R5 ;  /* 0x0000000500dd7308 */ /* 0x0007e20000000800 */
[--C-:B------:R-:W-:Y:S02]  /*14560*/  HSET2.LE.AND R66, R66, R204.reuse, PT ;  /* 0x000000cc42427233 */ /* 0x100fe40003803000 */
[----:B------:R-:W-:Y:S02]  /*14570*/  LOP3.LUT R56, R40, UR7, R57, 0x96, !PT ;  /* 0x0000000728387c12 */ /* 0x000fe4000f8e9639 */
[----:B--2---:R-:W-:Y:S01]  /*14580*/  SHF.R.U32.HI R6, RZ, 0x18, R2 ;  /* 0x00000018ff067819 */ /* 0x004fe20000011602 */
[----:B------:R-:W-:Y:S01]  /*14590*/  FADD.FTZ R2, -R0, R3 ;  /* 0x0000000300027221 */ /* 0x000fe20000010100 */
[----:B------:R-:W-:Y:S01]  /*145a0*/  FSEL R0, R72, RZ, P2 ;  /* 0x000000ff48007208 */ /* 0x000fe20001000000 */
[----:B------:R-:W-:Y:S01]  /*145b0*/  IMAD.WIDE.U32 R56, R56, -0x2daee0ad, RZ ;  /* 0xd2511f5338387825 */ /* 0x000fe200078e00ff */
[----:B------:R-:W-:Y:S02]  /*145c0*/  FSEL R3, R71, RZ, P1 ;  /* 0x000000ff47037208 */ /* 0x000fe40000800000 */
[----:B------:R-:W-:Y:S01]  /*145d0*/  PRMT R7, R4, 0x5410, R6 ;  /* 0x0000541004077816 */ /* 0x000fe20000000006 */
[----:B------:R-:W-:Y:S01]  /*145e0*/  FADD.FTZ R0, -R0, R68 ;  /* 0x0000004400007221 */ /* 0x000fe20000010100 */
[----:B------:R-:W-:Y:S01]  /*145f0*/  FMUL.FTZ R4, R2, UR4 ;  /* 0x0000000402047c20 */ /* 0x000fe20008410000 */
[----:B------:R-:W-:Y:S01]  /*14600*/  FADD.FTZ R2, -R3, R69 ;  /* 0x0000004503027221 */ /* 0x000fe20000010100 */
[----:B---3--:R-:W-:Y:S01]  /*14610*/  FSEL R5, R70, RZ, P0 ;  /* 0x000000ff46057208 */ /* 0x008fe20000000000 */
[----:B------:R-:W-:Y:S01]  /*14620*/  FMUL.FTZ R0, R0, UR4 ;  /* 0x0000000400007c20 */ /* 0x000fe20008410000 */
[----:B------:R2:W3:Y:S01]  /*14630*/  MUFU.EX2 R69, R4 ;  /* 0x0000000400457308 */ /* 0x0004e20000000800 */
[----:B------:R-:W-:Y:S02]  /*14640*/  LOP3.LUT R6, R12, 0xff00ff, RZ, 0xc0, !PT ;  /* 0x00ff00ff0c067812 */ /* 0x000fe400078ec0ff */
[----:B------:R-:W-:Y:S01]  /*14650*/  FADD.FTZ R3, -R5, R74 ;  /* 0x0000004a05037221 */ /* 0x000fe20000010100 */
[----:B------:R-:W-:Y:S02]  /*14660*/  PRMT R59, R56, 0x7773, RZ ;  /* 0x00007773383b7816 */ /* 0x000fe400000000ff */
[--C-:B------:R-:W-:Y:S04]  /*14670*/  HSET2.LE.AND R5, R6, R204.reuse, PT ;  /* 0x000000cc06057233 */ /* 0x100fe80003803000 */
[----:B------:R4:W5:Y:S01]  /*14680*/  MUFU.EX2 R68, R0 ;  /* 0x0000000000447308 */ /* 0x0009620000000800 */
[--C-:B------:R-:W-:Y:S02]  /*14690*/  HSET2.LE.AND R6, R8, R204.reuse, PT ;  /* 0x000000cc08067233 */ /* 0x100fe40003803000 */
[----:B------:R-:W-:Y:S02]  /*146a0*/  LOP3.LUT R147, R147, R5, RZ, 0xc0, !PT ;  /* 0x0000000593937212 */ /* 0x000fe400078ec0ff */
[--C-:B------:R-:W-:Y:S02]  /*146b0*/  HSET2.LE.AND R5, R9, R204.reuse, PT ;  /* 0x000000cc09057233 */ /* 0x100fe40003803000 */
[----:B------:R-:W-:Y:S02]  /*146c0*/  LOP3.LUT R144, R144, R6, RZ, 0xc0, !PT ;  /* 0x0000000690907212 */ /* 0x000fe400078ec0ff */
[--C-:B--2---:R-:W-:Y:S01]  /*146d0*/  HSET2.LE.AND R4, R14, R204.reuse, PT ;  /* 0x000000cc0e047233 */ /* 0x104fe20003803000 */
[C---:B---3--:R-:W-:Y:S01]  /*146e0*/  FMUL.FTZ R16, R69.reuse, R88 ;  /* 0x0000005845107220 */ /* 0x048fe20000410000 */
[--C-:B------:R-:W-:Y:S01]  /*146f0*/  HSET2.LE.AND R6, R7, R204.reuse, PT ;  /* 0x000000cc07067233 */ /* 0x100fe20003803000 */
[C---:B------:R-:W-:Y:S01]  /*14700*/  FMUL.FTZ R17, R69.reuse, R89 ;  /* 0x0000005945117220 */ /* 0x040fe20000410000 */
[----:B------:R-:W-:Y:S01]  /*14710*/  LOP3.LUT R64, R64, R5, RZ, 0xc0, !PT ;  /* 0x0000000540407212 */ /* 0x000fe200078ec0ff */
[C---:B------:R-:W-:Y:S01]  /*14720*/  FMUL.FTZ R5, R69.reuse, R77 ;  /* 0x0000004d45057220 */ /* 0x040fe20000410000 */
[----:B------:R-:W-:Y:S01]  /*14730*/  LOP3.LUT R146, R146, R4, RZ, 0xc0, !PT ;  /* 0x0000000492927212 */ /* 0x000fe200078ec0ff */
[----:B------:R-:W-:Y:S01]  /*14740*/  FMUL.FTZ R32, R69, R104 ;  /* 0x0000006845207220 */ /* 0x000fe20000410000 */
[----:B----4-:R-:W-:Y:S01]  /*14750*/  FMUL.FTZ R0, R2, UR4 ;  /* 0x0000000402007c20 */ /* 0x010fe20008410000 */
[--C-:B------:R-:W-:Y:S01]  /*14760*/  HSET2.LE.AND R4, R10, R204.reuse, PT ;  /* 0x000000cc0a047233 */ /* 0x100fe20003803000 */
[C---:B-----5:R-:W-:Y:S01]  /*14770*/  FMUL.FTZ R7, R68.reuse, R79 ;  /* 0x0000004f44077220 */ /* 0x060fe20000410000 */
[----:B------:R-:W-:Y:S01]  /*14780*/  LOP3.LUT R65, R65, R6, RZ, 0xc0, !PT ;  /* 0x0000000641417212 */ /* 0x000fe200078ec0ff */
[----:B------:R2:W3:Y:S01]  /*14790*/  MUFU.EX2 R2, R0 ;  /* 0x0000000000027308 */ /* 0x0004e20000000800 */
[C---:B------:R-:W-:Y:S01]  /*147a0*/  FMUL.FTZ R6, R68.reuse, R78 ;  /* 0x0000004e44067220 */ /* 0x040fe20000410000 */
[----:B------:R-:W-:Y:S01]  /*147b0*/  LOP3.LUT R145, R145, R4, RZ, 0xc0, !PT ;  /* 0x0000000491917212 */ /* 0x000fe200078ec0ff */
[----:B------:R-:W-:Y:S01]  /*147c0*/  FMUL.FTZ R4, R69, R76 ;  /* 0x0000004c45047220 */ /* 0x000fe20000410000 */
[----:B------:R-:W-:Y:S01]  /*147d0*/  F2FP.F16.F32.PACK_AB R8, R221, R222 ;  /* 0x000000dedd08723e */ /* 0x000fe200000000ff */
[----:B------:R-:W4:Y:S01]  /*147e0*/  LDSM.16.MT88.4 R76, [R196+0x6000] ;  /* 0x00600000c44c783b */ /* 0x000f220000004200 */
[C---:B------:R-:W-:Y:S01]  /*147f0*/  FMUL.FTZ R18, R68.reuse, R90 ;  /* 0x0000005a44127220 */ /* 0x040fe20000410000 */
[----:B------:R-:W-:Y:S01]  /*14800*/  FMUL.FTZ R19, R68, R91 ;  /* 0x0000005b44137220 */ /* 0x000fe20000410000 */
[----:B------:R-:W-:Y:S01]  /*14810*/  LOP3.LUT R67, R8, R67, RZ, 0xc0, !PT ;  /* 0x0000004308437212 */ /* 0x000fe200078ec0ff */
[----:B------:R-:W-:Y:S01]  /*14820*/  FMUL.FTZ R33, R69, R105 ;  /* 0x0000006945217220 */ /* 0x000fe20000410000 */
[-C--:B-1----:R-:W-:Y:S05]  /*14830*/  HMMA.16816.F32 R4, R144, R20.reuse, R4 ;  /* 0x000000149004723c */ /* 0x082fea0000001804 */
[C---:B------:R-:W-:Y:S01]  /*14840*/  FMUL.FTZ R34, R68.reuse, R106 ;  /* 0x0000006a44227220 */ /* 0x040fe20000410000 */
[----:B------:R-:W-:Y:S01]  /*14850*/  FMUL.FTZ R35, R68, R107 ;  /* 0x0000006b44237220 */ /* 0x000fe20000410000 */
[----:B--2---:R-:W-:Y:S01]  /*14860*/  FMUL.FTZ R0, R3, UR4 ;  /* 0x0000000403007c20 */ /* 0x004fe20008410000 */
[----:B------:R-:W-:Y:S01]  /*14870*/  F2FP.F16.F32.PACK_AB R3, R226, R227 ;  /* 0x000000e3e203723e */ /* 0x000fe200000000ff */
[C---:B---3--:R-:W-:Y:S01]  /*14880*/  FMUL.FTZ R8, R2.reuse, R80 ;  /* 0x0000005002087220 */ /* 0x048fe20000410000 */
[C---:B------:R-:W-:Y:S01]  /*14890*/  FMUL.FTZ R9, R2.reuse, R81 ;  /* 0x0000005102097220 */ /* 0x040fe20000410000 */
[C---:B------:R-:W-:Y:S01]  /*148a0*/  FMUL.FTZ R13, R2.reuse, R85 ;  /* 0x00000055020d7220 */ /* 0x040fe20000410000 */
[----:B------:R-:W-:Y:S01]  /*148b0*/  LOP3.LUT R66, R3, R66, RZ, 0xc0, !PT ;  /* 0x0000004203427212 */ /* 0x000fe200078ec0ff */
[----:B------:R-:W1:Y:S01]  /*148c0*/  MUFU.EX2 R0, R0 ;  /* 0x0000000000007308 */ /* 0x000e620000000800 */
[----:B------:R-:W-:Y:S01]  /*148d0*/  FMUL.FTZ R12, R2, R84 ;  /* 0x00000054020c7220 */ /* 0x000fe20000410000 */
[----:B------:R-:W-:Y:S01]  /*148e0*/  FFMA.FTZ R3, R30, UR4, -R141 ;  /* 0x000000041e037c23 */ /* 0x000fe2000801088d */
[C---:B------:R-:W-:Y:S01]  /*148f0*/  FMUL.FTZ R24, R2.reuse, R96 ;  /* 0x0000006002187220 */ /* 0x040fe20000410000 */
[C---:B------:R-:W-:Y:S01]  /*14900*/  FMUL.FTZ R25, R2.reuse, R97 ;  /* 0x0000006102197220 */ /* 0x040fe20000410000 */
[C---:B------:R-:W-:Y:S01]  /*14910*/  FMUL.FTZ R28, R2.reuse, R100 ;  /* 0x00000064021c7220 */ /* 0x040fe20000410000 */
[C---:B------:R-:W-:Y:S01]  /*14920*/  FMUL.FTZ R29, R2.reuse, R101 ;  /* 0x00000065021d7220 */ /* 0x040fe20000410000 */
[C---:B------:R-:W-:Y:S03]  /*14930*/  FMUL.FTZ R40, R2.reuse, R112 ;  /* 0x0000007002287220 */ /* 0x040fe60000410000 */
[----:B------:R-:W-:Y:S01]  /*14940*/  MUFU.EX2 R191, R3 ;  /* 0x0000000300bf7308 */ /* 0x000fe20000000800 */
[----:B------:R-:W-:Y:S01]  /*14950*/  FMUL.FTZ R41, R2, R113 ;  /* 0x0000007102297220 */ /* 0x000fe20000410000 */
[----:B------:R-:W-:Y:S01]  /*14960*/  IMAD.MOV.U32 R106, RZ, RZ, R60 ;  /* 0x000000ffff6a7224 */ /* 0x000fe200078e003c */
[C---:B------:R-:W-:Y:S01]  /*14970*/  PRMT R60, R44.reuse, 0x7771, RZ ;  /* 0x000077712c3c7816 */ /* 0x040fe200000000ff */
[----:B------:R-:W-:Y:S01]  /*14980*/  IMAD.MOV.U32 R107, RZ, RZ, R61 ;  /* 0x000000ffff6b7224 */ /* 0x000fe200078e003d */
[----:B------:R-:W-:Y:S01]  /*14990*/  PRMT R61, R44, 0x7772, RZ ;  /* 0x000077722c3d7816 */ /* 0x000fe200000000ff */
[----:B------:R-:W-:Y:S02]  /*149a0*/  IMAD.MOV.U32 R97, RZ, RZ, R49 ;  /* 0x000000ffff617224 */ /* 0x000fe400078e0031 */
[----:B------:R-:W-:Y:S01]  /*149b0*/  FMUL.FTZ R45, R2, R117 ;  /* 0x00000075022d7220 */ /* 0x000fe20000410000 */
[----:B------:R-:W-:Y:S02]  /*149c0*/  IMAD.MOV.U32 R49, RZ, RZ, R44 ;  /* 0x000000ffff317224 */ /* 0x000fe400078e002c */
[C---:B-1----:R-:W-:Y:S01]  /*149d0*/  FMUL.FTZ R10, R0.reuse, R82 ;  /* 0x00000052000a7220 */ /* 0x042fe20000410000 */
[C---:B------:R-:W-:Y:S01]  /*149e0*/  FMUL.FTZ R11, R0.reuse, R83 ;  /* 0x00000053000b7220 */ /* 0x040fe20000410000 */
[C---:B------:R-:W-:Y:S01]  /*149f0*/  FMUL.FTZ R14, R0.reuse, R86 ;  /* 0x00000056000e7220 */ /* 0x040fe20000410000 */
[C---:B------:R-:W-:Y:S01]  /*14a00*/  FMUL.FTZ R15, R0.reuse, R87 ;  /* 0x00000057000f7220 */ /* 0x040fe20000410000 */
[----:B------:R-:W-:Y:S01]  /*14a10*/  PRMT R84, R61, 0x5410, R62 ;  /* 0x000054103d547816 */ /* 0x000fe2000000003e */
[----:B------:R-:W-:Y:S02]  /*14a20*/  IMAD.MOV.U32 R105, RZ, RZ, R97 ;  /* 0x000000ffff697224 */ /* 0x000fe400078e0061 */
[----:B------:R-:W-:Y:S01]  /*14a30*/  FMUL.FTZ R30, R0, R102 ;  /* 0x00000066001e7220 */ /* 0x000fe20000410000 */
[----:B------:R-:W-:Y:S01]  /*14a40*/  FFMA.FTZ R44, R155, UR4, -R141 ;  /* 0x000000049b2c7c23 */ /* 0x000fe2000801088d */
[C---:B------:R-:W-:Y:S03]  /*14a50*/  HMMA.16816.F32 R8, R64.reuse, R20, R8 ;  /* 0x000000144008723c */ /* 0x040fe60000001808 */
[----:B------:R1:W-:Y:S01]  /*14a60*/  MUFU.EX2 R182, R44 ;  /* 0x0000002c00b67308 */ /* 0x0003e20000000800 */
[C---:B------:R-:W-:Y:S01]  /*14a70*/  FMUL.FTZ R20, R69.reuse, R92 ;  /* 0x0000005c45147220 */ /* 0x040fe20000410000 */
[----:B------:R-:W-:Y:S01]  /*14a80*/  FMUL.FTZ R21, R69, R93 ;  /* 0x0000005d45157220 */ /* 0x000fe20000410000 */
[----:B------:R-:W-:Y:S02]  /*14a90*/  IMAD.MOV.U32 R96, RZ, RZ, R48 ;  /* 0x000000ffff607224 */ /* 0x000fe400078e0030 */
[----:B------:R-:W-:Y:S01]  /*14aa0*/  FFMA.FTZ R48, R157, UR4, -R142 ;  /* 0x000000049d307c23 */ /* 0x000fe2000801088e */
[-C--:B------:R-:W-:Y:S04]  /*14ab0*/  HMMA.16816.F32 R12, R64, R22.reuse, R12 ;  /* 0x00000016400c723c */ /* 0x080fe8000000180c */
[----:B------:R2:W-:Y:S01]  /*14ac0*/  MUFU.EX2 R181, R48 ;  /* 0x0000003000b57308 */ /* 0x0005e20000000800 */
[----:B------:R-:W-:Y:S01]  /*14ad0*/  IMAD.MOV.U32 R104, RZ, RZ, R96 ;  /* 0x000000ffff687224 */ /* 0x000fe200078e0060 */
[----:B------:R-:W-:Y:S01]  /*14ae0*/  PRMT R89, R56, 0x7771, RZ ;  /* 0x0000777138597816 */ /* 0x000fe200000000ff */
[----:B------:R-:W-:Y:S01]  /*14af0*/  IMAD.MOV.U32 R101, RZ, RZ, R173 ;  /* 0x000000ffff657224 */ /* 0x000fe200078e00ad */
[----:B------:R-:W-:Y:S01]  /*14b00*/  SHF.R.U32.HI R80, RZ, 0x18, R58 ;  /* 0x00000018ff507819 */ /* 0x000fe2000001163a */
[C---:B------:R-:W-:Y:S04]  /*14b10*/  HMMA.16816.F32 R16, R144.reuse, R22, R16 ;  /* 0x000000169010723c */ /* 0x040fe80000001810 */
[C---:B------:R-:W-:Y:S01]  /*14b20*/  FMUL.FTZ R22, R68.reuse, R94 ;  /* 0x0000005e44167220 */ /* 0x040fe20000410000 */
[C---:B------:R-:W-:Y:S01]  /*14b30*/  FMUL.FTZ R23, R68.reuse, R95 ;  /* 0x0000005f44177220 */ /* 0x040fe20000410000 */
[----:B------:R-:W-:Y:S02]  /*14b40*/  IMAD.MOV.U32 R94, RZ, RZ, R50 ;  /* 0x000000ffff5e7224 */ /* 0x000fe400078e0032 */
[C---:B------:R-:W-:Y:S01]  /*14b50*/  FMUL.FTZ R50, R68.reuse, R122 ;  /* 0x0000007a44327220 */ /* 0x040fe20000410000 */
[----:B------:R-:W-:Y:S02]  /*14b60*/  IMAD.MOV.U32 R95, RZ, RZ, R51 ;  /* 0x000000ffff5f7224 */ /* 0x000fe400078e0033 */
[----:B------:R-:W-:Y:S01]  /*14b70*/  FMUL.FTZ R51, R68, R123 ;  /* 0x0000007b44337220 */ /* 0x000fe20000410000 */
[----:B-1----:R-:W-:Y:S01]  /*14b80*/  FMUL.FTZ R44, R2, R116 ;  /* 0x00000074022c7220 */ /* 0x002fe20000410000 */
[----:B------:R-:W-:Y:S01]  /*14b90*/  IMAD.MOV.U32 R100, RZ, RZ, R172 ;  /* 0x000000ffff647224 */ /* 0x000fe200078e00ac */
[-C--:B------:R-:W-:Y:S03]  /*14ba0*/  HMMA.16816.F32 R20, R144, R36.reuse, R20 ;  /* 0x000000249014723c */ /* 0x080fe60000001814 */
[C---:B------:R-:W-:Y:S01]  /*14bb0*/  FMUL.FTZ R26, R0.reuse, R98 ;  /* 0x00000062001a7220 */ /* 0x040fe20000410000 */
[C---:B------:R-:W-:Y:S01]  /*14bc0*/  FMUL.FTZ R27, R0.reuse, R99 ;  /* 0x00000063001b7220 */ /* 0x040fe20000410000 */
[----:B--2---:R-:W-:Y:S01]  /*14bd0*/  FMUL.FTZ R48, R69, R120 ;  /* 0x0000007845307220 */ /* 0x004fe20000410000 */
[----:B------:R-:W-:Y:S01]  /*14be0*/  FFMA.FTZ R3, R31, UR4, -R141 ;  /* 0x000000041f037c23 */ /* 0x000fe2000801088d */
[C---:B------:R-:W-:Y:S01]  /*14bf0*/  FMUL.FTZ R31, R0.reuse, R103 ;  /* 0x00000067001f7220 */ /* 0x040fe20000410000 */
[C---:B------:R-:W-:Y:S01]  /*14c00*/  FMUL.FTZ R47, R0.reuse, R119 ;  /* 0x00000077002f7220 */ /* 0x040fe20000410000 */
[----:B------:R-:W-:Y:S01]  /*14c10*/  IMAD.MOV.U32 R98, RZ, RZ, R177 ;  /* 0x000000ffff627224 */ /* 0x000fe200078e00b1 */
[----:B------:R1:W2:Y:S01]  /*14c20*/  MUFU.EX2 R190, R3 ;  /* 0x0000000300be7308 */ /* 0x0002a20000000800 */
[C---:B------:R-:W-:Y:S04]  /*14c30*/  HMMA.16816.F32 R24, R64.reuse, R36, R24 ;  /* 0x000000244018723c */ /* 0x040fe80000001818 */
[C---:B------:R-:W-:Y:S01]  /*14c40*/  FMUL.FTZ R36, R69.reuse, R108 ;  /* 0x0000006c45247220 */ /* 0x040fe20000410000 */
[----:B------:R-:W-:Y:S02]  /*14c50*/  IMAD.MOV.U32 R108, RZ, RZ, R42 ;  /* 0x000000ffff6c7224 */ /* 0x000fe400078e002a */
[C---:B------:R-:W-:Y:S01]  /*14c60*/  FMUL.FTZ R42, R0.reuse, R114 ;  /* 0x00000072002a7220 */ /* 0x040fe20000410000 */
[----:B------:R-:W-:Y:S01]  /*14c70*/  FMUL.FTZ R37, R69, R109 ;  /* 0x0000006d45257220 */ /* 0x000fe20000410000 */
[-C--:B------:R-:W-:Y:S03]  /*14c80*/  HMMA.16816.F32 R28, R64, R38.reuse, R28 ;  /* 0x00000026401c723c */ /* 0x080fe6000000181c */
[----:B------:R-:W-:Y:S02]  /*14c90*/  IMAD.MOV.U32 R109, RZ, RZ, R43 ;  /* 0x000000ffff6d7224 */ /* 0x000fe400078e002b */
[----:B------:R-:W-:Y:S01]  /*14ca0*/  FMUL.FTZ R43, R0, R115 ;  /* 0x00000073002b7220 */ /* 0x000fe20000410000 */
[----:B------:R-:W-:Y:S01]  /*14cb0*/  IMAD.MOV.U32 R102, RZ, RZ, R98 ;  /* 0x000000ffff667224 */ /* 0x000fe200078e0062 */
[----:B------:R-:W-:Y:S01]  /*14cc0*/  LOP3.LUT R81, R58, 0xff, RZ, 0xc0, !PT ;  /* 0x000000ff3a517812 */ /* 0x000fe200078ec0ff */
[----:B------:R-:W-:Y:S01]  /*14cd0*/  IMAD.MOV.U32 R82, RZ, RZ, R56 ;  /* 0x000000ffff527224 */ /* 0x000fe200078e0038 */
[C---:B------:R-:W-:Y:S04]  /*14ce0*/  HMMA.16816.F32 R32, R144.reuse, R38, R32 ;  /* 0x000000269020723c */ /* 0x040fe80000001820 */
[C---:B------:R-:W-:Y:S01]  /*14cf0*/  FMUL.FTZ R38, R68.reuse, R110 ;  /* 0x0000006e44267220 */ /* 0x040fe20000410000 */
[----:B------:R-:W-:Y:S01]  /*14d00*/  FMUL.FTZ R39, R68, R111 ;  /* 0x0000006f44277220 */ /* 0x000fe20000410000 */
[----:B------:R-:W-:Y:S01]  /*14d10*/  IMAD.MOV.U32 R110, RZ, RZ, R94 ;  /* 0x000000ffff6e7224 */ /* 0x000fe200078e005e */
[----:B------:R-:W-:Y:S01]  /*14d20*/  LOP3.LUT R82, R82, 0xff, RZ, 0xc0, !PT ;  /* 0x000000ff52527812 */ /* 0x000fe200078ec0ff */
[----:B------:R-:W-:Y:S02]  /*14d30*/  IMAD.MOV.U32 R111, RZ, RZ, R95 ;  /* 0x000000ffff6f7224 */ /* 0x000fe400078e005f */
[--C-:B-1----:R-:W-:Y:S01]  /*14d40*/  FFMA.FTZ R3, R149, UR4, -R142.reuse ;  /* 0x0000000495037c23 */ /* 0x102fe2000801088e */
[----:B------:R-:W-:Y:S01]  /*14d50*/  PRMT R89, R82, 0x5410, R89 ;  /* 0x0000541052597816 */ /* 0x000fe20000000059 */
[-C--:B------:R-:W-:Y:S02]  /*14d60*/  HMMA.16816.F32 R36, R144, R52.reuse, R36 ;  /* 0x000000349024723c */ /* 0x080fe40000001824 */
[----:B------:R1:W-:Y:S01]  /*14d70*/  MUFU.EX2 R188, R3 ;  /* 0x0000000300bc7308 */ /* 0x0003e20000000800 */
[----:B--2---:R-:W-:Y:S05]  /*14d80*/  F2FP.F16.F32.PACK_AB R82, R190, R191 ;  /* 0x000000bfbe52723e */ /* 0x004fea00000000ff */
[C---:B------:R-:W-:Y:S04]  /*14d90*/  HMMA.16816.F32 R40, R64.reuse, R52, R40 ;  /* 0x000000344028723c */ /* 0x040fe80000001828 */
[----:B------:R-:W-:Y:S01]  /*14da0*/  FFMA.FTZ R52, R158, UR4, -R142 ;  /* 0x000000049e347c23 */ /* 0x000fe2000801088e */
[----:B------:R-:W-:Y:S01]  /*14db0*/  LOP3.LUT R53, R49, 0xff, RZ, 0xc0, !PT ;  /* 0x000000ff31357812 */ /* 0x000fe200078ec0ff */
[----:B------:R-:W-:Y:S02]  /*14dc0*/  FMUL.FTZ R49, R69, R121 ;  /* 0x0000007945317220 */ /* 0x000fe40000410000 */
[----:B------:R2:W-:Y:S01]  /*14dd0*/  MUFU.EX2 R119, R52 ;  /* 0x0000003400777308 */ /* 0x0005e20000000800 */
[----:B------:R-:W-:Y:S01]  /*14de0*/  PRMT R83, R53, 0x5410, R60 ;  /* 0x0000541035537816 */ /* 0x000fe2000000003c */
[----:B-1----:R-:W-:Y:S01]  /*14df0*/  FFMA.FTZ R3, R150, UR4, -R142 ;  /* 0x0000000496037c23 */ /* 0x002fe2000801088e */
[--C-:B------:R-:W-:Y:S01]  /*14e00*/  FFMA.FTZ R60, R156, UR4, -R148.reuse ;  /* 0x000000049c3c7c23 */ /* 0x100fe20008010894 */
[----:B------:R-:W-:Y:S01]  /*14e10*/  LOP3.LUT R53, R58, 0xffff, RZ, 0xc0, !PT ;  /* 0x0000ffff3a357812 */ /* 0x000fe200078ec0ff */
[----:B------:R-:W-:Y:S05]  /*14e20*/  LDSM.16.MT88.4 R120, [R193+0x7800] ;  /* 0x00780000c178783b */ /* 0x000fea0000004200 */
[----:B------:R1:W3:Y:S01]  /*14e30*/  MUFU.EX2 R187, R3 ;  /* 0x0000000300bb7308 */ /* 0x0002e20000000800 */
[----:B------:R-:W-:Y:S01]  /*14e40*/  SHF.R.U32.HI R63, RZ, 0x8, R53 ;  /* 0x00000008ff3f7819 */ /* 0x000fe20000011635 */
[----:B------:R-:W-:Y:S03]  /*14e50*/  FMUL.FTZ R53, R69, R125 ;  /* 0x0000007d45357220 */ /* 0x000fe60000410000 */
[----:B------:R-:W-:Y:S01]  /*14e60*/  PRMT R88, R81, 0x5410, R63 ;  /* 0x0000541051587816 */ /* 0x000fe2000000003f */
[----:B------:R-:W-:Y:S04]  /*14e70*/  FMUL.FTZ R63, R0, R135 ;  /* 0x00000087003f7220 */ /* 0x000fe80000410000 */
[----:B------:R5:W-:Y:S01]  /*14e80*/  MUFU.EX2 R172, R60 ;  /* 0x0000003c00ac7308 */ /* 0x000be20000000800 */
[----:B--2---:R-:W-:Y:S09]  /*14e90*/  FFMA.FTZ R52, R152, UR4, -R143 ;  /* 0x0000000498347c23 */ /* 0x004ff2000801088f */
[----:B------:R2:W-:Y:S01]  /*14ea0*/  MUFU.EX2 R177, R52 ;  /* 0x0000003400b17308 */ /* 0x0005e20000000800 */
[----:B-1----:R-:W-:Y:S01]  /*14eb0*/  LOP3.LUT R3, R46, UR11, R57, 0x96, !PT ;  /* 0x0000000b2e037c12 */ /* 0x002fe2000f8e9639 */
[----:B------:R-:W-:Y:S01]  /*14ec0*/  FMUL.FTZ R46, R0, R118 ;  /* 0x00000076002e7220 */ /* 0x000fe20000410000 */
[----:B------:R-:W-:Y:S01]  /*14ed0*/  PRMT R57, R56, 0x7772, RZ ;  /* 0x0000777238397816 */ /* 0x000fe200000000ff */
[----:B------:R-:W-:Y:S01]  /*14ee0*/  FFMA.FTZ R56, R154, UR4, -R148 ;  /* 0x000000049a387c23 */ /* 0x000fe20008010894 */
[----:B------:R-:W-:Y:S02]  /*14ef0*/  LOP3.LUT R74, R3, 0xff, RZ, 0xc0, !PT ;  /* 0x000000ff034a7812 */ /* 0x000fe400078ec0ff */
[----:B------:R-:W-:Y:S01]  /*14f00*/  PRMT R91, R57, 0x5410, R59 ;  /* 0x00005410395b7816 */ /* 0x000fe2000000003b */
[----:B------:R-:W-:Y:S01]  /*14f10*/  FMUL.FTZ R59, R0, R131 ;  /* 0x00000083003b7220 */ /* 0x000fe20000410000 */
[-C--:B------:R-:W-:Y:S01]  /*14f20*/  HMMA.16816.F32 R44, R64, R54.reuse, R44 ;  /* 0x00000036402c723c */ /* 0x080fe2000000182c */
[----:B------:R1:W-:Y:S02]  /*14f30*/  MUFU.EX2 R173, R56 ;  /* 0x0000003800ad7308 */ /* 0x0003e40000000800 */
[C---:B-----5:R-:W-:Y:S02]  /*14f40*/  PRMT R60, R3.reuse, 0x7632, R60 ;  /* 0x00007632033c7816 */ /* 0x060fe4000000003c */
[----:B------:R-:W-:Y:S02]  /*14f50*/  LOP3.LUT R57, R3, 0xffff, RZ, 0xc0, !PT ;  /* 0x0000ffff03397812 */ /* 0x000fe400078ec0ff */
[----:B------:R-:W-:Y:S01]  /*14f60*/  LOP3.LUT R91, R91, 0xff00ff, RZ, 0xc0, !PT ;  /* 0x00ff00ff5b5b7812 */ /* 0x000fe200078ec0ff */
[C---:B------:R-:W-:Y:S04]  /*14f70*/  HMMA.16816.F32 R48, R144.reuse, R54, R48 ;  /* 0x000000369030723c */ /* 0x040fe80000001830 */
[----:B--2---:R-:W-:Y:S01]  /*14f80*/  FFMA.FTZ R52, R153, UR4, -R143 ;  /* 0x0000000499347c23 */ /* 0x004fe2000801088f */
[----:B------:R-:W-:Y:S01]  /*14f90*/  PRMT R54, R58, 0x7632, R54 ;  /* 0x000076323a367816 */ /* 0x000fe20000000036 */
[----:B------:R-:W-:Y:S01]  /*14fa0*/  FMUL.FTZ R55, R68, R127 ;  /* 0x0000007f44377220 */ /* 0x000fe20000410000 */
[----:B------:R-:W-:Y:S01]  /*14fb0*/  SHF.R.U32.HI R61, RZ, 0x8, R57 ;  /* 0x00000008ff3d7819 */ /* 0x000fe20000011639 */
[----:B------:R2:W5:Y:S01]  /*14fc0*/  MUFU.EX2 R178, R52 ;  /* 0x0000003400b27308 */ /* 0x0005620000000800 */
[----:B------:R-:W-:Y:S01]  /*14fd0*/  LOP3.LUT R62, R54, 0xff, RZ, 0xc0, !PT ;  /* 0x000000ff363e7812 */ /* 0x000fe200078ec0ff */
[----:B------:R-:W-:Y:S01]  /*14fe0*/  FMUL.FTZ R54, R68, R126 ;  /* 0x0000007e44367220 */ /* 0x000fe20000410000 */
[C---:B-1----:R-:W-:Y:S01]  /*14ff0*/  FMUL.FTZ R56, R2.reuse, R128 ;  /* 0x0000008002387220 */ /* 0x042fe20000410000 */
[----:B------:R-:W-:Y:S01]  /*15000*/  FMUL.FTZ R57, R2, R129 ;  /* 0x0000008102397220 */ /* 0x000fe20000410000 */
[----:B------:R-:W-:Y:S01]  /*15010*/  FMUL.FTZ R58, R0, R130 ;  /* 0x00000082003a7220 */ /* 0x000fe20000410000 */
[----:B------:R-:W-:Y:S01]  /*15020*/  PRMT R93, R74, 0x5410, R61 ;  /* 0x000054104a5d7816 */ /* 0x000fe2000000003d */
[----:B------:R-:W-:Y:S01]  /*15030*/  FFMA.FTZ R61, R163, UR4, -R143 ;  /* 0x00000004a33d7c23 */ /* 0x000fe2000801088f */
[----:B------:R-:W-:Y:S02]  /*15040*/  LOP3.LUT R74, R84, 0xff00ff, RZ, 0xc0, !PT ;  /* 0x00ff00ff544a7812 */ /* 0x000fe400078ec0ff */
[----:B------:R-:W-:Y:S01]  /*15050*/  PRMT R81, R62, 0x5410, R80 ;  /* 0x000054103e517816 */ /* 0x000fe20000000050 */
[----:B------:R-:W1:Y:S01]  /*15060*/  LDSM.16.MT88.4 R84, [R192+0x6800] ;  /* 0x00680000c054783b */ /* 0x000e620000004200 */
[----:B------:R-:W-:Y:S01]  /*15070*/  SHF.R.U32.HI R80, RZ, 0x18, R3 ;  /* 0x00000018ff507819 */ /* 0x000fe20000011603 */
[----:B------:R5:W-:Y:S01]  /*15080*/  MUFU.EX2 R118, R61 ;  /* 0x0000003d00767308 */ /* 0x000be20000000800 */
[--C-:B------:R-:W-:Y:S01]  /*15090*/  HSET2.LE.AND R3, R83, R204.reuse, PT ;  /* 0x000000cc53037233 */ /* 0x100fe20003803000 */
[----:B------:R-:W-:Y:S01]  /*150a0*/  FMUL.FTZ R62, R0, R134 ;  /* 0x00000086003e7220 */ /* 0x000fe20000410000 */
[--C-:B------:R-:W-:Y:S01]  /*150b0*/  HSET2.LE.AND R74, R74, R204.reuse, PT ;  /* 0x000000cc4a4a7233 */ /* 0x100fe20003803000 */
[----:B--2---:R-:W-:Y:S01]  /*150c0*/  FMUL.FTZ R52, R69, R124 ;  /* 0x0000007c45347220 */ /* 0x004fe20000410000 */
[----:B---3--:R-:W-:Y:S02]  /*150d0*/  F2FP.F16.F32.PACK_AB R83, R187, R188 ;  /* 0x000000bcbb53723e */ /* 0x008fe400000000ff */
[----:B------:R-:W-:Y:S01]  /*150e0*/  LOP3.LUT R82, R82, R3, RZ, 0xc0, !PT ;  /* 0x0000000352527212 */ /* 0x000fe200078ec0ff */
[--C-:B------:R-:W-:Y:S01]  /*150f0*/  FFMA.FTZ R3, R161, UR4, -R148.reuse ;  /* 0x00000004a1037c23 */ /* 0x100fe20008010894 */
[----:B------:R-:W-:Y:S02]  /*15100*/  LOP3.LUT R83, R83, R74, RZ, 0xc0, !PT ;  /* 0x0000004a53537212 */ /* 0x000fe400078ec0ff */
[-C--:B----4-:R-:W-:Y:S01]  /*15110*/  HMMA.16816.F32 R52, R144, R76.reuse, R52 ;  /* 0x0000004c9034723c */ /* 0x090fe20000001834 */
[----:B------:R2:W-:Y:S02]  /*15120*/  MUFU.EX2 R165, R3 ;  /* 0x0000000300a57308 */ /* 0x0005e40000000800 */
[----:B-----5:R-:W-:Y:S02]  /*15130*/  F2FP.F16.F32.PACK_AB R90, R178, R177 ;  /* 0x000000b1b25a723e */ /* 0x020fe400000000ff */
[--C-:B------:R-:W-:Y:S01]  /*15140*/  HSET2.LE.AND R74, R81, R204.reuse, PT ;  /* 0x000000cc514a7233 */ /* 0x100fe20003803000 */
[----:B------:R-:W-:Y:S01]  /*15150*/  FMUL.FTZ R61, R2, R133 ;  /* 0x00000085023d7220 */ /* 0x000fe20000410000 */
[----:B------:R-:W-:Y:S01]  /*15160*/  F2FP.F16.F32.PACK_AB R81, R119, R181 ;  /* 0x000000b57751723e */ /* 0x000fe200000000ff */
[C---:B------:R-:W-:Y:S04]  /*15170*/  HMMA.16816.F32 R56, R64.reuse, R76, R56 ;  /* 0x0000004c4038723c */ /* 0x040fe80000001838 */
[----:B------:R-:W-:Y:S01]  /*15180*/  LOP3.LUT R77, R60, 0xff, RZ, 0xc0, !PT ;  /* 0x000000ff3c4d7812 */ /* 0x000fe200078ec0ff */
[----:B------:R-:W-:Y:S01]  /*15190*/  FFMA.FTZ R60, R162, UR4, -R143 ;  /* 0x00000004a23c7c23 */ /* 0x000fe2000801088f */
[----:B------:R-:W-:Y:S01]  /*151a0*/  FFMA.FTZ R76, R160, UR4, -R148 ;  /* 0x00000004a04c7c23 */ /* 0x000fe20008010894 */
[--C-:B------:R-:W-:Y:S02]  /*151b0*/  HSET2.LE.AND R91, R91, R204.reuse, PT ;  /* 0x000000cc5b5b7233 */ /* 0x100fe40003803000 */
[----:B------:R3:W4:Y:S01]  /*151c0*/  MUFU.EX2 R117, R60 ;  /* 0x0000003c00757308 */ /* 0x0007220000000800 */
[----:B------:R-:W-:Y:S02]  /*151d0*/  PRMT R92, R77, 0x5410, R80 ;  /* 0x000054104d5c7816 */ /* 0x000fe40000000050 */
[--C-:B------:R-:W-:Y:S02]  /*151e0*/  HSET2.LE.AND R80, R88, R204.reuse, PT ;  /* 0x000000cc58507233 */ /* 0x100fe40003803000 */
[----:B--2---:R-:W-:Y:S02]  /*151f0*/  F2FP.F16.F32.PACK_AB R3, R182, R184 ;  /* 0x000000b8b603723e */ /* 0x004fe400000000ff */
[----:B------:R-:W-:Y:S03]  /*15200*/  LOP3.LUT R81, R81, R74, RZ, 0xc0, !PT ;  /* 0x0000004a51517212 */ /* 0x000fe600078ec0ff */
[----:B------:R2:W5:Y:S01]  /*15210*/  MUFU.EX2 R116, R76 ;  /* 0x0000004c00747308 */ /* 0x0005620000000800 */
[----:B------:R-:W-:Y:S02]  /*15220*/  LOP3.LUT R80, R3, R80, RZ, 0xc0, !PT ;  /* 0x0000005003507212 */ /* 0x000fe400078ec0ff */
[----:B------:R-:W-:Y:S02]  /*15230*/  F2FP.F16.F32.PACK_AB R3, R172, R173 ;  /* 0x000000adac03723e */ /* 0x000fe400000000ff */
[--C-:B------:R-:W-:Y:S02]  /*15240*/  HSET2.LE.AND R88, R93, R204.reuse, PT ;  /* 0x000000cc5d587233 */ /* 0x100fe40003803000 */
[----:B------:R-:W-:Y:S01]  /*15250*/  LOP3.LUT R91, R3, R91, RZ, 0xc0, !PT ;  /* 0x0000005b035b7212 */ /* 0x000fe200078ec0ff */
[----:B------:R-:W-:Y:S02]  /*15260*/  VIADD R3, R159, 0x1 ;  /* 0x000000019f037836 */ /* 0x000fe40000000000 */
[----:B---3--:R-:W-:Y:S01]  /*15270*/  FMUL.FTZ R60, R2, R132 ;  /* 0x00000084023c7220 */ /* 0x008fe20000410000 */
[----:B----4-:R-:W-:Y:S02]  /*15280*/  F2FP.F16.F32.PACK_AB R74, R117, R118 ;  /* 0x00000076754a723e */ /* 0x010fe400000000ff */
[----:B------:R-:W-:Y:S02]  /*15290*/  LOP3.LUT R3, R101, UR21, R3, 0x96, !PT ;  /* 0x0000001565037c12 */ /* 0x000fe4000f8e9603 */
[----:B------:R-:W-:Y:S02]  /*152a0*/  LOP3.LUT R88, R74, R88, RZ, 0xc0, !PT ;  /* 0x000000584a587212 */ /* 0x000fe400078ec0ff */
[-C--:B------:R-:W-:Y:S03]  /*152b0*/  HMMA.16816.F32 R60, R64, R78.reuse, R60 ;  /* 0x0000004e403c723c */ /* 0x080fe6000000183c */
[C---:B------:R-:W-:Y:S01]  /*152c0*/  FMUL.FTZ R64, R69.reuse, R136 ;  /* 0x0000008845407220 */ /* 0x040fe20000410000 */
[----:B------:R-:W-:Y:S01]  /*152d0*/  FMUL.FTZ R65, R69, R137 ;  /* 0x0000008945417220 */ /* 0x000fe20000410000 */
[C---:B------:R-:W-:Y:S01]  /*152e0*/  FMUL.FTZ R66, R68.reuse, R138 ;  /* 0x0000008a44427220 */ /* 0x040fe20000410000 */
[----:B------:R-:W-:Y:S01]  /*152f0*/  FMUL.FTZ R67, R68, R139 ;  /* 0x0000008b44437220 */ /* 0x000fe20000410000 */
[--C-:B--2---:R-:W-:Y:S01]  /*15300*/  HSET2.LE.AND R76, R89, R204.reuse, PT ;  /* 0x000000cc594c7233 */ /* 0x104fe20003803000 */
[--C-:B------:R-:W-:Y:S01]  /*15310*/  FFMA.FTZ R74, R164, UR4, -R141.reuse ;  /* 0x00000004a44a7c23 */ /* 0x100fe2000801088d */
[--C-:B------:R-:W-:Y:S01]  /*15320*/  HSET2.LE.AND R89, R92, R204.reuse, PT ;  /* 0x000000cc5c597233 */ /* 0x100fe20003803000 */
[----:B------:R-:W-:Y:S01]  /*15330*/  IMAD.MOV.U32 R164, RZ, RZ, R102 ;  /* 0x000000ffffa47224 */ /* 0x000fe200078e0066 */
[----:B-----5:R-:W-:Y:S01]  /*15340*/  F2FP.F16.F32.PACK_AB R92, R165, R116 ;  /* 0x00000074a55c723e */ /* 0x020fe200000000ff */
[----:B------:R2:W-:Y:S01]  /*15350*/  MUFU.EX2 R163, R74 ;  /* 0x0000004a00a37308 */ /* 0x0005e20000000800 */
[----:B------:R-:W-:Y:S04]  /*15360*/  HMMA.16816.F32 R64, R144, R78, R64 ;  /* 0x0000004e9040723c */ /* 0x000fe80000001840 */
[----:B------:R-:W-:Y:S02]  /*15370*/  LOP3.LUT R90, R90, R76, RZ, 0xc0, !PT ;  /* 0x0000004c5a5a7212 */ /* 0x000fe400078ec0ff */
[----:B------:R-:W3:Y:S01]  /*15380*/  LDSM.16.MT88.4 R76, [R197+0x6800] ;  /* 0x00680000c54c783b */ /* 0x000ee20000004200 */
[----:B------:R-:W-:Y:S01]  /*15390*/  LOP3.LUT R89, R92, R89, RZ, 0xc0, !PT ;  /* 0x000000595c597212 */ /* 0x000fe200078ec0ff */
[-C--:B-1----:R-:W-:Y:S01]  /*153a0*/  HMMA.16816.F32 R4, R80, R84.reuse, R4 ;  /* 0x000000545004723c */ /* 0x082fe20000001804 */
[----:B------:R-:W-:Y:S04]  /*153b0*/  MUFU.EX2 R144, R75 ;  /* 0x0000004b00907308 */ /* 0x000fe80000000800 */
[----:B------:R-:W-:Y:S04]  /*153c0*/  IMAD.WIDE.U32 R92, R3, -0x326172a9, RZ ;  /* 0xcd9e8d57035c7825 */ /* 0x000fe800078e00ff */
[----:B------:R-:W-:Y:S01]  /*153d0*/  FFMA.FTZ R3, R166, UR4, -R141 ;  /* 0x00000004a6037c23 */ /* 0x000fe2000801088d */
[C---:B------:R-:W-:Y:S01]  /*153e0*/  ISETP.GT.AND P0, PT, R214.reuse, R164, PT ;  /* 0x000000a4d600720c */ /* 0x040fe20003f04270 */
[C---:B------:R-:W-:Y:S02]  /*153f0*/  HMMA.16816.F32 R8, R88.reuse, R84, R8 ;  /* 0x000000545808723c */ /* 0x040fe40000001808 */
[----:B------:R1:W4:Y:S02]  /*15400*/  MUFU.EX2 R162, R3 ;  /* 0x0000000300a27308 */ /* 0x0003240000000800 */
[C---:B------:R-:W-:Y:S01]  /*15410*/  LOP3.LUT R84, R93.reuse, R249, RZ, 0x3c, !PT ;  /* 0x000000f95d547212 */ /* 0x040fe200078e3cff */
[----:B------:R-:W-:Y:S01]  /*15420*/  VIADD R214, R214, 0xffffffff ;  /* 0xffffffffd6d67836 */ /* 0x000fe20000000000 */
[----:B--2---:R-:W-:Y:S02]  /*15430*/  LOP3.LUT R74, R92, R248, RZ, 0x3c, !PT ;  /* 0x000000f85c4a7212 */ /* 0x004fe400078e3cff */
[-C--:B------:R-:W-:Y:S03]  /*15440*/  HMMA.16816.F32 R12, R88, R86.reuse, R12 ;  /* 0x00000056580c723c */ /* 0x080fe6000000180c */
[----:B------:R-:W-:Y:S04]  /*15450*/  IMAD.WIDE.U32 R94, R84, -0x2daee0ad, RZ ;  /* 0xd2511f53545e7825 */ /* 0x000fe800078e00ff */
[----:B------:R-:W-:Y:S01]  /*15460*/  IMAD.WIDE.U32 R98, R74, -0x2daee0ad, RZ ;  /* 0xd2511f534a627825 */ /* 0x000fe200078e00ff */
[C---:B------:R-:W-:Y:S01]  /*15470*/  HMMA.16816.F32 R16, R80.reuse, R86, R16 ;  /* 0x000000565010723c */ /* 0x040fe20000001810 */
[----:B------:R-:W2:Y:S03]  /*15480*/  LDSM.16.MT88.4 R84, [R193+0x6800] ;  /* 0x00680000c154783b */ /* 0x000ea60000004200 */
[----:B-1----:R-:W-:Y:S02]  /*15490*/  LOP3.LUT R3, R93, R251, RZ, 0x3c, !PT ;  /* 0x000000fb5d037212 */ /* 0x002fe400078e3cff */
[----:B------:R-:W-:Y:S01]  /*154a0*/  LOP3.LUT R93, R92, R250, RZ, 0x3c, !PT ;  /* 0x000000fa5c5d7212 */ /* 0x000fe200078e3cff */
[--C-:B------:R-:W-:Y:S01]  /*154b0*/  FFMA.FTZ R92, R167, UR4, -R142.reuse ;  /* 0x00000004a75c7c23 */ /* 0x100fe2000801088e */
[----:B------:R-:W-:Y:S01]  /*154c0*/  LOP3.LUT R74, R94, UR22, R99, 0x96, !PT ;  /* 0x000000165e4a7c12 */ /* 0x000fe2000f8e9663 */
[----:B------:R-:W5:Y:S01]  /*154d0*/  LDL.LU R167, [R1+0x1c] ;  /* 0x00001c0001a77983 */ /* 0x000f620000300800 */
[----:B------:R-:W-:Y:S04]  /*154e0*/  IMAD.WIDE.U32 R96, R3, -0x2daee0ad, RZ ;  /* 0xd2511f5303607825 */ /* 0x000fe800078e00ff */
[--C-:B------:R-:W-:Y:S01]  /*154f0*/  FFMA.FTZ R3, R168, UR4, -R142.reuse ;  /* 0x00000004a8037c23 */ /* 0x100fe2000801088e */
[----:B------:R1:W-:Y:S01]  /*15500*/  MUFU.EX2 R161, R92 ;  /* 0x0000005c00a17308 */ /* 0x0003e20000000800 */
[----:B------:R-:W5:Y:S01]  /*15510*/  LDL.LU R166, [R1+0x18] ;  /* 0x0000180001a67983 */ /* 0x000f620000300800 */
[-C--:B---3--:R-:W-:Y:S03]  /*15520*/  HMMA.16816.F32 R20, R80, R76.reuse, R20 ;  /* 0x0000004c5014723c */ /* 0x088fe60000001814 */
[----:B------:R-:W3:Y:S01]  /*15530*/  LDL.LU R115, [R1+0x28] ;  /* 0x0000280001737983 */ /* 0x000ee20000300800 */
[----:B------:R-:W-:Y:S01]  /*15540*/  LOP3.LUT R94, R106, UR23, R97, 0x96, !PT ;  /* 0x000000176a5e7c12 */ /* 0x000fe2000f8e9661 */
[----:B------:R-:W-:Y:S03]  /*15550*/  IMAD.WIDE.U32 R106, R74, -0x326172a9, RZ ;  /* 0xcd9e8d574a6a7825 */ /* 0x000fe600078e00ff */
[----:B------:R4:W-:Y:S01]  /*15560*/  MUFU.EX2 R160, R3 ;  /* 0x0000000300a07308 */ /* 0x0009e20000000800 */
[----:B------:R-:W3:Y:S01]  /*15570*/  LDL.LU R114, [R1+0x2c] ;  /* 0x00002c0001727983 */ /* 0x000ee20000300800 */
[C---:B------:R-:W-:Y:S04]  /*15580*/  HMMA.16816.F32 R24, R88.reuse, R76, R24 ;  /* 0x0000004c5818723c */ /* 0x040fe80000001818 */
[----:B------:R-:W-:Y:S01]  /*15590*/  FFMA.FTZ R74, R169, UR4, -R141 ;  /* 0x00000004a94a7c23 */ /* 0x000fe2000801088d */
[----:B------:R-:W-:Y:S03]  /*155a0*/  IMAD.WIDE.U32 R100, R93, -0x2daee0ad, RZ ;  /* 0xd2511f535d647825 */ /* 0x000fe600078e00ff */
[-C--:B------:R-:W-:Y:S01]  /*155b0*/  HMMA.16816.F32 R28, R88, R78.reuse, R28 ;  /* 0x0000004e581c723c */ /* 0x080fe2000000181c */
[----:B------:R4:W-:Y:S02]  /*155c0*/  MUFU.EX2 R159, R74 ;  /* 0x0000004a009f7308 */ /* 0x0009e40000000800 */
[----:B-1----:R-:W-:Y:S01]  /*155d0*/  LOP3.LUT R92, R108, UR23, R95, 0x96, !PT ;  /* 0x000000176c5c7c12 */ /* 0x002fe2000f8e965f */
[----:B------:R-:W-:Y:S01]  /*155e0*/  IMAD.WIDE.U32 R94, R94, -0x326172a9, RZ ;  /* 0xcd9e8d575e5e7825 */ /* 0x000fe200078e00ff */
[----:B------:R-:W-:Y:S03]  /*155f0*/  LOP3.LUT R93, R96, UR22, R101, 0x96, !PT ;  /* 0x00000016605d7c12 */ /* 0x000fe6000f8e9665 */
[C---:B------:R-:W-:Y:S04]  /*15600*/  HMMA.16816.F32 R32, R80.reuse, R78, R32 ;  /* 0x0000004e5020723c */ /* 0x040fe80000001820 */
[----:B------:R-:W-:Y:S04]  /*15610*/  IMAD.WIDE.U32 R76, R92, -0x326172a9, RZ ;  /* 0xcd9e8d575c4c7825 */ /* 0x000fe800078e00ff */
[----:B------:R-:W-:Y:S01]  /*15620*/  FFMA.FTZ R92, R171, UR4, -R141 ;  /* 0x00000004ab5c7c23 */ /* 0x000fe2000801088d */
[-C--:B--2---:R-:W-:Y:S03]  /*15630*/  HMMA.16816.F32 R36, R80, R84.reuse, R36 ;  /* 0x000000545024723c */ /* 0x084fe60000001824 */
[----:B------:R1:W-:Y:S01]  /*15640*/  MUFU.EX2 R127, R92 ;  /* 0x0000005c007f7308 */ /* 0x0003e20000000800 */
[----:B------:R-:W-:Y:S01]  /*15650*/  IMAD.WIDE.U32 R108, R93, -0x326172a9, RZ ;  /* 0xcd9e8d575d6c7825 */ /* 0x000fe200078e00ff */
[----:B----4-:R-:W-:Y:S02]  /*15660*/  LOP3.LUT R3, R110, UR9, R77, 0x96, !PT ;  /* 0x000000096e037c12 */ /* 0x010fe4000f8e964d */
[----:B------:R-:W-:Y:S01]  /*15670*/  LOP3.LUT R77, R76, UR8, R107, 0x96, !PT ;  /* 0x000000084c4d7c12 */ /* 0x000fe2000f8e966b */
[C---:B------:R-:W-:Y:S04]  /*15680*/  HMMA.16816.F32 R40, R88.reuse, R84, R40 ;  /* 0x000000545828723c */ /* 0x040fe80000001828 */
[----:B------:R-:W-:Y:S01]  /*15690*/  LOP3.LUT R76, R104, UR9, R95, 0x96, !PT ;  /* 0x00000009684c7c12 */ /* 0x000fe2000f8e965f */
[----:B------:R-:W-:Y:S01]  /*156a0*/  IMAD.WIDE.U32 R110, R77, -0x2daee0ad, RZ ;  /* 0xd2511f534d6e7825 */ /* 0x000fe200078e00ff */
[----:B------:R-:W-:Y:S02]  /*156b0*/  LOP3.LUT R74, R94, UR8, R109, 0x96, !PT ;  /* 0x000000085e4a7c12 */ /* 0x000fe4000f8e966d */
[-C--:B------:R-:W-:Y:S03]  /*156c0*/  HMMA.16816.F32 R44, R88, R86.reuse, R44 ;  /* 0x00000056582c723c */ /* 0x080fe6000000182c */
[----:B------:R-:W-:Y:S04]  /*156d0*/  IMAD.WIDE.U32 R94, R3, -0x2daee0ad, RZ ;  /* 0xd2511f53035e7825 */ /* 0x000fe800078e00ff */
[----:B------:R-:W-:Y:S01]  /*156e0*/  FFMA.FTZ R3, R176, UR4, -R142 ;  /* 0x00000004b0037c23 */ /* 0x000fe2000801088e */
[----:B------:R-:W-:Y:S01]  /*156f0*/  FFMA.FTZ R84, R174, UR4, -R143 ;  /* 0x00000004ae547c23 */ /* 0x000fe2000801088f */
[----:B------:R-:W-:Y:S01]  /*15700*/  IMAD.WIDE.U32 R76, R76, -0x2daee0ad, RZ ;  /* 0xd2511f534c4c7825 */ /* 0x000fe200078e00ff */
[C---:B------:R-:W-:Y:S01]  /*15710*/  HMMA.16816.F32 R48, R80.reuse, R86, R48 ;  /* 0x000000565030723c */ /* 0x040fe20000001830 */
[----:B------:R2:W-:Y:S03]  /*15720*/  MUFU.EX2 R126, R3 ;  /* 0x00000003007e7308 */ /* 0x0005e60000000800 */
[----:B------:R-:W-:Y:S01]  /*15730*/  IMAD.WIDE.U32 R112, R74, -0x2daee0ad, RZ ;  /* 0xd2511f534a707825 */ /* 0x000fe200078e00ff */
[----:B-1----:R-:W-:Y:S02]  /*15740*/  LOP3.LUT R92, R94, UR15, R111, 0x96, !PT ;  /* 0x0000000f5e5c7c12 */ /* 0x002fe4000f8e966f */
[----:B------:R-:W-:Y:S01]  /*15750*/  LOP3.LUT R96, R100, UR17, R77, 0x96, !PT ;  /* 0x0000001164607c12 */ /* 0x000fe2000f8e964d */
[----:B------:R-:W-:Y:S03]  /*15760*/  FFMA.FTZ R86, R179, UR4, -R148 ;  /* 0x00000004b3567c23 */ /* 0x000fe60008010894 */
[----:B------:R1:W-:Y:S01]  /*15770*/  MUFU.EX2 R157, R84 ;  /* 0x00000054009d7308 */ /* 0x0003e20000000800 */
[----:B------:R-:W-:Y:S01]  /*15780*/  LOP3.LUT R94, R76, UR15, R113, 0x96, !PT ;  /* 0x0000000f4c5e7c12 */ /* 0x000fe2000f8e9671 */
[----:B------:R-:W-:Y:S01]  /*15790*/  IMAD.WIDE.U32 R92, R92, -0x326172a9, RZ ;  /* 0xcd9e8d575c5c7825 */ /* 0x000fe200078e00ff */
[----:B------:R-:W4:Y:S02]  /*157a0*/  LDSM.16.MT88.4 R76, [R196+0x6800] ;  /* 0x00680000c44c783b */ /* 0x000f240000004200 */
[----:B------:R-:W-:Y:S01]  /*157b0*/  LOP3.LUT R74, R98, UR17, R95, 0x96, !PT ;  /* 0x00000011624a7c12 */ /* 0x000fe2000f8e965f */
[----:B------:R-:W-:Y:S01]  /*157c0*/  IMAD.WIDE.U32 R94, R94, -0x326172a9, RZ ;  /* 0xcd9e8d575e5e7825 */ /* 0x000fe200078e00ff */
[----:B------:R-:W-:Y:S03]  /*157d0*/  PRMT R99, R92, 0x7773, RZ ;  /* 0x000077735c637816 */ /* 0x000fe600000000ff */
[----:B------:R1:W-:Y:S01]  /*157e0*/  MUFU.EX2 R156, R86 ;  /* 0x00000056009c7308 */ /* 0x0003e20000000800 */
[----:B--2---:R-:W-:Y:S01]  /*157f0*/  FFMA.FTZ R3, R180, UR4, -R142 ;  /* 0x00000004b4037c23 */ /* 0x004fe2000801088e */
[----:B------:R-:W-:Y:S01]  /*15800*/  IMAD.MOV.U32 R85, RZ, RZ, R94 ;  /* 0x000000ffff557224 */ /* 0x000fe200078e005e */
[----:B------:R-:W-:Y:S01]  /*15810*/  PRMT R98, R92, 0x7772, RZ ;  /* 0x000077725c627816 */ /* 0x000fe200000000ff */
[----:B------:R-:W-:Y:S04]  /*15820*/  IMAD.WIDE.U32 R104, R74, -0x326172a9, RZ ;  /* 0xcd9e8d574a687825 */ /* 0x000fe800078e00ff */
[----:B------:R-:W-:Y:S01]  /*15830*/  FFMA.FTZ R74, R170, UR4, -R143 ;  /* 0x00000004aa4a7c23 */ /* 0x000fe2000801088f */
[----:B------:R-:W-:Y:S01]  /*15840*/  PRMT R100, R92, 0x7771, RZ ;  /* 0x000077715c647816 */ /* 0x000fe200000000ff */
[----:B------:R2:W-:Y:S01]  /*15850*/  MUFU.EX2 R158, R3 ;  /* 0x00000003009e7308 */ /* 0x0005e20000000800 */
[----:B-1----:R-:W-:Y:S01]  /*15860*/  LOP3.LUT R84, R85, 0xff, RZ, 0xc0, !PT ;  /* 0x000000ff55547812 */ /* 0x002fe200078ec0ff */
[----:B------:R-:W-:Y:S01]  /*15870*/  FFMA.FTZ R85, R175, UR4, -R148 ;  /* 0x00000004af557c23 */ /* 0x000fe20008010894 */
[----:B------:R-:W-:Y:S01]  /*15880*/  IMAD.MOV.U32 R97, RZ, RZ, R92 ;  /* 0x000000ffff617224 */ /* 0x000fe200078e005c */
[----:B------:R-:W-:Y:S01]  /*15890*/  PRMT R98, R98, 0x5410, R99 ;  /* 0x0000541062627816 */ /* 0x000fe20000000063 */
[----:B------:R-:W-:Y:S01]  /*158a0*/  IMAD.WIDE.U32 R102, R96, -0x326172a9, RZ ;  /* 0xcd9e8d5760667825 */ /* 0x000fe200078e00ff */
[----:B------:R-:W-:Y:S04]  /*158b0*/  PRMT R96, R94, 0x7773, RZ ;  /* 0x000077735e607816 */ /* 0x000fe800000000ff */
[----:B------:R1:W4:Y:S01]  /*158c0*/  MUFU.EX2 R131, R74 ;  /* 0x0000004a00837308 */ /* 0x0003220000000800 */
[----:B------:R-:W-:Y:S01]  /*158d0*/  FFMA.FTZ R86, R183, UR4, -R143 ;  /* 0x00000004b7567c23 */ /* 0x000fe2000801088f */
[----:B------:R-:W-:Y:S04]  /*158e0*/  LOP3.LUT R92, R97, 0xff, RZ, 0xc0, !PT ;  /* 0x000000ff615c7812 */ /* 0x000fe800078ec0ff */
[----:B------:R-:W-:Y:S04]  /*158f0*/  PRMT R100, R92, 0x5410, R100 ;  /* 0x000054105c647816 */ /* 0x000fe80000000064 */
[----:B------:R4:W4:Y:S01]  /*15900*/  MUFU.EX2 R130, R85 ;  /* 0x0000005500827308 */ /* 0x0009220000000800 */
[----:B--2---:R-:W-:Y:S02]  /*15910*/  LOP3.LUT R3, R104, UR6, R93, 0x96, !PT ;  /* 0x0000000668037c12 */ /* 0x004fe4000f8e965d */
[C---:B------:R-:W-:Y:S02]  /*15920*/  PRMT R93, R94.reuse, 0x7772, RZ ;  /* 0x000077725e5d7816 */ /* 0x040fe400000000ff */
[----:B------:R-:W-:Y:S02]  /*15930*/  PRMT R94, R94, 0x7771, RZ ;  /* 0x000077715e5e7816 */ /* 0x000fe400000000ff */
[C---:B------:R-:W-:Y:S03]  /*15940*/  LOP3.LUT R92, R3.reuse, 0xff, RZ, 0xc0, !PT ;  /* 0x000000ff035c7812 */ /* 0x040fe600078ec0ff */
[----:B------:R2:W-:Y:S01]  /*15950*/  MUFU.EX2 R125, R86 ;  /* 0x00000056007d7308 */ /* 0x0005e20000000800 */
[----:B-1----:R-:W-:Y:S01]  /*15960*/  LOP3.LUT R74, R102, UR6, R95, 0x96, !PT ;  /* 0x00000006664a7c12 */ /* 0x002fe2000f8e965f */
[-C--:B----4-:R-:W-:Y:S03]  /*15970*/  HMMA.16816.F32 R52, R80, R76.reuse, R52 ;  /* 0x0000004c5034723c */ /* 0x090fe60000001834 */
[----:B------:R-:W-:Y:S02]  /*15980*/  PRMT R99, R84, 0x5410, R94 ;  /* 0x0000541054637816 */ /* 0x000fe4000000005e */
[----:B------:R-:W-:Y:S02]  /*15990*/  SHF.R.U32.HI R87, RZ, 0x18, R3 ;  /* 0x00000018ff577819 */ /* 0x000fe40000011603 */
[C---:B------:R-:W-:Y:S01]  /*159a0*/  LOP3.LUT R84, R3.reuse, 0xffff, RZ, 0xc0, !PT ;  /* 0x0000ffff03547812 */ /* 0x040fe200078ec0ff */
[C---:B------:R-:W-:Y:S04]  /*159b0*/  HMMA.16816.F32 R56, R88.reuse, R76, R56 ;  /* 0x0000004c5838723c */ /* 0x040fe80000001838 */
[----:B------:R-:W-:Y:S02]  /*159c0*/  PRMT R85, R3, 0x7632, R85 ;  /* 0x0000763203557816 */ /* 0x000fe40000000055 */
[C---:B------:R-:W-:Y:S02]  /*159d0*/  LOP3.LUT R3, R74.reuse, 0xffff, RZ, 0xc0, !PT ;  /* 0x0000ffff4a037812 */ /* 0x040fe400078ec0ff */
[-C--:B------:R-:W-:Y:S03]  /*159e0*/  HMMA.16816.F32 R60, R88, R78.reuse, R60 ;  /* 0x0000004e583c723c */ /* 0x080fe6000000183c */
[----:B------:R-:W-:Y:S02]  /*159f0*/  PRMT R102, R93, 0x5410, R96 ;  /* 0x000054105d667816 */ /* 0x000fe40000000060 */
[----:B------:R-:W-:Y:S02]  /*15a00*/  LOP3.LUT R96, R74, 0xff, RZ, 0xc0, !PT ;  /* 0x000000ff4a607812 */ /* 0x000fe400078ec0ff */
[----:B------:R-:W-:Y:S01]  /*15a10*/  SHF.R.U32.HI R3, RZ, 0x8, R3 ;  /* 0x00000008ff037819 */ /* 0x000fe20000011603 */
[----:B------:R-:W-:Y:S01]  /*15a20*/  HMMA.16816.F32 R64, R80, R78, R64 ;  /* 0x0000004e5040723c */ /* 0x000fe20000001840 */
[----:B------:R-:W-:Y:S03]  /*15a30*/  LDSM.16.MT88.4 R80, [R196+0x7000] ;  /* 0x00700000c450783b */ /* 0x000fe60000004200 */
[--C-:B------:R-:W-:Y:S02]  /*15a40*/  PRMT R101, R96, 0x5410, R3.reuse ;  /* 0x0000541060657816 */ /* 0x100fe40000000003 */
[----:B------:R-:W-:Y:S02]  /*15a50*/  PRMT R3, R74, 0x7632, R3 ;  /* 0x000076324a037816 */ /* 0x000fe40000000003 */
[----:B------:R-:W-:Y:S02]  /*15a60*/  SHF.R.U32.HI R84, RZ, 0x8, R84 ;  /* 0x00000008ff547819 */ /* 0x000fe40000011654 */
[----:B------:R-:W-:Y:S02]  /*15a70*/  LOP3.LUT R76, R3, 0xff, RZ, 0xc0, !PT ;  /* 0x000000ff034c7812 */ /* 0x000fe400078ec0ff */
[--C-:B--2---:R-:W-:Y:S02]  /*15a80*/  HSET2.LE.AND R86, R100, R204.reuse, PT ;  /* 0x000000cc64567233 */ /* 0x104fe40003803000 */
[----:B------:R-:W-:Y:S02]  /*15a90*/  F2FP.F16.F32.PACK_AB R3, R162, R163 ;  /* 0x000000a3a203723e */ /* 0x000fe400000000ff */
[----:B------:R-:W-:Y:S01]  /*15aa0*/  PRMT R97, R92, 0x5410, R84 ;  /* 0x000054105c617816 */ /* 0x000fe20000000054 */
[----:B------:R-:W-:Y:S01]  /*15ab0*/  FFMA.FTZ R84, R185, UR4, -R143 ;  /* 0x00000004b9547c23 */ /* 0x000fe2000801088f */
[----:B------:R-:W-:Y:S01]  /*15ac0*/  LOP3.LUT R86, R3, R86, RZ, 0xc0, !PT ;  /* 0x0000005603567212 */ /* 0x000fe200078ec0ff */
[----:B------:R-:W-:Y:S01]  /*15ad0*/  FFMA.FTZ R3, R189, UR4, -R148 ;  /* 0x00000004bd037c23 */ /* 0x000fe20008010894 */
[----:B------:R-:W1:Y:S01]  /*15ae0*/  LDSM.16.MT88.4 R92, [R192+0x7000] ;  /* 0x00700000c05c783b */ /* 0x000e620000004200 */
[----:B------:R2:W-:Y:S01]  /*15af0*/  MUFU.EX2 R129, R84 ;  /* 0x0000005400817308 */ /* 0x0005e20000000800 */
[----:B------:R-:W-:Y:S01]  /*15b00*/  SHF.R.U32.HI R77, RZ, 0x18, R74 ;  /* 0x00000018ff4d7819 */ /* 0x000fe2000001164a */
[----:B------:R-:W-:Y:S01]  /*15b10*/  FFMA.FTZ R74, R186, UR4, -R148 ;  /* 0x00000004ba4a7c23 */ /* 0x000fe20008010894 */
[----:B------:R-:W-:Y:S02]  /*15b20*/  LOP3.LUT R85, R85, 0xff, RZ, 0xc0, !PT ;  /* 0x000000ff55557812 */ /* 0x000fe400078ec0ff */
[----:B------:R-:W-:Y:S02]  /*15b30*/  LOP3.LUT R91, R102, 0xff00ff, RZ, 0xc0, !PT ;  /* 0x00ff00ff665b7812 */ /* 0x000fe400078ec0ff */
[----:B------:R-:W-:Y:S03]  /*15b40*/  PRMT R85, R85, 0x5410, R87 ;  /* 0x0000541055557816 */ /* 0x000fe60000000057 */
[----:B------:R4:W-:Y:S01]  /*15b50*/  MUFU.EX2 R128, R3 ;  /* 0x0000000300807308 */ /* 0x0009e20000000800 */
[----:B------:R-:W-:Y:S02]  /*15b60*/  LOP3.LUT R87, R98, 0xff00ff, RZ, 0xc0, !PT ;  /* 0x00ff00ff62577812 */ /* 0x000fe400078ec0ff */
[--C-:B------:R-:W-:Y:S02]  /*15b70*/  HSET2.LE.AND R91, R91, R204.reuse, PT ;  /* 0x000000cc5b5b7233 */ /* 0x100fe40003803000 */
[--C-:B------:R-:W-:Y:S02]  /*15b80*/  HSET2.LE.AND R85, R85, R204.reuse, PT ;  /* 0x000000cc55557233 */ /* 0x100fe40003803000 */
[--C-:B------:R-:W-:Y:S03]  /*15b90*/  HSET2.LE.AND R87, R87, R204.reuse, PT ;  /* 0x000000cc57577233 */ /* 0x100fe60003803000 */
[----:B------:R1:W1:Y:S01]  /*15ba0*/  MUFU.EX2 R124, R74 ;  /* 0x0000004a007c7308 */ /* 0x0002620000000800 */
[--C-:B--2---:R-:W-:Y:S02]  /*15bb0*/  HSET2.LE.AND R84, R97, R204.reuse, PT ;  /* 0x000000cc61547233 */ /* 0x104fe40003803000 */
[--C-:B------:R-:W-:Y:S02]  /*15bc0*/  HSET2.LE.AND R90, R99, R204.reuse, PT ;  /* 0x000000cc635a7233 */ /* 0x100fe40003803000 */
[----:B------:R-:W-:Y:S01]  /*15bd0*/  PRMT R77, R76, 0x5410, R77 ;  /* 0x000054104c4d7816 */ /* 0x000fe2000000004d */
[----:B------:R-:W2:Y:S01]  /*15be0*/  LDSM.16.MT88.4 R96, [R197+0x7000] ;  /* 0x00700000c560783b */ /* 0x000ea20000004200 */
[----:B------:R-:W-:Y:S02]  /*15bf0*/  F2FP.F16.F32.PACK_AB R76, R157, R131 ;  /* 0x000000839d4c723e */ /* 0x000fe400000000ff */
[----:B----4-:R-:W-:Y:S02]  /*15c00*/  F2FP.F16.F32.PACK_AB R3, R127, R159 ;  /* 0x0000009f7f03723e */ /* 0x010fe400000000ff */
[--C-:B------:R-:W-:Y:S02]  /*15c10*/  HSET2.LE.AND R89, R77, R204.reuse, PT ;  /* 0x000000cc4d597233 */ /* 0x100fe40003803000 */
[----:B------:R-:W-:Y:S02]  /*15c20*/  LOP3.LUT R84, R3, R84, RZ, 0xc0, !PT ;  /* 0x0000005403547212 */ /* 0x000fe400078ec0ff */
[----:B------:R-:W-:Y:S02]  /*15c30*/  F2FP.F16.F32.PACK_AB R3, R156, R130 ;  /* 0x000000829c03723e */ /* 0x000fe400000000ff */
[----:B-1----:R-:W-:Y:S02]  /*15c40*/  F2FP.F16.F32.PACK_AB R74, R160, R161 ;  /* 0x000000a1a04a723e */ /* 0x002fe400000000ff */
[----:B------:R-:W-:Y:S01]  /*15c50*/  LOP3.LUT R91, R3, R91, RZ, 0xc0, !PT ;  /* 0x0000005b035b7212 */ /* 0x000fe200078ec0ff */
[--C-:B------:R-:W-:Y:S01]  /*15c60*/  FFMA.FTZ R3, R216, UR4, -R141.reuse ;  /* 0x00000004d8037c23 */ /* 0x100fe2000801088d */
[----:B------:R-:W-:Y:S02]  /*15c70*/  LOP3.LUT R87, R74, R87, RZ, 0xc0, !PT ;  /* 0x000000574a577212 */ /* 0x000fe400078ec0ff */
[----:B------:R-:W-:Y:S01]  /*15c80*/  F2FP.F16.F32.PACK_AB R74, R158, R126 ;  /* 0x0000007e9e4a723e */ /* 0x000fe200000000ff */
[----:B------:R1:W-:Y:S01]  /*15c90*/  MUFU.EX2 R154, R3 ;  /* 0x00000003009a7308 */ /* 0x0003e20000000800 */
[----:B------:R-:W-:Y:S02]  /*15ca0*/  LOP3.LUT R90, R76, R90, RZ, 0xc0, !PT ;  /* 0x0000005a4c5a7212 */ /* 0x000fe400078ec0ff */
[----:B------:R-:W-:Y:S02]  /*15cb0*/  LOP3.LUT R85, R74, R85, RZ, 0xc0, !PT ;  /* 0x000000554a557212 */ /* 0x000fe400078ec0ff */
[--C-:B------:R-:W-:Y:S02]  /*15cc0*/  HSET2.LE.AND R88, R101, R204.reuse, PT ;  /* 0x000000cc65587233 */ /* 0x100fe40003803000 */
[----:B------:R-:W-:Y:S02]  /*15cd0*/  F2FP.F16.F32.PACK_AB R76, R128, R124 ;  /* 0x0000007c804c723e */ /* 0x000fe400000000ff */
[----:B------:R-:W-:Y:S01]  /*15ce0*/  F2FP.F16.F32.PACK_AB R74, R129, R125 ;  /* 0x0000007d814a723e */ /* 0x000fe200000000ff */
[-C--:B------:R-:W-:Y:S05]  /*15cf0*/  HMMA.16816.F32 R4, R84, R92.reuse, R4 ;  /* 0x0000005c5404723c */ /* 0x080fea0000001804 */
[----:B------:R-:W-:Y:S02]  /*15d00*/  LOP3.LUT R89, R76, R89, RZ, 0xc0, !PT ;  /* 0x000000594c597212 */ /* 0x000fe400078ec0ff */
[----:B------:R-:W-:Y:S01]  /*15d10*/  LOP3.LUT R88, R74, R88, RZ, 0xc0, !PT ;  /* 0x000000584a587212 */ /* 0x000fe200078ec0ff */
[----:B------:R-:W4:Y:S01]  /*15d20*/  LDSM.16.MT88.4 R76, [R193+0x7000] ;  /* 0x00700000c14c783b */ /* 0x000f220000004200 */
[----:B-1----:R-:W-:Y:S01]  /*15d30*/  FFMA.FTZ R3, R217, UR4, -R141 ;  /* 0x00000004d9037c23 */ /* 0x002fe2000801088d */
[----:B------:R-:W-:Y:S03]  /*15d40*/  LOP3.LUT R74, R108, UR7, R103, 0x96, !PT ;  /* 0x000000076c4a7c12 */ /* 0x000fe6000f8e9667 */
[----:B------:R1:W-:Y:S01]  /*15d50*/  MUFU.EX2 R155, R3 ;  /* 0x00000003009b7308 */ /* 0x0003e20000000800 */
[C---:B------:R-:W-:Y:S04]  /*15d60*/  HMMA.16816.F32 R8, R88.reuse, R92, R8 ;  /* 0x0000005c5808723c */ /* 0x040fe80000001808 */
[----:B------:R-:W-:Y:S02]  /*15d70*/  LOP3.LUT R92, R106, UR7, R105, 0x96, !PT ;  /* 0x000000076a5c7c12 */ /* 0x000fe4000f8e9669 */
[----:B------:R-:W-:Y:S02]  /*15d80*/  LDSM.16.MT88.4 R104, [R197+0x7800] ;  /* 0x00780000c568783b */ /* 0x000fe40000004200 */
[-C--:B------:R-:W-:Y:S03]  /*15d90*/  HMMA.16816.F32 R12, R88, R94.reuse, R12 ;  /* 0x0000005e580c723c */ /* 0x080fe6000000180c */
[----:B------:R-:W-:Y:S05]  /*15da0*/  IMAD.WIDE.U32 R92, R92, -0x2daee0ad, RZ ;  /* 0xd2511f535c5c7825 */ /* 0x000fea00078e00ff */
[C---:B------:R-:W-:Y:S04]  /*15db0*/  HMMA.16816.F32 R16, R84.reuse, R94, R16 ;  /* 0x0000005e5410723c */ /* 0x040fe80000001810 */
[----:B-1----:R-:W-:Y:S01]  /*15dc0*/  FFMA.FTZ R3, R218, UR4, -R142 ;  /* 0x00000004da037c23 */ /* 0x002fe2000801088e */
[C---:B------:R-:W-:Y:S01]  /*15dd0*/  PRMT R94, R92.reuse, 0x7771, RZ ;  /* 0x000077715c5e7816 */ /* 0x040fe200000000ff */
[----:B------:R-:W-:Y:S02]  /*15de0*/  IMAD.MOV.U32 R95, RZ, RZ, R92 ;  /* 0x000000ffff5f7224 */ /* 0x000fe400078e005c */
[-C--:B--2---:R-:W-:Y:S01]  /*15df0*/  HMMA.16816.F32 R20, R84, R96.reuse, R20 ;  /* 0x000000605414723c */ /* 0x084fe20000001814 */
[----:B------:R1:W-:Y:S07]  /*15e00*/  MUFU.EX2 R152, R3 ;  /* 0x0000000300987308 */ /* 0x0003ee0000000800 */
[C---:B------:R-:W-:Y:S04]  /*15e10*/  HMMA.16816.F32 R24, R88.reuse, R96, R24 ;  /* 0x000000605818723c */ /* 0x040fe80000001818 */
[C---:B------:R-:W-:Y:S02]  /*15e20*/  PRMT R97, R92.reuse, 0x7773, RZ ;  /* 0x000077735c617816 */ /* 0x040fe400000000ff */
[----:B------:R-:W-:Y:S02]  /*15e30*/  PRMT R96, R92, 0x7772, RZ ;  /* 0x000077725c607816 */ /* 0x000fe400000000ff */
[-C--:B------:R-:W-:Y:S03]  /*15e40*/  HMMA.16816.F32 R28, R88, R98.reuse, R28 ;  /* 0x00000062581c723c */ /* 0x080fe6000000181c */
[----:B-1----:R-:W-:Y:S01]  /*15e50*/  FFMA.FTZ R3, R219, UR4, -R142 ;  /* 0x00000004db037c23 */ /* 0x002fe2000801088e */
[----:B------:R-:W-:Y:S03]  /*15e60*/  PRMT R96, R96, 0x5410, R97 ;  /* 0x0000541060607816 */ /* 0x000fe60000000061 */
[----:B------:R1:W2:Y:S01]  /*15e70*/  MUFU.EX2 R153, R3 ;  /* 0x0000000300997308 */ /* 0x0002a20000000800 */
[C---:B------:R-:W-:Y:S04]  /*15e80*/  HMMA.16816.F32 R32, R84.reuse, R98, R32 ;  /* 0x000000625420723c */ /* 0x040fe80000001820 */
[----:B------:R-:W-:Y:S04]  /*15e90*/  LOP3.LUT R139, R96, 0xff00ff, RZ, 0xc0, !PT ;  /* 0x00ff00ff608b7812 */ /* 0x000fe800078ec0ff */
[-C--:B----4-:R-:W-:Y:S03]  /*15ea0*/  HMMA.16816.F32 R36, R84, R76.reuse, R36 ;  /* 0x0000004c5424723c */ /* 0x090fe60000001824 */
[--C-:B------:R-:W-:Y:S05]  /*15eb0*/  HSET2.LE.AND R139, R139, R204.reuse, PT ;  /* 0x000000cc8b8b7233 */ /* 0x100fea0003803000 */
[C---:B------:R-:W-:Y:S04]  /*15ec0*/  HMMA.16816.F32 R40, R88.reuse, R76, R40 ;  /* 0x0000004c5828723c */ /* 0x040fe80000001828 */
[----:B-1----:R-:W-:Y:S01]  /*15ed0*/  FFMA.FTZ R3, R229, UR4, -R141 ;  /* 0x00000004e5037c23 */ /* 0x002fe2000801088d */
[----:B------:R-:W-:Y:S04]  /*15ee0*/  IMAD.WIDE.U32 R76, R74, -0x2daee0ad, RZ ;  /* 0xd2511f534a4c7825 */ /* 0x000fe800078e00ff */
[----:B------:R-:W-:Y:S01]  /*15ef0*/  FFMA.FTZ R74, R220, UR4, -R143 ;  /* 0x00000004dc4a7c23 */ /* 0x000fe2000801088f */
[-C--:B------:R-:W-:Y:S01]  /*15f00*/  HMMA.16816.F32 R44, R88, R78.reuse, R44 ;  /* 0x0000004e582c723c */ /* 0x080fe2000000182c */
[----:B------:R1:W-:Y:S02]  /*15f10*/  MUFU.EX2 R150, R3 ;  /* 0x0000000300967308 */ /* 0x0003e40000000800 */
[----:B------:R-:W-:Y:S01]  /*15f20*/  FFMA.FTZ R141, R231, UR4, -R141 ;  /* 0x00000004e78d7c23 */ /* 0x000fe2000801088d */
[----:B------:R-:W-:Y:S01]  /*15f30*/  PRMT R92, R76, 0x7772, RZ ;  /* 0x000077724c5c7816 */ /* 0x000fe200000000ff */
[----:B------:R-:W-:Y:S02]  /*15f40*/  IMAD.MOV.U32 R98, RZ, RZ, R76 ;  /* 0x000000ffff627224 */ /* 0x000fe400078e004c */
[----:B-----5:R-:W-:Y:S01]  /*15f50*/  FFMA.FTZ R69, R69, R167, R243 ;  /* 0x000000a745457223 */ /* 0x020fe200000100f3 */
[C---:B------:R-:W-:Y:S03]  /*15f60*/  HMMA.16816.F32 R48, R84.reuse, R78, R48 ;  /* 0x0000004e5430723c */ /* 0x040fe60000001830 */
[----:B------:R4:W-:Y:S05]  /*15f70*/  MUFU.EX2 R147, R74 ;  /* 0x0000004a00937308 */ /* 0x0009ea0000000800 */
[-C--:B------:R-:W-:Y:S05]  /*15f80*/  HMMA.16816.F32 R52, R84, R80.reuse, R52 ;  /* 0x000000505434723c */ /* 0x080fea0000001834 */
[----:B------:R-:W-:Y:S01]  /*15f90*/  MUFU.EX2 R151, R141 ;  /* 0x0000008d00977308 */ /* 0x000fe20000000800 */
[--C-:B-1----:R-:W-:Y:S01]  /*15fa0*/  FFMA.FTZ R3, R232, UR4, -R142.reuse ;  /* 0x00000004e8037c23 */ /* 0x102fe2000801088e */
[----:B------:R-:W-:Y:S01]  /*15fb0*/  FFMA.FTZ R142, R235, UR4, -R142 ;  /* 0x00000004eb8e7c23 */ /* 0x000fe2000801088e */
[----:B---3--:R-:W-:Y:S01]  /*15fc0*/  FFMA.FTZ R0, R0, R114, R230 ;  /* 0x0000007200007223 */ /* 0x008fe200000100e6 */
[C---:B------:R-:W-:Y:S06]  /*15fd0*/  HMMA.16816.F32 R56, R88.reuse, R80, R56 ;  /* 0x000000505838723c */ /* 0x040fec0000001838 */
[----:B------:R1:W-:Y:S01]  /*15fe0*/  MUFU.EX2 R149, R3 ;  /* 0x0000000300957308 */ /* 0x0003e20000000800 */
[----:B----4-:R-:W-:Y:S01]  /*15ff0*/  LOP3.LUT R74, R112, UR11, R77, 0x96, !PT ;  /* 0x0000000b704a7c12 */ /* 0x010fe2000f8e964d */
[----:B------:R-:W-:Y:S01]  /*16000*/  FFMA.FTZ R77, R223, UR4, -R143 ;  /* 0x00000004df4d7c23 */ /* 0x000fe2000801088f */
[----:B------:R-:W-:Y:S01]  /*16010*/  FADD.FTZ R0, R228, R0 ;  /* 0x00000000e4007221 */ /* 0x000fe20000010000 */
[-C--:B------:R-:W-:Y:S06]  /*16020*/  HMMA.16816.F32 R60, R88, R82.reuse, R60 ;  /* 0x00000052583c723c */ /* 0x080fec000000183c */
[----:B------:R3:W-:Y:S01]  /*16030*/  MUFU.EX2 R145, R77 ;  /* 0x0000004d00917308 */ /* 0x0007e20000000800 */
[----:B------:R-:W-:Y:S01]  /*16040*/  LOP3.LUT R78, R74, 0xff, RZ, 0xc0, !PT ;  /* 0x000000ff4a4e7812 */ /* 0x000fe200078ec0ff */
[----:B------:R-:W-:Y:S01]  /*16050*/  FADD.FTZ R0, R222, R0 ;  /* 0x00000000de007221 */ /* 0x000fe20000010000 */
[----:B------:R-:W-:Y:S07]  /*16060*/  HMMA.16816.F32 R64, R84, R82, R64 ;  /* 0x000000525440723c */ /* 0x000fee0000001840 */
[----:B------:R-:W4:Y:S01]  /*16070*/  MUFU.EX2 R146, R142 ;  /* 0x0000008e00927308 */ /* 0x000f220000000800 */
[----:B-1----:R-:W-:Y:S02]  /*16080*/  LOP3.LUT R3, R110, UR11, R93, 0x96, !PT ;  /* 0x0000000b6e037c12 */ /* 0x002fe4000f8e965d */
[C---:B------:R-:W-:Y:S02]  /*16090*/  PRMT R93, R76.reuse, 0x7773, RZ ;  /* 0x000077734c5d7816 */ /* 0x040fe400000000ff */
[----:B------:R-:W-:Y:S05]  /*160a0*/  LOP3.LUT R75, R3, 0xffff, RZ, 0xc0, !PT ;  /* 0x0000ffff034b7812 */ /* 0x000fea00078ec0ff */
[----:B------:R-:W1:Y:S01]  /*160b0*/  MUFU.EX2 R142, R140 ;  /* 0x0000008c008e7308 */ /* 0x000e620000000800 */
[----:B---3--:R-:W-:Y:S02]  /*160c0*/  LOP3.LUT R77, R95, 0xff, RZ, 0xc0, !PT ;  /* 0x000000ff5f4d7812 */ /* 0x008fe400078ec0ff */
[----:B------:R-:W-:Y:S02]  /*160d0*/  PRMT R95, R76, 0x7771, RZ ;  /* 0x000077714c5f7816 */ /* 0x000fe400000000ff */
[----:B------:R-:W-:Y:S02]  /*160e0*/  PRMT R138, R77, 0x5410, R94 ;  /* 0x000054104d8a7816 */ /* 0x000fe4000000005e */
[----:B------:R-:W-:Y:S01]  /*160f0*/  SHF.R.U32.HI R77, RZ, 0x8, R75 ;  /* 0x00000008ff4d7819 */ /* 0x000fe2000001164b */
[----:B------:R-:W-:Y:S01]  /*16100*/  FFMA.FTZ R75, R236, UR4, -R143 ;  /* 0x00000004ec4b7c23 */ /* 0x000fe2000801088f */
[----:B------:R-:W-:Y:S01]  /*16110*/  PRMT R135, R92, 0x5410, R93 ;  /* 0x000054105c877816 */ /* 0x000fe2000000005d */
[----:B------:R-:W-:Y:S01]  /*16120*/  FFMA.FTZ R143, R240, UR4, -R143 ;  /* 0x00000004f08f7c23 */ /* 0x000fe2000801088f */
[C---:B------:R-:W-:Y:S01]  /*16130*/  LOP3.LUT R92, R3.reuse, 0xff, RZ, 0xc0, !PT ;  /* 0x000000ff035c7812 */ /* 0x040fe200078ec0ff */
[----:B------:R3:W-:Y:S01]  /*16140*/  MUFU.EX2 R141, R75 ;  /* 0x0000004b008d7308 */ /* 0x0007e20000000800 */
[----:B------:R-:W-:Y:S02]  /*16150*/  SHF.R.U32.HI R79, RZ, 0x18, R3 ;  /* 0x00000018ff4f7819 */ /* 0x000fe40000011603 */
[----:B------:R-:W-:Y:S02]  /*16160*/  PRMT R76, R3, 0x7632, R76 ;  /* 0x00007632034c7816 */ /* 0x000fe4000000004c */
[----:B------:R-:W-:Y:S02]  /*16170*/  LOP3.LUT R3, R74, 0xffff, RZ, 0xc0, !PT ;  /* 0x0000ffff4a037812 */ /* 0x000fe400078ec0ff */
[----:B------:R-:W-:Y:S03]  /*16180*/  LOP3.LUT R93, R98, 0xff, RZ, 0xc0, !PT ;  /* 0x000000ff625d7812 */ /* 0x000fe600078ec0ff */
[----:B------:R-:W5:Y:S01]  /*16190*/  MUFU.EX2 R143, R143 ;  /* 0x0000008f008f7308 */ /* 0x000f620000000800 */
[----:B------:R-:W-:Y:S02]  /*161a0*/  SHF.R.U32.HI R3, RZ, 0x8, R3 ;  /* 0x00000008ff037819 */ /* 0x000fe40000011603 */
[----:B------:R-:W-:Y:S02]  /*161b0*/  PRMT R134, R93, 0x5410, R95 ;  /* 0x000054105d867816 */ /* 0x000fe4000000005f */
[----:B------:R-:W-:Y:S02]  /*161c0*/  PRMT R78, R78, 0x5410, R3 ;  /* 0x000054104e4e7816 */ /* 0x000fe40000000003 */
[----:B------:R-:W-:Y:S02]  /*161d0*/  PRMT R77, R92, 0x5410, R77 ;  /* 0x000054105c4d7816 */ /* 0x000fe4000000004d */
[----:B------:R-:W-:Y:S01]  /*161e0*/  PRMT R3, R74, 0x7632, R3 ;  /* 0x000076324a037816 */ /* 0x000fe20000000003 */
[----:B------:R-:W1:Y:S01]  /*161f0*/  LDSM.16.MT88.4 R92, [R192+0x7800] ;  /* 0x00780000c05c783b */ /* 0x000e620000004200 */
[----:B------:R-:W-:Y:S02]  /*16200*/  LOP3.LUT R76, R76, 0xff, RZ, 0xc0, !PT ;  /* 0x000000ff4c4c7812 */ /* 0x000fe400078ec0ff */
[----:B---3--:R-:W-:Y:S01]  /*16210*/  LOP3.LUT R75, R3, 0xff, RZ, 0xc0, !PT ;  /* 0x000000ff034b7812 */ /* 0x008fe200078ec0ff */
[--C-:B------:R-:W-:Y:S01]  /*16220*/  FFMA.FTZ R3, R237, UR4, -R148.reuse ;  /* 0x00000004ed037c23 */ /* 0x100fe20008010894 */
[----:B------:R-:W-:Y:S01]  /*16230*/  FFMA.FTZ R148, R241, UR4, -R148 ;  /* 0x00000004f1947c23 */ /* 0x000fe20008010894 */
[----:B------:R-:W-:Y:S02]  /*16240*/  PRMT R79, R76, 0x5410, R79 ;  /* 0x000054104c4f7816 */ /* 0x000fe4000000004f */
[----:B------:R3:W-:Y:S01]  /*16250*/  MUFU.EX2 R140, R3 ;  /* 0x00000003008c7308 */ /* 0x0007e20000000800 */
[----:B------:R-:W-:Y:S02]  /*16260*/  SHF.R.U32.HI R76, RZ, 0x18, R74 ;  /* 0x00000018ff4c7819 */ /* 0x000fe4000001164a */
[--C-:B------:R-:W-:Y:S02]  /*16270*/  HSET2.LE.AND R138, R138, R204.reuse, PT ;  /* 0x000000cc8a8a7233 */ /* 0x100fe40003803000 */
[----:B--2---:R-:W-:Y:S02]  /*16280*/  F2FP.F16.F32.PACK_AB R74, R153, R152 ;  /* 0x00000098994a723e */ /* 0x004fe400000000ff */
[--C-:B------:R-:W-:Y:S03]  /*16290*/  HSET2.LE.AND R136, R77, R204.reuse, PT ;  /* 0x000000cc4d887233 */ /* 0x100fe60003803000 */
[----:B------:R-:W2:Y:S01]  /*162a0*/  MUFU.EX2 R148, R148 ;  /* 0x0000009400947308 */ /* 0x000ea20000000800 */
[----:B------:R-:W-:Y:S02]  /*162b0*/  LOP3.LUT R139, R74, R139, RZ, 0xc0, !PT ;  /* 0x0000008b4a8b7212 */ /* 0x000fe400078ec0ff */
[--C-:B------:R-:W-:Y:S02]  /*162c0*/  HSET2.LE.AND R137, R79, R204.reuse, PT ;  /* 0x000000cc4f897233 */ /* 0x100fe40003803000 */
[----:B----4-:R-:W-:Y:S02]  /*162d0*/  F2FP.F16.F32.PACK_AB R74, R146, R149 ;  /* 0x00000095924a723e */ /* 0x010fe400000000ff */
[----:B------:R-:W-:Y:S02]  /*162e0*/  PRMT R76, R75, 0x5410, R76 ;  /* 0x000054104b4c7816 */ /* 0x000fe4000000004c */
[----:B---3--:R-:W-:Y:S02]  /*162f0*/  F2FP.F16.F32.PACK_AB R3, R155, R154 ;  /* 0x0000009a9b03723e */ /* 0x008fe400000000ff */
[--C-:B------:R-:W-:Y:S02]  /*16300*/  HSET2.LE.AND R134, R134, R204.reuse, PT ;  /* 0x000000cc86867233 */ /* 0x100fe40003803000 */
[----:B------:R-:W-:Y:S02]  /*16310*/  LOP3.LUT R138, R3, R138, RZ, 0xc0, !PT ;  /* 0x0000008a038a7212 */ /* 0x000fe400078ec0ff */
[----:B------:R-:W-:Y:S02]  /*16320*/  F2FP.F16.F32.PACK_AB R3, R151, R150 ;  /* 0x000000969703723e */ /* 0x000fe400000000ff */
[----:B------:R-:W-:Y:S02]  /*16330*/  LOP3.LUT R135, R135, 0xff00ff, RZ, 0xc0, !PT ;  /* 0x00ff00ff87877812 */ /* 0x000fe400078ec0ff */
[----:B------:R-:W-:Y:S02]  /*16340*/  F2FP.F16.F32.PACK_AB R75, R145, R147 ;  /* 0x00000093914b723e */ /* 0x000fe400000000ff */
[----:B------:R-:W-:Y:S02]  /*16350*/  LOP3.LUT R136, R3, R136, RZ, 0xc0, !PT ;  /* 0x0000008803887212 */ /* 0x000fe400078ec0ff */
[----:B------:R-:W-:Y:S02]  /*16360*/  LOP3.LUT R137, R74, R137, RZ, 0xc0, !PT ;  /* 0x000000894a897212 */ /* 0x000fe400078ec0ff */
[--C-:B------:R-:W-:Y:S02]  /*16370*/  HSET2.LE.AND R132, R78, R204.reuse, PT ;  /* 0x000000cc4e847233 */ /* 0x100fe40003803000 */
[--C-:B------:R-:W-:Y:S02]  /*16380*/  HSET2.LE.AND R133, R76, R204.reuse, PT ;  /* 0x000000cc4c857233 */ /* 0x100fe40003803000 */
[----:B------:R-:W-:Y:S01]  /*16390*/  LOP3.LUT R134, R75, R134, RZ, 0xc0, !PT ;  /* 0x000000864b867212 */ /* 0x000fe200078ec0ff */
[-C--:B-1----:R-:W-:Y:S01]  /*163a0*/  HMMA.16816.F32 R76, R136, R92.reuse, R4 ;  /* 0x0000005c884c723c */ /* 0x082fe20000001804 */
[----:B------:R-:W1:Y:S04]  /*163b0*/  LDSM.16.MT88.4 R4, [R196+0x7800] ;  /* 0x00780000c404783b */ /* 0x000e680000004200 */
[----:B------:R-:W-:Y:S02]  /*163c0*/  HSET2.LE.AND R135, R135, R204, PT ;  /* 0x000000cc87877233 */ /* 0x000fe40003803000 */
[----:B------:R-:W-:Y:S02]  /*163d0*/  F2FP.F16.F32.PACK_AB R3, R142, R144 ;  /* 0x000000908e03723e */ /* 0x000fe400000000ff */
[----:B-----5:R-:W-:Y:S02]  /*163e0*/  F2FP.F16.F32.PACK_AB R74, R143, R141 ;  /* 0x0000008d8f4a723e */ /* 0x020fe400000000ff */
[----:B--2---:R-:W-:Y:S02]  /*163f0*/  F2FP.F16.F32.PACK_AB R75, R148, R140 ;  /* 0x0000008c944b723e */ /* 0x004fe400000000ff */
[----:B------:R-:W-:Y:S01]  /*16400*/  LOP3.LUT R135, R3, R135, RZ, 0xc0, !PT ;  /* 0x0000008703877212 */ /* 0x000fe200078ec0ff */
[----:B------:R-:W-:Y:S01]  /*16410*/  FFMA.FTZ R3, R2, R115, R234 ;  /* 0x0000007302037223 */ /* 0x000fe200000100ea */
[----:B------:R-:W-:Y:S01]  /*16420*/  LOP3.LUT R132, R74, R132, RZ, 0xc0, !PT ;  /* 0x000000844a847212 */ /* 0x000fe200078ec0ff */
[----:B------:R-:W-:Y:S01]  /*16430*/  FADD.FTZ R2, R242, R69 ;  /* 0x00000045f2027221 */ /* 0x000fe20000010000 */
[----:B------:R-:W-:Y:S01]  /*16440*/  LOP3.LUT R133, R75, R133, RZ, 0xc0, !PT ;  /* 0x000000854b857212 */ /* 0x000fe200078ec0ff */
[----:B------:R-:W-:Y:S02]  /*16450*/  IMAD.MOV.U32 R74, RZ, RZ, R70 ;  /* 0x000000ffff4a7224 */ /* 0x000fe400078e0046 */
[----:B------:R-:W-:Y:S04]  /*16460*/  IMAD.MOV.U32 R69, RZ, RZ, R71 ;  /* 0x000000ffff457224 */ /* 0x000fe800078e0047 */
[C---:B------:R-:W-:Y:S04]  /*16470*/  HMMA.16816.F32 R80, R132.reuse, R92, R8 ;  /* 0x0000005c8450723c */ /* 0x040fe80000001808 */
[----:B------:R-:W-:Y:S01]  /*16480*/  FADD.FTZ R11, R246, R2 ;  /* 0x00000002f60b7221 */ /* 0x000fe20000010000 */
[----:B------:R-:W-:Y:S01]  /*16490*/  FADD.FTZ R8, R233, R3 ;  /* 0x00000003e9087221 */ /* 0x000fe20000010000 */
[----:B------:R-:W-:Y:S01]  /*164a0*/  FFMA.FTZ R9, R68, R166, R238 ;  /* 0x000000a644097223 */ /* 0x000fe200000100ee */
[----:B------:R-:W-:Y:S01]  /*164b0*/  IMAD.MOV.U32 R68, RZ, RZ, R72 ;  /* 0x000000ffff447224 */ /* 0x000fe200078e0048 */
        /* <DEDUP_REMOVED lines=48> */
[-C--:B-1----:R-:W-:Y:S03]  /*167c0*/  HMMA.16816.F32 R124, R136, R4.reuse, R52 ;  /* 0x00000004887c723c */ /* 0x082fe60000001834 */
        /* <DEDUP_REMOVED lines=21> */
[----:B------:R1:W-:Y:S04]  /*16920*/  STL [R1+0x18], R3 ;  /* 0x0000180301007387 */ /* 0x0003e80000100800 */
[----:B------:R2:W-:Y:S04]  /*16930*/  STL [R1+0x28], R2 ;  /* 0x0000280201007387 */ /* 0x0005e80000100800 */
[----:B------:R2:W-:Y:S01]  /*16940*/  STL [R1+0x2c], R0 ;  /* 0x00002c0001007387 */ /* 0x0005e20000100800 */
[----:B-1----:R-:W-:Y:S01]  /*16950*/  IMAD.MOV.U32 R3, RZ, RZ, R73 ;  /* 0x000000ffff037224 */ /* 0x002fe200078e0049 */
[----:B------:R-:W-:Y:S06]  /*16960*/  @P0 BRA `(.L_x_1499) ;  /* 0xffffffb400900947 */ /* 0x000fec000383ffff */
.L_x_1498:
[----:B--2---:R-:W2:Y:S01]  /*16970*/  LDL.LU R0, [R1+0x1c] ;  /* 0x00001c0001007983 */ /* 0x004ea20000300800 */
[----:B------:R-:W1:Y:S03]  /*16980*/  LDCU UR4, c[0x0][0x4fc] ;  /* 0x00009f80ff0477ac */ /* 0x000e660008000800 */
[----:B------:R-:W3:Y:S04]  /*16990*/  LDL.LU R5, [R1+0x18] ;  /* 0x0000180001057983 */ /* 0x000ee80000300800 */
[----:B------:R-:W4:Y:S04]  /*169a0*/  LDL.LU R8, [R1+0x28] ;  /* 0x0000280001087983 */ /* 0x000f280000300800 */
[----:B------:R-:W5:Y:S04]  /*169b0*/  LDL.LU R6, [R1+0x2c] ;  /* 0x00002c0001067983 */ /* 0x000f680000300800 */
[----:B------:R-:W5:Y:S04]  /*169c0*/  LDL.LU R10, [R1+0xc] ;  /* 0x00000c00010a7983 */ /* 0x000f680000300800 */
[----:B------:R-:W5:Y:S04]  /*169d0*/  LDL.LU R9, [R1+0x4c] ;  /* 0x00004c0001097983 */ /* 0x000f680000300800 */
[----:B------:R-:W5:Y:S01]  /*169e0*/  LDL R42, [R1+0x50] ;  /* 0x00005000012a7983 */ /* 0x000f620000100800 */
[----:B------:R-:W1:Y:S01]  /*169f0*/  S2R R41, SR_TID.X ;  /* 0x0000000000297919 */ /* 0x000e620000002100 */
[----:B------:R-:W-:Y:S01]  /*16a00*/  UMOV UR5, 0x400 ;  /* 0x0000040000057882 */ /* 0x000fe20000000000 */
[----:B-1----:R-:W-:-:S02]  /*16a10*/  LOP3.LUT P0, RZ, R41, 0x4, RZ, 0xc0, !PT ;  /* 0x0000000429ff7812 */ /* 0x002fc4000780c0ff */
[C---:B------:R-:W-:Y:S02]  /*16a20*/  LOP3.LUT P2, RZ, R41.reuse, 0x8, RZ, 0xc0, !PT ;  /* 0x0000000829ff7812 */ /* 0x040fe4000784c0ff */
[----:B------:R-:W-:Y:S01]  /*16a30*/  LOP3.LUT P6, RZ, R41, 0x3, RZ, 0xc0, !PT ;  /* 0x0000000329ff7812 */ /* 0x000fe200078cc0ff */
[----:B--2---:R-:W1:Y:S04]  /*16a40*/  SHFL.BFLY PT, R4, R0, 0x2, 0x1f ;  /* 0x0c401f0000047f89 */ /* 0x004e6800000e0000 */
[----:B---3--:R-:W2:Y:S04]  /*16a50*/  SHFL.BFLY PT, R3, R5, 0x2, 0x1f ;  /* 0x0c401f0005037f89 */ /* 0x008ea800000e0000 */
[----:B----4-:R-:W3:Y:S01]  /*16a60*/  SHFL.BFLY PT, R2, R8, 0x2, 0x1f ;  /* 0x0c401f0008027f89 */ /* 0x010ee200000e0000 */
[----:B-1----:R-:W-:-:S03]  /*16a70*/  FADD.FTZ R4, R4, R0 ;  /* 0x0000000004047221 */ /* 0x002fc60000010000 */
[----:B-----5:R-:W1:Y:S01]  /*16a80*/  SHFL.BFLY PT, R0, R6, 0x2, 0x1f ;  /* 0x0c401f0006007f89 */ /* 0x020e6200000e0000 */
[----:B--2---:R-:W-:-:S03]  /*16a90*/  FADD.FTZ R3, R3, R5 ;  /* 0x0000000503037221 */ /* 0x004fc60000010000 */
[----:B------:R-:W2:Y:S01]  /*16aa0*/  SHFL.BFLY PT, R5, R4, 0x1, 0x1f ;  /* 0x0c201f0004057f89 */ /* 0x000ea200000e0000 */
[----:B---3--:R-:W-:-:S03]  /*16ab0*/  FADD.FTZ R2, R2, R8 ;  /* 0x0000000802027221 */ /* 0x008fc60000010000 */
[----:B------:R-:W3:Y:S04]  /*16ac0*/  SHFL.BFLY PT, R7, R3, 0x1, 0x1f ;  /* 0x0c201f0003077f89 */ /* 0x000ee800000e0000 */
[----:B------:R-:W4:Y:S01]  /*16ad0*/  SHFL.BFLY PT, R8, R2, 0x1, 0x1f ;  /* 0x0c201f0002087f89 */ /* 0x000f2200000e0000 */
[----:B-1----:R-:W-:Y:S01]  /*16ae0*/  FADD.FTZ R0, R0, R6 ;  /* 0x0000000600007221 */ /* 0x002fe20000010000 */
[----:B--2---:R-:W-:-:S04]  /*16af0*/  FADD.FTZ R36, R4, R5 ;  /* 0x0000000504247221 */ /* 0x004fc80000010000 */
[----:B------:R-:W1:Y:S01]  /*16b00*/  SHFL.BFLY PT, R6, R0, 0x1, 0x1f ;  /* 0x0c201f0000067f89 */ /* 0x000e6200000e0000 */
[----:B------:R-:W2:Y:S01]  /*16b10*/  MUFU.RCP R4, R36 ;  /* 0x0000002400047308 */ /* 0x000ea20000001000 */
[----:B---3--:R-:W-:Y:S01]  /*16b20*/  FADD.FTZ R37, R3, R7 ;  /* 0x0000000703257221 */ /* 0x008fe20000010000 */
[----:B------:R-:W-:Y:S01]  /*16b30*/  SHF.L.U32 R3, R41, 0x4, RZ ;  /* 0x0000000429037819 */ /* 0x000fe200000006ff */
[----:B----4-:R-:W-:Y:S01]  /*16b40*/  FADD.FTZ R38, R2, R8 ;  /* 0x0000000802267221 */ /* 0x010fe20000010000 */
[----:B------:R-:W-:Y:S02]  /*16b50*/  FSETP.NE.FTZ.AND P1, PT, R36, RZ, PT ;  /* 0x000000ff2400720b */ /* 0x000fe40003f35000 */
[----:B------:R-:W-:Y:S02]  /*16b60*/  LOP3.LUT R2, R3, 0x1c0, RZ, 0xc0, !PT ;  /* 0x000001c003027812 */ /* 0x000fe400078ec0ff */
[----:B------:R-:W3:Y:S01]  /*16b70*/  MUFU.RCP R5, R37 ;  /* 0x0000002500057308 */ /* 0x000ee20000001000 */
[----:B------:R-:W-:-:S02]  /*16b80*/  SHF.L.U32 R7, R41, 0x5, RZ ;  /* 0x0000000529077819 */ /* 0x000fc400000006ff */
[----:B------:R-:W-:Y:S02]  /*16b90*/  FSETP.NE.FTZ.AND P5, PT, R37, RZ, PT ;  /* 0x000000ff2500720b */ /* 0x000fe40003fb5000 */
[----:B------:R-:W-:-:S03]  /*16ba0*/  LOP3.LUT R7, R10, 0x7c00, R7, 0xf8, !PT ;  /* 0x00007c000a077812 */ /* 0x000fc600078ef807 */
[----:B------:R-:W4:Y:S01]  /*16bb0*/  MUFU.RCP R8, R38 ;  /* 0x0000002600087308 */ /* 0x000f220000001000 */
[----:B--2---:R-:W-:Y:S02]  /*16bc0*/  FSEL R3, R4, 1, P1 ;  /* 0x3f80000004037808 */ /* 0x004fe40000800000 */
[----:B------:R-:W-:Y:S01]  /*16bd0*/  LOP3.LUT R4, R2, 0x38, R9, 0xf8, !PT ;  /* 0x0000003802047812 */ /* 0x000fe200078ef809 */
[----:B-1----:R-:W-:-:S03]  /*16be0*/  FADD.FTZ R39, R0, R6 ;  /* 0x0000000600277221 */ /* 0x002fc60000010000 */
[----:B------:R-:W-:Y:S02]  /*16bf0*/  LOP3.LUT R40, R7, R4, RZ, 0xfc, !PT ;  /* 0x0000000407287212 */ /* 0x000fe400078efcff */
[----:B------:R-:W1:Y:S01]  /*16c00*/  MUFU.RCP R4, R39 ;  /* 0x0000002700047308 */ /* 0x000e620000001000 */
[----:B------:R-:W-:Y:S01]  /*16c10*/  FMUL.FTZ R0, R3, UR4 ;  /* 0x0000000403007c20 */ /* 0x000fe20008410000 */
        /* <DEDUP_REMOVED lines=18> */
[----:B---3--:R-:W-:-:S02]  /*16d40*/  FSEL R2, R5, 1, P5 ;  /* 0x3f80000005027808 */ /* 0x008fc40002800000 */
[----:B----4-:R-:W-:Y:S02]  /*16d50*/  FSEL R3, R8, 1, P4 ;  /* 0x3f80000008037808 */ /* 0x010fe40002000000 */
[----:B-1----:R-:W-:Y:S01]  /*16d60*/  FSEL R0, R4, 1, P3 ;  /* 0x3f80000004007808 */ /* 0x002fe20001800000 */
[----:B------:R-:W-:Y:S02]  /*16d70*/  FMUL.FTZ R2, R2, UR4 ;  /* 0x0000000402027c20 */ /* 0x000fe40008410000 */
[----:B------:R-:W-:Y:S02]  /*16d80*/  FMUL.FTZ R34, R3, UR4 ;  /* 0x0000000403227c20 */ /* 0x000fe40008410000 */
[----:B------:R-:W-:Y:S01]  /*16d90*/  FMUL.FTZ R35, R0, UR4 ;  /* 0x0000000400237c20 */ /* 0x000fe20008410000 */
[----:B------:R-:W1:Y:S01]  /*16da0*/  S2UR UR4, SR_CgaCtaId ;  /* 0x00000000000479c3 */ /* 0x000e620000008800 */
[----:B------:R-:W-:Y:S01]  /*16db0*/  MOV R5, 0x10 ;  /* 0x0000001000057802 */ /* 0x000fe20000000f00 */
        /* <DEDUP_REMOVED lines=17> */
[----:B-1----:R-:W-:Y:S01]  /*16ed0*/  ULEA UR4, UR4, UR5, 0x18 ;  /* 0x0000000504047291 */ /* 0x002fe2000f8ec0ff */
[----:B------:R-:W-:-:S02]  /*16ee0*/  F2FP.F16.F32.PACK_AB R6, R6, R76 ;  /* 0x0000004c0606723e */ /* 0x000fc400000000ff */
[----:B------:R-:W-:-:S03]  /*16ef0*/  LOP3.LUT P0, RZ, R41, 0x10, RZ, 0xc0, !PT ;  /* 0x0000001029ff7812 */ /* 0x000fc6000780c0ff */
[----:B------:R-:W-:Y:S01]  /*16f00*/  LEA R2, R40, UR4, 0x1 ;  /* 0x0000000428027c11 */ /* 0x000fe2000f8e08ff */
[C---:B------:R-:W-:Y:S01]  /*16f10*/  FMUL.FTZ R80, R34.reuse, R80 ;  /* 0x0000005022507220 */ /* 0x040fe20000410000 */
[----:B------:R-:W-:Y:S01]  /*16f20*/  MOV R40, 0x20 ;  /* 0x0000002000287802 */ /* 0x000fe20000000f00 */
[C---:B------:R-:W-:Y:S01]  /*16f30*/  FMUL.FTZ R9, R34.reuse, R81 ;  /* 0x0000005122097220 */ /* 0x040fe20000410000 */
[C---:B------:R-:W-:Y:S01]  /*16f40*/  FMUL.FTZ R82, R35.reuse, R82 ;  /* 0x0000005223527220 */ /* 0x040fe20000410000 */
[----:B------:R-:W-:Y:S01]  /*16f50*/  FMUL.FTZ R8, R35, R83 ;  /* 0x0000005323087220 */ /* 0x000fe20000410000 */
[----:B------:R-:W-:Y:S01]  /*16f60*/  F2FP.F16.F32.PACK_AB R3, R79, R78 ;  /* 0x0000004e4f03723e */ /* 0x000fe200000000ff */
[----:B------:R1:W-:Y:S01]  /*16f70*/  STS [R2], R6 ;  /* 0x0000000602007388 */ /* 0x0003e20000000800 */
[----:B------:R-:W-:Y:S01]  /*16f80*/  F2FP.F16.F32.PACK_AB R0, R89, R88 ;  /* 0x000000585900723e */ /* 0x000fe200000000ff */
[C---:B------:R-:W-:Y:S01]  /*16f90*/  FMUL.FTZ R84, R34.reuse, R84 ;  /* 0x0000005422547220 */ /* 0x040fe20000410000 */
[----:B------:R-:W-:Y:S01]  /*16fa0*/  IADD3 R4, PT, PT, R5, R2, RZ ;  /* 0x0000000205047210 */ /* 0x000fe20007ffe0ff */
[----:B------:R-:W-:Y:S01]  /*16fb0*/  FMUL.FTZ R17, R34, R85 ;  /* 0x0000005522117220 */ /* 0x000fe20000410000 */
[C---:B------:R-:W-:Y:S01]  /*16fc0*/  FMUL.FTZ R86, R35.reuse, R86 ;  /* 0x0000005623567220 */ /* 0x040fe20000410000 */
[----:B------:R-:W-:Y:S01]  /*16fd0*/  FMUL.FTZ R16, R35, R87 ;  /* 0x0000005723107220 */ /* 0x000fe20000410000 */
[----:B------:R-:W-:Y:S01]  /*16fe0*/  F2FP.F16.F32.PACK_AB R7, R7, R90 ;  /* 0x0000005a0707723e */ /* 0x000fe200000000ff */
[----:B------:R2:W-:Y:S01]  /*16ff0*/  STS [R2+0x400], R3 ;  /* 0x0004000302007388 */ /* 0x0005e20000000800 */
[----:B------:R-:W-:-:S02]  /*17000*/  F2FP.F16.F32.PACK_AB R9, R9, R80 ;  /* 0x000000500909723e */ /* 0x000fc400000000ff */
[----:B------:R-:W-:Y:S01]  /*17010*/  F2FP.F16.F32.PACK_AB R8, R8, R82 ;  /* 0x000000520808723e */ /* 0x000fe200000000ff */
[C---:B------:R-:W-:Y:S01]  /*17020*/  FMUL.FTZ R96, R34.reuse, R96 ;  /* 0x0000006022607220 */ /* 0x040fe20000410000 */
[----:B------:R-:W-:Y:S01]  /*17030*/  FMUL.FTZ R13, R34, R97 ;  /* 0x00000061220d7220 */ /* 0x000fe20000410000 */
[C---:B------:R-:W-:Y:S01]  /*17040*/  FMUL.FTZ R98, R35.reuse, R98 ;  /* 0x0000006223627220 */ /* 0x040fe20000410000 */
[----:B------:R-:W-:Y:S01]  /*17050*/  FMUL.FTZ R12, R35, R99 ;  /* 0x00000063230c7220 */ /* 0x000fe20000410000 */
[----:B------:R3:W-:Y:S01]  /*17060*/  STS [R4], R0 ;  /* 0x0000000004007388 */ /* 0x0007e20000000800 */
[----:B------:R-:W-:Y:S02]  /*17070*/  F2FP.F16.F32.PACK_AB R17, R17, R84 ;  /* 0x000000541111723e */ /* 0x000fe400000000ff */
[----:B------:R-:W-:Y:S02]  /*17080*/  F2FP.F16.F32.PACK_AB R16, R16, R86 ;  /* 0x000000561010723e */ /* 0x000fe400000000ff */
[----:B-1----:R-:W-:Y:S01]  /*17090*/  SEL R6, R40, 0xffffffe0, !P2 ;  /* 0xffffffe028067807 */ /* 0x002fe20005000000 */
[----:B------:R1:W-:Y:S01]  /*170a0*/  STS [R4+0x400], R7 ;  /* 0x0004000704007388 */ /* 0x0003e20000000800 */
[----:B------:R-:W4:Y:S01]  /*170b0*/  LDC.U8 R40, c[0x0][0x549] ;  /* 0x00015240ff287b82 */ /* 0x000f220000000000 */
[----:B------:R-:W-:Y:S01]  /*170c0*/  F2FP.F16.F32.PACK_AB R15, R15, R92 ;  /* 0x0000005c0f0f723e */ /* 0x000fe200000000ff */
[----:B------:R-:W-:Y:S01]  /*170d0*/  FMUL.FTZ R100, R34, R100 ;  /* 0x0000006422647220 */ /* 0x000fe20000410000 */
[----:B------:R-:W-:-:S02]  /*170e0*/  F2FP.F16.F32.PACK_AB R14, R14, R94 ;  /* 0x0000005e0e0e723e */ /* 0x000fc400000000ff */
[----:B--2---:R-:W-:Y:S01]  /*170f0*/  IADD3 R3, PT, PT, R6, R2, RZ ;  /* 0x0000000206037210 */ /* 0x004fe20007ffe0ff */
[----:B------:R-:W-:Y:S01]  /*17100*/  STS [R2+0x2000], R9 ;  /* 0x0020000902007388 */ /* 0x000fe20000000800 */
[----:B------:R-:W-:Y:S01]  /*17110*/  FMUL.FTZ R24, R34, R101 ;  /* 0x0000006522187220 */ /* 0x000fe20000410000 */
[C---:B------:R-:W-:Y:S01]  /*17120*/  FMUL.FTZ R102, R35.reuse, R102 ;  /* 0x0000006623667220 */ /* 0x040fe20000410000 */
[----:B------:R-:W-:Y:S01]  /*17130*/  FMUL.FTZ R23, R35, R103 ;  /* 0x0000006723177220 */ /* 0x000fe20000410000 */
[----:B------:R2:W-:Y:S01]  /*17140*/  STS [R2+0x2400], R8 ;  /* 0x0024000802007388 */ /* 0x0005e20000000800 */
[----:B------:R-:W-:Y:S02]  /*17150*/  F2FP.F16.F32.PACK_AB R11, R11, R104 ;  /* 0x000000680b0b723e */ /* 0x000fe400000000ff */
[C---:B---3--:R-:W-:Y:S02]  /*17160*/  IADD3 R0, PT, PT, R2.reuse, 0x40, RZ ;  /* 0x0000004002007810 */ /* 0x048fe40007ffe0ff */
[----:B------:R-:W-:-:S02]  /*17170*/  @P0 IADD3 R0, PT, PT, R2, -0x40, RZ ;  /* 0xffffffc002000810 */ /* 0x000fc40007ffe0ff */
[----:B------:R-:W-:Y:S02]  /*17180*/  F2FP.F16.F32.PACK_AB R10, R10, R106 ;  /* 0x0000006a0a0a723e */ /* 0x000fe400000000ff */
[----:B------:R-:W-:Y:S02]  /*17190*/  F2FP.F16.F32.PACK_AB R13, R13, R96 ;  /* 0x000000600d0d723e */ /* 0x000fe400000000ff */
[----:B------:R-:W-:Y:S01]  /*171a0*/  F2FP.F16.F32.PACK_AB R12, R12, R98 ;  /* 0x000000620c0c723e */ /* 0x000fe200000000ff */
[C---:B------:R-:W-:Y:S01]  /*171b0*/  FMUL.FTZ R112, R34.reuse, R112 ;  /* 0x0000007022707220 */ /* 0x040fe20000410000 */
[C---:B------:R-:W-:Y:S01]  /*171c0*/  FMUL.FTZ R20, R34.reuse, R113 ;  /* 0x0000007122147220 */ /* 0x040fe20000410000 */
[C---:B------:R-:W-:Y:S01]  /*171d0*/  FMUL.FTZ R114, R35.reuse, R114 ;  /* 0x0000007223727220 */ /* 0x040fe20000410000 */
[C---:B------:R-:W-:Y:S01]  /*171e0*/  FMUL.FTZ R29, R35.reuse, R115 ;  /* 0x00000073231d7220 */ /* 0x040fe20000410000 */
[----:B------:R-:W-:Y:S01]  /*171f0*/  STS [R4+0x2000], R17 ;  /* 0x0020001104007388 */ /* 0x000fe20000000800 */
[C---:B------:R-:W-:Y:S01]  /*17200*/  FMUL.FTZ R116, R34.reuse, R116 ;  /* 0x0000007422747220 */ /* 0x040fe20000410000 */
[----:B------:R-:W-:Y:S01]  /*17210*/  FMUL.FTZ R28, R34, R117 ;  /* 0x00000075221c7220 */ /* 0x000fe20000410000 */
[C---:B------:R-:W-:Y:S01]  /*17220*/  FMUL.FTZ R118, R35.reuse, R118 ;  /* 0x0000007623767220 */ /* 0x040fe20000410000 */
[----:B------:R3:W-:Y:S01]  /*17230*/  STS [R4+0x2400], R16 ;  /* 0x0024001004007388 */ /* 0x0007e20000000800 */
[----:B------:R-:W-:Y:S01]  /*17240*/  FMUL.FTZ R27, R35, R119 ;  /* 0x00000077231b7220 */ /* 0x000fe20000410000 */
[----:B------:R-:W-:Y:S01]  /*17250*/  F2FP.F16.F32.PACK_AB R22, R22, R108 ;  /* 0x0000006c1616723e */ /* 0x000fe200000000ff */
[----:B-1----:R-:W1:Y:S01]  /*17260*/  @P1 LDC R7, c[0x0][0x458] ;  /* 0x00011600ff071b82 */ /* 0x002e620000000800 */
[----:B--2---:R-:W-:Y:S01]  /*17270*/  IADD3 R2, PT, PT, R5, R3, RZ ;  /* 0x0000000305027210 */ /* 0x004fe20007ffe0ff */
[----:B------:R-:W-:Y:S01]  /*17280*/  STS [R3], R15 ;  /* 0x0000000f03007388 */ /* 0x000fe20000000800 */
[----:B------:R-:W-:-:S02]  /*17290*/  F2FP.F16.F32.PACK_AB R24, R24, R100 ;  /* 0x000000641818723e */ /* 0x000fc400000000ff */
[----:B------:R-:W-:Y:S01]  /*172a0*/  F2FP.F16.F32.PACK_AB R23, R23, R102 ;  /* 0x000000661717723e */ /* 0x000fe200000000ff */
[----:B------:R-:W-:Y:S01]  /*172b0*/  STS [R3+0x400], R14 ;  /* 0x0004000e03007388 */ /* 0x000fe20000000800 */
[----:B------:R-:W-:-:S03]  /*172c0*/  F2FP.F16.F32.PACK_AB R21, R21, R110 ;  /* 0x0000006e1515723e */ /* 0x000fc600000000ff */
[----:B------:R2:W-:Y:S01]  /*172d0*/  STS [R2], R11 ;  /* 0x0000000b02007388 */ /* 0x0005e20000000800 */
[----:B------:R-:W-:-:S03]  /*172e0*/  F2FP.F16.F32.PACK_AB R19, R19, R120 ;  /* 0x000000781313723e */ /* 0x000fc600000000ff */
[----:B------:R-:W-:Y:S01]  /*172f0*/  STS [R2+0x400], R10 ;  /* 0x0004000a02007388 */ /* 0x000fe20000000800 */
[----:B------:R-:W-:-:S03]  /*17300*/  F2FP.F16.F32.PACK_AB R18, R18, R122 ;  /* 0x0000007a1212723e */ /* 0x000fc600000000ff */
[----:B------:R-:W-:Y:S01]  /*17310*/  STS [R3+0x2000], R13 ;  /* 0x0020000d03007388 */ /* 0x000fe20000000800 */
[----:B------:R-:W-:Y:S02]  /*17320*/  F2FP.F16.F32.PACK_AB R20, R20, R112 ;  /* 0x000000701414723e */ /* 0x000fe400000000ff */
[----:B------:R-:W-:Y:S01]  /*17330*/  F2FP.F16.F32.PACK_AB R29, R29, R114 ;  /* 0x000000721d1d723e */ /* 0x000fe200000000ff */
[----:B------:R5:W-:Y:S01]  /*17340*/  STS [R3+0x2400], R12 ;  /* 0x0024000c03007388 */ /* 0x000be20000000800 */
[----:B------:R-:W-:Y:S01]  /*17350*/  F2FP.F16.F32.PACK_AB R28, R28, R116 ;  /* 0x000000741c1c723e */ /* 0x000fe200000000ff */
[C---:B------:R-:W-:Y:S01]  /*17360*/  FMUL.FTZ R128, R34.reuse, R128 ;  /* 0x0000008022807220 */ /* 0x040fe20000410000 */
[----:B------:R-:W-:Y:S01]  /*17370*/  F2FP.F16.F32.PACK_AB R27, R27, R118 ;  /* 0x000000761b1b723e */ /* 0x000fe200000000ff */
[----:B------:R-:W-:Y:S01]  /*17380*/  STS [R2+0x2000], R24 ;  /* 0x0020001802007388 */ /* 0x000fe20000000800 */
[----:B------:R-:W-:Y:S01]  /*17390*/  FMUL.FTZ R33, R34, R129 ;  /* 0x0000008122217220 */ /* 0x000fe20000410000 */
[C---:B------:R-:W-:Y:S01]  /*173a0*/  FMUL.FTZ R130, R35.reuse, R130 ;  /* 0x0000008223827220 */ /* 0x040fe20000410000 */
[----:B------:R-:W-:Y:S01]  /*173b0*/  FMUL.FTZ R32, R35, R131 ;  /* 0x0000008323207220 */ /* 0x000fe20000410000 */
[----:B------:R1:W-:Y:S01]  /*173c0*/  STS [R2+0x2400], R23 ;  /* 0x0024001702007388 */ /* 0x0003e20000000800 */
[----:B----4-:R-:W-:Y:S01]  /*173d0*/  ISETP.NE.AND P0, PT, R40, RZ, PT ;  /* 0x000000ff2800720c */ /* 0x010fe20003f05270 */
[----:B---3--:R-:W3:Y:S02]  /*173e0*/  LDC R16, c[0x0][0x434] ;  /* 0x00010d00ff107b82 */ /* 0x008ee40000000800 */
[----:B------:R-:W-:Y:S04]  /*173f0*/  STS [R0], R22 ;  /* 0x0000001600007388 */ /* 0x000fe80000000800 */
[----:B------:R-:W-:Y:S01]  /*17400*/  STS [R0+0x400], R21 ;  /* 0x0004001500007388 */ /* 0x000fe20000000800 */
[----:B------:R-:W-:Y:S01]  /*17410*/  F2FP.F16.F32.PACK_AB R26, R26, R124 ;  /* 0x0000007c1a1a723e */ /* 0x000fe200000000ff */
[----:B--2---:R-:W2:Y:S01]  /*17420*/  LDC.U8 R11, c[0x0][0x548] ;  /* 0x00015200ff0b7b82 */ /* 0x004ea20000000000 */
[----:B-----5:R-:W-:-:S02]  /*17430*/  IADD3 R3, PT, PT, R5, R0, RZ ;  /* 0x0000000005037210 */ /* 0x020fc40007ffe0ff */
[----:B------:R-:W-:Y:S02]  /*17440*/  F2FP.F16.F32.PACK_AB R25, R25, R126 ;  /* 0x0000007e1919723e */ /* 0x000fe400000000ff */
[----:B------:R-:W-:Y:S01]  /*17450*/  F2FP.F16.F32.PACK_AB R31, R31, R136 ;  /* 0x000000881f1f723e */ /* 0x000fe200000000ff */
[----:B------:R-:W-:Y:S01]  /*17460*/  STS [R3], R19 ;  /* 0x0000001303007388 */ /* 0x000fe20000000800 */
[----:B------:R-:W-:Y:S02]  /*17470*/  F2FP.F16.F32.PACK_AB R30, R30, R138 ;  /* 0x0000008a1e1e723e */ /* 0x000fe400000000ff */
[----:B------:R-:W-:Y:S01]  /*17480*/  ISETP.NE.AND P2, PT, R42, -0x1, PT ;  /* 0xffffffff2a00780c */ /* 0x000fe20003f45270 */
[----:B------:R-:W-:Y:S01]  /*17490*/  STS [R3+0x400], R18 ;  /* 0x0004001203007388 */ /* 0x000fe20000000800 */
[----:B-1----:R-:W-:Y:S01]  /*174a0*/  IADD3 R2, PT, PT, R6, R0, RZ ;  /* 0x0000000006027210 */ /* 0x002fe20007ffe0ff */
[----:B------:R-:W3:Y:S02]  /*174b0*/  LDC R4, c[0x0][0x434] ;  /* 0x00010d00ff047b82 */ /* 0x000ee40000000800 */
[----:B------:R-:W-:Y:S04]  /*174c0*/  STS [R0+0x2000], R20 ;  /* 0x0020001400007388 */ /* 0x000fe80000000800 */
[----:B------:R-:W-:Y:S01]  /*174d0*/  STS [R0+0x2400], R29 ;  /* 0x0024001d00007388 */ /* 0x000fe20000000800 */
[----:B------:R-:W-:Y:S01]  /*174e0*/  F2FP.F16.F32.PACK_AB R33, R33, R128 ;  /* 0x000000802121723e */ /* 0x000fe200000000ff */
[----:B------:R-:W3:Y:S02]  /*174f0*/  @P0 LDC R10, c[0x0][0x430] ;  /* 0x00010c00ff0a0b82 */ /* 0x000ee40000000800 */
[----:B------:R-:W-:Y:S04]  /*17500*/  STS [R3+0x2000], R28 ;  /* 0x0020001c03007388 */ /* 0x000fe80000000800 */
[----:B------:R1:W-:Y:S01]  /*17510*/  STS [R3+0x2400], R27 ;  /* 0x0024001b03007388 */ /* 0x0003e20000000800 */
[----:B------:R-:W-:Y:S01]  /*17520*/  IADD3 R6, PT, PT, R5, R2, RZ ;  /* 0x0000000205067210 */ /* 0x000fe20007ffe0ff */
[----:B------:R-:W4:Y:S01]  /*17530*/  @!P2 LDC.64 R8, c[0x0][0x400] ;  /* 0x00010000ff08ab82 */ /* 0x000f220000000a00 */
[----:B------:R-:W-:Y:S01]  /*17540*/  F2FP.F16.F32.PACK_AB R32, R32, R130 ;  /* 0x000000822020723e */ /* 0x000fe200000000ff */
[----:B------:R-:W-:Y:S04]  /*17550*/  STS [R2], R26 ;  /* 0x0000001a02007388 */ /* 0x000fe80000000800 */
[----:B------:R-:W-:Y:S02]  /*17560*/  STS [R2+0x400], R25 ;  /* 0x0004001902007388 */ /* 0x000fe40000000800 */
[----:B------:R-:W2:Y:S08]  /*17570*/  @P2 LDC.64 R12, c[0x0][0x408] ;  /* 0x00010200ff0c2b82 */ /* 0x000eb00000000a00 */
[----:B------:R-:W2:Y:S01]  /*17580*/  @P5 LDC R14, c[0x0][0x458] ;  /* 0x00011600ff0e5b82 */ /* 0x000ea20000000800 */
[----:B-1----:R-:W1:Y:S01]  /*17590*/  @P1 MUFU.LG2 R3, R36 ;  /* 0x0000002400031308 */ /* 0x002e620000000c00 */
[----:B------:R-:W-:Y:S04]  /*175a0*/  STS [R6], R31 ;  /* 0x0000001f06007388 */ /* 0x000fe80000000800 */
[----:B------:R-:W-:Y:S04]  /*175b0*/  STS [R6+0x400], R30 ;  /* 0x0004001e06007388 */ /* 0x000fe80000000800 */
[----:B------:R-:W-:Y:S04]  /*175c0*/  STS [R2+0x2000], R33 ;  /* 0x0020002102007388 */ /* 0x000fe80000000800 */
[----:B------:R1:W-:Y:S01]  /*175d0*/  STS [R2+0x2400], R32 ;  /* 0x0024002002007388 */ /* 0x0003e20000000800 */
[----:B------:R-:W-:Y:S01]  /*175e0*/  MOV R27, 0x7f800000 ;  /* 0x7f800000001b7802 */ /* 0x000fe20000000f00 */
[----:B------:R1:W1:Y:S01]  /*175f0*/  @P5 MUFU.LG2 R5, R37 ;  /* 0x0000002500055308 */ /* 0x0002620000000c00 */
[----:B------:R-:W-:-:S07]  /*17600*/  FMUL.FTZ R132, R34, R132 ;  /* 0x0000008422847220 */ /* 0x000fce0000410000 */
[----:B------:R2:W2:Y:S01]  /*17610*/  @P4 MUFU.LG2 R15, R38 ;  /* 0x00000026000f4308 */ /* 0x0004a20000000c00 */
[----:B-1----:R-:W-:-:S04]  /*17620*/  @P1 FMUL.FTZ R2, R3, 0.69314718246459960938 ;  /* 0x3f31721803021820 */ /* 0x002fc80000410000 */
[----:B------:R-:W-:Y:S02]  /*17630*/  @P1 FFMA.FTZ R27, R73, R7, R2 ;  /* 0x00000007491b1223 */ /* 0x000fe40000010002 */
[----:B------:R-:W1:Y:S01]  /*17640*/  @P0 LDC R2, c[0x0][0x430] ;  /* 0x00010c00ff020b82 */ /* 0x000e620000000800 */
[----:B------:R-:W-:Y:S01]  /*17650*/  FMUL.FTZ R0, R34, R133 ;  /* 0x0000008522007220 */ /* 0x000fe20000410000 */
[C---:B------:R-:W-:Y:S01]  /*17660*/  FMUL.FTZ R134, R35.reuse, R134 ;  /* 0x0000008623867220 */ /* 0x040fe20000410000 */
[----:B------:R-:W-:Y:S01]  /*17670*/  FMUL.FTZ R135, R35, R135 ;  /* 0x0000008723877220 */ /* 0x000fe20000410000 */
[----:B--2---:R-:W-:Y:S01]  /*17680*/  ISETP.NE.AND P1, PT, R11, RZ, !P0 ;  /* 0x000000ff0b00720c */ /* 0x004fe20004725270 */
[----:B---3--:R-:W-:Y:S01]  /*17690*/  @P0 IMAD R4, R10, R16, RZ ;  /* 0x000000100a040224 */ /* 0x008fe200078e02ff */
[----:B------:R-:W-:Y:S02]  /*176a0*/  F2FP.F16.F32.PACK_AB R0, R0, R132 ;  /* 0x000000840000723e */ /* 0x000fe400000000ff */
[----:B------:R-:W-:-:S02]  /*176b0*/  F2FP.F16.F32.PACK_AB R134, R135, R134 ;  /* 0x000000868786723e */ /* 0x000fc400000000ff */
[----:B------:R-:W-:Y:S01]  /*176c0*/  @P0 MOV R3, 0x1 ;  /* 0x0000000100030802 */ /* 0x000fe20000000f00 */
[----:B----4-:R-:W-:Y:S06]  /*176d0*/  @P0 BRA `(.L_x_1502) ;  /* 0x0000000000200947 */ /* 0x010fec0003800000 */
        /* <DEDUP_REMOVED lines=8> */
.L_x_1502:
[----:B------:R-:W2:Y:S01]  /*17760*/  S2R R17, SR_CTAID.Y ;  /* 0x0000000000117919 */ /* 0x000ea20000002600 */
[C---:B------:R-:W-:Y:S01]  /*17770*/  ISETP.NE.AND P0, PT, R42.reuse, -0x1, PT ;  /* 0xffffffff2a00780c */ /* 0x040fe20003f05270 */
[----:B------:R-:W4:Y:S01]  /*17780*/  @P4 LDC R11, c[0x0][0x458] ;  /* 0x00011600ff0b4b82 */ /* 0x000f220000000800 */
[----:B------:R-:W5:Y:S01]  /*17790*/  @P3 MUFU.LG2 R7, R39 ;  /* 0x0000002700073308 */ /* 0x000f620000000c00 */
[----:B------:R-:W3:Y:S01]  /*177a0*/  S2R R29, SR_CTAID.Z ;  /* 0x00000000001d7919 */ /* 0x000ee20000002700 */
[----:B------:R-:W-:-:S04]  /*177b0*/  @P2 IMAD.WIDE.U32 R22, R42, R12, RZ ;  /* 0x0000000c2a162225 */ /* 0x000fc800078e00ff */
[----:B------:R-:W-:Y:S01]  /*177c0*/  @P5 FMUL.FTZ R5, R5, 0.69314718246459960938 ;  /* 0x3f31721805055820 */ /* 0x000fe20000410000 */
[----:B------:R-:W-:Y:S01]  /*177d0*/  MOV R19, 0x7f800000 ;  /* 0x7f80000000137802 */ /* 0x000fe20000000f00 */
[----:B------:R-:W1:Y:S01]  /*177e0*/  S2R R28, SR_TID.X ;  /* 0x00000000001c7919 */ /* 0x000e620000002100 */
[----:B------:R-:W-:Y:S01]  /*177f0*/  BSSY.RECONVERGENT B0, `(.L_x_1503) ;  /* 0x0000044000007945 */ /* 0x000fe20003800200 */
[----:B------:R-:W1:Y:S01]  /*17800*/  @P3 LDC R10, c[0x0][0x458] ;  /* 0x00011600ff0a3b82 */ /* 0x000e620000000800 */
[----:B------:R-:W-:Y:S01]  /*17810*/  @P5 FFMA.FTZ R19, R72, R14, R5 ;  /* 0x0000000e48135223 */ /* 0x000fe20000010005 */
[----:B------:R3:W-:Y:S01]  /*17820*/  STS [R6+0x2000], R0 ;  /* 0x0020000006007388 */ /* 0x0007e20000000800 */
[----:B------:R-:W-:-:S03]  /*17830*/  MOV R18, 0x7f800000 ;  /* 0x7f80000000127802 */ /* 0x000fc60000000f00 */
[----:B------:R1:W-:Y:S01]  /*17840*/  STS [R6+0x2400], R134 ;  /* 0x0024008606007388 */ /* 0x0003e20000000800 */
[----:B-----5:R-:W-:Y:S01]  /*17850*/  @P3 FMUL.FTZ R7, R7, 0.69314718246459960938 ;  /* 0x3f31721807073820 */ /* 0x020fe20000410000 */
[----:B--2---:R-:W-:-:S04]  /*17860*/  @!P2 IMAD.WIDE.U32 R24, R17, R8, RZ ;  /* 0x000000081118a225 */ /* 0x004fc800078e00ff */
[----:B------:R-:W-:Y:S02]  /*17870*/  @!P2 IMAD R26, R17, R9, R25 ;  /* 0x00000009111aa224 */ /* 0x000fe400078e0219 */
[----:B------:R-:W-:Y:S01]  /*17880*/  @P4 FMUL.FTZ R9, R15, 0.69314718246459960938 ;  /* 0x3f3172180f094820 */ /* 0x000fe20000410000 */
[----:B------:R-:W-:Y:S01]  /*17890*/  @P2 IMAD R26, R42, R13, R23 ;  /* 0x0000000d2a1a2224 */ /* 0x000fe200078e0217 */
[----:B------:R-:W-:Y:S01]  /*178a0*/  MOV R13, 0x7f800000 ;  /* 0x7f800000000d7802 */ /* 0x000fe20000000f00 */
[----:B---3--:R-:W-:Y:S02]  /*178b0*/  IMAD R0, R29, R4, RZ ;  /* 0x000000041d007224 */ /* 0x008fe400078e02ff */
[----:B----4-:R-:W-:Y:S01]  /*178c0*/  @P4 FFMA.FTZ R18, R71, R11, R9 ;  /* 0x0000000b47124223 */ /* 0x010fe20000010009 */
[C---:B------:R-:W-:Y:S02]  /*178d0*/  @!P0 IMAD R42, R17.reuse, R16, RZ ;  /* 0x00000010112a8224 */ /* 0x040fe400078e02ff */
[----:B-1----:R-:W-:Y:S01]  /*178e0*/  @P3 FFMA.FTZ R13, R70, R10, R7 ;  /* 0x0000000a460d3223 */ /* 0x002fe20000010007 */
[----:B------:R-:W-:-:S02]  /*178f0*/  @!P1 IMAD R0, R17, R3, R0 ;  /* 0x0000000311009224 */ /* 0x000fc400078e0200 */
[----:B------:R-:W-:Y:S01]  /*17900*/  IMAD R3, R2, UR16, RZ ;  /* 0x0000001002037c24 */ /* 0x000fe2000f8e02ff */
[----:B------:R-:W-:Y:S01]  /*17910*/  SHF.R.S32.HI R4, RZ, 0x1f, R42 ;  /* 0x0000001fff047819 */ /* 0x000fe2000001142a */
[----:B------:R1:W-:Y:S01]  /*17920*/  @!P0 STL [R1+0x50], R42 ;  /* 0x0000502a01008387 */ /* 0x0003e20000100800 */
[----:B------:R-:W-:Y:S02]  /*17930*/  SEL R5, R42, RZ, P1 ;  /* 0x000000ff2a057207 */ /* 0x000fe40000800000 */
[----:B------:R-:W-:Y:S01]  /*17940*/  SEL R4, R4, RZ, P1 ;  /* 0x000000ff04047207 */ /* 0x000fe20000800000 */
[----:B------:R-:W-:Y:S01]  /*17950*/  BAR.SYNC.DEFER_BLOCKING 0x0 ;  /* 0x0000000000007b1d */ /* 0x000fe20000010000 */
[--C-:B------:R-:W-:Y:S02]  /*17960*/  IADD3 R8, P1, P0, R3, R5, R0.reuse ;  /* 0x0000000503087210 */ /* 0x100fe4000783e000 */
[----:B------:R-:W-:Y:S02]  /*17970*/  SHF.R.S32.HI R3, RZ, 0x1f, R3 ;  /* 0x0000001fff037819 */ /* 0x000fe40000011403 */
[----:B------:R-:W-:-:S04]  /*17980*/  SHF.R.S32.HI R0, RZ, 0x1f, R0 ;  /* 0x0000001fff007819 */ /* 0x000fc80000011400 */
[----:B------:R-:W-:Y:S01]  /*17990*/  IADD3.X R5, PT, PT, R3, R4, R0, P1, P0 ;  /* 0x0000000403057210 */ /* 0x000fe20000fe0400 */
[----:B------:R-:W-:Y:S06]  /*179a0*/  @P6 BRA `(.L_x_1504) ;  /* 0x0000000000a06947 */ /* 0x000fec0003800000 */
[----:B------:R-:W2:Y:S02]  /*179b0*/  S2R R0, SR_TID.X ;  /* 0x0000000000007919 */ /* 0x000ea40000002100 */
[--C-:B--2---:R-:W-:Y:S02]  /*179c0*/  SHF.R.U32.HI R4, RZ, 0x1, R0.reuse ;  /* 0x00000001ff047819 */ /* 0x104fe40000011600 */
        /* <DEDUP_REMOVED lines=10> */
[----:B------:R-:W2:Y:S01]  /*17a70*/  @!P6 LDC.64 R10, c[0x0][0x420] ;  /* 0x00010800ff0aeb82 */ /* 0x000ea20000000a00 */
[----:B------:R-:W-:-:S05]  /*17a80*/  @!P6 IMAD R4, R0, R2, RZ ;  /* 0x000000020004e224 */ /* 0x000fca00078e02ff */
[C---:B------:R-:W-:Y:S01]  /*17a90*/  @!P6 IADD3 R0, P0, PT, R4.reuse, R8, RZ ;  /* 0x000000080400e210 */ /* 0x040fe20007f1e0ff */
[-C--:B------:R-:W-:Y:S01]  /*17aa0*/  @!P5 IMAD R3, R3, R2.reuse, RZ ;  /* 0x000000020303d224 */ /* 0x080fe200078e02ff */
[----:B------:R-:W3:Y:S01]  /*17ab0*/  @!P5 LDC.64 R14, c[0x0][0x420] ;  /* 0x00010800ff0edb82 */ /* 0x000ee20000000a00 */
[-C--:B------:R-:W-:Y:S01]  /*17ac0*/  @!P4 IMAD R9, R9, R2.reuse, RZ ;  /* 0x000000020909c224 */ /* 0x080fe200078e02ff */
[----:B------:R-:W-:Y:S01]  /*17ad0*/  @!P6 LEA.HI.X.SX32 R4, R4, R5, 0x1, P0 ;  /* 0x000000050404e211 */ /* 0x000fe200000f0eff */
[----:B------:R-:W-:Y:S01]  /*17ae0*/  @!P3 IMAD R12, R12, R2, RZ ;  /* 0x000000020c0cb224 */ /* 0x000fe200078e02ff */
[----:B------:R-:W-:-:S04]  /*17af0*/  @!P5 IADD3 R7, P0, PT, R3, R8, RZ ;  /* 0x000000080307d210 */ /* 0x000fc80007f1e0ff */
[----:B------:R-:W4:Y:S01]  /*17b00*/  @!P4 LDC.64 R16, c[0x0][0x420] ;  /* 0x00010800ff10cb82 */ /* 0x000f220000000a00 */
[----:B------:R-:W-:-:S07]  /*17b10*/  @!P5 LEA.HI.X.SX32 R3, R3, R5, 0x1, P0 ;  /* 0x000000050303d211 */ /* 0x000fce00000f0eff */
[----:B------:R-:W5:Y:S01]  /*17b20*/  @!P3 LDC.64 R20, c[0x0][0x420] ;  /* 0x00010800ff14bb82 */ /* 0x000f620000000a00 */
[----:B--2---:R-:W-:-:S04]  /*17b30*/  @!P6 LEA R10, P1, R0, R10, 0x2 ;  /* 0x0000000a000ae211 */ /* 0x004fc800078210ff */
[----:B------:R-:W-:Y:S02]  /*17b40*/  @!P6 LEA.HI.X R11, R0, R11, R4, 0x2, P1 ;  /* 0x0000000b000be211 */ /* 0x000fe400008f1404 */
[----:B------:R-:W-:Y:S02]  /*17b50*/  @!P4 IADD3 R0, P1, PT, R9, R8, RZ ;  /* 0x000000080900c210 */ /* 0x000fe40007f3e0ff */
[----:B---3--:R-:W-:Y:S01]  /*17b60*/  @!P5 LEA R6, P0, R7, R14, 0x2 ;  /* 0x0000000e0706d211 */ /* 0x008fe200078010ff */
[----:B------:R2:W-:Y:S01]  /*17b70*/  @!P6 STG.E desc[UR18][R10.64], R27 ;  /* 0x0000001b0a00e986 */ /* 0x0005e2000c101912 */
[----:B------:R-:W-:Y:S02]  /*17b80*/  @!P4 LEA.HI.X.SX32 R2, R9, R5, 0x1, P1 ;  /* 0x000000050902c211 */ /* 0x000fe400008f0eff */
[----:B------:R-:W-:Y:S02]  /*17b90*/  @!P5 LEA.HI.X R7, R7, R15, R3, 0x2, P0 ;  /* 0x0000000f0707d211 */ /* 0x000fe400000f1403 */
[----:B------:R-:W-:-:S02]  /*17ba0*/  @!P3 IADD3 R3, P0, PT, R12, R8, RZ ;  /* 0x000000080c03b210 */ /* 0x000fc40007f1e0ff */
[----:B----4-:R-:W-:Y:S01]  /*17bb0*/  @!P4 LEA R4, P1, R0, R16, 0x2 ;  /* 0x000000100004c211 */ /* 0x010fe200078210ff */
[----:B------:R2:W-:Y:S01]  /*17bc0*/  @!P5 STG.E desc[UR18][R6.64], R19 ;  /* 0x000000130600d986 */ /* 0x0005e2000c101912 */
[----:B------:R-:W-:Y:S02]  /*17bd0*/  @!P3 LEA.HI.X.SX32 R12, R12, R5, 0x1, P0 ;  /* 0x000000050c0cb211 */ /* 0x000fe400000f0eff */
[----:B------:R-:W-:Y:S02]  /*17be0*/  @!P4 LEA.HI.X R5, R0, R17, R2, 0x2, P1 ;  /* 0x000000110005c211 */ /* 0x000fe400008f1402 */
[----:B-----5:R-:W-:-:S03]  /*17bf0*/  @!P3 LEA R2, P0, R3, R20, 0x2 ;  /* 0x000000140302b211 */ /* 0x020fc600078010ff */
[----:B------:R2:W-:Y:S01]  /*17c00*/  @!P4 STG.E desc[UR18][R4.64], R18 ;  /* 0x000000120400c986 */ /* 0x0005e2000c101912 */
[----:B------:R-:W-:-:S05]  /*17c10*/  @!P3 LEA.HI.X R3, R3, R21, R12, 0x2, P0 ;  /* 0x000000150303b211 */ /* 0x000fca00000f140c */
[----:B------:R2:W-:Y:S04]  /*17c20*/  @!P3 STG.E desc[UR18][R2.64], R13 ;  /* 0x0000000d0200b986 */ /* 0x0005e8000c101912 */
.L_x_1504:
[----:B------:R-:W-:Y:S05]  /*17c30*/  BSYNC.RECONVERGENT B0 ;  /* 0x0000000000007941 */ /* 0x000fea0003800200 */
.L_x_1503:
[----:B------:R-:W3:Y:S01]  /*17c40*/  S2R R0, SR_TID.X ;  /* 0x0000000000007919 */ /* 0x000ee20000002100 */
[----:B------:R-:W4:Y:S01]  /*17c50*/  LDCU UR6, c[0x0][0x440] ;  /* 0x00008800ff0677ac */ /* 0x000f220008000800 */
[----:B--2---:R-:W-:Y:S01]  /*17c60*/  @!P2 IMAD.MOV.U32 R2, RZ, RZ, R24 ;  /* 0x000000ffff02a224 */ /* 0x004fe200078e0018 */
[----:B------:R-:W-:Y:S01]  /*17c70*/  SHF.R.U32.HI R5, RZ, 0x3, R41 ;  /* 0x00000003ff057819 */ /* 0x000fe20000011629 */
[----:B------:R2:W1:Y:S01]  /*17c80*/  LDS.128 R16, [R213+0x3800] ;  /* 0x00380000d5107984 */ /* 0x0004620000000c00 */
[----:B------:R-:W5:Y:S01]  /*17c90*/  LDCU.64 UR4, c[0x0][0x410] ;  /* 0x00008200ff0477ac */ /* 0x000f620008000a00 */
[----:B------:R-:W-:Y:S01]  /*17ca0*/  @P2 IMAD.MOV.U32 R2, RZ, RZ, R22 ;  /* 0x000000ffff022224 */ /* 0x000fe200078e0016 */
[----:B------:R-:W-:Y:S01]  /*17cb0*/  BSSY.RECONVERGENT B0, `(.L_x_1505) ;  /* 0x0000023000007945 */ /* 0x000fe20003800200 */
[C---:B------:R-:W-:Y:S02]  /*17cc0*/  LEA.HI R15, R28.reuse, 0x60, RZ, 0x1d ;  /* 0x000000601c0f7811 */ /* 0x040fe400078fe8ff */
[----:B------:R-:W-:-:S02]  /*17cd0*/  LEA.HI R14, R28, 0x70, RZ, 0x1d ;  /* 0x000000701c0e7811 */ /* 0x000fc400078fe8ff */
[----:B------:R-:W-:Y:S02]  /*17ce0*/  IADD3 R2, P3, PT, R215, R2, RZ ;  /* 0x00000002d7027210 */ /* 0x000fe40007f7e0ff */
[----:B------:R-:W-:-:S03]  /*17cf0*/  LOP3.LUT R20, R5, UR12, RZ, 0xfc, !PT ;  /* 0x0000000c05147c12 */ /* 0x000fc6000f8efcff */
[----:B------:R-:W-:Y:S01]  /*17d00*/  IMAD.X R3, RZ, RZ, R26, P3 ;  /* 0x000000ffff037224 */ /* 0x000fe200018e061a */
[----:B----4-:R-:W-:-:S04]  /*17d10*/  ISETP.GE.AND P1, PT, R215, UR6, PT ;  /* 0x00000006d7007c0c */ /* 0x010fc8000bf26270 */
[----:B------:R-:W-:Y:S01]  /*17d20*/  ISETP.GE.OR P2, PT, R5, UR10, P1 ;  /* 0x0000000a05007c0c */ /* 0x000fe20008f46670 */
[----:B-----5:R-:W-:Y:S01]  /*17d30*/  IMAD.WIDE.U32 R12, R29, UR4, R2 ;  /* 0x000000041d0c7c25 */ /* 0x020fe2000f8e0002 */
[----:B---3--:R-:W-:-:S05]  /*17d40*/  SHF.R.U32.HI R0, RZ, 0x3, R0 ;  /* 0x00000003ff007819 */ /* 0x008fca0000011600 */
[----:B------:R-:W-:Y:S01]  /*17d50*/  VIADD R4, R0, 0x10 ;  /* 0x0000001000047836 */ /* 0x000fe20000000000 */
[----:B------:R-:W-:-:S04]  /*17d60*/  SHF.R.U32.HI R0, RZ, 0x3, R41 ;  /* 0x00000003ff007819 */ /* 0x000fc80000011629 */
[----:B------:R-:W-:Y:S01]  /*17d70*/  ISETP.GE.OR P0, PT, R4, UR10, P1 ;  /* 0x0000000a04007c0c */ /* 0x000fe20008f06670 */
[----:B------:R-:W-:Y:S01]  /*17d80*/  VIADD R8, R0, 0x20 ;  /* 0x0000002000087836 */ /* 0x000fe20000000000 */
[----:B------:R-:W-:Y:S01]  /*17d90*/  LEA.HI R4, R28, 0x40, RZ, 0x1d ;  /* 0x000000401c047811 */ /* 0x000fe200078fe8ff */
[----:B------:R-:W-:Y:S01]  /*17da0*/  VIADD R7, R0, 0x30 ;  /* 0x0000003000077836 */ /* 0x000fe20000000000 */
[----:B------:R-:W-:Y:S02]  /*17db0*/  LEA.HI R0, R28, 0x50, RZ, 0x1d ;  /* 0x000000501c007811 */ /* 0x000fe400078fe8ff */
[----:B------:R-:W-:Y:S02]  /*17dc0*/  ISETP.GE.OR P6, PT, R8, UR10, P1 ;  /* 0x0000000a08007c0c */ /* 0x000fe40008fc6670 */
[----:B------:R2:W3:Y:S01]  /*17dd0*/  LDS.128 R8, [R213] ;  /* 0x00000000d5087984 */ /* 0x0004e20000000c00 */
[----:B------:R-:W-:Y:S01]  /*17de0*/  ISETP.GE.OR P5, PT, R7, UR10, P1 ;  /* 0x0000000a07007c0c */ /* 0x000fe20008fa6670 */
[----:B------:R-:W-:Y:S01]  /*17df0*/  IMAD R7, R29, UR5, R13 ;  /* 0x000000051d077c24 */ /* 0x000fe2000f8e020d */
[----:B------:R-:W-:-:S02]  /*17e00*/  ISETP.GE.OR P4, PT, R4, UR10, P1 ;  /* 0x0000000a04007c0c */ /* 0x000fc40008f86670 */
[----:B------:R-:W-:Y:S01]  /*17e10*/  ISETP.GE.OR P3, PT, R0, UR10, P1 ;  /* 0x0000000a00007c0c */ /* 0x000fe20008f66670 */
[----:B-1----:R-:W-:-:S12]  /*17e20*/  @P2 BRA `(.L_x_1506) ;  /* 0x00000000002c2947 */ /* 0x002fd80003800000 */
        /* <DEDUP_REMOVED lines=11> */
.L_x_1506:
[----:B------:R-:W-:Y:S05]  /*17ee0*/  BSYNC.RECONVERGENT B0 ;  /* 0x0000000000007941 */ /* 0x000fea0003800200 */
.L_x_1505:
[----:B-1-3--:R1:W3:Y:S01]  /*17ef0*/  LDS.128 R8, [R213+0x800] ;  /* 0x00080000d5087984 */ /* 0x00a2e20000000c00 */
[----:B------:R-:W-:Y:S01]  /*17f00*/  BSSY.RECONVERGENT B0, `(.L_x_1507) ;  /* 0x0000011000007945 */ /* 0x000fe20003800200 */
[----:B------:R-:W-:Y:S02]  /*17f10*/  ISETP.GE.OR P2, PT, R15, UR10, P1 ;  /* 0x0000000a0f007c0c */ /* 0x000fe40008f46670 */
[----:B------:R-:W-:Y:S01]  /*17f20*/  ISETP.GE.OR P1, PT, R14, UR10, P1 ;  /* 0x0000000a0e007c0c */ /* 0x000fe20008f26670 */
[----:B------:R-:W-:-:S12]  /*17f30*/  @P0 BRA `(.L_x_1508) ;  /* 0x0000000000340947 */ /* 0x000fd80003800000 */
        /* <DEDUP_REMOVED lines=13> */
.L_x_1508:
[----:B------:R-:W-:Y:S05]  /*18010*/  BSYNC.RECONVERGENT B0 ;  /* 0x0000000000007941 */ /* 0x000fea0003800200 */
.L_x_1507:
        /* <DEDUP_REMOVED lines=16> */
.L_x_1510:
[----:B------:R-:W-:Y:S05]  /*18120*/  BSYNC.RECONVERGENT B0 ;  /* 0x0000000000007941 */ /* 0x000fea0003800200 */
.L_x_1509:
        /* <DEDUP_REMOVED lines=16> */
.L_x_1512:
[----:B------:R-:W-:Y:S05]  /*18230*/  BSYNC.RECONVERGENT B0 ;  /* 0x0000000000007941 */ /* 0x000fea0003800200 */
.L_x_1511:
        /* <DEDUP_REMOVED lines=16> */
.L_x_1514:
[----:B------:R-:W-:Y:S05]  /*18340*/  BSYNC.RECONVERGENT B0 ;  /* 0x0000000000007941 */ /* 0x000fea0003800200 */
.L_x_1513:
        /* <DEDUP_REMOVED lines=16> */
.L_x_1516:
[----:B------:R-:W-:Y:S05]  /*18450*/  BSYNC.RECONVERGENT B0 ;  /* 0x0000000000007941 */ /* 0x000fea0003800200 */
.L_x_1515:
        /* <DEDUP_REMOVED lines=16> */
.L_x_1518:
[----:B------:R-:W-:Y:S05]  /*18560*/  BSYNC.RECONVERGENT B0 ;  /* 0x0000000000007941 */ /* 0x000fea0003800200 */
.L_x_1517:
        /* <DEDUP_REMOVED lines=15> */
.L_x_1519:
        /* <DEDUP_REMOVED lines=10> */
.L_x_2703:


//--------------------- .text._ZN5flash16flash_fwd_kernelI23Flash_fwd_kernel_traitsILi64ELi128ELi64ELi4ELb0ELb0EN7cutlass6half_tE19Flash_kernel_traitsILi64ELi128ELi64ELi4ES3_EELb1ELb0ELb0ELb0ELb1ELb1ELb0ELb0EEEvNS_16Flash_fwd_paramsE --------------------------
	.section	.text._ZN5flash16flash_fwd_kernelI23Flash_fwd_kernel_traitsILi64ELi128ELi64ELi4ELb0ELb0EN7cutlass6half_tE19Flash_kernel_traitsILi64ELi128ELi64ELi4ES3_EELb1ELb0ELb0ELb0ELb1ELb1ELb0ELb0EEEvNS_16Flash_fwd_paramsE,"ax",@progbits
	.align	128
        .global         _ZN5flash16flash_fwd_kernelI23Flash_fwd_kernel_traitsILi64ELi128ELi64ELi4ELb0ELb0EN7cutlass6half_tE19Flash_kernel_traitsILi64ELi128ELi64ELi4ES3_EELb1ELb0ELb0ELb0ELb1ELb1ELb0ELb0EEEvNS_16Flash_fwd_paramsE
        .type           _ZN5flash16flash_fwd_kernelI23Flash_fwd_kernel_traitsILi64ELi128ELi64ELi4ELb0ELb0EN7cutlass6half_tE19Flash_kernel_traitsILi64ELi128ELi64ELi4ES3_EELb1ELb0ELb0ELb0ELb1ELb1ELb0ELb0EEEvNS_16Flash_fwd_paramsE,@function
        .size           _ZN5flash16flash_fwd_kernelI23Flash_fwd_kernel_traitsILi64ELi128ELi64ELi4ELb0ELb0EN7cutlass6half_tE19Flash_kernel_traitsILi64ELi128ELi64ELi4ES3_EELb1ELb0ELb0ELb0ELb1ELb1ELb0ELb0EEEvNS_16Flash_fwd_paramsE,(.L_x_2704 - _ZN5flash16flash_fwd_kernelI23Flash_fwd_kernel_traitsILi64ELi128ELi64ELi4ELb0ELb0EN7cutlass6half_tE19Flash_kernel_traitsILi64ELi128ELi64ELi4ES3_EELb1ELb0ELb0ELb0ELb1ELb1ELb0ELb0EEEvNS_16Flash_fwd_paramsE)
        .other          _ZN5flash16flash_fwd_kernelI23Flash_fwd_kernel_traitsILi64ELi128ELi64ELi4ELb0ELb0EN7cutlass6half_tE19Flash_kernel_traitsILi64ELi128ELi64ELi4ES3_EELb1ELb0ELb0ELb0ELb1ELb1ELb0ELb0EEEvNS_16Flash_fwd_paramsE,@"STO_CUDA_ENTRY STV_DEFAULT"
_ZN5flash16flash_fwd_kernelI23Flash_fwd_kernel_traitsILi64ELi128ELi64ELi4ELb0ELb0EN7cutlass6half_tE19Flash_kernel_traitsILi64ELi128ELi64ELi4ES3_EELb1ELb0ELb0ELb0ELb1ELb1ELb0ELb0EEEvNS_16Flash_fwd_paramsE:
.text._ZN5flash16flash_fwd_kernelI23Flash_fwd_kernel_traitsILi64ELi128ELi64ELi4ELb0ELb0EN7cutlass6half_tE19Flash_kernel_traitsILi64ELi128ELi64ELi4ES3_EELb1ELb0ELb0ELb0ELb1ELb1ELb0ELb0EEEvNS_16Flash_fwd_paramsE:
[----:B------:R-:W-:Y:S01]  /*0000*/  LDC R1, c[0x0][0x37c] ;  /* 0x0000df00ff017b82 */ /* 0x000fe20000000800 */
[----:B------:R-:W1:Y:S07]  /*0010*/  LDCU.U8 UR4, c[0x0][0x524] ;  /* 0x0000a480ff0477ac */ /* 0x000e6e0008000000 */
[----:B------:R-:W2:Y:S01]  /*0020*/  LDC R118, c[0x0][0x518] ;  /* 0x00014600ff767b82 */ /* 0x000ea20000000800 */
[----:B------:R-:W3:Y:S01]  /*0030*/  LDCU.64 UR24, c[0x0][0x358] ;  /* 0x00006b00ff1877ac */ /* 0x000ee20008000a00 */
[----:B------:R-:W4:Y:S06]  /*0040*/  LDCU.64 UR6, c[0x0][0x510] ;  /* 0x0000a200ff0677ac */ /* 0x000f2c0008000a00 */
[----:B------:R-:W3:Y:S08]  /*0050*/  LDC R117, c[0x0][0x51c] ;  /* 0x00014700ff757b82 */ /* 0x000ef00000000800 */
[----:B------:R-:W3:Y:S01]  /*0060*/  LDC.64 R2, c[0x0][0x470] ;  /* 0x00011c00ff027b82 */ /* 0x000ee20000000a00 */
[----:B-1----:R-:W-:Y:S01]  /*0070*/  ISETP.NE.AND P2, PT, RZ, UR4, PT ;  /* 0x00000004ff007c0c */ /* 0x002fe2000bf45270 */
[----:B------:R-:W1:Y:S01]  /*0080*/  S2R R122, SR_CTAID.X ;  /* 0x00000000007a7919 */ /* 0x000e620000002500 */
[----:B------:R-:W1:Y:S01]  /*0090*/  S2R R121, SR_CTAID.Y ;  /* 0x0000000000797919 */ /* 0x000e620000002600 */
[----:B------:R-:W1:Y:S01]  /*00a0*/  S2R R120, SR_CTAID.Z ;  /* 0x0000000000787919 */ /* 0x000e620000002700 */
[----:B----4-:R-:W-:Y:S01]  /*00b0*/  IMAD.U32 R206, RZ, RZ, UR6 ;  /* 0x00000006ffce7e24 */ /* 0x010fe2000f8e00ff */
[----:B------:R-:W4:Y:S08]  /*00c0*/  LDCU UR4, c[0x0][0x434] ;  /* 0x00008680ff0477ac */ /* 0x000f300008000800 */
[----:B--2---:R-:W-:-:S05]  /*00d0*/  @P2 IMAD.MOV.U32 R116, RZ, RZ, R118 ;  /* 0x000000ffff742224 */ /* 0x004fca00078e0076 */
[----:B---3--:R-:W2:Y:S01]  /*00e0*/  @P2 LDG.E.64 R4, desc[UR24][R116.64] ;  /* 0x0000001874042981 */ /* 0x008ea2000c1e1b00 */
[----:B------:R-:W-:-:S06]  /*00f0*/  IMAD.U32 R207, RZ, RZ, UR7 ;  /* 0x00000007ffcf7e24 */ /* 0x000fcc000f8e00ff */
[----:B------:R-:W3:Y:S01]  /*0100*/  @P2 LDG.E.64 R206, desc[UR24][R206.64] ;  /* 0x00000018cece2981 */ /* 0x000ee2000c1e1b00 */
[----:B------:R-:W-:Y:S01]  /*0110*/  ISETP.NE.U32.AND P1, PT, R2, RZ, PT ;  /* 0x000000ff0200720c */ /* 0x000fe20003f25070 */
[----:B------:R-:W-:Y:S01]  /*0120*/  IMAD.MOV.U32 R11, RZ, RZ, RZ ;  /* 0x000000ffff0b7224 */ /* 0x000fe200078e00ff */
[----:B------:R-:W4:Y:S02]  /*0130*/  S2R R119, SR_TID.X ;  /* 0x0000000000777919 */ /* 0x000f240000002100 */
[----:B------:R-:W-:Y:S02]  /*0140*/  ISETP.NE.AND.EX P1, PT, R3, RZ, PT, P1 ;  /* 0x000000ff0300720c */ /* 0x000fe40003f25310 */
[----:B------:R-:W4:Y:S01]  /*0150*/  LDC.64 R2, c[0x0][0x478] ;  /* 0x00011e00ff027b82 */ /* 0x000f220000000a00 */
[----:B-1----:R-:W-:-:S10]  /*0160*/  LOP3.LUT R0, R120, R122, R121, 0xfe, !PT ;  /* 0x0000007a78007212 */ /* 0x002fd400078efe79 */
[----:B------:R-:W1:Y:S01]  /*0170*/  @P1 LDC.64 R6, c[0x0][0x470] ;  /* 0x00011c00ff061b82 */ /* 0x000e620000000a00 */
[----:B----4-:R-:W-:-:S04]  /*0180*/  ISETP.NE.U32.AND P6, PT, R2, RZ, PT ;  /* 0x000000ff0200720c */ /* 0x010fc80003fc5070 */
[----:B------:R-:W-:Y:S02]  /*0190*/  ISETP.NE.AND.EX P6, PT, R3, RZ, PT, P6 ;  /* 0x000000ff0300720c */ /* 0x000fe40003fc5360 */
[----:B------:R-:W-:Y:S02]  /*01a0*/  LOP3.LUT P3, RZ, R0, R119, RZ, 0xfc, !PT ;  /* 0x0000007700ff7212 */ /* 0x000fe4000786fcff */
[----:B------:R-:W2:Y:S01]  /*01b0*/  @P2 LDC R0, c[0x0][0x520] ;  /* 0x00014800ff002b82 */ /* 0x000ea20000000800 */
[----:B-1----:R-:W-:-:S08]  /*01c0*/  @P1 IMAD.WIDE.U32 R6, R121, 0x4, R6 ;  /* 0x0000000479061825 */ /* 0x002fd000078e0006 */
[----:B------:R-:W1:Y:S08]  /*01d0*/  @P6 LDC.64 R2, c[0x0][0x478] ;  /* 0x00011e00ff026b82 */ /* 0x000e700000000a00 */
[----:B------:R-:W3:Y:S01]  /*01e0*/  @!P3 LDC.64 R12, c[0x0][0x528] ;  /* 0x00014a00ff0cbb82 */ /* 0x000ee20000000a00 */
[----:B-1----:R-:W-:Y:S01]  /*01f0*/  @P6 IMAD.WIDE.U32 R2, R121, 0x4, R2 ;  /* 0x0000000479026825 */ /* 0x002fe200078e0002 */
[----:B--2---:R-:W-:-:S05]  /*0200*/  @P2 IADD3 R118, P0, PT, R4, R0, RZ ;  /* 0x0000000004762210 */ /* 0x004fca0007f1e0ff */
[----:B------:R-:W-:Y:S02]  /*0210*/  @P2 IMAD.X R117, RZ, RZ, R5, P0 ;  /* 0x000000ffff752224 */ /* 0x000fe400000e0605 */
[----:B------:R-:W-:Y:S01]  /*0220*/  @!P3 IMAD.MOV.U32 R116, RZ, RZ, R118 ;  /* 0x000000ffff74b224 */ /* 0x000fe200078e0076 */
[----:B---3--:R1:W-:Y:S04]  /*0230*/  @!P3 STG.E.64 desc[UR24][R12.64], R206 ;  /* 0x000000ce0c00b986 */ /* 0x0083e8000c101b18 */
[----:B------:R1:W-:Y:S04]  /*0240*/  @!P3 STG.E.64 desc[UR24][R12.64+0x8], R116 ;  /* 0x000008740c00b986 */ /* 0x0003e8000c101b18 */
[----:B------:R1:W5:Y:S04]  /*0250*/  @P1 LDG.E R11, desc[UR24][R6.64] ;  /* 0x00000018060b1981 */ /* 0x000368000c1e1900 */
[----:B------:R1:W5:Y:S01]  /*0260*/  @P6 LDG.E R8, desc[UR24][R2.64] ;  /* 0x0000001802086981 */ /* 0x000362000c1e1900 */
[----:B------:R-:W-:-:S05]  /*0270*/  IMAD.SHL.U32 R200, R122, 0x80, RZ ;  /* 0x000000807ac87824 */ /* 0x000fca00078e00ff */
[----:B------:R-:W-:-:S13]  /*0280*/  ISETP.GE.AND P0, PT, R200, UR4, PT ;  /* 0x00000004c8007c0c */ /* 0x000fda000bf06270 */
[----:B------:R-:W-:Y:S05]  /*0290*/  @P0 EXIT ;  /* 0x000000000000094d */ /* 0x000fea0003800000 */
[----:B------:R-:W2:Y:S01]  /*02a0*/  LDC R9, c[0x0][0x3e8] ;  /* 0x0000fa00ff097b82 */ /* 0x000ea20000000800 */
[C---:B------:R-:W-:Y:S01]  /*02b0*/  IMAD.SHL.U32 R124, R119.reuse, 0x40, RZ ;  /* 0x00000040777c7824 */ /* 0x040fe200078e00ff */
[----:B------:R-:W3:Y:S01]  /*02c0*/  LDCU.128 UR12, c[0x0][0x390] ;  /* 0x00007200ff0c77ac */ /* 0x000ee20008000c00 */
[C---:B------:R-:W-:Y:S01]  /*02d0*/  IMAD.SHL.U32 R202, R119.reuse, 0x8, RZ ;  /* 0x0000000877ca7824 */ /* 0x040fe200078e00ff */
[--C-:B-1----:R-:W-:Y:S01]  /*02e0*/  SHF.R.U32.HI R7, RZ, 0x3, R119.reuse ;  /* 0x00000003ff077819 */ /* 0x102fe20000011677 */
[----:B------:R-:W-:Y:S01]  /*02f0*/  IMAD.SHL.U32 R194, R119, 0x20, RZ ;  /* 0x0000002077c27824 */ /* 0x000fe200078e00ff */
[----:B------:R-:W-:Y:S01]  /*0300*/  LOP3.LUT R3, R124, 0x200, RZ, 0xc0, !PT ;  /* 0x000002007c037812 */ /* 0x000fe200078ec0ff */
[----:B------:R-:W1:Y:S01]  /*0310*/  LDCU.128 UR4, c[0x0][0x3b0] ;  /* 0x00007600ff0477ac */ /* 0x000e620008000c00 */
[----:B------:R-:W-:Y:S01]  /*0320*/  LOP3.LUT R0, R202, 0x1f8, RZ, 0xc0, !PT ;  /* 0x000001f8ca007812 */ /* 0x000fe200078ec0ff */
[----:B------:R-:W-:Y:S01]  /*0330*/  IMAD.MOV.U32 R203, RZ, RZ, RZ ;  /* 0x000000ffffcb7224 */ /* 0x000fe200078e00ff */
[----:B------:R-:W-:Y:S01]  /*0340*/  LOP3.LUT R194, R3, 0x7c00, R194, 0xf8, !PT ;  /* 0x00007c0003c27812 */ /* 0x000fe200078ef8c2 */
[----:B------:R-:W4:Y:S01]  /*0350*/  LDCU.128 UR16, c[0x0][0x3c0] ;  /* 0x00007800ff1077ac */ /* 0x000f220008000c00 */
[----:B------:R-:W-:Y:S01]  /*0360*/  LOP3.LUT R3, R124, 0x1c0, RZ, 0xc0, !PT ;  /* 0x000001c07c037812 */ /* 0x000fe200078ec0ff */
[----:B------:R-:W-:Y:S01]  /*0370*/  IMAD.WIDE.U32 R204, R122, 0x80, RZ ;  /* 0x000000807acc7825 */ /* 0x000fe200078e00ff */
[----:B------:R-:W-:Y:S01]  /*0380*/  LOP3.LUT R199, R0, 0x38, R119, 0x78, !PT ;  /* 0x0000003800c77812 */ /* 0x000fe200078e7877 */
[----:B------:R-:W4:Y:S01]  /*0390*/  LDCU.128 UR8, c[0x0][0x380] ;  /* 0x00007000ff0877ac */ /* 0x000f220008000c00 */
[--C-:B------:R-:W-:Y:S01]  /*03a0*/  LOP3.LUT R0, R3, 0x38, R202.reuse, 0xf8, !PT ;  /* 0x0000003803007812 */ /* 0x100fe200078ef8ca */
[----:B-----5:R-:W-:Y:S01]  /*03b0*/  @P6 IMAD.IADD R125, R8, 0x1, -R11 ;  /* 0x00000001087d6824 */ /* 0x020fe200078e0a0b */
[----:B------:R-:W-:-:S02]  /*03c0*/  LOP3.LUT R199, R199, 0x1e00, R202, 0xf8, !PT ;  /* 0x00001e00c7c77812 */ /* 0x000fc400078ef8ca */
[----:B------:R-:W-:Y:S02]  /*03d0*/  LOP3.LUT R202, R202, 0x38, RZ, 0xc0, !PT ;  /* 0x00000038caca7812 */ /* 0x000fe400078ec0ff */
[----:B------:R-:W-:Y:S02]  /*03e0*/  LOP3.LUT R198, R204, R7, RZ, 0xfc, !PT ;  /* 0x00000007ccc67212 */ /* 0x000fe400078efcff */
[----:B--2---:R-:W-:Y:S01]  /*03f0*/  IABS R6, R9 ;  /* 0x0000000900067213 */ /* 0x004fe20000000000 */
[C---:B---3--:R-:W-:Y:S01]  /*0400*/  IMAD.WIDE.U32 R28, R121.reuse, UR14, R202 ;  /* 0x0000000e791c7c25 */ /* 0x048fe2000f8e00ca */
[----:B-1----:R-:W-:Y:S01]  /*0410*/  USHF.L.U64.HI UR20, UR4, 0x4, UR5 ;  /* 0x0000000404147899 */ /* 0x002fe20008010205 */
[----:B------:R-:W-:Y:S01]  /*0420*/  SHF.R.U32.HI R123, RZ, 0x1, R119 ;  /* 0x00000001ff7b7819 */ /* 0x000fe20000011677 */
[----:B------:R-:W1:Y:S01]  /*0430*/  I2F.RP R26, R6 ;  /* 0x00000006001a7306 */ /* 0x000e620000209400 */
[----:B------:R-:W-:Y:S01]  /*0440*/  USHF.L.U32 UR14, UR4, 0x4, URZ ;  /* 0x00000004040e7899 */ /* 0x000fe200080006ff */
[----:B------:R-:W-:Y:S01]  /*0450*/  IMAD R29, R121, UR15, R29 ;  /* 0x0000000f791d7c24 */ /* 0x000fe2000f8e021d */
[----:B------:R-:W-:Y:S01]  /*0460*/  USHF.L.U64.HI UR21, UR4, 0x5, UR5 ;  /* 0x0000000504157899 */ /* 0x000fe20008010205 */
[----:B------:R-:W-:Y:S01]  /*0470*/  IMAD R3, R205, UR4, RZ ;  /* 0x00000004cd037c24 */ /* 0x000fe2000f8e02ff */
[----:B------:R-:W-:Y:S01]  /*0480*/  USHF.L.U32 UR15, UR4, 0x5, URZ ;  /* 0x00000005040f7899 */ /* 0x000fe200080006ff */
[----:B------:R-:W-:Y:S01]  /*0490*/  IMAD.U32 R5, RZ, RZ, UR20 ;  /* 0x00000014ff057e24 */ /* 0x000fe2000f8e00ff */
[----:B------:R-:W-:Y:S01]  /*04a0*/  USHF.L.U32 UR23, UR4, 0x6, URZ ;  /* 0x0000000604177899 */ /* 0x000fe200080006ff */
[----:B------:R-:W-:Y:S01]  /*04b0*/  IMAD.U32 R4, RZ, RZ, UR14 ;  /* 0x0000000eff047e24 */ /* 0x000fe2000f8e00ff */
[----:B------:R-:W-:Y:S01]  /*04c0*/  USHF.L.U64.HI UR22, UR4, 0x6, UR5 ;  /* 0x0000000604167899 */ /* 0x000fe20008010205 */
[----:B------:R-:W-:Y:S01]  /*04d0*/  IMAD.U32 R15, RZ, RZ, UR21 ;  /* 0x00000015ff0f7e24 */ /* 0x000fe2000f8e00ff */
[----:B----4-:R-:W-:Y:S01]  /*04e0*/  USHF.L.U32 UR27, UR16, 0x4, URZ ;  /* 0x00000004101b7899 */ /* 0x010fe200080006ff */
[----:B------:R-:W-:Y:S01]  /*04f0*/  IMAD.U32 R14, RZ, RZ, UR15 ;  /* 0x0000000fff0e7e24 */ /* 0x000fe2000f8e00ff */
[----:B------:R-:W-:Y:S01]  /*0500*/  USHF.L.U64.HI UR26, UR16, 0x4, UR17 ;  /* 0x00000004101a7899 */ /* 0x000fe20008010211 */
[C---:B------:R-:W-:Y:S01]  /*0510*/  IMAD R10, R198.reuse, UR5, R3 ;  /* 0x00000005c60a7c24 */ /* 0x040fe2000f8e0203 */
[----:B-1----:R-:W1:Y:S01]  /*0520*/  MUFU.RCP R26, R26 ;  /* 0x0000001a001a7308 */ /* 0x002e620000001000 */
[----:B------:R-:W-:Y:S01]  /*0530*/  IMAD.WIDE.U32 R4, R198, UR4, R4 ;  /* 0x00000004c6047c25 */ /* 0x000fe2000f8e0004 */
[----:B------:R-:W2:Y:S01]  /*0540*/  S2UR UR5, SR_CgaCtaId ;  /* 0x00000000000579c3 */ /* 0x000ea20000008800 */
[----:B------:R-:W-:Y:S01]  /*0550*/  USHF.L.U64.HI UR28, UR16, 0x5, UR17 ;  /* 0x00000005101c7899 */ /* 0x000fe20008010211 */
[----:B------:R-:W-:Y:S01]  /*0560*/  LOP3.LUT R123, R0, 0x8, R123, 0x78, !PT ;  /* 0x00000008007b7812 */ /* 0x000fe200078e787b */
[----:B------:R-:W-:Y:S01]  /*0570*/  IMAD.WIDE.U32 R28, R120, UR18, R28 ;  /* 0x00000012781c7c25 */ /* 0x000fe2000f8e001c */
[----:B------:R-:W-:Y:S01]  /*0580*/  USHF.L.U64.HI UR18, UR6, 0x5, UR7 ;  /* 0x0000000506127899 */ /* 0x000fe20008010207 */
[----:B------:R-:W-:-:S02]  /*0590*/  LOP3.LUT R193, R124, 0x400, RZ, 0xc0, !PT ;  /* 0x000004007cc17812 */ /* 0x000fc400078ec0ff */
[----:B------:R-:W-:Y:S01]  /*05a0*/  IMAD.U32 R2, RZ, RZ, UR23 ;  /* 0x00000017ff027e24 */ /* 0x000fe2000f8e00ff */
[----:B------:R-:W-:Y:S01]  /*05b0*/  IADD3 R13, P0, PT, R28, R4, RZ ;  /* 0x000000041c0d7210 */ /* 0x000fe20007f1e0ff */
[----:B------:R-:W-:Y:S01]  /*05c0*/  IMAD.U32 R3, RZ, RZ, UR22 ;  /* 0x00000016ff037e24 */ /* 0x000fe2000f8e00ff */
[----:B------:R-:W-:Y:S01]  /*05d0*/  LOP3.LUT R0, R0, 0x8, R119, 0x78, !PT ;  /* 0x0000000800007812 */ /* 0x000fe200078e7877 */
[----:B------:R-:W-:Y:S01]  /*05e0*/  IMAD.WIDE.U32 R14, R198, UR4, R14 ;  /* 0x00000004c60e7c25 */ /* 0x000fe2000f8e000e */
[----:B------:R-:W-:-:S03]  /*05f0*/  LOP3.LUT R194, R194, R123, RZ, 0xfc, !PT ;  /* 0x0000007bc2c27212 */ /* 0x000fc600078efcff */
[----:B------:R-:W-:Y:S01]  /*0600*/  IMAD R29, R120, UR19, R29 ;  /* 0x00000013781d7c24 */ /* 0x000fe2000f8e021d */
[----:B------:R-:W-:Y:S01]  /*0610*/  IADD3 R17, P5, P4, R28, UR14, R14 ;  /* 0x0000000e1c117c10 */ /* 0x000fe2000fcbe00e */
[----:B-1----:R-:W-:Y:S01]  /*0620*/  VIADD R26, R26, 0xffffffe ;  /* 0x0ffffffe1a1a7836 */ /* 0x002fe20000000000 */
[----:B------:R-:W-:Y:S01]  /*0630*/  USHF.L.U32 UR19, UR16, 0x6, URZ ;  /* 0x0000000610137899 */ /* 0x000fe200080006ff */
[----:B------:R-:W-:Y:S01]  /*0640*/  IMAD.WIDE.U32 R2, R198, UR4, R2 ;  /* 0x00000004c6027c25 */ /* 0x000fe2000f8e0002 */
[----:B------:R-:W-:Y:S01]  /*0650*/  IADD3.X R12, PT, PT, R29, R10, R5, P0, !PT ;  /* 0x0000000a1d0c7210 */ /* 0x000fe200007fe405 */
[----:B------:R1:W3:Y:S02]  /*0660*/  F2I.FTZ.U32.TRUNC.NTZ R27, R26 ;  /* 0x0000001a001b7305 */ /* 0x0002e4000021f000 */
[----:B------:R-:W-:Y:S01]  /*0670*/  IMAD.IADD R25, R10, 0x1, R15 ;  /* 0x000000010a197824 */ /* 0x000fe200078e020f */
[----:B------:R-:W-:Y:S01]  /*0680*/  IADD3 R15, P1, PT, R28, R14, RZ ;  /* 0x0000000e1c0f7210 */ /* 0x000fe20007f3e0ff */
[----:B------:R-:W-:Y:S01]  /*0690*/  IMAD.IADD R23, R10, 0x1, R3 ;  /* 0x000000010a177824 */ /* 0x000fe200078e0203 */
[----:B------:R-:W-:Y:S01]  /*06a0*/  IADD3 R5, P0, PT, R2, UR15, RZ ;  /* 0x0000000f02057c10 */ /* 0x000fe2000ff1e0ff */
[----:B------:R-:W-:Y:S01]  /*06b0*/  USHF.L.U32 UR15, UR6, 0x4, URZ ;  /* 0x00000004060f7899 */ /* 0x000fe200080006ff */
[C---:B------:R-:W-:Y:S01]  /*06c0*/  IADD3 R19, P3, PT, R28.reuse, R2, RZ ;  /* 0x000000021c137210 */ /* 0x040fe20007f7e0ff */
[----:B------:R-:W-:Y:S01]  /*06d0*/  IMAD.X R14, R25, 0x1, R29, P1 ;  /* 0x00000001190e7824 */ /* 0x000fe200008e061d */
[----:B------:R-:W-:Y:S01]  /*06e0*/  IADD3 R21, P2, P1, R28, UR14, R2 ;  /* 0x0000000e1c157c10 */ /* 0x000fe2000f95e002 */
[----:B------:R-:W-:Y:S01]  /*06f0*/  IMAD R193, R0, 0x2, R193 ;  /* 0x0000000200c17824 */ /* 0x000fe200078e02c1 */
[C---:B------:R-:W-:Y:S01]  /*0700*/  IADD3.X R4, PT, PT, R23.reuse, UR21, RZ, P0, !PT ;  /* 0x0000001517047c10 */ /* 0x040fe200087fe4ff */
[----:B------:R-:W-:Y:S01]  /*0710*/  IMAD.X R18, R23, 0x1, R29, P3 ;  /* 0x0000000117127824 */ /* 0x000fe200018e061d */
[----:B------:R-:W-:-:S02]  /*0720*/  IADD3 R3, P0, PT, R5, R28, RZ ;  /* 0x0000001c05037210 */ /* 0x000fc40007f1e0ff */
[C---:B------:R-:W-:Y:S01]  /*0730*/  IADD3.X R16, PT, PT, R29.reuse, UR20, R25, P5, P4 ;  /* 0x000000141d107c10 */ /* 0x040fe2000afe8419 */
[----:B-1----:R-:W-:Y:S01]  /*0740*/  IMAD.MOV.U32 R26, RZ, RZ, RZ ;  /* 0x000000ffff1a7224 */ /* 0x002fe200078e00ff */
[----:B------:R-:W-:Y:S01]  /*0750*/  IADD3.X R20, PT, PT, R29, UR20, R23, P2, P1 ;  /* 0x000000141d147c10 */ /* 0x000fe200097e2417 */
[----:B------:R-:W-:Y:S01]  /*0760*/  IMAD.X R2, R4, 0x1, R29, P0 ;  /* 0x0000000104027824 */ /* 0x000fe200000e061d */
[----:B------:R-:W-:Y:S01]  /*0770*/  IADD3 R5, P4, P3, R28, UR14, R5 ;  /* 0x0000000e1c057c10 */ /* 0x000fe2000fb9e005 */
[----:B------:R-:W-:Y:S01]  /*0780*/  USHF.L.U64.HI UR14, UR6, 0x4, UR7 ;  /* 0x00000004060e7899 */ /* 0x000fe20008010207 */
[----:B------:R-:W-:Y:S02]  /*0790*/  LEA R22, P1, R15, UR8, 0x1 ;  /* 0x000000080f167c11 */ /* 0x000fe4000f8208ff */
[----:B------:R-:W-:Y:S02]  /*07a0*/  LEA R24, P2, R13, UR8, 0x1 ;  /* 0x000000080d187c11 */ /* 0x000fe4000f8408ff */
[----:B------:R-:W-:Y:S01]  /*07b0*/  IADD3.X R4, PT, PT, R29, UR20, R4, P4, P3 ;  /* 0x000000141d047c10 */ /* 0x000fe2000a7e6404 */
[----:B------:R-:W-:Y:S01]  /*07c0*/  IMAD.WIDE.U32 R28, R198, UR4, R28 ;  /* 0x00000004c61c7c25 */ /* 0x000fe2000f8e001c */
[----:B------:R-:W-:Y:S01]  /*07d0*/  LEA.HI.X R23, R15, UR9, R14, 0x1, P1 ;  /* 0x000000090f177c11 */ /* 0x000fe200088f0c0e */
[----:B------:R-:W-:Y:S01]  /*07e0*/  UMOV UR4, 0x400 ;  /* 0x0000040000047882 */ /* 0x000fe20000000000 */
[----:B------:R-:W-:Y:S01]  /*07f0*/  LEA.HI.X R25, R13, UR9, R12, 0x1, P2 ;  /* 0x000000090d197c11 */ /* 0x000fe200090f0c0c */
[--C-:B---3--:R-:W-:Y:S01]  /*0800*/  IMAD.MOV R12, RZ, RZ, -R27.reuse ;  /* 0x000000ffff0c7224 */ /* 0x108fe200078e0a1b */
[----:B------:R-:W-:Y:S01]  /*0810*/  LEA R30, P1, R17, UR8, 0x1 ;  /* 0x00000008111e7c11 */ /* 0x000fe2000f8208ff */
[----:B------:R-:W-:Y:S01]  /*0820*/  IMAD.IADD R10, R29, 0x1, R10 ;  /* 0x000000011d0a7824 */ /* 0x000fe200078e020a */
[----:B------:R-:W-:Y:S01]  /*0830*/  LEA R14, P0, R19, UR8, 0x1 ;  /* 0x00000008130e7c11 */ /* 0x000fe2000f8008ff */
[----:B------:R-:W-:Y:S01]  /*0840*/  IMAD R13, R12, R6, RZ ;  /* 0x000000060c0d7224 */ /* 0x000fe200078e02ff */
[----:B------:R-:W-:Y:S01]  /*0850*/  LEA.HI.X R31, R17, UR9, R16, 0x1, P1 ;  /* 0x00000009111f7c11 */ /* 0x000fe200088f0c10 */
[----:B--2---:R-:W-:Y:S01]  /*0860*/  ULEA UR5, UR5, UR4, 0x18 ;  /* 0x0000000405057291 */ /* 0x004fe2000f8ec0ff */
[----:B------:R-:W-:Y:S01]  /*0870*/  LEA.HI.X R15, R19, UR9, R18, 0x1, P0 ;  /* 0x00000009130f7c11 */ /* 0x000fe200080f0c12 */
[----:B------:R-:W-:Y:S01]  /*0880*/  IMAD.HI.U32 R13, R27, R13, R26 ;  /* 0x0000000d1b0d7227 */ /* 0x000fe200078e001a */
[----:B------:R-:W-:Y:S01]  /*0890*/  LEA R16, P0, R21, UR8, 0x1 ;  /* 0x0000000815107c11 */ /* 0x000fe2000f8008ff */
[----:B------:R-:W1:Y:S01]  /*08a0*/  LDCU.128 UR20, c[0x0][0x3a0] ;  /* 0x00007400ff1477ac */ /* 0x000e620008000c00 */
[----:B------:R-:W-:-:S02]  /*08b0*/  LEA R32, P1, R28, UR8, 0x1 ;  /* 0x000000081c207c11 */ /* 0x000fc4000f8208ff */
[----:B------:R-:W-:Y:S01]  /*08c0*/  LEA.HI.X R17, R21, UR9, R20, 0x1, P0 ;  /* 0x0000000915117c11 */ /* 0x000fe200080f0c14 */
[----:B------:R-:W2:Y:S01]  /*08d0*/  LDCU UR4, c[0x0][0x3e0] ;  /* 0x00007c00ff0477ac */ /* 0x000ea20008000800 */
[----:B------:R-:W-:Y:S01]  /*08e0*/  LEA.HI.X R33, R28, UR9, R10, 0x1, P1 ;  /* 0x000000091c217c11 */ /* 0x000fe200088f0c0a */
[----:B------:R-:W-:Y:S01]  /*08f0*/  IMAD.WIDE.U32 R28, R11, UR6, R202 ;  /* 0x000000060b1c7c25 */ /* 0x000fe2000f8e00ca */
[----:B------:R-:W-:Y:S02]  /*0900*/  IABS R10, R120 ;  /* 0x00000078000a7213 */ /* 0x000fe40000000000 */
[----:B------:R-:W-:Y:S02]  /*0910*/  LEA R20, P1, R3, UR8, 0x1 ;  /* 0x0000000803147c11 */ /* 0x000fe4000f8208ff */
[----:B------:R-:W-:Y:S01]  /*0920*/  LEA R18, P0, R5, UR8, 0x1 ;  /* 0x0000000805127c11 */ /* 0x000fe2000f8008ff */
[----:B------:R-:W-:Y:S01]  /*0930*/  IMAD.HI.U32 R13, R13, R10, RZ ;  /* 0x0000000a0d0d7227 */ /* 0x000fe200078e00ff */
[----:B------:R-:W-:Y:S01]  /*0940*/  LEA.HI.X R21, R3, UR9, R2, 0x1, P1 ;  /* 0x0000000903157c11 */ /* 0x000fe200088f0c02 */
[----:B------:R-:W-:Y:S01]  /*0950*/  USHF.L.U64.HI UR8, UR6, 0x6, UR7 ;  /* 0x0000000606087899 */ /* 0x000fe20008010207 */
[----:B------:R-:W-:Y:S01]  /*0960*/  SHF.R.S32.HI R2, RZ, 0x1f, R11 ;  /* 0x0000001fff027819 */ /* 0x000fe2000001140b */
[----:B------:R-:W-:Y:S01]  /*0970*/  IMAD.MOV R27, RZ, RZ, -R13 ;  /* 0x000000ffff1b7224 */ /* 0x000fe200078e0a0d */
[----:B------:R-:W-:Y:S01]  /*0980*/  LEA.HI.X R19, R5, UR9, R4, 0x1, P0 ;  /* 0x0000000905137c11 */ /* 0x000fe200080f0c04 */
[----:B------:R-:W-:Y:S01]  /*0990*/  USHF.L.U32 UR9, UR6, 0x6, URZ ;  /* 0x0000000606097899 */ /* 0x000fe200080006ff */
[----:B------:R-:W3:Y:S01]  /*09a0*/  @!P6 LDC.64 R4, c[0x0][0x488] ;  /* 0x00012200ff04eb82 */ /* 0x000ee20000000a00 */
[C---:B------:R-:W-:Y:S01]  /*09b0*/  IMAD R12, R2.reuse, UR6, RZ ;  /* 0x00000006020c7c24 */ /* 0x040fe2000f8e02ff */
[----:B------:R-:W-:Y:S01]  /*09c0*/  LEA R199, R199, UR5, 0x1 ;  /* 0x00000005c7c77c11 */ /* 0x000fe2000f8e08ff */
[----:B------:R-:W-:Y:S01]  /*09d0*/  IMAD R2, R2, UR16, RZ ;  /* 0x0000001002027c24 */ /* 0x000fe2000f8e02ff */
[----:B------:R-:W-:Y:S01]  /*09e0*/  LEA R194, R194, UR5, 0x1 ;  /* 0x00000005c2c27c11 */ /* 0x000fe2000f8e08ff */
[----:B------:R-:W-:-:S02]  /*09f0*/  IMAD R27, R6, R27, R10 ;  /* 0x0000001b061b7224 */ /* 0x000fc400078e020a */
[C---:B------:R-:W-:Y:S01]  /*0a00*/  IMAD R10, R11.reuse, UR17, R2 ;  /* 0x000000110b0a7c24 */ /* 0x040fe2000f8e0202 */
[----:B------:R-:W-:Y:S01]  /*0a10*/  @!PT LDS RZ, [RZ] ;  /* 0x00000000fffff984 */ /* 0x000fe20000000800 */
[----:B------:R-:W-:Y:S01]  /*0a20*/  @!PT LDS RZ, [RZ] ;  /* 0x00000000fffff984 */ /* 0x000fe20000000800 */
[----:B------:R-:W-:Y:S01]  /*0a30*/  @!PT LDS RZ, [RZ] ;  /* 0x00000000fffff984 */ /* 0x000fe20000000800 */
[----:B------:R-:W-:Y:S01]  /*0a40*/  LDGSTS.E.BYPASS.LTC128B.128 [R199], desc[UR24][R32.64] ;  /* 0x0000000020c77fae */ /* 0x000fe2000b981a18 */
[----:B------:R-:W4:Y:S01]  /*0a50*/  @!P6 LDC.64 R2, c[0x0][0x438] ;  /* 0x00010e00ff02eb82 */ /* 0x000f220000000a00 */
[----:B------:R-:W-:Y:S01]  /*0a60*/  ISETP.GT.U32.AND P1, PT, R6, R27, PT ;  /* 0x0000001b0600720c */ /* 0x000fe20003f24070 */
[----:B------:R-:W-:Y:S01]  /*0a70*/  IMAD R12, R11, UR7, R12 ;  /* 0x000000070b0c7c24 */ /* 0x000fe2000f8e020c */
[----:B------:R2:W-:Y:S03]  /*0a80*/  LDGSTS.E.BYPASS.LTC128B.128 [R199+0x800], desc[UR24][R24.64] ;  /* 0x0080000018c77fae */ /* 0x0005e6000b981a18 */
[----:B------:R-:W-:Y:S01]  /*0a90*/  IMAD.IADD R29, R29, 0x1, R12 ;  /* 0x000000011d1d7824 */ /* 0x000fe200078e020c */
[----:B------:R2:W-:Y:S01]  /*0aa0*/  LDGSTS.E.BYPASS.LTC128B.128 [R199+0x1000], desc[UR24][R22.64] ;  /* 0x0100000016c77fae */ /* 0x0005e2000b981a18 */
[----:B-1----:R-:W-:-:S03]  /*0ab0*/  IMAD.WIDE.U32 R28, R121, UR20, R28 ;  /* 0x00000014791c7c25 */ /* 0x002fc6000f8e001c */
[----:B------:R-:W-:Y:S03]  /*0ac0*/  LDGSTS.E.BYPASS.LTC128B.128 [R199+0x1800], desc[UR24][R30.64] ;  /* 0x018000001ec77fae */ /* 0x000fe6000b981a18 */
[----:B------:R-:W-:Y:S01]  /*0ad0*/  @!P1 IMAD.IADD R27, R27, 0x1, -R6 ;  /* 0x000000011b1b9824 */ /* 0x000fe200078e0a06 */
[----:B---3--:R-:W-:Y:S01]  /*0ae0*/  @!P6 ISETP.NE.U32.AND P2, PT, R4, RZ, PT ;  /* 0x000000ff0400e20c */ /* 0x008fe20003f45070 */
[----:B------:R-:W-:Y:S01]  /*0af0*/  @!P1 VIADD R13, R13, 0x1 ;  /* 0x000000010d0d9836 */ /* 0x000fe20000000000 */
[----:B------:R-:W-:Y:S01]  /*0b00*/  LOP3.LUT R4, R120, R9, RZ, 0x3c, !PT ;  /* 0x0000000978047212 */ /* 0x000fe200078e3cff */
[----:B------:R1:W-:Y:S01]  /*0b10*/  LDGSTS.E.BYPASS.LTC128B.128 [R199+0x2000], desc[UR24][R14.64] ;  /* 0x020000000ec77fae */ /* 0x0003e2000b981a18 */
[----:B------:R-:W-:Y:S02]  /*0b20*/  ISETP.GE.U32.AND P3, PT, R27, R6, PT ;  /* 0x000000061b00720c */ /* 0x000fe40003f66070 */
[----:B------:R-:W-:Y:S01]  /*0b30*/  @!P6 ISETP.NE.AND.EX P2, PT, R5, RZ, PT, P2 ;  /* 0x000000ff0500e20c */ /* 0x000fe20003f45320 */
[----:B------:R3:W-:Y:S01]  /*0b40*/  LDGSTS.E.BYPASS.LTC128B.128 [R199+0x2800], desc[UR24][R16.64] ;  /* 0x0280000010c77fae */ /* 0x0007e2000b981a18 */
[----:B------:R-:W-:-:S02]  /*0b50*/  ISETP.GE.AND P0, PT, R4, RZ, PT ;  /* 0x000000ff0400720c */ /* 0x000fc40003f06270 */
[----:B----4-:R-:W-:Y:S01]  /*0b60*/  @!P6 SEL R3, R3, RZ, P2 ;  /* 0x000000ff0303e207 */ /* 0x010fe20001000000 */
[----:B------:R4:W-:Y:S01]  /*0b70*/  LDGSTS.E.BYPASS.LTC128B.128 [R199+0x3000], desc[UR24][R20.64] ;  /* 0x0300000014c77fae */ /* 0x0009e2000b981a18 */
[----:B------:R-:W-:Y:S02]  /*0b80*/  ISETP.NE.AND P1, PT, R9, RZ, PT ;  /* 0x000000ff0900720c */ /* 0x000fe40003f25270 */
[----:B------:R-:W-:Y:S01]  /*0b90*/  @!P6 IADD3 R125, PT, PT, R3, R2, -R11 ;  /* 0x00000002037de210 */ /* 0x000fe20007ffe80b */
[----:B--2---:R-:W-:Y:S01]  /*0ba0*/  IMAD.WIDE.U32 R24, R11, UR16, R202 ;  /* 0x000000100b187c25 */ /* 0x004fe2000f8e00ca */
[----:B------:R2:W-:Y:S03]  /*0bb0*/  LDGSTS.E.BYPASS.LTC128B.128 [R199+0x3800], desc[UR24][R18.64] ;  /* 0x0380000012c77fae */ /* 0x0005e6000b981a18 */
[----:B------:R-:W-:Y:S02]  /*0bc0*/  IMAD.IADD R25, R25, 0x1, R10 ;  /* 0x0000000119197824 */ /* 0x000fe400078e020a */
[----:B------:R-:W-:-:S02]  /*0bd0*/  @P3 VIADD R13, R13, 0x1 ;  /* 0x000000010d0d3836 */ /* 0x000fc40000000000 */
[----:B------:R-:W-:-:S04]  /*0be0*/  IMAD.WIDE.U32 R22, R121, UR22, R24 ;  /* 0x0000001679167c25 */ /* 0x000fc8000f8e0018 */
[C---:B------:R-:W-:Y:S02]  /*0bf0*/  IMAD R25, R121.reuse, UR21, R29 ;  /* 0x0000001579197c24 */ /* 0x040fe4000f8e021d */
[----:B------:R-:W-:Y:S01]  /*0c00*/  IMAD R23, R121, UR23, R23 ;  /* 0x0000001779177c24 */ /* 0x000fe2000f8e0217 */
[----:B------:R-:W1:Y:S01]  /*0c10*/  LDCU.128 UR20, c[0x0][0x3d0] ;  /* 0x00007a00ff1477ac */ /* 0x000e620008000c00 */
[----:B------:R-:W-:Y:S02]  /*0c20*/  VIADD R3, R125, 0x3f ;  /* 0x0000003f7d037836 */ /* 0x000fe40000000000 */
[----:B------:R-:W-:Y:S02]  /*0c30*/  IMAD.MOV.U32 R201, RZ, RZ, R13 ;  /* 0x000000ffffc97224 */ /* 0x000fe400078e000d */
[----:B------:R-:W-:Y:S01]  /*0c40*/  IMAD.MOV.U32 R24, RZ, RZ, R28 ;  /* 0x000000ffff187224 */ /* 0x000fe200078e001c */
[----:B------:R-:W-:Y:S01]  /*0c50*/  SHF.R.S32.HI R132, RZ, 0x1f, R3 ;  /* 0x0000001fff847819 */ /* 0x000fe20000011403 */
[----:B------:R-:W-:Y:S01]  /*0c60*/  @!P0 IMAD.MOV R201, RZ, RZ, -R201 ;  /* 0x000000ffffc98224 */ /* 0x000fe200078e0ac9 */
[----:B------:R-:W-:Y:S01]  /*0c70*/  @!P1 LOP3.LUT R201, RZ, R9, RZ, 0x33, !PT ;  /* 0x00000009ffc99212 */ /* 0x000fe200078e33ff */
[C---:B------:R-:W-:Y:S01]  /*0c80*/  IMAD.WIDE.U32 R24, R7.reuse, UR6, R24 ;  /* 0x0000000607187c25 */ /* 0x040fe2000f8e0018 */
[----:B------:R-:W-:Y:S01]  /*0c90*/  LEA.HI R132, R132, R3, RZ, 0x6 ;  /* 0x0000000384847211 */ /* 0x000fe200078f30ff */
[----:B------:R-:W-:Y:S01]  /*0ca0*/  USHF.L.U32 UR6, UR6, 0x5, URZ ;  /* 0x0000000506067899 */ /* 0x000fe200080006ff */
[----:B------:R-:W-:Y:S01]  /*0cb0*/  SHF.R.S32.HI R2, RZ, 0x1f, R201 ;  /* 0x0000001fff027819 */ /* 0x000fe200000114c9 */
[C---:B------:R-:W-:Y:S01]  /*0cc0*/  IMAD R11, R7.reuse, UR7, R25 ;  /* 0x00000007070b7c24 */ /* 0x040fe2000f8e0219 */
[----:B------:R-:W-:Y:S01]  /*0cd0*/  LEA.HI.SX32 R116, R132, 0xffffffff, 0x1a ;  /* 0xffffffff84747811 */ /* 0x000fe200078fd2ff */
[----:B------:R-:W-:Y:S01]  /*0ce0*/  IMAD.WIDE.U32 R12, R7, UR16, R22 ;  /* 0x00000010070c7c25 */ /* 0x000fe2000f8e0016 */
[----:B------:R-:W-:-:S02]  /*0cf0*/  USHF.L.U64.HI UR7, UR16, 0x6, UR17 ;  /* 0x0000000610077899 */ /* 0x000fc40008010211 */
[----:B------:R-:W-:Y:S01]  /*0d00*/  SHF.R.S32.HI R3, RZ, 0x1f, R116 ;  /* 0x0000001fff037819 */ /* 0x000fe20000011474 */
[----:B------:R-:W-:Y:S01]  /*0d10*/  IMAD.MOV.U32 R10, RZ, RZ, R24 ;  /* 0x000000ffff0a7224 */ /* 0x000fe200078e0018 */
[----:B------:R-:W-:Y:S01]  /*0d20*/  USHF.L.U32 UR16, UR16, 0x5, URZ ;  /* 0x0000000510107899 */ /* 0x000fe200080006ff */
[----:B-1----:R-:W-:Y:S02]  /*0d30*/  IMAD R196, R2, UR20, RZ ;  /* 0x0000001402c47c24 */ /* 0x002fe4000f8e02ff */
[----:B------:R-:W-:Y:S02]  /*0d40*/  IMAD R4, R116, UR8, RZ ;  /* 0x0000000874047c24 */ /* 0x000fe4000f8e02ff */
[----:B------:R-:W-:Y:S02]  /*0d50*/  IMAD R13, R7, UR17, R13 ;  /* 0x00000011070d7c24 */ /* 0x000fe4000f8e020d */
[----:B------:R-:W-:-:S04]  /*0d60*/  IMAD.WIDE.U32 R8, R201, UR20, R10 ;  /* 0x00000014c9087c25 */ /* 0x000fc8000f8e000a */
[----:B------:R-:W-:Y:S01]  /*0d70*/  IMAD R196, R201, UR21, R196 ;  /* 0x00000015c9c47c24 */ /* 0x000fe2000f8e02c4 */
[----:B------:R-:W-:Y:S01]  /*0d80*/  LEA R197, P1, R8, UR10, 0x1 ;  /* 0x0000000a08c57c11 */ /* 0x000fe2000f8208ff */
[----:B------:R-:W-:-:S04]  /*0d90*/  IMAD.WIDE.U32 R14, R116, UR9, RZ ;  /* 0x00000009740e7c25 */ /* 0x000fc8000f8e00ff */
[----:B------:R-:W-:Y:S01]  /*0da0*/  IMAD R7, R3, UR9, R4 ;  /* 0x0000000903077c24 */ /* 0x000fe2000f8e0204 */
[C---:B------:R-:W-:Y:S01]  /*0db0*/  IADD3 R4, P0, PT, R14.reuse, UR15, RZ ;  /* 0x0000000f0e047c10 */ /* 0x040fe2000ff1e0ff */
[----:B------:R-:W-:Y:S01]  /*0dc0*/  IMAD.IADD R196, R9, 0x1, R196 ;  /* 0x0000000109c47824 */ /* 0x000fe200078e02c4 */
[----:B---3--:R-:W-:Y:S01]  /*0dd0*/  LEA R16, P2, R14, R197, 0x1 ;  /* 0x000000c50e107211 */ /* 0x008fe200078408ff */
[----:B------:R-:W-:Y:S02]  /*0de0*/  IMAD.IADD R7, R15, 0x1, R7 ;  /* 0x000000010f077824 */ /* 0x000fe400078e0207 */
[----:B------:R-:W-:Y:S01]  /*0df0*/  IMAD R10, R116, UR7, RZ ;  /* 0x00000007740a7c24 */ /* 0x000fe2000f8e02ff */
[----:B------:R-:W-:Y:S01]  /*0e00*/  LEA.HI.X R196, R8, UR11, R196, 0x1, P1 ;  /* 0x0000000b08c47c11 */ /* 0x000fe200088f0cc4 */
[----:B------:R-:W-:Y:S01]  /*0e10*/  IMAD R2, R2, UR22, RZ ;  /* 0x0000001602027c24 */ /* 0x000fe2000f8e02ff */
[----:B------:R-:W-:Y:S01]  /*0e20*/  IADD3 R6, P1, PT, R4, UR15, RZ ;  /* 0x0000000f04067c10 */ /* 0x000fe2000ff3e0ff */
[----:B------:R-:W-:Y:S01]  /*0e30*/  IMAD R3, R3, UR19, R10 ;  /* 0x0000001303037c24 */ /* 0x000fe2000f8e020a */
[----:B------:R-:W-:Y:S01]  /*0e40*/  IADD3.X R5, PT, PT, R7, UR14, RZ, P0, !PT ;  /* 0x0000000e07057c10 */ /* 0x000fe200087fe4ff */
[----:B------:R-:W-:Y:S01]  /*0e50*/  IMAD.WIDE.U32 R10, R116, UR19, RZ ;  /* 0x00000013740a7c25 */ /* 0x000fe2000f8e00ff */
[----:B------:R-:W-:-:S02]  /*0e60*/  IADD3 R8, P0, PT, R4, UR6, RZ ;  /* 0x0000000604087c10 */ /* 0x000fc4000ff1e0ff */
[-C--:B------:R-:W-:Y:S01]  /*0e70*/  LEA.HI.X R17, R14, R196.reuse, R7, 0x1, P2 ;  /* 0x000000c40e117211 */ /* 0x080fe200010f0c07 */
[----:B------:R-:W-:Y:S01]  /*0e80*/  IMAD.WIDE.U32 R12, R201, UR22, R12 ;  /* 0x00000016c90c7c25 */ /* 0x000fe2000f8e000c */
[C---:B------:R-:W-:Y:S02]  /*0e90*/  IADD3.X R7, PT, PT, R5.reuse, UR14, RZ, P1, !PT ;  /* 0x0000000e05077c10 */ /* 0x040fe40008ffe4ff */
[-C--:B----4-:R-:W-:Y:S01]  /*0ea0*/  LEA R20, P2, R4, R197.reuse, 0x1 ;  /* 0x000000c504147211 */ /* 0x090fe200078408ff */
[----:B------:R-:W-:Y:S01]  /*0eb0*/  LDGSTS.E.BYPASS.LTC128B.128 [R199+0x4000], desc[UR24][R16.64] ;  /* 0x0400000010c77fae */ /* 0x000fe2000b981a18 */
[----:B------:R-:W-:Y:S01]  /*0ec0*/  IADD3.X R9, PT, PT, R5, UR18, RZ, P0, !PT ;  /* 0x0000001205097c10 */ /* 0x000fe200087fe4ff */
[----:B------:R-:W-:Y:S01]  /*0ed0*/  IMAD R201, R201, UR23, R2 ;  /* 0x00000017c9c97c24 */ /* 0x000fe2000f8e0202 */
[-C--:B--2---:R-:W-:Y:S02]  /*0ee0*/  LEA R18, P1, R6, R197.reuse, 0x1 ;  /* 0x000000c506127211 */ /* 0x084fe400078208ff */
[----:B------:R-:W-:Y:S01]  /*0ef0*/  LEA R14, P0, R8, R197, 0x1 ;  /* 0x000000c5080e7211 */ /* 0x000fe200078008ff */
[----:B------:R-:W-:Y:S01]  /*0f00*/  IMAD.IADD R201, R13, 0x1, R201 ;  /* 0x000000010dc97824 */ /* 0x000fe200078e02c9 */
[-C--:B------:R-:W-:Y:S01]  /*0f10*/  LEA.HI.X R21, R4, R196.reuse, R5, 0x1, P2 ;  /* 0x000000c404157211 */ /* 0x080fe200010f0c05 */
[----:B------:R-:W-:Y:S01]  /*0f20*/  IMAD.IADD R4, R11, 0x1, R3 ;  /* 0x000000010b047824 */ /* 0x000fe200078e0203 */
[----:B------:R-:W-:-:S02]  /*0f30*/  LEA.HI.X R19, R6, R196, R7, 0x1, P1 ;  /* 0x000000c406137211 */ /* 0x000fc400008f0c07 */
[----:B------:R-:W-:Y:S01]  /*0f40*/  LEA.HI.X R15, R8, R196, R9, 0x1, P0 ;  /* 0x000000c4080f7211 */ /* 0x000fe200000f0c09 */
[----:B------:R1:W-:Y:S01]  /*0f50*/  LDGSTS.E.BYPASS.LTC128B.128 [R199+0x4800], desc[UR24][R20.64] ;  /* 0x0480000014c77fae */ /* 0x0003e2000b981a18 */
[----:B------:R-:W-:Y:S02]  /*0f60*/  IADD3 R2, P0, PT, R10, UR27, RZ ;  /* 0x0000001b0a027c10 */ /* 0x000fe4000ff1e0ff */
[----:B------:R-:W-:Y:S01]  /*0f70*/  LEA R195, P2, R12, UR12, 0x1 ;  /* 0x0000000c0cc37c11 */ /* 0x000fe2000f8408ff */
[----:B------:R-:W-:Y:S01]  /*0f80*/  LDGSTS.E.BYPASS.LTC128B.128 [R199+0x5000], desc[UR24][R18.64] ;  /* 0x0500000012c77fae */ /* 0x000fe2000b981a18 */
[----:B------:R-:W-:Y:S02]  /*0f90*/  IADD3 R6, P1, PT, R2, UR27, RZ ;  /* 0x0000001b02067c10 */ /* 0x000fe4000ff3e0ff */
[----:B------:R-:W-:Y:S01]  /*0fa0*/  IADD3.X R3, PT, PT, R4, UR26, RZ, P0, !PT ;  /* 0x0000001a04037c10 */ /* 0x000fe200087fe4ff */
[----:B------:R2:W-:Y:S01]  /*0fb0*/  LDGSTS.E.BYPASS.LTC128B.128 [R199+0x5800], desc[UR24][R14.64] ;  /* 0x058000000ec77fae */ /* 0x0005e2000b981a18 */
[----:B------:R-:W-:-:S02]  /*0fc0*/  IADD3 R8, P0, PT, R2, UR16, RZ ;  /* 0x0000001002087c10 */ /* 0x000fc4000ff1e0ff */
[----:B------:R-:W-:Y:S01]  /*0fd0*/  LEA.HI.X R201, R12, UR13, R201, 0x1, P2 ;  /* 0x0000000d0cc97c11 */ /* 0x000fe200090f0cc9 */
[----:B------:R-:W0:Y:S01]  /*0fe0*/  LDGDEPBAR ;  /* 0x00000000000079af */ /* 0x000e220000000000 */
[-C--:B------:R-:W-:Y:S02]  /*0ff0*/  LEA R22, P3, R10, R195.reuse, 0x1 ;  /* 0x000000c30a167211 */ /* 0x080fe400078608ff */
[C---:B------:R-:W-:Y:S02]  /*1000*/  IADD3.X R0, PT, PT, R3.reuse, UR26, RZ, P1, !PT ;  /* 0x0000001a03007c10 */ /* 0x040fe40008ffe4ff */
[----:B------:R-:W-:Y:S02]  /*1010*/  IADD3.X R5, PT, PT, R3, UR28, RZ, P0, !PT ;  /* 0x0000001c03057c10 */ /* 0x000fe400087fe4ff */
[----:B------:R-:W-:Y:S02]  /*1020*/  LEA R12, P0, R8, R195, 0x1 ;  /* 0x000000c3080c7211 */ /* 0x000fe400078008ff */
[----:B------:R-:W-:-:S02]  /*1030*/  LEA.HI.X R23, R10, R201, R4, 0x1, P3 ;  /* 0x000000c90a177211 */ /* 0x000fc400018f0c04 */
[----:B------:R-:W-:Y:S02]  /*1040*/  LEA.HI.X R13, R8, R201, R5, 0x1, P0 ;  /* 0x000000c9080d7211 */ /* 0x000fe400000f0c05 */
[----:B-1----:R-:W-:-:S04]  /*1050*/  LEA R20, P2, R2, R195, 0x1 ;  /* 0x000000c302147211 */ /* 0x002fc800078408ff */
[----:B------:R-:W-:Y:S01]  /*1060*/  LEA.HI.X R21, R2, R201, R3, 0x1, P2 ;  /* 0x000000c902157211 */ /* 0x000fe200010f0c03 */
[----:B------:R-:W-:Y:S02]  /*1070*/  VIADD R3, R193, UR5 ;  /* 0x00000005c1037c36 */ /* 0x000fe40008000000 */
[----:B------:R-:W-:Y:S01]  /*1080*/  IMAD.MOV.U32 R2, RZ, RZ, 0x40 ;  /* 0x00000040ff027424 */ /* 0x000fe200078e00ff */
[----:B--2---:R-:W-:Y:S01]  /*1090*/  LEA R14, P1, R6, R195, 0x1 ;  /* 0x000000c3060e7211 */ /* 0x004fe200078208ff */
[----:B------:R-:W-:-:S04]  /*10a0*/  DEPBAR.LE SB0, 0x0 ;  /* 0x000080000000791a */ /* 0x000fc80000000000 */
[----:B------:R-:W-:Y:S01]  /*10b0*/  BAR.SYNC.DEFER_BLOCKING 0x0 ;  /* 0x0000000000007b1d */ /* 0x000fe20000010000 */
[----:B------:R-:W-:Y:S01]  /*10c0*/  LEA.HI.X R15, R6, R201, R0, 0x1, P1 ;  /* 0x000000c9060f7211 */ /* 0x000fe200008f0c00 */
[----:B------:R-:W-:Y:S01]  /*10d0*/  IMAD.MOV.U32 R0, RZ, RZ, 0x20 ;  /* 0x00000020ff007424 */ /* 0x000fe200078e00ff */
[----:B------:R-:W-:Y:S02]  /*10e0*/  R2P PR, R119, 0x6 ;  /* 0x0000000677007804 */ /* 0x000fe40000000000 */
[----:B------:R-:W-:-:S03]  /*10f0*/  ISETP.GE.AND P3, PT, R125, 0x41, PT ;  /* 0x000000417d00780c */ /* 0x000fc60003f66270 */
[----:B------:R-:W-:Y:S02]  /*1100*/  SEL R0, R0, 0xffffffe0, !P1 ;  /* 0xffffffe000007807 */ /* 0x000fe40004800000 */
[----:B------:R-:W-:-:S03]  /*1110*/  SEL R2, R2, 0xffffffc0, !P2 ;  /* 0xffffffc002027807 */ /* 0x000fc60005000000 */
[C-C-:B------:R-:W-:Y:S02]  /*1120*/  IMAD.IADD R188, R0.reuse, 0x1, R3.reuse ;  /* 0x0000000100bc7824 */ /* 0x140fe400078e0203 */
[--C-:B------:R-:W-:Y:S02]  /*1130*/  IMAD.IADD R192, R0, 0x1, R194.reuse ;  /* 0x0000000100c07824 */ /* 0x100fe400078e02c2 */
[C---:B------:R-:W-:Y:S02]  /*1140*/  IMAD.IADD R191, R2.reuse, 0x1, R194 ;  /* 0x0000000102bf7824 */ /* 0x040fe400078e02c2 */
[----:B------:R-:W-:Y:S02]  /*1150*/  IMAD.IADD R187, R2, 0x1, R3 ;  /* 0x0000000102bb7824 */ /* 0x000fe400078e0203 */
[C---:B------:R-:W-:Y:S02]  /*1160*/  IMAD.IADD R190, R0.reuse, 0x1, R191 ;  /* 0x0000000100be7824 */ /* 0x040fe400078e02bf */
[----:B------:R-:W-:Y:S01]  /*1170*/  IMAD.IADD R186, R0, 0x1, R187 ;  /* 0x0000000100ba7824 */ /* 0x000fe200078e02bb */
[----:B------:R-:W-:Y:S01]  /*1180*/  @!PT LDS RZ, [RZ] ;  /* 0x00000000fffff984 */ /* 0x000fe20000000800 */
[----:B------:R-:W-:Y:S01]  /*1190*/  @!PT LDS RZ, [RZ] ;  /* 0x00000000fffff984 */ /* 0x000fe20000000800 */
[----:B------:R-:W-:Y:S01]  /*11a0*/  @!PT LDS RZ, [RZ] ;  /* 0x00000000fffff984 */ /* 0x000fe20000000800 */
[----:B------:R-:W-:Y:S04]  /*11b0*/  LDGSTS.E.BYPASS.LTC128B.128 [R199+0x6000], desc[UR24][R22.64] ;  /* 0x0600000016c77fae */ /* 0x000fe8000b981a18 */
[----:B------:R1:W-:Y:S04]  /*11c0*/  LDGSTS.E.BYPASS.LTC128B.128 [R199+0x6800], desc[UR24][R20.64] ;  /* 0x0680000014c77fae */ /* 0x0003e8000b981a18 */
[----:B------:R-:W-:Y:S04]  /*11d0*/  LDGSTS.E.BYPASS.LTC128B.128 [R199+0x7000], desc[UR24][R14.64] ;  /* 0x070000000ec77fae */ /* 0x000fe8000b981a18 */
[----:B------:R2:W-:Y:S04]  /*11e0*/  LDGSTS.E.BYPASS.LTC128B.128 [R199+0x7800], desc[UR24][R12.64] ;  /* 0x078000000cc77fae */ /* 0x0005e8000b981a18 */
[----:B------:R-:W-:Y:S04]  /*11f0*/  LDSM.16.M88.4 R24, [R194] ;  /* 0x00000000c218783b */ /* 0x000fe80000000200 */
[----:B------:R-:W3:Y:S04]  /*1200*/  LDSM.16.M88.4 R40, [R193+UR5+0x4000] ;  /* 0x00400005c128783b */ /* 0x000ee80008000200 */
[----:B------:R-:W4:Y:S04]  /*1210*/  LDSM.16.M88.4 R16, [R194+0x2000] ;  /* 0x00200000c210783b */ /* 0x000f280000000200 */
[----:B------:R-:W1:Y:S04]  /*1220*/  LDSM.16.M88.4 R48, [R193+UR5+0x4800] ;  /* 0x00480005c130783b */ /* 0x000e680008000200 */
[----:B------:R-:W2:Y:S04]  /*1230*/  LDSM.16.M88.4 R4, [R193+UR5+0x5000] ;  /* 0x00500005c104783b */ /* 0x000ea80008000200 */
[----:B------:R-:W2:Y:S04]  /*1240*/  LDSM.16.M88.4 R68, [R193+UR5+0x5800] ;  /* 0x00580005c144783b */ /* 0x000ea80008000200 */
[----:B------:R-:W-:Y:S04]  /*1250*/  LDSM.16.M88.4 R84, [R188+0x4000] ;  /* 0x00400000bc54783b */ /* 0x000fe80000000200 */
[----:B------:R-:W2:Y:S04]  /*1260*/  LDSM.16.M88.4 R88, [R192+0x2000] ;  /* 0x00200000c058783b */ /* 0x000ea80000000200 */
[----:B------:R-:W2:Y:S04]  /*1270*/  LDSM.16.M88.4 R80, [R188+0x4800] ;  /* 0x00480000bc50783b */ /* 0x000ea80000000200 */
[----:B------:R-:W2:Y:S04]  /*1280*/  LDSM.16.M88.4 R76, [R188+0x5000] ;  /* 0x00500000bc4c783b */ /* 0x000ea80000000200 */
[----:B------:R-:W2:Y:S01]  /*1290*/  LDSM.16.M88.4 R72, [R188+0x5800] ;  /* 0x00580000bc48783b */ /* 0x000ea20000000200 */
[-C--:B---3--:R-:W-:Y:S03]  /*12a0*/  HMMA.16816.F32 R52, R24, R40.reuse, RZ ;  /* 0x000000281834723c */ /* 0x088fe600000018ff */
[----:B------:R-:W-:Y:S04]  /*12b0*/  LDSM.16.M88.4 R112, [R191+0x2000] ;  /* 0x00200000bf70783b */ /* 0x000fe80000000200 */
[----:B------:R-:W-:Y:S01]  /*12c0*/  LDSM.16.M88.4 R108, [R187+0x4000] ;  /* 0x00400000bb6c783b */ /* 0x000fe20000000200 */
[C---:B----4-:R-:W-:Y:S03]  /*12d0*/  HMMA.16816.F32 R56, R16.reuse, R40, RZ ;  /* 0x000000281038723c */ /* 0x050fe600000018ff */
[----:B------:R-:W-:Y:S04]  /*12e0*/  LDSM.16.M88.4 R104, [R187+0x4800] ;  /* 0x00480000bb68783b */ /* 0x000fe80000000200 */
[----:B------:R-:W-:Y:S01]  /*12f0*/  LDSM.16.M88.4 R100, [R187+0x5000] ;  /* 0x00500000bb64783b */ /* 0x000fe20000000200 */
[C---:B------:R-:W-:Y:S03]  /*1300*/  HMMA.16816.F32 R64, R16.reuse, R42, RZ ;  /* 0x0000002a1040723c */ /* 0x040fe600000018ff */
[----:B------:R-:W-:Y:S04]  /*1310*/  LDSM.16.M88.4 R96, [R187+0x5800] ;  /* 0x00580000bb60783b */ /* 0x000fe80000000200 */
[----:B------:R-:W-:Y:S01]  /*1320*/  LDSM.16.M88.4 R92, [R191] ;  /* 0x00000000bf5c783b */ /* 0x000fe20000000200 */
[C---:B-1----:R-:W-:Y:S03]  /*1330*/  HMMA.16816.F32 R32, R16.reuse, R48, RZ ;  /* 0x000000301020723c */ /* 0x042fe600000018ff */
[----:B------:R-:W0:Y:S05]  /*1340*/  LDGDEPBAR ;  /* 0x00000000000079af */ /* 0x000e2a0000000000 */
[C---:B--2---:R-:W-:Y:S08]  /*1350*/  HMMA.16816.F32 R8, R16.reuse, R4, RZ ;  /* 0x000000041008723c */ /* 0x044ff000000018ff */
[C---:B------:R-:W-:Y:S08]  /*1360*/  HMMA.16816.F32 R20, R16.reuse, R50, RZ ;  /* 0x000000321014723c */ /* 0x040ff000000018ff */
        /* <DEDUP_REMOVED lines=10> */
[----:B------:R-:W1:Y:S07]  /*1410*/  LDSM.16.M88.4 R68, [R192] ;  /* 0x00000000c044783b */ /* 0x000e6e0000000200 */
        /* <DEDUP_REMOVED lines=9> */
[C---:B-1----:R-:W-:Y:S08]  /*14b0*/  HMMA.16816.F32 R52, R68.reuse, R84, R52 ;  /* 0x000000544434723c */ /* 0x042ff00000001834 */
        /* <DEDUP_REMOVED lines=9> */
[----:B------:R-:W-:Y:S01]  /*1550*/  HMMA.16816.F32 R24, R68, R74, R24 ;  /* 0x0000004a4418723c */ /* 0x000fe20000001818 */
[----:B------:R-:W4:Y:S04]  /*1560*/  LDSM.16.M88.4 R72, [R186+0x5800] ;  /* 0x00580000ba48783b */ /* 0x000f280000000200 */
[----:B------:R-:W4:Y:S01]  /*1570*/  LDSM.16.M88.4 R68, [R190] ;  /* 0x00000000be44783b */ /* 0x000f220000000200 */
        /* <DEDUP_REMOVED lines=9> */
[----:B------:R-:W-:Y:S08]  /*1610*/  HMMA.16816.F32 R64, R88, R86, R64 ;  /* 0x000000565840723c */ /* 0x000ff00000001840 */
[----:B------:R-:W-:Y:S08]  /*1620*/  HMMA.16816.F32 R16, R112, R98, R16 ;  /* 0x000000627010723c */ /* 0x000ff00000001810 */
[----:B--2---:R-:W-:Y:S03]  /*1630*/  HMMA.16816.F32 R32, R88, R80, R32 ;  /* 0x000000505820723c */ /* 0x004fe60000001820 */
[----:B------:R-:W-:-:S05]  /*1640*/  FMNMX3.FTZ R3, R56, R57, R64, !PT ;  /* 0x0000003938037276 */ /* 0x000fca0007810040 */
[C---:B------:R-:W-:Y:S08]  /*1650*/  HMMA.16816.F32 R20, R88.reuse, R82, R20 ;  /* 0x000000525814723c */ /* 0x040ff00000001814 */
[----:B---3--:R-:W-:Y:S03]  /*1660*/  HMMA.16816.F32 R8, R88, R76, R8 ;  /* 0x0000004c5808723c */ /* 0x008fe60000001808 */
[----:B------:R-:W-:-:S05]  /*1670*/  FMNMX3.FTZ R3, R3, R65, R32, !PT ;  /* 0x0000004103037276 */ /* 0x000fca0007810020 */
[----:B------:R-:W-:Y:S03]  /*1680*/  HMMA.16816.F32 R36, R88, R78, R36 ;  /* 0x0000004e5824723c */ /* 0x000fe60000001824 */
[----:B------:R-:W-:-:S05]  /*1690*/  FMNMX3.FTZ R3, R3, R33, R20, !PT ;  /* 0x0000002103037276 */ /* 0x000fca0007810014 */
[----:B----4-:R-:W-:Y:S03]  /*16a0*/  HMMA.16816.F32 R12, R88, R72, R12 ;  /* 0x00000048580c723c */ /* 0x010fe6000000180c */
[----:B------:R-:W-:-:S05]  /*16b0*/  FMNMX3.FTZ R3, R3, R21, R8, !PT ;  /* 0x0000001503037276 */ /* 0x000fca0007810008 */
[----:B------:R-:W-:Y:S03]  /*16c0*/  HMMA.16816.F32 R52, R92, R108, R52 ;  /* 0x0000006c5c34723c */ /* 0x000fe60000001834 */
[----:B------:R-:W-:-:S05]  /*16d0*/  FMNMX3.FTZ R3, R3, R9, R36, !PT ;  /* 0x0000000903037276 */ /* 0x000fca0007810024 */
[----:B------:R-:W-:Y:S03]  /*16e0*/  HMMA.16816.F32 R40, R92, R110, R40 ;  /* 0x0000006e5c28723c */ /* 0x000fe60000001828 */
[----:B------:R-:W-:-:S05]  /*16f0*/  FMNMX3.FTZ R3, R3, R37, R12, !PT ;  /* 0x0000002503037276 */ /* 0x000fca000781000c */
[C---:B------:R-:W-:Y:S08]  /*1700*/  HMMA.16816.F32 R60, R92.reuse, R104, R60 ;  /* 0x000000685c3c723c */ /* 0x040ff0000000183c */
[C---:B------:R-:W-:Y:S08]  /*1710*/  HMMA.16816.F32 R48, R92.reuse, R106, R48 ;  /* 0x0000006a5c30723c */ /* 0x040ff00000001830 */
[C---:B------:R-:W-:Y:S08]  /*1720*/  HMMA.16816.F32 R44, R92.reuse, R100, R44 ;  /* 0x000000645c2c723c */ /* 0x040ff0000000182c */
[C---:B------:R-:W-:Y:S08]  /*1730*/  HMMA.16816.F32 R4, R92.reuse, R102, R4 ;  /* 0x000000665c04723c */ /* 0x040ff00000001804 */
[C---:B------:R-:W-:Y:S08]  /*1740*/  HMMA.16816.F32 R28, R92.reuse, R96, R28 ;  /* 0x000000605c1c723c */ /* 0x040ff0000000181c */
[----:B------:R-:W-:Y:S08]  /*1750*/  HMMA.16816.F32 R24, R92, R98, R24 ;  /* 0x000000625c18723c */ /* 0x000ff00000001818 */
[----:B------:R-:W-:Y:S08]  /*1760*/  HMMA.16816.F32 R16, R88, R74, R16 ;  /* 0x0000004a5810723c */ /* 0x000ff00000001810 */
[C---:B------:R-:W-:Y:S08]  /*1770*/  HMMA.16816.F32 R52, R68.reuse, R84, R52 ;  /* 0x000000544434723c */ /* 0x040ff00000001834 */
[----:B------:R-:W-:Y:S03]  /*1780*/  HMMA.16816.F32 R40, R68, R86, R40 ;  /* 0x000000564428723c */ /* 0x000fe60000001828 */
[----:B------:R-:W-:-:S04]  /*1790*/  FMNMX3.FTZ R134, R3, R13, R16, !PT ;  /* 0x0000000d03867276 */ /* 0x000fc80007810010 */
[----:B------:R-:W-:Y:S01]  /*17a0*/  FMNMX.FTZ R134, R17, R134, !PT ;  /* 0x0000008611867209 */ /* 0x000fe20007810000 */
        /* <DEDUP_REMOVED lines=8> */
[----:B------:R-:W-:-:S05]  /*1830*/  LEA.HI.SX32 R74, R132, 0xfffffffe, 0x1a ;  /* 0xfffffffe844a7811 */ /* 0x000fca00078fd2ff */
[C---:B------:R-:W-:Y:S02]  /*1840*/  IMAD R69, R74.reuse, UR8, RZ ;  /* 0x000000084a457c24 */ /* 0x040fe4000f8e02ff */
[----:B------:R-:W-:-:S04]  /*1850*/  IMAD.WIDE.U32 R74, R74, UR9, RZ ;  /* 0x000000094a4a7c25 */ /* 0x000fc8000f8e00ff */
[----:B------:R-:W-:Y:S01]  /*1860*/  IMAD.IADD R69, R75, 0x1, R69 ;  /* 0x000000014b457824 */ /* 0x000fe200078e0245 */
[C---:B------:R-:W-:Y:S02]  /*1870*/  IADD3 R68, P0, PT, R74.reuse, UR15, RZ ;  /* 0x0000000f4a447c10 */ /* 0x040fe4000ff1e0ff */
[----:B------:R-:W-:Y:S02]  /*1880*/  LEA R80, P2, R74, R197, 0x1 ;  /* 0x000000c54a507211 */ /* 0x000fe400078408ff */
[----:B------:R-:W-:Y:S02]  /*1890*/  IADD3.X R3, PT, PT, R69, UR14, RZ, P0, !PT ;  /* 0x0000000e45037c10 */ /* 0x000fe400087fe4ff */
[C---:B------:R-:W-:Y:S02]  /*18a0*/  IADD3 R70, P1, PT, R68.reuse, UR15, RZ ;  /* 0x0000000f44467c10 */ /* 0x040fe4000ff3e0ff */
[----:B------:R-:W-:Y:S02]  /*18b0*/  IADD3 R72, P0, PT, R68, UR6, RZ ;  /* 0x0000000644487c10 */ /* 0x000fe4000ff1e0ff */
[----:B------:R-:W-:-:S02]  /*18c0*/  LEA.HI.X R81, R74, R196, R69, 0x1, P2 ;  /* 0x000000c44a517211 */ /* 0x000fc400010f0c45 */
[-C--:B------:R-:W-:Y:S02]  /*18d0*/  LEA R78, P2, R68, R197.reuse, 0x1 ;  /* 0x000000c5444e7211 */ /* 0x080fe400078408ff */
[C---:B------:R-:W-:Y:S01]  /*18e0*/  IADD3.X R69, PT, PT, R3.reuse, UR14, RZ, P1, !PT ;  /* 0x0000000e03457c10 */ /* 0x040fe20008ffe4ff */
[----:B------:R-:W-:Y:S01]  /*18f0*/  @!PT LDS RZ, [RZ] ;  /* 0x00000000fffff984 */ /* 0x000fe20000000800 */
[----:B------:R-:W-:Y:S01]  /*1900*/  @!PT LDS RZ, [RZ] ;  /* 0x00000000fffff984 */ /* 0x000fe20000000800 */
[----:B------:R-:W-:Y:S01]  /*1910*/  @!PT LDS RZ, [RZ] ;  /* 0x00000000fffff984 */ /* 0x000fe20000000800 */
[----:B------:R1:W-:Y:S01]  /*1920*/  LDGSTS.E.BYPASS.LTC128B.128 [R199+0x4000], desc[UR24][R80.64] ;  /* 0x0400000050c77fae */ /* 0x0003e2000b981a18 */
[----:B------:R-:W-:Y:S02]  /*1930*/  IADD3.X R71, PT, PT, R3, UR18, RZ, P0, !PT ;  /* 0x0000001203477c10 */ /* 0x000fe400087fe4ff */
[-C--:B------:R-:W-:Y:S02]  /*1940*/  LEA R76, P1, R70, R197.reuse, 0x1 ;  /* 0x000000c5464c7211 */ /* 0x080fe400078208ff */
[----:B------:R-:W-:Y:S02]  /*1950*/  LEA R74, P0, R72, R197, 0x1 ;  /* 0x000000c5484a7211 */ /* 0x000fe400078008ff */
[----:B------:R-:W-:-:S02]  /*1960*/  LEA.HI.X R79, R68, R196, R3, 0x1, P2 ;  /* 0x000000c4444f7211 */ /* 0x000fc400010f0c03 */
[-C--:B------:R-:W-:Y:S02]  /*1970*/  LEA.HI.X R77, R70, R196.reuse, R69, 0x1, P1 ;  /* 0x000000c4464d7211 */ /* 0x080fe400008f0c45 */
[----:B------:R-:W-:Y:S01]  /*1980*/  LEA.HI.X R75, R72, R196, R71, 0x1, P0 ;  /* 0x000000c4484b7211 */ /* 0x000fe200000f0c47 */
[----:B------:R1:W-:Y:S04]  /*1990*/  LDGSTS.E.BYPASS.LTC128B.128 [R199+0x4800], desc[UR24][R78.64] ;  /* 0x048000004ec77fae */ /* 0x0003e8000b981a18 */
[----:B------:R1:W-:Y:S04]  /*19a0*/  LDGSTS.E.BYPASS.LTC128B.128 [R199+0x5000], desc[UR24][R76.64] ;  /* 0x050000004cc77fae */ /* 0x0003e8000b981a18 */
[----:B------:R1:W-:Y:S04]  /*19b0*/  LDGSTS.E.BYPASS.LTC128B.128 [R199+0x5800], desc[UR24][R74.64] ;  /* 0x058000004ac77fae */ /* 0x0003e8000b981a18 */
[----:B------:R-:W0:Y:S02]  /*19c0*/  LDGDEPBAR ;  /* 0x00000000000079af */ /* 0x000e240000000000 */
.L_x_1520:
[----:B------:R-:W-:Y:S01]  /*19d0*/  FMNMX3.FTZ R68, R58, R59, R66, !PT ;  /* 0x0000003b3a447276 */ /* 0x000fe20007810042 */
[----:B------:R-:W2:Y:S01]  /*19e0*/  SHFL.BFLY PT, R69, R134, 0x2, 0x1f ;  /* 0x0c401f0086457f89 */ /* 0x000ea200000e0000 */
[----:B------:R-:W-:Y:S01]  /*19f0*/  IMAD R3, R121, UR4, R120 ;  /* 0x0000000479037c24 */ /* 0x000fe2000f8e0278 */
[----:B------:R-:W-:Y:S01]  /*1a00*/  SHF.R.U32.HI R71, RZ, 0x5, R119 ;  /* 0x00000005ff477819 */ /* 0x000fe20000011677 */
[----:B------:R-:W-:Y:S01]  /*1a10*/  IMAD.SHL.U32 R173, R116, 0x2, RZ ;  /* 0x0000000274ad7824 */ /* 0x000fe200078e00ff */
[----:B------:R-:W-:Y:S01]  /*1a20*/  FMNMX3.FTZ R68, R68, R67, R34, !PT ;  /* 0x0000004344447276 */ /* 0x000fe20007810022 */
[----:B------:R-:W-:Y:S01]  /*1a30*/  IMAD.SHL.U32 R3, R3, 0x20, RZ ;  /* 0x0000002003037824 */ /* 0x000fe200078e00ff */
[----:B------:R-:W-:Y:S01]  /*1a40*/  LOP3.LUT R232, R119, 0x1f, RZ, 0xc0, !PT ;  /* 0x0000001f77e87812 */ /* 0x000fe200078ec0ff */
[----:B------:R-:W-:Y:S01]  /*1a50*/  IMAD R122, R122, 0x8, R71 ;  /* 0x000000087a7a7824 */ /* 0x000fe200078e0247 */
[----:B------:R-:W-:Y:S01]  /*1a60*/  FMNMX3.FTZ R68, R68, R35, R22, !PT ;  /* 0x0000002344447276 */ /* 0x000fe20007810016 */
[----:B------:R-:W-:Y:S01]  /*1a70*/  VIADD R213, R206, 0x9e3779b9 ;  /* 0x9e3779b9ced57836 */ /* 0x000fe20000000000 */
[----:B------:R-:W-:Y:S01]  /*1a80*/  IADD3 R232, P1, P0, R3, R118, R232 ;  /* 0x0000007603e87210 */ /* 0x000fe2000783e0e8 */
[----:B------:R-:W-:Y:S01]  /*1a90*/  VIADD R142, R122, 0x4 ;  /* 0x000000047a8e7836 */ /* 0x000fe20000000000 */
[----:B------:R-:W-:Y:S01]  /*1aa0*/  FMNMX3.FTZ R68, R68, R23, R10, !PT ;  /* 0x0000001744447276 */ /* 0x000fe2000781000a */
[----:B------:R-:W-:Y:S01]  /*1ab0*/  IMAD.WIDE.U32 R144, R122, -0x326172a9, RZ ;  /* 0xcd9e8d577a907825 */ /* 0x000fe200078e00ff */
[----:B------:R-:W-:Y:S01]  /*1ac0*/  SHF.R.S32.HI R70, RZ, 0x1f, R3 ;  /* 0x0000001fff467819 */ /* 0x000fe20000011403 */
[----:B------:R-:W3:Y:S01]  /*1ad0*/  LDCU UR4, c[0x0][0x45c] ;  /* 0x00008b80ff0477ac */ /* 0x000ee20008000800 */
[----:B------:R-:W-:Y:S01]  /*1ae0*/  FMNMX3.FTZ R68, R68, R11, R38, !PT ;  /* 0x0000000b44447276 */ /* 0x000fe20007810026 */
[----:B------:R-:W-:Y:S01]  /*1af0*/  IMAD.WIDE.U32 R142, R142, -0x326172a9, RZ ;  /* 0xcd9e8d578e8e7825 */ /* 0x000fe200078e00ff */
[----:B------:R-:W-:Y:S01]  /*1b00*/  IADD3.X R117, PT, PT, R70, R117, RZ, P1, P0 ;  /* 0x0000007546757210 */ /* 0x000fe20000fe04ff */
[----:B------:R-:W4:Y:S01]  /*1b10*/  LDC.U8 R211, c[0x0][0x4f8] ;  /* 0x00013e00ffd37b82 */ /* 0x000f220000000000 */
[----:B------:R-:W-:Y:S01]  /*1b20*/  FMNMX3.FTZ R68, R68, R39, R14, !PT ;  /* 0x0000002744447276 */ /* 0x000fe2000781000e */
[----:B------:R-:W-:Y:S01]  /*1b30*/  IMAD.WIDE.U32 R232, R232, -0x2daee0ad, RZ ;  /* 0xd2511f53e8e87825 */ /* 0x000fe200078e00ff */
[----:B------:R-:W-:-:S02]  /*1b40*/  LOP3.LUT R226, R206, R117, R145, 0x96, !PT ;  /* 0x00000075cee27212 */ /* 0x000fc400078e9691 */
[----:B------:R-:W-:Y:S01]  /*1b50*/  FMNMX3.FTZ R68, R68, R15, R18, !PT ;  /* 0x0000000f44447276 */ /* 0x000fe20007810012 */
[C---:B------:R-:W-:Y:S01]  /*1b60*/  VIADD R141, R206.reuse, 0x3c6ef372 ;  /* 0x3c6ef372ce8d7836 */ /* 0x040fe20000000000 */
[----:B------:R-:W-:Y:S01]  /*1b70*/  LOP3.LUT R222, R206, R117, R143, 0x96, !PT ;  /* 0x00000075cede7212 */ /* 0x000fe200078e968f */
[----:B------:R-:W-:Y:S01]  /*1b80*/  IMAD.WIDE.U32 R226, R226, -0x2daee0ad, RZ ;  /* 0xd2511f53e2e27825 */ /* 0x000fe200078e00ff */
[----:B------:R-:W-:Y:S02]  /*1b90*/  FMNMX.FTZ R73, R19, R68, !PT ;  /* 0x0000004413497209 */ /* 0x000fe40007810000 */
[----:B--2---:R-:W-:Y:S01]  /*1ba0*/  FMNMX.FTZ R134, R134, R69, !PT ;  /* 0x0000004586867209 */ /* 0x004fe20007810000 */
[C---:B------:R-:W-:Y:S01]  /*1bb0*/  VIADD R69, R207.reuse, 0xbb67ae85 ;  /* 0xbb67ae85cf457836 */ /* 0x040fe20000000000 */
[----:B------:R-:W-:Y:S01]  /*1bc0*/  FMNMX3.FTZ R70, R52, R53, R40, !PT ;  /* 0x0000003534467276 */ /* 0x000fe20007810028 */
[----:B-1----:R-:W1:Y:S01]  /*1bd0*/  SHFL.BFLY PT, R74, R73, 0x2, 0x1f ;  /* 0x0c401f00494a7f89 */ /* 0x002e6200000e0000 */
[----:B------:R-:W-:Y:S01]  /*1be0*/  IMAD.WIDE.U32 R222, R222, -0x2daee0ad, RZ ;  /* 0xd2511f53dede7825 */ /* 0x000fe200078e00ff */
[----:B------:R-:W-:-:S02]  /*1bf0*/  LOP3.LUT R76, R207, R173, R233, 0x96, !PT ;  /* 0x000000adcf4c7212 */ /* 0x000fc400078e96e9 */
[----:B------:R-:W-:Y:S01]  /*1c00*/  FMNMX3.FTZ R70, R70, R41, R60, !PT ;  /* 0x0000002946467276 */ /* 0x000fe2000781003c */
[----:B------:R-:W-:Y:S01]  /*1c10*/  VIADD R169, R207, 0x76cf5d0a ;  /* 0x76cf5d0acfa97836 */ /* 0x000fe20000000000 */
[CC--:B------:R-:W-:Y:S01]  /*1c20*/  LOP3.LUT R224, R69.reuse, R232.reuse, R227, 0x96, !PT ;  /* 0x000000e845e07212 */ /* 0x0c0fe200078e96e3 */
[----:B------:R-:W-:Y:S01]  /*1c30*/  IMAD.WIDE.U32 R76, R76, -0x326172a9, RZ ;  /* 0xcd9e8d574c4c7825 */ /* 0x000fe200078e00ff */
[----:B------:R-:W-:Y:S01]  /*1c40*/  LOP3.LUT R220, R69, R232, R223, 0x96, !PT ;  /* 0x000000e845dc7212 */ /* 0x000fe200078e96df */
[----:B------:R-:W2:Y:S01]  /*1c50*/  SHFL.BFLY PT, R71, R134, 0x1, 0x1f ;  /* 0x0c201f0086477f89 */ /* 0x000ea200000e0000 */
[----:B------:R-:W-:Y:S01]  /*1c60*/  FMNMX3.FTZ R70, R70, R61, R48, !PT ;  /* 0x0000003d46467276 */ /* 0x000fe20007810030 */
[----:B------:R-:W-:Y:S01]  /*1c70*/  IMAD.WIDE.U32 R224, R224, -0x326172a9, RZ ;  /* 0xcd9e8d57e0e07825 */ /* 0x000fe200078e00ff */
[----:B------:R-:W-:Y:S02]  /*1c80*/  FMNMX3.FTZ R72, R54, R55, R42, !PT ;  /* 0x0000003736487276 */ /* 0x000fe4000781002a */
[----:B------:R-:W-:Y:S01]  /*1c90*/  FMNMX3.FTZ R70, R70, R49, R44, !PT ;  /* 0x0000003146467276 */ /* 0x000fe2000781002c */
[----:B------:R-:W-:Y:S01]  /*1ca0*/  IMAD.WIDE.U32 R220, R220, -0x326172a9, RZ ;  /* 0xcd9e8d57dcdc7825 */ /* 0x000fe200078e00ff */
[----:B------:R-:W-:-:S02]  /*1cb0*/  FMNMX3.FTZ R72, R72, R43, R62, !PT ;  /* 0x0000002b48487276 */ /* 0x000fc4000781003e */
[----:B------:R-:W-:Y:S01]  /*1cc0*/  LOP3.LUT R69, R213, R144, R77, 0x96, !PT ;  /* 0x00000090d5457212 */ /* 0x000fe200078e964d */
[----:B------:R-:W-:Y:S01]  /*1cd0*/  VIADD R168, R207, 0x32370b8f ;  /* 0x32370b8fcfa87836 */ /* 0x000fe20000000000 */
[----:B------:R-:W-:Y:S01]  /*1ce0*/  LOP3.LUT R178, R141, R76, R225, 0x96, !PT ;  /* 0x0000004c8db27212 */ /* 0x000fe200078e96e1 */
[----:B------:R-:W-:Y:S01]  /*1cf0*/  VIADD R209, R206, 0x78dde6e4 ;  /* 0x78dde6e4ced17836 */ /* 0x000fe20000000000 */
[----:B------:R-:W-:Y:S01]  /*1d00*/  LOP3.LUT R68, R213, R142, R77, 0x96, !PT ;  /* 0x0000008ed5447212 */ /* 0x000fe200078e964d */
[----:B------:R-:W-:Y:S01]  /*1d10*/  IMAD.WIDE.U32 R176, R69, -0x2daee0ad, RZ ;  /* 0xd2511f5345b07825 */ /* 0x000fe200078e00ff */
[----:B------:R-:W-:Y:S02]  /*1d20*/  LOP3.LUT R76, R141, R76, R221, 0x96, !PT ;  /* 0x0000004c8d4c7212 */ /* 0x000fe400078e96dd */
[----:B------:R-:W-:Y:S01]  /*1d30*/  FMNMX3.FTZ R70, R70, R45, R4, !PT ;  /* 0x0000002d46467276 */ /* 0x000fe20007810004 */
[----:B------:R-:W-:Y:S01]  /*1d40*/  IMAD.WIDE.U32 R78, R68, -0x2daee0ad, RZ ;  /* 0xd2511f53444e7825 */ /* 0x000fe200078e00ff */
[----:B------:R-:W-:-:S02]  /*1d50*/  FMNMX3.FTZ R72, R72, R63, R50, !PT ;  /* 0x0000003f48487276 */ /* 0x000fc40007810032 */
[----:B------:R-:W-:Y:S01]  /*1d60*/  FMNMX3.FTZ R70, R70, R5, R28, !PT ;  /* 0x0000000546467276 */ /* 0x000fe2000781001c */
[----:B------:R-:W-:Y:S01]  /*1d70*/  IMAD.WIDE.U32 R76, R76, -0x2daee0ad, RZ ;  /* 0xd2511f534c4c7825 */ /* 0x000fe200078e00ff */
[----:B-1----:R-:W-:Y:S02]  /*1d80*/  FMNMX.FTZ R74, R73, R74, !PT ;  /* 0x0000004a494a7209 */ /* 0x002fe40007810000 */
[----:B------:R-:W-:Y:S01]  /*1d90*/  FMNMX3.FTZ R72, R72, R51, R46, !PT ;  /* 0x0000003348487276 */ /* 0x000fe2000781002e */
[----:B------:R-:W-:Y:S01]  /*1da0*/  VIADD R210, R206, 0xdaa66d2b ;  /* 0xdaa66d2bced27836 */ /* 0x000fe20000000000 */
[----:B------:R-:W-:Y:S01]  /*1db0*/  FMNMX3.FTZ R70, R70, R29, R24, !PT ;  /* 0x0000001d46467276 */ /* 0x000fe20007810018 */
[----:B------:R-:W1:Y:S01]  /*1dc0*/  SHFL.BFLY PT, R133, R74, 0x1, 0x1f ;  /* 0x0c201f004a857f89 */ /* 0x000e6200000e0000 */
[----:B------:R-:W-:Y:S01]  /*1dd0*/  LOP3.LUT R69, R169, R226, R177, 0x96, !PT ;  /* 0x000000e2a9457212 */ /* 0x000fe200078e96b1 */
[C---:B------:R-:W-:Y:S01]  /*1de0*/  VIADD R170, R207.reuse, 0xed9eba14 ;  /* 0xed9eba14cfaa7836 */ /* 0x040fe20000000000 */
[----:B------:R-:W-:Y:S01]  /*1df0*/  FMNMX3.FTZ R72, R72, R47, R6, !PT ;  /* 0x0000002f48487276 */ /* 0x000fe20007810006 */
[----:B------:R-:W-:Y:S01]  /*1e00*/  VIADD R171, R207, 0xa9066899 ;  /* 0xa9066899cfab7836 */ /* 0x000fe20000000000 */
[----:B------:R-:W-:Y:S01]  /*1e10*/  LOP3.LUT R104, R169, R222, R79, 0x96, !PT ;  /* 0x000000dea9687212 */ /* 0x000fe200078e964f */
[----:B------:R-:W-:Y:S01]  /*1e20*/  IMAD.WIDE.U32 R174, R69, -0x326172a9, RZ ;  /* 0xcd9e8d5745ae7825 */ /* 0x000fe200078e00ff */
[----:B------:R-:W-:-:S02]  /*1e30*/  LOP3.LUT R68, R168, R78, R77, 0x96, !PT ;  /* 0x0000004ea8447212 */ /* 0x000fc400078e964d */
[----:B------:R-:W-:Y:S01]  /*1e40*/  FMNMX.FTZ R73, R25, R70, !PT ;  /* 0x0000004619497209 */ /* 0x000fe20007810000 */
[----:B------:R-:W-:Y:S01]  /*1e50*/  IMAD.WIDE.U32 R104, R104, -0x326172a9, RZ ;  /* 0xcd9e8d5768687825 */ /* 0x000fe200078e00ff */
[----:B------:R-:W-:Y:S02]  /*1e60*/  FMNMX3.FTZ R72, R72, R7, R30, !PT ;  /* 0x0000000748487276 */ /* 0x000fe4000781001e */
[----:B--2---:R-:W-:Y:S01]  /*1e70*/  FMNMX.FTZ R134, R134, R71, !PT ;  /* 0x0000004786867209 */ /* 0x004fe20007810000 */
[----:B------:R-:W-:Y:S01]  /*1e80*/  IMAD.WIDE.U32 R68, R68, -0x326172a9, RZ ;  /* 0xcd9e8d5744447825 */ /* 0x000fe200078e00ff */
[----:B------:R-:W2:Y:S01]  /*1e90*/  SHFL.BFLY PT, R136, R73, 0x2, 0x1f ;  /* 0x0c401f0049887f89 */ /* 0x000ea200000e0000 */
[----:B------:R-:W-:Y:S02]  /*1ea0*/  FMNMX3.FTZ R72, R72, R31, R26, !PT ;  /* 0x0000001f48487276 */ /* 0x000fe4000781001a */
[----:B---3--:R-:W-:Y:S01]  /*1eb0*/  FMUL.FTZ R167, R134, UR4 ;  /* 0x0000000486a77c20 */ /* 0x008fe20008410000 */
[----:B------:R-:W-:Y:S01]  /*1ec0*/  LOP3.LUT R104, R209, R104, R69, 0x96, !PT ;  /* 0x00000068d1687212 */ /* 0x000fe200078e9645 */
[----:B------:R-:W-:Y:S01]  /*1ed0*/  VIADD R208, R206, 0xb54cda56 ;  /* 0xb54cda56ced07836 */ /* 0x000fe20000000000 */
[----:B------:R-:W-:Y:S01]  /*1ee0*/  FMNMX.FTZ R69, R27, R72, !PT ;  /* 0x000000481b457209 */ /* 0x000fe20007810000 */
[----:B------:R-:W-:Y:S01]  /*1ef0*/  IMAD.WIDE.U32 R178, R178, -0x2daee0ad, RZ ;  /* 0xd2511f53b2b27825 */ /* 0x000fe200078e00ff */
[----:B------:R-:W-:-:S02]  /*1f00*/  FSETP.NEU.FTZ.AND P0, PT, R134, -INF , PT ;  /* 0xff8000008600780b */ /* 0x000fc40003f1d000 */
[----:B-1----:R-:W-:Y:S01]  /*1f10*/  FMNMX.FTZ R133, R74, R133, !PT ;  /* 0x000000854a857209 */ /* 0x002fe20007810000 */
[----:B------:R-:W1:Y:S01]  /*1f20*/  SHFL.BFLY PT, R72, R69, 0x2, 0x1f ;  /* 0x0c401f0045487f89 */ /* 0x000e6200000e0000 */
[----:B------:R-:W-:Y:S01]  /*1f30*/  FSEL R167, R167, RZ, P0 ;  /* 0x000000ffa7a77208 */ /* 0x000fe20000000000 */
[----:B------:R-:W-:Y:S01]  /*1f40*/  VIADD R217, R206, 0x1715609d ;  /* 0x1715609dced97836 */ /* 0x000fe20000000000 */
[C---:B------:R-:W-:Y:S01]  /*1f50*/  FSETP.NEU.FTZ.AND P0, PT, R133.reuse, -INF , PT ;  /* 0xff8000008500780b */ /* 0x040fe20003f1d000 */
[----:B------:R-:W-:Y:S01]  /*1f60*/  FMUL.FTZ R166, R133, UR4 ;  /* 0x0000000485a67c20 */ /* 0x000fe20008410000 */
[----:B------:R-:W-:Y:S01]  /*1f70*/  LOP3.LUT R71, R210, R220, R105, 0x96, !PT ;  /* 0x000000dcd2477212 */ /* 0x000fe200078e9669 */
[----:B------:R-:W-:Y:S01]  /*1f80*/  FFMA.FTZ R138, R65, UR4, -R167 ;  /* 0x00000004418a7c23 */ /* 0x000fe200080108a7 */
[----:B------:R-:W-:-:S04]  /*1f90*/  IMAD.WIDE.U32 R104, R104, -0x2daee0ad, RZ ;  /* 0xd2511f5368687825 */ /* 0x000fc800078e00ff */
[--C-:B------:R-:W-:Y:S01]  /*1fa0*/  FFMA.FTZ R140, R56, UR4, -R167.reuse ;  /* 0x00000004388c7c23 */ /* 0x100fe200080108a7 */
[----:B------:R-:W-:Y:S01]  /*1fb0*/  FSEL R166, R166, RZ, P0 ;  /* 0x000000ffa6a67208 */ /* 0x000fe20000000000 */
[----:B------:R-:W-:Y:S01]  /*1fc0*/  FFMA.FTZ R147, R57, UR4, -R167 ;  /* 0x0000000439937c23 */ /* 0x000fe200080108a7 */
[----:B------:R-:W-:Y:S01]  /*1fd0*/  IMAD.WIDE.U32 R78, R71, -0x2daee0ad, RZ ;  /* 0xd2511f53474e7825 */ /* 0x000fe200078e00ff */
[----:B------:R-:W-:-:S03]  /*1fe0*/  LOP3.LUT R3, R123, 0x200, R124, 0xf8, !PT ;  /* 0x000002007b037812 */ /* 0x000fc600078ef87c */
[----:B------:R-:W-:Y:S01]  /*1ff0*/  FFMA.FTZ R137, R64, UR4, -R167 ;  /* 0x0000000440897c23 */ /* 0x000fe200080108a7 */
[----:B--2---:R-:W-:Y:S01]  /*2000*/  FMNMX.FTZ R136, R73, R136, !PT ;  /* 0x0000008849887209 */ /* 0x004fe20007810000 */
[--C-:B------:R-:W-:Y:S01]  /*2010*/  FFMA.FTZ R148, R58, UR4, -R166.reuse ;  /* 0x000000043a947c23 */ /* 0x100fe200080108a6 */
[----:B------:R-:W-:Y:S01]  /*2020*/  LOP3.LUT R56, R170, R76, R79, 0x96, !PT ;  /* 0x0000004caa387212 */ /* 0x000fe200078e964f */
[----:B------:R-:W-:Y:S01]  /*2030*/  FFMA.FTZ R149, R59, UR4, -R166 ;  /* 0x000000043b957c23 */ /* 0x000fe200080108a6 */
[----:B------:R-:W-:Y:S01]  /*2040*/  LOP3.LUT R71, R171, R78, R105, 0x96, !PT ;  /* 0x0000004eab477212 */ /* 0x000fe200078e9669 */
[----:B------:R-:W2:Y:S01]  /*2050*/  SHFL.BFLY PT, R65, R136, 0x1, 0x1f ;  /* 0x0c201f0088417f89 */ /* 0x000ea200000e0000 */
[----:B------:R-:W-:Y:S01]  /*2060*/  LOP3.LUT R176, R168, R176, R179, 0x96, !PT ;  /* 0x000000b0a8b07212 */ /* 0x000fe200078e96b3 */
[----:B------:R-:W-:Y:S01]  /*2070*/  IMAD.WIDE.U32 R56, R56, -0x326172a9, RZ ;  /* 0xcd9e8d5738387825 */ /* 0x000fe200078e00ff */
[----:B------:R-:W-:Y:S01]  /*2080*/  MUFU.EX2 R148, R148 ;  /* 0x0000009400947308 */ /* 0x000fe20000000800 */
[----:B------:R-:W-:-:S02]  /*2090*/  LEA R189, R3, UR5, 0x1 ;  /* 0x0000000503bd7c11 */ /* 0x000fc4000f8e08ff */
[----:B------:R-:W-:Y:S01]  /*20a0*/  FFMA.FTZ R146, R66, UR4, -R166 ;  /* 0x0000000442927c23 */ /* 0x000fe200080108a6 */
[----:B-1----:R-:W-:Y:S01]  /*20b0*/  FMNMX.FTZ R58, R69, R72, !PT ;  /* 0x00000048453a7209 */ /* 0x002fe20007810000 */
[----:B------:R-:W-:-:S04]  /*20c0*/  IMAD.WIDE.U32 R76, R71, -0x326172a9, RZ ;  /* 0xcd9e8d57474c7825 */ /* 0x000fc800078e00ff */
[----:B------:R-:W-:Y:S01]  /*20d0*/  FFMA.FTZ R3, R67, UR4, -R166 ;  /* 0x0000000443037c23 */ /* 0x000fe200080108a6 */
[----:B------:R-:W-:Y:S01]  /*20e0*/  LOP3.LUT R70, R210, R224, R175, 0x96, !PT ;  /* 0x000000e0d2467212 */ /* 0x000fe200078e96af */
[----:B------:R-:W-:Y:S01]  /*20f0*/  LDSM.16.MT88.4 R116, [R189+0x6000] ;  /* 0x00600000bd74783b */ /* 0x000fe20000004200 */
[----:B------:R-:W1:Y:S01]  /*2100*/  MUFU.EX2 R149, R149 ;  /* 0x0000009500957308 */ /* 0x000e620000000800 */
[----:B------:R-:W-:Y:S01]  /*2110*/  LOP3.LUT R56, R208, R56, R77, 0x96, !PT ;  /* 0x00000038d0387212 */ /* 0x000fe200078e964d */
[----:B------:R-:W-:Y:S01]  /*2120*/  IMAD.WIDE.U32 R176, R176, -0x326172a9, RZ ;  /* 0xcd9e8d57b0b07825 */ /* 0x000fe200078e00ff */
[----:B------:R-:W3:Y:S01]  /*2130*/  SHFL.BFLY PT, R135, R58, 0x1, 0x1f ;  /* 0x0c201f003a877f89 */ /* 0x000ee200000e0000 */
[----:B------:R-:W-:Y:S02]  /*2140*/  PRMT R71, R76, 0x7773, RZ ;  /* 0x000077734c477816 */ /* 0x000fe400000000ff */
[----:B------:R-:W-:Y:S01]  /*2150*/  FFMA.FTZ R154, R20, UR4, -R167 ;  /* 0x00000004149a7c23 */ /* 0x000fe200080108a7 */
[----:B------:R-:W-:Y:S01]  /*2160*/  PRMT R64, R76, 0x7772, RZ ;  /* 0x000077724c407816 */ /* 0x000fe200000000ff */
[----:B------:R-:W-:Y:S01]  /*2170*/  IMAD.MOV.U32 R74, RZ, RZ, R76 ;  /* 0x000000ffff4a7224 */ /* 0x000fe200078e004c */
[----:B------:R-:W-:Y:S01]  /*2180*/  PRMT R69, R56, 0x7632, R69 ;  /* 0x0000763238457816 */ /* 0x000fe20000000045 */
[----:B------:R-:W-:Y:S01]  /*2190*/  MUFU.EX2 R137, R137 ;  /* 0x0000008900897308 */ /* 0x000fe20000000800 */
[----:B------:R-:W-:Y:S01]  /*21a0*/  PRMT R64, R64, 0x5410, R71 ;  /* 0x0000541040407816 */ /* 0x000fe20000000047 */
[----:B----4-:R-:W-:Y:S01]  /*21b0*/  IMAD.U32 R66, R211, 0x10000, RZ ;  /* 0x00010000d3427824 */ /* 0x010fe200078e00ff */
[----:B------:R-:W-:Y:S01]  /*21c0*/  LOP3.LUT R96, R56, 0xffff, RZ, 0xc0, !PT ;  /* 0x0000ffff38607812 */ /* 0x000fe200078ec0ff */
[--C-:B------:R-:W-:Y:S01]  /*21d0*/  IMAD.IADD R184, R2, 0x1, R189.reuse ;  /* 0x0000000102b87824 */ /* 0x100fe200078e02bd */
[----:B------:R-:W-:Y:S01]  /*21e0*/  LOP3.LUT R71, R56, 0xff, RZ, 0xc0, !PT ;  /* 0x000000ff38477812 */ /* 0x000fe200078ec0ff */
[C---:B------:R-:W-:Y:S01]  /*21f0*/  IMAD.IADD R185, R0.reuse, 0x1, R189 ;  /* 0x0000000100b97824 */ /* 0x040fe200078e02bd */
[----:B------:R-:W-:Y:S01]  /*2200*/  SHF.R.U32.HI R56, RZ, 0x18, R56 ;  /* 0x00000018ff387819 */ /* 0x000fe20000011638 */
[----:B------:R-:W4:Y:S01]  /*2210*/  MUFU.EX2 R138, R138 ;  /* 0x0000008a008a7308 */ /* 0x000f220000000800 */
[----:B------:R-:W-:Y:S01]  /*2220*/  LOP3.LUT R69, R69, 0xff, RZ, 0xc0, !PT ;  /* 0x000000ff45457812 */ /* 0x000fe200078ec0ff */
[----:B------:R-:W-:Y:S01]  /*2230*/  IMAD.IADD R139, R0, 0x1, R184 ;  /* 0x00000001008b7824 */ /* 0x000fe200078e02b8 */
[----:B--2---:R-:W-:Y:S01]  /*2240*/  FMNMX.FTZ R136, R136, R65, !PT ;  /* 0x0000004188887209 */ /* 0x004fe20007810000 */
[----:B------:R-:W-:Y:S01]  /*2250*/  LDSM.16.MT88.4 R80, [R185+0x6000] ;  /* 0x00600000b950783b */ /* 0x000fe20000004200 */
[----:B------:R-:W-:Y:S01]  /*2260*/  LOP3.LUT R174, R209, R174, R177, 0x96, !PT ;  /* 0x000000aed1ae7212 */ /* 0x000fe200078e96b1 */
[--C-:B------:R-:W-:Y:S01]  /*2270*/  FFMA.FTZ R151, R21, UR4, -R167.reuse ;  /* 0x0000000415977c23 */ /* 0x100fe200080108a7 */
[----:B------:R-:W-:Y:S01]  /*2280*/  PRMT R98, R76, 0x7771, RZ ;  /* 0x000077714c627816 */ /* 0x000fe200000000ff */
[----:B------:R-:W-:Y:S01]  /*2290*/  MUFU.EX2 R146, R146 ;  /* 0x0000009200927308 */ /* 0x000fe20000000800 */
[----:B------:R-:W-:Y:S01]  /*22a0*/  LOP3.LUT R73, R74, 0xff, RZ, 0xc0, !PT ;  /* 0x000000ff4a497812 */ /* 0x000fe200078ec0ff */
[----:B------:R-:W-:Y:S01]  /*22b0*/  FMUL.FTZ R164, R136, UR4 ;  /* 0x0000000488a47c20 */ /* 0x000fe20008410000 */
[----:B------:R-:W-:Y:S01]  /*22c0*/  SHF.R.U32.HI R96, RZ, 0x8, R96 ;  /* 0x00000008ff607819 */ /* 0x000fe20000011660 */
[----:B------:R-:W-:Y:S01]  /*22d0*/  IMAD.WIDE.U32 R174, R174, -0x2daee0ad, RZ ;  /* 0xd2511f53aeae7825 */ /* 0x000fe200078e00ff */
[----:B------:R-:W-:Y:S01]  /*22e0*/  PRMT R56, R69, 0x5410, R56 ;  /* 0x0000541045387816 */ /* 0x000fe20000000038 */
[----:B------:R-:W-:Y:S01]  /*22f0*/  LDSM.16.MT88.4 R88, [R184+0x6000] ;  /* 0x00600000b858783b */ /* 0x000fe20000004200 */
[----:B------:R-:W-:Y:S01]  /*2300*/  LOP3.LUT R211, R211, 0xff0000, R66, 0xf8, !PT ;  /* 0x00ff0000d3d37812 */ /* 0x000fe200078ef842 */
[----:B------:R-:W2:Y:S01]  /*2310*/  MUFU.EX2 R3, R3 ;  /* 0x0000000300037308 */ /* 0x000ea20000000800 */
[----:B------:R-:W-:Y:S01]  /*2320*/  FSETP.NEU.FTZ.AND P0, PT, R136, -INF , PT ;  /* 0xff8000008800780b */ /* 0x000fe20003f1d000 */
[----:B------:R-:W-:Y:S01]  /*2330*/  FFMA.FTZ R153, R33, UR4, -R167 ;  /* 0x0000000421997c23 */ /* 0x000fe200080108a7 */
[----:B------:R-:W-:Y:S01]  /*2340*/  PRMT R98, R73, 0x5410, R98 ;  /* 0x0000541049627816 */ /* 0x000fe20000000062 */
[----:B------:R-:W-:Y:S01]  /*2350*/  VIADD R216, R207, 0x646e171e ;  /* 0x646e171ecfd87836 */ /* 0x000fe20000000000 */
[----:B------:R-:W-:Y:S01]  /*2360*/  PRMT R96, R71, 0x5410, R96 ;  /* 0x0000541047607816 */ /* 0x000fe20000000060 */
[----:B------:R-:W-:Y:S01]  /*2370*/  IMAD.WIDE.U32 R70, R70, -0x2daee0ad, RZ ;  /* 0xd2511f5346467825 */ /* 0x000fe200078e00ff */
[----:B---3--:R-:W-:Y:S01]  /*2380*/  FMNMX.FTZ R135, R58, R135, !PT ;  /* 0x000000873a877209 */ /* 0x008fe20007810000 */
[----:B------:R-:W-:Y:S01]  /*2390*/  MUFU.EX2 R140, R140 ;  /* 0x0000008c008c7308 */ /* 0x000fe20000000800 */
[--C-:B------:R-:W-:Y:S01]  /*23a0*/  HSET2.LE.AND R97, R56, R211.reuse, PT ;  /* 0x000000d338617233 */ /* 0x100fe20003803000 */
[--C-:B------:R-:W-:Y:S01]  /*23b0*/  FFMA.FTZ R160, R34, UR4, -R166.reuse ;  /* 0x0000000422a07c23 */ /* 0x100fe200080108a6 */
[----:B------:R-:W-:Y:S01]  /*23c0*/  FSEL R164, R164, RZ, P0 ;  /* 0x000000ffa4a47208 */ /* 0x000fe20000000000 */
[----:B------:R-:W-:Y:S01]  /*23d0*/  FMUL.FTZ R162, R135, UR4 ;  /* 0x0000000487a27c20 */ /* 0x000fe20008410000 */
[----:B-1----:R-:W-:Y:S01]  /*23e0*/  F2FP.F16.F32.PACK_AB R0, R149, R148 ;  /* 0x000000949500723e */ /* 0x002fe200000000ff */
[----:B------:R-:W-:Y:S01]  /*23f0*/  FFMA.FTZ R165, R35, UR4, -R166 ;  /* 0x0000000423a57c23 */ /* 0x000fe200080108a6 */
[----:B------:R-:W-:Y:S01]  /*2400*/  LOP3.LUT R2, R64, 0xff00ff, RZ, 0xc0, !PT ;  /* 0x00ff00ff40027812 */ /* 0x000fe200078ec0ff */
[--C-:B------:R-:W-:Y:S01]  /*2410*/  FFMA.FTZ R159, R40, UR4, -R164.reuse ;  /* 0x00000004289f7c23 */ /* 0x100fe200080108a4 */
[--C-:B------:R-:W-:Y:S01]  /*2420*/  HSET2.LE.AND R98, R98, R211.reuse, PT ;  /* 0x000000d362627233 */ /* 0x100fe20003803000 */
[----:B------:R-:W1:Y:S01]  /*2430*/  MUFU.EX2 R147, R147 ;  /* 0x0000009300937308 */ /* 0x000e620000000800 */
[----:B----4-:R-:W-:Y:S01]  /*2440*/  F2FP.F16.F32.PACK_AB R59, R138, R137 ;  /* 0x000000898a3b723e */ /* 0x010fe200000000ff */
[--C-:B------:R-:W-:Y:S01]  /*2450*/  FFMA.FTZ R150, R52, UR4, -R164.reuse ;  /* 0x0000000434967c23 */ /* 0x100fe200080108a4 */
[----:B------:R-:W-:Y:S01]  /*2460*/  LOP3.LUT R97, R0, R97, RZ, 0xc0, !PT ;  /* 0x0000006100617212 */ /* 0x000fe200078ec0ff */
[--C-:B------:R-:W-:Y:S01]  /*2470*/  FFMA.FTZ R0, R41, UR4, -R164.reuse ;  /* 0x0000000429007c23 */ /* 0x100fe200080108a4 */
[----:B------:R-:W-:Y:S01]  /*2480*/  LOP3.LUT R58, R171, R70, R175, 0x96, !PT ;  /* 0x00000046ab3a7212 */ /* 0x000fe200078e96af */
[----:B------:R-:W-:Y:S01]  /*2490*/  FFMA.FTZ R155, R53, UR4, -R164 ;  /* 0x00000004359b7c23 */ /* 0x000fe200080108a4 */
[----:B------:R-:W-:Y:S01]  /*24a0*/  FSETP.NEU.FTZ.AND P0, PT, R135, -INF , PT ;  /* 0xff8000008700780b */ /* 0x000fe20003f1d000 */
[----:B------:R-:W-:Y:S01]  /*24b0*/  MUFU.EX2 R159, R159 ;  /* 0x0000009f009f7308 */ /* 0x000fe20000000800 */
[----:B------:R-:W-:Y:S01]  /*24c0*/  LOP3.LUT R178, R170, R178, R71, 0x96, !PT ;  /* 0x000000b2aab27212 */ /* 0x000fe200078e9647 */
[----:B------:R-:W3:Y:S01]  /*24d0*/  LDSM.16.MT88.4 R64, [R139+0x6000] ;  /* 0x006000008b40783b */ /* 0x000ee20000004200 */
[----:B------:R-:W-:Y:S01]  /*24e0*/  HSET2.LE.AND R99, R2, R211, PT ;  /* 0x000000d302637233 */ /* 0x000fe20003803000 */
[----:B------:R-:W-:Y:S01]  /*24f0*/  FFMA.FTZ R163, R22, UR4, -R166 ;  /* 0x0000000416a37c23 */ /* 0x000fe200080108a6 */
[----:B------:R-:W-:Y:S01]  /*2500*/  LOP3.LUT R98, R59, R98, RZ, 0xc0, !PT ;  /* 0x000000623b627212 */ /* 0x000fe200078ec0ff */
[----:B------:R-:W-:Y:S01]  /*2510*/  IMAD.WIDE.U32 R58, R58, -0x326172a9, RZ ;  /* 0xcd9e8d573a3a7825 */ /* 0x000fe200078e00ff */
[----:B--2---:R-:W-:Y:S01]  /*2520*/  F2FP.F16.F32.PACK_AB R2, R3, R146 ;  /* 0x000000920302723e */ /* 0x004fe200000000ff */
[----:B------:R-:W2:Y:S01]  /*2530*/  MUFU.EX2 R0, R0 ;  /* 0x0000000000007308 */ /* 0x000ea20000000800 */
[----:B------:R-:W-:Y:S01]  /*2540*/  FSEL R162, R162, RZ, P0 ;  /* 0x000000ffa2a27208 */ /* 0x000fe20000000000 */
[----:B------:R-:W-:Y:S01]  /*2550*/  IMAD.WIDE.U32 R178, R178, -0x326172a9, RZ ;  /* 0xcd9e8d57b2b27825 */ /* 0x000fe200078e00ff */
[----:B------:R-:W-:-:S03]  /*2560*/  LOP3.LUT R99, R2, R99, RZ, 0xc0, !PT ;  /* 0x0000006302637212 */ /* 0x000fc600078ec0ff */
[----:B------:R-:W-:Y:S01]  /*2570*/  FFMA.FTZ R158, R23, UR4, -R166 ;  /* 0x00000004179e7c23 */ /* 0x000fe200080108a6 */
[----:B------:R-:W-:Y:S01]  /*2580*/  PRMT R102, R58, 0x7771, RZ ;  /* 0x000077713a667816 */ /* 0x000fe200000000ff */
[----:B------:R-:W-:Y:S02]  /*2590*/  IMAD.MOV.U32 R2, RZ, RZ, R58 ;  /* 0x000000ffff027224 */ /* 0x000fe400078e003a */
[--C-:B------:R-:W-:Y:S01]  /*25a0*/  FFMA.FTZ R152, R42, UR4, -R162.reuse ;  /* 0x000000042a987c23 */ /* 0x100fe200080108a2 */
[----:B------:R-:W-:Y:S01]  /*25b0*/  LOP3.LUT R42, R208, R178, R59, 0x96, !PT ;  /* 0x000000b2d02a7212 */ /* 0x000fe200078e963b */
[----:B------:R-:W-:Y:S01]  /*25c0*/  MUFU.EX2 R150, R150 ;  /* 0x0000009600967308 */ /* 0x000fe20000000800 */
[--C-:B------:R-:W-:Y:S01]  /*25d0*/  HSET2.LE.AND R96, R96, R211.reuse, PT ;  /* 0x000000d360607233 */ /* 0x100fe20003803000 */
[--C-:B------:R-:W-:Y:S01]  /*25e0*/  FFMA.FTZ R156, R54, UR4, -R162.reuse ;  /* 0x00000004369c7c23 */ /* 0x100fe200080108a2 */
[----:B------:R-:W-:Y:S01]  /*25f0*/  LOP3.LUT R41, R2, 0xff, RZ, 0xc0, !PT ;  /* 0x000000ff02297812 */ /* 0x000fe200078ec0ff */
[--C-:B------:R-:W-:Y:S01]  /*2600*/  FFMA.FTZ R157, R43, UR4, -R162.reuse ;  /* 0x000000042b9d7c23 */ /* 0x100fe200080108a2 */
[C---:B------:R-:W-:Y:S01]  /*2610*/  LOP3.LUT R100, R42.reuse, 0xffff, RZ, 0xc0, !PT ;  /* 0x0000ffff2a647812 */ /* 0x040fe200078ec0ff */
[----:B------:R-:W-:Y:S01]  /*2620*/  FFMA.FTZ R161, R55, UR4, -R162 ;  /* 0x0000000437a17c23 */ /* 0x000fe200080108a2 */
[----:B------:R-:W-:Y:S01]  /*2630*/  PRMT R102, R41, 0x5410, R102 ;  /* 0x0000541029667816 */ /* 0x000fe20000000066 */
[----:B------:R-:W4:Y:S01]  /*2640*/  MUFU.EX2 R155, R155 ;  /* 0x0000009b009b7308 */ /* 0x000f220000000800 */
[----:B------:R-:W-:Y:S01]  /*2650*/  LOP3.LUT R41, R42, 0xff, RZ, 0xc0, !PT ;  /* 0x000000ff2a297812 */ /* 0x000fe200078ec0ff */
[----:B------:R-:W-:Y:S01]  /*2660*/  FFMA.FTZ R2, R32, UR4, -R167 ;  /* 0x0000000420027c23 */ /* 0x000fe200080108a7 */
[----:B------:R-:W-:Y:S01]  /*2670*/  SHF.R.U32.HI R100, RZ, 0x8, R100 ;  /* 0x00000008ff647819 */ /* 0x000fe20000011664 */
[--C-:B------:R-:W-:Y:S01]  /*2680*/  FFMA.FTZ R60, R60, UR4, -R164.reuse ;  /* 0x000000043c3c7c23 */ /* 0x100fe200080108a4 */
[----:B-1----:R-:W-:Y:S01]  /*2690*/  F2FP.F16.F32.PACK_AB R53, R147, R140 ;  /* 0x0000008c9335723e */ /* 0x002fe200000000ff */
[----:B------:R-:W-:Y:S01]  /*26a0*/  FFMA.FTZ R61, R61, UR4, -R164 ;  /* 0x000000043d3d7c23 */ /* 0x000fe200080108a4 */
[----:B------:R-:W-:Y:S01]  /*26b0*/  PRMT R100, R41, 0x5410, R100 ;  /* 0x0000541029647816 */ /* 0x000fe20000000064 */
[----:B------:R-:W-:Y:S01]  /*26c0*/  MUFU.EX2 R156, R156 ;  /* 0x0000009c009c7308 */ /* 0x000fe20000000800 */
[--C-:B------:R-:W-:Y:S01]  /*26d0*/  HSET2.LE.AND R102, R102, R211.reuse, PT ;  /* 0x000000d366667233 */ /* 0x100fe20003803000 */
[----:B------:R-:W-:Y:S01]  /*26e0*/  VIADD R173, R173, 0x1 ;  /* 0x00000001adad7836 */ /* 0x000fe20000000000 */
[----:B------:R-:W-:Y:S01]  /*26f0*/  LOP3.LUT R40, R217, R68, R57, 0x96, !PT ;  /* 0x00000044d9287212 */ /* 0x000fe200078e9639 */
[--C-:B------:R-:W-:Y:S01]  /*2700*/  FFMA.FTZ R62, R62, UR4, -R162.reuse ;  /* 0x000000043e3e7c23 */ /* 0x100fe200080108a2 */
[----:B--2---:R-:W-:Y:S01]  /*2710*/  F2FP.F16.F32.PACK_AB R41, R0, R159 ;  /* 0x0000009f0029723e */ /* 0x004fe200000000ff */
[----:B------:R-:W-:Y:S01]  /*2720*/  FFMA.FTZ R63, R63, UR4, -R162 ;  /* 0x000000043f3f7c23 */ /* 0x000fe200080108a2 */
[----:B------:R-:W-:Y:S01]  /*2730*/  LOP3.LUT R96, R53, R96, RZ, 0xc0, !PT ;  /* 0x0000006035607212 */ /* 0x000fe200078ec0ff */
[----:B------:R-:W-:Y:S01]  /*2740*/  MUFU.EX2 R152, R152 ;  /* 0x0000009800987308 */ /* 0x000fe20000000800 */
[----:B------:R-:W-:Y:S01]  /*2750*/  PRMT R52, R58, 0x7773, RZ ;  /* 0x000077733a347816 */ /* 0x000fe200000000ff */
[----:B------:R-:W-:Y:S01]  /*2760*/  FFMA.FTZ R38, R38, UR4, -R166 ;  /* 0x0000000426267c23 */ /* 0x000fe200080108a6 */
[----:B------:R-:W-:Y:S01]  /*2770*/  PRMT R53, R58, 0x7772, RZ ;  /* 0x000077723a357816 */ /* 0x000fe200000000ff */
[----:B------:R-:W-:Y:S01]  /*2780*/  FFMA.FTZ R44, R44, UR4, -R164 ;  /* 0x000000042c2c7c23 */ /* 0x000fe200080108a4 */
[----:B------:R-:W-:Y:S01]  /*2790*/  LOP3.LUT R102, R41, R102, RZ, 0xc0, !PT ;  /* 0x0000006629667212 */ /* 0x000fe200078ec0ff */
[----:B------:R-:W-:Y:S01]  /*27a0*/  IMAD.WIDE.U32 R40, R40, -0x2daee0ad, RZ ;  /* 0xd2511f5328287825 */ /* 0x000fe200078e00ff */
[----:B------:R-:W-:Y:S01]  /*27b0*/  PRMT R52, R53, 0x5410, R52 ;  /* 0x0000541035347816 */ /* 0x000fe20000000034 */
[----:B------:R-:W1:Y:S01]  /*27c0*/  MUFU.EX2 R157, R157 ;  /* 0x0000009d009d7308 */ /* 0x000e620000000800 */
[----:B------:R-:W-:Y:S01]  /*27d0*/  PRMT R43, R42, 0x7632, R43 ;  /* 0x000076322a2b7816 */ /* 0x000fe2000000002b */
[----:B------:R-:W-:Y:S01]  /*27e0*/  IMAD.MOV.U32 R20, RZ, RZ, R40 ;  /* 0x000000ffff147224 */ /* 0x000fe200078e0028 */
[--C-:B------:R-:W-:Y:S01]  /*27f0*/  HSET2.LE.AND R100, R100, R211.reuse, PT ;  /* 0x000000d364647233 */ /* 0x100fe20003803000 */
[C---:B---3--:R-:W-:Y:S01]  /*2800*/  HMMA.16816.F32 R92, R96.reuse, R64, RZ ;  /* 0x00000040605c723c */ /* 0x048fe200000018ff */
[----:B----4-:R-:W-:Y:S01]  /*2810*/  F2FP.F16.F32.PACK_AB R33, R155, R150 ;  /* 0x000000969b21723e */ /* 0x010fe200000000ff */
[----:B------:R-:W-:Y:S01]  /*2820*/  FFMA.FTZ R45, R45, UR4, -R164 ;  /* 0x000000042d2d7c23 */ /* 0x000fe200080108a4 */
[----:B------:R-:W-:Y:S01]  /*2830*/  LOP3.LUT R52, R52, 0xff00ff, RZ, 0xc0, !PT ;  /* 0x00ff00ff34347812 */ /* 0x000fe200078ec0ff */
[----:B------:R-:W2:Y:S01]  /*2840*/  MUFU.EX2 R161, R161 ;  /* 0x000000a100a17308 */ /* 0x000ea20000000800 */
[----:B------:R-:W-:Y:S01]  /*2850*/  SHF.R.U32.HI R42, RZ, 0x18, R42 ;  /* 0x00000018ff2a7819 */ /* 0x000fe2000001162a */
[--C-:B------:R-:W-:Y:S01]  /*2860*/  FFMA.FTZ R46, R46, UR4, -R162.reuse ;  /* 0x000000042e2e7c23 */ /* 0x100fe200080108a2 */
[----:B------:R-:W-:Y:S01]  /*2870*/  LOP3.LUT R43, R43, 0xff, RZ, 0xc0, !PT ;  /* 0x000000ff2b2b7812 */ /* 0x000fe200078ec0ff */
[C---:B------:R-:W-:Y:S01]  /*2880*/  HMMA.16816.F32 R124, R96.reuse, R116, RZ ;  /* 0x00000074607c723c */ /* 0x040fe200000018ff */
[----:B------:R-:W-:Y:S01]  /*2890*/  LOP3.LUT R100, R33, R100, RZ, 0xc0, !PT ;  /* 0x0000006421647212 */ /* 0x000fe200078ec0ff */
[----:B------:R-:W-:Y:S01]  /*28a0*/  FFMA.FTZ R47, R47, UR4, -R162 ;  /* 0x000000042f2f7c23 */ /* 0x000fe200080108a2 */
[----:B------:R-:W-:Y:S01]  /*28b0*/  PRMT R58, R40, 0x7771, RZ ;  /* 0x00007771283a7816 */ /* 0x000fe200000000ff */
[----:B------:R-:W-:Y:S01]  /*28c0*/  MUFU.EX2 R154, R154 ;  /* 0x0000009a009a7308 */ /* 0x000fe20000000800 */
[----:B------:R-:W-:Y:S01]  /*28d0*/  LOP3.LUT R33, R20, 0xff, RZ, 0xc0, !PT ;  /* 0x000000ff14217812 */ /* 0x000fe200078ec0ff */
[----:B------:R-:W-:Y:S01]  /*28e0*/  FFMA.FTZ R229, R17, UR4, -R167 ;  /* 0x0000000411e57c23 */ /* 0x000fe200080108a7 */
[----:B------:R-:W-:Y:S01]  /*28f0*/  LOP3.LUT R104, R216, R104, R41, 0x96, !PT ;  /* 0x00000068d8687212 */ /* 0x000fe200078e9629 */
[C---:B------:R-:W-:Y:S01]  /*2900*/  HMMA.16816.F32 R72, R96.reuse, R80, RZ ;  /* 0x000000506048723c */ /* 0x040fe200000018ff */
[----:B------:R-:W-:Y:S01]  /*2910*/  PRMT R42, R43, 0x5410, R42 ;  /* 0x000054102b2a7816 */ /* 0x000fe2000000002a */
[----:B------:R-:W-:Y:S01]  /*2920*/  FFMA.FTZ R219, R19, UR4, -R166 ;  /* 0x0000000413db7c23 */ /* 0x000fe200080108a6 */
[--C-:B------:R-:W-:Y:S01]  /*2930*/  HSET2.LE.AND R103, R52, R211.reuse, PT ;  /* 0x000000d334677233 */ /* 0x100fe20003803000 */
[----:B------:R-:W3:Y:S01]  /*2940*/  MUFU.EX2 R151, R151 ;  /* 0x0000009700977308 */ /* 0x000ee20000000800 */
[----:B------:R-:W-:Y:S01]  /*2950*/  PRMT R21, R40, 0x7773, RZ ;  /* 0x0000777328157816 */ /* 0x000fe200000000ff */
[----:B------:R-:W-:Y:S01]  /*2960*/  FADD.FTZ R150, R150, R155 ;  /* 0x0000009b96967221 */ /* 0x000fe20000010000 */
[----:B------:R-:W-:Y:S01]  /*2970*/  PRMT R52, R40, 0x7772, RZ ;  /* 0x0000777228347816 */ /* 0x000fe200000000ff */
[C---:B------:R-:W-:Y:S01]  /*2980*/  HMMA.16816.F32 R84, R96.reuse, R88, RZ ;  /* 0x000000586054723c */ /* 0x040fe200000018ff */
[----:B------:R-:W-:Y:S01]  /*2990*/  PRMT R58, R33, 0x5410, R58 ;  /* 0x00005410213a7816 */ /* 0x000fe2000000003a */
[----:B------:R-:W-:Y:S01]  /*29a0*/  FADD.FTZ R140, R140, R147 ;  /* 0x000000938c8c7221 */ /* 0x000fe20000010000 */
[C---:B------:R-:W-:Y:S01]  /*29b0*/  PRMT R33, R104.reuse, 0x7632, R33 ;  /* 0x0000763268217816 */ /* 0x040fe20000000021 */
[----:B------:R-:W-:Y:S01]  /*29c0*/  MUFU.EX2 R2, R2 ;  /* 0x0000000200027308 */ /* 0x000fe20000000800 */
[----:B------:R-:W-:Y:S01]  /*29d0*/  LOP3.LUT R56, R104, 0xffff, RZ, 0xc0, !PT ;  /* 0x0000ffff68387812 */ /* 0x000fe200078ec0ff */
[----:B------:R-:W-:Y:S01]  /*29e0*/  FADD.FTZ R149, R148, R149 ;  /* 0x0000009594957221 */ /* 0x000fe20000010000 */
[--C-:B------:R-:W-:Y:S01]  /*29f0*/  HSET2.LE.AND R101, R42, R211.reuse, PT ;  /* 0x000000d32a657233 */ /* 0x100fe20003803000 */
[C---:B------:R-:W-:Y:S01]  /*2a00*/  HMMA.16816.F32 R120, R96.reuse, R118, RZ ;  /* 0x000000766078723c */ /* 0x040fe200000018ff */
[----:B------:R-:W-:Y:S01]  /*2a10*/  PRMT R52, R52, 0x5410, R21 ;  /* 0x0000541034347816 */ /* 0x000fe20000000015 */
[----:B------:R-:W-:Y:S01]  /*2a20*/  FADD.FTZ R159, R159, R150 ;  /* 0x000000969f9f7221 */ /* 0x000fe20000010000 */
[----:B-1----:R-:W-:Y:S01]  /*2a30*/  F2FP.F16.F32.PACK_AB R42, R157, R152 ;  /* 0x000000989d2a723e */ /* 0x002fe200000000ff */
[----:B------:R-:W1:Y:S01]  /*2a40*/  MUFU.EX2 R153, R153 ;  /* 0x0000009900997308 */ /* 0x000e620000000800 */
[----:B--2---:R-:W-:Y:S01]  /*2a50*/  F2FP.F16.F32.PACK_AB R32, R161, R156 ;  /* 0x0000009ca120723e */ /* 0x004fe200000000ff */
[----:B------:R-:W-:Y:S01]  /*2a60*/  FADD.FTZ R161, R156, R161 ;  /* 0x000000a19ca17221 */ /* 0x000fe20000010000 */
[----:B------:R-:W-:Y:S01]  /*2a70*/  LOP3.LUT R21, R104, 0xff, RZ, 0xc0, !PT ;  /* 0x000000ff68157812 */ /* 0x000fe200078ec0ff */
[C---:B------:R-:W-:Y:S01]  /*2a80*/  HMMA.16816.F32 R76, R96.reuse, R82, RZ ;  /* 0x00000052604c723c */ /* 0x040fe200000018ff */
[----:B------:R-:W-:Y:S01]  /*2a90*/  SHF.R.U32.HI R104, RZ, 0x18, R104 ;  /* 0x00000018ff687819 */ /* 0x000fe20000011668 */
[----:B------:R-:W-:Y:S01]  /*2aa0*/  FADD.FTZ R152, R152, R161 ;  /* 0x000000a198987221 */ /* 0x000fe20000010000 */
[----:B------:R-:W-:Y:S01]  /*2ab0*/  LOP3.LUT R33, R33, 0xff, RZ, 0xc0, !PT ;  /* 0x000000ff21217812 */ /* 0x000fe200078ec0ff */
[----:B------:R-:W-:Y:S01]  /*2ac0*/  MUFU.EX2 R160, R160 ;  /* 0x000000a000a07308 */ /* 0x000fe20000000800 */
[----:B------:R-:W-:Y:S01]  /*2ad0*/  SHF.R.U32.HI R56, RZ, 0x8, R56 ;  /* 0x00000008ff387819 */ /* 0x000fe20000011638 */
[----:B------:R-:W-:Y:S01]  /*2ae0*/  FADD.FTZ R137, R137, R140 ;  /* 0x0000008c89897221 */ /* 0x000fe20000010000 */
[--C-:B------:R-:W-:Y:S01]  /*2af0*/  HSET2.LE.AND R58, R58, R211.reuse, PT ;  /* 0x000000d33a3a7233 */ /* 0x100fe20003803000 */
[C---:B------:R-:W-:Y:S01]  /*2b00*/  HMMA.16816.F32 R108, R96.reuse, R90, RZ ;  /* 0x0000005a606c723c */ /* 0x040fe200000018ff */
[----:B---3--:R-:W-:Y:S01]  /*2b10*/  F2FP.F16.F32.PACK_AB R53, R151, R154 ;  /* 0x0000009a9735723e */ /* 0x008fe200000000ff */
[----:B------:R-:W-:Y:S01]  /*2b20*/  FADD.FTZ R146, R146, R149 ;  /* 0x0000009592927221 */ /* 0x000fe20000010000 */
[----:B------:R-:W-:Y:S01]  /*2b30*/  LOP3.LUT R52, R52, 0xff00ff, RZ, 0xc0, !PT ;  /* 0x00ff00ff34347812 */ /* 0x000fe200078ec0ff */
[----:B------:R-:W2:Y:S01]  /*2b40*/  MUFU.EX2 R165, R165 ;  /* 0x000000a500a57308 */ /* 0x000ea20000000800 */
[----:B------:R-:W-:Y:S01]  /*2b50*/  LOP3.LUT R103, R42, R103, RZ, 0xc0, !PT ;  /* 0x000000672a677212 */ /* 0x000fe200078ec0ff */
[----:B------:R-:W-:Y:S01]  /*2b60*/  FADD.FTZ R159, R0, R159 ;  /* 0x0000009f009f7221 */ /* 0x000fe20000010000 */
[----:B------:R-:W-:Y:S01]  /*2b70*/  LOP3.LUT R101, R32, R101, RZ, 0xc0, !PT ;  /* 0x0000006520657212 */ /* 0x000fe200078ec0ff */
[----:B------:R-:W3:Y:S01]  /*2b80*/  LDSM.16.MT88.4 R40, [R189+0x6800] ;  /* 0x00680000bd28783b */ /* 0x000ee20000004200 */
[----:B------:R-:W-:Y:S01]  /*2b90*/  PRMT R104, R33, 0x5410, R104 ;  /* 0x0000541021687816 */ /* 0x000fe20000000068 */
[----:B------:R-:W-:Y:S01]  /*2ba0*/  HMMA.16816.F32 R96, R96, R66, RZ ;  /* 0x000000426060723c */ /* 0x000fe200000018ff */
[----:B------:R-:W-:Y:S01]  /*2bb0*/  PRMT R56, R21, 0x5410, R56 ;  /* 0x0000541015387816 */ /* 0x000fe20000000038 */
[----:B------:R-:W-:Y:S01]  /*2bc0*/  MUFU.EX2 R163, R163 ;  /* 0x000000a300a37308 */ /* 0x000fe20000000800 */
[----:B------:R-:W-:Y:S01]  /*2bd0*/  LOP3.LUT R58, R53, R58, RZ, 0xc0, !PT ;  /* 0x0000003a353a7212 */ /* 0x000fe200078ec0ff */
[----:B------:R-:W4:Y:S01]  /*2be0*/  LDSM.16.MT88.4 R20, [R185+0x6800] ;  /* 0x00680000b914783b */ /* 0x000f220000004200 */
[--C-:B------:R-:W-:Y:S01]  /*2bf0*/  HSET2.LE.AND R59, R52, R211.reuse, PT ;  /* 0x000000d3343b7233 */ /* 0x100fe20003803000 */
[----:B------:R-:W-:Y:S01]  /*2c00*/  FADD.FTZ R157, R157, R152 ;  /* 0x000000989d9d7221 */ /* 0x000fe20000010000 */
[--C-:B------:R-:W-:Y:S01]  /*2c10*/  HSET2.LE.AND R57, R104, R211.reuse, PT ;  /* 0x000000d368397233 */ /* 0x100fe20003803000 */
[----:B------:R-:W5:Y:S01]  /*2c20*/  LDSM.16.MT88.4 R32, [R184+0x6800] ;  /* 0x00680000b820783b */ /* 0x000f620000004200 */
[----:B------:R-:W-:Y:S01]  /*2c30*/  HSET2.LE.AND R56, R56, R211, PT ;  /* 0x000000d338387233 */ /* 0x000fe20003803000 */
[----:B------:R-:W3:Y:S01]  /*2c40*/  MUFU.EX2 R158, R158 ;  /* 0x0000009e009e7308 */ /* 0x000ee20000000800 */
[C---:B------:R-:W-:Y:S01]  /*2c50*/  HMMA.16816.F32 R104, R100.reuse, R64, RZ ;  /* 0x000000406468723c */ /* 0x040fe200000018ff */
[----:B------:R-:W5:Y:S01]  /*2c60*/  LDSM.16.MT88.4 R52, [R139+0x6800] ;  /* 0x006800008b34783b */ /* 0x000f620000004200 */
[----:B-1----:R-:W-:Y:S01]  /*2c70*/  F2FP.F16.F32.PACK_AB R65, R153, R2 ;  /* 0x000000029941723e */ /* 0x002fe200000000ff */
[----:B------:R-:W-:Y:S01]  /*2c80*/  FADD.FTZ R137, R138, R137 ;  /* 0x000000898a897221 */ /* 0x000fe20000010000 */
[----:B--2---:R-:W-:Y:S01]  /*2c90*/  F2FP.F16.F32.PACK_AB R64, R165, R160 ;  /* 0x000000a0a540723e */ /* 0x004fe200000000ff */
[----:B------:R-:W-:Y:S01]  /*2ca0*/  FADD.FTZ R3, R3, R146 ;  /* 0x0000009203037221 */ /* 0x000fe20000010000 */
[----:B------:R-:W-:Y:S01]  /*2cb0*/  LOP3.LUT R176, R217, R176, R179, 0x96, !PT ;  /* 0x000000b0d9b07212 */ /* 0x000fe200078e96b3 */
[----:B------:R-:W-:Y:S01]  /*2cc0*/  MUFU.EX2 R60, R60 ;  /* 0x0000003c003c7308 */ /* 0x000fe20000000800 */
[----:B------:R-:W-:Y:S01]  /*2cd0*/  LOP3.LUT R56, R65, R56, RZ, 0xc0, !PT ;  /* 0x0000003841387212 */ /* 0x000fe200078ec0ff */
[--C-:B------:R-:W-:Y:S01]  /*2ce0*/  FFMA.FTZ R65, R49, UR4, -R164.reuse ;  /* 0x0000000431417c23 */ /* 0x100fe200080108a4 */
[----:B------:R-:W-:Y:S01]  /*2cf0*/  LOP3.LUT R57, R64, R57, RZ, 0xc0, !PT ;  /* 0x0000003940397212 */ /* 0x000fe200078ec0ff */
[----:B------:R-:W-:Y:S01]  /*2d00*/  FFMA.FTZ R64, R48, UR4, -R164 ;  /* 0x0000000430407c23 */ /* 0x000fe200080108a4 */
[----:B------:R-:W-:Y:S01]  /*2d10*/  IMAD.WIDE.U32 R176, R176, -0x2daee0ad, RZ ;  /* 0xd2511f53b0b07825 */ /* 0x000fe200078e00ff */
[C---:B------:R-:W-:Y:S01]  /*2d20*/  HMMA.16816.F32 R128, R100.reuse, R116, RZ ;  /* 0x000000746480723c */ /* 0x040fe200000018ff */
[----:B------:R-:W-:Y:S01]  /*2d30*/  LOP3.LUT R173, R207, R173, R233, 0x96, !PT ;  /* 0x000000adcfad7212 */ /* 0x000fe200078e96e9 */
[----:B------:R-:W-:Y:S01]  /*2d40*/  MUFU.EX2 R65, R65 ;  /* 0x0000004100417308 */ /* 0x000fe20000000800 */
[----:B---3--:R-:W-:Y:S01]  /*2d50*/  F2FP.F16.F32.PACK_AB R172, R158, R163 ;  /* 0x000000a39eac723e */ /* 0x008fe200000000ff */
[----:B------:R-:W-:Y:S01]  /*2d60*/  FADD.FTZ R2, R2, R137 ;  /* 0x0000008902027221 */ /* 0x000fe20000010000 */
[----:B------:R-:W-:Y:S01]  /*2d70*/  PRMT R49, R176, 0x7772, RZ ;  /* 0x00007772b0317816 */ /* 0x000fe200000000ff */
[----:B------:R-:W-:Y:S01]  /*2d80*/  FADD.FTZ R160, R160, R3 ;  /* 0x00000003a0a07221 */ /* 0x000fe20000010000 */
[----:B------:R-:W-:Y:S01]  /*2d90*/  LOP3.LUT R59, R172, R59, RZ, 0xc0, !PT ;  /* 0x0000003bac3b7212 */ /* 0x000fe200078ec0ff */
[C---:B------:R-:W-:Y:S01]  /*2da0*/  HMMA.16816.F32 R68, R100.reuse, R80, RZ ;  /* 0x000000506444723c */ /* 0x040fe200000018ff */
[----:B------:R-:W-:Y:S01]  /*2db0*/  IMAD.MOV.U32 R172, RZ, RZ, R176 ;  /* 0x000000ffffac7224 */ /* 0x000fe200078e00b0 */
[----:B------:R-:W-:Y:S01]  /*2dc0*/  MUFU.EX2 R64, R64 ;  /* 0x0000004000407308 */ /* 0x000fe20000000800 */
[----:B------:R-:W-:Y:S01]  /*2dd0*/  LOP3.LUT R174, R216, R174, R177, 0x96, !PT ;  /* 0x000000aed8ae7212 */ /* 0x000fe200078e96b1 */
[--C-:B------:R-:W-:Y:S01]  /*2de0*/  FFMA.FTZ R231, R25, UR4, -R164.reuse ;  /* 0x0000000419e77c23 */ /* 0x100fe200080108a4 */
[----:B------:R-:W-:Y:S01]  /*2df0*/  PRMT R48, R176, 0x7771, RZ ;  /* 0x00007771b0307816 */ /* 0x000fe200000000ff */
[----:B------:R-:W-:Y:S01]  /*2e00*/  FFMA.FTZ R24, R24, UR4, -R164 ;  /* 0x0000000418187c23 */ /* 0x000fe200080108a4 */
[----:B------:R-:W-:Y:S01]  /*2e10*/  FADD.FTZ R153, R153, R2 ;  /* 0x0000000299997221 */ /* 0x000fe20000010000 */
[C---:B------:R-:W-:Y:S01]  /*2e20*/  HMMA.16816.F32 R112, R100.reuse, R88, RZ ;  /* 0x000000586470723c */ /* 0x040fe200000018ff */
[----:B------:R-:W-:Y:S01]  /*2e30*/  FADD.FTZ R160, R165, R160 ;  /* 0x000000a0a5a07221 */ /* 0x000fe20000010000 */
[----:B------:R-:W1:Y:S01]  /*2e40*/  MUFU.EX2 R61, R61 ;  /* 0x0000003d003d7308 */ /* 0x000e620000000800 */
[--C-:B------:R-:W-:Y:S01]  /*2e50*/  FFMA.FTZ R28, R28, UR4, -R164.reuse ;  /* 0x000000041c1c7c23 */ /* 0x100fe200080108a4 */
[----:B------:R-:W-:Y:S01]  /*2e60*/  FFMA.FTZ R29, R29, UR4, -R164 ;  /* 0x000000041d1d7c23 */ /* 0x000fe200080108a4 */
[--C-:B------:R-:W-:Y:S01]  /*2e70*/  FFMA.FTZ R30, R30, UR4, -R162.reuse ;  /* 0x000000041e1e7c23 */ /* 0x100fe200080108a2 */
[--C-:B------:R-:W-:Y:S01]  /*2e80*/  FFMA.FTZ R228, R27, UR4, -R162.reuse ;  /* 0x000000041be47c23 */ /* 0x100fe200080108a2 */
[----:B------:R-:W-:Y:S01]  /*2e90*/  FFMA.FTZ R31, R31, UR4, -R162 ;  /* 0x000000041f1f7c23 */ /* 0x000fe200080108a2 */
[----:B------:R-:W-:Y:S01]  /*2ea0*/  HMMA.16816.F32 R116, R100, R118, RZ ;  /* 0x000000766474723c */ /* 0x000fe200000018ff */
[----:B------:R-:W-:Y:S01]  /*2eb0*/  FADD.FTZ R154, R154, R153 ;  /* 0x000000999a9a7221 */ /* 0x000fe20000010000 */
[----:B------:R-:W-:Y:S01]  /*2ec0*/  MUFU.EX2 R62, R62 ;  /* 0x0000003e003e7308 */ /* 0x000fe20000000800 */
[----:B------:R-:W-:-:S02]  /*2ed0*/  FADD.FTZ R163, R163, R160 ;  /* 0x000000a0a3a37221 */ /* 0x000fc40000010000 */
[----:B------:R-:W-:Y:S02]  /*2ee0*/  FADD.FTZ R151, R151, R154 ;  /* 0x0000009a97977221 */ /* 0x000fe40000010000 */
[----:B------:R-:W-:Y:S01]  /*2ef0*/  FADD.FTZ R163, R158, R163 ;  /* 0x000000a39ea37221 */ /* 0x000fe20000010000 */
[C---:B------:R-:W-:Y:S02]  /*2f00*/  HMMA.16816.F32 R80, R100.reuse, R82, RZ ;  /* 0x000000526450723c */ /* 0x040fe400000018ff */
[----:B------:R-:W-:Y:S06]  /*2f10*/  MUFU.EX2 R63, R63 ;  /* 0x0000003f003f7308 */ /* 0x000fec0000000800 */
[C---:B------:R-:W-:Y:S02]  /*2f20*/  HMMA.16816.F32 R88, R100.reuse, R90, RZ ;  /* 0x0000005a6458723c */ /* 0x040fe400000018ff */
[----:B------:R-:W-:Y:S06]  /*2f30*/  MUFU.EX2 R44, R44 ;  /* 0x0000002c002c7308 */ /* 0x000fec0000000800 */
[----:B------:R-:W-:Y:S01]  /*2f40*/  HMMA.16816.F32 R100, R100, R66, RZ ;  /* 0x000000426464723c */ /* 0x000fe200000018ff */
[--C-:B------:R-:W-:Y:S01]  /*2f50*/  FFMA.FTZ R66, R50, UR4, -R162.reuse ;  /* 0x0000000432427c23 */ /* 0x100fe200080108a2 */
[----:B------:R-:W-:Y:S01]  /*2f60*/  PRMT R50, R176, 0x7773, RZ ;  /* 0x00007773b0327816 */ /* 0x000fe200000000ff */
[----:B------:R-:W-:Y:S01]  /*2f70*/  FFMA.FTZ R176, R51, UR4, -R162 ;  /* 0x0000000433b07c23 */ /* 0x000fe200080108a2 */
[----:B------:R-:W-:Y:S01]  /*2f80*/  LOP3.LUT R67, R172, 0xff, RZ, 0xc0, !PT ;  /* 0x000000ffac437812 */ /* 0x000fe200078ec0ff */
[----:B------:R-:W-:Y:S01]  /*2f90*/  MUFU.EX2 R45, R45 ;  /* 0x0000002d002d7308 */ /* 0x000fe20000000800 */
[----:B------:R-:W-:-:S02]  /*2fa0*/  PRMT R49, R49, 0x5410, R50 ;  /* 0x0000541031317816 */ /* 0x000fc40000000032 */
[C---:B------:R-:W-:Y:S01]  /*2fb0*/  LOP3.LUT R50, R174.reuse, 0xffff, RZ, 0xc0, !PT ;  /* 0x0000ffffae327812 */ /* 0x040fe200078ec0ff */
[C---:B------:R-:W-:Y:S01]  /*2fc0*/  HMMA.16816.F32 R124, R56.reuse, R40, R124 ;  /* 0x00000028387c723c */ /* 0x040fe2000000187c */
[C---:B------:R-:W-:Y:S02]  /*2fd0*/  PRMT R51, R174.reuse, 0x7632, R51 ;  /* 0x00007632ae337816 */ /* 0x040fe40000000033 */
[----:B------:R-:W-:Y:S01]  /*2fe0*/  LOP3.LUT R172, R174, 0xff, RZ, 0xc0, !PT ;  /* 0x000000ffaeac7812 */ /* 0x000fe200078ec0ff */
[----:B------:R-:W-:Y:S01]  /*2ff0*/  MUFU.EX2 R66, R66 ;  /* 0x0000004200427308 */ /* 0x000fe20000000800 */
[----:B------:R-:W-:Y:S02]  /*3000*/  SHF.R.U32.HI R175, RZ, 0x8, R50 ;  /* 0x00000008ffaf7819 */ /* 0x000fe40000011632 */
[----:B------:R-:W-:Y:S01]  /*3010*/  PRMT R48, R67, 0x5410, R48 ;  /* 0x0000541043307816 */ /* 0x000fe20000000030 */
[----:B----4-:R-:W-:Y:S01]  /*3020*/  HMMA.16816.F32 R72, R56, R20, R72 ;  /* 0x000000143848723c */ /* 0x010fe20000001848 */
[----:B------:R-:W-:-:S02]  /*3030*/  SHF.R.U32.HI R50, RZ, 0x18, R174 ;  /* 0x00000018ff327819 */ /* 0x000fc400000116ae */
[----:B------:R-:W-:Y:S01]  /*3040*/  LOP3.LUT R51, R51, 0xff, RZ, 0xc0, !PT ;  /* 0x000000ff33337812 */ /* 0x000fe200078ec0ff */
[----:B------:R2:W3:Y:S01]  /*3050*/  MUFU.EX2 R67, R176 ;  /* 0x000000b000437308 */ /* 0x0004e20000000800 */
[----:B------:R-:W-:Y:S02]  /*3060*/  PRMT R174, R172, 0x5410, R175 ;  /* 0x00005410acae7816 */ /* 0x000fe400000000af */
[----:B------:R-:W-:Y:S01]  /*3070*/  PRMT R172, R51, 0x5410, R50 ;  /* 0x0000541033ac7816 */ /* 0x000fe20000000032 */
[----:B-----5:R-:W-:Y:S01]  /*3080*/  HMMA.16816.F32 R84, R56, R32, R84 ;  /* 0x000000203854723c */ /* 0x020fe20000001854 */
[--C-:B------:R-:W-:Y:S02]  /*3090*/  HSET2.LE.AND R50, R48, R211.reuse, PT ;  /* 0x000000d330327233 */ /* 0x100fe40003803000 */
[----:B------:R-:W-:Y:S01]  /*30a0*/  LOP3.LUT R178, R49, 0xff00ff, RZ, 0xc0, !PT ;  /* 0x00ff00ff31b27812 */ /* 0x000fe200078ec0ff */
[----:B------:R-:W-:Y:S01]  /*30b0*/  MUFU.EX2 R46, R46 ;  /* 0x0000002e002e7308 */ /* 0x000fe20000000800 */
[----:B------:R-:W-:-:S02]  /*30c0*/  HSET2.LE.AND R48, R174, R211, PT ;  /* 0x000000d3ae307233 */ /* 0x000fc40003803000 */
[----:B-1----:R-:W-:Y:S01]  /*30d0*/  F2FP.F16.F32.PACK_AB R49, R61, R60 ;  /* 0x0000003c3d31723e */ /* 0x002fe200000000ff */
[----:B------:R-:W-:Y:S01]  /*30e0*/  HMMA.16816.F32 R92, R56, R52, R92 ;  /* 0x00000034385c723c */ /* 0x000fe2000000185c */
[----:B------:R-:W-:Y:S01]  /*30f0*/  HSET2.LE.AND R51, R178, R211, PT ;  /* 0x000000d3b2337233 */ /* 0x000fe20003803000 */
[----:B------:R-:W-:Y:S01]  /*3100*/  FADD.FTZ R60, R60, R159 ;  /* 0x0000009f3c3c7221 */ /* 0x000fe20000010000 */
[----:B------:R-:W-:Y:S01]  /*3110*/  LOP3.LUT R48, R49, R48, RZ, 0xc0, !PT ;  /* 0x0000003031307212 */ /* 0x000fe200078ec0ff */
[----:B------:R-:W-:Y:S01]  /*3120*/  MUFU.EX2 R47, R47 ;  /* 0x0000002f002f7308 */ /* 0x000fe20000000800 */
[----:B--2---:R-:W-:Y:S01]  /*3130*/  IMAD.WIDE.U32 R176, R173, -0x326172a9, RZ ;  /* 0xcd9e8d57adb07825 */ /* 0x004fe200078e00ff */
[----:B------:R-:W-:-:S03]  /*3140*/  F2FP.F16.F32.PACK_AB R173, R65, R64 ;  /* 0x0000004041ad723e */ /* 0x000fc600000000ff */
[----:B------:R-:W-:Y:S01]  /*3150*/  FADD.FTZ R61, R61, R60 ;  /* 0x0000003c3d3d7221 */ /* 0x000fe20000010000 */
[C---:B------:R-:W-:Y:S01]  /*3160*/  HMMA.16816.F32 R120, R56.reuse, R42, R120 ;  /* 0x0000002a3878723c */ /* 0x040fe20000001878 */
[----:B---3--:R-:W-:Y:S02]  /*3170*/  F2FP.F16.F32.PACK_AB R174, R67, R66 ;  /* 0x0000004243ae723e */ /* 0x008fe400000000ff */
[----:B------:R-:W-:Y:S01]  /*3180*/  LOP3.LUT R50, R173, R50, RZ, 0xc0, !PT ;  /* 0x00000032ad327212 */ /* 0x000fe200078ec0ff */
[----:B------:R-:W-:Y:S01]  /*3190*/  MUFU.EX2 R229, R229 ;  /* 0x000000e500e57308 */ /* 0x000fe20000000800 */
[----:B------:R-:W-:Y:S01]  /*31a0*/  LOP3.LUT R173, R213, R142, R177, 0x96, !PT ;  /* 0x0000008ed5ad7212 */ /* 0x000fe200078e96b1 */
[----:B------:R-:W-:Y:S01]  /*31b0*/  FADD.FTZ R64, R64, R61 ;  /* 0x0000003d40407221 */ /* 0x000fe20000010000 */
[----:B------:R-:W-:Y:S01]  /*31c0*/  LOP3.LUT R49, R141, R176, R221, 0x96, !PT ;  /* 0x000000b08d317212 */ /* 0x000fe200078e96dd */
[C---:B------:R-:W-:Y:S01]  /*31d0*/  HMMA.16816.F32 R76, R56.reuse, R22, R76 ;  /* 0x00000016384c723c */ /* 0x040fe2000000184c */
[----:B------:R-:W-:Y:S01]  /*31e0*/  HSET2.LE.AND R172, R172, R211, PT ;  /* 0x000000d3acac7233 */ /* 0x000fe20003803000 */
[----:B------:R-:W-:Y:S01]  /*31f0*/  FADD.FTZ R65, R65, R64 ;  /* 0x0000004041417221 */ /* 0x000fe20000010000 */
[----:B------:R-:W-:Y:S01]  /*3200*/  F2FP.F16.F32.PACK_AB R175, R63, R62 ;  /* 0x0000003e3faf723e */ /* 0x000fe200000000ff */
[----:B------:R-:W-:Y:S01]  /*3210*/  IMAD.WIDE.U32 R178, R49, -0x2daee0ad, RZ ;  /* 0xd2511f5331b27825 */ /* 0x000fe200078e00ff */
[----:B------:R-:W-:Y:S01]  /*3220*/  LOP3.LUT R51, R174, R51, RZ, 0xc0, !PT ;  /* 0x00000033ae337212 */ /* 0x000fe200078ec0ff */
[----:B------:R-:W-:Y:S01]  /*3230*/  MUFU.EX2 R219, R219 ;  /* 0x000000db00db7308 */ /* 0x000fe20000000800 */
[----:B------:R-:W-:Y:S01]  /*3240*/  LOP3.LUT R49, R175, R172, RZ, 0xc0, !PT ;  /* 0x000000acaf317212 */ /* 0x000fe200078ec0ff */
[----:B------:R-:W-:Y:S01]  /*3250*/  HMMA.16816.F32 R108, R56, R34, R108 ;  /* 0x00000022386c723c */ /* 0x000fe2000000186c */
[----:B------:R-:W-:Y:S01]  /*3260*/  LOP3.LUT R180, R141, R176, R225, 0x96, !PT ;  /* 0x000000b08db47212 */ /* 0x000fe200078e96e1 */
[----:B------:R-:W-:-:S04]  /*3270*/  FADD.FTZ R62, R62, R157 ;  /* 0x0000009d3e3e7221 */ /* 0x000fc80000010000 */
[----:B------:R-:W-:-:S04]  /*3280*/  IMAD.WIDE.U32 R180, R180, -0x2daee0ad, RZ ;  /* 0xd2511f53b4b47825 */ /* 0x000fc800078e00ff */
[----:B------:R-:W-:Y:S01]  /*3290*/  FADD.FTZ R63, R63, R62 ;  /* 0x0000003e3f3f7221 */ /* 0x000fe20000010000 */
[----:B------:R-:W-:Y:S01]  /*32a0*/  HMMA.16816.F32 R96, R56, R54, R96 ;  /* 0x000000363860723c */ /* 0x000fe20000001860 */
[----:B------:R-:W-:Y:S01]  /*32b0*/  FFMA.FTZ R56, R8, UR4, -R167 ;  /* 0x0000000408387c23 */ /* 0x000fe200080108a7 */
[----:B------:R-:W-:-:S04]  /*32c0*/  IMAD.WIDE.U32 R58, R173, -0x2daee0ad, RZ ;  /* 0xd2511f53ad3a7825 */ /* 0x000fc800078e00ff */
[----:B------:R-:W-:Y:S01]  /*32d0*/  FFMA.FTZ R57, R9, UR4, -R167 ;  /* 0x0000000409397c23 */ /* 0x000fe200080108a7 */
[----:B------:R-:W-:Y:S01]  /*32e0*/  MUFU.EX2 R231, R231 ;  /* 0x000000e700e77308 */ /* 0x000fe20000000800 */
[----:B------:R-:W-:Y:S01]  /*32f0*/  FADD.FTZ R66, R66, R63 ;  /* 0x0000003f42427221 */ /* 0x000fe20000010000 */
[----:B------:R-:W-:Y:S01]  /*3300*/  LOP3.LUT R8, R169, R222, R59, 0x96, !PT ;  /* 0x000000dea9087212 */ /* 0x000fe200078e963b */
[C---:B------:R-:W-:Y:S01]  /*3310*/  HMMA.16816.F32 R68, R48.reuse, R20, R68 ;  /* 0x000000143044723c */ /* 0x040fe20000001844 */
[----:B------:R-:W-:Y:S01]  /*3320*/  LOP3.LUT R174, R168, R58, R179, 0x96, !PT ;  /* 0x0000003aa8ae7212 */ /* 0x000fe200078e96b3 */
[--C-:B------:R-:W-:Y:S01]  /*3330*/  FFMA.FTZ R58, R36, UR4, -R167.reuse ;  /* 0x00000004243a7c23 */ /* 0x100fe200080108a7 */
[----:B------:R-:W-:Y:S01]  /*3340*/  FFMA.FTZ R59, R37, UR4, -R167 ;  /* 0x00000004253b7c23 */ /* 0x000fe200080108a7 */
[----:B------:R-:W-:Y:S01]  /*3350*/  IMAD.WIDE.U32 R172, R8, -0x326172a9, RZ ;  /* 0xcd9e8d5708ac7825 */ /* 0x000fe200078e00ff */
[----:B------:R-:W-:Y:S03]  /*3360*/  MUFU.EX2 R56, R56 ;  /* 0x0000003800387308 */ /* 0x000fe60000000800 */
[----:B------:R-:W-:Y:S01]  /*3370*/  FADD.FTZ R67, R67, R66 ;  /* 0x0000004243437221 */ /* 0x000fe20000010000 */
[----:B------:R-:W-:Y:S01]  /*3380*/  IMAD.WIDE.U32 R174, R174, -0x326172a9, RZ ;  /* 0xcd9e8d57aeae7825 */ /* 0x000fe200078e00ff */
[----:B------:R-:W-:Y:S01]  /*3390*/  LOP3.LUT R8, R210, R220, R173, 0x96, !PT ;  /* 0x000000dcd2087212 */ /* 0x000fe200078e96ad */
[C---:B------:R-:W-:Y:S03]  /*33a0*/  HMMA.16816.F32 R112, R48.reuse, R32, R112 ;  /* 0x000000203070723c */ /* 0x040fe60000001870 */
[----:B------:R-:W-:Y:S01]  /*33b0*/  LOP3.LUT R172, R209, R172, R175, 0x96, !PT ;  /* 0x000000acd1ac7212 */ /* 0x000fe200078e96af */
[----:B------:R-:W-:Y:S01]  /*33c0*/  IMAD.WIDE.U32 R20, R8, -0x2daee0ad, RZ ;  /* 0xd2511f5308147825 */ /* 0x000fe200078e00ff */
[----:B------:R-:W-:Y:S01]  /*33d0*/  LOP3.LUT R8, R213, R144, R177, 0x96, !PT ;  /* 0x00000090d5087212 */ /* 0x000fe200078e96b1 */
[----:B------:R-:W1:Y:S02]  /*33e0*/  MUFU.EX2 R57, R57 ;  /* 0x0000003900397308 */ /* 0x000e640000000800 */
[----:B------:R-:W-:Y:S01]  /*33f0*/  IMAD.WIDE.U32 R172, R172, -0x2daee0ad, RZ ;  /* 0xd2511f53acac7825 */ /* 0x000fe200078e00ff */
[----:B------:R-:W-:Y:S01]  /*3400*/  LOP3.LUT R178, R170, R178, R21, 0x96, !PT ;  /* 0x000000b2aab27212 */ /* 0x000fe200078e9615 */
[C---:B------:R-:W-:Y:S02]  /*3410*/  HMMA.16816.F32 R104, R48.reuse, R52, R104 ;  /* 0x000000343068723c */ /* 0x040fe40000001868 */
[----:B------:R-:W-:Y:S01]  /*3420*/  IMAD.WIDE.U32 R176, R8, -0x2daee0ad, RZ ;  /* 0xd2511f5308b07825 */ /* 0x000fe200078e00ff */
[----:B------:R-:W-:Y:S01]  /*3430*/  LOP3.LUT R8, R171, R20, R173, 0x96, !PT ;  /* 0x00000014ab087212 */ /* 0x000fe200078e96ad */
[----:B------:R-:W-:Y:S02]  /*3440*/  MUFU.EX2 R58, R58 ;  /* 0x0000003a003a7308 */ /* 0x000fe40000000800 */
[----:B------:R-:W-:Y:S01]  /*3450*/  IMAD.WIDE.U32 R178, R178, -0x326172a9, RZ ;  /* 0xcd9e8d57b2b27825 */ /* 0x000fe200078e00ff */
[----:B------:R-:W-:Y:S01]  /*3460*/  LOP3.LUT R176, R168, R176, R181, 0x96, !PT ;  /* 0x000000b0a8b07212 */ /* 0x000fe200078e96b5 */
[----:B------:R-:W-:Y:S02]  /*3470*/  HMMA.16816.F32 R128, R48, R40, R128 ;  /* 0x000000283080723c */ /* 0x000fe40000001880 */
[----:B------:R-:W-:Y:S01]  /*3480*/  FFMA.FTZ R40, R39, UR4, -R166 ;  /* 0x0000000427287c23 */ /* 0x000fe200080108a6 */
[----:B------:R-:W-:Y:S01]  /*3490*/  IMAD.WIDE.U32 R32, R8, -0x326172a9, RZ ;  /* 0xcd9e8d5708207825 */ /* 0x000fe200078e00ff */
[----:B------:R-:W-:-:S03]  /*34a0*/  LOP3.LUT R41, R169, R226, R177, 0x96, !PT ;  /* 0x000000e2a9297212 */ /* 0x000fc600078e96b1 */
[----:B------:R-:W-:Y:S01]  /*34b0*/  FFMA.FTZ R169, R11, UR4, -R166 ;  /* 0x000000040ba97c23 */ /* 0x000fe200080108a6 */
[----:B-1----:R-:W-:Y:S01]  /*34c0*/  F2FP.F16.F32.PACK_AB R182, R57, R56 ;  /* 0x0000003839b6723e */ /* 0x002fe200000000ff */
[----:B------:R-:W-:Y:S01]  /*34d0*/  IMAD.MOV.U32 R52, RZ, RZ, R32 ;  /* 0x000000ffff347224 */ /* 0x000fe200078e0020 */
[----:B------:R-:W-:Y:S01]  /*34e0*/  LOP3.LUT R8, R208, R178, R33, 0x96, !PT ;  /* 0x000000b2d0087212 */ /* 0x000fe200078e9621 */
[----:B------:R-:W-:Y:S01]  /*34f0*/  IMAD.WIDE.U32 R176, R176, -0x326172a9, RZ ;  /* 0xcd9e8d57b0b07825 */ /* 0x000fe200078e00ff */
[C---:B------:R-:W-:Y:S01]  /*3500*/  PRMT R20, R32.reuse, 0x7771, RZ ;  /* 0x0000777120147816 */ /* 0x040fe200000000ff */
[----:B------:R-:W1:Y:S01]  /*3510*/  MUFU.EX2 R59, R59 ;  /* 0x0000003b003b7308 */ /* 0x000e620000000800 */
[C---:B------:R-:W-:Y:S01]  /*3520*/  PRMT R36, R32.reuse, 0x7773, RZ ;  /* 0x0000777320247816 */ /* 0x040fe200000000ff */
[C---:B------:R-:W-:Y:S01]  /*3530*/  HMMA.16816.F32 R116, R48.reuse, R42, R116 ;  /* 0x0000002a3074723c */ /* 0x040fe20000001874 */
[----:B------:R-:W-:Y:S01]  /*3540*/  PRMT R9, R32, 0x7772, RZ ;  /* 0x0000777220097816 */ /* 0x000fe200000000ff */
[----:B------:R-:W-:Y:S01]  /*3550*/  FFMA.FTZ R168, R10, UR4, -R166 ;  /* 0x000000040aa87c23 */ /* 0x000fe200080108a6 */
[----:B------:R-:W-:Y:S01]  /*3560*/  LOP3.LUT R32, R8, 0xffff, RZ, 0xc0, !PT ;  /* 0x0000ffff08207812 */ /* 0x000fe200078ec0ff */
[----:B------:R-:W-:Y:S01]  /*3570*/  FADD.FTZ R56, R56, R151 ;  /* 0x0000009738387221 */ /* 0x000fe20000010000 */
[----:B------:R-:W-:Y:S01]  /*3580*/  PRMT R9, R9, 0x5410, R36 ;  /* 0x0000541009097816 */ /* 0x000fe20000000024 */
[----:B------:R2:W-:Y:S01]  /*3590*/  MUFU.EX2 R53, R38 ;  /* 0x0000002600357308 */ /* 0x0005e20000000800 */
[----:B------:R-:W-:Y:S01]  /*35a0*/  LOP3.LUT R33, R52, 0xff, RZ, 0xc0, !PT ;  /* 0x000000ff34217812 */ /* 0x000fe200078ec0ff */
[----:B------:R-:W-:Y:S01]  /*35b0*/  HMMA.16816.F32 R80, R48, R22, R80 ;  /* 0x000000163050723c */ /* 0x000fe20000001850 */
[----:B------:R-:W-:Y:S01]  /*35c0*/  LOP3.LUT R21, R8, 0xff, RZ, 0xc0, !PT ;  /* 0x000000ff08157812 */ /* 0x000fe200078ec0ff */
[----:B------:R-:W-:Y:S01]  /*35d0*/  FADD.FTZ R57, R57, R56 ;  /* 0x0000003839397221 */ /* 0x000fe20000010000 */
[----:B------:R-:W-:-:S02]  /*35e0*/  SHF.R.U32.HI R32, RZ, 0x8, R32 ;  /* 0x00000008ff207819 */ /* 0x000fc40000011620 */
[----:B------:R-:W-:Y:S01]  /*35f0*/  PRMT R11, R8, 0x7632, R11 ;  /* 0x00007632080b7816 */ /* 0x000fe2000000000b */
[----:B------:R3:W4:Y:S01]  /*3600*/  MUFU.EX2 R52, R40 ;  /* 0x0000002800347308 */ /* 0x0007220000000800 */
[----:B------:R-:W-:Y:S01]  /*3610*/  PRMT R32, R21, 0x5410, R32 ;  /* 0x0000541015207816 */ /* 0x000fe20000000020 */
[C---:B------:R-:W-:Y:S01]  /*3620*/  HMMA.16816.F32 R88, R48.reuse, R34, R88 ;  /* 0x000000223058723c */ /* 0x040fe20000001858 */
[----:B------:R-:W-:Y:S02]  /*3630*/  PRMT R10, R33, 0x5410, R20 ;  /* 0x00005410210a7816 */ /* 0x000fe40000000014 */
[----:B-1----:R-:W-:Y:S01]  /*3640*/  F2FP.F16.F32.PACK_AB R33, R59, R58 ;  /* 0x0000003a3b21723e */ /* 0x002fe200000000ff */
[----:B------:R-:W1:Y:S01]  /*3650*/  LDSM.16.MT88.4 R20, [R185+0x7000] ;  /* 0x00700000b914783b */ /* 0x000e620000004200 */
[--C-:B------:R-:W-:Y:S01]  /*3660*/  HSET2.LE.AND R173, R32, R211.reuse, PT ;  /* 0x000000d320ad7233 */ /* 0x100fe20003803000 */
[----:B------:R-:W-:Y:S01]  /*3670*/  MUFU.EX2 R168, R168 ;  /* 0x000000a800a87308 */ /* 0x000fe20000000800 */
[----:B------:R-:W-:Y:S01]  /*3680*/  HSET2.LE.AND R42, R10, R211, PT ;  /* 0x000000d30a2a7233 */ /* 0x000fe20003803000 */
[----:B------:R-:W-:Y:S01]  /*3690*/  HMMA.16816.F32 R100, R48, R54, R100 ;  /* 0x000000363064723c */ /* 0x000fe20000001864 */
[----:B--2---:R-:W2:Y:S01]  /*36a0*/  LDSM.16.MT88.4 R36, [R189+0x7000] ;  /* 0x00700000bd24783b */ /* 0x004ea20000004200 */
[----:B------:R-:W-:Y:S01]  /*36b0*/  FFMA.FTZ R48, R4, UR4, -R164 ;  /* 0x0000000404307c23 */ /* 0x000fe200080108a4 */
[----:B------:R-:W-:Y:S01]  /*36c0*/  LOP3.LUT R174, R217, R174, R179, 0x96, !PT ;  /* 0x000000aed9ae7212 */ /* 0x000fe200078e96b3 */
[----:B------:R-:W-:Y:S01]  /*36d0*/  FADD.FTZ R58, R58, R57 ;  /* 0x000000393a3a7221 */ /* 0x000fe20000010000 */
[----:B------:R-:W-:Y:S01]  /*36e0*/  LOP3.LUT R42, R33, R42, RZ, 0xc0, !PT ;  /* 0x0000002a212a7212 */ /* 0x000fe200078ec0ff */
[----:B------:R-:W5:Y:S01]  /*36f0*/  MUFU.EX2 R169, R169 ;  /* 0x000000a900a97308 */ /* 0x000f620000000800 */
[----:B---3--:R-:W-:Y:S01]  /*3700*/  SHF.R.U32.HI R40, RZ, 0x18, R8 ;  /* 0x00000018ff287819 */ /* 0x008fe20000011608 */
[----:B------:R-:W-:Y:S01]  /*3710*/  LDSM.16.MT88.4 R32, [R139+0x7000] ;  /* 0x007000008b20783b */ /* 0x000fe20000004200 */
[----:B------:R-:W-:Y:S01]  /*3720*/  LOP3.LUT R8, R9, 0xff00ff, RZ, 0xc0, !PT ;  /* 0x00ff00ff09087812 */ /* 0x000fe200078ec0ff */
[----:B------:R-:W-:Y:S01]  /*3730*/  FADD.FTZ R59, R59, R58 ;  /* 0x0000003a3b3b7221 */ /* 0x000fe20000010000 */
[----:B------:R-:W-:-:S02]  /*3740*/  LOP3.LUT R9, R11, 0xff, RZ, 0xc0, !PT ;  /* 0x000000ff0b097812 */ /* 0x000fc400078ec0ff */
[----:B----4-:R-:W-:Y:S01]  /*3750*/  F2FP.F16.F32.PACK_AB R178, R52, R53 ;  /* 0x0000003534b2723e */ /* 0x010fe200000000ff */
[----:B------:R-:W-:Y:S01]  /*3760*/  MUFU.EX2 R48, R48 ;  /* 0x0000003000307308 */ /* 0x000fe20000000800 */
[----:B------:R-:W-:Y:S02]  /*3770*/  PRMT R40, R9, 0x5410, R40 ;  /* 0x0000541009287816 */ /* 0x000fe40000000028 */
[--C-:B------:R-:W-:Y:S02]  /*3780*/  HSET2.LE.AND R43, R8, R211.reuse, PT ;  /* 0x000000d3082b7233 */ /* 0x100fe40003803000 */
[----:B------:R-:W3:Y:S01]  /*3790*/  LDSM.16.MT88.4 R8, [R184+0x7000] ;  /* 0x00700000b808783b */ /* 0x000ee20000004200 */
[----:B------:R-:W-:Y:S02]  /*37a0*/  HSET2.LE.AND R175, R40, R211, PT ;  /* 0x000000d328af7233 */ /* 0x000fe40003803000 */
[----:B------:R-:W-:Y:S01]  /*37b0*/  LOP3.LUT R40, R182, R173, RZ, 0xc0, !PT ;  /* 0x000000adb6287212 */ /* 0x000fe200078ec0ff */
[----:B------:R-:W-:Y:S01]  /*37c0*/  IMAD.WIDE.U32 R182, R41, -0x326172a9, RZ ;  /* 0xcd9e8d5729b67825 */ /* 0x000fe200078e00ff */
[----:B------:R-:W-:Y:S01]  /*37d0*/  LOP3.LUT R43, R178, R43, RZ, 0xc0, !PT ;  /* 0x0000002bb22b7212 */ /* 0x000fe200078ec0ff */
[----:B------:R-:W-:Y:S01]  /*37e0*/  MUFU.EX2 R28, R28 ;  /* 0x0000001c001c7308 */ /* 0x000fe20000000800 */
[----:B-----5:R-:W-:Y:S01]  /*37f0*/  F2FP.F16.F32.PACK_AB R178, R169, R168 ;  /* 0x000000a8a9b2723e */ /* 0x020fe200000000ff */
[----:B------:R-:W-:Y:S01]  /*3800*/  FADD.FTZ R168, R168, R163 ;  /* 0x000000a3a8a87221 */ /* 0x000fe20000010000 */
[----:B------:R-:W-:-:S02]  /*3810*/  LOP3.LUT R49, R210, R224, R183, 0x96, !PT ;  /* 0x000000e0d2317212 */ /* 0x000fc400078e96b7 */
[----:B------:R-:W-:Y:S01]  /*3820*/  LOP3.LUT R54, R209, R182, R177, 0x96, !PT ;  /* 0x000000b6d1367212 */ /* 0x000fe200078e96b1 */
[----:B------:R-:W-:Y:S01]  /*3830*/  FADD.FTZ R168, R169, R168 ;  /* 0x000000a8a9a87221 */ /* 0x000fe20000010000 */
[----:B------:R-:W-:Y:S01]  /*3840*/  LOP3.LUT R41, R178, R175, RZ, 0xc0, !PT ;  /* 0x000000afb2297212 */ /* 0x000fe200078ec0ff */
[----:B------:R-:W-:-:S04]  /*3850*/  IMAD.WIDE.U32 R50, R49, -0x2daee0ad, RZ ;  /* 0xd2511f5331327825 */ /* 0x000fc800078e00ff */
[----:B------:R-:W-:Y:S01]  /*3860*/  FFMA.FTZ R49, R5, UR4, -R164 ;  /* 0x0000000405317c23 */ /* 0x000fe200080108a4 */
[----:B------:R-:W-:Y:S01]  /*3870*/  MUFU.EX2 R29, R29 ;  /* 0x0000001d001d7308 */ /* 0x000fe20000000800 */
[----:B------:R-:W-:Y:S01]  /*3880*/  FADD.FTZ R53, R53, R168 ;  /* 0x000000a835357221 */ /* 0x000fe20000010000 */
[----:B------:R-:W-:Y:S01]  /*3890*/  IMAD.WIDE.U32 R54, R54, -0x2daee0ad, RZ ;  /* 0xd2511f5336367825 */ /* 0x000fe200078e00ff */
[----:B------:R-:W-:-:S03]  /*38a0*/  LOP3.LUT R170, R170, R180, R51, 0x96, !PT ;  /* 0x000000b4aaaa7212 */ /* 0x000fc600078e9633 */
[----:B------:R-:W-:Y:S01]  /*38b0*/  FFMA.FTZ R51, R6, UR4, -R162 ;  /* 0x0000000406337c23 */ /* 0x000fe200080108a2 */
[----:B-1----:R-:W-:Y:S01]  /*38c0*/  HMMA.16816.F32 R72, R40, R20, R72 ;  /* 0x000000142848723c */ /* 0x002fe20000001848 */
[----:B------:R-:W-:Y:S01]  /*38d0*/  IMAD.WIDE.U32 R174, R174, -0x2daee0ad, RZ ;  /* 0xd2511f53aeae7825 */ /* 0x000fe200078e00ff */
[----:B------:R-:W-:-:S03]  /*38e0*/  LOP3.LUT R171, R171, R50, R55, 0x96, !PT ;  /* 0x00000032abab7212 */ /* 0x000fc600078e9637 */
[----:B------:R-:W-:Y:S01]  /*38f0*/  FFMA.FTZ R50, R7, UR4, -R162 ;  /* 0x0000000407327c23 */ /* 0x000fe200080108a2 */
[----:B------:R-:W1:Y:S01]  /*3900*/  MUFU.EX2 R49, R49 ;  /* 0x0000003100317308 */ /* 0x000e620000000800 */
[----:B------:R-:W-:Y:S01]  /*3910*/  FADD.FTZ R52, R52, R53 ;  /* 0x0000003534347221 */ /* 0x000fe20000010000 */
[----:B------:R-:W-:Y:S01]  /*3920*/  LOP3.LUT R172, R216, R172, R175, 0x96, !PT ;  /* 0x000000acd8ac7212 */ /* 0x000fe200078e96af */
[----:B------:R-:W-:Y:S01]  /*3930*/  IMAD.WIDE.U32 R180, R171, -0x326172a9, RZ ;  /* 0xcd9e8d57abb47825 */ /* 0x000fe200078e00ff */
[C---:B--2---:R-:W-:Y:S03]  /*3940*/  HMMA.16816.F32 R124, R40.reuse, R36, R124 ;  /* 0x00000024287c723c */ /* 0x044fe6000000187c */
[----:B------:R-:W-:Y:S01]  /*3950*/  IMAD.MOV.U32 R6, RZ, RZ, R180 ;  /* 0x000000ffff067224 */ /* 0x000fe200078e00b4 */
[----:B------:R-:W-:Y:S01]  /*3960*/  PRMT R4, R180, 0x7771, RZ ;  /* 0x00007771b4047816 */ /* 0x000fe200000000ff */
[----:B------:R-:W-:Y:S01]  /*3970*/  IMAD.WIDE.U32 R170, R170, -0x326172a9, RZ ;  /* 0xcd9e8d57aaaa7825 */ /* 0x000fe200078e00ff */
[----:B------:R-:W-:Y:S01]  /*3980*/  MUFU.EX2 R51, R51 ;  /* 0x0000003300337308 */ /* 0x000fe20000000800 */
[----:B------:R-:W-:Y:S01]  /*3990*/  PRMT R178, R180, 0x7773, RZ ;  /* 0x00007773b4b27816 */ /* 0x000fe200000000ff */
[----:B------:R-:W-:Y:S01]  /*39a0*/  HMMA.16816.F32 R120, R40, R38, R120 ;  /* 0x000000262878723c */ /* 0x000fe20000001878 */
[----:B------:R-:W-:-:S02]  /*39b0*/  LOP3.LUT R5, R6, 0xff, RZ, 0xc0, !PT ;  /* 0x000000ff06057812 */ /* 0x000fc400078ec0ff */
[----:B------:R-:W-:Y:S02]  /*39c0*/  LOP3.LUT R6, R208, R170, R181, 0x96, !PT ;  /* 0x000000aad0067212 */ /* 0x000fe400078e96b5 */
[----:B------:R-:W-:Y:S01]  /*39d0*/  PRMT R7, R180, 0x7772, RZ ;  /* 0x00007772b4077816 */ /* 0x000fe200000000ff */
[----:B------:R-:W2:Y:S01]  /*39e0*/  MUFU.EX2 R50, R50 ;  /* 0x0000003200327308 */ /* 0x000ea20000000800 */
[----:B------:R-:W-:Y:S01]  /*39f0*/  PRMT R4, R5, 0x5410, R4 ;  /* 0x0000541005047816 */ /* 0x000fe20000000004 */
[C---:B---3--:R-:W-:Y:S01]  /*3a00*/  HMMA.16816.F32 R84, R40.reuse, R8, R84 ;  /* 0x000000082854723c */ /* 0x048fe20000001854 */
[C---:B------:R-:W-:Y:S02]  /*3a10*/  LOP3.LUT R5, R6.reuse, 0xffff, RZ, 0xc0, !PT ;  /* 0x0000ffff06057812 */ /* 0x040fe400078ec0ff */
[C---:B------:R-:W-:Y:S02]  /*3a20*/  PRMT R55, R6.reuse, 0x7632, R55 ;  /* 0x0000763206377816 */ /* 0x040fe40000000037 */
[----:B------:R-:W-:Y:S01]  /*3a30*/  PRMT R170, R7, 0x5410, R178 ;  /* 0x0000541007aa7816 */ /* 0x000fe200000000b2 */
[----:B------:R-:W-:Y:S01]  /*3a40*/  MUFU.EX2 R30, R30 ;  /* 0x0000001e001e7308 */ /* 0x000fe20000000800 */
[----:B------:R-:W-:Y:S01]  /*3a50*/  LOP3.LUT R7, R6, 0xff, RZ, 0xc0, !PT ;  /* 0x000000ff06077812 */ /* 0x000fe200078ec0ff */
[----:B------:R-:W-:Y:S01]  /*3a60*/  HMMA.16816.F32 R92, R40, R32, R92 ;  /* 0x00000020285c723c */ /* 0x000fe2000000185c */
[----:B------:R-:W-:-:S02]  /*3a70*/  SHF.R.U32.HI R178, RZ, 0x8, R5 ;  /* 0x00000008ffb27819 */ /* 0x000fc40000011605 */
[----:B------:R-:W-:Y:S02]  /*3a80*/  SHF.R.U32.HI R6, RZ, 0x18, R6 ;  /* 0x00000018ff067819 */ /* 0x000fe40000011606 */
[----:B------:R-:W-:Y:S01]  /*3a90*/  LOP3.LUT R5, R55, 0xff, RZ, 0xc0, !PT ;  /* 0x000000ff37057812 */ /* 0x000fe200078ec0ff */
[----:B------:R-:W-:Y:S01]  /*3aa0*/  MUFU.EX2 R228, R228 ;  /* 0x000000e400e47308 */ /* 0x000fe20000000800 */
[--C-:B------:R-:W-:Y:S01]  /*3ab0*/  HSET2.LE.AND R55, R4, R211.reuse, PT ;  /* 0x000000d304377233 */ /* 0x100fe20003803000 */
[C---:B------:R-:W-:Y:S01]  /*3ac0*/  HMMA.16816.F32 R76, R40.reuse, R22, R76 ;  /* 0x00000016284c723c */ /* 0x040fe2000000184c */
[----:B------:R-:W-:Y:S02]  /*3ad0*/  LOP3.LUT R170, R170, 0xff00ff, RZ, 0xc0, !PT ;  /* 0x00ff00ffaaaa7812 */ /* 0x000fe400078ec0ff */
[----:B------:R-:W-:Y:S02]  /*3ae0*/  PRMT R178, R7, 0x5410, R178 ;  /* 0x0000541007b27816 */ /* 0x000fe400000000b2 */
[----:B------:R-:W-:Y:S01]  /*3af0*/  PRMT R4, R5, 0x5410, R6 ;  /* 0x0000541005047816 */ /* 0x000fe20000000006 */
[----:B------:R-:W-:Y:S01]  /*3b00*/  MUFU.EX2 R31, R31 ;  /* 0x0000001f001f7308 */ /* 0x000fe20000000800 */
[----:B-1----:R-:W-:Y:S01]  /*3b10*/  F2FP.F16.F32.PACK_AB R180, R49, R48 ;  /* 0x0000003031b4723e */ /* 0x002fe200000000ff */
[----:B------:R-:W-:Y:S01]  /*3b20*/  HMMA.16816.F32 R108, R40, R10, R108 ;  /* 0x0000000a286c723c */ /* 0x000fe2000000186c */
[----:B------:R-:W-:-:S02]  /*3b30*/  HSET2.LE.AND R7, R170, R211, PT ;  /* 0x000000d3aa077233 */ /* 0x000fc40003803000 */
[----:B------:R-:W-:Y:S02]  /*3b40*/  LOP3.LUT R6, R180, R55, RZ, 0xc0, !PT ;  /* 0x00000037b4067212 */ /* 0x000fe400078ec0ff */
[--C-:B------:R-:W-:Y:S02]  /*3b50*/  HSET2.LE.AND R178, R178, R211.reuse, PT ;  /* 0x000000d3b2b27233 */ /* 0x100fe40003803000 */
[----:B------:R-:W-:Y:S01]  /*3b60*/  HSET2.LE.AND R5, R4, R211, PT ;  /* 0x000000d304057233 */ /* 0x000fe20003803000 */
[----:B------:R-:W-:Y:S01]  /*3b70*/  HMMA.16816.F32 R96, R40, R34, R96 ;  /* 0x000000222860723c */ /* 0x000fe20000001860 */
[----:B--2---:R-:W-:Y:S01]  /*3b80*/  F2FP.F16.F32.PACK_AB R180, R50, R51 ;  /* 0x0000003332b4723e */ /* 0x004fe200000000ff */
[----:B------:R-:W-:Y:S01]  /*3b90*/  FFMA.FTZ R40, R12, UR4, -R167 ;  /* 0x000000040c287c23 */ /* 0x000fe200080108a7 */
[----:B------:R-:W-:Y:S01]  /*3ba0*/  F2FP.F16.F32.PACK_AB R55, R45, R44 ;  /* 0x0000002c2d37723e */ /* 0x000fe200000000ff */
[----:B------:R-:W-:Y:S01]  /*3bb0*/  FFMA.FTZ R42, R15, UR4, -R166 ;  /* 0x000000040f2a7c23 */ /* 0x000fe200080108a6 */
[----:B------:R-:W-:Y:S01]  /*3bc0*/  F2FP.F16.F32.PACK_AB R170, R47, R46 ;  /* 0x0000002e2faa723e */ /* 0x000fe200000000ff */
[----:B------:R-:W-:Y:S01]  /*3bd0*/  FADD.FTZ R44, R44, R65 ;  /* 0x000000412c2c7221 */ /* 0x000fe20000010000 */
[----:B------:R-:W-:Y:S01]  /*3be0*/  LOP3.LUT R7, R180, R7, RZ, 0xc0, !PT ;  /* 0x00000007b4077212 */ /* 0x000fe200078ec0ff */
[----:B------:R-:W-:Y:S01]  /*3bf0*/  MUFU.EX2 R40, R40 ;  /* 0x0000002800287308 */ /* 0x000fe20000000800 */
[----:B------:R-:W-:Y:S01]  /*3c00*/  LOP3.LUT R4, R55, R178, RZ, 0xc0, !PT ;  /* 0x000000b237047212 */ /* 0x000fe200078ec0ff */
[----:B------:R-:W-:Y:S01]  /*3c10*/  FADD.FTZ R46, R46, R67 ;  /* 0x000000432e2e7221 */ /* 0x000fe20000010000 */
[----:B------:R-:W-:Y:S01]  /*3c20*/  LOP3.LUT R5, R170, R5, RZ, 0xc0, !PT ;  /* 0x00000005aa057212 */ /* 0x000fe200078ec0ff */
[----:B------:R-:W-:Y:S01]  /*3c30*/  FADD.FTZ R45, R45, R44 ;  /* 0x0000002c2d2d7221 */ /* 0x000fe20000010000 */
[----:B------:R-:W-:Y:S01]  /*3c40*/  PRMT R12, R174, 0x7772, RZ ;  /* 0x00007772ae0c7816 */ /* 0x000fe200000000ff */
[----:B------:R-:W-:-:S02]  /*3c50*/  FADD.FTZ R46, R47, R46 ;  /* 0x0000002e2f2e7221 */ /* 0x000fc40000010000 */
[----:B------:R-:W-:Y:S01]  /*3c60*/  MUFU.EX2 R42, R42 ;  /* 0x0000002a002a7308 */ /* 0x000fe20000000800 */
[----:B------:R-:W-:Y:S01]  /*3c70*/  FADD.FTZ R48, R48, R45 ;  /* 0x0000002d30307221 */ /* 0x000fe20000010000 */
[C---:B------:R-:W-:Y:S01]  /*3c80*/  HMMA.16816.F32 R128, R4.reuse, R36, R128 ;  /* 0x000000240480723c */ /* 0x040fe20000001880 */
[--C-:B------:R-:W-:Y:S01]  /*3c90*/  FFMA.FTZ R36, R16, UR4, -R167.reuse ;  /* 0x0000000410247c23 */ /* 0x100fe200080108a7 */
[----:B------:R-:W-:Y:S01]  /*3ca0*/  FFMA.FTZ R37, R13, UR4, -R167 ;  /* 0x000000040d257c23 */ /* 0x000fe200080108a7 */
[----:B------:R-:W-:Y:S01]  /*3cb0*/  IMAD.MOV.U32 R16, RZ, RZ, R174 ;  /* 0x000000ffff107224 */ /* 0x000fe200078e00ae */
[----:B------:R-:W-:Y:S01]  /*3cc0*/  PRMT R13, R174, 0x7773, RZ ;  /* 0x00007773ae0d7816 */ /* 0x000fe200000000ff */
[----:B------:R-:W-:Y:S01]  /*3cd0*/  FADD.FTZ R51, R51, R46 ;  /* 0x0000002e33337221 */ /* 0x000fe20000010000 */
[----:B------:R-:W-:Y:S01]  /*3ce0*/  FADD.FTZ R49, R49, R48 ;  /* 0x0000003031317221 */ /* 0x000fe20000010000 */
[----:B------:R-:W1:Y:S01]  /*3cf0*/  MUFU.EX2 R36, R36 ;  /* 0x0000002400247308 */ /* 0x000e620000000800 */
[----:B------:R-:W-:Y:S01]  /*3d00*/  HMMA.16816.F32 R116, R4, R38, R116 ;  /* 0x000000260474723c */ /* 0x000fe20000001874 */
[--C-:B------:R-:W-:Y:S01]  /*3d10*/  FFMA.FTZ R38, R18, UR4, -R166.reuse ;  /* 0x0000000412267c23 */ /* 0x100fe200080108a6 */
[----:B------:R-:W-:Y:S01]  /*3d20*/  FFMA.FTZ R39, R14, UR4, -R166 ;  /* 0x000000040e277c23 */ /* 0x000fe200080108a6 */
[----:B------:R-:W-:Y:S01]  /*3d30*/  PRMT R12, R12, 0x5410, R13 ;  /* 0x000054100c0c7816 */ /* 0x000fe2000000000d */
[----:B------:R-:W-:-:S03]  /*3d40*/  FADD.FTZ R51, R50, R51 ;  /* 0x0000003332337221 */ /* 0x000fc60000010000 */
[----:B------:R-:W2:Y:S01]  /*3d50*/  MUFU.EX2 R38, R38 ;  /* 0x0000002600267308 */ /* 0x000ea20000000800 */
[C---:B------:R-:W-:Y:S01]  /*3d60*/  HMMA.16816.F32 R112, R4.reuse, R8, R112 ;  /* 0x000000080470723c */ /* 0x040fe20000001870 */
[C---:B------:R-:W-:Y:S02]  /*3d70*/  LOP3.LUT R8, R172.reuse, 0xffff, RZ, 0xc0, !PT ;  /* 0x0000ffffac087812 */ /* 0x040fe400078ec0ff */
[----:B------:R-:W-:Y:S02]  /*3d80*/  LOP3.LUT R9, R172, 0xff, RZ, 0xc0, !PT ;  /* 0x000000ffac097812 */ /* 0x000fe400078ec0ff */
[----:B------:R-:W-:Y:S02]  /*3d90*/  SHF.R.U32.HI R8, RZ, 0x8, R8 ;  /* 0x00000008ff087819 */ /* 0x000fe40000011608 */
[----:B------:R-:W3:Y:S01]  /*3da0*/  MUFU.EX2 R37, R37 ;  /* 0x0000002500257308 */ /* 0x000ee20000000800 */
[----:B------:R-:W-:Y:S01]  /*3db0*/  HMMA.16816.F32 R68, R4, R20, R68 ;  /* 0x000000140444723c */ /* 0x000fe20000001844 */
[----:B------:R-:W-:-:S02]  /*3dc0*/  PRMT R20, R174, 0x7771, RZ ;  /* 0x00007771ae147816 */ /* 0x000fc400000000ff */
[----:B------:R-:W-:Y:S02]  /*3dd0*/  LOP3.LUT R21, R16, 0xff, RZ, 0xc0, !PT ;  /* 0x000000ff10157812 */ /* 0x000fe400078ec0ff */
[----:B------:R-:W-:Y:S01]  /*3de0*/  PRMT R8, R9, 0x5410, R8 ;  /* 0x0000541009087816 */ /* 0x000fe20000000008 */
[----:B------:R-:W4:Y:S01]  /*3df0*/  LDSM.16.MT88.4 R16, [R189+0x7800] ;  /* 0x00780000bd10783b */ /* 0x000f220000004200 */
[----:B------:R-:W5:Y:S01]  /*3e00*/  MUFU.EX2 R39, R39 ;  /* 0x0000002700277308 */ /* 0x000f620000000800 */
[----:B------:R-:W-:Y:S01]  /*3e10*/  PRMT R9, R172, 0x7632, R9 ;  /* 0x00007632ac097816 */ /* 0x000fe20000000009 */
[C---:B------:R-:W-:Y:S01]  /*3e20*/  HMMA.16816.F32 R88, R4.reuse, R10, R88 ;  /* 0x0000000a0458723c */ /* 0x040fe20000001858 */
[----:B------:R-:W-:Y:S02]  /*3e30*/  PRMT R20, R21, 0x5410, R20 ;  /* 0x0000541015147816 */ /* 0x000fe40000000014 */
[----:B------:R-:W-:Y:S02]  /*3e40*/  LOP3.LUT R166, R12, 0xff00ff, RZ, 0xc0, !PT ;  /* 0x00ff00ff0ca67812 */ /* 0x000fe400078ec0ff */
[----:B------:R-:W-:Y:S01]  /*3e50*/  SHF.R.U32.HI R10, RZ, 0x18, R172 ;  /* 0x00000018ff0a7819 */ /* 0x000fe200000116ac */
[----:B------:R-:W4:Y:S01]  /*3e60*/  LDSM.16.MT88.4 R12, [R185+0x7800] ;  /* 0x00780000b90c783b */ /* 0x000f220000004200 */
[----:B------:R-:W-:Y:S01]  /*3e70*/  LOP3.LUT R9, R9, 0xff, RZ, 0xc0, !PT ;  /* 0x000000ff09097812 */ /* 0x000fe200078ec0ff */
[----:B------:R-:W-:Y:S01]  /*3e80*/  HMMA.16816.F32 R80, R4, R22, R80 ;  /* 0x000000160450723c */ /* 0x000fe20000001850 */
[----:B------:R-:W-:-:S02]  /*3e90*/  HSET2.LE.AND R22, R20, R211, PT ;  /* 0x000000d314167233 */ /* 0x000fc40003803000 */
[----:B------:R-:W-:Y:S02]  /*3ea0*/  HSET2.LE.AND R23, R166, R211, PT ;  /* 0x000000d3a6177233 */ /* 0x000fe40003803000 */
[----:B-1----:R-:W-:Y:S02]  /*3eb0*/  F2FP.F16.F32.PACK_AB R11, R229, R36 ;  /* 0x00000024e50b723e */ /* 0x002fe400000000ff */
[----:B--2---:R-:W-:Y:S01]  /*3ec0*/  F2FP.F16.F32.PACK_AB R20, R219, R38 ;  /* 0x00000026db14723e */ /* 0x004fe200000000ff */
[----:B------:R-:W-:Y:S01]  /*3ed0*/  HMMA.16816.F32 R104, R4, R32, R104 ;  /* 0x000000200468723c */ /* 0x000fe20000001868 */
[----:B------:R-:W-:Y:S02]  /*3ee0*/  PRMT R10, R9, 0x5410, R10 ;  /* 0x00005410090a7816 */ /* 0x000fe4000000000a */
[----:B------:R-:W-:Y:S02]  /*3ef0*/  LOP3.LUT R23, R20, R23, RZ, 0xc0, !PT ;  /* 0x0000001714177212 */ /* 0x000fe400078ec0ff */
[----:B------:R-:W-:-:S02]  /*3f00*/  LOP3.LUT R22, R11, R22, RZ, 0xc0, !PT ;  /* 0x000000160b167212 */ /* 0x000fc400078ec0ff */
[--C-:B------:R-:W-:Y:S01]  /*3f10*/  HSET2.LE.AND R20, R8, R211.reuse, PT ;  /* 0x000000d308147233 */ /* 0x100fe20003803000 */
[----:B------:R-:W-:Y:S01]  /*3f20*/  HMMA.16816.F32 R100, R4, R34, R100 ;  /* 0x000000220464723c */ /* 0x000fe20000001864 */
[----:B------:R-:W-:Y:S01]  /*3f30*/  HSET2.LE.AND R21, R10, R211, PT ;  /* 0x000000d30a157233 */ /* 0x000fe20003803000 */
[----:B------:R-:W-:Y:S01]  /*3f40*/  LDSM.16.MT88.4 R4, [R139+0x7800] ;  /* 0x007800008b04783b */ /* 0x000fe20000004200 */
[----:B------:R-:W-:Y:S02]  /*3f50*/  LOP3.LUT R166, R217, R176, R171, 0x96, !PT ;  /* 0x000000b0d9a67212 */ /* 0x000fe400078e96ab */
[----:B---3--:R-:W-:Y:S01]  /*3f60*/  F2FP.F16.F32.PACK_AB R33, R37, R40 ;  /* 0x000000282521723e */ /* 0x008fe200000000ff */
[----:B------:R-:W1:Y:S01]  /*3f70*/  LDSM.16.MT88.4 R8, [R184+0x7800] ;  /* 0x00780000b808783b */ /* 0x000e620000004200 */
[----:B-----5:R-:W-:Y:S01]  /*3f80*/  F2FP.F16.F32.PACK_AB R32, R42, R39 ;  /* 0x000000272a20723e */ /* 0x020fe200000000ff */
[----:B------:R-:W-:Y:S01]  /*3f90*/  IMAD.WIDE.U32 R166, R166, -0x2daee0ad, RZ ;  /* 0xd2511f53a6a67825 */ /* 0x000fe200078e00ff */
[----:B------:R-:W-:-:S03]  /*3fa0*/  LOP3.LUT R20, R33, R20, RZ, 0xc0, !PT ;  /* 0x0000001421147212 */ /* 0x000fc600078ec0ff */
[----:B------:R-:W-:Y:S01]  /*3fb0*/  FFMA.FTZ R33, R26, UR4, -R162 ;  /* 0x000000041a217c23 */ /* 0x000fe200080108a2 */
[----:B------:R-:W-:Y:S01]  /*3fc0*/  LOP3.LUT R21, R32, R21, RZ, 0xc0, !PT ;  /* 0x0000001520157212 */ /* 0x000fe200078ec0ff */
[----:B------:R-:W-:Y:S01]  /*3fd0*/  IMAD.MOV.U32 R34, RZ, RZ, R166 ;  /* 0x000000ffff227224 */ /* 0x000fe200078e00a6 */
[----:B------:R2:W3:Y:S01]  /*3fe0*/  MUFU.EX2 R32, R24 ;  /* 0x0000001800207308 */ /* 0x0004e20000000800 */
[----:B------:R-:W-:Y:S01]  /*3ff0*/  PRMT R26, R166, 0x7773, RZ ;  /* 0x00007773a61a7816 */ /* 0x000fe200000000ff */
[----:B------:R-:W-:Y:S01]  /*4000*/  FADD.FTZ R40, R40, R59 ;  /* 0x0000003b28287221 */ /* 0x000fe20000010000 */
[----:B------:R-:W-:Y:S01]  /*4010*/  PRMT R25, R166, 0x7772, RZ ;  /* 0x00007772a6197816 */ /* 0x000fe200000000ff */
[----:B------:R-:W-:Y:S01]  /*4020*/  FADD.FTZ R39, R39, R52 ;  /* 0x0000003427277221 */ /* 0x000fe20000010000 */
[----:B------:R-:W-:Y:S01]  /*4030*/  LOP3.LUT R54, R216, R54, R167, 0x96, !PT ;  /* 0x00000036d8367212 */ /* 0x000fe200078e96a7 */
[----:B------:R-:W-:Y:S01]  /*4040*/  FADD.FTZ R37, R37, R40 ;  /* 0x0000002825257221 */ /* 0x000fe20000010000 */
[----:B------:R-:W-:Y:S01]  /*4050*/  LOP3.LUT R27, R34, 0xff, RZ, 0xc0, !PT ;  /* 0x000000ff221b7812 */ /* 0x000fe200078ec0ff */
[----:B------:R-:W5:Y:S01]  /*4060*/  MUFU.EX2 R33, R33 ;  /* 0x0000002100217308 */ /* 0x000f620000000800 */
[----:B------:R-:W-:Y:S01]  /*4070*/  PRMT R25, R25, 0x5410, R26 ;  /* 0x0000541019197816 */ /* 0x000fe2000000001a */
[----:B------:R-:W-:Y:S01]  /*4080*/  FADD.FTZ R39, R42, R39 ;  /* 0x000000272a277221 */ /* 0x000fe20000010000 */
[----:B------:R-:W-:Y:S01]  /*4090*/  LOP3.LUT R26, R54, 0xffff, RZ, 0xc0, !PT ;  /* 0x0000ffff361a7812 */ /* 0x000fe200078ec0ff */
[----:B------:R-:W-:Y:S01]  /*40a0*/  FADD.FTZ R36, R36, R37 ;  /* 0x0000002524247221 */ /* 0x000fe20000010000 */
[----:B------:R-:W-:Y:S01]  /*40b0*/  PRMT R35, R54, 0x7632, R35 ;  /* 0x0000763236237816 */ /* 0x000fe20000000023 */
[----:B------:R-:W-:Y:S01]  /*40c0*/  FADD.FTZ R38, R38, R39 ;  /* 0x0000002726267221 */ /* 0x000fe20000010000 */
[----:B------:R-:W-:Y:S01]  /*40d0*/  LOP3.LUT R34, R25, 0xff00ff, RZ, 0xc0, !PT ;  /* 0x00ff00ff19227812 */ /* 0x000fe200078ec0ff */
[----:B----4-:R-:W-:Y:S01]  /*40e0*/  HMMA.16816.F32 R124, R20, R16, R124 ;  /* 0x00000010147c723c */ /* 0x010fe2000000187c */
[----:B--2---:R-:W-:Y:S01]  /*40f0*/  PRMT R24, R166, 0x7771, RZ ;  /* 0x00007771a6187816 */ /* 0x004fe200000000ff */
[----:B------:R-:W-:Y:S01]  /*4100*/  FADD.FTZ R229, R229, R36 ;  /* 0x00000024e5e57221 */ /* 0x000fe20000010000 */
[----:B------:R-:W-:Y:S01]  /*4110*/  SHF.R.U32.HI R26, RZ, 0x8, R26 ;  /* 0x00000008ff1a7819 */ /* 0x000fe2000001161a */
[----:B------:R-:W-:Y:S01]  /*4120*/  FADD.FTZ R219, R219, R38 ;  /* 0x00000026dbdb7221 */ /* 0x000fe20000010000 */
[----:B------:R-:W-:-:S02]  /*4130*/  PRMT R24, R27, 0x5410, R24 ;  /* 0x000054101b187816 */ /* 0x000fc40000000018 */
[----:B------:R-:W-:Y:S01]  /*4140*/  LOP3.LUT R27, R54, 0xff, RZ, 0xc0, !PT ;  /* 0x000000ff361b7812 */ /* 0x000fe200078ec0ff */
[C---:B------:R-:W-:Y:S01]  /*4150*/  HMMA.16816.F32 R120, R20.reuse, R18, R120 ;  /* 0x000000121478723c */ /* 0x040fe20000001878 */
[----:B------:R-:W-:Y:S02]  /*4160*/  SHF.R.U32.HI R54, RZ, 0x18, R54 ;  /* 0x00000018ff367819 */ /* 0x000fe40000011636 */
[----:B------:R-:W-:Y:S02]  /*4170*/  LOP3.LUT R25, R35, 0xff, RZ, 0xc0, !PT ;  /* 0x000000ff23197812 */ /* 0x000fe400078ec0ff */
[----:B------:R-:W-:Y:S02]  /*4180*/  HSET2.LE.AND R35, R24, R211, PT ;  /* 0x000000d318237233 */ /* 0x000fe40003803000 */
[----:B------:R-:W-:Y:S01]  /*4190*/  PRMT R24, R27, 0x5410, R26 ;  /* 0x000054101b187816 */ /* 0x000fe2000000001a */
[----:B------:R-:W-:Y:S01]  /*41a0*/  HMMA.16816.F32 R72, R20, R12, R72 ;  /* 0x0000000c1448723c */ /* 0x000fe20000001848 */
[----:B------:R-:W-:-:S02]  /*41b0*/  PRMT R54, R25, 0x5410, R54 ;  /* 0x0000541019367816 */ /* 0x000fc40000000036 */
[----:B---3--:R-:W-:Y:S02]  /*41c0*/  F2FP.F16.F32.PACK_AB R162, R231, R32 ;  /* 0x00000020e7a2723e */ /* 0x008fe400000000ff */
[--C-:B------:R-:W-:Y:S02]  /*41d0*/  HSET2.LE.AND R27, R34, R211.reuse, PT ;  /* 0x000000d3221b7233 */ /* 0x100fe40003803000 */
[----:B------:R-:W-:Y:S01]  /*41e0*/  LOP3.LUT R26, R162, R35, RZ, 0xc0, !PT ;  /* 0x00000023a21a7212 */ /* 0x000fe200078ec0ff */
[----:B------:R-:W-:Y:S01]  /*41f0*/  HMMA.16816.F32 R76, R20, R14, R76 ;  /* 0x0000000e144c723c */ /* 0x000fe2000000184c */
[--C-:B------:R-:W-:Y:S02]  /*4200*/  HSET2.LE.AND R24, R24, R211.reuse, PT ;  /* 0x000000d318187233 */ /* 0x100fe40003803000 */
[----:B------:R-:W-:Y:S02]  /*4210*/  HSET2.LE.AND R25, R54, R211, PT ;  /* 0x000000d336197233 */ /* 0x000fe40003803000 */
[----:B-----5:R-:W-:-:S02]  /*4220*/  F2FP.F16.F32.PACK_AB R162, R228, R33 ;  /* 0x00000021e4a2723e */ /* 0x020fc400000000ff */
[----:B------:R-:W-:Y:S01]  /*4230*/  F2FP.F16.F32.PACK_AB R35, R29, R28 ;  /* 0x0000001c1d23723e */ /* 0x000fe200000000ff */
[----:B------:R-:W-:Y:S01]  /*4240*/  FADD.FTZ R28, R28, R49 ;  /* 0x000000311c1c7221 */ /* 0x000fe20000010000 */
[----:B------:R-:W-:Y:S01]  /*4250*/  F2FP.F16.F32.PACK_AB R34, R31, R30 ;  /* 0x0000001e1f22723e */ /* 0x000fe200000000ff */
[----:B------:R-:W-:Y:S01]  /*4260*/  FADD.FTZ R30, R30, R51 ;  /* 0x000000331e1e7221 */ /* 0x000fe20000010000 */
[----:B------:R-:W-:Y:S01]  /*4270*/  LOP3.LUT R27, R162, R27, RZ, 0xc0, !PT ;  /* 0x0000001ba21b7212 */ /* 0x000fe200078ec0ff */
[----:B------:R-:W-:Y:S01]  /*4280*/  FADD.FTZ R29, R29, R28 ;  /* 0x0000001c1d1d7221 */ /* 0x000fe20000010000 */
[----:B------:R-:W-:Y:S01]  /*4290*/  LOP3.LUT R24, R35, R24, RZ, 0xc0, !PT ;  /* 0x0000001823187212 */ /* 0x000fe200078ec0ff */
[----:B------:R-:W-:Y:S01]  /*42a0*/  FADD.FTZ R30, R31, R30 ;  /* 0x0000001e1f1e7221 */ /* 0x000fe20000010000 */
[----:B------:R-:W-:Y:S01]  /*42b0*/  LOP3.LUT R25, R34, R25, RZ, 0xc0, !PT ;  /* 0x0000001922197212 */ /* 0x000fe200078ec0ff */
[----:B------:R-:W-:Y:S01]  /*42c0*/  FADD.FTZ R32, R32, R29 ;  /* 0x0000001d20207221 */ /* 0x000fe20000010000 */
[----:B-1----:R-:W-:Y:S01]  /*42d0*/  HMMA.16816.F32 R84, R20, R8, R84 ;  /* 0x000000081454723c */ /* 0x002fe20000001854 */
[----:B------:R-:W-:-:S02]  /*42e0*/  FADD.FTZ R33, R33, R30 ;  /* 0x0000001e21217221 */ /* 0x000fc40000010000 */
[----:B------:R-:W-:Y:S02]  /*42f0*/  FADD.FTZ R231, R231, R32 ;  /* 0x00000020e7e77221 */ /* 0x000fe40000010000 */
[----:B------:R-:W-:-:S03]  /*4300*/  FADD.FTZ R228, R228, R33 ;  /* 0x00000021e4e47221 */ /* 0x000fc60000010000 */
        /* <DEDUP_REMOVED lines=13> */
[-C--:B------:R-:W-:Y:S01]  /*43e0*/  LOP3.LUT R215, R144, R213.reuse, RZ, 0x3c, !PT ;  /* 0x000000d590d77212 */ /* 0x080fe200078e3cff */
[----:B------:R-:W-:Y:S01]  /*43f0*/  IMAD.MOV.U32 R0, RZ, RZ, R133 ;  /* 0x000000ffff007224 */ /* 0x000fe200078e0085 */
[----:B------:R-:W-:Y:S01]  /*4400*/  LOP3.LUT R213, R142, R213, RZ, 0x3c, !PT ;  /* 0x000000d58ed57212 */ /* 0x000fe200078e3cff */
[----:B------:R-:W-:Y:S01]  /*4410*/  IMAD.MOV.U32 R3, RZ, RZ, R134 ;  /* 0x000000ffff037224 */ /* 0x000fe200078e0086 */
[----:B------:R-:W-:Y:S01]  /*4420*/  LEA.HI.SX32 R218, R132, 0xfffffffe, 0x1a ;  /* 0xfffffffe84da7811 */ /* 0x000fe200078fd2ff */
[----:B------:R-:W-:Y:S01]  /*4430*/  IMAD.MOV.U32 R2, RZ, RZ, R135 ;  /* 0x000000ffff027224 */ /* 0x000fe200078e0087 */
[-C--:B------:R-:W-:Y:S01]  /*4440*/  LOP3.LUT R214, R225, R141.reuse, RZ, 0x3c, !PT ;  /* 0x0000008de1d67212 */ /* 0x080fe200078e3cff */
[----:B------:R-:W-:Y:S01]  /*4450*/  IMAD.MOV.U32 R137, RZ, RZ, R136 ;  /* 0x000000ffff897224 */ /* 0x000fe200078e0088 */
[----:B------:R-:W-:Y:S01]  /*4460*/  LOP3.LUT R212, R221, R141, RZ, 0x3c, !PT ;  /* 0x0000008dddd47212 */ /* 0x000fe200078e3cff */
[----:B------:R-:W1:Y:S01]  /*4470*/  LDCU UR4, c[0x0][0x45c] ;  /* 0x00008b80ff0477ac */ /* 0x000e620008000800 */
[----:B------:R-:W-:Y:S05]  /*4480*/  BRA `(.L_x_1522) ;  /* 0x00000000006c7947 */ /* 0x000fea0003800000 */
.L_x_1524:
[----:B------:R-:W-:Y:S04]  /*4490*/  VIADD R132, R218, 0xffffffff ;  /* 0xffffffffda847836 */ /* 0x000fe80000000000 */
[C---:B------:R-:W-:Y:S04]  /*44a0*/  IMAD.WIDE.U32 R140, R132.reuse, UR9, RZ ;  /* 0x00000009848c7c25 */ /* 0x040fe8000f8e00ff */
[----:B------:R-:W-:Y:S01]  /*44b0*/  IMAD R135, R132, UR8, RZ ;  /* 0x0000000884877c24 */ /* 0x000fe2000f8e02ff */
[C---:B------:R-:W-:Y:S02]  /*44c0*/  IADD3 R132, P1, PT, R140.reuse, UR15, RZ ;  /* 0x0000000f8c847c10 */ /* 0x040fe4000ff3e0ff */
[-C--:B------:R-:W-:Y:S01]  /*44d0*/  LEA R142, P0, R140, R197.reuse, 0x1 ;  /* 0x000000c58c8e7211 */ /* 0x080fe200078008ff */
[----:B------:R-:W-:Y:S01]  /*44e0*/  IMAD.IADD R135, R141, 0x1, R135 ;  /* 0x000000018d877824 */ /* 0x000fe200078e0287 */
[CC--:B------:R-:W-:Y:S04]  /*44f0*/  LEA R148, P2, R132.reuse, R197.reuse, 0x1 ;  /* 0x000000c584947211 */ /* 0x0c0fe800078408ff */
[----:B------:R-:W-:Y:S02]  /*4500*/  IADD3.X R133, PT, PT, R135, UR14, RZ, P1, !PT ;  /* 0x0000000e87857c10 */ /* 0x000fe40008ffe4ff */
[----:B------:R-:W-:Y:S02]  /*4510*/  IADD3 R134, P1, PT, R132, UR15, RZ ;  /* 0x0000000f84867c10 */ /* 0x000fe4000ff3e0ff */
[-C--:B------:R-:W-:Y:S02]  /*4520*/  LEA.HI.X R143, R140, R196.reuse, R135, 0x1, P0 ;  /* 0x000000c48c8f7211 */ /* 0x080fe400000f0c87 */
[----:B------:R-:W-:Y:S02]  /*4530*/  IADD3 R136, P0, PT, R132, UR6, RZ ;  /* 0x0000000684887c10 */ /* 0x000fe4000ff1e0ff */
[C---:B------:R-:W-:Y:S01]  /*4540*/  IADD3.X R135, PT, PT, R133.reuse, UR14, RZ, P1, !PT ;  /* 0x0000000e85877c10 */ /* 0x040fe20008ffe4ff */
[----:B------:R-:W-:Y:S01]  /*4550*/  @!PT LDS RZ, [RZ] ;  /* 0x00000000fffff984 */ /* 0x000fe20000000800 */
[----:B------:R-:W-:Y:S01]  /*4560*/  @!PT LDS RZ, [RZ] ;  /* 0x00000000fffff984 */ /* 0x000fe20000000800 */
[----:B------:R-:W-:Y:S01]  /*4570*/  @!PT LDS RZ, [RZ] ;  /* 0x00000000fffff984 */ /* 0x000fe20000000800 */
[----:B------:R1:W-:Y:S01]  /*4580*/  LDGSTS.E.BYPASS.LTC128B.128 [R199+0x4000], desc[UR24][R142.64] ;  /* 0x040000008ec77fae */ /* 0x0003e2000b981a18 */
[-C--:B------:R-:W-:Y:S02]  /*4590*/  LEA R146, P1, R134, R197.reuse, 0x1 ;  /* 0x000000c586927211 */ /* 0x080fe400078208ff */
[-C--:B------:R-:W-:Y:S02]  /*45a0*/  LEA.HI.X R149, R132, R196.reuse, R133, 0x1, P2 ;  /* 0x000000c484957211 */ /* 0x080fe400010f0c85 */
[----:B------:R-:W-:Y:S02]  /*45b0*/  IADD3.X R141, PT, PT, R133, UR18, RZ, P0, !PT ;  /* 0x00000012858d7c10 */ /* 0x000fe400087fe4ff */
[----:B------:R-:W-:Y:S01]  /*45c0*/  LEA R144, P0, R136, R197, 0x1 ;  /* 0x000000c588907211 */ /* 0x000fe200078008ff */
[----:B------:R1:W-:Y:S01]  /*45d0*/  LDGSTS.E.BYPASS.LTC128B.128 [R199+0x4800], desc[UR24][R148.64] ;  /* 0x0480000094c77fae */ /* 0x0003e2000b981a18 */
[-C--:B------:R-:W-:Y:S02]  /*45e0*/  LEA.HI.X R147, R134, R196.reuse, R135, 0x1, P1 ;  /* 0x000000c486937211 */ /* 0x080fe400008f0c87 */
[----:B------:R-:W-:Y:S03]  /*45f0*/  LEA.HI.X R145, R136, R196, R141, 0x1, P0 ;  /* 0x000000c488917211 */ /* 0x000fe600000f0c8d */
[----:B------:R1:W-:Y:S04]  /*4600*/  LDGSTS.E.BYPASS.LTC128B.128 [R199+0x5000], desc[UR24][R146.64] ;  /* 0x0500000092c77fae */ /* 0x0003e8000b981a18 */
[----:B------:R1:W-:Y:S04]  /*4610*/  LDGSTS.E.BYPASS.LTC128B.128 [R199+0x5800], desc[UR24][R144.64] ;  /* 0x0580000090c77fae */ /* 0x0003e8000b981a18 */
[----:B------:R-:W0:Y:S01]  /*4620*/  LDGDEPBAR ;  /* 0x00000000000079af */ /* 0x000e220000000000 */
[----:B------:R-:W-:Y:S05]  /*4630*/  BRA `(.L_x_1523) ;  /* 0x0000000800347947 */ /* 0x000fea0003800000 */
.L_x_1522:
[----:B------:R-:W-:Y:S04]  /*4640*/  DEPBAR.LE SB0, 0x0 ;  /* 0x000080000000791a */ /* 0x000fe80000000000 */
[----:B------:R-:W-:Y:S01]  /*4650*/  BAR.SYNC.DEFER_BLOCKING 0x0 ;  /* 0x0000000000007b1d */ /* 0x000fe20000010000 */
[C---:B------:R-:W-:Y:S04]  /*4660*/  IMAD.WIDE.U32 R250, R218.reuse, UR19, RZ ;  /* 0x00000013dafa7c25 */ /* 0x040fe8000f8e00ff */
[----:B------:R-:W-:Y:S01]  /*4670*/  IMAD R235, R218, UR7, RZ ;  /* 0x00000007daeb7c24 */ /* 0x000fe2000f8e02ff */
[CC--:B------:R-:W-:Y:S02]  /*4680*/  LEA R248, P3, R250.reuse, R195.reuse, 0x1 ;  /* 0x000000c3faf87211 */ /* 0x0c0fe400078608ff */
[----:B------:R-:W-:Y:S01]  /*4690*/  IADD3 R230, P0, PT, R250, UR27, RZ ;  /* 0x0000001bfae67c10 */ /* 0x000fe2000ff1e0ff */
[----:B------:R-:W-:Y:S03]  /*46a0*/  IMAD.IADD R136, R251, 0x1, R235 ;  /* 0x00000001fb887824 */ /* 0x000fe600078e02eb */
[----:B------:R-:W-:Y:S02]  /*46b0*/  LEA R246, P2, R230, R195, 0x1 ;  /* 0x000000c3e6f67211 */ /* 0x000fe400078408ff */
[-C--:B------:R-:W-:Y:S02]  /*46c0*/  LEA.HI.X R249, R250, R201.reuse, R136, 0x1, P3 ;  /* 0x000000c9faf97211 */ /* 0x080fe400018f0c88 */
[----:B------:R-:W-:Y:S02]  /*46d0*/  IADD3.X R138, PT, PT, R136, UR26, RZ, P0, !PT ;  /* 0x0000001a888a7c10 */ /* 0x000fe400087fe4ff */
[C---:B------:R-:W-:Y:S02]  /*46e0*/  IADD3 R236, P1, PT, R230.reuse, UR27, RZ ;  /* 0x0000001be6ec7c10 */ /* 0x040fe4000ff3e0ff */
[----:B------:R-:W-:Y:S02]  /*46f0*/  LEA.HI.X R247, R230, R201, R138, 0x1, P2 ;  /* 0x000000c9e6f77211 */ /* 0x000fe400010f0c8a */
[----:B------:R-:W-:Y:S01]  /*4700*/  IADD3.X R234, PT, PT, R138, UR26, RZ, P1, !PT ;  /* 0x0000001a8aea7c10 */ /* 0x000fe20008ffe4ff */
[----:B------:R-:W-:Y:S01]  /*4710*/  @!PT LDS RZ, [RZ] ;  /* 0x00000000fffff984 */ /* 0x000fe20000000800 */
[----:B------:R-:W-:Y:S01]  /*4720*/  @!PT LDS RZ, [RZ] ;  /* 0x00000000fffff984 */ /* 0x000fe20000000800 */
[----:B------:R-:W-:Y:S01]  /*4730*/  @!PT LDS RZ, [RZ] ;  /* 0x00000000fffff984 */ /* 0x000fe20000000800 */
[----:B------:R2:W-:Y:S01]  /*4740*/  LDGSTS.E.BYPASS.LTC128B.128 [R199+0x6000], desc[UR24][R248.64] ;  /* 0x06000000f8c77fae */ /* 0x0005e2000b981a18 */
[----:B------:R-:W-:Y:S02]  /*4750*/  LEA R244, P1, R236, R195, 0x1 ;  /* 0x000000c3ecf47211 */ /* 0x000fe400078208ff */
[----:B------:R-:W-:Y:S02]  /*4760*/  IADD3 R240, P0, PT, R230, UR16, RZ ;  /* 0x00000010e6f07c10 */ /* 0x000fe4000ff1e0ff */
[----:B------:R-:W-:Y:S02]  /*4770*/  LEA.HI.X R245, R236, R201, R234, 0x1, P1 ;  /* 0x000000c9ecf57211 */ /* 0x000fe400008f0cea */
[----:B------:R-:W-:Y:S01]  /*4780*/  IADD3.X R238, PT, PT, R138, UR28, RZ, P0, !PT ;  /* 0x0000001c8aee7c10 */ /* 0x000fe200087fe4ff */
[----:B------:R2:W-:Y:S01]  /*4790*/  LDGSTS.E.BYPASS.LTC128B.128 [R199+0x6800], desc[UR24][R246.64] ;  /* 0x06800000f6c77fae */ /* 0x0005e2000b981a18 */
[C---:B------:R-:W-:Y:S04]  /*47a0*/  LEA R242, P0, R240.reuse, R195, 0x1 ;  /* 0x000000c3f0f27211 */ /* 0x040fe800078008ff */
[----:B------:R-:W-:Y:S02]  /*47b0*/  LEA.HI.X R243, R240, R201, R238, 0x1, P0 ;  /* 0x000000c9f0f37211 */ /* 0x000fe400000f0cee */
[----:B------:R-:W-:Y:S01]  /*47c0*/  ISETP.NE.AND P0, PT, R218, RZ, PT ;  /* 0x000000ffda00720c */ /* 0x000fe20003f05270 */
[----:B------:R2:W-:Y:S08]  /*47d0*/  LDGSTS.E.BYPASS.LTC128B.128 [R199+0x7000], desc[UR24][R244.64] ;  /* 0x07000000f4c77fae */ /* 0x0005f0000b981a18 */
[----:B------:R2:W-:Y:S08]  /*47e0*/  LDGSTS.E.BYPASS.LTC128B.128 [R199+0x7800], desc[UR24][R242.64] ;  /* 0x07800000f2c77fae */ /* 0x0005f0000b981a18 */
[----:B------:R-:W-:Y:S08]  /*47f0*/  LDSM.16.M88.4 R132, [R194] ;  /* 0x00000000c284783b */ /* 0x000ff00000000200 */
[----:B------:R-:W3:Y:S08]  /*4800*/  LDSM.16.M88.4 R140, [R193+UR5+0x4000] ;  /* 0x00400005c18c783b */ /* 0x000ef00008000200 */
[----:B------:R-:W4:Y:S08]  /*4810*/  LDSM.16.M88.4 R144, [R194+0x2000] ;  /* 0x00200000c290783b */ /* 0x000f300000000200 */
[----:B------:R-:W5:Y:S08]  /*4820*/  LDSM.16.M88.4 R148, [R193+UR5+0x4800] ;  /* 0x00480005c194783b */ /* 0x000f700008000200 */
[----:B------:R-:W0:Y:S08]  /*4830*/  LDGDEPBAR ;  /* 0x00000000000079af */ /* 0x000e300000000000 */
[----:B------:R-:W1:Y:S08]  /*4840*/  LDSM.16.M88.4 R152, [R193+UR5+0x5000] ;  /* 0x00500005c198783b */ /* 0x000e700008000200 */
[----:B------:R-:W-:Y:S01]  /*4850*/  LDSM.16.M88.4 R156, [R192] ;  /* 0x00000000c09c783b */ /* 0x000fe20000000200 */
[-C--:B---3--:R-:W-:Y:S07]  /*4860*/  HMMA.16816.F32 R4, R132, R140.reuse, RZ ;  /* 0x0000008c8404723c */ /* 0x088fee00000018ff */
[----:B------:R-:W-:Y:S01]  /*4870*/  LDSM.16.M88.4 R160, [R188+0x4000] ;  /* 0x00400000bca0783b */ /* 0x000fe20000000200 */
[C---:B----4-:R-:W-:Y:S07]  /*4880*/  HMMA.16816.F32 R8, R144.reuse, R140, RZ ;  /* 0x0000008c9008723c */ /* 0x050fee00000018ff */
[----:B------:R-:W-:Y:S01]  /*4890*/  LDSM.16.M88.4 R164, [R192+0x2000] ;  /* 0x00200000c0a4783b */ /* 0x000fe20000000200 */
[-C--:B------:R-:W-:Y:S07]  /*48a0*/  HMMA.16816.F32 R12, R144, R142.reuse, RZ ;  /* 0x0000008e900c723c */ /* 0x080fee00000018ff */
[----:B------:R-:W-:Y:S01]  /*48b0*/  LDSM.16.M88.4 R168, [R188+0x5000] ;  /* 0x00500000bca8783b */ /* 0x000fe20000000200 */
[C---:B------:R-:W-:Y:S07]  /*48c0*/  HMMA.16816.F32 R16, R132.reuse, R142, RZ ;  /* 0x0000008e8410723c */ /* 0x040fee00000018ff */
[----:B------:R-:W3:Y:S01]  /*48d0*/  LDSM.16.M88.4 R140, [R193+UR5+0x5800] ;  /* 0x00580005c18c783b */ /* 0x000ee20008000200 */
[-C--:B-----5:R-:W-:Y:S07]  /*48e0*/  HMMA.16816.F32 R20, R132, R148.reuse, RZ ;  /* 0x000000948414723c */ /* 0x0a0fee00000018ff */
[----:B------:R-:W-:Y:S01]  /*48f0*/  LDSM.16.M88.4 R172, [R188+0x5800] ;  /* 0x00580000bcac783b */ /* 0x000fe20000000200 */
[C---:B------:R-:W-:Y:S07]  /*4900*/  HMMA.16816.F32 R24, R144.reuse, R148, RZ ;  /* 0x000000949018723c */ /* 0x040fee00000018ff */
[----:B------:R-:W-:Y:S01]  /*4910*/  LDSM.16.M88.4 R176, [R186+0x5000] ;  /* 0x00500000bab0783b */ /* 0x000fe20000000200 */
[-C--:B------:R-:W-:Y:S07]  /*4920*/  HMMA.16816.F32 R28, R144, R150.reuse, RZ ;  /* 0x00000096901c723c */ /* 0x080fee00000018ff */
[----:B------:R-:W-:Y:S01]  /*4930*/  LDSM.16.M88.4 R180, [R186+0x5800] ;  /* 0x00580000bab4783b */ /* 0x000fe20000000200 */
[C---:B------:R-:W-:Y:S07]  /*4940*/  HMMA.16816.F32 R32, R132.reuse, R150, RZ ;  /* 0x000000968420723c */ /* 0x040fee00000018ff */
[----:B------:R-:W4:Y:S01]  /*4950*/  LDSM.16.M88.4 R148, [R188+0x4800] ;  /* 0x00480000bc94783b */ /* 0x000f220000000200 */
[-C--:B-1----:R-:W-:Y:S08]  /*4960*/  HMMA.16816.F32 R36, R132, R152.reuse, RZ ;  /* 0x000000988424723c */ /* 0x082ff000000018ff */
        /* <DEDUP_REMOVED lines=9> */
[----:B------:R-:W-:Y:S07]  /*4a00*/  LDSM.16.M88.4 R132, [R191] ;  /* 0x00000000bf84783b */ /* 0x000fee0000000200 */
[-C--:B------:R-:W-:Y:S01]  /*4a10*/  HMMA.16816.F32 R4, R156, R160.reuse, R4 ;  /* 0x000000a09c04723c */ /* 0x080fe20000001804 */
[----:B------:R-:W1:Y:S07]  /*4a20*/  LDSM.16.M88.4 R140, [R187+0x4000] ;  /* 0x00400000bb8c783b */ /* 0x000e6e0000000200 */
        /* <DEDUP_REMOVED lines=19> */
[----:B------:R-:W4:Y:S07]  /*4b60*/  LDSM.16.M88.4 R156, [R187+0x5800] ;  /* 0x00580000bb9c783b */ /* 0x000f2e0000000200 */
[-C--:B-1----:R-:W-:Y:S01]  /*4b70*/  HMMA.16816.F32 R4, R132, R140.reuse, R4 ;  /* 0x0000008c8404723c */ /* 0x082fe20000001804 */
[----:B------:R-:W1:Y:S01]  /*4b80*/  LDSM.16.M88.4 R172, [R186+0x4800] ;  /* 0x00480000baac783b */ /* 0x000e620000000200 */
[----:B------:R-:W-:Y:S06]  /*4b90*/  DEPBAR.LE SB0, 0x0 ;  /* 0x000080000000791a */ /* 0x000fec0000000000 */
[C---:B------:R-:W-:Y:S01]  /*4ba0*/  HMMA.16816.F32 R8, R144.reuse, R140, R8 ;  /* 0x0000008c9008723c */ /* 0x040fe20000001808 */
[----:B------:R-:W-:Y:S07]  /*4bb0*/  BAR.SYNC.DEFER_BLOCKING 0x0 ;  /* 0x0000000000007b1d */ /* 0x000fee0000010000 */
[-C--:B------:R-:W-:Y:S08]  /*4bc0*/  HMMA.16816.F32 R12, R144, R142.reuse, R12 ;  /* 0x0000008e900c723c */ /* 0x080ff0000000180c */
[C---:B------:R-:W-:Y:S08]  /*4bd0*/  HMMA.16816.F32 R16, R132.reuse, R142, R16 ;  /* 0x0000008e8410723c */ /* 0x040ff00000001810 */
[-C--:B---3--:R-:W-:Y:S08]  /*4be0*/  HMMA.16816.F32 R20, R132, R148.reuse, R20 ;  /* 0x000000948414723c */ /* 0x088ff00000001814 */
[C---:B------:R-:W-:Y:S08]  /*4bf0*/  HMMA.16816.F32 R24, R144.reuse, R148, R24 ;  /* 0x000000949018723c */ /* 0x040ff00000001818 */
[-C--:B------:R-:W-:Y:S08]  /*4c00*/  HMMA.16816.F32 R28, R144, R150.reuse, R28 ;  /* 0x00000096901c723c */ /* 0x080ff0000000181c */
[C---:B------:R-:W-:Y:S08]  /*4c10*/  HMMA.16816.F32 R32, R132.reuse, R150, R32 ;  /* 0x000000968420723c */ /* 0x040ff00000001820 */
[-C--:B------:R-:W-:Y:S08]  /*4c20*/  HMMA.16816.F32 R36, R132, R152.reuse, R36 ;  /* 0x000000988424723c */ /* 0x080ff00000001824 */
[C---:B------:R-:W-:Y:S08]  /*4c30*/  HMMA.16816.F32 R40, R144.reuse, R152, R40 ;  /* 0x000000989028723c */ /* 0x040ff00000001828 */
[-C--:B------:R-:W-:Y:S08]  /*4c40*/  HMMA.16816.F32 R44, R144, R154.reuse, R44 ;  /* 0x0000009a902c723c */ /* 0x080ff0000000182c */
[C---:B------:R-:W-:Y:S08]  /*4c50*/  HMMA.16816.F32 R48, R132.reuse, R154, R48 ;  /* 0x0000009a8430723c */ /* 0x040ff00000001830 */
[-C--:B----4-:R-:W-:Y:S08]  /*4c60*/  HMMA.16816.F32 R52, R132, R156.reuse, R52 ;  /* 0x0000009c8434723c */ /* 0x090ff00000001834 */
[C---:B------:R-:W-:Y:S08]  /*4c70*/  HMMA.16816.F32 R56, R144.reuse, R156, R56 ;  /* 0x0000009c9038723c */ /* 0x040ff00000001838 */
[-C--:B------:R-:W-:Y:S08]  /*4c80*/  HMMA.16816.F32 R60, R144, R158.reuse, R60 ;  /* 0x0000009e903c723c */ /* 0x080ff0000000183c */
[----:B------:R-:W-:Y:S08]  /*4c90*/  HMMA.16816.F32 R64, R132, R158, R64 ;  /* 0x0000009e8440723c */ /* 0x000ff00000001840 */
[-C--:B------:R-:W-:Y:S08]  /*4ca0*/  HMMA.16816.F32 R4, R160, R164.reuse, R4 ;  /* 0x000000a4a004723c */ /* 0x080ff00000001804 */
[C---:B------:R-:W-:Y:S08]  /*4cb0*/  HMMA.16816.F32 R8, R168.reuse, R164, R8 ;  /* 0x000000a4a808723c */ /* 0x040ff00000001808 */
[-C--:B------:R-:W-:Y:S03]  /*4cc0*/  HMMA.16816.F32 R12, R168, R166.reuse, R12 ;  /* 0x000000a6a80c723c */ /* 0x080fe6000000180c */
[----:B------:R-:W-:Y:S02]  /*4cd0*/  FMNMX3.FTZ R136, R137, R4, R5, !PT ;  /* 0x0000000489887276 */ /* 0x000fe40007810005 */
[----:B------:R-:W-:Y:S03]  /*4ce0*/  FMNMX3.FTZ R138, R2, R6, R7, !PT ;  /* 0x00000006028a7276 */ /* 0x000fe60007810007 */
[C---:B------:R-:W-:Y:S08]  /*4cf0*/  HMMA.16816.F32 R16, R160.reuse, R166, R16 ;  /* 0x000000a6a010723c */ /* 0x040ff00000001810 */
[-C--:B-1----:R-:W-:Y:S08]  /*4d00*/  HMMA.16816.F32 R20, R160, R172.reuse, R20 ;  /* 0x000000aca014723c */ /* 0x082ff00000001814 */
        /* <DEDUP_REMOVED lines=10> */
[----:B------:R-:W-:Y:S04]  /*4db0*/  FMNMX3.FTZ R138, R136, R24, R25, !PT ;  /* 0x00000018888a7276 */ /* 0x000fe80007810019 */
        /* <DEDUP_REMOVED lines=20> */
[----:B--2---:R-:W-:Y:S06]  /*4f00*/  @P0 BRA `(.L_x_1524) ;  /* 0xfffffff400600947 */ /* 0x004fec000383ffff */
.L_x_1523:
[----:B------:R-:W-:Y:S01]  /*4f10*/  FMNMX3.FTZ R132, R138, R56, R57, !PT ;  /* 0x000000388a847276 */ /* 0x000fe20007810039 */
[----:B------:R-:W2:Y:S01]  /*4f20*/  SHFL.BFLY PT, R135, R234, 0x2, 0x1f ;  /* 0x0c401f00ea877f89 */ /* 0x000ea200000e0000 */
[----:B------:R-:W-:Y:S01]  /*4f30*/  FMNMX3.FTZ R230, R230, R66, R67, !PT ;  /* 0x00000042e6e67276 */ /* 0x000fe20007810043 */
[C---:B------:R-:W-:Y:S01]  /*4f40*/  VIADD R182, R207.reuse, 0xa9066899 ;  /* 0xa9066899cfb67836 */ /* 0x040fe20000000000 */
[----:B-1----:R-:W-:Y:S01]  /*4f50*/  FMNMX3.FTZ R145, R132, R60, R61, !PT ;  /* 0x0000003c84917276 */ /* 0x002fe2000781003d */
[C---:B------:R-:W-:Y:S01]  /*4f60*/  VIADD R181, R207.reuse, 0xed9eba14 ;  /* 0xed9eba14cfb57836 */ /* 0x040fe20000000000 */
[----:B------:R-:W-:Y:S03]  /*4f70*/  FMNMX3.FTZ R140, R0, R10, R11, !PT ;  /* 0x0000000a008c7276 */ /* 0x000fe6000781000b */
[----:B------:R-:W1:Y:S01]  /*4f80*/  SHFL.BFLY PT, R133, R230, 0x2, 0x1f ;  /* 0x0c401f00e6857f89 */ /* 0x000e6200000e0000 */
[C---:B------:R-:W-:Y:S02]  /*4f90*/  VIADD R235, R207.reuse, 0x76cf5d0a ;  /* 0x76cf5d0acfeb7836 */ /* 0x040fe40000000000 */
[----:B------:R-:W-:Y:S05]  /*4fa0*/  VIADD R183, R207, 0x32370b8f ;  /* 0x32370b8fcfb77836 */ /* 0x000fea0000000000 */
[----:B------:R-:W3:Y:S01]  /*4fb0*/  SHFL.BFLY PT, R132, R145, 0x2, 0x1f ;  /* 0x0c401f0091847f89 */ /* 0x000ee200000e0000 */
[----:B------:R-:W-:Y:S01]  /*4fc0*/  IMAD.SHL.U32 R237, R218, 0x2, RZ ;  /* 0x00000002daed7824 */ /* 0x000fe200078e00ff */
[----:B--2---:R-:W-:Y:S06]  /*4fd0*/  FMNMX.FTZ R143, R234, R135, !PT ;  /* 0x00000087ea8f7209 */ /* 0x004fec0007810000 */
[----:B------:R-:W2:Y:S01]  /*4fe0*/  SHFL.BFLY PT, R136, R143, 0x1, 0x1f ;  /* 0x0c201f008f887f89 */ /* 0x000ea200000e0000 */
[----:B-1----:R-:W-:Y:S02]  /*4ff0*/  FMNMX.FTZ R138, R230, R133, !PT ;  /* 0x00000085e68a7209 */ /* 0x002fe40007810000 */
[----:B---3--:R-:W-:Y:S05]  /*5000*/  FMNMX.FTZ R141, R145, R132, !PT ;  /* 0x00000084918d7209 */ /* 0x008fea0007810000 */
[----:B------:R-:W1:Y:S08]  /*5010*/  SHFL.BFLY PT, R135, R138, 0x1, 0x1f ;  /* 0x0c201f008a877f89 */ /* 0x000e7000000e0000 */
[----:B------:R-:W3:Y:S08]  /*5020*/  SHFL.BFLY PT, R134, R141, 0x1, 0x1f ;  /* 0x0c201f008d867f89 */ /* 0x000ef000000e0000 */
[----:B------:R-:W-:Y:S01]  /*5030*/  LDSM.16.MT88.4 R144, [R189+0x6000] ;  /* 0x00600000bd90783b */ /* 0x000fe20000004200 */
[----:B--2---:R-:W-:Y:S04]  /*5040*/  FMNMX.FTZ R136, R143, R136, !PT ;  /* 0x000000888f887209 */ /* 0x004fe80007810000 */
[C---:B------:R-:W-:Y:S01]  /*5050*/  FSETP.NEU.FTZ.AND P0, PT, R136.reuse, -INF , PT ;  /* 0xff8000008800780b */ /* 0x040fe20003f1d000 */
[----:B------:R-:W-:Y:S01]  /*5060*/  FADD.FTZ R133, -R136, R137 ;  /* 0x0000008988857221 */ /* 0x000fe20000010100 */
[----:B------:R-:W-:Y:S01]  /*5070*/  FMNMX3.FTZ R137, R140, R14, R15, !PT ;  /* 0x0000000e8c897276 */ /* 0x000fe2000781000f */
[----:B------:R-:W-:Y:S01]  /*5080*/  FMUL.FTZ R169, R136, UR4 ;  /* 0x0000000488a97c20 */ /* 0x000fe20008410000 */
[----:B-1----:R-:W-:Y:S01]  /*5090*/  FMNMX.FTZ R135, R138, R135, !PT ;  /* 0x000000878a877209 */ /* 0x002fe20007810000 */
[----:B------:R-:W-:Y:S01]  /*50a0*/  FMUL.FTZ R132, R133, UR4 ;  /* 0x0000000485847c20 */ /* 0x000fe20008410000 */
[----:B------:R-:W-:Y:S02]  /*50b0*/  FMNMX3.FTZ R133, R137, R26, R27, !PT ;  /* 0x0000001a89857276 */ /* 0x000fe4000781001b */
[----:B---3--:R-:W-:Y:S01]  /*50c0*/  FMNMX.FTZ R134, R141, R134, !PT ;  /* 0x000000868d867209 */ /* 0x008fe20007810000 */
[----:B------:R-:W-:Y:S01]  /*50d0*/  FMUL.FTZ R168, R135, UR4 ;  /* 0x0000000487a87c20 */ /* 0x000fe20008410000 */
[----:B------:R-:W-:Y:S01]  /*50e0*/  FMNMX3.FTZ R133, R133, R30, R31, !PT ;  /* 0x0000001e85857276 */ /* 0x000fe2000781001f */
[----:B------:R-:W1:Y:S01]  /*50f0*/  MUFU.EX2 R132, R132 ;  /* 0x0000008400847308 */ /* 0x000e620000000800 */
[----:B------:R-:W-:Y:S01]  /*5100*/  FSEL R169, R169, RZ, P0 ;  /* 0x000000ffa9a97208 */ /* 0x000fe20000000000 */
[----:B------:R-:W-:Y:S01]  /*5110*/  FADD.FTZ R2, -R135, R2 ;  /* 0x0000000287027221 */ /* 0x000fe20000010100 */
[----:B------:R-:W-:Y:S01]  /*5120*/  FMNMX3.FTZ R137, R133, R42, R43, !PT ;  /* 0x0000002a85897276 */ /* 0x000fe2000781002b */
[----:B------:R-:W-:Y:S01]  /*5130*/  FADD.FTZ R133, -R134, R3 ;  /* 0x0000000386857221 */ /* 0x000fe20000010100 */
[----:B------:R-:W-:Y:S01]  /*5140*/  LOP3.LUT R140, R237, R233, R207, 0x96, !PT ;  /* 0x000000e9ed8c7212 */ /* 0x000fe200078e96cf */
[----:B------:R-:W-:Y:S01]  /*5150*/  FMUL.FTZ R138, R2, UR4 ;  /* 0x00000004028a7c20 */ /* 0x000fe20008410000 */
[----:B------:R-:W-:Y:S01]  /*5160*/  FMNMX3.FTZ R137, R137, R46, R47, !PT ;  /* 0x0000002e89897276 */ /* 0x000fe2000781002f */
[----:B------:R-:W-:Y:S01]  /*5170*/  VIADD R237, R237, 0x1 ;  /* 0x00000001eded7836 */ /* 0x000fe20000000000 */
[----:B------:R-:W-:Y:S01]  /*5180*/  FSETP.NEU.FTZ.AND P0, PT, R135, -INF , PT ;  /* 0xff8000008700780b */ /* 0x000fe20003f1d000 */
[----:B------:R-:W2:Y:S01]  /*5190*/  MUFU.EX2 R3, R138 ;  /* 0x0000008a00037308 */ /* 0x000ea20000000800 */
[----:B------:R-:W-:Y:S01]  /*51a0*/  FMNMX3.FTZ R137, R137, R58, R59, !PT ;  /* 0x0000003a89897276 */ /* 0x000fe2000781003b */
[----:B------:R-:W-:Y:S01]  /*51b0*/  FMUL.FTZ R2, R133, UR4 ;  /* 0x0000000485027c20 */ /* 0x000fe20008410000 */
[----:B------:R-:W-:Y:S01]  /*51c0*/  FSEL R168, R168, RZ, P0 ;  /* 0x000000ffa8a87208 */ /* 0x000fe20000000000 */
[----:B------:R-:W-:Y:S01]  /*51d0*/  FFMA.FTZ R141, R16, UR4, -R169 ;  /* 0x00000004108d7c23 */ /* 0x000fe200080108a9 */
[----:B------:R-:W-:Y:S01]  /*51e0*/  FMNMX3.FTZ R133, R137, R62, R63, !PT ;  /* 0x0000003e89857276 */ /* 0x000fe2000781003f */
[----:B------:R-:W-:Y:S01]  /*51f0*/  IMAD.WIDE.U32 R176, R140, -0x326172a9, RZ ;  /* 0xcd9e8d578cb07825 */ /* 0x000fe200078e00ff */
[----:B------:R-:W-:Y:S03]  /*5200*/  FSETP.NEU.FTZ.AND P0, PT, R134, -INF , PT ;  /* 0xff8000008600780b */ /* 0x000fe60003f1d000 */
[----:B------:R3:W-:Y:S01]  /*5210*/  MUFU.EX2 R137, R141 ;  /* 0x0000008d00897308 */ /* 0x0007e20000000800 */
[----:B------:R-:W-:Y:S01]  /*5220*/  LOP3.LUT R237, R233, R207, R237, 0x96, !PT ;  /* 0x000000cfe9ed7212 */ /* 0x000fe200078e96ed */
[----:B------:R-:W4:Y:S01]  /*5230*/  SHFL.BFLY PT, R16, R133, 0x2, 0x1f ;  /* 0x0c401f0085107f89 */ /* 0x000f2200000e0000 */
[----:B------:R-:W-:Y:S01]  /*5240*/  LOP3.LUT R140, R177, R215, RZ, 0x3c, !PT ;  /* 0x000000d7b18c7212 */ /* 0x000fe200078e3cff */
[--C-:B------:R-:W-:Y:S01]  /*5250*/  FFMA.FTZ R152, R18, UR4, -R168.reuse ;  /* 0x0000000412987c23 */ /* 0x100fe200080108a8 */
[C---:B------:R-:W-:Y:S01]  /*5260*/  LOP3.LUT R238, R176.reuse, R214, RZ, 0x3c, !PT ;  /* 0x000000d6b0ee7212 */ /* 0x040fe200078e3cff */
[--C-:B------:R-:W-:Y:S01]  /*5270*/  FFMA.FTZ R153, R19, UR4, -R168.reuse ;  /* 0x0000000413997c23 */ /* 0x100fe200080108a8 */
[----:B------:R-:W-:Y:S01]  /*5280*/  LOP3.LUT R176, R176, R212, RZ, 0x3c, !PT ;  /* 0x000000d4b0b07212 */ /* 0x000fe200078e3cff */
[--C-:B------:R-:W-:Y:S01]  /*5290*/  FFMA.FTZ R158, R6, UR4, -R168.reuse ;  /* 0x00000004069e7c23 */ /* 0x100fe200080108a8 */
[--C-:B------:R-:W-:Y:S01]  /*52a0*/  FFMA.FTZ R156, R7, UR4, -R168.reuse ;  /* 0x00000004079c7c23 */ /* 0x100fe200080108a8 */
[----:B------:R-:W-:Y:S01]  /*52b0*/  IMAD.WIDE.U32 R238, R238, -0x2daee0ad, RZ ;  /* 0xd2511f53eeee7825 */ /* 0x000fe200078e00ff */
[----:B------:R-:W5:Y:S03]  /*52c0*/  MUFU.EX2 R2, R2 ;  /* 0x0000000200027308 */ /* 0x000f660000000800 */
[C---:B-1----:R-:W-:Y:S01]  /*52d0*/  FMUL.FTZ R80, R132.reuse, R80 ;  /* 0x0000005084507220 */ /* 0x042fe20000410000 */
[C---:B------:R-:W-:Y:S01]  /*52e0*/  FMUL.FTZ R81, R132.reuse, R81 ;  /* 0x0000005184517220 */ /* 0x040fe20000410000 */
[C---:B--2---:R-:W-:Y:S01]  /*52f0*/  FMUL.FTZ R82, R3.reuse, R82 ;  /* 0x0000005203527220 */ /* 0x044fe20000410000 */
[C---:B------:R-:W-:Y:S01]  /*5300*/  FMUL.FTZ R83, R3.reuse, R83 ;  /* 0x0000005303537220 */ /* 0x040fe20000410000 */
[C---:B------:R-:W-:Y:S01]  /*5310*/  FMUL.FTZ R88, R132.reuse, R88 ;  /* 0x0000005884587220 */ /* 0x040fe20000410000 */
[----:B------:R-:W-:Y:S02]  /*5320*/  FMUL.FTZ R89, R132, R89 ;  /* 0x0000005984597220 */ /* 0x000fe40000410000 */
[----:B------:R-:W-:Y:S01]  /*5330*/  MUFU.EX2 R158, R158 ;  /* 0x0000009e009e7308 */ /* 0x000fe20000000800 */
[C---:B------:R-:W-:Y:S01]  /*5340*/  FMUL.FTZ R90, R3.reuse, R90 ;  /* 0x0000005a035a7220 */ /* 0x040fe20000410000 */
[----:B------:R-:W-:Y:S01]  /*5350*/  FMUL.FTZ R91, R3, R91 ;  /* 0x0000005b035b7220 */ /* 0x000fe20000410000 */
[--C-:B------:R-:W-:Y:S01]  /*5360*/  FFMA.FTZ R240, R54, UR4, -R168.reuse ;  /* 0x0000000436f07c23 */ /* 0x100fe200080108a8 */
[--C-:B------:R-:W-:Y:S01]  /*5370*/  FFMA.FTZ R66, R66, UR4, -R168.reuse ;  /* 0x0000000442427c23 */ /* 0x100fe200080108a8 */
[----:B------:R-:W-:Y:S01]  /*5380*/  FFMA.FTZ R67, R67, UR4, -R168 ;  /* 0x0000000443437c23 */ /* 0x000fe200080108a8 */
[----:B------:R-:W-:Y:S01]  /*5390*/  FFMA.FTZ R138, R17, UR4, -R169 ;  /* 0x00000004118a7c23 */ /* 0x000fe200080108a9 */
[----:B----4-:R-:W-:Y:S03]  /*53a0*/  FMNMX.FTZ R16, R133, R16, !PT ;  /* 0x0000001085107209 */ /* 0x010fe60007810000 */
[----:B------:R-:W-:Y:S01]  /*53b0*/  MUFU.EX2 R156, R156 ;  /* 0x0000009c009c7308 */ /* 0x000fe20000000800 */
[----:B------:R-:W-:Y:S01]  /*53c0*/  LOP3.LUT R17, R177, R213, RZ, 0x3c, !PT ;  /* 0x000000d5b1117212 */ /* 0x000fe200078e3cff */
[----:B---3--:R-:W-:Y:S04]  /*53d0*/  IMAD.WIDE.U32 R140, R140, -0x2daee0ad, RZ ;  /* 0xd2511f538c8c7825 */ /* 0x008fe800078e00ff */
[C---:B-----5:R-:W-:Y:S01]  /*53e0*/  FMUL.FTZ R96, R2.reuse, R96 ;  /* 0x0000006002607220 */ /* 0x060fe20000410000 */
[----:B------:R-:W1:Y:S01]  /*53f0*/  SHFL.BFLY PT, R133, R16, 0x1, 0x1f ;  /* 0x0c201f0010857f89 */ /* 0x000e6200000e0000 */
[----:B------:R-:W-:Y:S01]  /*5400*/  FMUL.FTZ R97, R2, R97 ;  /* 0x0000006102617220 */ /* 0x000fe20000410000 */
[----:B------:R-:W-:Y:S01]  /*5410*/  IMAD.WIDE.U32 R176, R176, -0x2daee0ad, RZ ;  /* 0xd2511f53b0b07825 */ /* 0x000fe200078e00ff */
[----:B------:R-:W-:Y:S01]  /*5420*/  LOP3.LUT R18, R226, R235, R141, 0x96, !PT ;  /* 0x000000ebe2127212 */ /* 0x000fe200078e968d */
[----:B------:R-:W-:Y:S01]  /*5430*/  MUFU.EX2 R138, R138 ;  /* 0x0000008a008a7308 */ /* 0x000fe20000000800 */
[----:B------:R-:W-:Y:S01]  /*5440*/  LOP3.LUT R178, R183, R140, R239, 0x96, !PT ;  /* 0x0000008cb7b27212 */ /* 0x000fe200078e96ef */
[----:B------:R-:W-:Y:S04]  /*5450*/  IMAD.WIDE.U32 R172, R17, -0x2daee0ad, RZ ;  /* 0xd2511f5311ac7825 */ /* 0x000fe800078e00ff */
[C---:B------:R-:W-:Y:S01]  /*5460*/  FMUL.FTZ R72, R2.reuse, R72 ;  /* 0x0000004802487220 */ /* 0x040fe20000410000 */
        /* <DEDUP_REMOVED lines=10> */
[----:B------:R-:W2:Y:S02]  /*5510*/  MUFU.EX2 R153, R153 ;  /* 0x0000009900997308 */ /* 0x000ea40000000800 */
[----:B------:R-:W-:Y:S01]  /*5520*/  FFMA.FTZ R155, R4, UR4, -R169 ;  /* 0x00000004049b7c23 */ /* 0x000fe200080108a9 */
[----:B------:R-:W-:Y:S01]  /*5530*/  IMAD.WIDE.U32 R170, R17, -0x326172a9, RZ ;  /* 0xcd9e8d5711aa7825 */ /* 0x000fe200078e00ff */
[----:B------:R-:W-:Y:S02]  /*5540*/  LOP3.LUT R17, R224, R210, R19, 0x96, !PT ;  /* 0x000000d2e0117212 */ /* 0x000fe400078e9613 */
[----:B-1----:R-:W-:Y:S01]  /*5550*/  FMNMX.FTZ R133, R16, R133, !PT ;  /* 0x0000008510857209 */ /* 0x002fe20007810000 */
[----:B------:R-:W-:Y:S01]  /*5560*/  IMAD.WIDE.U32 R174, R174, -0x2daee0ad, RZ ;  /* 0xd2511f53aeae7825 */ /* 0x000fe200078e00ff */
[----:B------:R-:W-:Y:S02]  /*5570*/  LOP3.LUT R170, R209, R170, R173, 0x96, !PT ;  /* 0x000000aad1aa7212 */ /* 0x000fe400078e96ad */
[----:B------:R-:W-:Y:S01]  /*5580*/  MUFU.EX2 R155, R155 ;  /* 0x0000009b009b7308 */ /* 0x000fe20000000800 */
[----:B------:R-:W-:Y:S01]  /*5590*/  LOP3.LUT R4, R220, R210, R171, 0x96, !PT ;  /* 0x000000d2dc047212 */ /* 0x000fe200078e96ab */
[----:B------:R-:W-:Y:S04]  /*55a0*/  IMAD.WIDE.U32 R18, R17, -0x2daee0ad, RZ ;  /* 0xd2511f5311127825 */ /* 0x000fe800078e00ff */
[----:B------:R-:W-:Y:S01]  /*55b0*/  FMUL.FTZ R166, R134, UR4 ;  /* 0x0000000486a67c20 */ /* 0x000fe20008410000 */
[----:B------:R-:W-:Y:S01]  /*55c0*/  FMUL.FTZ R164, R133, UR4 ;  /* 0x0000000485a47c20 */ /* 0x000fe20008410000 */
[----:B------:R-:W-:Y:S01]  /*55d0*/  IMAD.WIDE.U32 R140, R4, -0x2daee0ad, RZ ;  /* 0xd2511f53048c7825 */ /* 0x000fe200078e00ff */
[----:B------:R-:W-:Y:S01]  /*55e0*/  LOP3.LUT R4, R182, R18, R175, 0x96, !PT ;  /* 0x00000012b6047212 */ /* 0x000fe200078e96af */
[----:B------:R-:W-:Y:S01]  /*55f0*/  MUFU.EX2 R66, R66 ;  /* 0x0000004200427308 */ /* 0x000fe20000000800 */
[C---:B------:R-:W-:Y:S01]  /*5600*/  LOP3.LUT R238, R181.reuse, R238, R19, 0x96, !PT ;  /* 0x000000eeb5ee7212 */ /* 0x040fe200078e9613 */
[----:B------:R-:W-:Y:S01]  /*5610*/  IMAD.WIDE.U32 R170, R170, -0x2daee0ad, RZ ;  /* 0xd2511f53aaaa7825 */ /* 0x000fe200078e00ff */
[----:B------:R-:W-:Y:S02]  /*5620*/  LOP3.LUT R176, R181, R176, R141, 0x96, !PT ;  /* 0x000000b0b5b07212 */ /* 0x000fe400078e968d */
[----:B------:R-:W-:Y:S01]  /*5630*/  FSEL R166, R166, RZ, P0 ;  /* 0x000000ffa6a67208 */ /* 0x000fe20000000000 */
[----:B------:R-:W-:Y:S01]  /*5640*/  IMAD.WIDE.U32 R238, R238, -0x326172a9, RZ ;  /* 0xcd9e8d57eeee7825 */ /* 0x000fe200078e00ff */
[----:B------:R-:W-:Y:S03]  /*5650*/  LOP3.LUT R6, R182, R140, R171, 0x96, !PT ;  /* 0x0000008cb6067212 */ /* 0x000fe600078e96ab */
[----:B------:R-:W-:Y:S01]  /*5660*/  MUFU.EX2 R67, R67 ;  /* 0x0000004300437308 */ /* 0x000fe20000000800 */
[----:B------:R-:W-:Y:S01]  /*5670*/  FSETP.NEU.FTZ.AND P0, PT, R133, -INF , PT ;  /* 0xff8000008500780b */ /* 0x000fe20003f1d000 */
[----:B------:R-:W-:Y:S04]  /*5680*/  IMAD.WIDE.U32 R140, R4, -0x326172a9, RZ ;  /* 0xcd9e8d57048c7825 */ /* 0x000fe800078e00ff */
[----:B------:R-:W-:Y:S01]  /*5690*/  FFMA.FTZ R154, R5, UR4, -R169 ;  /* 0x00000004059a7c23 */ /* 0x000fe200080108a9 */
[----:B------:R-:W-:Y:S01]  /*56a0*/  FSEL R164, R164, RZ, P0 ;  /* 0x000000ffa4a47208 */ /* 0x000fe20000000000 */
[----:B------:R-:W-:Y:S01]  /*56b0*/  IMAD.MOV.U32 R18, RZ, RZ, R140 ;  /* 0x000000ffff127224 */ /* 0x000fe200078e008c */
[----:B------:R-:W-:Y:S01]  /*56c0*/  PRMT R7, R140, 0x7773, RZ ;  /* 0x000077738c077816 */ /* 0x000fe200000000ff */
[----:B------:R-:W-:Y:S01]  /*56d0*/  FFMA.FTZ R163, R8, UR4, -R166 ;  /* 0x0000000408a37c23 */ /* 0x000fe200080108a6 */
[C---:B------:R-:W-:Y:S01]  /*56e0*/  PRMT R4, R140.reuse, 0x7772, RZ ;  /* 0x000077728c047816 */ /* 0x040fe200000000ff */
[----:B------:R-:W-:Y:S01]  /*56f0*/  FFMA.FTZ R159, R11, UR4, -R164 ;  /* 0x000000040b9f7c23 */ /* 0x000fe200080108a4 */
[----:B------:R-:W-:Y:S01]  /*5700*/  PRMT R142, R140, 0x7771, RZ ;  /* 0x000077718c8e7816 */ /* 0x000fe200000000ff */
[----:B------:R-:W-:Y:S01]  /*5710*/  IMAD.WIDE.U32 R176, R176, -0x326172a9, RZ ;  /* 0xcd9e8d57b0b07825 */ /* 0x000fe200078e00ff */
[----:B------:R-:W-:Y:S01]  /*5720*/  LOP3.LUT R5, R208, R238, R141, 0x96, !PT ;  /* 0x000000eed0057212 */ /* 0x000fe200078e968d */
[----:B------:R-:W1:Y:S01]  /*5730*/  MUFU.EX2 R154, R154 ;  /* 0x0000009a009a7308 */ /* 0x000e620000000800 */
[----:B------:R-:W-:Y:S01]  /*5740*/  PRMT R4, R4, 0x5410, R7 ;  /* 0x0000541004047816 */ /* 0x000fe20000000007 */
[----:B------:R-:W-:Y:S04]  /*5750*/  IMAD.WIDE.U32 R140, R6, -0x326172a9, RZ ;  /* 0xcd9e8d57068c7825 */ /* 0x000fe800078e00ff */
[----:B------:R-:W-:Y:S01]  /*5760*/  FFMA.FTZ R157, R9, UR4, -R166 ;  /* 0x00000004099d7c23 */ /* 0x000fe200080108a6 */
[----:B------:R-:W-:Y:S01]  /*5770*/  ISETP.GT.AND P0, PT, R218, RZ, PT ;  /* 0x000000ffda00720c */ /* 0x000fe20003f04270 */
[----:B------:R-:W-:Y:S01]  /*5780*/  FFMA.FTZ R161, R10, UR4, -R164 ;  /* 0x000000040aa17c23 */ /* 0x000fe200080108a4 */
[----:B------:R-:W-:Y:S01]  /*5790*/  LOP3.LUT R4, R4, 0xff00ff, RZ, 0xc0, !PT ;  /* 0x00ff00ff04047812 */ /* 0x000fe200078ec0ff */
[----:B------:R-:W-:Y:S01]  /*57a0*/  IMAD.MOV.U32 R16, RZ, RZ, R140 ;  /* 0x000000ffff107224 */ /* 0x000fe200078e008c */
[C---:B------:R-:W-:Y:S01]  /*57b0*/  PRMT R150, R140.reuse, 0x7771, RZ ;  /* 0x000077718c967816 */ /* 0x040fe200000000ff */
[----:B------:R-:W-:Y:S01]  /*57c0*/  MUFU.EX2 R163, R163 ;  /* 0x000000a300a37308 */ /* 0x000fe20000000800 */
[----:B------:R-:W-:Y:S01]  /*57d0*/  PRMT R9, R140, 0x7773, RZ ;  /* 0x000077738c097816 */ /* 0x000fe200000000ff */
[--C-:B------:R-:W-:Y:S01]  /*57e0*/  FFMA.FTZ R160, R12, UR4, -R166.reuse ;  /* 0x000000040ca07c23 */ /* 0x100fe200080108a6 */
[----:B------:R-:W-:Y:S01]  /*57f0*/  PRMT R8, R140, 0x7772, RZ ;  /* 0x000077728c087816 */ /* 0x000fe200000000ff */
[----:B------:R-:W-:Y:S01]  /*5800*/  FFMA.FTZ R165, R13, UR4, -R166 ;  /* 0x000000040da57c23 */ /* 0x000fe200080108a6 */
[----:B------:R-:W-:Y:S01]  /*5810*/  LOP3.LUT R140, R5, 0xffff, RZ, 0xc0, !PT ;  /* 0x0000ffff058c7812 */ /* 0x000fe200078ec0ff */
[--C-:B------:R-:W-:Y:S01]  /*5820*/  FFMA.FTZ R162, R14, UR4, -R164.reuse ;  /* 0x000000040ea27c23 */ /* 0x100fe200080108a4 */
[----:B------:R-:W-:Y:S03]  /*5830*/  LOP3.LUT R6, R208, R176, R141, 0x96, !PT ;  /* 0x000000b0d0067212 */ /* 0x000fe600078e968d */
[----:B------:R-:W3:Y:S01]  /*5840*/  MUFU.EX2 R157, R157 ;  /* 0x0000009d009d7308 */ /* 0x000ee20000000800 */
[--C-:B------:R-:W-:Y:S01]  /*5850*/  HSET2.LE.AND R143, R4, R211.reuse, PT ;  /* 0x000000d3048f7233 */ /* 0x100fe20003803000 */
[----:B------:R-:W-:Y:S01]  /*5860*/  FFMA.FTZ R167, R15, UR4, -R164 ;  /* 0x000000040fa77c23 */ /* 0x000fe200080108a4 */
[----:B--2---:R-:W-:Y:S01]  /*5870*/  F2FP.F16.F32.PACK_AB R4, R153, R152 ;  /* 0x000000989904723e */ /* 0x004fe200000000ff */
[C---:B------:R-:W-:Y:S01]  /*5880*/  FMUL.FTZ R12, R2.reuse, R120 ;  /* 0x00000078020c7220 */ /* 0x040fe20000410000 */
[----:B------:R-:W-:Y:S01]  /*5890*/  LOP3.LUT R7, R5, 0xff, RZ, 0xc0, !PT ;  /* 0x000000ff05077812 */ /* 0x000fe200078ec0ff */
[----:B------:R-:W-:Y:S01]  /*58a0*/  FMUL.FTZ R13, R2, R121 ;  /* 0x00000079020d7220 */ /* 0x000fe20000410000 */
[----:B------:R-:W-:Y:S03]  /*58b0*/  SHF.R.U32.HI R140, RZ, 0x8, R140 ;  /* 0x00000008ff8c7819 */ /* 0x000fe6000001168c */
[----:B------:R-:W-:Y:S01]  /*58c0*/  MUFU.EX2 R161, R161 ;  /* 0x000000a100a17308 */ /* 0x000fe20000000800 */
[--C-:B------:R-:W-:Y:S01]  /*58d0*/  PRMT R8, R8, 0x5410, R9.reuse ;  /* 0x0000541008087816 */ /* 0x100fe20000000009 */
[----:B------:R-:W-:Y:S01]  /*58e0*/  FMUL.FTZ R19, R3, R119 ;  /* 0x0000007703137220 */ /* 0x000fe20000410000 */
[----:B------:R-:W-:Y:S01]  /*58f0*/  PRMT R9, R5, 0x7632, R9 ;  /* 0x0000763205097816 */ /* 0x000fe20000000009 */
[C---:B------:R-:W-:Y:S01]  /*5900*/  FMUL.FTZ R68, R132.reuse, R68 ;  /* 0x0000004484447220 */ /* 0x040fe20000410000 */
[--C-:B------:R-:W-:Y:S01]  /*5910*/  SHF.R.U32.HI R10, RZ, 0x18, R5.reuse ;  /* 0x00000018ff0a7819 */ /* 0x100fe20000011605 */
[----:B------:R-:W-:Y:S01]  /*5920*/  FMUL.FTZ R69, R132, R69 ;  /* 0x0000004584457220 */ /* 0x000fe20000410000 */
[C---:B------:R-:W-:Y:S03]  /*5930*/  LOP3.LUT R148, R6.reuse, 0xffff, RZ, 0xc0, !PT ;  /* 0x0000ffff06947812 */ /* 0x040fe600078ec0ff */
[----:B------:R-:W2:Y:S01]  /*5940*/  MUFU.EX2 R159, R159 ;  /* 0x0000009f009f7308 */ /* 0x000ea20000000800 */
[----:B------:R-:W-:Y:S01]  /*5950*/  PRMT R5, R6, 0x7632, R5 ;  /* 0x0000763206057816 */ /* 0x000fe20000000005 */
[----:B------:R-:W-:Y:S01]  /*5960*/  FMUL.FTZ R70, R3, R70 ;  /* 0x0000004603467220 */ /* 0x000fe20000410000 */
[----:B------:R-:W-:Y:S01]  /*5970*/  LOP3.LUT R143, R4, R143, RZ, 0xc0, !PT ;  /* 0x0000008f048f7212 */ /* 0x000fe200078ec0ff */
[----:B------:R-:W-:Y:S01]  /*5980*/  FADD.FTZ R4, -R133, R0 ;  /* 0x0000000085047221 */ /* 0x000fe20000010100 */
[----:B------:R-:W-:Y:S01]  /*5990*/  PRMT R140, R7, 0x5410, R140 ;  /* 0x00005410078c7816 */ /* 0x000fe2000000008c */
[----:B------:R-:W-:Y:S01]  /*59a0*/  FMUL.FTZ R71, R3, R71 ;  /* 0x0000004703477220 */ /* 0x000fe20000410000 */
[----:B------:R-:W-:Y:S01]  /*59b0*/  LOP3.LUT R7, R6, 0xff, RZ, 0xc0, !PT ;  /* 0x000000ff06077812 */ /* 0x000fe200078ec0ff */
[----:B------:R-:W-:Y:S01]  /*59c0*/  FMUL.FTZ R0, R4, UR4 ;  /* 0x0000000404007c20 */ /* 0x000fe20008410000 */
[----:B------:R-:W-:Y:S01]  /*59d0*/  LOP3.LUT R17, R18, 0xff, RZ, 0xc0, !PT ;  /* 0x000000ff12117812 */ /* 0x000fe200078ec0ff */
[----:B------:R-:W-:Y:S01]  /*59e0*/  MUFU.EX2 R160, R160 ;  /* 0x000000a000a07308 */ /* 0x000fe20000000800 */
[----:B------:R-:W-:Y:S01]  /*59f0*/  LOP3.LUT R9, R9, 0xff, RZ, 0xc0, !PT ;  /* 0x000000ff09097812 */ /* 0x000fe200078ec0ff */
[----:B------:R-:W-:Y:S01]  /*5a00*/  FMUL.FTZ R18, R3, R118 ;  /* 0x0000007603127220 */ /* 0x000fe20000410000 */
[----:B------:R-:W-:Y:S01]  /*5a10*/  SHF.R.U32.HI R148, RZ, 0x8, R148 ;  /* 0x00000008ff947819 */ /* 0x000fe20000011694 */
[----:B------:R-:W-:Y:S01]  /*5a20*/  FFMA.FTZ R236, R46, UR4, -R164 ;  /* 0x000000042eec7c23 */ /* 0x000fe200080108a4 */
[----:B------:R-:W-:Y:S01]  /*5a30*/  SHF.R.U32.HI R6, RZ, 0x18, R6 ;  /* 0x00000018ff067819 */ /* 0x000fe20000011606 */
[----:B------:R-:W-:Y:S01]  /*5a40*/  FFMA.FTZ R173, R23, UR4, -R168 ;  /* 0x0000000417ad7c23 */ /* 0x000fe200080108a8 */
[----:B------:R-:W-:Y:S03]  /*5a50*/  LOP3.LUT R5, R5, 0xff, RZ, 0xc0, !PT ;  /* 0x000000ff05057812 */ /* 0x000fe600078ec0ff */
[----:B------:R-:W-:Y:S01]  /*5a60*/  MUFU.EX2 R165, R165 ;  /* 0x000000a500a57308 */ /* 0x000fe20000000800 */
[----:B------:R-:W-:Y:S01]  /*5a70*/  PRMT R142, R17, 0x5410, R142 ;  /* 0x00005410118e7816 */ /* 0x000fe2000000008e */
[----:B------:R-:W-:Y:S01]  /*5a80*/  FMUL.FTZ R17, R132, R117 ;  /* 0x0000007584117220 */ /* 0x000fe20000410000 */
[----:B------:R-:W-:Y:S01]  /*5a90*/  PRMT R148, R7, 0x5410, R148 ;  /* 0x0000541007947816 */ /* 0x000fe20000000094 */
[----:B------:R-:W-:Y:S01]  /*5aa0*/  FFMA.FTZ R234, R44, UR4, -R166 ;  /* 0x000000042cea7c23 */ /* 0x000fe200080108a6 */
[----:B------:R-:W-:Y:S01]  /*5ab0*/  PRMT R6, R5, 0x5410, R6 ;  /* 0x0000541005067816 */ /* 0x000fe20000000006 */
[C---:B------:R-:W-:Y:S01]  /*5ac0*/  FMUL.FTZ R84, R2.reuse, R84 ;  /* 0x0000005402547220 */ /* 0x040fe20000410000 */
[--C-:B------:R-:W-:Y:S03]  /*5ad0*/  HSET2.LE.AND R140, R140, R211.reuse, PT ;  /* 0x000000d38c8c7233 */ /* 0x100fe60003803000 */
[----:B------:R-:W-:Y:S01]  /*5ae0*/  MUFU.EX2 R162, R162 ;  /* 0x000000a200a27308 */ /* 0x000fe20000000800 */
[----:B------:R-:W-:Y:S01]  /*5af0*/  PRMT R10, R9, 0x5410, R10 ;  /* 0x00005410090a7816 */ /* 0x000fe2000000000a */
[----:B------:R-:W-:Y:S01]  /*5b00*/  FMUL.FTZ R85, R2, R85 ;  /* 0x0000005502557220 */ /* 0x000fe20000410000 */
[----:B-1----:R-:W-:Y:S01]  /*5b10*/  F2FP.F16.F32.PACK_AB R5, R154, R155 ;  /* 0x0000009b9a05723e */ /* 0x002fe200000000ff */
[----:B------:R-:W-:Y:S01]  /*5b20*/  FFMA.FTZ R171, R21, UR4, -R169 ;  /* 0x0000000415ab7c23 */ /* 0x000fe200080108a9 */
[--C-:B------:R-:W-:Y:S01]  /*5b30*/  HSET2.LE.AND R142, R142, R211.reuse, PT ;  /* 0x000000d38e8e7233 */ /* 0x100fe20003803000 */
[----:B------:R-:W-:Y:S01]  /*5b40*/  FMUL.FTZ R21, R2, R109 ;  /* 0x0000006d02157220 */ /* 0x000fe20000410000 */
[----:B------:R-:W-:Y:S03]  /*5b50*/  LOP3.LUT R140, R5, R140, RZ, 0xc0, !PT ;  /* 0x0000008c058c7212 */ /* 0x000fe600078ec0ff */
[----:B------:R-:W-:Y:S01]  /*5b60*/  MUFU.EX2 R167, R167 ;  /* 0x000000a700a77308 */ /* 0x000fe20000000800 */
[--C-:B------:R-:W-:Y:S01]  /*5b70*/  HSET2.LE.AND R141, R10, R211.reuse, PT ;  /* 0x000000d30a8d7233 */ /* 0x100fe20003803000 */
[----:B------:R-:W-:Y:S01]  /*5b80*/  FFMA.FTZ R175, R29, UR4, -R166 ;  /* 0x000000041daf7c23 */ /* 0x000fe200080108a6 */
[--C-:B------:R-:W-:Y:S01]  /*5b90*/  HSET2.LE.AND R148, R148, R211.reuse, PT ;  /* 0x000000d394947233 */ /* 0x100fe20003803000 */
[----:B------:R-:W-:Y:S01]  /*5ba0*/  FMUL.FTZ R29, R132, R105 ;  /* 0x00000069841d7220 */ /* 0x000fe20000410000 */
[--C-:B------:R-:W-:Y:S01]  /*5bb0*/  HSET2.LE.AND R149, R6, R211.reuse, PT ;  /* 0x000000d306957233 */ /* 0x100fe20003803000 */
[----:B------:R-:W-:Y:S01]  /*5bc0*/  FMUL.FTZ R92, R2, R92 ;  /* 0x0000005c025c7220 */ /* 0x000fe20000410000 */
[----:B------:R-:W-:Y:S03]  /*5bd0*/  F2FP.F16.F32.PACK_AB R7, R138, R137 ;  /* 0x000000898a07723e */ /* 0x000fe600000000ff */
[----:B------:R-:W1:Y:S01]  /*5be0*/  MUFU.EX2 R0, R0 ;  /* 0x0000000000007308 */ /* 0x000e620000000800 */
[----:B------:R-:W-:Y:S01]  /*5bf0*/  F2FP.F16.F32.PACK_AB R6, R156, R158 ;  /* 0x0000009e9c06723e */ /* 0x000fe200000000ff */
[----:B------:R-:W-:Y:S01]  /*5c00*/  FMUL.FTZ R93, R2, R93 ;  /* 0x0000005d025d7220 */ /* 0x000fe20000410000 */
[----:B---3--:R-:W-:Y:S01]  /*5c10*/  F2FP.F16.F32.PACK_AB R5, R157, R163 ;  /* 0x000000a39d05723e */ /* 0x008fe200000000ff */
[----:B------:R-:W-:Y:S01]  /*5c20*/  FFMA.FTZ R180, R26, UR4, -R164 ;  /* 0x000000041ab47c23 */ /* 0x000fe200080108a4 */
[----:B--2---:R-:W-:Y:S01]  /*5c30*/  F2FP.F16.F32.PACK_AB R4, R159, R161 ;  /* 0x000000a19f04723e */ /* 0x004fe200000000ff */
[----:B------:R-:W-:Y:S01]  /*5c40*/  FMUL.FTZ R26, R3, R102 ;  /* 0x00000066031a7220 */ /* 0x000fe20000410000 */
[----:B------:R-:W-:Y:S01]  /*5c50*/  LOP3.LUT R11, R16, 0xff, RZ, 0xc0, !PT ;  /* 0x000000ff100b7812 */ /* 0x000fe200078ec0ff */
[----:B------:R-:W-:Y:S01]  /*5c60*/  FMUL.FTZ R16, R132, R116 ;  /* 0x0000007484107220 */ /* 0x000fe20000410000 */
[----:B------:R-:W-:Y:S01]  /*5c70*/  LOP3.LUT R142, R7, R142, RZ, 0xc0, !PT ;  /* 0x0000008e078e7212 */ /* 0x000fe200078ec0ff */
[C---:B------:R-:W-:Y:S01]  /*5c80*/  FMUL.FTZ R7, R3.reuse, R131 ;  /* 0x0000008303077220 */ /* 0x040fe20000410000 */
[----:B------:R-:W-:Y:S01]  /*5c90*/  LOP3.LUT R141, R6, R141, RZ, 0xc0, !PT ;  /* 0x0000008d068d7212 */ /* 0x000fe200078ec0ff */
[----:B------:R-:W-:Y:S01]  /*5ca0*/  FMUL.FTZ R6, R3, R130 ;  /* 0x0000008203067220 */ /* 0x000fe20000410000 */
[----:B------:R-:W-:Y:S01]  /*5cb0*/  LOP3.LUT R148, R5, R148, RZ, 0xc0, !PT ;  /* 0x0000009405947212 */ /* 0x000fe200078ec0ff */
[----:B------:R-:W-:Y:S01]  /*5cc0*/  FMUL.FTZ R5, R132, R129 ;  /* 0x0000008184057220 */ /* 0x000fe20000410000 */
[----:B------:R-:W-:Y:S01]  /*5cd0*/  LOP3.LUT R149, R4, R149, RZ, 0xc0, !PT ;  /* 0x0000009504957212 */ /* 0x000fe200078ec0ff */
[----:B------:R-:W-:Y:S01]  /*5ce0*/  FMUL.FTZ R4, R132, R128 ;  /* 0x0000008084047220 */ /* 0x000fe20000410000 */
[----:B------:R-:W-:Y:S01]  /*5cf0*/  PRMT R150, R11, 0x5410, R150 ;  /* 0x000054100b967816 */ /* 0x000fe20000000096 */
[----:B------:R-:W2:Y:S01]  /*5d00*/  LDSM.16.MT88.4 R128, [R185+0x6000] ;  /* 0x00600000b980783b */ /* 0x000ea20000004200 */
[----:B------:R-:W-:Y:S01]  /*5d10*/  LOP3.LUT R8, R8, 0xff00ff, RZ, 0xc0, !PT ;  /* 0x00ff00ff08087812 */ /* 0x000fe200078ec0ff */
[C---:B-1----:R-:W-:Y:S01]  /*5d20*/  FMUL.FTZ R23, R0.reuse, R111 ;  /* 0x0000006f00177220 */ /* 0x042fe20000410000 */
[----:B------:R-:W-:Y:S01]  /*5d30*/  F2FP.F16.F32.PACK_AB R9, R165, R160 ;  /* 0x000000a0a509723e */ /* 0x000fe200000000ff */
[----:B------:R-:W-:Y:S01]  /*5d40*/  MUFU.EX2 R171, R171 ;  /* 0x000000ab00ab7308 */ /* 0x000fe20000000800 */
[-C--:B------:R-:W-:Y:S03]  /*5d50*/  HMMA.16816.F32 R4, R140, R144.reuse, R4 ;  /* 0x000000908c04723c */ /* 0x080fe60000001804 */
[----:B------:R-:W1:Y:S02]  /*5d60*/  LDSM.16.MT88.4 R116, [R184+0x6000] ;  /* 0x00600000b874783b */ /* 0x000e640000004200 */
[--C-:B------:R-:W-:Y:S01]  /*5d70*/  HSET2.LE.AND R150, R150, R211.reuse, PT ;  /* 0x000000d396967233 */ /* 0x100fe20003803000 */
[C---:B------:R-:W-:Y:S01]  /*5d80*/  FMUL.FTZ R10, R0.reuse, R126 ;  /* 0x0000007e000a7220 */ /* 0x040fe20000410000 */
        /* <DEDUP_REMOVED lines=8> */
[----:B------:R-:W-:Y:S01]  /*5e10*/  LOP3.LUT R122, R217, R178, R239, 0x96, !PT ;  /* 0x000000b2d97a7212 */ /* 0x000fe200078e96ef */
[----:B------:R-:W-:Y:S01]  /*5e20*/  FFMA.FTZ R239, R47, UR4, -R164 ;  /* 0x000000042fef7c23 */ /* 0x000fe200080108a4 */
[C---:B------:R-:W-:Y:S01]  /*5e30*/  FMUL.FTZ R98, R0.reuse, R98 ;  /* 0x0000006200627220 */ /* 0x040fe20000410000 */
[C---:B------:R-:W-:Y:S01]  /*5e40*/  FMUL.FTZ R99, R0.reuse, R99 ;  /* 0x0000006300637220 */ /* 0x040fe20000410000 */
[----:B------:R-:W-:Y:S01]  /*5e50*/  MUFU.EX2 R234, R234 ;  /* 0x000000ea00ea7308 */ /* 0x000fe20000000800 */
[C---:B------:R-:W-:Y:S01]  /*5e60*/  FMUL.FTZ R15, R0.reuse, R123 ;  /* 0x0000007b000f7220 */ /* 0x040fe20000410000 */
[C---:B------:R-:W-:Y:S04]  /*5e70*/  HMMA.16816.F32 R8, R148.reuse, R144, R8 ;  /* 0x000000909408723c */ /* 0x040fe80000001808 */
[C---:B------:R-:W-:Y:S01]  /*5e80*/  FMUL.FTZ R74, R0.reuse, R74 ;  /* 0x0000004a004a7220 */ /* 0x040fe20000410000 */
[C---:B------:R-:W-:Y:S03]  /*5e90*/  FMUL.FTZ R75, R0.reuse, R75 ;  /* 0x0000004b004b7220 */ /* 0x040fe60000410000 */
[----:B------:R-:W-:Y:S01]  /*5ea0*/  MUFU.EX2 R236, R236 ;  /* 0x000000ec00ec7308 */ /* 0x000fe20000000800 */
[----:B------:R-:W-:Y:S01]  /*5eb0*/  LOP3.LUT R172, R217, R172, R177, 0x96, !PT ;  /* 0x000000acd9ac7212 */ /* 0x000fe200078e96b1 */
[-C--:B------:R-:W-:Y:S03]  /*5ec0*/  HMMA.16816.F32 R12, R148, R146.reuse, R12 ;  /* 0x00000092940c723c */ /* 0x080fe6000000180c */
[C---:B------:R-:W-:Y:S01]  /*5ed0*/  FMUL.FTZ R78, R0.reuse, R78 ;  /* 0x0000004e004e7220 */ /* 0x040fe20000410000 */
[----:B------:R-:W-:Y:S01]  /*5ee0*/  FMUL.FTZ R79, R0, R79 ;  /* 0x0000004f004f7220 */ /* 0x000fe20000410000 */
[----:B------:R-:W-:Y:S03]  /*5ef0*/  IMAD.WIDE.U32 R122, R122, -0x2daee0ad, RZ ;  /* 0xd2511f537a7a7825 */ /* 0x000fe600078e00ff */
[----:B------:R-:W-:Y:S01]  /*5f00*/  MUFU.EX2 R239, R239 ;  /* 0x000000ef00ef7308 */ /* 0x000fe20000000800 */
[C---:B------:R-:W-:Y:S04]  /*5f10*/  HMMA.16816.F32 R16, R140.reuse, R146, R16 ;  /* 0x000000928c10723c */ /* 0x040fe80000001810 */
[----:B------:R-:W-:Y:S01]  /*5f20*/  IMAD.MOV.U32 R126, RZ, RZ, R122 ;  /* 0x000000ffff7e7224 */ /* 0x000fe200078e007a */
[----:B------:R-:W-:Y:S01]  /*5f30*/  PRMT R124, R122, 0x7771, RZ ;  /* 0x000077717a7c7816 */ /* 0x000fe200000000ff */
[--C-:B------:R-:W-:Y:S01]  /*5f40*/  FFMA.FTZ R146, R34, UR4, -R168.reuse ;  /* 0x0000000422927c23 */ /* 0x100fe200080108a8 */
[----:B------:R-:W-:Y:S01]  /*5f50*/  FMUL.FTZ R34, R3, R114 ;  /* 0x0000007203227220 */ /* 0x000fe20000410000 */
[-C--:B--2---:R-:W-:Y:S01]  /*5f60*/  HMMA.16816.F32 R68, R140, R128.reuse, R68 ;  /* 0x000000808c44723c */ /* 0x084fe20000001844 */
[----:B------:R-:W-:Y:S02]  /*5f70*/  MUFU.EX2 R175, R175 ;  /* 0x000000af00af7308 */ /* 0x000fe40000000800 */
[----:B------:R-:W-:Y:S01]  /*5f80*/  FFMA.FTZ R147, R35, UR4, -R168 ;  /* 0x0000000423937c23 */ /* 0x000fe200080108a8 */
[----:B------:R-:W-:Y:S01]  /*5f90*/  FMUL.FTZ R35, R3, R115 ;  /* 0x0000007303237220 */ /* 0x000fe20000410000 */
[--C-:B------:R-:W-:Y:S01]  /*5fa0*/  FFMA.FTZ R144, R32, UR4, -R169.reuse ;  /* 0x0000000420907c23 */ /* 0x100fe200080108a9 */
[----:B------:R-:W-:Y:S01]  /*5fb0*/  FFMA.FTZ R145, R33, UR4, -R169 ;  /* 0x0000000421917c23 */ /* 0x000fe200080108a9 */
[----:B------:R-:W-:Y:S01]  /*5fc0*/  IMAD.WIDE.U32 R32, R172, -0x2daee0ad, RZ ;  /* 0xd2511f53ac207825 */ /* 0x000fe200078e00ff */
[C---:B------:R-:W-:Y:S03]  /*5fd0*/  HMMA.16816.F32 R72, R148.reuse, R128, R72 ;  /* 0x000000809448723c */ /* 0x040fe60000001848 */
[----:B------:R-:W-:Y:S01]  /*5fe0*/  MUFU.EX2 R180, R180 ;  /* 0x000000b400b47308 */ /* 0x000fe20000000800 */
[C---:B------:R-:W-:Y:S01]  /*5ff0*/  PRMT R125, R32.reuse, 0x7772, RZ ;  /* 0x00007772207d7816 */ /* 0x040fe200000000ff */
[----:B------:R-:W-:Y:S01]  /*6000*/  IMAD.MOV.U32 R172, RZ, RZ, R32 ;  /* 0x000000ffffac7224 */ /* 0x000fe200078e0020 */
[----:B------:R-:W-:Y:S01]  /*6010*/  PRMT R128, R32, 0x7771, RZ ;  /* 0x0000777120807816 */ /* 0x000fe200000000ff */
[----:B------:R-:W-:Y:S01]  /*6020*/  FMUL.FTZ R86, R0, R86 ;  /* 0x0000005600567220 */ /* 0x000fe20000410000 */
[-C--:B------:R-:W-:Y:S05]  /*6030*/  HMMA.16816.F32 R76, R148, R130.reuse, R76 ;  /* 0x00000082944c723c */ /* 0x080fea000000184c */
[----:B------:R-:W-:Y:S01]  /*6040*/  MUFU.EX2 R144, R144 ;  /* 0x0000009000907308 */ /* 0x000fe20000000800 */
[----:B------:R-:W-:Y:S01]  /*6050*/  LOP3.LUT R121, R216, R174, R123, 0x96, !PT ;  /* 0x000000aed8797212 */ /* 0x000fe200078e967b */
[----:B------:R-:W-:Y:S01]  /*6060*/  FMUL.FTZ R87, R0, R87 ;  /* 0x0000005700577220 */ /* 0x000fe20000410000 */
[C---:B------:R-:W-:Y:S01]  /*6070*/  PRMT R120, R122.reuse, 0x7773, RZ ;  /* 0x000077737a787816 */ /* 0x040fe200000000ff */
[----:B------:R-:W-:Y:S01]  /*6080*/  FFMA.FTZ R177, R31, UR4, -R164 ;  /* 0x000000041fb17c23 */ /* 0x000fe200080108a4 */
[----:B------:R-:W-:Y:S01]  /*6090*/  PRMT R123, R122, 0x7772, RZ ;  /* 0x000077727a7b7816 */ /* 0x000fe200000000ff */
[C---:B------:R-:W-:Y:S04]  /*60a0*/  HMMA.16816.F32 R80, R140.reuse, R130, R80 ;  /* 0x000000828c50723c */ /* 0x040fe80000001850 */
[----:B------:R-:W2:Y:S01]  /*60b0*/  MUFU.EX2 R145, R145 ;  /* 0x0000009100917308 */ /* 0x000ea20000000800 */
[----:B------:R-:W-:Y:S01]  /*60c0*/  LOP3.LUT R122, R216, R170, R33, 0x96, !PT ;  /* 0x000000aad87a7212 */ /* 0x000fe200078e9621 */
[----:B------:R-:W-:Y:S01]  /*60d0*/  FMUL.FTZ R33, R132, R113 ;  /* 0x0000007184217220 */ /* 0x000fe20000410000 */
[----:B------:R-:W-:Y:S01]  /*60e0*/  LOP3.LUT R113, R126, 0xff, RZ, 0xc0, !PT ;  /* 0x000000ff7e717812 */ /* 0x000fe200078ec0ff */
[--C-:B------:R-:W-:Y:S01]  /*60f0*/  FFMA.FTZ R170, R20, UR4, -R169.reuse ;  /* 0x0000000414aa7c23 */ /* 0x100fe200080108a9 */
[----:B------:R-:W-:Y:S01]  /*6100*/  PRMT R174, R32, 0x7773, RZ ;  /* 0x0000777320ae7816 */ /* 0x000fe200000000ff */
[----:B------:R-:W-:Y:S01]  /*6110*/  FMUL.FTZ R32, R132, R112 ;  /* 0x0000007084207220 */ /* 0x000fe20000410000 */
[----:B------:R-:W-:Y:S01]  /*6120*/  PRMT R124, R113, 0x5410, R124 ;  /* 0x00005410717c7816 */ /* 0x000fe2000000007c */
[----:B------:R-:W-:Y:S01]  /*6130*/  FMUL.FTZ R20, R2, R108 ;  /* 0x0000006c02147220 */ /* 0x000fe20000410000 */
[----:B------:R-:W3:Y:S01]  /*6140*/  LDSM.16.MT88.4 R112, [R139+0x6000] ;  /* 0x006000008b70783b */ /* 0x000ee20000004200 */
[----:B------:R-:W-:Y:S01]  /*6150*/  PRMT R108, R122, 0x7632, R108 ;  /* 0x000076327a6c7816 */ /* 0x000fe2000000006c */
[----:B------:R-:W-:Y:S01]  /*6160*/  FMUL.FTZ R31, R3, R107 ;  /* 0x0000006b031f7220 */ /* 0x000fe20000410000 */
[----:B------:R-:W-:Y:S01]  /*6170*/  MUFU.EX2 R170, R170 ;  /* 0x000000aa00aa7308 */ /* 0x000fe20000000800 */
[-C--:B-1----:R-:W-:Y:S03]  /*6180*/  HMMA.16816.F32 R32, R140, R116.reuse, R32 ;  /* 0x000000748c20723c */ /* 0x082fe60000001820 */
[----:B------:R-:W-:Y:S01]  /*6190*/  PRMT R123, R123, 0x5410, R120 ;  /* 0x000054107b7b7816 */ /* 0x000fe20000000078 */
[----:B------:R-:W-:Y:S01]  /*61a0*/  FMUL.FTZ R94, R0, R94 ;  /* 0x0000005e005e7220 */ /* 0x000fe20000410000 */
[----:B------:R-:W-:Y:S01]  /*61b0*/  PRMT R120, R125, 0x5410, R174 ;  /* 0x000054107d787816 */ /* 0x000fe200000000ae */
[----:B------:R-:W-:Y:S01]  /*61c0*/  FFMA.FTZ R125, R22, UR4, -R168 ;  /* 0x00000004167d7c23 */ /* 0x000fe200080108a8 */
[----:B------:R-:W-:Y:S01]  /*61d0*/  FMUL.FTZ R22, R0, R110 ;  /* 0x0000006e00167220 */ /* 0x000fe20000410000 */
[C---:B------:R-:W-:Y:S01]  /*61e0*/  HMMA.16816.F32 R84, R148.reuse, R116, R84 ;  /* 0x000000749454723c */ /* 0x040fe20000001854 */
[----:B------:R-:W-:Y:S03]  /*61f0*/  MUFU.EX2 R177, R177 ;  /* 0x000000b100b17308 */ /* 0x000fe60000000800 */
[----:B------:R-:W-:Y:S01]  /*6200*/  LOP3.LUT R105, R108, 0xff, RZ, 0xc0, !PT ;  /* 0x000000ff6c697812 */ /* 0x000fe200078ec0ff */
[----:B------:R-:W-:Y:S01]  /*6210*/  FMUL.FTZ R95, R0, R95 ;  /* 0x0000005f005f7220 */ /* 0x000fe20000410000 */
[----:B------:R-:W-:Y:S01]  /*6220*/  LOP3.LUT R120, R120, 0xff00ff, RZ, 0xc0, !PT ;  /* 0x00ff00ff78787812 */ /* 0x000fe200078ec0ff */
[----:B------:R-:W-:Y:S01]  /*6230*/  FFMA.FTZ R230, R42, UR4, -R164 ;  /* 0x000000042ae67c23 */ /* 0x000fe200080108a4 */
[-C--:B------:R-:W-:Y:S03]  /*6240*/  HMMA.16816.F32 R20, R148, R118.reuse, R20 ;  /* 0x000000769414723c */ /* 0x080fe60000001814 */
[----:B------:R-:W-:Y:S01]  /*6250*/  MUFU.EX2 R146, R146 ;  /* 0x0000009200927308 */ /* 0x000fe20000000800 */
[C---:B------:R-:W-:Y:S01]  /*6260*/  LOP3.LUT R116, R121.reuse, 0xffff, RZ, 0xc0, !PT ;  /* 0x0000ffff79747812 */ /* 0x040fe200078ec0ff */
[----:B------:R-:W-:Y:S01]  /*6270*/  FFMA.FTZ R174, R28, UR4, -R166 ;  /* 0x000000041cae7c23 */ /* 0x000fe200080108a6 */
[C---:B------:R-:W-:Y:S01]  /*6280*/  LOP3.LUT R126, R121.reuse, 0xff, RZ, 0xc0, !PT ;  /* 0x000000ff797e7812 */ /* 0x040fe200078ec0ff */
[----:B------:R-:W-:Y:S01]  /*6290*/  FFMA.FTZ R238, R52, UR4, -R169 ;  /* 0x0000000434ee7c23 */ /* 0x000fe200080108a9 */
[----:B------:R-:W-:Y:S01]  /*62a0*/  SHF.R.U32.HI R109, RZ, 0x8, R116 ;  /* 0x00000008ff6d7819 */ /* 0x000fe20000011674 */
[C---:B------:R-:W-:Y:S04]  /*62b0*/  HMMA.16816.F32 R88, R140.reuse, R118, R88 ;  /* 0x000000768c58723c */ /* 0x040fe80000001858 */
[----:B------:R-:W1:Y:S01]  /*62c0*/  MUFU.EX2 R147, R147 ;  /* 0x0000009300937308 */ /* 0x000e620000000800 */
[----:B------:R-:W-:Y:S01]  /*62d0*/  PRMT R28, R121, 0x7632, R28 ;  /* 0x00007632791c7816 */ /* 0x000fe2000000001c */
[----:B------:R-:W-:Y:S01]  /*62e0*/  FFMA.FTZ R176, R30, UR4, -R164 ;  /* 0x000000041eb07c23 */ /* 0x000fe200080108a4 */
[----:B------:R-:W-:Y:S01]  /*62f0*/  PRMT R126, R126, 0x5410, R109 ;  /* 0x000054107e7e7816 */ /* 0x000fe2000000006d */
[----:B------:R-:W-:Y:S01]  /*6300*/  FMUL.FTZ R30, R3, R106 ;  /* 0x0000006a031e7220 */ /* 0x000fe20000410000 */
[C---:B------:R-:W-:Y:S05]  /*6310*/  LOP3.LUT R109, R122.reuse, 0xffff, RZ, 0xc0, !PT ;  /* 0x0000ffff7a6d7812 */ /* 0x040fea00078ec0ff */
[----:B------:R-:W4:Y:S01]  /*6320*/  MUFU.EX2 R174, R174 ;  /* 0x000000ae00ae7308 */ /* 0x000f220000000800 */
[----:B------:R-:W-:Y:S01]  /*6330*/  LOP3.LUT R118, R122, 0xff, RZ, 0xc0, !PT ;  /* 0x000000ff7a767812 */ /* 0x000fe200078ec0ff */
[----:B------:R-:W-:Y:S01]  /*6340*/  FFMA.FTZ R178, R24, UR4, -R166 ;  /* 0x0000000418b27c23 */ /* 0x000fe200080108a6 */
[----:B------:R-:W-:Y:S01]  /*6350*/  SHF.R.U32.HI R116, RZ, 0x18, R122 ;  /* 0x00000018ff747819 */ /* 0x000fe2000001167a */
[----:B------:R-:W-:Y:S01]  /*6360*/  FFMA.FTZ R179, R25, UR4, -R166 ;  /* 0x0000000419b37c23 */ /* 0x000fe200080108a6 */
[----:B------:R-:W-:Y:S01]  /*6370*/  LOP3.LUT R122, R28, 0xff, RZ, 0xc0, !PT ;  /* 0x000000ff1c7a7812 */ /* 0x000fe200078ec0ff */
[----:B------:R-:W-:Y:S01]  /*6380*/  FMUL.FTZ R28, R132, R104 ;  /* 0x00000068841c7220 */ /* 0x000fe20000410000 */
[----:B------:R-:W-:Y:S03]  /*6390*/  SHF.R.U32.HI R107, RZ, 0x8, R109 ;  /* 0x00000008ff6b7819 */ /* 0x000fe6000001166d */
[----:B------:R-:W-:Y:S01]  /*63a0*/  MUFU.EX2 R230, R230 ;  /* 0x000000e600e67308 */ /* 0x000fe20000000800 */
[----:B------:R-:W5:Y:S01]  /*63b0*/  LDSM.16.MT88.4 R108, [R189+0x6800] ;  /* 0x00680000bd6c783b */ /* 0x000f620000004200 */
[--C-:B------:R-:W-:Y:S01]  /*63c0*/  HSET2.LE.AND R104, R126, R211.reuse, PT ;  /* 0x000000d37e687233 */ /* 0x100fe20003803000 */
[----:B------:R-:W-:Y:S01]  /*63d0*/  FFMA.FTZ R64, R64, UR4, -R169 ;  /* 0x0000000440407c23 */ /* 0x000fe200080108a9 */
[----:B------:R-:W-:Y:S01]  /*63e0*/  LOP3.LUT R117, R172, 0xff, RZ, 0xc0, !PT ;  /* 0x000000ffac757812 */ /* 0x000fe200078ec0ff */
[-C--:B---3--:R-:W-:Y:S03]  /*63f0*/  HMMA.16816.F32 R28, R140, R112.reuse, R28 ;  /* 0x000000708c1c723c */ /* 0x088fe6000000181c */
[----:B------:R-:W-:Y:S02]  /*6400*/  PRMT R128, R117, 0x5410, R128 ;  /* 0x0000541075807816 */ /* 0x000fe40000000080 */
[----:B------:R-:W-:Y:S01]  /*6410*/  MUFU.EX2 R172, R125 ;  /* 0x0000007d00ac7308 */ /* 0x000fe20000000800 */
[----:B------:R-:W-:Y:S01]  /*6420*/  LOP3.LUT R24, R123, 0xff00ff, RZ, 0xc0, !PT ;  /* 0x00ff00ff7b187812 */ /* 0x000fe200078ec0ff */
[----:B------:R-:W-:Y:S01]  /*6430*/  FFMA.FTZ R117, R27, UR4, -R164 ;  /* 0x000000041b757c23 */ /* 0x000fe200080108a4 */
[----:B------:R-:W-:Y:S01]  /*6440*/  FMUL.FTZ R27, R3, R103 ;  /* 0x00000067031b7220 */ /* 0x000fe20000410000 */
[C---:B------:R-:W-:Y:S06]  /*6450*/  HMMA.16816.F32 R92, R148.reuse, R112, R92 ;  /* 0x00000070945c723c */ /* 0x040fec000000185c */
[----:B------:R-:W3:Y:S01]  /*6460*/  MUFU.EX2 R173, R173 ;  /* 0x000000ad00ad7308 */ /* 0x000ee20000000800 */
[----:B------:R-:W-:Y:S01]  /*6470*/  PRMT R118, R118, 0x5410, R107 ;  /* 0x0000541076767816 */ /* 0x000fe2000000006b */
[----:B------:R-:W-:Y:S01]  /*6480*/  FFMA.FTZ R65, R65, UR4, -R169 ;  /* 0x0000000441417c23 */ /* 0x000fe200080108a9 */
[--C-:B------:R-:W-:Y:S01]  /*6490*/  HSET2.LE.AND R106, R124, R211.reuse, PT ;  /* 0x000000d37c6a7233 */ /* 0x100fe20003803000 */
[-C--:B------:R-:W-:Y:S03]  /*64a0*/  HMMA.16816.F32 R96, R148, R114.reuse, R96 ;  /* 0x000000729460723c */ /* 0x080fe60000001860 */
[--C-:B------:R-:W-:Y:S03]  /*64b0*/  HSET2.LE.AND R107, R24, R211.reuse, PT ;  /* 0x000000d3186b7233 */ /* 0x100fe60003803000 */
[----:B------:R-:W5:Y:S01]  /*64c0*/  MUFU.EX2 R176, R176 ;  /* 0x000000b000b07308 */ /* 0x000f620000000800 */
[----:B------:R-:W-:Y:S01]  /*64d0*/  SHF.R.U32.HI R121, RZ, 0x18, R121 ;  /* 0x00000018ff797819 */ /* 0x000fe20000011679 */
[----:B------:R-:W-:Y:S01]  /*64e0*/  FFMA.FTZ R150, R38, UR4, -R168 ;  /* 0x0000000426967c23 */ /* 0x000fe200080108a8 */
[----:B--2---:R-:W-:Y:S01]  /*64f0*/  F2FP.F16.F32.PACK_AB R25, R145, R144 ;  /* 0x000000909119723e */ /* 0x004fe200000000ff */
[--C-:B------:R-:W-:Y:S01]  /*6500*/  FFMA.FTZ R151, R37, UR4, -R169.reuse ;  /* 0x0000000425977c23 */ /* 0x100fe200080108a9 */
[----:B-1----:R-:W-:Y:S01]  /*6510*/  F2FP.F16.F32.PACK_AB R24, R147, R146 ;  /* 0x000000929318723e */ /* 0x002fe200000000ff */
[----:B------:R-:W-:Y:S01]  /*6520*/  FFMA.FTZ R148, R36, UR4, -R169 ;  /* 0x0000000424947c23 */ /* 0x000fe200080108a9 */
[----:B------:R-:W-:Y:S03]  /*6530*/  PRMT R122, R122, 0x5410, R121 ;  /* 0x000054107a7a7816 */ /* 0x000fe60000000079 */
[----:B------:R-:W1:Y:S01]  /*6540*/  MUFU.EX2 R149, R117 ;  /* 0x0000007500957308 */ /* 0x000e620000000800 */
[----:B------:R-:W-:Y:S01]  /*6550*/  LOP3.LUT R106, R25, R106, RZ, 0xc0, !PT ;  /* 0x0000006a196a7212 */ /* 0x000fe200078ec0ff */
[----:B------:R-:W-:Y:S01]  /*6560*/  FMUL.FTZ R25, R132, R101 ;  /* 0x0000006584197220 */ /* 0x000fe20000410000 */
[----:B------:R-:W-:Y:S01]  /*6570*/  LOP3.LUT R107, R24, R107, RZ, 0xc0, !PT ;  /* 0x0000006b186b7212 */ /* 0x000fe200078ec0ff */
[----:B------:R-:W-:Y:S01]  /*6580*/  FMUL.FTZ R24, R132, R100 ;  /* 0x0000006484187220 */ /* 0x000fe20000410000 */
[--C-:B------:R-:W-:Y:S01]  /*6590*/  HSET2.LE.AND R112, R128, R211.reuse, PT ;  /* 0x000000d380707233 */ /* 0x100fe20003803000 */
[----:B------:R-:W-:Y:S01]  /*65a0*/  FFMA.FTZ R56, R56, UR4, -R166 ;  /* 0x0000000438387c23 */ /* 0x000fe200080108a6 */
[----:B------:R-:W-:Y:S03]  /*65b0*/  F2FP.F16.F32.PACK_AB R113, R171, R170 ;  /* 0x000000aaab71723e */ /* 0x000fe600000000ff */
[----:B------:R-:W-:Y:S01]  /*65c0*/  MUFU.EX2 R178, R178 ;  /* 0x000000b200b27308 */ /* 0x000fe20000000800 */
[----:B----4-:R-:W-:Y:S01]  /*65d0*/  F2FP.F16.F32.PACK_AB R101, R175, R174 ;  /* 0x000000aeaf65723e */ /* 0x010fe200000000ff */
[----:B------:R-:W-:Y:S01]  /*65e0*/  VIADD R218, R218, 0xffffffff ;  /* 0xffffffffdada7836 */ /* 0x000fe20000000000 */
[----:B------:R-:W-:Y:S04]  /*65f0*/  HMMA.16816.F32 R24, R140, R114, R24 ;  /* 0x000000728c18723c */ /* 0x000fe80000001818 */
[----:B------:R-:W-:Y:S03]  /*6600*/  PRMT R116, R105, 0x5410, R116 ;  /* 0x0000541069747816 */ /* 0x000fe60000000074 */
[----:B------:R-:W2:Y:S01]  /*6610*/  MUFU.EX2 R179, R179 ;  /* 0x000000b300b37308 */ /* 0x000ea20000000800 */
[--C-:B------:R-:W-:Y:S01]  /*6620*/  HSET2.LE.AND R105, R122, R211.reuse, PT ;  /* 0x000000d37a697233 */ /* 0x100fe20003803000 */
[--C-:B------:R-:W-:Y:S01]  /*6630*/  FFMA.FTZ R140, R48, UR4, -R169.reuse ;  /* 0x00000004308c7c23 */ /* 0x100fe200080108a9 */
[----:B---3--:R-:W-:Y:S01]  /*6640*/  F2FP.F16.F32.PACK_AB R100, R173, R172 ;  /* 0x000000acad64723e */ /* 0x008fe200000000ff */
[--C-:B------:R-:W-:Y:S01]  /*6650*/  FFMA.FTZ R142, R50, UR4, -R168.reuse ;  /* 0x00000004328e7c23 */ /* 0x100fe200080108a8 */
[----:B------:R-:W-:Y:S01]  /*6660*/  LOP3.LUT R104, R113, R104, RZ, 0xc0, !PT ;  /* 0x0000006871687212 */ /* 0x000fe200078ec0ff */
[----:B------:R-:W-:Y:S01]  /*6670*/  FFMA.FTZ R143, R51, UR4, -R168 ;  /* 0x00000004338f7c23 */ /* 0x000fe200080108a8 */
[----:B------:R-:W-:Y:S03]  /*6680*/  LOP3.LUT R102, R101, R112, RZ, 0xc0, !PT ;  /* 0x0000007065667212 */ /* 0x000fe600078ec0ff */
[----:B------:R-:W-:Y:S01]  /*6690*/  MUFU.EX2 R148, R148 ;  /* 0x0000009400947308 */ /* 0x000fe20000000800 */
[----:B------:R-:W3:Y:S01]  /*66a0*/  LDSM.16.MT88.4 R112, [R185+0x6800] ;  /* 0x00680000b970783b */ /* 0x000ee20000004200 */
[----:B------:R-:W-:Y:S01]  /*66b0*/  LOP3.LUT R105, R100, R105, RZ, 0xc0, !PT ;  /* 0x0000006964697212 */ /* 0x000fe200078ec0ff */
[--C-:B------:R-:W-:Y:S01]  /*66c0*/  FFMA.FTZ R141, R49, UR4, -R169.reuse ;  /* 0x00000004318d7c23 */ /* 0x100fe200080108a9 */
[--C-:B------:R-:W-:Y:S01]  /*66d0*/  HSET2.LE.AND R103, R120, R211.reuse, PT ;  /* 0x000000d378677233 */ /* 0x100fe20003803000 */
[----:B------:R-:W-:Y:S01]  /*66e0*/  FFMA.FTZ R169, R53, UR4, -R169 ;  /* 0x0000000435a97c23 */ /* 0x000fe200080108a9 */
[--C-:B------:R-:W-:Y:S01]  /*66f0*/  HSET2.LE.AND R100, R118, R211.reuse, PT ;  /* 0x000000d376647233 */ /* 0x100fe20003803000 */
[----:B------:R-:W-:Y:S01]  /*6700*/  FFMA.FTZ R57, R57, UR4, -R166 ;  /* 0x0000000439397c23 */ /* 0x000fe200080108a6 */
[--C-:B------:R-:W-:Y:S01]  /*6710*/  HSET2.LE.AND R101, R116, R211.reuse, PT ;  /* 0x000000d374657233 */ /* 0x100fe20003803000 */
[-C--:B-----5:R-:W-:Y:S01]  /*6720*/  HMMA.16816.F32 R4, R104, R108.reuse, R4 ;  /* 0x0000006c6804723c */ /* 0x0a0fe20000001804 */
[----:B------:R-:W4:Y:S04]  /*6730*/  MUFU.EX2 R151, R151 ;  /* 0x0000009700977308 */ /* 0x000f280000000800 */
[----:B------:R-:W-:Y:S01]  /*6740*/  F2FP.F16.F32.PACK_AB R118, R177, R176 ;  /* 0x000000b0b176723e */ /* 0x000fe200000000ff */
[--C-:B------:R-:W-:Y:S01]  /*6750*/  FFMA.FTZ R58, R58, UR4, -R164.reuse ;  /* 0x000000043a3a7c23 */ /* 0x100fe200080108a4 */
[----:B-1----:R-:W-:Y:S01]  /*6760*/  F2FP.F16.F32.PACK_AB R116, R149, R180 ;  /* 0x000000b49574723e */ /* 0x002fe200000000ff */
[----:B------:R-:W-:Y:S01]  /*6770*/  FFMA.FTZ R59, R59, UR4, -R164 ;  /* 0x000000043b3b7c23 */ /* 0x000fe200080108a4 */
[----:B--2---:R-:W-:Y:S02]  /*6780*/  F2FP.F16.F32.PACK_AB R117, R179, R178 ;  /* 0x000000b2b375723e */ /* 0x004fe400000000ff */
[----:B------:R-:W-:Y:S01]  /*6790*/  MUFU.EX2 R150, R150 ;  /* 0x0000009600967308 */ /* 0x000fe20000000800 */
[----:B------:R-:W-:Y:S01]  /*67a0*/  LOP3.LUT R103, R118, R103, RZ, 0xc0, !PT ;  /* 0x0000006776677212 */ /* 0x000fe200078ec0ff */
[----:B------:R-:W-:Y:S01]  /*67b0*/  FFMA.FTZ R60, R60, UR4, -R166 ;  /* 0x000000043c3c7c23 */ /* 0x000fe200080108a6 */
[----:B------:R-:W-:Y:S01]  /*67c0*/  LOP3.LUT R100, R117, R100, RZ, 0xc0, !PT ;  /* 0x0000006475647212 */ /* 0x000fe200078ec0ff */
[----:B------:R-:W-:Y:S01]  /*67d0*/  FFMA.FTZ R62, R62, UR4, -R164 ;  /* 0x000000043e3e7c23 */ /* 0x000fe200080108a4 */
[----:B------:R-:W-:Y:S01]  /*67e0*/  LOP3.LUT R101, R116, R101, RZ, 0xc0, !PT ;  /* 0x0000006574657212 */ /* 0x000fe200078ec0ff */
[----:B------:R-:W-:Y:S01]  /*67f0*/  FFMA.FTZ R155, R132, R231, R155 ;  /* 0x000000e7849b7223 */ /* 0x000fe2000001009b */
[----:B------:R-:W-:Y:S03]  /*6800*/  FFMA.FTZ R158, R3, R228, R158 ;  /* 0x000000e4039e7223 */ /* 0x000fe6000001009e */
[----:B------:R-:W-:Y:S01]  /*6810*/  MUFU.EX2 R142, R142 ;  /* 0x0000008e008e7308 */ /* 0x000fe20000000800 */
[----:B------:R-:W-:Y:S01]  /*6820*/  FFMA.FTZ R163, R2, R229, R163 ;  /* 0x000000e502a37223 */ /* 0x000fe200000100a3 */
[----:B------:R-:W-:Y:S01]  /*6830*/  FFMA.FTZ R161, R0, R219, R161 ;  /* 0x000000db00a17223 */ /* 0x000fe200000100a1 */
[----:B------:R-:W-:Y:S01]  /*6840*/  FADD.FTZ R154, R154, R155 ;  /* 0x0000009b9a9a7221 */ /* 0x000fe20000010000 */
[C---:B------:R-:W-:Y:S04]  /*6850*/  HMMA.16816.F32 R8, R100.reuse, R108, R8 ;  /* 0x0000006c6408723c */ /* 0x040fe80000001808 */
[----:B------:R-:W-:Y:S04]  /*6860*/  IMAD.WIDE.U32 R108, R237, -0x326172a9, RZ ;  /* 0xcd9e8d57ed6c7825 */ /* 0x000fe800078e00ff */
[----:B------:R-:W-:Y:S01]  /*6870*/  FFMA.FTZ R237, R45, UR4, -R166 ;  /* 0x000000042ded7c23 */ /* 0x000fe200080108a6 */
[----:B------:R-:W1:Y:S01]  /*6880*/  MUFU.EX2 R143, R143 ;  /* 0x0000008f008f7308 */ /* 0x000e620000000800 */
[----:B----4-:R-:W-:Y:S01]  /*6890*/  F2FP.F16.F32.PACK_AB R45, R151, R148 ;  /* 0x00000094972d723e */ /* 0x010fe200000000ff */
[-C--:B------:R-:W-:Y:S03]  /*68a0*/  HMMA.16816.F32 R12, R100, R110.reuse, R12 ;  /* 0x0000006e640c723c */ /* 0x080fe6000000180c */
[C---:B------:R-:W-:Y:S01]  /*68b0*/  LOP3.LUT R120, R109.reuse, R215, RZ, 0x3c, !PT ;  /* 0x000000d76d787212 */ /* 0x040fe200078e3cff */
[----:B------:R-:W-:Y:S01]  /*68c0*/  FADD.FTZ R3, R156, R158 ;  /* 0x0000009e9c037221 */ /* 0x000fe20000010000 */
[C---:B------:R-:W-:Y:S03]  /*68d0*/  LOP3.LUT R122, R108.reuse, R214, RZ, 0x3c, !PT ;  /* 0x000000d66c7a7212 */ /* 0x040fe600078e3cff */
[----:B------:R-:W-:Y:S01]  /*68e0*/  MUFU.EX2 R237, R237 ;  /* 0x000000ed00ed7308 */ /* 0x000fe20000000800 */
[----:B------:R-:W-:Y:S01]  /*68f0*/  LOP3.LUT R116, R109, R213, RZ, 0x3c, !PT ;  /* 0x000000d56d747212 */ /* 0x000fe200078e3cff */
[C---:B------:R-:W-:Y:S04]  /*6900*/  HMMA.16816.F32 R16, R104.reuse, R110, R16 ;  /* 0x0000006e6810723c */ /* 0x040fe80000001810 */
[----:B------:R-:W-:Y:S01]  /*6910*/  LOP3.LUT R48, R108, R212, RZ, 0x3c, !PT ;  /* 0x000000d46c307212 */ /* 0x000fe200078e3cff */
[----:B------:R-:W-:Y:S01]  /*6920*/  IMAD.WIDE.U32 R122, R122, -0x2daee0ad, RZ ;  /* 0xd2511f537a7a7825 */ /* 0x000fe200078e00ff */
[----:B------:R-:W2:Y:S02]  /*6930*/  LDSM.16.MT88.4 R108, [R184+0x6800] ;  /* 0x00680000b86c783b */ /* 0x000ea40000004200 */
[----:B------:R-:W-:Y:S01]  /*6940*/  MUFU.EX2 R140, R140 ;  /* 0x0000008c008c7308 */ /* 0x000fe20000000800 */
[-C--:B---3--:R-:W-:Y:S03]  /*6950*/  HMMA.16816.F32 R68, R104, R112.reuse, R68 ;  /* 0x000000706844723c */ /* 0x088fe60000001844 */
[----:B------:R-:W-:Y:S04]  /*6960*/  IMAD.WIDE.U32 R120, R120, -0x2daee0ad, RZ ;  /* 0xd2511f5378787825 */ /* 0x000fe800078e00ff */
[----:B------:R-:W-:Y:S01]  /*6970*/  FADD.FTZ R163, R157, R163 ;  /* 0x000000a39da37221 */ /* 0x000fe20000010000 */
[----:B------:R-:W-:Y:S01]  /*6980*/  FADD.FTZ R161, R159, R161 ;  /* 0x000000a19fa17221 */ /* 0x000fe20000010000 */
[----:B------:R-:W-:Y:S01]  /*6990*/  IMAD.WIDE.U32 R116, R116, -0x2daee0ad, RZ ;  /* 0xd2511f5374747825 */ /* 0x000fe200078e00ff */
[C---:B------:R-:W-:Y:S01]  /*69a0*/  HMMA.16816.F32 R72, R100.reuse, R112, R72 ;  /* 0x000000706448723c */ /* 0x040fe20000001848 */
[----:B------:R-:W-:Y:S03]  /*69b0*/  MUFU.EX2 R141, R141 ;  /* 0x0000008d008d7308 */ /* 0x000fe60000000800 */
[----:B------:R-:W-:Y:S01]  /*69c0*/  IMAD.WIDE.U32 R48, R48, -0x2daee0ad, RZ ;  /* 0xd2511f5330307825 */ /* 0x000fe200078e00ff */
[-C--:B------:R-:W-:Y:S02]  /*69d0*/  LOP3.LUT R50, R226, R235.reuse, R121, 0x96, !PT ;  /* 0x000000ebe2327212 */ /* 0x080fe400078e9679 */
[C---:B------:R-:W-:Y:S01]  /*69e0*/  LOP3.LUT R120, R183.reuse, R120, R123, 0x96, !PT ;  /* 0x00000078b7787212 */ /* 0x040fe200078e967b */
[-C--:B------:R-:W-:Y:S03]  /*69f0*/  HMMA.16816.F32 R76, R100, R114.reuse, R76 ;  /* 0x00000072644c723c */ /* 0x080fe6000000184c */
[----:B------:R-:W-:Y:S01]  /*6a00*/  MUFU.EX2 R64, R64 ;  /* 0x0000004000407308 */ /* 0x000fe20000000800 */
[----:B------:R-:W-:Y:S01]  /*6a10*/  LOP3.LUT R235, R222, R235, R117, 0x96, !PT ;  /* 0x000000ebdeeb7212 */ /* 0x000fe200078e9675 */
[----:B------:R-:W-:Y:S01]  /*6a20*/  IMAD.WIDE.U32 R50, R50, -0x326172a9, RZ ;  /* 0xcd9e8d5732327825 */ /* 0x000fe200078e00ff */
[----:B------:R-:W-:Y:S03]  /*6a30*/  LOP3.LUT R116, R183, R116, R49, 0x96, !PT ;  /* 0x00000074b7747212 */ /* 0x000fe600078e9631 */
[----:B------:R-:W-:Y:S01]  /*6a40*/  FFMA.FTZ R183, R41, UR4, -R166 ;  /* 0x0000000429b77c23 */ /* 0x000fe200080108a6 */
[C---:B------:R-:W-:Y:S03]  /*6a50*/  HMMA.16816.F32 R80, R104.reuse, R114, R80 ;  /* 0x000000726850723c */ /* 0x040fe60000001850 */
[----:B------:R-:W-:Y:S01]  /*6a60*/  MUFU.EX2 R65, R65 ;  /* 0x0000004100417308 */ /* 0x000fe20000000800 */
[----:B------:R-:W-:Y:S01]  /*6a70*/  IMAD.WIDE.U32 R120, R120, -0x326172a9, RZ ;  /* 0xcd9e8d5778787825 */ /* 0x000fe200078e00ff */
[----:B------:R-:W-:Y:S03]  /*6a80*/  LOP3.LUT R49, R224, R210, R51, 0x96, !PT ;  /* 0x000000d2e0317212 */ /* 0x000fe600078e9633 */
[----:B------:R-:W-:Y:S01]  /*6a90*/  FADD.FTZ R137, R137, R154 ;  /* 0x0000009a89897221 */ /* 0x000fe20000010000 */
[----:B------:R-:W-:Y:S01]  /*6aa0*/  IMAD.WIDE.U32 R116, R116, -0x326172a9, RZ ;  /* 0xcd9e8d5774747825 */ /* 0x000fe200078e00ff */
[----:B------:R-:W-:Y:S03]  /*6ab0*/  LOP3.LUT R118, R209, R50, R121, 0x96, !PT ;  /* 0x00000032d1767212 */ /* 0x000fe600078e9679 */
[----:B------:R-:W-:Y:S01]  /*6ac0*/  MUFU.EX2 R183, R183 ;  /* 0x000000b700b77308 */ /* 0x000fe20000000800 */
[----:B------:R-:W-:Y:S01]  /*6ad0*/  FADD.FTZ R152, R152, R3 ;  /* 0x0000000398987221 */ /* 0x000fe20000010000 */
[----:B------:R-:W-:Y:S04]  /*6ae0*/  IMAD.WIDE.U32 R112, R235, -0x326172a9, RZ ;  /* 0xcd9e8d57eb707825 */ /* 0x000fe800078e00ff */
[--C-:B------:R-:W-:Y:S01]  /*6af0*/  FFMA.FTZ R235, R43, UR4, -R164.reuse ;  /* 0x000000042beb7c23 */ /* 0x100fe200080108a4 */
[-C--:B--2---:R-:W-:Y:S03]  /*6b00*/  HMMA.16816.F32 R32, R104, R108.reuse, R32 ;  /* 0x0000006c6820723c */ /* 0x084fe60000001820 */
[----:B------:R-:W-:Y:S01]  /*6b10*/  LOP3.LUT R36, R220, R210, R113, 0x96, !PT ;  /* 0x000000d2dc247212 */ /* 0x000fe200078e9671 */
[----:B------:R-:W-:Y:S01]  /*6b20*/  IMAD.WIDE.U32 R118, R118, -0x2daee0ad, RZ ;  /* 0xd2511f5376767825 */ /* 0x000fe200078e00ff */
[----:B------:R-:W-:Y:S01]  /*6b30*/  LOP3.LUT R112, R209, R112, R117, 0x96, !PT ;  /* 0x00000070d1707212 */ /* 0x000fe200078e9675 */
[----:B------:R-:W-:Y:S02]  /*6b40*/  MUFU.EX2 R235, R235 ;  /* 0x000000eb00eb7308 */ /* 0x000fe40000000800 */
[----:B------:R-:W-:Y:S01]  /*6b50*/  FFMA.FTZ R164, R63, UR4, -R164 ;  /* 0x000000043fa47c23 */ /* 0x000fe200080108a4 */
[C---:B------:R-:W-:Y:S04]  /*6b60*/  HMMA.16816.F32 R84, R100.reuse, R108, R84 ;  /* 0x0000006c6454723c */ /* 0x040fe80000001854 */
[----:B------:R-:W-:Y:S04]  /*6b70*/  IMAD.WIDE.U32 R124, R49, -0x2daee0ad, RZ ;  /* 0xd2511f53317c7825 */ /* 0x000fe800078e00ff */
[----:B------:R-:W-:Y:S01]  /*6b80*/  FADD.FTZ R160, R160, R163 ;  /* 0x000000a3a0a07221 */ /* 0x000fe20000010000 */
[----:B------:R-:W-:Y:S01]  /*6b90*/  MUFU.EX2 R238, R238 ;  /* 0x000000ee00ee7308 */ /* 0x000fe20000000800 */
[----:B------:R-:W-:Y:S01]  /*6ba0*/  FADD.FTZ R162, R162, R161 ;  /* 0x000000a1a2a27221 */ /* 0x000fe20000010000 */
[-C--:B------:R-:W-:Y:S03]  /*6bb0*/  HMMA.16816.F32 R20, R100, R110.reuse, R20 ;  /* 0x0000006e6414723c */ /* 0x080fe60000001814 */
[----:B------:R-:W-:Y:S01]  /*6bc0*/  IMAD.WIDE.U32 R50, R36, -0x2daee0ad, RZ ;  /* 0xd2511f5324327825 */ /* 0x000fe200078e00ff */
[C---:B------:R-:W-:Y:S02]  /*6bd0*/  LOP3.LUT R37, R181.reuse, R122, R125, 0x96, !PT ;  /* 0x0000007ab5257212 */ /* 0x040fe400078e967d */
[----:B------:R-:W-:Y:S01]  /*6be0*/  LOP3.LUT R36, R182, R124, R119, 0x96, !PT ;  /* 0x0000007cb6247212 */ /* 0x000fe200078e9677 */
[----:B------:R-:W-:Y:S01]  /*6bf0*/  IMAD.WIDE.U32 R112, R112, -0x2daee0ad, RZ ;  /* 0xd2511f5370707825 */ /* 0x000fe200078e00ff */
[C---:B------:R-:W-:Y:S01]  /*6c00*/  HMMA.16816.F32 R88, R104.reuse, R110, R88 ;  /* 0x0000006e6858723c */ /* 0x040fe20000001858 */
[----:B------:R-:W-:Y:S03]  /*6c10*/  MUFU.EX2 R169, R169 ;  /* 0x000000a900a97308 */ /* 0x000fe60000000800 */
[----:B------:R-:W-:Y:S01]  /*6c20*/  LOP3.LUT R128, R182, R50, R113, 0x96, !PT ;  /* 0x00000032b6807212 */ /* 0x000fe200078e9671 */
[----:B------:R-:W-:Y:S01]  /*6c30*/  IMAD.WIDE.U32 R124, R36, -0x326172a9, RZ ;  /* 0xcd9e8d57247c7825 */ /* 0x000fe200078e00ff */
[----:B------:R-:W-:Y:S03]  /*6c40*/  LOP3.LUT R113, R181, R48, R51, 0x96, !PT ;  /* 0x00000030b5717212 */ /* 0x000fe600078e9633 */
[----:B------:R-:W-:Y:S01]  /*6c50*/  FFMA.FTZ R181, R39, UR4, -R168 ;  /* 0x0000000427b57c23 */ /* 0x000fe200080108a8 */
[----:B------:R-:W-:Y:S01]  /*6c60*/  IMAD.WIDE.U32 R114, R37, -0x326172a9, RZ ;  /* 0xcd9e8d5725727825 */ /* 0x000fe200078e00ff */
[C---:B------:R-:W-:Y:S01]  /*6c70*/  PRMT R50, R124.reuse, 0x7773, RZ ;  /* 0x000077737c327816 */ /* 0x040fe200000000ff */
[----:B------:R-:W2:Y:S01]  /*6c80*/  LDSM.16.MT88.4 R36, [R139+0x6800] ;  /* 0x006800008b24783b */ /* 0x000ea20000004200 */
[C---:B------:R-:W-:Y:S01]  /*6c90*/  PRMT R51, R124.reuse, 0x7772, RZ ;  /* 0x000077727c337816 */ /* 0x040fe200000000ff */
[----:B------:R-:W-:Y:S01]  /*6ca0*/  IMAD.MOV.U32 R122, RZ, RZ, R124 ;  /* 0x000000ffff7a7224 */ /* 0x000fe200078e007c */
[----:B------:R-:W-:Y:S01]  /*6cb0*/  PRMT R49, R124, 0x7771, RZ ;  /* 0x000077717c317816 */ /* 0x000fe200000000ff */
[----:B------:R-:W-:Y:S01]  /*6cc0*/  IMAD.WIDE.U32 R128, R128, -0x326172a9, RZ ;  /* 0xcd9e8d5780807825 */ /* 0x000fe200078e00ff */
[----:B------:R-:W-:Y:S01]  /*6cd0*/  LOP3.LUT R48, R208, R114, R125, 0x96, !PT ;  /* 0x00000072d0307212 */ /* 0x000fe200078e967d */
[----:B------:R-:W3:Y:S01]  /*6ce0*/  MUFU.EX2 R181, R181 ;  /* 0x000000b500b57308 */ /* 0x000ee20000000800 */
[----:B------:R-:W-:Y:S01]  /*6cf0*/  LOP3.LUT R122, R122, 0xff, RZ, 0xc0, !PT ;  /* 0x000000ff7a7a7812 */ /* 0x000fe200078ec0ff */
[----:B------:R-:W-:Y:S01]  /*6d00*/  IMAD.WIDE.U32 R108, R113, -0x326172a9, RZ ;  /* 0xcd9e8d57716c7825 */ /* 0x000fe200078e00ff */
[----:B------:R-:W-:Y:S02]  /*6d10*/  PRMT R41, R51, 0x5410, R50 ;  /* 0x0000541033297816 */ /* 0x000fe40000000032 */
[--C-:B------:R-:W-:Y:S01]  /*6d20*/  PRMT R42, R122, 0x5410, R49.reuse ;  /* 0x000054107a2a7816 */ /* 0x100fe20000000031 */
[----:B------:R-:W-:Y:S01]  /*6d30*/  IMAD.MOV.U32 R126, RZ, RZ, R128 ;  /* 0x000000ffff7e7224 */ /* 0x000fe200078e0080 */
[C---:B------:R-:W-:Y:S01]  /*6d40*/  LOP3.LUT R51, R48.reuse, 0xffff, RZ, 0xc0, !PT ;  /* 0x0000ffff30337812 */ /* 0x040fe200078ec0ff */
[----:B------:R-:W-:Y:S01]  /*6d50*/  FFMA.FTZ R168, R55, UR4, -R168 ;  /* 0x0000000437a87c23 */ /* 0x000fe200080108a8 */
[----:B------:R-:W-:Y:S01]  /*6d60*/  PRMT R49, R48, 0x7632, R49 ;  /* 0x0000763230317816 */ /* 0x000fe20000000031 */
[----:B------:R-:W-:Y:S01]  /*6d70*/  FFMA.FTZ R182, R40, UR4, -R166 ;  /* 0x0000000428b67c23 */ /* 0x000fe200080108a6 */
[----:B------:R-:W-:Y:S01]  /*6d80*/  LOP3.LUT R122, R48, 0xff, RZ, 0xc0, !PT ;  /* 0x000000ff307a7812 */ /* 0x000fe200078ec0ff */
[----:B------:R-:W-:Y:S01]  /*6d90*/  MUFU.EX2 R240, R240 ;  /* 0x000000f000f07308 */ /* 0x000fe20000000800 */
[----:B------:R-:W-:Y:S01]  /*6da0*/  SHF.R.U32.HI R48, RZ, 0x18, R48 ;  /* 0x00000018ff307819 */ /* 0x000fe20000011630 */
[----:B------:R-:W-:Y:S01]  /*6db0*/  FFMA.FTZ R166, R61, UR4, -R166 ;  /* 0x000000043da67c23 */ /* 0x000fe200080108a6 */
[----:B------:R-:W-:Y:S01]  /*6dc0*/  SHF.R.U32.HI R51, RZ, 0x8, R51 ;  /* 0x00000008ff337819 */ /* 0x000fe20000011633 */
[----:B------:R-:W-:Y:S01]  /*6dd0*/  IMAD.MOV.U32 R0, RZ, RZ, R133 ;  /* 0x000000ffff007224 */ /* 0x000fe200078e0085 */
[----:B------:R-:W-:Y:S01]  /*6de0*/  LOP3.LUT R49, R49, 0xff, RZ, 0xc0, !PT ;  /* 0x000000ff31317812 */ /* 0x000fe200078ec0ff */
[----:B------:R-:W-:Y:S01]  /*6df0*/  FADD.FTZ R137, R138, R137 ;  /* 0x000000898a897221 */ /* 0x000fe20000010000 */
[----:B------:R-:W-:Y:S03]  /*6e00*/  PRMT R122, R122, 0x5410, R51 ;  /* 0x000054107a7a7816 */ /* 0x000fe60000000033 */
[----:B------:R-:W4:Y:S01]  /*6e10*/  MUFU.EX2 R182, R182 ;  /* 0x000000b600b67308 */ /* 0x000f220000000800 */
[----:B------:R-:W-:Y:S01]  /*6e20*/  PRMT R44, R49, 0x5410, R48 ;  /* 0x00005410312c7816 */ /* 0x000fe20000000030 */
[----:B------:R-:W-:Y:S01]  /*6e30*/  FADD.FTZ R153, R153, R152 ;  /* 0x0000009899997221 */ /* 0x000fe20000010000 */
[----:B------:R-:W5:Y:S01]  /*6e40*/  LDSM.16.MT88.4 R48, [R189+0x7000] ;  /* 0x00700000bd30783b */ /* 0x000f620000004200 */
[----:B------:R-:W-:Y:S01]  /*6e50*/  LOP3.LUT R117, R126, 0xff, RZ, 0xc0, !PT ;  /* 0x000000ff7e757812 */ /* 0x000fe200078ec0ff */
[----:B------:R-:W-:Y:S01]  /*6e60*/  FADD.FTZ R165, R165, R160 ;  /* 0x000000a0a5a57221 */ /* 0x000fe20000010000 */
[----:B------:R-:W-:Y:S01]  /*6e70*/  LOP3.LUT R40, R208, R108, R129, 0x96, !PT ;  /* 0x0000006cd0287212 */ /* 0x000fe200078e9681 */
[----:B------:R-:W-:Y:S01]  /*6e80*/  FADD.FTZ R167, R167, R162 ;  /* 0x000000a2a7a77221 */ /* 0x000fe20000010000 */
[C---:B------:R-:W-:Y:S02]  /*6e90*/  PRMT R114, R128.reuse, 0x7771, RZ ;  /* 0x0000777180727816 */ /* 0x040fe400000000ff */
[----:B------:R-:W5:Y:S01]  /*6ea0*/  MUFU.EX2 R241, R168 ;  /* 0x000000a800f17308 */ /* 0x000f620000000800 */
[----:B------:R-:W-:Y:S01]  /*6eb0*/  PRMT R124, R128, 0x7773, RZ ;  /* 0x00007773807c7816 */ /* 0x000fe200000000ff */
[----:B------:R-:W-:Y:S01]  /*6ec0*/  FADD.FTZ R170, R170, R137 ;  /* 0x00000089aaaa7221 */ /* 0x000fe20000010000 */
[----:B------:R-:W-:Y:S01]  /*6ed0*/  PRMT R108, R117, 0x5410, R114 ;  /* 0x00005410756c7816 */ /* 0x000fe20000000072 */
[----:B------:R-:W-:Y:S01]  /*6ee0*/  FADD.FTZ R172, R172, R153 ;  /* 0x00000099acac7221 */ /* 0x000fe20000010000 */
[-C--:B--2---:R-:W-:Y:S03]  /*6ef0*/  HMMA.16816.F32 R28, R104, R36.reuse, R28 ;  /* 0x00000024681c723c */ /* 0x084fe6000000181c */
[----:B------:R-:W-:Y:S02]  /*6f00*/  PRMT R113, R128, 0x7772, RZ ;  /* 0x0000777280717816 */ /* 0x000fe400000000ff */
[----:B------:R-:W-:Y:S01]  /*6f10*/  MUFU.EX2 R56, R56 ;  /* 0x0000003800387308 */ /* 0x000fe20000000800 */
[----:B------:R-:W-:Y:S01]  /*6f20*/  LOP3.LUT R43, R40, 0xffff, RZ, 0xc0, !PT ;  /* 0x0000ffff282b7812 */ /* 0x000fe200078ec0ff */
[----:B------:R-:W-:Y:S01]  /*6f30*/  FADD.FTZ R178, R178, R165 ;  /* 0x000000a5b2b27221 */ /* 0x000fe20000010000 */
[C---:B------:R-:W-:Y:S01]  /*6f40*/  LOP3.LUT R114, R40.reuse, 0xff, RZ, 0xc0, !PT ;  /* 0x000000ff28727812 */ /* 0x040fe200078ec0ff */
[C---:B------:R-:W-:Y:S04]  /*6f50*/  HMMA.16816.F32 R92, R100.reuse, R36, R92 ;  /* 0x00000024645c723c */ /* 0x040fe8000000185c */
[----:B------:R-:W-:Y:S02]  /*6f60*/  PRMT R37, R40, 0x7632, R37 ;  /* 0x0000763228257816 */ /* 0x000fe40000000025 */
[----:B------:R-:W2:Y:S01]  /*6f70*/  MUFU.EX2 R57, R57 ;  /* 0x0000003900397308 */ /* 0x000ea20000000800 */
[----:B------:R-:W-:Y:S01]  /*6f80*/  SHF.R.U32.HI R43, RZ, 0x8, R43 ;  /* 0x00000008ff2b7819 */ /* 0x000fe2000001162b */
[----:B------:R-:W-:Y:S01]  /*6f90*/  FADD.FTZ R180, R180, R167 ;  /* 0x000000a7b4b47221 */ /* 0x000fe20000010000 */
[-C--:B------:R-:W-:Y:S03]  /*6fa0*/  HMMA.16816.F32 R96, R100, R38.reuse, R96 ;  /* 0x000000266460723c */ /* 0x080fe60000001860 */
[----:B------:R-:W-:Y:S01]  /*6fb0*/  LOP3.LUT R36, R41, 0xff00ff, RZ, 0xc0, !PT ;  /* 0x00ff00ff29247812 */ /* 0x000fe200078ec0ff */
[----:B------:R-:W-:Y:S01]  /*6fc0*/  FADD.FTZ R171, R171, R170 ;  /* 0x000000aaabab7221 */ /* 0x000fe20000010000 */
[----:B------:R-:W-:Y:S02]  /*6fd0*/  SHF.R.U32.HI R110, RZ, 0x18, R40 ;  /* 0x00000018ff6e7819 */ /* 0x000fe40000011628 */
[----:B------:R-:W-:Y:S01]  /*6fe0*/  MUFU.EX2 R58, R58 ;  /* 0x0000003a003a7308 */ /* 0x000fe20000000800 */
[----:B------:R-:W-:Y:S01]  /*6ff0*/  LOP3.LUT R41, R37, 0xff, RZ, 0xc0, !PT ;  /* 0x000000ff25297812 */ /* 0x000fe200078ec0ff */
[----:B------:R-:W-:Y:S04]  /*7000*/  HMMA.16816.F32 R24, R104, R38, R24 ;  /* 0x000000266818723c */ /* 0x000fe80000001818 */
[----:B------:R-:W-:Y:S01]  /*7010*/  PRMT R114, R114, 0x5410, R43 ;  /* 0x0000541072727816 */ /* 0x000fe2000000002b */
[----:B------:R-:W-:Y:S01]  /*7020*/  FADD.FTZ R173, R173, R172 ;  /* 0x000000acadad7221 */ /* 0x000fe20000010000 */
[--C-:B------:R-:W-:Y:S02]  /*7030*/  HSET2.LE.AND R43, R36, R211.reuse, PT ;  /* 0x000000d3242b7233 */ /* 0x100fe40003803000 */
[----:B------:R-:W2:Y:S01]  /*7040*/  MUFU.EX2 R59, R59 ;  /* 0x0000003b003b7308 */ /* 0x000ea20000000800 */
[----:B------:R-:W-:Y:S01]  /*7050*/  PRMT R110, R41, 0x5410, R110 ;  /* 0x00005410296e7816 */ /* 0x000fe2000000006e */
[----:B------:R-:W-:Y:S01]  /*7060*/  FADD.FTZ R179, R179, R178 ;  /* 0x000000b2b3b37221 */ /* 0x000fe20000010000 */
[--C-:B------:R-:W-:Y:S01]  /*7070*/  HSET2.LE.AND R40, R122, R211.reuse, PT ;  /* 0x000000d37a287233 */ /* 0x100fe20003803000 */
[----:B------:R-:W-:Y:S01]  /*7080*/  FADD.FTZ R149, R149, R180 ;  /* 0x000000b495957221 */ /* 0x000fe20000010000 */
[--C-:B------:R-:W-:Y:S01]  /*7090*/  HSET2.LE.AND R41, R44, R211.reuse, PT ;  /* 0x000000d32c297233 */ /* 0x100fe20003803000 */
[----:B------:R-:W-:Y:S01]  /*70a0*/  FADD.FTZ R144, R144, R171 ;  /* 0x000000ab90907221 */ /* 0x000fe20000010000 */
[--C-:B------:R-:W-:Y:S03]  /*70b0*/  HSET2.LE.AND R42, R42, R211.reuse, PT ;  /* 0x000000d32a2a7233 */ /* 0x100fe60003803000 */
[----:B------:R-:W-:Y:S01]  /*70c0*/  MUFU.EX2 R60, R60 ;  /* 0x0000003c003c7308 */ /* 0x000fe20000000800 */
[----:B-1----:R-:W-:Y:S01]  /*70d0*/  F2FP.F16.F32.PACK_AB R36, R143, R142 ;  /* 0x0000008e8f24723e */ /* 0x002fe200000000ff */
[----:B------:R-:W-:Y:S01]  /*70e0*/  FADD.FTZ R146, R146, R173 ;  /* 0x000000ad92927221 */ /* 0x000fe20000010000 */
[----:B---3--:R-:W-:Y:S01]  /*70f0*/  F2FP.F16.F32.PACK_AB R44, R181, R150 ;  /* 0x00000096b52c723e */ /* 0x008fe200000000ff */
[----:B------:R-:W-:Y:S01]  /*7100*/  FADD.FTZ R174, R174, R179 ;  /* 0x000000b3aeae7221 */ /* 0x000fe20000010000 */
[----:B------:R-:W-:Y:S01]  /*7110*/  F2FP.F16.F32.PACK_AB R37, R141, R140 ;  /* 0x0000008c8d25723e */ /* 0x000fe200000000ff */
[----:B------:R-:W-:Y:S01]  /*7120*/  FADD.FTZ R176, R176, R149 ;  /* 0x00000095b0b07221 */ /* 0x000fe20000010000 */
[----:B------:R-:W-:Y:S03]  /*7130*/  PRMT R113, R113, 0x5410, R124 ;  /* 0x0000541071717816 */ /* 0x000fe6000000007c */
[----:B------:R-:W1:Y:S01]  /*7140*/  MUFU.EX2 R61, R166 ;  /* 0x000000a6003d7308 */ /* 0x000e620000000800 */
[----:B------:R-:W-:Y:S01]  /*7150*/  LOP3.LUT R43, R36, R43, RZ, 0xc0, !PT ;  /* 0x0000002b242b7212 */ /* 0x000fe200078ec0ff */
[----:B------:R-:W-:Y:S01]  /*7160*/  FADD.FTZ R145, R145, R144 ;  /* 0x0000009091917221 */ /* 0x000fe20000010000 */
[----:B------:R-:W-:Y:S01]  /*7170*/  LOP3.LUT R40, R45, R40, RZ, 0xc0, !PT ;  /* 0x000000282d287212 */ /* 0x000fe200078ec0ff */
[----:B------:R-:W-:Y:S01]  /*7180*/  FADD.FTZ R147, R147, R146 ;  /* 0x0000009293937221 */ /* 0x000fe20000010000 */
[----:B------:R-:W-:Y:S01]  /*7190*/  LOP3.LUT R41, R44, R41, RZ, 0xc0, !PT ;  /* 0x000000292c297212 */ /* 0x000fe200078ec0ff */
[----:B------:R-:W-:Y:S01]  /*71a0*/  FADD.FTZ R175, R175, R174 ;  /* 0x000000aeafaf7221 */ /* 0x000fe20000010000 */
[----:B------:R-:W-:Y:S01]  /*71b0*/  LOP3.LUT R42, R37, R42, RZ, 0xc0, !PT ;  /* 0x0000002a252a7212 */ /* 0x000fe200078ec0ff */
[----:B------:R-:W3:Y:S01]  /*71c0*/  LDSM.16.MT88.4 R44, [R185+0x7000] ;  /* 0x00700000b92c783b */ /* 0x000ee20000004200 */
[--C-:B------:R-:W-:Y:S01]  /*71d0*/  HSET2.LE.AND R36, R114, R211.reuse, PT ;  /* 0x000000d372247233 */ /* 0x100fe20003803000 */
[----:B------:R-:W-:Y:S01]  /*71e0*/  MUFU.EX2 R62, R62 ;  /* 0x0000003e003e7308 */ /* 0x000fe20000000800 */
[----:B------:R-:W-:Y:S01]  /*71f0*/  LOP3.LUT R100, R113, 0xff00ff, RZ, 0xc0, !PT ;  /* 0x00ff00ff71647812 */ /* 0x000fe200078ec0ff */
[----:B------:R-:W-:Y:S01]  /*7200*/  FADD.FTZ R177, R177, R176 ;  /* 0x000000b0b1b17221 */ /* 0x000fe20000010000 */
[----:B----4-:R-:W-:Y:S01]  /*7210*/  F2FP.F16.F32.PACK_AB R37, R183, R182 ;  /* 0x000000b6b725723e */ /* 0x010fe200000000ff */
[-C--:B-----5:R-:W-:Y:S05]  /*7220*/  HMMA.16816.F32 R4, R40, R48.reuse, R4 ;  /* 0x000000302804723c */ /* 0x0a0fea0000001804 */
[----:B------:R-:W-:Y:S01]  /*7230*/  LOP3.LUT R36, R37, R36, RZ, 0xc0, !PT ;  /* 0x0000002425247212 */ /* 0x000fe200078ec0ff */
[----:B------:R-:W-:Y:S01]  /*7240*/  FADD.FTZ R148, R148, R145 ;  /* 0x0000009194947221 */ /* 0x000fe20000010000 */
[--C-:B------:R-:W-:Y:S01]  /*7250*/  HSET2.LE.AND R38, R108, R211.reuse, PT ;  /* 0x000000d36c267233 */ /* 0x100fe20003803000 */
[----:B------:R-:W-:Y:S01]  /*7260*/  FADD.FTZ R150, R150, R147 ;  /* 0x0000009396967221 */ /* 0x000fe20000010000 */
[--C-:B------:R-:W-:Y:S01]  /*7270*/  HSET2.LE.AND R37, R110, R211.reuse, PT ;  /* 0x000000d36e257233 */ /* 0x100fe20003803000 */
[----:B------:R-:W-:Y:S01]  /*7280*/  FADD.FTZ R182, R182, R175 ;  /* 0x000000afb6b67221 */ /* 0x000fe20000010000 */
[--C-:B------:R-:W-:Y:S01]  /*7290*/  HSET2.LE.AND R39, R100, R211.reuse, PT ;  /* 0x000000d364277233 */ /* 0x100fe20003803000 */
[----:B------:R-:W-:Y:S01]  /*72a0*/  FADD.FTZ R151, R151, R148 ;  /* 0x0000009497977221 */ /* 0x000fe20000010000 */
[----:B------:R-:W-:Y:S01]  /*72b0*/  F2FP.F16.F32.PACK_AB R102, R235, R230 ;  /* 0x000000e6eb66723e */ /* 0x000fe200000000ff */
[----:B------:R-:W-:Y:S01]  /*72c0*/  FADD.FTZ R230, R230, R177 ;  /* 0x000000b1e6e67221 */ /* 0x000fe20000010000 */
        /* <DEDUP_REMOVED lines=10> */
[----:B------:R-:W4:Y:S01]  /*7370*/  LDSM.16.MT88.4 R100, [R184+0x7000] ;  /* 0x00700000b864783b */ /* 0x000f220000004200 */
[C---:B------:R-:W-:Y:S01]  /*7380*/  LOP3.LUT R106, R217.reuse, R116, R109, 0x96, !PT ;  /* 0x00000074d96a7212 */ /* 0x040fe200078e966d */
[----:B------:R-:W-:Y:S01]  /*7390*/  FADD.FTZ R234, R234, R183 ;  /* 0x000000b7eaea7221 */ /* 0x000fe20000010000 */
[----:B------:R-:W-:Y:S01]  /*73a0*/  LOP3.LUT R114, R217, R120, R115, 0x96, !PT ;  /* 0x00000078d9727212 */ /* 0x000fe200078e9673 */
[----:B------:R-:W-:Y:S01]  /*73b0*/  FADD.FTZ R236, R236, R235 ;  /* 0x000000ebecec7221 */ /* 0x000fe20000010000 */
[C---:B------:R-:W-:Y:S04]  /*73c0*/  HMMA.16816.F32 R8, R36.reuse, R48, R8 ;  /* 0x000000302408723c */ /* 0x040fe80000001808 */
[----:B------:R-:W-:Y:S04]  /*73d0*/  IMAD.WIDE.U32 R114, R114, -0x2daee0ad, RZ ;  /* 0xd2511f5372727825 */ /* 0x000fe800078e00ff */
[----:B------:R-:W-:Y:S01]  /*73e0*/  FADD.FTZ R141, R141, R140 ;  /* 0x0000008c8d8d7221 */ /* 0x000fe20000010000 */
[----:B------:R-:W-:Y:S01]  /*73f0*/  FADD.FTZ R143, R143, R142 ;  /* 0x0000008e8f8f7221 */ /* 0x000fe20000010000 */
[-C--:B------:R-:W-:Y:S03]  /*7400*/  HMMA.16816.F32 R12, R36, R50.reuse, R12 ;  /* 0x00000032240c723c */ /* 0x080fe6000000180c */
[----:B------:R-:W-:Y:S01]  /*7410*/  LOP3.LUT R118, R216, R118, R115, 0x96, !PT ;  /* 0x00000076d8767212 */ /* 0x000fe200078e9673 */
[----:B------:R-:W-:Y:S01]  /*7420*/  IMAD.MOV.U32 R54, RZ, RZ, R114 ;  /* 0x000000ffff367224 */ /* 0x000fe200078e0072 */
[----:B------:R-:W-:Y:S01]  /*7430*/  PRMT R49, R114, 0x7773, RZ ;  /* 0x0000777372317816 */ /* 0x000fe200000000ff */
[----:B------:R-:W-:Y:S01]  /*7440*/  IMAD.WIDE.U32 R106, R106, -0x2daee0ad, RZ ;  /* 0xd2511f536a6a7825 */ /* 0x000fe200078e00ff */
[C---:B------:R-:W-:Y:S01]  /*7450*/  PRMT R48, R114.reuse, 0x7772, RZ ;  /* 0x0000777272307816 */ /* 0x040fe200000000ff */
[C---:B------:R-:W-:Y:S04]  /*7460*/  HMMA.16816.F32 R16, R40.reuse, R50, R16 ;  /* 0x000000322810723c */ /* 0x040fe80000001810 */
[----:B------:R-:W-:Y:S01]  /*7470*/  PRMT R50, R114, 0x7771, RZ ;  /* 0x0000777172327816 */ /* 0x000fe200000000ff */
[----:B------:R-:W-:Y:S01]  /*7480*/  IMAD.MOV.U32 R52, RZ, RZ, R106 ;  /* 0x000000ffff347224 */ /* 0x000fe200078e006a */
[----:B------:R-:W-:Y:S01]  /*7490*/  PRMT R51, R106, 0x7772, RZ ;  /* 0x000077726a337816 */ /* 0x000fe200000000ff */
[----:B------:R-:W-:Y:S01]  /*74a0*/  IMAD.MOV.U32 R3, RZ, RZ, R134 ;  /* 0x000000ffff037224 */ /* 0x000fe200078e0086 */
[-C--:B---3--:R-:W-:Y:S03]  /*74b0*/  HMMA.16816.F32 R68, R40, R44.reuse, R68 ;  /* 0x0000002c2844723c */ /* 0x088fe60000001844 */
[----:B------:R-:W-:Y:S01]  /*74c0*/  LOP3.LUT R55, R52, 0xff, RZ, 0xc0, !PT ;  /* 0x000000ff34377812 */ /* 0x000fe200078ec0ff */
[----:B------:R-:W-:Y:S01]  /*74d0*/  FADD.FTZ R237, R237, R234 ;  /* 0x000000eaeded7221 */ /* 0x000fe20000010000 */
[----:B------:R-:W-:Y:S01]  /*74e0*/  LOP3.LUT R53, R54, 0xff, RZ, 0xc0, !PT ;  /* 0x000000ff36357812 */ /* 0x000fe200078ec0ff */
[----:B------:R-:W-:Y:S01]  /*74f0*/  FADD.FTZ R239, R239, R236 ;  /* 0x000000ecefef7221 */ /* 0x000fe20000010000 */
[----:B------:R-:W-:Y:S01]  /*7500*/  SHF.R.U32.HI R54, RZ, 0x18, R118 ;  /* 0x00000018ff367819 */ /* 0x000fe20000011676 */
[C---:B------:R-:W-:Y:S04]  /*7510*/  HMMA.16816.F32 R72, R36.reuse, R44, R72 ;  /* 0x0000002c2448723c */ /* 0x040fe80000001848 */
[----:B------:R-:W-:Y:S01]  /*7520*/  PRMT R50, R53, 0x5410, R50 ;  /* 0x0000541035327816 */ /* 0x000fe20000000032 */
[----:B------:R-:W-:Y:S01]  /*7530*/  IMAD.MOV.U32 R2, RZ, RZ, R135 ;  /* 0x000000ffff027224 */ /* 0x000fe200078e0087 */
[----:B------:R-:W-:Y:S01]  /*7540*/  LOP3.LUT R53, R118, 0xffff, RZ, 0xc0, !PT ;  /* 0x0000ffff76357812 */ /* 0x000fe200078ec0ff */
[----:B------:R-:W-:Y:S01]  /*7550*/  IMAD.MOV.U32 R137, RZ, RZ, R136 ;  /* 0x000000ffff897224 */ /* 0x000fe200078e0088 */
[-C--:B------:R-:W-:Y:S03]  /*7560*/  HMMA.16816.F32 R76, R36, R46.reuse, R76 ;  /* 0x0000002e244c723c */ /* 0x080fe6000000184c */
[----:B------:R-:W-:Y:S02]  /*7570*/  PRMT R48, R48, 0x5410, R49 ;  /* 0x0000541030307816 */ /* 0x000fe40000000031 */
[----:B------:R-:W-:Y:S02]  /*7580*/  PRMT R104, R106, 0x7773, RZ ;  /* 0x000077736a687816 */ /* 0x000fe400000000ff */
[----:B------:R-:W-:Y:S01]  /*7590*/  LOP3.LUT R48, R48, 0xff00ff, RZ, 0xc0, !PT ;  /* 0x00ff00ff30307812 */ /* 0x000fe200078ec0ff */
[C---:B------:R-:W-:Y:S01]  /*75a0*/  HMMA.16816.F32 R80, R40.reuse, R46, R80 ;  /* 0x0000002e2850723c */ /* 0x040fe20000001850 */
[----:B------:R-:W3:Y:S03]  /*75b0*/  LDSM.16.MT88.4 R44, [R139+0x7000] ;  /* 0x007000008b2c783b */ /* 0x000ee60000004200 */
[----:B------:R-:W-:Y:S02]  /*75c0*/  PRMT R104, R51, 0x5410, R104 ;  /* 0x0000541033687816 */ /* 0x000fe40000000068 */
[----:B------:R-:W-:Y:S02]  /*75d0*/  PRMT R51, R118, 0x7632, R51 ;  /* 0x0000763276337816 */ /* 0x000fe40000000033 */
[-C--:B----4-:R-:W-:Y:S03]  /*75e0*/  HMMA.16816.F32 R32, R40, R100.reuse, R32 ;  /* 0x000000642820723c */ /* 0x090fe60000001820 */
[----:B------:R-:W-:Y:S02]  /*75f0*/  LOP3.LUT R51, R51, 0xff, RZ, 0xc0, !PT ;  /* 0x000000ff33337812 */ /* 0x000fe400078ec0ff */
[----:B------:R-:W-:Y:S02]  /*7600*/  PRMT R106, R106, 0x7771, RZ ;  /* 0x000077716a6a7816 */ /* 0x000fe400000000ff */
[----:B------:R-:W-:Y:S01]  /*7610*/  PRMT R54, R51, 0x5410, R54 ;  /* 0x0000541033367816 */ /* 0x000fe20000000036 */
[C---:B------:R-:W-:Y:S04]  /*7620*/  HMMA.16816.F32 R84, R36.reuse, R100, R84 ;  /* 0x000000642454723c */ /* 0x040fe80000001854 */
[----:B------:R-:W-:Y:S02]  /*7630*/  LOP3.LUT R100, R118, 0xff, RZ, 0xc0, !PT ;  /* 0x000000ff76647812 */ /* 0x000fe400078ec0ff */
[----:B------:R-:W4:Y:S01]  /*7640*/  LDSM.16.MT88.4 R116, [R189+0x7800] ;  /* 0x00780000bd74783b */ /* 0x000f220000004200 */
[--C-:B------:R-:W-:Y:S01]  /*7650*/  HSET2.LE.AND R101, R54, R211.reuse, PT ;  /* 0x000000d336657233 */ /* 0x100fe20003803000 */
[-C--:B------:R-:W-:Y:S03]  /*7660*/  HMMA.16816.F32 R20, R36, R102.reuse, R20 ;  /* 0x000000662414723c */ /* 0x080fe60000001814 */
[----:B------:R-:W-:Y:S02]  /*7670*/  PRMT R106, R55, 0x5410, R106 ;  /* 0x00005410376a7816 */ /* 0x000fe4000000006a */
[----:B------:R-:W-:Y:S02]  /*7680*/  LOP3.LUT R112, R216, R112, R107, 0x96, !PT ;  /* 0x00000070d8707212 */ /* 0x000fe400078e966b */
[----:B------:R-:W-:Y:S01]  /*7690*/  SHF.R.U32.HI R53, RZ, 0x8, R53 ;  /* 0x00000008ff357819 */ /* 0x000fe20000011635 */
[C---:B------:R-:W-:Y:S04]  /*76a0*/  HMMA.16816.F32 R88, R40.reuse, R102, R88 ;  /* 0x000000662858723c */ /* 0x040fe80000001858 */
[--C-:B------:R-:W-:Y:S02]  /*76b0*/  HSET2.LE.AND R102, R50, R211.reuse, PT ;  /* 0x000000d332667233 */ /* 0x100fe40003803000 */
[--C-:B------:R-:W-:Y:S02]  /*76c0*/  HSET2.LE.AND R103, R48, R211.reuse, PT ;  /* 0x000000d330677233 */ /* 0x100fe40003803000 */
[C---:B------:R-:W-:Y:S01]  /*76d0*/  LOP3.LUT R49, R112.reuse, 0xffff, RZ, 0xc0, !PT ;  /* 0x0000ffff70317812 */ /* 0x040fe200078ec0ff */
[-C--:B---3--:R-:W-:Y:S03]  /*76e0*/  HMMA.16816.F32 R28, R40, R44.reuse, R28 ;  /* 0x0000002c281c723c */ /* 0x088fe6000000181c */
[----:B------:R-:W-:Y:S02]  /*76f0*/  SHF.R.U32.HI R49, RZ, 0x8, R49 ;  /* 0x00000008ff317819 */ /* 0x000fe40000011631 */
[----:B------:R-:W-:Y:S02]  /*7700*/  LOP3.LUT R52, R112, 0xff, RZ, 0xc0, !PT ;  /* 0x000000ff70347812 */ /* 0x000fe400078ec0ff */
[----:B------:R-:W-:Y:S01]  /*7710*/  SHF.R.U32.HI R108, RZ, 0x18, R112 ;  /* 0x00000018ff6c7819 */ /* 0x000fe20000011670 */
[C---:B------:R-:W-:Y:S04]  /*7720*/  HMMA.16816.F32 R92, R36.reuse, R44, R92 ;  /* 0x0000002c245c723c */ /* 0x040fe8000000185c */
[----:B------:R-:W-:Y:S02]  /*7730*/  F2FP.F16.F32.PACK_AB R45, R65, R64 ;  /* 0x00000040412d723e */ /* 0x000fe400000000ff */
[--C-:B------:R-:W-:Y:S02]  /*7740*/  PRMT R100, R100, 0x5410, R53.reuse ;  /* 0x0000541064647816 */ /* 0x100fe40000000035 */
[-C--:B------:R-:W-:Y:S03]  /*7750*/  HMMA.16816.F32 R96, R36, R46.reuse, R96 ;  /* 0x0000002e2460723c */ /* 0x080fe60000001860 */
[----:B------:R-:W-:Y:S02]  /*7760*/  LOP3.LUT R102, R45, R102, RZ, 0xc0, !PT ;  /* 0x000000662d667212 */ /* 0x000fe400078ec0ff */
[----:B------:R-:W3:Y:S01]  /*7770*/  MUFU.EX2 R45, R164 ;  /* 0x000000a4002d7308 */ /* 0x000ee20000000800 */
[----:B------:R-:W-:Y:S02]  /*7780*/  PRMT R53, R112, 0x7632, R53 ;  /* 0x0000763270357816 */ /* 0x000fe40000000035 */
[----:B------:R-:W-:Y:S04]  /*7790*/  HMMA.16816.F32 R24, R40, R46, R24 ;  /* 0x0000002e2818723c */ /* 0x000fe80000001818 */
[----:B------:R-:W-:Y:S02]  /*77a0*/  PRMT R52, R52, 0x5410, R49 ;  /* 0x0000541034347816 */ /* 0x000fe40000000031 */
[----:B------:R-:W-:Y:S01]  /*77b0*/  LOP3.LUT R53, R53, 0xff, RZ, 0xc0, !PT ;  /* 0x000000ff35357812 */ /* 0x000fe200078ec0ff */
[----:B------:R-:W5:Y:S01]  /*77c0*/  LDSM.16.MT88.4 R48, [R185+0x7800] ;  /* 0x00780000b930783b */ /* 0x000f620000004200 */
[--C-:B------:R-:W-:Y:S02]  /*77d0*/  HSET2.LE.AND R100, R100, R211.reuse, PT ;  /* 0x000000d364647233 */ /* 0x100fe40003803000 */
[----:B------:R-:W-:Y:S02]  /*77e0*/  F2FP.F16.F32.PACK_AB R44, R67, R66 ;  /* 0x00000042432c723e */ /* 0x000fe400000000ff */
[----:B------:R-:W-:Y:S01]  /*77f0*/  F2FP.F16.F32.PACK_AB R39, R169, R238 ;  /* 0x000000eea927723e */ /* 0x000fe200000000ff */
[----:B------:R-:W-:Y:S01]  /*7800*/  FADD.FTZ R238, R238, R141 ;  /* 0x0000008deeee7221 */ /* 0x000fe20000010000 */
[----:B------:R-:W-:Y:S01]  /*7810*/  F2FP.F16.F32.PACK_AB R38, R241, R240 ;  /* 0x000000f0f126723e */ /* 0x000fe200000000ff */
[----:B------:R-:W-:Y:S01]  /*7820*/  FADD.FTZ R240, R240, R143 ;  /* 0x0000008ff0f07221 */ /* 0x000fe20000010000 */
[--C-:B------:R-:W-:Y:S01]  /*7830*/  HSET2.LE.AND R36, R52, R211.reuse, PT ;  /* 0x000000d334247233 */ /* 0x100fe20003803000 */
[----:B------:R-:W-:Y:S01]  /*7840*/  FADD.FTZ R169, R169, R238 ;  /* 0x000000eea9a97221 */ /* 0x000fe20000010000 */
[----:B------:R-:W-:Y:S01]  /*7850*/  PRMT R108, R53, 0x5410, R108 ;  /* 0x00005410356c7816 */ /* 0x000fe2000000006c */
[----:B------:R-:W-:Y:S01]  /*7860*/  FADD.FTZ R241, R241, R240 ;  /* 0x000000f0f1f17221 */ /* 0x000fe20000010000 */
[----:B--2---:R-:W-:Y:S01]  /*7870*/  F2FP.F16.F32.PACK_AB R37, R57, R56 ;  /* 0x000000383925723e */ /* 0x004fe200000000ff */
[----:B------:R-:W2:Y:S01]  /*7880*/  LDSM.16.MT88.4 R52, [R184+0x7800] ;  /* 0x00780000b834783b */ /* 0x000ea20000004200 */
[----:B------:R-:W-:Y:S01]  /*7890*/  LOP3.LUT R104, R104, 0xff00ff, RZ, 0xc0, !PT ;  /* 0x00ff00ff68687812 */ /* 0x000fe200078ec0ff */
[----:B------:R-:W-:Y:S01]  /*78a0*/  FADD.FTZ R56, R56, R237 ;  /* 0x000000ed38387221 */ /* 0x000fe20000010000 */
[----:B------:R-:W-:Y:S01]  /*78b0*/  LOP3.LUT R103, R44, R103, RZ, 0xc0, !PT ;  /* 0x000000672c677212 */ /* 0x000fe200078ec0ff */
[----:B------:R-:W-:Y:S01]  /*78c0*/  FADD.FTZ R64, R64, R169 ;  /* 0x000000a940407221 */ /* 0x000fe20000010000 */
[----:B------:R-:W-:Y:S01]  /*78d0*/  LOP3.LUT R100, R39, R100, RZ, 0xc0, !PT ;  /* 0x0000006427647212 */ /* 0x000fe200078ec0ff */
[----:B------:R-:W-:Y:S01]  /*78e0*/  FADD.FTZ R57, R57, R56 ;  /* 0x0000003839397221 */ /* 0x000fe20000010000 */
[----:B------:R-:W-:Y:S01]  /*78f0*/  LOP3.LUT R101, R38, R101, RZ, 0xc0, !PT ;  /* 0x0000006526657212 */ /* 0x000fe200078ec0ff */
[----:B------:R-:W-:Y:S01]  /*7900*/  FADD.FTZ R66, R66, R241 ;  /* 0x000000f142427221 */ /* 0x000fe20000010000 */
[----:B------:R-:W-:Y:S01]  /*7910*/  LOP3.LUT R36, R37, R36, RZ, 0xc0, !PT ;  /* 0x0000002425247212 */ /* 0x000fe200078ec0ff */
[----:B------:R-:W-:Y:S01]  /*7920*/  FADD.FTZ R231, R65, R64 ;  /* 0x0000004041e77221 */ /* 0x000fe20000010000 */
[--C-:B------:R-:W-:Y:S01]  /*7930*/  HSET2.LE.AND R38, R106, R211.reuse, PT ;  /* 0x000000d36a267233 */ /* 0x100fe20003803000 */
[----:B------:R-:W-:Y:S01]  /*7940*/  FADD.FTZ R228, R67, R66 ;  /* 0x0000004243e47221 */ /* 0x000fe20000010000 */
[--C-:B------:R-:W-:Y:S01]  /*7950*/  HSET2.LE.AND R37, R108, R211.reuse, PT ;  /* 0x000000d36c257233 */ /* 0x100fe20003803000 */
[-C--:B----4-:R-:W-:Y:S01]  /*7960*/  HMMA.16816.F32 R128, R100, R116.reuse, R4 ;  /* 0x000000746480723c */ /* 0x090fe20000001804 */
[----:B------:R-:W4:Y:S04]  /*7970*/  LDSM.16.MT88.4 R4, [R139+0x7800] ;  /* 0x007800008b04783b */ /* 0x000f280000004200 */
[----:B------:R-:W-:Y:S02]  /*7980*/  HSET2.LE.AND R39, R104, R211, PT ;  /* 0x000000d368277233 */ /* 0x000fe40003803000 */
[----:B------:R-:W-:Y:S01]  /*7990*/  F2FP.F16.F32.PACK_AB R42, R59, R58 ;  /* 0x0000003a3b2a723e */ /* 0x000fe200000000ff */
[----:B------:R-:W-:Y:S01]  /*79a0*/  FADD.FTZ R58, R58, R239 ;  /* 0x000000ef3a3a7221 */ /* 0x000fe20000010000 */
[----:B-1----:R-:W-:Y:S01]  /*79b0*/  F2FP.F16.F32.PACK_AB R41, R61, R60 ;  /* 0x0000003c3d29723e */ /* 0x002fe200000000ff */
[----:B------:R-:W-:Y:S01]  /*79c0*/  FADD.FTZ R60, R60, R57 ;  /* 0x000000393c3c7221 */ /* 0x000fe20000010000 */
[----:B---3--:R-:W-:Y:S01]  /*79d0*/  F2FP.F16.F32.PACK_AB R40, R45, R62 ;  /* 0x0000003e2d28723e */ /* 0x008fe200000000ff */
[----:B------:R-:W-:Y:S01]  /*79e0*/  FADD.FTZ R59, R59, R58 ;  /* 0x0000003a3b3b7221 */ /* 0x000fe20000010000 */
[----:B------:R-:W-:Y:S01]  /*79f0*/  LOP3.LUT R37, R42, R37, RZ, 0xc0, !PT ;  /* 0x000000252a257212 */ /* 0x000fe200078ec0ff */
[----:B------:R-:W-:Y:S01]  /*7a00*/  FADD.FTZ R229, R61, R60 ;  /* 0x0000003c3de57221 */ /* 0x000fe20000010000 */
[----:B------:R-:W-:Y:S01]  /*7a10*/  LOP3.LUT R38, R41, R38, RZ, 0xc0, !PT ;  /* 0x0000002629267212 */ /* 0x000fe200078ec0ff */
[----:B------:R-:W-:Y:S01]  /*7a20*/  FADD.FTZ R62, R62, R59 ;  /* 0x0000003b3e3e7221 */ /* 0x000fe20000010000 */
[----:B------:R-:W-:Y:S03]  /*7a30*/  LOP3.LUT R39, R40, R39, RZ, 0xc0, !PT ;  /* 0x0000002728277212 */ /* 0x000fe600078ec0ff */
[----:B------:R-:W-:Y:S04]  /*7a40*/  FADD.FTZ R219, R45, R62 ;  /* 0x0000003e2ddb7221 */ /* 0x000fe80000010000 */
[C---:B------:R-:W-:Y:S08]  /*7a50*/  HMMA.16816.F32 R124, R36.reuse, R116, R8 ;  /* 0x00000074247c723c */ /* 0x040ff00000001808 */
[-C--:B------:R-:W-:Y:S08]  /*7a60*/  HMMA.16816.F32 R120, R36, R118.reuse, R12 ;  /* 0x000000762478723c */ /* 0x080ff0000000180c */
[C---:B------:R-:W-:Y:S08]  /*7a70*/  HMMA.16816.F32 R116, R100.reuse, R118, R16 ;  /* 0x000000766474723c */ /* 0x040ff00000001810 */
[-C--:B-----5:R-:W-:Y:S08]  /*7a80*/  HMMA.16816.F32 R68, R100, R48.reuse, R68 ;  /* 0x000000306444723c */ /* 0x0a0ff00000001844 */
[C---:B------:R-:W-:Y:S08]  /*7a90*/  HMMA.16816.F32 R72, R36.reuse, R48, R72 ;  /* 0x000000302448723c */ /* 0x040ff00000001848 */
[-C--:B------:R-:W-:Y:S08]  /*7aa0*/  HMMA.16816.F32 R76, R36, R50.reuse, R76 ;  /* 0x00000032244c723c */ /* 0x080ff0000000184c */
[C---:B------:R-:W-:Y:S08]  /*7ab0*/  HMMA.16816.F32 R80, R100.reuse, R50, R80 ;  /* 0x000000326450723c */ /* 0x040ff00000001850 */
[-C--:B--2---:R-:W-:Y:S08]  /*7ac0*/  HMMA.16816.F32 R112, R100, R52.reuse, R32 ;  /* 0x000000346470723c */ /* 0x084ff00000001820 */
[C---:B------:R-:W-:Y:S08]  /*7ad0*/  HMMA.16816.F32 R84, R36.reuse, R52, R84 ;  /* 0x000000342454723c */ /* 0x040ff00000001854 */
[-C--:B------:R-:W-:Y:S08]  /*7ae0*/  HMMA.16816.F32 R108, R36, R54.reuse, R20 ;  /* 0x00000036246c723c */ /* 0x080ff00000001814 */
[C---:B------:R-:W-:Y:S08]  /*7af0*/  HMMA.16816.F32 R88, R100.reuse, R54, R88 ;  /* 0x000000366458723c */ /* 0x040ff00000001858 */
[-C--:B----4-:R-:W-:Y:S08]  /*7b00*/  HMMA.16816.F32 R104, R100, R4.reuse, R28 ;  /* 0x000000046468723c */ /* 0x090ff0000000181c */
[C---:B------:R-:W-:Y:S08]  /*7b10*/  HMMA.16816.F32 R92, R36.reuse, R4, R92 ;  /* 0x00000004245c723c */ /* 0x040ff0000000185c */
[-C--:B------:R-:W-:Y:S08]  /*7b20*/  HMMA.16816.F32 R96, R36, R6.reuse, R96 ;  /* 0x000000062460723c */ /* 0x080ff00000001860 */
[----:B------:R-:W-:Y:S01]  /*7b30*/  HMMA.16816.F32 R100, R100, R6, R24 ;  /* 0x000000066464723c */ /* 0x000fe20000001818 */
[----:B------:R-:W-:Y:S08]  /*7b40*/  @!UPT UIADD3 URZ, UPT, UPT, URZ, URZ, URZ ;  /* 0x000000fffffff290 */ /* 0x000ff0000fffe0ff */
[----:B------:R-:W-:Y:S11]  /*7b50*/  @P0 BRA `(.L_x_1522) ;  /* 0xffffffc800b80947 */ /* 0x000ff6000383ffff */
.L_x_1521:
[----:B------:R-:W1:Y:S01]  /*7b60*/  SHFL.BFLY PT, R11, R228, 0x2, 0x1f ;  /* 0x0c401f00e40b7f89 */ /* 0x000e6200000e0000 */
[----:B------:R-:W2:Y:S01]  /*7b70*/  LDCU UR4, c[0x0][0x4fc] ;  /* 0x00009f80ff0477ac */ /* 0x000ea20008000800 */
[----:B------:R-:W3:Y:S02]  /*7b80*/  LDC R21, c[0x0][0x434] ;  /* 0x00010d00ff157b82 */ /* 0x000ee40000000800 */
[----:B------:R-:W4:Y:S01]  /*7b90*/  SHFL.BFLY PT, R8, R231, 0x2, 0x1f ;  /* 0x0c401f00e7087f89 */ /* 0x000f2200000e0000 */
[----:B------:R-:W-:-:S03]  /*7ba0*/  UMOV UR5, 0x400 ;  /* 0x0000040000057882 */ /* 0x000fc60000000000 */
[----:B------:R-:W5:Y:S02]  /*7bb0*/  SHFL.BFLY PT, R2, R229, 0x2, 0x1f ;  /* 0x0c401f00e5027f89 */ /* 0x000f6400000e0000 */
[----:B------:R-:W-:Y:S02]  /*7bc0*/  S2UR UR6, SR_CTAID.Z ;  /* 0x00000000000679c3 */ /* 0x000fe40000002700 */
[----:B------:R-:W2:Y:S01]  /*7bd0*/  SHFL.BFLY PT, R4, R219, 0x2, 0x1f ;  /* 0x0c401f00db047f89 */ /* 0x000ea200000e0000 */
[----:B------:R-:W3:Y:S05]  /*7be0*/  S2R R0, SR_TID.X ;  /* 0x0000000000007919 */ /* 0x000eea0000002100 */
[----:B------:R-:W-:Y:S01]  /*7bf0*/  S2UR UR7, SR_CTAID.Y ;  /* 0x00000000000779c3 */ /* 0x000fe20000002600 */
[----:B-1----:R-:W-:Y:S01]  /*7c00*/  FADD.FTZ R11, R11, R228 ;  /* 0x000000e40b0b7221 */ /* 0x002fe20000010000 */
[----:B----4-:R-:W-:-:S04]  /*7c10*/  FADD.FTZ R8, R8, R231 ;  /* 0x000000e708087221 */ /* 0x010fc80000010000 */
[----:B------:R-:W1:Y:S01]  /*7c20*/  SHFL.BFLY PT, R6, R11, 0x1, 0x1f ;  /* 0x0c201f000b067f89 */ /* 0x000e6200000e0000 */
[----:B-----5:R-:W-:-:S03]  /*7c30*/  FADD.FTZ R2, R2, R229 ;  /* 0x000000e502027221 */ /* 0x020fc60000010000 */
[----:B------:R-:W4:Y:S01]  /*7c40*/  SHFL.BFLY PT, R7, R8, 0x1, 0x1f ;  /* 0x0c201f0008077f89 */ /* 0x000f2200000e0000 */
[----:B--2---:R-:W-:-:S03]  /*7c50*/  FADD.FTZ R9, R4, R219 ;  /* 0x000000db04097221 */ /* 0x004fc60000010000 */
[----:B------:R-:W2:Y:S04]  /*7c60*/  SHFL.BFLY PT, R5, R2, 0x1, 0x1f ;  /* 0x0c201f0002057f89 */ /* 0x000ea800000e0000 */
[----:B------:R-:W5:Y:S01]  /*7c70*/  SHFL.BFLY PT, R4, R9, 0x1, 0x1f ;  /* 0x0c201f0009047f89 */ /* 0x000f6200000e0000 */
[----:B-1----:R-:W-:Y:S01]  /*7c80*/  FADD.FTZ R6, R11, R6 ;  /* 0x000000060b067221 */ /* 0x002fe20000010000 */
[----:B---3--:R-:W-:Y:S01]  /*7c90*/  SHF.L.U32 R11, R0, 0x4, RZ ;  /* 0x00000004000b7819 */ /* 0x008fe200000006ff */
[----:B----4-:R-:W-:Y:S01]  /*7ca0*/  FADD.FTZ R7, R8, R7 ;  /* 0x0000000708077221 */ /* 0x010fe20000010000 */
[----:B------:R-:W-:Y:S01]  /*7cb0*/  SHF.L.U32 R8, R0, 0x1, RZ ;  /* 0x0000000100087819 */ /* 0x000fe200000006ff */
[----:B------:R-:W1:Y:S01]  /*7cc0*/  MUFU.RCP R12, R6 ;  /* 0x00000006000c7308 */ /* 0x000e620000001000 */
[----:B------:R-:W-:Y:S01]  /*7cd0*/  LOP3.LUT R11, R11, 0x1c0, RZ, 0xc0, !PT ;  /* 0x000001c00b0b7812 */ /* 0x000fe200078ec0ff */
[----:B--2---:R-:W-:Y:S01]  /*7ce0*/  FADD.FTZ R5, R2, R5 ;  /* 0x0000000502057221 */ /* 0x004fe20000010000 */
[----:B------:R-:W-:-:S02]  /*7cf0*/  FSETP.NE.FTZ.AND P6, PT, R7, RZ, PT ;  /* 0x000000ff0700720b */ /* 0x000fc40003fd5000 */
[----:B------:R-:W-:Y:S01]  /*7d00*/  LOP3.LUT R11, R11, 0x38, R8, 0xf8, !PT ;  /* 0x000000380b0b7812 */ /* 0x000fe200078ef808 */
[----:B-----5:R-:W-:Y:S01]  /*7d10*/  FADD.FTZ R4, R9, R4 ;  /* 0x0000000409047221 */ /* 0x020fe20000010000 */
[----:B------:R-:W-:Y:S01]  /*7d20*/  LOP3.LUT R9, R8, 0x6, RZ, 0xc0, !PT ;  /* 0x0000000608097812 */ /* 0x000fe200078ec0ff */
[----:B------:R-:W2:Y:S01]  /*7d30*/  MUFU.RCP R3, R7 ;  /* 0x0000000700037308 */ /* 0x000ea20000001000 */
[----:B------:R-:W-:Y:S02]  /*7d40*/  FSETP.NE.FTZ.AND P5, PT, R6, RZ, PT ;  /* 0x000000ff0600720b */ /* 0x000fe40003fb5000 */
[----:B------:R-:W-:Y:S02]  /*7d50*/  FSETP.NE.FTZ.AND P1, PT, R5, RZ, PT ;  /* 0x000000ff0500720b */ /* 0x000fe40003f35000 */
[----:B------:R-:W-:Y:S02]  /*7d60*/  FSETP.NE.FTZ.AND P0, PT, R4, RZ, PT ;  /* 0x000000ff0400720b */ /* 0x000fe40003f15000 */
[----:B------:R-:W-:Y:S01]  /*7d70*/  SHF.L.U32 R2, R0, 0x5, RZ ;  /* 0x0000000500027819 */ /* 0x000fe200000006ff */
[----:B------:R-:W3:Y:S01]  /*7d80*/  MUFU.RCP R10, R5 ;  /* 0x00000005000a7308 */ /* 0x000ee20000001000 */
[----:B-1----:R-:W-:-:S02]  /*7d90*/  FSEL R12, R12, 1, P5 ;  /* 0x3f8000000c0c7808 */ /* 0x002fc40002800000 */
[----:B------:R-:W-:Y:S02]  /*7da0*/  LOP3.LUT R2, R9, 0x7c00, R2, 0xf8, !PT ;  /* 0x00007c0009027812 */ /* 0x000fe400078ef802 */
[----:B------:R-:W-:Y:S01]  /*7db0*/  R2P PR, R0, 0x1c ;  /* 0x0000001c00007804 */ /* 0x000fe20000000000 */
[----:B------:R-:W-:Y:S01]  /*7dc0*/  FMUL.FTZ R12, R12, UR4 ;  /* 0x000000040c0c7c20 */ /* 0x000fe20008410000 */
[----:B------:R-:W-:Y:S01]  /*7dd0*/  LOP3.LUT R2, R2, R11, RZ, 0xfc, !PT ;  /* 0x0000000b02027212 */ /* 0x000fe200078efcff */
[----:B------:R-:W1:Y:S01]  /*7de0*/  MUFU.RCP R8, R4 ;  /* 0x0000000400087308 */ /* 0x000e620000001000 */
[----:B--2---:R-:W-:Y:S01]  /*7df0*/  FSEL R3, R3, 1, P6 ;  /* 0x3f80000003037808 */ /* 0x004fe20003000000 */
[C---:B------:R-:W-:Y:S01]  /*7e00*/  FMUL.FTZ R130, R12.reuse, R130 ;  /* 0x000000820c827220 */ /* 0x040fe20000410000 */
[C---:B------:R-:W-:Y:S01]  /*7e10*/  FMUL.FTZ R131, R12.reuse, R131 ;  /* 0x000000830c837220 */ /* 0x040fe20000410000 */
[C---:B------:R-:W-:Y:S01]  /*7e20*/  FMUL.FTZ R118, R12.reuse, R118 ;  /* 0x000000760c767220 */ /* 0x040fe20000410000 */
[C---:B------:R-:W-:Y:S01]  /*7e30*/  FMUL.FTZ R119, R12.reuse, R119 ;  /* 0x000000770c777220 */ /* 0x040fe20000410000 */
[----:B------:R-:W-:Y:S01]  /*7e40*/  FMUL.FTZ R3, R3, UR4 ;  /* 0x0000000403037c20 */ /* 0x000fe20008410000 */
[C---:B------:R-:W-:Y:S01]  /*7e50*/  FMUL.FTZ R70, R12.reuse, R70 ;  /* 0x000000460c467220 */ /* 0x040fe20000410000 */
[----:B------:R-:W-:Y:S01]  /*7e60*/  FMUL.FTZ R71, R12, R71 ;  /* 0x000000470c477220 */ /* 0x000fe20000410000 */
[----:B---3--:R-:W-:Y:S01]  /*7e70*/  FSEL R10, R10, 1, P1 ;  /* 0x3f8000000a0a7808 */ /* 0x008fe20000800000 */
[C---:B------:R-:W-:Y:S01]  /*7e80*/  FMUL.FTZ R128, R3.reuse, R128 ;  /* 0x0000008003807220 */ /* 0x040fe20000410000 */
[C---:B------:R-:W-:Y:S01]  /*7e90*/  FMUL.FTZ R129, R3.reuse, R129 ;  /* 0x0000008103817220 */ /* 0x040fe20000410000 */
[C---:B------:R-:W-:Y:S01]  /*7ea0*/  FMUL.FTZ R116, R3.reuse, R116 ;  /* 0x0000007403747220 */ /* 0x040fe20000410000 */
[C---:B------:R-:W-:Y:S01]  /*7eb0*/  FMUL.FTZ R117, R3.reuse, R117 ;  /* 0x0000007503757220 */ /* 0x040fe20000410000 */
[----:B------:R-:W-:Y:S01]  /*7ec0*/  FMUL.FTZ R10, R10, UR4 ;  /* 0x000000040a0a7c20 */ /* 0x000fe20008410000 */
[C---:B------:R-:W-:Y:S01]  /*7ed0*/  FMUL.FTZ R68, R3.reuse, R68 ;  /* 0x0000004403447220 */ /* 0x040fe20000410000 */
[C---:B------:R-:W-:Y:S01]  /*7ee0*/  FMUL.FTZ R69, R3.reuse, R69 ;  /* 0x0000004503457220 */ /* 0x040fe20000410000 */
[----:B-1----:R-:W-:Y:S01]  /*7ef0*/  FSEL R8, R8, 1, P0 ;  /* 0x3f80000008087808 */ /* 0x002fe20000000000 */
[C---:B------:R-:W-:Y:S01]  /*7f00*/  FMUL.FTZ R124, R10.reuse, R124 ;  /* 0x0000007c0a7c7220 */ /* 0x040fe20000410000 */
[C---:B------:R-:W-:Y:S01]  /*7f10*/  FMUL.FTZ R125, R10.reuse, R125 ;  /* 0x0000007d0a7d7220 */ /* 0x040fe20000410000 */
[C---:B------:R-:W-:Y:S01]  /*7f20*/  FMUL.FTZ R120, R10.reuse, R120 ;  /* 0x000000780a787220 */ /* 0x040fe20000410000 */
[----:B------:R-:W-:Y:S01]  /*7f30*/  FMUL.FTZ R121, R10, R121 ;  /* 0x000000790a797220 */ /* 0x000fe20000410000 */
        /* <DEDUP_REMOVED lines=22> */
[----:B------:R-:W-:Y:S01]  /*80a0*/  FMUL.FTZ R83, R12, R83 ;  /* 0x000000530c537220 */ /* 0x000fe20000410000 */
[----:B------:R-:W-:Y:S01]  /*80b0*/  F2FP.F16.F32.PACK_AB R128, R129, R128 ;  /* 0x000000808180723e */ /* 0x000fe200000000ff */
[----:B------:R-:W-:Y:S01]  /*80c0*/  FMUL.FTZ R72, R10, R72 ;  /* 0x000000480a487220 */ /* 0x000fe20000410000 */
[----:B-1----:R-:W-:Y:S01]  /*80d0*/  ULEA UR4, UR4, UR5, 0x18 ;  /* 0x0000000504047291 */ /* 0x002fe2000f8ec0ff */
[----:B------:R-:W-:Y:S01]  /*80e0*/  SEL R8, R8, 0xfffffff0, !P2 ;  /* 0xfffffff008087807 */ /* 0x000fe20005000000 */
[C---:B------:R-:W-:Y:S01]  /*80f0*/  FMUL.FTZ R73, R10.reuse, R73 ;  /* 0x000000490a497220 */ /* 0x040fe20000410000 */
[----:B------:R-:W-:Y:S01]  /*8100*/  F2FP.F16.F32.PACK_AB R130, R131, R130 ;  /* 0x000000828382723e */ /* 0x000fe200000000ff */
[C---:B------:R-:W-:Y:S01]  /*8110*/  FMUL.FTZ R76, R10.reuse, R76 ;  /* 0x0000004c0a4c7220 */ /* 0x040fe20000410000 */
[----:B------:R-:W-:Y:S01]  /*8120*/  F2FP.F16.F32.PACK_AB R116, R117, R116 ;  /* 0x000000747574723e */ /* 0x000fe200000000ff */
[----:B------:R-:W-:Y:S01]  /*8130*/  FMUL.FTZ R77, R10, R77 ;  /* 0x0000004d0a4d7220 */ /* 0x000fe20000410000 */
[----:B------:R-:W-:Y:S01]  /*8140*/  LEA R9, R2, UR4, 0x1 ;  /* 0x0000000402097c11 */ /* 0x000fe2000f8e08ff */
[C---:B------:R-:W-:Y:S01]  /*8150*/  FMUL.FTZ R112, R3.reuse, R112 ;  /* 0x0000007003707220 */ /* 0x040fe20000410000 */
[----:B------:R-:W-:Y:S01]  /*8160*/  MOV R2, 0x20 ;  /* 0x0000002000027802 */ /* 0x000fe20000000f00 */
[----:B------:R-:W-:Y:S01]  /*8170*/  FMUL.FTZ R113, R3, R113 ;  /* 0x0000007103717220 */ /* 0x000fe20000410000 */
[----:B------:R-:W1:Y:S01]  /*8180*/  LDCU.U8 UR4, c[0x0][0x549] ;  /* 0x0000a920ff0477ac */ /* 0x000e620008000000 */
[----:B------:R-:W-:Y:S01]  /*8190*/  F2FP.F16.F32.PACK_AB R118, R119, R118 ;  /* 0x000000767776723e */ /* 0x000fe200000000ff */
[----:B------:R-:W-:Y:S01]  /*81a0*/  FMUL.FTZ R114, R12, R114 ;  /* 0x000000720c727220 */ /* 0x000fe20000410000 */
[----:B------:R-:W-:Y:S01]  /*81b0*/  SEL R2, R2, 0xffffffe0, !P3 ;  /* 0xffffffe002027807 */ /* 0x000fe20005800000 */
[----:B------:R-:W-:Y:S01]  /*81c0*/  FMUL.FTZ R115, R12, R115 ;  /* 0x000000730c737220 */ /* 0x000fe20000410000 */
[-C--:B------:R-:W-:Y:S01]  /*81d0*/  IADD3 R11, PT, PT, R8, R9.reuse, RZ ;  /* 0x00000009080b7210 */ /* 0x080fe20007ffe0ff */
[C---:B------:R-:W-:Y:S01]  /*81e0*/  FMUL.FTZ R88, R3.reuse, R88 ;  /* 0x0000005803587220 */ /* 0x040fe20000410000 */
[----:B------:R-:W-:Y:S01]  /*81f0*/  IADD3 R15, PT, PT, R2, R9, RZ ;  /* 0x00000009020f7210 */ /* 0x000fe20007ffe0ff */
[----:B------:R-:W-:Y:S01]  /*8200*/  FMUL.FTZ R89, R3, R89 ;  /* 0x0000005903597220 */ /* 0x000fe20000410000 */
[----:B------:R-:W-:Y:S01]  /*8210*/  F2FP.F16.F32.PACK_AB R124, R125, R124 ;  /* 0x0000007c7d7c723e */ /* 0x000fe200000000ff */
[C---:B------:R-:W-:Y:S01]  /*8220*/  FMUL.FTZ R90, R12.reuse, R90 ;  /* 0x0000005a0c5a7220 */ /* 0x040fe20000410000 */
[----:B------:R-:W-:Y:S01]  /*8230*/  F2FP.F16.F32.PACK_AB R126, R127, R126 ;  /* 0x0000007e7f7e723e */ /* 0x000fe200000000ff */
[----:B------:R-:W-:Y:S01]  /*8240*/  FMUL.FTZ R91, R12, R91 ;  /* 0x0000005b0c5b7220 */ /* 0x000fe20000410000 */
[----:B------:R-:W-:Y:S01]  /*8250*/  F2FP.F16.F32.PACK_AB R120, R121, R120 ;  /* 0x000000787978723e */ /* 0x000fe200000000ff */
[C---:B------:R-:W-:Y:S01]  /*8260*/  FMUL.FTZ R84, R10.reuse, R84 ;  /* 0x000000540a547220 */ /* 0x040fe20000410000 */
[----:B------:R-:W-:Y:S01]  /*8270*/  F2FP.F16.F32.PACK_AB R122, R123, R122 ;  /* 0x0000007a7b7a723e */ /* 0x000fe200000000ff */
[C---:B------:R-:W-:Y:S01]  /*8280*/  FMUL.FTZ R85, R10.reuse, R85 ;  /* 0x000000550a557220 */ /* 0x040fe20000410000 */
[----:B------:R-:W-:Y:S01]  /*8290*/  F2FP.F16.F32.PACK_AB R68, R69, R68 ;  /* 0x000000444544723e */ /* 0x000fe200000000ff */
[----:B------:R-:W-:Y:S01]  /*82a0*/  STS [R9], R128 ;  /* 0x0000008009007388 */ /* 0x000fe20000000800 */
[----:B-1----:R-:W-:Y:S01]  /*82b0*/  ISETP.NE.AND P3, PT, RZ, UR4, PT ;  /* 0x00000004ff007c0c */ /* 0x002fe2000bf65270 */
[C---:B------:R-:W-:Y:S01]  /*82c0*/  FMUL.FTZ R108, R10.reuse, R108 ;  /* 0x0000006c0a6c7220 */ /* 0x040fe20000410000 */
        /* <DEDUP_REMOVED lines=10> */
[----:B------:R-:W-:Y:S01]  /*8370*/  IADD3 R17, PT, PT, R8, R15, RZ ;  /* 0x0000000f08117210 */ /* 0x000fe20007ffe0ff */
[----:B------:R-:W-:Y:S01]  /*8380*/  FMUL.FTZ R105, R3, R105 ;  /* 0x0000006903697220 */ /* 0x000fe20000410000 */
[----:B------:R-:W-:Y:S01]  /*8390*/  F2FP.F16.F32.PACK_AB R72, R73, R72 ;  /* 0x000000484948723e */ /* 0x000fe200000000ff */
[----:B------:R-:W-:Y:S01]  /*83a0*/  FMUL.FTZ R100, R3, R100 ;  /* 0x0000006403647220 */ /* 0x000fe20000410000 */
[----:B------:R-:W-:Y:S01]  /*83b0*/  F2FP.F16.F32.PACK_AB R74, R75, R74 ;  /* 0x0000004a4b4a723e */ /* 0x000fe200000000ff */
[C---:B------:R-:W-:Y:S01]  /*83c0*/  FMUL.FTZ R106, R12.reuse, R106 ;  /* 0x0000006a0c6a7220 */ /* 0x040fe20000410000 */
[C---:B------:R-:W-:Y:S01]  /*83d0*/  FMUL.FTZ R107, R12.reuse, R107 ;  /* 0x0000006b0c6b7220 */ /* 0x040fe20000410000 */
[----:B------:R-:W-:Y:S01]  /*83e0*/  F2FP.F16.F32.PACK_AB R76, R77, R76 ;  /* 0x0000004c4d4c723e */ /* 0x000fe200000000ff */
[----:B------:R-:W-:Y:S01]  /*83f0*/  STS [R9+0x2000], R124 ;  /* 0x0020007c09007388 */ /* 0x000fe20000000800 */
[----:B------:R-:W-:Y:S01]  /*8400*/  F2FP.F16.F32.PACK_AB R78, R79, R78 ;  /* 0x0000004e4f4e723e */ /* 0x000fe200000000ff */
[----:B------:R-:W-:Y:S01]  /*8410*/  FMUL.FTZ R3, R3, R101 ;  /* 0x0000006503037220 */ /* 0x000fe20000410000 */
[C---:B------:R-:W-:Y:S01]  /*8420*/  FMUL.FTZ R102, R12.reuse, R102 ;  /* 0x000000660c667220 */ /* 0x040fe20000410000 */
[----:B------:R-:W-:Y:S01]  /*8430*/  STS [R9+0x2400], R126 ;  /* 0x0024007e09007388 */ /* 0x000fe20000000800 */
[----:B------:R-:W-:Y:S01]  /*8440*/  FMUL.FTZ R103, R12, R103 ;  /* 0x000000670c677220 */ /* 0x000fe20000410000 */
[----:B------:R-:W-:Y:S01]  /*8450*/  F2FP.F16.F32.PACK_AB R112, R113, R112 ;  /* 0x000000707170723e */ /* 0x000fe200000000ff */
[C---:B------:R-:W-:Y:S01]  /*8460*/  FMUL.FTZ R92, R10.reuse, R92 ;  /* 0x0000005c0a5c7220 */ /* 0x040fe20000410000 */
[----:B------:R-:W-:Y:S01]  /*8470*/  F2FP.F16.F32.PACK_AB R114, R115, R114 ;  /* 0x000000727372723e */ /* 0x000fe200000000ff */
[----:B------:R-:W-:Y:S01]  /*8480*/  STS [R11+0x2000], R120 ;  /* 0x002000780b007388 */ /* 0x000fe20000000800 */
[C---:B------:R-:W-:Y:S01]  /*8490*/  FMUL.FTZ R93, R10.reuse, R93 ;  /* 0x0000005d0a5d7220 */ /* 0x040fe20000410000 */
[----:B------:R-:W-:Y:S01]  /*84a0*/  F2FP.F16.F32.PACK_AB R88, R89, R88 ;  /* 0x000000585958723e */ /* 0x000fe200000000ff */
[C---:B------:R-:W-:Y:S01]  /*84b0*/  FMUL.FTZ R96, R10.reuse, R96 ;  /* 0x000000600a607220 */ /* 0x040fe20000410000 */
[----:B------:R1:W-:Y:S01]  /*84c0*/  STS [R11+0x2400], R122 ;  /* 0x0024007a0b007388 */ /* 0x0003e20000000800 */
[----:B------:R-:W-:Y:S01]  /*84d0*/  F2FP.F16.F32.PACK_AB R90, R91, R90 ;  /* 0x0000005a5b5a723e */ /* 0x000fe200000000ff */
[----:B------:R-:W-:Y:S01]  /*84e0*/  FMUL.FTZ R97, R10, R97 ;  /* 0x000000610a617220 */ /* 0x000fe20000410000 */
[-C--:B------:R-:W-:Y:S01]  /*84f0*/  IADD3 R19, PT, PT, R8, R13.reuse, RZ ;  /* 0x0000000d08137210 */ /* 0x080fe20007ffe0ff */
[----:B------:R-:W-:Y:S01]  /*8500*/  STS [R15], R68 ;  /* 0x000000440f007388 */ /* 0x000fe20000000800 */
[----:B------:R-:W-:Y:S01]  /*8510*/  IADD3 R23, PT, PT, R2, R13, RZ ;  /* 0x0000000d02177210 */ /* 0x000fe20007ffe0ff */
[----:B------:R-:W2:Y:S01]  /*8520*/  @P6 MUFU.LG2 R7, R7 ;  /* 0x0000000700076308 */ /* 0x000ea20000000c00 */
[----:B------:R-:W-:Y:S01]  /*8530*/  F2FP.F16.F32.PACK_AB R84, R85, R84 ;  /* 0x000000545554723e */ /* 0x000fe200000000ff */
[----:B------:R-:W-:Y:S01]  /*8540*/  STS [R15+0x400], R70 ;  /* 0x000400460f007388 */ /* 0x000fe20000000800 */
[----:B------:R-:W-:Y:S01]  /*8550*/  F2FP.F16.F32.PACK_AB R86, R87, R86 ;  /* 0x000000565756723e */ /* 0x000fe200000000ff */
[----:B------:R-:W3:Y:S01]  /*8560*/  @P5 LDC R2, c[0x0][0x458] ;  /* 0x00011600ff025b82 */ /* 0x000ee20000000800 */
[----:B------:R-:W-:Y:S01]  /*8570*/  F2FP.F16.F32.PACK_AB R108, R109, R108 ;  /* 0x0000006c6d6c723e */ /* 0x000fe200000000ff */
[----:B------:R-:W-:Y:S01]  /*8580*/  STS [R17], R80 ;  /* 0x0000005011007388 */ /* 0x000fe20000000800 */
[----:B------:R-:W-:Y:S01]  /*8590*/  F2FP.F16.F32.PACK_AB R110, R111, R110 ;  /* 0x0000006e6f6e723e */ /* 0x000fe200000000ff */
[----:B------:R-:W4:Y:S01]  /*85a0*/  @P5 MUFU.LG2 R6, R6 ;  /* 0x0000000600065308 */ /* 0x000f220000000c00 */
[----:B------:R-:W-:Y:S01]  /*85b0*/  F2FP.F16.F32.PACK_AB R104, R105, R104 ;  /* 0x000000686968723e */ /* 0x000fe200000000ff */
[----:B------:R-:W-:Y:S01]  /*85c0*/  STS [R17+0x400], R82 ;  /* 0x0004005211007388 */ /* 0x000fe20000000800 */
[----:B------:R-:W-:Y:S01]  /*85d0*/  F2FP.F16.F32.PACK_AB R106, R107, R106 ;  /* 0x0000006a6b6a723e */ /* 0x000fe200000000ff */
[----:B------:R-:W2:Y:S01]  /*85e0*/  LDCU.U8 UR4, c[0x0][0x548] ;  /* 0x0000a900ff0477ac */ /* 0x000ea20008000000 */
[----:B------:R-:W-:Y:S01]  /*85f0*/  F2FP.F16.F32.PACK_AB R3, R3, R100 ;  /* 0x000000640303723e */ /* 0x000fe200000000ff */
[----:B------:R-:W-:Y:S01]  /*8600*/  STS [R15+0x2000], R72 ;  /* 0x002000480f007388 */ /* 0x000fe20000000800 */
[----:B------:R-:W-:Y:S01]  /*8610*/  F2FP.F16.F32.PACK_AB R102, R103, R102 ;  /* 0x000000666766723e */ /* 0x000fe200000000ff */
[----:B------:R-:W2:Y:S01]  /*8620*/  @P1 MUFU.LG2 R5, R5 ;  /* 0x0000000500051308 */ /* 0x000ea20000000c00 */
[----:B------:R-:W-:Y:S01]  /*8630*/  F2FP.F16.F32.PACK_AB R92, R93, R92 ;  /* 0x0000005c5d5c723e */ /* 0x000fe200000000ff */
[----:B------:R5:W-:Y:S01]  /*8640*/  STS [R15+0x2400], R74 ;  /* 0x0024004a0f007388 */ /* 0x000be20000000800 */
[----:B------:R-:W-:Y:S01]  /*8650*/  F2FP.F16.F32.PACK_AB R94, R95, R94 ;  /* 0x0000005e5f5e723e */ /* 0x000fe200000000ff */
[----:B-1----:R-:W1:Y:S01]  /*8660*/  @P3 LDC.64 R10, c[0x0][0x430] ;  /* 0x00010c00ff0a3b82 */ /* 0x002e620000000a00 */
[----:B------:R-:W-:Y:S01]  /*8670*/  F2FP.F16.F32.PACK_AB R96, R97, R96 ;  /* 0x000000606160723e */ /* 0x000fe200000000ff */
[----:B------:R-:W-:Y:S01]  /*8680*/  STS [R17+0x2000], R76 ;  /* 0x0020004c11007388 */ /* 0x000fe20000000800 */
[----:B------:R-:W-:-:S02]  /*8690*/  F2FP.F16.F32.PACK_AB R98, R99, R98 ;  /* 0x000000626362723e */ /* 0x000fc400000000ff */
[----:B------:R-:W-:Y:S01]  /*86a0*/  @P3 MOV R25, 0x1 ;  /* 0x0000000100193802 */ /* 0x000fe20000000f00 */
[----:B------:R-:W-:Y:S04]  /*86b0*/  STS [R17+0x2400], R78 ;  /* 0x0024004e11007388 */ /* 0x000fe80000000800 */
[----:B------:R-:W-:Y:S04]  /*86c0*/  STS [R13], R112 ;  /* 0x000000700d007388 */ /* 0x000fe80000000800 */
[----:B------:R-:W-:Y:S04]  /*86d0*/  STS [R13+0x400], R114 ;  /* 0x000400720d007388 */ /* 0x000fe80000000800 */
[----:B------:R-:W-:Y:S04]  /*86e0*/  STS [R19], R88 ;  /* 0x0000005813007388 */ /* 0x000fe80000000800 */
[----:B------:R-:W-:Y:S01]  /*86f0*/  STS [R19+0x400], R90 ;  /* 0x0004005a13007388 */ /* 0x000fe20000000800 */
[----:B-----5:R-:W-:Y:S01]  /*8700*/  IADD3 R15, PT, PT, R8, R23, RZ ;  /* 0x00000017080f7210 */ /* 0x020fe20007ffe0ff */
[----:B-1----:R-:W-:Y:S01]  /*8710*/  @P3 IMAD R20, R11, R10, RZ ;  /* 0x0000000a0b143224 */ /* 0x002fe200078e02ff */
[----:B------:R-:W1:Y:S01]  /*8720*/  LDC.64 R8, c[0x0][0x400] ;  /* 0x00010000ff087b82 */ /* 0x000e620000000a00 */
[----:B------:R-:W-:Y:S04]  /*8730*/  STS [R13+0x2000], R84 ;  /* 0x002000540d007388 */ /* 0x000fe80000000800 */
[----:B------:R-:W-:Y:S04]  /*8740*/  STS [R13+0x2400], R86 ;  /* 0x002400560d007388 */ /* 0x000fe80000000800 */
[----:B------:R-:W-:Y:S04]  /*8750*/  STS [R19+0x2000], R108 ;  /* 0x0020006c13007388 */ /* 0x000fe80000000800 */
[----:B------:R-:W-:Y:S04]  /*8760*/  STS [R19+0x2400], R110 ;  /* 0x0024006e13007388 */ /* 0x000fe80000000800 */
[----:B------:R-:W-:Y:S04]  /*8770*/  STS [R23], R104 ;  /* 0x0000006817007388 */ /* 0x000fe80000000800 */
[----:B------:R-:W-:Y:S04]  /*8780*/  STS [R23+0x400], R106 ;  /* 0x0004006a17007388 */ /* 0x000fe80000000800 */
[----:B------:R5:W-:Y:S04]  /*8790*/  STS [R15], R3 ;  /* 0x000000030f007388 */ /* 0x000be80000000800 */
[----:B------:R-:W-:Y:S04]  /*87a0*/  STS [R15+0x400], R102 ;  /* 0x000400660f007388 */ /* 0x000fe80000000800 */
[----:B------:R-:W-:Y:S04]  /*87b0*/  STS [R23+0x2000], R92 ;  /* 0x0020005c17007388 */ /* 0x000fe80000000800 */
[----:B------:R4:W-:Y:S04]  /*87c0*/  STS [R23+0x2400], R94 ;  /* 0x0024005e17007388 */ /* 0x0009e80000000800 */
[----:B------:R1:W-:Y:S04]  /*87d0*/  STS [R15+0x2000], R96 ;  /* 0x002000600f007388 */ /* 0x0003e80000000800 */
[----:B------:R1:W-:Y:S01]  /*87e0*/  STS [R15+0x2400], R98 ;  /* 0x002400620f007388 */ /* 0x0003e20000000800 */
[----:B-----5:R-:W1:Y:S08]  /*87f0*/  @P6 LDC R3, c[0x0][0x458] ;  /* 0x00011600ff036b82 */ /* 0x020e700000000800 */
[----:B----4-:R-:W4:Y:S01]  /*8800*/  @P3 LDC R23, c[0x0][0x430] ;  /* 0x00010c00ff173b82 */ /* 0x010f220000000800 */
[----:B--23--:R-:W-:Y:S05]  /*8810*/  @P3 BRA `(.L_x_1525) ;  /* 0x0000000000283947 */ /* 0x00cfea0003800000 */
[----:B------:R-:W-:Y:S01]  /*8820*/  ISETP.NE.AND P2, PT, RZ, UR4, PT ;  /* 0x00000004ff007c0c */ /* 0x000fe2000bf45270 */
[----:B------:R-:W2:-:S12]  /*8830*/  LDC R11, c[0x0][0x3e0] ;  /* 0x0000f800ff0b7b82 */ /* 0x000e980000000800 */
[----:B------:R-:W3:Y:S01]  /*8840*/  @P2 LDC R20, c[0x0][0x454] ;  /* 0x00011500ff142b82 */ /* 0x000ee20000000800 */
[----:B----4-:R-:W-:Y:S02]  /*8850*/  @P2 MOV R23, 0x1 ;  /* 0x0000000100172802 */ /* 0x010fe40000000f00 */
[----:B------:R-:W-:-:S05]  /*8860*/  @!P2 MOV R23, 0x1 ;  /* 0x000000010017a802 */ /* 0x000fca0000000f00 */
[----:B------:R-:W2:Y:S08]  /*8870*/  @P2 LDC R12, c[0x0][0x454] ;  /* 0x00011500ff0c2b82 */ /* 0x000eb00000000800 */
[----:B------:R-:W4:Y:S08]  /*8880*/  @!P2 LDC R10, c[0x0][0x434] ;  /* 0x00010d00ff0aab82 */ /* 0x000f300000000800 */
[----:B------:R-:W1:Y:S01]  /*8890*/  @!P2 LDC R20, c[0x0][0x434] ;  /* 0x00010d00ff14ab82 */ /* 0x000e620000000800 */
[----:B--2---:R-:W-:-:S02]  /*88a0*/  @P2 IMAD R25, R11, R12, RZ ;  /* 0x0000000c0b192224 */ /* 0x004fc400078e02ff */
[----:B---34-:R-:W-:-:S07]  /*88b0*/  @!P2 IMAD R25, R10, R11, RZ ;  /* 0x0000000b0a19a224 */ /* 0x018fce00078e02ff */
.L_x_1525:
[----:B------:R-:W-:Y:S01]  /*88c0*/  BAR.SYNC.DEFER_BLOCKING 0x0 ;  /* 0x0000000000007b1d */ /* 0x000fe20000010000 */
[----:B------:R-:W-:Y:S01]  /*88d0*/  @P6 FMUL.FTZ R7, R7, 0.69314718246459960938 ;  /* 0x3f31721807076820 */ /* 0x000fe20000410000 */
[----:B------:R-:W-:Y:S01]  /*88e0*/  @P5 FMUL.FTZ R6, R6, 0.69314718246459960938 ;  /* 0x3f31721806065820 */ /* 0x000fe20000410000 */
[----:B------:R-:W-:Y:S01]  /*88f0*/  ISETP.NE.AND P3, PT, RZ, UR4, !P3 ;  /* 0x00000004ff007c0c */ /* 0x000fe2000df65270 */
[----:B-1----:R-:W-:Y:S01]  /*8900*/  IMAD R20, R20, UR6, RZ ;  /* 0x0000000614147c24 */ /* 0x002fe2000f8e02ff */
[----:B------:R-:W-:-:S03]  /*8910*/  MOV R24, 0x7f800000 ;  /* 0x7f80000000187802 */ /* 0x000fc60000000f00 */
[----:B------:R-:W1:Y:S01]  /*8920*/  @P1 LDC R11, c[0x0][0x458] ;  /* 0x00011600ff0b1b82 */ /* 0x000e620000000800 */
[----:B------:R-:W-:Y:S01]  /*8930*/  MOV R22, 0x7f800000 ;  /* 0x7f80000000167802 */ /* 0x000fe20000000f00 */
[----:B------:R-:W2:Y:S01]  /*8940*/  @P0 MUFU.LG2 R4, R4 ;  /* 0x0000000400040308 */ /* 0x000ea20000000c00 */
[----:B------:R-:W-:Y:S01]  /*8950*/  @P6 FFMA.FTZ R24, R136, R3, R7 ;  /* 0x0000000388186223 */ /* 0x000fe20000010007 */
[----:B------:R-:W-:Y:S01]  /*8960*/  @P5 FFMA.FTZ R22, R135, R2, R6 ;  /* 0x0000000287165223 */ /* 0x000fe20000010006 */
[----:B------:R-:W-:Y:S01]  /*8970*/  LOP3.LUT P5, RZ, R0, 0x3, RZ, 0xc0, !PT ;  /* 0x0000000300ff7812 */ /* 0x000fe200078ac0ff */
[----:B------:R-:W-:Y:S01]  /*8980*/  IMAD R28, R21, UR7, RZ ;  /* 0x00000007151c7c24 */ /* 0x000fe2000f8e02ff */
[----:B------:R-:W-:Y:S01]  /*8990*/  MOV R30, R202 ;  /* 0x000000ca001e7202 */ /* 0x000fe20000000f00 */
[----:B------:R-:W3:Y:S01]  /*89a0*/  @P0 LDC R10, c[0x0][0x458] ;  /* 0x00011600ff0a0b82 */ /* 0x000ee20000000800 */
[----:B----4-:R-:W-:Y:S01]  /*89b0*/  IMAD R33, R200, R23, RZ ;  /* 0x00000017c8217224 */ /* 0x010fe200078e02ff */
[----:B------:R-:W-:Y:S01]  /*89c0*/  MOV R31, RZ ;  /* 0x000000ff001f7202 */ /* 0x000fe20000000f00 */
[----:B------:R-:W-:Y:S01]  /*89d0*/  @!P3 IMAD R20, R25, UR7, R20 ;  /* 0x000000071914bc24 */ /* 0x000fe2000f8e0214 */
[----:B------:R-:W-:Y:S01]  /*89e0*/  SEL R25, R28, RZ, P3 ;  /* 0x000000ff1c197207 */ /* 0x000fe20001800000 */
[----:B------:R-:W-:Y:S01]  /*89f0*/  @P1 FMUL.FTZ R29, R5, 0.69314718246459960938 ;  /* 0x3f317218051d1820 */ /* 0x000fe20000410000 */
[----:B------:R-:W-:Y:S01]  /*8a00*/  SHF.R.S32.HI R28, RZ, 0x1f, R28 ;  /* 0x0000001fff1c7819 */ /* 0x000fe2000001141c */
[----:B------:R-:W-:Y:S01]  /*8a10*/  IMAD.WIDE.U32 R30, R8, UR7, R30 ;  /* 0x00000007081e7c25 */ /* 0x000fe2000f8e001e */
[----:B------:R-:W4:Y:S01]  /*8a20*/  LDC.64 R6, c[0x0][0x410] ;  /* 0x00010400ff067b82 */ /* 0x000f220000000a00 */
[--C-:B------:R-:W-:Y:S01]  /*8a30*/  IADD3 R25, P4, P2, R33, R25, R20.reuse ;  /* 0x0000001921197210 */ /* 0x100fe20007a9e014 */
[----:B------:R1:W4:Y:S01]  /*8a40*/  LDS.128 R16, [R199] ;  /* 0x00000000c7107984 */ /* 0x0003220000000c00 */
[----:B--2---:R-:W-:Y:S01]  /*8a50*/  @P0 FMUL.FTZ R4, R4, 0.69314718246459960938 ;  /* 0x3f31721804040820 */ /* 0x004fe20000410000 */
[----:B------:R-:W-:Y:S01]  /*8a60*/  SHF.R.S32.HI R5, RZ, 0x1f, R33 ;  /* 0x0000001fff057819 */ /* 0x000fe20000011421 */
[----:B------:R-:W-:Y:S01]  /*8a70*/  BSSY.RECONVERGENT B0, `(.L_x_1526) ;  /* 0x0000034000007945 */ /* 0x000fe20003800200 */
[----:B------:R2:W2:Y:S01]  /*8a80*/  LDS.128 R12, [R199+0x800] ;  /* 0x00080000c70c7984 */ /* 0x0004a20000000c00 */
[----:B------:R-:W-:Y:S01]  /*8a90*/  SEL R28, R28, RZ, P3 ;  /* 0x000000ff1c1c7207 */ /* 0x000fe20001800000 */
[----:B------:R-:W2:Y:S01]  /*8aa0*/  LDC.64 R2, c[0x0][0x408] ;  /* 0x00010200ff027b82 */ /* 0x000ea20000000a00 */
[----:B------:R-:W-:Y:S01]  /*8ab0*/  SHF.R.S32.HI R20, RZ, 0x1f, R20 ;  /* 0x0000001fff147819 */ /* 0x000fe20000011414 */
[----:B------:R-:W-:Y:S01]  /*8ac0*/  IMAD R37, R9, UR7, R31 ;  /* 0x0000000709257c24 */ /* 0x000fe2000f8e021f */
[----:B------:R-:W-:Y:S01]  /*8ad0*/  MOV R27, 0x7f800000 ;  /* 0x7f800000001b7802 */ /* 0x000fe20000000f00 */
[----:B-1----:R-:W-:Y:S01]  /*8ae0*/  @P1 FFMA.FTZ R27, R134, R11, R29 ;  /* 0x0000000b861b1223 */ /* 0x002fe2000001001d */
[----:B------:R-:W-:-:S02]  /*8af0*/  MOV R26, 0x7f800000 ;  /* 0x7f800000001a7802 */ /* 0x000fc40000000f00 */
[----:B------:R-:W-:Y:S01]  /*8b00*/  IADD3.X R28, PT, PT, R5, R28, R20, P4, P2 ;  /* 0x0000001c051c7210 */ /* 0x000fe200027e4414 */
[----:B---3--:R-:W-:Y:S01]  /*8b10*/  @P0 FFMA.FTZ R26, R133, R10, R4 ;  /* 0x0000000a851a0223 */ /* 0x008fe20000010004 */
[----:B------:R-:W-:Y:S06]  /*8b20*/  @P5 BRA `(.L_x_1527) ;  /* 0x0000000000a05947 */ /* 0x000fec0003800000 */
[----:B------:R-:W-:Y:S01]  /*8b30*/  SHF.R.U32.HI R4, RZ, 0x1, R0 ;  /* 0x00000001ff047819 */ /* 0x000fe20000011600 */
[----:B------:R-:W-:Y:S01]  /*8b40*/  IMAD.IADD R21, R21, 0x1, -R200 ;  /* 0x0000000115157824 */ /* 0x000fe200078e0ac8 */
[----:B------:R-:W-:Y:S02]  /*8b50*/  SHF.R.U32.HI R34, RZ, 0x2, R0 ;  /* 0x00000002ff227819 */ /* 0x000fe40000011600 */
[----:B------:R-:W-:-:S04]  /*8b60*/  LOP3.LUT R5, R4, 0x30, RZ, 0xc0, !PT ;  /* 0x0000003004057812 */ /* 0x000fc800078ec0ff */
[----:B------:R-:W-:-:S04]  /*8b70*/  LOP3.LUT R34, R5, 0x7, R34, 0xf8, !PT ;  /* 0x0000000705227812 */ /* 0x000fc800078ef822 */
[C---:B------:R-:W-:Y:S01]  /*8b80*/  LOP3.LUT R0, R34.reuse, 0x40, RZ, 0xfc, !PT ;  /* 0x0000004022007812 */ /* 0x040fe200078efcff */
[C---:B------:R-:W-:Y:S01]  /*8b90*/  VIADD R32, R34.reuse, 0x8 ;  /* 0x0000000822207836 */ /* 0x040fe20000000000 */
[CC--:B------:R-:W-:Y:S01]  /*8ba0*/  ISETP.GE.AND P6, PT, R34.reuse, R21.reuse, PT ;  /* 0x000000152200720c */ /* 0x0c0fe20003fc6270 */
[----:B------:R-:W-:Y:S01]  /*8bb0*/  VIADD R38, R34, 0x48 ;  /* 0x0000004822267836 */ /* 0x000fe20000000000 */
[-C--:B------:R-:W-:Y:S02]  /*8bc0*/  ISETP.GE.AND P4, PT, R0, R21.reuse, PT ;  /* 0x000000150000720c */ /* 0x080fe40003f86270 */
[-C--:B------:R-:W-:Y:S02]  /*8bd0*/  ISETP.GE.AND P5, PT, R32, R21.reuse, PT ;  /* 0x000000152000720c */ /* 0x080fe40003fa6270 */
[----:B------:R-:W-:-:S07]  /*8be0*/  ISETP.GE.AND P3, PT, R38, R21, PT ;  /* 0x000000152600720c */ /* 0x000fce0003f66270 */
[----:B------:R-:W1:Y:S01]  /*8bf0*/  @!P6 LDC.64 R20, c[0x0][0x420] ;  /* 0x00010800ff14eb82 */ /* 0x000e620000000a00 */
[-C--:B------:R-:W-:Y:S02]  /*8c00*/  @!P6 IMAD R34, R34, R23.reuse, RZ ;  /* 0x000000172222e224 */ /* 0x080fe400078e02ff */
[-C--:B------:R-:W-:Y:S02]  /*8c10*/  @!P4 IMAD R29, R0, R23.reuse, RZ ;  /* 0x00000017001dc224 */ /* 0x080fe400078e02ff */
[----:B------:R-:W-:Y:S01]  /*8c20*/  @!P5 IMAD R32, R32, R23, RZ ;  /* 0x000000172020d224 */ /* 0x000fe200078e02ff */
[----:B------:R-:W-:Y:S01]  /*8c30*/  @!P6 IADD3 R0, P0, PT, R34, R25, RZ ;  /* 0x000000192200e210 */ /* 0x000fe20007f1e0ff */
[----:B------:R-:W-:Y:S01]  /*8c40*/  @!P3 IMAD R35, R38, R23, RZ ;  /* 0x000000172623b224 */ /* 0x000fe200078e02ff */
[----:B------:R-:W3:Y:S02]  /*8c50*/  @!P5 LDC.64 R10, c[0x0][0x420] ;  /* 0x00010800ff0adb82 */ /* 0x000ee40000000a00 */
[----:B------:R-:W-:-:S02]  /*8c60*/  @!P6 LEA.HI.X.SX32 R23, R34, R28, 0x1, P0 ;  /* 0x0000001c2217e211 */ /* 0x000fc400000f0eff */
[CC--:B------:R-:W-:Y:S02]  /*8c70*/  @!P4 IADD3 R34, P1, PT, R29.reuse, R25.reuse, RZ ;  /* 0x000000191d22c210 */ /* 0x0c0fe40007f3e0ff */
[CC--:B------:R-:W-:Y:S02]  /*8c80*/  @!P5 IADD3 R33, P2, PT, R32.reuse, R25.reuse, RZ ;  /* 0x000000192021d210 */ /* 0x0c0fe40007f5e0ff */
[----:B------:R-:W5:Y:S01]  /*8c90*/  @!P4 LDC.64 R8, c[0x0][0x420] ;  /* 0x00010800ff08cb82 */ /* 0x000f620000000a00 */
[-C--:B------:R-:W-:Y:S02]  /*8ca0*/  @!P4 LEA.HI.X.SX32 R29, R29, R28.reuse, 0x1, P1 ;  /* 0x0000001c1d1dc211 */ /* 0x080fe400008f0eff */
[----:B------:R-:W-:Y:S02]  /*8cb0*/  @!P5 LEA.HI.X.SX32 R32, R32, R28, 0x1, P2 ;  /* 0x0000001c2020d211 */ /* 0x000fe400010f0eff */
[----:B------:R-:W-:-:S03]  /*8cc0*/  @!P3 IADD3 R25, P0, PT, R35, R25, RZ ;  /* 0x000000192319b210 */ /* 0x000fc60007f1e0ff */
[----:B------:R-:W4:Y:S01]  /*8cd0*/  @!P3 LDC.64 R4, c[0x0][0x420] ;  /* 0x00010800ff04bb82 */ /* 0x000f220000000a00 */
[C---:B-1----:R-:W-:Y:S02]  /*8ce0*/  @!P6 LEA R20, P2, R0.reuse, R20, 0x2 ;  /* 0x000000140014e211 */ /* 0x042fe400078410ff */
[----:B------:R-:W-:Y:S02]  /*8cf0*/  @!P3 LEA.HI.X.SX32 R28, R35, R28, 0x1, P0 ;  /* 0x0000001c231cb211 */ /* 0x000fe400000f0eff */
[----:B------:R-:W-:Y:S02]  /*8d00*/  @!P6 LEA.HI.X R21, R0, R21, R23, 0x2, P2 ;  /* 0x000000150015e211 */ /* 0x000fe400010f1417 */
[----:B---3--:R-:W-:-:S03]  /*8d10*/  @!P5 LEA R10, P1, R33, R10, 0x2 ;  /* 0x0000000a210ad211 */ /* 0x008fc600078210ff */
[----:B------:R1:W-:Y:S01]  /*8d20*/  @!P6 STG.E desc[UR24][R20.64], R24 ;  /* 0x000000181400e986 */ /* 0x0003e2000c101918 */
[----:B------:R-:W-:Y:S02]  /*8d30*/  @!P5 LEA.HI.X R11, R33, R11, R32, 0x2, P1 ;  /* 0x0000000b210bd211 */ /* 0x000fe400008f1420 */
[----:B-----5:R-:W-:-:S03]  /*8d40*/  @!P4 LEA R8, P1, R34, R8, 0x2 ;  /* 0x000000082208c211 */ /* 0x020fc600078210ff */
[----:B------:R1:W-:Y:S01]  /*8d50*/  @!P5 STG.E desc[UR24][R10.64], R22 ;  /* 0x000000160a00d986 */ /* 0x0003e2000c101918 */
[----:B------:R-:W-:Y:S02]  /*8d60*/  @!P4 LEA.HI.X R9, R34, R9, R29, 0x2, P1 ;  /* 0x000000092209c211 */ /* 0x000fe400008f141d */
[----:B----4-:R-:W-:-:S03]  /*8d70*/  @!P3 LEA R4, P0, R25, R4, 0x2 ;  /* 0x000000041904b211 */ /* 0x010fc600078010ff */
[----:B------:R1:W-:Y:S01]  /*8d80*/  @!P4 STG.E desc[UR24][R8.64], R27 ;  /* 0x0000001b0800c986 */ /* 0x0003e2000c101918 */
[----:B------:R-:W-:-:S05]  /*8d90*/  @!P3 LEA.HI.X R5, R25, R5, R28, 0x2, P0 ;  /* 0x000000051905b211 */ /* 0x000fca00000f141c */
[----:B------:R1:W-:Y:S04]  /*8da0*/  @!P3 STG.E desc[UR24][R4.64], R26 ;  /* 0x0000001a0400b986 */ /* 0x0003e8000c101918 */
.L_x_1527:
[----:B------:R-:W-:Y:S05]  /*8db0*/  BSYNC.RECONVERGENT B0 ;  /* 0x0000000000007941 */ /* 0x000fea0003800200 */
.L_x_1526:
[----:B------:R-:W-:Y:S01]  /*8dc0*/  IMAD.MOV.U32 R36, RZ, RZ, R30 ;  /* 0x000000ffff247224 */ /* 0x000fe200078e001e */
[----:B------:R-:W3:Y:S01]  /*8dd0*/  LDCU.64 UR4, c[0x0][0x3f0] ;  /* 0x00007e00ff0477ac */ /* 0x000ee20008000a00 */
[----:B-1----:R-:W1:Y:S01]  /*8de0*/  LDS.128 R8, [R199+0x1000] ;  /* 0x00100000c7087984 */ /* 0x002e620000000c00 */
[----:B--2---:R-:W-:Y:S02]  /*8df0*/  IMAD R0, R205, R2, RZ ;  /* 0x00000002cd007224 */ /* 0x004fe400078e02ff */
[----:B----4-:R-:W-:Y:S01]  /*8e00*/  IMAD.WIDE.U32 R38, R6, UR6, R36 ;  /* 0x0000000606267c25 */ /* 0x010fe2000f8e0024 */
[----:B------:R-:W2:Y:S01]  /*8e10*/  LDS.128 R24, [R199+0x1800] ;  /* 0x00180000c7187984 */ /* 0x000ea20000000c00 */
[----:B------:R-:W-:Y:S02]  /*8e20*/  SHF.L.U64.HI R37, R2, 0x6, R3 ;  /* 0x0000000602257819 */ /* 0x000fe40000010203 */
[----:B------:R-:W-:Y:S01]  /*8e30*/  IMAD R39, R7, UR6, R39 ;  /* 0x0000000607277c24 */ /* 0x000fe2000f8e0227 */
[----:B------:R-:W4:Y:S01]  /*8e40*/  LDS.128 R20, [R199+0x2000] ;  /* 0x00200000c7147984 */ /* 0x000f220000000c00 */
[----:B------:R-:W-:-:S02]  /*8e50*/  IMAD R0, R198, R3, R0 ;  /* 0x00000003c6007224 */ /* 0x000fc400078e0200 */
[----:B------:R-:W-:Y:S01]  /*8e60*/  IMAD.WIDE.U32 R38, R198, R2, R38 ;  /* 0x00000002c6267225 */ /* 0x000fe200078e0026 */
[----:B------:R-:W5:Y:S03]  /*8e70*/  LDS.128 R4, [R199+0x2800] ;  /* 0x00280000c7047984 */ /* 0x000f660000000c00 */
[----:B------:R-:W-:Y:S01]  /*8e80*/  IMAD.IADD R0, R39, 0x1, R0 ;  /* 0x0000000127007824 */ /* 0x000fe200078e0200 */
[----:B------:R-:W5:Y:S01]  /*8e90*/  LDS.128 R28, [R199+0x3000] ;  /* 0x00300000c71c7984 */ /* 0x000f620000000c00 */
[----:B---3--:R-:W-:Y:S01]  /*8ea0*/  LEA R40, P0, R38, UR4, 0x1 ;  /* 0x0000000426287c11 */ /* 0x008fe2000f8008ff */
[----:B------:R-:W-:Y:S02]  /*8eb0*/  IMAD.SHL.U32 R36, R2, 0x20, RZ ;  /* 0x0000002002247824 */ /* 0x000fe400078e00ff */
[----:B------:R-:W3:Y:S01]  /*8ec0*/  LDS.128 R32, [R199+0x3800] ;  /* 0x00380000c7207984 */ /* 0x000ee20000000c00 */
[----:B------:R-:W-:-:S02]  /*8ed0*/  LEA.HI.X R41, R38, UR5, R0, 0x1, P0 ;  /* 0x0000000526297c11 */ /* 0x000fc400080f0c00 */
[C---:B------:R-:W-:Y:S02]  /*8ee0*/  SHF.L.U32 R38, R2.reuse, 0x6, RZ ;  /* 0x0000000602267819 */ /* 0x040fe400000006ff */
[CC--:B------:R-:W-:Y:S01]  /*8ef0*/  LEA R42, P0, R2.reuse, R40.reuse, 0x7 ;  /* 0x00000028022a7211 */ /* 0x0c0fe200078038ff */
[----:B------:R-:W-:Y:S01]  /*8f00*/  STG.E.128 desc[UR24][R40.64], R16 ;  /* 0x0000001028007986 */ /* 0x000fe2000c101d18 */
[--C-:B------:R-:W-:Y:S02]  /*8f10*/  SHF.L.U64.HI R0, R2, 0x5, R3.reuse ;  /* 0x0000000502007819 */ /* 0x100fe40000010203 */
[-C--:B------:R-:W-:Y:S02]  /*8f20*/  IADD3 R46, P2, PT, R36, R40.reuse, RZ ;  /* 0x00000028242e7210 */ /* 0x080fe40007f5e0ff */
[----:B------:R-:W-:Y:S02]  /*8f30*/  IADD3 R44, P1, PT, R38, R40, RZ ;  /* 0x00000028262c7210 */ /* 0x000fe40007f3e0ff */
[----:B------:R-:W-:Y:S01]  /*8f40*/  LEA.HI.X R43, R2, R41, R3, 0x7, P0 ;  /* 0x00000029022b7211 */ /* 0x000fe200000f3c03 */
[--C-:B------:R-:W-:Y:S01]  /*8f50*/  IMAD.X R47, R0, 0x1, R41.reuse, P2 ;  /* 0x00000001002f7824 */ /* 0x100fe200010e0629 */
[----:B------:R-:W-:Y:S01]  /*8f60*/  IADD3 R38, P0, PT, R42, R38, RZ ;  /* 0x000000262a267210 */ /* 0x000fe20007f1e0ff */
[----:B------:R-:W-:Y:S01]  /*8f70*/  IMAD.X R45, R37, 0x1, R41, P1 ;  /* 0x00000001252d7824 */ /* 0x000fe200008e0629 */
[----:B------:R-:W-:-:S02]  /*8f80*/  IADD3 R2, P2, PT, R44, R36, RZ ;  /* 0x000000242c027210 */ /* 0x000fc40007f5e0ff */
[----:B------:R-:W-:Y:S01]  /*8f90*/  IADD3 R48, P1, PT, R42, R36, RZ ;  /* 0x000000242a307210 */ /* 0x000fe20007f3e0ff */
[----:B------:R-:W-:Y:S01]  /*8fa0*/  IMAD.X R39, R43, 0x1, R37, P0 ;  /* 0x000000012b277824 */ /* 0x000fe200000e0625 */
[----:B------:R-:W-:Y:S01]  /*8fb0*/  IADD3.X R3, PT, PT, R45, R0, RZ, P2, !PT ;  /* 0x000000002d037210 */ /* 0x000fe200017fe4ff */
[----:B------:R-:W-:Y:S01]  /*8fc0*/  STG.E.128 desc[UR24][R46.64], R12 ;  /* 0x0000000c2e007986 */ /* 0x000fe2000c101d18 */
[----:B------:R-:W-:Y:S01]  /*8fd0*/  IADD3 R36, P0, PT, R38, R36, RZ ;  /* 0x0000002426247210 */ /* 0x000fe20007f1e0ff */
[----:B------:R-:W-:Y:S02]  /*8fe0*/  IMAD.X R49, R43, 0x1, R0, P1 ;  /* 0x000000012b317824 */ /* 0x000fe400008e0600 */
[----:B-1----:R-:W-:Y:S01]  /*8ff0*/  STG.E.128 desc[UR24][R44.64], R8 ;  /* 0x000000082c007986 */ /* 0x002fe2000c101d18 */
[----:B------:R-:W-:-:S03]  /*9000*/  IADD3.X R37, PT, PT, R39, R0, RZ, P0, !PT ;  /* 0x0000000027257210 */ /* 0x000fc600007fe4ff */
[----:B--2---:R-:W-:Y:S04]  /*9010*/  STG.E.128 desc[UR24][R2.64], R24 ;  /* 0x0000001802007986 */ /* 0x004fe8000c101d18 */
[----:B----4-:R-:W-:Y:S04]  /*9020*/  STG.E.128 desc[UR24][R42.64], R20 ;  /* 0x000000142a007986 */ /* 0x010fe8000c101d18 */
[----:B-----5:R-:W-:Y:S04]  /*9030*/  STG.E.128 desc[UR24][R48.64], R4 ;  /* 0x0000000430007986 */ /* 0x020fe8000c101d18 */
[----:B------:R-:W-:Y:S04]  /*9040*/  STG.E.128 desc[UR24][R38.64], R28 ;  /* 0x0000001c26007986 */ /* 0x000fe8000c101d18 */
[----:B---3--:R-:W-:Y:S01]  /*9050*/  STG.E.128 desc[UR24][R36.64], R32 ;  /* 0x0000002024007986 */ /* 0x008fe2000c101d18 */
[----:B------:R-:W-:Y:S05]  /*9060*/  EXIT ;  /* 0x000000000000794d */ /* 0x000fea0003800000 */
.L_x_1528:
        /* <DEDUP_REMOVED lines=9> */
.L_x_2704:


//--------------------- .text._ZN5flash16flash_fwd_kernelI23Flash_fwd_kernel_traitsILi64ELi128ELi64ELi4ELb0ELb0EN7cutlass6half_tE19Flash_kernel_traitsILi64ELi128ELi64ELi4ES3_EELb0ELb0ELb0ELb0ELb1ELb1ELb1ELb0EEEvNS_16Flash_fwd_paramsE --------------------------
	.section	.text._ZN5flash16flash_fwd_kernelI23Flash_fwd_kernel_traitsILi64ELi128ELi64ELi4ELb0ELb0EN7cutlass6half_tE19Flash_kernel_traitsILi64ELi128ELi64ELi4ES3_EELb0ELb0ELb0ELb0ELb1ELb1ELb1ELb0EEEvNS_16Flash_fwd_paramsE,"ax",@progbits
	.align	128
        .global         _ZN5flash16flash_fwd_kernelI23Flash_fwd_kernel_traitsILi64ELi128ELi64ELi4ELb0ELb0EN7cutlass6half_tE19Flash_kernel_traitsILi64ELi128ELi64ELi4ES3_EELb0ELb0ELb0ELb0ELb1ELb1ELb1ELb0EEEvNS_16Flash_fwd_paramsE
        .type           _ZN5flash16flash_fwd_kernelI23Flash_fwd_kernel_traitsILi64ELi128ELi64ELi4ELb0ELb0EN7cutlass6half_tE19Flash_kernel_traitsILi64ELi128ELi64ELi4ES3_EELb0ELb0ELb0ELb0ELb1ELb1ELb1ELb0EEEvNS_16Flash_fwd_paramsE,@function
        .size           _ZN5flash16flash_fwd_kernelI23Flash_fwd_kernel_traitsILi64ELi128ELi64ELi4ELb0ELb0EN7cutlass6half_tE19Flash_kernel_traitsILi64ELi128ELi64ELi4ES3_EELb0ELb0ELb0ELb0ELb1ELb1ELb1ELb0EEEvNS_16Flash_fwd_paramsE,(.L_x_2705 - _ZN5flash16flash_fwd_kernelI23Flash_fwd_kernel_traitsILi64ELi128ELi64ELi4ELb0ELb0EN7cutlass6half_tE19Flash_kernel_traitsILi64ELi128ELi64ELi4ES3_EELb0ELb0ELb0ELb0ELb1ELb1ELb1ELb0EEEvNS_16Flash_fwd_paramsE)
        .other          _ZN5flash16flash_fwd_kernelI23Flash_fwd_kernel_traitsILi64ELi128ELi64ELi4ELb0ELb0EN7cutlass6half_tE19Flash_kernel_traitsILi64ELi128ELi64ELi4ES3_EELb0ELb0ELb0ELb0ELb1ELb1ELb1ELb0EEEvNS_16Flash_fwd_paramsE,@"STO_CUDA_ENTRY STV_DEFAULT"
_ZN5flash16flash_fwd_kernelI23Flash_fwd_kernel_traitsILi64ELi128ELi64ELi4ELb0ELb0EN7cutlass6half_tE19Flash_kernel_traitsILi64ELi128ELi64ELi4ES3_EELb0ELb0ELb0ELb0ELb1ELb1ELb1ELb0EEEvNS_16Flash_fwd_paramsE:
.text._ZN5flash16flash_fwd_kernelI23Flash_fwd_kernel_traitsILi64ELi128ELi64ELi4ELb0ELb0EN7cutlass6half_tE19Flash_kernel_traitsILi64ELi128ELi64ELi4ES3_EELb0ELb0ELb0ELb0ELb1ELb1ELb1ELb0EEEvNS_16Flash_fwd_paramsE:
[----:B------:R-:W-:Y:S08]  /*0000*/  LDC R1, c[0x0][0x37c] ;  /* 0x0000df00ff017b82 */ /* 0x000ff00000000800 */
[----:B------:R-:W1:Y:S01]  /*0010*/  LDC.64 R2, c[0x0][0x478] ;  /* 0x00011e00ff027b82 */ /* 0x000e620000000a00 */
[----:B------:R-:W2:Y:S01]  /*0020*/  S2R R17, SR_CTAID.Y ;  /* 0x0000000000117919 */ /* 0x000ea20000002600 */
[----:B------:R-:W3:Y:S01]  /*0030*/  LDCU.64 UR22, c[0x0][0x358] ;  /* 0x00006b00ff1677ac */ /* 0x000ee20008000a00 */
[----:B------:R-:W-:-:S05]  /*0040*/  IMAD.MOV.U32 R13, RZ, RZ, RZ ;  /* 0x000000ffff0d7224 */ /* 0x000fca00078e00ff */
[----:B------:R-:W4:Y:S08]  /*0050*/  LDC.64 R4, c[0x0][0x470] ;  /* 0x00011c00ff047b82 */ /* 0x000f300000000a00 */
[----:B------:R-:W3:Y:S01]  /*0060*/  S2UR UR24, SR_CTAID.X ;  /* 0x00000000001879c3 */ /* 0x000ee20000002500 */
[----:B-1----:R-:W-:-:S07]  /*0070*/  ISETP.NE.U32.AND P1, PT, R2, RZ, PT ;  /* 0x000000ff0200720c */ /* 0x002fce0003f25070 */
[----:B------:R-:W1:Y:S01]  /*0080*/  LDC R0, c[0x0][0x434] ;  /* 0x00010d00ff007b82 */ /* 0x000e620000000800 */
[----:B------:R-:W-:Y:S02]  /*0090*/  ISETP.NE.AND.EX P1, PT, R3, RZ, PT, P1 ;  /* 0x000000ff0300720c */ /* 0x000fe40003f25310 */
[----:B----4-:R-:W-:-:S04]  /*00a0*/  ISETP.NE.U32.AND P0, PT, R4, RZ, PT ;  /* 0x000000ff0400720c */ /* 0x010fc80003f05070 */
[----:B------:R-:W-:-:S07]  /*00b0*/  ISETP.NE.AND.EX P0, PT, R5, RZ, PT, P0 ;  /* 0x000000ff0500720c */ /* 0x000fce0003f05300 */
[----:B------:R-:W2:Y:S08]  /*00c0*/  @P1 LDC.64 R2, c[0x0][0x478] ;  /* 0x00011e00ff021b82 */ /* 0x000eb00000000a00 */
[----:B------:R-:W4:Y:S01]  /*00d0*/  @P0 LDC.64 R4, c[0x0][0x470] ;  /* 0x00011c00ff040b82 */ /* 0x000f220000000a00 */
[----:B--2---:R-:W-:-:S05]  /*00e0*/  @P1 IMAD.WIDE.U32 R2, R17, 0x4, R2 ;  /* 0x0000000411021825 */ /* 0x004fca00078e0002 */
[----:B---3--:R2:W5:Y:S01]  /*00f0*/  @P1 LDG.E R34, desc[UR22][R2.64] ;  /* 0x0000001602221981 */ /* 0x008562000c1e1900 */
[----:B------:R-:W-:Y:S01]  /*0100*/  USHF.L.U32 UR20, UR24, 0x7, URZ ;  /* 0x0000000718147899 */ /* 0x000fe200080006ff */
[----:B----4-:R-:W-:-:S05]  /*0110*/  @P0 IMAD.WIDE.U32 R4, R17, 0x4, R4 ;  /* 0x0000000411040825 */ /* 0x010fca00078e0004 */
[----:B------:R2:W5:Y:S01]  /*0120*/  @P0 LDG.E R13, desc[UR22][R4.64] ;  /* 0x00000016040d0981 */ /* 0x000562000c1e1900 */
[----:B-1----:R-:W-:-:S13]  /*0130*/  ISETP.LE.AND P0, PT, R0, UR20, PT ;  /* 0x0000001400007c0c */ /* 0x002fda000bf03270 */
[----:B------:R-:W-:Y:S05]  /*0140*/  @P0 EXIT ;  /* 0x000000000000094d */ /* 0x000fea0003800000 */
[----:B--2---:R-:W1:Y:S01]  /*0150*/  LDC R2, c[0x0][0x3e8] ;  /* 0x0000fa00ff027b82 */ /* 0x004e620000000800 */
[----:B------:R-:W2:Y:S01]  /*0160*/  S2R R7, SR_CTAID.Z ;  /* 0x0000000000077919 */ /* 0x000ea20000002700 */
[----:B-----5:R-:W-:Y:S01]  /*0170*/  @P1 IMAD.IADD R34, R34, 0x1, -R13 ;  /* 0x0000000122221824 */ /* 0x020fe200078e0a0d */
[----:B------:R-:W3:Y:S01]  /*0180*/  LDCU.128 UR12, c[0x0][0x3c0] ;  /* 0x00007800ff0c77ac */ /* 0x000ee20008000c00 */
[----:B------:R-:W-:Y:S01]  /*0190*/  IMAD.MOV.U32 R195, RZ, RZ, RZ ;  /* 0x000000ffffc37224 */ /* 0x000fe200078e00ff */
[----:B------:R-:W4:Y:S03]  /*01a0*/  LDCU.128 UR4, c[0x0][0x3a0] ;  /* 0x00007400ff0477ac */ /* 0x000f260008000c00 */
[----:B------:R-:W3:Y:S01]  /*01b0*/  @!P1 LDC.64 R8, c[0x0][0x488] ;  /* 0x00012200ff089b82 */ /* 0x000ee20000000a00 */
[----:B------:R-:W4:Y:S01]  /*01c0*/  LDCU.128 UR16, c[0x0][0x390] ;  /* 0x00007200ff1077ac */ /* 0x000f220008000c00 */
[----:B------:R-:W4:Y:S06]  /*01d0*/  LDCU.128 UR8, c[0x0][0x380] ;  /* 0x00007000ff0877ac */ /* 0x000f2c0008000c00 */
[----:B------:R-:W4:Y:S01]  /*01e0*/  @!P1 LDC.64 R4, c[0x0][0x438] ;  /* 0x00010e00ff049b82 */ /* 0x000f220000000a00 */
[----:B------:R-:W-:Y:S01]  /*01f0*/  UIMAD.WIDE.U32 UR24, UR24, 0x80, URZ ;  /* 0x00000080181878a5 */ /* 0x000fe2000f8e00ff */
[----:B-1----:R-:W-:-:S06]  /*0200*/  IABS R3, R2 ;  /* 0x0000000200037213 */ /* 0x002fcc0000000000 */
[----:B------:R-:W1:Y:S01]  /*0210*/  LDC.64 R206, c[0x0][0x3b8] ;  /* 0x0000ee00ffce7b82 */ /* 0x000e620000000a00 */
[----:B------:R-:W4:Y:S01]  /*0220*/  I2F.RP R6, R3 ;  /* 0x0000000300067306 */ /* 0x000f220000209400 */
[----:B---3--:R-:W-:Y:S02]  /*0230*/  @!P1 ISETP.NE.U32.AND P0, PT, R8, RZ, PT ;  /* 0x000000ff0800920c */ /* 0x008fe40003f05070 */
[----:B--2---:R-:W-:Y:S02]  /*0240*/  IABS R10, R7 ;  /* 0x00000007000a7213 */ /* 0x004fe40000000000 */
[----:B------:R-:W-:-:S04]  /*0250*/  @!P1 ISETP.NE.AND.EX P0, PT, R9, RZ, PT, P0 ;  /* 0x000000ff0900920c */ /* 0x000fc80003f05300 */
[----:B----4-:R-:W-:Y:S01]  /*0260*/  @!P1 SEL R5, R5, RZ, P0 ;  /* 0x000000ff05059207 */ /* 0x010fe20000000000 */
[----:B------:R-:W2:Y:S03]  /*0270*/  MUFU.RCP R14, R6 ;  /* 0x00000006000e7308 */ /* 0x000ea60000001000 */
[----:B------:R-:W-:-:S04]  /*0280*/  @!P1 IADD3 R34, PT, PT, R5, R4, -R13 ;  /* 0x0000000405229210 */ /* 0x000fc80007ffe80d */
[----:B------:R-:W-:Y:S01]  /*0290*/  IADD3 R5, PT, PT, R34, 0x3f, RZ ;  /* 0x0000003f22057810 */ /* 0x000fe20007ffe0ff */
[C---:B-1----:R-:W-:Y:S01]  /*02a0*/  IMAD.SHL.U32 R201, R206.reuse, 0x40, RZ ;  /* 0x00000040cec97824 */ /* 0x042fe200078e00ff */
[C---:B------:R-:W-:Y:S02]  /*02b0*/  SHF.L.U64.HI R200, R206.reuse, 0x6, R207 ;  /* 0x00000006cec87819 */ /* 0x040fe400000102cf */
[----:B------:R-:W-:Y:S02]  /*02c0*/  SHF.R.S32.HI R32, RZ, 0x1f, R5 ;  /* 0x0000001fff207819 */ /* 0x000fe40000011405 */
[----:B------:R-:W-:Y:S02]  /*02d0*/  SHF.L.U32 R203, R206, 0x4, RZ ;  /* 0x00000004cecb7819 */ /* 0x000fe400000006ff */
[----:B------:R-:W-:Y:S02]  /*02e0*/  LEA.HI R32, R32, R5, RZ, 0x6 ;  /* 0x0000000520207211 */ /* 0x000fe400078f30ff */
[----:B------:R-:W-:Y:S01]  /*02f0*/  SHF.R.S32.HI R5, RZ, 0x1f, R13 ;  /* 0x0000001fff057819 */ /* 0x000fe2000001140d */
[----:B--2---:R-:W-:Y:S01]  /*0300*/  VIADD R14, R14, 0xffffffe ;  /* 0x0ffffffe0e0e7836 */ /* 0x004fe20000000000 */
[----:B------:R-:W-:-:S02]  /*0310*/  SHF.L.U64.HI R202, R206, 0x4, R207 ;  /* 0x00000004ceca7819 */ /* 0x000fc400000102cf */
[----:B------:R-:W-:Y:S01]  /*0320*/  SHF.L.U64.HI R204, R206, 0x5, R207 ;  /* 0x00000005cecc7819 */ /* 0x000fe200000102cf */
[----:B------:R-:W1:Y:S02]  /*0330*/  F2I.FTZ.U32.TRUNC.NTZ R15, R14 ;  /* 0x0000000e000f7305 */ /* 0x000e64000021f000 */
[----:B-1----:R-:W-:Y:S01]  /*0340*/  IMAD.MOV R0, RZ, RZ, -R15 ;  /* 0x000000ffff007224 */ /* 0x002fe200078e0a0f */
[----:B------:R-:W-:-:S03]  /*0350*/  MOV R14, RZ ;  /* 0x000000ff000e7202 */ /* 0x000fc60000000f00 */
[----:B------:R-:W-:Y:S02]  /*0360*/  IMAD R11, R0, R3, RZ ;  /* 0x00000003000b7224 */ /* 0x000fe400078e02ff */
[----:B------:R-:W1:Y:S02]  /*0370*/  S2R R0, SR_TID.X ;  /* 0x0000000000007919 */ /* 0x000e640000002100 */
[----:B------:R-:W-:-:S06]  /*0380*/  IMAD.HI.U32 R11, R15, R11, R14 ;  /* 0x0000000b0f0b7227 */ /* 0x000fcc00078e000e */
[----:B------:R-:W-:-:S04]  /*0390*/  IMAD.HI.U32 R6, R11, R10, RZ ;  /* 0x0000000a0b067227 */ /* 0x000fc800078e00ff */
[----:B------:R-:W-:-:S04]  /*03a0*/  IMAD.MOV R8, RZ, RZ, -R6 ;  /* 0x000000ffff087224 */ /* 0x000fc800078e0a06 */
[----:B------:R-:W-:Y:S02]  /*03b0*/  IMAD R8, R3, R8, R10 ;  /* 0x0000000803087224 */ /* 0x000fe400078e020a */
[----:B------:R-:W-:-:S03]  /*03c0*/  IMAD R10, R5, UR12, RZ ;  /* 0x0000000c050a7c24 */ /* 0x000fc6000f8e02ff */
[----:B------:R-:W-:Y:S01]  /*03d0*/  ISETP.GT.U32.AND P1, PT, R3, R8, PT ;  /* 0x000000080300720c */ /* 0x000fe20003f24070 */
[C---:B-1----:R-:W-:Y:S01]  /*03e0*/  IMAD.SHL.U32 R194, R0.reuse, 0x8, RZ ;  /* 0x0000000800c27824 */ /* 0x042fe200078e00ff */
[----:B------:R-:W-:-:S11]  /*03f0*/  SHF.L.U32 R35, R0, 0x6, RZ ;  /* 0x0000000600237819 */ /* 0x000fd600000006ff */
[----:B------:R-:W-:Y:S01]  /*0400*/  @!P1 IMAD.IADD R8, R8, 0x1, -R3 ;  /* 0x0000000108089824 */ /* 0x000fe200078e0a03 */
[----:B------:R-:W-:Y:S01]  /*0410*/  SHF.R.U32.HI R14, RZ, 0x1, R0 ;  /* 0x00000001ff0e7819 */ /* 0x000fe20000011600 */
[----:B------:R-:W-:Y:S01]  /*0420*/  @!P1 VIADD R6, R6, 0x1 ;  /* 0x0000000106069836 */ /* 0x000fe20000000000 */
[----:B------:R-:W-:Y:S01]  /*0430*/  LOP3.LUT R9, R194, 0x1f8, RZ, 0xc0, !PT ;  /* 0x000001f8c2097812 */ /* 0x000fe200078ec0ff */
[----:B------:R-:W-:Y:S01]  /*0440*/  IMAD.SHL.U32 R208, R0, 0x20, RZ ;  /* 0x0000002000d07824 */ /* 0x000fe200078e00ff */
[----:B------:R-:W-:Y:S01]  /*0450*/  ISETP.GE.U32.AND P2, PT, R8, R3, PT ;  /* 0x000000030800720c */ /* 0x000fe20003f46070 */
[----:B------:R-:W-:Y:S01]  /*0460*/  IMAD R8, R5, R206, RZ ;  /* 0x000000ce05087224 */ /* 0x000fe200078e02ff */
[----:B------:R-:W-:Y:S01]  /*0470*/  LOP3.LUT R3, R35, 0x1c0, RZ, 0xc0, !PT ;  /* 0x000001c023037812 */ /* 0x000fe200078ec0ff */
[----:B------:R-:W-:Y:S01]  /*0480*/  IMAD R5, R13, UR13, R10 ;  /* 0x0000000d0d057c24 */ /* 0x000fe2000f8e020a */
[----:B------:R-:W-:Y:S01]  /*0490*/  LOP3.LUT R9, R9, 0x38, R0, 0x78, !PT ;  /* 0x0000003809097812 */ /* 0x000fe200078e7800 */
[----:B------:R-:W-:Y:S01]  /*04a0*/  IMAD R8, R13, R207, R8 ;  /* 0x000000cf0d087224 */ /* 0x000fe200078e0208 */
[----:B------:R-:W-:-:S02]  /*04b0*/  LOP3.LUT R3, R3, 0x38, R194, 0xf8, !PT ;  /* 0x0000003803037812 */ /* 0x000fc400078ef8c2 */
[----:B------:R-:W-:Y:S02]  /*04c0*/  LOP3.LUT R4, R9, 0x1e00, R194, 0xf8, !PT ;  /* 0x00001e0009047812 */ /* 0x000fe400078ef8c2 */
[----:B------:R-:W-:Y:S02]  /*04d0*/  LOP3.LUT R194, R194, 0x38, RZ, 0xc0, !PT ;  /* 0x00000038c2c27812 */ /* 0x000fe400078ec0ff */
[----:B------:R-:W-:Y:S02]  /*04e0*/  ISETP.NE.AND P1, PT, R2, RZ, PT ;  /* 0x000000ff0200720c */ /* 0x000fe40003f25270 */
[----:B------:R-:W-:Y:S01]  /*04f0*/  @P2 IADD3 R6, PT, PT, R6, 0x1, RZ ;  /* 0x0000000106062810 */ /* 0x000fe20007ffe0ff */
[----:B------:R-:W-:Y:S01]  /*0500*/  IMAD.WIDE.U32 R10, R13, UR12, R194 ;  /* 0x0000000c0d0a7c25 */ /* 0x000fe2000f8e00c2 */
[----:B------:R-:W-:Y:S02]  /*0510*/  LOP3.LUT R33, R3, 0x8, R14, 0x78, !PT ;  /* 0x0000000803217812 */ /* 0x000fe400078e780e */
[----:B------:R-:W-:Y:S01]  /*0520*/  LOP3.LUT R192, R35, 0x400, RZ, 0xc0, !PT ;  /* 0x0000040023c07812 */ /* 0x000fe200078ec0ff */
[----:B------:R-:W-:Y:S01]  /*0530*/  IMAD.WIDE.U32 R12, R13, R206, R194 ;  /* 0x000000ce0d0c7225 */ /* 0x000fe200078e00c2 */
[----:B------:R-:W-:-:S02]  /*0540*/  LOP3.LUT R3, R3, 0x8, R0, 0x78, !PT ;  /* 0x0000000803037812 */ /* 0x000fc400078e7800 */
[----:B------:R-:W-:Y:S01]  /*0550*/  SHF.R.U32.HI R205, RZ, 0x3, R0 ;  /* 0x00000003ffcd7819 */ /* 0x000fe20000011600 */
[----:B------:R-:W-:Y:S01]  /*0560*/  IMAD.IADD R11, R11, 0x1, R5 ;  /* 0x000000010b0b7824 */ /* 0x000fe200078e0205 */
[----:B------:R-:W-:Y:S01]  /*0570*/  IADD3 R13, PT, PT, R13, R8, RZ ;  /* 0x000000080d0d7210 */ /* 0x000fe20007ffe0ff */
[----:B------:R-:W-:Y:S01]  /*0580*/  IMAD R192, R3, 0x2, R192 ;  /* 0x0000000203c07824 */ /* 0x000fe200078e02c0 */
[----:B------:R-:W-:Y:S01]  /*0590*/  LOP3.LUT R5, R7, R2, RZ, 0x3c, !PT ;  /* 0x0000000207057212 */ /* 0x000fe200078e3cff */
[----:B------:R-:W-:Y:S01]  /*05a0*/  IMAD.WIDE.U32 R10, R17, UR6, R10 ;  /* 0x00000006110a7c25 */ /* 0x000fe2000f8e000a */
[----:B------:R-:W-:Y:S02]  /*05b0*/  LOP3.LUT R208, R208, 0x7c00, RZ, 0xc0, !PT ;  /* 0x00007c00d0d07812 */ /* 0x000fe400078ec0ff */
[----:B------:R-:W-:Y:S01]  /*05c0*/  ISETP.GE.AND P0, PT, R5, RZ, PT ;  /* 0x000000ff0500720c */ /* 0x000fe20003f06270 */
[----:B------:R-:W-:-:S04]  /*05d0*/  IMAD.WIDE.U32 R18, R17, UR4, R12 ;  /* 0x0000000411127c25 */ /* 0x000fc8000f8e000c */
[C---:B------:R-:W-:Y:S02]  /*05e0*/  IMAD R13, R17.reuse, UR7, R11 ;  /* 0x00000007110d7c24 */ /* 0x040fe4000f8e020b */
[----:B------:R-:W-:Y:S01]  /*05f0*/  IMAD R19, R17, UR5, R19 ;  /* 0x0000000511137c24 */ /* 0x000fe2000f8e0213 */
[----:B------:R-:W1:Y:S01]  /*0600*/  LDCU.128 UR4, c[0x0][0x3d0] ;  /* 0x00007a00ff0477ac */ /* 0x000e620008000c00 */
[----:B------:R-:W-:Y:S02]  /*0610*/  IMAD.MOV.U32 R12, RZ, RZ, R10 ;  /* 0x000000ffff0c7224 */ /* 0x000fe400078e000a */
[----:B------:R-:W-:Y:S01]  /*0620*/  IMAD.WIDE.U32 R18, R205, R206, R18 ;  /* 0x000000cecd127225 */ /* 0x000fe200078e0012 */
[----:B------:R-:W-:-:S03]  /*0630*/  SHF.L.U32 R206, R206, 0x5, RZ ;  /* 0x00000005cece7819 */ /* 0x000fc600000006ff */
[----:B------:R-:W-:Y:S01]  /*0640*/  @!P0 IMAD.MOV R6, RZ, RZ, -R6 ;  /* 0x000000ffff068224 */ /* 0x000fe200078e0a06 */
[----:B------:R-:W-:Y:S01]  /*0650*/  @!P1 LOP3.LUT R6, RZ, R2, RZ, 0x33, !PT ;  /* 0x00000002ff069212 */ /* 0x000fe200078e33ff */
[----:B------:R-:W-:-:S03]  /*0660*/  IMAD.WIDE.U32 R12, R205, UR12, R12 ;  /* 0x0000000ccd0c7c25 */ /* 0x000fc6000f8e000c */
[----:B------:R-:W-:Y:S01]  /*0670*/  SHF.R.S32.HI R3, RZ, 0x1f, R6 ;  /* 0x0000001fff037819 */ /* 0x000fe20000011406 */
[C---:B------:R-:W-:Y:S02]  /*0680*/  IMAD R13, R205.reuse, UR13, R13 ;  /* 0x0000000dcd0d7c24 */ /* 0x040fe4000f8e020d */
[C---:B------:R-:W-:Y:S01]  /*0690*/  IMAD R19, R205.reuse, R207, R19 ;  /* 0x000000cfcd137224 */ /* 0x040fe200078e0213 */
[----:B------:R-:W-:Y:S01]  /*06a0*/  LOP3.LUT R205, R205, UR24, RZ, 0xfc, !PT ;  /* 0x00000018cdcd7c12 */ /* 0x000fe2000f8efcff */
[----:B------:R-:W-:Y:S01]  /*06b0*/  IMAD.WIDE.U32 R8, R17, UR18, R194 ;  /* 0x0000001211087c25 */ /* 0x000fe2000f8e00c2 */
[----:B------:R-:W-:-:S03]  /*06c0*/  USHF.L.U64.HI UR18, UR12, 0x6, UR13 ;  /* 0x000000060c127899 */ /* 0x000fc6000801020d */
[C---:B-1----:R-:W-:Y:S01]  /*06d0*/  IMAD R5, R3.reuse, UR4, RZ ;  /* 0x0000000403057c24 */ /* 0x042fe2000f8e02ff */
[----:B------:R-:W-:Y:S01]  /*06e0*/  MOV R16, R8 ;  /* 0x0000000800107202 */ /* 0x000fe20000000f00 */
[----:B------:R-:W-:Y:S02]  /*06f0*/  IMAD R3, R3, UR6, RZ ;  /* 0x0000000603037c24 */ /* 0x000fe4000f8e02ff */
[C---:B------:R-:W-:Y:S01]  /*0700*/  IMAD.WIDE.U32 R12, R6.reuse, UR6, R12 ;  /* 0x00000006060c7c25 */ /* 0x040fe2000f8e000c */
[----:B------:R-:W-:Y:S02]  /*0710*/  USHF.L.U64.HI UR6, UR12, 0x4, UR13 ;  /* 0x000000040c067899 */ /* 0x000fe4000801020d */
[----:B------:R-:W-:Y:S01]  /*0720*/  USHF.L.U64.HI UR13, UR12, 0x5, UR13 ;  /* 0x000000050c0d7899 */ /* 0x000fe2000801020d */
[C---:B------:R-:W-:Y:S01]  /*0730*/  IMAD R196, R6.reuse, UR7, R3 ;  /* 0x0000000706c47c24 */ /* 0x040fe2000f8e0203 */
[----:B------:R-:W-:Y:S01]  /*0740*/  USHF.L.U32 UR7, UR12, 0x6, URZ ;  /* 0x000000060c077899 */ /* 0x000fe200080006ff */
[----:B------:R-:W1:Y:S01]  /*0750*/  LDC.64 R2, c[0x0][0x3b0] ;  /* 0x0000ec00ff027b82 */ /* 0x000e620000000a00 */
[----:B------:R-:W-:-:S02]  /*0760*/  IMAD R198, R6, UR5, R5 ;  /* 0x0000000506c67c24 */ /* 0x000fc4000f8e0205 */
[----:B------:R-:W-:Y:S01]  /*0770*/  IMAD.WIDE.U32 R18, R6, UR4, R18 ;  /* 0x0000000406127c25 */ /* 0x000fe2000f8e0012 */
[----:B------:R-:W-:Y:S01]  /*0780*/  LEA.HI.SX32 R6, R32, 0xffffffff, 0x1a ;  /* 0xffffffff20067811 */ /* 0x000fe200078fd2ff */
[----:B------:R-:W-:Y:S02]  /*0790*/  UMOV UR4, 0x400 ;  /* 0x0000040000047882 */ /* 0x000fe40000000000 */
[----:B------:R-:W-:Y:S01]  /*07a0*/  IMAD.IADD R198, R19, 0x1, R198 ;  /* 0x0000000113c67824 */ /* 0x000fe200078e02c6 */
[----:B------:R-:W-:Y:S01]  /*07b0*/  SHF.R.S32.HI R15, RZ, 0x1f, R6 ;  /* 0x0000001fff0f7819 */ /* 0x000fe20000011406 */
[----:B------:R-:W-:Y:S01]  /*07c0*/  IMAD R10, R6, UR18, RZ ;  /* 0x00000012060a7c24 */ /* 0x000fe2000f8e02ff */
[----:B------:R-:W-:Y:S01]  /*07d0*/  LEA R199, P0, R18, UR10, 0x1 ;  /* 0x0000000a12c77c11 */ /* 0x000fe2000f8008ff */
[-C--:B------:R-:W-:Y:S01]  /*07e0*/  IMAD R8, R200, R6.reuse, RZ ;  /* 0x00000006c8087224 */ /* 0x080fe200078e02ff */
[----:B------:R-:W2:Y:S01]  /*07f0*/  S2UR UR5, SR_CgaCtaId ;  /* 0x00000000000579c3 */ /* 0x000ea20000008800 */
[C---:B------:R-:W-:Y:S01]  /*0800*/  IMAD R5, R15.reuse, UR7, R10 ;  /* 0x000000070f057c24 */ /* 0x040fe2000f8e020a */
[----:B------:R-:W-:Y:S01]  /*0810*/  LEA.HI.X R198, R18, UR11, R198, 0x1, P0 ;  /* 0x0000000b12c67c11 */ /* 0x000fe200080f0cc6 */
[----:B------:R-:W-:Y:S01]  /*0820*/  IMAD R15, R15, R201, R8 ;  /* 0x000000c90f0f7224 */ /* 0x000fe200078e0208 */
[----:B------:R-:W-:Y:S01]  /*0830*/  LEA R197, P0, R12, UR16, 0x1 ;  /* 0x000000100cc57c11 */ /* 0x000fe2000f8008ff */
[----:B------:R-:W-:Y:S01]  /*0840*/  IMAD.WIDE.U32 R10, R201, R6, RZ ;  /* 0x00000006c90a7225 */ /* 0x000fe200078e00ff */
[----:B------:R-:W-:-:S02]  /*0850*/  USHF.L.U32 UR10, UR12, 0x4, URZ ;  /* 0x000000040c0a7899 */ /* 0x000fc400080006ff */
[----:B------:R-:W-:Y:S01]  /*0860*/  USHF.L.U32 UR12, UR12, 0x5, URZ ;  /* 0x000000050c0c7899 */ /* 0x000fe200080006ff */
[----:B------:R-:W-:Y:S01]  /*0870*/  IMAD.IADD R196, R13, 0x1, R196 ;  /* 0x000000010dc47824 */ /* 0x000fe200078e02c4 */
[----:B------:R-:W-:Y:S01]  /*0880*/  LEA R8, P1, R10, R199, 0x1 ;  /* 0x000000c70a087211 */ /* 0x000fe200078208ff */
[----:B------:R-:W-:Y:S01]  /*0890*/  IMAD.IADD R15, R11, 0x1, R15 ;  /* 0x000000010b0f7824 */ /* 0x000fe200078e020f */
[----:B-1----:R-:W-:Y:S01]  /*08a0*/  SHF.L.U64.HI R37, R2, 0x4, R3 ;  /* 0x0000000402257819 */ /* 0x002fe20000010203 */
[----:B------:R-:W-:Y:S01]  /*08b0*/  IMAD R17, R17, UR19, R9 ;  /* 0x0000001311117c24 */ /* 0x000fe2000f8e0209 */
[----:B------:R-:W-:Y:S01]  /*08c0*/  LEA.HI.X R196, R12, UR17, R196, 0x1, P0 ;  /* 0x000000110cc47c11 */ /* 0x000fe200080f0cc4 */
[----:B------:R-:W-:Y:S01]  /*08d0*/  IMAD.SHL.U32 R36, R2, 0x10, RZ ;  /* 0x0000001002247824 */ /* 0x000fe200078e00ff */
[----:B------:R-:W-:Y:S01]  /*08e0*/  IADD3 R13, P0, PT, R203, R10, RZ ;  /* 0x0000000acb0d7210 */ /* 0x000fe20007f1e0ff */
[----:B------:R-:W-:Y:S01]  /*08f0*/  IMAD.WIDE.U32 R16, R7, UR14, R16 ;  /* 0x0000000e07107c25 */ /* 0x000fe2000f8e0010 */
[----:B------:R-:W-:-:S02]  /*0900*/  LEA.HI.X R9, R10, R198, R15, 0x1, P1 ;  /* 0x000000c60a097211 */ /* 0x000fc400008f0c0f */
[C---:B------:R-:W-:Y:S01]  /*0910*/  IADD3 R12, P1, PT, R13.reuse, R203, RZ ;  /* 0x000000cb0d0c7210 */ /* 0x040fe20007f3e0ff */
[C---:B------:R-:W-:Y:S01]  /*0920*/  IMAD R10, R2.reuse, UR25, RZ ;  /* 0x00000019020a7c24 */ /* 0x040fe2000f8e02ff */
[----:B------:R-:W-:Y:S01]  /*0930*/  LEA R30, P2, R13, R199, 0x1 ;  /* 0x000000c70d1e7211 */ /* 0x000fe200078408ff */
[----:B------:R-:W-:Y:S01]  /*0940*/  IMAD.X R15, R15, 0x1, R202, P0 ;  /* 0x000000010f0f7824 */ /* 0x000fe200000e06ca */
[----:B------:R-:W-:Y:S01]  /*0950*/  SHF.L.U64.HI R11, R2, 0x5, R3 ;  /* 0x00000005020b7819 */ /* 0x000fe20000010203 */
[----:B------:R-:W-:Y:S01]  /*0960*/  IMAD R17, R7, UR15, R17 ;  /* 0x0000000f07117c24 */ /* 0x000fe2000f8e0211 */
[----:B------:R-:W-:Y:S01]  /*0970*/  IADD3 R14, P0, PT, R206, R13, RZ ;  /* 0x0000000dce0e7210 */ /* 0x000fe20007f1e0ff */
[----:B------:R-:W-:Y:S01]  /*0980*/  IMAD R7, R205, R3, R10 ;  /* 0x00000003cd077224 */ /* 0x000fe200078e020a */
[C---:B------:R-:W-:Y:S01]  /*0990*/  SHF.L.U64.HI R39, R2.reuse, 0x6, R3 ;  /* 0x0000000602277819 */ /* 0x040fe20000010203 */
[C---:B------:R-:W-:Y:S01]  /*09a0*/  IMAD.SHL.U32 R10, R2.reuse, 0x20, RZ ;  /* 0x00000020020a7824 */ /* 0x040fe200078e00ff */
[----:B------:R-:W-:Y:S01]  /*09b0*/  SHF.L.U32 R38, R2, 0x6, RZ ;  /* 0x0000000602267819 */ /* 0x000fe200000006ff */
[----:B------:R-:W-:Y:S01]  /*09c0*/  IMAD.X R3, R15, 0x1, R202, P1 ;  /* 0x000000010f037824 */ /* 0x000fe200008e06ca */
[----:B------:R-:W-:Y:S01]  /*09d0*/  LEA.HI.X R31, R13, R198, R15, 0x1, P2 ;  /* 0x000000c60d1f7211 */ /* 0x000fe200010f0c0f */
[CC--:B------:R-:W-:Y:S01]  /*09e0*/  IMAD.WIDE.U32 R22, R205.reuse, R2.reuse, R10 ;  /* 0x00000002cd167225 */ /* 0x0c0fe200078e000a */
[----:B------:R-:W-:Y:S01]  /*09f0*/  IADD3.X R13, PT, PT, R204, R15, RZ, P0, !PT ;  /* 0x0000000fcc0d7210 */ /* 0x000fe200007fe4ff */
[----:B--2---:R-:W-:Y:S01]  /*0a00*/  ULEA UR5, UR5, UR4, 0x18 ;  /* 0x0000000405057291 */ /* 0x004fe2000f8ec0ff */
[-C--:B------:R-:W-:Y:S01]  /*0a10*/  LEA R28, P1, R12, R199.reuse, 0x1 ;  /* 0x000000c70c1c7211 */ /* 0x080fe200078208ff */
[----:B------:R-:W-:Y:S01]  /*0a20*/  IMAD.WIDE.U32 R18, R205, R2, R36 ;  /* 0x00000002cd127225 */ /* 0x000fe200078e0024 */
[----:B------:R-:W-:-:S02]  /*0a30*/  LEA R26, P0, R14, R199, 0x1 ;  /* 0x000000c70e1a7211 */ /* 0x000fc400078008ff */
[----:B------:R-:W-:Y:S01]  /*0a40*/  LEA.HI.X R29, R12, R198, R3, 0x1, P1 ;  /* 0x000000c60c1d7211 */ /* 0x000fe200008f0c03 */
[----:B------:R-:W-:Y:S01]  /*0a50*/  IMAD.WIDE.U32 R38, R205, R2, R38 ;  /* 0x00000002cd267225 */ /* 0x000fe200078e0026 */
[----:B------:R-:W-:Y:S02]  /*0a60*/  LEA.HI.X R27, R14, R198, R13, 0x1, P0 ;  /* 0x000000c60e1b7211 */ /* 0x000fe400000f0c0d */
[C---:B------:R-:W-:Y:S01]  /*0a70*/  IADD3 R18, P2, PT, R16.reuse, R18, RZ ;  /* 0x0000001210127210 */ /* 0x040fe20007f5e0ff */
[C---:B------:R-:W-:Y:S01]  /*0a80*/  IMAD.IADD R3, R7.reuse, 0x1, R39 ;  /* 0x0000000107037824 */ /* 0x040fe200078e0227 */
[----:B------:R-:W-:Y:S01]  /*0a90*/  IADD3 R20, P0, PT, R16, R22, RZ ;  /* 0x0000001610147210 */ /* 0x000fe20007f1e0ff */
[----:B------:R-:W-:Y:S01]  /*0aa0*/  IMAD.IADD R21, R7, 0x1, R23 ;  /* 0x0000000107157824 */ /* 0x000fe200078e0217 */
[----:B------:R-:W-:Y:S02]  /*0ab0*/  IADD3 R12, P1, PT, R10, R38, RZ ;  /* 0x000000260a0c7210 */ /* 0x000fe40007f3e0ff */
[----:B------:R-:W-:-:S02]  /*0ac0*/  IADD3 R22, P6, P5, R16, R22, R36 ;  /* 0x0000001610167210 */ /* 0x000fc40007dde024 */
[----:B------:R-:W-:Y:S01]  /*0ad0*/  IADD3.X R15, PT, PT, R17, R7, R19, P2, !PT ;  /* 0x00000007110f7210 */ /* 0x000fe200017fe413 */
[----:B------:R-:W-:Y:S01]  /*0ae0*/  IMAD.X R19, R21, 0x1, R17, P0 ;  /* 0x0000000115137824 */ /* 0x000fe200000e0611 */
[----:B------:R-:W-:Y:S02]  /*0af0*/  IADD3.X R11, PT, PT, R3, R11, RZ, P1, !PT ;  /* 0x0000000b030b7210 */ /* 0x000fe40000ffe4ff */
[C---:B------:R-:W-:Y:S02]  /*0b00*/  IADD3 R24, P4, PT, R16.reuse, R38, RZ ;  /* 0x0000002610187210 */ /* 0x040fe40007f9e0ff */
[C-C-:B------:R-:W-:Y:S02]  /*0b10*/  IADD3 R14, P1, P0, R16.reuse, R12, R36.reuse ;  /* 0x0000000c100e7210 */ /* 0x140fe4000783e024 */
[----:B------:R-:W-:Y:S01]  /*0b20*/  IADD3.X R21, PT, PT, R17, R21, R37, P6, P5 ;  /* 0x0000001511157210 */ /* 0x000fe200037ea425 */
[----:B------:R-:W-:Y:S01]  /*0b30*/  IMAD.X R23, R3, 0x1, R17, P4 ;  /* 0x0000000103177824 */ /* 0x000fe200020e0611 */
[----:B------:R-:W-:-:S02]  /*0b40*/  IADD3 R10, P3, P2, R16, R38, R36 ;  /* 0x00000026100a7210 */ /* 0x000fc40007a7e024 */
[----:B------:R-:W-:Y:S02]  /*0b50*/  IADD3 R12, P5, PT, R12, R16, RZ ;  /* 0x000000100c0c7210 */ /* 0x000fe40007fbe0ff */
[C-C-:B------:R-:W-:Y:S02]  /*0b60*/  IADD3.X R13, PT, PT, R17.reuse, R11, R37.reuse, P1, P0 ;  /* 0x0000000b110d7210 */ /* 0x140fe40000fe0425 */
[----:B------:R-:W-:Y:S02]  /*0b70*/  IADD3.X R3, PT, PT, R17, R3, R37, P3, P2 ;  /* 0x0000000311037210 */ /* 0x000fe40001fe4425 */
[----:B------:R-:W-:Y:S01]  /*0b80*/  IADD3.X R11, PT, PT, R11, R17, RZ, P5, !PT ;  /* 0x000000110b0b7210 */ /* 0x000fe20002ffe4ff */
[----:B------:R-:W-:Y:S01]  /*0b90*/  IMAD.WIDE.U32 R16, R205, R2, R16 ;  /* 0x00000002cd107225 */ /* 0x000fe200078e0010 */
[----:B------:R-:W-:Y:S02]  /*0ba0*/  LEA R38, P1, R18, UR8, 0x1 ;  /* 0x0000000812267c11 */ /* 0x000fe4000f8208ff */
[----:B------:R-:W-:Y:S01]  /*0bb0*/  LEA R36, P0, R20, UR8, 0x1 ;  /* 0x0000000814247c11 */ /* 0x000fe2000f8008ff */
[----:B------:R-:W-:Y:S01]  /*0bc0*/  IMAD.IADD R7, R17, 0x1, R7 ;  /* 0x0000000111077824 */ /* 0x000fe200078e0207 */
[----:B------:R-:W-:-:S02]  /*0bd0*/  LEA.HI.X R39, R18, UR9, R15, 0x1, P1 ;  /* 0x0000000912277c11 */ /* 0x000fc400088f0c0f */
[----:B------:R-:W-:Y:S02]  /*0be0*/  LEA.HI.X R37, R20, UR9, R19, 0x1, P0 ;  /* 0x0000000914257c11 */ /* 0x000fe400080f0c13 */
[----:B------:R-:W-:Y:S02]  /*0bf0*/  LEA R20, P1, R22, UR8, 0x1 ;  /* 0x0000000816147c11 */ /* 0x000fe4000f8208ff */
[----:B------:R-:W-:Y:S02]  /*0c00*/  LEA R40, P2, R16, UR8, 0x1 ;  /* 0x0000000810287c11 */ /* 0x000fe4000f8408ff */
[----:B------:R-:W-:Y:S02]  /*0c10*/  LEA R18, P0, R24, UR8, 0x1 ;  /* 0x0000000818127c11 */ /* 0x000fe4000f8008ff */
[----:B------:R-:W-:Y:S02]  /*0c20*/  LEA.HI.X R21, R22, UR9, R21, 0x1, P1 ;  /* 0x0000000916157c11 */ /* 0x000fe400088f0c15 */
[----:B------:R-:W-:Y:S01]  /*0c30*/  LEA.HI.X R41, R16, UR9, R7, 0x1, P2 ;  /* 0x0000000910297c11 */ /* 0x000fe200090f0c07 */
[----:B------:R-:W-:Y:S01]  /*0c40*/  IMAD.WIDE.U32 R6, R6, UR7, RZ ;  /* 0x0000000706067c25 */ /* 0x000fe2000f8e00ff */
[----:B------:R-:W-:-:S02]  /*0c50*/  LEA R207, R4, UR5, 0x1 ;  /* 0x0000000504cf7c11 */ /* 0x000fc4000f8e08ff */
[----:B------:R-:W-:Y:S02]  /*0c60*/  LEA R22, P2, R10, UR8, 0x1 ;  /* 0x000000080a167c11 */ /* 0x000fe4000f8408ff */
[----:B------:R-:W-:Y:S01]  /*0c70*/  LEA.HI.X R19, R24, UR9, R23, 0x1, P0 ;  /* 0x0000000918137c11 */ /* 0x000fe200080f0c17 */
[----:B------:R-:W-:Y:S01]  /*0c80*/  @!PT LDS RZ, [RZ] ;  /* 0x00000000fffff984 */ /* 0x000fe20000000800 */
[----:B------:R-:W-:Y:S01]  /*0c90*/  @!PT LDS RZ, [RZ] ;  /* 0x00000000fffff984 */ /* 0x000fe20000000800 */
[----:B------:R-:W-:Y:S01]  /*0ca0*/  @!PT LDS RZ, [RZ] ;  /* 0x00000000fffff984 */ /* 0x000fe20000000800 */
[----:B------:R-:W-:Y:S01]  /*0cb0*/  LDGSTS.E.BYPASS.LTC128B.128 [R207], desc[UR22][R40.64] ;  /* 0x0000000028cf7fae */ /* 0x000fe2000b981a16 */
[----:B------:R-:W-:Y:S02]  /*0cc0*/  LEA R16, P1, R12, UR8, 0x1 ;  /* 0x000000080c107c11 */ /* 0x000fe4000f8208ff */
[----:B------:R-:W-:Y:S01]  /*0cd0*/  LEA R2, P0, R14, UR8, 0x1 ;  /* 0x000000080e027c11 */ /* 0x000fe2000f8008ff */
[----:B------:R-:W-:Y:S01]  /*0ce0*/  LDGSTS.E.BYPASS.LTC128B.128 [R207+0x800], desc[UR22][R38.64] ;  /* 0x0080000026cf7fae */ /* 0x000fe2000b981a16 */
[----:B------:R-:W-:Y:S01]  /*0cf0*/  LEA.HI.X R23, R10, UR9, R3, 0x1, P2 ;  /* 0x000000090a177c11 */ /* 0x000fe200090f0c03 */
[----:B------:R-:W1:Y:S01]  /*0d00*/  LDCU UR8, c[0x0][0x50c] ;  /* 0x0000a180ff0877ac */ /* 0x000e620008000800 */
[----:B------:R-:W-:Y:S01]  /*0d10*/  LEA.HI.X R17, R12, UR9, R11, 0x1, P1 ;  /* 0x000000090c117c11 */ /* 0x000fe200088f0c0b */
[----:B------:R-:W-:Y:S01]  /*0d20*/  LDGSTS.E.BYPASS.LTC128B.128 [R207+0x1000], desc[UR22][R36.64] ;  /* 0x0100000024cf7fae */ /* 0x000fe2000b981a16 */
[----:B------:R-:W-:-:S02]  /*0d30*/  LEA.HI.X R3, R14, UR9, R13, 0x1, P0 ;  /* 0x000000090e037c11 */ /* 0x000fc400080f0c0d */
[C---:B------:R-:W-:Y:S01]  /*0d40*/  IADD3 R4, P0, PT, R6.reuse, UR10, RZ ;  /* 0x0000000a06047c10 */ /* 0x040fe2000ff1e0ff */
[----:B------:R-:W-:Y:S01]  /*0d50*/  LDGSTS.E.BYPASS.LTC128B.128 [R207+0x1800], desc[UR22][R20.64] ;  /* 0x0180000014cf7fae */ /* 0x000fe2000b981a16 */
[----:B------:R-:W-:Y:S02]  /*0d60*/  IADD3 R5, PT, PT, R7, R5, RZ ;  /* 0x0000000507057210 */ /* 0x000fe40007ffe0ff */
[----:B------:R-:W-:Y:S01]  /*0d70*/  LEA R24, P2, R6, R197, 0x1 ;  /* 0x000000c506187211 */ /* 0x000fe200078408ff */
[----:B------:R-:W-:Y:S01]  /*0d80*/  LDGSTS.E.BYPASS.LTC128B.128 [R207+0x2000], desc[UR22][R18.64] ;  /* 0x0200000012cf7fae */ /* 0x000fe2000b981a16 */
[----:B------:R-:W-:Y:S02]  /*0d90*/  LOP3.LUT R10, R208, 0x200, R35, 0xf8, !PT ;  /* 0x00000200d00a7812 */ /* 0x000fe400078ef823 */
[----:B------:R-:W-:Y:S01]  /*0da0*/  LEA.HI.X R25, R6, R196, R5, 0x1, P2 ;  /* 0x000000c406197211 */ /* 0x000fe200010f0c05 */
[----:B------:R2:W-:Y:S01]  /*0db0*/  LDGSTS.E.BYPASS.LTC128B.128 [R207+0x2800], desc[UR22][R22.64] ;  /* 0x0280000016cf7fae */ /* 0x0005e2000b981a16 */
[----:B------:R-:W-:-:S03]  /*0dc0*/  LOP3.LUT R193, R10, R33, RZ, 0xfc, !PT ;  /* 0x000000210ac17212 */ /* 0x000fc600078efcff */
[----:B------:R-:W-:Y:S01]  /*0dd0*/  LDGSTS.E.BYPASS.LTC128B.128 [R207+0x3000], desc[UR22][R16.64] ;  /* 0x0300000010cf7fae */ /* 0x000fe2000b981a16 */
[----:B------:R-:W-:-:S03]  /*0de0*/  LEA R193, R193, UR5, 0x1 ;  /* 0x00000005c1c17c11 */ /* 0x000fc6000f8e08ff */
[----:B------:R3:W-:Y:S04]  /*0df0*/  LDGSTS.E.BYPASS.LTC128B.128 [R207+0x3800], desc[UR22][R2.64] ;  /* 0x0380000002cf7fae */ /* 0x0007e8000b981a16 */
[----:B------:R4:W-:Y:S04]  /*0e00*/  LDGSTS.E.BYPASS.LTC128B.128 [R207+0x4000], desc[UR22][R8.64] ;  /* 0x0400000008cf7fae */ /* 0x0009e8000b981a16 */
[----:B------:R-:W-:Y:S04]  /*0e10*/  LDGSTS.E.BYPASS.LTC128B.128 [R207+0x4800], desc[UR22][R30.64] ;  /* 0x048000001ecf7fae */ /* 0x000fe8000b981a16 */
[----:B------:R-:W-:Y:S04]  /*0e20*/  LDGSTS.E.BYPASS.LTC128B.128 [R207+0x5000], desc[UR22][R28.64] ;  /* 0x050000001ccf7fae */ /* 0x000fe8000b981a16 */
[----:B------:R-:W-:Y:S01]  /*0e30*/  LDGSTS.E.BYPASS.LTC128B.128 [R207+0x5800], desc[UR22][R26.64] ;  /* 0x058000001acf7fae */ /* 0x000fe2000b981a16 */
[----:B--2---:R-:W-:-:S03]  /*0e40*/  LEA R22, P2, R4, R197, 0x1 ;  /* 0x000000c504167211 */ /* 0x004fc600078408ff */
[----:B------:R-:W0:Y:S01]  /*0e50*/  LDGDEPBAR ;  /* 0x00000000000079af */ /* 0x000e220000000000 */
[C---:B---3--:R-:W-:Y:S02]  /*0e60*/  IADD3 R2, P1, PT, R4.reuse, UR10, RZ ;  /* 0x0000000a04027c10 */ /* 0x048fe4000ff3e0ff */
[----:B------:R-:W-:Y:S02]  /*0e70*/  IADD3.X R3, PT, PT, R5, UR6, RZ, P0, !PT ;  /* 0x0000000605037c10 */ /* 0x000fe400087fe4ff */
[----:B----4-:R-:W-:Y:S02]  /*0e80*/  IADD3 R8, P0, PT, R4, UR12, RZ ;  /* 0x0000000c04087c10 */ /* 0x010fe4000ff1e0ff */
[C---:B------:R-:W-:Y:S02]  /*0e90*/  IADD3.X R5, PT, PT, R3.reuse, UR6, RZ, P1, !PT ;  /* 0x0000000603057c10 */ /* 0x040fe40008ffe4ff */
[----:B------:R-:W-:Y:S02]  /*0ea0*/  IADD3.X R7, PT, PT, R3, UR13, RZ, P0, !PT ;  /* 0x0000000d03077c10 */ /* 0x000fe400087fe4ff */
[----:B------:R-:W-:-:S02]  /*0eb0*/  LEA R20, P1, R2, R197, 0x1 ;  /* 0x000000c502147211 */ /* 0x000fc400078208ff */
[----:B------:R-:W-:Y:S02]  /*0ec0*/  LEA R6, P0, R8, R197, 0x1 ;  /* 0x000000c508067211 */ /* 0x000fe400078008ff */
[-C--:B------:R-:W-:Y:S02]  /*0ed0*/  LEA.HI.X R23, R4, R196.reuse, R3, 0x1, P2 ;  /* 0x000000c404177211 */ /* 0x080fe400010f0c03 */
[----:B------:R-:W-:Y:S01]  /*0ee0*/  LEA.HI.X R21, R2, R196, R5, 0x1, P1 ;  /* 0x000000c402157211 */ /* 0x000fe200008f0c05 */
[----:B------:R-:W-:-:S04]  /*0ef0*/  DEPBAR.LE SB0, 0x0 ;  /* 0x000080000000791a */ /* 0x000fc80000000000 */
[----:B------:R-:W-:Y:S01]  /*0f00*/  BAR.SYNC.DEFER_BLOCKING 0x0 ;  /* 0x0000000000007b1d */ /* 0x000fe20000010000 */
[----:B------:R-:W-:Y:S01]  /*0f10*/  LEA.HI.X R7, R8, R196, R7, 0x1, P0 ;  /* 0x000000c408077211 */ /* 0x000fe200000f0c07 */
[----:B------:R-:W-:Y:S01]  /*0f20*/  VIADD R2, R192, UR5 ;  /* 0x00000005c0027c36 */ /* 0x000fe20008000000 */
[----:B------:R-:W-:Y:S02]  /*0f30*/  R2P PR, R0, 0x6 ;  /* 0x0000000600007804 */ /* 0x000fe40000000000 */
[----:B------:R-:W-:Y:S02]  /*0f40*/  MOV R3, 0x20 ;  /* 0x0000002000037802 */ /* 0x000fe40000000f00 */
[----:B------:R-:W-:Y:S02]  /*0f50*/  MOV R0, 0x40 ;  /* 0x0000004000007802 */ /* 0x000fe40000000f00 */
[----:B------:R-:W-:Y:S02]  /*0f60*/  SEL R3, R3, 0xffffffe0, !P1 ;  /* 0xffffffe003037807 */ /* 0x000fe40004800000 */
[----:B------:R-:W-:-:S02]  /*0f70*/  SEL R0, R0, 0xffffffc0, !P2 ;  /* 0xffffffc000007807 */ /* 0x000fc40005000000 */
[CC--:B------:R-:W-:Y:S01]  /*0f80*/  IADD3 R187, PT, PT, R3.reuse, R2.reuse, RZ ;  /* 0x0000000203bb7210 */ /* 0x0c0fe20007ffe0ff */
[--C-:B------:R-:W-:Y:S01]  /*0f90*/  IMAD.IADD R191, R3, 0x1, R193.reuse ;  /* 0x0000000103bf7824 */ /* 0x100fe200078e02c1 */
[C---:B------:R-:W-:Y:S01]  /*0fa0*/  IADD3 R186, PT, PT, R0.reuse, R2, RZ ;  /* 0x0000000200ba7210 */ /* 0x040fe20007ffe0ff */
[----:B------:R-:W-:Y:S01]  /*0fb0*/  IMAD.IADD R190, R0, 0x1, R193 ;  /* 0x0000000100be7824 */ /* 0x000fe200078e02c1 */
[----:B------:R-:W-:-:S03]  /*0fc0*/  ISETP.GE.AND P3, PT, R34, 0x41, PT ;  /* 0x000000412200780c */ /* 0x000fc60003f66270 */
[C---:B------:R-:W-:Y:S01]  /*0fd0*/  IMAD.IADD R185, R3.reuse, 0x1, R186 ;  /* 0x0000000103b97824 */ /* 0x040fe200078e02ba */
[----:B------:R-:W-:Y:S01]  /*0fe0*/  IADD3 R189, PT, PT, R3, R190, RZ ;  /* 0x000000be03bd7210 */ /* 0x000fe20007ffe0ff */
[----:B------:R-:W-:Y:S01]  /*0ff0*/  @!PT LDS RZ, [RZ] ;  /* 0x00000000fffff984 */ /* 0x000fe20000000800 */
[----:B------:R-:W-:Y:S01]  /*1000*/  @!PT LDS RZ, [RZ] ;  /* 0x00000000fffff984 */ /* 0x000fe20000000800 */
[----:B------:R-:W-:Y:S01]  /*1010*/  @!PT LDS RZ, [RZ] ;  /* 0x00000000fffff984 */ /* 0x000fe20000000800 */
[----:B------:R-:W-:Y:S04]  /*1020*/  LDGSTS.E.BYPASS.LTC128B.128 [R207+0x6000], desc[UR22][R24.64] ;  /* 0x0600000018cf7fae */ /* 0x000fe8000b981a16 */
[----:B------:R-:W-:Y:S04]  /*1030*/  LDGSTS.E.BYPASS.LTC128B.128 [R207+0x6800], desc[UR22][R22.64] ;  /* 0x0680000016cf7fae */ /* 0x000fe8000b981a16 */
[----:B------:R-:W-:Y:S04]  /*1040*/  LDGSTS.E.BYPASS.LTC128B.128 [R207+0x7000], desc[UR22][R20.64] ;  /* 0x0700000014cf7fae */ /* 0x000fe8000b981a16 */
[----:B------:R2:W-:Y:S04]  /*1050*/  LDGSTS.E.BYPASS.LTC128B.128 [R207+0x7800], desc[UR22][R6.64] ;  /* 0x0780000006cf7fae */ /* 0x0005e8000b981a16 */
[----:B------:R-:W-:Y:S04]  /*1060*/  LDSM.16.M88.4 R48, [R192+UR5+0x4000] ;  /* 0x00400005c030783b */ /* 0x000fe80008000200 */
[----:B------:R-:W3:Y:S04]  /*1070*/  LDSM.16.M88.4 R16, [R193] ;  /* 0x00000000c110783b */ /* 0x000ee80000000200 */
[----:B------:R-:W-:Y:S04]  /*1080*/  LDSM.16.M88.4 R64, [R187+0x4000] ;  /* 0x00400000bb40783b */ /* 0x000fe80000000200 */
[----:B------:R-:W-:Y:S04]  /*1090*/  LDSM.16.M88.4 R8, [R191] ;  /* 0x00000000bf08783b */ /* 0x000fe80000000200 */
[----:B------:R-:W4:Y:S04]  /*10a0*/  LDSM.16.M88.4 R12, [R193+0x2000] ;  /* 0x00200000c10c783b */ /* 0x000f280000000200 */
[----:B------:R-:W-:Y:S04]  /*10b0*/  LDSM.16.M88.4 R92, [R186+0x4000] ;  /* 0x00400000ba5c783b */ /* 0x000fe80000000200 */
[----:B------:R-:W1:Y:S04]  /*10c0*/  LDSM.16.M88.4 R60, [R190] ;  /* 0x00000000be3c783b */ /* 0x000e680000000200 */
[----:B--2---:R-:W2:Y:S04]  /*10d0*/  LDSM.16.M88.4 R4, [R191+0x2000] ;  /* 0x00200000bf04783b */ /* 0x004ea80000000200 */
[----:B------:R-:W2:Y:S04]  /*10e0*/  LDSM.16.M88.4 R88, [R192+UR5+0x4800] ;  /* 0x00480005c058783b */ /* 0x000ea80008000200 */
[----:B------:R-:W-:Y:S04]  /*10f0*/  LDSM.16.M88.4 R80, [R185+0x4000] ;  /* 0x00400000b950783b */ /* 0x000fe80000000200 */
[----:B------:R-:W2:Y:S01]  /*1100*/  LDSM.16.M88.4 R36, [R189] ;  /* 0x00000000bd24783b */ /* 0x000ea20000000200 */
[-C--:B---3--:R-:W-:Y:S03]  /*1110*/  HMMA.16816.F32 R24, R16, R48.reuse, RZ ;  /* 0x000000301018723c */ /* 0x088fe600000018ff */
[----:B------:R-:W3:Y:S04]  /*1120*/  LDSM.16.M88.4 R56, [R190+0x2000] ;  /* 0x00200000be38783b */ /* 0x000ee80000000200 */
[----:B------:R-:W3:Y:S04]  /*1130*/  LDSM.16.M88.4 R84, [R187+0x4800] ;  /* 0x00480000bb54783b */ /* 0x000ee80000000200 */
[----:B------:R-:W3:Y:S01]  /*1140*/  LDSM.16.M88.4 R76, [R192+UR5+0x5000] ;  /* 0x00500005c04c783b */ /* 0x000ee20008000200 */
[----:B----4-:R-:W-:Y:S03]  /*1150*/  HMMA.16816.F32 R20, R12, R48, RZ ;  /* 0x000000300c14723c */ /* 0x010fe600000018ff */
[----:B------:R-:W4:Y:S04]  /*1160*/  LDSM.16.M88.4 R28, [R189+0x2000] ;  /* 0x00200000bd1c783b */ /* 0x000f280000000200 */
[----:B------:R-:W4:Y:S01]  /*1170*/  LDSM.16.M88.4 R72, [R187+0x5000] ;  /* 0x00500000bb48783b */ /* 0x000f220000000200 */
[----:B------:R-:W-:Y:S03]  /*1180*/  HMMA.16816.F32 R24, R8, R64, R24 ;  /* 0x000000400818723c */ /* 0x000fe60000001818 */
[----:B------:R-:W0:Y:S05]  /*1190*/  LDGDEPBAR ;  /* 0x00000000000079af */ /* 0x000e2a0000000000 */
[-C--:B------:R-:W-:Y:S08]  /*11a0*/  HMMA.16816.F32 R52, R12, R50.reuse, RZ ;  /* 0x000000320c34723c */ /* 0x080ff000000018ff */
[----:B------:R-:W-:Y:S08]  /*11b0*/  HMMA.16816.F32 R48, R16, R50, RZ ;  /* 0x000000321030723c */ /* 0x000ff000000018ff */
[----:B-1----:R-:W-:Y:S08]  /*11c0*/  HMMA.16816.F32 R24, R60, R92, R24 ;  /* 0x0000005c3c18723c */ /* 0x002ff00000001818 */
[----:B--2---:R-:W-:Y:S08]  /*11d0*/  HMMA.16816.F32 R20, R4, R64, R20 ;  /* 0x000000400414723c */ /* 0x004ff00000001814 */
[-C--:B------:R-:W-:Y:S08]  /*11e0*/  HMMA.16816.F32 R44, R16, R88.reuse, RZ ;  /* 0x00000058102c723c */ /* 0x080ff000000018ff */
[----:B------:R-:W-:Y:S08]  /*11f0*/  HMMA.16816.F32 R40, R12, R88, RZ ;  /* 0x000000580c28723c */ /* 0x000ff000000018ff */
[-C--:B------:R-:W-:Y:S08]  /*1200*/  HMMA.16816.F32 R52, R4, R66.reuse, R52 ;  /* 0x000000420434723c */ /* 0x080ff00000001834 */
[----:B------:R-:W-:Y:S08]  /*1210*/  HMMA.16816.F32 R48, R8, R66, R48 ;  /* 0x000000420830723c */ /* 0x000ff00000001830 */
[----:B------:R-:W-:Y:S08]  /*1220*/  HMMA.16816.F32 R24, R36, R80, R24 ;  /* 0x000000502418723c */ /* 0x000ff00000001818 */
[----:B---3--:R-:W-:Y:S08]  /*1230*/  HMMA.16816.F32 R20, R56, R92, R20 ;  /* 0x0000005c3814723c */ /* 0x008ff00000001814 */
[----:B------:R-:W-:Y:S03]  /*1240*/  HMMA.16816.F32 R44, R8, R84, R44 ;  /* 0x00000054082c723c */ /* 0x000fe6000000182c */
[----:B------:R-:W-:Y:S01]  /*1250*/  FMUL.FTZ R92, R26, UR8 ;  /* 0x000000081a5c7c20 */ /* 0x000fe20008410000 */
[----:B------:R-:W-:-:S04]  /*1260*/  FMUL.FTZ R2, R27, UR8 ;  /* 0x000000081b027c20 */ /* 0x000fc80008410000 */
[----:B------:R-:W-:Y:S01]  /*1270*/  HMMA.16816.F32 R40, R4, R84, R40 ;  /* 0x000000540428723c */ /* 0x000fe20000001828 */
[----:B------:R-:W-:Y:S01]  /*1280*/  FMUL.FTZ R84, R24, UR8 ;  /* 0x0000000818547c20 */ /* 0x000fe20008410000 */
[----:B------:R-:W-:Y:S01]  /*1290*/  FMUL.FTZ R85, R25, UR8 ;  /* 0x0000000819557c20 */ /* 0x000fe20008410000 */
[----:B------:R-:W-:Y:S01]  /*12a0*/  MUFU.TANH R92, R92 ;  /* 0x0000005c005c7308 */ /* 0x000fe20000002400 */
[----:B------:R-:W1:Y:S04]  /*12b0*/  LDSM.16.M88.4 R24, [R186+0x4800] ;  /* 0x00480000ba18783b */ /* 0x000e680000000200 */
[-C--:B------:R-:W-:Y:S03]  /*12c0*/  HMMA.16816.F32 R68, R16, R76.reuse, RZ ;  /* 0x0000004c1044723c */ /* 0x080fe600000018ff */
[----:B------:R-:W-:Y:S05]  /*12d0*/  MUFU.TANH R84, R84 ;  /* 0x0000005400547308 */ /* 0x000fea0000002400 */
[----:B------:R-:W-:Y:S03]  /*12e0*/  HMMA.16816.F32 R64, R12, R76, RZ ;  /* 0x0000004c0c40723c */ /* 0x000fe600000018ff */
[----:B------:R-:W-:Y:S05]  /*12f0*/  MUFU.TANH R85, R85 ;  /* 0x0000005500557308 */ /* 0x000fea0000002400 */
[-C--:B------:R-:W-:Y:S03]  /*1300*/  HMMA.16816.F32 R52, R56, R94.reuse, R52 ;  /* 0x0000005e3834723c */ /* 0x080fe60000001834 */
[----:B------:R-:W-:Y:S05]  /*1310*/  MUFU.TANH R2, R2 ;  /* 0x0000000200027308 */ /* 0x000fea0000002400 */
[----:B------:R-:W-:Y:S08]  /*1320*/  HMMA.16816.F32 R48, R60, R94, R48 ;  /* 0x0000005e3c30723c */ /* 0x000ff00000001830 */
[----:B----4-:R-:W-:Y:S08]  /*1330*/  HMMA.16816.F32 R20, R28, R80, R20 ;  /* 0x000000501c14723c */ /* 0x010ff00000001814 */
[-C--:B------:R-:W-:Y:S08]  /*1340*/  HMMA.16816.F32 R68, R8, R72.reuse, R68 ;  /* 0x000000480844723c */ /* 0x080ff00000001844 */
[----:B------:R-:W-:Y:S03]  /*1350*/  HMMA.16816.F32 R64, R4, R72, R64 ;  /* 0x000000480440723c */ /* 0x000fe60000001840 */
[----:B------:R-:W-:Y:S01]  /*1360*/  FMUL.FTZ R73, R20, UR8 ;  /* 0x0000000814497c20 */ /* 0x000fe20008410000 */
[----:B------:R-:W-:Y:S01]  /*1370*/  FMUL.FTZ R93, R21, UR8 ;  /* 0x00000008155d7c20 */ /* 0x000fe20008410000 */
[----:B------:R-:W-:Y:S01]  /*1380*/  FMUL.FTZ R101, R22, UR8 ;  /* 0x0000000816657c20 */ /* 0x000fe20008410000 */
[----:B------:R-:W-:-:S02]  /*1390*/  FMUL.FTZ R95, R23, UR8 ;  /* 0x00000008175f7c20 */ /* 0x000fc40008410000 */
[-C--:B------:R-:W-:Y:S01]  /*13a0*/  HMMA.16816.F32 R48, R36, R82.reuse, R48 ;  /* 0x000000522430723c */ /* 0x080fe20000001830 */
[----:B------:R-:W-:Y:S07]  /*13b0*/  MUFU.TANH R73, R73 ;  /* 0x0000004900497308 */ /* 0x000fee0000002400 */
[----:B------:R-:W-:Y:S01]  /*13c0*/  HMMA.16816.F32 R52, R28, R82, R52 ;  /* 0x000000521c34723c */ /* 0x000fe20000001834 */
[----:B------:R-:W2:Y:S01]  /*13d0*/  LDSM.16.M88.4 R80, [R185+0x4800] ;  /* 0x00480000b950783b */ /* 0x000ea20000000200 */
[----:B------:R-:W-:Y:S06]  /*13e0*/  MUFU.TANH R93, R93 ;  /* 0x0000005d005d7308 */ /* 0x000fec0000002400 */
[----:B------:R-:W-:Y:S02]  /*13f0*/  HMMA.16816.F32 R20, R12, R90, RZ ;  /* 0x0000005a0c14723c */ /* 0x000fe400000018ff */
[----:B------:R-:W-:Y:S01]  /*1400*/  MUFU.TANH R101, R101 ;  /* 0x0000006500657308 */ /* 0x000fe20000002400 */
[----:B------:R-:W-:Y:S01]  /*1410*/  FMUL.FTZ R48, R48, UR8 ;  /* 0x0000000830307c20 */ /* 0x000fe20008410000 */
[----:B------:R-:W-:Y:S01]  /*1420*/  FMUL.FTZ R49, R49, UR8 ;  /* 0x0000000831317c20 */ /* 0x000fe20008410000 */
[----:B------:R-:W-:Y:S01]  /*1430*/  FMUL.FTZ R50, R50, UR8 ;  /* 0x0000000832327c20 */ /* 0x000fe20008410000 */
[----:B------:R-:W-:-:S02]  /*1440*/  FMUL.FTZ R96, R51, UR8 ;  /* 0x0000000833607c20 */ /* 0x000fc40008410000 */
[-C--:B-1----:R-:W-:Y:S02]  /*1450*/  HMMA.16816.F32 R44, R60, R24.reuse, R44 ;  /* 0x000000183c2c723c */ /* 0x082fe4000000182c */
[----:B------:R-:W1:Y:S01]  /*1460*/  MUFU.TANH R72, R48 ;  /* 0x0000003000487308 */ /* 0x000e620000002400 */
[----:B------:R-:W-:Y:S01]  /*1470*/  FMUL.FTZ R52, R52, UR8 ;  /* 0x0000000834347c20 */ /* 0x000fe20008410000 */
[----:B------:R-:W-:Y:S01]  /*1480*/  FMUL.FTZ R53, R53, UR8 ;  /* 0x0000000835357c20 */ /* 0x000fe20008410000 */
[----:B------:R-:W-:Y:S01]  /*1490*/  FMUL.FTZ R54, R54, UR8 ;  /* 0x0000000836367c20 */ /* 0x000fe20008410000 */
[----:B------:R-:W-:Y:S02]  /*14a0*/  FMUL.FTZ R55, R55, UR8 ;  /* 0x0000000837377c20 */ /* 0x000fe40008410000 */
[----:B------:R-:W-:Y:S02]  /*14b0*/  HMMA.16816.F32 R40, R56, R24, R40 ;  /* 0x000000183828723c */ /* 0x000fe40000001828 */
[----:B------:R-:W-:Y:S06]  /*14c0*/  MUFU.TANH R94, R49 ;  /* 0x00000031005e7308 */ /* 0x000fec0000002400 */
[----:B------:R-:W-:Y:S02]  /*14d0*/  HMMA.16816.F32 R20, R4, R86, R20 ;  /* 0x000000560414723c */ /* 0x000fe40000001814 */
[----:B------:R3:W-:Y:S06]  /*14e0*/  MUFU.TANH R98, R50 ;  /* 0x0000003200627308 */ /* 0x0007ec0000002400 */
[----:B------:R-:W-:Y:S02]  /*14f0*/  HMMA.16816.F32 R88, R16, R90, RZ ;  /* 0x0000005a1058723c */ /* 0x000fe400000018ff */
[----:B------:R-:W-:Y:S06]  /*1500*/  MUFU.TANH R103, R52 ;  /* 0x0000003400677308 */ /* 0x000fec0000002400 */
[-C--:B--2---:R-:W-:Y:S02]  /*1510*/  HMMA.16816.F32 R44, R36, R80.reuse, R44 ;  /* 0x00000050242c723c */ /* 0x084fe4000000182c */
[----:B------:R-:W-:Y:S01]  /*1520*/  MUFU.TANH R109, R53 ;  /* 0x00000035006d7308 */ /* 0x000fe20000002400 */
[----:B---3--:R-:W2:Y:S05]  /*1530*/  LDSM.16.M88.4 R48, [R192+UR5+0x5800] ;  /* 0x00580005c030783b */ /* 0x008eaa0008000200 */
[----:B------:R-:W-:Y:S02]  /*1540*/  HMMA.16816.F32 R40, R28, R80, R40 ;  /* 0x000000501c28723c */ /* 0x000fe40000001828 */
[----:B------:R-:W-:Y:S06]  /*1550*/  MUFU.TANH R107, R55 ;  /* 0x00000037006b7308 */ /* 0x000fec0000002400 */
[----:B------:R-:W-:Y:S02]  /*1560*/  HMMA.16816.F32 R20, R56, R26, R20 ;  /* 0x0000001a3814723c */ /* 0x000fe40000001814 */
[----:B------:R-:W-:Y:S01]  /*1570*/  MUFU.TANH R95, R95 ;  /* 0x0000005f005f7308 */ /* 0x000fe20000002400 */
[----:B------:R-:W-:Y:S01]  /*1580*/  FMUL.FTZ R44, R44, UR8 ;  /* 0x000000082c2c7c20 */ /* 0x000fe20008410000 */
[----:B------:R-:W-:Y:S01]  /*1590*/  FMUL.FTZ R106, R45, UR8 ;  /* 0x000000082d6a7c20 */ /* 0x000fe20008410000 */
[----:B------:R-:W-:Y:S01]  /*15a0*/  FMUL.FTZ R140, R46, UR8 ;  /* 0x000000082e8c7c20 */ /* 0x000fe20008410000 */
[----:B------:R-:W-:-:S02]  /*15b0*/  FMUL.FTZ R150, R47, UR8 ;  /* 0x000000082f967c20 */ /* 0x000fc40008410000 */
[----:B------:R-:W-:Y:S02]  /*15c0*/  HMMA.16816.F32 R88, R8, R86, R88 ;  /* 0x000000560858723c */ /* 0x000fe40000001858 */
[----:B------:R3:W-:Y:S01]  /*15d0*/  MUFU.TANH R87, R54 ;  /* 0x0000003600577308 */ /* 0x0007e20000002400 */
[----:B------:R-:W-:Y:S01]  /*15e0*/  FMUL.FTZ R40, R40, UR8 ;  /* 0x0000000828287c20 */ /* 0x000fe20008410000 */
[----:B------:R-:W-:Y:S01]  /*15f0*/  FMUL.FTZ R41, R41, UR8 ;  /* 0x0000000829297c20 */ /* 0x000fe20008410000 */
[----:B------:R-:W-:Y:S01]  /*1600*/  FMUL.FTZ R99, R42, UR8 ;  /* 0x000000082a637c20 */ /* 0x000fe20008410000 */
[----:B------:R-:W-:-:S04]  /*1610*/  FMUL.FTZ R97, R43, UR8 ;  /* 0x000000082b617c20 */ /* 0x000fc80008410000 */
[----:B------:R2:W4:Y:S02]  /*1620*/  MUFU.TANH R104, R44 ;  /* 0x0000002c00687308 */ /* 0x0005240000002400 */
[----:B------:R-:W-:Y:S06]  /*1630*/  HMMA.16816.F32 R20, R28, R82, R20 ;  /* 0x000000521c14723c */ /* 0x000fec0000001814 */
[----:B------:R-:W-:Y:S02]  /*1640*/  MUFU.TANH R105, R40 ;  /* 0x0000002800697308 */ /* 0x000fe40000002400 */
[----:B---3--:R-:W-:Y:S06]  /*1650*/  HMMA.16816.F32 R52, R12, R78, RZ ;  /* 0x0000004e0c34723c */ /* 0x008fec00000018ff */
[----:B------:R3:W-:Y:S02]  /*1660*/  MUFU.TANH R113, R41 ;  /* 0x0000002900717308 */ /* 0x0007e40000002400 */
[----:B------:R-:W-:Y:S01]  /*1670*/  HMMA.16816.F32 R88, R60, R26, R88 ;  /* 0x0000001a3c58723c */ /* 0x000fe20000001858 */
[----:B------:R-:W1:Y:S02]  /*1680*/  LDSM.16.M88.4 R24, [R186+0x5000] ;  /* 0x00500000ba18783b */ /* 0x000e640000000200 */
[----:B------:R-:W-:Y:S01]  /*1690*/  FMUL.FTZ R20, R20, UR8 ;  /* 0x0000000814147c20 */ /* 0x000fe20008410000 */
[----:B------:R-:W-:Y:S01]  /*16a0*/  FMUL.FTZ R21, R21, UR8 ;  /* 0x0000000815157c20 */ /* 0x000fe20008410000 */
[----:B------:R-:W-:Y:S01]  /*16b0*/  FMUL.FTZ R22, R22, UR8 ;  /* 0x0000000816167c20 */ /* 0x000fe20008410000 */
[----:B------:R-:W-:Y:S01]  /*16c0*/  FMUL.FTZ R173, R23, UR8 ;  /* 0x0000000817ad7c20 */ /* 0x000fe20008410000 */
[----:B------:R-:W-:Y:S01]  /*16d0*/  MUFU.TANH R129, R20 ;  /* 0x0000001400817308 */ /* 0x000fe20000002400 */
[----:B--2---:R-:W-:Y:S07]  /*16e0*/  HMMA.16816.F32 R44, R12, R48, RZ ;  /* 0x000000300c2c723c */ /* 0x004fee00000018ff */
[----:B------:R-:W-:Y:S01]  /*16f0*/  MUFU.TANH R115, R21 ;  /* 0x0000001500737308 */ /* 0x000fe20000002400 */
[C---:B------:R-:W-:Y:S07]  /*1700*/  HMMA.16816.F32 R76, R16.reuse, R78, RZ ;  /* 0x0000004e104c723c */ /* 0x040fee00000018ff */
[----:B------:R2:W-:Y:S01]  /*1710*/  MUFU.TANH R175, R22 ;  /* 0x0000001600af7308 */ /* 0x0005e20000002400 */
[----:B---3--:R-:W-:Y:S07]  /*1720*/  HMMA.16816.F32 R40, R16, R48, RZ ;  /* 0x000000301028723c */ /* 0x008fee00000018ff */
[----:B------:R-:W-:Y:S01]  /*1730*/  MUFU.TANH R106, R106 ;  /* 0x0000006a006a7308 */ /* 0x000fe20000002400 */
[-C--:B------:R-:W-:Y:S07]  /*1740*/  HMMA.16816.F32 R12, R12, R50.reuse, RZ ;  /* 0x000000320c0c723c */ /* 0x080fee00000018ff */
[----:B------:R-:W-:Y:S01]  /*1750*/  MUFU.TANH R96, R96 ;  /* 0x0000006000607308 */ /* 0x000fe20000002400 */
[----:B------:R-:W-:Y:S01]  /*1760*/  HMMA.16816.F32 R16, R16, R50, RZ ;  /* 0x000000321010723c */ /* 0x000fe200000018ff */
[----:B------:R-:W3:Y:S04]  /*1770*/  LDSM.16.M88.4 R48, [R187+0x5800] ;  /* 0x00580000bb30783b */ /* 0x000ee80000000200 */
[----:B--2---:R-:W2:Y:S02]  /*1780*/  LDSM.16.M88.4 R20, [R186+0x5800] ;  /* 0x00580000ba14783b */ /* 0x004ea40000000200 */
[----:B------:R-:W-:Y:S01]  /*1790*/  MUFU.TANH R140, R140 ;  /* 0x0000008c008c7308 */ /* 0x000fe20000002400 */
[-C--:B------:R-:W-:Y:S07]  /*17a0*/  HMMA.16816.F32 R76, R8, R74.reuse, R76 ;  /* 0x0000004a084c723c */ /* 0x080fee000000184c */
[----:B------:R-:W-:Y:S01]  /*17b0*/  MUFU.TANH R150, R150 ;  /* 0x0000009600967308 */ /* 0x000fe20000002400 */
[----:B------:R-:W-:Y:S07]  /*17c0*/  HMMA.16816.F32 R52, R4, R74, R52 ;  /* 0x0000004a0434723c */ /* 0x000fee0000001834 */
[----:B------:R-:W-:Y:S01]  /*17d0*/  MUFU.TANH R99, R99 ;  /* 0x0000006300637308 */ /* 0x000fe20000002400 */
[----:B------:R-:W-:Y:S01]  /*17e0*/  HMMA.16816.F32 R88, R36, R82, R88 ;  /* 0x000000522458723c */ /* 0x000fe20000001858 */
[----:B------:R-:W2:Y:S06]  /*17f0*/  LDSM.16.M88.4 R80, [R185+0x5000] ;  /* 0x00500000b950783b */ /* 0x000eac0000000200 */
[----:B------:R-:W-:Y:S01]  /*1800*/  MUFU.TANH R97, R97 ;  /* 0x0000006100617308 */ /* 0x000fe20000002400 */
[-C--:B-1----:R-:W-:Y:S07]  /*1810*/  HMMA.16816.F32 R68, R60, R24.reuse, R68 ;  /* 0x000000183c44723c */ /* 0x082fee0000001844 */
[----:B------:R-:W-:Y:S01]  /*1820*/  MUFU.TANH R173, R173 ;  /* 0x000000ad00ad7308 */ /* 0x000fe20000002400 */
[----:B------:R-:W-:Y:S03]  /*1830*/  HMMA.16816.F32 R64, R56, R24, R64 ;  /* 0x000000183840723c */ /* 0x000fe60000001840 */
[----:B------:R-:W-:Y:S01]  /*1840*/  FMUL.FTZ R88, R88, UR8 ;  /* 0x0000000858587c20 */ /* 0x000fe20008410000 */
[----:B------:R-:W-:Y:S01]  /*1850*/  FMUL.FTZ R89, R89, UR8 ;  /* 0x0000000859597c20 */ /* 0x000fe20008410000 */
[----:B------:R-:W-:Y:S01]  /*1860*/  FMUL.FTZ R90, R90, UR8 ;  /* 0x000000085a5a7c20 */ /* 0x000fe20008410000 */
[----:B------:R-:W-:-:S02]  /*1870*/  FMUL.FTZ R91, R91, UR8 ;  /* 0x000000085b5b7c20 */ /* 0x000fc40008410000 */
[-C--:B------:R-:W-:Y:S01]  /*1880*/  HMMA.16816.F32 R76, R60, R26.reuse, R76 ;  /* 0x0000001a3c4c723c */ /* 0x080fe2000000184c */
[----:B------:R-:W1:Y:S07]  /*1890*/  MUFU.TANH R88, R88 ;  /* 0x0000005800587308 */ /* 0x000e6e0000002400 */
[----:B------:R-:W-:Y:S01]  /*18a0*/  HMMA.16816.F32 R52, R56, R26, R52 ;  /* 0x0000001a3834723c */ /* 0x000fe20000001834 */
[----:B------:R-:W1:Y:S01]  /*18b0*/  LDSM.16.M88.4 R24, [R185+0x5800] ;  /* 0x00580000b918783b */ /* 0x000e620000000200 */
[----:B------:R-:W-:Y:S01]  /*18c0*/  MUFU.TANH R137, R89 ;  /* 0x0000005900897308 */ /* 0x000fe20000002400 */
[----:B------:R-:W-:-:S05]  /*18d0*/  DEPBAR.LE SB0, 0x0 ;  /* 0x000080000000791a */ /* 0x000fca0000000000 */
[C---:B---3--:R-:W-:Y:S02]  /*18e0*/  HMMA.16816.F32 R40, R8.reuse, R48, R40 ;  /* 0x000000300828723c */ /* 0x048fe40000001828 */
[----:B------:R-:W-:Y:S06]  /*18f0*/  MUFU.TANH R152, R90 ;  /* 0x0000005a00987308 */ /* 0x000fec0000002400 */
[-C--:B------:R-:W-:Y:S02]  /*1900*/  HMMA.16816.F32 R16, R8, R50.reuse, R16 ;  /* 0x000000320810723c */ /* 0x080fe40000001810 */
[----:B------:R-:W-:Y:S06]  /*1910*/  MUFU.TANH R154, R91 ;  /* 0x0000005b009a7308 */ /* 0x000fec0000002400 */
[C---:B------:R-:W-:Y:S08]  /*1920*/  HMMA.16816.F32 R12, R4.reuse, R50, R12 ;  /* 0x00000032040c723c */ /* 0x040ff0000000180c */
[----:B------:R-:W-:Y:S01]  /*1930*/  HMMA.16816.F32 R44, R4, R48, R44 ;  /* 0x00000030042c723c */ /* 0x000fe2000000182c */
[----:B------:R-:W-:-:S04]  /*1940*/  FMNMX3.FTZ R5, R84, R85, R72, !PT ;  /* 0x0000005554057276 */ /* 0x000fc80007810048 */
[----:B----4-:R-:W-:-:S03]  /*1950*/  FMNMX3.FTZ R5, R5, R94, R104, !PT ;  /* 0x0000005e05057276 */ /* 0x010fc60007810068 */
[----:B--2---:R-:W-:Y:S01]  /*1960*/  HMMA.16816.F32 R40, R60, R20, R40 ;  /* 0x000000143c28723c */ /* 0x004fe20000001828 */
[----:B-1----:R-:W-:-:S07]  /*1970*/  FMNMX3.FTZ R5, R5, R106, R88, !PT ;  /* 0x0000006a05057276 */ /* 0x002fce0007810058 */
[----:B------:R-:W-:Y:S08]  /*1980*/  HMMA.16816.F32 R16, R60, R22, R16 ;  /* 0x000000163c10723c */ /* 0x000ff00000001810 */
[----:B------:R-:W-:Y:S08]  /*1990*/  HMMA.16816.F32 R64, R28, R80, R64 ;  /* 0x000000501c40723c */ /* 0x000ff00000001840 */
[----:B------:R-:W-:Y:S08]  /*19a0*/  HMMA.16816.F32 R12, R56, R22, R12 ;  /* 0x00000016380c723c */ /* 0x000ff0000000180c */
[----:B------:R-:W-:Y:S03]  /*19b0*/  HMMA.16816.F32 R68, R36, R80, R68 ;  /* 0x000000502444723c */ /* 0x000fe60000001844 */
[----:B------:R-:W-:Y:S01]  /*19c0*/  FMUL.FTZ R64, R64, UR8 ;  /* 0x0000000840407c20 */ /* 0x000fe20008410000 */
[----:B------:R-:W-:Y:S01]  /*19d0*/  FMUL.FTZ R65, R65, UR8 ;  /* 0x0000000841417c20 */ /* 0x000fe20008410000 */
[----:B------:R-:W-:Y:S01]  /*19e0*/  FMUL.FTZ R66, R66, UR8 ;  /* 0x0000000842427c20 */ /* 0x000fe20008410000 */
[----:B------:R-:W-:Y:S01]  /*19f0*/  FMUL.FTZ R67, R67, UR8 ;  /* 0x0000000843437c20 */ /* 0x000fe20008410000 */
[----:B------:R1:W-:Y:S01]  /*1a00*/  MUFU.TANH R167, R64 ;  /* 0x0000004000a77308 */ /* 0x0003e20000002400 */
[----:B------:R-:W-:Y:S07]  /*1a10*/  HMMA.16816.F32 R44, R56, R20, R44 ;  /* 0x00000014382c723c */ /* 0x000fee000000182c */
[----:B------:R2:W-:Y:S01]  /*1a20*/  MUFU.TANH R165, R65 ;  /* 0x0000004100a57308 */ /* 0x0005e20000002400 */
[C---:B------:R-:W-:Y:S03]  /*1a30*/  HMMA.16816.F32 R76, R36.reuse, R82, R76 ;  /* 0x00000052244c723c */ /* 0x040fe6000000184c */
[----:B------:R-:W-:Y:S01]  /*1a40*/  FMUL.FTZ R68, R68, UR8 ;  /* 0x0000000844447c20 */ /* 0x000fe20008410000 */
[----:B------:R-:W-:Y:S01]  /*1a50*/  FMUL.FTZ R69, R69, UR8 ;  /* 0x0000000845457c20 */ /* 0x000fe20008410000 */
[----:B------:R-:W-:Y:S01]  /*1a60*/  FMUL.FTZ R70, R70, UR8 ;  /* 0x0000000846467c20 */ /* 0x000fe20008410000 */
[----:B------:R-:W-:Y:S01]  /*1a70*/  FMUL.FTZ R71, R71, UR8 ;  /* 0x0000000847477c20 */ /* 0x000fe20008410000 */
[----:B------:R-:W3:Y:S01]  /*1a80*/  MUFU.TANH R170, R68 ;  /* 0x0000004400aa7308 */ /* 0x000ee20000002400 */
[C---:B------:R-:W-:Y:S07]  /*1a90*/  HMMA.16816.F32 R40, R36.reuse, R24, R40 ;  /* 0x000000182428723c */ /* 0x040fee0000001828 */
[----:B------:R-:W-:Y:S01]  /*1aa0*/  MUFU.TANH R166, R69 ;  /* 0x0000004500a67308 */ /* 0x000fe20000002400 */
[----:B------:R-:W-:Y:S03]  /*1ab0*/  HMMA.16816.F32 R16, R36, R26, R16 ;  /* 0x0000001a2410723c */ /* 0x000fe60000001810 */
[----:B-1----:R-:W-:Y:S01]  /*1ac0*/  FMUL.FTZ R64, R76, UR8 ;  /* 0x000000084c407c20 */ /* 0x002fe20008410000 */
[----:B--2---:R-:W-:Y:S01]  /*1ad0*/  FMUL.FTZ R65, R77, UR8 ;  /* 0x000000084d417c20 */ /* 0x004fe20008410000 */
[----:B------:R-:W-:-:S02]  /*1ae0*/  FMUL.FTZ R78, R78, UR8 ;  /* 0x000000084e4e7c20 */ /* 0x000fc40008410000 */
[----:B------:R-:W-:Y:S01]  /*1af0*/  MUFU.TANH R138, R70 ;  /* 0x00000046008a7308 */ /* 0x000fe20000002400 */
[----:B------:R-:W-:Y:S01]  /*1b00*/  HMMA.16816.F32 R12, R28, R26, R12 ;  /* 0x0000001a1c0c723c */ /* 0x000fe2000000180c */
[----:B---3--:R-:W-:Y:S02]  /*1b10*/  FMNMX3.FTZ R5, R5, R137, R170, !PT ;  /* 0x0000008905057276 */ /* 0x008fe400078100aa */
[----:B------:R-:W-:Y:S01]  /*1b20*/  FMUL.FTZ R40, R40, UR8 ;  /* 0x0000000828287c20 */ /* 0x000fe20008410000 */
[----:B------:R-:W-:-:S03]  /*1b30*/  FMUL.FTZ R41, R41, UR8 ;  /* 0x0000000829297c20 */ /* 0x000fc60008410000 */
[----:B------:R-:W1:Y:S01]  /*1b40*/  MUFU.TANH R64, R64 ;  /* 0x0000004000407308 */ /* 0x000e620000002400 */
[----:B------:R-:W-:Y:S03]  /*1b50*/  HMMA.16816.F32 R52, R28, R82, R52 ;  /* 0x000000521c34723c */ /* 0x000fe60000001834 */
[----:B------:R-:W-:Y:S01]  /*1b60*/  FMUL.FTZ R16, R16, UR8 ;  /* 0x0000000810107c20 */ /* 0x000fe20008410000 */
[----:B------:R-:W-:-:S03]  /*1b70*/  FMUL.FTZ R17, R17, UR8 ;  /* 0x0000000811117c20 */ /* 0x000fc60008410000 */
[----:B------:R-:W-:Y:S01]  /*1b80*/  MUFU.TANH R65, R65 ;  /* 0x0000004100417308 */ /* 0x000fe20000002400 */
[----:B------:R-:W-:Y:S03]  /*1b90*/  HMMA.16816.F32 R44, R28, R24, R44 ;  /* 0x000000181c2c723c */ /* 0x000fe6000000182c */
[----:B------:R-:W-:Y:S01]  /*1ba0*/  FMUL.FTZ R159, R12, UR8 ;  /* 0x000000080c9f7c20 */ /* 0x000fe20008410000 */
[----:B------:R-:W-:Y:S01]  /*1bb0*/  FMUL.FTZ R13, R13, UR8 ;  /* 0x000000080d0d7c20 */ /* 0x000fe20008410000 */
[----:B------:R-:W-:Y:S02]  /*1bc0*/  FMNMX3.FTZ R12, R73, R93, R103, !PT ;  /* 0x0000005d490c7276 */ /* 0x000fe40007810067 */
[----:B------:R-:W2:Y:S01]  /*1bd0*/  MUFU.TANH R162, R40 ;  /* 0x0000002800a27308 */ /* 0x000ea20000002400 */
[----:B-1----:R-:W-:-:S03]  /*1be0*/  FMNMX3.FTZ R5, R5, R166, R64, !PT ;  /* 0x000000a605057276 */ /* 0x002fc60007810040 */
[----:B------:R-:W-:Y:S01]  /*1bf0*/  FMUL.FTZ R52, R52, UR8 ;  /* 0x0000000834347c20 */ /* 0x000fe20008410000 */
[----:B------:R-:W-:Y:S01]  /*1c00*/  FMUL.FTZ R53, R53, UR8 ;  /* 0x0000000835357c20 */ /* 0x000fe20008410000 */
[----:B------:R-:W-:Y:S01]  /*1c10*/  FMUL.FTZ R54, R54, UR8 ;  /* 0x0000000836367c20 */ /* 0x000fe20008410000 */
[----:B------:R-:W-:Y:S01]  /*1c20*/  FMUL.FTZ R55, R55, UR8 ;  /* 0x0000000837377c20 */ /* 0x000fe20008410000 */
[----:B------:R-:W-:Y:S04]  /*1c30*/  MUFU.TANH R168, R41 ;  /* 0x0000002900a87308 */ /* 0x000fe80000002400 */
[----:B------:R-:W-:Y:S01]  /*1c40*/  FMUL.FTZ R44, R44, UR8 ;  /* 0x000000082c2c7c20 */ /* 0x000fe20008410000 */
[----:B------:R-:W-:Y:S01]  /*1c50*/  FMUL.FTZ R45, R45, UR8 ;  /* 0x000000082d2d7c20 */ /* 0x000fe20008410000 */
[----:B------:R-:W-:-:S02]  /*1c60*/  FMUL.FTZ R46, R46, UR8 ;  /* 0x000000082e2e7c20 */ /* 0x000fc40008410000 */
[----:B------:R-:W1:Y:S01]  /*1c70*/  MUFU.TANH R177, R16 ;  /* 0x0000001000b17308 */ /* 0x000e620000002400 */
[----:B--2---:R-:W-:-:S07]  /*1c80*/  FMNMX3.FTZ R5, R5, R65, R162, !PT ;  /* 0x0000004105057276 */ /* 0x004fce00078100a2 */
[----:B------:R-:W2:Y:S08]  /*1c90*/  MUFU.TANH R172, R17 ;  /* 0x0000001100ac7308 */ /* 0x000eb00000002400 */
[----:B------:R3:W4:Y:S01]  /*1ca0*/  MUFU.TANH R139, R71 ;  /* 0x00000047008b7308 */ /* 0x0007220000002400 */
[----:B-1----:R-:W-:-:S07]  /*1cb0*/  FMNMX3.FTZ R5, R5, R168, R177, !PT ;  /* 0x000000a805057276 */ /* 0x002fce00078100b1 */
[----:B------:R3:W1:Y:S01]  /*1cc0*/  MUFU.TANH R149, R66 ;  /* 0x0000004200957308 */ /* 0x0006620000002400 */
[----:B--2---:R-:W-:-:S07]  /*1cd0*/  FMNMX.FTZ R4, R172, R5, !PT ;  /* 0x00000005ac047209 */ /* 0x004fce0007810000 */
[----:B------:R3:W2:Y:S08]  /*1ce0*/  MUFU.TANH R163, R67 ;  /* 0x0000004300a37308 */ /* 0x0006b00000002400 */
[----:B------:R3:W1:Y:S08]  /*1cf0*/  MUFU.TANH R156, R78 ;  /* 0x0000004e009c7308 */ /* 0x0006700000002400 */
[----:B------:R3:W1:Y:S08]  /*1d00*/  MUFU.TANH R181, R52 ;  /* 0x0000003400b57308 */ /* 0x0006700000002400 */
[----:B------:R3:W1:Y:S08]  /*1d10*/  MUFU.TANH R179, R53 ;  /* 0x0000003500b37308 */ /* 0x0006700000002400 */
[----:B------:R3:W1:Y:S08]  /*1d20*/  MUFU.TANH R171, R54 ;  /* 0x0000003600ab7308 */ /* 0x0006700000002400 */
[----:B------:R3:W1:Y:S08]  /*1d30*/  MUFU.TANH R169, R55 ;  /* 0x0000003700a97308 */ /* 0x0006700000002400 */
[----:B------:R3:W1:Y:S08]  /*1d40*/  MUFU.TANH R161, R44 ;  /* 0x0000002c00a17308 */ /* 0x0006700000002400 */
[----:B------:R3:W1:Y:S08]  /*1d50*/  MUFU.TANH R157, R45 ;  /* 0x0000002d009d7308 */ /* 0x0006700000002400 */
[----:B------:R3:W1:Y:S08]  /*1d60*/  MUFU.TANH R153, R46 ;  /* 0x0000002e00997308 */ /* 0x0006700000002400 */
[----:B------:R-:W1:Y:S01]  /*1d70*/  MUFU.TANH R159, R159 ;  /* 0x0000009f009f7308 */ /* 0x000e620000002400 */
[----:B------:R-:W-:Y:S06]  /*1d80*/  BAR.SYNC.DEFER_BLOCKING 0x0 ;  /* 0x0000000000007b1d */ /* 0x000fec0000010000 */
[----:B--2-4-:R-:W-:Y:S05]  /*1d90*/  @!P3 BRA `(.L_x_1529) ;  /* 0x000000000068b947 */ /* 0x014fea0003800000 */
[----:B------:R-:W-:-:S05]  /*1da0*/  LEA.HI.SX32 R16, R32, 0xfffffffe, 0x1a ;  /* 0xfffffffe20107811 */ /* 0x000fca00078fd2ff */
[-C--:B------:R-:W-:Y:S02]  /*1db0*/  IMAD R7, R200, R16.reuse, RZ ;  /* 0x00000010c8077224 */ /* 0x080fe400078e02ff */
[----:B------:R-:W-:-:S04]  /*1dc0*/  IMAD.WIDE.U32 R16, R201, R16, RZ ;  /* 0x00000010c9107225 */ /* 0x000fc800078e00ff */
[----:B------:R-:W-:Y:S01]  /*1dd0*/  IMAD.IADD R7, R17, 0x1, R7 ;  /* 0x0000000111077824 */ /* 0x000fe200078e0207 */
[----:B------:R-:W-:Y:S02]  /*1de0*/  IADD3 R6, P0, PT, R203, R16, RZ ;  /* 0x00000010cb067210 */ /* 0x000fe40007f1e0ff */
[----:B------:R-:W-:Y:S02]  /*1df0*/  LEA R24, P2, R16, R199, 0x1 ;  /* 0x000000c710187211 */ /* 0x000fe400078408ff */
[C---:B------:R-:W-:Y:S01]  /*1e00*/  IADD3 R8, P1, PT, R6.reuse, R203, RZ ;  /* 0x000000cb06087210 */ /* 0x040fe20007f3e0ff */
[--C-:B------:R-:W-:Y:S01]  /*1e10*/  IMAD.X R5, R7, 0x1, R202.reuse, P0 ;  /* 0x0000000107057824 */ /* 0x100fe200000e06ca */
[----:B------:R-:W-:Y:S02]  /*1e20*/  IADD3 R10, P0, PT, R6, R206, RZ ;  /* 0x000000ce060a7210 */ /* 0x000fe40007f1e0ff */
[----:B------:R-:W-:Y:S01]  /*1e30*/  LEA.HI.X R25, R16, R198, R7, 0x1, P2 ;  /* 0x000000c610197211 */ /* 0x000fe200010f0c07 */
[C---:B------:R-:W-:Y:S01]  /*1e40*/  IMAD.X R7, R5.reuse, 0x1, R202, P1 ;  /* 0x0000000105077824 */ /* 0x040fe200008e06ca */
[-C--:B------:R-:W-:Y:S01]  /*1e50*/  LEA R22, P2, R6, R199.reuse, 0x1 ;  /* 0x000000c706167211 */ /* 0x080fe200078408ff */
[----:B------:R-:W-:Y:S01]  /*1e60*/  IMAD.X R9, R5, 0x1, R204, P0 ;  /* 0x0000000105097824 */ /* 0x000fe200000e06cc */
[-C--:B------:R-:W-:Y:S01]  /*1e70*/  LEA R20, P1, R8, R199.reuse, 0x1 ;  /* 0x000000c708147211 */ /* 0x080fe200078208ff */
[----:B------:R-:W-:Y:S01]  /*1e80*/  @!PT LDS RZ, [RZ] ;  /* 0x00000000fffff984 */ /* 0x000fe20000000800 */
[----:B------:R-:W-:Y:S01]  /*1e90*/  @!PT LDS RZ, [RZ] ;  /* 0x00000000fffff984 */ /* 0x000fe20000000800 */
[----:B------:R-:W-:Y:S01]  /*1ea0*/  @!PT LDS RZ, [RZ] ;  /* 0x00000000fffff984 */ /* 0x000fe20000000800 */
        /* <DEDUP_REMOVED lines=8> */
[----:B------:R-:W0:Y:S02]  /*1f30*/  LDGDEPBAR ;  /* 0x00000000000079af */ /* 0x000e240000000000 */
.L_x_1529:
[----:B------:R-:W4:Y:S01]  /*1f40*/  SHFL.BFLY PT, R5, R4, 0x2, 0x1f ;  /* 0x0c401f0004057f89 */ /* 0x000f2200000e0000 */
[----:B------:R-:W-:Y:S01]  /*1f50*/  FMNMX3.FTZ R12, R12, R109, R105, !PT ;  /* 0x0000006d0c0c7276 */ /* 0x000fe20007810069 */
[----:B------:R-:W5:Y:S01]  /*1f60*/  MUFU.TANH R155, R13 ;  /* 0x0000000d009b7308 */ /* 0x000f620000002400 */
[----:B------:R-:W-:Y:S01]  /*1f70*/  FMNMX3.FTZ R6, R101, R95, R87, !PT ;  /* 0x0000005f65067276 */ /* 0x000fe20007810057 */
[----:B------:R-:W-:Y:S01]  /*1f80*/  FMUL.FTZ R47, R47, UR8 ;  /* 0x000000082f2f7c20 */ /* 0x000fe20008410000 */
[----:B------:R-:W-:Y:S01]  /*1f90*/  FMNMX3.FTZ R12, R12, R113, R129, !PT ;  /* 0x000000710c0c7276 */ /* 0x000fe20007810081 */
[----:B------:R-:W-:Y:S01]  /*1fa0*/  FMUL.FTZ R14, R14, UR8 ;  /* 0x000000080e0e7c20 */ /* 0x000fe20008410000 */
[----:B------:R-:W-:Y:S01]  /*1fb0*/  FMNMX3.FTZ R6, R6, R107, R99, !PT ;  /* 0x0000006b06067276 */ /* 0x000fe20007810063 */
[----:B------:R-:W-:Y:S01]  /*1fc0*/  FMUL.FTZ R15, R15, UR8 ;  /* 0x000000080f0f7c20 */ /* 0x000fe20008410000 */
[----:B------:R-:W-:Y:S01]  /*1fd0*/  FMNMX3.FTZ R134, R12, R115, R167, !PT ;  /* 0x000000730c867276 */ /* 0x000fe200078100a7 */
[----:B------:R-:W-:Y:S01]  /*1fe0*/  MUFU.TANH R151, R47 ;  /* 0x0000002f00977308 */ /* 0x000fe20000002400 */
[----:B------:R-:W-:Y:S01]  /*1ff0*/  FMUL.FTZ R79, R79, UR8 ;  /* 0x000000084f4f7c20 */ /* 0x000fe20008410000 */
[----:B------:R-:W-:Y:S01]  /*2000*/  FMUL.FTZ R42, R42, UR8 ;  /* 0x000000082a2a7c20 */ /* 0x000fe20008410000 */
[----:B-1----:R-:W-:Y:S01]  /*2010*/  FMNMX3.FTZ R134, R134, R165, R181, !PT ;  /* 0x000000a586867276 */ /* 0x002fe200078100b5 */
[----:B------:R-:W-:Y:S01]  /*2020*/  FMUL.FTZ R43, R43, UR8 ;  /* 0x000000082b2b7c20 */ /* 0x000fe20008410000 */
[----:B------:R-:W-:Y:S01]  /*2030*/  FMUL.FTZ R18, R18, UR8 ;  /* 0x0000000812127c20 */ /* 0x000fe20008410000 */
[----:B------:R-:W-:Y:S01]  /*2040*/  FMUL.FTZ R19, R19, UR8 ;  /* 0x0000000813137c20 */ /* 0x000fe20008410000 */
[----:B------:R-:W-:Y:S01]  /*2050*/  FMNMX3.FTZ R134, R134, R179, R161, !PT ;  /* 0x000000b386867276 */ /* 0x000fe200078100a1 */
[----:B------:R-:W1:Y:S01]  /*2060*/  MUFU.TANH R147, R14 ;  /* 0x0000000e00937308 */ /* 0x000e620000002400 */
[----:B------:R-:W3:Y:S01]  /*2070*/  LDCU UR4, c[0x0][0x45c] ;  /* 0x00008b80ff0477ac */ /* 0x000ee20008000800 */
[----:B------:R-:W-:-:S02]  /*2080*/  LOP3.LUT R188, R33, 0x200, R35, 0xf8, !PT ;  /* 0x0000020021bc7812 */ /* 0x000fc400078ef823 */
[----:B------:R-:W-:Y:S02]  /*2090*/  FMNMX3.FTZ R134, R134, R157, R159, !PT ;  /* 0x0000009d86867276 */ /* 0x000fe4000781009f */
[----:B----4-:R-:W-:Y:S02]  /*20a0*/  FMNMX.FTZ R136, R4, R5, !PT ;  /* 0x0000000504887209 */ /* 0x010fe40007810000 */
[----:B------:R-:W-:Y:S01]  /*20b0*/  FMNMX3.FTZ R4, R6, R97, R175, !PT ;  /* 0x0000006106047276 */ /* 0x000fe200078100af */
[----:B------:R-:W4:Y:S01]  /*20c0*/  MUFU.TANH R145, R15 ;  /* 0x0000000f00917308 */ /* 0x000f220000002400 */
[----:B-----5:R-:W-:Y:S01]  /*20d0*/  FMNMX.FTZ R134, R155, R134, !PT ;  /* 0x000000869b867209 */ /* 0x020fe20007810000 */
[----:B------:R-:W5:Y:S01]  /*20e0*/  SHFL.BFLY PT, R5, R136, 0x1, 0x1f ;  /* 0x0c201f0088057f89 */ /* 0x000f6200000e0000 */
[----:B------:R-:W-:Y:S02]  /*20f0*/  FMNMX3.FTZ R4, R4, R173, R149, !PT ;  /* 0x000000ad04047276 */ /* 0x000fe40007810095 */
[----:B------:R-:W-:Y:S01]  /*2100*/  LEA R188, R188, UR5, 0x1 ;  /* 0x00000005bcbc7c11 */ /* 0x000fe2000f8e08ff */
[----:B------:R-:W3:Y:S01]  /*2110*/  SHFL.BFLY PT, R7, R134, 0x2, 0x1f ;  /* 0x0c401f0086077f89 */ /* 0x000ee200000e0000 */
[----:B------:R-:W-:Y:S01]  /*2120*/  FMNMX3.FTZ R4, R4, R163, R171, !PT ;  /* 0x000000a304047276 */ /* 0x000fe200078100ab */
[----:B------:R-:W-:Y:S01]  /*2130*/  MUFU.TANH R164, R79 ;  /* 0x0000004f00a47308 */ /* 0x000fe20000002400 */
[----:B------:R-:W-:Y:S01]  /*2140*/  IADD3 R143, PT, PT, R0, R188, RZ ;  /* 0x000000bc008f7210 */ /* 0x000fe20007ffe0ff */
[----:B------:R-:W-:Y:S01]  /*2150*/  LDSM.16.MT88.4 R116, [R188+0x6000] ;  /* 0x00600000bc74783b */ /* 0x000fe20000004200 */
[----:B------:R-:W-:-:S02]  /*2160*/  FMNMX3.FTZ R4, R4, R169, R153, !PT ;  /* 0x000000a904047276 */ /* 0x000fc40007810099 */
[C---:B------:R-:W-:Y:S01]  /*2170*/  IADD3 R184, PT, PT, R3.reuse, R188, RZ ;  /* 0x000000bc03b87210 */ /* 0x040fe20007ffe0ff */
[----:B------:R-:W-:Y:S01]  /*2180*/  LDSM.16.MT88.4 R28, [R143+0x6800] ;  /* 0x006800008f1c783b */ /* 0x000fe20000004200 */
[----:B-1----:R-:W-:Y:S01]  /*2190*/  FMNMX3.FTZ R4, R4, R151, R147, !PT ;  /* 0x0000009704047276 */ /* 0x002fe20007810093 */
[----:B------:R1:W1:Y:S01]  /*21a0*/  MUFU.TANH R160, R42 ;  /* 0x0000002a00a07308 */ /* 0x0002620000002400 */
[----:B------:R-:W-:Y:S01]  /*21b0*/  IADD3 R142, PT, PT, R3, R143, RZ ;  /* 0x0000008f038e7210 */ /* 0x000fe20007ffe0ff */
[----:B--2---:R-:W-:Y:S01]  /*21c0*/  LDSM.16.MT88.4 R24, [R184+0x6800] ;  /* 0x00680000b818783b */ /* 0x004fe20000004200 */
[----:B----4-:R-:W-:-:S03]  /*21d0*/  FMNMX.FTZ R4, R145, R4, !PT ;  /* 0x0000000491047209 */ /* 0x010fc60007810000 */
[----:B------:R-:W-:Y:S02]  /*21e0*/  LDSM.16.MT88.4 R20, [R142+0x6800] ;  /* 0x006800008e14783b */ /* 0x000fe40000004200 */
[----:B------:R-:W-:Y:S02]  /*21f0*/  MUFU.TANH R146, R43 ;  /* 0x0000002b00927308 */ /* 0x000fe40000002400 */
[----:B------:R-:W2:Y:S01]  /*2200*/  SHFL.BFLY PT, R133, R4, 0x2, 0x1f ;  /* 0x0c401f0004857f89 */ /* 0x000ea200000e0000 */
[----:B-----5:R-:W-:Y:S02]  /*2210*/  FMNMX.FTZ R136, R136, R5, !PT ;  /* 0x0000000588887209 */ /* 0x020fe40007810000 */
[----:B---3--:R-:W-:Y:S01]  /*2220*/  FMNMX.FTZ R134, R134, R7, !PT ;  /* 0x0000000786867209 */ /* 0x008fe20007810000 */
[----:B------:R-:W-:Y:S01]  /*2230*/  LDSM.16.MT88.4 R12, [R184+0x7000] ;  /* 0x00700000b80c783b */ /* 0x000fe20000004200 */
[----:B------:R-:W-:Y:S01]  /*2240*/  FMNMX3.FTZ R7, R92, R2, R98, !PT ;  /* 0x000000025c077276 */ /* 0x000fe20007810062 */
[----:B------:R-:W3:Y:S01]  /*2250*/  MUFU.TANH R144, R18 ;  /* 0x0000001200907308 */ /* 0x000ee20000002400 */
[----:B------:R-:W-:Y:S01]  /*2260*/  FMUL.FTZ R183, R136, UR4 ;  /* 0x0000000488b77c20 */ /* 0x000fe20008410000 */
[----:B------:R-:W4:Y:S01]  /*2270*/  SHFL.BFLY PT, R5, R134, 0x1, 0x1f ;  /* 0x0c201f0086057f89 */ /* 0x000f2200000e0000 */
[----:B------:R-:W-:-:S02]  /*2280*/  FMNMX3.FTZ R7, R7, R96, R140, !PT ;  /* 0x0000006007077276 */ /* 0x000fc4000781008c */
[----:B------:R-:W-:Y:S02]  /*2290*/  FSETP.NEU.FTZ.AND P0, PT, R136, -INF , PT ;  /* 0xff8000008800780b */ /* 0x000fe40003f1d000 */
[----:B------:R-:W-:Y:S01]  /*22a0*/  FMNMX3.FTZ R7, R7, R150, R152, !PT ;  /* 0x0000009607077276 */ /* 0x000fe20007810098 */
[----:B------:R5:W5:Y:S01]  /*22b0*/  MUFU.TANH R132, R19 ;  /* 0x0000001300847308 */ /* 0x000b620000002400 */
[----:B------:R-:W-:-:S05]  /*22c0*/  FSEL R183, R183, RZ, P0 ;  /* 0x000000ffb7b77208 */ /* 0x000fca0000000000 */
[--C-:B------:R-:W-:Y:S01]  /*22d0*/  FFMA.FTZ R51, R84, UR4, -R183.reuse ;  /* 0x0000000454337c23 */ /* 0x100fe200080108b7 */
[--C-:B------:R-:W-:Y:S01]  /*22e0*/  FFMA.FTZ R48, R85, UR4, -R183.reuse ;  /* 0x0000000455307c23 */ /* 0x100fe200080108b7 */
[--C-:B------:R-:W-:Y:S01]  /*22f0*/  FFMA.FTZ R45, R72, UR4, -R183.reuse ;  /* 0x00000004482d7c23 */ /* 0x100fe200080108b7 */
[----:B--2---:R-:W-:Y:S01]  /*2300*/  FMNMX.FTZ R133, R4, R133, !PT ;  /* 0x0000008504857209 */ /* 0x004fe20007810000 */
[--C-:B-1----:R-:W-:Y:S01]  /*2310*/  FFMA.FTZ R42, R94, UR4, -R183.reuse ;  /* 0x000000045e2a7c23 */ /* 0x102fe200080108b7 */
[----:B------:R-:W-:Y:S01]  /*2320*/  FMNMX3.FTZ R4, R7, R154, R138, !PT ;  /* 0x0000009a07047276 */ /* 0x000fe2000781008a */
[----:B------:R-:W-:Y:S01]  /*2330*/  MUFU.EX2 R51, R51 ;  /* 0x0000003300337308 */ /* 0x000fe20000000800 */
[--C-:B------:R-:W-:Y:S01]  /*2340*/  FFMA.FTZ R60, R64, UR4, -R183.reuse ;  /* 0x00000004403c7c23 */ /* 0x100fe200080108b7 */
[----:B------:R-:W1:Y:S01]  /*2350*/  SHFL.BFLY PT, R6, R133, 0x1, 0x1f ;  /* 0x0c201f0085067f89 */ /* 0x000e6200000e0000 */
[----:B------:R-:W-:Y:S01]  /*2360*/  FMNMX3.FTZ R135, R4, R139, R156, !PT ;  /* 0x0000008b04877276 */ /* 0x000fe2000781009c */
[--C-:B------:R-:W-:Y:S01]  /*2370*/  FFMA.FTZ R38, R104, UR4, -R183.reuse ;  /* 0x0000000468267c23 */ /* 0x100fe200080108b7 */
[--C-:B------:R-:W-:Y:S01]  /*2380*/  FFMA.FTZ R33, R106, UR4, -R183.reuse ;  /* 0x000000046a217c23 */ /* 0x100fe200080108b7 */
[----:B----4-:R-:W-:Y:S01]  /*2390*/  FMNMX.FTZ R134, R134, R5, !PT ;  /* 0x0000000586867209 */ /* 0x010fe20007810000 */
[--C-:B------:R-:W-:Y:S01]  /*23a0*/  FFMA.FTZ R3, R88, UR4, -R183.reuse ;  /* 0x0000000458037c23 */ /* 0x100fe200080108b7 */
[----:B------:R-:W-:Y:S01]  /*23b0*/  FMNMX3.FTZ R135, R135, R164, R160, !PT ;  /* 0x000000a487877276 */ /* 0x000fe200078100a0 */
[----:B------:R-:W2:Y:S01]  /*23c0*/  MUFU.EX2 R48, R48 ;  /* 0x0000003000307308 */ /* 0x000ea20000000800 */
[C---:B------:R-:W-:Y:S01]  /*23d0*/  FSETP.NEU.FTZ.AND P0, PT, R134.reuse, -INF , PT ;  /* 0xff8000008600780b */ /* 0x040fe20003f1d000 */
[----:B------:R-:W-:Y:S01]  /*23e0*/  FMUL.FTZ R158, R134, UR4 ;  /* 0x00000004869e7c20 */ /* 0x000fe20008410000 */
[----:B---3--:R-:W-:Y:S01]  /*23f0*/  FMNMX3.FTZ R135, R135, R146, R144, !PT ;  /* 0x0000009287877276 */ /* 0x008fe20007810090 */
[--C-:B------:R-:W-:Y:S01]  /*2400*/  FFMA.FTZ R56, R137, UR4, -R183.reuse ;  /* 0x0000000489387c23 */ /* 0x100fe200080108b7 */
[----:B-----5:R-:W-:Y:S01]  /*2410*/  LDSM.16.MT88.4 R16, [R188+0x7000] ;  /* 0x00700000bc10783b */ /* 0x020fe20000004200 */
[--C-:B------:R-:W-:Y:S01]  /*2420*/  FFMA.FTZ R58, R170, UR4, -R183.reuse ;  /* 0x00000004aa3a7c23 */ /* 0x100fe200080108b7 */
[----:B------:R-:W-:Y:S01]  /*2430*/  FMNMX.FTZ R135, R132, R135, !PT ;  /* 0x0000008784877209 */ /* 0x000fe20007810000 */
[----:B------:R-:W-:Y:S01]  /*2440*/  MUFU.EX2 R45, R45 ;  /* 0x0000002d002d7308 */ /* 0x000fe20000000800 */
[----:B------:R-:W-:Y:S01]  /*2450*/  FSEL R158, R158, RZ, P0 ;  /* 0x000000ff9e9e7208 */ /* 0x000fe20000000000 */
[--C-:B------:R-:W-:Y:S01]  /*2460*/  FFMA.FTZ R59, R166, UR4, -R183.reuse ;  /* 0x00000004a63b7c23 */ /* 0x100fe200080108b7 */
[--C-:B------:R-:W-:Y:S01]  /*2470*/  FFMA.FTZ R65, R65, UR4, -R183.reuse ;  /* 0x0000000441417c23 */ /* 0x100fe200080108b7 */
[----:B------:R-:W3:Y:S01]  /*2480*/  SHFL.BFLY PT, R4, R135, 0x2, 0x1f ;  /* 0x0c401f0087047f89 */ /* 0x000ee200000e0000 */
[----:B------:R-:W-:Y:S01]  /*2490*/  FFMA.FTZ R215, R172, UR4, -R183 ;  /* 0x00000004acd77c23 */ /* 0x000fe200080108b7 */
[--C-:B------:R-:W-:Y:S01]  /*24a0*/  FFMA.FTZ R41, R103, UR4, -R158.reuse ;  /* 0x0000000467297c23 */ /* 0x100fe2000801089e */
[--C-:B------:R-:W-:Y:S01]  /*24b0*/  FFMA.FTZ R43, R73, UR4, -R158.reuse ;  /* 0x00000004492b7c23 */ /* 0x100fe2000801089e */
[--C-:B------:R-:W-:Y:S01]  /*24c0*/  FFMA.FTZ R40, R93, UR4, -R158.reuse ;  /* 0x000000045d287c23 */ /* 0x100fe2000801089e */
[----:B-1----:R-:W-:Y:S01]  /*24d0*/  FMNMX.FTZ R133, R133, R6, !PT ;  /* 0x0000000685857209 */ /* 0x002fe20007810000 */
[--C-:B------:R-:W-:Y:S01]  /*24e0*/  FFMA.FTZ R34, R109, UR4, -R158.reuse ;  /* 0x000000046d227c23 */ /* 0x100fe2000801089e */
[----:B------:R-:W1:Y:S01]  /*24f0*/  MUFU.EX2 R42, R42 ;  /* 0x0000002a002a7308 */ /* 0x000e620000000800 */
[--C-:B------:R-:W-:Y:S01]  /*2500*/  FFMA.FTZ R37, R105, UR4, -R158.reuse ;  /* 0x0000000469257c23 */ /* 0x100fe2000801089e */
[C---:B------:R-:W-:Y:S01]  /*2510*/  FSETP.NEU.FTZ.AND P0, PT, R133.reuse, -INF , PT ;  /* 0xff8000008500780b */ /* 0x040fe20003f1d000 */
[----:B------:R-:W-:Y:S01]  /*2520*/  FMUL.FTZ R148, R133, UR4 ;  /* 0x0000000485947c20 */ /* 0x000fe20008410000 */
[--C-:B------:R-:W-:Y:S01]  /*2530*/  FFMA.FTZ R0, R129, UR4, -R158.reuse ;  /* 0x0000000481007c23 */ /* 0x100fe2000801089e */
[--C-:B------:R-:W-:Y:S01]  /*2540*/  FFMA.FTZ R47, R115, UR4, -R158.reuse ;  /* 0x00000004732f7c23 */ /* 0x100fe2000801089e */
[----:B--2---:R-:W-:Y:S01]  /*2550*/  F2FP.F16.F32.PACK_AB R68, R48, R51 ;  /* 0x000000333044723e */ /* 0x004fe200000000ff */
[--C-:B------:R-:W-:Y:S01]  /*2560*/  FFMA.FTZ R67, R167, UR4, -R158.reuse ;  /* 0x00000004a7437c23 */ /* 0x100fe2000801089e */
[----:B------:R-:W-:Y:S01]  /*2570*/  FSEL R148, R148, RZ, P0 ;  /* 0x000000ff94947208 */ /* 0x000fe20000000000 */
[----:B------:R-:W-:Y:S01]  /*2580*/  MUFU.EX2 R43, R43 ;  /* 0x0000002b002b7308 */ /* 0x000fe20000000800 */
[--C-:B------:R-:W-:Y:S01]  /*2590*/  FFMA.FTZ R66, R165, UR4, -R158.reuse ;  /* 0x00000004a5427c23 */ /* 0x100fe2000801089e */
[----:B------:R-:W-:Y:S01]  /*25a0*/  FFMA.FTZ R137, R181, UR4, -R158 ;  /* 0x00000004b5897c23 */ /* 0x000fe2000801089e */
[----:B------:R-:W-:Y:S01]  /*25b0*/  FADD.FTZ R48, R51, R48 ;  /* 0x0000003033307221 */ /* 0x000fe20000010000 */
[--C-:B------:R-:W-:Y:S01]  /*25c0*/  FFMA.FTZ R39, R101, UR4, -R148.reuse ;  /* 0x0000000465277c23 */ /* 0x100fe20008010894 */
[--C-:B------:R-:W-:Y:S01]  /*25d0*/  FFMA.FTZ R46, R87, UR4, -R148.reuse ;  /* 0x00000004572e7c23 */ /* 0x100fe20008010894 */
[----:B------:R-:W-:Y:S01]  /*25e0*/  LDSM.16.MT88.4 R100, [R184+0x6000] ;  /* 0x00600000b864783b */ /* 0x000fe20000004200 */
[--C-:B------:R-:W-:Y:S01]  /*25f0*/  FFMA.FTZ R44, R95, UR4, -R148.reuse ;  /* 0x000000045f2c7c23 */ /* 0x100fe20008010894 */
[----:B---3--:R-:W-:Y:S01]  /*2600*/  FMNMX.FTZ R135, R135, R4, !PT ;  /* 0x0000000487877209 */ /* 0x008fe20007810000 */
[--C-:B------:R-:W-:Y:S01]  /*2610*/  FFMA.FTZ R35, R107, UR4, -R148.reuse ;  /* 0x000000046b237c23 */ /* 0x100fe20008010894 */
[----:B------:R-:W-:Y:S01]  /*2620*/  LDSM.16.MT88.4 R84, [R143+0x6000] ;  /* 0x006000008f54783b */ /* 0x000fe20000004200 */
[----:B------:R-:W2:Y:S01]  /*2630*/  MUFU.EX2 R40, R40 ;  /* 0x0000002800287308 */ /* 0x000ea20000000800 */
[--C-:B------:R-:W-:Y:S01]  /*2640*/  FFMA.FTZ R55, R99, UR4, -R148.reuse ;  /* 0x0000000463377c23 */ /* 0x100fe20008010894 */
[--C-:B------:R-:W-:Y:S01]  /*2650*/  FFMA.FTZ R50, R97, UR4, -R148.reuse ;  /* 0x0000000461327c23 */ /* 0x100fe20008010894 */
[----:B------:R-:W3:Y:S01]  /*2660*/  SHFL.BFLY PT, R8, R135, 0x1, 0x1f ;  /* 0x0c201f0087087f89 */ /* 0x000ee200000e0000 */
[--C-:B------:R-:W-:Y:S01]  /*2670*/  FFMA.FTZ R54, R175, UR4, -R148.reuse ;  /* 0x00000004af367c23 */ /* 0x100fe20008010894 */
[----:B------:R-:W-:Y:S01]  /*2680*/  FFMA.FTZ R57, R173, UR4, -R148 ;  /* 0x00000004ad397c23 */ /* 0x000fe20008010894 */
[C---:B-1----:R-:W-:Y:S01]  /*2690*/  F2FP.F16.F32.PACK_AB R70, R42.reuse, R45 ;  /* 0x0000002d2a46723e */ /* 0x042fe200000000ff */
[----:B------:R-:W1:Y:S01]  /*26a0*/  LDSM.16.MT88.4 R4, [R142+0x6000] ;  /* 0x006000008e04783b */ /* 0x000e620000004200 */
[----:B------:R-:W-:Y:S01]  /*26b0*/  MUFU.EX2 R41, R41 ;  /* 0x0000002900297308 */ /* 0x000fe20000000800 */
[----:B------:R-:W-:Y:S01]  /*26c0*/  FADD.FTZ R45, R45, R48 ;  /* 0x000000302d2d7221 */ /* 0x000fe20000010000 */
[--C-:B------:R-:W-:Y:S01]  /*26d0*/  FFMA.FTZ R157, R157, UR4, -R158.reuse ;  /* 0x000000049d9d7c23 */ /* 0x100fe2000801089e */
[----:B------:R-:W-:Y:S01]  /*26e0*/  FFMA.FTZ R159, R159, UR4, -R158 ;  /* 0x000000049f9f7c23 */ /* 0x000fe2000801089e */
[--C-:B------:R-:W-:Y:S01]  /*26f0*/  FFMA.FTZ R153, R153, UR4, -R148.reuse ;  /* 0x0000000499997c23 */ /* 0x100fe20008010894 */
[----:B------:R-:W-:Y:S01]  /*2700*/  FADD.FTZ R45, R42, R45 ;  /* 0x0000002d2a2d7221 */ /* 0x000fe20000010000 */
[----:B------:R-:W-:-:S02]  /*2710*/  FFMA.FTZ R147, R147, UR4, -R148 ;  /* 0x0000000493937c23 */ /* 0x000fc40008010894 */
[----:B------:R-:W4:Y:S01]  /*2720*/  MUFU.EX2 R34, R34 ;  /* 0x0000002200227308 */ /* 0x000f220000000800 */
[----:B--2---:R-:W-:Y:S01]  /*2730*/  F2FP.F16.F32.PACK_AB R72, R40, R43 ;  /* 0x0000002b2848723e */ /* 0x004fe200000000ff */
[----:B------:R-:W-:-:S06]  /*2740*/  FADD.FTZ R40, R43, R40 ;  /* 0x000000282b287221 */ /* 0x000fcc0000010000 */
[----:B------:R-:W-:Y:S01]  /*2750*/  MUFU.EX2 R39, R39 ;  /* 0x0000002700277308 */ /* 0x000fe20000000800 */
[----:B---3--:R-:W-:Y:S02]  /*2760*/  FMNMX.FTZ R135, R135, R8, !PT ;  /* 0x0000000887877209 */ /* 0x008fe40007810000 */
[----:B------:R-:W2:Y:S02]  /*2770*/  LDSM.16.MT88.4 R8, [R188+0x6800] ;  /* 0x00680000bc08783b */ /* 0x000ea40000004200 */
[C---:B------:R-:W-:Y:S01]  /*2780*/  FSETP.NEU.FTZ.AND P0, PT, R135.reuse, -INF , PT ;  /* 0xff8000008700780b */ /* 0x040fe20003f1d000 */
[----:B------:R-:W-:Y:S02]  /*2790*/  FMUL.FTZ R141, R135, UR4 ;  /* 0x00000004878d7c20 */ /* 0x000fe40008410000 */
[----:B------:R-:W3:Y:S01]  /*27a0*/  MUFU.EX2 R44, R44 ;  /* 0x0000002c002c7308 */ /* 0x000ee20000000800 */
[----:B----4-:R-:W-:Y:S01]  /*27b0*/  F2FP.F16.F32.PACK_AB R74, R34, R41 ;  /* 0x00000029224a723e */ /* 0x010fe200000000ff */
[----:B------:R-:W-:Y:S01]  /*27c0*/  FADD.FTZ R41, R41, R40 ;  /* 0x0000002829297221 */ /* 0x000fe20000010000 */
[----:B------:R-:W-:-:S03]  /*27d0*/  FSEL R141, R141, RZ, P0 ;  /* 0x000000ff8d8d7208 */ /* 0x000fc60000000000 */
[----:B------:R-:W-:Y:S02]  /*27e0*/  FADD.FTZ R34, R34, R41 ;  /* 0x0000002922227221 */ /* 0x000fe40000010000 */
[----:B------:R-:W-:Y:S01]  /*27f0*/  MUFU.EX2 R46, R46 ;  /* 0x0000002e002e7308 */ /* 0x000fe20000000800 */
[--C-:B------:R-:W-:Y:S01]  /*2800*/  FFMA.FTZ R53, R92, UR4, -R141.reuse ;  /* 0x000000045c357c23 */ /* 0x100fe2000801088d */
[--C-:B------:R-:W-:Y:S01]  /*2810*/  FFMA.FTZ R52, R2, UR4, -R141.reuse ;  /* 0x0000000402347c23 */ /* 0x100fe2000801088d */
[--C-:B------:R-:W-:Y:S01]  /*2820*/  FFMA.FTZ R49, R98, UR4, -R141.reuse ;  /* 0x0000000462317c23 */ /* 0x100fe2000801088d */
[--C-:B------:R-:W-:Y:S01]  /*2830*/  FFMA.FTZ R36, R96, UR4, -R141.reuse ;  /* 0x0000000460247c23 */ /* 0x100fe2000801088d */
[--C-:B------:R-:W-:Y:S01]  /*2840*/  FFMA.FTZ R2, R113, UR4, -R158.reuse ;  /* 0x0000000471027c23 */ /* 0x100fe2000801089e */
[--C-:B------:R-:W-:Y:S01]  /*2850*/  FFMA.FTZ R62, R140, UR4, -R141.reuse ;  /* 0x000000048c3e7c23 */ /* 0x100fe2000801088d */
[--C-:B------:R-:W-:Y:S01]  /*2860*/  FFMA.FTZ R61, R150, UR4, -R141.reuse ;  /* 0x00000004963d7c23 */ /* 0x100fe2000801088d */
[----:B------:R-:W4:Y:S01]  /*2870*/  MUFU.EX2 R35, R35 ;  /* 0x0000002300237308 */ /* 0x000f220000000800 */
[----:B---3--:R-:W-:Y:S01]  /*2880*/  F2FP.F16.F32.PACK_AB R73, R44, R39 ;  /* 0x000000272c49723e */ /* 0x008fe200000000ff */
[--C-:B------:R-:W-:Y:S01]  /*2890*/  FFMA.FTZ R63, R152, UR4, -R141.reuse ;  /* 0x00000004983f7c23 */ /* 0x100fe2000801088d */
[--C-:B------:R-:W-:Y:S01]  /*28a0*/  FFMA.FTZ R64, R154, UR4, -R141.reuse ;  /* 0x000000049a407c23 */ /* 0x100fe2000801088d */
[----:B------:R-:W-:Y:S01]  /*28b0*/  FFMA.FTZ R140, R179, UR4, -R158 ;  /* 0x00000004b38c7c23 */ /* 0x000fe2000801089e */
[----:B------:R-:W-:Y:S01]  /*28c0*/  FFMA.FTZ R150, R169, UR4, -R148 ;  /* 0x00000004a9967c23 */ /* 0x000fe20008010894 */
[--C-:B------:R-:W-:Y:S01]  /*28d0*/  FFMA.FTZ R138, R138, UR4, -R141.reuse ;  /* 0x000000048a8a7c23 */ /* 0x100fe2000801088d */
[--C-:B------:R-:W-:Y:S01]  /*28e0*/  FFMA.FTZ R139, R139, UR4, -R141.reuse ;  /* 0x000000048b8b7c23 */ /* 0x100fe2000801088d */
[----:B------:R-:W-:Y:S01]  /*28f0*/  MUFU.EX2 R53, R53 ;  /* 0x0000003500357308 */ /* 0x000fe20000000800 */
[--C-:B------:R-:W-:Y:S01]  /*2900*/  FFMA.FTZ R154, R156, UR4, -R141.reuse ;  /* 0x000000049c9a7c23 */ /* 0x100fe2000801088d */
[----:B------:R-:W-:Y:S01]  /*2910*/  FADD.FTZ R39, R39, R44 ;  /* 0x0000002c27277221 */ /* 0x000fe20000010000 */
[----:B------:R-:W-:Y:S01]  /*2920*/  FFMA.FTZ R156, R160, UR4, -R141 ;  /* 0x00000004a09c7c23 */ /* 0x000fe2000801088d */
[--C-:B------:R-:W-:Y:S01]  /*2930*/  FFMA.FTZ R160, R161, UR4, -R158.reuse ;  /* 0x00000004a1a07c23 */ /* 0x100fe2000801089e */
[----:B------:R-:W-:Y:S01]  /*2940*/  FFMA.FTZ R158, R155, UR4, -R158 ;  /* 0x000000049b9e7c23 */ /* 0x000fe2000801089e */
[----:B------:R-:W-:-:S02]  /*2950*/  FFMA.FTZ R152, R177, UR4, -R183 ;  /* 0x00000004b1987c23 */ /* 0x000fc400080108b7 */
[----:B------:R-:W3:Y:S01]  /*2960*/  MUFU.EX2 R52, R52 ;  /* 0x0000003400347308 */ /* 0x000ee20000000800 */
[----:B----4-:R-:W-:Y:S01]  /*2970*/  F2FP.F16.F32.PACK_AB R75, R35, R46 ;  /* 0x0000002e234b723e */ /* 0x010fe200000000ff */
[----:B------:R-:W-:-:S04]  /*2980*/  FADD.FTZ R46, R46, R39 ;  /* 0x000000272e2e7221 */ /* 0x000fc80000010000 */
[----:B------:R-:W-:Y:S02]  /*2990*/  FADD.FTZ R46, R35, R46 ;  /* 0x0000002e232e7221 */ /* 0x000fe40000010000 */
[----:B------:R-:W-:Y:S01]  /*29a0*/  MUFU.EX2 R49, R49 ;  /* 0x0000003100317308 */ /* 0x000fe20000000800 */
[C---:B------:R-:W-:Y:S07]  /*29b0*/  HMMA.16816.F32 R124, R72.reuse, R116, RZ ;  /* 0x00000074487c723c */ /* 0x040fee00000018ff */
[----:B------:R-:W4:Y:S01]  /*29c0*/  MUFU.EX2 R36, R36 ;  /* 0x0000002400247308 */ /* 0x000f220000000800 */
[----:B------:R-:W-:Y:S01]  /*29d0*/  HMMA.16816.F32 R108, R72, R100, RZ ;  /* 0x00000064486c723c */ /* 0x000fe200000018ff */
[----:B---3--:R-:W-:Y:S01]  /*29e0*/  F2FP.F16.F32.PACK_AB R69, R52, R53 ;  /* 0x000000353445723e */ /* 0x008fe200000000ff */
[----:B------:R-:W-:-:S05]  /*29f0*/  FADD.FTZ R52, R53, R52 ;  /* 0x0000003435347221 */ /* 0x000fca0000010000 */
[----:B------:R-:W-:Y:S01]  /*2a00*/  MUFU.EX2 R37, R37 ;  /* 0x0000002500257308 */ /* 0x000fe20000000800 */
[C---:B------:R-:W-:Y:S07]  /*2a10*/  HMMA.16816.F32 R92, R72.reuse, R84, RZ ;  /* 0x00000054485c723c */ /* 0x040fee00000018ff */
[----:B------:R-:W3:Y:S01]  /*2a20*/  MUFU.EX2 R2, R2 ;  /* 0x0000000200027308 */ /* 0x000ee20000000800 */
[----:B-1----:R-:W-:Y:S01]  /*2a30*/  HMMA.16816.F32 R76, R72, R4, RZ ;  /* 0x00000004484c723c */ /* 0x002fe200000018ff */
[----:B----4-:R-:W-:Y:S01]  /*2a40*/  F2FP.F16.F32.PACK_AB R71, R36, R49 ;  /* 0x000000312447723e */ /* 0x010fe200000000ff */
[----:B------:R-:W-:-:S04]  /*2a50*/  FADD.FTZ R49, R49, R52 ;  /* 0x0000003431317221 */ /* 0x000fc80000010000 */
[----:B------:R-:W-:Y:S01]  /*2a60*/  FADD.FTZ R49, R36, R49 ;  /* 0x0000003124317221 */ /* 0x000fe20000010000 */
[----:B------:R-:W-:Y:S01]  /*2a70*/  MUFU.EX2 R0, R0 ;  /* 0x0000000000007308 */ /* 0x000fe20000000800 */
[C---:B------:R-:W-:Y:S07]  /*2a80*/  HMMA.16816.F32 R120, R72.reuse, R118, RZ ;  /* 0x000000764878723c */ /* 0x040fee00000018ff */
[----:B------:R-:W-:Y:S01]  /*2a90*/  MUFU.EX2 R47, R47 ;  /* 0x0000002f002f7308 */ /* 0x000fe20000000800 */
[C---:B------:R-:W-:Y:S07]  /*2aa0*/  HMMA.16816.F32 R104, R72.reuse, R102, RZ ;  /* 0x000000664868723c */ /* 0x040fee00000018ff */
[----:B------:R-:W-:Y:S01]  /*2ab0*/  MUFU.EX2 R55, R55 ;  /* 0x0000003700377308 */ /* 0x000fe20000000800 */
[C---:B------:R-:W-:Y:S07]  /*2ac0*/  HMMA.16816.F32 R88, R72.reuse, R86, RZ ;  /* 0x000000564858723c */ /* 0x040fee00000018ff */
[----:B------:R-:W1:Y:S01]  /*2ad0*/  MUFU.EX2 R50, R50 ;  /* 0x0000003200327308 */ /* 0x000e620000000800 */
[----:B------:R-:W-:Y:S07]  /*2ae0*/  HMMA.16816.F32 R72, R72, R6, RZ ;  /* 0x000000064848723c */ /* 0x000fee00000018ff */
[----:B------:R-:W-:Y:S01]  /*2af0*/  MUFU.EX2 R54, R54 ;  /* 0x0000003600367308 */ /* 0x000fe20000000800 */
[C---:B------:R-:W-:Y:S07]  /*2b00*/  HMMA.16816.F32 R128, R68.reuse, R116, RZ ;  /* 0x000000744480723c */ /* 0x040fee00000018ff */
[----:B------:R-:W4:Y:S01]  /*2b10*/  MUFU.EX2 R57, R57 ;  /* 0x0000003900397308 */ /* 0x000f220000000800 */
[C---:B------:R-:W-:Y:S07]  /*2b20*/  HMMA.16816.F32 R112, R68.reuse, R100, RZ ;  /* 0x000000644470723c */ /* 0x040fee00000018ff */
[----:B------:R-:W-:Y:S01]  /*2b30*/  MUFU.EX2 R38, R38 ;  /* 0x0000002600267308 */ /* 0x000fe20000000800 */
[C---:B------:R-:W-:Y:S07]  /*2b40*/  HMMA.16816.F32 R116, R68.reuse, R118, RZ ;  /* 0x000000764474723c */ /* 0x040fee00000018ff */
[----:B------:R-:W5:Y:S01]  /*2b50*/  MUFU.EX2 R33, R33 ;  /* 0x0000002100217308 */ /* 0x000f620000000800 */
[C---:B------:R-:W-:Y:S07]  /*2b60*/  HMMA.16816.F32 R100, R68.reuse, R102, RZ ;  /* 0x000000664464723c */ /* 0x040fee00000018ff */
[----:B------:R-:W-:Y:S01]  /*2b70*/  MUFU.EX2 R3, R3 ;  /* 0x0000000300037308 */ /* 0x000fe20000000800 */
[C---:B------:R-:W-:Y:S07]  /*2b80*/  HMMA.16816.F32 R96, R68.reuse, R84, RZ ;  /* 0x000000544460723c */ /* 0x040fee00000018ff */
[----:B------:R-:W-:Y:S01]  /*2b90*/  MUFU.EX2 R56, R56 ;  /* 0x0000003800387308 */ /* 0x000fe20000000800 */
[C---:B------:R-:W-:Y:S07]  /*2ba0*/  HMMA.16816.F32 R84, R68.reuse, R86, RZ ;  /* 0x000000564454723c */ /* 0x040fee00000018ff */
[----:B------:R-:W-:Y:S01]  /*2bb0*/  MUFU.EX2 R62, R62 ;  /* 0x0000003e003e7308 */ /* 0x000fe20000000800 */
[----:B------:R-:W-:Y:S01]  /*2bc0*/  HMMA.16816.F32 R80, R68, R4, RZ ;  /* 0x000000044450723c */ /* 0x000fe200000018ff */
[----:B---3--:R-:W-:Y:S01]  /*2bd0*/  F2FP.F16.F32.PACK_AB R4, R2, R37 ;  /* 0x000000250204723e */ /* 0x008fe200000000ff */
[----:B------:R-:W-:Y:S01]  /*2be0*/  FADD.FTZ R37, R37, R34 ;  /* 0x0000002225257221 */ /* 0x000fe20000010000 */
[----:B-1----:R-:W-:Y:S01]  /*2bf0*/  F2FP.F16.F32.PACK_AB R5, R50, R55 ;  /* 0x000000373205723e */ /* 0x002fe200000000ff */
[----:B------:R-:W-:-:S02]  /*2c00*/  FADD.FTZ R55, R55, R46 ;  /* 0x0000002e37377221 */ /* 0x000fc40000010000 */
[----:B------:R-:W-:Y:S01]  /*2c10*/  FADD.FTZ R37, R2, R37 ;  /* 0x0000002502257221 */ /* 0x000fe20000010000 */
[----:B------:R-:W1:Y:S01]  /*2c20*/  MUFU.EX2 R61, R61 ;  /* 0x0000003d003d7308 */ /* 0x000e620000000800 */
[----:B------:R-:W-:Y:S01]  /*2c30*/  HMMA.16816.F32 R68, R68, R6, RZ ;  /* 0x000000064444723c */ /* 0x000fe200000018ff */
[----:B------:R-:W-:Y:S01]  /*2c40*/  F2FP.F16.F32.PACK_AB R6, R47, R0 ;  /* 0x000000002f06723e */ /* 0x000fe200000000ff */
[----:B------:R-:W-:Y:S01]  /*2c50*/  FADD.FTZ R55, R50, R55 ;  /* 0x0000003732377221 */ /* 0x000fe20000010000 */
[----:B----4-:R-:W-:Y:S01]  /*2c60*/  F2FP.F16.F32.PACK_AB R7, R57, R54 ;  /* 0x000000363907723e */ /* 0x010fe200000000ff */
[----:B------:R-:W-:Y:S02]  /*2c70*/  FADD.FTZ R0, R0, R37 ;  /* 0x0000002500007221 */ /* 0x000fe40000010000 */
[----:B------:R-:W-:Y:S01]  /*2c80*/  FADD.FTZ R54, R54, R55 ;  /* 0x0000003736367221 */ /* 0x000fe20000010000 */
[----:B------:R-:W-:Y:S01]  /*2c90*/  MUFU.EX2 R63, R63 ;  /* 0x0000003f003f7308 */ /* 0x000fe20000000800 */
[----:B------:R-:W-:-:S02]  /*2ca0*/  FADD.FTZ R0, R47, R0 ;  /* 0x000000002f007221 */ /* 0x000fc40000010000 */
[----:B--2---:R-:W-:Y:S01]  /*2cb0*/  HMMA.16816.F32 R124, R4, R8, R124 ;  /* 0x00000008047c723c */ /* 0x004fe2000000187c */
[----:B------:R-:W-:-:S04]  /*2cc0*/  FADD.FTZ R57, R57, R54 ;  /* 0x0000003639397221 */ /* 0x000fc80000010000 */
[----:B------:R-:W2:Y:S03]  /*2cd0*/  MUFU.EX2 R64, R64 ;  /* 0x0000004000407308 */ /* 0x000ea60000000800 */
        /* <DEDUP_REMOVED lines=10> */
[C---:B------:R-:W-:Y:S05]  /*2d80*/  HMMA.16816.F32 R88, R4.reuse, R30, R88 ;  /* 0x0000001e0458723c */ /* 0x040fea0000001858 */
[----:B------:R-:W-:Y:S03]  /*2d90*/  MUFU.EX2 R58, R58 ;  /* 0x0000003a003a7308 */ /* 0x000fe60000000800 */
[----:B------:R-:W-:Y:S01]  /*2da0*/  HMMA.16816.F32 R72, R4, R22, R72 ;  /* 0x000000160448723c */ /* 0x000fe20000001848 */
[----:B-----5:R-:W-:Y:S01]  /*2db0*/  F2FP.F16.F32.PACK_AB R4, R33, R38 ;  /* 0x000000262104723e */ /* 0x020fe200000000ff */
[----:B------:R-:W-:Y:S01]  /*2dc0*/  FADD.FTZ R38, R38, R45 ;  /* 0x0000002d26267221 */ /* 0x000fe20000010000 */
[----:B-1----:R-:W-:Y:S01]  /*2dd0*/  F2FP.F16.F32.PACK_AB R5, R61, R62 ;  /* 0x0000003e3d05723e */ /* 0x002fe200000000ff */
[----:B------:R-:W-:Y:S01]  /*2de0*/  FADD.FTZ R62, R62, R49 ;  /* 0x000000313e3e7221 */ /* 0x000fe20000010000 */
[----:B------:R-:W-:Y:S01]  /*2df0*/  F2FP.F16.F32.PACK_AB R6, R56, R3 ;  /* 0x000000033806723e */ /* 0x000fe200000000ff */
[----:B------:R-:W-:Y:S01]  /*2e00*/  MUFU.EX2 R59, R59 ;  /* 0x0000003b003b7308 */ /* 0x000fe20000000800 */
[----:B--2---:R-:W-:Y:S01]  /*2e10*/  F2FP.F16.F32.PACK_AB R7, R64, R63 ;  /* 0x0000003f4007723e */ /* 0x004fe200000000ff */
        /* <DEDUP_REMOVED lines=9> */
[----:B------:R-:W-:Y:S07]  /*2eb0*/  MUFU.EX2 R65, R65 ;  /* 0x0000004100417308 */ /* 0x000fee0000000800 */
[C---:B------:R-:W-:Y:S01]  /*2ec0*/  HMMA.16816.F32 R116, R4.reuse, R10, R116 ;  /* 0x0000000a0474723c */ /* 0x040fe20000001874 */
[----:B------:R-:W1:Y:S01]  /*2ed0*/  LDSM.16.MT88.4 R8, [R143+0x7000] ;  /* 0x007000008f08783b */ /* 0x000e620000004200 */
[----:B------:R-:W-:Y:S06]  /*2ee0*/  MUFU.EX2 R138, R138 ;  /* 0x0000008a008a7308 */ /* 0x000fec0000000800 */
[C---:B------:R-:W-:Y:S01]  /*2ef0*/  HMMA.16816.F32 R100, R4.reuse, R26, R100 ;  /* 0x0000001a0464723c */ /* 0x040fe20000001864 */
[----:B------:R-:W2:Y:S01]  /*2f00*/  LDSM.16.MT88.4 R24, [R142+0x7000] ;  /* 0x007000008e18783b */ /* 0x000ea20000004200 */
[----:B------:R-:W-:Y:S06]  /*2f10*/  MUFU.EX2 R139, R139 ;  /* 0x0000008b008b7308 */ /* 0x000fec0000000800 */
[C---:B------:R-:W-:Y:S01]  /*2f20*/  HMMA.16816.F32 R96, R4.reuse, R28, R96 ;  /* 0x0000001c0460723c */ /* 0x040fe20000001860 */
[--C-:B------:R-:W-:Y:S01]  /*2f30*/  FFMA.FTZ R28, R149, UR4, -R148.reuse ;  /* 0x00000004951c7c23 */ /* 0x100fe20008010894 */
[--C-:B------:R-:W-:Y:S01]  /*2f40*/  FFMA.FTZ R29, R163, UR4, -R148.reuse ;  /* 0x00000004a31d7c23 */ /* 0x100fe20008010894 */
[--C-:B------:R-:W-:Y:S01]  /*2f50*/  FFMA.FTZ R149, R171, UR4, -R148.reuse ;  /* 0x00000004ab957c23 */ /* 0x100fe20008010894 */
[----:B------:R-:W-:Y:S01]  /*2f60*/  FFMA.FTZ R163, R164, UR4, -R141 ;  /* 0x00000004a4a37c23 */ /* 0x000fe2000801088d */
[----:B------:R-:W-:Y:S03]  /*2f70*/  MUFU.EX2 R154, R154 ;  /* 0x0000009a009a7308 */ /* 0x000fe60000000800 */
[C---:B------:R-:W-:Y:S01]  /*2f80*/  HMMA.16816.F32 R84, R4.reuse, R30, R84 ;  /* 0x0000001e0454723c */ /* 0x040fe20000001854 */
[--C-:B------:R-:W-:Y:S01]  /*2f90*/  FFMA.FTZ R30, R162, UR4, -R183.reuse ;  /* 0x00000004a21e7c23 */ /* 0x100fe200080108b7 */
[--C-:B------:R-:W-:Y:S01]  /*2fa0*/  FFMA.FTZ R162, R151, UR4, -R148.reuse ;  /* 0x0000000497a27c23 */ /* 0x100fe20008010894 */
[----:B------:R-:W-:Y:S01]  /*2fb0*/  FFMA.FTZ R148, R145, UR4, -R148 ;  /* 0x0000000491947c23 */ /* 0x000fe20008010894 */
[----:B------:R-:W-:Y:S01]  /*2fc0*/  FFMA.FTZ R31, R168, UR4, -R183 ;  /* 0x00000004a81f7c23 */ /* 0x000fe200080108b7 */
[----:B------:R-:W-:Y:S03]  /*2fd0*/  MUFU.EX2 R28, R28 ;  /* 0x0000001c001c7308 */ /* 0x000fe60000000800 */
[C---:B------:R-:W-:Y:S05]  /*2fe0*/  HMMA.16816.F32 R80, R4.reuse, R20, R80 ;  /* 0x000000140450723c */ /* 0x040fea0000001850 */
[----:B------:R-:W5:Y:S03]  /*2ff0*/  MUFU.EX2 R29, R29 ;  /* 0x0000001d001d7308 */ /* 0x000f660000000800 */
[----:B------:R-:W-:Y:S01]  /*3000*/  HMMA.16816.F32 R68, R4, R22, R68 ;  /* 0x000000160444723c */ /* 0x000fe20000001844 */
[----:B---3--:R-:W-:Y:S01]  /*3010*/  F2FP.F16.F32.PACK_AB R4, R66, R67 ;  /* 0x000000434204723e */ /* 0x008fe200000000ff */
[----:B------:R-:W3:Y:S01]  /*3020*/  LDSM.16.MT88.4 R20, [R188+0x7800] ;  /* 0x00780000bc14783b */ /* 0x000ee20000004200 */
[----:B----4-:R-:W-:Y:S01]  /*3030*/  F2FP.F16.F32.PACK_AB R6, R140, R137 ;  /* 0x000000898c06723e */ /* 0x010fe200000000ff */
[----:B------:R-:W-:Y:S01]  /*3040*/  FADD.FTZ R67, R67, R0 ;  /* 0x0000000043437221 */ /* 0x000fe20000010000 */
[----:B------:R-:W4:Y:S03]  /*3050*/  MUFU.EX2 R149, R149 ;  /* 0x0000009500957308 */ /* 0x000f260000000800 */
[----:B------:R-:W-:-:S04]  /*3060*/  FADD.FTZ R66, R66, R67 ;  /* 0x0000004342427221 */ /* 0x000fc80000010000 */
[----:B------:R-:W-:Y:S01]  /*3070*/  FADD.FTZ R137, R137, R66 ;  /* 0x0000004289897221 */ /* 0x000fe20000010000 */
[----:B------:R-:W3:Y:S01]  /*3080*/  MUFU.EX2 R163, R163 ;  /* 0x000000a300a37308 */ /* 0x000ee20000000800 */
[----:B-----5:R-:W-:Y:S01]  /*3090*/  F2FP.F16.F32.PACK_AB R5, R29, R28 ;  /* 0x0000001c1d05723e */ /* 0x020fe200000000ff */
[----:B------:R-:W-:Y:S01]  /*30a0*/  FADD.FTZ R28, R28, R57 ;  /* 0x000000391c1c7221 */ /* 0x000fe20000010000 */
[----:B------:R-:W-:-:S03]  /*30b0*/  FADD.FTZ R137, R140, R137 ;  /* 0x000000898c897221 */ /* 0x000fc60000010000 */
[----:B------:R-:W-:Y:S02]  /*30c0*/  FADD.FTZ R28, R29, R28 ;  /* 0x0000001c1d1c7221 */ /* 0x000fe40000010000 */
[----:B------:R-:W-:Y:S01]  /*30d0*/  MUFU.EX2 R160, R160 ;  /* 0x000000a000a07308 */ /* 0x000fe20000000800 */
[----:B----4-:R-:W-:Y:S01]  /*30e0*/  F2FP.F16.F32.PACK_AB R7, R150, R149 ;  /* 0x000000959607723e */ /* 0x010fe200000000ff */
[----:B------:R-:W-:-:S04]  /*30f0*/  FADD.FTZ R149, R149, R28 ;  /* 0x0000001c95957221 */ /* 0x000fc80000010000 */
[----:B------:R-:W-:Y:S02]  /*3100*/  FADD.FTZ R150, R150, R149 ;  /* 0x0000009596967221 */ /* 0x000fe40000010000 */
[C---:B------:R-:W-:Y:S01]  /*3110*/  HMMA.16816.F32 R124, R4.reuse, R16, R124 ;  /* 0x00000010047c723c */ /* 0x040fe2000000187c */
[----:B------:R-:W4:Y:S07]  /*3120*/  MUFU.EX2 R157, R157 ;  /* 0x0000009d009d7308 */ /* 0x000f2e0000000800 */
[C---:B------:R-:W-:Y:S01]  /*3130*/  HMMA.16816.F32 R108, R4.reuse, R12, R108 ;  /* 0x0000000c046c723c */ /* 0x040fe2000000186c */
[----:B------:R-:W-:Y:S07]  /*3140*/  MUFU.EX2 R159, R159 ;  /* 0x0000009f009f7308 */ /* 0x000fee0000000800 */
[C---:B-1----:R-:W-:Y:S01]  /*3150*/  HMMA.16816.F32 R92, R4.reuse, R8, R92 ;  /* 0x00000008045c723c */ /* 0x042fe2000000185c */
[----:B------:R-:W-:Y:S07]  /*3160*/  MUFU.EX2 R158, R158 ;  /* 0x0000009e009e7308 */ /* 0x000fee0000000800 */
[C---:B--2---:R-:W-:Y:S01]  /*3170*/  HMMA.16816.F32 R76, R4.reuse, R24, R76 ;  /* 0x00000018044c723c */ /* 0x044fe2000000184c */
[----:B------:R-:W-:Y:S07]  /*3180*/  MUFU.EX2 R153, R153 ;  /* 0x0000009900997308 */ /* 0x000fee0000000800 */
[C---:B------:R-:W-:Y:S01]  /*3190*/  HMMA.16816.F32 R120, R4.reuse, R18, R120 ;  /* 0x000000120478723c */ /* 0x040fe20000001878 */
[----:B------:R-:W1:Y:S07]  /*31a0*/  MUFU.EX2 R162, R162 ;  /* 0x000000a200a27308 */ /* 0x000e6e0000000800 */
[C---:B------:R-:W-:Y:S01]  /*31b0*/  HMMA.16816.F32 R104, R4.reuse, R14, R104 ;  /* 0x0000000e0468723c */ /* 0x040fe20000001868 */
[----:B------:R-:W-:Y:S07]  /*31c0*/  MUFU.EX2 R147, R147 ;  /* 0x0000009300937308 */ /* 0x000fee0000000800 */
[C---:B------:R-:W-:Y:S01]  /*31d0*/  HMMA.16816.F32 R88, R4.reuse, R10, R88 ;  /* 0x0000000a0458723c */ /* 0x040fe20000001858 */
[----:B------:R-:W2:Y:S07]  /*31e0*/  MUFU.EX2 R148, R148 ;  /* 0x0000009400947308 */ /* 0x000eae0000000800 */
        /* <DEDUP_REMOVED lines=33> */
[----:B----4-:R-:W-:Y:S01]  /*3400*/  F2FP.F16.F32.PACK_AB R4, R157, R160 ;  /* 0x000000a09d04723e */ /* 0x010fe200000000ff */
        /* <DEDUP_REMOVED lines=43> */
[----:B------:R-:W-:Y:S01]  /*36c0*/  LEA.HI.SX32 R209, R32, 0xfffffffe, 0x1a ;  /* 0xfffffffe20d17811 */ /* 0x000fe200078fd2ff */
[----:B------:R-:W-:Y:S01]  /*36d0*/  IMAD.MOV.U32 R0, RZ, RZ, R133 ;  /* 0x000000ffff007224 */ /* 0x000fe200078e0085 */
[----:B------:R-:W-:Y:S01]  /*36e0*/  MOV R2, R135 ;  /* 0x0000008700027202 */ /* 0x000fe20000000f00 */
[----:B------:R-:W-:Y:S01]  /*36f0*/  IMAD.MOV.U32 R3, RZ, RZ, R134 ;  /* 0x000000ffff037224 */ /* 0x000fe200078e0086 */
[----:B------:R-:W-:Y:S01]  /*3700*/  MOV R141, R136 ;  /* 0x00000088008d7202 */ /* 0x000fe20000000f00 */
[----:B------:R-:W1:Y:S01]  /*3710*/  LDCU UR8, c[0x0][0x50c] ;  /* 0x0000a180ff0877ac */ /* 0x000e620008000800 */
[----:B------:R-:W2:Y:S01]  /*3720*/  LDCU UR4, c[0x0][0x45c] ;  /* 0x00008b80ff0477ac */ /* 0x000ea20008000800 */
[----:B------:R-:W-:Y:S05]  /*3730*/  BRA `(.L_x_1531) ;  /* 0x00000000006c7947 */ /* 0x000fea0003800000 */
.L_x_1533:
[----:B------:R-:W-:Y:S04]  /*3740*/  VIADD R16, R209, 0xffffffff ;  /* 0xffffffffd1107836 */ /* 0x000fe80000000000 */
[-C--:B------:R-:W-:Y:S02]  /*3750*/  IMAD R5, R200, R16.reuse, RZ ;  /* 0x00000010c8057224 */ /* 0x080fe400078e02ff */
[----:B------:R-:W-:Y:S04]  /*3760*/  IMAD.WIDE.U32 R16, R201, R16, RZ ;  /* 0x00000010c9107225 */ /* 0x000fe800078e00ff */
[----:B------:R-:W-:Y:S01]  /*3770*/  IMAD.IADD R17, R17, 0x1, R5 ;  /* 0x0000000111117824 */ /* 0x000fe200078e0205 */
[----:B------:R-:W-:Y:S02]  /*3780*/  IADD3 R4, P1, PT, R203, R16, RZ ;  /* 0x00000010cb047210 */ /* 0x000fe40007f3e0ff */
[-C--:B------:R-:W-:Y:S02]  /*3790*/  LEA R32, P0, R16, R199.reuse, 0x1 ;  /* 0x000000c710207211 */ /* 0x080fe400078008ff */
[C---:B------:R-:W-:Y:S01]  /*37a0*/  LEA R30, P2, R4.reuse, R199, 0x1 ;  /* 0x000000c7041e7211 */ /* 0x040fe200078408ff */
[--C-:B------:R-:W-:Y:S01]  /*37b0*/  IMAD.X R5, R17, 0x1, R202.reuse, P1 ;  /* 0x0000000111057824 */ /* 0x100fe200008e06ca */
[----:B------:R-:W-:Y:S02]  /*37c0*/  IADD3 R6, P1, PT, R4, R203, RZ ;  /* 0x000000cb04067210 */ /* 0x000fe40007f3e0ff */
[----:B------:R-:W-:Y:S02]  /*37d0*/  LEA.HI.X R33, R16, R198, R17, 0x1, P0 ;  /* 0x000000c610217211 */ /* 0x000fe400000f0c11 */
[----:B------:R-:W-:Y:S01]  /*37e0*/  IADD3 R8, P0, PT, R4, R206, RZ ;  /* 0x000000ce04087210 */ /* 0x000fe20007f1e0ff */
[C---:B------:R-:W-:Y:S01]  /*37f0*/  IMAD.X R17, R5.reuse, 0x1, R202, P1 ;  /* 0x0000000105117824 */ /* 0x040fe200008e06ca */
[-C--:B------:R-:W-:Y:S01]  /*3800*/  LEA R28, P1, R6, R199.reuse, 0x1 ;  /* 0x000000c7061c7211 */ /* 0x080fe200078208ff */
[----:B------:R-:W-:Y:S01]  /*3810*/  @!PT LDS RZ, [RZ] ;  /* 0x00000000fffff984 */ /* 0x000fe20000000800 */
[----:B------:R-:W-:Y:S01]  /*3820*/  @!PT LDS RZ, [RZ] ;  /* 0x00000000fffff984 */ /* 0x000fe20000000800 */
[----:B------:R-:W-:Y:S01]  /*3830*/  @!PT LDS RZ, [RZ] ;  /* 0x00000000fffff984 */ /* 0x000fe20000000800 */
[----:B------:R1:W-:Y:S01]  /*3840*/  LDGSTS.E.BYPASS.LTC128B.128 [R207+0x4000], desc[UR22][R32.64] ;  /* 0x0400000020cf7fae */ /* 0x0003e2000b981a16 */
[-C--:B------:R-:W-:Y:S01]  /*3850*/  LEA.HI.X R31, R4, R198.reuse, R5, 0x1, P2 ;  /* 0x000000c6041f7211 */ /* 0x080fe200010f0c05 */
[----:B------:R-:W-:Y:S01]  /*3860*/  IMAD.X R19, R5, 0x1, R204, P0 ;  /* 0x0000000105137824 */ /* 0x000fe200000e06cc */
        /* <DEDUP_REMOVED lines=8> */
.L_x_1531:
[----:B------:R-:W-:Y:S04]  /*38f0*/  DEPBAR.LE SB0, 0x0 ;  /* 0x000080000000791a */ /* 0x000fe80000000000 */
[----:B------:R-:W-:Y:S01]  /*3900*/  BAR.SYNC.DEFER_BLOCKING 0x0 ;  /* 0x0000000000007b1d */ /* 0x000fe20000010000 */
[C---:B------:R-:W-:Y:S04]  /*3910*/  IMAD.WIDE.U32 R182, R209.reuse, UR7, RZ ;  /* 0x00000007d1b67c25 */ /* 0x040fe8000f8e00ff */
[----:B------:R-:W-:Y:S01]  /*3920*/  IMAD R137, R209, UR18, RZ ;  /* 0x00000012d1897c24 */ /* 0x000fe2000f8e02ff */
[C---:B------:R-:W-:Y:S02]  /*3930*/  LEA R220, P3, R182.reuse, R197, 0x1 ;  /* 0x000000c5b6dc7211 */ /* 0x040fe400078608ff */
[----:B------:R-:W-:Y:S02]  /*3940*/  IADD3 R136, P0, PT, R182, UR10, RZ ;  /* 0x0000000ab6887c10 */ /* 0x000fe4000ff1e0ff */
[----:B------:R-:W-:Y:S02]  /*3950*/  IADD3 R137, PT, PT, R183, R137, RZ ;  /* 0x00000089b7897210 */ /* 0x000fe40007ffe0ff */
[-C--:B------:R-:W-:Y:S02]  /*3960*/  LEA R218, P2, R136, R197.reuse, 0x1 ;  /* 0x000000c588da7211 */ /* 0x080fe400078408ff */
[-C--:B------:R-:W-:Y:S02]  /*3970*/  LEA.HI.X R221, R182, R196.reuse, R137, 0x1, P3 ;  /* 0x000000c4b6dd7211 */ /* 0x080fe400018f0c89 */
[----:B------:R-:W-:Y:S02]  /*3980*/  IADD3.X R139, PT, PT, R137, UR6, RZ, P0, !PT ;  /* 0x00000006898b7c10 */ /* 0x000fe400087fe4ff */
[C---:B------:R-:W-:Y:S02]  /*3990*/  IADD3 R138, P1, PT, R136.reuse, UR10, RZ ;  /* 0x0000000a888a7c10 */ /* 0x040fe4000ff3e0ff */
[-C--:B------:R-:W-:Y:S02]  /*39a0*/  LEA.HI.X R219, R136, R196.reuse, R139, 0x1, P2 ;  /* 0x000000c488db7211 */ /* 0x080fe400010f0c8b */
[C---:B------:R-:W-:Y:S01]  /*39b0*/  IADD3.X R181, PT, PT, R139.reuse, UR6, RZ, P1, !PT ;  /* 0x000000068bb57c10 */ /* 0x040fe20008ffe4ff */
[----:B------:R-:W-:Y:S01]  /*39c0*/  @!PT LDS RZ, [RZ] ;  /* 0x00000000fffff984 */ /* 0x000fe20000000800 */
[----:B------:R-:W-:Y:S01]  /*39d0*/  @!PT LDS RZ, [RZ] ;  /* 0x00000000fffff984 */ /* 0x000fe20000000800 */
[----:B------:R-:W-:Y:S01]  /*39e0*/  @!PT LDS RZ, [RZ] ;  /* 0x00000000fffff984 */ /* 0x000fe20000000800 */
[----:B------:R-:W-:Y:S01]  /*39f0*/  LDGSTS.E.BYPASS.LTC128B.128 [R207+0x6000], desc[UR22][R220.64] ;  /* 0x06000000dccf7fae */ /* 0x000fe2000b981a16 */
[-C--:B------:R-:W-:Y:S02]  /*3a00*/  LEA R216, P1, R138, R197.reuse, 0x1 ;  /* 0x000000c58ad87211 */ /* 0x080fe400078208ff */
[----:B------:R-:W-:Y:S02]  /*3a10*/  IADD3 R140, P0, PT, R136, UR12, RZ ;  /* 0x0000000c888c7c10 */ /* 0x000fe4000ff1e0ff */
[-C--:B------:R-:W-:Y:S02]  /*3a20*/  LEA.HI.X R217, R138, R196.reuse, R181, 0x1, P1 ;  /* 0x000000c48ad97211 */ /* 0x080fe400008f0cb5 */
[----:B------:R-:W-:Y:S01]  /*3a30*/  IADD3.X R183, PT, PT, R139, UR13, RZ, P0, !PT ;  /* 0x0000000d8bb77c10 */ /* 0x000fe200087fe4ff */
[----:B------:R-:W-:Y:S01]  /*3a40*/  LDGSTS.E.BYPASS.LTC128B.128 [R207+0x6800], desc[UR22][R218.64] ;  /* 0x06800000dacf7fae */ /* 0x000fe2000b981a16 */
[C---:B------:R-:W-:Y:S04]  /*3a50*/  LEA R180, P0, R140.reuse, R197, 0x1 ;  /* 0x000000c58cb47211 */ /* 0x040fe800078008ff */
[----:B------:R-:W-:Y:S02]  /*3a60*/  LEA.HI.X R181, R140, R196, R183, 0x1, P0 ;  /* 0x000000c48cb57211 */ /* 0x000fe400000f0cb7 */
[----:B------:R-:W-:Y:S01]  /*3a70*/  ISETP.NE.AND P0, PT, R209, RZ, PT ;  /* 0x000000ffd100720c */ /* 0x000fe20003f05270 */
        /* <DEDUP_REMOVED lines=8> */
[----:B------:R-:W2:Y:S08]  /*3b00*/  LDSM.16.M88.4 R160, [R192+UR5+0x5800] ;  /* 0x00580005c0a0783b */ /* 0x000eb00008000200 */
[----:B------:R-:W-:Y:S08]  /*3b10*/  LDSM.16.M88.4 R164, [R191] ;  /* 0x00000000bfa4783b */ /* 0x000ff00000000200 */
[----:B------:R-:W2:Y:S08]  /*3b20*/  LDSM.16.M88.4 R168, [R187+0x4000] ;  /* 0x00400000bba8783b */ /* 0x000eb00000000200 */
[----:B------:R-:W2:Y:S08]  /*3b30*/  LDSM.16.M88.4 R172, [R191+0x2000] ;  /* 0x00200000bfac783b */ /* 0x000eb00000000200 */
[----:B------:R-:W-:Y:S08]  /*3b40*/  LDSM.16.M88.4 R176, [R186+0x4800] ;  /* 0x00480000bab0783b */ /* 0x000ff00000000200 */
[----:B------:R-:W-:Y:S08]  /*3b50*/  LDSM.16.M88.4 R136, [R186+0x5000] ;  /* 0x00500000ba88783b */ /* 0x000ff00000000200 */
[----:B---3--:R-:W-:Y:S01]  /*3b60*/  LDSM.16.M88.4 R180, [R185+0x4000] ;  /* 0x00400000b9b4783b */ /* 0x008fe20000000200 */
[-C--:B----4-:R-:W-:Y:S08]  /*3b70*/  HMMA.16816.F32 R4, R132, R144.reuse, RZ ;  /* 0x000000908404723c */ /* 0x090ff000000018ff */
[C---:B-----5:R-:W-:Y:S08]  /*3b80*/  HMMA.16816.F32 R8, R148.reuse, R144, RZ ;  /* 0x000000909408723c */ /* 0x060ff000000018ff */
[-C--:B------:R-:W-:Y:S08]  /*3b90*/  HMMA.16816.F32 R12, R148, R146.reuse, RZ ;  /* 0x00000092940c723c */ /* 0x080ff000000018ff */
[C---:B------:R-:W-:Y:S01]  /*3ba0*/  HMMA.16816.F32 R16, R132.reuse, R146, RZ ;  /* 0x000000928410723c */ /* 0x040fe200000018ff */
[----:B------:R-:W3:Y:S07]  /*3bb0*/  LDSM.16.M88.4 R144, [R187+0x4800] ;  /* 0x00480000bb90783b */ /* 0x000eee0000000200 */
        /* <DEDUP_REMOVED lines=10> */
[-C--:B------:R-:W-:Y:S08]  /*3c60*/  HMMA.16816.F32 R52, R132, R160.reuse, RZ ;  /* 0x000000a08434723c */ /* 0x080ff000000018ff */
        /* <DEDUP_REMOVED lines=15> */
[----:B------:R-:W3:Y:S07]  /*3d60*/  LDSM.16.M88.4 R144, [R189] ;  /* 0x00000000bd90783b */ /* 0x000eee0000000200 */
        /* <DEDUP_REMOVED lines=23> */
[-C--:B----4-:R-:W-:Y:S08]  /*3ee0*/  HMMA.16816.F32 R52, R152, R168.reuse, R52 ;  /* 0x000000a89834723c */ /* 0x090ff00000001834 */
[C---:B------:R-:W-:Y:S08]  /*3ef0*/  HMMA.16816.F32 R56, R160.reuse, R168, R56 ;  /* 0x000000a8a038723c */ /* 0x040ff00000001838 */
[-C--:B------:R-:W-:Y:S08]  /*3f00*/  HMMA.16816.F32 R60, R160, R170.reuse, R60 ;  /* 0x000000aaa03c723c */ /* 0x080ff0000000183c */
[----:B------:R-:W-:Y:S01]  /*3f10*/  HMMA.16816.F32 R64, R152, R170, R64 ;  /* 0x000000aa9840723c */ /* 0x000fe20000001840 */
[----:B------:R-:W4:Y:S01]  /*3f20*/  LDSM.16.M88.4 R152, [R185+0x5800] ;  /* 0x00580000b998783b */ /* 0x000f220000000200 */
[----:B------:R-:W-:Y:S06]  /*3f30*/  DEPBAR.LE SB0, 0x0 ;  /* 0x000080000000791a */ /* 0x000fec0000000000 */
[-C--:B---3--:R-:W-:Y:S01]  /*3f40*/  HMMA.16816.F32 R4, R144, R180.reuse, R4 ;  /* 0x000000b49004723c */ /* 0x088fe20000001804 */
        /* <DEDUP_REMOVED lines=10> */
[----:B------:R-:W-:Y:S01]  /*3ff0*/  FMUL.FTZ R212, R9, UR8 ;  /* 0x0000000809d47c20 */ /* 0x000fe20008410000 */
[----:B------:R-:W-:Y:S03]  /*4000*/  FMUL.FTZ R252, R11, UR8 ;  /* 0x000000080bfc7c20 */ /* 0x000fe60008410000 */
        /* <DEDUP_REMOVED lines=9> */
[----:B---3--:R-:W-:Y:S01]  /*40a0*/  FMUL.FTZ R181, R10, UR8 ;  /* 0x000000080ab57c20 */ /* 0x008fe20008410000 */
        /* <DEDUP_REMOVED lines=10> */
[----:B------:R-:W-:Y:S01]  /*4150*/  FMUL.FTZ R136, R28, UR8 ;  /* 0x000000081c887c20 */ /* 0x000fe20008410000 */
[----:B-1----:R-:W-:Y:S01]  /*4160*/  FMUL.FTZ R180, R16, UR8 ;  /* 0x0000000810b47c20 */ /* 0x002fe20008410000 */
[----:B------:R-:W-:Y:S01]  /*4170*/  FMUL.FTZ R232, R25, UR8 ;  /* 0x0000000819e87c20 */ /* 0x000fe20008410000 */
[----:B------:R-:W-:Y:S03]  /*4180*/  FMUL.FTZ R230, R27, UR8 ;  /* 0x000000081be67c20 */ /* 0x000fe60008410000 */
[----:B------:R1:W-:Y:S01]  /*4190*/  MUFU.TANH R171, R140 ;  /* 0x0000008c00ab7308 */ /* 0x0003e20000002400 */
[C---:B------:R-:W-:Y:S04]  /*41a0*/  HMMA.16816.F32 R40, R132.reuse, R148, R40 ;  /* 0x000000948428723c */ /* 0x040fe80000001828 */
[----:B---3--:R-:W-:Y:S01]  /*41b0*/  FMUL.FTZ R212, R17, UR8 ;  /* 0x0000000811d47c20 */ /* 0x008fe20008410000 */
        /* <DEDUP_REMOVED lines=13> */
[----:B------:R-:W1:Y:S01]  /*4290*/  MUFU.TANH R174, R216 ;  /* 0x000000d800ae7308 */ /* 0x000e620000002400 */
[-C--:B----4-:R-:W-:Y:S03]  /*42a0*/  HMMA.16816.F32 R52, R144, R152.reuse, R52 ;  /* 0x000000989034723c */ /* 0x090fe60000001834 */
[----:B------:R-:W-:Y:S01]  /*42b0*/  FMUL.FTZ R220, R39, UR8 ;  /* 0x0000000827dc7c20 */ /* 0x000fe20008410000 */
[----:B-----5:R-:W-:Y:S01]  /*42c0*/  FMNMX3.FTZ R136, R141, R178, R173, !PT ;  /* 0x000000b28d887276 */ /* 0x020fe200078100ad */
[----:B------:R-:W-:Y:S01]  /*42d0*/  FMUL.FTZ R228, R29, UR8 ;  /* 0x000000081de47c20 */ /* 0x000fe20008410000 */
[----:B------:R-:W-:Y:S03]  /*42e0*/  FMUL.FTZ R137, R26, UR8 ;  /* 0x000000081a897c20 */ /* 0x000fe60008410000 */
[----:B------:R3:W-:Y:S01]  /*42f0*/  MUFU.TANH R13, R183 ;  /* 0x000000b7000d7308 */ /* 0x0007e20000002400 */
[C---:B------:R-:W-:Y:S04]  /*4300*/  HMMA.16816.F32 R56, R132.reuse, R152, R56 ;  /* 0x000000988438723c */ /* 0x040fe80000001838 */
[----:B------:R-:W-:Y:S01]  /*4310*/  FMUL.FTZ R247, R48, UR8 ;  /* 0x0000000830f77c20 */ /* 0x000fe20008410000 */
[----:B------:R-:W-:Y:S01]  /*4320*/  FMUL.FTZ R245, R49, UR8 ;  /* 0x0000000831f57c20 */ /* 0x000fe20008410000 */
[----:B------:R-:W-:Y:S03]  /*4330*/  FMUL.FTZ R226, R50, UR8 ;  /* 0x0000000832e27c20 */ /* 0x000fe60008410000 */
[----:B------:R4:W-:Y:S01]  /*4340*/  MUFU.TANH R11, R182 ;  /* 0x000000b6000b7308 */ /* 0x0009e20000002400 */
[-C--:B------:R-:W-:Y:S03]  /*4350*/  HMMA.16816.F32 R60, R132, R154.reuse, R60 ;  /* 0x0000009a843c723c */ /* 0x080fe6000000183c */
[----:B------:R-:W-:Y:S01]  /*4360*/  FMUL.FTZ R224, R51, UR8 ;  /* 0x0000000833e07c20 */ /* 0x000fe20008410000 */
[----:B------:R-:W-:Y:S01]  /*4370*/  FMUL.FTZ R219, R52, UR8 ;  /* 0x0000000834db7c20 */ /* 0x000fe20008410000 */
[----:B--2---:R-:W-:Y:S01]  /*4380*/  FMUL.FTZ R214, R53, UR8 ;  /* 0x0000000835d67c20 */ /* 0x004fe20008410000 */
[----:B------:R-:W-:Y:S03]  /*4390*/  FMUL.FTZ R251, R30, UR8 ;  /* 0x000000081efb7c20 */ /* 0x000fe60008410000 */
[----:B------:R2:W-:Y:S01]  /*43a0*/  MUFU.TANH R175, R180 ;  /* 0x000000b400af7308 */ /* 0x0005e20000002400 */
[----:B------:R-:W-:Y:S04]  /*43b0*/  HMMA.16816.F32 R64, R144, R154, R64 ;  /* 0x0000009a9040723c */ /* 0x000fe80000001840 */
[----:B------:R-:W-:Y:S01]  /*43c0*/  FMUL.FTZ R249, R31, UR8 ;  /* 0x000000081ff97c20 */ /* 0x000fe20008410000 */
[----:B------:R-:W-:Y:S01]  /*43d0*/  FMUL.FTZ R239, R40, UR8 ;  /* 0x0000000828ef7c20 */ /* 0x000fe20008410000 */
[----:B------:R-:W-:Y:S03]  /*43e0*/  FMUL.FTZ R235, R41, UR8 ;  /* 0x0000000829eb7c20 */ /* 0x000fe60008410000 */
[----:B------:R5:W1:Y:S01]  /*43f0*/  MUFU.TANH R15, R212 ;  /* 0x000000d4000f7308 */ /* 0x000a620000002400 */
        /* <DEDUP_REMOVED lines=8> */
[----:B---3--:R-:W-:Y:S01]  /*4480*/  FMUL.FTZ R183, R56, UR8 ;  /* 0x0000000838b77c20 */ /* 0x008fe20008410000 */
[----:B----4-:R-:W-:Y:S01]  /*4490*/  FMUL.FTZ R182, R57, UR8 ;  /* 0x0000000839b67c20 */ /* 0x010fe20008410000 */
[----:B------:R-:W-:Y:S01]  /*44a0*/  FMUL.FTZ R139, R59, UR8 ;  /* 0x000000083b8b7c20 */ /* 0x000fe20008410000 */
[----:B--2---:R-:W-:Y:S01]  /*44b0*/  FMUL.FTZ R180, R60, UR8 ;  /* 0x000000083cb47c20 */ /* 0x004fe20008410000 */
[----:B------:R-:W-:Y:S01]  /*44c0*/  FMUL.FTZ R229, R64, UR8 ;  /* 0x0000000840e57c20 */ /* 0x000fe20008410000 */
[----:B------:R-:W-:Y:S01]  /*44d0*/  FMUL.FTZ R218, R65, UR8 ;  /* 0x0000000841da7c20 */ /* 0x000fe20008410000 */
[----:B------:R-:W-:Y:S03]  /*44e0*/  FMUL.FTZ R221, R66, UR8 ;  /* 0x0000000842dd7c20 */ /* 0x000fe60008410000 */
[----:B------:R2:W3:Y:S01]  /*44f0*/  MUFU.TANH R10, R140 ;  /* 0x0000008c000a7308 */ /* 0x0004e20000002400 */
[----:B-----5:R-:W-:Y:S01]  /*4500*/  FMUL.FTZ R212, R55, UR8 ;  /* 0x0000000837d47c20 */ /* 0x020fe20008410000 */
[----:B------:R-:W-:Y:S01]  /*4510*/  FMUL.FTZ R216, R67, UR8 ;  /* 0x0000000843d87c20 */ /* 0x000fe20008410000 */
[----:B------:R-:W-:Y:S01]  /*4520*/  FMUL.FTZ R62, R62, UR8 ;  /* 0x000000083e3e7c20 */ /* 0x000fe20008410000 */
[----:B------:R-:W-:Y:S01]  /*4530*/  FMUL.FTZ R63, R63, UR8 ;  /* 0x000000083f3f7c20 */ /* 0x000fe20008410000 */
[----:B-1----:R-:W-:Y:S02]  /*4540*/  FMNMX3.FTZ R21, R2, R174, R166, !PT ;  /* 0x000000ae02157276 */ /* 0x002fe400078100a6 */
[----:B------:R-:W-:Y:S03]  /*4550*/  FMNMX3.FTZ R136, R136, R175, R15, !PT ;  /* 0x000000af88887276 */ /* 0x000fe6000781000f */
[----:B------:R-:W-:Y:S01]  /*4560*/  MUFU.TANH R250, R250 ;  /* 0x000000fa00fa7308 */ /* 0x000fe20000002400 */
[----:B------:R-:W-:Y:S01]  /*4570*/  FMUL.FTZ R181, R61, UR8 ;  /* 0x000000083db57c20 */ /* 0x000fe20008410000 */
[----:B------:R-:W-:Y:S04]  /*4580*/  FMNMX3.FTZ R26, R3, R165, R9, !PT ;  /* 0x000000a5031a7276 */ /* 0x000fe80007810009 */
[----:B------:R-:W-:Y:S04]  /*4590*/  FMNMX3.FTZ R23, R26, R171, R167, !PT ;  /* 0x000000ab1a177276 */ /* 0x000fe800078100a7 */
[----:B------:R-:W1:Y:S01]  /*45a0*/  MUFU.TANH R244, R244 ;  /* 0x000000f400f47308 */ /* 0x000e620000002400 */
[----:B--2---:R-:W-:Y:S01]  /*45b0*/  FMUL.FTZ R140, R58, UR8 ;  /* 0x000000083a8c7c20 */ /* 0x004fe20008410000 */
[----:B---3--:R-:W-:Y:S08]  /*45c0*/  FMNMX3.FTZ R21, R21, R14, R10, !PT ;  /* 0x0000000e15157276 */ /* 0x008ff0000781000a */
        /* <DEDUP_REMOVED lines=10> */
[----:B--2---:R-:W-:Y:S04]  /*4670*/  FMNMX3.FTZ R22, R0, R7, R252, !PT ;  /* 0x0000000700167276 */ /* 0x004fe800078100fc */
[----:B------:R-:W-:Y:S05]  /*4680*/  FMNMX3.FTZ R22, R22, R13, R11, !PT ;  /* 0x0000000d16167276 */ /* 0x000fea000781000b */
[----:B------:R-:W-:Y:S10]  /*4690*/  MUFU.TANH R241, R241 ;  /* 0x000000f100f17308 */ /* 0x000ff40000002400 */
[----:B------:R-:W2:Y:S01]  /*46a0*/  MUFU.TANH R243, R243 ;  /* 0x000000f300f37308 */ /* 0x000ea20000002400 */
[----:B-1----:R-:W-:Y:S09]  /*46b0*/  FMNMX3.FTZ R21, R21, R240, R236, !PT ;  /* 0x000000f015157276 */ /* 0x002ff200078100ec */
        /* <DEDUP_REMOVED lines=50> */
.L_x_1532:
[----:B------:R-:W-:Y:S01]  /*49e0*/  FMNMX3.FTZ R4, R22, R237, R233, !PT ;  /* 0x000000ed16047276 */ /* 0x000fe200078100e9 */
[----:B------:R-:W4:Y:S01]  /*49f0*/  SHFL.BFLY PT, R19, R136, 0x2, 0x1f ;  /* 0x0c401f0088137f89 */ /* 0x000f2200000e0000 */
[----:B------:R-:W-:Y:S02]  /*4a00*/  FMNMX3.FTZ R5, R26, R231, R227, !PT ;  /* 0x000000e71a057276 */ /* 0x000fe400078100e3 */
[----:B--23--:R-:W-:Y:S05]  /*4a10*/  FMNMX3.FTZ R16, R21, R221, R216, !PT ;  /* 0x000000dd15107276 */ /* 0x00cfea00078100d8 */
[----:B------:R-:W-:Y:S01]  /*4a20*/  LDSM.16.MT88.4 R36, [R184+0x6000] ;  /* 0x00600000b824783b */ /* 0x000fe20000004200 */
[----:B------:R-:W-:Y:S02]  /*4a30*/  FMNMX3.FTZ R5, R5, R183, R182, !PT ;  /* 0x000000b705057276 */ /* 0x000fe400078100b6 */
[----:B------:R-:W-:Y:S02]  /*4a40*/  FMNMX3.FTZ R4, R4, R223, R225, !PT ;  /* 0x000000df04047276 */ /* 0x000fe400078100e1 */
[----:B------:R-:W-:Y:S02]  /*4a50*/  FMNMX3.FTZ R6, R5, R180, R181, !PT ;  /* 0x000000b405067276 */ /* 0x000fe400078100b5 */
[----:B------:R-:W-:Y:S01]  /*4a60*/  FMNMX3.FTZ R4, R4, R140, R139, !PT ;  /* 0x0000008c04047276 */ /* 0x000fe2000781008b */
[----:B------:R-:W2:Y:S03]  /*4a70*/  SHFL.BFLY PT, R17, R16, 0x2, 0x1f ;  /* 0x0c401f0010117f89 */ /* 0x000ea600000e0000 */
[----:B------:R-:W-:Y:S05]  /*4a80*/  FMNMX3.FTZ R8, R4, R138, R137, !PT ;  /* 0x0000008a04087276 */ /* 0x000fea0007810089 */
[----:B------:R-:W3:Y:S08]  /*4a90*/  SHFL.BFLY PT, R21, R6, 0x2, 0x1f ;  /* 0x0c401f0006157f89 */ /* 0x000ef000000e0000 */
[----:B------:R-:W5:Y:S08]  /*4aa0*/  SHFL.BFLY PT, R5, R8, 0x2, 0x1f ;  /* 0x0c401f0008057f89 */ /* 0x000f7000000e0000 */
[----:B------:R-:W-:Y:S01]  /*4ab0*/  LDSM.16.MT88.4 R52, [R143+0x6000] ;  /* 0x006000008f34783b */ /* 0x000fe20000004200 */
[----:B----4-:R-:W-:Y:S07]  /*4ac0*/  FMNMX.FTZ R19, R136, R19, !PT ;  /* 0x0000001388137209 */ /* 0x010fee0007810000 */
[----:B------:R-:W4:Y:S01]  /*4ad0*/  SHFL.BFLY PT, R136, R19, 0x1, 0x1f ;  /* 0x0c201f0013887f89 */ /* 0x000f2200000e0000 */
[----:B--2---:R-:W-:Y:S02]  /*4ae0*/  FMNMX.FTZ R12, R16, R17, !PT ;  /* 0x00000011100c7209 */ /* 0x004fe40007810000 */
[----:B---3--:R-:W-:Y:S05]  /*4af0*/  FMNMX.FTZ R17, R6, R21, !PT ;  /* 0x0000001506117209 */ /* 0x008fea0007810000 */
[----:B------:R-:W2:Y:S01]  /*4b00*/  SHFL.BFLY PT, R135, R12, 0x1, 0x1f ;  /* 0x0c201f000c877f89 */ /* 0x000ea200000e0000 */
[----:B-----5:R-:W-:Y:S07]  /*4b10*/  FMNMX.FTZ R4, R8, R5, !PT ;  /* 0x0000000508047209 */ /* 0x020fee0007810000 */
[----:B------:R-:W3:Y:S08]  /*4b20*/  SHFL.BFLY PT, R134, R17, 0x1, 0x1f ;  /* 0x0c201f0011867f89 */ /* 0x000ef000000e0000 */
[----:B------:R-:W5:Y:S08]  /*4b30*/  SHFL.BFLY PT, R133, R4, 0x1, 0x1f ;  /* 0x0c201f0004857f89 */ /* 0x000f7000000e0000 */
[----:B------:R-:W1:Y:S01]  /*4b40*/  LDSM.16.MT88.4 R20, [R188+0x6000] ;  /* 0x00600000bc14783b */ /* 0x000e620000004200 */
[----:B----4-:R-:W-:Y:S04]  /*4b50*/  FMNMX.FTZ R136, R19, R136, !PT ;  /* 0x0000008813887209 */ /* 0x010fe80007810000 */
[C---:B------:R-:W-:Y:S01]  /*4b60*/  FSETP.NEU.FTZ.AND P0, PT, R136.reuse, -INF , PT ;  /* 0xff8000008800780b */ /* 0x040fe20003f1d000 */
[C---:B------:R-:W-:Y:S01]  /*4b70*/  FMUL.FTZ R170, R136.reuse, UR4 ;  /* 0x0000000488aa7c20 */ /* 0x040fe20008410000 */
[----:B------:R-:W-:Y:S01]  /*4b80*/  FADD.FTZ R6, -R136, R141 ;  /* 0x0000008d88067221 */ /* 0x000fe20000010100 */
[----:B--2---:R-:W-:Y:S03]  /*4b90*/  FMNMX.FTZ R135, R12, R135, !PT ;  /* 0x000000870c877209 */ /* 0x004fe60007810000 */
[----:B------:R-:W-:Y:S01]  /*4ba0*/  FMUL.FTZ R132, R6, UR4 ;  /* 0x0000000406847c20 */ /* 0x000fe20008410000 */
[----:B------:R-:W-:Y:S02]  /*4bb0*/  FSEL R170, R170, RZ, P0 ;  /* 0x000000ffaaaa7208 */ /* 0x000fe40000000000 */
[----:B---3--:R-:W-:Y:S01]  /*4bc0*/  FMNMX.FTZ R134, R17, R134, !PT ;  /* 0x0000008611867209 */ /* 0x008fe20007810000 */
[C---:B------:R-:W-:Y:S01]  /*4bd0*/  FMUL.FTZ R169, R135.reuse, UR4 ;  /* 0x0000000487a97c20 */ /* 0x040fe20008410000 */
[C---:B------:R-:W-:Y:S01]  /*4be0*/  FSETP.NEU.FTZ.AND P0, PT, R135.reuse, -INF , PT ;  /* 0xff8000008700780b */ /* 0x040fe20003f1d000 */
[----:B------:R-:W2:Y:S01]  /*4bf0*/  MUFU.EX2 R132, R132 ;  /* 0x0000008400847308 */ /* 0x000ea20000000800 */
[----:B------:R-:W-:Y:S01]  /*4c00*/  FADD.FTZ R2, -R135, R2 ;  /* 0x0000000287027221 */ /* 0x000fe20000010100 */
[----:B-----5:R-:W-:Y:S01]  /*4c10*/  FMNMX.FTZ R133, R4, R133, !PT ;  /* 0x0000008504857209 */ /* 0x020fe20007810000 */
[----:B------:R-:W-:Y:S01]  /*4c20*/  FMUL.FTZ R162, R134, UR4 ;  /* 0x0000000486a27c20 */ /* 0x000fe20008410000 */
[----:B------:R-:W-:Y:S01]  /*4c30*/  FSEL R169, R169, RZ, P0 ;  /* 0x000000ffa9a97208 */ /* 0x000fe20000000000 */
[----:B------:R-:W-:Y:S01]  /*4c40*/  FMUL.FTZ R5, R2, UR4 ;  /* 0x0000000402057c20 */ /* 0x000fe20008410000 */
[C---:B------:R-:W-:Y:S01]  /*4c50*/  FSETP.NEU.FTZ.AND P0, PT, R134.reuse, -INF , PT ;  /* 0xff8000008600780b */ /* 0x040fe20003f1d000 */
[----:B------:R-:W-:Y:S01]  /*4c60*/  FADD.FTZ R2, -R134, R3 ;  /* 0x0000000386027221 */ /* 0x000fe20000010100 */
[C---:B------:R-:W-:Y:S02]  /*4c70*/  FADD.FTZ R0, -R133.reuse, R0 ;  /* 0x0000000085007221 */ /* 0x040fe40000010100 */
[----:B------:R-:W3:Y:S01]  /*4c80*/  MUFU.EX2 R3, R5 ;  /* 0x0000000500037308 */ /* 0x000ee20000000800 */
[----:B------:R-:W-:Y:S01]  /*4c90*/  FSEL R162, R162, RZ, P0 ;  /* 0x000000ffa2a27208 */ /* 0x000fe20000000000 */
[C---:B------:R-:W-:Y:S01]  /*4ca0*/  FMUL.FTZ R158, R133.reuse, UR4 ;  /* 0x00000004859e7c20 */ /* 0x040fe20008410000 */
[----:B------:R-:W-:Y:S01]  /*4cb0*/  FSETP.NEU.FTZ.AND P0, PT, R133, -INF , PT ;  /* 0xff8000008500780b */ /* 0x000fe20003f1d000 */
[--C-:B------:R-:W-:Y:S01]  /*4cc0*/  FFMA.FTZ R159, R178, UR4, -R170.reuse ;  /* 0x00000004b29f7c23 */ /* 0x100fe200080108aa */
[--C-:B------:R-:W-:Y:S01]  /*4cd0*/  FFMA.FTZ R155, R173, UR4, -R170.reuse ;  /* 0x00000004ad9b7c23 */ /* 0x100fe200080108aa */
[--C-:B------:R-:W-:Y:S01]  /*4ce0*/  FFMA.FTZ R156, R174, UR4, -R169.reuse ;  /* 0x00000004ae9c7c23 */ /* 0x100fe200080108a9 */
[--C-:B------:R-:W-:Y:S01]  /*4cf0*/  FFMA.FTZ R152, R166, UR4, -R169.reuse ;  /* 0x00000004a6987c23 */ /* 0x100fe200080108a9 */
[--C-:B------:R-:W-:Y:S01]  /*4d00*/  FFMA.FTZ R154, R175, UR4, -R170.reuse ;  /* 0x00000004af9a7c23 */ /* 0x100fe200080108aa */
[----:B------:R-:W-:Y:S01]  /*4d10*/  FFMA.FTZ R153, R15, UR4, -R170 ;  /* 0x000000040f997c23 */ /* 0x000fe200080108aa */
[----:B------:R-:W-:Y:S01]  /*4d20*/  MUFU.EX2 R159, R159 ;  /* 0x0000009f009f7308 */ /* 0x000fe20000000800 */
[--C-:B------:R-:W-:Y:S01]  /*4d30*/  FFMA.FTZ R151, R14, UR4, -R169.reuse ;  /* 0x000000040e977c23 */ /* 0x100fe200080108a9 */
[--C-:B------:R-:W-:Y:S01]  /*4d40*/  FFMA.FTZ R150, R10, UR4, -R169.reuse ;  /* 0x000000040a967c23 */ /* 0x100fe200080108a9 */
[----:B------:R-:W-:Y:S01]  /*4d50*/  FMUL.FTZ R4, R2, UR4 ;  /* 0x0000000402047c20 */ /* 0x000fe20008410000 */
[----:B------:R-:W-:Y:S01]  /*4d60*/  FMUL.FTZ R6, R0, UR4 ;  /* 0x0000000400067c20 */ /* 0x000fe20008410000 */
[----:B------:R-:W-:Y:S01]  /*4d70*/  FSEL R158, R158, RZ, P0 ;  /* 0x000000ff9e9e7208 */ /* 0x000fe20000000000 */
[C---:B--2---:R-:W-:Y:S01]  /*4d80*/  FMUL.FTZ R16, R132.reuse, R116 ;  /* 0x0000007484107220 */ /* 0x044fe20000410000 */
[C---:B------:R-:W-:Y:S03]  /*4d90*/  FMUL.FTZ R17, R132.reuse, R117 ;  /* 0x0000007584117220 */ /* 0x040fe60000410000 */
[----:B------:R2:W4:Y:S01]  /*4da0*/  MUFU.EX2 R2, R4 ;  /* 0x0000000400027308 */ /* 0x0005220000000800 */
[C---:B---3--:R-:W-:Y:S01]  /*4db0*/  FMUL.FTZ R18, R3.reuse, R118 ;  /* 0x0000007603127220 */ /* 0x048fe20000410000 */
[C---:B------:R-:W-:Y:S01]  /*4dc0*/  FMUL.FTZ R19, R3.reuse, R119 ;  /* 0x0000007703137220 */ /* 0x040fe20000410000 */
[C---:B-1----:R-:W-:Y:S01]  /*4dd0*/  FMUL.FTZ R32, R132.reuse, R100 ;  /* 0x0000006484207220 */ /* 0x042fe20000410000 */
[----:B------:R-:W-:Y:S01]  /*4de0*/  LDSM.16.MT88.4 R116, [R188+0x7800] ;  /* 0x00780000bc74783b */ /* 0x000fe20000004200 */
[----:B------:R-:W-:Y:S01]  /*4df0*/  FMUL.FTZ R33, R132, R101 ;  /* 0x0000006584217220 */ /* 0x000fe20000410000 */
[C---:B------:R-:W-:Y:S01]  /*4e00*/  FMUL.FTZ R34, R3.reuse, R102 ;  /* 0x0000006603227220 */ /* 0x040fe20000410000 */
[----:B------:R-:W-:Y:S03]  /*4e10*/  FMUL.FTZ R35, R3, R103 ;  /* 0x0000006703237220 */ /* 0x000fe60000410000 */
[----:B------:R1:W3:Y:S01]  /*4e20*/  MUFU.EX2 R0, R6 ;  /* 0x0000000600007308 */ /* 0x0002e20000000800 */
[----:B------:R-:W-:Y:S01]  /*4e30*/  FFMA.FTZ R148, R9, UR4, -R162 ;  /* 0x0000000409947c23 */ /* 0x000fe200080108a2 */
[--C-:B------:R-:W-:Y:S01]  /*4e40*/  FFMA.FTZ R147, R7, UR4, -R158.reuse ;  /* 0x0000000407937c23 */ /* 0x100fe2000801089e */
[--C-:B------:R-:W-:Y:S01]  /*4e50*/  FFMA.FTZ R144, R13, UR4, -R158.reuse ;  /* 0x000000040d907c23 */ /* 0x100fe2000801089e */
[----:B------:R-:W-:Y:S01]  /*4e60*/  FFMA.FTZ R141, R11, UR4, -R158 ;  /* 0x000000040b8d7c23 */ /* 0x000fe2000801089e */
[----:B------:R-:W-:Y:S01]  /*4e70*/  FFMA.FTZ R157, R165, UR4, -R162 ;  /* 0x00000004a59d7c23 */ /* 0x000fe200080108a2 */
[----:B------:R-:W-:Y:S01]  /*4e80*/  FFMA.FTZ R145, R252, UR4, -R158 ;  /* 0x00000004fc917c23 */ /* 0x000fe2000801089e */
[--C-:B------:R-:W-:Y:S03]  /*4e90*/  FFMA.FTZ R149, R171, UR4, -R162.reuse ;  /* 0x00000004ab957c23 */ /* 0x100fe600080108a2 */
[----:B------:R-:W5:Y:S01]  /*4ea0*/  MUFU.EX2 R155, R155 ;  /* 0x0000009b009b7308 */ /* 0x000f620000000800 */
[----:B------:R-:W-:Y:S01]  /*4eb0*/  FFMA.FTZ R146, R167, UR4, -R162 ;  /* 0x00000004a7927c23 */ /* 0x000fe200080108a2 */
[C---:B--2---:R-:W-:Y:S01]  /*4ec0*/  FMUL.FTZ R4, R132.reuse, R128 ;  /* 0x0000008084047220 */ /* 0x044fe20000410000 */
[----:B------:R-:W-:Y:S01]  /*4ed0*/  FMUL.FTZ R5, R132, R129 ;  /* 0x0000008184057220 */ /* 0x000fe20000410000 */
[C---:B------:R-:W-:Y:S01]  /*4ee0*/  FMUL.FTZ R7, R3.reuse, R131 ;  /* 0x0000008303077220 */ /* 0x040fe20000410000 */
[C---:B----4-:R-:W-:Y:S01]  /*4ef0*/  FMUL.FTZ R8, R2.reuse, R124 ;  /* 0x0000007c02087220 */ /* 0x050fe20000410000 */
[C---:B------:R-:W-:Y:S01]  /*4f00*/  FMUL.FTZ R9, R2.reuse, R125 ;  /* 0x0000007d02097220 */ /* 0x040fe20000410000 */
[----:B------:R-:W-:Y:S03]  /*4f10*/  FMUL.FTZ R12, R2, R120 ;  /* 0x00000078020c7220 */ /* 0x000fe60000410000 */
[----:B------:R-:W-:Y:S01]  /*4f20*/  MUFU.EX2 R156, R156 ;  /* 0x0000009c009c7308 */ /* 0x000fe20000000800 */
[----:B-1----:R-:W-:Y:S01]  /*4f30*/  FMUL.FTZ R6, R3, R130 ;  /* 0x0000008203067220 */ /* 0x002fe20000410000 */
[C---:B---3--:R-:W-:Y:S01]  /*4f40*/  FMUL.FTZ R10, R0.reuse, R126 ;  /* 0x0000007e000a7220 */ /* 0x048fe20000410000 */
[----:B------:R-:W-:Y:S01]  /*4f50*/  FMUL.FTZ R11, R0, R127 ;  /* 0x0000007f000b7220 */ /* 0x000fe20000410000 */
[----:B------:R-:W-:Y:S01]  /*4f60*/  FMUL.FTZ R13, R2, R121 ;  /* 0x00000079020d7220 */ /* 0x000fe20000410000 */
[C---:B------:R-:W-:Y:S01]  /*4f70*/  FMUL.FTZ R14, R0.reuse, R122 ;  /* 0x0000007a000e7220 */ /* 0x040fe20000410000 */
[----:B------:R-:W-:Y:S01]  /*4f80*/  FMUL.FTZ R15, R0, R123 ;  /* 0x0000007b000f7220 */ /* 0x000fe20000410000 */
[----:B------:R-:W-:Y:S03]  /*4f90*/  LDSM.16.MT88.4 R100, [R184+0x7800] ;  /* 0x00780000b864783b */ /* 0x000fe60000004200 */
[----:B------:R-:W1:Y:S01]  /*4fa0*/  MUFU.EX2 R152, R152 ;  /* 0x0000009800987308 */ /* 0x000e620000000800 */
[----:B-----5:R-:W-:Y:S01]  /*4fb0*/  F2FP.F16.F32.PACK_AB R128, R155, R159 ;  /* 0x0000009f9b80723e */ /* 0x020fe200000000ff */
[C---:B------:R-:W-:Y:S01]  /*4fc0*/  FMUL.FTZ R48, R132.reuse, R84 ;  /* 0x0000005484307220 */ /* 0x040fe20000410000 */
[----:B------:R-:W-:Y:S01]  /*4fd0*/  FMUL.FTZ R49, R132, R85 ;  /* 0x0000005584317220 */ /* 0x000fe20000410000 */
[C---:B------:R-:W-:Y:S01]  /*4fe0*/  FMUL.FTZ R50, R3.reuse, R86 ;  /* 0x0000005603327220 */ /* 0x040fe20000410000 */
[----:B------:R-:W-:Y:S01]  /*4ff0*/  FMUL.FTZ R51, R3, R87 ;  /* 0x0000005703337220 */ /* 0x000fe20000410000 */
[C---:B------:R-:W-:Y:S01]  /*5000*/  FMUL.FTZ R56, R2.reuse, R76 ;  /* 0x0000004c02387220 */ /* 0x040fe20000410000 */
[----:B------:R-:W-:Y:S03]  /*5010*/  LDSM.16.MT88.4 R84, [R143+0x6800] ;  /* 0x006800008f54783b */ /* 0x000fe60000004200 */
[----:B------:R-:W-:Y:S01]  /*5020*/  MUFU.EX2 R154, R154 ;  /* 0x0000009a009a7308 */ /* 0x000fe20000000800 */
[----:B------:R-:W-:Y:S01]  /*5030*/  FMUL.FTZ R57, R2, R77 ;  /* 0x0000004d02397220 */ /* 0x000fe20000410000 */
[C---:B------:R-:W-:Y:S01]  /*5040*/  FMUL.FTZ R58, R0.reuse, R78 ;  /* 0x0000004e003a7220 */ /* 0x040fe20000410000 */
[----:B------:R-:W-:Y:S01]  /*5050*/  FMUL.FTZ R59, R0, R79 ;  /* 0x0000004f003b7220 */ /* 0x000fe20000410000 */
[C---:B------:R-:W-:Y:S01]  /*5060*/  FMUL.FTZ R24, R2.reuse, R108 ;  /* 0x0000006c02187220 */ /* 0x040fe20000410000 */
[----:B------:R-:W-:Y:S01]  /*5070*/  FMUL.FTZ R25, R2, R109 ;  /* 0x0000006d02197220 */ /* 0x000fe20000410000 */
[----:B------:R-:W-:Y:S01]  /*5080*/  FMUL.FTZ R26, R0, R110 ;  /* 0x0000006e001a7220 */ /* 0x000fe20000410000 */
[----:B------:R-:W-:Y:S03]  /*5090*/  LDSM.16.MT88.4 R76, [R188+0x6800] ;  /* 0x00680000bc4c783b */ /* 0x000fe60000004200 */
[----:B------:R-:W2:Y:S01]  /*50a0*/  MUFU.EX2 R153, R153 ;  /* 0x0000009900997308 */ /* 0x000ea20000000800 */
[----:B-1----:R-:W-:Y:S01]  /*50b0*/  F2FP.F16.F32.PACK_AB R129, R152, R156 ;  /* 0x0000009c9881723e */ /* 0x002fe200000000ff */
[----:B------:R-:W-:Y:S01]  /*50c0*/  FMUL.FTZ R27, R0, R111 ;  /* 0x0000006f001b7220 */ /* 0x000fe20000410000 */
        /* <DEDUP_REMOVED lines=11> */
[C---:B------:R-:W-:Y:S01]  /*5180*/  FMUL.FTZ R46, R0.reuse, R90 ;  /* 0x0000005a002e7220 */ /* 0x040fe20000410000 */
[----:B------:R-:W-:Y:S03]  /*5190*/  FMUL.FTZ R47, R0, R91 ;  /* 0x0000005b002f7220 */ /* 0x000fe60000410000 */
[----:B------:R-:W1:Y:S01]  /*51a0*/  MUFU.EX2 R150, R150 ;  /* 0x0000009600967308 */ /* 0x000e620000000800 */
[----:B--2---:R-:W-:Y:S01]  /*51b0*/  F2FP.F16.F32.PACK_AB R130, R153, R154 ;  /* 0x0000009a9982723e */ /* 0x004fe200000000ff */
[C---:B------:R-:W-:Y:S01]  /*51c0*/  FMUL.FTZ R60, R2.reuse, R72 ;  /* 0x00000048023c7220 */ /* 0x040fe20000410000 */
[----:B------:R-:W-:Y:S01]  /*51d0*/  FMUL.FTZ R61, R2, R73 ;  /* 0x00000049023d7220 */ /* 0x000fe20000410000 */
[C---:B------:R-:W-:Y:S01]  /*51e0*/  FMUL.FTZ R62, R0.reuse, R74 ;  /* 0x0000004a003e7220 */ /* 0x040fe20000410000 */
[----:B------:R-:W-:Y:S01]  /*51f0*/  FMUL.FTZ R63, R0, R75 ;  /* 0x0000004b003f7220 */ /* 0x000fe20000410000 */
[--C-:B------:R-:W-:Y:S01]  /*5200*/  FFMA.FTZ R160, R250, UR4, -R170.reuse ;  /* 0x00000004faa07c23 */ /* 0x100fe200080108aa */
[--C-:B------:R-:W-:Y:S03]  /*5210*/  FFMA.FTZ R163, R244, UR4, -R170.reuse ;  /* 0x00000004f4a37c23 */ /* 0x100fe600080108aa */
[----:B------:R-:W-:Y:S01]  /*5220*/  MUFU.EX2 R157, R157 ;  /* 0x0000009d009d7308 */ /* 0x000fe20000000800 */
[--C-:B------:R-:W-:Y:S01]  /*5230*/  FFMA.FTZ R161, R242, UR4, -R169.reuse ;  /* 0x00000004f2a17c23 */ /* 0x100fe200080108a9 */
[--C-:B------:R-:W-:Y:S01]  /*5240*/  FFMA.FTZ R164, R238, UR4, -R169.reuse ;  /* 0x00000004eea47c23 */ /* 0x100fe200080108a9 */
[--C-:B------:R-:W-:Y:S01]  /*5250*/  FFMA.FTZ R166, R248, UR4, -R170.reuse ;  /* 0x00000004f8a67c23 */ /* 0x100fe200080108aa */
[----:B------:R-:W-:Y:S01]  /*5260*/  FFMA.FTZ R165, R246, UR4, -R170 ;  /* 0x00000004f6a57c23 */ /* 0x000fe200080108aa */
[--C-:B------:R-:W-:Y:S01]  /*5270*/  FFMA.FTZ R167, R240, UR4, -R169.reuse ;  /* 0x00000004f0a77c23 */ /* 0x100fe200080108a9 */
[--C-:B------:R-:W-:Y:S01]  /*5280*/  FFMA.FTZ R168, R236, UR4, -R169.reuse ;  /* 0x00000004eca87c23 */ /* 0x100fe200080108a9 */
[----:B------:R-:W-:Y:S03]  /*5290*/  FFMA.FTZ R89, R232, UR4, -R162 ;  /* 0x00000004e8597c23 */ /* 0x000fe600080108a2 */
[----:B------:R-:W2:Y:S01]  /*52a0*/  MUFU.EX2 R148, R148 ;  /* 0x0000009400947308 */ /* 0x000ea20000000800 */
[----:B-1----:R-:W-:Y:S01]  /*52b0*/  F2FP.F16.F32.PACK_AB R131, R150, R151 ;  /* 0x000000979683723e */ /* 0x002fe200000000ff */
[--C-:B------:R-:W-:Y:S01]  /*52c0*/  FFMA.FTZ R90, R179, UR4, -R158.reuse ;  /* 0x00000004b35a7c23 */ /* 0x100fe2000801089e */
[----:B------:R-:W-:Y:S01]  /*52d0*/  FFMA.FTZ R91, R230, UR4, -R158 ;  /* 0x00000004e65b7c23 */ /* 0x000fe2000801089e */
[--C-:B------:R-:W-:Y:S01]  /*52e0*/  FFMA.FTZ R171, R177, UR4, -R162.reuse ;  /* 0x00000004b1ab7c23 */ /* 0x100fe200080108a2 */
        /* <DEDUP_REMOVED lines=45> */
[----:B------:R-:W-:Y:S01]  /*55c0*/  FFMA.FTZ R138, R138, UR4, -R158 ;  /* 0x000000048a8a7c23 */ /* 0x000fe2000801089e */
[----:B------:R-:W-:Y:S01]  /*55d0*/  FFMA.FTZ R162, R181, UR4, -R162 ;  /* 0x00000004b5a27c23 */ /* 0x000fe200080108a2 */
[----:B------:R-:W-:Y:S01]  /*55e0*/  FFMA.FTZ R158, R137, UR4, -R158 ;  /* 0x00000004899e7c23 */ /* 0x000fe2000801089e */
[----:B------:R-:W-:Y:S03]  /*55f0*/  FFMA.FTZ R157, R2, R213, R157 ;  /* 0x000000d5029d7223 */ /* 0x000fe6000001009d */
[----:B------:R-:W-:Y:S01]  /*5600*/  MUFU.EX2 R160, R160 ;  /* 0x000000a000a07308 */ /* 0x000fe20000000800 */
[----:B------:R-:W-:Y:S01]  /*5610*/  FFMA.FTZ R147, R0, R211, R147 ;  /* 0x000000d300937223 */ /* 0x000fe20000010093 */
[----:B------:R-:W-:Y:S01]  /*5620*/  FFMA.FTZ R159, R132, R215, R159 ;  /* 0x000000d7849f7223 */ /* 0x000fe2000001009f */
[----:B------:R-:W-:Y:S01]  /*5630*/  FADD.FTZ R148, R148, R157 ;  /* 0x0000009d94947221 */ /* 0x000fe20000010000 */
[----:B------:R-:W-:Y:S01]  /*5640*/  FFMA.FTZ R156, R3, R210, R156 ;  /* 0x000000d2039c7223 */ /* 0x000fe2000001009c */
[----:B------:R-:W-:Y:S01]  /*5650*/  FADD.FTZ R147, R145, R147 ;  /* 0x0000009391937221 */ /* 0x000fe20000010000 */
[----:B------:R-:W-:Y:S01]  /*5660*/  FADD.FTZ R159, R155, R159 ;  /* 0x0000009f9b9f7221 */ /* 0x000fe20000010000 */
[----:B------:R-:W-:Y:S03]  /*5670*/  FADD.FTZ R149, R149, R148 ;  /* 0x0000009495957221 */ /* 0x000fe60000010000 */
        /* <DEDUP_REMOVED lines=11> */
[----:B------:R-:W-:Y:S01]  /*5730*/  FADD.FTZ R151, R151, R156 ;  /* 0x0000009c97977221 */ /* 0x000fe20000010000 */
[----:B------:R-:W-:Y:S01]  /*5740*/  FADD.FTZ R153, R153, R154 ;  /* 0x0000009a99997221 */ /* 0x000fe20000010000 */
[-C--:B------:R-:W-:Y:S04]  /*5750*/  HMMA.16816.F32 R12, R64, R22.reuse, R12 ;  /* 0x00000016400c723c */ /* 0x080fe8000000180c */
[----:B------:R-:W-:Y:S01]  /*5760*/  MUFU.EX2 R164, R164 ;  /* 0x000000a400a47308 */ /* 0x000fe20000000800 */
[----:B------:R-:W-:Y:S03]  /*5770*/  FADD.FTZ R150, R150, R151 ;  /* 0x0000009796967221 */ /* 0x000fe60000010000 */
[C---:B------:R-:W-:Y:S06]  /*5780*/  HMMA.16816.F32 R16, R128.reuse, R22, R16 ;  /* 0x000000168010723c */ /* 0x040fec0000001810 */
        /* <DEDUP_REMOVED lines=205> */
.L_x_1530:
[----:B------:R-:W1:Y:S01]  /*6460*/  SHFL.BFLY PT, R2, R215, 0x2, 0x1f ;  /* 0x0c401f00d7027f89 */ /* 0x000e6200000e0000 */
[----:B------:R-:W2:Y:S01]  /*6470*/  S2UR UR4, SR_CgaCtaId ;  /* 0x00000000000479c3 */ /* 0x000ea20000008800 */
[----:B------:R-:W-:Y:S01]  /*6480*/  UMOV UR5, 0x400 ;  /* 0x0000040000057882 */ /* 0x000fe20000000000 */
[----:B------:R-:W-:Y:S01]  /*6490*/  MOV R23, 0x7f800000 ;  /* 0x7f80000000177802 */ /* 0x000fe20000000f00 */
[----:B------:R-:W3:Y:S01]  /*64a0*/  SHFL.BFLY PT, R5, R210, 0x2, 0x1f ;  /* 0x0c401f00d2057f89 */ /* 0x000ee200000e0000 */
[----:B------:R-:W4:Y:S03]  /*64b0*/  LDCU UR6, c[0x0][0x434] ;  /* 0x00008680ff0677ac */ /* 0x000f260008000800 */
[----:B------:R-:W5:Y:S01]  /*64c0*/  SHFL.BFLY PT, R0, R211, 0x2, 0x1f ;  /* 0x0c401f00d3007f89 */ /* 0x000f6200000e0000 */
[----:B------:R-:W4:Y:S03]  /*64d0*/  S2UR UR8, SR_CTAID.Y ;  /* 0x00000000000879c3 */ /* 0x000f260000002600 */
[----:B------:R-:W4:Y:S01]  /*64e0*/  SHFL.BFLY PT, R6, R213, 0x2, 0x1f ;  /* 0x0c401f00d5067f89 */ /* 0x000f2200000e0000 */
[----:B------:R-:W4:Y:S04]  /*64f0*/  S2R R3, SR_TID.X ;  /* 0x0000000000037919 */ /* 0x000f280000002100 */
[----:B------:R-:W4:Y:S01]  /*6500*/  S2UR UR7, SR_CTAID.Z ;  /* 0x00000000000779c3 */ /* 0x000f220000002700 */
[----:B-1----:R-:W-:Y:S01]  /*6510*/  FADD.FTZ R2, R2, R215 ;  /* 0x000000d702027221 */ /* 0x002fe20000010000 */
[----:B--2---:R-:W-:Y:S01]  /*6520*/  ULEA UR4, UR4, UR5, 0x18 ;  /* 0x0000000504047291 */ /* 0x004fe2000f8ec0ff */
[----:B---3--:R-:W-:-:S03]  /*6530*/  FADD.FTZ R5, R5, R210 ;  /* 0x000000d205057221 */ /* 0x008fc60000010000 */
[----:B------:R-:W1:Y:S01]  /*6540*/  SHFL.BFLY PT, R7, R2, 0x1, 0x1f ;  /* 0x0c201f0002077f89 */ /* 0x000e6200000e0000 */
[----:B-----5:R-:W-:-:S03]  /*6550*/  FADD.FTZ R11, R0, R211 ;  /* 0x000000d3000b7221 */ /* 0x020fc60000010000 */
[----:B------:R-:W2:Y:S01]  /*6560*/  SHFL.BFLY PT, R4, R5, 0x1, 0x1f ;  /* 0x0c201f0005047f89 */ /* 0x000ea200000e0000 */
[----:B----4-:R-:W-:-:S03]  /*6570*/  FADD.FTZ R9, R6, R213 ;  /* 0x000000d506097221 */ /* 0x010fc60000010000 */
[----:B------:R-:W3:Y:S04]  /*6580*/  SHFL.BFLY PT, R0, R11, 0x1, 0x1f ;  /* 0x0c201f000b007f89 */ /* 0x000ee800000e0000 */
[----:B------:R-:W4:Y:S01]  /*6590*/  SHFL.BFLY PT, R6, R9, 0x1, 0x1f ;  /* 0x0c201f0009067f89 */ /* 0x000f2200000e0000 */
[C---:B------:R-:W-:Y:S01]  /*65a0*/  SHF.L.U32 R12, R3.reuse, 0x4, RZ ;  /* 0x00000004030c7819 */ /* 0x040fe200000006ff */
[----:B-1----:R-:W-:Y:S01]  /*65b0*/  FADD.FTZ R7, R2, R7 ;  /* 0x0000000702077221 */ /* 0x002fe20000010000 */
[----:B------:R-:W-:-:S03]  /*65c0*/  SHF.L.U32 R2, R3, 0x1, RZ ;  /* 0x0000000103027819 */ /* 0x000fc600000006ff */
[----:B------:R-:W1:Y:S01]  /*65d0*/  MUFU.RCP R8, R7 ;  /* 0x0000000700087308 */ /* 0x000e620000001000 */
[----:B------:R-:W-:Y:S01]  /*65e0*/  FSETP.NE.FTZ.AND P6, PT, R7, RZ, PT ;  /* 0x000000ff0700720b */ /* 0x000fe20003fd5000 */
[----:B--2---:R-:W-:Y:S01]  /*65f0*/  FADD.FTZ R4, R5, R4 ;  /* 0x0000000405047221 */ /* 0x004fe20000010000 */
[----:B------:R-:W-:Y:S01]  /*6600*/  LOP3.LUT R5, R12, 0x1c0, RZ, 0xc0, !PT ;  /* 0x000001c00c057812 */ /* 0x000fe200078ec0ff */
[----:B---3--:R-:W-:-:S03]  /*6610*/  FADD.FTZ R0, R11, R0 ;  /* 0x000000000b007221 */ /* 0x008fc60000010000 */
[----:B------:R-:W-:Y:S01]  /*6620*/  LOP3.LUT R5, R5, 0x38, R2, 0xf8, !PT ;  /* 0x0000003805057812 */ /* 0x000fe200078ef802 */
[----:B----4-:R-:W-:Y:S01]  /*6630*/  FADD.FTZ R6, R9, R6 ;  /* 0x0000000609067221 */ /* 0x010fe20000010000 */
[----:B------:R-:W-:Y:S01]  /*6640*/  LOP3.LUT R2, R2, 0x6, RZ, 0xc0, !PT ;  /* 0x0000000602027812 */ /* 0x000fe200078ec0ff */
[----:B------:R-:W-:Y:S01]  /*6650*/  MUFU.RCP R10, R4 ;  /* 0x00000004000a7308 */ /* 0x000fe20000001000 */
[----:B------:R-:W-:Y:S02]  /*6660*/  FSETP.NE.FTZ.AND P0, PT, R0, RZ, PT ;  /* 0x000000ff0000720b */ /* 0x000fe40003f15000 */
[----:B------:R-:W-:Y:S02]  /*6670*/  IADD3 R2, PT, PT, R5, R2, R208 ;  /* 0x0000000205027210 */ /* 0x000fe40007ffe0d0 */
[----:B------:R-:W-:Y:S02]  /*6680*/  FSETP.NE.FTZ.AND P1, PT, R6, RZ, PT ;  /* 0x000000ff0600720b */ /* 0x000fe40003f35000 */
[----:B-1----:R-:W-:Y:S01]  /*6690*/  FSEL R8, R8, 1, P6 ;  /* 0x3f80000008087808 */ /* 0x002fe20003000000 */
[----:B------:R-:W1:Y:S01]  /*66a0*/  MUFU.RCP R5, R6 ;  /* 0x0000000600057308 */ /* 0x000e620000001000 */
[----:B------:R-:W-:-:S02]  /*66b0*/  FSETP.NE.FTZ.AND P5, PT, R4, RZ, PT ;  /* 0x000000ff0400720b */ /* 0x000fc40003fb5000 */
        /* <DEDUP_REMOVED lines=19> */
[----:B------:R-:W-:Y:S01]  /*67f0*/  FSEL R10, R10, 1, P5 ;  /* 0x3f8000000a0a7808 */ /* 0x000fe20002800000 */
[----:B------:R-:W2:Y:S01]  /*6800*/  LDCU.U8 UR4, c[0x0][0x549] ;  /* 0x0000a920ff0477ac */ /* 0x000ea20008000000 */
[----:B------:R-:W-:Y:S01]  /*6810*/  R2P PR, R3, 0x1c ;  /* 0x0000001c03007804 */ /* 0x000fe20000000000 */
[C---:B------:R-:W-:Y:S01]  /*6820*/  FMUL.FTZ R124, R5.reuse, R124 ;  /* 0x0000007c057c7220 */ /* 0x040fe20000410000 */
        /* <DEDUP_REMOVED lines=36> */
[C---:B------:R-:W-:Y:S01]  /*6a70*/  FMUL.FTZ R118, R10.reuse, R118 ;  /* 0x000000760a767220 */ /* 0x040fe20000410000 */
[----:B------:R-:W-:Y:S01]  /*6a80*/  FMUL.FTZ R119, R10, R119 ;  /* 0x000000770a777220 */ /* 0x000fe20000410000 */
[----:B------:R-:W-:Y:S01]  /*6a90*/  SEL R8, R8, 0xfffffff0, !P2 ;  /* 0xfffffff008087807 */ /* 0x000fe20005000000 */
[----:B------:R-:W-:Y:S01]  /*6aa0*/  FMUL.FTZ R114, R10, R114 ;  /* 0x000000720a727220 */ /* 0x000fe20000410000 */
[----:B------:R-:W-:Y:S01]  /*6ab0*/  SEL R2, R2, 0xffffffe0, !P3 ;  /* 0xffffffe002027807 */ /* 0x000fe20005800000 */
[C---:B------:R-:W-:Y:S01]  /*6ac0*/  FMUL.FTZ R115, R10.reuse, R115 ;  /* 0x000000730a737220 */ /* 0x040fe20000410000 */
[C---:B------:R-:W-:Y:S01]  /*6ad0*/  FMUL.FTZ R102, R10.reuse, R102 ;  /* 0x000000660a667220 */ /* 0x040fe20000410000 */
[C---:B------:R-:W-:Y:S01]  /*6ae0*/  FMUL.FTZ R103, R10.reuse, R103 ;  /* 0x000000670a677220 */ /* 0x040fe20000410000 */
[----:B------:R-:W-:Y:S01]  /*6af0*/  F2FP.F16.F32.PACK_AB R128, R129, R128 ;  /* 0x000000808180723e */ /* 0x000fe200000000ff */
[C---:B------:R-:W-:Y:S01]  /*6b00*/  FMUL.FTZ R98, R10.reuse, R98 ;  /* 0x000000620a627220 */ /* 0x040fe20000410000 */
[----:B------:R-:W-:Y:S01]  /*6b10*/  F2FP.F16.F32.PACK_AB R130, R131, R130 ;  /* 0x000000828382723e */ /* 0x000fe200000000ff */
[C---:B------:R-:W-:Y:S01]  /*6b20*/  FMUL.FTZ R99, R10.reuse, R99 ;  /* 0x000000630a637220 */ /* 0x040fe20000410000 */
[----:B------:R-:W-:Y:S01]  /*6b30*/  F2FP.F16.F32.PACK_AB R72, R5, R72 ;  /* 0x000000480548723e */ /* 0x000fe200000000ff */
[C---:B------:R-:W-:Y:S01]  /*6b40*/  FMUL.FTZ R86, R10.reuse, R86 ;  /* 0x000000560a567220 */ /* 0x040fe20000410000 */
[----:B------:R-:W-:Y:S01]  /*6b50*/  F2FP.F16.F32.PACK_AB R116, R117, R116 ;  /* 0x000000747574723e */ /* 0x000fe200000000ff */
[----:B------:R-:W-:Y:S01]  /*6b60*/  FMUL.FTZ R87, R10, R87 ;  /* 0x000000570a577220 */ /* 0x000fe20000410000 */
[----:B------:R-:W-:Y:S01]  /*6b70*/  F2FP.F16.F32.PACK_AB R118, R119, R118 ;  /* 0x000000767776723e */ /* 0x000fe200000000ff */
[----:B------:R-:W-:Y:S01]  /*6b80*/  STS [R9], R128 ;  /* 0x0000008009007388 */ /* 0x000fe20000000800 */
[-C--:B------:R-:W-:Y:S01]  /*6b90*/  IADD3 R5, PT, PT, R8, R9.reuse, RZ ;  /* 0x0000000908057210 */ /* 0x080fe20007ffe0ff */
[----:B------:R-:W-:Y:S01]  /*6ba0*/  FMUL.FTZ R82, R10, R82 ;  /* 0x000000520a527220 */ /* 0x000fe20000410000 */
[----:B------:R-:W-:Y:S01]  /*6bb0*/  IADD3 R13, PT, PT, R2, R9, RZ ;  /* 0x00000009020d7210 */ /* 0x000fe20007ffe0ff */
[----:B------:R-:W-:Y:S01]  /*6bc0*/  STS [R9+0x400], R130 ;  /* 0x0004008209007388 */ /* 0x000fe20000000800 */
[----:B------:R-:W-:Y:S01]  /*6bd0*/  F2FP.F16.F32.PACK_AB R124, R125, R124 ;  /* 0x0000007c7d7c723e */ /* 0x000fe200000000ff */
[C---:B------:R-:W-:Y:S01]  /*6be0*/  FMUL.FTZ R83, R10.reuse, R83 ;  /* 0x000000530a537220 */ /* 0x040fe20000410000 */
[----:B------:R-:W-:Y:S01]  /*6bf0*/  F2FP.F16.F32.PACK_AB R126, R127, R126 ;  /* 0x0000007e7f7e723e */ /* 0x000fe200000000ff */
        /* <DEDUP_REMOVED lines=8> */
[----:B------:R-:W-:Y:S01]  /*6c80*/  STS [R9+0x2000], R124 ;  /* 0x0020007c09007388 */ /* 0x000fe20000000800 */
[----:B------:R-:W-:Y:S01]  /*6c90*/  IADD3 R11, PT, PT, R9, 0x40, RZ ;  /* 0x00000040090b7810 */ /* 0x000fe20007ffe0ff */
[----:B--2---:R-:W-:Y:S01]  /*6ca0*/  UISETP.NE.AND UP1, UPT, UR4, URZ, UPT ;  /* 0x000000ff0400728c */ /* 0x004fe2000bf25270 */
[----:B------:R-:W-:Y:S01]  /*6cb0*/  F2FP.F16.F32.PACK_AB R100, R101, R100 ;  /* 0x000000646564723e */ /* 0x000fe200000000ff */
[----:B------:R1:W-:Y:S01]  /*6cc0*/  STS [R9+0x2400], R126 ;  /* 0x0024007e09007388 */ /* 0x0003e20000000800 */
[----:B------:R-:W-:Y:S01]  /*6cd0*/  F2FP.F16.F32.PACK_AB R102, R103, R102 ;  /* 0x000000666766723e */ /* 0x000fe200000000ff */
[----:B------:R-:W2:Y:S01]  /*6ce0*/  @P5 LDC R12, c[0x0][0x458] ;  /* 0x00011600ff0c5b82 */ /* 0x000ea20000000800 */
[----:B------:R-:W-:Y:S01]  /*6cf0*/  @P4 IADD3 R11, PT, PT, R9, -0x40, RZ ;  /* 0xffffffc0090b4810 */ /* 0x000fe20007ffe0ff */
[----:B------:R-:W-:Y:S01]  /*6d00*/  STS [R5+0x2000], R120 ;  /* 0x0020007805007388 */ /* 0x000fe20000000800 */
[----:B------:R-:W-:Y:S01]  /*6d10*/  IADD3 R15, PT, PT, R8, R13, RZ ;  /* 0x0000000d080f7210 */ /* 0x000fe20007ffe0ff */
[----:B------:R-:W3:Y:S01]  /*6d20*/  @P6 MUFU.LG2 R7, R7 ;  /* 0x0000000700076308 */ /* 0x000ee20000000c00 */
[----:B------:R-:W-:Y:S01]  /*6d30*/  F2FP.F16.F32.PACK_AB R108, R109, R108 ;  /* 0x0000006c6d6c723e */ /* 0x000fe200000000ff */
[----:B------:R4:W-:Y:S01]  /*6d40*/  STS [R5+0x2400], R122 ;  /* 0x0024007a05007388 */ /* 0x0009e20000000800 */
[----:B------:R-:W-:Y:S01]  /*6d50*/  F2FP.F16.F32.PACK_AB R110, R111, R110 ;  /* 0x0000006e6f6e723e */ /* 0x000fe200000000ff */
[----:B------:R-:W5:Y:S01]  /*6d60*/  @UP1 LDCU.64 UR4, c[0x0][0x430] ;  /* 0x00008600ff0417ac */ /* 0x000f620008000a00 */
[----:B------:R-:W-:Y:S01]  /*6d70*/  F2FP.F16.F32.PACK_AB R104, R105, R104 ;  /* 0x000000686968723e */ /* 0x000fe200000000ff */
[----:B------:R-:W-:Y:S01]  /*6d80*/  STS [R13], R112 ;  /* 0x000000700d007388 */ /* 0x000fe20000000800 */
[----:B------:R-:W-:Y:S01]  /*6d90*/  F2FP.F16.F32.PACK_AB R106, R107, R106 ;  /* 0x0000006a6b6a723e */ /* 0x000fe200000000ff */
[----:B------:R2:W2:Y:S01]  /*6da0*/  @P5 MUFU.LG2 R20, R4 ;  /* 0x0000000400145308 */ /* 0x0004a20000000c00 */
[----:B------:R-:W-:Y:S01]  /*6db0*/  F2FP.F16.F32.PACK_AB R96, R97, R96 ;  /* 0x000000606160723e */ /* 0x000fe200000000ff */
[----:B------:R-:W-:Y:S01]  /*6dc0*/  STS [R13+0x400], R114 ;  /* 0x000400720d007388 */ /* 0x000fe20000000800 */
[----:B------:R-:W-:Y:S01]  /*6dd0*/  F2FP.F16.F32.PACK_AB R98, R99, R98 ;  /* 0x000000626362723e */ /* 0x000fe200000000ff */
[----:B------:R-:W2:Y:S01]  /*6de0*/  @UP1 LDCU UR10, c[0x0][0x430] ;  /* 0x00008600ff0a17ac */ /* 0x000ea20008000800 */
[----:B------:R-:W-:Y:S01]  /*6df0*/  F2FP.F16.F32.PACK_AB R84, R85, R84 ;  /* 0x000000545554723e */ /* 0x000fe200000000ff */
[----:B------:R-:W-:Y:S01]  /*6e00*/  STS [R15], R100 ;  /* 0x000000640f007388 */ /* 0x000fe20000000800 */
[----:B------:R-:W-:-:S02]  /*6e10*/  F2FP.F16.F32.PACK_AB R86, R87, R86 ;  /* 0x000000565756723e */ /* 0x000fc400000000ff */
[----:B------:R-:W-:Y:S01]  /*6e20*/  F2FP.F16.F32.PACK_AB R92, R93, R92 ;  /* 0x0000005c5d5c723e */ /* 0x000fe200000000ff */
[----:B------:R-:W-:Y:S01]  /*6e30*/  STS [R15+0x400], R102 ;  /* 0x000400660f007388 */ /* 0x000fe20000000800 */
[-C--:B-1----:R-:W-:Y:S02]  /*6e40*/  IADD3 R9, PT, PT, R8, R11.reuse, RZ ;  /* 0x0000000b08097210 */ /* 0x082fe40007ffe0ff */
[----:B------:R-:W-:Y:S01]  /*6e50*/  F2FP.F16.F32.PACK_AB R94, R95, R94 ;  /* 0x0000005e5f5e723e */ /* 0x000fe200000000ff */
[----:B------:R-:W-:Y:S01]  /*6e60*/  STS [R13+0x2000], R108 ;  /* 0x0020006c0d007388 */ /* 0x000fe20000000800 */
[----:B------:R-:W-:Y:S01]  /*6e70*/  F2FP.F16.F32.PACK_AB R88, R89, R88 ;  /* 0x000000585958723e */ /* 0x000fe200000000ff */
[----:B-----5:R-:W-:Y:S01]  /*6e80*/  @UP1 UIMAD UR13, UR5, UR4, URZ ;  /* 0x00000004050d12a4 */ /* 0x020fe2000f8e02ff */
[----:B------:R-:W-:Y:S01]  /*6e90*/  F2FP.F16.F32.PACK_AB R90, R91, R90 ;  /* 0x0000005a5b5a723e */ /* 0x000fe200000000ff */
[----:B------:R1:W-:Y:S01]  /*6ea0*/  STS [R13+0x2400], R110 ;  /* 0x0024006e0d007388 */ /* 0x0003e20000000800 */
[----:B----4-:R-:W-:Y:S01]  /*6eb0*/  IADD3 R5, PT, PT, R2, R11, RZ ;  /* 0x0000000b02057210 */ /* 0x010fe20007ffe0ff */
[----:B------:R-:W4:Y:S01]  /*6ec0*/  LDCU.U8 UR5, c[0x0][0x548] ;  /* 0x0000a900ff0577ac */ /* 0x000f220008000000 */
[----:B------:R-:W-:Y:S01]  /*6ed0*/  F2FP.F16.F32.PACK_AB R80, R81, R80 ;  /* 0x000000505150723e */ /* 0x000fe200000000ff */
[----:B------:R2:W-:Y:S01]  /*6ee0*/  STS [R15+0x2000], R104 ;  /* 0x002000680f007388 */ /* 0x0005e20000000800 */
[----:B------:R-:W-:Y:S01]  /*6ef0*/  F2FP.F16.F32.PACK_AB R82, R83, R82 ;  /* 0x000000525352723e */ /* 0x000fe200000000ff */
[----:B------:R-:W-:Y:S01]  /*6f00*/  @UP1 UMOV UR4, 0x1 ;  /* 0x0000000100041882 */ /* 0x000fe20000000000 */
[----:B------:R-:W-:Y:S01]  /*6f10*/  F2FP.F16.F32.PACK_AB R68, R69, R68 ;  /* 0x000000444544723e */ /* 0x000fe200000000ff */
[----:B------:R2:W-:Y:S01]  /*6f20*/  STS [R15+0x2400], R106 ;  /* 0x0024006a0f007388 */ /* 0x0005e20000000800 */
[----:B------:R-:W-:-:S02]  /*6f30*/  F2FP.F16.F32.PACK_AB R70, R71, R70 ;  /* 0x000000464746723e */ /* 0x000fc400000000ff */
[----:B------:R-:W-:Y:S01]  /*6f40*/  IADD3 R17, PT, PT, R8, R5, RZ ;  /* 0x0000000508117210 */ /* 0x000fe20007ffe0ff */
[----:B------:R2:W-:Y:S01]  /*6f50*/  STS [R11], R96 ;  /* 0x000000600b007388 */ /* 0x0005e20000000800 */
[----:B------:R-:W-:Y:S02]  /*6f60*/  F2FP.F16.F32.PACK_AB R76, R77, R76 ;  /* 0x0000004c4d4c723e */ /* 0x000fe400000000ff */
[----:B------:R-:W-:Y:S01]  /*6f70*/  F2FP.F16.F32.PACK_AB R78, R79, R78 ;  /* 0x0000004e4f4e723e */ /* 0x000fe200000000ff */
[----:B------:R2:W-:Y:S01]  /*6f80*/  STS [R11+0x400], R98 ;  /* 0x000400620b007388 */ /* 0x0005e20000000800 */
[----:B------:R-:W-:-:S03]  /*6f90*/  F2FP.F16.F32.PACK_AB R74, R75, R74 ;  /* 0x0000004a4b4a723e */ /* 0x000fc600000000ff */
[----:B------:R2:W-:Y:S04]  /*6fa0*/  STS [R9], R84 ;  /* 0x0000005409007388 */ /* 0x0005e80000000800 */
[----:B------:R2:W-:Y:S01]  /*6fb0*/  STS [R9+0x400], R86 ;  /* 0x0004005609007388 */ /* 0x0005e20000000800 */
[----:B-1----:R-:W1:Y:S03]  /*6fc0*/  @P6 LDC R13, c[0x0][0x458] ;  /* 0x00011600ff0d6b82 */ /* 0x002e660000000800 */
[----:B------:R1:W-:Y:S04]  /*6fd0*/  STS [R11+0x2000], R92 ;  /* 0x0020005c0b007388 */ /* 0x0003e80000000800 */
[----:B------:R1:W-:Y:S04]  /*6fe0*/  STS [R11+0x2400], R94 ;  /* 0x0024005e0b007388 */ /* 0x0003e80000000800 */
[----:B------:R1:W-:Y:S04]  /*6ff0*/  STS [R9+0x2000], R88 ;  /* 0x0020005809007388 */ /* 0x0003e80000000800 */
[----:B------:R1:W-:Y:S04]  /*7000*/  STS [R9+0x2400], R90 ;  /* 0x0024005a09007388 */ /* 0x0003e80000000800 */
[----:B------:R1:W-:Y:S04]  /*7010*/  STS [R5], R80 ;  /* 0x0000005005007388 */ /* 0x0003e80000000800 */
[----:B------:R1:W-:Y:S04]  /*7020*/  STS [R5+0x400], R82 ;  /* 0x0004005205007388 */ /* 0x0003e80000000800 */
[----:B------:R1:W-:Y:S04]  /*7030*/  STS [R17], R68 ;  /* 0x0000004411007388 */ /* 0x0003e80000000800 */
[----:B------:R1:W-:Y:S04]  /*7040*/  STS [R17+0x400], R70 ;  /* 0x0004004611007388 */ /* 0x0003e80000000800 */
[----:B------:R1:W-:Y:S04]  /*7050*/  STS [R5+0x2000], R76 ;  /* 0x0020004c05007388 */ /* 0x0003e80000000800 */
[----:B------:R1:W-:Y:S04]  /*7060*/  STS [R5+0x2400], R78 ;  /* 0x0024004e05007388 */ /* 0x0003e80000000800 */
[----:B------:R1:W-:Y:S04]  /*7070*/  STS [R17+0x2000], R72 ;  /* 0x0020004811007388 */ /* 0x0003e80000000800 */
[----:B------:R1:W-:Y:S01]  /*7080*/  STS [R17+0x2400], R74 ;  /* 0x0024004a11007388 */ /* 0x0003e20000000800 */
[----:B--234-:R-:W-:Y:S05]  /*7090*/  BRA.U UP1, `(.L_x_1534) ;  /* 0x0000000101287547 */ /* 0x01cfea000b800000 */
[----:B------:R-:W-:Y:S01]  /*70a0*/  UISETP.NE.AND UP0, UPT, UR5, URZ, UPT ;  /* 0x000000ff0500728c */ /* 0x000fe2000bf05270 */
[----:B------:R-:W2:Y:S10]  /*70b0*/  LDCU UR10, c[0x0][0x3e0] ;  /* 0x00007c00ff0a77ac */ /* 0x000eb40008000800 */
[----:B------:R-:W2:Y:S01]  /*70c0*/  @UP0 LDCU UR4, c[0x0][0x454] ;  /* 0x00008a80ff0407ac */ /* 0x000ea20008000800 */
[----:B------:R-:W3:Y:S01]  /*70d0*/  @!UP0 LDCU UR9, c[0x0][0x434] ;  /* 0x00008680ff0987ac */ /* 0x000ee20008000800 */
[----:B------:R-:W4:Y:S02]  /*70e0*/  @UP0 LDCU UR13, c[0x0][0x454] ;  /* 0x00008a80ff0d07ac */ /* 0x000f240008000800 */
[----:B----4-:R-:W4:Y:S01]  /*70f0*/  @!UP0 LDCU UR13, c[0x0][0x434] ;  /* 0x00008680ff0d87ac */ /* 0x010f220008000800 */
[----:B--2---:R-:W-:-:S02]  /*7100*/  @UP0 UIMAD UR4, UR4, UR10, URZ ;  /* 0x0000000a040402a4 */ /* 0x004fc4000f8e02ff */
[----:B---3--:R-:W-:-:S03]  /*7110*/  @!UP0 UIMAD UR4, UR9, UR10, URZ ;  /* 0x0000000a090482a4 */ /* 0x008fc6000f8e02ff */
[----:B------:R-:W-:Y:S01]  /*7120*/  @UP0 UMOV UR10, 0x1 ;  /* 0x00000001000a0882 */ /* 0x000fe20000000000 */
[----:B------:R-:W-:-:S08]  /*7130*/  @!UP0 UMOV UR10, 0x1 ;  /* 0x00000001000a8882 */ /* 0x000fd00000000000 */
.L_x_1534:
[----:B------:R-:W-:Y:S01]  /*7140*/  BAR.SYNC.DEFER_BLOCKING 0x0 ;  /* 0x0000000000007b1d */ /* 0x000fe20000010000 */
[----:B------:R-:W-:Y:S01]  /*7150*/  @P6 FMUL.FTZ R7, R7, 0.69314718246459960938 ;  /* 0x3f31721807076820 */ /* 0x000fe20000410000 */
[----:B------:R-:W-:Y:S01]  /*7160*/  @P5 FMUL.FTZ R20, R20, 0.69314718246459960938 ;  /* 0x3f31721814145820 */ /* 0x000fe20000410000 */
[----:B------:R-:W-:Y:S01]  /*7170*/  UISETP.NE.AND UP1, UPT, UR5, URZ, !UP1 ;  /* 0x000000ff0500728c */ /* 0x000fe2000cf25270 */
[----:B------:R-:W-:Y:S01]  /*7180*/  MOV R22, 0x7f800000 ;  /* 0x7f80000000167802 */ /* 0x000fe20000000f00 */
[----:B-1----:R-:W-:-:S03]  /*7190*/  @P6 FFMA.FTZ R23, R136, R13, R7 ;  /* 0x0000000d88176223 */ /* 0x002fc60000010007 */
[----:B------:R-:W1:Y:S01]  /*71a0*/  LDC.64 R4, c[0x0][0x400] ;  /* 0x00010000ff047b82 */ /* 0x000e620000000a00 */
[----:B------:R-:W2:Y:S01]  /*71b0*/  @P1 MUFU.LG2 R14, R6 ;  /* 0x00000006000e1308 */ /* 0x000ea20000000c00 */
[----:B------:R-:W-:Y:S01]  /*71c0*/  @P5 FFMA.FTZ R22, R135, R12, R20 ;  /* 0x0000000c87165223 */ /* 0x000fe20000010014 */
[----:B----4-:R-:W-:Y:S01]  /*71d0*/  UIMAD UR13, UR7, UR13, URZ ;  /* 0x0000000d070d72a4 */ /* 0x010fe2000f8e02ff */
[----:B------:R-:W-:Y:S01]  /*71e0*/  LOP3.LUT P2, RZ, R3, 0x3, RZ, 0xc0, !PT ;  /* 0x0000000303ff7812 */ /* 0x000fe2000784c0ff */
[----:B------:R-:W-:Y:S01]  /*71f0*/  UIMAD UR9, UR8, UR6, URZ ;  /* 0x00000006080972a4 */ /* 0x000fe2000f8e02ff */
[----:B------:R-:W-:Y:S01]  /*7200*/  MOV R30, R194 ;  /* 0x000000c2001e7202 */ /* 0x000fe20000000f00 */
[----:B------:R-:W-:Y:S01]  /*7210*/  UIMAD UR12, UR20, UR10, URZ ;  /* 0x0000000a140c72a4 */ /* 0x000fe2000f8e02ff */
[----:B------:R-:W3:Y:S01]  /*7220*/  @P1 LDC R15, c[0x0][0x458] ;  /* 0x00011600ff0f1b82 */ /* 0x000ee20000000800 */
[----:B------:R-:W4:Y:S01]  /*7230*/  @P0 MUFU.LG2 R0, R0 ;  /* 0x0000000000000308 */ /* 0x000f220000000c00 */
[----:B------:R-:W-:Y:S01]  /*7240*/  @!UP1 UIMAD UR13, UR8, UR4, UR13 ;  /* 0x00000004080d92a4 */ /* 0x000fe2000f8e020d */
[----:B------:R-:W-:Y:S01]  /*7250*/  MOV R31, RZ ;  /* 0x000000ff001f7202 */ /* 0x000fe20000000f00 */
[----:B------:R-:W-:Y:S01]  /*7260*/  USHF.R.S32.HI UR4, URZ, 0x1f, UR9 ;  /* 0x0000001fff047899 */ /* 0x000fe20008011409 */
[----:B------:R-:W-:Y:S01]  /*7270*/  BSSY.RECONVERGENT B0, `(.L_x_1535) ;  /* 0x000003d000007945 */ /* 0x000fe20003800200 */
[----:B------:R-:W-:Y:S01]  /*7280*/  USEL UR9, UR9, URZ, UP1 ;  /* 0x000000ff09097287 */ /* 0x000fe20008800000 */
[----:B------:R-:W-:Y:S01]  /*7290*/  MOV R25, 0x7f800000 ;  /* 0x7f80000000197802 */ /* 0x000fe20000000f00 */
[----:B------:R-:W5:Y:S01]  /*72a0*/  @P0 LDC R2, c[0x0][0x458] ;  /* 0x00011600ff020b82 */ /* 0x000f620000000800 */
[----:B------:R-:W-:Y:S01]  /*72b0*/  USEL UR4, UR4, URZ, UP1 ;  /* 0x000000ff04047287 */ /* 0x000fe20008800000 */
[----:B------:R1:W5:Y:S01]  /*72c0*/  LDS.128 R16, [R207] ;  /* 0x00000000cf107984 */ /* 0x0003620000000c00 */
[----:B------:R-:W-:Y:S01]  /*72d0*/  USHF.R.S32.HI UR5, URZ, 0x1f, UR12 ;  /* 0x0000001fff057899 */ /* 0x000fe2000801140c */
[----:B--2---:R-:W-:Y:S01]  /*72e0*/  @P1 FMUL.FTZ R21, R14, 0.69314718246459960938 ;  /* 0x3f3172180e151820 */ /* 0x004fe20000410000 */
[----:B------:R-:W-:Y:S01]  /*72f0*/  USHF.R.S32.HI UR11, URZ, 0x1f, UR13 ;  /* 0x0000001fff0b7899 */ /* 0x000fe2000801140d */
[----:B------:R2:W2:Y:S01]  /*7300*/  LDS.128 R8, [R207+0x800] ;  /* 0x00080000cf087984 */ /* 0x0004a20000000c00 */
[----:B------:R-:W-:Y:S01]  /*7310*/  UIADD3 UR9, UP1, UP0, UR12, UR9, UR13 ;  /* 0x000000090c097290 */ /* 0x000fe2000f83e00d */
[----:B------:R-:W2:Y:S01]  /*7320*/  LDC.64 R12, c[0x0][0x410] ;  /* 0x00010400ff0c7b82 */ /* 0x000ea20000000a00 */
[----:B-1----:R-:W-:-:S04]  /*7330*/  IMAD.WIDE.U32 R30, R4, UR8, R30 ;  /* 0x00000008041e7c25 */ /* 0x002fc8000f8e001e */
[----:B----4-:R-:W-:Y:S01]  /*7340*/  @P0 FMUL.FTZ R0, R0, 0.69314718246459960938 ;  /* 0x3f31721800000820 */ /* 0x010fe20000410000 */
[----:B------:R-:W-:Y:S01]  /*7350*/  UIADD3.X UR11, UPT, UPT, UR5, UR4, UR11, UP1, UP0 ;  /* 0x00000004050b7290 */ /* 0x000fe20008fe040b */
[----:B------:R-:W-:Y:S01]  /*7360*/  MOV R24, 0x7f800000 ;  /* 0x7f80000000187802 */ /* 0x000fe20000000f00 */
[----:B------:R-:W-:Y:S01]  /*7370*/  IMAD R33, R5, UR8, R31 ;  /* 0x0000000805217c24 */ /* 0x000fe2000f8e021f */
[----:B------:R-:W1:Y:S01]  /*7380*/  LDC.64 R6, c[0x0][0x408] ;  /* 0x00010200ff067b82 */ /* 0x000e620000000a00 */
[----:B---3--:R-:W-:Y:S01]  /*7390*/  @P1 FFMA.FTZ R25, R134, R15, R21 ;  /* 0x0000000f86191223 */ /* 0x008fe20000010015 */
[----:B-----5:R-:W-:Y:S01]  /*73a0*/  @P0 FFMA.FTZ R24, R133, R2, R0 ;  /* 0x0000000285180223 */ /* 0x020fe20000010000 */
[----:B------:R-:W-:Y:S06]  /*73b0*/  @P2 BRA `(.L_x_1536) ;  /* 0x0000000000a02947 */ /* 0x000fec0003800000 */
[--C-:B------:R-:W-:Y:S01]  /*73c0*/  SHF.R.U32.HI R0, RZ, 0x1, R3.reuse ;  /* 0x00000001ff007819 */ /* 0x100fe20000011603 */
[----:B------:R-:W-:Y:S01]  /*73d0*/  UIADD3 UR4, UPT, UPT, -UR20, UR6, URZ ;  /* 0x0000000614047290 */ /* 0x000fe2000fffe1ff */
        /* <DEDUP_REMOVED lines=10> */
[----:B------:R-:W3:Y:S01]  /*7480*/  @!P6 LDC.64 R20, c[0x0][0x420] ;  /* 0x00010800ff14eb82 */ /* 0x000ee20000000a00 */
[----:B------:R-:W-:-:S05]  /*7490*/  @!P6 IMAD R0, R0, UR10, RZ ;  /* 0x0000000a0000ec24 */ /* 0x000fca000f8e02ff */
[----:B------:R-:W-:Y:S01]  /*74a0*/  @!P6 IADD3 R27, P0, PT, R0, UR9, RZ ;  /* 0x00000009001bec10 */ /* 0x000fe2000ff1e0ff */
[----:B------:R-:W-:Y:S01]  /*74b0*/  @!P5 IMAD R29, R29, UR10, RZ ;  /* 0x0000000a1d1ddc24 */ /* 0x000fe2000f8e02ff */
[----:B------:R-:W4:Y:S01]  /*74c0*/  @!P5 LDC.64 R14, c[0x0][0x420] ;  /* 0x00010800ff0edb82 */ /* 0x000f220000000a00 */
[----:B------:R-:W-:Y:S01]  /*74d0*/  @!P4 IMAD R28, R28, UR10, RZ ;  /* 0x0000000a1c1ccc24 */ /* 0x000fe2000f8e02ff */
[----:B------:R-:W-:Y:S01]  /*74e0*/  @!P6 LEA.HI.X.SX32 R0, R0, UR11, 0x1, P0 ;  /* 0x0000000b0000ec11 */ /* 0x000fe200080f0eff */
[----:B------:R-:W-:-:S05]  /*74f0*/  @!P3 IMAD R26, R26, UR10, RZ ;  /* 0x0000000a1a1abc24 */ /* 0x000fca000f8e02ff */
[----:B------:R-:W5:Y:S08]  /*7500*/  @!P4 LDC.64 R4, c[0x0][0x420] ;  /* 0x00010800ff04cb82 */ /* 0x000f700000000a00 */
[----:B------:R-:W2:Y:S01]  /*7510*/  @!P3 LDC.64 R2, c[0x0][0x420] ;  /* 0x00010800ff02bb82 */ /* 0x000ea20000000a00 */
[----:B---3--:R-:W-:Y:S02]  /*7520*/  @!P6 LEA R34, P1, R27, R20, 0x2 ;  /* 0x000000141b22e211 */ /* 0x008fe400078210ff */
[----:B------:R-:W-:-:S02]  /*7530*/  @!P5 IADD3 R20, P0, PT, R29, UR9, RZ ;  /* 0x000000091d14dc10 */ /* 0x000fc4000ff1e0ff */
[----:B------:R-:W-:Y:S02]  /*7540*/  @!P6 LEA.HI.X R35, R27, R21, R0, 0x2, P1 ;  /* 0x000000151b23e211 */ /* 0x000fe400008f1400 */
[----:B------:R-:W-:Y:S02]  /*7550*/  @!P5 LEA.HI.X.SX32 R29, R29, UR11, 0x1, P0 ;  /* 0x0000000b1d1ddc11 */ /* 0x000fe400080f0eff */
[----:B----4-:R-:W-:Y:S01]  /*7560*/  @!P5 LEA R36, P2, R20, R14, 0x2 ;  /* 0x0000000e1424d211 */ /* 0x010fe200078410ff */
[----:B------:R3:W-:Y:S01]  /*7570*/  @!P6 STG.E desc[UR22][R34.64], R23 ;  /* 0x000000172200e986 */ /* 0x0007e2000c101916 */
[----:B------:R-:W-:Y:S02]  /*7580*/  @!P4 IADD3 R0, P1, PT, R28, UR9, RZ ;  /* 0x000000091c00cc10 */ /* 0x000fe4000ff3e0ff */
[----:B------:R-:W-:Y:S02]  /*7590*/  @!P3 IADD3 R14, P0, PT, R26, UR9, RZ ;  /* 0x000000091a0ebc10 */ /* 0x000fe4000ff1e0ff */
[----:B------:R-:W-:-:S02]  /*75a0*/  @!P4 LEA.HI.X.SX32 R28, R28, UR11, 0x1, P1 ;  /* 0x0000000b1c1ccc11 */ /* 0x000fc400088f0eff */
[----:B------:R-:W-:Y:S02]  /*75b0*/  @!P3 LEA.HI.X.SX32 R26, R26, UR11, 0x1, P0 ;  /* 0x0000000b1a1abc11 */ /* 0x000fe400080f0eff */
[----:B-----5:R-:W-:Y:S02]  /*75c0*/  @!P4 LEA R4, P1, R0, R4, 0x2 ;  /* 0x000000040004c211 */ /* 0x020fe400078210ff */
[----:B------:R-:W-:Y:S02]  /*75d0*/  @!P5 LEA.HI.X R37, R20, R15, R29, 0x2, P2 ;  /* 0x0000000f1425d211 */ /* 0x000fe400010f141d */
[----:B------:R-:W-:Y:S02]  /*75e0*/  @!P4 LEA.HI.X R5, R0, R5, R28, 0x2, P1 ;  /* 0x000000050005c211 */ /* 0x000fe400008f141c */
[C---:B--2---:R-:W-:Y:S01]  /*75f0*/  @!P3 LEA R2, P0, R14.reuse, R2, 0x2 ;  /* 0x000000020e02b211 */ /* 0x044fe200078010ff */
[----:B------:R3:W-:Y:S03]  /*7600*/  @!P5 STG.E desc[UR22][R36.64], R22 ;  /* 0x000000162400d986 */ /* 0x0007e6000c101916 */
[----:B------:R-:W-:Y:S01]  /*7610*/  @!P3 LEA.HI.X R3, R14, R3, R26, 0x2, P0 ;  /* 0x000000030e03b211 */ /* 0x000fe200000f141a */
[----:B------:R3:W-:Y:S04]  /*7620*/  @!P4 STG.E desc[UR22][R4.64], R25 ;  /* 0x000000190400c986 */ /* 0x0007e8000c101916 */
[----:B------:R3:W-:Y:S04]  /*7630*/  @!P3 STG.E desc[UR22][R2.64], R24 ;  /* 0x000000180200b986 */ /* 0x0007e8000c101916 */
.L_x_1536:
[----:B------:R-:W-:Y:S05]  /*7640*/  BSYNC.RECONVERGENT B0 ;  /* 0x0000000000007941 */ /* 0x000fea0003800200 */
.L_x_1535:
[----:B------:R-:W-:Y:S01]  /*7650*/  IMAD.MOV.U32 R32, RZ, RZ, R30 ;  /* 0x000000ffff207224 */ /* 0x000fe200078e001e */
[----:B------:R-:W4:Y:S01]  /*7660*/  LDCU.64 UR4, c[0x0][0x3f0] ;  /* 0x00007e00ff0477ac */ /* 0x000f220008000a00 */
[----:B---3--:R-:W3:Y:S01]  /*7670*/  LDS.128 R20, [R207+0x1000] ;  /* 0x00100000cf147984 */ /* 0x008ee20000000c00 */
[C---:B-1----:R-:W-:Y:S01]  /*7680*/  IMAD R0, R6.reuse, UR25, RZ ;  /* 0x0000001906007c24 */ /* 0x042fe2000f8e02ff */
[----:B------:R-:W-:Y:S01]  /*7690*/  SHF.L.U64.HI R3, R6, 0x6, R7 ;  /* 0x0000000606037819 */ /* 0x000fe20000010207 */
[----:B--2---:R-:W-:Y:S01]  /*76a0*/  IMAD.WIDE.U32 R4, R12, UR7, R32 ;  /* 0x000000070c047c25 */ /* 0x004fe2000f8e0020 */
[----:B------:R-:W1:Y:S03]  /*76b0*/  LDS.128 R28, [R207+0x1800] ;  /* 0x00180000cf1c7984 */ /* 0x000e660000000c00 */
[----:B------:R-:W-:Y:S01]  /*76c0*/  IMAD R5, R13, UR7, R5 ;  /* 0x000000070d057c24 */ /* 0x000fe2000f8e0205 */
[----:B------:R-:W2:Y:S01]  /*76d0*/  LDS.128 R24, [R207+0x2000] ;  /* 0x00200000cf187984 */ /* 0x000ea20000000c00 */
[----:B------:R-:W-:-:S02]  /*76e0*/  IMAD R0, R205, R7, R0 ;  /* 0x00000007cd007224 */ /* 0x000fc400078e0200 */
[----:B------:R-:W-:Y:S01]  /*76f0*/  IMAD.WIDE.U32 R4, R205, R6, R4 ;  /* 0x00000006cd047225 */ /* 0x000fe200078e0004 */
[----:B------:R-:W5:Y:S03]  /*7700*/  LDS.128 R12, [R207+0x2800] ;  /* 0x00280000cf0c7984 */ /* 0x000f660000000c00 */
[----:B------:R-:W-:Y:S01]  /*7710*/  IMAD.IADD R0, R5, 0x1, R0 ;  /* 0x0000000105007824 */ /* 0x000fe200078e0200 */
[----:B------:R-:W5:Y:S01]  /*7720*/  LDS.128 R32, [R207+0x3000] ;  /* 0x00300000cf207984 */ /* 0x000f620000000c00 */
[----:B----4-:R-:W-:Y:S01]  /*7730*/  LEA R40, P0, R4, UR4, 0x1 ;  /* 0x0000000404287c11 */ /* 0x010fe2000f8008ff */
[----:B------:R-:W-:Y:S02]  /*7740*/  IMAD.SHL.U32 R2, R6, 0x20, RZ ;  /* 0x0000002006027824 */ /* 0x000fe400078e00ff */
[----:B------:R-:W4:Y:S01]  /*7750*/  LDS.128 R36, [R207+0x3800] ;  /* 0x00380000cf247984 */ /* 0x000f220000000c00 */
        /* <DEDUP_REMOVED lines=18> */
[----:B---3--:R-:W-:Y:S01]  /*7880*/  STG.E.128 desc[UR22][R44.64], R20 ;  /* 0x000000142c007986 */ /* 0x008fe2000c101d16 */
[----:B------:R-:W-:-:S03]  /*7890*/  IADD3.X R3, PT, PT, R5, R0, RZ, P0, !PT ;  /* 0x0000000005037210 */ /* 0x000fc600007fe4ff */
[----:B-1----:R-:W-:Y:S04]  /*78a0*/  STG.E.128 desc[UR22][R6.64], R28 ;  /* 0x0000001c06007986 */ /* 0x002fe8000c101d16 */
[----:B--2---:R-:W-:Y:S04]  /*78b0*/  STG.E.128 desc[UR22][R42.64], R24 ;  /* 0x000000182a007986 */ /* 0x004fe8000c101d16 */
[----:B-----5:R-:W-:Y:S04]  /*78c0*/  STG.E.128 desc[UR22][R48.64], R12 ;  /* 0x0000000c30007986 */ /* 0x020fe8000c101d16 */
[----:B------:R-:W-:Y:S04]  /*78d0*/  STG.E.128 desc[UR22][R4.64], R32 ;  /* 0x0000002004007986 */ /* 0x000fe8000c101d16 */
[----:B----4-:R-:W-:Y:S01]  /*78e0*/  STG.E.128 desc[UR22][R2.64], R36 ;  /* 0x0000002402007986 */ /* 0x010fe2000c101d16 */
[----:B------:R-:W-:Y:S05]  /*78f0*/  EXIT ;  /* 0x000000000000794d */ /* 0x000fea0003800000 */
.L_x_1537:
        /* <DEDUP_REMOVED lines=16> */
.L_x_2705:


//--------------------- .text._ZN5flash16flash_fwd_kernelI23Flash_fwd_kernel_traitsILi64ELi128ELi64ELi4ELb0ELb0EN7cutlass6half_tE19Flash_kernel_traitsILi64ELi128ELi64ELi4ES3_EELb1ELb0ELb0ELb1ELb0ELb0ELb0ELb0EEEvNS_16Flash_fwd_paramsE --------------------------
	.section	.text._ZN5flash16flash_fwd_kernelI23Flash_fwd_kernel_traitsILi64ELi128ELi64ELi4ELb0ELb0EN7cutlass6half_tE19Flash_kernel_traitsILi64ELi128ELi64ELi4ES3_EELb1ELb0ELb0ELb1ELb0ELb0ELb0ELb0EEEvNS_16Flash_fwd_paramsE,"ax",@progbits
	.align	128
        .global         _ZN5flash16flash_fwd_kernelI23Flash_fwd_kernel_traitsILi64ELi128ELi64ELi4ELb0ELb0EN7cutlass6half_tE19Flash_kernel_traitsILi64ELi128ELi64ELi4ES3_EELb1ELb0ELb0ELb1ELb0ELb0ELb0ELb0EEEvNS_16Flash_fwd_paramsE
        .type           _ZN5flash16flash_fwd_kernelI23Flash_fwd_kernel_traitsILi64ELi128ELi64ELi4ELb0ELb0EN7cutlass6half_tE19Flash_kernel_traitsILi64ELi128ELi64ELi4ES3_EELb1ELb0ELb0ELb1ELb0ELb0ELb0ELb0EEEvNS_16Flash_fwd_paramsE,@function
        .size           _ZN5flash16flash_fwd_kernelI23Flash_fwd_kernel_traitsILi64ELi128ELi64ELi4ELb0ELb0EN7cutlass6half_tE19Flash_kernel_traitsILi64ELi128ELi64ELi4ES3_EELb1ELb0ELb0ELb1ELb0ELb0ELb0ELb0EEEvNS_16Flash_fwd_paramsE,(.L_x_2706 - _ZN5flash16flash_fwd_kernelI23Flash_fwd_kernel_traitsILi64ELi128ELi64ELi4ELb0ELb0EN7cutlass6half_tE19Flash_kernel_traitsILi64ELi128ELi64ELi4ES3_EELb1ELb0ELb0ELb1ELb0ELb0ELb0ELb0EEEvNS_16Flash_fwd_paramsE)
        .other          _ZN5flash16flash_fwd_kernelI23Flash_fwd_kernel_traitsILi64ELi128ELi64ELi4ELb0ELb0EN7cutlass6half_tE19Flash_kernel_traitsILi64ELi128ELi64ELi4ES3_EELb1ELb0ELb0ELb1ELb0ELb0ELb0ELb0EEEvNS_16Flash_fwd_paramsE,@"STO_CUDA_ENTRY STV_DEFAULT"
_ZN5flash16flash_fwd_kernelI23Flash_fwd_kernel_traitsILi64ELi128ELi64ELi4ELb0ELb0EN7cutlass6half_tE19Flash_kernel_traitsILi64ELi128ELi64ELi4ES3_EELb1ELb0ELb0ELb1ELb0ELb0ELb0ELb0EEEvNS_16Flash_fwd_paramsE:
.text._ZN5flash16flash_fwd_kernelI23Flash_fwd_kernel_traitsILi64ELi128ELi64ELi4ELb0ELb0EN7cutlass6half_tE19Flash_kernel_traitsILi64ELi128ELi64ELi4ES3_EELb1ELb0ELb0ELb1ELb0ELb0ELb0ELb0EEEvNS_16Flash_fwd_paramsE:
        /* <DEDUP_REMOVED lines=11> */
[----:B------:R-:W1:Y:S01]  /*00b0*/  LDCU.64 UR4, c[0x0][0x510] ;  /* 0x0000a200ff0477ac */ /* 0x000e620008000a00 */
[----:B------:R-:W1:Y:S01]  /*00c0*/  S2R R246, SR_CTAID.Z ;  /* 0x0000000000f67919 */ /* 0x000e620000002700 */
[----:B------:R-:W1:Y:S01]  /*00d0*/  S2R R180, SR_TID.X ;  /* 0x0000000000b47919 */ /* 0x000e620000002100 */
[----:B------:R-:W-:-:S03]  /*00e0*/  IMAD.MOV.U32 R245, RZ, RZ, -0x1 ;  /* 0xfffffffffff57424 */ /* 0x000fc600078e00ff */
[----:B------:R-:W1:Y:S06]  /*00f0*/  LDC.64 R6, c[0x0][0x468] ;  /* 0x00011a00ff067b82 */ /* 0x000e6c0000000a00 */
[----:B--2---:R-:W-:Y:S02]  /*0100*/  @P5 IMAD.MOV.U32 R2, RZ, RZ, R91 ;  /* 0x000000ffff025224 */ /* 0x004fe400078e005b */
[----:B----4-:R-:W-:-:S06]  /*0110*/  @P5 IMAD.MOV.U32 R3, RZ, RZ, R152 ;  /* 0x000000ffff035224 */ /* 0x010fcc00078e0098 */
[----:B---3--:R-:W2:Y:S01]  /*0120*/  @P5 LDG.E.64 R2, desc[UR16][R2.64] ;  /* 0x0000001002025981 */ /* 0x008ea2000c1e1b00 */
[----:B-1----:R-:W-:Y:S02]  /*0130*/  IMAD.U32 R204, RZ, RZ, UR4 ;  /* 0x00000004ffcc7e24 */ /* 0x002fe4000f8e00ff */
[----:B------:R-:W-:Y:S01]  /*0140*/  IMAD.U32 R205, RZ, RZ, UR5 ;  /* 0x00000005ffcd7e24 */ /* 0x000fe2000f8e00ff */
[----:B------:R-:W1:Y:S05]  /*0150*/  LDCU.64 UR4, c[0x0][0x478] ;  /* 0x00008f00ff0477ac */ /* 0x000e6a0008000a00 */
[----:B------:R-:W3:Y:S01]  /*0160*/  @P5 LDG.E.64 R204, desc[UR16][R204.64] ;  /* 0x00000010cccc5981 */ /* 0x000ee2000c1e1b00 */
[----:B------:R-:W-:Y:S01]  /*0170*/  ISETP.NE.U32.AND P3, PT, RZ, UR8, PT ;  /* 0x00000008ff007c0c */ /* 0x000fe2000bf65070 */
[----:B------:R-:W-:Y:S01]  /*0180*/  IMAD.WIDE.U32 R8, R181, 0x4, R8 ;  /* 0x00000004b5087825 */ /* 0x000fe200078e0008 */
[----:B------:R-:W-:-:S02]  /*0190*/  ISETP.NE.U32.AND P1, PT, RZ, UR6, PT ;  /* 0x00000006ff007c0c */ /* 0x000fc4000bf25070 */
[--C-:B------:R-:W-:Y:S01]  /*01a0*/  LOP3.LUT R0, R246, R179, R181.reuse, 0xfe, !PT ;  /* 0x000000b3f6007212 */ /* 0x100fe200078efeb5 */
[----:B------:R-:W-:Y:S01]  /*01b0*/  IMAD.SHL.U32 R12, R181, 0x4, RZ ;  /* 0x00000004b50c7824 */ /* 0x000fe200078e00ff */
[----:B------:R-:W-:Y:S02]  /*01c0*/  ISETP.NE.AND.EX P3, PT, RZ, UR9, PT, P3 ;  /* 0x00000009ff007c0c */ /* 0x000fe4000bf65330 */
[----:B------:R-:W-:Y:S02]  /*01d0*/  LOP3.LUT P6, RZ, R0, R180, RZ, 0xfc, !PT ;  /* 0x000000b400ff7212 */ /* 0x000fe400078cfcff */
[----:B------:R-:W2:Y:S01]  /*01e0*/  @P5 LDC R0, c[0x0][0x520] ;  /* 0x00014800ff005b82 */ /* 0x000ea20000000800 */
[----:B------:R-:W-:Y:S02]  /*01f0*/  ISETP.NE.AND.EX P1, PT, RZ, UR7, PT, P1 ;  /* 0x00000007ff007c0c */ /* 0x000fe4000bf25310 */
[----:B-1----:R-:W-:Y:S02]  /*0200*/  ISETP.NE.U32.AND P0, PT, RZ, UR4, PT ;  /* 0x00000004ff007c0c */ /* 0x002fe4000bf05070 */
[----:B------:R-:W-:-:S02]  /*0210*/  SHF.R.U32.HI R11, RZ, 0x1e, R181 ;  /* 0x0000001eff0b7819 */ /* 0x000fc400000116b5 */
[----:B------:R-:W-:Y:S01]  /*0220*/  ISETP.NE.AND.EX P0, PT, RZ, UR5, PT, P0 ;  /* 0x00000005ff007c0c */ /* 0x000fe2000bf05300 */
[----:B------:R-:W-:Y:S01]  /*0230*/  IMAD.MOV.U32 R10, RZ, RZ, RZ ;  /* 0x000000ffff0a7224 */ /* 0x000fe200078e00ff */
[----:B------:R-:W-:Y:S02]  /*0240*/  ISETP.NE.U32.AND P2, PT, RZ, UR8, PT ;  /* 0x00000008ff007c0c */ /* 0x000fe4000bf45070 */
[----:B------:R-:W3:Y:S02]  /*0250*/  @!P6 LDC.64 R4, c[0x0][0x528] ;  /* 0x00014a00ff04eb82 */ /* 0x000ee40000000a00 */
[----:B------:R-:W-:Y:S02]  /*0260*/  ISETP.NE.AND.EX P2, PT, RZ, UR9, PT, P2 ;  /* 0x00000009ff007c0c */ /* 0x000fe4000bf45320 */
[----:B--2---:R-:W-:-:S05]  /*0270*/  @P5 IADD3 R91, P4, PT, R2, R0, RZ ;  /* 0x00000000025b5210 */ /* 0x004fca0007f9e0ff */
[----:B------:R-:W-:Y:S02]  /*0280*/  @P5 IMAD.X R152, RZ, RZ, R3, P4 ;  /* 0x000000ffff985224 */ /* 0x000fe400020e0603 */
[----:B------:R-:W-:Y:S02]  /*0290*/  @!P6 IMAD.MOV.U32 R2, RZ, RZ, R91 ;  /* 0x000000ffff02e224 */ /* 0x000fe400078e005b */
[----:B------:R-:W-:Y:S01]  /*02a0*/  @!P6 IMAD.MOV.U32 R3, RZ, RZ, R152 ;  /* 0x000000ffff03e224 */ /* 0x000fe200078e0098 */
[----:B---3--:R-:W-:Y:S04]  /*02b0*/  @!P6 STG.E.64 desc[UR16][R4.64], R204 ;  /* 0x000000cc0400e986 */ /* 0x008fe8000c101b10 */
[----:B------:R1:W-:Y:S04]  /*02c0*/  @!P6 STG.E.64 desc[UR16][R4.64+0x8], R2 ;  /* 0x000008020400e986 */ /* 0x0003e8000c101b10 */
[----:B------:R-:W2:Y:S01]  /*02d0*/  @P3 LDG.E R245, desc[UR16][R8.64] ;  /* 0x0000001008f53981 */ /* 0x000ea2000c1e1900 */
[----:B-1----:R-:W-:-:S03]  /*02e0*/  @P1 IADD3 R4, P4, PT, R12, UR6, RZ ;  /* 0x000000060c041c10 */ /* 0x002fc6000ff9e0ff */
[----:B------:R1:W2:Y:S01]  /*02f0*/  @P2 LDG.E R8, desc[UR16][R8.64+0x4] ;  /* 0x0000041008082981 */ /* 0x0002a2000c1e1900 */
[----:B------:R-:W-:Y:S02]  /*0300*/  @P0 IADD3 R2, P3, PT, R12, UR4, RZ ;  /* 0x000000040c020c10 */ /* 0x000fe4000ff7e0ff */
[C---:B------:R-:W-:Y:S02]  /*0310*/  @P1 IADD3.X R5, PT, PT, R11.reuse, UR7, RZ, P4, !PT ;  /* 0x000000070b051c10 */ /* 0x040fe4000a7fe4ff */
[----:B------:R-:W-:-:S03]  /*0320*/  @P0 IADD3.X R3, PT, PT, R11, UR5, RZ, P3, !PT ;  /* 0x000000050b030c10 */ /* 0x000fc60009ffe4ff */
[----:B------:R3:W4:Y:S04]  /*0330*/  @P1 LDG.E R10, desc[UR16][R4.64] ;  /* 0x00000010040a1981 */ /* 0x000728000c1e1900 */
[----:B------:R3:W4:Y:S01]  /*0340*/  @P0 LDG.E R0, desc[UR16][R2.64] ;  /* 0x0000001002000981 */ /* 0x000722000c1e1900 */
[----:B------:R-:W3:Y:S01]  /*0350*/  LDCU.U8 UR4, c[0x0][0x532] ;  /* 0x0000a640ff0477ac */ /* 0x000ee20008000000 */
[----:B------:R-:W4:Y:S01]  /*0360*/  @!P2 LDC R243, c[0x0][0x434] ;  /* 0x00010d00fff3ab82 */ /* 0x000f220000000800 */
[----:B------:R-:W-:-:S07]  /*0370*/  ISETP.EQ.U32.AND P4, PT, R6, RZ, PT ;  /* 0x000000ff0600720c */ /* 0x000fce0003f82070 */
[----:B-1----:R-:W1:Y:S08]  /*0380*/  @!P0 LDC R9, c[0x0][0x43c] ;  /* 0x00010f00ff098b82 */ /* 0x002e700000000800 */
[----:B---3--:R-:W3:Y:S01]  /*0390*/  @!P0 LDC.64 R4, c[0x0][0x488] ;  /* 0x00012200ff048b82 */ /* 0x008ee20000000a00 */
[----:B------:R-:W-:-:S05]  /*03a0*/  IADD3 R2, P1, PT, R12, R6, RZ ;  /* 0x000000060c027210 */ /* 0x000fca0007f3e0ff */
[----:B------:R-:W-:Y:S01]  /*03b0*/  IMAD.X R3, R11, 0x1, R7, P1 ;  /* 0x000000010b037824 */ /* 0x000fe200008e0607 */
[----:B------:R-:W-:-:S04]  /*03c0*/  ISETP.NE.U32.AND P1, PT, R6, RZ, PT ;  /* 0x000000ff0600720c */ /* 0x000fc80003f25070 */
[----:B------:R-:W-:Y:S02]  /*03d0*/  ISETP.NE.AND.EX P1, PT, R7, RZ, PT, P1 ;  /* 0x000000ff0700720c */ /* 0x000fe40003f25310 */
[----:B------:R-:W-:-:S04]  /*03e0*/  ISETP.NE.AND P3, PT, RZ, UR4, PT ;  /* 0x00000004ff007c0c */ /* 0x000fc8000bf65270 */
[----:B------:R-:W-:Y:S01]  /*03f0*/  ISETP.EQ.OR.EX P4, PT, R7, RZ, !P3, P4 ;  /* 0x000000ff0700720c */ /* 0x000fe20005f82740 */
[----:B------:R-:W-:Y:S02]  /*0400*/  IMAD.MOV.U32 R11, RZ, RZ, -0x1 ;  /* 0xffffffffff0b7424 */ /* 0x000fe400078e00ff */
[----:B------:R-:W-:-:S10]  /*0410*/  IMAD.SHL.U32 R154, R179, 0x80, RZ ;  /* 0x00000080b39a7824 */ /* 0x000fd400078e00ff */
[----:B------:R1:W5:Y:S01]  /*0420*/  @!P4 LDG.E R11, desc[UR16][R2.64] ;  /* 0x00000010020bc981 */ /* 0x000362000c1e1900 */
[----:B--2---:R-:W-:Y:S02]  /*0430*/  @P2 IMAD.IADD R243, R8, 0x1, -R245 ;  /* 0x0000000108f32824 */ /* 0x004fe400078e0af5 */
[----:B----4-:R-:W-:Y:S02]  /*0440*/  @P0 IMAD.IADD R100, R0, 0x1, -R10 ;  /* 0x0000000100640824 */ /* 0x010fe400078e0a0a */
[----:B------:R-:W2:Y:S01]  /*0450*/  @!P1 LDC R0, c[0x0][0x438] ;  /* 0x00010e00ff009b82 */ /* 0x000ea20000000800 */
[----:B---3--:R-:W-:-:S04]  /*0460*/  @!P0 ISETP.NE.U32.AND P2, PT, R4, RZ, PT ;  /* 0x000000ff0400820c */ /* 0x008fc80003f45070 */
[----:B------:R-:W-:Y:S02]  /*0470*/  @!P0 ISETP.NE.AND.EX P2, PT, R5, RZ, PT, P2 ;  /* 0x000000ff0500820c */ /* 0x000fe40003f45320 */
[----:B------:R-:W-:Y:S02]  /*0480*/  ISETP.GT.AND P4, PT, R243, R154, PT ;  /* 0x0000009af300720c */ /* 0x000fe40003f84270 */
[----:B-1----:R-:W-:Y:S01]  /*0490*/  @!P0 SEL R4, R9, RZ, P2 ;  /* 0x000000ff09048207 */ /* 0x002fe20001000000 */
[----:B------:R-:W-:Y:S10]  /*04a0*/  @!P1 BRA `(.L_x_1538) ;  /* 0x00000000000c9947 */ /* 0x000ff40003800000 */
[----:B--2---:R-:W2:Y:S02]  /*04b0*/  @P3 LDG.E R0, desc[UR16][R2.64+0x4] ;  /* 0x0000041002003981 */ /* 0x004ea4000c1e1900 */
[----:B--2--5:R-:W-:-:S06]  /*04c0*/  @P3 IADD3 R0, PT, PT, R0, -R11, RZ ;  /* 0x8000000b00003210 */ /* 0x024fcc0007ffe0ff */
[----:B------:R1:W5:Y:S02]  /*04d0*/  @!P3 LDG.E R0, desc[UR16][R2.64] ;  /* 0x000000100200b981 */ /* 0x000364000c1e1900 */
.L_x_1538:
[----:B--2--5:R-:W-:Y:S01]  /*04e0*/  @!P0 IADD3 R100, PT, PT, R4, R0, -R10 ;  /* 0x0000000004648210 */ /* 0x024fe20007ffe80a */
[----:B------:R-:W-:Y:S06]  /*04f0*/  @!P4 EXIT ;  /* 0x000000000000c94d */ /* 0x000fec0003800000 */
[----:B------:R-:W-:-:S13]  /*0500*/  ISETP.GT.AND P0, PT, R100, RZ, PT ;  /* 0x000000ff6400720c */ /* 0x000fda0003f04270 */
        /* <DEDUP_REMOVED lines=10> */
[----:B-1----:R-:W1:Y:S08]  /*05b0*/  @P0 LDC.64 R2, c[0x0][0x430] ;  /* 0x00010c00ff020b82 */ /* 0x002e700000000a00 */
[----:B------:R-:W2:Y:S01]  /*05c0*/  @P0 LDC R13, c[0x0][0x430] ;  /* 0x00010c00ff0d0b82 */ /* 0x000ea20000000800 */
[----:B-1----:R-:W-:Y:S01]  /*05d0*/  @P0 IMAD R6, R2, R3, RZ ;  /* 0x0000000302060224 */ /* 0x002fe200078e02ff */
[----:B---34-:R-:W-:Y:S06]  /*05e0*/  @P0 BRA `(.L_x_1540) ;  /* 0x0000000000280947 */ /* 0x018fec0003800000 */
[----:B------:R-:W-:Y:S01]  /*05f0*/  ISETP.NE.AND P0, PT, R4, RZ, PT ;  /* 0x000000ff0400720c */ /* 0x000fe20003f05270 */
[----:B------:R-:W1:-:S12]  /*0600*/  LDC R3, c[0x0][0x3e0] ;  /* 0x0000f800ff037b82 */ /* 0x000e580000000800 */
[----:B------:R-:W3:Y:S01]  /*0610*/  @P0 LDC R6, c[0x0][0x454] ;  /* 0x00011500ff060b82 */ /* 0x000ee20000000800 */
[----:B--2---:R-:W-:Y:S02]  /*0620*/  @P0 MOV R13, 0x1 ;  /* 0x00000001000d0802 */ /* 0x004fe40000000f00 */
[----:B------:R-:W-:-:S05]  /*0630*/  @!P0 MOV R13, 0x1 ;  /* 0x00000001000d8802 */ /* 0x000fca0000000f00 */
[----:B------:R-:W1:Y:S08]  /*0640*/  @P0 LDC R0, c[0x0][0x454] ;  /* 0x00011500ff000b82 */ /* 0x000e700000000800 */
[----:B------:R-:W2:Y:S08]  /*0650*/  @!P0 LDC R2, c[0x0][0x434] ;  /* 0x00010d00ff028b82 */ /* 0x000eb00000000800 */
[----:B------:R-:W4:Y:S01]  /*0660*/  @!P0 LDC R6, c[0x0][0x434] ;  /* 0x00010d00ff068b82 */ /* 0x000f220000000800 */
[----:B-1----:R-:W-:-:S02]  /*0670*/  @P0 IMAD R0, R0, R3, RZ ;  /* 0x0000000300000224 */ /* 0x002fc400078e02ff */
[----:B--23--:R-:W-:-:S07]  /*0680*/  @!P0 IMAD R0, R2, R3, RZ ;  /* 0x0000000302008224 */ /* 0x00cfce00078e02ff */
.L_x_1540:
[----:B------:R-:W1:Y:S01]  /*0690*/  LDCU UR6, c[0x0][0x440] ;  /* 0x00008800ff0677ac */ /* 0x000e620008000800 */
[----:B--2---:R-:W-:Y:S01]  /*06a0*/  @!P1 IMAD.WIDE.U32 R4, R181, R8, RZ ;  /* 0x00000008b5049225 */ /* 0x004fe200078e00ff */
[----:B------:R-:W-:Y:S01]  /*06b0*/  ISETP.NE.AND P0, PT, R245, -0x1, PT ;  /* 0xfffffffff500780c */ /* 0x000fe20003f05270 */
[----:B------:R-:W-:Y:S01]  /*06c0*/  BSSY.RECONVERGENT B0, `(.L_x_1541) ;  /* 0x000002b000007945 */ /* 0x000fe20003800200 */
[----:B------:R-:W2:Y:S01]  /*06d0*/  LDCU.64 UR4, c[0x0][0x410] ;  /* 0x00008200ff0477ac */ /* 0x000ea20008000a00 */
        /* <DEDUP_REMOVED lines=12> */
[----:B-1----:R-:W-:Y:S01]  /*07a0*/  ISETP.GE.AND P2, PT, R3, UR6, PT ;  /* 0x0000000603007c0c */ /* 0x002fe2000bf46270 */
        /* <DEDUP_REMOVED lines=12> */
[----:B--2---:R-:W-:Y:S01]  /*0870*/  IMAD.WIDE.U32 R8, R246, UR4, R2 ;  /* 0x00000004f6087c25 */ /* 0x004fe2000f8e0002 */
        /* <DEDUP_REMOVED lines=15> */
.L_x_1542:
[----:B------:R-:W-:Y:S05]  /*0970*/  BSYNC.RECONVERGENT B0 ;  /* 0x0000000000007941 */ /* 0x000fea0003800200 */
.L_x_1541:
        /* <DEDUP_REMOVED lines=17> */
.L_x_1544:
[----:B------:R-:W-:Y:S05]  /*0a90*/  BSYNC.RECONVERGENT B0 ;  /* 0x0000000000007941 */ /* 0x000fea0003800200 */
.L_x_1543:
        /* <DEDUP_REMOVED lines=17> */
.L_x_1546:
[----:B------:R-:W-:Y:S05]  /*0bb0*/  BSYNC.RECONVERGENT B0 ;  /* 0x0000000000007941 */ /* 0x000fea0003800200 */
.L_x_1545:
        /* <DEDUP_REMOVED lines=17> */
.L_x_1548:
[----:B------:R-:W-:Y:S05]  /*0cd0*/  BSYNC.RECONVERGENT B0 ;  /* 0x0000000000007941 */ /* 0x000fea0003800200 */
.L_x_1547:
        /* <DEDUP_REMOVED lines=18> */
.L_x_1550:
[----:B------:R-:W-:Y:S05]  /*0e00*/  BSYNC.RECONVERGENT B0 ;  /* 0x0000000000007941 */ /* 0x000fea0003800200 */
.L_x_1549:
        /* <DEDUP_REMOVED lines=18> */
.L_x_1552:
[----:B------:R-:W-:Y:S05]  /*0f30*/  BSYNC.RECONVERGENT B0 ;  /* 0x0000000000007941 */ /* 0x000fea0003800200 */
.L_x_1551:
        /* <DEDUP_REMOVED lines=15> */
.L_x_1554:
[----:B------:R-:W-:Y:S05]  /*1030*/  BSYNC.RECONVERGENT B0 ;  /* 0x0000000000007941 */ /* 0x000fea0003800200 */
.L_x_1553:
        /* <DEDUP_REMOVED lines=18> */
.L_x_1556:
[----:B------:R-:W-:Y:S05]  /*1160*/  BSYNC.RECONVERGENT B0 ;  /* 0x0000000000007941 */ /* 0x000fea0003800200 */
.L_x_1555:
        /* <DEDUP_REMOVED lines=11> */
.L_x_1558:
[----:B------:R-:W-:Y:S05]  /*1220*/  BSYNC.RECONVERGENT B0 ;  /* 0x0000000000007941 */ /* 0x000fea0003800200 */
.L_x_1557:
        /* <DEDUP_REMOVED lines=15> */
.L_x_1560:
[----:B------:R-:W-:Y:S05]  /*1320*/  BSYNC.RECONVERGENT B0 ;  /* 0x0000000000007941 */ /* 0x000fea0003800200 */
.L_x_1559:
        /* <DEDUP_REMOVED lines=10> */
.L_x_1562:
[----:B------:R-:W-:Y:S05]  /*13d0*/  BSYNC.RECONVERGENT B0 ;  /* 0x0000000000007941 */ /* 0x000fea0003800200 */
.L_x_1561:
        /* <DEDUP_REMOVED lines=10> */
.L_x_1564:
[----:B------:R-:W-:Y:S05]  /*1480*/  BSYNC.RECONVERGENT B0 ;  /* 0x0000000000007941 */ /* 0x000fea0003800200 */
.L_x_1563:
        /* <DEDUP_REMOVED lines=10> */
.L_x_1566:
[----:B------:R-:W-:Y:S05]  /*1530*/  BSYNC.RECONVERGENT B0 ;  /* 0x0000000000007941 */ /* 0x000fea0003800200 */
.L_x_1565:
        /* <DEDUP_REMOVED lines=10> */
.L_x_1568:
[----:B------:R-:W-:Y:S05]  /*15e0*/  BSYNC.RECONVERGENT B0 ;  /* 0x0000000000007941 */ /* 0x000fea0003800200 */
.L_x_1567:
        /* <DEDUP_REMOVED lines=10> */
.L_x_1570:
[----:B------:R-:W-:Y:S05]  /*1690*/  BSYNC.RECONVERGENT B0 ;  /* 0x0000000000007941 */ /* 0x000fea0003800200 */
.L_x_1569:
        /* <DEDUP_REMOVED lines=10> */
.L_x_1539:
        /* <DEDUP_REMOVED lines=24> */
.L_x_1571:
[----:B------:R-:W1:Y:S01]  /*18c0*/  LDC.64 R88, c[0x0][0x3b8] ;  /* 0x0000ee00ff587b82 */ /* 0x000e620000000a00 */
[----:B------:R-:W-:-:S05]  /*18d0*/  IADD3 R2, PT, PT, R10, R11, RZ ;  /* 0x0000000b0a027210 */ /* 0x000fca0007ffe0ff */
[C---:B-1----:R-:W-:Y:S02]  /*18e0*/  IMAD R0, R2.reuse, R89, RZ ;  /* 0x0000005902007224 */ /* 0x042fe400078e02ff */
[----:B------:R-:W-:-:S05]  /*18f0*/  IMAD.WIDE.U32 R2, R2, R88, RZ ;  /* 0x0000005802027225 */ /* 0x000fca00078e00ff */
[----:B------:R-:W-:Y:S02]  /*1900*/  IADD3 R6, PT, PT, R3, R0, RZ ;  /* 0x0000000003067210 */ /* 0x000fe40007ffe0ff */
[----:B------:R-:W-:-:S07]  /*1910*/  MOV R5, R2 ;  /* 0x0000000200057202 */ /* 0x000fce0000000f00 */
.L_x_1572:
        /* <DEDUP_REMOVED lines=39> */
.L_x_1573:
[----:B------:R-:W1:Y:S01]  /*1b90*/  LDC.64 R14, c[0x0][0x3c0] ;  /* 0x0000f000ff0e7b82 */ /* 0x000e620000000a00 */
[----:B------:R-:W-:-:S05]  /*1ba0*/  IADD3 R0, PT, PT, R10, R11, RZ ;  /* 0x0000000b0a007210 */ /* 0x000fca0007ffe0ff */
[C---:B-1----:R-:W-:Y:S02]  /*1bb0*/  IMAD R4, R0.reuse, R15, RZ ;  /* 0x0000000f00047224 */ /* 0x042fe400078e02ff */
[----:B------:R-:W-:-:S05]  /*1bc0*/  IMAD.WIDE.U32 R2, R0, R14, RZ ;  /* 0x0000000e00027225 */ /* 0x000fca00078e00ff */
[----:B------:R-:W-:-:S07]  /*1bd0*/  IADD3 R0, PT, PT, R3, R4, RZ ;  /* 0x0000000403007210 */ /* 0x000fce0007ffe0ff */
.L_x_1574:
        /* <DEDUP_REMOVED lines=46> */
[----:B-----5:R-:W-:Y:S01]  /*1ec0*/  IMAD.WIDE.U32 R8, R246, UR6, R4 ;  /* 0x00000006f6087c25 */ /* 0x020fe2000f8e0004 */
        /* <DEDUP_REMOVED lines=21> */
.L_x_1577:
[----:B------:R1:W-:Y:S02]  /*2020*/  STS.128 [R201], RZ ;  /* 0x000000ffc9007388 */ /* 0x0003e40000000c00 */
.L_x_1576:
[----:B------:R-:W-:Y:S05]  /*2030*/  BSYNC.RECONVERGENT B0 ;  /* 0x0000000000007941 */ /* 0x000fea0003800200 */
.L_x_1575:
[----:B------:R-:W-:Y:S01]  /*2040*/  VIADD R20, R16, 0x10 ;  /* 0x0000001010147836 */ /* 0x000fe20000000000 */
[----:B------:R-:W-:Y:S01]  /*2050*/  BSSY.RECONVERGENT B0, `(.L_x_1578) ;  /* 0x000002a000007945 */ /* 0x000fe20003800200 */
[----:B------:R-:W-:Y:S01]  /*2060*/  VIADD R0, R100, 0x3f ;  /* 0x0000003f64007836 */ /* 0x000fe20000000000 */
[----:B------:R-:W-:Y:S01]  /*2070*/  SHF.L.U64.HI R175, R88, 0x6, R89 ;  /* 0x0000000658af7819 */ /* 0x000fe20000010259 */
[----:B------:R-:W-:Y:S01]  /*2080*/  VIADD R19, R16, 0x20 ;  /* 0x0000002010137836 */ /* 0x000fe20000000000 */
[-C--:B------:R-:W-:Y:S01]  /*2090*/  ISETP.GE.AND P1, PT, R20, R244.reuse, PT ;  /* 0x000000f41400720c */ /* 0x080fe20003f26270 */
[C---:B------:R-:W-:Y:S01]  /*20a0*/  VIADD R18, R16.reuse, 0x30 ;  /* 0x0000003010127836 */ /* 0x040fe20000000000 */
[----:B------:R-:W-:Y:S01]  /*20b0*/  SHF.R.S32.HI R2, RZ, 0x1f, R0 ;  /* 0x0000001fff027819 */ /* 0x000fe20000011400 */
[C---:B------:R-:W-:Y:S01]  /*20c0*/  VIADD R10, R16.reuse, 0x40 ;  /* 0x00000040100a7836 */ /* 0x040fe20000000000 */
[----:B------:R-:W-:Y:S01]  /*20d0*/  ISETP.GE.AND P0, PT, R19, R244, PT ;  /* 0x000000f41300720c */ /* 0x000fe20003f06270 */
[----:B--2---:R-:W-:Y:S01]  /*20e0*/  VIADD R5, R16, 0x50 ;  /* 0x0000005010057836 */ /* 0x004fe20000000000 */
[----:B------:R-:W-:Y:S01]  /*20f0*/  LEA.HI R202, R2, R0, RZ, 0x6 ;  /* 0x0000000002ca7211 */ /* 0x000fe200078f30ff */
[----:B------:R-:W-:Y:S01]  /*2100*/  VIADD R4, R16, 0x60 ;  /* 0x0000006010047836 */ /* 0x000fe20000000000 */
[-C--:B------:R-:W-:Y:S01]  /*2110*/  ISETP.GE.AND P6, PT, R18, R244.reuse, PT ;  /* 0x000000f41200720c */ /* 0x080fe20003fc6270 */
[----:B------:R-:W-:Y:S01]  /*2120*/  VIADD R3, R16, 0x70 ;  /* 0x0000007010037836 */ /* 0x000fe20000000000 */
[----:B------:R-:W-:Y:S01]  /*2130*/  LEA.HI.SX32 R90, R202, 0xffffffff, 0x1a ;  /* 0xffffffffca5a7811 */ /* 0x000fe200078fd2ff */
[----:B------:R-:W-:Y:S01]  /*2140*/  IMAD.SHL.U32 R103, R88, 0x40, RZ ;  /* 0x0000004058677824 */ /* 0x000fe200078e00ff */
[----:B------:R-:W-:-:S02]  /*2150*/  ISETP.GE.AND P5, PT, R10, R244, PT ;  /* 0x000000f40a00720c */ /* 0x000fc40003fa6270 */
[-C--:B------:R-:W-:Y:S01]  /*2160*/  ISETP.GE.AND P4, PT, R5, R244.reuse, PT ;  /* 0x000000f40500720c */ /* 0x080fe20003f86270 */
[----:B------:R-:W-:Y:S01]  /*2170*/  IMAD R12, R90, -0x40, R100 ;  /* 0xffffffc05a0c7824 */ /* 0x000fe200078e0264 */
[-C--:B------:R-:W-:Y:S02]  /*2180*/  ISETP.GE.AND P3, PT, R4, R244.reuse, PT ;  /* 0x000000f40400720c */ /* 0x080fe40003f66270 */
[----:B------:R-:W-:Y:S01]  /*2190*/  ISETP.GE.AND P2, PT, R3, R244, PT ;  /* 0x000000f40300720c */ /* 0x000fe20003f46270 */
[----:B------:R-:W-:-:S12]  /*21a0*/  @P1 BRA `(.L_x_1579) ;  /* 0x0000000000501947 */ /* 0x000fd80003800000 */
        /* <DEDUP_REMOVED lines=20> */
.L_x_1579:
[----:B------:R-:W-:Y:S05]  /*22f0*/  BSYNC.RECONVERGENT B0 ;  /* 0x0000000000007941 */ /* 0x000fea0003800200 */
.L_x_1578:
[----:B------:R-:W-:Y:S01]  /*2300*/  SHF.R.S32.HI R13, RZ, 0x1f, R90 ;  /* 0x0000001fff0d7819 */ /* 0x000fe2000001145a */
[----:B------:R-:W-:Y:S01]  /*2310*/  IMAD R0, R175, R90, RZ ;  /* 0x0000005aaf007224 */ /* 0x000fe200078e02ff */
        /* <DEDUP_REMOVED lines=25> */
.L_x_1581:
[----:B------:R-:W-:Y:S05]  /*24b0*/  BSYNC.RECONVERGENT B0 ;  /* 0x0000000000007941 */ /* 0x000fea0003800200 */
.L_x_1580:
        /* <DEDUP_REMOVED lines=22> */
.L_x_1583:
[----:B------:R-:W-:Y:S05]  /*2620*/  BSYNC.RECONVERGENT B0 ;  /* 0x0000000000007941 */ /* 0x000fea0003800200 */
.L_x_1582:
        /* <DEDUP_REMOVED lines=22> */
.L_x_1585:
[----:B------:R-:W-:Y:S05]  /*2790*/  BSYNC.RECONVERGENT B0 ;  /* 0x0000000000007941 */ /* 0x000fea0003800200 */
.L_x_1584:
        /* <DEDUP_REMOVED lines=22> */
.L_x_1587:
[----:B------:R-:W-:Y:S05]  /*2900*/  BSYNC.RECONVERGENT B0 ;  /* 0x0000000000007941 */ /* 0x000fea0003800200 */
.L_x_1586:
        /* <DEDUP_REMOVED lines=22> */
.L_x_1589:
[----:B------:R-:W-:Y:S05]  /*2a70*/  BSYNC.RECONVERGENT B0 ;  /* 0x0000000000007941 */ /* 0x000fea0003800200 */
.L_x_1588:
        /* <DEDUP_REMOVED lines=22> */
.L_x_1591:
[----:B------:R-:W-:Y:S05]  /*2be0*/  BSYNC.RECONVERGENT B0 ;  /* 0x0000000000007941 */ /* 0x000fea0003800200 */
.L_x_1590:
        /* <DEDUP_REMOVED lines=13> */
.L_x_1594:
[----:B------:R3:W-:Y:S02]  /*2cc0*/  STS.128 [R201+0x4000], RZ ;  /* 0x004000ffc9007388 */ /* 0x0007e40000000c00 */
.L_x_1593:
[----:B------:R-:W-:Y:S05]  /*2cd0*/  BSYNC.RECONVERGENT B0 ;  /* 0x0000000000007941 */ /* 0x000fea0003800200 */
.L_x_1592:
        /* <DEDUP_REMOVED lines=19> */
.L_x_1596:
[----:B------:R-:W-:Y:S05]  /*2e10*/  BSYNC.RECONVERGENT B0 ;  /* 0x0000000000007941 */ /* 0x000fea0003800200 */
.L_x_1595:
        /* <DEDUP_REMOVED lines=14> */
.L_x_1598:
[----:B------:R-:W-:Y:S05]  /*2f00*/  BSYNC.RECONVERGENT B0 ;  /* 0x0000000000007941 */ /* 0x000fea0003800200 */
.L_x_1597:
        /* <DEDUP_REMOVED lines=16> */
.L_x_1600:
[----:B------:R-:W-:Y:S05]  /*3010*/  BSYNC.RECONVERGENT B0 ;  /* 0x0000000000007941 */ /* 0x000fea0003800200 */
.L_x_1599:
[----:B------:R-:W5:Y:S01]  /*3020*/  LDCU.64 UR6, c[0x0][0x538] ;  /* 0x0000a700ff0677ac */ /* 0x000f620008000a00 */
[----:B------:R-:W0:Y:S01]  /*3030*/  LDGDEPBAR ;  /* 0x00000000000079af */ /* 0x000e220000000000 */
[----:B-----5:R-:W-:-:S04]  /*3040*/  ISETP.NE.U32.AND P2, PT, RZ, UR6, PT ;  /* 0x00000006ff007c0c */ /* 0x020fc8000bf45070 */
[----:B------:R-:W-:Y:S01]  /*3050*/  ISETP.NE.AND.EX P2, PT, RZ, UR7, PT, P2 ;  /* 0x00000007ff007c0c */ /* 0x000fe2000bf45320 */
[----:B------:R-:W-:Y:S01]  /*3060*/  BSSY.RECONVERGENT B0, `(.L_x_1601) ;  /* 0x0000022000007945 */ /* 0x000fe20003800200 */
[----:B------:R-:W-:-:S11]  /*3070*/  DEPBAR.LE SB0, 0x0 ;  /* 0x000080000000791a */ /* 0x000fd60000000000 */
[----:B---3--:R-:W3:Y:S01]  /*3080*/  @P2 LDC.64 R4, c[0x0][0x540] ;  /* 0x00015000ff042b82 */ /* 0x008ee20000000a00 */
[----:B------:R-:W-:-:S07]  /*3090*/  @P2 MOV R247, RZ ;  /* 0x000000ff00f72202 */ /* 0x000fce0000000f00 */
[----:B------:R-:W5:Y:S01]  /*30a0*/  @P2 LDC R0, c[0x0][0x458] ;  /* 0x00011600ff002b82 */ /* 0x000f620000000800 */
[----:B---3--:R-:W-:-:S04]  /*30b0*/  @P2 IMAD.WIDE.U32 R2, R181, R4, R246 ;  /* 0x00000004b5022225 */ /* 0x008fc800078e00f6 */
[----:B------:R-:W-:Y:S01]  /*30c0*/  @P2 IMAD R5, R181, R5, R3 ;  /* 0x00000005b5052224 */ /* 0x000fe200078e0203 */
[----:B------:R-:W-:-:S04]  /*30d0*/  @P2 LEA R4, P0, R2, UR6, 0x2 ;  /* 0x0000000602042c11 */ /* 0x000fc8000f8010ff */
[----:B------:R-:W-:-:S05]  /*30e0*/  @P2 LEA.HI.X R5, R2, UR7, R5, 0x2, P0 ;  /* 0x0000000702052c11 */ /* 0x000fca00080f1405 */
[----:B------:R5:W3:Y:S01]  /*30f0*/  @P2 LDG.E R6, desc[UR16][R4.64] ;  /* 0x0000001004062981 */ /* 0x000ae2000c1e1900 */
[C---:B------:R-:W-:Y:S02]  /*3100*/  SHF.L.U32 R2, R14.reuse, 0x6, RZ ;  /* 0x000000060e027819 */ /* 0x040fe400000006ff */
[----:B------:R-:W-:Y:S01]  /*3110*/  MOV R101, RZ ;  /* 0x000000ff00657202 */ /* 0x000fe20000000f00 */
[----:B-----5:R5:W3:Y:S02]  /*3120*/  @P2 MUFU.RCP R4, R0 ;  /* 0x0000000000042308 */ /* 0x020ae40000001000 */
[----:B-----5:R-:W-:-:S05]  /*3130*/  SHF.L.U64.HI R0, R14, 0x6, R15 ;  /* 0x000000060e007819 */ /* 0x020fca000001020f */
[----:B------:R-:W-:-:S04]  /*3140*/  IMAD R0, R0, R90, RZ ;  /* 0x0000005a00007224 */ /* 0x000fc800078e02ff */
[----:B------:R-:W-:Y:S02]  /*3150*/  IMAD R0, R13, R2, R0 ;  /* 0x000000020d007224 */ /* 0x000fe400078e0200 */
[----:B------:R-:W-:-:S05]  /*3160*/  IMAD.WIDE.U32 R2, R2, R90, RZ ;  /* 0x0000005a02027225 */ /* 0x000fca00078e00ff */
[----:B------:R-:W-:Y:S01]  /*3170*/  IADD3 R5, PT, PT, R3, R0, RZ ;  /* 0x0000000003057210 */ /* 0x000fe20007ffe0ff */
[----:B------:R-:W-:Y:S01]  /*3180*/  BAR.SYNC.DEFER_BLOCKING 0x0 ;  /* 0x0000000000007b1d */ /* 0x000fe20000010000 */
[----:B---3--:R-:W-:-:S05]  /*3190*/  @P2 FMUL.FTZ R101, R6, R4 ;  /* 0x0000000406652220 */ /* 0x008fca0000410000 */
        /* <DEDUP_REMOVED lines=11> */
.L_x_1603:
[----:B------:R3:W-:Y:S01]  /*3250*/  STS.128 [R201+0x6000], RZ ;  /* 0x006000ffc9007388 */ /* 0x0007e20000000c00 */
[----:B------:R-:W-:Y:S05]  /*3260*/  BRA `(.L_x_1604) ;  /* 0x0000000000047947 */ /* 0x000fea0003800000 */
.L_x_1602:
[----:B------:R3:W-:Y:S02]  /*3270*/  STS.128 [R201+0x6000], RZ ;  /* 0x006000ffc9007388 */ /* 0x0007e40000000c00 */
.L_x_1604:
[----:B------:R-:W-:Y:S05]  /*3280*/  BSYNC.RECONVERGENT B0 ;  /* 0x0000000000007941 */ /* 0x000fea0003800200 */
.L_x_1601:
        /* <DEDUP_REMOVED lines=26> */
.L_x_1606:
[----:B------:R-:W-:Y:S05]  /*3430*/  BSYNC.RECONVERGENT B0 ;  /* 0x0000000000007941 */ /* 0x000fea0003800200 */
.L_x_1605:
        /* <DEDUP_REMOVED lines=16> */
.L_x_1608:
[----:B------:R-:W-:Y:S05]  /*3540*/  BSYNC.RECONVERGENT B0 ;  /* 0x0000000000007941 */ /* 0x000fea0003800200 */
.L_x_1607:
        /* <DEDUP_REMOVED lines=17> */
.L_x_1610:
[----:B------:R-:W-:Y:S05]  /*3660*/  BSYNC.RECONVERGENT B0 ;  /* 0x0000000000007941 */ /* 0x000fea0003800200 */
.L_x_1609:
[----:B------:R-:W-:Y:S01]  /*3670*/  LDSM.16.M88.4 R12, [R196] ;  /* 0x00000000c40c783b */ /* 0x000fe20000000200 */
[----:B------:R-:W-:Y:S01]  /*3680*/  R2P PR, R180, 0x6 ;  /* 0x00000006b4007804 */ /* 0x000fe20000000000 */
[----:B------:R-:W-:Y:S01]  /*3690*/  IMAD.MOV.U32 R0, RZ, RZ, 0x20 ;  /* 0x00000020ff007424 */ /* 0x000fe200078e00ff */
[----:B------:R-:W-:Y:S01]  /*36a0*/  LOP3.LUT R242, R242, 0x1f0, RZ, 0xc0, !PT ;  /* 0x000001f0f2f27812 */ /* 0x000fe200078ec0ff */
[----:B------:R-:W5:Y:S01]  /*36b0*/  LDSM.16.M88.4 R32, [R191+UR5+0x4000] ;  /* 0x00400005bf20783b */ /* 0x000f620008000200 */
[----:B------:R-:W-:Y:S01]  /*36c0*/  VIADD R2, R191, UR5 ;  /* 0x00000005bf027c36 */ /* 0x000fe20008000000 */
[----:B------:R-:W2:Y:S01]  /*36d0*/  LDC.U8 R200, c[0x0][0x4f8] ;  /* 0x00013e00ffc87b82 */ /* 0x000ea20000000000 */
[----:B------:R-:W-:Y:S01]  /*36e0*/  SEL R0, R0, 0xffffffe0, !P1 ;  /* 0xffffffe000007807 */ /* 0x000fe20004800000 */
[----:B------:R-:W3:Y:S01]  /*36f0*/  LDSM.16.M88.4 R8, [R196+0x2000] ;  /* 0x00200000c408783b */ /* 0x000ee20000000200 */
[----:B------:R-:W-:-:S03]  /*3700*/  IMAD.MOV.U32 R3, RZ, RZ, 0x40 ;  /* 0x00000040ff037424 */ /* 0x000fc600078e00ff */
[----:B------:R-:W4:Y:S01]  /*3710*/  LDSM.16.M88.4 R28, [R191+UR5+0x4800] ;  /* 0x00480005bf1c783b */ /* 0x000f220008000200 */
[--C-:B------:R-:W-:Y:S01]  /*3720*/  IMAD.IADD R195, R2, 0x1, R0.reuse ;  /* 0x0000000102c37824 */ /* 0x100fe200078e0200 */
[----:B------:R-:W-:Y:S01]  /*3730*/  SEL R3, R3, 0xffffffc0, !P2 ;  /* 0xffffffc003037807 */ /* 0x000fe20005000000 */
[C---:B------:R-:W-:Y:S01]  /*3740*/  IMAD.IADD R199, R196.reuse, 0x1, R0 ;  /* 0x00000001c4c77824 */ /* 0x040fe200078e0200 */
[----:B------:R-:W2:Y:S03]  /*3750*/  LDSM.16.M88.4 R24, [R191+UR5+0x5000] ;  /* 0x00500005bf18783b */ /* 0x000ea60008000200 */
[--C-:B------:R-:W-:Y:S01]  /*3760*/  IMAD.IADD R197, R196, 0x1, R3.reuse ;  /* 0x00000001c4c57824 */ /* 0x100fe200078e0203 */
[----:B------:R-:W2:Y:S01]  /*3770*/  LDSM.16.M88.4 R20, [R191+UR5+0x5800] ;  /* 0x00580005bf14783b */ /* 0x000ea20008000200 */
[----:B------:R-:W-:Y:S02]  /*3780*/  IMAD.IADD R190, R2, 0x1, R3 ;  /* 0x0000000102be7824 */ /* 0x000fe400078e0203 */
[C---:B------:R-:W-:Y:S01]  /*3790*/  IMAD.IADD R198, R0.reuse, 0x1, R197 ;  /* 0x0000000100c67824 */ /* 0x040fe200078e02c5 */
[----:B------:R-:W-:Y:S01]  /*37a0*/  LDSM.16.M88.4 R40, [R195+0x4800] ;  /* 0x00480000c328783b */ /* 0x000fe20000000200 */
[----:B------:R-:W-:-:S02]  /*37b0*/  IMAD.IADD R194, R0, 0x1, R190 ;  /* 0x0000000100c27824 */ /* 0x000fc400078e02be */
[----:B------:R-:W-:Y:S01]  /*37c0*/  IMAD.SHL.U32 R2, R180, 0x2, RZ ;  /* 0x00000002b4027824 */ /* 0x000fe200078e00ff */
[----:B------:R-:W-:Y:S04]  /*37d0*/  LDSM.16.M88.4 R48, [R195+0x5000] ;  /* 0x00500000c330783b */ /* 0x000fe80000000200 */
[----:B------:R-:W2:Y:S01]  /*37e0*/  LDSM.16.M88.4 R16, [R199] ;  /* 0x00000000c710783b */ /* 0x000ea20000000200 */
[----:B------:R-:W-:-:S03]  /*37f0*/  LOP3.LUT R102, R2, 0x6, RZ, 0xc0, !PT ;  /* 0x0000000602667812 */ /* 0x000fc600078ec0ff */
[----:B------:R-:W-:Y:S04]  /*3800*/  LDSM.16.M88.4 R36, [R195+0x4000] ;  /* 0x00400000c324783b */ /* 0x000fe80000000200 */
[----:B-1----:R-:W1:Y:S04]  /*3810*/  LDSM.16.M88.4 R4, [R199+0x2000] ;  /* 0x00200000c704783b */ /* 0x002e680000000200 */
[----:B------:R-:W1:Y:S01]  /*3820*/  LDSM.16.M88.4 R68, [R195+0x5800] ;  /* 0x00580000c344783b */ /* 0x000e620000000200 */
[-C--:B-----5:R-:W-:Y:S03]  /*3830*/  HMMA.16816.F32 R84, R12, R32.reuse, RZ ;  /* 0x000000200c54723c */ /* 0x0a0fe600000018ff */
[----:B------:R-:W-:Y:S04]  /*3840*/  LDSM.16.M88.4 R148, [R194+0x5800] ;  /* 0x00580000c294783b */ /* 0x000fe80000000200 */
[----:B------:R-:W0:Y:S01]  /*3850*/  LDGDEPBAR ;  /* 0x00000000000079af */ /* 0x000e220000000000 */
[C---:B---3--:R-:W-:Y:S08]  /*3860*/  HMMA.16816.F32 R80, R8.reuse, R32, RZ ;  /* 0x000000200850723c */ /* 0x048ff000000018ff */
[-C--:B------:R-:W-:Y:S08]  /*3870*/  HMMA.16816.F32 R76, R8, R34.reuse, RZ ;  /* 0x00000022084c723c */ /* 0x080ff000000018ff */
[----:B------:R-:W-:Y:S08]  /*3880*/  HMMA.16816.F32 R104, R12, R34, RZ ;  /* 0x000000220c68723c */ /* 0x000ff000000018ff */
[C---:B----4-:R-:W-:Y:S08]  /*3890*/  HMMA.16816.F32 R72, R8.reuse, R28, RZ ;  /* 0x0000001c0848723c */ /* 0x050ff000000018ff */
[C---:B--2---:R-:W-:Y:S08]  /*38a0*/  HMMA.16816.F32 R60, R8.reuse, R24, RZ ;  /* 0x00000018083c723c */ /* 0x044ff000000018ff */
[C---:B------:R-:W-:Y:S08]  /*38b0*/  HMMA.16816.F32 R52, R8.reuse, R20, RZ ;  /* 0x000000140834723c */ /* 0x040ff000000018ff */
[C---:B------:R-:W-:Y:S08]  /*38c0*/  HMMA.16816.F32 R64, R8.reuse, R30, RZ ;  /* 0x0000001e0840723c */ /* 0x040ff000000018ff */
[C---:B------:R-:W-:Y:S08]  /*38d0*/  HMMA.16816.F32 R56, R8.reuse, R26, RZ ;  /* 0x0000001a0838723c */ /* 0x040ff000000018ff */
[----:B------:R-:W-:Y:S08]  /*38e0*/  HMMA.16816.F32 R44, R8, R22, RZ ;  /* 0x00000016082c723c */ /* 0x000ff000000018ff */
[C---:B------:R-:W-:Y:S08]  /*38f0*/  HMMA.16816.F32 R32, R12.reuse, R28, RZ ;  /* 0x0000001c0c20723c */ /* 0x040ff000000018ff */
[C---:B------:R-:W-:Y:S08]  /*3900*/  HMMA.16816.F32 R8, R12.reuse, R24, RZ ;  /* 0x000000180c08723c */ /* 0x040ff000000018ff */
[C---:B------:R-:W-:Y:S01]  /*3910*/  HMMA.16816.F32 R96, R12.reuse, R30, RZ ;  /* 0x0000001e0c60723c */ /* 0x040fe200000018ff */
[----:B------:R-:W-:Y:S07]  /*3920*/  LDSM.16.M88.4 R28, [R190+0x4000] ;  /* 0x00400000be1c783b */ /* 0x000fee0000000200 */
[C---:B------:R-:W-:Y:S01]  /*3930*/  HMMA.16816.F32 R144, R12.reuse, R26, RZ ;  /* 0x0000001a0c90723c */ /* 0x040fe200000018ff */
[----:B------:R-:W-:Y:S07]  /*3940*/  LDSM.16.M88.4 R24, [R190+0x4800] ;  /* 0x00480000be18783b */ /* 0x000fee0000000200 */
[C---:B------:R-:W-:Y:S08]  /*3950*/  HMMA.16816.F32 R92, R12.reuse, R20, RZ ;  /* 0x000000140c5c723c */ /* 0x040ff000000018ff */
[----:B------:R-:W-:Y:S01]  /*3960*/  HMMA.16816.F32 R108, R12, R22, RZ ;  /* 0x000000160c6c723c */ /* 0x000fe200000018ff */
[----:B------:R-:W-:Y:S04]  /*3970*/  LDSM.16.M88.4 R20, [R190+0x5000] ;  /* 0x00500000be14783b */ /* 0x000fe80000000200 */
[----:B------:R-:W-:Y:S03]  /*3980*/  LDSM.16.M88.4 R12, [R197] ;  /* 0x00000000c50c783b */ /* 0x000fe60000000200 */
[C---:B------:R-:W-:Y:S01]  /*3990*/  HMMA.16816.F32 R112, R16.reuse, R40, R32 ;  /* 0x000000281070723c */ /* 0x040fe20000001820 */
[----:B------:R-:W-:Y:S07]  /*39a0*/  LDSM.16.M88.4 R32, [R190+0x5800] ;  /* 0x00580000be20783b */ /* 0x000fee0000000200 */
[----:B------:R-:W-:Y:S01]  /*39b0*/  HMMA.16816.F32 R116, R16, R48, R8 ;  /* 0x000000301074723c */ /* 0x000fe20000001808 */
[----:B------:R-:W2:Y:S07]  /*39c0*/  LDSM.16.M88.4 R8, [R197+0x2000] ;  /* 0x00200000c508783b */ /* 0x000eae0000000200 */
        /* <DEDUP_REMOVED lines=8> */
[----:B------:R-:W-:Y:S04]  /*3a50*/  LDSM.16.M88.4 R4, [R198+0x2000] ;  /* 0x00200000c604783b */ /* 0x000fe80000000200 */
[----:B------:R-:W1:Y:S03]  /*3a60*/  LDSM.16.M88.4 R44, [R194+0x4000] ;  /* 0x00400000c22c783b */ /* 0x000e660000000200 */
[C---:B------:R-:W-:Y:S08]  /*3a70*/  HMMA.16816.F32 R60, R16.reuse, R36, R84 ;  /* 0x00000024103c723c */ /* 0x040ff00000001854 */
[C---:B------:R-:W-:Y:S01]  /*3a80*/  HMMA.16816.F32 R52, R16.reuse, R38, R104 ;  /* 0x000000261034723c */ /* 0x040fe20000001868 */
[----:B------:R-:W-:Y:S07]  /*3a90*/  LDSM.16.M88.4 R36, [R194+0x5000] ;  /* 0x00500000c224783b */ /* 0x000fee0000000200 */
[C---:B------:R-:W-:Y:S01]  /*3aa0*/  HMMA.16816.F32 R56, R16.reuse, R42, R96 ;  /* 0x0000002a1038723c */ /* 0x040fe20000001860 */
[----:B------:R-:W3:Y:S07]  /*3ab0*/  LDSM.16.M88.4 R40, [R194+0x4800] ;  /* 0x00480000c228783b */ /* 0x000eee0000000200 */
[----:B------:R-:W-:Y:S01]  /*3ac0*/  HMMA.16816.F32 R72, R16, R50, R144 ;  /* 0x000000321048723c */ /* 0x000fe20000001890 */
[----:B------:R-:W4:Y:S01]  /*3ad0*/  LDSM.16.M88.4 R48, [R198] ;  /* 0x00000000c630783b */ /* 0x000f220000000200 */
[----:B------:R-:W-:-:S06]  /*3ae0*/  DEPBAR.LE SB0, 0x0 ;  /* 0x000080000000791a */ /* 0x000fcc0000000000 */
        /* <DEDUP_REMOVED lines=16> */
[C---:B-1----:R-:W-:Y:S08]  /*3bf0*/  HMMA.16816.F32 R104, R4.reuse, R44, R104 ;  /* 0x0000002c0468723c */ /* 0x042ff00000001868 */
[C---:B------:R-:W-:Y:S08]  /*3c00*/  HMMA.16816.F32 R96, R4.reuse, R46, R96 ;  /* 0x0000002e0460723c */ /* 0x040ff00000001860 */
[C---:B---3--:R-:W-:Y:S08]  /*3c10*/  HMMA.16816.F32 R92, R4.reuse, R40, R92 ;  /* 0x00000028045c723c */ /* 0x048ff0000000185c */
[C---:B------:R-:W-:Y:S08]  /*3c20*/  HMMA.16816.F32 R84, R4.reuse, R42, R84 ;  /* 0x0000002a0454723c */ /* 0x040ff00000001854 */
[C---:B------:R-:W-:Y:S08]  /*3c30*/  HMMA.16816.F32 R108, R4.reuse, R36, R80 ;  /* 0x00000024046c723c */ /* 0x040ff00000001850 */
[C---:B------:R-:W-:Y:S08]  /*3c40*/  HMMA.16816.F32 R124, R4.reuse, R38, R76 ;  /* 0x00000026047c723c */ /* 0x040ff0000000184c */
[C---:B------:R-:W-:Y:S08]  /*3c50*/  HMMA.16816.F32 R132, R4.reuse, R148, R68 ;  /* 0x000000940484723c */ /* 0x040ff00000001844 */
[----:B------:R-:W-:Y:S01]  /*3c60*/  HMMA.16816.F32 R136, R4, R150, R64 ;  /* 0x000000960488723c */ /* 0x000fe20000001840 */
[----:B------:R-:W-:-:S04]  /*3c70*/  SHF.R.U32.HI R4, RZ, 0x2, R180 ;  /* 0x00000002ff047819 */ /* 0x000fc800000116b4 */
[----:B------:R-:W-:-:S03]  /*3c80*/  LOP3.LUT R153, R4, 0x7, RZ, 0xc0, !PT ;  /* 0x0000000704997812 */ /* 0x000fc600078ec0ff */
[----:B------:R-:W-:Y:S01]  /*3c90*/  HMMA.16816.F32 R24, R12, R26, R56 ;  /* 0x0000001a0c18723c */ /* 0x000fe20000001838 */
[----:B------:R-:W-:-:S04]  /*3ca0*/  IADD3 R242, PT, PT, R153, R242, R154 ;  /* 0x000000f299f27210 */ /* 0x000fc80007ffe09a */
[----:B------:R-:W-:-:S03]  /*3cb0*/  IADD3 R2, PT, PT, R100, R242, -R243 ;  /* 0x000000f264027210 */ /* 0x000fc60007ffe8f3 */
[----:B------:R-:W-:Y:S01]  /*3cc0*/  HMMA.16816.F32 R20, R12, R22, R72 ;  /* 0x000000160c14723c */ /* 0x000fe20000001848 */
[----:B------:R-:W-:-:S04]  /*3cd0*/  IMAD R15, R90, 0x40, R102 ;  /* 0x000000405a0f7824 */ /* 0x000fc800078e0266 */
[C---:B------:R-:W-:Y:S01]  /*3ce0*/  VIADD R12, R15.reuse, 0x1 ;  /* 0x000000010f0c7836 */ /* 0x040fe20000000000 */
[CC--:B------:R-:W-:Y:S01]  /*3cf0*/  ISETP.GE.AND P2, PT, R15.reuse, R100.reuse, PT ;  /* 0x000000640f00720c */ /* 0x0c0fe20003f46270 */
[C---:B------:R-:W-:Y:S01]  /*3d00*/  VIADD R14, R15.reuse, 0x8 ;  /* 0x000000080f0e7836 */ /* 0x040fe20000000000 */
[C---:B----4-:R-:W-:Y:S01]  /*3d10*/  HMMA.16816.F32 R64, R48.reuse, R36, R16 ;  /* 0x000000243040723c */ /* 0x050fe20000001810 */
[C---:B------:R-:W-:Y:S01]  /*3d20*/  VIADD R13, R15.reuse, 0x9 ;  /* 0x000000090f0d7836 */ /* 0x040fe20000000000 */
[-C--:B------:R-:W-:Y:S01]  /*3d30*/  ISETP.GE.AND P1, PT, R12, R100.reuse, PT ;  /* 0x000000640c00720c */ /* 0x080fe20003f26270 */
[----:B------:R-:W-:Y:S01]  /*3d40*/  VIADD R17, R15, 0x10 ;  /* 0x000000100f117836 */ /* 0x000fe20000000000 */
[-C--:B------:R-:W-:Y:S01]  /*3d50*/  ISETP.GE.AND P0, PT, R14, R100.reuse, PT ;  /* 0x000000640e00720c */ /* 0x080fe20003f06270 */
[C---:B------:R-:W-:Y:S01]  /*3d60*/  IMAD.IADD R6, R2.reuse, 0x1, -R15 ;  /* 0x0000000102067824 */ /* 0x040fe200078e0a0f */
[----:B------:R-:W-:Y:S01]  /*3d70*/  ISETP.GE.AND P6, PT, R13, R100, PT ;  /* 0x000000640d00720c */ /* 0x000fe20003fc6270 */
[C---:B------:R-:W-:Y:S01]  /*3d80*/  IMAD.IADD R5, R2.reuse, 0x1, -R12 ;  /* 0x0000000102057824 */ /* 0x040fe200078e0a0c */
[C---:B------:R-:W-:Y:S01]  /*3d90*/  HMMA.16816.F32 R80, R48.reuse, R148, R8 ;  /* 0x000000943050723c */ /* 0x040fe20000001808 */
[C---:B------:R-:W-:Y:S01]  /*3da0*/  IMAD.IADD R4, R2.reuse, 0x1, -R14 ;  /* 0x0000000102047824 */ /* 0x040fe200078e0a0e */
[----:B------:R-:W-:Y:S01]  /*3db0*/  IABS R9, R6 ;  /* 0x0000000600097213 */ /* 0x000fe20000000000 */
[C---:B------:R-:W-:Y:S01]  /*3dc0*/  IMAD.IADD R8, R2.reuse, 0x1, -R13 ;  /* 0x0000000102087824 */ /* 0x040fe200078e0a0d */
[----:B------:R-:W-:Y:S01]  /*3dd0*/  IABS R7, R5 ;  /* 0x0000000500077213 */ /* 0x000fe20000000000 */
[----:B------:R-:W-:Y:S01]  /*3de0*/  IMAD.IADD R10, R2, 0x1, -R17 ;  /* 0x00000001020a7824 */ /* 0x000fe200078e0a11 */
[----:B------:R-:W-:Y:S01]  /*3df0*/  IABS R6, R4 ;  /* 0x0000000400067213 */ /* 0x000fe20000000000 */
[C---:B------:R-:W-:Y:S01]  /*3e00*/  VIADD R16, R15.reuse, 0x11 ;  /* 0x000000110f107836 */ /* 0x040fe20000000000 */
[C---:B------:R-:W-:Y:S01]  /*3e10*/  HMMA.16816.F32 R60, R48.reuse, R44, R60 ;  /* 0x0000002c303c723c */ /* 0x040fe2000000183c */
[----:B------:R-:W-:Y:S01]  /*3e20*/  IABS R5, R8 ;  /* 0x0000000800057213 */ /* 0x000fe20000000000 */
[----:B------:R-:W-:Y:S01]  /*3e30*/  IMAD.MOV.U32 R8, RZ, RZ, R7 ;  /* 0x000000ffff087224 */ /* 0x000fe200078e0007 */
[----:B------:R-:W-:Y:S01]  /*3e40*/  IABS R4, R10 ;  /* 0x0000000a00047213 */ /* 0x000fe20000000000 */
[----:B------:R-:W-:Y:S01]  /*3e50*/  IMAD.MOV.U32 R7, RZ, RZ, R6 ;  /* 0x000000ffff077224 */ /* 0x000fe200078e0006 */
[----:B------:R-:W-:Y:S01]  /*3e60*/  ISETP.GE.AND P4, PT, R16, R100, PT ;  /* 0x000000641000720c */ /* 0x000fe20003f86270 */
[----:B------:R-:W-:Y:S01]  /*3e70*/  IMAD.MOV.U32 R6, RZ, RZ, R5 ;  /* 0x000000ffff067224 */ /* 0x000fe200078e0005 */
[----:B------:R-:W-:Y:S01]  /*3e80*/  I2FP.F32.S32 R8, R8 ;  /* 0x0000000800087245 */ /* 0x000fe20000201400 */
[----:B------:R-:W-:Y:S01]  /*3e90*/  HMMA.16816.F32 R28, R48, R40, R28 ;  /* 0x00000028301c723c */ /* 0x000fe2000000181c */
[----:B------:R-:W-:Y:S01]  /*3ea0*/  IMAD.MOV.U32 R5, RZ, RZ, R4 ;  /* 0x000000ffff057224 */ /* 0x000fe200078e0004 */
[----:B------:R-:W-:Y:S01]  /*3eb0*/  I2FP.F32.S32 R4, R9 ;  /* 0x0000000900047245 */ /* 0x000fe20000201400 */
[C---:B------:R-:W-:Y:S01]  /*3ec0*/  VIADD R18, R15.reuse, 0x18 ;  /* 0x000000180f127836 */ /* 0x040fe20000000000 */
[----:B------:R-:W-:Y:S01]  /*3ed0*/  I2FP.F32.S32 R7, R7 ;  /* 0x0000000700077245 */ /* 0x000fe20000201400 */
[----:B------:R-:W-:Y:S01]  /*3ee0*/  VIADD R19, R15, 0x19 ;  /* 0x000000190f137836 */ /* 0x000fe20000000000 */
[----:B------:R-:W-:-:S02]  /*3ef0*/  I2FP.F32.S32 R5, R5 ;  /* 0x0000000500057245 */ /* 0x000fc40000201400 */
[C---:B------:R-:W-:Y:S01]  /*3f00*/  HMMA.16816.F32 R52, R48.reuse, R46, R52 ;  /* 0x0000002e3034723c */ /* 0x040fe20000001834 */
[----:B------:R-:W-:Y:S02]  /*3f10*/  I2FP.F32.S32 R6, R6 ;  /* 0x0000000600067245 */ /* 0x000fe40000201400 */
[-C--:B------:R-:W-:Y:S01]  /*3f20*/  FFMA.FTZ R45, R4, -R101.reuse, R60 ;  /* 0x80000065042d7223 */ /* 0x080fe2000001003c */
[-C--:B------:R-:W-:Y:S01]  /*3f30*/  FFMA.FTZ R44, R8, -R101.reuse, R61 ;  /* 0x80000065082c7223 */ /* 0x080fe2000001003d */
[-C--:B------:R-:W-:Y:S01]  /*3f40*/  ISETP.GE.AND P3, PT, R18, R100.reuse, PT ;  /* 0x000000641200720c */ /* 0x080fe20003f66270 */
[----:B------:R-:W-:Y:S01]  /*3f50*/  BAR.SYNC.DEFER_BLOCKING 0x0 ;  /* 0x0000000000007b1d */ /* 0x000fe20000010000 */
[----:B------:R-:W-:Y:S01]  /*3f60*/  ISETP.GE.AND P5, PT, R17, R100, PT ;  /* 0x000000641100720c */ /* 0x000fe20003fa6270 */
[----:B------:R-:W-:Y:S01]  /*3f70*/  HMMA.16816.F32 R76, R48, R38, R20 ;  /* 0x00000026304c723c */ /* 0x000fe20000001814 */
[----:B------:R-:W-:Y:S01]  /*3f80*/  VIADD R20, R15, 0x20 ;  /* 0x000000200f147836 */ /* 0x000fe20000000000 */
[----:B------:R-:W-:Y:S01]  /*3f90*/  FSEL R68, R44, -INF , !P1 ;  /* 0xff8000002c447808 */ /* 0x000fe20004800000 */
[----:B------:R-:W-:Y:S01]  /*3fa0*/  FFMA.FTZ R58, R5, -R101, R28 ;  /* 0x80000065053a7223 */ /* 0x000fe2000001001c */
[----:B------:R-:W-:-:S02]  /*3fb0*/  IMAD.IADD R5, R2, 0x1, -R16 ;  /* 0x0000000102057824 */ /* 0x000fc400078e0a10 */
[----:B------:R-:W-:Y:S02]  /*3fc0*/  IMAD.IADD R9, R2, 0x1, -R20 ;  /* 0x0000000102097824 */ /* 0x000fe400078e0a14 */
[C---:B------:R-:W-:Y:S01]  /*3fd0*/  HMMA.16816.F32 R40, R48.reuse, R42, R24 ;  /* 0x0000002a3028723c */ /* 0x040fe20000001818 */
[----:B------:R-:W-:Y:S02]  /*3fe0*/  IABS R8, R5 ;  /* 0x0000000500087213 */ /* 0x000fe40000000000 */
[-C--:B------:R-:W-:Y:S01]  /*3ff0*/  FFMA.FTZ R60, R4, -R101.reuse, R54 ;  /* 0x80000065043c7223 */ /* 0x080fe20000010036 */
[-C--:B------:R-:W-:Y:S01]  /*4000*/  FFMA.FTZ R54, R7, -R101.reuse, R52 ;  /* 0x8000006507367223 */ /* 0x080fe20000010034 */
[----:B------:R-:W-:Y:S02]  /*4010*/  IMAD.IADD R4, R2, 0x1, -R18 ;  /* 0x0000000102047824 */ /* 0x000fe400078e0a12 */
[----:B------:R-:W-:Y:S01]  /*4020*/  FFMA.FTZ R59, R6, -R101, R53 ;  /* 0x80000065063b7223 */ /* 0x000fe20000010035 */
[----:B------:R-:W-:Y:S01]  /*4030*/  IMAD.IADD R7, R2, 0x1, -R19 ;  /* 0x0000000102077824 */ /* 0x000fe200078e0a13 */
[----:B------:R-:W-:Y:S01]  /*4040*/  FSEL R116, R58, -INF , !P5 ;  /* 0xff8000003a747808 */ /* 0x000fe20006800000 */
[----:B------:R-:W-:Y:S01]  /*4050*/  VIADD R6, R2, 0x8 ;  /* 0x0000000802067836 */ /* 0x000fe20000000000 */
[----:B------:R-:W-:Y:S01]  /*4060*/  IABS R5, R4 ;  /* 0x0000000400057213 */ /* 0x000fe20000000000 */
[----:B------:R-:W-:Y:S01]  /*4070*/  HMMA.16816.F32 R48, R48, R150, R112 ;  /* 0x000000963030723c */ /* 0x000fe20000001870 */
[----:B------:R-:W-:Y:S01]  /*4080*/  IABS R4, R7 ;  /* 0x0000000700047213 */ /* 0x000fe20000000000 */
[----:B------:R-:W-:Y:S01]  /*4090*/  IMAD.IADD R10, R6, 0x1, -R15 ;  /* 0x00000001060a7824 */ /* 0x000fe200078e0a0f */
[----:B------:R-:W-:Y:S01]  /*40a0*/  IABS R7, R9 ;  /* 0x0000000900077213 */ /* 0x000fe20000000000 */
[----:B------:R-:W-:Y:S01]  /*40b0*/  IMAD.MOV.U32 R9, RZ, RZ, R8 ;  /* 0x000000ffff097224 */ /* 0x000fe200078e0008 */
[----:B------:R-:W-:Y:S01]  /*40c0*/  FSEL R69, R60, -INF , !P0 ;  /* 0xff8000003c457808 */ /* 0x000fe20004000000 */
[----:B------:R-:W-:-:S02]  /*40d0*/  IMAD.MOV.U32 R8, RZ, RZ, R5 ;  /* 0x000000ffff087224 */ /* 0x000fc400078e0005 */
[----:B------:R-:W-:Y:S01]  /*40e0*/  IMAD.MOV.U32 R5, RZ, RZ, R4 ;  /* 0x000000ffff057224 */ /* 0x000fe200078e0004 */
[----:B------:R-:W-:Y:S01]  /*40f0*/  IABS R4, R10 ;  /* 0x0000000a00047213 */ /* 0x000fe20000000000 */
[----:B------:R-:W-:Y:S01]  /*4100*/  IMAD.MOV.U32 R11, RZ, RZ, R7 ;  /* 0x000000ffff0b7224 */ /* 0x000fe200078e0007 */
[----:B------:R-:W-:Y:S02]  /*4110*/  I2FP.F32.S32 R7, R8 ;  /* 0x0000000800077245 */ /* 0x000fe40000201400 */
[----:B------:R-:W-:Y:S02]  /*4120*/  I2FP.F32.S32 R8, R5 ;  /* 0x0000000500087245 */ /* 0x000fe40000201400 */
[----:B------:R-:W-:Y:S01]  /*4130*/  I2FP.F32.S32 R5, R11 ;  /* 0x0000000b00057245 */ /* 0x000fe20000201400 */
[----:B------:R-:W-:Y:S01]  /*4140*/  FFMA.FTZ R52, R7, -R101, R40 ;  /* 0x8000006507347223 */ /* 0x000fe20000010028 */
[----:B------:R-:W-:Y:S01]  /*4150*/  I2FP.F32.S32 R9, R9 ;  /* 0x0000000900097245 */ /* 0x000fe20000201400 */
[-C--:B------:R-:W-:Y:S01]  /*4160*/  FFMA.FTZ R47, R8, -R101.reuse, R41 ;  /* 0x80000065082f7223 */ /* 0x080fe20000010029 */
[----:B------:R-:W-:Y:S01]  /*4170*/  I2FP.F32.S32 R7, R4 ;  /* 0x0000000400077245 */ /* 0x000fe20000201400 */
[----:B------:R-:W-:Y:S01]  /*4180*/  FFMA.FTZ R46, R5, -R101, R64 ;  /* 0x80000065052e7223 */ /* 0x000fe20000010040 */
[----:B------:R-:W-:-:S02]  /*4190*/  VIADD R5, R2, 0x40 ;  /* 0x0000004002057836 */ /* 0x000fc40000000000 */
[-C--:B------:R-:W-:Y:S01]  /*41a0*/  FFMA.FTZ R53, R9, -R101.reuse, R29 ;  /* 0x8000006509357223 */ /* 0x080fe2000001001d */
[----:B------:R-:W-:Y:S02]  /*41b0*/  VIADD R4, R2, 0x48 ;  /* 0x0000004802047836 */ /* 0x000fe40000000000 */
[----:B------:R-:W-:Y:S01]  /*41c0*/  FFMA.FTZ R41, R7, -R101, R62 ;  /* 0x8000006507297223 */ /* 0x000fe2000001003e */
[--C-:B------:R-:W-:Y:S01]  /*41d0*/  IMAD.IADD R8, R5, 0x1, -R15.reuse ;  /* 0x0000000105087824 */ /* 0x100fe200078e0a0f */
[----:B------:R-:W-:Y:S01]  /*41e0*/  FSEL R64, R45, -INF , !P2 ;  /* 0xff8000002d407808 */ /* 0x000fe20005000000 */
[----:B------:R-:W-:Y:S01]  /*41f0*/  IMAD.IADD R7, R4, 0x1, -R15 ;  /* 0x0000000104077824 */ /* 0x000fe200078e0a0f */
[----:B------:R-:W-:Y:S01]  /*4200*/  FSEL R120, R52, -INF , !P3 ;  /* 0xff80000034787808 */ /* 0x000fe20005800000 */
[--C-:B------:R-:W-:Y:S01]  /*4210*/  IMAD.IADD R9, R6, 0x1, -R12.reuse ;  /* 0x0000000106097824 */ /* 0x100fe200078e0a0c */
[----:B------:R-:W-:Y:S01]  /*4220*/  IABS R11, R8 ;  /* 0x00000008000b7213 */ /* 0x000fe20000000000 */
[--C-:B------:R-:W-:Y:S01]  /*4230*/  IMAD.IADD R10, R5, 0x1, -R12.reuse ;  /* 0x00000001050a7824 */ /* 0x100fe200078e0a0c */
[----:B------:R-:W-:Y:S01]  /*4240*/  IABS R7, R7 ;  /* 0x0000000700077213 */ /* 0x000fe20000000000 */
[----:B------:R-:W-:Y:S01]  /*4250*/  IMAD.IADD R12, R4, 0x1, -R12 ;  /* 0x00000001040c7824 */ /* 0x000fe200078e0a0c */
[----:B------:R-:W-:-:S02]  /*4260*/  IABS R9, R9 ;  /* 0x0000000900097213 */ /* 0x000fc40000000000 */
[----:B------:R-:W-:Y:S02]  /*4270*/  IABS R8, R10 ;  /* 0x0000000a00087213 */ /* 0x000fe40000000000 */
        /* <DEDUP_REMOVED lines=11> */
[----:B------:R-:W-:Y:S01]  /*4330*/  FFMA.FTZ R25, R10, -R101, R104 ;  /* 0x800000650a197223 */ /* 0x000fe20000010068 */
[----:B------:R-:W-:-:S02]  /*4340*/  IMAD.IADD R10, R5, 0x1, -R13 ;  /* 0x00000001050a7824 */ /* 0x000fc400078e0a0d */
[-C--:B------:R-:W-:Y:S01]  /*4350*/  FFMA.FTZ R24, R11, -R101.reuse, R106 ;  /* 0x800000650b187223 */ /* 0x080fe2000001006a */
[C---:B------:R-:W-:Y:S02]  /*4360*/  IMAD.IADD R12, R4.reuse, 0x1, -R13 ;  /* 0x00000001040c7824 */ /* 0x040fe400078e0a0d */
[-C--:B------:R-:W-:Y:S01]  /*4370*/  FFMA.FTZ R21, R7, -R101.reuse, R107 ;  /* 0x8000006507157223 */ /* 0x080fe2000001006b */
[----:B------:R-:W-:Y:S01]  /*4380*/  IMAD.IADD R7, R4, 0x1, -R14 ;  /* 0x0000000104077824 */ /* 0x000fe200078e0a0e */
[----:B------:R-:W-:Y:S01]  /*4390*/  IABS R11, R8 ;  /* 0x00000008000b7213 */ /* 0x000fe20000000000 */
[----:B------:R-:W-:Y:S01]  /*43a0*/  FFMA.FTZ R23, R9, -R101, R63 ;  /* 0x8000006509177223 */ /* 0x000fe2000001003f */
[----:B------:R-:W-:Y:S01]  /*43b0*/  IABS R8, R10 ;  /* 0x0000000a00087213 */ /* 0x000fe20000000000 */
[----:B------:R-:W-:Y:S01]  /*43c0*/  IMAD.IADD R9, R6, 0x1, -R13 ;  /* 0x0000000106097824 */ /* 0x000fe200078e0a0d */
[----:B------:R-:W-:Y:S02]  /*43d0*/  IABS R7, R7 ;  /* 0x0000000700077213 */ /* 0x000fe40000000000 */
[----:B------:R-:W-:Y:S01]  /*43e0*/  IABS R10, R12 ;  /* 0x0000000c000a7213 */ /* 0x000fe20000000000 */
[----:B------:R-:W-:Y:S01]  /*43f0*/  IMAD.MOV.U32 R12, RZ, RZ, R11 ;  /* 0x000000ffff0c7224 */ /* 0x000fe200078e000b */
[----:B------:R-:W-:Y:S01]  /*4400*/  IABS R9, R9 ;  /* 0x0000000900097213 */ /* 0x000fe20000000000 */
        /* <DEDUP_REMOVED lines=10> */
[-C--:B------:R-:W-:Y:S01]  /*44b0*/  FFMA.FTZ R40, R10, -R101.reuse, R96 ;  /* 0x800000650a287223 */ /* 0x080fe20000010060 */
[-C--:B------:R-:W-:Y:S01]  /*44c0*/  FFMA.FTZ R36, R7, -R101.reuse, R99 ;  /* 0x8000006507247223 */ /* 0x080fe20000010063 */
[--C-:B------:R-:W-:Y:S02]  /*44d0*/  IMAD.IADD R7, R5, 0x1, -R17.reuse ;  /* 0x0000000105077824 */ /* 0x100fe400078e0a11 */
[----:B------:R-:W-:Y:S01]  /*44e0*/  FFMA.FTZ R39, R11, -R101, R98 ;  /* 0x800000650b277223 */ /* 0x000fe20000010062 */
[----:B------:R-:W-:Y:S01]  /*44f0*/  IMAD.IADD R9, R4, 0x1, -R17 ;  /* 0x0000000104097824 */ /* 0x000fe200078e0a11 */
        /* <DEDUP_REMOVED lines=8> */
[----:B------:R-:W-:Y:S01]  /*4580*/  FSEL R72, R23, -INF , !P1 ;  /* 0xff80000017487808 */ /* 0x000fe20004800000 */
        /* <DEDUP_REMOVED lines=9> */
[----:B------:R-:W-:Y:S01]  /*4620*/  FFMA.FTZ R33, R10, -R101, R94 ;  /* 0x800000650a217223 */ /* 0x000fe2000001005e */
[----:B------:R-:W-:Y:S01]  /*4630*/  I2FP.F32.S32 R11, R11 ;  /* 0x0000000b000b7245 */ /* 0x000fe20000201400 */
[-C--:B------:R-:W-:Y:S01]  /*4640*/  FFMA.FTZ R32, R8, -R101.reuse, R31 ;  /* 0x8000006508207223 */ /* 0x080fe2000001001f */
[----:B------:R-:W-:Y:S02]  /*4650*/  IMAD.IADD R8, R6, 0x1, -R18 ;  /* 0x0000000106087824 */ /* 0x000fe400078e0a12 */
[-C--:B------:R-:W-:Y:S01]  /*4660*/  FFMA.FTZ R31, R7, -R101.reuse, R93 ;  /* 0x80000065071f7223 */ /* 0x080fe2000001005d */
[C---:B------:R-:W-:Y:S02]  /*4670*/  IMAD.IADD R7, R4.reuse, 0x1, -R16 ;  /* 0x0000000104077824 */ /* 0x040fe400078e0a10 */
[----:B------:R-:W-:Y:S01]  /*4680*/  FFMA.FTZ R34, R11, -R101, R92 ;  /* 0x800000650b227223 */ /* 0x000fe2000001005c */
[--C-:B------:R-:W-:Y:S01]  /*4690*/  IMAD.IADD R9, R5, 0x1, -R18.reuse ;  /* 0x0000000105097824 */ /* 0x100fe200078e0a12 */
[----:B------:R-:W-:Y:S01]  /*46a0*/  IABS R8, R8 ;  /* 0x0000000800087213 */ /* 0x000fe20000000000 */
[----:B------:R-:W-:Y:S01]  /*46b0*/  IMAD.IADD R10, R4, 0x1, -R18 ;  /* 0x00000001040a7824 */ /* 0x000fe200078e0a12 */
[----:B------:R-:W-:Y:S01]  /*46c0*/  IABS R7, R7 ;  /* 0x0000000700077213 */ /* 0x000fe20000000000 */
[----:B------:R-:W-:Y:S01]  /*46d0*/  IMAD.IADD R11, R6, 0x1, -R19 ;  /* 0x00000001060b7824 */ /* 0x000fe200078e0a13 */
[----:B------:R-:W-:Y:S01]  /*46e0*/  IABS R13, R9 ;  /* 0x00000009000d7213 */ /* 0x000fe20000000000 */
[----:B------:R-:W-:Y:S01]  /*46f0*/  IMAD.MOV.U32 R12, RZ, RZ, R8 ;  /* 0x000000ffff0c7224 */ /* 0x000fe200078e0008 */
[----:B------:R-:W-:-:S02]  /*4700*/  IABS R10, R10 ;  /* 0x0000000a000a7213 */ /* 0x000fc40000000000 */
[----:B------:R-:W-:Y:S01]  /*4710*/  IABS R11, R11 ;  /* 0x0000000b000b7213 */ /* 0x000fe20000000000 */
[----:B------:R-:W-:Y:S01]  /*4720*/  IMAD.MOV.U32 R8, RZ, RZ, R13 ;  /* 0x000000ffff087224 */ /* 0x000fe200078e000d */
[----:B------:R-:W-:Y:S01]  /*4730*/  I2FP.F32.S32 R9, R7 ;  /* 0x0000000700097245 */ /* 0x000fe20000201400 */
[----:B------:R-:W-:Y:S01]  /*4740*/  IMAD.MOV.U32 R7, RZ, RZ, R10 ;  /* 0x000000ffff077224 */ /* 0x000fe200078e000a */
[----:B------:R-:W-:Y:S01]  /*4750*/  FSEL R62, R21, -INF , !P1 ;  /* 0xff800000153e7808 */ /* 0x000fe20004800000 */
[----:B------:R-:W-:Y:S01]  /*4760*/  IMAD.MOV.U32 R10, RZ, RZ, R11 ;  /* 0x000000ffff0a7224 */ /* 0x000fe200078e000b */
[----:B------:R-:W-:Y:S01]  /*4770*/  I2FP.F32.S32 R11, R12 ;  /* 0x0000000c000b7245 */ /* 0x000fe20000201400 */
[----:B------:R-:W-:Y:S01]  /*4780*/  FFMA.FTZ R30, R9, -R101, R95 ;  /* 0x80000065091e7223 */ /* 0x000fe2000001005f */
[----:B------:R-:W-:Y:S01]  /*4790*/  I2FP.F32.S32 R9, R8 ;  /* 0x0000000800097245 */ /* 0x000fe20000201400 */
[--C-:B------:R-:W-:Y:S01]  /*47a0*/  IMAD.IADD R12, R4, 0x1, -R20.reuse ;  /* 0x00000001040c7824 */ /* 0x100fe200078e0a14 */
[----:B------:R-:W-:Y:S01]  /*47b0*/  I2FP.F32.S32 R8, R10 ;  /* 0x0000000a00087245 */ /* 0x000fe20000201400 */
[----:B------:R-:W-:Y:S01]  /*47c0*/  IMAD.IADD R10, R5, 0x1, -R20 ;  /* 0x00000001050a7824 */ /* 0x000fe200078e0a14 */
[----:B------:R-:W-:Y:S01]  /*47d0*/  I2FP.F32.S32 R7, R7 ;  /* 0x0000000700077245 */ /* 0x000fe20000201400 */
[-C--:B------:R-:W-:Y:S01]  /*47e0*/  FFMA.FTZ R29, R11, -R101.reuse, R42 ;  /* 0x800000650b1d7223 */ /* 0x080fe2000001002a */
[-C--:B------:R-:W-:Y:S01]  /*47f0*/  FFMA.FTZ R28, R9, -R101.reuse, R84 ;  /* 0x80000065091c7223 */ /* 0x080fe20000010054 */
[----:B------:R-:W-:Y:S01]  /*4800*/  FFMA.FTZ R26, R8, -R101, R43 ;  /* 0x80000065081a7223 */ /* 0x000fe2000001002b */
[----:B------:R-:W-:-:S02]  /*4810*/  IMAD.IADD R8, R5, 0x1, -R19 ;  /* 0x0000000105087824 */ /* 0x000fc400078e0a13 */
[----:B------:R-:W-:Y:S01]  /*4820*/  FFMA.FTZ R27, R7, -R101, R86 ;  /* 0x80000065071b7223 */ /* 0x000fe20000010056 */
[----:B------:R-:W-:Y:S01]  /*4830*/  IMAD.IADD R7, R4, 0x1, -R19 ;  /* 0x0000000104077824 */ /* 0x000fe200078e0a13 */
[----:B------:R-:W-:Y:S01]  /*4840*/  ISETP.GE.AND P1, PT, R20, R100, PT ;  /* 0x000000641400720c */ /* 0x000fe20003f26270 */
[----:B------:R-:W-:Y:S01]  /*4850*/  IMAD.IADD R9, R6, 0x1, -R20 ;  /* 0x0000000106097824 */ /* 0x000fe200078e0a14 */
[----:B------:R-:W-:Y:S01]  /*4860*/  IABS R11, R8 ;  /* 0x00000008000b7213 */ /* 0x000fe20000000000 */
[----:B------:R-:W-:Y:S01]  /*4870*/  VIADD R13, R15, 0x39 ;  /* 0x000000390f0d7836 */ /* 0x000fe20000000000 */
[----:B------:R-:W-:Y:S02]  /*4880*/  IABS R7, R7 ;  /* 0x0000000700077213 */ /* 0x000fe40000000000 */
[----:B------:R-:W-:Y:S01]  /*4890*/  IABS R8, R10 ;  /* 0x0000000a00087213 */ /* 0x000fe20000000000 */
[----:B------:R-:W-:Y:S01]  /*48a0*/  IMAD.IADD R43, R5, 0x1, -R13 ;  /* 0x00000001052b7824 */ /* 0x000fe200078e0a0d */
[----:B------:R-:W-:Y:S01]  /*48b0*/  IABS R10, R12 ;  /* 0x0000000c000a7213 */ /* 0x000fe20000000000 */
[----:B------:R-:W-:Y:S01]  /*48c0*/  IMAD.MOV.U32 R12, RZ, RZ, R11 ;  /* 0x000000ffff0c7224 */ /* 0x000fe200078e000b */
[----:B------:R-:W-:Y:S01]  /*48d0*/  IABS R9, R9 ;  /* 0x0000000900097213 */ /* 0x000fe20000000000 */
[----:B------:R-:W-:Y:S01]  /*48e0*/  IMAD.MOV.U32 R11, RZ, RZ, R7 ;  /* 0x000000ffff0b7224 */ /* 0x000fe200078e0007 */
[----:B------:R-:W-:Y:S01]  /*48f0*/  I2FP.F32.S32 R8, R8 ;  /* 0x0000000800087245 */ /* 0x000fe20000201400 */
[----:B------:R-:W-:Y:S01]  /*4900*/  IMAD.MOV.U32 R7, RZ, RZ, R10 ;  /* 0x000000ffff077224 */ /* 0x000fe200078e000a */
[----:B------:R-:W-:Y:S01]  /*4910*/  I2FP.F32.S32 R10, R12 ;  /* 0x0000000c000a7245 */ /* 0x000fe20000201400 */
[----:B------:R-:W-:Y:S01]  /*4920*/  VIADD R12, R15, 0x38 ;  /* 0x000000380f0c7836 */ /* 0x000fe20000000000 */
[----:B------:R-:W-:Y:S01]  /*4930*/  I2FP.F32.S32 R11, R11 ;  /* 0x0000000b000b7245 */ /* 0x000fe20000201400 */
[----:B------:R-:W-:Y:S01]  /*4940*/  FFMA.FTZ R16, R8, -R101, R108 ;  /* 0x8000006508107223 */ /* 0x000fe2000001006c */
[----:B------:R-:W-:Y:S01]  /*4950*/  I2FP.F32.S32 R9, R9 ;  /* 0x0000000900097245 */ /* 0x000fe20000201400 */
[----:B------:R-:W-:Y:S01]  /*4960*/  FFMA.FTZ R21, R10, -R101, R85 ;  /* 0x800000650a157223 */ /* 0x000fe20000010055 */
[----:B------:R-:W-:Y:S01]  /*4970*/  I2FP.F32.S32 R7, R7 ;  /* 0x0000000700077245 */ /* 0x000fe20000201400 */
[----:B------:R-:W-:Y:S01]  /*4980*/  FFMA.FTZ R20, R11, -R101, R87 ;  /* 0x800000650b147223 */ /* 0x000fe20000010057 */
[----:B------:R-:W-:-:S02]  /*4990*/  VIADD R11, R15, 0x21 ;  /* 0x000000210f0b7836 */ /* 0x000fc40000000000 */
[-C--:B------:R-:W-:Y:S01]  /*49a0*/  FFMA.FTZ R18, R9, -R101.reuse, R66 ;  /* 0x8000006509127223 */ /* 0x080fe20000010042 */
[----:B------:R-:W-:Y:S02]  /*49b0*/  VIADD R10, R15, 0x28 ;  /* 0x000000280f0a7836 */ /* 0x000fe40000000000 */
[----:B------:R-:W-:Y:S01]  /*49c0*/  FFMA.FTZ R14, R7, -R101, R110 ;  /* 0x80000065070e7223 */ /* 0x000fe2000001006e */
[----:B------:R-:W-:Y:S01]  /*49d0*/  VIADD R9, R15, 0x29 ;  /* 0x000000290f097836 */ /* 0x000fe20000000000 */
[----:B------:R-:W-:Y:S01]  /*49e0*/  FSEL R71, R41, -INF , !P2 ;  /* 0xff80000029477808 */ /* 0x000fe20005000000 */
[----:B------:R-:W-:Y:S01]  /*49f0*/  VIADD R8, R15, 0x30 ;  /* 0x000000300f087836 */ /* 0x000fe20000000000 */
[----:B------:R-:W-:Y:S01]  /*4a00*/  FSEL R56, R25, -INF , !P2 ;  /* 0xff80000019387808 */ /* 0x000fe20005000000 */
[----:B------:R-:W-:Y:S01]  /*4a10*/  VIADD R7, R15, 0x31 ;  /* 0x000000310f077836 */ /* 0x000fe20000000000 */
[----:B------:R-:W-:Y:S01]  /*4a20*/  FSEL R61, R24, -INF , !P2 ;  /* 0xff800000183d7808 */ /* 0x000fe20005000000 */
[C---:B------:R-:W-:Y:S01]  /*4a30*/  IMAD.IADD R15, R2.reuse, 0x1, -R11 ;  /* 0x00000001020f7824 */ /* 0x040fe200078e0a0b */
[-C--:B------:R-:W-:Y:S01]  /*4a40*/  ISETP.GE.AND P2, PT, R19, R100.reuse, PT ;  /* 0x000000641300720c */ /* 0x080fe20003f46270 */
[----:B------:R-:W-:Y:S01]  /*4a50*/  IMAD.IADD R17, R2, 0x1, -R10 ;  /* 0x0000000102117824 */ /* 0x000fe200078e0a0a */
[----:B------:R-:W-:Y:S01]  /*4a60*/  FSEL R144, R14, -INF , !P1 ;  /* 0xff8000000e907808 */ /* 0x000fe20004800000 */
[C---:B------:R-:W-:Y:S01]  /*4a70*/  IMAD.IADD R19, R2.reuse, 0x1, -R9 ;  /* 0x0000000102137824 */ /* 0x040fe200078e0a09 */
[----:B------:R-:W-:Y:S01]  /*4a80*/  FSEL R130, R35, -INF , !P5 ;  /* 0xff80000023827808 */ /* 0x000fe20006800000 */
[C---:B------:R-:W-:Y:S01]  /*4a90*/  IMAD.IADD R22, R2.reuse, 0x1, -R8 ;  /* 0x0000000102167824 */ /* 0x040fe200078e0a08 */
[----:B------:R-:W-:Y:S01]  /*4aa0*/  IABS R14, R17 ;  /* 0x00000011000e7213 */ /* 0x000fe20000000000 */
[----:B------:R-:W-:Y:S01]  /*4ab0*/  IMAD.IADD R23, R2, 0x1, -R7 ;  /* 0x0000000102177824 */ /* 0x000fe200078e0a07 */
[----:B------:R-:W-:Y:S01]  /*4ac0*/  FSEL R93, R30, -INF , !P4 ;  /* 0xff8000001e5d7808 */ /* 0x000fe20006000000 */
[----:B------:R-:W-:Y:S01]  /*4ad0*/  IMAD.IADD R25, R2, 0x1, -R12 ;  /* 0x0000000102197824 */ /* 0x000fe200078e0a0c */
[----:B------:R-:W-:Y:S01]  /*4ae0*/  FSEL R74, R28, -INF , !P3 ;  /* 0xff8000001c4a7808 */ /* 0x000fe20005800000 */
[----:B------:R-:W-:Y:S01]  /*4af0*/  IMAD.IADD R24, R2, 0x1, -R13 ;  /* 0x0000000102187824 */ /* 0x000fe200078e0a0d */
[----:B------:R-:W-:Y:S01]  /*4b00*/  IABS R2, R15 ;  /* 0x0000000f00027213 */ /* 0x000fe20000000000 */
[C---:B------:R-:W-:Y:S01]  /*4b10*/  IMAD.IADD R17, R5.reuse, 0x1, -R11 ;  /* 0x0000000105117824 */ /* 0x040fe200078e0a0b */
[----:B------:R-:W-:Y:S01]  /*4b20*/  IABS R15, R19 ;  /* 0x00000013000f7213 */ /* 0x000fe20000000000 */
[C---:B------:R-:W-:Y:S01]  /*4b30*/  IMAD.IADD R19, R5.reuse, 0x1, -R10 ;  /* 0x0000000105137824 */ /* 0x040fe200078e0a0a */
[----:B------:R-:W-:Y:S01]  /*4b40*/  FSEL R58, R34, -INF , !P5 ;  /* 0xff800000223a7808 */ /* 0x000fe20006800000 */
[C---:B------:R-:W-:Y:S01]  /*4b50*/  IMAD.IADD R28, R5.reuse, 0x1, -R9 ;  /* 0x00000001051c7824 */ /* 0x040fe200078e0a09 */
[----:B------:R-:W-:Y:S01]  /*4b60*/  FSEL R131, R32, -INF , !P4 ;  /* 0xff80000020837808 */ /* 0x000fe20006000000 */
[----:B------:R-:W-:Y:S01]  /*4b70*/  IMAD.IADD R30, R5, 0x1, -R8 ;  /* 0x00000001051e7824 */ /* 0x000fe200078e0a08 */
[----:B------:R-:W-:Y:S01]  /*4b80*/  FSEL R128, R29, -INF , !P3 ;  /* 0xff8000001d807808 */ /* 0x000fe20005800000 */
[--C-:B------:R-:W-:Y:S01]  /*4b90*/  IMAD.IADD R35, R5, 0x1, -R7.reuse ;  /* 0x0000000105237824 */ /* 0x100fe200078e0a07 */
[----:B------:R-:W-:Y:S01]  /*4ba0*/  FSEL R94, R27, -INF , !P3 ;  /* 0xff8000001b5e7808 */ /* 0x000fe20005800000 */
[----:B------:R-:W-:Y:S01]  /*4bb0*/  IMAD.IADD R44, R5, 0x1, -R12 ;  /* 0x00000001052c7824 */ /* 0x000fe200078e0a0c */
[----:B------:R-:W-:Y:S01]  /*4bc0*/  ISETP.GE.AND P3, PT, R7, R100, PT ;  /* 0x000000640700720c */ /* 0x000fe20003f66270 */
[----:B------:R-:W-:Y:S01]  /*4bd0*/  IMAD.MOV.U32 R5, RZ, RZ, R2 ;  /* 0x000000ffff057224 */ /* 0x000fe200078e0002 */
[----:B------:R-:W-:Y:S01]  /*4be0*/  FSEL R66, R59, -INF , !P6 ;  /* 0xff8000003b427808 */ /* 0x000fe20007000000 */
[--C-:B------:R-:W-:Y:S01]  /*4bf0*/  IMAD.IADD R32, R6, 0x1, -R7.reuse ;  /* 0x0000000106207824 */ /* 0x100fe200078e0a07 */
[----:B------:R-:W-:Y:S01]  /*4c00*/  FSEL R59, R36, -INF , !P6 ;  /* 0xff800000243b7808 */ /* 0x000fe20007000000 */
[----:B------:R-:W-:Y:S01]  /*4c10*/  IMAD.IADD R34, R4, 0x1, -R7 ;  /* 0x0000000104227824 */ /* 0x000fe200078e0a07 */
[----:B------:R-:W-:Y:S01]  /*4c20*/  FSEL R129, R26, -INF , !P2 ;  /* 0xff8000001a817808 */ /* 0x000fe20005000000 */
[----:B------:R-:W-:Y:S01]  /*4c30*/  IMAD.MOV.U32 R2, RZ, RZ, R14 ;  /* 0x000000ffff027224 */ /* 0x000fe200078e000e */
[----:B------:R-:W-:Y:S01]  /*4c40*/  FSEL R176, R18, -INF , !P1 ;  /* 0xff80000012b07808 */ /* 0x000fe20004800000 */
[----:B------:R-:W-:Y:S01]  /*4c50*/  IMAD.MOV.U32 R7, RZ, RZ, R15 ;  /* 0x000000ffff077224 */ /* 0x000fe200078e000f */
[----:B------:R-:W-:Y:S01]  /*4c60*/  FSEL R143, R16, -INF , !P1 ;  /* 0xff800000108f7808 */ /* 0x000fe20004800000 */
[----:B------:R-:W-:Y:S01]  /*4c70*/  IMAD.IADD R16, R6, 0x1, -R11 ;  /* 0x0000000106107824 */ /* 0x000fe200078e0a0b */
[----:B------:R-:W-:Y:S01]  /*4c80*/  FSEL R63, R54, -INF , !P0 ;  /* 0xff800000363f7808 */ /* 0x000fe20004000000 */
[----:B------:R-:W-:Y:S01]  /*4c90*/  IMAD.IADD R18, R6, 0x1, -R10 ;  /* 0x0000000106127824 */ /* 0x000fe200078e0a0a */
[----:B------:R-:W-:Y:S01]  /*4ca0*/  FSEL R54, R40, -INF , !P0 ;  /* 0xff80000028367808 */ /* 0x000fe20004000000 */
[C---:B------:R-:W-:Y:S01]  /*4cb0*/  IMAD.IADD R26, R6.reuse, 0x1, -R9 ;  /* 0x00000001061a7824 */ /* 0x040fe200078e0a09 */
[----:B------:R-:W-:Y:S01]  /*4cc0*/  FSEL R60, R39, -INF , !P0 ;  /* 0xff800000273c7808 */ /* 0x000fe20004000000 */
[----:B------:R-:W-:Y:S01]  /*4cd0*/  IMAD.IADD R29, R6, 0x1, -R8 ;  /* 0x00000001061d7824 */ /* 0x000fe200078e0a08 */
[----:B------:R-:W-:Y:S01]  /*4ce0*/  FSEL R70, R38, -INF , !P6 ;  /* 0xff80000026467808 */ /* 0x000fe20007000000 */
[C-C-:B------:R-:W-:Y:S01]  /*4cf0*/  IMAD.IADD R36, R6.reuse, 0x1, -R12.reuse ;  /* 0x0000000106247824 */ /* 0x140fe200078e0a0c */
[----:B------:R-:W-:Y:S01]  /*4d00*/  FSEL R55, R37, -INF , !P6 ;  /* 0xff80000025377808 */ /* 0x000fe20007000000 */
[----:B------:R-:W-:Y:S01]  /*4d10*/  IMAD.IADD R42, R6, 0x1, -R13 ;  /* 0x00000001062a7824 */ /* 0x000fe200078e0a0d */
[----:B------:R-:W-:Y:S01]  /*4d20*/  I2FP.F32.S32 R6, R5 ;  /* 0x0000000500067245 */ /* 0x000fe20000201400 */
[C---:B------:R-:W-:Y:S01]  /*4d30*/  IMAD.IADD R27, R4.reuse, 0x1, -R9 ;  /* 0x00000001041b7824 */ /* 0x040fe200078e0a09 */
[----:B------:R-:W-:Y:S01]  /*4d40*/  I2FP.F32.S32 R5, R2 ;  /* 0x0000000200057245 */ /* 0x000fe20000201400 */
[C---:B------:R-:W-:Y:S01]  /*4d50*/  IMAD.IADD R41, R4.reuse, 0x1, -R12 ;  /* 0x0000000104297824 */ /* 0x040fe200078e0a0c */
[----:B------:R-:W-:Y:S01]  /*4d60*/  I2FP.F32.S32 R2, R7 ;  /* 0x0000000700027245 */ /* 0x000fe20000201400 */
[C---:B------:R-:W-:Y:S01]  /*4d70*/  IMAD.IADD R40, R4.reuse, 0x1, -R13 ;  /* 0x0000000104287824 */ /* 0x040fe200078e0a0d */
[-C--:B------:R-:W-:Y:S01]  /*4d80*/  ISETP.GE.AND P0, PT, R11, R100.reuse, PT ;  /* 0x000000640b00720c */ /* 0x080fe20003f06270 */
[----:B------:R-:W-:Y:S01]  /*4d90*/  IMAD.IADD R11, R4, 0x1, -R11 ;  /* 0x00000001040b7824 */ /* 0x000fe200078e0a0b */
[----:B------:R-:W-:Y:S01]  /*4da0*/  ISETP.GE.AND P6, PT, R10, R100, PT ;  /* 0x000000640a00720c */ /* 0x000fe20003fc6270 */
[C---:B------:R-:W-:Y:S01]  /*4db0*/  IMAD.IADD R10, R4.reuse, 0x1, -R10 ;  /* 0x00000001040a7824 */ /* 0x040fe200078e0a0a */
[----:B------:R-:W-:Y:S01]  /*4dc0*/  FSEL R73, R31, -INF , !P4 ;  /* 0xff8000001f497808 */ /* 0x000fe20006000000 */
[----:B------:R-:W-:Y:S01]  /*4dd0*/  IMAD.IADD R31, R4, 0x1, -R8 ;  /* 0x00000001041f7824 */ /* 0x000fe200078e0a08 */
[----:B------:R-:W-:Y:S01]  /*4de0*/  FSEL R121, R47, -INF , !P2 ;  /* 0xff8000002f797808 */ /* 0x000fe20005000000 */
[-C--:B------:R-:W-:Y:S01]  /*4df0*/  FFMA.FTZ R47, R6, -R101.reuse, R65 ;  /* 0x80000065062f7223 */ /* 0x080fe20000010041 */
[----:B------:R-:W-:Y:S01]  /*4e00*/  IABS R4, R22 ;  /* 0x0000001600047213 */ /* 0x000fe20000000000 */
[----:B------:R-:W-:Y:S01]  /*4e10*/  FFMA.FTZ R45, R2, -R101, R77 ;  /* 0x80000065022d7223 */ /* 0x000fe2000001004d */
[----:B------:R-:W-:-:S02]  /*4e20*/  IABS R6, R24 ;  /* 0x0000001800067213 */ /* 0x000fc40000000000 */
[----:B------:R-:W-:Y:S02]  /*4e30*/  IABS R2, R23 ;  /* 0x0000001700027213 */ /* 0x000fe40000000000 */
[----:B------:R-:W-:Y:S02]  /*4e40*/  FSEL R117, R53, -INF , !P4 ;  /* 0xff80000035757808 */ /* 0x000fe40006000000 */
[----:B------:R-:W-:Y:S01]  /*4e50*/  ISETP.GE.AND P4, PT, R8, R100, PT ;  /* 0x000000640800720c */ /* 0x000fe20003f86270 */
[----:B------:R-:W-:Y:S01]  /*4e60*/  IMAD.MOV.U32 R8, RZ, RZ, R4 ;  /* 0x000000ffff087224 */ /* 0x000fe200078e0004 */
[----:B------:R-:W-:Y:S01]  /*4e70*/  FSEL R174, R46, -INF , !P1 ;  /* 0xff8000002eae7808 */ /* 0x000fe20004800000 */
[----:B------:R-:W-:Y:S02]  /*4e80*/  IMAD.MOV.U32 R4, RZ, RZ, R6 ;  /* 0x000000ffff047224 */ /* 0x000fe400078e0006 */
[----:B------:R-:W-:Y:S01]  /*4e90*/  FFMA.FTZ R46, R5, -R101, R76 ;  /* 0x80000065052e7223 */ /* 0x000fe2000001004c */
[----:B------:R-:W-:Y:S01]  /*4ea0*/  IMAD.MOV.U32 R7, RZ, RZ, R2 ;  /* 0x000000ffff077224 */ /* 0x000fe200078e0002 */
[----:B------:R-:W-:-:S02]  /*4eb0*/  IABS R5, R25 ;  /* 0x0000001900057213 */ /* 0x000fc40000000000 */
[----:B------:R-:W-:Y:S02]  /*4ec0*/  IABS R2, R16 ;  /* 0x0000001000027213 */ /* 0x000fe40000000000 */
[----:B------:R-:W-:Y:S02]  /*4ed0*/  I2FP.F32.S32 R4, R4 ;  /* 0x0000000400047245 */ /* 0x000fe40000201400 */
[----:B------:R-:W-:Y:S02]  /*4ee0*/  I2FP.F32.S32 R5, R5 ;  /* 0x0000000500057245 */ /* 0x000fe40000201400 */
[----:B------:R-:W-:Y:S02]  /*4ef0*/  I2FP.F32.S32 R2, R2 ;  /* 0x0000000200027245 */ /* 0x000fe40000201400 */
[----:B------:R-:W-:Y:S01]  /*4f00*/  I2FP.F32.S32 R6, R8 ;  /* 0x0000000800067245 */ /* 0x000fe20000201400 */
[-C--:B------:R-:W-:Y:S01]  /*4f10*/  FFMA.FTZ R37, R5, -R101.reuse, R48 ;  /* 0x8000006505257223 */ /* 0x080fe20000010030 */
[----:B------:R-:W-:Y:S01]  /*4f20*/  FSEL R92, R33, -INF , !P5 ;  /* 0xff800000215c7808 */ /* 0x000fe20006800000 */
[----:B------:R-:W-:Y:S01]  /*4f30*/  FFMA.FTZ R33, R4, -R101, R49 ;  /* 0x8000006504217223 */ /* 0x000fe20000010031 */
[----:B------:R-:W-:Y:S01]  /*4f40*/  I2FP.F32.S32 R7, R7 ;  /* 0x0000000700077245 */ /* 0x000fe20000201400 */
[----:B------:R-:W-:Y:S01]  /*4f50*/  FFMA.FTZ R25, R2, -R101, R67 ;  /* 0x8000006502197223 */ /* 0x000fe20000010043 */
[----:B------:R-:W-:Y:S01]  /*4f60*/  IABS R4, R17 ;  /* 0x0000001100047213 */ /* 0x000fe20000000000 */
[----:B------:R-:W-:Y:S01]  /*4f70*/  FFMA.FTZ R39, R6, -R101, R80 ;  /* 0x8000006506277223 */ /* 0x000fe20000010050 */
[----:B------:R-:W-:Y:S01]  /*4f80*/  IABS R2, R11 ;  /* 0x0000000b00027213 */ /* 0x000fe20000000000 */
[----:B------:R-:W-:Y:S01]  /*4f90*/  FFMA.FTZ R38, R7, -R101, R81 ;  /* 0x8000006507267223 */ /* 0x000fe20000010051 */
[----:B------:R-:W-:-:S02]  /*4fa0*/  IABS R5, R18 ;  /* 0x0000001200057213 */ /* 0x000fc40000000000 */
[----:B------:R-:W-:Y:S01]  /*4fb0*/  IABS R6, R19 ;  /* 0x0000001300067213 */ /* 0x000fe20000000000 */
[----:B------:R-:W-:Y:S01]  /*4fc0*/  IMAD.MOV.U32 R7, RZ, RZ, R2 ;  /* 0x000000ffff077224 */ /* 0x000fe200078e0002 */
[----:B------:R-:W-:Y:S01]  /*4fd0*/  ISETP.GE.AND P5, PT, R9, R100, PT ;  /* 0x000000640900720c */ /* 0x000fe20003fa6270 */
[----:B------:R-:W-:Y:S01]  /*4fe0*/  IMAD.MOV.U32 R9, RZ, RZ, R4 ;  /* 0x000000ffff097224 */ /* 0x000fe200078e0004 */
[----:B------:R-:W-:Y:S01]  /*4ff0*/  IABS R8, R10 ;  /* 0x0000000a00087213 */ /* 0x000fe20000000000 */
        /* <DEDUP_REMOVED lines=11> */
[----:B------:R-:W-:Y:S01]  /*50b0*/  FFMA.FTZ R21, R4, -R101, R124 ;  /* 0x8000006504157223 */ /* 0x000fe2000001007c */
[----:B------:R-:W-:Y:S02]  /*50c0*/  IABS R8, R30 ;  /* 0x0000001e00087213 */ /* 0x000fe40000000000 */
[----:B------:R-:W-:Y:S01]  /*50d0*/  I2FP.F32.S32 R7, R7 ;  /* 0x0000000700077245 */ /* 0x000fe20000201400 */
[----:B------:R-:W-:Y:S01]  /*50e0*/  IMAD.MOV.U32 R9, RZ, RZ, R5 ;  /* 0x000000ffff097224 */ /* 0x000fe200078e0005 */
[----:B------:R-:W-:Y:S01]  /*50f0*/  IABS R4, R28 ;  /* 0x0000001c00047213 */ /* 0x000fe20000000000 */
[----:B------:R-:W-:Y:S01]  /*5100*/  IMAD.MOV.U32 R5, RZ, RZ, R8 ;  /* 0x000000ffff057224 */ /* 0x000fe200078e0008 */
[----:B------:R-:W-:Y:S01]  /*5110*/  FSEL R95, R20, -INF , !P2 ;  /* 0xff800000145f7808 */ /* 0x000fe20005000000 */
[----:B------:R-:W-:Y:S01]  /*5120*/  FFMA.FTZ R20, R2, -R101, R126 ;  /* 0x8000006502147223 */ /* 0x000fe2000001007e */
[----:B------:R-:W-:Y:S01]  /*5130*/  IABS R6, R29 ;  /* 0x0000001d00067213 */ /* 0x000fe20000000000 */
[----:B------:R-:W-:Y:S01]  /*5140*/  FFMA.FTZ R22, R7, -R101, R111 ;  /* 0x8000006507167223 */ /* 0x000fe2000001006f */
        /* <DEDUP_REMOVED lines=9> */
[----:B------:R-:W-:Y:S01]  /*51e0*/  I2FP.F32.S32 R4, R4 ;  /* 0x0000000400047245 */ /* 0x000fe20000201400 */
[-C--:B------:R-:W-:Y:S01]  /*51f0*/  FFMA.FTZ R15, R2, -R101.reuse, R132 ;  /* 0x80000065020f7223 */ /* 0x080fe20000010084 */
[----:B------:R-:W-:Y:S01]  /*5200*/  IABS R5, R32 ;  /* 0x0000002000057213 */ /* 0x000fe20000000000 */
[----:B------:R-:W-:Y:S01]  /*5210*/  FFMA.FTZ R18, R7, -R101, R125 ;  /* 0x8000006507127223 */ /* 0x000fe2000001007d */
        /* <DEDUP_REMOVED lines=10> */
[----:B------:R-:W-:-:S02]  /*52c0*/  I2FP.F32.S32 R6, R4 ;  /* 0x0000000400067245 */ /* 0x000fc40000201400 */
[----:B------:R-:W-:Y:S02]  /*52d0*/  I2FP.F32.S32 R4, R5 ;  /* 0x0000000500047245 */ /* 0x000fe40000201400 */
[----:B------:R-:W-:Y:S02]  /*52e0*/  I2FP.F32.S32 R2, R2 ;  /* 0x0000000200027245 */ /* 0x000fe40000201400 */
[----:B------:R-:W-:Y:S01]  /*52f0*/  ISETP.GE.AND P2, PT, R12, R100, PT ;  /* 0x000000640c00720c */ /* 0x000fe20003f46270 */
        /* <DEDUP_REMOVED lines=8> */
[----:B------:R-:W-:Y:S02]  /*5380*/  IABS R6, R41 ;  /* 0x0000002900067213 */ /* 0x000fe40000000000 */
[----:B------:R-:W-:Y:S01]  /*5390*/  ISETP.GE.AND P1, PT, R13, R100, PT ;  /* 0x000000640d00720c */ /* 0x000fe20003f26270 */
[----:B------:R-:W-:Y:S01]  /*53a0*/  FFMA.FTZ R13, R7, -R101, R83 ;  /* 0x80000065070d7223 */ /* 0x000fe20000010053 */
        /* <DEDUP_REMOVED lines=11> */
[----:B------:R-:W-:Y:S02]  /*5460*/  I2FP.F32.S32 R4, R2 ;  /* 0x0000000200047245 */ /* 0x000fe40000201400 */
[----:B------:R-:W-:Y:S01]  /*5470*/  I2FP.F32.S32 R2, R5 ;  /* 0x0000000500027245 */ /* 0x000fe20000201400 */
[----:B------:R-:W-:Y:S01]  /*5480*/  FFMA.FTZ R8, R8, -R101, R51 ;  /* 0x8000006508087223 */ /* 0x000fe20000010033 */
[----:B------:R-:W-:Y:S01]  /*5490*/  I2FP.F32.S32 R7, R7 ;  /* 0x0000000700077245 */ /* 0x000fe20000201400 */
[-C--:B------:R-:W-:Y:S01]  /*54a0*/  FFMA.FTZ R5, R6, -R101.reuse, R137 ;  /* 0x8000006506057223 */ /* 0x080fe20000010089 */
[-C--:B------:R-:W-:Y:S01]  /*54b0*/  FFMA.FTZ R4, R4, -R101.reuse, R138 ;  /* 0x8000006504047223 */ /* 0x080fe2000001008a */
[-C--:B------:R-:W-:Y:S01]  /*54c0*/  FFMA.FTZ R2, R2, -R101.reuse, R139 ;  /* 0x8000006502027223 */ /* 0x080fe2000001008b */
[----:B------:R-:W-:Y:S01]  /*54d0*/  FSEL R139, R47, -INF , !P0 ;  /* 0xff8000002f8b7808 */ /* 0x000fe20004000000 */
[----:B------:R-:W-:Y:S01]  /*54e0*/  FFMA.FTZ R7, R7, -R101, R136 ;  /* 0x8000006507077223 */ /* 0x000fe20000010088 */
[----:B------:R-:W-:-:S02]  /*54f0*/  ISETP.GE.U32.AND P0, PT, R100, 0x41, PT ;  /* 0x000000416400780c */ /* 0x000fc40003f06070 */
        /* <DEDUP_REMOVED lines=23> */
[----:B------:R-:W-:Y:S01]  /*5670*/  FSEL R164, R2, -INF , !P1 ;  /* 0xff80000002a47808 */ /* 0x000fe20004800000 */
[----:B------:R-:W-:Y:S06]  /*5680*/  @!P0 BRA `(.L_x_1611) ;  /* 0x0000000000bc8947 */ /* 0x000fec0003800000 */
        /* <DEDUP_REMOVED lines=45> */
.L_x_1613:
[----:B------:R-:W-:Y:S05]  /*5960*/  BSYNC.RECONVERGENT B0 ;  /* 0x0000000000007941 */ /* 0x000fea0003800200 */
.L_x_1612:
[----:B------:R-:W0:Y:S02]  /*5970*/  LDGDEPBAR ;  /* 0x00000000000079af */ /* 0x000e240000000000 */
.L_x_1611:
[----:B------:R-:W-:Y:S01]  /*5980*/  FMNMX3.FTZ R2, R56, R57, R54, !PT ;  /* 0x0000003938027276 */ /* 0x000fe20007810036 */
[----:B------:R-:W3:Y:S01]  /*5990*/  LDCU UR4, c[0x0][0x3e0] ;  /* 0x00007c00ff0477ac */ /* 0x000ee20008000800 */
[----:B--2---:R-:W-:Y:S01]  /*59a0*/  FMNMX3.FTZ R5, R61, R62, R60, !PT ;  /* 0x0000003e3d057276 */ /* 0x004fe2000781003c */
[----:B------:R-:W-:Y:S01]  /*59b0*/  IMAD.U32 R15, R200, 0x10000, RZ ;  /* 0x00010000c80f7824 */ /* 0x000fe200078e00ff */
        /* <DEDUP_REMOVED lines=23> */
[----:B------:R-:W-:Y:S01]  /*5b30*/  VIADD R137, R205, 0x646e171e ;  /* 0x646e171ecd897836 */ /* 0x000fe20000000000 */
[----:B------:R-:W-:-:S02]  /*5b40*/  FMNMX.FTZ R103, R155, R2, !PT ;  /* 0x000000029b677209 */ /* 0x000fc40007810000 */
[----:B------:R-:W-:Y:S02]  /*5b50*/  FMNMX3.FTZ R2, R5, R59, R92, !PT ;  /* 0x0000003b05027276 */ /* 0x000fe4000781005c */
[----:B------:R-:W-:Y:S01]  /*5b60*/  FMNMX3.FTZ R6, R6, R117, R120, !PT ;  /* 0x0000007506067276 */ /* 0x000fe20007810078 */
[----:B------:R-:W2:Y:S01]  /*5b70*/  SHFL.BFLY PT, R7, R103, 0x2, 0x1f ;  /* 0x0c401f0067077f89 */ /* 0x000ea200000e0000 */
        /* <DEDUP_REMOVED lines=13> */
[----:B-1----:R-:W1:Y:S01]  /*5c50*/  SHFL.BFLY PT, R8, R2, 0x2, 0x1f ;  /* 0x0c401f0002087f89 */ /* 0x002e6200000e0000 */
[----:B------:R-:W-:Y:S01]  /*5c60*/  SHF.R.U32.HI R13, RZ, 0x5, R180 ;  /* 0x00000005ff0d7819 */ /* 0x000fe200000116b4 */
[----:B---3--:R-:W-:Y:S01]  /*5c70*/  IMAD R4, R181, UR4, R246 ;  /* 0x00000004b5047c24 */ /* 0x008fe2000f8e02f6 */
[----:B------:R-:W-:Y:S01]  /*5c80*/  FMNMX3.FTZ R6, R6, R159, R167, !PT ;  /* 0x0000009f06067276 */ /* 0x000fe200078100a7 */
[----:B------:R-:W3:Y:S01]  /*5c90*/  SHFL.BFLY PT, R10, R5, 0x2, 0x1f ;  /* 0x0c401f00050a7f89 */ /* 0x000ee200000e0000 */
[----:B--2---:R-:W-:Y:S01]  /*5ca0*/  FMNMX.FTZ R103, R103, R7, !PT ;  /* 0x0000000767677209 */ /* 0x004fe20007810000 */
[----:B------:R-:W-:Y:S01]  /*5cb0*/  IMAD.SHL.U32 R4, R4, 0x20, RZ ;  /* 0x0000002004047824 */ /* 0x000fe200078e00ff */
[----:B------:R-:W-:Y:S01]  /*5cc0*/  FMNMX.FTZ R6, R165, R6, !PT ;  /* 0x00000006a5067209 */ /* 0x000fe20007810000 */
[----:B------:R-:W-:Y:S01]  /*5cd0*/  IMAD R13, R179, 0x8, R13 ;  /* 0x00000008b30d7824 */ /* 0x000fe200078e020d */
[----:B------:R-:W-:Y:S01]  /*5ce0*/  LOP3.LUT R12, R180, 0x1f, RZ, 0xc0, !PT ;  /* 0x0000001fb40c7812 */ /* 0x000fe200078ec0ff */
[----:B------:R-:W2:Y:S01]  /*5cf0*/  SHFL.BFLY PT, R9, R103, 0x1, 0x1f ;  /* 0x0c201f0067097f89 */ /* 0x000ea200000e0000 */
[----:B------:R-:W-:Y:S01]  /*5d00*/  SHF.R.S32.HI R7, RZ, 0x1f, R4 ;  /* 0x0000001fff077819 */ /* 0x000fe20000011404 */
[----:B------:R-:W-:Y:S01]  /*5d10*/  VIADD R14, R13, 0x4 ;  /* 0x000000040d0e7836 */ /* 0x000fe20000000000 */
[----:B------:R-:W-:Y:S01]  /*5d20*/  IADD3 R12, P2, P1, R4, R91, R12 ;  /* 0x0000005b040c7210 */ /* 0x000fe2000795e00c */
[----:B------:R-:W4:Y:S01]  /*5d30*/  SHFL.BFLY PT, R11, R6, 0x2, 0x1f ;  /* 0x0c401f00060b7f89 */ /* 0x000f2200000e0000 */
[----:B------:R-:W5:Y:S01]  /*5d40*/  LDCU UR4, c[0x0][0x45c] ;  /* 0x00008b80ff0477ac */ /* 0x000f620008000800 */
[----:B------:R-:W-:Y:S01]  /*5d50*/  IMAD.WIDE.U32 R140, R14, -0x326172a9, RZ ;  /* 0xcd9e8d570e8c7825 */ /* 0x000fe200078e00ff */
[----:B------:R-:W-:-:S02]  /*5d60*/  IADD3.X R7, PT, PT, R7, R152, RZ, P2, P1 ;  /* 0x0000009807077210 */ /* 0x000fc400017e24ff */
[----:B------:R-:W-:Y:S01]  /*5d70*/  LOP3.LUT R200, R200, 0xff0000, R15, 0xf8, !PT ;  /* 0x00ff0000c8c87812 */ /* 0x000fe200078ef80f */
[----:B------:R-:W-:Y:S01]  /*5d80*/  IMAD.WIDE.U32 R106, R13, -0x326172a9, RZ ;  /* 0xcd9e8d570d6a7825 */ /* 0x000fe200078e00ff */
[----:B-1----:R-:W-:-:S03]  /*5d90*/  FMNMX.FTZ R14, R2, R8, !PT ;  /* 0x00000008020e7209 */ /* 0x002fc60007810000 */
[----:B------:R-:W-:Y:S01]  /*5da0*/  IMAD.WIDE.U32 R236, R12, -0x2daee0ad, RZ ;  /* 0xd2511f530cec7825 */ /* 0x000fe200078e00ff */
[-C--:B------:R-:W-:Y:S02]  /*5db0*/  LOP3.LUT R2, R204, R7.reuse, R141, 0x96, !PT ;  /* 0x00000007cc027212 */ /* 0x080fe400078e968d */
[----:B---3--:R-:W-:Y:S01]  /*5dc0*/  FMNMX.FTZ R15, R5, R10, !PT ;  /* 0x0000000a050f7209 */ /* 0x008fe20007810000 */
[----:B------:R-:W-:Y:S01]  /*5dd0*/  IMAD.IADD R4, R178, 0x1, R177 ;  /* 0x00000001b2047824 */ /* 0x000fe200078e02b1 */
[----:B------:R-:W-:Y:S01]  /*5de0*/  LOP3.LUT R7, R204, R7, R107, 0x96, !PT ;  /* 0x00000007cc077212 */ /* 0x000fe200078e966b */
[----:B------:R-:W-:Y:S01]  /*5df0*/  IMAD.WIDE.U32 R240, R2, -0x2daee0ad, RZ ;  /* 0xd2511f5302f07825 */ /* 0x000fe200078e00ff */
[----:B------:R-:W-:Y:S01]  /*5e00*/  LOP3.LUT R8, R205, R38, R237, 0x96, !PT ;  /* 0x00000026cd087212 */ /* 0x000fe200078e96ed */
[----:B------:R-:W1:Y:S01]  /*5e10*/  SHFL.BFLY PT, R104, R15, 0x1, 0x1f ;  /* 0x0c201f000f687f89 */ /* 0x000e6200000e0000 */
[----:B--2---:R-:W-:Y:S01]  /*5e20*/  FMNMX.FTZ R103, R103, R9, !PT ;  /* 0x0000000967677209 */ /* 0x004fe20007810000 */
[----:B------:R-:W-:Y:S01]  /*5e30*/  VIADD R2, R205, 0xbb67ae85 ;  /* 0xbb67ae85cd027836 */ /* 0x000fe20000000000 */
[----:B------:R-:W-:Y:S01]  /*5e40*/  LEA R188, R4, UR5, 0x1 ;  /* 0x0000000504bc7c11 */ /* 0x000fe2000f8e08ff */
[----:B------:R-:W-:Y:S01]  /*5e50*/  IMAD.WIDE.U32 R238, R7, -0x2daee0ad, RZ ;  /* 0xd2511f5307ee7825 */ /* 0x000fe200078e00ff */
[----:B----4-:R-:W-:-:S03]  /*5e60*/  FMNMX.FTZ R105, R6, R11, !PT ;  /* 0x0000000b06697209 */ /* 0x010fc60007810000 */
[C---:B-----5:R-:W-:Y:S01]  /*5e70*/  FMUL.FTZ R6, R103.reuse, UR4 ;  /* 0x0000000467067c20 */ /* 0x060fe20008410000 */
[-C--:B------:R-:W-:Y:S01]  /*5e80*/  LOP3.LUT R5, R2, R236.reuse, R241, 0x96, !PT ;  /* 0x000000ec02057212 */ /* 0x080fe200078e96f1 */
[----:B------:R-:W-:Y:S01]  /*5e90*/  IMAD.WIDE.U32 R8, R8, -0x326172a9, RZ ;  /* 0xcd9e8d5708087825 */ /* 0x000fe200078e00ff */
[----:B------:R-:W-:Y:S01]  /*5ea0*/  LOP3.LUT R2, R2, R236, R239, 0x96, !PT ;  /* 0x000000ec02027212 */ /* 0x000fe200078e96ef */
[----:B------:R-:W2:Y:S01]  /*5eb0*/  SHFL.BFLY PT, R7, R105, 0x1, 0x1f ;  /* 0x0c201f0069077f89 */ /* 0x000ea200000e0000 */
[----:B------:R-:W-:Y:S01]  /*5ec0*/  FSETP.NEU.FTZ.AND P1, PT, R103, -INF , PT ;  /* 0xff8000006700780b */ /* 0x000fe20003f3d000 */
[----:B------:R-:W-:Y:S01]  /*5ed0*/  IMAD.WIDE.U32 R232, R5, -0x326172a9, RZ ;  /* 0xcd9e8d5705e87825 */ /* 0x000fe200078e00ff */
[C---:B------:R-:W-:Y:S01]  /*5ee0*/  LOP3.LUT R10, R229.reuse, R140, R9, 0x96, !PT ;  /* 0x0000008ce50a7212 */ /* 0x040fe200078e9609 */
[----:B------:R-:W3:Y:S01]  /*5ef0*/  SHFL.BFLY PT, R5, R14, 0x1, 0x1f ;  /* 0x0c201f000e057f89 */ /* 0x000ee200000e0000 */
[----:B------:R-:W-:Y:S01]  /*5f00*/  FSEL R6, R6, RZ, P1 ;  /* 0x000000ff06067208 */ /* 0x000fe20000800000 */
[----:B------:R-:W-:Y:S01]  /*5f10*/  IMAD.WIDE.U32 R234, R2, -0x326172a9, RZ ;  /* 0xcd9e8d5702ea7825 */ /* 0x000fe200078e00ff */
[----:B------:R-:W-:Y:S01]  /*5f20*/  LOP3.LUT R12, R228, R8, R233, 0x96, !PT ;  /* 0x00000008e40c7212 */ /* 0x000fe200078e96e9 */
[----:B------:R-:W4:Y:S01]  /*5f30*/  LDSM.16.MT88.4 R24, [R188+0x6000] ;  /* 0x00600000bc18783b */ /* 0x000f220000004200 */
[----:B------:R-:W-:Y:S01]  /*5f40*/  LOP3.LUT R17, R229, R106, R9, 0x96, !PT ;  /* 0x0000006ae5117212 */ /* 0x000fe200078e9609 */
[----:B------:R-:W-:Y:S01]  /*5f50*/  IMAD.WIDE.U32 R10, R10, -0x2daee0ad, RZ ;  /* 0xd2511f530a0a7825 */ /* 0x000fe200078e00ff */
[----:B------:R-:W-:-:S03]  /*5f60*/  LOP3.LUT R16, R228, R8, R235, 0x96, !PT ;  /* 0x00000008e4107212 */ /* 0x000fc600078e96eb */
[----:B------:R-:W-:Y:S01]  /*5f70*/  FFMA.FTZ R2, R56, UR4, -R6 ;  /* 0x0000000438027c23 */ /* 0x000fe20008010806 */
[----:B------:R-:W-:Y:S01]  /*5f80*/  IMAD.WIDE.U32 R12, R12, -0x2daee0ad, RZ ;  /* 0xd2511f530c0c7825 */ /* 0x000fe200078e00ff */
[----:B------:R-:W-:Y:S02]  /*5f90*/  LOP3.LUT R8, R136, R240, R11, 0x96, !PT ;  /* 0x000000f088087212 */ /* 0x000fe400078e960b */
[----:B------:R5:W-:Y:S01]  /*5fa0*/  MUFU.EX2 R149, R2 ;  /* 0x0000000200957308 */ /* 0x000be20000000800 */
[----:B-1----:R-:W-:Y:S01]  /*5fb0*/  FMNMX.FTZ R104, R15, R104, !PT ;  /* 0x000000680f687209 */ /* 0x002fe20007810000 */
[----:B------:R-:W-:Y:S01]  /*5fc0*/  IMAD.IADD R189, R3, 0x1, R188 ;  /* 0x0000000103bd7824 */ /* 0x000fe200078e02bc */
[----:B------:R-:W-:Y:S01]  /*5fd0*/  LOP3.LUT R10, R135, R10, R13, 0x96, !PT ;  /* 0x0000000a870a7212 */ /* 0x000fe200078e960d */
[----:B------:R-:W-:-:S03]  /*5fe0*/  IMAD.WIDE.U32 R8, R8, -0x326172a9, RZ ;  /* 0xcd9e8d5708087825 */ /* 0x000fc600078e00ff */
[----:B------:R-:W-:Y:S01]  /*5ff0*/  LDSM.16.MT88.4 R32, [R189+0x6000] ;  /* 0x00600000bd20783b */ /* 0x000fe20000004200 */
[----:B------:R-:W-:Y:S01]  /*6000*/  IMAD.WIDE.U32 R36, R10, -0x326172a9, RZ ;  /* 0xcd9e8d570a247825 */ /* 0x000fe200078e00ff */
[----:B------:R-:W-:Y:S02]  /*6010*/  LOP3.LUT R9, R211, R232, R9, 0x96, !PT ;  /* 0x000000e8d3097212 */ /* 0x000fe400078e9609 */
[----:B--2---:R-:W-:Y:S01]  /*6020*/  FMNMX.FTZ R105, R105, R7, !PT ;  /* 0x0000000769697209 */ /* 0x004fe20007810000 */
[--C-:B------:R-:W-:Y:S01]  /*6030*/  FFMA.FTZ R7, R54, UR4, -R6.reuse ;  /* 0x0000000436077c23 */ /* 0x100fe20008010806 */
[----:B------:R-:W-:Y:S01]  /*6040*/  LOP3.LUT R8, R210, R8, R37, 0x96, !PT ;  /* 0x00000008d2087212 */ /* 0x000fe200078e9625 */
[----:B------:R-:W-:Y:S02]  /*6050*/  IMAD.WIDE.U32 R10, R9, -0x2daee0ad, RZ ;  /* 0xd2511f53090a7825 */ /* 0x000fe400078e00ff */
[----:B------:R1:W-:Y:S02]  /*6060*/  MUFU.EX2 R216, R7 ;  /* 0x0000000700d87308 */ /* 0x0003e40000000800 */
[----:B-----5:R-:W-:Y:S01]  /*6070*/  FFMA.FTZ R2, R57, UR4, -R6 ;  /* 0x0000000439027c23 */ /* 0x020fe20008010806 */
[----:B------:R-:W-:Y:S01]  /*6080*/  IMAD.WIDE.U32 R48, R8, -0x2daee0ad, RZ ;  /* 0xd2511f5308307825 */ /* 0x000fe200078e00ff */
[----:B------:R-:W-:-:S03]  /*6090*/  LOP3.LUT R12, R134, R12, R11, 0x96, !PT ;  /* 0x0000000c860c7212 */ /* 0x000fc600078e960b */
[----:B------:R-:W-:Y:S01]  /*60a0*/  FMUL.FTZ R4, R105, UR4 ;  /* 0x0000000469047c20 */ /* 0x000fe20008410000 */
[----:B------:R-:W-:Y:S01]  /*60b0*/  IMAD.IADD R193, R0, 0x1, R188 ;  /* 0x0000000100c17824 */ /* 0x000fe200078e02bc */
[----:B------:R-:W-:Y:S01]  /*60c0*/  LOP3.LUT R8, R133, R10, R49, 0x96, !PT ;  /* 0x0000000a85087212 */ /* 0x000fe200078e9631 */
[----:B------:R3:W-:Y:S01]  /*60d0*/  MUFU.EX2 R221, R2 ;  /* 0x0000000200dd7308 */ /* 0x0007e20000000800 */
[----:B------:R-:W-:Y:S02]  /*60e0*/  IMAD.WIDE.U32 R22, R12, -0x326172a9, RZ ;  /* 0xcd9e8d570c167825 */ /* 0x000fe400078e00ff */
[----:B------:R-:W2:Y:S02]  /*60f0*/  LDSM.16.MT88.4 R28, [R193+0x6000] ;  /* 0x00600000c11c783b */ /* 0x000ea40000004200 */
[----:B------:R-:W-:-:S04]  /*6100*/  IMAD.WIDE.U32 R8, R8, -0x326172a9, RZ ;  /* 0xcd9e8d5708087825 */ /* 0x000fc800078e00ff */
[----:B-1----:R-:W-:Y:S01]  /*6110*/  FFMA.FTZ R7, R55, UR4, -R6 ;  /* 0x0000000437077c23 */ /* 0x002fe20008010806 */
[----:B------:R-:W-:Y:S01]  /*6120*/  IMAD.MOV.U32 R12, RZ, RZ, R8 ;  /* 0x000000ffff0c7224 */ /* 0x000fe200078e0008 */
[----:B------:R-:W-:Y:S01]  /*6130*/  PRMT R13, R8, 0x7773, RZ ;  /* 0x00007773080d7816 */ /* 0x000fe200000000ff */
[----:B------:R-:W-:Y:S01]  /*6140*/  IMAD.WIDE.U32 R10, R17, -0x2daee0ad, RZ ;  /* 0xd2511f53110a7825 */ /* 0x000fe200078e00ff */
[----:B------:R1:W5:Y:S03]  /*6150*/  MUFU.EX2 R146, R7 ;  /* 0x0000000700927308 */ /* 0x0003660000000800 */
[----:B------:R-:W-:Y:S01]  /*6160*/  IMAD.WIDE.U32 R16, R16, -0x2daee0ad, RZ ;  /* 0xd2511f5310107825 */ /* 0x000fe200078e00ff */
[----:B---3--:R-:W-:Y:S02]  /*6170*/  FMNMX.FTZ R2, R14, R5, !PT ;  /* 0x000000050e027209 */ /* 0x008fe40007810000 */
[----:B------:R-:W-:Y:S01]  /*6180*/  PRMT R14, R8, 0x7771, RZ ;  /* 0x00007771080e7816 */ /* 0x000fe200000000ff */
[----:B------:R-:W-:Y:S01]  /*6190*/  IMAD.IADD R192, R0, 0x1, R189 ;  /* 0x0000000100c07824 */ /* 0x000fe200078e02bd */
[C---:B------:R-:W-:Y:S01]  /*61a0*/  FSETP.NEU.FTZ.AND P1, PT, R2.reuse, -INF , PT ;  /* 0xff8000000200780b */ /* 0x040fe20003f3d000 */
[----:B------:R-:W-:Y:S01]  /*61b0*/  FMUL.FTZ R5, R2, UR4 ;  /* 0x0000000402057c20 */ /* 0x000fe20008410000 */
[----:B------:R-:W-:-:S02]  /*61c0*/  LOP3.LUT R15, R135, R10, R17, 0x96, !PT ;  /* 0x0000000a870f7212 */ /* 0x000fc400078e9611 */
[----:B------:R-:W-:Y:S01]  /*61d0*/  LOP3.LUT R18, R136, R238, R11, 0x96, !PT ;  /* 0x000000ee88127212 */ /* 0x000fe200078e960b */
[----:B------:R-:W3:Y:S01]  /*61e0*/  LDSM.16.MT88.4 R40, [R192+0x6000] ;  /* 0x00600000c028783b */ /* 0x000ee20000004200 */
[----:B------:R-:W-:Y:S01]  /*61f0*/  FSEL R5, R5, RZ, P1 ;  /* 0x000000ff05057208 */ /* 0x000fe20000800000 */
[----:B------:R-:W-:Y:S01]  /*6200*/  IMAD.WIDE.U32 R20, R15, -0x326172a9, RZ ;  /* 0xcd9e8d570f147825 */ /* 0x000fe200078e00ff */
[----:B------:R-:W-:Y:S02]  /*6210*/  LOP3.LUT R11, R12, 0xff, RZ, 0xc0, !PT ;  /* 0x000000ff0c0b7812 */ /* 0x000fe400078ec0ff */
[----:B------:R-:W-:Y:S01]  /*6220*/  FSETP.NEU.FTZ.AND P1, PT, R105, -INF , PT ;  /* 0xff8000006900780b */ /* 0x000fe20003f3d000 */
[----:B-1----:R-:W-:Y:S01]  /*6230*/  FFMA.FTZ R7, R61, UR4, -R5 ;  /* 0x000000043d077c23 */ /* 0x002fe20008010805 */
[----:B------:R-:W-:Y:S02]  /*6240*/  PRMT R11, R11, 0x5410, R14 ;  /* 0x000054100b0b7816 */ /* 0x000fe4000000000e */
[----:B------:R-:W-:Y:S01]  /*6250*/  FSEL R4, R4, RZ, P1 ;  /* 0x000000ff04047208 */ /* 0x000fe20000800000 */
[----:B------:R1:W-:Y:S01]  /*6260*/  MUFU.EX2 R150, R7 ;  /* 0x0000000700967308 */ /* 0x0003e20000000800 */
[----:B------:R-:W-:-:S02]  /*6270*/  FSETP.NEU.FTZ.AND P1, PT, R104, -INF , PT ;  /* 0xff8000006800780b */ /* 0x000fc40003f3d000 */
[----:B------:R-:W-:Y:S01]  /*6280*/  HSET2.LE.AND R3, R11, R200, PT ;  /* 0x000000c80b037233 */ /* 0x000fe20003803000 */
[----:B------:R-:W-:-:S04]  /*6290*/  FFMA.FTZ R0, R68, UR4, -R4 ;  /* 0x0000000444007c23 */ /* 0x000fc80008010804 */
[----:B------:R-:W-:Y:S01]  /*62a0*/  MUFU.EX2 R217, R0 ;  /* 0x0000000000d97308 */ /* 0x000fe20000000800 */
[----:B-1----:R-:W-:Y:S02]  /*62b0*/  LOP3.LUT R7, R209, R22, R9, 0x96, !PT ;  /* 0x00000016d1077212 */ /* 0x002fe400078e9609 */
[----:B------:R-:W-:Y:S01]  /*62c0*/  PRMT R9, R8, 0x7772, RZ ;  /* 0x0000777208097816 */ /* 0x000fe200000000ff */
[----:B------:R-:W-:Y:S01]  /*62d0*/  FFMA.FTZ R8, R62, UR4, -R5 ;  /* 0x000000043e087c23 */ /* 0x000fe20008010805 */
[----:B------:R-:W-:Y:S02]  /*62e0*/  LOP3.LUT R10, R7, 0xff, RZ, 0xc0, !PT ;  /* 0x000000ff070a7812 */ /* 0x000fe400078ec0ff */
[----:B------:R-:W-:Y:S01]  /*62f0*/  PRMT R13, R9, 0x5410, R13 ;  /* 0x00005410090d7816 */ /* 0x000fe2000000000d */
[----:B------:R1:W-:Y:S01]  /*6300*/  MUFU.EX2 R151, R8 ;  /* 0x0000000800977308 */ /* 0x0003e20000000800 */
[----:B------:R-:W-:-:S07]  /*6310*/  FFMA.FTZ R9, R60, UR4, -R5 ;  /* 0x000000043c097c23 */ /* 0x000fce0008010805 */
[----:B------:R4:W-:Y:S01]  /*6320*/  MUFU.EX2 R175, R9 ;  /* 0x0000000900af7308 */ /* 0x0009e20000000800 */
[----:B-1----:R-:W-:-:S04]  /*6330*/  LOP3.LUT R8, R7, 0xffff, RZ, 0xc0, !PT ;  /* 0x0000ffff07087812 */ /* 0x002fc800078ec0ff */
[----:B------:R-:W-:-:S04]  /*6340*/  SHF.R.U32.HI R8, RZ, 0x8, R8 ;  /* 0x00000008ff087819 */ /* 0x000fc80000011608 */
[----:B------:R-:W-:Y:S01]  /*6350*/  PRMT R12, R10, 0x5410, R8 ;  /* 0x000054100a0c7816 */ /* 0x000fe20000000008 */
[----:B------:R-:W-:Y:S01]  /*6360*/  FFMA.FTZ R8, R59, UR4, -R5 ;  /* 0x000000043b087c23 */ /* 0x000fe20008010805 */
[----:B------:R-:W-:Y:S01]  /*6370*/  FFMA.FTZ R10, R64, UR4, -R4 ;  /* 0x00000004400a7c23 */ /* 0x000fe20008010804 */
[----:B----4-:R-:W-:Y:S02]  /*6380*/  SHF.R.U32.HI R9, RZ, 0x18, R7 ;  /* 0x00000018ff097819 */ /* 0x010fe40000011607 */
[----:B------:R1:W4:Y:S08]  /*6390*/  MUFU.EX2 R145, R8 ;  /* 0x0000000800917308 */ /* 0x0003300000000800 */
[----:B------:R2:W-:Y:S01]  /*63a0*/  MUFU.EX2 R219, R10 ;  /* 0x0000000a00db7308 */ /* 0x0005e20000000800 */
[----:B-1----:R-:W-:-:S02]  /*63b0*/  PRMT R8, R7, 0x7632, R8 ;  /* 0x0000763207087816 */ /* 0x002fc40000000008 */
[----:B-----5:R-:W-:Y:S02]  /*63c0*/  F2FP.F16.F32.PACK_AB R7, R146, R216 ;  /* 0x000000d89207723e */ /* 0x020fe400000000ff */
[----:B------:R-:W-:Y:S02]  /*63d0*/  LOP3.LUT R8, R8, 0xff, RZ, 0xc0, !PT ;  /* 0x000000ff08087812 */ /* 0x000fe400078ec0ff */
[----:B--2---:R-:W-:Y:S02]  /*63e0*/  LOP3.LUT R10, R7, R3, RZ, 0xc0, !PT ;  /* 0x00000003070a7212 */ /* 0x004fe400078ec0ff */
[----:B------:R-:W-:Y:S01]  /*63f0*/  LOP3.LUT R7, R13, 0xff00ff, RZ, 0xc0, !PT ;  /* 0x00ff00ff0d077812 */ /* 0x000fe200078ec0ff */
[----:B------:R-:W-:Y:S01]  /*6400*/  FFMA.FTZ R13, R63, UR4, -R4 ;  /* 0x000000043f0d7c23 */ /* 0x000fe20008010804 */
[----:B------:R-:W-:Y:S02]  /*6410*/  PRMT R9, R8, 0x5410, R9 ;  /* 0x0000541008097816 */ /* 0x000fe40000000009 */
[----:B----4-:R-:W-:Y:S01]  /*6420*/  F2FP.F16.F32.PACK_AB R3, R145, R175 ;  /* 0x000000af9103723e */ /* 0x010fe200000000ff */
[----:B------:R1:W-:Y:S01]  /*6430*/  MUFU.EX2 R147, R13 ;  /* 0x0000000d00937308 */ /* 0x0003e20000000800 */
[----:B------:R-:W-:-:S02]  /*6440*/  HSET2.LE.AND R0, R7, R200, PT ;  /* 0x000000c807007233 */ /* 0x000fc40003803000 */
[--C-:B------:R-:W-:Y:S02]  /*6450*/  HSET2.LE.AND R7, R12, R200.reuse, PT ;  /* 0x000000c80c077233 */ /* 0x100fe40003803000 */
[----:B------:R-:W-:Y:S02]  /*6460*/  HSET2.LE.AND R9, R9, R200, PT ;  /* 0x000000c809097233 */ /* 0x000fe40003803000 */
[----:B------:R-:W-:Y:S02]  /*6470*/  F2FP.F16.F32.PACK_AB R12, R151, R150 ;  /* 0x00000096970c723e */ /* 0x000fe400000000ff */
[----:B------:R-:W-:Y:S01]  /*6480*/  LOP3.LUT R11, R3, R0, RZ, 0xc0, !PT ;  /* 0x00000000030b7212 */ /* 0x000fe200078ec0ff */
[----:B------:R-:W-:Y:S01]  /*6490*/  FFMA.FTZ R3, R66, UR4, -R4 ;  /* 0x0000000442037c23 */ /* 0x000fe20008010804 */
[----:B------:R-:W-:Y:S01]  /*64a0*/  LOP3.LUT R9, R12, R9, RZ, 0xc0, !PT ;  /* 0x000000090c097212 */ /* 0x000fe200078ec0ff */
[----:B------:R-:W-:Y:S01]  /*64b0*/  FMUL.FTZ R0, R104, UR4 ;  /* 0x0000000468007c20 */ /* 0x000fe20008410000 */
[----:B------:R-:W-:Y:S01]  /*64c0*/  F2FP.F16.F32.PACK_AB R8, R221, R149 ;  /* 0x00000095dd08723e */ /* 0x000fe200000000ff */
[----:B------:R2:W4:Y:S01]  /*64d0*/  MUFU.EX2 R148, R3 ;  /* 0x0000000300947308 */ /* 0x0005220000000800 */
[----:B-1----:R-:W-:-:S02]  /*64e0*/  IMAD.WIDE.U32 R12, R18, -0x326172a9, RZ ;  /* 0xcd9e8d57120c7825 */ /* 0x002fc400078e00ff */
[----:B------:R-:W-:Y:S02]  /*64f0*/  FSEL R0, R0, RZ, P1 ;  /* 0x000000ff00007208 */ /* 0x000fe40000800000 */
[----:B------:R-:W-:Y:S02]  /*6500*/  LOP3.LUT R8, R8, R7, RZ, 0xc0, !PT ;  /* 0x0000000708087212 */ /* 0x000fe400078ec0ff */
[----:B------:R-:W-:Y:S01]  /*6510*/  LOP3.LUT R13, R211, R234, R13, 0x96, !PT ;  /* 0x000000ead30d7212 */ /* 0x000fe200078e960d */
[----:B------:R-:W-:-:S04]  /*6520*/  FFMA.FTZ R7, R71, UR4, -R0 ;  /* 0x0000000447077c23 */ /* 0x000fc80008010800 */
[----:B------:R1:W-:Y:S01]  /*6530*/  MUFU.EX2 R250, R7 ;  /* 0x0000000700fa7308 */ /* 0x0003e20000000800 */
[----:B------:R-:W-:Y:S01]  /*6540*/  HMMA.16816.F32 R44, R8, R24, RZ ;  /* 0x00000018082c723c */ /* 0x000fe200000018ff */
[----:B--2---:R-:W-:Y:S01]  /*6550*/  LOP3.LUT R3, R210, R12, R21, 0x96, !PT ;  /* 0x0000000cd2037212 */ /* 0x004fe200078e9615 */
[----:B------:R-:W-:-:S04]  /*6560*/  IMAD.WIDE.U32 R12, R13, -0x2daee0ad, RZ ;  /* 0xd2511f530d0c7825 */ /* 0x000fc800078e00ff */
[----:B------:R-:W-:-:S04]  /*6570*/  IMAD.WIDE.U32 R118, R3, -0x2daee0ad, RZ ;  /* 0xd2511f5303767825 */ /* 0x000fc800078e00ff */
[--C-:B------:R-:W-:Y:S01]  /*6580*/  FFMA.FTZ R3, R69, UR4, -R0.reuse ;  /* 0x0000000445037c23 */ /* 0x100fe20008010800 */
[----:B------:R-:W-:Y:S01]  /*6590*/  HMMA.16816.F32 R52, R8, R28, RZ ;  /* 0x0000001c0834723c */ /* 0x000fe200000018ff */
[----:B------:R-:W-:Y:S02]  /*65a0*/  LOP3.LUT R12, R133, R12, R119, 0x96, !PT ;  /* 0x0000000c850c7212 */ /* 0x000fe400078e9677 */
[----:B------:R2:W-:Y:S01]  /*65b0*/  MUFU.EX2 R252, R3 ;  /* 0x0000000300fc7308 */ /* 0x0005e20000000800 */
[----:B-1----:R-:W-:-:S04]  /*65c0*/  FFMA.FTZ R7, R70, UR4, -R0 ;  /* 0x0000000446077c23 */ /* 0x002fc80008010800 */
[C---:B------:R-:W-:Y:S03]  /*65d0*/  HMMA.16816.F32 R60, R8.reuse, R32, RZ ;  /* 0x00000020083c723c */ /* 0x040fe600000018ff */
[----:B------:R1:W5:Y:S05]  /*65e0*/  MUFU.EX2 R251, R7 ;  /* 0x0000000700fb7308 */ /* 0x00036a0000000800 */
[----:B---3--:R-:W-:Y:S01]  /*65f0*/  HMMA.16816.F32 R68, R8, R40, RZ ;  /* 0x000000280844723c */ /* 0x008fe200000018ff */
[----:B--2---:R-:W-:Y:S01]  /*6600*/  LOP3.LUT R3, R134, R16, R13, 0x96, !PT ;  /* 0x0000001086037212 */ /* 0x004fe200078e960d */
[----:B------:R-:W-:-:S06]  /*6610*/  IMAD.WIDE.U32 R12, R12, -0x326172a9, RZ ;  /* 0xcd9e8d570c0c7825 */ /* 0x000fcc00078e00ff */
[C---:B------:R-:W-:Y:S01]  /*6620*/  HMMA.16816.F32 R64, R8.reuse, R26, RZ ;  /* 0x0000001a0840723c */ /* 0x040fe200000018ff */
[----:B------:R-:W-:Y:S01]  /*6630*/  IMAD.WIDE.U32 R18, R3, -0x326172a9, RZ ;  /* 0xcd9e8d5703127825 */ /* 0x000fe200078e00ff */
[C---:B------:R-:W-:Y:S02]  /*6640*/  PRMT R16, R12.reuse, 0x7771, RZ ;  /* 0x000077710c107816 */ /* 0x040fe400000000ff */
[C---:B------:R-:W-:Y:S01]  /*6650*/  PRMT R15, R12.reuse, 0x7773, RZ ;  /* 0x000077730c0f7816 */ /* 0x040fe200000000ff */
[----:B------:R-:W-:Y:S01]  /*6660*/  IMAD.MOV.U32 R3, RZ, RZ, R12 ;  /* 0x000000ffff037224 */ /* 0x000fe200078e000c */
[----:B-1----:R-:W-:Y:S01]  /*6670*/  PRMT R7, R12, 0x7772, RZ ;  /* 0x000077720c077816 */ /* 0x002fe200000000ff */
[----:B------:R-:W-:Y:S01]  /*6680*/  FFMA.FTZ R12, R72, UR4, -R0 ;  /* 0x00000004480c7c23 */ /* 0x000fe20008010800 */
[----:B------:R-:W-:Y:S02]  /*6690*/  HMMA.16816.F32 R84, R8, R30, RZ ;  /* 0x0000001e0854723c */ /* 0x000fe400000018ff */
[----:B------:R-:W-:Y:S01]  /*66a0*/  LOP3.LUT R14, R3, 0xff, RZ, 0xc0, !PT ;  /* 0x000000ff030e7812 */ /* 0x000fe200078ec0ff */
[----:B------:R1:W2:Y:S01]  /*66b0*/  MUFU.EX2 R230, R12 ;  /* 0x0000000c00e67308 */ /* 0x0002a20000000800 */
[----:B------:R-:W-:-:S02]  /*66c0*/  LOP3.LUT R3, R209, R18, R13, 0x96, !PT ;  /* 0x00000012d1037212 */ /* 0x000fc400078e960d */
[----:B------:R-:W-:Y:S02]  /*66d0*/  PRMT R7, R7, 0x5410, R15 ;  /* 0x0000541007077816 */ /* 0x000fe4000000000f */
[----:B------:R-:W-:Y:S01]  /*66e0*/  PRMT R15, R14, 0x5410, R16 ;  /* 0x000054100e0f7816 */ /* 0x000fe20000000010 */
[C---:B------:R-:W-:Y:S01]  /*66f0*/  HMMA.16816.F32 R76, R8.reuse, R34, RZ ;  /* 0x00000022084c723c */ /* 0x040fe200000018ff */
[----:B------:R-:W-:Y:S02]  /*6700*/  PRMT R13, R3, 0x7632, R13 ;  /* 0x00007632030d7816 */ /* 0x000fe4000000000d */
[----:B------:R-:W-:Y:S02]  /*6710*/  LOP3.LUT R7, R7, 0xff00ff, RZ, 0xc0, !PT ;  /* 0x00ff00ff07077812 */ /* 0x000fe400078ec0ff */
[----:B------:R-:W-:Y:S02]  /*6720*/  LOP3.LUT R18, R3, 0xff, RZ, 0xc0, !PT ;  /* 0x000000ff03127812 */ /* 0x000fe400078ec0ff */
[----:B------:R-:W-:Y:S01]  /*6730*/  SHF.R.U32.HI R17, RZ, 0x18, R3 ;  /* 0x00000018ff117819 */ /* 0x000fe20000011603 */
[----:B------:R-:W-:Y:S01]  /*6740*/  HMMA.16816.F32 R80, R8, R42, RZ ;  /* 0x0000002a0850723c */ /* 0x000fe200000018ff */
[----:B----4-:R-:W-:-:S02]  /*6750*/  F2FP.F16.F32.PACK_AB R14, R148, R147 ;  /* 0x00000093940e723e */ /* 0x010fc400000000ff */
[----:B-1----:R-:W-:Y:S02]  /*6760*/  LOP3.LUT R12, R3, 0xffff, RZ, 0xc0, !PT ;  /* 0x0000ffff030c7812 */ /* 0x002fe400078ec0ff */
[--C-:B------:R-:W-:Y:S02]  /*6770*/  HSET2.LE.AND R3, R15, R200.reuse, PT ;  /* 0x000000c80f037233 */ /* 0x100fe40003803000 */
[----:B------:R-:W-:Y:S02]  /*6780*/  SHF.R.U32.HI R16, RZ, 0x8, R12 ;  /* 0x00000008ff107819 */ /* 0x000fe4000001160c */
[----:B------:R-:W-:Y:S02]  /*6790*/  LOP3.LUT R12, R13, 0xff, RZ, 0xc0, !PT ;  /* 0x000000ff0d0c7812 */ /* 0x000fe400078ec0ff */
[----:B------:R-:W-:Y:S02]  /*67a0*/  HSET2.LE.AND R7, R7, R200, PT ;  /* 0x000000c807077233 */ /* 0x000fe40003803000 */
[----:B------:R-:W-:-:S02]  /*67b0*/  PRMT R13, R18, 0x5410, R16 ;  /* 0x00005410120d7816 */ /* 0x000fc40000000010 */
[----:B-----5:R-:W-:Y:S02]  /*67c0*/  F2FP.F16.F32.PACK_AB R15, R251, R252 ;  /* 0x000000fcfb0f723e */ /* 0x020fe400000000ff */
[----:B------:R-:W-:Y:S01]  /*67d0*/  PRMT R12, R12, 0x5410, R17 ;  /* 0x000054100c0c7816 */ /* 0x000fe20000000011 */
[----:B------:R-:W-:Y:S01]  /*67e0*/  FFMA.FTZ R17, R58, UR4, -R6 ;  /* 0x000000043a117c23 */ /* 0x000fe20008010806 */
[----:B------:R-:W-:Y:S02]  /*67f0*/  LOP3.LUT R14, R14, R3, RZ, 0xc0, !PT ;  /* 0x000000030e0e7212 */ /* 0x000fe400078ec0ff */
[----:B------:R-:W-:Y:S01]  /*6800*/  LOP3.LUT R15, R15, R7, RZ, 0xc0, !PT ;  /* 0x000000070f0f7212 */ /* 0x000fe200078ec0ff */
[----:B------:R-:W-:Y:S01]  /*6810*/  MUFU.EX2 R249, R17 ;  /* 0x0000001100f97308 */ /* 0x000fe20000000800 */
[----:B------:R-:W-:Y:S02]  /*6820*/  HSET2.LE.AND R3, R13, R200, PT ;  /* 0x000000c80d037233 */ /* 0x000fe40003803000 */
[----:B------:R-:W-:-:S02]  /*6830*/  F2FP.F16.F32.PACK_AB R7, R217, R219 ;  /* 0x000000dbd907723e */ /* 0x000fc400000000ff */
[----:B------:R-:W-:Y:S02]  /*6840*/  HSET2.LE.AND R13, R12, R200, PT ;  /* 0x000000c80c0d7233 */ /* 0x000fe40003803000 */
[----:B------:R-:W-:Y:S01]  /*6850*/  LOP3.LUT R12, R7, R3, RZ, 0xc0, !PT ;  /* 0x00000003070c7212 */ /* 0x000fe200078ec0ff */
[----:B------:R-:W-:Y:S01]  /*6860*/  FFMA.FTZ R3, R73, UR4, -R6 ;  /* 0x0000000449037c23 */ /* 0x000fe20008010806 */
[----:B------:R-:W-:Y:S02]  /*6870*/  LOP3.LUT R7, R208, R36, R23, 0x96, !PT ;  /* 0x00000024d0077212 */ /* 0x000fe400078e9617 */
[----:B--2---:R-:W-:Y:S01]  /*6880*/  F2FP.F16.F32.PACK_AB R16, R230, R250 ;  /* 0x000000fae610723e */ /* 0x004fe200000000ff */
[----:B------:R1:W-:Y:S01]  /*6890*/  MUFU.EX2 R227, R3 ;  /* 0x0000000300e37308 */ /* 0x0003e20000000800 */
[----:B------:R-:W-:Y:S01]  /*68a0*/  LOP3.LUT R36, R208, R20, R19, 0x96, !PT ;  /* 0x00000014d0247212 */ /* 0x000fe200078e9613 */
[----:B------:R-:W-:-:S04]  /*68b0*/  IMAD.WIDE.U32 R8, R7, -0x2daee0ad, RZ ;  /* 0xd2511f5307087825 */ /* 0x000fc800078e00ff */
[----:B------:R-:W-:Y:S01]  /*68c0*/  FFMA.FTZ R7, R93, UR4, -R5 ;  /* 0x000000045d077c23 */ /* 0x000fe20008010805 */
[----:B------:R-:W-:Y:S01]  /*68d0*/  LOP3.LUT R13, R16, R13, RZ, 0xc0, !PT ;  /* 0x0000000d100d7212 */ /* 0x000fe200078ec0ff */
[----:B------:R-:W-:Y:S01]  /*68e0*/  LDSM.16.MT88.4 R20, [R189+0x6800] ;  /* 0x00680000bd14783b */ /* 0x000fe20000004200 */
[----:B------:R-:W-:Y:S01]  /*68f0*/  IMAD.MOV.U32 R11, RZ, RZ, R8 ;  /* 0x000000ffff0b7224 */ /* 0x000fe200078e0008 */
[C---:B------:R-:W-:Y:S01]  /*6900*/  PRMT R10, R8.reuse, 0x7773, RZ ;  /* 0x00007773080a7816 */ /* 0x040fe200000000ff */
[----:B------:R2:W-:Y:S01]  /*6910*/  MUFU.EX2 R225, R7 ;  /* 0x0000000700e17308 */ /* 0x0005e20000000800 */
[----:B------:R-:W-:Y:S02]  /*6920*/  PRMT R16, R8, 0x7771, RZ ;  /* 0x0000777108107816 */ /* 0x000fe400000000ff */
[----:B------:R-:W-:Y:S01]  /*6930*/  HMMA.16816.F32 R88, R12, R24, RZ ;  /* 0x000000180c58723c */ /* 0x000fe200000018ff */
[----:B-1----:R-:W-:-:S07]  /*6940*/  FFMA.FTZ R3, R74, UR4, -R6 ;  /* 0x000000044a037c23 */ /* 0x002fce0008010806 */
[----:B------:R-:W-:Y:S01]  /*6950*/  HMMA.16816.F32 R112, R12, R26, RZ ;  /* 0x0000001a0c70723c */ /* 0x000fe200000018ff */
[----:B------:R-:W-:Y:S01]  /*6960*/  LDSM.16.MT88.4 R24, [R188+0x6800] ;  /* 0x00680000bc18783b */ /* 0x000fe20000004200 */
[----:B------:R1:W-:Y:S01]  /*6970*/  MUFU.EX2 R248, R3 ;  /* 0x0000000300f87308 */ /* 0x0003e20000000800 */
[----:B--2---:R-:W-:-:S05]  /*6980*/  FFMA.FTZ R7, R94, UR4, -R5 ;  /* 0x000000045e077c23 */ /* 0x004fca0008010805 */
[C---:B------:R-:W-:Y:S02]  /*6990*/  HMMA.16816.F32 R108, R12.reuse, R30, RZ ;  /* 0x0000001e0c6c723c */ /* 0x040fe400000018ff */
[----:B------:R2:W-:Y:S06]  /*69a0*/  MUFU.EX2 R224, R7 ;  /* 0x0000000700e07308 */ /* 0x0005ec0000000800 */
[----:B------:R-:W-:Y:S01]  /*69b0*/  HMMA.16816.F32 R56, R12, R32, RZ ;  /* 0x000000200c38723c */ /* 0x000fe200000018ff */
[----:B-1----:R-:W-:-:S04]  /*69c0*/  FFMA.FTZ R3, R75, UR4, -R6 ;  /* 0x000000044b037c23 */ /* 0x002fc80008010806 */
[----:B------:R1:W3:Y:S03]  /*69d0*/  MUFU.EX2 R231, R3 ;  /* 0x0000000300e77308 */ /* 0x0002e60000000800 */
[----:B------:R-:W-:Y:S01]  /*69e0*/  HMMA.16816.F32 R72, R12, R28, RZ ;  /* 0x0000001c0c48723c */ /* 0x000fe200000018ff */
[----:B------:R-:W-:Y:S01]  /*69f0*/  LDSM.16.MT88.4 R28, [R193+0x6800] ;  /* 0x00680000c11c783b */ /* 0x000fe20000004200 */
[----:B--2---:R-:W-:-:S04]  /*6a00*/  FFMA.FTZ R7, R95, UR4, -R5 ;  /* 0x000000045f077c23 */ /* 0x004fc80008010805 */
[----:B------:R3:W-:Y:S02]  /*6a10*/  MUFU.EX2 R223, R7 ;  /* 0x0000000700df7308 */ /* 0x0007e40000000800 */
[----:B------:R-:W-:Y:S01]  /*6a20*/  HMMA.16816.F32 R96, R12, R34, RZ ;  /* 0x000000220c60723c */ /* 0x000fe200000018ff */
[----:B------:R-:W2:Y:S01]  /*6a30*/  LDSM.16.MT88.4 R32, [R192+0x6800] ;  /* 0x00680000c020783b */ /* 0x000ea20000004200 */
[----:B-1----:R-:W-:-:S04]  /*6a40*/  FFMA.FTZ R3, R92, UR4, -R5 ;  /* 0x000000045c037c23 */ /* 0x002fc80008010805 */
[----:B------:R1:W4:Y:S01]  /*6a50*/  MUFU.EX2 R226, R3 ;  /* 0x0000000300e27308 */ /* 0x0003220000000800 */
[----:B---3--:R-:W-:Y:S02]  /*6a60*/  F2FP.F16.F32.PACK_AB R7, R231, R248 ;  /* 0x000000f8e707723e */ /* 0x008fe400000000ff */
[----:B-1----:R-:W-:Y:S02]  /*6a70*/  LOP3.LUT R3, R137, R48, R9, 0x96, !PT ;  /* 0x0000003089037212 */ /* 0x002fe400078e9609 */
[----:B------:R-:W-:Y:S01]  /*6a80*/  PRMT R9, R8, 0x7772, RZ ;  /* 0x0000777208097816 */ /* 0x000fe200000000ff */
[----:B------:R-:W-:Y:S01]  /*6a90*/  HMMA.16816.F32 R48, R12, R40, RZ ;  /* 0x000000280c30723c */ /* 0x000fe200000018ff */
[----:B------:R-:W-:Y:S02]  /*6aa0*/  LOP3.LUT R8, R3, 0xffff, RZ, 0xc0, !PT ;  /* 0x0000ffff03087812 */ /* 0x000fe400078ec0ff */
[----:B------:R-:W-:Y:S02]  /*6ab0*/  PRMT R17, R9, 0x5410, R10 ;  /* 0x0000541009117816 */ /* 0x000fe4000000000a */
[----:B------:R-:W-:-:S02]  /*6ac0*/  LOP3.LUT R10, R11, 0xff, RZ, 0xc0, !PT ;  /* 0x000000ff0b0a7812 */ /* 0x000fc400078ec0ff */
[----:B------:R-:W-:Y:S01]  /*6ad0*/  LOP3.LUT R9, R3, 0xff, RZ, 0xc0, !PT ;  /* 0x000000ff03097812 */ /* 0x000fe200078ec0ff */
[----:B------:R-:W-:Y:S01]  /*6ae0*/  HMMA.16816.F32 R40, R12, R42, RZ ;  /* 0x0000002a0c28723c */ /* 0x000fe200000018ff */
[----:B------:R-:W-:Y:S01]  /*6af0*/  SHF.R.U32.HI R8, RZ, 0x8, R8 ;  /* 0x00000008ff087819 */ /* 0x000fe20000011608 */
[----:B------:R-:W-:Y:S01]  /*6b00*/  FFMA.FTZ R12, R120, UR4, -R4 ;  /* 0x00000004780c7c23 */ /* 0x000fe20008010804 */
[----:B------:R-:W-:Y:S02]  /*6b10*/  PRMT R16, R10, 0x5410, R16 ;  /* 0x000054100a107816 */ /* 0x000fe40000000010 */
[----:B------:R-:W-:Y:S01]  /*6b20*/  PRMT R11, R9, 0x5410, R8 ;  /* 0x00005410090b7816 */ /* 0x000fe20000000008 */
[----:B------:R-:W-:Y:S01]  /*6b30*/  FFMA.FTZ R8, R116, UR4, -R4 ;  /* 0x0000000474087c23 */ /* 0x000fe20008010804 */
[----:B------:R-:W-:Y:S01]  /*6b40*/  PRMT R9, R3, 0x7632, R9 ;  /* 0x0000763203097816 */ /* 0x000fe20000000009 */
[----:B------:R-:W-:Y:S01]  /*6b50*/  MUFU.EX2 R220, R12 ;  /* 0x0000000c00dc7308 */ /* 0x000fe20000000800 */
[----:B------:R-:W-:-:S02]  /*6b60*/  SHF.R.U32.HI R10, RZ, 0x18, R3 ;  /* 0x00000018ff0a7819 */ /* 0x000fc40000011603 */
[----:B------:R-:W-:Y:S02]  /*6b70*/  HSET2.LE.AND R3, R16, R200, PT ;  /* 0x000000c810037233 */ /* 0x000fe40003803000 */
[----:B------:R-:W-:-:S03]  /*6b80*/  LOP3.LUT R9, R9, 0xff, RZ, 0xc0, !PT ;  /* 0x000000ff09097812 */ /* 0x000fc600078ec0ff */
[----:B------:R-:W-:Y:S01]  /*6b90*/  LOP3.LUT R18, R7, R3, RZ, 0xc0, !PT ;  /* 0x0000000307127212 */ /* 0x000fe200078ec0ff */
[----:B------:R-:W-:Y:S01]  /*6ba0*/  FFMA.FTZ R3, R117, UR4, -R4 ;  /* 0x0000000475037c23 */ /* 0x000fe20008010804 */
[----:B------:R-:W-:Y:S01]  /*6bb0*/  LOP3.LUT R7, R17, 0xff00ff, RZ, 0xc0, !PT ;  /* 0x00ff00ff11077812 */ /* 0x000fe200078ec0ff */
[----:B------:R1:W-:Y:S01]  /*6bc0*/  MUFU.EX2 R222, R8 ;  /* 0x0000000800de7308 */ /* 0x0003e20000000800 */
[----:B------:R-:W-:Y:S02]  /*6bd0*/  PRMT R10, R9, 0x5410, R10 ;  /* 0x00005410090a7816 */ /* 0x000fe4000000000a */
[----:B------:R-:W-:-:S03]  /*6be0*/  F2FP.F16.F32.PACK_AB R9, R227, R249 ;  /* 0x000000f9e309723e */ /* 0x000fc600000000ff */
[--C-:B------:R-:W-:Y:S02]  /*6bf0*/  HSET2.LE.AND R10, R10, R200.reuse, PT ;  /* 0x000000c80a0a7233 */ /* 0x100fe40003803000 */
[----:B------:R3:W-:Y:S01]  /*6c00*/  MUFU.EX2 R218, R3 ;  /* 0x0000000300da7308 */ /* 0x0007e20000000800 */
[----:B-1----:R-:W-:Y:S02]  /*6c10*/  HSET2.LE.AND R8, R11, R200, PT ;  /* 0x000000c80b087233 */ /* 0x002fe40003803000 */
[----:B----4-:R-:W-:-:S03]  /*6c20*/  F2FP.F16.F32.PACK_AB R11, R225, R226 ;  /* 0x000000e2e10b723e */ /* 0x010fc600000000ff */
[----:B------:R-:W-:Y:S01]  /*6c30*/  LOP3.LUT R16, R9, R8, RZ, 0xc0, !PT ;  /* 0x0000000809107212 */ /* 0x000fe200078ec0ff */
[----:B------:R-:W-:Y:S01]  /*6c40*/  IMAD.WIDE.U32 R8, R36, -0x2daee0ad, RZ ;  /* 0xd2511f5324087825 */ /* 0x000fe200078e00ff */
[----:B------:R-:W-:Y:S02]  /*6c50*/  LOP3.LUT R17, R11, R10, RZ, 0xc0, !PT ;  /* 0x0000000a0b117212 */ /* 0x000fe400078ec0ff */
[----:B---3--:R-:W-:Y:S02]  /*6c60*/  HSET2.LE.AND R3, R7, R200, PT ;  /* 0x000000c807037233 */ /* 0x008fe40003803000 */
[----:B------:R-:W-:Y:S02]  /*6c70*/  F2FP.F16.F32.PACK_AB R7, R223, R224 ;  /* 0x000000e0df07723e */ /* 0x000fe400000000ff */
[----:B------:R-:W-:Y:S02]  /*6c80*/  PRMT R10, R8, 0x7773, RZ ;  /* 0x00007773080a7816 */ /* 0x000fe400000000ff */
[----:B------:R-:W-:Y:S01]  /*6c90*/  LOP3.LUT R19, R7, R3, RZ, 0xc0, !PT ;  /* 0x0000000307137212 */ /* 0x000fe200078ec0ff */
[----:B------:R-:W-:Y:S01]  /*6ca0*/  FFMA.FTZ R7, R128, UR4, -R0 ;  /* 0x0000000480077c23 */ /* 0x000fe20008010800 */
[----:B------:R-:W-:Y:S01]  /*6cb0*/  FFMA.FTZ R3, R121, UR4, -R4 ;  /* 0x0000000479037c23 */ /* 0x000fe20008010804 */
[----:B------:R-:W-:-:S02]  /*6cc0*/  PRMT R11, R8, 0x7772, RZ ;  /* 0x00007772080b7816 */ /* 0x000fc400000000ff */
[----:B------:R1:W-:Y:S01]  /*6cd0*/  MUFU.EX2 R206, R7 ;  /* 0x0000000700ce7308 */ /* 0x0003e20000000800 */
[----:B------:R-:W-:Y:S01]  /*6ce0*/  PRMT R13, R8, 0x7771, RZ ;  /* 0x00007771080d7816 */ /* 0x000fe200000000ff */
[----:B--2---:R-:W-:Y:S01]  /*6cf0*/  HMMA.16816.F32 R68, R16, R32, R68 ;  /* 0x000000201044723c */ /* 0x004fe20000001844 */
[----:B------:R-:W-:-:S04]  /*6d00*/  PRMT R11, R11, 0x5410, R10 ;  /* 0x000054100b0b7816 */ /* 0x000fc8000000000a */
[----:B------:R-:W-:Y:S01]  /*6d10*/  LOP3.LUT R11, R11, 0xff00ff, RZ, 0xc0, !PT ;  /* 0x00ff00ff0b0b7812 */ /* 0x000fe200078ec0ff */
[----:B------:R2:W-:Y:S02]  /*6d20*/  MUFU.EX2 R207, R3 ;  /* 0x0000000300cf7308 */ /* 0x0005e40000000800 */
[----:B------:R-:W-:Y:S02]  /*6d30*/  HMMA.16816.F32 R120, R16, R24, R44 ;  /* 0x000000181078723c */ /* 0x000fe4000000182c */
[----:B------:R-:W-:Y:S01]  /*6d40*/  HSET2.LE.AND R11, R11, R200, PT ;  /* 0x000000c80b0b7233 */ /* 0x000fe20003803000 */
[----:B-1----:R-:W-:-:S05]  /*6d50*/  FFMA.FTZ R7, R129, UR4, -R0 ;  /* 0x0000000481077c23 */ /* 0x002fca0008010800 */
[----:B------:R-:W-:Y:S01]  /*6d60*/  HMMA.16816.F32 R92, R16, R20, R60 ;  /* 0x00000014105c723c */ /* 0x000fe2000000183c */
[----:B------:R1:W3:Y:S01]  /*6d70*/  MUFU.EX2 R187, R7 ;  /* 0x0000000700bb7308 */ /* 0x0002e20000000800 */
[----:B--2---:R-:W-:Y:S01]  /*6d80*/  LOP3.LUT R3, R137, R118, R9, 0x96, !PT ;  /* 0x0000007689037212 */ /* 0x004fe200078e9609 */
[----:B------:R-:W-:-:S05]  /*6d90*/  IMAD.MOV.U32 R9, RZ, RZ, R8 ;  /* 0x000000ffff097224 */ /* 0x000fca00078e0008 */
[C---:B------:R-:W-:Y:S01]  /*6da0*/  HMMA.16816.F32 R116, R16.reuse, R28, R52 ;  /* 0x0000001c1074723c */ /* 0x040fe20000001834 */
[----:B------:R-:W-:Y:S02]  /*6db0*/  LOP3.LUT R8, R3, 0xffff, RZ, 0xc0, !PT ;  /* 0x0000ffff03087812 */ /* 0x000fe400078ec0ff */
[----:B------:R-:W-:Y:S02]  /*6dc0*/  LOP3.LUT R9, R9, 0xff, RZ, 0xc0, !PT ;  /* 0x000000ff09097812 */ /* 0x000fe400078ec0ff */
[----:B------:R-:W-:Y:S02]  /*6dd0*/  LOP3.LUT R10, R3, 0xff, RZ, 0xc0, !PT ;  /* 0x000000ff030a7812 */ /* 0x000fe400078ec0ff */
[----:B------:R-:W-:Y:S01]  /*6de0*/  SHF.R.U32.HI R8, RZ, 0x8, R8 ;  /* 0x00000008ff087819 */ /* 0x000fe20000011608 */
[----:B------:R-:W-:Y:S01]  /*6df0*/  HMMA.16816.F32 R64, R16, R26, R64 ;  /* 0x0000001a1040723c */ /* 0x000fe20000001840 */
[----:B------:R-:W-:Y:S01]  /*6e00*/  PRMT R13, R9, 0x5410, R13 ;  /* 0x00005410090d7816 */ /* 0x000fe2000000000d */
[----:B-1----:R-:W-:Y:S01]  /*6e10*/  FFMA.FTZ R7, R130, UR4, -R0 ;  /* 0x0000000482077c23 */ /* 0x002fe20008010800 */
[----:B------:R-:W-:-:S02]  /*6e20*/  PRMT R9, R3, 0x7632, R9 ;  /* 0x0000763203097816 */ /* 0x000fc40000000009 */
[----:B------:R-:W-:Y:S01]  /*6e30*/  PRMT R12, R10, 0x5410, R8 ;  /* 0x000054100a0c7816 */ /* 0x000fe20000000008 */
[----:B------:R1:W-:Y:S01]  /*6e40*/  MUFU.EX2 R186, R7 ;  /* 0x0000000700ba7308 */ /* 0x0003e20000000800 */
[----:B------:R-:W-:Y:S01]  /*6e50*/  SHF.R.U32.HI R8, RZ, 0x18, R3 ;  /* 0x00000018ff087819 */ /* 0x000fe20000011603 */
[----:B------:R-:W-:Y:S01]  /*6e60*/  HMMA.16816.F32 R60, R16, R30, R84 ;  /* 0x0000001e103c723c */ /* 0x000fe20000001854 */
[----:B------:R-:W-:-:S04]  /*6e70*/  LOP3.LUT R3, R9, 0xff, RZ, 0xc0, !PT ;  /* 0x000000ff09037812 */ /* 0x000fc800078ec0ff */
[----:B------:R-:W-:Y:S02]  /*6e80*/  PRMT R9, R3, 0x5410, R8 ;  /* 0x0000541003097816 */ /* 0x000fe40000000008 */
[----:B---3--:R-:W-:Y:S01]  /*6e90*/  F2FP.F16.F32.PACK_AB R8, R187, R206 ;  /* 0x000000cebb08723e */ /* 0x008fe200000000ff */
[C---:B------:R-:W-:Y:S01]  /*6ea0*/  HMMA.16816.F32 R52, R16.reuse, R22, R76 ;  /* 0x000000161034723c */ /* 0x040fe2000000184c */
[--C-:B------:R-:W-:Y:S02]  /*6eb0*/  HSET2.LE.AND R3, R13, R200.reuse, PT ;  /* 0x000000c80d037233 */ /* 0x100fe40003803000 */
[----:B------:R-:W-:Y:S01]  /*6ec0*/  LOP3.LUT R11, R8, R11, RZ, 0xc0, !PT ;  /* 0x0000000b080b7212 */ /* 0x000fe200078ec0ff */
[----:B------:R-:W-:Y:S01]  /*6ed0*/  VIADD R8, R38, 0x1 ;  /* 0x0000000126087836 */ /* 0x000fe20000000000 */
[----:B------:R-:W-:Y:S01]  /*6ee0*/  HSET2.LE.AND R9, R9, R200, PT ;  /* 0x000000c809097233 */ /* 0x000fe20003803000 */
[----:B-1----:R-:W-:Y:S02]  /*6ef0*/  FFMA.FTZ R7, R131, UR4, -R0 ;  /* 0x0000000483077c23 */ /* 0x002fe40008010800 */
[----:B------:R-:W-:Y:S01]  /*6f00*/  HMMA.16816.F32 R44, R16, R34, R80 ;  /* 0x00000022102c723c */ /* 0x000fe20000001850 */
[----:B------:R-:W-:Y:S01]  /*6f10*/  LOP3.LUT R13, R205, R8, R237, 0x96, !PT ;  /* 0x00000008cd0d7212 */ /* 0x000fe200078e96ed */
[----:B------:R-:W-:Y:S01]  /*6f20*/  FFMA.FTZ R16, R126, UR4, -R5 ;  /* 0x000000047e107c23 */ /* 0x000fe20008010805 */
[----:B------:R1:W2:Y:S03]  /*6f30*/  MUFU.EX2 R185, R7 ;  /* 0x0000000700b97308 */ /* 0x0002a60000000800 */
[----:B------:R-:W-:-:S05]  /*6f40*/  IMAD.WIDE.U32 R38, R13, -0x326172a9, RZ ;  /* 0xcd9e8d570d267825 */ /* 0x000fca00078e00ff */
[----:B------:R-:W-:Y:S01]  /*6f50*/  MUFU.EX2 R180, R16 ;  /* 0x0000001000b47308 */ /* 0x000fe20000000800 */
[----:B-1----:R-:W-:-:S04]  /*6f60*/  F2FP.F16.F32.PACK_AB R7, R207, R220 ;  /* 0x000000dccf07723e */ /* 0x002fc800000000ff */
[----:B------:R-:W-:Y:S02]  /*6f70*/  LOP3.LUT R10, R7, R3, RZ, 0xc0, !PT ;  /* 0x00000003070a7212 */ /* 0x000fe400078ec0ff */
[----:B------:R-:W-:Y:S02]  /*6f80*/  HSET2.LE.AND R3, R12, R200, PT ;  /* 0x000000c80c037233 */ /* 0x000fe40003803000 */
[----:B------:R-:W-:Y:S02]  /*6f90*/  F2FP.F16.F32.PACK_AB R7, R218, R222 ;  /* 0x000000deda07723e */ /* 0x000fe400000000ff */
[----:B--2---:R-:W-:Y:S02]  /*6fa0*/  F2FP.F16.F32.PACK_AB R12, R185, R186 ;  /* 0x000000bab90c723e */ /* 0x004fe400000000ff */
[----:B------:R-:W-:Y:S02]  /*6fb0*/  LOP3.LUT R8, R7, R3, RZ, 0xc0, !PT ;  /* 0x0000000307087212 */ /* 0x000fe400078ec0ff */
[----:B------:R-:W-:-:S02]  /*6fc0*/  LOP3.LUT R7, R229, R140, R39, 0x96, !PT ;  /* 0x0000008ce5077212 */ /* 0x000fc400078e9627 */
[----:B------:R-:W-:Y:S02]  /*6fd0*/  LOP3.LUT R3, R228, R38, R233, 0x96, !PT ;  /* 0x00000026e4037212 */ /* 0x000fe400078e96e9 */
[----:B------:R-:W-:Y:S01]  /*6fe0*/  LOP3.LUT R9, R12, R9, RZ, 0xc0, !PT ;  /* 0x000000090c097212 */ /* 0x000fe200078ec0ff */
[----:B------:R-:W-:-:S04]  /*6ff0*/  IMAD.WIDE.U32 R14, R7, -0x2daee0ad, RZ ;  /* 0xd2511f53070e7825 */ /* 0x000fc800078e00ff */
[----:B------:R-:W-:Y:S01]  /*7000*/  IMAD.WIDE.U32 R12, R3, -0x2daee0ad, RZ ;  /* 0xd2511f53030c7825 */ /* 0x000fe200078e00ff */
[----:B------:R-:W-:Y:S01]  /*7010*/  LOP3.LUT R3, R136, R240, R15, 0x96, !PT ;  /* 0x000000f088037212 */ /* 0x000fe200078e960f */
[----:B------:R-:W-:Y:S03]  /*7020*/  HMMA.16816.F32 R128, R8, R32, R48 ;  /* 0x000000200880723c */ /* 0x000fe60000001830 */
[----:B------:R-:W-:Y:S01]  /*7030*/  LOP3.LUT R7, R135, R14, R13, 0x96, !PT ;  /* 0x0000000e87077212 */ /* 0x000fe200078e960d */
[----:B------:R-:W-:-:S04]  /*7040*/  IMAD.WIDE.U32 R14, R3, -0x326172a9, RZ ;  /* 0xcd9e8d57030e7825 */ /* 0x000fc800078e00ff */
[----:B------:R-:W-:Y:S01]  /*7050*/  FFMA.FTZ R3, R143, UR4, -R6 ;  /* 0x000000048f037c23 */ /* 0x000fe20008010806 */
[----:B------:R-:W-:-:S03]  /*7060*/  IMAD.WIDE.U32 R36, R7, -0x326172a9, RZ ;  /* 0xcd9e8d5707247825 */ /* 0x000fc600078e00ff */
[----:B------:R1:W-:Y:S01]  /*7070*/  MUFU.EX2 R184, R3 ;  /* 0x0000000300b87308 */ /* 0x0003e20000000800 */
[----:B------:R-:W-:Y:S01]  /*7080*/  LOP3.LUT R13, R211, R232, R15, 0x96, !PT ;  /* 0x000000e8d30d7212 */ /* 0x000fe200078e960f */
[----:B------:R-:W-:Y:S01]  /*7090*/  FFMA.FTZ R7, R102, UR4, -R6 ;  /* 0x0000000466077c23 */ /* 0x000fe20008010806 */
[C---:B------:R-:W-:Y:S01]  /*70a0*/  HMMA.16816.F32 R80, R8.reuse, R28, R72 ;  /* 0x0000001c0850723c */ /* 0x040fe20000001848 */
[----:B------:R-:W-:Y:S02]  /*70b0*/  IMAD.MOV.U32 R143, RZ, RZ, R151 ;  /* 0x000000ffff8f7224 */ /* 0x000fe400078e0097 */
[----:B------:R-:W-:Y:S02]  /*70c0*/  IMAD.MOV.U32 R102, RZ, RZ, R145 ;  /* 0x000000ffff667224 */ /* 0x000fe400078e0091 */
        /* <DEDUP_REMOVED lines=8> */
[----:B------:R-:W-:Y:S01]  /*7150*/  IMAD.MOV.U32 R37, RZ, RZ, R149 ;  /* 0x000000ffff257224 */ /* 0x000fe200078e0095 */
[----:B------:R-:W-:Y:S01]  /*7160*/  LOP3.LUT R12, R133, R14, R169, 0x96, !PT ;  /* 0x0000000e850c7212 */ /* 0x000fe200078e96a9 */
[----:B------:R-:W-:Y:S01]  /*7170*/  IMAD.WIDE.U32 R32, R3, -0x326172a9, RZ ;  /* 0xcd9e8d5703207825 */ /* 0x000fe200078e00ff */
[----:B------:R1:W-:Y:S03]  /*7180*/  MUFU.EX2 R182, R7 ;  /* 0x0000000700b67308 */ /* 0x0003e60000000800 */
[----:B------:R-:W-:Y:S01]  /*7190*/  FFMA.FTZ R14, R125, UR4, -R6 ;  /* 0x000000047d0e7c23 */ /* 0x000fe20008010806 */
[----:B------:R-:W-:Y:S01]  /*71a0*/  HMMA.16816.F32 R88, R8, R24, R88 ;  /* 0x000000180858723c */ /* 0x000fe20000001858 */
[----:B------:R-:W-:-:S05]  /*71b0*/  IMAD.WIDE.U32 R12, R12, -0x326172a9, RZ ;  /* 0xcd9e8d570c0c7825 */ /* 0x000fca00078e00ff */
[----:B------:R-:W-:Y:S01]  /*71c0*/  LOP3.LUT R3, R209, R32, R13, 0x96, !PT ;  /* 0x00000020d1037212 */ /* 0x000fe200078e960d */
[--C-:B------:R-:W-:Y:S01]  /*71d0*/  IMAD.MOV.U32 R13, RZ, RZ, R12.reuse ;  /* 0x000000ffff0d7224 */ /* 0x100fe200078e000c */
[C---:B------:R-:W-:Y:S01]  /*71e0*/  PRMT R19, R12.reuse, 0x7771, RZ ;  /* 0x000077710c137816 */ /* 0x040fe200000000ff */
[----:B------:R2:W3:Y:S01]  /*71f0*/  MUFU.EX2 R181, R14 ;  /* 0x0000000e00b57308 */ /* 0x0004e20000000800 */
[C---:B------:R-:W-:Y:S01]  /*7200*/  PRMT R18, R12.reuse, 0x7773, RZ ;  /* 0x000077730c127816 */ /* 0x040fe200000000ff */
[----:B------:R-:W-:Y:S01]  /*7210*/  HMMA.16816.F32 R56, R8, R26, R112 ;  /* 0x0000001a0838723c */ /* 0x000fe20000001870 */
[----:B------:R-:W-:Y:S01]  /*7220*/  PRMT R17, R12, 0x7772, RZ ;  /* 0x000077720c117816 */ /* 0x000fe200000000ff */
[----:B------:R-:W-:Y:S01]  /*7230*/  LDSM.16.MT88.4 R24, [R193+0x7000] ;  /* 0x00700000c118783b */ /* 0x000fe20000004200 */
[C---:B------:R-:W-:Y:S01]  /*7240*/  PRMT R12, R3.reuse, 0x7632, R12 ;  /* 0x00007632030c7816 */ /* 0x040fe2000000000c */
[----:B-1----:R-:W-:Y:S01]  /*7250*/  FFMA.FTZ R7, R144, UR4, -R5 ;  /* 0x0000000490077c23 */ /* 0x002fe20008010805 */
[----:B------:R-:W-:Y:S01]  /*7260*/  LOP3.LUT R15, R3, 0xff, RZ, 0xc0, !PT ;  /* 0x000000ff030f7812 */ /* 0x000fe200078ec0ff */
[----:B------:R-:W-:-:S02]  /*7270*/  IMAD.MOV.U32 R32, RZ, RZ, R146 ;  /* 0x000000ffff207224 */ /* 0x000fc400078e0092 */
[----:B------:R1:W-:Y:S01]  /*7280*/  MUFU.EX2 R179, R7 ;  /* 0x0000000700b37308 */ /* 0x0003e20000000800 */
[C---:B------:R-:W-:Y:S01]  /*7290*/  HMMA.16816.F32 R48, R8.reuse, R30, R108 ;  /* 0x0000001e0830723c */ /* 0x040fe2000000186c */
[----:B------:R-:W-:Y:S01]  /*72a0*/  LDSM.16.MT88.4 R28, [R189+0x7000] ;  /* 0x00700000bd1c783b */ /* 0x000fe20000004200 */
[----:B------:R-:W-:Y:S02]  /*72b0*/  IMAD.MOV.U32 R110, RZ, RZ, R150 ;  /* 0x000000ffff6e7224 */ /* 0x000fe400078e0096 */
[----:B------:R-:W-:Y:S01]  /*72c0*/  IMAD.MOV.U32 R109, RZ, RZ, R148 ;  /* 0x000000ffff6d7224 */ /* 0x000fe200078e0094 */
[----:B--2---:R-:W-:Y:S01]  /*72d0*/  LOP3.LUT R14, R13, 0xff, RZ, 0xc0, !PT ;  /* 0x000000ff0d0e7812 */ /* 0x004fe200078ec0ff */
[----:B------:R-:W-:Y:S01]  /*72e0*/  IMAD.MOV.U32 R108, RZ, RZ, R147 ;  /* 0x000000ffff6c7224 */ /* 0x000fe200078e0093 */
[----:B------:R-:W-:Y:S01]  /*72f0*/  SHF.R.U32.HI R13, RZ, 0x18, R3 ;  /* 0x00000018ff0d7819 */ /* 0x000fe20000011603 */
[----:B------:R-:W-:Y:S01]  /*7300*/  HMMA.16816.F32 R96, R8, R34, R40 ;  /* 0x000000220860723c */ /* 0x000fe20000001828 */
[----:B------:R-:W-:Y:S01]  /*7310*/  PRMT R14, R14, 0x5410, R19 ;  /* 0x000054100e0e7816 */ /* 0x000fe20000000013 */
[----:B------:R-:W-:Y:S01]  /*7320*/  LDSM.16.MT88.4 R40, [R192+0x7000] ;  /* 0x00700000c028783b */ /* 0x000fe20000004200 */
[----:B------:R-:W-:Y:S01]  /*7330*/  IMAD.MOV.U32 R111, RZ, RZ, R175 ;  /* 0x000000ffff6f7224 */ /* 0x000fe200078e00af */
[----:B-1----:R-:W-:-:S02]  /*7340*/  LOP3.LUT R7, R3, 0xffff, RZ, 0xc0, !PT ;  /* 0x0000ffff03077812 */ /* 0x002fc400078ec0ff */
[----:B------:R-:W-:Y:S02]  /*7350*/  LOP3.LUT R3, R12, 0xff, RZ, 0xc0, !PT ;  /* 0x000000ff0c037812 */ /* 0x000fe400078ec0ff */
[----:B------:R-:W-:Y:S02]  /*7360*/  PRMT R12, R17, 0x5410, R18 ;  /* 0x00005410110c7816 */ /* 0x000fe40000000012 */
[----:B------:R-:W-:Y:S01]  /*7370*/  PRMT R13, R3, 0x5410, R13 ;  /* 0x00005410030d7816 */ /* 0x000fe2000000000d */
[----:B------:R-:W-:Y:S01]  /*7380*/  FFMA.FTZ R3, R127, UR4, -R5 ;  /* 0x000000047f037c23 */ /* 0x000fe20008010805 */
[----:B------:R-:W1:Y:S01]  /*7390*/  LDSM.16.MT88.4 R16, [R188+0x7000] ;  /* 0x00700000bc10783b */ /* 0x000e620000004200 */
[----:B------:R-:W-:Y:S02]  /*73a0*/  SHF.R.U32.HI R7, RZ, 0x8, R7 ;  /* 0x00000008ff077819 */ /* 0x000fe40000011607 */
[----:B------:R2:W4:Y:S01]  /*73b0*/  MUFU.EX2 R178, R3 ;  /* 0x0000000300b27308 */ /* 0x0005220000000800 */
[----:B------:R-:W-:-:S02]  /*73c0*/  LOP3.LUT R8, R12, 0xff00ff, RZ, 0xc0, !PT ;  /* 0x00ff00ff0c087812 */ /* 0x000fc400078ec0ff */
[----:B------:R-:W-:Y:S02]  /*73d0*/  PRMT R15, R15, 0x5410, R7 ;  /* 0x000054100f0f7816 */ /* 0x000fe40000000007 */
[----:B---3--:R-:W-:Y:S01]  /*73e0*/  F2FP.F16.F32.PACK_AB R7, R181, R182 ;  /* 0x000000b6b507723e */ /* 0x008fe200000000ff */
[----:B--2---:R-:W-:Y:S01]  /*73f0*/  FFMA.FTZ R3, R132, UR4, -R5 ;  /* 0x0000000484037c23 */ /* 0x004fe20008010805 */
[----:B------:R-:W-:-:S03]  /*7400*/  IMAD.MOV.U32 R132, RZ, RZ, R143 ;  /* 0x000000ffff847224 */ /* 0x000fc600078e008f */
[----:B------:R2:W3:Y:S02]  /*7410*/  MUFU.EX2 R177, R3 ;  /* 0x0000000300b17308 */ /* 0x0004e40000000800 */
[----:B--2---:R-:W-:Y:S01]  /*7420*/  HSET2.LE.AND R3, R14, R200, PT ;  /* 0x000000c80e037233 */ /* 0x004fe20003803000 */
[----:B------:R-:W-:-:S04]  /*7430*/  IMAD.MOV.U32 R14, RZ, RZ, R108 ;  /* 0x000000ffff0e7224 */ /* 0x000fc800078e006c */
[----:B------:R-:W-:Y:S02]  /*7440*/  LOP3.LUT R10, R7, R3, RZ, 0xc0, !PT ;  /* 0x00000003070a7212 */ /* 0x000fe400078ec0ff */
[----:B------:R-:W-:Y:S02]  /*7450*/  HSET2.LE.AND R3, R8, R200, PT ;  /* 0x000000c808037233 */ /* 0x000fe40003803000 */
[----:B----4-:R-:W-:-:S04]  /*7460*/  F2FP.F16.F32.PACK_AB R7, R178, R180 ;  /* 0x000000b4b207723e */ /* 0x010fc800000000ff */
[----:B------:R-:W-:Y:S02]  /*7470*/  LOP3.LUT R11, R7, R3, RZ, 0xc0, !PT ;  /* 0x00000003070b7212 */ /* 0x000fe400078ec0ff */
[----:B------:R-:W-:Y:S01]  /*7480*/  HSET2.LE.AND R3, R15, R200, PT ;  /* 0x000000c80f037233 */ /* 0x000fe20003803000 */
[----:B------:R-:W-:Y:S01]  /*7490*/  FFMA.FTZ R15, R165, UR4, -R4 ;  /* 0x00000004a50f7c23 */ /* 0x000fe20008010804 */
[----:B------:R-:W-:-:S04]  /*74a0*/  F2FP.F16.F32.PACK_AB R7, R183, R184 ;  /* 0x000000b8b707723e */ /* 0x000fc800000000ff */
[----:B------:R-:W-:Y:S02]  /*74b0*/  LOP3.LUT R8, R7, R3, RZ, 0xc0, !PT ;  /* 0x0000000307087212 */ /* 0x000fe400078ec0ff */
[----:B------:R-:W-:Y:S02]  /*74c0*/  HSET2.LE.AND R3, R13, R200, PT ;  /* 0x000000c80d037233 */ /* 0x000fe40003803000 */
[----:B---3--:R-:W-:-:S04]  /*74d0*/  F2FP.F16.F32.PACK_AB R7, R177, R179 ;  /* 0x000000b3b107723e */ /* 0x008fc800000000ff */
[----:B------:R-:W-:Y:S02]  /*74e0*/  LOP3.LUT R9, R7, R3, RZ, 0xc0, !PT ;  /* 0x0000000307097212 */ /* 0x000fe400078ec0ff */
[----:B------:R-:W-:Y:S02]  /*74f0*/  LOP3.LUT R7, R229, R106, R39, 0x96, !PT ;  /* 0x0000006ae5077212 */ /* 0x000fe400078e9627 */
[----:B------:R-:W-:-:S03]  /*7500*/  LOP3.LUT R3, R228, R38, R235, 0x96, !PT ;  /* 0x00000026e4037212 */ /* 0x000fc600078e96eb */
[C---:B-1----:R-:W-:Y:S01]  /*7510*/  HMMA.16816.F32 R112, R8.reuse, R16, R120 ;  /* 0x000000100870723c */ /* 0x042fe20000001878 */
[----:B------:R-:W-:Y:S07]  /*7520*/  LDSM.16.MT88.4 R120, [R188+0x7800] ;  /* 0x00780000bc78783b */ /* 0x000fee0000004200 */
[C---:B------:R-:W-:Y:S08]  /*7530*/  HMMA.16816.F32 R76, R8.reuse, R24, R116 ;  /* 0x00000018084c723c */ /* 0x040ff00000001874 */
[C---:B------:R-:W-:Y:S01]  /*7540*/  HMMA.16816.F32 R124, R8.reuse, R28, R92 ;  /* 0x0000001c087c723c */ /* 0x040fe2000000185c */
[----:B------:R-:W-:Y:S07]  /*7550*/  LDSM.16.MT88.4 R92, [R189+0x7800] ;  /* 0x00780000bd5c783b */ /* 0x000fee0000004200 */
[C---:B------:R-:W-:Y:S08]  /*7560*/  HMMA.16816.F32 R148, R8.reuse, R40, R68 ;  /* 0x000000280894723c */ /* 0x040ff00000001844 */
[C---:B------:R-:W-:Y:S08]  /*7570*/  HMMA.16816.F32 R64, R8.reuse, R18, R64 ;  /* 0x000000120840723c */ /* 0x040ff00000001840 */
[C---:B------:R-:W-:Y:S08]  /*7580*/  HMMA.16816.F32 R60, R8.reuse, R26, R60 ;  /* 0x0000001a083c723c */ /* 0x040ff0000000183c */
[C---:B------:R-:W-:Y:S08]  /*7590*/  HMMA.16816.F32 R52, R8.reuse, R30, R52 ;  /* 0x0000001e0834723c */ /* 0x040ff00000001834 */
[----:B------:R-:W-:Y:S01]  /*75a0*/  HMMA.16816.F32 R144, R8, R42, R44 ;  /* 0x0000002a0890723c */ /* 0x000fe2000000182c */
[----:B------:R-:W-:-:S04]  /*75b0*/  IMAD.WIDE.U32 R8, R7, -0x2daee0ad, RZ ;  /* 0xd2511f5307087825 */ /* 0x000fc800078e00ff */
[----:B------:R-:W-:Y:S01]  /*75c0*/  IMAD.WIDE.U32 R10, R3, -0x2daee0ad, RZ ;  /* 0xd2511f53030a7825 */ /* 0x000fe200078e00ff */
[----:B------:R-:W-:-:S04]  /*75d0*/  LOP3.LUT R7, R136, R238, R9, 0x96, !PT ;  /* 0x000000ee88077212 */ /* 0x000fc800078e9609 */
[----:B------:R-:W-:Y:S01]  /*75e0*/  LOP3.LUT R3, R135, R8, R11, 0x96, !PT ;  /* 0x0000000887037212 */ /* 0x000fe200078e960b */
[----:B------:R-:W-:-:S04]  /*75f0*/  IMAD.WIDE.U32 R8, R7, -0x326172a9, RZ ;  /* 0xcd9e8d5707087825 */ /* 0x000fc800078e00ff */
[----:B------:R-:W-:Y:S01]  /*7600*/  IMAD.WIDE.U32 R22, R3, -0x326172a9, RZ ;  /* 0xcd9e8d5703167825 */ /* 0x000fe200078e00ff */
[----:B------:R-:W-:-:S04]  /*7610*/  LOP3.LUT R7, R211, R234, R9, 0x96, !PT ;  /* 0x000000ead3077212 */ /* 0x000fc800078e9609 */
[----:B------:R-:W-:Y:S01]  /*7620*/  LOP3.LUT R3, R210, R8, R23, 0x96, !PT ;  /* 0x00000008d2037212 */ /* 0x000fe200078e9617 */
[----:B------:R-:W-:-:S04]  /*7630*/  IMAD.WIDE.U32 R8, R7, -0x2daee0ad, RZ ;  /* 0xd2511f5307087825 */ /* 0x000fc800078e00ff */
[----:B------:R-:W-:Y:S01]  /*7640*/  IMAD.WIDE.U32 R34, R3, -0x2daee0ad, RZ ;  /* 0xd2511f5303227825 */ /* 0x000fe200078e00ff */
[----:B------:R-:W-:-:S03]  /*7650*/  LOP3.LUT R11, R134, R10, R9, 0x96, !PT ;  /* 0x0000000a860b7212 */ /* 0x000fc600078e9609 */
[----:B------:R-:W-:Y:S01]  /*7660*/  FFMA.FTZ R3, R174, UR4, -R4 ;  /* 0x00000004ae037c23 */ /* 0x000fe20008010804 */
[----:B------:R-:W-:-:S03]  /*7670*/  LOP3.LUT R7, R133, R8, R35, 0x96, !PT ;  /* 0x0000000885077212 */ /* 0x000fc600078e9623 */
[----:B------:R1:W-:Y:S01]  /*7680*/  MUFU.EX2 R152, R3 ;  /* 0x0000000300987308 */ /* 0x0003e20000000800 */
[----:B------:R-:W-:-:S04]  /*7690*/  IMAD.WIDE.U32 R20, R11, -0x326172a9, RZ ;  /* 0xcd9e8d570b147825 */ /* 0x000fc800078e00ff */
[----:B------:R-:W-:-:S03]  /*76a0*/  IMAD.WIDE.U32 R8, R7, -0x326172a9, RZ ;  /* 0xcd9e8d5707087825 */ /* 0x000fc600078e00ff */
[C---:B------:R-:W-:Y:S02]  /*76b0*/  PRMT R10, R8.reuse, 0x7773, RZ ;  /* 0x00007773080a7816 */ /* 0x040fe400000000ff */
[C---:B------:R-:W-:Y:S02]  /*76c0*/  PRMT R7, R8.reuse, 0x7772, RZ ;  /* 0x0000777208077816 */ /* 0x040fe400000000ff */
[----:B------:R-:W-:Y:S02]  /*76d0*/  PRMT R11, R8, 0x7771, RZ ;  /* 0x00007771080b7816 */ /* 0x000fe400000000ff */
[----:B------:R-:W-:Y:S01]  /*76e0*/  PRMT R13, R7, 0x5410, R10 ;  /* 0x00005410070d7816 */ /* 0x000fe2000000000a */
[--C-:B-1----:R-:W-:Y:S01]  /*76f0*/  FFMA.FTZ R3, R139, UR4, -R4.reuse ;  /* 0x000000048b037c23 */ /* 0x102fe20008010804 */
[----:B------:R-:W-:Y:S01]  /*7700*/  FFMA.FTZ R7, R142, UR4, -R4 ;  /* 0x000000048e077c23 */ /* 0x000fe20008010804 */
[----:B------:R-:W-:Y:S02]  /*7710*/  IMAD.MOV.U32 R10, RZ, RZ, R8 ;  /* 0x000000ffff0a7224 */ /* 0x000fe400078e0008 */
[----:B------:R1:W-:Y:S03]  /*7720*/  MUFU.EX2 R169, R3 ;  /* 0x0000000300a97308 */ /* 0x0003e60000000800 */
[----:B------:R-:W-:-:S04]  /*7730*/  LOP3.LUT R8, R10, 0xff, RZ, 0xc0, !PT ;  /* 0x000000ff0a087812 */ /* 0x000fc800078ec0ff */
[----:B------:R-:W-:Y:S01]  /*7740*/  PRMT R11, R8, 0x5410, R11 ;  /* 0x00005410080b7816 */ /* 0x000fe2000000000b */
[----:B------:R2:W-:Y:S01]  /*7750*/  MUFU.EX2 R175, R7 ;  /* 0x0000000700af7308 */ /* 0x0005e20000000800 */
[----:B-1----:R-:W-:-:S07]  /*7760*/  FFMA.FTZ R3, R138, UR4, -R4 ;  /* 0x000000048a037c23 */ /* 0x002fce0008010804 */
[----:B------:R1:W3:Y:S01]  /*7770*/  MUFU.EX2 R174, R3 ;  /* 0x0000000300ae7308 */ /* 0x0002e20000000800 */
[----:B--2---:R-:W-:Y:S01]  /*7780*/  FFMA.FTZ R7, R176, UR4, -R0 ;  /* 0x00000004b0077c23 */ /* 0x004fe20008010800 */
[----:B------:R-:W-:-:S06]  /*7790*/  IMAD.MOV.U32 R176, RZ, RZ, R102 ;  /* 0x000000ffffb07224 */ /* 0x000fcc00078e0066 */
[----:B------:R2:W-:Y:S01]  /*77a0*/  MUFU.EX2 R102, R7 ;  /* 0x0000000700667308 */ /* 0x0005e20000000800 */
[----:B-1----:R-:W-:Y:S01]  /*77b0*/  LOP3.LUT R3, R209, R20, R9, 0x96, !PT ;  /* 0x00000014d1037212 */ /* 0x002fe200078e9609 */
[----:B------:R-:W-:Y:S01]  /*77c0*/  FFMA.FTZ R9, R154, UR4, -R0 ;  /* 0x000000049a097c23 */ /* 0x000fe20008010800 */
[----:B------:R-:W-:Y:S02]  /*77d0*/  IMAD.MOV.U32 R154, RZ, RZ, R32 ;  /* 0x000000ffff9a7224 */ /* 0x000fe400078e0020 */
[----:B------:R-:W-:-:S03]  /*77e0*/  LOP3.LUT R8, R3, 0xff, RZ, 0xc0, !PT ;  /* 0x000000ff03087812 */ /* 0x000fc600078ec0ff */
[----:B------:R-:W-:Y:S01]  /*77f0*/  MUFU.EX2 R142, R9 ;  /* 0x00000009008e7308 */ /* 0x000fe20000000800 */
[----:B------:R-:W-:Y:S01]  /*7800*/  IMAD.MOV.U32 R32, RZ, RZ, R110 ;  /* 0x000000ffff207224 */ /* 0x000fe200078e006e */
[----:B--2---:R-:W-:-:S04]  /*7810*/  LOP3.LUT R7, R3, 0xffff, RZ, 0xc0, !PT ;  /* 0x0000ffff03077812 */ /* 0x004fc800078ec0ff */
[----:B------:R-:W-:-:S04]  /*7820*/  SHF.R.U32.HI R7, RZ, 0x8, R7 ;  /* 0x00000008ff077819 */ /* 0x000fc80000011607 */
[----:B------:R-:W-:Y:S01]  /*7830*/  PRMT R12, R8, 0x5410, R7 ;  /* 0x00005410080c7816 */ /* 0x000fe20000000007 */
[----:B------:R-:W-:Y:S01]  /*7840*/  FFMA.FTZ R7, R153, UR4, -R0 ;  /* 0x0000000499077c23 */ /* 0x000fe20008010800 */
[----:B------:R-:W-:Y:S01]  /*7850*/  PRMT R8, R3, 0x7632, R8 ;  /* 0x0000763203087816 */ /* 0x000fe20000000008 */
[----:B------:R-:W-:Y:S01]  /*7860*/  IMAD.MOV.U32 R153, RZ, RZ, R109 ;  /* 0x000000ffff997224 */ /* 0x000fe200078e006d */
[----:B------:R-:W-:Y:S01]  /*7870*/  SHF.R.U32.HI R3, RZ, 0x18, R3 ;  /* 0x00000018ff037819 */ /* 0x000fe20000011603 */
[----:B------:R1:W2:Y:S02]  /*7880*/  MUFU.EX2 R143, R7 ;  /* 0x00000007008f7308 */ /* 0x0002a40000000800 */
[----:B-1----:R-:W-:Y:S01]  /*7890*/  LOP3.LUT R7, R8, 0xff, RZ, 0xc0, !PT ;  /* 0x000000ff08077812 */ /* 0x002fe200078ec0ff */
[----:B------:R-:W-:Y:S01]  /*78a0*/  FFMA.FTZ R8, R156, UR4, -R0 ;  /* 0x000000049c087c23 */ /* 0x000fe20008010800 */
[----:B------:R-:W-:Y:S02]  /*78b0*/  IMAD.MOV.U32 R156, RZ, RZ, R111 ;  /* 0x000000ffff9c7224 */ /* 0x000fe400078e006f */
[----:B------:R-:W-:-:S02]  /*78c0*/  PRMT R9, R7, 0x5410, R3 ;  /* 0x0000541007097816 */ /* 0x000fc40000000003 */
[----:B------:R1:W4:Y:S01]  /*78d0*/  MUFU.EX2 R39, R8 ;  /* 0x0000000800277308 */ /* 0x0003220000000800 */
[----:B------:R-:W-:Y:S02]  /*78e0*/  HSET2.LE.AND R3, R11, R200, PT ;  /* 0x000000c80b037233 */ /* 0x000fe40003803000 */
[----:B---3--:R-:W-:-:S04]  /*78f0*/  F2FP.F16.F32.PACK_AB R7, R175, R174 ;  /* 0x000000aeaf07723e */ /* 0x008fc800000000ff */
[----:B------:R-:W-:Y:S02]  /*7900*/  LOP3.LUT R10, R7, R3, RZ, 0xc0, !PT ;  /* 0x00000003070a7212 */ /* 0x000fe400078ec0ff */
[----:B--2---:R-:W-:Y:S02]  /*7910*/  F2FP.F16.F32.PACK_AB R7, R143, R142 ;  /* 0x0000008e8f07723e */ /* 0x004fe400000000ff */
[----:B-1----:R-:W-:Y:S01]  /*7920*/  LOP3.LUT R8, R13, 0xff00ff, RZ, 0xc0, !PT ;  /* 0x00ff00ff0d087812 */ /* 0x002fe200078ec0ff */
[----:B------:R-:W-:-:S04]  /*7930*/  FFMA.FTZ R13, R167, UR4, -R4 ;  /* 0x00000004a70d7c23 */ /* 0x000fc80008010804 */
[----:B------:R-:W-:-:S05]  /*7940*/  HSET2.LE.AND R3, R8, R200, PT ;  /* 0x000000c808037233 */ /* 0x000fca0003803000 */
[----:B------:R-:W-:Y:S02]  /*7950*/  LOP3.LUT R11, R7, R3, RZ, 0xc0, !PT ;  /* 0x00000003070b7212 */ /* 0x000fe400078ec0ff */
[----:B------:R-:W-:Y:S02]  /*7960*/  HSET2.LE.AND R3, R12, R200, PT ;  /* 0x000000c80c037233 */ /* 0x000fe40003803000 */
[----:B------:R-:W-:-:S04]  /*7970*/  F2FP.F16.F32.PACK_AB R7, R169, R152 ;  /* 0x00000098a907723e */ /* 0x000fc800000000ff */
[----:B------:R-:W-:Y:S02]  /*7980*/  LOP3.LUT R8, R7, R3, RZ, 0xc0, !PT ;  /* 0x0000000307087212 */ /* 0x000fe400078ec0ff */
[----:B------:R-:W-:Y:S02]  /*7990*/  HSET2.LE.AND R3, R9, R200, PT ;  /* 0x000000c809037233 */ /* 0x000fe40003803000 */
[----:B----4-:R-:W-:-:S04]  /*79a0*/  F2FP.F16.F32.PACK_AB R7, R39, R102 ;  /* 0x000000662707723e */ /* 0x010fc800000000ff */
[----:B------:R-:W-:Y:S01]  /*79b0*/  LOP3.LUT R9, R7, R3, RZ, 0xc0, !PT ;  /* 0x0000000307097212 */ /* 0x000fe200078ec0ff */
[----:B------:R-:W-:Y:S01]  /*79c0*/  FFMA.FTZ R3, R161, UR4, -R4 ;  /* 0x00000004a1037c23 */ /* 0x000fe20008010804 */
[----:B------:R-:W-:-:S03]  /*79d0*/  IMAD.MOV.U32 R161, RZ, RZ, R216 ;  /* 0x000000ffffa17224 */ /* 0x000fc600078e00d8 */
[----:B------:R1:W-:Y:S02]  /*79e0*/  MUFU.EX2 R216, R3 ;  /* 0x0000000300d87308 */ /* 0x0003e40000000800 */
[----:B------:R-:W-:Y:S01]  /*79f0*/  HMMA.16816.F32 R44, R8, R18, R56 ;  /* 0x00000012082c723c */ /* 0x000fe20000001838 */
[----:B------:R-:W-:Y:S02]  /*7a00*/  IMAD.MOV.U32 R59, RZ, RZ, R219 ;  /* 0x000000ffff3b7224 */ /* 0x000fe400078e00db */
[----:B------:R-:W-:-:S03]  /*7a10*/  IMAD.MOV.U32 R58, RZ, RZ, R217 ;  /* 0x000000ffff3a7224 */ /* 0x000fc600078e00d9 */
[----:B------:R-:W-:Y:S02]  /*7a20*/  MUFU.EX2 R18, R13 ;  /* 0x0000000d00127308 */ /* 0x000fe40000000800 */
[C---:B------:R-:W-:Y:S06]  /*7a30*/  HMMA.16816.F32 R108, R8.reuse, R16, R88 ;  /* 0x00000010086c723c */ /* 0x040fec0000001858 */
[----:B------:R-:W-:Y:S01]  /*7a40*/  MUFU.EX2 R17, R15 ;  /* 0x0000000f00117308 */ /* 0x000fe20000000800 */
[----:B-1----:R-:W-:Y:S01]  /*7a50*/  FFMA.FTZ R3, R159, UR4, -R4 ;  /* 0x000000049f037c23 */ /* 0x002fe20008010804 */
[----:B------:R-:W-:Y:S01]  /*7a60*/  IMAD.MOV.U32 R159, RZ, RZ, R14 ;  /* 0x000000ffff9f7224 */ /* 0x000fe200078e000e */
[C---:B------:R-:W-:Y:S01]  /*7a70*/  HMMA.16816.F32 R68, R8.reuse, R24, R80 ;  /* 0x000000180844723c */ /* 0x040fe20000001850 */
[----:B------:R-:W1:Y:S04]  /*7a80*/  LDSM.16.MT88.4 R80, [R193+0x7800] ;  /* 0x00780000c150783b */ /* 0x000e680000004200 */
[----:B------:R2:W-:Y:S03]  /*7a90*/  MUFU.EX2 R38, R3 ;  /* 0x0000000300267308 */ /* 0x0005e60000000800 */
[C---:B------:R-:W-:Y:S08]  /*7aa0*/  HMMA.16816.F32 R84, R8.reuse, R28, R84 ;  /* 0x0000001c0854723c */ /* 0x040ff00000001854 */
[----:B------:R-:W-:Y:S01]  /*7ab0*/  HMMA.16816.F32 R128, R8, R40, R128 ;  /* 0x000000280880723c */ /* 0x000fe20000001880 */
[----:B--2---:R-:W-:Y:S01]  /*7ac0*/  FFMA.FTZ R3, R160, UR4, -R6 ;  /* 0x00000004a0037c23 */ /* 0x004fe20008010806 */
[----:B------:R-:W-:-:S06]  /*7ad0*/  IMAD.MOV.U32 R160, RZ, RZ, R32 ;  /* 0x000000ffffa07224 */ /* 0x000fcc00078e0020 */
[C---:B------:R-:W-:Y:S01]  /*7ae0*/  HMMA.16816.F32 R48, R8.reuse, R26, R48 ;  /* 0x0000001a0830723c */ /* 0x040fe20000001830 */
[----:B------:R2:W-:Y:S07]  /*7af0*/  MUFU.EX2 R32, R3 ;  /* 0x0000000300207308 */ /* 0x0005ee0000000800 */
[C---:B------:R-:W-:Y:S08]  /*7b00*/  HMMA.16816.F32 R28, R8.reuse, R30, R72 ;  /* 0x0000001e081c723c */ /* 0x040ff00000001848 */
[----:B------:R-:W-:Y:S01]  /*7b10*/  HMMA.16816.F32 R40, R8, R42, R96 ;  /* 0x0000002a0828723c */ /* 0x000fe20000001860 */
[----:B------:R-:W3:Y:S01]  /*7b20*/  LDSM.16.MT88.4 R8, [R192+0x7800] ;  /* 0x00780000c008783b */ /* 0x000ee20000004200 */
[----:B--2---:R-:W-:Y:S01]  /*7b30*/  FFMA.FTZ R3, R158, UR4, -R6 ;  /* 0x000000049e037c23 */ /* 0x004fe20008010806 */
[----:B------:R-:W-:-:S03]  /*7b40*/  IMAD.MOV.U32 R158, RZ, RZ, R132 ;  /* 0x000000ffff9e7224 */ /* 0x000fc600078e0084 */
[----:B------:R2:W-:Y:S02]  /*7b50*/  MUFU.EX2 R35, R3 ;  /* 0x0000000300237308 */ /* 0x0005e40000000800 */
[----:B--2---:R-:W-:Y:S01]  /*7b60*/  FFMA.FTZ R3, R157, UR4, -R6 ;  /* 0x000000049d037c23 */ /* 0x004fe20008010806 */
[----:B------:R-:W-:-:S05]  /*7b70*/  IMAD.MOV.U32 R157, RZ, RZ, R37 ;  /* 0x000000ffff9d7224 */ /* 0x000fca00078e0025 */
[----:B------:R2:W-:Y:S02]  /*7b80*/  MUFU.EX2 R37, R3 ;  /* 0x0000000300257308 */ /* 0x0005e40000000800 */
[----:B--2---:R-:W-:Y:S01]  /*7b90*/  FFMA.FTZ R3, R155, UR4, -R6 ;  /* 0x000000049b037c23 */ /* 0x004fe20008010806 */
[----:B------:R-:W-:Y:S01]  /*7ba0*/  FFMA.FTZ R6, R163, UR4, -R5 ;  /* 0x00000004a3067c23 */ /* 0x000fe20008010805 */
[----:B------:R-:W-:-:S04]  /*7bb0*/  IMAD.MOV.U32 R155, RZ, RZ, R221 ;  /* 0x000000ffff9b7224 */ /* 0x000fc800078e00dd */
[----:B------:R2:W4:Y:S08]  /*7bc0*/  MUFU.EX2 R219, R3 ;  /* 0x0000000300db7308 */ /* 0x0005300000000800 */
[----:B------:R-:W-:Y:S01]  /*7bd0*/  MUFU.EX2 R20, R6 ;  /* 0x0000000600147308 */ /* 0x000fe20000000800 */
[----:B--2---:R-:W-:-:S07]  /*7be0*/  FFMA.FTZ R3, R162, UR4, -R5 ;  /* 0x00000004a2037c23 */ /* 0x004fce0008010805 */
[----:B------:R2:W-:Y:S02]  /*7bf0*/  MUFU.EX2 R23, R3 ;  /* 0x0000000300177308 */ /* 0x0005e40000000800 */
[----:B--2---:R-:W-:-:S05]  /*7c00*/  LOP3.LUT R3, R208, R36, R33, 0x96, !PT ;  /* 0x00000024d0037212 */ /* 0x004fca00078e9621 */
[----:B------:R-:W-:-:S04]  /*7c10*/  IMAD.WIDE.U32 R6, R3, -0x2daee0ad, RZ ;  /* 0xd2511f5303067825 */ /* 0x000fc800078e00ff */
[--C-:B------:R-:W-:Y:S01]  /*7c20*/  FFMA.FTZ R3, R166, UR4, -R5.reuse ;  /* 0x00000004a6037c23 */ /* 0x100fe20008010805 */
[----:B------:R-:W-:Y:S01]  /*7c30*/  FFMA.FTZ R5, R164, UR4, -R5 ;  /* 0x00000004a4057c23 */ /* 0x000fe20008010805 */
[----:B------:R-:W-:Y:S01]  /*7c40*/  IMAD.MOV.U32 R4, RZ, RZ, R6 ;  /* 0x000000ffff047224 */ /* 0x000fe200078e0006 */
[C---:B------:R-:W-:Y:S01]  /*7c50*/  PRMT R12, R6.reuse, 0x7771, RZ ;  /* 0x00007771060c7816 */ /* 0x040fe200000000ff */
[----:B------:R2:W-:Y:S01]  /*7c60*/  MUFU.EX2 R19, R3 ;  /* 0x0000000300137308 */ /* 0x0005e20000000800 */
[----:B------:R-:W-:Y:S02]  /*7c70*/  PRMT R16, R6, 0x7773, RZ ;  /* 0x0000777306107816 */ /* 0x000fe400000000ff */
[----:B------:R-:W-:Y:S02]  /*7c80*/  LOP3.LUT R4, R4, 0xff, RZ, 0xc0, !PT ;  /* 0x000000ff04047812 */ /* 0x000fe400078ec0ff */
[----:B------:R-:W-:Y:S02]  /*7c90*/  PRMT R14, R6, 0x7772, RZ ;  /* 0x00007772060e7816 */ /* 0x000fe400000000ff */
[----:B------:R-:W-:Y:S01]  /*7ca0*/  PRMT R4, R4, 0x5410, R12 ;  /* 0x0000541004047816 */ /* 0x000fe2000000000c */
[----:B------:R5:W1:Y:S01]  /*7cb0*/  MUFU.EX2 R221, R5 ;  /* 0x0000000500dd7308 */ /* 0x000a620000000800 */
[----:B------:R-:W-:-:S02]  /*7cc0*/  PRMT R14, R14, 0x5410, R16 ;  /* 0x000054100e0e7816 */ /* 0x000fc40000000010 */
[----:B--2---:R-:W-:-:S04]  /*7cd0*/  LOP3.LUT R3, R137, R168, R7, 0x96, !PT ;  /* 0x000000a889037212 */ /* 0x004fc800078e9607 */
[C---:B------:R-:W-:Y:S02]  /*7ce0*/  PRMT R6, R3.reuse, 0x7632, R6 ;  /* 0x0000763203067816 */ /* 0x040fe40000000006 */
[C---:B------:R-:W-:Y:S02]  /*7cf0*/  LOP3.LUT R12, R3.reuse, 0xff, RZ, 0xc0, !PT ;  /* 0x000000ff030c7812 */ /* 0x040fe400078ec0ff */
[----:B-----5:R-:W-:Y:S02]  /*7d00*/  LOP3.LUT R5, R3, 0xffff, RZ, 0xc0, !PT ;  /* 0x0000ffff03057812 */ /* 0x020fe400078ec0ff */
[----:B------:R-:W-:Y:S02]  /*7d10*/  SHF.R.U32.HI R7, RZ, 0x18, R3 ;  /* 0x00000018ff077819 */ /* 0x000fe40000011603 */
[----:B------:R-:W-:Y:S02]  /*7d20*/  HSET2.LE.AND R3, R4, R200, PT ;  /* 0x000000c804037233 */ /* 0x000fe40003803000 */
[----:B----4-:R-:W-:-:S02]  /*7d30*/  F2FP.F16.F32.PACK_AB R4, R219, R37 ;  /* 0x00000025db04723e */ /* 0x010fc400000000ff */
[----:B------:R-:W-:Y:S02]  /*7d40*/  SHF.R.U32.HI R5, RZ, 0x8, R5 ;  /* 0x00000008ff057819 */ /* 0x000fe40000011605 */
[----:B------:R-:W-:Y:S02]  /*7d50*/  LOP3.LUT R134, R4, R3, RZ, 0xc0, !PT ;  /* 0x0000000304867212 */ /* 0x000fe400078ec0ff */
[----:B------:R-:W-:Y:S02]  /*7d60*/  LOP3.LUT R3, R14, 0xff00ff, RZ, 0xc0, !PT ;  /* 0x00ff00ff0e037812 */ /* 0x000fe400078ec0ff */
[----:B------:R-:W-:Y:S02]  /*7d70*/  LOP3.LUT R6, R6, 0xff, RZ, 0xc0, !PT ;  /* 0x000000ff06067812 */ /* 0x000fe400078ec0ff */
[----:B-1----:R-:W-:Y:S02]  /*7d80*/  F2FP.F16.F32.PACK_AB R4, R221, R19 ;  /* 0x00000013dd04723e */ /* 0x002fe400000000ff */
[----:B------:R-:W-:-:S02]  /*7d90*/  HSET2.LE.AND R3, R3, R200, PT ;  /* 0x000000c803037233 */ /* 0x000fc40003803000 */
        /* <DEDUP_REMOVED lines=12> */
[----:B------:R2:W-:Y:S06]  /*7e60*/  MUFU.EX2 R15, R4 ;  /* 0x00000004000f7308 */ /* 0x0005ec0000000800 */
[----:B------:R-:W-:Y:S01]  /*7e70*/  HMMA.16816.F32 R72, R132, R80, R76 ;  /* 0x000000508448723c */ /* 0x000fe2000000184c */
[----:B-1----:R-:W-:-:S05]  /*7e80*/  LOP3.LUT R3, R208, R22, R21, 0x96, !PT ;  /* 0x00000016d0037212 */ /* 0x002fca00078e9615 */
[----:B------:R-:W-:Y:S02]  /*7e90*/  IMAD.WIDE.U32 R6, R3, -0x2daee0ad, RZ ;  /* 0xd2511f5303067825 */ /* 0x000fe400078e00ff */
[C---:B------:R-:W-:Y:S02]  /*7ea0*/  HMMA.16816.F32 R112, R132.reuse, R120, R112 ;  /* 0x000000788470723c */ /* 0x040fe40000001870 */
[----:B--2---:R-:W-:Y:S01]  /*7eb0*/  FFMA.FTZ R4, R172, UR4, -R0 ;  /* 0x00000004ac047c23 */ /* 0x004fe20008010800 */
[----:B------:R-:W-:Y:S01]  /*7ec0*/  IMAD.MOV.U32 R3, RZ, RZ, R6 ;  /* 0x000000ffff037224 */ /* 0x000fe200078e0006 */
[C---:B------:R-:W-:Y:S02]  /*7ed0*/  PRMT R12, R6.reuse, 0x7771, RZ ;  /* 0x00007771060c7816 */ /* 0x040fe400000000ff */
[----:B------:R1:W2:Y:S01]  /*7ee0*/  MUFU.EX2 R217, R4 ;  /* 0x0000000400d97308 */ /* 0x0002a20000000800 */
[C---:B------:R-:W-:Y:S01]  /*7ef0*/  PRMT R13, R6.reuse, 0x7773, RZ ;  /* 0x00007773060d7816 */ /* 0x040fe200000000ff */
[----:B------:R-:W-:Y:S01]  /*7f00*/  HMMA.16816.F32 R116, R132, R122, R64 ;  /* 0x0000007a8474723c */ /* 0x000fe20000001840 */
[----:B------:R-:W-:-:S04]  /*7f10*/  PRMT R5, R6, 0x7772, RZ ;  /* 0x0000777206057816 */ /* 0x000fc800000000ff */
[----:B------:R-:W-:-:S03]  /*7f20*/  PRMT R13, R5, 0x5410, R13 ;  /* 0x00005410050d7816 */ /* 0x000fc6000000000d */
[----:B------:R-:W-:Y:S01]  /*7f30*/  HMMA.16816.F32 R76, R132, R82, R60 ;  /* 0x00000052844c723c */ /* 0x000fe2000000183c */
[----:B-1----:R-:W-:Y:S01]  /*7f40*/  LOP3.LUT R4, R3, 0xff, RZ, 0xc0, !PT ;  /* 0x000000ff03047812 */ /* 0x002fe200078ec0ff */
[----:B------:R-:W-:Y:S01]  /*7f50*/  FFMA.FTZ R3, R173, UR4, -R0 ;  /* 0x00000004ad037c23 */ /* 0x000fe20008010800 */
[----:B------:R-:W-:-:S05]  /*7f60*/  LOP3.LUT R0, R137, R34, R7, 0x96, !PT ;  /* 0x0000002289007212 */ /* 0x000fca00078e9607 */
[C---:B------:R-:W-:Y:S01]  /*7f70*/  HMMA.16816.F32 R124, R132.reuse, R92, R124 ;  /* 0x0000005c847c723c */ /* 0x040fe2000000187c */
[----:B------:R-:W-:Y:S01]  /*7f80*/  PRMT R12, R4, 0x5410, R12 ;  /* 0x00005410040c7816 */ /* 0x000fe2000000000c */
[----:B------:R1:W4:Y:S01]  /*7f90*/  MUFU.EX2 R14, R3 ;  /* 0x00000003000e7308 */ /* 0x0003220000000800 */
[C---:B------:R-:W-:Y:S02]  /*7fa0*/  PRMT R4, R0.reuse, 0x7632, R4 ;  /* 0x0000763200047816 */ /* 0x040fe40000000004 */
[----:B------:R-:W-:Y:S02]  /*7fb0*/  LOP3.LUT R7, R0, 0xff, RZ, 0xc0, !PT ;  /* 0x000000ff00077812 */ /* 0x000fe400078ec0ff */
[----:B------:R-:W-:Y:S01]  /*7fc0*/  SHF.R.U32.HI R6, RZ, 0x18, R0 ;  /* 0x00000018ff067819 */ /* 0x000fe20000011600 */
[----:B------:R-:W-:Y:S01]  /*7fd0*/  HMMA.16816.F32 R88, R132, R94, R52 ;  /* 0x0000005e8458723c */ /* 0x000fe20000001834 */
[----:B------:R-:W-:-:S04]  /*7fe0*/  LOP3.LUT R4, R4, 0xff, RZ, 0xc0, !PT ;  /* 0x000000ff04047812 */ /* 0x000fc800078ec0ff */
[----:B------:R-:W-:-:S03]  /*7ff0*/  PRMT R6, R4, 0x5410, R6 ;  /* 0x0000541004067816 */ /* 0x000fc60000000006 */
[C---:B---3--:R-:W-:Y:S02]  /*8000*/  HMMA.16816.F32 R96, R132.reuse, R8, R148 ;  /* 0x000000088460723c */ /* 0x048fe40000001894 */
[--C-:B------:R-:W-:Y:S02]  /*8010*/  HSET2.LE.AND R6, R6, R200.reuse, PT ;  /* 0x000000c806067233 */ /* 0x100fe40003803000 */
[----:B-1----:R-:W-:Y:S02]  /*8020*/  LOP3.LUT R3, R0, 0xffff, RZ, 0xc0, !PT ;  /* 0x0000ffff00037812 */ /* 0x002fe400078ec0ff */
[----:B------:R-:W-:Y:S02]  /*8030*/  HSET2.LE.AND R0, R12, R200, PT ;  /* 0x000000c80c007233 */ /* 0x000fe40003803000 */
[----:B------:R-:W-:Y:S01]  /*8040*/  SHF.R.U32.HI R5, RZ, 0x8, R3 ;  /* 0x00000008ff057819 */ /* 0x000fe20000011603 */
[----:B------:R-:W-:Y:S01]  /*8050*/  HMMA.16816.F32 R132, R132, R10, R144 ;  /* 0x0000000a8484723c */ /* 0x000fe20000001890 */
[----:B------:R-:W-:-:S02]  /*8060*/  F2FP.F16.F32.PACK_AB R3, R17, R18 ;  /* 0x000000121103723e */ /* 0x000fc400000000ff */
[----:B------:R-:W-:Y:S02]  /*8070*/  PRMT R5, R7, 0x5410, R5 ;  /* 0x0000541007057816 */ /* 0x000fe40000000005 */
[----:B------:R-:W-:Y:S02]  /*8080*/  LOP3.LUT R7, R13, 0xff00ff, RZ, 0xc0, !PT ;  /* 0x00ff00ff0d077812 */ /* 0x000fe400078ec0ff */
[----:B------:R-:W-:Y:S02]  /*8090*/  LOP3.LUT R138, R3, R0, RZ, 0xc0, !PT ;  /* 0x00000000038a7212 */ /* 0x000fe400078ec0ff */
[----:B--2---:R-:W-:Y:S02]  /*80a0*/  F2FP.F16.F32.PACK_AB R3, R217, R15 ;  /* 0x0000000fd903723e */ /* 0x004fe400000000ff */
[--C-:B------:R-:W-:Y:S02]  /*80b0*/  HSET2.LE.AND R0, R7, R200.reuse, PT ;  /* 0x000000c807007233 */ /* 0x100fe40003803000 */
[----:B------:R-:W-:-:S02]  /*80c0*/  HSET2.LE.AND R4, R5, R200, PT ;  /* 0x000000c805047233 */ /* 0x000fc40003803000 */
[----:B------:R-:W-:Y:S02]  /*80d0*/  F2FP.F16.F32.PACK_AB R5, R38, R216 ;  /* 0x000000d82605723e */ /* 0x000fe400000000ff */
[----:B----4-:R-:W-:Y:S02]  /*80e0*/  F2FP.F16.F32.PACK_AB R7, R14, R16 ;  /* 0x000000100e07723e */ /* 0x010fe400000000ff */
        /* <DEDUP_REMOVED lines=73> */
[----:B------:R-:W1:Y:S01]  /*8580*/  S2R R176, SR_TID.X ;  /* 0x0000000000b07919 */ /* 0x000e620000002100 */
[----:B------:R-:W2:Y:S01]  /*8590*/  LDC.64 R206, c[0x0][0x3c0] ;  /* 0x0000f000ffce7b82 */ /* 0x000ea20000000a00 */
[----:B------:R-:W3:Y:S01]  /*85a0*/  LDCU UR7, c[0x0][0x440] ;  /* 0x00008800ff0777ac */ /* 0x000ee20008000800 */
[-C--:B------:R-:W-:Y:S01]  /*85b0*/  LOP3.LUT R231, R106, R229.reuse, RZ, 0x3c, !PT ;  /* 0x000000e56ae77212 */ /* 0x080fe200078e3cff */
[----:B------:R-:W-:Y:S01]  /*85c0*/  IMAD.IADD R242, R242, 0x1, R100 ;  /* 0x00000001f2f27824 */ /* 0x000fe200078e0264 */
[-C--:B------:R-:W-:Y:S01]  /*85d0*/  LOP3.LUT R230, R235, R228.reuse, RZ, 0x3c, !PT ;  /* 0x000000e4ebe67212 */ /* 0x080fe200078e3cff */
[----:B------:R-:W-:Y:S01]  /*85e0*/  IMAD.MOV.U32 R107, RZ, RZ, R2 ;  /* 0x000000ffff6b7224 */ /* 0x000fe200078e0002 */
[----:B------:R-:W-:Y:S01]  /*85f0*/  LOP3.LUT R229, R140, R229, RZ, 0x3c, !PT ;  /* 0x000000e58ce57212 */ /* 0x000fe200078e3cff */
[----:B------:R-:W-:Y:S01]  /*8600*/  IMAD.MOV.U32 R106, RZ, RZ, R103 ;  /* 0x000000ffff6a7224 */ /* 0x000fe200078e0067 */
[----:B------:R-:W-:Y:S01]  /*8610*/  LEA.HI.SX32 R202, R202, 0xfffffffe, 0x1a ;  /* 0xfffffffecaca7811 */ /* 0x000fe200078fd2ff */
[----:B------:R-:W-:Y:S01]  /*8620*/  IMAD.MOV.U32 R100, RZ, RZ, R104 ;  /* 0x000000ffff647224 */ /* 0x000fe200078e0068 */
[----:B------:R-:W-:Y:S01]  /*8630*/  LOP3.LUT R228, R233, R228, RZ, 0x3c, !PT ;  /* 0x000000e4e9e47212 */ /* 0x000fe200078e3cff */
[----:B------:R-:W-:Y:S01]  /*8640*/  IMAD.MOV.U32 R3, RZ, RZ, R105 ;  /* 0x000000ffff037224 */ /* 0x000fe200078e0069 */
[----:B------:R-:W4:Y:S01]  /*8650*/  LDCU UR6, c[0x0][0x440] ;  /* 0x00008800ff0677ac */ /* 0x000f220008000800 */
[----:B------:R-:W1:Y:S01]  /*8660*/  LDCU UR4, c[0x0][0x45c] ;  /* 0x00008b80ff0477ac */ /* 0x000e620008000800 */
[----:B---3--:R-:W-:Y:S01]  /*8670*/  ISETP.GE.AND P1, PT, R203, UR7, PT ;  /* 0x00000007cb007c0c */ /* 0x008fe2000bf26270 */
[----:B-1----:R-:W-:-:S05]  /*8680*/  IMAD.SHL.U32 R176, R176, 0x2, RZ ;  /* 0x00000002b0b07824 */ /* 0x002fca00078e00ff */
[----:B------:R-:W-:-:S05]  /*8690*/  LOP3.LUT R176, R176, 0x6, RZ, 0xc0, !PT ;  /* 0x00000006b0b07812 */ /* 0x000fca00078ec0ff */
[----:B------:R-:W-:Y:S01]  /*86a0*/  IMAD.IADD R243, R176, 0x1, R243 ;  /* 0x00000001b0f37824 */ /* 0x000fe200078e02f3 */
[----:B----4-:R-:W-:Y:S06]  /*86b0*/  BRA `(.L_x_1615) ;  /* 0x0000000000f47947 */ /* 0x010fec0003800000 */
.L_x_1617:
        /* <DEDUP_REMOVED lines=10> */
[C---:B------:R-:W-:Y:S01]  /*8760*/  @!P0 IMAD R105, R103.reuse, R145, R105 ;  /* 0x0000009167698224 */ /* 0x040fe200078e0269 */
[----:B------:R-:W-:Y:S01]  /*8770*/  @!P0 SHF.L.U32 R152, R104, 0x6, RZ ;  /* 0x0000000668988819 */ /* 0x000fe200000006ff */
[----:B---3--:R-:W-:Y:S03]  /*8780*/  @!P0 IMAD.WIDE.U32 R140, R148, R146, RZ ;  /* 0x00000092948c8225 */ /* 0x008fe600078e00ff */
[----:B------:R-:W-:Y:S01]  /*8790*/  @!P0 SHF.L.U64.HI R155, R104, 0x6, R105 ;  /* 0x00000006689b8819 */ /* 0x000fe20000010269 */
[C---:B--2---:R-:W-:Y:S01]  /*87a0*/  @!P0 IMAD.WIDE.U32 R104, R103.reuse, R150, RZ ;  /* 0x0000009667688225 */ /* 0x044fe200078e00ff */
[C---:B------:R-:W-:Y:S03]  /*87b0*/  @!P0 LEA R152, P2, R144.reuse, R152, 0x4 ;  /* 0x0000009890988211 */ /* 0x040fe600078420ff */
[----:B------:R-:W-:Y:S01]  /*87c0*/  @!P0 IMAD R105, R103, R151, R105 ;  /* 0x0000009767698224 */ /* 0x000fe200078e0269 */
[----:B------:R-:W-:Y:S01]  /*87d0*/  @!P0 LEA.HI.X R155, R144, R155, R145, 0x4, P2 ;  /* 0x0000009b909b8211 */ /* 0x000fe200010f2491 */
[----:B------:R-:W-:Y:S01]  /*87e0*/  @!P0 IMAD R141, R148, R147, R141 ;  /* 0x00000093948d8224 */ /* 0x000fe200078e028d */
[----:B------:R-:W-:Y:S01]  /*87f0*/  @!P1 LEA R148, P4, R142, R213, 0x7 ;  /* 0x000000d58e949211 */ /* 0x000fe200078838ff */
[----:B------:R-:W-:Y:S01]  /*8800*/  @!P0 IMAD.SHL.U32 R103, R140, 0x40, RZ ;  /* 0x000000408c678824 */ /* 0x000fe200078e00ff */
[----:B------:R-:W-:Y:S01]  /*8810*/  @!P0 SHF.L.U64.HI R145, R104, 0x6, R105 ;  /* 0x0000000668918819 */ /* 0x000fe20000010269 */
[----:B------:R-:W-:Y:S01]  /*8820*/  @!P1 IMAD R143, R149, R157, R143 ;  /* 0x0000009d958f9224 */ /* 0x000fe200078e028f */
[----:B------:R-:W-:Y:S01]  /*8830*/  @!P0 SHF.L.U64.HI R140, R140, 0x6, R141 ;  /* 0x000000068c8c8819 */ /* 0x000fe2000001028d */
[----:B------:R-:W-:Y:S01]  /*8840*/  @!P0 IMAD.SHL.U32 R144, R104, 0x40, RZ ;  /* 0x0000004068908824 */ /* 0x000fe200078e00ff */
[----:B------:R-:W-:Y:S01]  /*8850*/  @!P0 LEA R103, P2, R146, R103, 0x5 ;  /* 0x0000006792678211 */ /* 0x000fe200078428ff */
[----:B------:R-:W-:Y:S01]  /*8860*/  @!P0 IMAD R151, R151, 0x30, RZ ;  /* 0x0000003097978824 */ /* 0x000fe200078e02ff */
[----:B------:R-:W-:Y:S01]  /*8870*/  @!P1 LEA.HI.X R141, R142, R212, R143, 0x7, P4 ;  /* 0x000000d48e8d9211 */ /* 0x000fe200020f3c8f */
[----:B------:R-:W-:Y:S01]  /*8880*/  @!P0 IMAD.WIDE.U32 R104, R150, 0x30, R144 ;  /* 0x0000003096688825 */ /* 0x000fe200078e0090 */
        /* <DEDUP_REMOVED lines=32> */
.L_x_1615:
[----:B------:R-:W-:Y:S04]  /*8a90*/  DEPBAR.LE SB0, 0x0 ;  /* 0x000080000000791a */ /* 0x000fe80000000000 */
[----:B------:R-:W-:Y:S01]  /*8aa0*/  BAR.SYNC.DEFER_BLOCKING 0x0 ;  /* 0x0000000000007b1d */ /* 0x000fe20000010000 */
[----:B--2---:R-:W-:Y:S01]  /*8ab0*/  IMAD.WIDE.U32 R6, R202, R206, RZ ;  /* 0x000000ceca067225 */ /* 0x004fe200078e00ff */
[----:B------:R-:W-:Y:S03]  /*8ac0*/  ISETP.GE.AND P0, PT, R203, UR6, PT ;  /* 0x00000006cb007c0c */ /* 0x000fe6000bf06270 */
[----:B------:R-:W-:Y:S02]  /*8ad0*/  IMAD.SHL.U32 R4, R6, 0x40, RZ ;  /* 0x0000004006047824 */ /* 0x000fe400078e00ff */
[C---:B------:R-:W-:Y:S02]  /*8ae0*/  IMAD R7, R202.reuse, R207, R7 ;  /* 0x000000cfca077224 */ /* 0x040fe400078e0207 */
[----:B------:R-:W-:Y:S01]  /*8af0*/  IMAD R102, R202, 0x40, R243 ;  /* 0x00000040ca667824 */ /* 0x000fe200078e02f3 */
[----:B------:R-:W-:Y:S02]  /*8b00*/  @!P1 LEA R12, P4, R4, R215, 0x1 ;  /* 0x000000d7040c9211 */ /* 0x000fe400078808ff */
[----:B------:R-:W-:Y:S01]  /*8b10*/  SHF.L.U64.HI R5, R6, 0x6, R7 ;  /* 0x0000000606057819 */ /* 0x000fe20000010207 */
[----:B------:R-:W-:Y:S02]  /*8b20*/  IMAD.IADD R102, R242, 0x1, -R102 ;  /* 0x00000001f2667824 */ /* 0x000fe400078e0a66 */
[----:B------:R-:W-:Y:S02]  /*8b30*/  @!P0 LEA R0, P3, R206, R4, 0x4 ;  /* 0x00000004ce008211 */ /* 0x000fe400078620ff */
[----:B------:R-:W-:Y:S01]  /*8b40*/  @!P1 LEA.HI.X R13, R4, R214, R5, 0x1, P4 ;  /* 0x000000d6040d9211 */ /* 0x000fe200020f0c05 */
[----:B------:R-:W-:Y:S01]  /*8b50*/  VIADD R103, R102, 0x7 ;  /* 0x0000000766677836 */ /* 0x000fe20000000000 */
[--C-:B------:R-:W-:Y:S01]  /*8b60*/  @!P0 LEA.HI.X R6, R206, R5, R207.reuse, 0x4, P3 ;  /* 0x00000005ce068211 */ /* 0x100fe200018f24cf */
[----:B------:R-:W-:Y:S01]  /*8b70*/  VIADD R105, R102, 0xfffffff8 ;  /* 0xfffffff866697836 */ /* 0x000fe20000000000 */
[----:B------:R-:W-:Y:S01]  /*8b80*/  @!P0 LEA R10, P3, R0, R215, 0x1 ;  /* 0x000000d7000a8211 */ /* 0x000fe200078608ff */
[----:B------:R-:W-:Y:S01]  /*8b90*/  VIADD R104, R102, 0xfffffff7 ;  /* 0xfffffff766687836 */ /* 0x000fe20000000000 */
[----:B------:R-:W-:Y:S01]  /*8ba0*/  @!P0 LEA R2, P2, R206, R4, 0x5 ;  /* 0x00000004ce028211 */ /* 0x000fe200078428ff */
[----:B------:R-:W-:Y:S01]  /*8bb0*/  @!PT LDS RZ, [RZ] ;  /* 0x00000000fffff984 */ /* 0x000fe20000000800 */
[----:B------:R-:W-:Y:S01]  /*8bc0*/  @!PT LDS RZ, [RZ] ;  /* 0x00000000fffff984 */ /* 0x000fe20000000800 */
[----:B------:R-:W-:Y:S01]  /*8bd0*/  @!PT LDS RZ, [RZ] ;  /* 0x00000000fffff984 */ /* 0x000fe20000000800 */
[----:B------:R-:W-:Y:S01]  /*8be0*/  @!P1 LDGSTS.E.BYPASS.LTC128B.128 [R201+0x6000], desc[UR16][R12.64] ;  /* 0x060000000cc99fae */ /* 0x000fe2000b981a10 */
[-C--:B------:R-:W-:Y:S01]  /*8bf0*/  @!P0 LEA.HI.X R11, R0, R214.reuse, R6, 0x1, P3 ;  /* 0x000000d6000b8211 */ /* 0x080fe200018f0c06 */
[----:B------:R-:W-:Y:S01]  /*8c00*/  @!P0 IMAD R0, R207, 0x30, RZ ;  /* 0x00000030cf008824 */ /* 0x000fe200078e02ff */
[C---:B------:R-:W-:Y:S01]  /*8c10*/  @!P0 LEA.HI.X R7, R206.reuse, R5, R207, 0x5, P2 ;  /* 0x00000005ce078211 */ /* 0x040fe200010f2ccf */
[----:B------:R-:W-:Y:S01]  /*8c20*/  @!P0 IMAD.WIDE.U32 R4, R206, 0x30, R4 ;  /* 0x00000030ce048825 */ /* 0x000fe200078e0004 */
[C---:B------:R-:W-:Y:S02]  /*8c30*/  @!P0 LEA R8, P2, R2.reuse, R215, 0x1 ;  /* 0x000000d702088211 */ /* 0x040fe400078408ff */
[----:B------:R-:W-:Y:S01]  /*8c40*/  IABS R103, R103 ;  /* 0x0000006700677213 */ /* 0x000fe20000000000 */
[----:B------:R-:W-:Y:S01]  /*8c50*/  @P1 STS.128 [R201+0x6000], RZ ;  /* 0x006000ffc9001388 */ /* 0x000fe20000000c00 */
[----:B------:R-:W-:Y:S01]  /*8c60*/  @!P0 LEA.HI.X R9, R2, R214, R7, 0x1, P2 ;  /* 0x000000d602098211 */ /* 0x000fe200010f0c07 */
[----:B------:R-:W-:Y:S01]  /*8c70*/  @!P0 IMAD.IADD R0, R0, 0x1, R5 ;  /* 0x0000000100008824 */ /* 0x000fe200078e0205 */
[C---:B------:R-:W-:Y:S02]  /*8c80*/  @!P0 LEA R6, P2, R4.reuse, R215, 0x1 ;  /* 0x000000d704068211 */ /* 0x040fe400078408ff */
[----:B------:R-:W-:Y:S02]  /*8c90*/  IABS R2, R102 ;  /* 0x0000006600027213 */ /* 0x000fe40000000000 */
[----:B------:R-:W-:Y:S01]  /*8ca0*/  @!P0 LEA.HI.X R7, R4, R214, R0, 0x1, P2 ;  /* 0x000000d604078211 */ /* 0x000fe200010f0c00 */
[----:B------:R-:W-:Y:S01]  /*8cb0*/  @P0 STS.128 [R201+0x6800], RZ ;  /* 0x006800ffc9000388 */ /* 0x000fe20000000c00 */
[----:B------:R-:W-:Y:S01]  /*8cc0*/  VIADD R0, R102, 0xffffffff ;  /* 0xffffffff66007836 */ /* 0x000fe20000000000 */
[----:B------:R-:W-:Y:S02]  /*8cd0*/  IABS R105, R105 ;  /* 0x0000006900697213 */ /* 0x000fe40000000000 */
[----:B------:R-:W-:Y:S02]  /*8ce0*/  IABS R104, R104 ;  /* 0x0000006800687213 */ /* 0x000fe40000000000 */
[----:B------:R-:W-:Y:S02]  /*8cf0*/  IABS R0, R0 ;  /* 0x0000000000007213 */ /* 0x000fe40000000000 */
[----:B------:R-:W-:Y:S01]  /*8d00*/  @!PT LDS RZ, [RZ] ;  /* 0x00000000fffff984 */ /* 0x000fe20000000800 */
[----:B------:R-:W-:Y:S01]  /*8d10*/  @!PT LDS RZ, [RZ] ;  /* 0x00000000fffff984 */ /* 0x000fe20000000800 */
[----:B------:R-:W-:Y:S01]  /*8d20*/  @!PT LDS RZ, [RZ] ;  /* 0x00000000fffff984 */ /* 0x000fe20000000800 */
[----:B------:R-:W-:Y:S01]  /*8d30*/  @!P0 LDGSTS.E.BYPASS.LTC128B.128 [R201+0x6800], desc[UR16][R10.64] ;  /* 0x068000000ac98fae */ /* 0x000fe2000b981a10 */
[----:B------:R-:W-:Y:S07]  /*8d40*/  ISETP.NE.AND P2, PT, R202, RZ, PT ;  /* 0x000000ffca00720c */ /* 0x000fee0003f45270 */
        /* <DEDUP_REMOVED lines=34> */
[----:B------:R-:W-:Y:S01]  /*8f70*/  LDSM.16.M88.4 R176, [R198] ;  /* 0x00000000c6b0783b */ /* 0x000fe20000000200 */
        /* <DEDUP_REMOVED lines=9> */
[----:B------:R-:W-:Y:S07]  /*9010*/  LDSM.16.M88.4 R140, [R197] ;  /* 0x00000000c58c783b */ /* 0x000fee0000000200 */
        /* <DEDUP_REMOVED lines=21> */
[-C--:B-1----:R-:W-:Y:S08]  /*9170*/  HMMA.16816.F32 R4, R140, R148.reuse, R4 ;  /* 0x000000948c04723c */ /* 0x082ff00000001804 */
[C---:B--2---:R-:W-:Y:S04]  /*9180*/  HMMA.16816.F32 R8, R156.reuse, R148, R8 ;  /* 0x000000949c08723c */ /* 0x044fe80000001808 */
[C---:B------:R-:W-:Y:S04]  /*9190*/  VIADD R148, R102.reuse, 0x18 ;  /* 0x0000001866947836 */ /* 0x040fe80000000000 */
[-C--:B------:R-:W-:Y:S08]  /*91a0*/  HMMA.16816.F32 R12, R156, R150.reuse, R12 ;  /* 0x000000969c0c723c */ /* 0x080ff0000000180c */
[C---:B------:R-:W-:Y:S04]  /*91b0*/  HMMA.16816.F32 R16, R140.reuse, R150, R16 ;  /* 0x000000968c10723c */ /* 0x040fe80000001810 */
[C---:B------:R-:W-:Y:S02]  /*91c0*/  VIADD R150, R102.reuse, 0x17 ;  /* 0x0000001766967836 */ /* 0x040fe40000000000 */
[C---:B------:R-:W-:Y:S02]  /*91d0*/  VIADD R151, R102.reuse, 0x10 ;  /* 0x0000001066977836 */ /* 0x040fe40000000000 */
        /* <DEDUP_REMOVED lines=11> */
[----:B------:R-:W-:Y:S04]  /*9290*/  HMMA.16816.F32 R64, R140, R174, R64 ;  /* 0x000000ae8c40723c */ /* 0x000fe80000001840 */
[C---:B------:R-:W-:Y:S04]  /*92a0*/  VIADD R140, R102.reuse, 0x8 ;  /* 0x00000008668c7836 */ /* 0x040fe80000000000 */
[-C--:B------:R-:W-:Y:S08]  /*92b0*/  HMMA.16816.F32 R4, R176, R180.reuse, R4 ;  /* 0x000000b4b004723c */ /* 0x080ff00000001804 */
[C---:B------:R-:W-:Y:S08]  /*92c0*/  HMMA.16816.F32 R8, R184.reuse, R180, R8 ;  /* 0x000000b4b808723c */ /* 0x040ff00000001808 */
[-C--:B------:R-:W-:Y:S08]  /*92d0*/  HMMA.16816.F32 R12, R184, R182.reuse, R12 ;  /* 0x000000b6b80c723c */ /* 0x080ff0000000180c */
[C---:B------:R-:W-:Y:S08]  /*92e0*/  HMMA.16816.F32 R16, R176.reuse, R182, R16 ;  /* 0x000000b6b010723c */ /* 0x040ff00000001810 */
[-C--:B----4-:R-:W-:Y:S08]  /*92f0*/  HMMA.16816.F32 R20, R176, R152.reuse, R20 ;  /* 0x00000098b014723c */ /* 0x090ff00000001814 */
[C---:B------:R-:W-:Y:S04]  /*9300*/  HMMA.16816.F32 R24, R184.reuse, R152, R24 ;  /* 0x00000098b818723c */ /* 0x040fe80000001818 */
[----:B------:R-:W-:Y:S04]  /*9310*/  VIADD R153, R102, 0xf ;  /* 0x0000000f66997836 */ /* 0x000fe80000000000 */
[-C--:B------:R-:W-:Y:S08]  /*9320*/  HMMA.16816.F32 R28, R184, R154.reuse, R28 ;  /* 0x0000009ab81c723c */ /* 0x080ff0000000181c */
[C---:B------:R-:W-:Y:S08]  /*9330*/  HMMA.16816.F32 R32, R176.reuse, R154, R32 ;  /* 0x0000009ab020723c */ /* 0x040ff00000001820 */
[-C--:B-----5:R-:W-:Y:S08]  /*9340*/  HMMA.16816.F32 R36, R176, R144.reuse, R36 ;  /* 0x00000090b024723c */ /* 0x0a0ff00000001824 */
[C---:B------:R-:W-:Y:S04]  /*9350*/  HMMA.16816.F32 R40, R184.reuse, R144, R40 ;  /* 0x00000090b828723c */ /* 0x040fe80000001828 */
[----:B------:R-:W-:Y:S02]  /*9360*/  IABS R144, R140 ;  /* 0x0000008c00907213 */ /* 0x000fe40000000000 */
[----:B------:R-:W1:Y:S02]  /*9370*/  LDSM.16.M88.4 R140, [R194+0x5800] ;  /* 0x00580000c28c783b */ /* 0x000e640000000200 */
[----:B------:R-:W-:Y:S04]  /*9380*/  DEPBAR.LE SB0, 0x0 ;  /* 0x000080000000791a */ /* 0x000fe80000000000 */
[-C--:B------:R-:W-:Y:S01]  /*9390*/  HMMA.16816.F32 R44, R184, R146.reuse, R44 ;  /* 0x00000092b82c723c */ /* 0x080fe2000000182c */
[----:B------:R-:W-:Y:S04]  /*93a0*/  BAR.SYNC.DEFER_BLOCKING 0x0 ;  /* 0x0000000000007b1d */ /* 0x000fe80000010000 */
[----:B------:R-:W-:Y:S02]  /*93b0*/  IMAD.MOV.U32 R145, RZ, RZ, R144 ;  /* 0x000000ffff917224 */ /* 0x000fe400078e0090 */
[----:B------:R-:W-:Y:S01]  /*93c0*/  IMAD.MOV.U32 R144, RZ, RZ, R103 ;  /* 0x000000ffff907224 */ /* 0x000fe200078e0067 */
[----:B------:R-:W-:Y:S01]  /*93d0*/  I2FP.F32.S32 R103, R2 ;  /* 0x0000000200677245 */ /* 0x000fe20000201400 */
[C---:B------:R-:W-:Y:S04]  /*93e0*/  HMMA.16816.F32 R48, R176.reuse, R146, R48 ;  /* 0x00000092b030723c */ /* 0x040fe80000001830 */
[----:B------:R-:W-:Y:S01]  /*93f0*/  I2FP.F32.S32 R2, R0 ;  /* 0x0000000000027245 */ /* 0x000fe20000201400 */
[C---:B------:R-:W-:Y:S01]  /*9400*/  FFMA.FTZ R4, R103.reuse, -R101, R4 ;  /* 0x8000006567047223 */ /* 0x040fe20000010004 */
[----:B------:R-:W-:Y:S01]  /*9410*/  I2FP.F32.S32 R0, R105 ;  /* 0x0000006900007245 */ /* 0x000fe20000201400 */
[-C--:B------:R-:W-:Y:S01]  /*9420*/  FFMA.FTZ R18, R103, -R101.reuse, R18 ;  /* 0x8000006567127223 */ /* 0x080fe20000010012 */
[----:B------:R-:W-:Y:S01]  /*9430*/  I2FP.F32.S32 R105, R104 ;  /* 0x0000006800697245 */ /* 0x000fe20000201400 */
[C---:B------:R-:W-:Y:S01]  /*9440*/  FFMA.FTZ R5, R2.reuse, -R101, R5 ;  /* 0x8000006502057223 */ /* 0x040fe20000010005 */
[----:B------:R-:W-:Y:S01]  /*9450*/  I2FP.F32.S32 R172, R145 ;  /* 0x0000009100ac7245 */ /* 0x000fe20000201400 */
[-C--:B------:R-:W-:Y:S01]  /*9460*/  FFMA.FTZ R19, R2, -R101.reuse, R19 ;  /* 0x8000006502137223 */ /* 0x080fe20000010013 */
[----:B------:R-:W-:Y:S01]  /*9470*/  I2FP.F32.S32 R171, R144 ;  /* 0x0000009000ab7245 */ /* 0x000fe20000201400 */
        /* <DEDUP_REMOVED lines=9> */
[----:B------:R-:W-:Y:S01]  /*9510*/  IABS R103, R0 ;  /* 0x0000000000677213 */ /* 0x000fe20000000000 */
[----:B------:R-:W-:Y:S01]  /*9520*/  FFMA.FTZ R23, R105, -R101, R23 ;  /* 0x8000006569177223 */ /* 0x000fe20000010017 */
[----:B------:R-:W-:Y:S01]  /*9530*/  IABS R0, R145 ;  /* 0x0000009100007213 */ /* 0x000fe20000000000 */
[-C--:B-1----:R-:W-:Y:S03]  /*9540*/  HMMA.16816.F32 R52, R176, R140.reuse, R52 ;  /* 0x0000008cb034723c */ /* 0x082fe60000001834 */
[----:B------:R-:W-:Y:S01]  /*9550*/  I2FP.F32.S32 R2, R2 ;  /* 0x0000000200027245 */ /* 0x000fe20000201400 */
[-C--:B------:R-:W-:Y:S01]  /*9560*/  FFMA.FTZ R6, R172, -R101.reuse, R6 ;  /* 0x80000065ac067223 */ /* 0x080fe20000010006 */
[----:B------:R-:W-:Y:S01]  /*9570*/  I2FP.F32.S32 R104, R144 ;  /* 0x0000009000687245 */ /* 0x000fe20000201400 */
[-C--:B------:R-:W-:Y:S01]  /*9580*/  FFMA.FTZ R7, R171, -R101.reuse, R7 ;  /* 0x80000065ab077223 */ /* 0x080fe20000010007 */
[----:B------:R-:W-:Y:S01]  /*9590*/  I2FP.F32.S32 R0, R0 ;  /* 0x0000000000007245 */ /* 0x000fe20000201400 */
[C---:B------:R-:W-:Y:S01]  /*95a0*/  FFMA.FTZ R32, R2.reuse, -R101, R32 ;  /* 0x8000006502207223 */ /* 0x040fe20000010020 */
[----:B------:R-:W-:Y:S01]  /*95b0*/  I2FP.F32.S32 R103, R103 ;  /* 0x0000006700677245 */ /* 0x000fe20000201400 */
[-C--:B------:R-:W-:Y:S01]  /*95c0*/  FFMA.FTZ R38, R2, -R101.reuse, R38 ;  /* 0x8000006502267223 */ /* 0x080fe20000010026 */
[----:B------:R-:W-:Y:S01]  /*95d0*/  FMNMX3.FTZ R154, R100, R6, R7, !PT ;  /* 0x00000006649a7276 */ /* 0x000fe20007810007 */
[CC--:B------:R-:W-:Y:S01]  /*95e0*/  FFMA.FTZ R20, R104.reuse, -R101.reuse, R20 ;  /* 0x8000006568147223 */ /* 0x0c0fe20000010014 */
[-C--:B------:R-:W-:Y:S01]  /*95f0*/  FFMA.FTZ R34, R104, -R101.reuse, R34 ;  /* 0x8000006568227223 */ /* 0x080fe20000010022 */
[----:B------:R-:W-:Y:S01]  /*9600*/  VIADD R2, R102, 0xffffffe0 ;  /* 0xffffffe066027836 */ /* 0x000fe20000000000 */
[----:B------:R-:W-:Y:S01]  /*9610*/  FMNMX3.FTZ R154, R154, R18, R19, !PT ;  /* 0x000000129a9a7276 */ /* 0x000fe20007810013 */
[----:B------:R-:W-:Y:S02]  /*9620*/  VIADD R104, R102, 0xffffffd8 ;  /* 0xffffffd866687836 */ /* 0x000fe40000000000 */
[CC--:B------:R-:W-:Y:S01]  /*9630*/  FFMA.FTZ R33, R0.reuse, -R101.reuse, R33 ;  /* 0x8000006500217223 */ /* 0x0c0fe20000010021 */
[-C--:B------:R-:W-:Y:S01]  /*9640*/  FFMA.FTZ R39, R0, -R101.reuse, R39 ;  /* 0x8000006500277223 */ /* 0x080fe20000010027 */
[----:B------:R-:W-:Y:S01]  /*9650*/  IABS R105, R2 ;  /* 0x0000000200697213 */ /* 0x000fe20000000000 */
[C---:B------:R-:W-:Y:S04]  /*9660*/  HMMA.16816.F32 R56, R184.reuse, R140, R56 ;  /* 0x0000008cb838723c */ /* 0x040fe80000001838 */
[----:B------:R-:W-:Y:S01]  /*9670*/  IABS R2, R104 ;  /* 0x0000006800027213 */ /* 0x000fe20000000000 */
[----:B------:R-:W-:Y:S01]  /*9680*/  VIADD R0, R102, 0xffffffdf ;  /* 0xffffffdf66007836 */ /* 0x000fe20000000000 */
[----:B------:R-:W-:Y:S01]  /*9690*/  FMNMX3.FTZ R154, R154, R22, R23, !PT ;  /* 0x000000169a9a7276 */ /* 0x000fe20007810017 */
[C---:B------:R-:W-:Y:S02]  /*96a0*/  VIADD R140, R102.reuse, 0xffffffd7 ;  /* 0xffffffd7668c7836 */ /* 0x040fe40000000000 */
[CC--:B------:R-:W-:Y:S01]  /*96b0*/  FFMA.FTZ R21, R103.reuse, -R101.reuse, R21 ;  /* 0x8000006567157223 */ /* 0x0c0fe20000010015 */
[----:B------:R-:W-:Y:S01]  /*96c0*/  FFMA.FTZ R35, R103, -R101, R35 ;  /* 0x8000006567237223 */ /* 0x000fe20000010023 */
[----:B------:R-:W-:Y:S01]  /*96d0*/  IABS R103, R0 ;  /* 0x0000000000677213 */ /* 0x000fe20000000000 */
[----:B------:R-:W-:Y:S01]  /*96e0*/  IMAD.MOV.U32 R104, RZ, RZ, R105 ;  /* 0x000000ffff687224 */ /* 0x000fe200078e0069 */
[----:B------:R-:W-:Y:S01]  /*96f0*/  IABS R0, R140 ;  /* 0x0000008c00007213 */ /* 0x000fe20000000000 */
[----:B------:R-:W-:Y:S01]  /*9700*/  IMAD.MOV.U32 R140, RZ, RZ, R2 ;  /* 0x000000ffff8c7224 */ /* 0x000fe200078e0002 */
[----:B------:R-:W-:Y:S01]  /*9710*/  I2FP.F32.S32 R2, R103 ;  /* 0x0000006700027245 */ /* 0x000fe20000201400 */
[-C--:B------:R-:W-:Y:S03]  /*9720*/  HMMA.16816.F32 R60, R184, R142.reuse, R60 ;  /* 0x0000008eb83c723c */ /* 0x080fe6000000183c */
[----:B------:R-:W-:Y:S01]  /*9730*/  I2FP.F32.S32 R104, R104 ;  /* 0x0000006800687245 */ /* 0x000fe20000201400 */
[----:B------:R-:W-:Y:S01]  /*9740*/  IMAD.MOV.U32 R105, RZ, RZ, R0 ;  /* 0x000000ffff697224 */ /* 0x000fe200078e0000 */
[----:B------:R-:W-:Y:S01]  /*9750*/  I2FP.F32.S32 R0, R140 ;  /* 0x0000008c00007245 */ /* 0x000fe20000201400 */
[----:B------:R-:W-:Y:S01]  /*9760*/  VIADD R141, R102, 0xffffffc7 ;  /* 0xffffffc7668d7836 */ /* 0x000fe20000000000 */
[----:B------:R-:W-:Y:S01]  /*9770*/  FMNMX3.FTZ R154, R154, R34, R35, !PT ;  /* 0x000000229a9a7276 */ /* 0x000fe20007810023 */
[----:B------:R-:W-:Y:S04]  /*9780*/  HMMA.16816.F32 R64, R176, R142, R64 ;  /* 0x0000008eb040723c */ /* 0x000fe80000001840 */
[----:B------:R-:W-:Y:S01]  /*9790*/  I2FP.F32.S32 R103, R105 ;  /* 0x0000006900677245 */ /* 0x000fe20000201400 */
[-C--:B------:R-:W-:Y:S01]  /*97a0*/  FFMA.FTZ R48, R0, -R101.reuse, R48 ;  /* 0x8000006500307223 */ /* 0x080fe20000010030 */
[----:B------:R-:W-:Y:S01]  /*97b0*/  FMNMX3.FTZ R154, R154, R38, R39, !PT ;  /* 0x000000269a9a7276 */ /* 0x000fe20007810027 */
[-C--:B------:R-:W-:Y:S01]  /*97c0*/  FFMA.FTZ R54, R0, -R101.reuse, R54 ;  /* 0x8000006500367223 */ /* 0x080fe20000010036 */
[----:B------:R-:W-:Y:S02]  /*97d0*/  VIADD R0, R102, 0xffffffcf ;  /* 0xffffffcf66007836 */ /* 0x000fe40000000000 */
[CC--:B------:R-:W-:Y:S01]  /*97e0*/  FFMA.FTZ R37, R2.reuse, -R101.reuse, R37 ;  /* 0x8000006502257223 */ /* 0x0c0fe20000010025 */
[-C--:B------:R-:W-:Y:S01]  /*97f0*/  FFMA.FTZ R51, R2, -R101.reuse, R51 ;  /* 0x8000006502337223 */ /* 0x080fe20000010033 */
[CC--:B------:R-:W-:Y:S01]  /*9800*/  FFMA.FTZ R36, R104.reuse, -R101.reuse, R36 ;  /* 0x8000006568247223 */ /* 0x0c0fe20000010024 */
[----:B------:R-:W-:Y:S01]  /*9810*/  FFMA.FTZ R50, R104, -R101, R50 ;  /* 0x8000006568327223 */ /* 0x000fe20000010032 */
[----:B------:R-:W-:Y:S01]  /*9820*/  IABS R104, R0 ;  /* 0x0000000000687213 */ /* 0x000fe20000000000 */
[C---:B------:R-:W-:Y:S01]  /*9830*/  VIADD R2, R102.reuse, 0xffffffd0 ;  /* 0xffffffd066027836 */ /* 0x040fe20000000000 */
[----:B------:R-:W-:Y:S01]  /*9840*/  IABS R0, R141 ;  /* 0x0000008d00007213 */ /* 0x000fe20000000000 */
[----:B------:R-:W-:Y:S01]  /*9850*/  VIADD R105, R102, 0xffffffc8 ;  /* 0xffffffc866697836 */ /* 0x000fe20000000000 */
[----:B------:R-:W-:Y:S01]  /*9860*/  FMNMX3.FTZ R154, R154, R50, R51, !PT ;  /* 0x000000329a9a7276 */ /* 0x000fe20007810033 */
[CC--:B------:R-:W-:Y:S01]  /*9870*/  FFMA.FTZ R49, R103.reuse, -R101.reuse, R49 ;  /* 0x8000006567317223 */ /* 0x0c0fe20000010031 */
[----:B------:R-:W-:Y:S01]  /*9880*/  IABS R140, R2 ;  /* 0x00000002008c7213 */ /* 0x000fe20000000000 */
[----:B------:R-:W-:Y:S01]  /*9890*/  FFMA.FTZ R55, R103, -R101, R55 ;  /* 0x8000006567377223 */ /* 0x000fe20000010037 */
[----:B------:R-:W-:Y:S01]  /*98a0*/  IABS R2, R105 ;  /* 0x0000006900027213 */ /* 0x000fe20000000000 */
[----:B------:R-:W-:Y:S01]  /*98b0*/  IMAD.MOV.U32 R105, RZ, RZ, R0 ;  /* 0x000000ffff697224 */ /* 0x000fe200078e0000 */
[----:B------:R-:W-:Y:S01]  /*98c0*/  I2FP.F32.S32 R0, R104 ;  /* 0x0000006800007245 */ /* 0x000fe20000201400 */
[----:B------:R-:W-:Y:S01]  /*98d0*/  IMAD.MOV.U32 R141, RZ, RZ, R140 ;  /* 0x000000ffff8d7224 */ /* 0x000fe200078e008c */
[----:B------:R-:W-:Y:S01]  /*98e0*/  FMNMX3.FTZ R154, R154, R54, R55, !PT ;  /* 0x000000369a9a7276 */ /* 0x000fe20007810037 */
[----:B------:R-:W-:Y:S01]  /*98f0*/  IMAD.MOV.U32 R140, RZ, RZ, R2 ;  /* 0x000000ffff8c7224 */ /* 0x000fe200078e0002 */
[----:B------:R-:W-:Y:S01]  /*9900*/  I2FP.F32.S32 R105, R105 ;  /* 0x0000006900697245 */ /* 0x000fe20000201400 */
[C---:B------:R-:W-:Y:S01]  /*9910*/  VIADD R104, R102.reuse, 0x3f ;  /* 0x0000003f66687836 */ /* 0x040fe20000000000 */
[----:B------:R-:W-:Y:S01]  /*9920*/  I2FP.F32.S32 R2, R141 ;  /* 0x0000008d00027245 */ /* 0x000fe20000201400 */
[C---:B------:R-:W-:Y:S01]  /*9930*/  VIADD R103, R102.reuse, 0x38 ;  /* 0x0000003866677836 */ /* 0x040fe20000000000 */
[----:B------:R-:W-:Y:S01]  /*9940*/  I2FP.F32.S32 R140, R140 ;  /* 0x0000008c008c7245 */ /* 0x000fe20000201400 */
[----:B------:R-:W-:Y:S01]  /*9950*/  FFMA.FTZ R65, R105, -R101, R65 ;  /* 0x8000006569417223 */ /* 0x000fe20000010041 */
[----:B------:R-:W-:Y:S01]  /*9960*/  IABS R149, R104 ;  /* 0x0000006800957213 */ /* 0x000fe20000000000 */
[----:B------:R-:W-:Y:S01]  /*9970*/  VIADD R105, R102, 0x40 ;  /* 0x0000004066697836 */ /* 0x000fe20000000000 */
[----:B------:R-:W-:Y:S01]  /*9980*/  IABS R146, R103 ;  /* 0x0000006700927213 */ /* 0x000fe20000000000 */
[C---:B------:R-:W-:Y:S01]  /*9990*/  FFMA.FTZ R52, R2.reuse, -R101, R52 ;  /* 0x8000006502347223 */ /* 0x040fe20000010034 */
[----:B------:R-:W-:Y:S01]  /*99a0*/  I2FP.F32.S32 R168, R149 ;  /* 0x0000009500a87245 */ /* 0x000fe20000201400 */
[----:B------:R-:W-:Y:S01]  /*99b0*/  FFMA.FTZ R66, R2, -R101, R66 ;  /* 0x8000006502427223 */ /* 0x000fe20000010042 */
[----:B------:R-:W-:Y:S01]  /*99c0*/  IABS R152, R105 ;  /* 0x0000006900987213 */ /* 0x000fe20000000000 */
[C---:B------:R-:W-:Y:S01]  /*99d0*/  VIADD R2, R102.reuse, 0x37 ;  /* 0x0000003766027836 */ /* 0x040fe20000000000 */
[----:B------:R-:W-:Y:S01]  /*99e0*/  I2FP.F32.S32 R167, R146 ;  /* 0x0000009200a77245 */ /* 0x000fe20000201400 */
[----:B------:R-:W-:Y:S01]  /*99f0*/  VIADD R142, R102, 0x27 ;  /* 0x00000027668e7836 */ /* 0x000fe20000000000 */
[----:B------:R-:W-:Y:S01]  /*9a00*/  I2FP.F32.S32 R169, R152 ;  /* 0x0000009800a97245 */ /* 0x000fe20000201400 */
[-C--:B------:R-:W-:Y:S01]  /*9a10*/  FFMA.FTZ R64, R140, -R101.reuse, R64 ;  /* 0x800000658c407223 */ /* 0x080fe20000010040 */
[----:B------:R-:W-:Y:S01]  /*9a20*/  IABS R144, R2 ;  /* 0x0000000200907213 */ /* 0x000fe20000000000 */
[----:B------:R-:W-:Y:S01]  /*9a30*/  VIADD R140, R102, 0x28 ;  /* 0x00000028668c7836 */ /* 0x000fe20000000000 */
[----:B------:R-:W-:Y:S01]  /*9a40*/  IABS R103, R142 ;  /* 0x0000008e00677213 */ /* 0x000fe20000000000 */
[-C--:B------:R-:W-:Y:S01]  /*9a50*/  FFMA.FTZ R8, R169, -R101.reuse, R8 ;  /* 0x80000065a9087223 */ /* 0x080fe20000010008 */
[----:B------:R-:W-:Y:S01]  /*9a60*/  I2FP.F32.S32 R166, R144 ;  /* 0x0000009000a67245 */ /* 0x000fe20000201400 */
[-C--:B------:R-:W-:Y:S01]  /*9a70*/  FFMA.FTZ R9, R168, -R101.reuse, R9 ;  /* 0x80000065a8097223 */ /* 0x080fe20000010009 */
[----:B------:R-:W-:Y:S01]  /*9a80*/  IABS R104, R150 ;  /* 0x0000009600687213 */ /* 0x000fe20000000000 */
[-C--:B------:R-:W-:Y:S01]  /*9a90*/  FFMA.FTZ R12, R167, -R101.reuse, R12 ;  /* 0x80000065a70c7223 */ /* 0x080fe2000001000c */
[----:B------:R-:W-:Y:S01]  /*9aa0*/  IABS R105, R140 ;  /* 0x0000008c00697213 */ /* 0x000fe20000000000 */
[----:B------:R-:W-:Y:S01]  /*9ab0*/  FFMA.FTZ R13, R166, -R101, R13 ;  /* 0x80000065a60d7223 */ /* 0x000fe2000001000d */
[----:B------:R-:W-:Y:S01]  /*9ac0*/  I2FP.F32.S32 R162, R103 ;  /* 0x0000006700a27245 */ /* 0x000fe20000201400 */
[CC--:B------:R-:W-:Y:S01]  /*9ad0*/  FFMA.FTZ R53, R0.reuse, -R101.reuse, R53 ;  /* 0x8000006500357223 */ /* 0x0c0fe20000010035 */
[----:B------:R-:W-:Y:S01]  /*9ae0*/  I2FP.F32.S32 R158, R104 ;  /* 0x00000068009e7245 */ /* 0x000fe20000201400 */
[----:B------:R-:W-:Y:S01]  /*9af0*/  FFMA.FTZ R67, R0, -R101, R67 ;  /* 0x8000006500437223 */ /* 0x000fe20000010043 */
[----:B------:R-:W-:Y:S01]  /*9b00*/  FMNMX3.FTZ R103, R106, R8, R9, !PT ;  /* 0x000000086a677276 */ /* 0x000fe20007810009 */
[C---:B------:R-:W-:Y:S01]  /*9b10*/  VIADD R0, R102.reuse, 0x30 ;  /* 0x0000003066007836 */ /* 0x040fe20000000000 */
[----:B------:R-:W-:Y:S01]  /*9b20*/  FMNMX3.FTZ R104, R3, R4, R5, !PT ;  /* 0x0000000403687276 */ /* 0x000fe20007810005 */
[C---:B------:R-:W-:Y:S01]  /*9b30*/  VIADD R141, R102.reuse, 0x2f ;  /* 0x0000002f668d7836 */ /* 0x040fe20000000000 */
[----:B------:R-:W-:Y:S01]  /*9b40*/  I2FP.F32.S32 R163, R105 ;  /* 0x0000006900a37245 */ /* 0x000fe20000201400 */
[C---:B------:R-:W-:Y:S01]  /*9b50*/  VIADD R145, R102.reuse, 0x20 ;  /* 0x0000002066917836 */ /* 0x040fe20000000000 */
[----:B------:R-:W-:Y:S01]  /*9b60*/  FMNMX3.FTZ R105, R103, R12, R13, !PT ;  /* 0x0000000c67697276 */ /* 0x000fe2000781000d */
[----:B------:R-:W-:Y:S01]  /*9b70*/  VIADD R147, R102, 0x1f ;  /* 0x0000001f66937836 */ /* 0x000fe20000000000 */
[----:B------:R-:W-:Y:S01]  /*9b80*/  FMNMX3.FTZ R103, R104, R16, R17, !PT ;  /* 0x0000001068677276 */ /* 0x000fe20007810011 */
[-C--:B------:R-:W-:Y:S01]  /*9b90*/  FFMA.FTZ R28, R163, -R101.reuse, R28 ;  /* 0x80000065a31c7223 */ /* 0x080fe2000001001c */
[----:B------:R-:W-:Y:S01]  /*9ba0*/  IABS R143, R0 ;  /* 0x00000000008f7213 */ /* 0x000fe20000000000 */
[----:B------:R-:W-:Y:S01]  /*9bb0*/  FFMA.FTZ R29, R162, -R101, R29 ;  /* 0x80000065a21d7223 */ /* 0x000fe2000001001d */
[----:B------:R-:W-:Y:S01]  /*9bc0*/  IABS R141, R141 ;  /* 0x0000008d008d7213 */ /* 0x000fe20000000000 */
[----:B------:R-:W-:Y:S01]  /*9bd0*/  FFMA.FTZ R45, R158, -R101, R45 ;  /* 0x800000659e2d7223 */ /* 0x000fe2000001002d */
[----:B------:R-:W-:Y:S02]  /*9be0*/  FMNMX3.FTZ R103, R103, R20, R21, !PT ;  /* 0x0000001467677276 */ /* 0x000fe40007810015 */
[----:B------:R-:W-:Y:S02]  /*9bf0*/  I2FP.F32.S32 R165, R143 ;  /* 0x0000008f00a57245 */ /* 0x000fe40000201400 */
[----:B------:R-:W-:Y:S02]  /*9c00*/  I2FP.F32.S32 R164, R141 ;  /* 0x0000008d00a47245 */ /* 0x000fe40000201400 */
[----:B------:R-:W-:Y:S01]  /*9c10*/  FMNMX3.FTZ R103, R103, R32, R33, !PT ;  /* 0x0000002067677276 */ /* 0x000fe20007810021 */
[----:B------:R-:W-:Y:S01]  /*9c20*/  FFMA.FTZ R24, R165, -R101, R24 ;  /* 0x80000065a5187223 */ /* 0x000fe20000010018 */
[----:B------:R-:W-:Y:S01]  /*9c30*/  IABS R0, R145 ;  /* 0x0000009100007213 */ /* 0x000fe20000000000 */
[----:B------:R-:W-:Y:S01]  /*9c40*/  FFMA.FTZ R25, R164, -R101, R25 ;  /* 0x80000065a4197223 */ /* 0x000fe20000010019 */
[----:B------:R-:W-:Y:S02]  /*9c50*/  IABS R142, R147 ;  /* 0x00000093008e7213 */ /* 0x000fe40000000000 */
[----:B------:R-:W-:Y:S02]  /*9c60*/  FMNMX3.FTZ R103, R103, R36, R37, !PT ;  /* 0x0000002467677276 */ /* 0x000fe40007810025 */
[----:B------:R-:W-:Y:S02]  /*9c70*/  I2FP.F32.S32 R161, R0 ;  /* 0x0000000000a17245 */ /* 0x000fe40000201400 */
[----:B------:R-:W-:Y:S02]  /*9c80*/  I2FP.F32.S32 R160, R142 ;  /* 0x0000008e00a07245 */ /* 0x000fe40000201400 */
[----:B------:R-:W-:Y:S01]  /*9c90*/  IABS R140, R148 ;  /* 0x00000094008c7213 */ /* 0x000fe20000000000 */
[----:B------:R-:W-:Y:S01]  /*9ca0*/  FFMA.FTZ R40, R161, -R101, R40 ;  /* 0x80000065a1287223 */ /* 0x000fe20000010028 */
[----:B------:R-:W-:Y:S01]  /*9cb0*/  IABS R145, R153 ;  /* 0x0000009900917213 */ /* 0x000fe20000000000 */
[----:B------:R-:W-:Y:S01]  /*9cc0*/  FFMA.FTZ R41, R160, -R101, R41 ;  /* 0x80000065a0297223 */ /* 0x000fe20000010029 */
[----:B------:R-:W-:Y:S02]  /*9cd0*/  FMNMX3.FTZ R104, R105, R24, R25, !PT ;  /* 0x0000001869687276 */ /* 0x000fe40007810019 */
[----:B------:R-:W-:Y:S02]  /*9ce0*/  FMNMX3.FTZ R153, R103, R48, R49, !PT ;  /* 0x0000003067997276 */ /* 0x000fe40007810031 */
[----:B------:R-:W-:Y:S02]  /*9cf0*/  IABS R2, R151 ;  /* 0x0000009700027213 */ /* 0x000fe40000000000 */
[----:B------:R-:W-:Y:S02]  /*9d00*/  I2FP.F32.S32 R159, R140 ;  /* 0x0000008c009f7245 */ /* 0x000fe40000201400 */
[----:B------:R-:W-:Y:S02]  /*9d10*/  FMNMX3.FTZ R104, R104, R28, R29, !PT ;  /* 0x0000001c68687276 */ /* 0x000fe4000781001d */
[----:B------:R-:W-:Y:S01]  /*9d20*/  FMNMX3.FTZ R153, R153, R52, R53, !PT ;  /* 0x0000003499997276 */ /* 0x000fe20007810035 */
[----:B------:R-:W-:Y:S01]  /*9d30*/  FFMA.FTZ R44, R159, -R101, R44 ;  /* 0x800000659f2c7223 */ /* 0x000fe2000001002c */
[----:B------:R-:W-:Y:S02]  /*9d40*/  I2FP.F32.S32 R0, R2 ;  /* 0x0000000200007245 */ /* 0x000fe40000201400 */
[----:B------:R-:W-:Y:S02]  /*9d50*/  I2FP.F32.S32 R2, R145 ;  /* 0x0000009100027245 */ /* 0x000fe40000201400 */
[----:B------:R-:W-:Y:S02]  /*9d60*/  FMNMX3.FTZ R170, R104, R40, R41, !PT ;  /* 0x0000002868aa7276 */ /* 0x000fe40007810029 */
[----:B------:R-:W-:Y:S02]  /*9d70*/  FMNMX3.FTZ R153, R153, R64, R65, !PT ;  /* 0x0000004099997276 */ /* 0x000fe40007810041 */
[----:B------:R-:W-:Y:S01]  /*9d80*/  FMNMX3.FTZ R154, R154, R66, R67, !PT ;  /* 0x000000429a9a7276 */ /* 0x000fe20007810043 */
[----:B------:R-:W-:Y:S06]  /*9d90*/  @P2 BRA `(.L_x_1617) ;  /* 0xffffffe800482947 */ /* 0x000fec000383ffff */
.L_x_1616:
[----:B------:R-:W-:Y:S01]  /*9da0*/  FMNMX3.FTZ R103, R170, R44, R45, !PT ;  /* 0x0000002caa677276 */ /* 0x000fe2000781002d */
[----:B------:R-:W2:Y:S01]  /*9db0*/  SHFL.BFLY PT, R105, R153, 0x2, 0x1f ;  /* 0x0c401f0099697f89 */ /* 0x000ea200000e0000 */
[-C--:B------:R-:W-:Y:S01]  /*9dc0*/  FFMA.FTZ R57, R2, -R101.reuse, R57 ;  /* 0x8000006502397223 */ /* 0x080fe20000010039 */
[-C--:B------:R-:W-:Y:S01]  /*9dd0*/  FFMA.FTZ R56, R0, -R101.reuse, R56 ;  /* 0x8000006500387223 */ /* 0x080fe20000010038 */
[-C--:B------:R-:W-:Y:S05]  /*9de0*/  FFMA.FTZ R60, R172, -R101.reuse, R60 ;  /* 0x80000065ac3c7223 */ /* 0x080fea000001003c */
[----:B------:R-:W3:Y:S01]  /*9df0*/  SHFL.BFLY PT, R104, R154, 0x2, 0x1f ;  /* 0x0c401f009a687f89 */ /* 0x000ee200000e0000 */
[-C--:B------:R-:W-:Y:S01]  /*9e00*/  FFMA.FTZ R61, R171, -R101.reuse, R61 ;  /* 0x80000065ab3d7223 */ /* 0x080fe2000001003d */
[-C--:B------:R-:W-:Y:S01]  /*9e10*/  FFMA.FTZ R43, R162, -R101.reuse, R43 ;  /* 0x80000065a22b7223 */ /* 0x080fe2000001002b */
[----:B------:R-:W-:Y:S01]  /*9e20*/  FMNMX3.FTZ R103, R103, R56, R57, !PT ;  /* 0x0000003867677276 */ /* 0x000fe20007810039 */
[-C--:B------:R-:W-:Y:S01]  /*9e30*/  FFMA.FTZ R46, R161, -R101.reuse, R46 ;  /* 0x80000065a12e7223 */ /* 0x080fe2000001002e */
[-C--:B------:R-:W-:Y:S01]  /*9e40*/  FFMA.FTZ R47, R160, -R101.reuse, R47 ;  /* 0x80000065a02f7223 */ /* 0x080fe2000001002f */
[-C--:B------:R-:W-:Y:S01]  /*9e50*/  FFMA.FTZ R30, R165, -R101.reuse, R30 ;  /* 0x80000065a51e7223 */ /* 0x080fe2000001001e */
[----:B------:R-:W-:Y:S01]  /*9e60*/  FMNMX3.FTZ R103, R103, R60, R61, !PT ;  /* 0x0000003c67677276 */ /* 0x000fe2000781003d */
[C---:B-1----:R-:W-:Y:S02]  /*9e70*/  VIADD R140, R102.reuse, 0x48 ;  /* 0x00000048668c7836 */ /* 0x042fe40000000000 */
[-C--:B------:R-:W-:Y:S01]  /*9e80*/  FFMA.FTZ R58, R159, -R101.reuse, R58 ;  /* 0x800000659f3a7223 */ /* 0x080fe2000001003a */
[----:B------:R-:W-:Y:S02]  /*9e90*/  VIADD R102, R102, 0x47 ;  /* 0x0000004766667836 */ /* 0x000fe40000000000 */
[-C--:B------:R-:W-:Y:S01]  /*9ea0*/  FFMA.FTZ R59, R158, -R101.reuse, R59 ;  /* 0x800000659e3b7223 */ /* 0x080fe2000001003b */
[----:B------:R-:W1:Y:S01]  /*9eb0*/  SHFL.BFLY PT, R141, R103, 0x2, 0x1f ;  /* 0x0c401f00678d7f89 */ /* 0x000e6200000e0000 */
[----:B------:R-:W-:Y:S01]  /*9ec0*/  IABS R142, R140 ;  /* 0x0000008c008e7213 */ /* 0x000fe20000000000 */
[----:B------:R-:W-:Y:S01]  /*9ed0*/  VIADD R165, R205, 0x32370b8f ;  /* 0x32370b8fcda57836 */ /* 0x000fe20000000000 */
[----:B------:R-:W-:Y:S01]  /*9ee0*/  IABS R143, R102 ;  /* 0x00000066008f7213 */ /* 0x000fe20000000000 */
[-C--:B------:R-:W-:Y:S01]  /*9ef0*/  FFMA.FTZ R63, R2, -R101.reuse, R63 ;  /* 0x80000065023f7223 */ /* 0x080fe2000001003f */
[----:B------:R-:W-:Y:S01]  /*9f00*/  I2FP.F32.S32 R142, R142 ;  /* 0x0000008e008e7245 */ /* 0x000fe20000201400 */
[----:B------:R-:W-:Y:S01]  /*9f10*/  FFMA.FTZ R14, R169, -R101, R14 ;  /* 0x80000065a90e7223 */ /* 0x000fe2000001000e */
[----:B------:R-:W-:Y:S01]  /*9f20*/  I2FP.F32.S32 R143, R143 ;  /* 0x0000008f008f7245 */ /* 0x000fe20000201400 */
[----:B------:R-:W-:Y:S01]  /*9f30*/  FFMA.FTZ R15, R168, -R101, R15 ;  /* 0x80000065a80f7223 */ /* 0x000fe2000001000f */
[----:B--2---:R-:W-:Y:S01]  /*9f40*/  FMNMX.FTZ R105, R153, R105, !PT ;  /* 0x0000006999697209 */ /* 0x004fe20007810000 */
[-C--:B------:R-:W-:Y:S01]  /*9f50*/  FFMA.FTZ R10, R142, -R101.reuse, R10 ;  /* 0x800000658e0a7223 */ /* 0x080fe2000001000a */
[-C--:B------:R-:W-:Y:S01]  /*9f60*/  FFMA.FTZ R26, R167, -R101.reuse, R26 ;  /* 0x80000065a71a7223 */ /* 0x080fe2000001001a */
[----:B---3--:R-:W-:Y:S01]  /*9f70*/  FMNMX.FTZ R104, R154, R104, !PT ;  /* 0x000000689a687209 */ /* 0x008fe20007810000 */
[-C--:B------:R-:W-:Y:S01]  /*9f80*/  FFMA.FTZ R11, R143, -R101.reuse, R11 ;  /* 0x800000658f0b7223 */ /* 0x080fe2000001000b */
[----:B------:R-:W2:Y:S01]  /*9f90*/  SHFL.BFLY PT, R102, R105, 0x1, 0x1f ;  /* 0x0c201f0069667f89 */ /* 0x000ea200000e0000 */
[-C--:B------:R-:W-:Y:S01]  /*9fa0*/  FFMA.FTZ R27, R166, -R101.reuse, R27 ;  /* 0x80000065a61b7223 */ /* 0x080fe2000001001b */
[----:B------:R-:W-:Y:S02]  /*9fb0*/  VIADD R166, R205, 0x76cf5d0a ;  /* 0x76cf5d0acda67836 */ /* 0x000fe40000000000 */
[-C--:B------:R-:W-:Y:S04]  /*9fc0*/  FFMA.FTZ R31, R164, -R101.reuse, R31 ;  /* 0x80000065a41f7223 */ /* 0x080fe8000001001f */
[----:B------:R-:W3:Y:S01]  /*9fd0*/  SHFL.BFLY PT, R140, R104, 0x1, 0x1f ;  /* 0x0c201f00688c7f89 */ /* 0x000ee200000e0000 */
[-C--:B------:R-:W-:Y:S01]  /*9fe0*/  FFMA.FTZ R42, R163, -R101.reuse, R42 ;  /* 0x80000065a32a7223 */ /* 0x080fe2000001002a */
[----:B------:R-:W-:Y:S02]  /*9ff0*/  IMAD.SHL.U32 R164, R202, 0x2, RZ ;  /* 0x00000002caa47824 */ /* 0x000fe400078e00ff */
[----:B------:R-:W-:Y:S01]  /*a000*/  FFMA.FTZ R62, R0, -R101, R62 ;  /* 0x80000065003e7223 */ /* 0x000fe2000001003e */
[----:B-1----:R-:W-:Y:S02]  /*a010*/  FMNMX.FTZ R103, R103, R141, !PT ;  /* 0x0000008d67677209 */ /* 0x002fe40007810000 */
[----:B------:R-:W-:Y:S03]  /*a020*/  LOP3.LUT R141, R164, R237, R205, 0x96, !PT ;  /* 0x000000eda48d7212 */ /* 0x000fe600078e96cd */
[----:B------:R-:W1:Y:S01]  /*a030*/  SHFL.BFLY PT, R142, R103, 0x1, 0x1f ;  /* 0x0c201f00678e7f89 */ /* 0x000e6200000e0000 */
[----:B--2---:R-:W-:Y:S02]  /*a040*/  FMNMX.FTZ R105, R105, R102, !PT ;  /* 0x0000006669697209 */ /* 0x004fe40007810000 */
[----:B---3--:R-:W-:Y:S03]  /*a050*/  FMNMX.FTZ R104, R104, R140, !PT ;  /* 0x0000008c68687209 */ /* 0x008fe60007810000 */
[----:B------:R-:W-:Y:S01]  /*a060*/  FADD.FTZ R3, -R105, R3 ;  /* 0x0000000369037221 */ /* 0x000fe20000010100 */
[----:B------:R-:W-:Y:S01]  /*a070*/  FMNMX3.FTZ R140, R107, R10, R11, !PT ;  /* 0x0000000a6b8c7276 */ /* 0x000fe2000781000b */
[C---:B------:R-:W-:Y:S01]  /*a080*/  FMUL.FTZ R152, R105.reuse, UR4 ;  /* 0x0000000469987c20 */ /* 0x040fe20008410000 */
[----:B------:R-:W-:Y:S01]  /*a090*/  FSETP.NEU.FTZ.AND P0, PT, R105, -INF , PT ;  /* 0xff8000006900780b */ /* 0x000fe20003f1d000 */
[----:B------:R-:W-:Y:S01]  /*a0a0*/  FADD.FTZ R0, -R104, R100 ;  /* 0x0000006468007221 */ /* 0x000fe20000010100 */
[----:B------:R-:W-:Y:S01]  /*a0b0*/  FMNMX3.FTZ R140, R140, R14, R15, !PT ;  /* 0x0000000e8c8c7276 */ /* 0x000fe2000781000f */
[----:B------:R-:W-:Y:S01]  /*a0c0*/  FMUL.FTZ R3, R3, UR4 ;  /* 0x0000000403037c20 */ /* 0x000fe20008410000 */
[----:B------:R-:W-:Y:S01]  /*a0d0*/  FSEL R152, R152, RZ, P0 ;  /* 0x000000ff98987208 */ /* 0x000fe20000000000 */
[----:B------:R-:W-:Y:S01]  /*a0e0*/  FMUL.FTZ R2, R0, UR4 ;  /* 0x0000000400027c20 */ /* 0x000fe20008410000 */
[----:B------:R-:W-:Y:S01]  /*a0f0*/  FMNMX3.FTZ R100, R140, R26, R27, !PT ;  /* 0x0000001a8c647276 */ /* 0x000fe2000781001b */
[----:B------:R-:W2:Y:S01]  /*a100*/  MUFU.EX2 R102, R3 ;  /* 0x0000000300667308 */ /* 0x000ea20000000800 */
[----:B-1----:R-:W-:Y:S01]  /*a110*/  FMNMX.FTZ R103, R103, R142, !PT ;  /* 0x0000008e67677209 */ /* 0x002fe20007810000 */
[--C-:B------:R-:W-:Y:S01]  /*a120*/  FFMA.FTZ R37, R37, UR4, -R152.reuse ;  /* 0x0000000425257c23 */ /* 0x100fe20008010898 */
[----:B------:R-:W-:Y:S01]  /*a130*/  FMNMX3.FTZ R100, R100, R30, R31, !PT ;  /* 0x0000001e64647276 */ /* 0x000fe2000781001f */
[----:B------:R-:W-:Y:S01]  /*a140*/  FFMA.FTZ R52, R52, UR4, -R152 ;  /* 0x0000000434347c23 */ /* 0x000fe20008010898 */
[----:B------:R-:W-:Y:S01]  /*a150*/  FSETP.NEU.FTZ.AND P0, PT, R104, -INF , PT ;  /* 0xff8000006800780b */ /* 0x000fe20003f1d000 */
[----:B------:R-:W-:Y:S01]  /*a160*/  FADD.FTZ R0, -R103, R106 ;  /* 0x0000006a67007221 */ /* 0x000fe20000010100 */
[----:B------:R-:W-:Y:S03]  /*a170*/  FMNMX3.FTZ R100, R100, R42, R43, !PT ;  /* 0x0000002a64647276 */ /* 0x000fe6000781002b */
[----:B------:R1:W3:Y:S01]  /*a180*/  MUFU.EX2 R3, R2 ;  /* 0x0000000200037308 */ /* 0x0002e20000000800 */
[--C-:B------:R-:W-:Y:S01]  /*a190*/  FFMA.FTZ R16, R16, UR4, -R152.reuse ;  /* 0x0000000410107c23 */ /* 0x100fe20008010898 */
[--C-:B------:R-:W-:Y:S01]  /*a1a0*/  FFMA.FTZ R17, R17, UR4, -R152.reuse ;  /* 0x0000000411117c23 */ /* 0x100fe20008010898 */
[----:B------:R-:W-:Y:S01]  /*a1b0*/  FMUL.FTZ R153, R104, UR4 ;  /* 0x0000000468997c20 */ /* 0x000fe20008410000 */
[----:B------:R-:W-:Y:S04]  /*a1c0*/  IMAD.WIDE.U32 R140, R141, -0x326172a9, RZ ;  /* 0xcd9e8d578d8c7825 */ /* 0x000fe800078e00ff */
[--C-:B------:R-:W-:Y:S01]  /*a1d0*/  FFMA.FTZ R4, R4, UR4, -R152.reuse ;  /* 0x0000000404047c23 */ /* 0x100fe20008010898 */
[----:B------:R-:W-:Y:S01]  /*a1e0*/  FFMA.FTZ R5, R5, UR4, -R152 ;  /* 0x0000000405057c23 */ /* 0x000fe20008010898 */
[----:B------:R-:W-:Y:S01]  /*a1f0*/  FSEL R153, R153, RZ, P0 ;  /* 0x000000ff99997208 */ /* 0x000fe20000000000 */
[----:B------:R-:W-:Y:S01]  /*a200*/  MUFU.EX2 R227, R16 ;  /* 0x0000001000e37308 */ /* 0x000fe20000000800 */
[C---:B------:R-:W-:Y:S01]  /*a210*/  LOP3.LUT R106, R141.reuse, R231, RZ, 0x3c, !PT ;  /* 0x000000e78d6a7212 */ /* 0x040fe200078e3cff */
[----:B--2---:R-:W-:Y:S01]  /*a220*/  FMUL.FTZ R68, R102, R68 ;  /* 0x0000004466447220 */ /* 0x004fe20000410000 */
[----:B------:R-:W-:Y:S01]  /*a230*/  LOP3.LUT R144, R140, R230, RZ, 0x3c, !PT ;  /* 0x000000e68c907212 */ /* 0x000fe200078e3cff */
[--C-:B------:R-:W-:Y:S01]  /*a240*/  FFMA.FTZ R18, R18, UR4, -R153.reuse ;  /* 0x0000000412127c23 */ /* 0x100fe20008010899 */
[----:B------:R-:W-:Y:S01]  /*a250*/  LOP3.LUT R143, R141, R229, RZ, 0x3c, !PT ;  /* 0x000000e58d8f7212 */ /* 0x000fe200078e3cff */
[----:B------:R-:W-:Y:S01]  /*a260*/  FFMA.FTZ R19, R19, UR4, -R153 ;  /* 0x0000000413137c23 */ /* 0x000fe20008010899 */
[----:B------:R-:W-:Y:S01]  /*a270*/  LOP3.LUT R142, R140, R228, RZ, 0x3c, !PT ;  /* 0x000000e48c8e7212 */ /* 0x000fe200078e3cff */
[----:B-1----:R-:W-:Y:S01]  /*a280*/  FMUL.FTZ R2, R0, UR4 ;  /* 0x0000000400027c20 */ /* 0x002fe20008410000 */
[----:B------:R-:W-:Y:S01]  /*a290*/  FMNMX3.FTZ R0, R100, R46, R47, !PT ;  /* 0x0000002e64007276 */ /* 0x000fe2000781002f */
[----:B------:R-:W-:Y:S01]  /*a2a0*/  IMAD.WIDE.U32 R144, R144, -0x2daee0ad, RZ ;  /* 0xd2511f5390907825 */ /* 0x000fe200078e00ff */
[----:B------:R-:W-:Y:S01]  /*a2b0*/  FSETP.NEU.FTZ.AND P0, PT, R103, -INF , PT ;  /* 0xff8000006700780b */ /* 0x000fe20003f1d000 */
[----:B------:R1:W2:Y:S01]  /*a2c0*/  MUFU.EX2 R100, R2 ;  /* 0x0000000200647308 */ /* 0x0002a20000000800 */
[----:B------:R-:W-:Y:S01]  /*a2d0*/  FMNMX3.FTZ R0, R0, R58, R59, !PT ;  /* 0x0000003a00007276 */ /* 0x000fe2000781003b */
[----:B------:R-:W-:Y:S01]  /*a2e0*/  FFMA.FTZ R38, R38, UR4, -R153 ;  /* 0x0000000426267c23 */ /* 0x000fe20008010899 */
[----:B------:R-:W-:Y:S04]  /*a2f0*/  IMAD.WIDE.U32 R140, R106, -0x2daee0ad, RZ ;  /* 0xd2511f536a8c7825 */ /* 0x000fe800078e00ff */
[----:B------:R-:W-:Y:S01]  /*a300*/  FMUL.FTZ R69, R102, R69 ;  /* 0x0000004566457220 */ /* 0x000fe20000410000 */
[----:B------:R-:W-:Y:S01]  /*a310*/  FMNMX3.FTZ R0, R0, R62, R63, !PT ;  /* 0x0000003e00007276 */ /* 0x000fe2000781003f */
[----:B---3--:R-:W-:Y:S01]  /*a320*/  FMUL.FTZ R70, R3, R70 ;  /* 0x0000004603467220 */ /* 0x008fe20000410000 */
[----:B------:R-:W-:Y:S01]  /*a330*/  LOP3.LUT R106, R238, R166, R141, 0x96, !PT ;  /* 0x000000a6ee6a7212 */ /* 0x000fe200078e968d */
[----:B------:R3:W4:Y:S01]  /*a340*/  MUFU.EX2 R226, R17 ;  /* 0x0000001100e27308 */ /* 0x0007220000000800 */
[----:B------:R-:W-:Y:S01]  /*a350*/  LOP3.LUT R140, R165, R140, R145, 0x96, !PT ;  /* 0x0000008ca58c7212 */ /* 0x000fe200078e9691 */
[----:B------:R-:W-:Y:S01]  /*a360*/  FMUL.FTZ R154, R103, UR4 ;  /* 0x00000004679a7c20 */ /* 0x000fe20008410000 */
[----:B------:R-:W-:Y:S01]  /*a370*/  FMUL.FTZ R71, R3, R71 ;  /* 0x0000004703477220 */ /* 0x000fe20000410000 */
[----:B------:R-:W-:Y:S04]  /*a380*/  IMAD.WIDE.U32 R146, R106, -0x326172a9, RZ ;  /* 0xcd9e8d576a927825 */ /* 0x000fe800078e00ff */
[----:B------:R-:W-:Y:S01]  /*a390*/  FMUL.FTZ R80, R102, R80 ;  /* 0x0000005066507220 */ /* 0x000fe20000410000 */
[----:B------:R-:W-:Y:S01]  /*a3a0*/  FSEL R154, R154, RZ, P0 ;  /* 0x000000ff9a9a7208 */ /* 0x000fe20000000000 */
[----:B-1----:R-:W1:Y:S01]  /*a3b0*/  SHFL.BFLY PT, R2, R0, 0x2, 0x1f ;  /* 0x0c401f0000027f89 */ /* 0x002e6200000e0000 */
[----:B------:R5:W-:Y:S01]  /*a3c0*/  MUFU.EX2 R225, R18 ;  /* 0x0000001200e17308 */ /* 0x000be20000000800 */
[----:B------:R-:W-:Y:S04]  /*a3d0*/  IMAD.WIDE.U32 R160, R140, -0x326172a9, RZ ;  /* 0xcd9e8d578ca07825 */ /* 0x000fe800078e00ff */
[C---:B--2---:R-:W-:Y:S01]  /*a3e0*/  FMUL.FTZ R72, R100.reuse, R72 ;  /* 0x0000004864487220 */ /* 0x044fe20000410000 */
[--C-:B------:R-:W-:Y:S01]  /*a3f0*/  FFMA.FTZ R45, R45, UR4, -R154.reuse ;  /* 0x000000042d2d7c23 */ /* 0x100fe2000801089a */
[C---:B------:R-:W-:Y:S01]  /*a400*/  FMUL.FTZ R73, R100.reuse, R73 ;  /* 0x0000004964497220 */ /* 0x040fe20000410000 */
[C---:B------:R-:W-:Y:S01]  /*a410*/  FMUL.FTZ R76, R100.reuse, R76 ;  /* 0x0000004c644c7220 */ /* 0x040fe20000410000 */
[----:B------:R-:W-:Y:S01]  /*a420*/  FMUL.FTZ R77, R100, R77 ;  /* 0x0000004d644d7220 */ /* 0x000fe20000410000 */
[----:B------:R2:W4:Y:S01]  /*a430*/  MUFU.EX2 R224, R19 ;  /* 0x0000001300e07308 */ /* 0x0005220000000800 */
[----:B---3--:R-:W-:Y:S04]  /*a440*/  IMAD.WIDE.U32 R16, R143, -0x2daee0ad, RZ ;  /* 0xd2511f538f107825 */ /* 0x008fe800078e00ff */
[----:B------:R-:W-:Y:S01]  /*a450*/  FMUL.FTZ R81, R102, R81 ;  /* 0x0000005166517220 */ /* 0x000fe20000410000 */
[C---:B------:R-:W-:Y:S01]  /*a460*/  FMUL.FTZ R82, R3.reuse, R82 ;  /* 0x0000005203527220 */ /* 0x040fe20000410000 */
[----:B------:R-:W-:Y:S01]  /*a470*/  IMAD.WIDE.U32 R142, R142, -0x2daee0ad, RZ ;  /* 0xd2511f538e8e7825 */ /* 0x000fe200078e00ff */
[----:B------:R-:W-:Y:S03]  /*a480*/  LOP3.LUT R17, R240, R166, R17, 0x96, !PT ;  /* 0x000000a6f0117212 */ /* 0x000fe600078e9611 */
[----:B------:R-:W-:Y:S01]  /*a490*/  FMUL.FTZ R83, R3, R83 ;  /* 0x0000005303537220 */ /* 0x000fe20000410000 */
[-C--:B-----5:R-:W-:Y:S01]  /*a4a0*/  LOP3.LUT R18, R234, R211.reuse, R147, 0x96, !PT ;  /* 0x000000d3ea127212 */ /* 0x0a0fe200078e9693 */
[--C-:B------:R-:W-:Y:S01]  /*a4b0*/  FFMA.FTZ R29, R29, UR4, -R154.reuse ;  /* 0x000000041d1d7c23 */ /* 0x100fe2000801089a */
[----:B------:R-:W-:Y:S01]  /*a4c0*/  LOP3.LUT R16, R165, R16, R143, 0x96, !PT ;  /* 0x00000010a5107212 */ /* 0x000fe200078e968f */
[----:B------:R3:W-:Y:S01]  /*a4d0*/  MUFU.EX2 R187, R4 ;  /* 0x0000000400bb7308 */ /* 0x0007e20000000800 */
[----:B------:R-:W-:Y:S01]  /*a4e0*/  IMAD.WIDE.U32 R140, R17, -0x326172a9, RZ ;  /* 0xcd9e8d57118c7825 */ /* 0x000fe200078e00ff */
[----:B------:R-:W-:Y:S02]  /*a4f0*/  LOP3.LUT R17, R210, R146, R161, 0x96, !PT ;  /* 0x00000092d2117212 */ /* 0x000fe400078e96a1 */
[----:B-1----:R-:W-:Y:S01]  /*a500*/  FMNMX.FTZ R0, R0, R2, !PT ;  /* 0x0000000200007209 */ /* 0x002fe20007810000 */
[----:B------:R-:W-:Y:S04]  /*a510*/  IMAD.WIDE.U32 R162, R16, -0x326172a9, RZ ;  /* 0xcd9e8d5710a27825 */ /* 0x000fe800078e00ff */
[--C-:B------:R-:W-:Y:S01]  /*a520*/  FFMA.FTZ R6, R6, UR4, -R153.reuse ;  /* 0x0000000406067c23 */ /* 0x100fe20008010899 */
[----:B------:R1:W5:Y:S01]  /*a530*/  MUFU.EX2 R223, R5 ;  /* 0x0000000500df7308 */ /* 0x0003620000000800 */
[----:B------:R-:W4:Y:S01]  /*a540*/  SHFL.BFLY PT, R2, R0, 0x1, 0x1f ;  /* 0x0c201f0000027f89 */ /* 0x000f2200000e0000 */
[----:B------:R-:W-:Y:S01]  /*a550*/  FFMA.FTZ R7, R7, UR4, -R153 ;  /* 0x0000000407077c23 */ /* 0x000fe20008010899 */
[----:B------:R-:W-:Y:S01]  /*a560*/  LOP3.LUT R16, R232, R211, R141, 0x96, !PT ;  /* 0x000000d3e8107212 */ /* 0x000fe200078e968d */
[C---:B------:R-:W-:Y:S01]  /*a570*/  VIADD R161, R205.reuse, 0xa9066899 ;  /* 0xa9066899cda17836 */ /* 0x040fe20000000000 */
[----:B--2---:R-:W-:Y:S01]  /*a580*/  LOP3.LUT R19, R210, R140, R163, 0x96, !PT ;  /* 0x0000008cd2137212 */ /* 0x004fe200078e96a3 */
[----:B------:R-:W-:Y:S02]  /*a590*/  VIADD R163, R205, 0xed9eba14 ;  /* 0xed9eba14cda37836 */ /* 0x000fe40000000000 */
[--C-:B------:R-:W-:Y:S01]  /*a5a0*/  FFMA.FTZ R8, R8, UR4, -R154.reuse ;  /* 0x0000000408087c23 */ /* 0x100fe2000801089a */
[----:B------:R-:W-:Y:S01]  /*a5b0*/  IMAD.WIDE.U32 R140, R18, -0x2daee0ad, RZ ;  /* 0xd2511f53128c7825 */ /* 0x000fe200078e00ff */
[----:B------:R2:W-:Y:S03]  /*a5c0*/  MUFU.EX2 R184, R6 ;  /* 0x0000000600b87308 */ /* 0x0005e60000000800 */
[--C-:B------:R-:W-:Y:S01]  /*a5d0*/  FFMA.FTZ R9, R9, UR4, -R154.reuse ;  /* 0x0000000409097c23 */ /* 0x100fe2000801089a */
[----:B------:R-:W-:Y:S01]  /*a5e0*/  IMAD.WIDE.U32 R168, R17, -0x2daee0ad, RZ ;  /* 0xd2511f5311a87825 */ /* 0x000fe200078e00ff */
[----:B------:R-:W-:Y:S03]  /*a5f0*/  LOP3.LUT R144, R163, R144, R141, 0x96, !PT ;  /* 0x00000090a3907212 */ /* 0x000fe600078e968d */
[--C-:B------:R-:W-:Y:S01]  /*a600*/  FFMA.FTZ R12, R12, UR4, -R154.reuse ;  /* 0x000000040c0c7c23 */ /* 0x100fe2000801089a */
[----:B------:R-:W-:Y:S01]  /*a610*/  IMAD.WIDE.U32 R170, R19, -0x2daee0ad, RZ ;  /* 0xd2511f5313aa7825 */ /* 0x000fe200078e00ff */
[----:B------:R5:W5:Y:S02]  /*a620*/  MUFU.EX2 R222, R7 ;  /* 0x0000000700de7308 */ /* 0x000b640000000800 */
[----:B---3--:R-:W-:Y:S01]  /*a630*/  LOP3.LUT R4, R161, R140, R169, 0x96, !PT ;  /* 0x0000008ca1047212 */ /* 0x008fe200078e96a9 */
[----:B------:R-:W-:Y:S04]  /*a640*/  IMAD.WIDE.U32 R16, R16, -0x2daee0ad, RZ ;  /* 0xd2511f5310107825 */ /* 0x000fe800078e00ff */
[----:B------:R-:W-:Y:S01]  /*a650*/  FFMA.FTZ R13, R13, UR4, -R154 ;  /* 0x000000040d0d7c23 */ /* 0x000fe2000801089a */
[----:B------:R-:W-:Y:S01]  /*a660*/  FFMA.FTZ R32, R32, UR4, -R152 ;  /* 0x0000000420207c23 */ /* 0x000fe20008010898 */
[----:B------:R-:W-:Y:S01]  /*a670*/  IMAD.WIDE.U32 R156, R144, -0x326172a9, RZ ;  /* 0xcd9e8d57909c7825 */ /* 0x000fe200078e00ff */
[----:B------:R3:W-:Y:S01]  /*a680*/  MUFU.EX2 R185, R8 ;  /* 0x0000000800b97308 */ /* 0x0007e20000000800 */
[----:B------:R-:W3:Y:S01]  /*a690*/  LDSM.16.MT88.4 R144, [R188+0x6000] ;  /* 0x00600000bc90783b */ /* 0x000ee20000004200 */
[----:B------:R-:W-:Y:S01]  /*a6a0*/  LOP3.LUT R16, R161, R16, R171, 0x96, !PT ;  /* 0x00000010a1107212 */ /* 0x000fe200078e96ab */
[----:B-1----:R-:W-:Y:S01]  /*a6b0*/  IMAD.WIDE.U32 R4, R4, -0x326172a9, RZ ;  /* 0xcd9e8d5704047825 */ /* 0x002fe200078e00ff */
[----:B------:R-:W-:Y:S02]  /*a6c0*/  LOP3.LUT R142, R163, R142, R17, 0x96, !PT ;  /* 0x0000008ea38e7212 */ /* 0x000fe400078e9611 */
[----:B----4-:R-:W-:Y:S01]  /*a6d0*/  FMNMX.FTZ R2, R0, R2, !PT ;  /* 0x0000000200027209 */ /* 0x010fe20007810000 */
[----:B------:R-:W-:Y:S01]  /*a6e0*/  IMAD.WIDE.U32 R16, R16, -0x326172a9, RZ ;  /* 0xcd9e8d5710107825 */ /* 0x000fe200078e00ff */
[----:B------:R-:W-:Y:S02]  /*a6f0*/  LOP3.LUT R5, R209, R156, R5, 0x96, !PT ;  /* 0x0000009cd1057212 */ /* 0x000fe400078e9605 */
[----:B------:R-:W1:Y:S01]  /*a700*/  MUFU.EX2 R220, R9 ;  /* 0x0000000900dc7308 */ /* 0x000e620000000800 */
[C---:B------:R-:W-:Y:S01]  /*a710*/  PRMT R140, R4.reuse, 0x7773, RZ ;  /* 0x00007773048c7816 */ /* 0x040fe200000000ff */
[----:B--2---:R-:W-:Y:S01]  /*a720*/  IMAD.MOV.U32 R6, RZ, RZ, R16 ;  /* 0x000000ffff067224 */ /* 0x004fe200078e0010 */
[C---:B------:R-:W-:Y:S01]  /*a730*/  PRMT R106, R4.reuse, 0x7772, RZ ;  /* 0x00007772046a7816 */ /* 0x040fe200000000ff */
[----:B-----5:R-:W-:Y:S01]  /*a740*/  IMAD.MOV.U32 R7, RZ, RZ, R4 ;  /* 0x000000ffff077224 */ /* 0x020fe200078e0004 */
[----:B------:R-:W-:Y:S01]  /*a750*/  PRMT R141, R4, 0x7771, RZ ;  /* 0x00007771048d7816 */ /* 0x000fe200000000ff */
[----:B------:R-:W-:Y:S01]  /*a760*/  IMAD.WIDE.U32 R158, R142, -0x326172a9, RZ ;  /* 0xcd9e8d578e9e7825 */ /* 0x000fe200078e00ff */
[----:B------:R-:W-:Y:S03]  /*a770*/  LOP3.LUT R4, R5, 0xffff, RZ, 0xc0, !PT ;  /* 0x0000ffff05047812 */ /* 0x000fe600078ec0ff */
[----:B------:R2:W-:Y:S01]  /*a780*/  MUFU.EX2 R218, R12 ;  /* 0x0000000c00da7308 */ /* 0x0005e20000000800 */
[----:B---3--:R-:W-:Y:S01]  /*a790*/  LOP3.LUT R8, R6, 0xff, RZ, 0xc0, !PT ;  /* 0x000000ff06087812 */ /* 0x008fe200078ec0ff */
[----:B------:R-:W-:Y:S01]  /*a7a0*/  FMUL.FTZ R155, R2, UR4 ;  /* 0x00000004029b7c20 */ /* 0x000fe20008410000 */
[C---:B------:R-:W-:Y:S01]  /*a7b0*/  PRMT R19, R16.reuse, 0x7773, RZ ;  /* 0x0000777310137816 */ /* 0x040fe200000000ff */
[----:B------:R-:W-:Y:S01]  /*a7c0*/  FFMA.FTZ R33, R33, UR4, -R152 ;  /* 0x0000000421217c23 */ /* 0x000fe20008010898 */
[----:B------:R-:W-:Y:S01]  /*a7d0*/  PRMT R18, R16, 0x7772, RZ ;  /* 0x0000777210127816 */ /* 0x000fe200000000ff */
[--C-:B------:R-:W-:Y:S01]  /*a7e0*/  FFMA.FTZ R34, R34, UR4, -R153.reuse ;  /* 0x0000000422227c23 */ /* 0x100fe20008010899 */
[----:B------:R-:W-:Y:S03]  /*a7f0*/  LOP3.LUT R6, R5, 0xff, RZ, 0xc0, !PT ;  /* 0x000000ff05067812 */ /* 0x000fe600078ec0ff */
[----:B------:R3:W-:Y:S01]  /*a800*/  MUFU.EX2 R186, R13 ;  /* 0x0000000d00ba7308 */ /* 0x0007e20000000800 */
[----:B------:R-:W-:Y:S01]  /*a810*/  SHF.R.U32.HI R4, RZ, 0x8, R4 ;  /* 0x00000008ff047819 */ /* 0x000fe20000011604 */
[----:B------:R-:W-:Y:S01]  /*a820*/  FFMA.FTZ R35, R35, UR4, -R153 ;  /* 0x0000000423237c23 */ /* 0x000fe20008010899 */
[----:B------:R-:W-:Y:S01]  /*a830*/  PRMT R16, R16, 0x7771, RZ ;  /* 0x0000777110107816 */ /* 0x000fe200000000ff */
[----:B------:R-:W-:Y:S01]  /*a840*/  FMUL.FTZ R84, R102, R84 ;  /* 0x0000005466547220 */ /* 0x000fe20000410000 */
[----:B------:R-:W-:Y:S01]  /*a850*/  FSETP.NEU.FTZ.AND P0, PT, R2, -INF , PT ;  /* 0xff8000000200780b */ /* 0x000fe20003f1d000 */
[C---:B------:R-:W-:Y:S01]  /*a860*/  FMUL.FTZ R85, R102.reuse, R85 ;  /* 0x0000005566557220 */ /* 0x040fe20000410000 */
[----:B------:R-:W-:Y:S01]  /*a870*/  LOP3.LUT R0, R209, R158, R17, 0x96, !PT ;  /* 0x0000009ed1007212 */ /* 0x000fe200078e9611 */
[----:B------:R-:W-:Y:S01]  /*a880*/  FMUL.FTZ R17, R102, R121 ;  /* 0x0000007966117220 */ /* 0x000fe20000410000 */
[----:B------:R-:W-:Y:S01]  /*a890*/  PRMT R106, R106, 0x5410, R140 ;  /* 0x000054106a6a7816 */ /* 0x000fe2000000008c */
[----:B--2---:R-:W-:Y:S01]  /*a8a0*/  FMUL.FTZ R12, R100, R116 ;  /* 0x00000074640c7220 */ /* 0x004fe20000410000 */
[----:B------:R-:W-:Y:S01]  /*a8b0*/  LOP3.LUT R7, R7, 0xff, RZ, 0xc0, !PT ;  /* 0x000000ff07077812 */ /* 0x000fe200078ec0ff */
[----:B------:R-:W-:Y:S01]  /*a8c0*/  MUFU.EX2 R183, R32 ;  /* 0x0000002000b77308 */ /* 0x000fe20000000800 */
[----:B------:R-:W-:Y:S01]  /*a8d0*/  PRMT R140, R6, 0x5410, R4 ;  /* 0x00005410068c7816 */ /* 0x000fe20000000004 */
[C---:B------:R-:W-:Y:S01]  /*a8e0*/  FMUL.FTZ R86, R3.reuse, R86 ;  /* 0x0000005603567220 */ /* 0x040fe20000410000 */
[----:B------:R-:W-:Y:S01]  /*a8f0*/  PRMT R16, R8, 0x5410, R16 ;  /* 0x0000541008107816 */ /* 0x000fe20000000010 */
[----:B------:R-:W-:Y:S01]  /*a900*/  FMUL.FTZ R87, R3, R87 ;  /* 0x0000005703577220 */ /* 0x000fe20000410000 */
[----:B------:R-:W-:Y:S01]  /*a910*/  PRMT R6, R5, 0x7632, R6 ;  /* 0x0000763205067816 */ /* 0x000fe20000000006 */
[----:B---3--:R-:W-:Y:S01]  /*a920*/  FMUL.FTZ R13, R100, R117 ;  /* 0x00000075640d7220 */ /* 0x008fe20000410000 */
[----:B------:R-:W-:Y:S03]  /*a930*/  FSEL R155, R155, RZ, P0 ;  /* 0x000000ff9b9b7208 */ /* 0x000fe60000000000 */
[----:B------:R2:W-:Y:S01]  /*a940*/  MUFU.EX2 R182, R33 ;  /* 0x0000002100b67308 */ /* 0x0005e20000000800 */
[----:B------:R-:W-:Y:S01]  /*a950*/  SHF.R.U32.HI R8, RZ, 0x18, R5 ;  /* 0x00000018ff087819 */ /* 0x000fe20000011605 */
[----:B------:R-:W-:Y:S01]  /*a960*/  FFMA.FTZ R20, R20, UR4, -R152 ;  /* 0x0000000414147c23 */ /* 0x000fe20008010898 */
[----:B------:R-:W-:Y:S01]  /*a970*/  LOP3.LUT R4, R0, 0xffff, RZ, 0xc0, !PT ;  /* 0x0000ffff00047812 */ /* 0x000fe200078ec0ff */
[----:B------:R-:W-:Y:S01]  /*a980*/  FFMA.FTZ R10, R10, UR4, -R155 ;  /* 0x000000040a0a7c23 */ /* 0x000fe2000801089b */
[----:B------:R-:W-:Y:S01]  /*a990*/  PRMT R5, R0, 0x7632, R5 ;  /* 0x0000763200057816 */ /* 0x000fe20000000005 */
[----:B------:R-:W-:Y:S01]  /*a9a0*/  FFMA.FTZ R11, R11, UR4, -R155 ;  /* 0x000000040b0b7c23 */ /* 0x000fe2000801089b */
[----:B------:R-:W-:Y:S03]  /*a9b0*/  PRMT R142, R7, 0x5410, R141 ;  /* 0x00005410078e7816 */ /* 0x000fe6000000008d */
[----:B------:R-:W-:Y:S01]  /*a9c0*/  MUFU.EX2 R171, R10 ;  /* 0x0000000a00ab7308 */ /* 0x000fe20000000800 */
[----:B------:R-:W-:Y:S01]  /*a9d0*/  LOP3.LUT R7, R6, 0xff, RZ, 0xc0, !PT ;  /* 0x000000ff06077812 */ /* 0x000fe200078ec0ff */
[--C-:B------:R-:W-:Y:S01]  /*a9e0*/  FFMA.FTZ R14, R14, UR4, -R155.reuse ;  /* 0x000000040e0e7c23 */ /* 0x100fe2000801089b */
[----:B------:R-:W-:Y:S01]  /*a9f0*/  LOP3.LUT R9, R0, 0xff, RZ, 0xc0, !PT ;  /* 0x000000ff00097812 */ /* 0x000fe200078ec0ff */
[--C-:B------:R-:W-:Y:S01]  /*aa00*/  FFMA.FTZ R15, R15, UR4, -R155.reuse ;  /* 0x000000040f0f7c23 */ /* 0x100fe2000801089b */
[----:B------:R-:W-:Y:S01]  /*aa10*/  SHF.R.U32.HI R6, RZ, 0x8, R4 ;  /* 0x00000008ff067819 */ /* 0x000fe20000011604 */
[--C-:B------:R-:W-:Y:S01]  /*aa20*/  FFMA.FTZ R46, R46, UR4, -R155.reuse ;  /* 0x000000042e2e7c23 */ /* 0x100fe2000801089b */
[----:B------:R-:W-:Y:S03]  /*aa30*/  SHF.R.U32.HI R0, RZ, 0x18, R0 ;  /* 0x00000018ff007819 */ /* 0x000fe60000011600 */
[----:B------:R-:W3:Y:S01]  /*aa40*/  MUFU.EX2 R169, R11 ;  /* 0x0000000b00a97308 */ /* 0x000ee20000000800 */
[----:B------:R-:W-:Y:S01]  /*aa50*/  LOP3.LUT R4, R5, 0xff, RZ, 0xc0, !PT ;  /* 0x000000ff05047812 */ /* 0x000fe200078ec0ff */
[----:B------:R-:W-:Y:S01]  /*aa60*/  FFMA.FTZ R47, R47, UR4, -R155 ;  /* 0x000000042f2f7c23 */ /* 0x000fe2000801089b */
[----:B------:R-:W-:Y:S01]  /*aa70*/  PRMT R8, R7, 0x5410, R8 ;  /* 0x0000541007087816 */ /* 0x000fe20000000008 */
[----:B------:R-:W-:Y:S01]  /*aa80*/  FFMA.FTZ R24, R24, UR4, -R154 ;  /* 0x0000000418187c23 */ /* 0x000fe2000801089a */
[----:B------:R-:W-:Y:S01]  /*aa90*/  PRMT R7, R9, 0x5410, R6 ;  /* 0x0000541009077816 */ /* 0x000fe20000000006 */
[----:B------:R-:W-:Y:S01]  /*aaa0*/  FMUL.FTZ R96, R100, R96 ;  /* 0x0000006064607220 */ /* 0x000fe20000410000 */
[----:B------:R-:W-:Y:S03]  /*aab0*/  PRMT R6, R4, 0x5410, R0 ;  /* 0x0000541004067816 */ /* 0x000fe60000000000 */
[----:B------:R-:W-:Y:S01]  /*aac0*/  MUFU.EX2 R167, R14 ;  /* 0x0000000e00a77308 */ /* 0x000fe20000000800 */
[--C-:B------:R-:W-:Y:S01]  /*aad0*/  HSET2.LE.AND R142, R142, R200.reuse, PT ;  /* 0x000000c88e8e7233 */ /* 0x100fe20003803000 */
[----:B------:R-:W-:Y:S01]  /*aae0*/  FMUL.FTZ R97, R100, R97 ;  /* 0x0000006164617220 */ /* 0x000fe20000410000 */
[----:B------:R-:W-:Y:S01]  /*aaf0*/  F2FP.F16.F32.PACK_AB R0, R226, R227 ;  /* 0x000000e3e200723e */ /* 0x000fe200000000ff */
[----:B------:R-:W-:Y:S01]  /*ab00*/  FFMA.FTZ R44, R44, UR4, -R154 ;  /* 0x000000042c2c7c23 */ /* 0x000fe2000801089a */
[----:B------:R-:W-:Y:S01]  /*ab10*/  LOP3.LUT R143, R106, 0xff00ff, RZ, 0xc0, !PT ;  /* 0x00ff00ff6a8f7812 */ /* 0x000fe200078ec0ff */
[----:B--2---:R-:W-:Y:S01]  /*ab20*/  FMUL.FTZ R33, R100, R125 ;  /* 0x0000007d64217220 */ /* 0x004fe20000410000 */
[----:B------:R-:W-:Y:S01]  /*ab30*/  LOP3.LUT R142, R0, R142, RZ, 0xc0, !PT ;  /* 0x0000008e008e7212 */ /* 0x000fe200078ec0ff */
[----:B------:R-:W-:Y:S01]  /*ab40*/  FADD.FTZ R0, -R2, R107 ;  /* 0x0000006b02007221 */ /* 0x000fe20000010100 */
[--C-:B------:R-:W-:Y:S01]  /*ab50*/  HSET2.LE.AND R140, R140, R200.reuse, PT ;  /* 0x000000c88c8c7233 */ /* 0x100fe20003803000 */
[----:B------:R-:W-:Y:S01]  /*ab60*/  MUFU.EX2 R158, R15 ;  /* 0x0000000f009e7308 */ /* 0x000fe20000000800 */
[--C-:B------:R-:W-:Y:S01]  /*ab70*/  HSET2.LE.AND R143, R143, R200.reuse, PT ;  /* 0x000000c88f8f7233 */ /* 0x100fe20003803000 */
[----:B------:R-:W-:Y:S01]  /*ab80*/  FMUL.FTZ R0, R0, UR4 ;  /* 0x0000000400007c20 */ /* 0x000fe20008410000 */
[----:B------:R-:W-:Y:S01]  /*ab90*/  F2FP.F16.F32.PACK_AB R4, R224, R225 ;  /* 0x000000e1e004723e */ /* 0x000fe200000000ff */
[----:B------:R-:W-:Y:S01]  /*aba0*/  FFMA.FTZ R21, R21, UR4, -R152 ;  /* 0x0000000415157c23 */ /* 0x000fe20008010898 */
[----:B------:R-:W-:Y:S01]  /*abb0*/  F2FP.F16.F32.PACK_AB R5, R223, R187 ;  /* 0x000000bbdf05723e */ /* 0x000fe200000000ff */
[--C-:B------:R-:W-:Y:S01]  /*abc0*/  FFMA.FTZ R22, R22, UR4, -R153.reuse ;  /* 0x0000000416167c23 */ /* 0x100fe20008010899 */
[----:B------:R-:W-:Y:S03]  /*abd0*/  LOP3.LUT R143, R4, R143, RZ, 0xc0, !PT ;  /* 0x0000008f048f7212 */ /* 0x000fe600078ec0ff */
[----:B------:R-:W2:Y:S01]  /*abe0*/  MUFU.EX2 R0, R0 ;  /* 0x0000000000007308 */ /* 0x000ea20000000800 */
[----:B------:R-:W-:Y:S01]  /*abf0*/  LOP3.LUT R140, R5, R140, RZ, 0xc0, !PT ;  /* 0x0000008c058c7212 */ /* 0x000fe200078ec0ff */
[----:B------:R-:W-:Y:S01]  /*ac00*/  FFMA.FTZ R23, R23, UR4, -R153 ;  /* 0x0000000417177c23 */ /* 0x000fe20008010899 */
[--C-:B------:R-:W-:Y:S01]  /*ac10*/  HSET2.LE.AND R4, R8, R200.reuse, PT ;  /* 0x000000c808047233 */ /* 0x100fe20003803000 */
[----:B------:R-:W-:Y:S01]  /*ac20*/  FMUL.FTZ R88, R100, R88 ;  /* 0x0000005864587220 */ /* 0x000fe20000410000 */
[--C-:B------:R-:W-:Y:S01]  /*ac30*/  HSET2.LE.AND R5, R7, R200.reuse, PT ;  /* 0x000000c807057233 */ /* 0x100fe20003803000 */
[----:B------:R-:W-:Y:S01]  /*ac40*/  FMUL.FTZ R7, R3, R111 ;  /* 0x0000006f03077220 */ /* 0x000fe20000410000 */
[--C-:B------:R-:W-:Y:S03]  /*ac50*/  HSET2.LE.AND R6, R6, R200.reuse, PT ;  /* 0x000000c806067233 */ /* 0x100fe60003803000 */
[----:B------:R-:W-:Y:S01]  /*ac60*/  MUFU.EX2 R180, R34 ;  /* 0x0000002200b47308 */ /* 0x000fe20000000800 */
[----:B------:R-:W-:Y:S01]  /*ac70*/  F2FP.F16.F32.PACK_AB R141, R222, R184 ;  /* 0x000000b8de8d723e */ /* 0x000fe200000000ff */
[----:B------:R-:W-:Y:S01]  /*ac80*/  FMUL.FTZ R89, R100, R89 ;  /* 0x0000005964597220 */ /* 0x000fe20000410000 */
[----:B-1----:R-:W-:Y:S01]  /*ac90*/  F2FP.F16.F32.PACK_AB R148, R220, R185 ;  /* 0x000000b9dc94723e */ /* 0x002fe200000000ff */
[C---:B------:R-:W-:Y:S01]  /*aca0*/  FMUL.FTZ R92, R102.reuse, R92 ;  /* 0x0000005c665c7220 */ /* 0x040fe20000410000 */
[----:B---3--:R-:W-:Y:S01]  /*acb0*/  F2FP.F16.F32.PACK_AB R149, R169, R171 ;  /* 0x000000aba995723e */ /* 0x008fe200000000ff */
[----:B------:R-:W-:Y:S01]  /*acc0*/  FMUL.FTZ R93, R102, R93 ;  /* 0x0000005d665d7220 */ /* 0x000fe20000410000 */
[----:B------:R-:W-:Y:S01]  /*acd0*/  PRMT R18, R18, 0x5410, R19 ;  /* 0x0000541012127816 */ /* 0x000fe20000000013 */
[----:B------:R-:W-:Y:S01]  /*ace0*/  FMUL.FTZ R19, R3, R123 ;  /* 0x0000007b03137220 */ /* 0x000fe20000410000 */
        /* <DEDUP_REMOVED lines=9> */
[----:B--2---:R-:W-:Y:S01]  /*ad80*/  FMUL.FTZ R10, R0, R114 ;  /* 0x00000072000a7220 */ /* 0x004fe20000410000 */
[----:B------:R-:W-:Y:S01]  /*ad90*/  F2FP.F16.F32.PACK_AB R150, R186, R218 ;  /* 0x000000daba96723e */ /* 0x000fe200000000ff */
[C---:B------:R-:W-:Y:S01]  /*ada0*/  FMUL.FTZ R11, R0.reuse, R115 ;  /* 0x00000073000b7220 */ /* 0x040fe20000410000 */
[-C--:B------:R-:W-:Y:S01]  /*adb0*/  HMMA.16816.F32 R4, R140, R144.reuse, R4 ;  /* 0x000000908c04723c */ /* 0x080fe20000001804 */
[----:B------:R-:W2:Y:S04]  /*adc0*/  MUFU.EX2 R181, R35 ;  /* 0x0000002300b57308 */ /* 0x000ea80000000800 */
[--C-:B------:R-:W-:Y:S01]  /*add0*/  HSET2.LE.AND R9, R9, R200.reuse, PT ;  /* 0x000000c809097233 */ /* 0x100fe20003803000 */
[----:B------:R-:W-:Y:S01]  /*ade0*/  FMUL.FTZ R14, R0, R118 ;  /* 0x00000076000e7220 */ /* 0x000fe20000410000 */
[----:B------:R-:W-:Y:S01]  /*adf0*/  F2FP.F16.F32.PACK_AB R151, R158, R167 ;  /* 0x000000a79e97723e */ /* 0x000fe200000000ff */
[----:B------:R-:W-:Y:S01]  /*ae00*/  FMUL.FTZ R15, R0, R119 ;  /* 0x00000077000f7220 */ /* 0x000fe20000410000 */
[----:B------:R-:W-:Y:S01]  /*ae10*/  LOP3.LUT R150, R150, R8, RZ, 0xc0, !PT ;  /* 0x0000000896967212 */ /* 0x000fe200078ec0ff */
[C---:B------:R-:W-:Y:S01]  /*ae20*/  FMUL.FTZ R8, R100.reuse, R112 ;  /* 0x0000007064087220 */ /* 0x040fe20000410000 */
[----:B------:R-:W-:Y:S01]  /*ae30*/  LOP3.LUT R151, R151, R9, RZ, 0xc0, !PT ;  /* 0x0000000997977212 */ /* 0x000fe200078ec0ff */
[----:B------:R-:W-:Y:S01]  /*ae40*/  FMUL.FTZ R9, R100, R113 ;  /* 0x0000007164097220 */ /* 0x000fe20000410000 */
[C---:B------:R-:W-:Y:S01]  /*ae50*/  FMUL.FTZ R74, R0.reuse, R74 ;  /* 0x0000004a004a7220 */ /* 0x040fe20000410000 */
[----:B------:R-:W3:Y:S01]  /*ae60*/  LDSM.16.MT88.4 R112, [R189+0x6000] ;  /* 0x00600000bd70783b */ /* 0x000ee20000004200 */
[C---:B------:R-:W-:Y:S01]  /*ae70*/  FMUL.FTZ R75, R0.reuse, R75 ;  /* 0x0000004b004b7220 */ /* 0x040fe20000410000 */
[C---:B------:R-:W-:Y:S01]  /*ae80*/  FMUL.FTZ R78, R0.reuse, R78 ;  /* 0x0000004e004e7220 */ /* 0x040fe20000410000 */
[----:B------:R-:W-:Y:S01]  /*ae90*/  FMUL.FTZ R79, R0, R79 ;  /* 0x0000004f004f7220 */ /* 0x000fe20000410000 */
[----:B------:R-:W-:Y:S01]  /*aea0*/  LOP3.LUT R32, R208, R162, R159, 0x96, !PT ;  /* 0x000000a2d0207212 */ /* 0x000fe200078e969f */
[C---:B------:R-:W-:Y:S01]  /*aeb0*/  HMMA.16816.F32 R8, R148.reuse, R144, R8 ;  /* 0x000000909408723c */ /* 0x040fe20000001808 */
[----:B------:R-:W-:Y:S03]  /*aec0*/  MUFU.EX2 R159, R37 ;  /* 0x00000025009f7308 */ /* 0x000fe60000000800 */
[----:B------:R-:W-:Y:S01]  /*aed0*/  IMAD.WIDE.U32 R116, R32, -0x2daee0ad, RZ ;  /* 0xd2511f5320747825 */ /* 0x000fe200078e00ff */
[----:B------:R-:W-:Y:S03]  /*aee0*/  LOP3.LUT R106, R208, R160, R157, 0x96, !PT ;  /* 0x000000a0d06a7212 */ /* 0x000fe600078e969d */
[----:B------:R-:W-:Y:S01]  /*aef0*/  FMUL.FTZ R98, R0, R98 ;  /* 0x0000006200627220 */ /* 0x000fe20000410000 */
[-C--:B------:R-:W-:Y:S02]  /*af00*/  HMMA.16816.F32 R12, R148, R146.reuse, R12 ;  /* 0x00000092940c723c */ /* 0x080fe4000000180c */
[----:B------:R4:W-:Y:S01]  /*af10*/  MUFU.EX2 R179, R20 ;  /* 0x0000001400b37308 */ /* 0x0009e20000000800 */
[----:B------:R-:W-:Y:S01]  /*af20*/  FMUL.FTZ R16, R102, R120 ;  /* 0x0000007866107220 */ /* 0x000fe20000410000 */
[----:B------:R-:W-:Y:S01]  /*af30*/  FMUL.FTZ R18, R3, R122 ;  /* 0x0000007a03127220 */ /* 0x000fe20000410000 */
[----:B------:R-:W-:Y:S04]  /*af40*/  IMAD.WIDE.U32 R106, R106, -0x2daee0ad, RZ ;  /* 0xd2511f536a6a7825 */ /* 0x000fe800078e00ff */
[----:B------:R-:W-:Y:S01]  /*af50*/  FMUL.FTZ R99, R0, R99 ;  /* 0x0000006300637220 */ /* 0x000fe20000410000 */
[----:B------:R-:W-:Y:S01]  /*af60*/  ISETP.GT.AND P0, PT, R202, RZ, PT ;  /* 0x000000ffca00720c */ /* 0x000fe20003f04270 */
[----:B------:R-:W-:Y:S01]  /*af70*/  FMUL.FTZ R32, R100, R124 ;  /* 0x0000007c64207220 */ /* 0x000fe20000410000 */
[----:B------:R-:W-:Y:S01]  /*af80*/  MUFU.EX2 R157, R38 ;  /* 0x00000026009d7308 */ /* 0x000fe20000000800 */
[C---:B------:R-:W-:Y:S01]  /*af90*/  PRMT R118, R106.reuse, 0x7771, RZ ;  /* 0x000077716a767816 */ /* 0x040fe200000000ff */
[C---:B------:R-:W-:Y:S04]  /*afa0*/  HMMA.16816.F32 R16, R140.reuse, R146, R16 ;  /* 0x000000928c10723c */ /* 0x040fe80000001810 */
[----:B------:R-:W-:Y:S01]  /*afb0*/  IMAD.MOV.U32 R119, RZ, RZ, R106 ;  /* 0x000000ffff777224 */ /* 0x000fe200078e006a */
[----:B------:R-:W-:Y:S03]  /*afc0*/  PRMT R121, R106, 0x7773, RZ ;  /* 0x000077736a797816 */ /* 0x000fe600000000ff */
[----:B------:R5:W-:Y:S01]  /*afd0*/  MUFU.EX2 R174, R29 ;  /* 0x0000001d00ae7308 */ /* 0x000be20000000800 */
[----:B------:R-:W-:Y:S01]  /*afe0*/  IMAD.MOV.U32 R122, RZ, RZ, R116 ;  /* 0x000000ffff7a7224 */ /* 0x000fe200078e0074 */
[-C--:B-1----:R-:W-:Y:S03]  /*aff0*/  HMMA.16816.F32 R68, R140, R108.reuse, R68 ;  /* 0x0000006c8c44723c */ /* 0x082fe60000001844 */
[----:B----4-:R-:W-:Y:S01]  /*b000*/  LOP3.LUT R20, R119, 0xff, RZ, 0xc0, !PT ;  /* 0x000000ff77147812 */ /* 0x010fe200078ec0ff */
[----:B------:R-:W-:Y:S01]  /*b010*/  FMUL.FTZ R34, R0, R126 ;  /* 0x0000007e00227220 */ /* 0x000fe20000410000 */
[----:B------:R-:W-:Y:S03]  /*b020*/  PRMT R119, R116, 0x7771, RZ ;  /* 0x0000777174777816 */ /* 0x000fe600000000ff */
[----:B------:R-:W-:Y:S01]  /*b030*/  MUFU.EX2 R173, R24 ;  /* 0x0000001800ad7308 */ /* 0x000fe20000000800 */
[----:B------:R-:W-:Y:S01]  /*b040*/  PRMT R120, R106, 0x7772, RZ ;  /* 0x000077726a787816 */ /* 0x000fe200000000ff */
[C---:B------:R-:W-:Y:S04]  /*b050*/  HMMA.16816.F32 R72, R148.reuse, R108, R72 ;  /* 0x0000006c9448723c */ /* 0x040fe80000001848 */
[----:B------:R-:W-:Y:S01]  /*b060*/  LOP3.LUT R122, R122, 0xff, RZ, 0xc0, !PT ;  /* 0x000000ff7a7a7812 */ /* 0x000fe200078ec0ff */
[C---:B------:R-:W-:Y:S01]  /*b070*/  FMUL.FTZ R35, R0.reuse, R127 ;  /* 0x0000007f00237220 */ /* 0x040fe20000410000 */
[C---:B------:R-:W-:Y:S01]  /*b080*/  FMUL.FTZ R90, R0.reuse, R90 ;  /* 0x0000005a005a7220 */ /* 0x040fe20000410000 */
[----:B------:R-:W-:Y:S01]  /*b090*/  FMUL.FTZ R91, R0, R91 ;  /* 0x0000005b005b7220 */ /* 0x000fe20000410000 */
[-C--:B------:R-:W-:Y:S01]  /*b0a0*/  HMMA.16816.F32 R76, R148, R110.reuse, R76 ;  /* 0x0000006e944c723c */ /* 0x080fe2000000184c */
[----:B------:R1:W-:Y:S02]  /*b0b0*/  MUFU.EX2 R177, R22 ;  /* 0x0000001600b17308 */ /* 0x0003e40000000800 */
[----:B------:R-:W-:Y:S01]  /*b0c0*/  PRMT R122, R122, 0x5410, R119 ;  /* 0x000054107a7a7816 */ /* 0x000fe20000000077 */
[----:B------:R-:W-:Y:S02]  /*b0d0*/  VIADD R146, R205, 0x646e171e ;  /* 0x646e171ecd927836 */ /* 0x000fe40000000000 */
[C---:B------:R-:W-:Y:S01]  /*b0e0*/  FMUL.FTZ R94, R3.reuse, R94 ;  /* 0x0000005e035e7220 */ /* 0x040fe20000410000 */
[----:B------:R-:W-:Y:S01]  /*b0f0*/  FMUL.FTZ R95, R3, R95 ;  /* 0x0000005f035f7220 */ /* 0x000fe20000410000 */
[----:B------:R-:W-:Y:S01]  /*b100*/  FFMA.FTZ R30, R30, UR4, -R155 ;  /* 0x000000041e1e7c23 */ /* 0x000fe2000801089b */
[C---:B------:R-:W-:Y:S01]  /*b110*/  HMMA.16816.F32 R80, R140.reuse, R110, R80 ;  /* 0x0000006e8c50723c */ /* 0x040fe20000001850 */
[----:B------:R-:W4:Y:S01]  /*b120*/  LDSM.16.MT88.4 R108, [R192+0x6000] ;  /* 0x00600000c06c783b */ /* 0x000f220000004200 */
[----:B------:R2:W-:Y:S02]  /*b130*/  MUFU.EX2 R176, R23 ;  /* 0x0000001700b07308 */ /* 0x0005e40000000800 */
[----:B------:R-:W-:Y:S01]  /*b140*/  LOP3.LUT R106, R146, R170, R117, 0x96, !PT ;  /* 0x000000aa926a7212 */ /* 0x000fe200078e9675 */
[----:B------:R-:W-:Y:S01]  /*b150*/  FFMA.FTZ R31, R31, UR4, -R155 ;  /* 0x000000041f1f7c23 */ /* 0x000fe2000801089b */
[----:B------:R-:W-:Y:S01]  /*b160*/  PRMT R117, R120, 0x5410, R121 ;  /* 0x0000541078757816 */ /* 0x000fe20000000079 */
[--C-:B------:R-:W-:Y:S01]  /*b170*/  FFMA.FTZ R25, R25, UR4, -R154.reuse ;  /* 0x0000000419197c23 */ /* 0x100fe2000801089a */
[-C--:B---3--:R-:W-:Y:S04]  /*b180*/  HMMA.16816.F32 R84, R140, R112.reuse, R84 ;  /* 0x000000708c54723c */ /* 0x088fe80000001854 */
[----:B------:R3:W-:Y:S01]  /*b190*/  MUFU.EX2 R178, R21 ;  /* 0x0000001500b27308 */ /* 0x0007e20000000800 */
[----:B-----5:R-:W-:Y:S01]  /*b1a0*/  LOP3.LUT R29, R117, 0xff00ff, RZ, 0xc0, !PT ;  /* 0x00ff00ff751d7812 */ /* 0x020fe200078ec0ff */
[----:B-1----:R-:W-:Y:S01]  /*b1b0*/  FMUL.FTZ R22, R3, R130 ;  /* 0x0000008203167220 */ /* 0x002fe20000410000 */
[----:B------:R-:W-:Y:S01]  /*b1c0*/  LOP3.LUT R107, R146, R168, R107, 0x96, !PT ;  /* 0x000000a8926b7212 */ /* 0x000fe200078e966b */
[--C-:B------:R-:W-:Y:S01]  /*b1d0*/  FFMA.FTZ R26, R26, UR4, -R155.reuse ;  /* 0x000000041a1a7c23 */ /* 0x100fe2000801089b */
[----:B------:R-:W-:Y:S01]  /*b1e0*/  FFMA.FTZ R27, R27, UR4, -R155 ;  /* 0x000000041b1b7c23 */ /* 0x000fe2000801089b */
[C---:B------:R-:W-:Y:S04]  /*b1f0*/  HMMA.16816.F32 R32, R148.reuse, R112, R32 ;  /* 0x000000709420723c */ /* 0x040fe80000001820 */
[----:B------:R1:W-:Y:S01]  /*b200*/  MUFU.EX2 R156, R30 ;  /* 0x0000001e009c7308 */ /* 0x0003e20000000800 */
[----:B------:R-:W-:Y:S01]  /*b210*/  FFMA.FTZ R28, R28, UR4, -R154 ;  /* 0x000000041c1c7c23 */ /* 0x000fe2000801089a */
[C---:B------:R-:W-:Y:S01]  /*b220*/  PRMT R113, R116.reuse, 0x7773, RZ ;  /* 0x0000777374717816 */ /* 0x040fe200000000ff */
[----:B--2---:R-:W-:Y:S01]  /*b230*/  FMUL.FTZ R23, R3, R131 ;  /* 0x0000008303177220 */ /* 0x004fe20000410000 */
[----:B------:R-:W-:Y:S01]  /*b240*/  PRMT R112, R116, 0x7772, RZ ;  /* 0x0000777274707816 */ /* 0x000fe200000000ff */
[-C--:B------:R-:W-:Y:S05]  /*b250*/  HMMA.16816.F32 R88, R148, R114.reuse, R88 ;  /* 0x000000729458723c */ /* 0x080fea0000001858 */
[----:B------:R2:W5:Y:S01]  /*b260*/  MUFU.EX2 R175, R28 ;  /* 0x0000001c00af7308 */ /* 0x0005620000000800 */
[----:B------:R-:W-:Y:S01]  /*b270*/  PRMT R116, R20, 0x5410, R118 ;  /* 0x0000541014747816 */ /* 0x000fe20000000076 */
[----:B------:R-:W-:Y:S01]  /*b280*/  FFMA.FTZ R48, R48, UR4, -R152 ;  /* 0x0000000430307c23 */ /* 0x000fe20008010898 */
[----:B------:R-:W-:Y:S01]  /*b290*/  LOP3.LUT R20, R107, 0xffff, RZ, 0xc0, !PT ;  /* 0x0000ffff6b147812 */ /* 0x000fe200078ec0ff */
[----:B------:R-:W-:Y:S01]  /*b2a0*/  FFMA.FTZ R51, R51, UR4, -R153 ;  /* 0x0000000433337c23 */ /* 0x000fe20008010899 */
[C---:B---3--:R-:W-:Y:S01]  /*b2b0*/  PRMT R21, R107.reuse, 0x7632, R21 ;  /* 0x000076326b157816 */ /* 0x048fe20000000015 */
[C---:B------:R-:W-:Y:S04]  /*b2c0*/  HMMA.16816.F32 R92, R140.reuse, R114, R92 ;  /* 0x000000728c5c723c */ /* 0x040fe8000000185c */
[----:B------:R3:W5:Y:S01]  /*b2d0*/  MUFU.EX2 R147, R31 ;  /* 0x0000001f00937308 */ /* 0x0007620000000800 */
[----:B------:R-:W-:Y:S01]  /*b2e0*/  PRMT R123, R112, 0x5410, R113 ;  /* 0x00005410707b7816 */ /* 0x000fe20000000071 */
[----:B-1----:R-:W-:Y:S01]  /*b2f0*/  FMUL.FTZ R30, R0, R134 ;  /* 0x00000086001e7220 */ /* 0x002fe20000410000 */
[----:B------:R-:W-:Y:S01]  /*b300*/  LOP3.LUT R115, R107, 0xff, RZ, 0xc0, !PT ;  /* 0x000000ff6b737812 */ /* 0x000fe200078ec0ff */
[----:B------:R-:W-:Y:S01]  /*b310*/  FFMA.FTZ R50, R50, UR4, -R153 ;  /* 0x0000000432327c23 */ /* 0x000fe20008010899 */
[----:B------:R-:W-:Y:S01]  /*b320*/  SHF.R.U32.HI R113, RZ, 0x18, R107 ;  /* 0x00000018ff717819 */ /* 0x000fe2000001166b */
[----:B------:R-:W-:Y:S01]  /*b330*/  FFMA.FTZ R67, R67, UR4, -R153 ;  /* 0x0000000443437c23 */ /* 0x000fe20008010899 */
[--C-:B------:R-:W-:Y:S03]  /*b340*/  HSET2.LE.AND R24, R116, R200.reuse, PT ;  /* 0x000000c874187233 */ /* 0x100fe60003803000 */
[----:B------:R1:W5:Y:S01]  /*b350*/  MUFU.EX2 R172, R25 ;  /* 0x0000001900ac7308 */ /* 0x0003620000000800 */
[----:B------:R-:W-:Y:S01]  /*b360*/  SHF.R.U32.HI R112, RZ, 0x8, R20 ;  /* 0x00000008ff707819 */ /* 0x000fe20000011614 */
[C---:B------:R-:W-:Y:S01]  /*b370*/  FMUL.FTZ R20, R102.reuse, R128 ;  /* 0x0000008066147220 */ /* 0x040fe20000410000 */
[----:B------:R-:W-:Y:S01]  /*b380*/  LOP3.LUT R107, R21, 0xff, RZ, 0xc0, !PT ;  /* 0x000000ff156b7812 */ /* 0x000fe200078ec0ff */
[----:B------:R-:W-:Y:S01]  /*b390*/  FMUL.FTZ R21, R102, R129 ;  /* 0x0000008166157220 */ /* 0x000fe20000410000 */
[----:B------:R-:W5:Y:S01]  /*b3a0*/  LDSM.16.MT88.4 R116, [R188+0x6800] ;  /* 0x00680000bc74783b */ /* 0x000f620000004200 */
[----:B--2---:R-:W-:Y:S01]  /*b3b0*/  LOP3.LUT R28, R106, 0xffff, RZ, 0xc0, !PT ;  /* 0x0000ffff6a1c7812 */ /* 0x004fe200078ec0ff */
[--C-:B------:R-:W-:Y:S01]  /*b3c0*/  FFMA.FTZ R64, R64, UR4, -R152.reuse ;  /* 0x0000000440407c23 */ /* 0x100fe20008010898 */
[----:B---3--:R-:W-:Y:S02]  /*b3d0*/  FMUL.FTZ R31, R0, R135 ;  /* 0x00000087001f7220 */ /* 0x008fe40000410000 */
[----:B------:R2:W-:Y:S01]  /*b3e0*/  MUFU.EX2 R145, R26 ;  /* 0x0000001a00917308 */ /* 0x0005e20000000800 */
[----:B------:R-:W-:Y:S01]  /*b3f0*/  LOP3.LUT R123, R123, 0xff00ff, RZ, 0xc0, !PT ;  /* 0x00ff00ff7b7b7812 */ /* 0x000fe200078ec0ff */
[-C--:B----4-:R-:W-:Y:S03]  /*b400*/  HMMA.16816.F32 R20, R140, R108.reuse, R20 ;  /* 0x0000006c8c14723c */ /* 0x090fe60000001814 */
[----:B------:R-:W-:Y:S01]  /*b410*/  LOP3.LUT R114, R106, 0xff, RZ, 0xc0, !PT ;  /* 0x000000ff6a727812 */ /* 0x000fe200078ec0ff */
[----:B------:R-:W-:Y:S01]  /*b420*/  FFMA.FTZ R65, R65, UR4, -R152 ;  /* 0x0000000441417c23 */ /* 0x000fe20008010898 */
[----:B------:R-:W-:Y:S03]  /*b430*/  SHF.R.U32.HI R28, RZ, 0x8, R28 ;  /* 0x00000008ff1c7819 */ /* 0x000fe6000001161c */
[----:B------:R3:W4:Y:S01]  /*b440*/  MUFU.EX2 R144, R27 ;  /* 0x0000001b00907308 */ /* 0x0007220000000800 */
[----:B-1----:R-:W-:Y:S01]  /*b450*/  FMUL.FTZ R25, R102, R137 ;  /* 0x0000008966197220 */ /* 0x002fe20000410000 */
[C---:B------:R-:W-:Y:S04]  /*b460*/  HMMA.16816.F32 R96, R148.reuse, R108, R96 ;  /* 0x0000006c9460723c */ /* 0x040fe80000001860 */
[--C-:B------:R-:W-:Y:S01]  /*b470*/  PRMT R120, R114, 0x5410, R28.reuse ;  /* 0x0000541072787816 */ /* 0x100fe2000000001c */
[----:B------:R-:W-:Y:S01]  /*b480*/  FFMA.FTZ R42, R42, UR4, -R155 ;  /* 0x000000042a2a7c23 */ /* 0x000fe2000801089b */
[----:B------:R-:W-:Y:S02]  /*b490*/  PRMT R28, R106, 0x7632, R28 ;  /* 0x000076326a1c7816 */ /* 0x000fe4000000001c */
[----:B------:R1:W-:Y:S01]  /*b4a0*/  MUFU.EX2 R170, R48 ;  /* 0x0000003000aa7308 */ /* 0x0003e20000000800 */
[----:B------:R-:W-:Y:S01]  /*b4b0*/  SHF.R.U32.HI R108, RZ, 0x18, R106 ;  /* 0x00000018ff6c7819 */ /* 0x000fe2000001166a */
[----:B--2---:R-:W-:Y:S01]  /*b4c0*/  FMUL.FTZ R26, R3, R138 ;  /* 0x0000008a031a7220 */ /* 0x004fe20000410000 */
[----:B------:R-:W-:Y:S01]  /*b4d0*/  PRMT R113, R107, 0x5410, R113 ;  /* 0x000054106b717816 */ /* 0x000fe20000000071 */
[--C-:B------:R-:W-:Y:S01]  /*b4e0*/  FFMA.FTZ R66, R66, UR4, -R153.reuse ;  /* 0x0000000442427c23 */ /* 0x100fe20008010899 */
[----:B------:R-:W-:Y:S01]  /*b4f0*/  LOP3.LUT R107, R28, 0xff, RZ, 0xc0, !PT ;  /* 0x000000ff1c6b7812 */ /* 0x000fe200078ec0ff */
[C---:B------:R-:W-:Y:S01]  /*b500*/  FMUL.FTZ R28, R100.reuse, R132 ;  /* 0x00000084641c7220 */ /* 0x040fe20000410000 */
[--C-:B------:R-:W-:Y:S01]  /*b510*/  HSET2.LE.AND R106, R29, R200.reuse, PT ;  /* 0x000000c81d6a7233 */ /* 0x100fe20003803000 */
[----:B------:R-:W-:Y:S01]  /*b520*/  FMUL.FTZ R29, R100, R133 ;  /* 0x00000085641d7220 */ /* 0x000fe20000410000 */
[----:B------:R-:W-:Y:S01]  /*b530*/  F2FP.F16.F32.PACK_AB R114, R182, R183 ;  /* 0x000000b7b672723e */ /* 0x000fe200000000ff */
[----:B---3--:R-:W-:Y:S01]  /*b540*/  FMUL.FTZ R27, R3, R139 ;  /* 0x0000008b031b7220 */ /* 0x008fe20000410000 */
[----:B------:R-:W-:Y:S01]  /*b550*/  PRMT R112, R115, 0x5410, R112 ;  /* 0x0000541073707816 */ /* 0x000fe20000000070 */
[----:B------:R-:W-:Y:S01]  /*b560*/  MUFU.EX2 R162, R51 ;  /* 0x0000003300a27308 */ /* 0x000fe20000000800 */
[----:B------:R-:W-:Y:S01]  /*b570*/  F2FP.F16.F32.PACK_AB R115, R181, R180 ;  /* 0x000000b4b573723e */ /* 0x000fe200000000ff */
[----:B------:R-:W-:Y:S01]  /*b580*/  FFMA.FTZ R54, R54, UR4, -R153 ;  /* 0x0000000436367c23 */ /* 0x000fe20008010899 */
[-C--:B------:R-:W-:Y:S03]  /*b590*/  HMMA.16816.F32 R28, R148, R110.reuse, R28 ;  /* 0x0000006e941c723c */ /* 0x080fe6000000181c */
[----:B------:R-:W-:Y:S01]  /*b5a0*/  LOP3.LUT R114, R114, R24, RZ, 0xc0, !PT ;  /* 0x0000001872727212 */ /* 0x000fe200078ec0ff */
[----:B------:R-:W-:Y:S01]  /*b5b0*/  FMUL.FTZ R24, R102, R136 ;  /* 0x0000008866187220 */ /* 0x000fe20000410000 */
[----:B------:R-:W-:Y:S02]  /*b5c0*/  PRMT R121, R107, 0x5410, R108 ;  /* 0x000054106b797816 */ /* 0x000fe4000000006c */
[----:B------:R-:W-:Y:S01]  /*b5d0*/  MUFU.EX2 R149, R45 ;  /* 0x0000002d00957308 */ /* 0x000fe20000000800 */
[--C-:B------:R-:W-:Y:S01]  /*b5e0*/  HSET2.LE.AND R108, R122, R200.reuse, PT ;  /* 0x000000c87a6c7233 */ /* 0x100fe20003803000 */
[----:B-1----:R-:W-:Y:S01]  /*b5f0*/  FFMA.FTZ R48, R49, UR4, -R152 ;  /* 0x0000000431307c23 */ /* 0x002fe20008010898 */
[----:B------:R-:W-:Y:S01]  /*b600*/  LOP3.LUT R115, R115, R106, RZ, 0xc0, !PT ;  /* 0x0000006a73737212 */ /* 0x000fe200078ec0ff */
[--C-:B------:R-:W-:Y:S01]  /*b610*/  FFMA.FTZ R56, R56, UR4, -R154.reuse ;  /* 0x0000000438387c23 */ /* 0x100fe2000801089a */
[----:B------:R-:W-:Y:S05]  /*b620*/  HMMA.16816.F32 R24, R140, R110, R24 ;  /* 0x0000006e8c18723c */ /* 0x000fea0000001818 */
[----:B------:R1:W2:Y:S01]  /*b630*/  MUFU.EX2 R168, R48 ;  /* 0x0000003000a87308 */ /* 0x0002a20000000800 */
[----:B-----5:R-:W-:Y:S01]  /*b640*/  F2FP.F16.F32.PACK_AB R122, R174, R175 ;  /* 0x000000afae7a723e */ /* 0x020fe200000000ff */
[--C-:B------:R-:W-:Y:S01]  /*b650*/  FFMA.FTZ R57, R57, UR4, -R154.reuse ;  /* 0x0000000439397c23 */ /* 0x100fe2000801089a */
[--C-:B------:R-:W-:Y:S01]  /*b660*/  HSET2.LE.AND R106, R112, R200.reuse, PT ;  /* 0x000000c8706a7233 */ /* 0x100fe20003803000 */
[--C-:B------:R-:W-:Y:S01]  /*b670*/  FFMA.FTZ R58, R58, UR4, -R155.reuse ;  /* 0x000000043a3a7c23 */ /* 0x100fe2000801089b */
[--C-:B------:R-:W-:Y:S01]  /*b680*/  HSET2.LE.AND R107, R113, R200.reuse, PT ;  /* 0x000000c8716b7233 */ /* 0x100fe20003803000 */
[--C-:B------:R-:W-:Y:S01]  /*b690*/  FFMA.FTZ R59, R59, UR4, -R155.reuse ;  /* 0x000000043b3b7c23 */ /* 0x100fe2000801089b */
[----:B------:R-:W-:Y:S03]  /*b6a0*/  F2FP.F16.F32.PACK_AB R112, R178, R179 ;  /* 0x000000b3b270723e */ /* 0x000fe600000000ff */
[----:B------:R-:W-:Y:S01]  /*b6b0*/  MUFU.EX2 R141, R46 ;  /* 0x0000002e008d7308 */ /* 0x000fe20000000800 */
[----:B------:R-:W-:Y:S01]  /*b6c0*/  F2FP.F16.F32.PACK_AB R113, R176, R177 ;  /* 0x000000b1b071723e */ /* 0x000fe200000000ff */
[----:B------:R-:W-:Y:S01]  /*b6d0*/  FFMA.FTZ R60, R60, UR4, -R154 ;  /* 0x000000043c3c7c23 */ /* 0x000fe2000801089a */
[----:B------:R-:W-:Y:S01]  /*b6e0*/  LOP3.LUT R122, R122, R108, RZ, 0xc0, !PT ;  /* 0x0000006c7a7a7212 */ /* 0x000fe200078ec0ff */
[----:B------:R-:W-:Y:S01]  /*b6f0*/  FFMA.FTZ R62, R62, UR4, -R155 ;  /* 0x000000043e3e7c23 */ /* 0x000fe2000801089b */
[----:B------:R-:W3:Y:S01]  /*b700*/  LDSM.16.MT88.4 R108, [R193+0x6800] ;  /* 0x00680000c16c783b */ /* 0x000ee20000004200 */
[----:B------:R-:W-:Y:S01]  /*b710*/  LOP3.LUT R112, R112, R106, RZ, 0xc0, !PT ;  /* 0x0000006a70707212 */ /* 0x000fe200078ec0ff */
[----:B------:R-:W-:Y:S01]  /*b720*/  FFMA.FTZ R102, R102, R216, R187 ;  /* 0x000000d866667223 */ /* 0x000fe200000100bb */
[----:B------:R-:W-:Y:S02]  /*b730*/  LOP3.LUT R113, R113, R107, RZ, 0xc0, !PT ;  /* 0x0000006b71717212 */ /* 0x000fe400078ec0ff */
[----:B------:R-:W-:Y:S01]  /*b740*/  MUFU.EX2 R140, R47 ;  /* 0x0000002f008c7308 */ /* 0x000fe20000000800 */
[--C-:B------:R-:W-:Y:S01]  /*b750*/  HSET2.LE.AND R123, R123, R200.reuse, PT ;  /* 0x000000c87b7b7233 */ /* 0x100fe20003803000 */
[----:B------:R-:W-:Y:S01]  /*b760*/  FFMA.FTZ R100, R100, R219, R185 ;  /* 0x000000db64647223 */ /* 0x000fe200000100b9 */
[----:B------:R-:W-:Y:S01]  /*b770*/  F2FP.F16.F32.PACK_AB R106, R147, R156 ;  /* 0x0000009c936a723e */ /* 0x000fe200000000ff */
[----:B------:R-:W-:Y:S01]  /*b780*/  FFMA.FTZ R0, R0, R221, R171 ;  /* 0x000000dd00007223 */ /* 0x000fe200000100ab */
[--C-:B------:R-:W-:Y:S01]  /*b790*/  HSET2.LE.AND R120, R120, R200.reuse, PT ;  /* 0x000000c878787233 */ /* 0x100fe20003803000 */
[-C--:B------:R-:W-:Y:S04]  /*b7a0*/  HMMA.16816.F32 R4, R112, R116.reuse, R4 ;  /* 0x000000747004723c */ /* 0x080fe80000001804 */
[----:B------:R-:W-:Y:S01]  /*b7b0*/  MUFU.EX2 R150, R44 ;  /* 0x0000002c00967308 */ /* 0x000fe20000000800 */
[--C-:B------:R-:W-:Y:S01]  /*b7c0*/  HSET2.LE.AND R121, R121, R200.reuse, PT ;  /* 0x000000c879797233 */ /* 0x100fe20003803000 */
[----:B------:R-:W-:Y:S01]  /*b7d0*/  FADD.FTZ R0, R169, R0 ;  /* 0x00000000a9007221 */ /* 0x000fe20000010000 */
[----:B------:R-:W-:Y:S02]  /*b7e0*/  F2FP.F16.F32.PACK_AB R107, R172, R173 ;  /* 0x000000adac6b723e */ /* 0x000fe400000000ff */
[----:B----4-:R-:W-:Y:S05]  /*b7f0*/  F2FP.F16.F32.PACK_AB R124, R144, R145 ;  /* 0x00000091907c723e */ /* 0x010fea00000000ff */
[----:B------:R-:W-:Y:S01]  /*b800*/  MUFU.EX2 R148, R64 ;  /* 0x0000004000947308 */ /* 0x000fe20000000800 */
[----:B------:R-:W-:Y:S01]  /*b810*/  LOP3.LUT R123, R106, R123, RZ, 0xc0, !PT ;  /* 0x0000007b6a7b7212 */ /* 0x000fe200078ec0ff */
[----:B------:R-:W-:Y:S01]  /*b820*/  VIADD R106, R164, 0x1 ;  /* 0x00000001a46a7836 */ /* 0x000fe20000000000 */
[----:B------:R-:W-:Y:S01]  /*b830*/  LOP3.LUT R120, R107, R120, RZ, 0xc0, !PT ;  /* 0x000000786b787212 */ /* 0x000fe200078ec0ff */
[----:B------:R-:W-:Y:S01]  /*b840*/  FADD.FTZ R0, R167, R0 ;  /* 0x00000000a7007221 */ /* 0x000fe20000010000 */
[----:B------:R-:W-:Y:S02]  /*b850*/  LOP3.LUT R121, R124, R121, RZ, 0xc0, !PT ;  /* 0x000000797c797212 */ /* 0x000fe400078ec0ff */
[----:B------:R-:W-:Y:S03]  /*b860*/  LOP3.LUT R106, R237, R205, R106, 0x96, !PT ;  /* 0x000000cded6a7212 */ /* 0x000fe600078e966a */
[----:B------:R4:W5:Y:S01]  /*b870*/  MUFU.EX2 R164, R50 ;  /* 0x0000003200a47308 */ /* 0x0009620000000800 */
[----:B------:R-:W-:Y:S01]  /*b880*/  FADD.FTZ R0, R158, R0 ;  /* 0x000000009e007221 */ /* 0x000fe20000010000 */
[C---:B------:R-:W-:Y:S04]  /*b890*/  HMMA.16816.F32 R8, R120.reuse, R116, R8 ;  /* 0x000000747808723c */ /* 0x040fe80000001808 */
[----:B------:R-:W-:Y:S04]  /*b8a0*/  IMAD.WIDE.U32 R116, R106, -0x326172a9, RZ ;  /* 0xcd9e8d576a747825 */ /* 0x000fe800078e00ff */
[----:B------:R-:W-:Y:S01]  /*b8b0*/  MUFU.EX2 R143, R65 ;  /* 0x00000041008f7308 */ /* 0x000fe20000000800 */
[----:B------:R-:W-:Y:S01]  /*b8c0*/  FADD.FTZ R0, R145, R0 ;  /* 0x0000000091007221 */ /* 0x000fe20000010000 */
[-C--:B------:R-:W-:Y:S03]  /*b8d0*/  HMMA.16816.F32 R12, R120, R118.reuse, R12 ;  /* 0x00000076780c723c */ /* 0x080fe6000000180c */
[C---:B------:R-:W-:Y:S02]  /*b8e0*/  LOP3.LUT R106, R117.reuse, R231, RZ, 0x3c, !PT ;  /* 0x000000e7756a7212 */ /* 0x040fe400078e3cff */
[----:B------:R-:W-:Y:S03]  /*b8f0*/  LOP3.LUT R49, R116, R230, RZ, 0x3c, !PT ;  /* 0x000000e674317212 */ /* 0x000fe600078e3cff */
[----:B------:R-:W-:Y:S01]  /*b900*/  MUFU.EX2 R56, R56 ;  /* 0x0000003800387308 */ /* 0x000fe20000000800 */
[----:B-1----:R-:W-:Y:S01]  /*b910*/  LOP3.LUT R48, R117, R229, RZ, 0x3c, !PT ;  /* 0x000000e575307212 */ /* 0x002fe200078e3cff */
[C---:B------:R-:W-:Y:S04]  /*b920*/  HMMA.16816.F32 R16, R112.reuse, R118, R16 ;  /* 0x000000767010723c */ /* 0x040fe80000001810 */
[----:B------:R-:W-:Y:S01]  /*b930*/  IMAD.WIDE.U32 R126, R106, -0x2daee0ad, RZ ;  /* 0xd2511f536a7e7825 */ /* 0x000fe200078e00ff */
[----:B------:R-:W-:Y:S03]  /*b940*/  LOP3.LUT R107, R116, R228, RZ, 0x3c, !PT ;  /* 0x000000e4746b7212 */ /* 0x000fe600078e3cff */
[----:B------:R-:W-:Y:S01]  /*b950*/  MUFU.EX2 R57, R57 ;  /* 0x0000003900397308 */ /* 0x000fe20000000800 */
[----:B------:R-:W1:Y:S01]  /*b960*/  LDSM.16.MT88.4 R116, [R189+0x6800] ;  /* 0x00680000bd74783b */ /* 0x000e620000004200 */
[-C--:B---3--:R-:W-:Y:S03]  /*b970*/  HMMA.16816.F32 R68, R112, R108.reuse, R68 ;  /* 0x0000006c7044723c */ /* 0x088fe60000001844 */
[----:B------:R-:W-:Y:S01]  /*b980*/  IMAD.WIDE.U32 R128, R49, -0x2daee0ad, RZ ;  /* 0xd2511f5331807825 */ /* 0x000fe200078e00ff */
[----:B------:R-:W-:Y:S04]  /*b990*/  LOP3.LUT R49, R238, R166, R127, 0x96, !PT ;  /* 0x000000a6ee317212 */ /* 0x000fe800078e967f */
[----:B------:R-:W-:Y:S01]  /*b9a0*/  MUFU.EX2 R58, R58 ;  /* 0x0000003a003a7308 */ /* 0x000fe20000000800 */
[----:B------:R-:W-:Y:S01]  /*b9b0*/  IMAD.WIDE.U32 R124, R48, -0x2daee0ad, RZ ;  /* 0xd2511f53307c7825 */ /* 0x000fe200078e00ff */
[C---:B------:R-:W-:Y:S04]  /*b9c0*/  HMMA.16816.F32 R72, R120.reuse, R108, R72 ;  /* 0x0000006c7848723c */ /* 0x040fe80000001848 */
[----:B------:R-:W-:Y:S01]  /*b9d0*/  LOP3.LUT R48, R165, R126, R129, 0x96, !PT ;  /* 0x0000007ea5307212 */ /* 0x000fe200078e9681 */
[----:B------:R-:W-:Y:S01]  /*b9e0*/  IMAD.WIDE.U32 R134, R107, -0x2daee0ad, RZ ;  /* 0xd2511f536b867825 */ /* 0x000fe200078e00ff */
[----:B------:R-:W-:Y:S02]  /*b9f0*/  LOP3.LUT R106, R240, R166, R125, 0x96, !PT ;  /* 0x000000a6f06a7212 */ /* 0x000fe400078e967d */
[----:B------:R-:W-:Y:S01]  /*ba00*/  MUFU.EX2 R59, R59 ;  /* 0x0000003b003b7308 */ /* 0x000fe20000000800 */
[-C--:B------:R-:W-:Y:S03]  /*ba10*/  HMMA.16816.F32 R76, R120, R110.reuse, R76 ;  /* 0x0000006e784c723c */ /* 0x080fe6000000184c */
[----:B------:R-:W-:Y:S04]  /*ba20*/  IMAD.WIDE.U32 R132, R48, -0x326172a9, RZ ;  /* 0xcd9e8d5730847825 */ /* 0x000fe800078e00ff */
[--C-:B------:R-:W-:Y:S01]  /*ba30*/  FFMA.FTZ R48, R36, UR4, -R152.reuse ;  /* 0x0000000424307c23 */ /* 0x100fe20008010898 */
[----:B----4-:R-:W-:Y:S01]  /*ba40*/  LOP3.LUT R50, R165, R124, R135, 0x96, !PT ;  /* 0x0000007ca5327212 */ /* 0x010fe200078e9687 */
[----:B------:R-:W-:Y:S01]  /*ba50*/  IMAD.WIDE.U32 R108, R49, -0x326172a9, RZ ;  /* 0xcd9e8d57316c7825 */ /* 0x000fe200078e00ff */
[C---:B------:R-:W-:Y:S01]  /*ba60*/  HMMA.16816.F32 R80, R112.reuse, R110, R80 ;  /* 0x0000006e7050723c */ /* 0x040fe20000001850 */
[----:B------:R3:W4:Y:S03]  /*ba70*/  MUFU.EX2 R160, R48 ;  /* 0x0000003000a07308 */ /* 0x0007260000000800 */
[----:B------:R-:W-:Y:S01]  /*ba80*/  IMAD.WIDE.U32 R130, R50, -0x326172a9, RZ ;  /* 0xcd9e8d5732827825 */ /* 0x000fe200078e00ff */
[-C--:B------:R-:W-:Y:S02]  /*ba90*/  LOP3.LUT R36, R234, R211.reuse, R109, 0x96, !PT ;  /* 0x000000d3ea247212 */ /* 0x080fe400078e966d */
[----:B------:R-:W-:Y:S01]  /*baa0*/  LOP3.LUT R50, R210, R108, R133, 0x96, !PT ;  /* 0x0000006cd2327212 */ /* 0x000fe200078e9685 */
[----:B------:R-:W-:Y:S04]  /*bab0*/  IMAD.WIDE.U32 R106, R106, -0x326172a9, RZ ;  /* 0xcd9e8d576a6a7825 */ /* 0x000fe800078e00ff */
[----:B------:R-:W-:Y:S01]  /*bac0*/  FFMA.FTZ R152, R53, UR4, -R152 ;  /* 0x0000000435987c23 */ /* 0x000fe20008010898 */
[----:B------:R-:W-:Y:S01]  /*bad0*/  MUFU.EX2 R60, R60 ;  /* 0x0000003c003c7308 */ /* 0x000fe20000000800 */
[----:B------:R-:W-:Y:S01]  /*bae0*/  IMAD.WIDE.U32 R136, R50, -0x2daee0ad, RZ ;  /* 0xd2511f5332887825 */ /* 0x000fe200078e00ff */
[----:B------:R-:W-:Y:S01]  /*baf0*/  LOP3.LUT R49, R232, R211, R107, 0x96, !PT ;  /* 0x000000d3e8317212 */ /* 0x000fe200078e966b */
[-C--:B-1----:R-:W-:Y:S03]  /*bb00*/  HMMA.16816.F32 R84, R112, R116.reuse, R84 ;  /* 0x000000747054723c */ /* 0x082fe60000001854 */
[----:B---3--:R-:W-:Y:S01]  /*bb10*/  LOP3.LUT R48, R210, R106, R131, 0x96, !PT ;  /* 0x0000006ad2307212 */ /* 0x008fe200078e9683 */
[----:B------:R-:W-:Y:S03]  /*bb20*/  IMAD.WIDE.U32 R106, R36, -0x2daee0ad, RZ ;  /* 0xd2511f53246a7825 */ /* 0x000fe600078e00ff */
[----:B------:R-:W-:Y:S01]  /*bb30*/  MUFU.EX2 R152, R152 ;  /* 0x0000009800987308 */ /* 0x000fe20000000800 */
[C---:B------:R-:W-:Y:S04]  /*bb40*/  HMMA.16816.F32 R32, R120.reuse, R116, R32 ;  /* 0x000000747820723c */ /* 0x040fe80000001820 */
[----:B------:R-:W-:Y:S01]  /*bb50*/  IMAD.WIDE.U32 R138, R48, -0x2daee0ad, RZ ;  /* 0xd2511f53308a7825 */ /* 0x000fe200078e00ff */
[----:B------:R-:W-:Y:S04]  /*bb60*/  LOP3.LUT R48, R161, R106, R137, 0x96, !PT ;  /* 0x0000006aa1307212 */ /* 0x000fe800078e9689 */
[----:B------:R-:W-:Y:S01]  /*bb70*/  MUFU.EX2 R62, R62 ;  /* 0x0000003e003e7308 */ /* 0x000fe20000000800 */
[----:B------:R-:W-:Y:S01]  /*bb80*/  FFMA.FTZ R106, R39, UR4, -R153 ;  /* 0x00000004276a7c23 */ /* 0x000fe20008010899 */
[-C--:B------:R-:W-:Y:S03]  /*bb90*/  HMMA.16816.F32 R88, R120, R118.reuse, R88 ;  /* 0x000000767858723c */ /* 0x080fe60000001858 */
[----:B------:R-:W-:Y:S01]  /*bba0*/  IMAD.WIDE.U32 R50, R49, -0x2daee0ad, RZ ;  /* 0xd2511f5331327825 */ /* 0x000fe200078e00ff */
[----:B------:R-:W-:Y:S04]  /*bbb0*/  LOP3.LUT R36, R163, R128, R107, 0x96, !PT ;  /* 0x00000080a3247212 */ /* 0x000fe800078e966b */
[----:B------:R1:W-:Y:S01]  /*bbc0*/  MUFU.EX2 R131, R106 ;  /* 0x0000006a00837308 */ /* 0x0003e20000000800 */
[----:B------:R-:W-:Y:S01]  /*bbd0*/  IMAD.WIDE.U32 R48, R48, -0x326172a9, RZ ;  /* 0xcd9e8d5730307825 */ /* 0x000fe200078e00ff */
[C---:B------:R-:W-:Y:S04]  /*bbe0*/  HMMA.16816.F32 R92, R112.reuse, R118, R92 ;  /* 0x00000076705c723c */ /* 0x040fe8000000185c */
[----:B------:R-:W-:Y:S01]  /*bbf0*/  IMAD.MOV.U32 R109, RZ, RZ, R48 ;  /* 0x000000ffff6d7224 */ /* 0x000fe200078e0030 */
[----:B------:R-:W-:Y:S01]  /*bc00*/  PRMT R111, R48, 0x7773, RZ ;  /* 0x00007773306f7816 */ /* 0x000fe200000000ff */
[----:B------:R-:W-:Y:S01]  /*bc10*/  IMAD.WIDE.U32 R126, R36, -0x326172a9, RZ ;  /* 0xcd9e8d57247e7825 */ /* 0x000fe200078e00ff */
[C---:B------:R-:W-:Y:S01]  /*bc20*/  PRMT R110, R48.reuse, 0x7772, RZ ;  /* 0x00007772306e7816 */ /* 0x040fe200000000ff */
[----:B------:R-:W3:Y:S01]  /*bc30*/  LDSM.16.MT88.4 R36, [R192+0x6800] ;  /* 0x00680000c024783b */ /* 0x000ee20000004200 */
[----:B------:R-:W-:Y:S01]  /*bc40*/  PRMT R124, R48, 0x7771, RZ ;  /* 0x00007771307c7816 */ /* 0x000fe200000000ff */
[--C-:B------:R-:W-:Y:S01]  /*bc50*/  FFMA.FTZ R48, R41, UR4, -R154.reuse ;  /* 0x0000000429307c23 */ /* 0x100fe2000801089a */
[----:B------:R-:W-:Y:S01]  /*bc60*/  LOP3.LUT R50, R161, R50, R139, 0x96, !PT ;  /* 0x00000032a1327212 */ /* 0x000fe200078e968b */
[----:B------:R2:W-:Y:S01]  /*bc70*/  MUFU.EX2 R128, R42 ;  /* 0x0000002a00807308 */ /* 0x0005e20000000800 */
[----:B------:R-:W-:Y:S01]  /*bc80*/  LOP3.LUT R107, R163, R134, R51, 0x96, !PT ;  /* 0x00000086a36b7212 */ /* 0x000fe200078e9633 */
[----:B------:R-:W-:Y:S01]  /*bc90*/  FFMA.FTZ R153, R55, UR4, -R153 ;  /* 0x0000000437997c23 */ /* 0x000fe20008010899 */
[--C-:B-1----:R-:W-:Y:S01]  /*bca0*/  FFMA.FTZ R106, R40, UR4, -R154.reuse ;  /* 0x00000004286a7c23 */ /* 0x102fe2000801089a */
[----:B------:R-:W-:Y:S01]  /*bcb0*/  IMAD.WIDE.U32 R50, R50, -0x326172a9, RZ ;  /* 0xcd9e8d5732327825 */ /* 0x000fe200078e00ff */
[----:B------:R-:W-:Y:S02]  /*bcc0*/  LOP3.LUT R40, R209, R126, R49, 0x96, !PT ;  /* 0x0000007ed1287212 */ /* 0x000fe400078e9631 */
[----:B------:R-:W-:Y:S03]  /*bcd0*/  LOP3.LUT R49, R109, 0xff, RZ, 0xc0, !PT ;  /* 0x000000ff6d317812 */ /* 0x000fe600078ec0ff */
[----:B------:R1:W-:Y:S01]  /*bce0*/  MUFU.EX2 R129, R106 ;  /* 0x0000006a00817308 */ /* 0x0003e20000000800 */
[----:B------:R-:W-:Y:S01]  /*bcf0*/  IMAD.WIDE.U32 R116, R107, -0x326172a9, RZ ;  /* 0xcd9e8d576b747825 */ /* 0x000fe200078e00ff */
[C---:B------:R-:W-:Y:S02]  /*bd00*/  PRMT R108, R50.reuse, 0x7773, RZ ;  /* 0x00007773326c7816 */ /* 0x040fe400000000ff */
[----:B------:R-:W-:Y:S01]  /*bd10*/  PRMT R107, R50, 0x7772, RZ ;  /* 0x00007772326b7816 */ /* 0x000fe200000000ff */
[----:B------:R-:W-:Y:S01]  /*bd20*/  FFMA.FTZ R154, R61, UR4, -R154 ;  /* 0x000000043d9a7c23 */ /* 0x000fe2000801089a */
[----:B------:R-:W-:Y:S04]  /*bd30*/  PRMT R124, R49, 0x5410, R124 ;  /* 0x00005410317c7816 */ /* 0x000fe8000000007c */
[----:B------:R5:W4:Y:S01]  /*bd40*/  MUFU.EX2 R151, R48 ;  /* 0x0000003000977308 */ /* 0x000b220000000800 */
[----:B--2---:R-:W-:Y:S02]  /*bd50*/  LOP3.LUT R42, R40, 0xffff, RZ, 0xc0, !PT ;  /* 0x0000ffff282a7812 */ /* 0x004fe400078ec0ff */
[----:B------:R-:W-:Y:S02]  /*bd60*/  SHF.R.U32.HI R49, RZ, 0x18, R40 ;  /* 0x00000018ff317819 */ /* 0x000fe40000011628 */
[----:B------:R-:W-:Y:S02]  /*bd70*/  SHF.R.U32.HI R42, RZ, 0x8, R42 ;  /* 0x00000008ff2a7819 */ /* 0x000fe4000001162a */
[----:B------:R-:W-:Y:S03]  /*bd80*/  PRMT R110, R110, 0x5410, R111 ;  /* 0x000054106e6e7816 */ /* 0x000fe6000000006f */
[----:B------:R-:W-:Y:S01]  /*bd90*/  MUFU.EX2 R153, R153 ;  /* 0x0000009900997308 */ /* 0x000fe20000000800 */
[----:B-1----:R-:W-:Y:S01]  /*bda0*/  IMAD.MOV.U32 R106, RZ, RZ, R50 ;  /* 0x000000ffff6a7224 */ /* 0x002fe200078e0032 */
[----:B------:R-:W-:Y:S02]  /*bdb0*/  PRMT R50, R50, 0x7771, RZ ;  /* 0x0000777132327816 */ /* 0x000fe400000000ff */
[----:B------:R-:W-:Y:S02]  /*bdc0*/  PRMT R111, R107, 0x5410, R108 ;  /* 0x000054106b6f7816 */ /* 0x000fe4000000006c */
[----:B------:R-:W-:Y:S04]  /*bdd0*/  LOP3.LUT R41, R209, R116, R51, 0x96, !PT ;  /* 0x00000074d1297212 */ /* 0x000fe800078e9633 */
[----:B------:R-:W-:Y:S01]  /*bde0*/  MUFU.EX2 R154, R154 ;  /* 0x0000009a009a7308 */ /* 0x000fe20000000800 */
[----:B-----5:R-:W-:Y:S02]  /*bdf0*/  LOP3.LUT R48, R106, 0xff, RZ, 0xc0, !PT ;  /* 0x000000ff6a307812 */ /* 0x020fe400078ec0ff */
[----:B------:R-:W-:Y:S01]  /*be00*/  LOP3.LUT R106, R41, 0xff, RZ, 0xc0, !PT ;  /* 0x000000ff296a7812 */ /* 0x000fe200078ec0ff */
[-C--:B---3--:R-:W-:Y:S03]  /*be10*/  HMMA.16816.F32 R20, R112, R36.reuse, R20 ;  /* 0x000000247014723c */ /* 0x088fe60000001814 */
[----:B------:R-:W-:Y:S01]  /*be20*/  PRMT R109, R48, 0x5410, R50 ;  /* 0x00005410306d7816 */ /* 0x000fe20000000032 */
[----:B------:R-:W-:Y:S01]  /*be30*/  FFMA.FTZ R48, R43, UR4, -R155 ;  /* 0x000000042b307c23 */ /* 0x000fe2000801089b */
[C---:B------:R-:W-:Y:S01]  /*be40*/  PRMT R43, R40.reuse, 0x7632, R43 ;  /* 0x00007632282b7816 */ /* 0x040fe2000000002b */
[----:B------:R-:W-:Y:S01]  /*be50*/  FFMA.FTZ R155, R63, UR4, -R155 ;  /* 0x000000043f9b7c23 */ /* 0x000fe2000801089b */
[----:B------:R-:W-:Y:S01]  /*be60*/  LOP3.LUT R50, R40, 0xff, RZ, 0xc0, !PT ;  /* 0x000000ff28327812 */ /* 0x000fe200078ec0ff */
[C---:B------:R-:W-:Y:S01]  /*be70*/  HMMA.16816.F32 R96, R120.reuse, R36, R96 ;  /* 0x000000247860723c */ /* 0x040fe20000001860 */
[----:B------:R1:W2:Y:S03]  /*be80*/  MUFU.EX2 R142, R48 ;  /* 0x00000030008e7308 */ /* 0x0002a60000000800 */
[----:B------:R-:W-:Y:S02]  /*be90*/  LOP3.LUT R43, R43, 0xff, RZ, 0xc0, !PT ;  /* 0x000000ff2b2b7812 */ /* 0x000fe400078ec0ff */
[----:B------:R-:W-:Y:S02]  /*bea0*/  PRMT R107, R50, 0x5410, R42 ;  /* 0x00005410326b7816 */ /* 0x000fe4000000002a */
[-C--:B------:R-:W-:Y:S01]  /*beb0*/  HMMA.16816.F32 R28, R120, R38.reuse, R28 ;  /* 0x00000026781c723c */ /* 0x080fe2000000181c */
[----:B------:R-:W-:Y:S02]  /*bec0*/  LDSM.16.MT88.4 R120, [R188+0x7800] ;  /* 0x00780000bc78783b */ /* 0x000fe40000004200 */
[----:B------:R-:W-:Y:S01]  /*bed0*/  MUFU.EX2 R155, R155 ;  /* 0x0000009b009b7308 */ /* 0x000fe20000000800 */
[----:B------:R-:W-:Y:S02]  /*bee0*/  PRMT R44, R43, 0x5410, R49 ;  /* 0x000054102b2c7816 */ /* 0x000fe40000000031 */
[C---:B------:R-:W-:Y:S02]  /*bef0*/  LOP3.LUT R40, R41.reuse, 0xffff, RZ, 0xc0, !PT ;  /* 0x0000ffff29287812 */ /* 0x040fe400078ec0ff */
[----:B------:R-:W-:Y:S01]  /*bf00*/  PRMT R36, R41, 0x7632, R36 ;  /* 0x0000763229247816 */ /* 0x000fe20000000024 */
[----:B------:R-:W-:Y:S01]  /*bf10*/  HMMA.16816.F32 R24, R112, R38, R24 ;  /* 0x000000267018723c */ /* 0x000fe20000001818 */
[----:B-1----:R-:W1:Y:S03]  /*bf20*/  LDSM.16.MT88.4 R48, [R188+0x7000] ;  /* 0x00700000bc30783b */ /* 0x002e660000004200 */
[----:B------:R-:W-:Y:S02]  /*bf30*/  SHF.R.U32.HI R40, RZ, 0x8, R40 ;  /* 0x00000008ff287819 */ /* 0x000fe40000011628 */
[----:B------:R-:W-:Y:S02]  /*bf40*/  LOP3.LUT R43, R110, 0xff00ff, RZ, 0xc0, !PT ;  /* 0x00ff00ff6e2b7812 */ /* 0x000fe400078ec0ff */
[----:B------:R-:W-:Y:S02]  /*bf50*/  PRMT R106, R106, 0x5410, R40 ;  /* 0x000054106a6a7816 */ /* 0x000fe40000000028 */
[----:B------:R-:W-:Y:S02]  /*bf60*/  SHF.R.U32.HI R41, RZ, 0x18, R41 ;  /* 0x00000018ff297819 */ /* 0x000fe40000011629 */
[----:B------:R-:W-:Y:S02]  /*bf70*/  LOP3.LUT R40, R36, 0xff, RZ, 0xc0, !PT ;  /* 0x000000ff24287812 */ /* 0x000fe400078ec0ff */
[--C-:B------:R-:W-:Y:S02]  /*bf80*/  HSET2.LE.AND R42, R124, R200.reuse, PT ;  /* 0x000000c87c2a7233 */ /* 0x100fe40003803000 */
        /* <DEDUP_REMOVED lines=8> */
[----:B------:R-:W-:Y:S02]  /*c010*/  F2FP.F16.F32.PACK_AB R107, R151, R129 ;  /* 0x00000081976b723e */ /* 0x000fe400000000ff */
[--C-:B------:R-:W-:Y:S02]  /*c020*/  HSET2.LE.AND R41, R44, R200.reuse, PT ;  /* 0x000000c82c297233 */ /* 0x100fe40003803000 */
[----:B------:R-:W-:Y:S01]  /*c030*/  LOP3.LUT R43, R37, R43, RZ, 0xc0, !PT ;  /* 0x0000002b252b7212 */ /* 0x000fe200078ec0ff */
[----:B------:R-:W3:Y:S01]  /*c040*/  LDSM.16.MT88.4 R44, [R193+0x7000] ;  /* 0x00700000c12c783b */ /* 0x000ee20000004200 */
[----:B------:R-:W-:Y:S02]  /*c050*/  LOP3.LUT R40, R36, R40, RZ, 0xc0, !PT ;  /* 0x0000002824287212 */ /* 0x000fe400078ec0ff */
[----:B------:R-:W-:Y:S02]  /*c060*/  F2FP.F16.F32.PACK_AB R37, R131, R157 ;  /* 0x0000009d8325723e */ /* 0x000fe400000000ff */
[----:B------:R-:W-:Y:S02]  /*c070*/  LOP3.LUT R36, R107, R106, RZ, 0xc0, !PT ;  /* 0x0000006a6b247212 */ /* 0x000fe400078ec0ff */
[----:B------:R-:W-:Y:S02]  /*c080*/  LOP3.LUT R107, R111, 0xff00ff, RZ, 0xc0, !PT ;  /* 0x00ff00ff6f6b7812 */ /* 0x000fe400078ec0ff */
[----:B------:R-:W-:Y:S02]  /*c090*/  LOP3.LUT R41, R37, R41, RZ, 0xc0, !PT ;  /* 0x0000002925297212 */ /* 0x000fe400078ec0ff */
[--C-:B------:R-:W-:Y:S02]  /*c0a0*/  HSET2.LE.AND R37, R108, R200.reuse, PT ;  /* 0x000000c86c257233 */ /* 0x100fe40003803000 */
[--C-:B------:R-:W-:Y:S02]  /*c0b0*/  HSET2.LE.AND R39, R109, R200.reuse, PT ;  /* 0x000000c86d277233 */ /* 0x100fe40003803000 */
[----:B--2---:R-:W-:Y:S01]  /*c0c0*/  F2FP.F16.F32.PACK_AB R38, R142, R128 ;  /* 0x000000808e26723e */ /* 0x004fe200000000ff */
[-C--:B-1----:R-:W-:Y:S05]  /*c0d0*/  HMMA.16816.F32 R4, R40, R48.reuse, R4 ;  /* 0x000000302804723c */ /* 0x082fea0000001804 */
[----:B------:R-:W-:Y:S02]  /*c0e0*/  F2FP.F16.F32.PACK_AB R106, R149, R150 ;  /* 0x00000096956a723e */ /* 0x000fe400000000ff */
[--C-:B------:R-:W-:Y:S02]  /*c0f0*/  HSET2.LE.AND R107, R107, R200.reuse, PT ;  /* 0x000000c86b6b7233 */ /* 0x100fe40003803000 */
[----:B------:R-:W-:Y:S02]  /*c100*/  F2FP.F16.F32.PACK_AB R108, R140, R141 ;  /* 0x0000008d8c6c723e */ /* 0x000fe400000000ff */
[----:B------:R-:W-:Y:S02]  /*c110*/  LOP3.LUT R37, R38, R37, RZ, 0xc0, !PT ;  /* 0x0000002526257212 */ /* 0x000fe400078ec0ff */
[----:B------:R-:W-:Y:S02]  /*c120*/  LOP3.LUT R38, R106, R39, RZ, 0xc0, !PT ;  /* 0x000000276a267212 */ /* 0x000fe400078ec0ff */
[----:B------:R-:W-:Y:S01]  /*c130*/  LOP3.LUT R39, R108, R107, RZ, 0xc0, !PT ;  /* 0x0000006b6c277212 */ /* 0x000fe200078ec0ff */
[----:B------:R-:W-:Y:S01]  /*c140*/  MUFU.EX2 R106, R67 ;  /* 0x00000043006a7308 */ /* 0x000fe20000000800 */
[----:B------:R-:W1:Y:S05]  /*c150*/  LDSM.16.MT88.4 R108, [R189+0x7000] ;  /* 0x00700000bd6c783b */ /* 0x000e6a0000004200 */
[C---:B------:R-:W-:Y:S04]  /*c160*/  HMMA.16816.F32 R8, R36.reuse, R48, R8 ;  /* 0x000000302408723c */ /* 0x040fe80000001808 */
[----:B------:R2:W-:Y:S04]  /*c170*/  MUFU.EX2 R67, R52 ;  /* 0x0000003400437308 */ /* 0x0005e80000000800 */
[-C--:B------:R-:W-:Y:S06]  /*c180*/  HMMA.16816.F32 R12, R36, R50.reuse, R12 ;  /* 0x00000032240c723c */ /* 0x080fec000000180c */
[----:B------:R-:W4:Y:S02]  /*c190*/  MUFU.EX2 R107, R66 ;  /* 0x00000042006b7308 */ /* 0x000f240000000800 */
[C---:B------:R-:W-:Y:S08]  /*c1a0*/  HMMA.16816.F32 R16, R40.reuse, R50, R16 ;  /* 0x000000322810723c */ /* 0x040ff00000001810 */
[----:B------:R5:W4:Y:S01]  /*c1b0*/  MUFU.EX2 R66, R54 ;  /* 0x0000003600427308 */ /* 0x000b220000000800 */
[-C--:B---3--:R-:W-:Y:S08]  /*c1c0*/  HMMA.16816.F32 R68, R40, R44.reuse, R68 ;  /* 0x0000002c2844723c */ /* 0x088ff00000001844 */
[C---:B------:R-:W-:Y:S04]  /*c1d0*/  HMMA.16816.F32 R72, R36.reuse, R44, R72 ;  /* 0x0000002c2448723c */ /* 0x040fe80000001848 */
[C---:B------:R-:W-:Y:S02]  /*c1e0*/  LOP3.LUT R45, R208.reuse, R132, R127, 0x96, !PT ;  /* 0x00000084d02d7212 */ /* 0x040fe400078e967f */
[----:B------:R-:W-:Y:S02]  /*c1f0*/  LOP3.LUT R44, R208, R130, R117, 0x96, !PT ;  /* 0x00000082d02c7212 */ /* 0x000fe400078e9675 */
[-C--:B------:R-:W-:Y:S03]  /*c200*/  HMMA.16816.F32 R76, R36, R46.reuse, R76 ;  /* 0x0000002e244c723c */ /* 0x080fe6000000184c */
[----:B------:R-:W-:Y:S04]  /*c210*/  IMAD.WIDE.U32 R50, R45, -0x2daee0ad, RZ ;  /* 0xd2511f532d327825 */ /* 0x000fe800078e00ff */
[----:B--2---:R-:W-:Y:S01]  /*c220*/  IMAD.WIDE.U32 R52, R44, -0x2daee0ad, RZ ;  /* 0xd2511f532c347825 */ /* 0x004fe200078e00ff */
[C---:B------:R-:W-:Y:S01]  /*c230*/  HMMA.16816.F32 R80, R40.reuse, R46, R80 ;  /* 0x0000002e2850723c */ /* 0x040fe20000001850 */
[----:B------:R-:W2:Y:S03]  /*c240*/  LDSM.16.MT88.4 R44, [R192+0x7000] ;  /* 0x00700000c02c783b */ /* 0x000ea60000004200 */
[C---:B------:R-:W-:Y:S01]  /*c250*/  LOP3.LUT R48, R146.reuse, R138, R53, 0x96, !PT ;  /* 0x0000008a92307212 */ /* 0x040fe200078e9635 */
[----:B-----5:R-:W-:Y:S01]  /*c260*/  IMAD.MOV.U32 R54, RZ, RZ, R50 ;  /* 0x000000ffff367224 */ /* 0x020fe200078e0032 */
[----:B------:R-:W-:Y:S02]  /*c270*/  LOP3.LUT R49, R146, R136, R51, 0x96, !PT ;  /* 0x0000008892317212 */ /* 0x000fe400078e9633 */
[-C--:B-1----:R-:W-:Y:S03]  /*c280*/  HMMA.16816.F32 R84, R40, R108.reuse, R84 ;  /* 0x0000006c2854723c */ /* 0x082fe60000001854 */
[C---:B------:R-:W-:Y:S02]  /*c290*/  PRMT R53, R50.reuse, 0x7773, RZ ;  /* 0x0000777332357816 */ /* 0x040fe400000000ff */
[C---:B------:R-:W-:Y:S02]  /*c2a0*/  PRMT R51, R50.reuse, 0x7772, RZ ;  /* 0x0000777232337816 */ /* 0x040fe400000000ff */
[----:B------:R-:W-:Y:S01]  /*c2b0*/  PRMT R138, R50, 0x7771, RZ ;  /* 0x00007771328a7816 */ /* 0x000fe200000000ff */
[C---:B------:R-:W-:Y:S04]  /*c2c0*/  HMMA.16816.F32 R32, R36.reuse, R108, R32 ;  /* 0x0000006c2420723c */ /* 0x040fe80000001820 */
[----:B------:R-:W-:Y:S01]  /*c2d0*/  IMAD.MOV.U32 R50, RZ, RZ, R52 ;  /* 0x000000ffff327224 */ /* 0x000fe200078e0034 */
[C---:B------:R-:W-:Y:S02]  /*c2e0*/  PRMT R65, R52.reuse, 0x7773, RZ ;  /* 0x0000777334417816 */ /* 0x040fe400000000ff */
[C---:B------:R-:W-:Y:S01]  /*c2f0*/  PRMT R64, R52.reuse, 0x7772, RZ ;  /* 0x0000777234407816 */ /* 0x040fe200000000ff */
[-C--:B------:R-:W-:Y:S03]  /*c300*/  HMMA.16816.F32 R88, R36, R110.reuse, R88 ;  /* 0x0000006e2458723c */ /* 0x080fe60000001858 */
[----:B------:R-:W-:Y:S02]  /*c310*/  PRMT R55, R52, 0x7771, RZ ;  /* 0x0000777134377816 */ /* 0x000fe400000000ff */
[----:B------:R-:W-:Y:S02]  /*c320*/  LOP3.LUT R52, R50, 0xff, RZ, 0xc0, !PT ;  /* 0x000000ff32347812 */ /* 0x000fe400078ec0ff */
[----:B------:R-:W-:Y:S01]  /*c330*/  LOP3.LUT R50, R49, 0xffff, RZ, 0xc0, !PT ;  /* 0x0000ffff31327812 */ /* 0x000fe200078ec0ff */
[C---:B------:R-:W-:Y:S04]  /*c340*/  HMMA.16816.F32 R92, R40.reuse, R110, R92 ;  /* 0x0000006e285c723c */ /* 0x040fe8000000185c */
[----:B------:R-:W-:Y:S02]  /*c350*/  SHF.R.U32.HI R50, RZ, 0x8, R50 ;  /* 0x00000008ff327819 */ /* 0x000fe40000011632 */
[----:B------:R-:W-:Y:S02]  /*c360*/  PRMT R55, R52, 0x5410, R55 ;  /* 0x0000541034377816 */ /* 0x000fe40000000037 */
[----:B------:R-:W-:Y:S01]  /*c370*/  LOP3.LUT R52, R48, 0xff, RZ, 0xc0, !PT ;  /* 0x000000ff30347812 */ /* 0x000fe200078ec0ff */
[-C--:B--2---:R-:W-:Y:S03]  /*c380*/  HMMA.16816.F32 R20, R40, R44.reuse, R20 ;  /* 0x0000002c2814723c */ /* 0x084fe60000001814 */
[----:B------:R-:W-:Y:S02]  /*c390*/  PRMT R139, R51, 0x5410, R53 ;  /* 0x00005410338b7816 */ /* 0x000fe40000000035 */
[----:B------:R-:W-:Y:S02]  /*c3a0*/  LOP3.LUT R51, R49, 0xff, RZ, 0xc0, !PT ;  /* 0x000000ff31337812 */ /* 0x000fe400078ec0ff */
[----:B------:R-:W-:Y:S01]  /*c3b0*/  LOP3.LUT R53, R54, 0xff, RZ, 0xc0, !PT ;  /* 0x000000ff36357812 */ /* 0x000fe200078ec0ff */
[C---:B------:R-:W-:Y:S04]  /*c3c0*/  HMMA.16816.F32 R96, R36.reuse, R44, R96 ;  /* 0x0000002c2460723c */ /* 0x040fe80000001860 */
[----:B------:R-:W-:Y:S01]  /*c3d0*/  PRMT R136, R51, 0x5410, R50 ;  /* 0x0000541033887816 */ /* 0x000fe20000000032 */
[----:B------:R-:W-:Y:S01]  /*c3e0*/  FFMA.FTZ R54, R3, R217, R184 ;  /* 0x000000d903367223 */ /* 0x000fe200000100b8 */
[----:B------:R-:W-:Y:S02]  /*c3f0*/  PRMT R50, R49, 0x7632, R50 ;  /* 0x0000763231327816 */ /* 0x000fe40000000032 */
[-C--:B------:R-:W-:Y:S01]  /*c400*/  HMMA.16816.F32 R28, R36, R46.reuse, R28 ;  /* 0x0000002e241c723c */ /* 0x080fe2000000181c */
[----:B------:R-:W-:Y:S02]  /*c410*/  LDSM.16.MT88.4 R36, [R189+0x7800] ;  /* 0x00780000bd24783b */ /* 0x000fe40000004200 */
[----:B------:R-:W-:Y:S02]  /*c420*/  PRMT R138, R53, 0x5410, R138 ;  /* 0x00005410358a7816 */ /* 0x000fe4000000008a */
[----:B------:R-:W-:Y:S02]  /*c430*/  LOP3.LUT R50, R50, 0xff, RZ, 0xc0, !PT ;  /* 0x000000ff32327812 */ /* 0x000fe400078ec0ff */
[----:B------:R-:W-:Y:S01]  /*c440*/  SHF.R.U32.HI R53, RZ, 0x18, R49 ;  /* 0x00000018ff357819 */ /* 0x000fe20000011631 */
[----:B------:R-:W-:Y:S04]  /*c450*/  HMMA.16816.F32 R24, R40, R46, R24 ;  /* 0x0000002e2818723c */ /* 0x000fe80000001818 */
[C---:B------:R-:W-:Y:S02]  /*c460*/  LOP3.LUT R49, R48.reuse, 0xffff, RZ, 0xc0, !PT ;  /* 0x0000ffff30317812 */ /* 0x040fe400078ec0ff */
[----:B------:R-:W-:Y:S02]  /*c470*/  PRMT R51, R48, 0x7632, R51 ;  /* 0x0000763230337816 */ /* 0x000fe40000000033 */
[----:B------:R-:W-:Y:S02]  /*c480*/  PRMT R53, R50, 0x5410, R53 ;  /* 0x0000541032357816 */ /* 0x000fe40000000035 */
[--C-:B------:R-:W-:Y:S02]  /*c490*/  HSET2.LE.AND R138, R138, R200.reuse, PT ;  /* 0x000000c88a8a7233 */ /* 0x100fe40003803000 */
[----:B------:R-:W-:Y:S02]  /*c4a0*/  LOP3.LUT R139, R139, 0xff00ff, RZ, 0xc0, !PT ;  /* 0x00ff00ff8b8b7812 */ /* 0x000fe400078ec0ff */
[----:B------:R-:W-:Y:S02]  /*c4b0*/  F2FP.F16.F32.PACK_AB R3, R143, R148 ;  /* 0x000000948f03723e */ /* 0x000fe400000000ff */
[----:B------:R-:W-:Y:S02]  /*c4c0*/  SHF.R.U32.HI R49, RZ, 0x8, R49 ;  /* 0x00000008ff317819 */ /* 0x000fe40000011631 */
[----:B------:R-:W-:Y:S02]  /*c4d0*/  SHF.R.U32.HI R48, RZ, 0x18, R48 ;  /* 0x00000018ff307819 */ /* 0x000fe40000011630 */
[----:B------:R-:W-:Y:S02]  /*c4e0*/  LOP3.LUT R51, R51, 0xff, RZ, 0xc0, !PT ;  /* 0x000000ff33337812 */ /* 0x000fe400078ec0ff */
[----:B------:R-:W-:Y:S02]  /*c4f0*/  PRMT R64, R64, 0x5410, R65 ;  /* 0x0000541040407816 */ /* 0x000fe40000000041 */
[----:B------:R-:W-:Y:S02]  /*c500*/  LOP3.LUT R138, R3, R138, RZ, 0xc0, !PT ;  /* 0x0000008a038a7212 */ /* 0x000fe400078ec0ff */
[--C-:B------:R-:W-:Y:S02]  /*c510*/  HSET2.LE.AND R139, R139, R200.reuse, PT ;  /* 0x000000c88b8b7233 */ /* 0x100fe40003803000 */
[--C-:B------:R-:W-:Y:S02]  /*c520*/  HSET2.LE.AND R136, R136, R200.reuse, PT ;  /* 0x000000c888887233 */ /* 0x100fe40003803000 */
[--C-:B------:R-:W-:Y:S02]  /*c530*/  HSET2.LE.AND R137, R53, R200.reuse, PT ;  /* 0x000000c835897233 */ /* 0x100fe40003803000 */
[----:B----4-:R-:W-:Y:S02]  /*c540*/  F2FP.F16.F32.PACK_AB R3, R106, R107 ;  /* 0x0000006b6a03723e */ /* 0x010fe400000000ff */
[----:B------:R-:W-:Y:S02]  /*c550*/  F2FP.F16.F32.PACK_AB R44, R152, R67 ;  /* 0x00000043982c723e */ /* 0x000fe400000000ff */
[----:B------:R-:W-:Y:S02]  /*c560*/  F2FP.F16.F32.PACK_AB R45, R153, R66 ;  /* 0x00000042992d723e */ /* 0x000fe400000000ff */
[----:B------:R-:W-:Y:S02]  /*c570*/  PRMT R52, R52, 0x5410, R49 ;  /* 0x0000541034347816 */ /* 0x000fe40000000031 */
[----:B------:R-:W-:Y:S02]  /*c580*/  PRMT R133, R51, 0x5410, R48 ;  /* 0x0000541033857816 */ /* 0x000fe40000000030 */
[----:B------:R-:W-:Y:S01]  /*c590*/  LOP3.LUT R135, R64, 0xff00ff, RZ, 0xc0, !PT ;  /* 0x00ff00ff40877812 */ /* 0x000fe200078ec0ff */
[----:B------:R-:W1:Y:S01]  /*c5a0*/  LDSM.16.MT88.4 R48, [R193+0x7800] ;  /* 0x00780000c130783b */ /* 0x000e620000004200 */
[----:B------:R-:W-:Y:S02]  /*c5b0*/  LOP3.LUT R139, R3, R139, RZ, 0xc0, !PT ;  /* 0x0000008b038b7212 */ /* 0x000fe400078ec0ff */
[----:B------:R-:W-:Y:S02]  /*c5c0*/  LOP3.LUT R136, R44, R136, RZ, 0xc0, !PT ;  /* 0x000000882c887212 */ /* 0x000fe400078ec0ff */
[----:B------:R-:W-:Y:S02]  /*c5d0*/  LOP3.LUT R137, R45, R137, RZ, 0xc0, !PT ;  /* 0x000000892d897212 */ /* 0x000fe400078ec0ff */
[--C-:B------:R-:W-:Y:S02]  /*c5e0*/  HSET2.LE.AND R132, R52, R200.reuse, PT ;  /* 0x000000c834847233 */ /* 0x100fe40003803000 */
[--C-:B------:R-:W-:Y:S02]  /*c5f0*/  HSET2.LE.AND R134, R55, R200.reuse, PT ;  /* 0x000000c837867233 */ /* 0x100fe40003803000 */
[--C-:B------:R-:W-:Y:S01]  /*c600*/  HSET2.LE.AND R133, R133, R200.reuse, PT ;  /* 0x000000c885857233 */ /* 0x100fe20003803000 */
[-C--:B------:R-:W-:Y:S01]  /*c610*/  HMMA.16816.F32 R108, R136, R120.reuse, R4 ;  /* 0x00000078886c723c */ /* 0x080fe20000001804 */
[----:B------:R-:W2:Y:S04]  /*c620*/  LDSM.16.MT88.4 R4, [R192+0x7800] ;  /* 0x00780000c004783b */ /* 0x000ea80000004200 */
[----:B------:R-:W-:Y:S02]  /*c630*/  HSET2.LE.AND R135, R135, R200, PT ;  /* 0x000000c887877233 */ /* 0x000fe40003803000 */
[----:B------:R-:W-:Y:S02]  /*c640*/  F2FP.F16.F32.PACK_AB R52, R57, R56 ;  /* 0x000000383934723e */ /* 0x000fe400000000ff */
[----:B------:R-:W-:Y:S02]  /*c650*/  F2FP.F16.F32.PACK_AB R3, R59, R58 ;  /* 0x0000003a3b03723e */ /* 0x000fe400000000ff */
[----:B------:R-:W-:Y:S02]  /*c660*/  F2FP.F16.F32.PACK_AB R40, R154, R60 ;  /* 0x0000003c9a28723e */ /* 0x000fe400000000ff */
[----:B------:R-:W-:Y:S02]  /*c670*/  F2FP.F16.F32.PACK_AB R41, R155, R62 ;  /* 0x0000003e9b29723e */ /* 0x000fe400000000ff */
[----:B------:R-:W-:Y:S02]  /*c680*/  LOP3.LUT R132, R52, R132, RZ, 0xc0, !PT ;  /* 0x0000008434847212 */ /* 0x000fe400078ec0ff */
[----:B------:R-:W-:Y:S01]  /*c690*/  LOP3.LUT R133, R3, R133, RZ, 0xc0, !PT ;  /* 0x0000008503857212 */ /* 0x000fe200078ec0ff */
[----:B------:R-:W-:Y:S01]  /*c6a0*/  FADD.FTZ R3, R223, R102 ;  /* 0x00000066df037221 */ /* 0x000fe20000010000 */
[----:B------:R-:W-:Y:S02]  /*c6b0*/  LOP3.LUT R134, R40, R134, RZ, 0xc0, !PT ;  /* 0x0000008628867212 */ /* 0x000fe400078ec0ff */
[----:B------:R-:W-:Y:S01]  /*c6c0*/  LOP3.LUT R135, R41, R135, RZ, 0xc0, !PT ;  /* 0x0000008729877212 */ /* 0x000fe200078ec0ff */
[----:B------:R-:W-:Y:S04]  /*c6d0*/  FADD.FTZ R3, R227, R3 ;  /* 0x00000003e3037221 */ /* 0x000fe80000010000 */
[----:B------:R-:W-:Y:S02]  /*c6e0*/  FADD.FTZ R3, R226, R3 ;  /* 0x00000003e2037221 */ /* 0x000fe40000010000 */
[C---:B------:R-:W-:Y:S04]  /*c6f0*/  HMMA.16816.F32 R112, R132.reuse, R120, R8 ;  /* 0x000000788470723c */ /* 0x040fe80000001808 */
[----:B------:R-:W-:Y:S01]  /*c700*/  FADD.FTZ R8, R222, R54 ;  /* 0x00000036de087221 */ /* 0x000fe20000010000 */
[----:B------:R-:W-:Y:S01]  /*c710*/  FADD.FTZ R9, R220, R100 ;  /* 0x00000064dc097221 */ /* 0x000fe20000010000 */
[----:B------:R-:W-:Y:S02]  /*c720*/  IMAD.MOV.U32 R100, RZ, RZ, R104 ;  /* 0x000000ffff647224 */ /* 0x000fe400078e0068 */
        /* <DEDUP_REMOVED lines=44> */
[----:B------:R-:W-:Y:S03]  /*c9f0*/  FADD.FTZ R8, R56, R3 ;  /* 0x0000000338087221 */ /* 0x000fe60000010000 */
[C---:B------:R-:W-:Y:S08]  /*ca00*/  HMMA.16816.F32 R92, R136.reuse, R38, R92 ;  /* 0x00000026885c723c */ /* 0x040ff0000000185c */
[-C--:B--2---:R-:W-:Y:S08]  /*ca10*/  HMMA.16816.F32 R128, R136, R4.reuse, R20 ;  /* 0x000000048880723c */ /* 0x084ff00000001814 */
        /* <DEDUP_REMOVED lines=12> */
[----:B------:R-:W-:Y:S02]  /*cae0*/  IMAD.MOV.U32 R107, RZ, RZ, R2 ;  /* 0x000000ffff6b7224 */ /* 0x000fe400078e0002 */
[----:B------:R-:W-:Y:S01]  /*caf0*/  FADD.FTZ R4, R60, R0 ;  /* 0x000000003c047221 */ /* 0x000fe20000010000 */
[----:B------:R-:W-:Y:S02]  /*cb00*/  VIADD R0, R202, 0xffffffff ;  /* 0xffffffffca007836 */ /* 0x000fe40000000000 */
        /* <DEDUP_REMOVED lines=8> */
[----:B------:R-:W-:Y:S06]  /*cb90*/  @P0 BRA `(.L_x_1615) ;  /* 0xffffffbc00bc0947 */ /* 0x000fec000383ffff */
.L_x_1614:
[----:B------:R-:W1:Y:S01]  /*cba0*/  SHFL.BFLY PT, R5, R216, 0x2, 0x1f ;  /* 0x0c401f00d8057f89 */ /* 0x000e6200000e0000 */
[----:B------:R-:W2:Y:S03]  /*cbb0*/  LDCU UR4, c[0x0][0x4fc] ;  /* 0x00009f80ff0477ac */ /* 0x000ea60008000800 */
[----:B------:R-:W3:Y:S01]  /*cbc0*/  SHFL.BFLY PT, R4, R217, 0x2, 0x1f ;  /* 0x0c401f00d9047f89 */ /* 0x000ee200000e0000 */
[----:B------:R-:W-:-:S03]  /*cbd0*/  UMOV UR5, 0x400 ;  /* 0x0000040000057882 */ /* 0x000fc60000000000 */
[----:B------:R-:W4:Y:S04]  /*cbe0*/  SHFL.BFLY PT, R3, R219, 0x2, 0x1f ;  /* 0x0c401f00db037f89 */ /* 0x000f2800000e0000 */
[----:B------:R-:W5:Y:S01]  /*cbf0*/  SHFL.BFLY PT, R0, R221, 0x2, 0x1f ;  /* 0x0c401f00dd007f89 */ /* 0x000f6200000e0000 */
[----:B------:R-:W2:Y:S01]  /*cc00*/  S2R R42, SR_TID.X ;  /* 0x00000000002a7919 */ /* 0x000ea20000002100 */
[----:B------:R-:W2:Y:S01]  /*cc10*/  S2R R10, SR_TID.X ;  /* 0x00000000000a7919 */ /* 0x000ea20000002100 */
        /* <DEDUP_REMOVED lines=8> */
[C---:B--2---:R-:W-:Y:S02]  /*cca0*/  LOP3.LUT P1, RZ, R42.reuse, 0x4, RZ, 0xc0, !PT ;  /* 0x000000042aff7812 */ /* 0x044fe4000782c0ff */
[----:B------:R-:W-:Y:S02]  /*ccb0*/  LOP3.LUT P2, RZ, R42, 0x10, RZ, 0xc0, !PT ;  /* 0x000000102aff7812 */ /* 0x000fe4000784c0ff */
[----:B------:R-:W-:Y:S01]  /*ccc0*/  LOP3.LUT R43, R10, 0x3, RZ, 0xc0, !PT ;  /* 0x000000030a2b7812 */ /* 0x000fe200078ec0ff */
[----:B-1----:R-:W-:Y:S01]  /*ccd0*/  FADD.FTZ R37, R5, R6 ;  /* 0x0000000605257221 */ /* 0x002fe20000010000 */
[----:B------:R-:W-:-:S03]  /*cce0*/  LOP3.LUT P3, RZ, R42, 0x8, RZ, 0xc0, !PT ;  /* 0x000000082aff7812 */ /* 0x000fc6000786c0ff */
[----:B------:R-:W1:Y:S01]  /*ccf0*/  MUFU.RCP R5, R37 ;  /* 0x0000002500057308 */ /* 0x000e620000001000 */
[----:B---3--:R-:W-:Y:S01]  /*cd00*/  FADD.FTZ R38, R4, R9 ;  /* 0x0000000904267221 */ /* 0x008fe20000010000 */
[C---:B------:R-:W-:Y:S02]  /*cd10*/  SHF.L.U32 R9, R42.reuse, 0x4, RZ ;  /* 0x000000042a097819 */ /* 0x040fe400000006ff */
[----:B------:R-:W-:Y:S01]  /*cd20*/  FSETP.NE.FTZ.AND P0, PT, R37, RZ, PT ;  /* 0x000000ff2500720b */ /* 0x000fe20003f15000 */
[----:B----4-:R-:W-:Y:S01]  /*cd30*/  FADD.FTZ R39, R3, R8 ;  /* 0x0000000803277221 */ /* 0x010fe20000010000 */
[----:B------:R-:W-:Y:S01]  /*cd40*/  SHF.L.U32 R4, R42, 0x1, RZ ;  /* 0x000000012a047819 */ /* 0x000fe200000006ff */
[----:B-----5:R-:W-:Y:S01]  /*cd50*/  FADD.FTZ R40, R0, R7 ;  /* 0x0000000700287221 */ /* 0x020fe20000010000 */
[----:B------:R-:W-:Y:S01]  /*cd60*/  LOP3.LUT R9, R9, 0x1c0, RZ, 0xc0, !PT ;  /* 0x000001c009097812 */ /* 0x000fe200078ec0ff */
[----:B------:R-:W2:Y:S01]  /*cd70*/  MUFU.RCP R6, R38 ;  /* 0x0000002600067308 */ /* 0x000ea20000001000 */
[----:B------:R-:W-:-:S02]  /*cd80*/  FSETP.NE.FTZ.AND P6, PT, R38, RZ, PT ;  /* 0x000000ff2600720b */ /* 0x000fc40003fd5000 */
[----:B------:R-:W-:Y:S02]  /*cd90*/  LOP3.LUT R9, R9, 0x38, R4, 0xf8, !PT ;  /* 0x0000003809097812 */ /* 0x000fe400078ef804 */
[----:B------:R-:W-:Y:S02]  /*cda0*/  SHF.L.U32 R4, R42, 0x5, RZ ;  /* 0x000000052a047819 */ /* 0x000fe400000006ff */
[----:B-1----:R-:W-:Y:S01]  /*cdb0*/  FSEL R0, R5, 1, P0 ;  /* 0x3f80000005007808 */ /* 0x002fe20000000000 */
[----:B------:R-:W1:Y:S01]  /*cdc0*/  MUFU.RCP R7, R39 ;  /* 0x0000002700077308 */ /* 0x000e620000001000 */
[----:B------:R-:W-:Y:S02]  /*cdd0*/  LOP3.LUT R4, R4, 0x7c00, RZ, 0xc0, !PT ;  /* 0x00007c0004047812 */ /* 0x000fe400078ec0ff */
[----:B------:R-:W-:Y:S01]  /*cde0*/  FSETP.NE.FTZ.AND P5, PT, R39, RZ, PT ;  /* 0x000000ff2700720b */ /* 0x000fe20003fb5000 */
[----:B------:R-:W-:Y:S01]  /*cdf0*/  FMUL.FTZ R0, R0, UR4 ;  /* 0x0000000400007c20 */ /* 0x000fe20008410000 */
[----:B------:R-:W-:-:S02]  /*ce00*/  LEA R4, R43, R4, 0x1 ;  /* 0x000000042b047211 */ /* 0x000fc400078e08ff */
[----:B------:R-:W-:Y:S01]  /*ce10*/  FSETP.NE.FTZ.AND P4, PT, R40, RZ, PT ;  /* 0x000000ff2800720b */ /* 0x000fe20003f95000 */
[----:B------:R-:W3:Y:S01]  /*ce20*/  MUFU.RCP R5, R40 ;  /* 0x0000002800057308 */ /* 0x000ee20000001000 */
[----:B------:R-:W-:Y:S01]  /*ce30*/  IADD3 R41, PT, PT, R4, R9, RZ ;  /* 0x0000000904297210 */ /* 0x000fe20007ffe0ff */
        /* <DEDUP_REMOVED lines=28> */
[----:B------:R-:W-:Y:S01]  /*d000*/  FMUL.FTZ R8, R3, R123 ;  /* 0x0000007b03087220 */ /* 0x000fe20000410000 */
[----:B------:R-:W-:Y:S01]  /*d010*/  SEL R6, R6, 0xfffffff0, !P1 ;  /* 0xfffffff006067807 */ /* 0x000fe20004800000 */
        /* <DEDUP_REMOVED lines=18> */
[----:B-1----:R-:W-:Y:S01]  /*d140*/  ULEA UR4, UR4, UR5, 0x18 ;  /* 0x0000000504047291 */ /* 0x002fe2000f8ec0ff */
[C---:B------:R-:W-:Y:S01]  /*d150*/  FMUL.FTZ R116, R35.reuse, R116 ;  /* 0x0000007423747220 */ /* 0x040fe20000410000 */
[C---:B------:R-:W-:Y:S01]  /*d160*/  FMUL.FTZ R18, R35.reuse, R117 ;  /* 0x0000007523127220 */ /* 0x040fe20000410000 */
[C---:B------:R-:W-:Y:S01]  /*d170*/  FMUL.FTZ R118, R36.reuse, R118 ;  /* 0x0000007624767220 */ /* 0x040fe20000410000 */
[----:B------:R-:W-:Y:S01]  /*d180*/  FMUL.FTZ R17, R36, R119 ;  /* 0x0000007724117220 */ /* 0x000fe20000410000 */
[----:B------:R-:W-:Y:S01]  /*d190*/  F2FP.F16.F32.PACK_AB R8, R8, R122 ;  /* 0x0000007a0808723e */ /* 0x000fe200000000ff */
[----:B------:R-:W-:Y:S01]  /*d1a0*/  FMUL.FTZ R72, R35, R72 ;  /* 0x0000004823487220 */ /* 0x000fe20000410000 */
[----:B------:R-:W-:Y:S01]  /*d1b0*/  LEA R0, R41, UR4, 0x1 ;  /* 0x0000000429007c11 */ /* 0x000fe2000f8e08ff */
[----:B------:R-:W-:Y:S01]  /*d1c0*/  FMUL.FTZ R14, R35, R73 ;  /* 0x00000049230e7220 */ /* 0x000fe20000410000 */
[----:B------:R-:W-:Y:S01]  /*d1d0*/  MOV R41, 0x20 ;  /* 0x0000002000297802 */ /* 0x000fe20000000f00 */
[----:B------:R-:W-:Y:S01]  /*d1e0*/  FMUL.FTZ R74, R36, R74 ;  /* 0x0000004a244a7220 */ /* 0x000fe20000410000 */
[----:B------:R-:W-:Y:S01]  /*d1f0*/  IADD3 R5, PT, PT, R6, R0, RZ ;  /* 0x0000000006057210 */ /* 0x000fe20007ffe0ff */
[----:B------:R1:W-:Y:S01]  /*d200*/  STS [R0], R7 ;  /* 0x0000000700007388 */ /* 0x0003e20000000800 */
[----:B------:R-:W-:Y:S01]  /*d210*/  F2FP.F16.F32.PACK_AB R10, R10, R112 ;  /* 0x000000700a0a723e */ /* 0x000fe200000000ff */
[----:B------:R-:W-:Y:S01]  /*d220*/  FMUL.FTZ R13, R36, R75 ;  /* 0x0000004b240d7220 */ /* 0x000fe20000410000 */
[----:B------:R-:W-:Y:S01]  /*d230*/  F2FP.F16.F32.PACK_AB R9, R9, R114 ;  /* 0x000000720909723e */ /* 0x000fe200000000ff */
[----:B------:R2:W-:Y:S01]  /*d240*/  STS [R0+0x400], R4 ;  /* 0x0004000400007388 */ /* 0x0005e20000000800 */
        /* <DEDUP_REMOVED lines=18> */
[C---:B------:R-:W-:Y:S01]  /*d370*/  FMUL.FTZ R126, R36.reuse, R126 ;  /* 0x0000007e247e7220 */ /* 0x040fe20000410000 */
[C---:B------:R-:W-:Y:S01]  /*d380*/  FMUL.FTZ R30, R36.reuse, R127 ;  /* 0x0000007f241e7220 */ /* 0x040fe20000410000 */
[----:B-1----:R-:W-:Y:S01]  /*d390*/  SEL R7, R41, 0xffffffe0, !P3 ;  /* 0xffffffe029077807 */ /* 0x002fe20005800000 */
[----:B------:R-:W-:Y:S01]  /*d3a0*/  STS [R5+0x2000], R18 ;  /* 0x0020001205007388 */ /* 0x000fe20000000800 */
[----:B------:R-:W1:Y:S01]  /*d3b0*/  LDC.U8 R41, c[0x0][0x549] ;  /* 0x00015240ff297b82 */ /* 0x000e620000000000 */
[----:B------:R-:W-:Y:S01]  /*d3c0*/  FMUL.FTZ R88, R35, R88 ;  /* 0x0000005823587220 */ /* 0x000fe20000410000 */
[----:B--2---:R-:W-:Y:S01]  /*d3d0*/  IADD3 R4, PT, PT, R7, R0, RZ ;  /* 0x0000000007047210 */ /* 0x004fe20007ffe0ff */
[----:B------:R2:W-:Y:S01]  /*d3e0*/  STS [R5+0x2400], R17 ;  /* 0x0024001105007388 */ /* 0x0005e20000000800 */
[----:B------:R-:W-:Y:S01]  /*d3f0*/  FMUL.FTZ R29, R35, R89 ;  /* 0x00000059231d7220 */ /* 0x000fe20000410000 */
[----:B------:R-:W-:Y:S01]  /*d400*/  FMUL.FTZ R90, R36, R90 ;  /* 0x0000005a245a7220 */ /* 0x000fe20000410000 */
[----:B---3--:R-:W-:Y:S01]  /*d410*/  IADD3 R3, PT, PT, R0, 0x40, RZ ;  /* 0x0000004000037810 */ /* 0x008fe20007ffe0ff */
[----:B------:R-:W-:Y:S01]  /*d420*/  FMUL.FTZ R28, R36, R91 ;  /* 0x0000005b241c7220 */ /* 0x000fe20000410000 */
[----:B------:R-:W-:Y:S01]  /*d430*/  @P2 IADD3 R3, PT, PT, R0, -0x40, RZ ;  /* 0xffffffc000032810 */ /* 0x000fe20007ffe0ff */
        /* <DEDUP_REMOVED lines=9> */
[----:B----4-:R-:W-:Y:S01]  /*d4d0*/  IADD3 R0, PT, PT, R6, R4, RZ ;  /* 0x0000000406007210 */ /* 0x010fe20007ffe0ff */
[----:B------:R-:W-:Y:S01]  /*d4e0*/  FMUL.FTZ R33, R36, R99 ;  /* 0x0000006324217220 */ /* 0x000fe20000410000 */
[----:B------:R-:W-:Y:S01]  /*d4f0*/  F2FP.F16.F32.PACK_AB R20, R20, R92 ;  /* 0x0000005c1414723e */ /* 0x000fe200000000ff */
[----:B------:R-:W4:Y:S01]  /*d500*/  @P6 LDC R10, c[0x0][0x458] ;  /* 0x00011600ff0a6b82 */ /* 0x000f220000000800 */
[----:B------:R-:W-:Y:S01]  /*d510*/  F2FP.F16.F32.PACK_AB R19, R19, R94 ;  /* 0x0000005e1313723e */ /* 0x000fe200000000ff */
[----:B------:R-:W-:Y:S01]  /*d520*/  STS [R0], R12 ;  /* 0x0000000c00007388 */ /* 0x000fe20000000800 */
[----:B------:R-:W-:Y:S01]  /*d530*/  F2FP.F16.F32.PACK_AB R21, R21, R124 ;  /* 0x0000007c1515723e */ /* 0x000fe200000000ff */
[----:B------:R-:W-:Y:S01]  /*d540*/  @P6 MUFU.LG2 R8, R38 ;  /* 0x0000002600086308 */ /* 0x000fe20000000c00 */
[----:B------:R-:W-:Y:S01]  /*d550*/  F2FP.F16.F32.PACK_AB R30, R30, R126 ;  /* 0x0000007e1e1e723e */ /* 0x000fe200000000ff */
[----:B------:R5:W-:Y:S01]  /*d560*/  STS [R0+0x400], R11 ;  /* 0x0004000b00007388 */ /* 0x000be20000000800 */
[----:B------:R-:W-:Y:S01]  /*d570*/  F2FP.F16.F32.PACK_AB R29, R29, R88 ;  /* 0x000000581d1d723e */ /* 0x000fe200000000ff */
[----:B--2---:R-:W2:Y:S01]  /*d580*/  @P0 LDC R5, c[0x0][0x458] ;  /* 0x00011600ff050b82 */ /* 0x004ea20000000800 */
[----:B------:R-:W-:Y:S01]  /*d590*/  F2FP.F16.F32.PACK_AB R28, R28, R90 ;  /* 0x0000005a1c1c723e */ /* 0x000fe200000000ff */
[----:B------:R-:W-:Y:S01]  /*d5a0*/  STS [R4+0x2000], R14 ;  /* 0x0020000e04007388 */ /* 0x000fe20000000800 */
[----:B-1----:R-:W-:Y:S01]  /*d5b0*/  ISETP.NE.AND P1, PT, R41, RZ, PT ;  /* 0x000000ff2900720c */ /* 0x002fe20003f25270 */
[----:B------:R-:W-:Y:S01]  /*d5c0*/  FMUL.FTZ R132, R35, R132 ;  /* 0x0000008423847220 */ /* 0x000fe20000410000 */
[----:B------:R-:W-:Y:S01]  /*d5d0*/  F2FP.F16.F32.PACK_AB R27, R27, R128 ;  /* 0x000000801b1b723e */ /* 0x000fe200000000ff */
[----:B------:R1:W-:Y:S01]  /*d5e0*/  STS [R4+0x2400], R13 ;  /* 0x0024000d04007388 */ /* 0x0003e20000000800 */
[----:B------:R-:W-:Y:S01]  /*d5f0*/  F2FP.F16.F32.PACK_AB R26, R26, R130 ;  /* 0x000000821a1a723e */ /* 0x000fe200000000ff */
[----:B------:R-:W4:Y:S01]  /*d600*/  LDC R17, c[0x0][0x434] ;  /* 0x00010d00ff117b82 */ /* 0x000f220000000800 */
[----:B------:R-:W-:Y:S01]  /*d610*/  F2FP.F16.F32.PACK_AB R32, R32, R136 ;  /* 0x000000882020723e */ /* 0x000fe200000000ff */
[----:B------:R-:W-:Y:S01]  /*d620*/  STS [R0+0x2000], R25 ;  /* 0x0020001900007388 */ /* 0x000fe20000000800 */
[----:B------:R-:W-:Y:S01]  /*d630*/  F2FP.F16.F32.PACK_AB R31, R31, R138 ;  /* 0x0000008a1f1f723e */ /* 0x000fe200000000ff */
[----:B---3--:R-:W-:Y:S01]  /*d640*/  @P5 MUFU.LG2 R16, R39 ;  /* 0x0000002700105308 */ /* 0x008fe20000000c00 */
[----:B------:R-:W-:Y:S01]  /*d650*/  ISETP.NE.AND P2, PT, R245, -0x1, PT ;  /* 0xfffffffff500780c */ /* 0x000fe20003f45270 */
[----:B------:R3:W-:Y:S01]  /*d660*/  STS [R0+0x2400], R24 ;  /* 0x0024001800007388 */ /* 0x0007e20000000800 */
[----:B------:R-:W-:Y:S01]  /*d670*/  F2FP.F16.F32.PACK_AB R34, R34, R96 ;  /* 0x000000602222723e */ /* 0x000fe200000000ff */
[----:B------:R-:W4:Y:S01]  /*d680*/  @P1 LDC R9, c[0x0][0x430] ;  /* 0x00010c00ff091b82 */ /* 0x000f220000000800 */
[----:B------:R-:W-:Y:S01]  /*d690*/  F2FP.F16.F32.PACK_AB R33, R33, R98 ;  /* 0x000000622121723e */ /* 0x000fe200000000ff */
[----:B------:R-:W-:Y:S01]  /*d6a0*/  STS [R3], R23 ;  /* 0x0000001703007388 */ /* 0x000fe20000000800 */
[C---:B------:R-:W-:Y:S01]  /*d6b0*/  FMUL.FTZ R134, R36.reuse, R134 ;  /* 0x0000008624867220 */ /* 0x040fe20000410000 */
[----:B------:R-:W-:Y:S01]  /*d6c0*/  FMUL.FTZ R135, R36, R135 ;  /* 0x0000008724877220 */ /* 0x000fe20000410000 */
[----:B------:R-:W-:Y:S01]  /*d6d0*/  ISETP.NE.AND P3, PT, R43, RZ, PT ;  /* 0x000000ff2b00720c */ /* 0x000fe20003f65270 */
[----:B------:R-:W-:Y:S02]  /*d6e0*/  STS [R3+0x400], R22 ;  /* 0x0004001603007388 */ /* 0x000fe40000000800 */
[----:B-----5:R-:W2:Y:S01]  /*d6f0*/  LDC.U8 R11, c[0x0][0x548] ;  /* 0x00015200ff0b7b82 */ /* 0x020ea20000000000 */
[----:B------:R-:W-:-:S02]  /*d700*/  F2FP.F16.F32.PACK_AB R134, R135, R134 ;  /* 0x000000868786723e */ /* 0x000fc400000000ff */
[----:B-1----:R-:W-:-:S05]  /*d710*/  IADD3 R4, PT, PT, R6, R3, RZ ;  /* 0x0000000306047210 */ /* 0x002fca0007ffe0ff */
[----:B------:R-:W1:Y:S01]  /*d720*/  @!P2 LDC.64 R12, c[0x0][0x400] ;  /* 0x00010000ff0cab82 */ /* 0x000e620000000a00 */
[----:B------:R-:W-:Y:S01]  /*d730*/  STS [R4], R20 ;  /* 0x0000001404007388 */ /* 0x000fe20000000800 */
[----:B---3--:R-:W-:-:S03]  /*d740*/  IADD3 R0, PT, PT, R7, R3, RZ ;  /* 0x0000000307007210 */ /* 0x008fc60007ffe0ff */
[----:B------:R-:W-:Y:S03]  /*d750*/  STS [R4+0x400], R19 ;  /* 0x0004001304007388 */ /* 0x000fe60000000800 */
[----:B------:R-:W3:Y:S01]  /*d760*/  @P2 LDC.64 R14, c[0x0][0x408] ;  /* 0x00010200ff0e2b82 */ /* 0x000ee20000000a00 */
[----:B------:R-:W-:Y:S01]  /*d770*/  IADD3 R7, PT, PT, R6, R0, RZ ;  /* 0x0000000006077210 */ /* 0x000fe20007ffe0ff */
[----:B------:R-:W-:Y:S04]  /*d780*/  STS [R3+0x2000], R21 ;  /* 0x0020001503007388 */ /* 0x000fe80000000800 */
[----:B------:R5:W-:Y:S02]  /*d790*/  STS [R3+0x2400], R30 ;  /* 0x0024001e03007388 */ /* 0x000be40000000800 */
[----:B------:R-:W4:Y:S02]  /*d7a0*/  LDC R6, c[0x0][0x434] ;  /* 0x00010d00ff067b82 */ /* 0x000f240000000800 */
[----:B------:R-:W-:Y:S04]  /*d7b0*/  STS [R4+0x2000], R29 ;  /* 0x0020001d04007388 */ /* 0x000fe80000000800 */
[----:B------:R2:W-:Y:S04]  /*d7c0*/  STS [R4+0x2400], R28 ;  /* 0x0024001c04007388 */ /* 0x0005e80000000800 */
[----:B------:R1:W-:Y:S04]  /*d7d0*/  STS [R0], R27 ;  /* 0x0000001b00007388 */ /* 0x0003e80000000800 */
[----:B------:R-:W-:Y:S04]  /*d7e0*/  STS [R0+0x400], R26 ;  /* 0x0004001a00007388 */ /* 0x000fe80000000800 */
[----:B------:R-:W-:Y:S04]  /*d7f0*/  STS [R7], R32 ;  /* 0x0000002007007388 */ /* 0x000fe80000000800 */
[----:B------:R-:W-:Y:S01]  /*d800*/  STS [R7+0x400], R31 ;  /* 0x0004001f07007388 */ /* 0x000fe20000000800 */
[----:B-----5:R-:W-:Y:S01]  /*d810*/  FMUL.FTZ R3, R35, R133 ;  /* 0x0000008523037220 */ /* 0x020fe20000410000 */
[----:B----4-:R-:W-:-:S02]  /*d820*/  @P1 IMAD R6, R9, R17, RZ ;  /* 0x0000001109061224 */ /* 0x010fc400078e02ff */
[----:B------:R-:W-:Y:S02]  /*d830*/  STS [R0+0x2000], R34 ;  /* 0x0020002200007388 */ /* 0x000fe40000000800 */
[----:B------:R-:W-:Y:S02]  /*d840*/  F2FP.F16.F32.PACK_AB R3, R3, R132 ;  /* 0x000000840303723e */ /* 0x000fe400000000ff */
[----:B------:R4:W-:Y:S01]  /*d850*/  STS [R0+0x2400], R33 ;  /* 0x0024002100007388 */ /* 0x0009e20000000800 */
[----:B--2---:R-:W4:Y:S01]  /*d860*/  @P0 MUFU.LG2 R4, R37 ;  /* 0x0000002500040308 */ /* 0x004f220000000c00 */
[----:B-1----:R-:W-:Y:S01]  /*d870*/  MOV R27, 0x7f800000 ;  /* 0x7f800000001b7802 */ /* 0x002fe20000000f00 */
[----:B----4-:R-:W-:Y:S01]  /*d880*/  @P0 FMUL.FTZ R0, R4, 0.69314718246459960938 ;  /* 0x3f31721804000820 */ /* 0x010fe20000410000 */
[----:B------:R-:W-:-:S03]  /*d890*/  @P1 MOV R4, 0x1 ;  /* 0x0000000100041802 */ /* 0x000fc60000000f00 */
[----:B------:R-:W-:Y:S02]  /*d8a0*/  @P0 FFMA.FTZ R27, R105, R5, R0 ;  /* 0x00000005691b0223 */ /* 0x000fe40000010000 */
[----:B------:R-:W1:Y:S01]  /*d8b0*/  @P1 LDC R0, c[0x0][0x430] ;  /* 0x00010c00ff001b82 */ /* 0x000e620000000800 */
[----:B---3--:R-:W-:Y:S05]  /*d8c0*/  @P1 BRA `(.L_x_1618) ;  /* 0x0000000000201947 */ /* 0x008fea0003800000 */
        /* <DEDUP_REMOVED lines=8> */
.L_x_1618:
[----:B------:R-:W2:Y:S01]  /*d950*/  S2R R18, SR_CTAID.Y ;  /* 0x0000000000127919 */ /* 0x000ea20000002600 */
[----:B------:R-:W-:Y:S01]  /*d960*/  ISETP.NE.AND P0, PT, R245, -0x1, PT ;  /* 0xfffffffff500780c */ /* 0x000fe20003f05270 */
[----:B------:R-:W4:Y:S01]  /*d970*/  @P4 MUFU.LG2 R9, R40 ;  /* 0x0000002800094308 */ /* 0x000f220000000c00 */
[----:B------:R-:W-:Y:S01]  /*d980*/  ISETP.NE.AND P1, PT, R11, RZ, !P1 ;  /* 0x000000ff0b00720c */ /* 0x000fe20004f25270 */
[----:B------:R-:W5:Y:S01]  /*d990*/  S2R R20, SR_CTAID.X ;  /* 0x0000000000147919 */ /* 0x000f620000002500 */
[----:B------:R-:W1:Y:S01]  /*d9a0*/  @P4 LDC R11, c[0x0][0x458] ;  /* 0x00011600ff0b4b82 */ /* 0x000e620000000800 */
[----:B------:R-:W-:-:S04]  /*d9b0*/  @P2 IMAD.WIDE.U32 R22, R245, R14, RZ ;  /* 0x0000000ef5162225 */ /* 0x000fc800078e00ff */
[----:B------:R-:W-:Y:S01]  /*d9c0*/  @P6 FMUL.FTZ R5, R8, 0.69314718246459960938 ;  /* 0x3f31721808056820 */ /* 0x000fe20000410000 */
[----:B------:R3:W-:Y:S01]  /*d9d0*/  STS [R7+0x2000], R3 ;  /* 0x0020000307007388 */ /* 0x0007e20000000800 */
[----:B------:R-:W-:Y:S01]  /*d9e0*/  MOV R19, 0x7f800000 ;  /* 0x7f80000000137802 */ /* 0x000fe20000000f00 */
[----:B------:R-:W-:Y:S01]  /*d9f0*/  BSSY.RECONVERGENT B0, `(.L_x_1619) ;  /* 0x0000044000007945 */ /* 0x000fe20003800200 */
[----:B------:R-:W-:Y:S01]  /*da00*/  @P6 FFMA.FTZ R19, R104, R10, R5 ;  /* 0x0000000a68136223 */ /* 0x000fe20000010005 */
[----:B------:R-:W-:Y:S01]  /*da10*/  @P5 FMUL.FTZ R10, R16, 0.69314718246459960938 ;  /* 0x3f317218100a5820 */ /* 0x000fe20000410000 */
[----:B------:R1:W-:Y:S01]  /*da20*/  STS [R7+0x2400], R134 ;  /* 0x0024008607007388 */ /* 0x0003e20000000800 */
[----:B----4-:R-:W-:Y:S01]  /*da30*/  @P4 FMUL.FTZ R9, R9, 0.69314718246459960938 ;  /* 0x3f31721809094820 */ /* 0x010fe20000410000 */
[C---:B--2---:R-:W-:Y:S02]  /*da40*/  @!P2 IMAD.WIDE.U32 R24, R18.reuse, R12, RZ ;  /* 0x0000000c1218a225 */ /* 0x044fe400078e00ff */
[----:B------:R-:W2:Y:S02]  /*da50*/  @P5 LDC R12, c[0x0][0x458] ;  /* 0x00011600ff0c5b82 */ /* 0x000ea40000000800 */
[----:B------:R-:W-:Y:S01]  /*da60*/  @!P2 IMAD R26, R18, R13, R25 ;  /* 0x0000000d121aa224 */ /* 0x000fe200078e0219 */
[----:B-----5:R-:W-:Y:S01]  /*da70*/  SHF.L.U32 R20, R20, 0x7, RZ ;  /* 0x0000000714147819 */ /* 0x020fe200000006ff */
[----:B------:R-:W-:Y:S01]  /*da80*/  @P2 IMAD R26, R245, R15, R23 ;  /* 0x0000000ff51a2224 */ /* 0x000fe200078e0217 */
[----:B------:R-:W-:Y:S01]  /*da90*/  MOV R13, 0x7f800000 ;  /* 0x7f800000000d7802 */ /* 0x000fe20000000f00 */
[----:B---3--:R-:W-:-:S02]  /*daa0*/  IMAD R3, R246, R6, RZ ;  /* 0x00000006f6037224 */ /* 0x008fc400078e02ff */
[----:B-1----:R-:W-:Y:S01]  /*dab0*/  @P4 FFMA.FTZ R13, R2, R11, R9 ;  /* 0x0000000b020d4223 */ /* 0x002fe20000010009 */
[C---:B------:R-:W-:Y:S02]  /*dac0*/  @!P0 IMAD R245, R18.reuse, R17, RZ ;  /* 0x0000001112f58224 */ /* 0x040fe400078e02ff */
[----:B------:R-:W-:Y:S01]  /*dad0*/  @!P1 IMAD R3, R18, R4, R3 ;  /* 0x0000000412039224 */ /* 0x000fe200078e0203 */
[----:B------:R-:W-:Y:S01]  /*dae0*/  MOV R18, 0x7f800000 ;  /* 0x7f80000000127802 */ /* 0x000fe20000000f00 */
[----:B------:R-:W-:Y:S01]  /*daf0*/  IMAD R4, R20, R0, RZ ;  /* 0x0000000014047224 */ /* 0x000fe200078e02ff */
[----:B------:R-:W-:Y:S02]  /*db00*/  SHF.R.S32.HI R5, RZ, 0x1f, R245 ;  /* 0x0000001fff057819 */ /* 0x000fe400000114f5 */
[----:B------:R-:W-:Y:S02]  /*db10*/  SEL R6, R245, RZ, P1 ;  /* 0x000000fff5067207 */ /* 0x000fe40000800000 */
[----:B------:R-:W-:Y:S01]  /*db20*/  SEL R5, R5, RZ, P1 ;  /* 0x000000ff05057207 */ /* 0x000fe20000800000 */
[----:B------:R-:W-:Y:S01]  /*db30*/  BAR.SYNC.DEFER_BLOCKING 0x0 ;  /* 0x0000000000007b1d */ /* 0x000fe20000010000 */
[----:B------:R-:W-:-:S02]  /*db40*/  IADD3 R8, P1, P0, R4, R6, R3 ;  /* 0x0000000604087210 */ /* 0x000fc4000783e003 */
[----:B------:R-:W-:Y:S02]  /*db50*/  SHF.R.S32.HI R4, RZ, 0x1f, R4 ;  /* 0x0000001fff047819 */ /* 0x000fe40000011404 */
[----:B------:R-:W-:Y:S01]  /*db60*/  SHF.R.S32.HI R3, RZ, 0x1f, R3 ;  /* 0x0000001fff037819 */ /* 0x000fe20000011403 */
[----:B--2---:R-:W-:-:S03]  /*db70*/  @P5 FFMA.FTZ R18, R103, R12, R10 ;  /* 0x0000000c67125223 */ /* 0x004fc6000001000a */
[----:B------:R-:W-:Y:S01]  /*db80*/  IADD3.X R5, PT, PT, R4, R5, R3, P1, P0 ;  /* 0x0000000504057210 */ /* 0x000fe20000fe0403 */
[----:B------:R-:W-:Y:S06]  /*db90*/  @P3 BRA `(.L_x_1620) ;  /* 0x0000000000a43947 */ /* 0x000fec0003800000 */
[----:B------:R-:W1:Y:S01]  /*dba0*/  S2R R20, SR_TID.X ;  /* 0x0000000000147919 */ /* 0x000e620000002100 */
[----:B------:R-:W2:Y:S01]  /*dbb0*/  S2R R2, SR_TID.X ;  /* 0x0000000000027919 */ /* 0x000ea20000002100 */
[----:B-1----:R-:W-:-:S04]  /*dbc0*/  SHF.R.U32.HI R20, RZ, 0x2, R20 ;  /* 0x00000002ff147819 */ /* 0x002fc80000011614 */
[----:B------:R-:W-:Y:S02]  /*dbd0*/  LOP3.LUT R20, R20, 0x7, RZ, 0xc0, !PT ;  /* 0x0000000714147812 */ /* 0x000fe400078ec0ff */
[----:B--2---:R-:W-:-:S04]  /*dbe0*/  SHF.R.U32.HI R2, RZ, 0x1, R2 ;  /* 0x00000001ff027819 */ /* 0x004fc80000011602 */
        /* <DEDUP_REMOVED lines=23> */
[----:B--2---:R-:W-:Y:S01]  /*dd60*/  @!P5 LEA R6, P0, R7, R14, 0x2 ;  /* 0x0000000e0706d211 */ /* 0x004fe200078010ff */
[----:B------:R1:W-:Y:S01]  /*dd70*/  @!P6 STG.E desc[UR16][R10.64], R27 ;  /* 0x0000001b0a00e986 */ /* 0x0003e2000c101910 */
[----:B------:R-:W-:Y:S02]  /*dd80*/  @!P4 LEA.HI.X.SX32 R2, R9, R5, 0x1, P1 ;  /* 0x000000050902c211 */ /* 0x000fe400008f0eff */
[----:B------:R-:W-:Y:S02]  /*dd90*/  @!P5 LEA.HI.X R7, R7, R15, R3, 0x2, P0 ;  /* 0x0000000f0707d211 */ /* 0x000fe400000f1403 */
[----:B------:R-:W-:-:S02]  /*dda0*/  @!P3 IADD3 R3, P0, PT, R12, R8, RZ ;  /* 0x000000080c03b210 */ /* 0x000fc40007f1e0ff */
[----:B---3--:R-:W-:Y:S01]  /*ddb0*/  @!P4 LEA R4, P1, R0, R16, 0x2 ;  /* 0x000000100004c211 */ /* 0x008fe200078210ff */
[----:B------:R1:W-:Y:S01]  /*ddc0*/  @!P5 STG.E desc[UR16][R6.64], R19 ;  /* 0x000000130600d986 */ /* 0x0003e2000c101910 */
[----:B------:R-:W-:Y:S02]  /*ddd0*/  @!P3 LEA.HI.X.SX32 R12, R12, R5, 0x1, P0 ;  /* 0x000000050c0cb211 */ /* 0x000fe400000f0eff */
[----:B------:R-:W-:Y:S02]  /*dde0*/  @!P4 LEA.HI.X R5, R0, R17, R2, 0x2, P1 ;  /* 0x000000110005c211 */ /* 0x000fe400008f1402 */
[----:B----4-:R-:W-:-:S03]  /*ddf0*/  @!P3 LEA R2, P0, R3, R20, 0x2 ;  /* 0x000000140302b211 */ /* 0x010fc600078010ff */
[----:B------:R1:W-:Y:S01]  /*de00*/  @!P4 STG.E desc[UR16][R4.64], R18 ;  /* 0x000000120400c986 */ /* 0x0003e2000c101910 */
[----:B------:R-:W-:-:S05]  /*de10*/  @!P3 LEA.HI.X R3, R3, R21, R12, 0x2, P0 ;  /* 0x000000150303b211 */ /* 0x000fca00000f140c */
[----:B------:R1:W-:Y:S04]  /*de20*/  @!P3 STG.E desc[UR16][R2.64], R13 ;  /* 0x0000000d0200b986 */ /* 0x0003e8000c101910 */
.L_x_1620:
[----:B------:R-:W-:Y:S05]  /*de30*/  BSYNC.RECONVERGENT B0 ;  /* 0x0000000000007941 */ /* 0x000fea0003800200 */
.L_x_1619:
        /* <DEDUP_REMOVED lines=43> */
.L_x_1622:
[----:B------:R-:W-:Y:S05]  /*e0f0*/  BSYNC.RECONVERGENT B0 ;  /* 0x0000000000007941 */ /* 0x000fea0003800200 */
.L_x_1621:
        /* <DEDUP_REMOVED lines=20> */
.L_x_1624:
[----:B------:R-:W-:Y:S05]  /*e240*/  BSYNC.RECONVERGENT B0 ;  /* 0x0000000000007941 */ /* 0x000fea0003800200 */
.L_x_1623:
        /* <DEDUP_REMOVED lines=16> */
.L_x_1626:
[----:B------:R-:W-:Y:S05]  /*e350*/  BSYNC.RECONVERGENT B0 ;  /* 0x0000000000007941 */ /* 0x000fea0003800200 */
.L_x_1625:
        /* <DEDUP_REMOVED lines=16> */
.L_x_1628:
[----:B------:R-:W-:Y:S05]  /*e460*/  BSYNC.RECONVERGENT B0 ;  /* 0x0000000000007941 */ /* 0x000fea0003800200 */
.L_x_1627:
        /* <DEDUP_REMOVED lines=16> */
.L_x_1630:
[----:B------:R-:W-:Y:S05]  /*e570*/  BSYNC.RECONVERGENT B0 ;  /* 0x0000000000007941 */ /* 0x000fea0003800200 */
.L_x_1629:
        /* <DEDUP_REMOVED lines=16> */
.L_x_1632:
[----:B------:R-:W-:Y:S05]  /*e680*/  BSYNC.RECONVERGENT B0 ;  /* 0x0000000000007941 */ /* 0x000fea0003800200 */
.L_x_1631:
        /* <DEDUP_REMOVED lines=16> */
.L_x_1634:
[----:B------:R-:W-:Y:S05]  /*e790*/  BSYNC.RECONVERGENT B0 ;  /* 0x0000000000007941 */ /* 0x000fea0003800200 */
.L_x_1633:
        /* <DEDUP_REMOVED lines=15> */
.L_x_1635:
        /* <DEDUP_REMOVED lines=15> */
.L_x_2706:


//--------------------- .text._ZN5flash16flash_fwd_kernelI23Flash_fwd_kernel_traitsILi64ELi128ELi64ELi4ELb0ELb0EN7cutlass6half_tE19Flash_kernel_traitsILi64ELi128ELi64ELi4ES3_EELb1ELb0ELb0ELb0ELb0ELb0ELb0ELb1EEEvNS_16Flash_fwd_paramsE --------------------------
	.section	.text._ZN5flash16flash_fwd_kernelI23Flash_fwd_kernel_traitsILi64ELi128ELi64ELi4ELb0ELb0EN7cutlass6half_tE19Flash_kernel_traitsILi64ELi128ELi64ELi4ES3_EELb1ELb0ELb0ELb0ELb0ELb0ELb0ELb1EEEvNS_16Flash_fwd_paramsE,"ax",@progbits
	.align	128
        .global         _ZN5flash16flash_fwd_kernelI23Flash_fwd_kernel_traitsILi64ELi128ELi64ELi4ELb0ELb0EN7cutlass6half_tE19Flash_kernel_traitsILi64ELi128ELi64ELi4ES3_EELb1ELb0ELb0ELb0ELb0ELb0ELb0ELb1EEEvNS_16Flash_fwd_paramsE
        .type           _ZN5flash16flash_fwd_kernelI23Flash_fwd_kernel_traitsILi64ELi128ELi64ELi4ELb0ELb0EN7cutlass6half_tE19Flash_kernel_traitsILi64ELi128ELi64ELi4ES3_EELb1ELb0ELb0ELb0ELb0ELb0ELb0ELb1EEEvNS_16Flash_fwd_paramsE,@function
        .size           _ZN5flash16flash_fwd_kernelI23Flash_fwd_kernel_traitsILi64ELi128ELi64ELi4ELb0ELb0EN7cutlass6half_tE19Flash_kernel_traitsILi64ELi128ELi64ELi4ES3_EELb1ELb0ELb0ELb0ELb0ELb0ELb0ELb1EEEvNS_16Flash_fwd_paramsE,(.L_x_2707 - _ZN5flash16flash_fwd_kernelI23Flash_fwd_kernel_traitsILi64ELi128ELi64ELi4ELb0ELb0EN7cutlass6half_tE19Flash_kernel_traitsILi64ELi128ELi64ELi4ES3_EELb1ELb0ELb0ELb0ELb0ELb0ELb0ELb1EEEvNS_16Flash_fwd_paramsE)
        .other          _ZN5flash16flash_fwd_kernelI23Flash_fwd_kernel_traitsILi64ELi128ELi64ELi4ELb0ELb0EN7cutlass6half_tE19Flash_kernel_traitsILi64ELi128ELi64ELi4ES3_EELb1ELb0ELb0ELb0ELb0ELb0ELb0ELb1EEEvNS_16Flash_fwd_paramsE,@"STO_CUDA_ENTRY STV_DEFAULT"
_ZN5flash16flash_fwd_kernelI23Flash_fwd_kernel_traitsILi64ELi128ELi64ELi4ELb0ELb0EN7cutlass6half_tE19Flash_kernel_traitsILi64ELi128ELi64ELi4ES3_EELb1ELb0ELb0ELb0ELb0ELb0ELb0ELb1EEEvNS_16Flash_fwd_paramsE:
.text._ZN5flash16flash_fwd_kernelI23Flash_fwd_kernel_traitsILi64ELi128ELi64ELi4ELb0ELb0EN7cutlass6half_tE19Flash_kernel_traitsILi64ELi128ELi64ELi4ES3_EELb1ELb0ELb0ELb0ELb0ELb0ELb0ELb1EEEvNS_16Flash_fwd_paramsE:
[----:B------:R-:W1:Y:S01]  /*0000*/  LDC R1, c[0x0][0x37c] ;  /* 0x0000df00ff017b82 */ /* 0x000e620000000800 */
[----:B------:R-:W2:Y:S07]  /*0010*/  LDCU.U8 UR4, c[0x0][0x524] ;  /* 0x0000a480ff0477ac */ /* 0x000eae0008000000 */
[----:B------:R-:W3:Y:S01]  /*0020*/  LDC R0, c[0x0][0x51c] ;  /* 0x00014700ff007b82 */ /* 0x000ee20000000800 */
[----:B-1----:R-:W-:Y:S01]  /*0030*/  VIADD R1, R1, 0xffffff58 ;  /* 0xffffff5801017836 */ /* 0x002fe20000000000 */
[----:B------:R-:W1:Y:S06]  /*0040*/  LDCU.64 UR28, c[0x0][0x358] ;  /* 0x00006b00ff1c77ac */ /* 0x000e6c0008000a00 */
[----:B------:R-:W1:Y:S01]  /*0050*/  LDC R2, c[0x0][0x518] ;  /* 0x00014600ff027b82 */ /* 0x000e620000000800 */
[----:B------:R-:W4:Y:S01]  /*0060*/  S2R R195, SR_TID.X ;  /* 0x0000000000c37919 */ /* 0x000f220000002100 */
[----:B------:R-:W1:Y:S01]  /*0070*/  LDCU.64 UR10, c[0x0][0x460] ;  /* 0x00008c00ff0a77ac */ /* 0x000e620008000a00 */
[----:B------:R-:W1:Y:S01]  /*0080*/  LDCU.64 UR8, c[0x0][0x470] ;  /* 0x00008e00ff0877ac */ /* 0x000e620008000a00 */
[----:B--2---:R-:W-:Y:S01]  /*0090*/  ISETP.NE.AND P1, PT, RZ, UR4, PT ;  /* 0x00000004ff007c0c */ /* 0x004fe2000bf25270 */
[----:B------:R-:W2:Y:S03]  /*00a0*/  LDCU.64 UR4, c[0x0][0x510] ;  /* 0x0000a200ff0477ac */ /* 0x000ea60008000a00 */
[----:B------:R-:W-:Y:S01]  /*00b0*/  S2UR UR21, SR_CTAID.X ;  /* 0x00000000001579c3 */ /* 0x000fe20000002500 */
[----:B------:R-:W4:Y:S07]  /*00c0*/  LDCU.64 UR14, c[0x0][0x460] ;  /* 0x00008c00ff0e77ac */ /* 0x000f2e0008000a00 */
[----:B------:R-:W-:Y:S08]  /*00d0*/  S2UR UR20, SR_CTAID.Y ;  /* 0x00000000001479c3 */ /* 0x000ff00000002600 */
[----:B------:R-:W4:Y:S01]  /*00e0*/  S2UR UR19, SR_CTAID.Z ;  /* 0x00000000001379c3 */ /* 0x000f220000002700 */
[----:B---3--:R-:W-:Y:S01]  /*00f0*/  @P1 IMAD.MOV.U32 R3, RZ, RZ, R0 ;  /* 0x000000ffff031224 */ /* 0x008fe200078e0000 */
[----:B------:R-:W3:Y:S04]  /*0100*/  LDCU.U8 UR12, c[0x0][0x532] ;  /* 0x0000a640ff0c77ac */ /* 0x000ee80008000000 */
[----:B-1----:R1:W3:Y:S01]  /*0110*/  @P1 LDG.E.64 R4, desc[UR28][R2.64] ;  /* 0x0000001c02041981 */ /* 0x0022e2000c1e1b00 */
[----:B--2---:R-:W-:Y:S01]  /*0120*/  IMAD.U32 R122, RZ, RZ, UR4 ;  /* 0x00000004ff7a7e24 */ /* 0x004fe2000f8e00ff */
[----:B------:R-:W2:Y:S01]  /*0130*/  LDCU.64 UR6, c[0x0][0x468] ;  /* 0x00008d00ff0677ac */ /* 0x000ea20008000a00 */
[----:B------:R-:W-:-:S06]  /*0140*/  IMAD.U32 R123, RZ, RZ, UR5 ;  /* 0x00000005ff7b7e24 */ /* 0x000fcc000f8e00ff */
[----:B------:R-:W2:Y:S01]  /*0150*/  @P1 LDG.E.64 R122, desc[UR28][R122.64] ;  /* 0x0000001c7a7a1981 */ /* 0x000ea2000c1e1b00 */
[----:B------:R-:W-:Y:S01]  /*0160*/  UISETP.NE.U32.AND UP4, UPT, UR10, URZ, UPT ;  /* 0x000000ff0a00728c */ /* 0x000fe2000bf85070 */
[----:B------:R-:W-:Y:S01]  /*0170*/  ISETP.NE.U32.AND P4, PT, RZ, UR10, PT ;  /* 0x0000000aff007c0c */ /* 0x000fe2000bf85070 */
[----:B------:R-:W-:Y:S02]  /*0180*/  UISETP.NE.U32.AND UP3, UPT, UR8, URZ, UPT ;  /* 0x000000ff0800728c */ /* 0x000fe4000bf65070 */
[----:B------:R-:W-:Y:S01]  /*0190*/  UISETP.NE.AND.EX UP4, UPT, UR11, URZ, UPT, UP4 ;  /* 0x000000ff0b00728c */ /* 0x000fe2000bf85340 */
[----:B------:R-:W-:Y:S01]  /*01a0*/  ISETP.NE.AND.EX P4, PT, RZ, UR11, PT, P4 ;  /* 0x0000000bff007c0c */ /* 0x000fe2000bf85340 */
[----:B------:R-:W-:Y:S02]  /*01b0*/  UISETP.NE.AND.EX UP3, UPT, UR9, URZ, UPT, UP3 ;  /* 0x000000ff0900728c */ /* 0x000fe4000bf65330 */
[----:B----4-:R-:W-:Y:S02]  /*01c0*/  ULOP3.LUT UR4, UR19, UR21, UR20, 0xfe, !UPT ;  /* 0x0000001513047292 */ /* 0x010fe4000f8efe14 */
[----:B------:R-:W-:Y:S01]  /*01d0*/  PLOP3.LUT P2, PT, PT, PT, UP4, 0x80, 0x8 ;  /* 0x000000000008781c */ /* 0x000fe20003f4f048 */
[----:B------:R-:W-:-:S02]  /*01e0*/  UIMAD.WIDE.U32 UR14, UR20, 0x4, UR14 ;  /* 0x00000004140e78a5 */ /* 0x000fc4000f8e000e */
[----:B------:R-:W-:Y:S01]  /*01f0*/  USHF.L.U32 UR11, UR20, 0x2, URZ ;  /* 0x00000002140b7899 */ /* 0x000fe200080006ff */
[----:B------:R-:W-:Y:S01]  /*0200*/  LOP3.LUT P3, RZ, R195, UR4, RZ, 0xfc, !PT ;  /* 0x00000004c3ff7c12 */ /* 0x000fe2000f86fcff */
[----:B-1----:R-:W1:Y:S01]  /*0210*/  @P1 LDC R3, c[0x0][0x520] ;  /* 0x00014800ff031b82 */ /* 0x002e620000000800 */
[----:B---3--:R-:W-:Y:S02]  /*0220*/  UISETP.NE.AND UP5, UPT, UR12, URZ, UPT ;  /* 0x000000ff0c00728c */ /* 0x008fe4000bfa5270 */
[----:B--2---:R-:W-:Y:S01]  /*0230*/  UISETP.EQ.U32.AND UP2, UPT, UR6, URZ, UPT ;  /* 0x000000ff0600728c */ /* 0x004fe2000bf42070 */
[----:B------:R-:W2:Y:S01]  /*0240*/  LDCU.64 UR4, c[0x0][0x478] ;  /* 0x00008f00ff0477ac */ /* 0x000ea20008000a00 */
[----:B------:R-:W-:-:S07]  /*0250*/  USHF.R.U32.HI UR10, URZ, 0x1e, UR20 ;  /* 0x0000001eff0a7899 */ /* 0x000fce0008011614 */
[----:B------:R-:W3:Y:S01]  /*0260*/  @!P3 LDC.64 R6, c[0x0][0x528] ;  /* 0x00014a00ff06bb82 */ /* 0x000ee20000000a00 */
[----:B------:R-:W-:Y:S02]  /*0270*/  @UP3 UIADD3 UR12, UP1, UPT, UR11, UR8, URZ ;  /* 0x000000080b0c3290 */ /* 0x000fe4000ff3e0ff */
[----:B------:R-:W-:Y:S02]  /*0280*/  UISETP.EQ.OR.EX UP2, UPT, UR7, URZ, !UP5, UP2 ;  /* 0x000000ff0700728c */ /* 0x000fe4000ef42720 */
[----:B------:R-:W-:Y:S02]  /*0290*/  @UP3 UIADD3.X UR13, UPT, UPT, UR10, UR9, URZ, UP1, !UPT ;  /* 0x000000090a0d3290 */ /* 0x000fe40008ffe4ff */
[----:B------:R-:W-:Y:S02]  /*02a0*/  UIADD3 UR8, UP1, UPT, UR11, UR6, URZ ;  /* 0x000000060b087290 */ /* 0x000fe4000ff3e0ff */
[----:B--2---:R-:W-:Y:S01]  /*02b0*/  UISETP.NE.U32.AND UP0, UPT, UR4, URZ, UPT ;  /* 0x000000ff0400728c */ /* 0x004fe2000bf05070 */
[----:B------:R-:W-:Y:S01]  /*02c0*/  IMAD.U32 R8, RZ, RZ, UR12 ;  /* 0x0000000cff087e24 */ /* 0x000fe2000f8e00ff */
[----:B------:R-:W-:-:S02]  /*02d0*/  UIADD3.X UR9, UPT, UPT, UR10, UR7, URZ, UP1, !UPT ;  /* 0x000000070a097290 */ /* 0x000fc40008ffe4ff */
[----:B------:R-:W-:Y:S01]  /*02e0*/  UISETP.NE.AND.EX UP0, UPT, UR5, URZ, UPT, UP0 ;  /* 0x000000ff0500728c */ /* 0x000fe2000bf05300 */
[----:B------:R-:W-:-:S10]  /*02f0*/  IMAD.U32 R9, RZ, RZ, UR13 ;  /* 0x0000000dff097e24 */ /* 0x000fd4000f8e00ff */
[----:B------:R-:W-:-:S04]  /*0300*/  @UP0 UIADD3 UR4, UP1, UPT, UR11, UR4, URZ ;  /* 0x000000040b040290 */ /* 0x000fc8000ff3e0ff */
[----:B------:R-:W-:Y:S02]  /*0310*/  @UP0 UIADD3.X UR5, UPT, UPT, UR10, UR5, URZ, UP1, !UPT ;  /* 0x000000050a050290 */ /* 0x000fe40008ffe4ff */
[----:B------:R-:W-:-:S04]  /*0320*/  IMAD.U32 R10, RZ, RZ, UR4 ;  /* 0x00000004ff0a7e24 */ /* 0x000fc8000f8e00ff */
[----:B------:R-:W-:Y:S01]  /*0330*/  IMAD.U32 R11, RZ, RZ, UR5 ;  /* 0x00000005ff0b7e24 */ /* 0x000fe2000f8e00ff */
[----:B-1----:R-:W-:Y:S01]  /*0340*/  @P1 IADD3 R2, P0, PT, R4, R3, RZ ;  /* 0x0000000304021210 */ /* 0x002fe20007f1e0ff */
[----:B------:R-:W-:-:S04]  /*0350*/  IMAD.U32 R4, RZ, RZ, UR14 ;  /* 0x0000000eff047e24 */ /* 0x000fc8000f8e00ff */
[----:B------:R-:W-:Y:S01]  /*0360*/  @P1 IMAD.X R0, RZ, RZ, R5, P0 ;  /* 0x000000ffff001224 */ /* 0x000fe200000e0605 */
[----:B------:R-:W-:Y:S01]  /*0370*/  PLOP3.LUT P1, PT, PT, PT, UP3, 0x80, 0x8 ;  /* 0x000000000008781c */ /* 0x000fe20003f2f038 */
[----:B------:R-:W-:Y:S02]  /*0380*/  IMAD.U32 R5, RZ, RZ, UR15 ;  /* 0x0000000fff057e24 */ /* 0x000fe4000f8e00ff */
[----:B------:R-:W-:Y:S01]  /*0390*/  @!P3 IMAD.MOV.U32 R3, RZ, RZ, R0 ;  /* 0x000000ffff03b224 */ /* 0x000fe200078e0000 */
[----:B---3--:R-:W-:Y:S04]  /*03a0*/  @!P3 STG.E.64 desc[UR28][R6.64], R122 ;  /* 0x0000007a0600b986 */ /* 0x008fe8000c101b1c */
[----:B------:R1:W-:Y:S01]  /*03b0*/  @!P3 STG.E.64 desc[UR28][R6.64+0x8], R2 ;  /* 0x000008020600b986 */ /* 0x0003e2000c101b1c */
[----:B------:R-:W-:-:S02]  /*03c0*/  PLOP3.LUT P3, PT, PT, PT, UP2, 0x80, 0x8 ;  /* 0x000000000008781c */ /* 0x000fc40003f6f028 */
[----:B------:R-:W-:Y:S01]  /*03d0*/  PLOP3.LUT P0, PT, PT, PT, UP0, 0x80, 0x8 ;  /* 0x000000000008781c */ /* 0x000fe20003f0f008 */
[----:B------:R-:W-:Y:S01]  /*03e0*/  UMOV UR18, 0xffffffff ;  /* 0xffffffff00127882 */ /* 0x000fe20000000000 */
[----:B------:R2:W-:Y:S04]  /*03f0*/  STL.64 [R1+0x68], R122 ;  /* 0x0000687a01007387 */ /* 0x0005e80000100a00 */
[----:B-1----:R-:W3:Y:S07]  /*0400*/  @P4 LDG.E R7, desc[UR28][R4.64] ;  /* 0x0000001c04074981 */ /* 0x002eee000c1e1900 */
[----:B------:R-:W5:Y:S04]  /*0410*/  @P0 LDG.E R3, desc[UR28][R10.64] ;  /* 0x0000001c0a030981 */ /* 0x000f68000c1e1900 */
[----:B------:R-:W4:Y:S04]  /*0420*/  @P2 LDG.E R4, desc[UR28][R4.64+0x4] ;  /* 0x0000041c04042981 */ /* 0x000f28000c1e1900 */
[----:B------:R1:W2:Y:S02]  /*0430*/  @P1 LDG.E R5, desc[UR28][R8.64] ;  /* 0x0000001c08051981 */ /* 0x0002a4000c1e1900 */
[----:B-1----:R-:W-:-:S02]  /*0440*/  IMAD.U32 R8, RZ, RZ, UR8 ;  /* 0x00000008ff087e24 */ /* 0x002fc4000f8e00ff */
[----:B------:R-:W-:-:S05]  /*0450*/  IMAD.U32 R9, RZ, RZ, UR9 ;  /* 0x00000009ff097e24 */ /* 0x000fca000f8e00ff */
[----:B------:R-:W2:Y:S01]  /*0460*/  @!P3 LDG.E R6, desc[UR28][R8.64] ;  /* 0x0000001c0806b981 */ /* 0x000ea2000c1e1900 */
[----:B------:R-:W1:Y:S01]  /*0470*/  @!UP4 LDCU UR34, c[0x0][0x434] ;  /* 0x00008680ff22c7ac */ /* 0x000e620008000800 */
[----:B------:R-:W-:Y:S02]  /*0480*/  UISETP.NE.U32.AND UP1, UPT, UR6, URZ, UPT ;  /* 0x000000ff0600728c */ /* 0x000fe4000bf25070 */
[----:B------:R-:W-:Y:S02]  /*0490*/  USHF.L.U32 UR33, UR21, 0x7, URZ ;  /* 0x0000000715217899 */ /* 0x000fe400080006ff */
[----:B------:R-:W-:Y:S01]  /*04a0*/  UISETP.NE.AND.EX UP1, UPT, UR7, URZ, UPT, UP1 ;  /* 0x000000ff0700728c */ /* 0x000fe2000bf25310 */
[----:B------:R-:W-:Y:S01]  /*04b0*/  UMOV UR14, 0xffffffff ;  /* 0xffffffff000e7882 */ /* 0x000fe20000000000 */
[----:B------:R-:W-:-:S09]  /*04c0*/  UMOV UR13, URZ ;  /* 0x000000ff000d7c82 */ /* 0x000fd20008000000 */
[----:B------:R-:W1:Y:S01]  /*04d0*/  @!UP1 LDCU UR6, c[0x0][0x438] ;  /* 0x00008700ff0697ac */ /* 0x000e620008000800 */
[----:B---3--:R-:W-:Y:S02]  /*04e0*/  @P4 R2UR UR18, R7 ;  /* 0x00000000071242ca */ /* 0x008fe400000e0000 */
[----:B----4-:R-:W-:-:S13]  /*04f0*/  @P2 R2UR UR4, R4 ;  /* 0x00000000040422ca */ /* 0x010fda00000e0000 */
[----:B-1----:R-:W-:Y:S01]  /*0500*/  @UP4 UIADD3 UR34, UPT, UPT, UR4, -UR18, URZ ;  /* 0x8000001204224290 */ /* 0x002fe2000fffe0ff */
[----:B------:R-:W1:Y:S03]  /*0510*/  @!UP0 LDCU.64 UR4, c[0x0][0x488] ;  /* 0x00009100ff0487ac */ /* 0x000e660008000a00 */
[----:B------:R-:W-:Y:S01]  /*0520*/  UISETP.GT.AND UP2, UPT, UR34, UR33, UPT ;  /* 0x000000212200728c */ /* 0x000fe2000bf44270 */
[----:B--2---:R-:W-:-:S05]  /*0530*/  @P1 R2UR UR13, R5 ;  /* 0x00000000050d12ca */ /* 0x004fca00000e0000 */
        /* <DEDUP_REMOVED lines=9> */
.L_x_1636:
[----:B------:R-:W1:Y:S01]  /*05d0*/  @!UP0 LDCU UR7, c[0x0][0x43c] ;  /* 0x00008780ff0787ac */ /* 0x000e620008000800 */
[----:B-----5:R-:W-:Y:S01]  /*05e0*/  @P0 R2UR UR30, R3 ;  /* 0x00000000031e02ca */ /* 0x020fe200000e0000 */
[----:B-1----:R-:W-:-:S14]  /*05f0*/  @!P1 EXIT ;  /* 0x000000000000994d */ /* 0x002fdc0003800000 */
[----:B------:R-:W-:Y:S02]  /*0600*/  @!UP0 UISETP.NE.U32.AND UP1, UPT, UR4, URZ, UPT ;  /* 0x000000ff0400828c */ /* 0x000fe4000bf25070 */
[----:B------:R-:W-:Y:S02]  /*0610*/  @UP0 UIADD3 UR30, UPT, UPT, UR30, -UR13, URZ ;  /* 0x8000000d1e1e0290 */ /* 0x000fe4000fffe0ff */
[----:B------:R-:W-:Y:S01]  /*0620*/  @!UP0 UISETP.NE.AND.EX UP1, UPT, UR5, URZ, UPT, UP1 ;  /* 0x000000ff0500828c */ /* 0x000fe2000bf25310 */
[----:B------:R-:W1:Y:S03]  /*0630*/  LDCU UR10, c[0x0][0x3e0] ;  /* 0x00007c00ff0a77ac */ /* 0x000e660008000800 */
[----:B------:R-:W-:-:S04]  /*0640*/  @!UP0 USEL UR7, UR7, URZ, UP1 ;  /* 0x000000ff07078287 */ /* 0x000fc80008800000 */
[----:B------:R-:W-:-:S04]  /*0650*/  @!UP0 UIADD3 UR30, UPT, UPT, UR7, UR6, -UR13 ;  /* 0x00000006071e8290 */ /* 0x000fc8000fffe80d */
[----:B------:R-:W-:Y:S02]  /*0660*/  UISETP.GT.AND UP0, UPT, UR30, URZ, UPT ;  /* 0x000000ff1e00728c */ /* 0x000fe4000bf04270 */
[----:B-1----:R-:W-:-:S07]  /*0670*/  UIMAD UR27, UR20, UR10, UR19 ;  /* 0x0000000a141b72a4 */ /* 0x002fce000f8e0213 */
[----:B------:R-:W-:Y:S05]  /*0680*/  BRA.U UP0, `(.L_x_1637) ;  /* 0x0000001100907547 */ /* 0x000fea000b800000 */
        /* <DEDUP_REMOVED lines=12> */
[----:B------:R-:W-:Y:S02]  /*0750*/  @!UP0 UMOV UR6, UR16 ;  /* 0x0000001000068c82 */ /* 0x000fe40008000000 */
[----:B------:R-:W-:Y:S01]  /*0760*/  @UP1 UMOV UR7, 0x1 ;  /* 0x0000000100071882 */ /* 0x000fe20000000000 */
[----:B----4-:R-:W-:Y:S01]  /*0770*/  @UP1 UIMAD UR12, UR4, UR5, URZ ;  /* 0x00000005040c12a4 */ /* 0x010fe2000f8e02ff */
[----:B------:R-:W-:Y:S01]  /*0780*/  @UP0 UMOV UR6, UR14 ;  /* 0x0000000e00060c82 */ /* 0x000fe20008000000 */
[----:B--23--:R-:W-:Y:S10]  /*0790*/  BRA.U UP1, `(.L_x_1638) ;  /* 0x0000000101247547 */ /* 0x00cff4000b800000 */
[----:B------:R-:W-:-:S11]  /*07a0*/  UISETP.NE.AND UP0, UPT, UR11, URZ, UPT ;  /* 0x000000ff0b00728c */ /* 0x000fd6000bf05270 */
[----:B------:R-:W1:Y:S01]  /*07b0*/  @UP0 LDCU UR7, c[0x0][0x454] ;  /* 0x00008a80ff0707ac */ /* 0x000e620008000800 */
[----:B------:R-:W2:Y:S01]  /*07c0*/  @!UP0 LDCU UR4, c[0x0][0x434] ;  /* 0x00008680ff0487ac */ /* 0x000ea20008000800 */
[----:B------:R-:W3:Y:S01]  /*07d0*/  @UP0 LDCU UR12, c[0x0][0x454] ;  /* 0x00008a80ff0c07ac */ /* 0x000ee20008000800 */
[----:B------:R-:W-:Y:S01]  /*07e0*/  @UP0 UMOV UR8, 0x1 ;  /* 0x0000000100080882 */ /* 0x000fe20000000000 */
[----:B---3--:R-:W3:Y:S01]  /*07f0*/  @!UP0 LDCU UR12, c[0x0][0x434] ;  /* 0x00008680ff0c87ac */ /* 0x008ee20008000800 */
[----:B------:R-:W-:Y:S01]  /*0800*/  @!UP0 UMOV UR8, 0x1 ;  /* 0x0000000100088882 */ /* 0x000fe20000000000 */
[----:B-1----:R-:W-:Y:S02]  /*0810*/  @UP0 UIMAD UR7, UR10, UR7, URZ ;  /* 0x000000070a0702a4 */ /* 0x002fe4000f8e02ff */
[----:B--2---:R-:W-:-:S12]  /*0820*/  @!UP0 UIMAD UR7, UR10, UR4, URZ ;  /* 0x000000040a0782a4 */ /* 0x004fd8000f8e02ff */
.L_x_1638:
[----:B------:R-:W1:Y:S01]  /*0830*/  LDCU.64 UR4, c[0x0][0x410] ;  /* 0x00008200ff0477ac */ /* 0x000e620008000a00 */
[----:B------:R-:W-:Y:S01]  /*0840*/  IMAD.SHL.U32 R2, R195, 0x8, RZ ;  /* 0x00000008c3027824 */ /* 0x000fe200078e00ff */
[----:B------:R-:W-:Y:S01]  /*0850*/  SHF.R.U32.HI R195, RZ, 0x3, R195 ;  /* 0x00000003ffc37819 */ /* 0x000fe200000116c3 */
[----:B------:R-:W-:Y:S01]  /*0860*/  BSSY.RECONVERGENT B0, `(.L_x_1639) ;  /* 0x0000030000007945 */ /* 0x000fe20003800200 */
[----:B------:R-:W2:Y:S02]  /*0870*/  LDCU UR13, c[0x0][0x434] ;  /* 0x00008680ff0d77ac */ /* 0x000ea40008000800 */
[----:B------:R-:W-:Y:S01]  /*0880*/  LOP3.LUT R2, R2, 0x38, RZ, 0xc0, !PT ;  /* 0x0000003802027812 */ /* 0x000fe200078ec0ff */
[C---:B------:R-:W-:Y:S01]  /*0890*/  VIADD R10, R195.reuse, 0x10 ;  /* 0x00000010c30a7836 */ /* 0x040fe20000000000 */
[----:B------:R-:W4:Y:S01]  /*08a0*/  LDCU UR14, c[0x0][0x440] ;  /* 0x00008800ff0e77ac */ /* 0x000f220008000800 */
[----:B------:R-:W-:Y:S01]  /*08b0*/  VIADD R9, R195, 0x20 ;  /* 0x00000020c3097836 */ /* 0x000fe20000000000 */
[----:B------:R-:W-:Y:S01]  /*08c0*/  ISETP.NE.AND P1, PT, R2, RZ, PT ;  /* 0x000000ff0200720c */ /* 0x000fe20003f25270 */
[----:B------:R-:W-:-:S02]  /*08d0*/  UISETP.NE.AND UP1, UPT, UR11, URZ, !UP1 ;  /* 0x000000ff0b00728c */ /* 0x000fc4000cf25270 */
[----:B------:R-:W-:Y:S02]  /*08e0*/  UISETP.NE.AND UP0, UPT, UR18, -0x1, UPT ;  /* 0xffffffff1200788c */ /* 0x000fe4000bf05270 */
[----:B---3--:R-:W-:Y:S01]  /*08f0*/  UIMAD UR12, UR19, UR12, URZ ;  /* 0x0000000c130c72a4 */ /* 0x008fe2000f8e02ff */
[----:B-1----:R-:W-:Y:S01]  /*0900*/  IMAD.U32 R12, RZ, RZ, UR4 ;  /* 0x00000004ff0c7e24 */ /* 0x002fe2000f8e00ff */
[----:B------:R-:W-:Y:S01]  /*0910*/  UIMAD UR4, UR33, UR8, URZ ;  /* 0x00000008210472a4 */ /* 0x000fe2000f8e02ff */
[----:B------:R-:W-:Y:S01]  /*0920*/  IMAD.U32 R16, RZ, RZ, UR5 ;  /* 0x00000005ff107e24 */ /* 0x000fe2000f8e00ff */
[----:B------:R-:W-:Y:S02]  /*0930*/  UIADD3 UR33, UPT, UPT, -UR33, UR34, URZ ;  /* 0x0000002221217290 */ /* 0x000fe4000fffe1ff */
[----:B--2---:R-:W-:Y:S02]  /*0940*/  UIMAD UR13, UR20, UR13, URZ ;  /* 0x0000000d140d72a4 */ /* 0x004fe4000f8e02ff */
[----:B------:R-:W-:Y:S01]  /*0950*/  @!UP1 UIMAD UR12, UR20, UR7, UR12 ;  /* 0x00000007140c92a4 */ /* 0x000fe2000f8e020c */
[C---:B----4-:R-:W-:Y:S01]  /*0960*/  ISETP.GE.AND P4, PT, R2.reuse, UR14, PT ;  /* 0x0000000e02007c0c */ /* 0x050fe2000bf86270 */
[----:B------:R-:W-:Y:S01]  /*0970*/  USEL UR13, UR13, UR18, !UP0 ;  /* 0x000000120d0d7287 */ /* 0x000fe2000c000000 */
[----:B------:R-:W-:Y:S01]  /*0980*/  IADD3 R2, P2, PT, R2, UR6, RZ ;  /* 0x0000000602027c10 */ /* 0x000fe2000ff5e0ff */
[----:B------:R-:W-:Y:S01]  /*0990*/  USHF.R.S32.HI UR5, URZ, 0x1f, UR4 ;  /* 0x0000001fff057899 */ /* 0x000fe20008011404 */
[C---:B------:R-:W-:Y:S01]  /*09a0*/  ISETP.GE.OR P5, PT, R195.reuse, UR33, P4 ;  /* 0x00000021c3007c0c */ /* 0x040fe2000a7a6670 */
[----:B------:R-:W-:Y:S01]  /*09b0*/  USHF.R.S32.HI UR6, URZ, 0x1f, UR13 ;  /* 0x0000001fff067899 */ /* 0x000fe2000801140d */
[----:B------:R-:W-:Y:S01]  /*09c0*/  ISETP.GE.OR P3, PT, R195, UR33, P1 ;  /* 0x00000021c3007c0c */ /* 0x000fe20008f66670 */
[----:B------:R-:W-:Y:S01]  /*09d0*/  IMAD.X R3, RZ, RZ, UR9, P2 ;  /* 0x00000009ff037e24 */ /* 0x000fe200090e06ff */
[----:B------:R-:W-:Y:S01]  /*09e0*/  USEL UR9, UR13, URZ, UP1 ;  /* 0x000000ff0d097287 */ /* 0x000fe20008800000 */
[----:B------:R-:W-:Y:S01]  /*09f0*/  ISETP.GE.OR P0, PT, R10, UR33, P1 ;  /* 0x000000210a007c0c */ /* 0x000fe20008f06670 */
[----:B------:R-:W-:Y:S01]  /*0a00*/  USEL UR6, UR6, URZ, UP1 ;  /* 0x000000ff06067287 */ /* 0x000fe20008800000 */
[----:B------:R-:W-:Y:S01]  /*0a10*/  IMAD.WIDE.U32 R12, R12, UR19, R2 ;  /* 0x000000130c0c7c25 */ /* 0x000fe2000f8e0002 */
[----:B------:R-:W-:Y:S01]  /*0a20*/  USHF.R.S32.HI UR7, URZ, 0x1f, UR12 ;  /* 0x0000001fff077899 */ /* 0x000fe2000801140c */
[----:B------:R-:W-:Y:S01]  /*0a30*/  ISETP.GE.OR P6, PT, R9, UR33, P1 ;  /* 0x0000002109007c0c */ /* 0x000fe20008fc6670 */
[----:B------:R-:W-:Y:S01]  /*0a40*/  UIADD3 UR9, UP1, UP0, UR4, UR9, UR12 ;  /* 0x0000000904097290 */ /* 0x000fe2000f83e00c */
[----:B------:R-:W-:Y:S01]  /*0a50*/  ISETP.GE.OR P2, PT, R10, UR33, P4 ;  /* 0x000000210a007c0c */ /* 0x000fe2000a746670 */
[----:B------:R-:W-:Y:S01]  /*0a60*/  UIMAD.WIDE.U32 UR10, UR21, 0x80, URZ ;  /* 0x00000080150a78a5 */ /* 0x000fe2000f8e00ff */
[----:B------:R-:W-:Y:S01]  /*0a70*/  IMAD R17, R16, UR19, R13 ;  /* 0x0000001310117c24 */ /* 0x000fe2000f8e020d */
[----:B------:R-:W-:-:S04]  /*0a80*/  UIADD3.X UR12, UPT, UPT, UR5, UR6, UR7, UP1, UP0 ;  /* 0x00000006050c7290 */ /* 0x000fc80008fe0407 */
[----:B------:R-:W-:Y:S01]  /*0a90*/  LOP3.LUT R2, R195, UR10, RZ, 0xfc, !PT ;  /* 0x0000000ac3027c12 */ /* 0x000fe2000f8efcff */
[----:B------:R-:W-:Y:S07]  /*0aa0*/  @P5 BRA `(.L_x_1640) ;  /* 0x00000000002c5947 */ /* 0x000fee0003800000 */
        /* <DEDUP_REMOVED lines=11> */
.L_x_1640:
[----:B------:R-:W-:Y:S05]  /*0b60*/  BSYNC.RECONVERGENT B0 ;  /* 0x0000000000007941 */ /* 0x000fea0003800200 */
.L_x_1639:
[----:B------:R-:W-:Y:S01]  /*0b70*/  BSSY.RECONVERGENT B0, `(.L_x_1641) ;  /* 0x0000011000007945 */ /* 0x000fe20003800200 */
[----:B------:R-:W-:Y:S02]  /*0b80*/  ISETP.GE.OR P5, PT, R9, UR33, P4 ;  /* 0x0000002109007c0c */ /* 0x000fe4000a7a6670 */
[----:B------:R-:W-:Y:S01]  /*0b90*/  IADD3 R8, PT, PT, R195, 0x30, RZ ;  /* 0x00000030c3087810 */ /* 0x000fe20007ffe0ff */
[----:B------:R-:W-:Y:S05]  /*0ba0*/  @P2 BRA `(.L_x_1642) ;  /* 0x0000000000342947 */ /* 0x000fea0003800000 */
[----:B------:R-:W2:Y:S01]  /*0bb0*/  LDCU.64 UR6, c[0x0][0x408] ;  /* 0x00008100ff0677ac */ /* 0x000ea20008000a00 */
[----:B------:R-:W-:Y:S01]  /*0bc0*/  IADD3 R3, P2, PT, R2, 0x10, RZ ;  /* 0x0000001002037810 */ /* 0x000fe20007f5e0ff */
        /* <DEDUP_REMOVED lines=11> */
.L_x_1642:
[----:B------:R-:W-:Y:S05]  /*0c80*/  BSYNC.RECONVERGENT B0 ;  /* 0x0000000000007941 */ /* 0x000fea0003800200 */
.L_x_1641:
[----:B------:R-:W-:Y:S01]  /*0c90*/  BSSY.RECONVERGENT B0, `(.L_x_1643) ;  /* 0x0000011000007945 */ /* 0x000fe20003800200 */
[----:B------:R-:W-:Y:S02]  /*0ca0*/  ISETP.GE.OR P2, PT, R8, UR33, P4 ;  /* 0x0000002108007c0c */ /* 0x000fe4000a746670 */
[----:B-12---:R-:W-:Y:S01]  /*0cb0*/  IADD3 R7, PT, PT, R195, 0x40, RZ ;  /* 0x00000040c3077810 */ /* 0x006fe20007ffe0ff */
        /* <DEDUP_REMOVED lines=14> */
.L_x_1644:
[----:B------:R-:W-:Y:S05]  /*0da0*/  BSYNC.RECONVERGENT B0 ;  /* 0x0000000000007941 */ /* 0x000fea0003800200 */
.L_x_1643:
        /* <DEDUP_REMOVED lines=17> */
.L_x_1646:
[----:B------:R-:W-:Y:S05]  /*0ec0*/  BSYNC.RECONVERGENT B0 ;  /* 0x0000000000007941 */ /* 0x000fea0003800200 */
.L_x_1645:
[----:B------:R-:W-:Y:S01]  /*0ed0*/  BSSY.RECONVERGENT B0, `(.L_x_1647) ;  /* 0x0000012000007945 */ /* 0x000fe20003800200 */
[----:B------:R-:W-:Y:S01]  /*0ee0*/  ISETP.GE.OR P2, PT, R6, UR33, P4 ;  /* 0x0000002106007c0c */ /* 0x000fe2000a746670 */
[C---:B------:R-:W-:Y:S01]  /*0ef0*/  VIADD R5, R195.reuse, 0x60 ;  /* 0x00000060c3057836 */ /* 0x040fe20000000000 */
[----:B------:R-:W-:Y:S01]  /*0f00*/  IADD3 R4, PT, PT, R195, 0x70, RZ ;  /* 0x00000070c3047810 */ /* 0x000fe20007ffe0ff */
[----:B------:R-:W-:Y:S05]  /*0f10*/  @P5 BRA `(.L_x_1648) ;  /* 0x0000000000345947 */ /* 0x000fea0003800000 */
[----:B------:R-:W3:Y:S01]  /*0f20*/  LDCU.64 UR6, c[0x0][0x408] ;  /* 0x00008100ff0677ac */ /* 0x000ee20008000a00 */
[----:B------:R-:W-:Y:S01]  /*0f30*/  IADD3 R3, P5, PT, R2, 0x40, RZ ;  /* 0x0000004002037810 */ /* 0x000fe20007fbe0ff */
[----:B-12---:R-:W-:Y:S01]  /*0f40*/  IMAD.MOV.U32 R14, RZ, RZ, R12 ;  /* 0x000000ffff0e7224 */ /* 0x006fe200078e000c */
        /* <DEDUP_REMOVED lines=10> */
.L_x_1648:
[----:B------:R-:W-:Y:S05]  /*0ff0*/  BSYNC.RECONVERGENT B0 ;  /* 0x0000000000007941 */ /* 0x000fea0003800200 */
.L_x_1647:
[----:B------:R-:W-:Y:S01]  /*1000*/  BSSY.RECONVERGENT B0, `(.L_x_1649) ;  /* 0x0000011000007945 */ /* 0x000fe20003800200 */
[----:B------:R-:W-:Y:S02]  /*1010*/  ISETP.GE.OR P5, PT, R5, UR33, P4 ;  /* 0x0000002105007c0c */ /* 0x000fe4000a7a6670 */
[----:B------:R-:W-:Y:S01]  /*1020*/  ISETP.GE.OR P4, PT, R4, UR33, P4 ;  /* 0x0000002104007c0c */ /* 0x000fe2000a786670 */
[----:B------:R-:W-:-:S12]  /*1030*/  @P2 BRA `(.L_x_1650) ;  /* 0x0000000000342947 */ /* 0x000fd80003800000 */
[----:B------:R-:W4:Y:S01]  /*1040*/  LDCU.64 UR6, c[0x0][0x408] ;  /* 0x00008100ff0677ac */ /* 0x000f220008000a00 */
[----:B------:R-:W-:Y:S01]  /*1050*/  IADD3 R3, P2, PT, R2, 0x50, RZ ;  /* 0x0000005002037810 */ /* 0x000fe20007f5e0ff */
[----:B-12---:R-:W-:Y:S01]  /*1060*/  IMAD.MOV.U32 R14, RZ, RZ, R12 ;  /* 0x000000ffff0e7224 */ /* 0x006fe200078e000c */
[----:B------:R-:W-:Y:S01]  /*1070*/  MOV R15, R17 ;  /* 0x00000011000f7202 */ /* 0x000fe20000000f00 */
[----:B------:R-:W3:Y:S02]  /*1080*/  LDCU.64 UR4, c[0x0][0x3f0] ;  /* 0x00007e00ff0477ac */ /* 0x000ee40008000a00 */
[----:B------:R-:W-:-:S04]  /*1090*/  IMAD.X R0, RZ, RZ, UR11, P2 ;  /* 0x0000000bff007e24 */ /* 0x000fc800090e06ff */
[----:B----4-:R-:W-:Y:S02]  /*10a0*/  IMAD R0, R0, UR6, RZ ;  /* 0x0000000600007c24 */ /* 0x010fe4000f8e02ff */
[----:B------:R-:W-:-:S04]  /*10b0*/  IMAD.WIDE.U32 R14, R3, UR6, R14 ;  /* 0x00000006030e7c25 */ /* 0x000fc8000f8e000e */
[----:B------:R-:W-:Y:S01]  /*10c0*/  IMAD R0, R3, UR7, R0 ;  /* 0x0000000703007c24 */ /* 0x000fe2000f8e0200 */
[----:B---3--:R-:W-:-:S04]  /*10d0*/  LEA R18, P2, R14, UR4, 0x1 ;  /* 0x000000040e127c11 */ /* 0x008fc8000f8408ff */
[----:B------:R-:W-:-:S04]  /*10e0*/  IADD3 R0, PT, PT, R15, R0, RZ ;  /* 0x000000000f007210 */ /* 0x000fc80007ffe0ff */
[----:B------:R-:W-:-:S05]  /*10f0*/  LEA.HI.X R19, R14, UR5, R0, 0x1, P2 ;  /* 0x000000050e137c11 */ /* 0x000fca00090f0c00 */
[----:B------:R4:W-:Y:S02]  /*1100*/  STG.E.128 desc[UR28][R18.64], RZ ;  /* 0x000000ff12007986 */ /* 0x0009e4000c101d1c */
.L_x_1650:
[----:B------:R-:W-:Y:S05]  /*1110*/  BSYNC.RECONVERGENT B0 ;  /* 0x0000000000007941 */ /* 0x000fea0003800200 */
.L_x_1649:
[----:B------:R-:W-:Y:S04]  /*1120*/  BSSY.RECONVERGENT B0, `(.L_x_1651) ;  /* 0x000000f000007945 */ /* 0x000fe80003800200 */
[----:B------:R-:W-:Y:S05]  /*1130*/  @P5 BRA `(.L_x_1652) ;  /* 0x0000000000345947 */ /* 0x000fea0003800000 */
[----:B------:R-:W5:Y:S01]  /*1140*/  LDCU.64 UR6, c[0x0][0x408] ;  /* 0x00008100ff0677ac */ /* 0x000f620008000a00 */
[----:B------:R-:W-:Y:S01]  /*1150*/  IADD3 R3, P2, PT, R2, 0x60, RZ ;  /* 0x0000006002037810 */ /* 0x000fe20007f5e0ff */
[----:B-12---:R-:W-:Y:S01]  /*1160*/  IMAD.MOV.U32 R14, RZ, RZ, R12 ;  /* 0x000000ffff0e7224 */ /* 0x006fe200078e000c */
[----:B------:R-:W-:Y:S01]  /*1170*/  MOV R15, R17 ;  /* 0x00000011000f7202 */ /* 0x000fe20000000f00 */
[----:B------:R-:W3:Y:S02]  /*1180*/  LDCU.64 UR4, c[0x0][0x3f0] ;  /* 0x00007e00ff0477ac */ /* 0x000ee40008000a00 */
[----:B------:R-:W-:-:S04]  /*1190*/  IMAD.X R0, RZ, RZ, UR11, P2 ;  /* 0x0000000bff007e24 */ /* 0x000fc800090e06ff */
[----:B-----5:R-:W-:Y:S02]  /*11a0*/  IMAD R0, R0, UR6, RZ ;  /* 0x0000000600007c24 */ /* 0x020fe4000f8e02ff */
[----:B------:R-:W-:-:S04]  /*11b0*/  IMAD.WIDE.U32 R14, R3, UR6, R14 ;  /* 0x00000006030e7c25 */ /* 0x000fc8000f8e000e */
[----:B------:R-:W-:Y:S01]  /*11c0*/  IMAD R0, R3, UR7, R0 ;  /* 0x0000000703007c24 */ /* 0x000fe2000f8e0200 */
[----:B---34-:R-:W-:-:S04]  /*11d0*/  LEA R18, P2, R14, UR4, 0x1 ;  /* 0x000000040e127c11 */ /* 0x018fc8000f8408ff */
[----:B------:R-:W-:-:S04]  /*11e0*/  IADD3 R0, PT, PT, R15, R0, RZ ;  /* 0x000000000f007210 */ /* 0x000fc80007ffe0ff */
[----:B------:R-:W-:-:S05]  /*11f0*/  LEA.HI.X R19, R14, UR5, R0, 0x1, P2 ;  /* 0x000000050e137c11 */ /* 0x000fca00090f0c00 */
[----:B------:R1:W-:Y:S02]  /*1200*/  STG.E.128 desc[UR28][R18.64], RZ ;  /* 0x000000ff12007986 */ /* 0x0003e4000c101d1c */
.L_x_1652:
[----:B------:R-:W-:Y:S05]  /*1210*/  BSYNC.RECONVERGENT B0 ;  /* 0x0000000000007941 */ /* 0x000fea0003800200 */
.L_x_1651:
[----:B------:R-:W-:Y:S04]  /*1220*/  BSSY.RECONVERGENT B0, `(.L_x_1653) ;  /* 0x000000e000007945 */ /* 0x000fe80003800200 */
[----:B------:R-:W-:Y:S05]  /*1230*/  @P4 BRA `(.L_x_1654) ;  /* 0x0000000000304947 */ /* 0x000fea0003800000 */
[----:B------:R-:W5:Y:S01]  /*1240*/  LDCU.64 UR6, c[0x0][0x408] ;  /* 0x00008100ff0677ac */ /* 0x000f620008000a00 */
[----:B------:R-:W-:Y:S02]  /*1250*/  IADD3 R2, P2, PT, R2, 0x70, RZ ;  /* 0x0000007002027810 */ /* 0x000fe40007f5e0ff */
[----:B------:R-:W-:Y:S01]  /*1260*/  MOV R13, R17 ;  /* 0x00000011000d7202 */ /* 0x000fe20000000f00 */
[----:B------:R-:W2:Y:S01]  /*1270*/  LDCU.64 UR4, c[0x0][0x3f0] ;  /* 0x00007e00ff0477ac */ /* 0x000ea20008000a00 */
[----:B------:R-:W-:-:S05]  /*1280*/  IADD3.X R0, PT, PT, RZ, UR11, RZ, P2, !PT ;  /* 0x0000000bff007c10 */ /* 0x000fca00097fe4ff */
[----:B-----5:R-:W-:Y:S02]  /*1290*/  IMAD R0, R0, UR6, RZ ;  /* 0x0000000600007c24 */ /* 0x020fe4000f8e02ff */
[----:B------:R-:W-:-:S04]  /*12a0*/  IMAD.WIDE.U32 R12, R2, UR6, R12 ;  /* 0x00000006020c7c25 */ /* 0x000fc8000f8e000c */
[----:B------:R-:W-:Y:S01]  /*12b0*/  IMAD R0, R2, UR7, R0 ;  /* 0x0000000702007c24 */ /* 0x000fe2000f8e0200 */
[----:B--2---:R-:W-:-:S04]  /*12c0*/  LEA R2, P2, R12, UR4, 0x1 ;  /* 0x000000040c027c11 */ /* 0x004fc8000f8408ff */
[----:B------:R-:W-:-:S04]  /*12d0*/  IADD3 R0, PT, PT, R13, R0, RZ ;  /* 0x000000000d007210 */ /* 0x000fc80007ffe0ff */
[----:B------:R-:W-:-:S05]  /*12e0*/  LEA.HI.X R3, R12, UR5, R0, 0x1, P2 ;  /* 0x000000050c037c11 */ /* 0x000fca00090f0c00 */
[----:B------:R2:W-:Y:S02]  /*12f0*/  STG.E.128 desc[UR28][R2.64], RZ ;  /* 0x000000ff02007986 */ /* 0x0005e4000c101d1c */
.L_x_1654:
[----:B------:R-:W-:Y:S05]  /*1300*/  BSYNC.RECONVERGENT B0 ;  /* 0x0000000000007941 */ /* 0x000fea0003800200 */
.L_x_1653:
[----:B------:R-:W-:Y:S04]  /*1310*/  BSSY.RECONVERGENT B0, `(.L_x_1655) ;  /* 0x000000a000007945 */ /* 0x000fe80003800200 */
[----:B------:R-:W-:Y:S05]  /*1320*/  @P3 BRA `(.L_x_1656) ;  /* 0x0000000000203947 */ /* 0x000fea0003800000 */
[----:B------:R-:W5:Y:S01]  /*1330*/  LDCU.64 UR4, c[0x0][0x420] ;  /* 0x00008400ff0477ac */ /* 0x000f620008000a00 */
[----:B------:R-:W-:-:S05]  /*1340*/  IMAD R0, R195, UR8, RZ ;  /* 0x00000008c3007c24 */ /* 0x000fca000f8e02ff */
[----:B--2---:R-:W-:-:S04]  /*1350*/  IADD3 R2, P2, PT, R0, UR9, RZ ;  /* 0x0000000900027c10 */ /* 0x004fc8000ff5e0ff */
[----:B------:R-:W-:Y:S02]  /*1360*/  LEA.HI.X.SX32 R0, R0, UR12, 0x1, P2 ;  /* 0x0000000c00007c11 */ /* 0x000fe400090f0eff */
[----:B-----5:R-:W-:-:S04]  /*1370*/  LEA R12, P2, R2, UR4, 0x2 ;  /* 0x00000004020c7c11 */ /* 0x020fc8000f8410ff */
[----:B------:R-:W-:Y:S01]  /*1380*/  LEA.HI.X R13, R2, UR5, R0, 0x2, P2 ;  /* 0x00000005020d7c11 */ /* 0x000fe200090f1400 */
[----:B------:R-:W-:-:S05]  /*1390*/  IMAD.MOV.U32 R0, RZ, RZ, 0x7f800000 ;  /* 0x7f800000ff007424 */ /* 0x000fca00078e00ff */
[----:B------:R2:W-:Y:S03]  /*13a0*/  STG.E desc[UR28][R12.64], R0 ;  /* 0x000000000c007986 */ /* 0x0005e6000c10191c */
.L_x_1656:
[----:B------:R-:W-:Y:S05]  /*13b0*/  BSYNC.RECONVERGENT B0 ;  /* 0x0000000000007941 */ /* 0x000fea0003800200 */
.L_x_1655:
        /* <DEDUP_REMOVED lines=8> */
[----:B--2---:R-:W-:-:S05]  /*1440*/  IMAD R0, R10, UR8, RZ ;  /* 0x000000080a007c24 */ /* 0x004fca000f8e02ff */
[----:B------:R-:W-:-:S04]  /*1450*/  IADD3 R2, P0, PT, R0, UR9, RZ ;  /* 0x0000000900027c10 */ /* 0x000fc8000ff1e0ff */
[----:B------:R-:W-:Y:S02]  /*1460*/  LEA.HI.X.SX32 R0, R0, UR12, 0x1, P0 ;  /* 0x0000000c00007c11 */ /* 0x000fe400080f0eff */
[----:B-----5:R-:W-:-:S04]  /*1470*/  LEA R10, P0, R2, UR4, 0x2 ;  /* 0x00000004020a7c11 */ /* 0x020fc8000f8010ff */
[----:B------:R-:W-:Y:S01]  /*1480*/  LEA.HI.X R11, R2, UR5, R0, 0x2, P0 ;  /* 0x00000005020b7c11 */ /* 0x000fe200080f1400 */
[----:B------:R-:W-:-:S05]  /*1490*/  IMAD.MOV.U32 R0, RZ, RZ, 0x7f800000 ;  /* 0x7f800000ff007424 */ /* 0x000fca00078e00ff */
[----:B------:R2:W-:Y:S03]  /*14a0*/  STG.E desc[UR28][R10.64], R0 ;  /* 0x000000000a007986 */ /* 0x0005e6000c10191c */
.L_x_1658:
[----:B------:R-:W-:Y:S05]  /*14b0*/  BSYNC.RECONVERGENT B0 ;  /* 0x0000000000007941 */ /* 0x000fea0003800200 */
.L_x_1657:
[----:B------:R-:W-:Y:S04]  /*14c0*/  BSSY.RECONVERGENT B0, `(.L_x_1659) ;  /* 0x000000a000007945 */ /* 0x000fe80003800200 */
[----:B------:R-:W-:Y:S05]  /*14d0*/  @P6 BRA `(.L_x_1660) ;  /* 0x0000000000206947 */ /* 0x000fea0003800000 */
        /* <DEDUP_REMOVED lines=8> */
.L_x_1660:
[----:B------:R-:W-:Y:S05]  /*1560*/  BSYNC.RECONVERGENT B0 ;  /* 0x0000000000007941 */ /* 0x000fea0003800200 */
.L_x_1659:
        /* <DEDUP_REMOVED lines=10> */
.L_x_1662:
[----:B------:R-:W-:Y:S05]  /*1610*/  BSYNC.RECONVERGENT B0 ;  /* 0x0000000000007941 */ /* 0x000fea0003800200 */
.L_x_1661:
        /* <DEDUP_REMOVED lines=10> */
.L_x_1664:
[----:B------:R-:W-:Y:S05]  /*16c0*/  BSYNC.RECONVERGENT B0 ;  /* 0x0000000000007941 */ /* 0x000fea0003800200 */
.L_x_1663:
        /* <DEDUP_REMOVED lines=10> */
.L_x_1666:
[----:B------:R-:W-:Y:S05]  /*1770*/  BSYNC.RECONVERGENT B0 ;  /* 0x0000000000007941 */ /* 0x000fea0003800200 */
.L_x_1665:
        /* <DEDUP_REMOVED lines=10> */
.L_x_1668:
[----:B------:R-:W-:Y:S05]  /*1820*/  BSYNC.RECONVERGENT B0 ;  /* 0x0000000000007941 */ /* 0x000fea0003800200 */
.L_x_1667:
[----:B------:R-:W-:Y:S05]  /*1830*/  @P1 EXIT ;  /* 0x000000000000194d */ /* 0x000fea0003800000 */
[----:B------:R-:W5:Y:S01]  /*1840*/  LDCU.64 UR4, c[0x0][0x420] ;  /* 0x00008400ff0477ac */ /* 0x000f620008000a00 */
[----:B--2---:R-:W-:-:S05]  /*1850*/  IMAD R0, R4, UR8, RZ ;  /* 0x0000000804007c24 */ /* 0x004fca000f8e02ff */
[----:B------:R-:W-:-:S04]  /*1860*/  IADD3 R2, P0, PT, R0, UR9, RZ ;  /* 0x0000000900027c10 */ /* 0x000fc8000ff1e0ff */
[----:B------:R-:W-:Y:S02]  /*1870*/  LEA.HI.X.SX32 R0, R0, UR12, 0x1, P0 ;  /* 0x0000000c00007c11 */ /* 0x000fe400080f0eff */
[----:B-----5:R-:W-:-:S04]  /*1880*/  LEA R4, P0, R2, UR4, 0x2 ;  /* 0x0000000402047c11 */ /* 0x020fc8000f8010ff */
[----:B------:R-:W-:Y:S01]  /*1890*/  LEA.HI.X R5, R2, UR5, R0, 0x2, P0 ;  /* 0x0000000502057c11 */ /* 0x000fe200080f1400 */
[----:B------:R-:W-:-:S05]  /*18a0*/  IMAD.MOV.U32 R0, RZ, RZ, 0x7f800000 ;  /* 0x7f800000ff007424 */ /* 0x000fca00078e00ff */
[----:B------:R-:W-:Y:S01]  /*18b0*/  STG.E desc[UR28][R4.64], R0 ;  /* 0x0000000004007986 */ /* 0x000fe2000c10191c */
[----:B------:R-:W-:Y:S05]  /*18c0*/  EXIT ;  /* 0x000000000000794d */ /* 0x000fea0003800000 */
.L_x_1637:
[----:B------:R-:W-:Y:S01]  /*18d0*/  UISETP.NE.AND UP0, UPT, UR18, -0x1, UPT ;  /* 0xffffffff1200788c */ /* 0x000fe2000bf05270 */
[----:B------:R-:W1:Y:S01]  /*18e0*/  LDCU UR8, c[0x0][0x444] ;  /* 0x00008880ff0877ac */ /* 0x000e620008000800 */
[----:B------:R-:W2:Y:S01]  /*18f0*/  LDCU UR26, c[0x0][0x448] ;  /* 0x00008900ff1a77ac */ /* 0x000ea20008000800 */
[----:B------:R-:W-:-:S08]  /*1900*/  UISETP.NE.AND UP1, UPT, UR14, -0x1, UPT ;  /* 0xffffffff0e00788c */ /* 0x000fd0000bf25270 */
[----:B------:R-:W3:Y:S01]  /*1910*/  @!UP0 LDCU.64 UR6, c[0x0][0x398] ;  /* 0x00007300ff0687ac */ /* 0x000ee20008000a00 */
[----:B------:R-:W4:Y:S01]  /*1920*/  @UP0 LDCU.64 UR4, c[0x0][0x3b0] ;  /* 0x00007600ff0407ac */ /* 0x000f220008000a00 */
[----:B------:R-:W-:Y:S02]  /*1930*/  UIADD3 UR25, UPT, UPT, UR30, 0x3f, URZ ;  /* 0x0000003f1e197890 */ /* 0x000fe4000fffe0ff */
[----:B-1----:R-:W-:Y:S02]  /*1940*/  UIMAD UR8, UR27, UR8, UR33 ;  /* 0x000000081b0872a4 */ /* 0x002fe4000f8e0221 */
[----:B------:R-:W-:-:S04]  /*1950*/  ULEA.HI UR24, UR25, 0xffffffff, URZ, 0x1a ;  /* 0xffffffff19187891 */ /* 0x000fc8000f8fd0ff */
[----:B------:R-:W-:Y:S02]  /*1960*/  USHF.L.U32 UR23, UR24, 0x6, URZ ;  /* 0x0000000618177899 */ /* 0x000fe400080006ff */
[----:B---3--:R-:W-:Y:S02]  /*1970*/  @!UP0 UIMAD.WIDE.U32 UR10, UR20, UR6, URZ ;  /* 0x00000006140a82a5 */ /* 0x008fe4000f8e00ff */
[----:B--2---:R-:W-:Y:S02]  /*1980*/  UIMAD UR22, UR8, UR26, UR23 ;  /* 0x0000001a081672a4 */ /* 0x004fe4000f8e0217 */
[----:B------:R-:W-:Y:S02]  /*1990*/  @!UP0 UIMAD UR31, UR20, UR7, UR11 ;  /* 0x00000007141f82a4 */ /* 0x000fe4000f8e020b */
[----:B----4-:R-:W-:Y:S01]  /*19a0*/  @UP0 UIMAD.WIDE.U32 UR6, UR18, UR4, URZ ;  /* 0x00000004120602a5 */ /* 0x010fe2000f8e00ff */
[----:B------:R-:W-:-:S03]  /*19b0*/  @!UP0 UMOV UR32, UR10 ;  /* 0x0000000a00208c82 */ /* 0x000fc60008000000 */
[----:B------:R-:W-:-:S03]  /*19c0*/  @UP0 UIMAD UR31, UR18, UR5, UR7 ;  /* 0x00000005121f02a4 */ /* 0x000fc6000f8e0207 */
[----:B------:R-:W-:Y:S01]  /*19d0*/  @UP0 UMOV UR32, UR6 ;  /* 0x0000000600200c82 */ /* 0x000fe20008000000 */
[----:B------:R-:W-:Y:S08]  /*19e0*/  BRA.U UP1, `(.L_x_1669) ;  /* 0x00000001012c7547 */ /* 0x000ff0000b800000 */
        /* <DEDUP_REMOVED lines=11> */
.L_x_1669:
[----:B------:R-:W1:Y:S01]  /*1aa0*/  LDCU.64 UR10, c[0x0][0x3b8] ;  /* 0x00007700ff0a77ac */ /* 0x000e620008000a00 */
[----:B------:R-:W-:-:S04]  /*1ab0*/  UIADD3 UR12, UPT, UPT, UR13, UR14, URZ ;  /* 0x0000000e0d0c7290 */ /* 0x000fc8000fffe0ff */
[----:B-1----:R-:W-:Y:S02]  /*1ac0*/  UIMAD.WIDE.U32 UR6, UR12, UR10, URZ ;  /* 0x0000000a0c0672a5 */ /* 0x002fe4000f8e00ff */
[----:B------:R-:W-:-:S04]  /*1ad0*/  UIMAD UR12, UR12, UR11, URZ ;  /* 0x0000000b0c0c72a4 */ /* 0x000fc8000f8e02ff */
[----:B------:R-:W-:Y:S02]  /*1ae0*/  UIADD3 UR12, UPT, UPT, UR7, UR12, URZ ;  /* 0x0000000c070c7290 */ /* 0x000fe4000fffe0ff */
.L_x_1670:
[----:B------:R-:W1:Y:S02]  /*1af0*/  LDC R4, c[0x0][0x3e8] ;  /* 0x0000fa00ff047b82 */ /* 0x000e640000000800 */
[----:B-1----:R-:W-:-:S04]  /*1b00*/  IABS R6, R4 ;  /* 0x0000000400067213 */ /* 0x002fc80000000000 */
[----:B------:R-:W1:Y:S08]  /*1b10*/  I2F.RP R8, R6 ;  /* 0x0000000600087306 */ /* 0x000e700000209400 */
[----:B-1----:R-:W1:Y:S02]  /*1b20*/  MUFU.RCP R8, R8 ;  /* 0x0000000800087308 */ /* 0x002e640000001000 */
[----:B-1----:R-:W-:-:S06]  /*1b30*/  VIADD R8, R8, 0xffffffe ;  /* 0x0ffffffe08087836 */ /* 0x002fcc0000000000 */
[----:B------:R-:W1:Y:S02]  /*1b40*/  F2I.FTZ.U32.TRUNC.NTZ R9, R8 ;  /* 0x0000000800097305 */ /* 0x000e64000021f000 */
[----:B-1----:R-:W-:Y:S02]  /*1b50*/  IMAD.MOV R3, RZ, RZ, -R9 ;  /* 0x000000ffff037224 */ /* 0x002fe400078e0a09 */
[----:B------:R-:W-:Y:S02]  /*1b60*/  IMAD.MOV.U32 R8, RZ, RZ, RZ ;  /* 0x000000ffff087224 */ /* 0x000fe400078e00ff */
[----:B------:R-:W-:Y:S01]  /*1b70*/  IMAD R5, R3, R6, RZ ;  /* 0x0000000603057224 */ /* 0x000fe200078e02ff */
[----:B------:R-:W-:-:S03]  /*1b80*/  IABS R3, UR19 ;  /* 0x0000001300037c13 */ /* 0x000fc60008000000 */
[----:B------:R-:W-:Y:S01]  /*1b90*/  IMAD.HI.U32 R8, R9, R5, R8 ;  /* 0x0000000509087227 */ /* 0x000fe200078e0008 */
[----:B------:R-:W-:-:S05]  /*1ba0*/  MOV R5, R3 ;  /* 0x0000000300057202 */ /* 0x000fca0000000f00 */
[----:B------:R-:W-:-:S04]  /*1bb0*/  IMAD.HI.U32 R8, R8, R5, RZ ;  /* 0x0000000508087227 */ /* 0x000fc800078e00ff */
[----:B------:R-:W-:-:S04]  /*1bc0*/  IMAD.MOV R3, RZ, RZ, -R8 ;  /* 0x000000ffff037224 */ /* 0x000fc800078e0a08 */
[----:B------:R-:W-:-:S05]  /*1bd0*/  IMAD R3, R6, R3, R5 ;  /* 0x0000000306037224 */ /* 0x000fca00078e0205 */
[----:B------:R-:W-:-:S13]  /*1be0*/  ISETP.GT.U32.AND P1, PT, R6, R3, PT ;  /* 0x000000030600720c */ /* 0x000fda0003f24070 */
[----:B------:R-:W-:Y:S01]  /*1bf0*/  @!P1 IMAD.IADD R3, R3, 0x1, -R6 ;  /* 0x0000000103039824 */ /* 0x000fe200078e0a06 */
[----:B------:R-:W-:Y:S02]  /*1c00*/  @!P1 IADD3 R8, PT, PT, R8, 0x1, RZ ;  /* 0x0000000108089810 */ /* 0x000fe40007ffe0ff */
[C---:B------:R-:W-:Y:S02]  /*1c10*/  ISETP.NE.AND P1, PT, R4.reuse, RZ, PT ;  /* 0x000000ff0400720c */ /* 0x040fe40003f25270 */
[----:B------:R-:W-:Y:S02]  /*1c20*/  ISETP.GE.U32.AND P2, PT, R3, R6, PT ;  /* 0x000000060300720c */ /* 0x000fe40003f46070 */
[----:B------:R-:W-:-:S04]  /*1c30*/  LOP3.LUT R3, R4, UR19, RZ, 0x3c, !PT ;  /* 0x0000001304037c12 */ /* 0x000fc8000f8e3cff */
[----:B------:R-:W-:Y:S02]  /*1c40*/  ISETP.GE.AND P0, PT, R3, RZ, PT ;  /* 0x000000ff0300720c */ /* 0x000fe40003f06270 */
[----:B------:R-:W-:-:S05]  /*1c50*/  LOP3.LUT R3, R195, 0x1f, RZ, 0xc0, !PT ;  /* 0x0000001fc3037812 */ /* 0x000fca00078ec0ff */
        /* <DEDUP_REMOVED lines=14> */
.L_x_1671:
[----:B------:R-:W1:Y:S01]  /*1d40*/  LDCU.64 UR8, c[0x0][0x3c0] ;  /* 0x00007800ff0877ac */ /* 0x000e620008000a00 */
[----:B------:R-:W-:-:S04]  /*1d50*/  UIADD3 UR13, UPT, UPT, UR13, UR14, URZ ;  /* 0x0000000e0d0d7290 */ /* 0x000fc8000fffe0ff */
[----:B-1----:R-:W-:Y:S02]  /*1d60*/  UIMAD.WIDE.U32 UR14, UR13, UR8, URZ ;  /* 0x000000080d0e72a5 */ /* 0x002fe4000f8e00ff */
[----:B------:R-:W-:-:S04]  /*1d70*/  UIMAD UR13, UR13, UR9, URZ ;  /* 0x000000090d0d72a4 */ /* 0x000fc8000f8e02ff */
[----:B------:R-:W-:-:S12]  /*1d80*/  UIADD3 UR13, UPT, UPT, UR15, UR13, URZ ;  /* 0x0000000d0f0d7290 */ /* 0x000fd8000fffe0ff */
.L_x_1672:
[----:B------:R-:W-:Y:S01]  /*1d90*/  IMAD.SHL.U32 R4, R195, 0x8, RZ ;  /* 0x00000008c3047824 */ /* 0x000fe200078e00ff */
[----:B------:R-:W1:Y:S01]  /*1da0*/  S2UR UR35, SR_CgaCtaId ;  /* 0x00000000002379c3 */ /* 0x000e620000008800 */
[----:B------:R-:W2:Y:S01]  /*1db0*/  LDCU.64 UR16, c[0x0][0x388] ;  /* 0x00007100ff1077ac */ /* 0x000ea20008000a00 */
[----:B------:R-:W-:Y:S01]  /*1dc0*/  SHF.R.U32.HI R192, RZ, 0x3, R195 ;  /* 0x00000003ffc07819 */ /* 0x000fe200000116c3 */
[----:B------:R-:W-:Y:S01]  /*1dd0*/  BSSY.RECONVERGENT B0, `(.L_x_1673) ;  /* 0x000004a000007945 */ /* 0x000fe20003800200 */
[C---:B------:R-:W-:Y:S02]  /*1de0*/  LOP3.LUT R191, R4.reuse, 0x38, RZ, 0xc0, !PT ;  /* 0x0000003804bf7812 */ /* 0x040fe400078ec0ff */
[----:B------:R-:W-:Y:S02]  /*1df0*/  LOP3.LUT R5, R4, 0x1f8, RZ, 0xc0, !PT ;  /* 0x000001f804057812 */ /* 0x000fe400078ec0ff */
[C---:B------:R-:W-:Y:S01]  /*1e00*/  IADD3 R10, P1, PT, R191.reuse, UR6, RZ ;  /* 0x00000006bf0a7c10 */ /* 0x040fe2000ff3e0ff */
[----:B------:R-:W3:Y:S01]  /*1e10*/  LDCU.128 UR4, c[0x0][0x3d0] ;  /* 0x00007a00ff0477ac */ /* 0x000ee20008000c00 */
[----:B------:R-:W-:-:S02]  /*1e20*/  IADD3 R12, P0, PT, R191, UR14, RZ ;  /* 0x0000000ebf0c7c10 */ /* 0x000fc4000ff1e0ff */
[----:B------:R-:W-:Y:S01]  /*1e30*/  LOP3.LUT R5, R5, 0x38, R195, 0x78, !PT ;  /* 0x0000003805057812 */ /* 0x000fe200078e78c3 */
[----:B------:R-:W-:Y:S01]  /*1e40*/  IMAD.X R11, RZ, RZ, UR12, P1 ;  /* 0x0000000cff0b7e24 */ /* 0x000fe200088e06ff */
[----:B------:R-:W4:Y:S01]  /*1e50*/  LDCU.64 UR14, c[0x0][0x390] ;  /* 0x00007200ff0e77ac */ /* 0x000f220008000a00 */
[----:B------:R-:W-:Y:S01]  /*1e60*/  IMAD.X R13, RZ, RZ, UR13, P0 ;  /* 0x0000000dff0d7e24 */ /* 0x000fe200080e06ff */
[----:B------:R-:W-:Y:S01]  /*1e70*/  LOP3.LUT R4, R5, 0x1e00, R4, 0xf8, !PT ;  /* 0x00001e0005047812 */ /* 0x000fe200078ef804 */
[C---:B------:R-:W-:Y:S01]  /*1e80*/  IMAD.WIDE.U32 R10, R192.reuse, UR10, R10 ;  /* 0x0000000ac00a7c25 */ /* 0x040fe2000f8e000a */
[----:B------:R-:W-:Y:S01]  /*1e90*/  SHF.R.S32.HI R5, RZ, 0x1f, R8 ;  /* 0x0000001fff057819 */ /* 0x000fe20000011408 */
[----:B------:R-:W5:Y:S01]  /*1ea0*/  LDCU.64 UR12, c[0x0][0x3c8] ;  /* 0x00007900ff0c77ac */ /* 0x000f620008000a00 */
[----:B------:R-:W-:Y:S01]  /*1eb0*/  IADD3 R14, P0, PT, R191, UR32, RZ ;  /* 0x00000020bf0e7c10 */ /* 0x000fe2000ff1e0ff */
[----:B------:R-:W-:Y:S01]  /*1ec0*/  IMAD.WIDE.U32 R12, R192, UR8, R12 ;  /* 0x00000008c00c7c25 */ /* 0x000fe2000f8e000c */
[----:B------:R-:W-:-:S03]  /*1ed0*/  SHF.R.U32.HI R118, RZ, 0x1, R195 ;  /* 0x00000001ff767819 */ /* 0x000fc600000116c3 */
[----:B------:R-:W-:Y:S01]  /*1ee0*/  IMAD R11, R192, UR11, R11 ;  /* 0x0000000bc00b7c24 */ /* 0x000fe2000f8e020b */
[----:B------:R-:W-:Y:S01]  /*1ef0*/  LOP3.LUT R117, R118, 0x30, RZ, 0xc0, !PT ;  /* 0x0000003076757812 */ /* 0x000fe200078ec0ff */
[C---:B---3--:R-:W-:Y:S02]  /*1f00*/  IMAD R6, R5.reuse, UR4, RZ ;  /* 0x0000000405067c24 */ /* 0x048fe4000f8e02ff */
[----:B------:R-:W-:Y:S01]  /*1f10*/  IMAD R5, R5, UR6, RZ ;  /* 0x0000000605057c24 */ /* 0x000fe2000f8e02ff */
[----:B------:R-:W-:Y:S01]  /*1f20*/  LEA.HI R117, R3, R117, RZ, 0x1e ;  /* 0x0000007503757211 */ /* 0x000fe200078ff0ff */
[----:B------:R-:W-:Y:S02]  /*1f30*/  IMAD R13, R192, UR9, R13 ;  /* 0x00000009c00d7c24 */ /* 0x000fe4000f8e020d */
[C---:B------:R-:W-:Y:S01]  /*1f40*/  IMAD R6, R8.reuse, UR5, R6 ;  /* 0x0000000508067c24 */ /* 0x040fe2000f8e0206 */
[----:B------:R-:W-:Y:S01]  /*1f50*/  UMOV UR5, 0x400 ;  /* 0x0000040000057882 */ /* 0x000fe20000000000 */
[----:B------:R-:W-:Y:S01]  /*1f60*/  IMAD.WIDE.U32 R10, R8, UR4, R10 ;  /* 0x00000004080a7c25 */ /* 0x000fe2000f8e000a */
[----:B-1----:R-:W-:-:S03]  /*1f70*/  ULEA UR5, UR35, UR5, 0x18 ;  /* 0x0000000523057291 */ /* 0x002fc6000f8ec0ff */
[----:B------:R-:W-:Y:S01]  /*1f80*/  IMAD R5, R8, UR7, R5 ;  /* 0x0000000708057c24 */ /* 0x000fe2000f8e0205 */
[----:B--2---:R-:W-:Y:S01]  /*1f90*/  LEA R127, P1, R10, UR16, 0x1 ;  /* 0x000000100a7f7c11 */ /* 0x004fe2000f8208ff */
[----:B------:R-:W-:Y:S01]  /*1fa0*/  IMAD.WIDE.U32 R8, R8, UR6, R12 ;  /* 0x0000000608087c25 */ /* 0x000fe2000f8e000c */
[----:B------:R-:W-:-:S03]  /*1fb0*/  LEA R125, R4, UR5, 0x1 ;  /* 0x00000005047d7c11 */ /* 0x000fc6000f8e08ff */
[----:B------:R-:W-:Y:S01]  /*1fc0*/  IMAD.IADD R6, R11, 0x1, R6 ;  /* 0x000000010b067824 */ /* 0x000fe200078e0206 */
[----:B------:R1:W-:Y:S01]  /*1fd0*/  STL [R1+0x38], R127 ;  /* 0x0000387f01007387 */ /* 0x0003e20000100800 */
[----:B------:R-:W-:Y:S01]  /*1fe0*/  IMAD.X R15, RZ, RZ, UR31, P0 ;  /* 0x0000001fff0f7e24 */ /* 0x000fe200080e06ff */
[----:B----4-:R-:W-:Y:S01]  /*1ff0*/  LEA R21, P0, R8, UR14, 0x1 ;  /* 0x0000000e08157c11 */ /* 0x010fe2000f8008ff */
[----:B------:R-:W-:Y:S01]  /*2000*/  IMAD.IADD R5, R9, 0x1, R5 ;  /* 0x0000000109057824 */ /* 0x000fe200078e0205 */
[----:B------:R-:W-:Y:S01]  /*2010*/  LEA.HI.X R126, R10, UR17, R6, 0x1, P1 ;  /* 0x000000110a7e7c11 */ /* 0x000fe200088f0c06 */
[----:B------:R-:W-:Y:S01]  /*2020*/  UIADD3 UR14, UPT, UPT, -UR33, UR34, URZ ;  /* 0x00000022210e7290 */ /* 0x000fe2000fffe1ff */
[----:B-----5:R-:W-:Y:S01]  /*2030*/  IMAD.U32 R12, RZ, RZ, UR12 ;  /* 0x0000000cff0c7e24 */ /* 0x020fe2000f8e00ff */
[----:B------:R1:W-:Y:S01]  /*2040*/  STL [R1+0x30], R21 ;  /* 0x0000301501007387 */ /* 0x0003e20000100800 */
[----:B------:R-:W-:Y:S01]  /*2050*/  LEA.HI.X R20, R8, UR15, R5, 0x1, P0 ;  /* 0x0000000f08147c11 */ /* 0x000fe200080f0c05 */
[----:B------:R-:W-:Y:S01]  /*2060*/  IMAD.SHL.U32 R6, R195, 0x40, RZ ;  /* 0x00000040c3067824 */ /* 0x000fe200078e00ff */
[----:B------:R-:W-:Y:S01]  /*2070*/  UIMAD.WIDE.U32 UR32, UR21, 0x80, URZ ;  /* 0x00000080152078a5 */ /* 0x000fe2000f8e00ff */
[----:B------:R1:W-:Y:S01]  /*2080*/  STL [R1+0x34], R126 ;  /* 0x0000347e01007387 */ /* 0x0003e20000100800 */
[----:B------:R-:W-:Y:S01]  /*2090*/  ISETP.GE.AND P0, PT, R192, UR14, PT ;  /* 0x0000000ec0007c0c */ /* 0x000fe2000bf06270 */
[----:B------:R-:W-:Y:S01]  /*20a0*/  IMAD.WIDE.U32 R12, R12, UR19, R14 ;  /* 0x000000130c0c7c25 */ /* 0x000fe2000f8e000e */
[----:B------:R-:W-:Y:S01]  /*20b0*/  LOP3.LUT R5, R191, 0x1c0, R6, 0xf8, !PT ;  /* 0x000001c0bf057812 */ /* 0x000fe200078ef806 */
[----:B------:R1:W-:Y:S01]  /*20c0*/  STL [R1+0x2c], R20 ;  /* 0x00002c1401007387 */ /* 0x0003e20000100800 */
[----:B------:R-:W-:Y:S01]  /*20d0*/  LOP3.LUT R119, R6, 0x200, RZ, 0xc0, !PT ;  /* 0x0000020006777812 */ /* 0x000fe200078ec0ff */
[----:B------:R-:W-:Y:S01]  /*20e0*/  IMAD.U32 R14, RZ, RZ, UR13 ;  /* 0x0000000dff0e7e24 */ /* 0x000fe2000f8e00ff */
[----:B------:R-:W-:Y:S01]  /*20f0*/  LOP3.LUT R11, R192, UR32, RZ, 0xfc, !PT ;  /* 0x00000020c00b7c12 */ /* 0x000fe2000f8efcff */
[----:B------:R1:W-:Y:S01]  /*2100*/  STL [R1+0x3c], R125 ;  /* 0x00003c7d01007387 */ /* 0x0003e20000100800 */
[----:B------:R-:W-:Y:S01]  /*2110*/  LOP3.LUT R118, R5, 0x8, R118, 0x78, !PT ;  /* 0x0000000805767812 */ /* 0x000fe200078e7876 */
[----:B------:R-:W-:-:S04]  /*2120*/  IMAD R15, R14, UR19, R13 ;  /* 0x000000130e0f7c24 */ /* 0x000fc8000f8e020d */
[----:B------:R-:W-:Y:S05]  /*2130*/  @P0 BRA `(.L_x_1674) ;  /* 0x00000000004c0947 */ /* 0x000fea0003800000 */
[----:B------:R-:W2:Y:S02]  /*2140*/  LDCU UR4, c[0x0][0x440] ;  /* 0x00008800ff0477ac */ /* 0x000ea40008000800 */
[----:B--2---:R-:W-:-:S13]  /*2150*/  ISETP.GE.AND P0, PT, R191, UR4, PT ;  /* 0x00000004bf007c0c */ /* 0x004fda000bf06270 */
[----:B------:R-:W-:Y:S05]  /*2160*/  @P0 BRA `(.L_x_1675) ;  /* 0x00000000003c0947 */ /* 0x000fea0003800000 */
[----:B------:R-:W2:Y:S01]  /*2170*/  LDCU.64 UR6, c[0x0][0x3b0] ;  /* 0x00007600ff0677ac */ /* 0x000ea20008000a00 */
[----:B------:R-:W-:Y:S01]  /*2180*/  MOV R14, R12 ;  /* 0x0000000c000e7202 */ /* 0x000fe20000000f00 */
[----:B------:R-:W3:Y:S01]  /*2190*/  LDCU.64 UR12, c[0x0][0x380] ;  /* 0x00007000ff0c77ac */ /* 0x000ee20008000a00 */
[----:B--2---:R-:W-:-:S03]  /*21a0*/  UIMAD UR4, UR33, UR6, URZ ;  /* 0x00000006210472a4 */ /* 0x004fc6000f8e02ff */
        /* <DEDUP_REMOVED lines=11> */
.L_x_1675:
[----:B------:R2:W-:Y:S02]  /*2260*/  STS.128 [R125], RZ ;  /* 0x000000ff7d007388 */ /* 0x0005e40000000c00 */
.L_x_1674:
[----:B------:R-:W-:Y:S05]  /*2270*/  BSYNC.RECONVERGENT B0 ;  /* 0x0000000000007941 */ /* 0x000fea0003800200 */
.L_x_1673:
[C---:B------:R-:W-:Y:S01]  /*2280*/  VIADD R10, R192.reuse, 0x10 ;  /* 0x00000010c00a7836 */ /* 0x040fe20000000000 */
[----:B------:R-:W-:Y:S01]  /*2290*/  USHF.L.U32 UR16, UR10, 0x6, URZ ;  /* 0x000000060a107899 */ /* 0x000fe200080006ff */
[C---:B------:R-:W-:Y:S01]  /*22a0*/  VIADD R4, R192.reuse, 0x40 ;  /* 0x00000040c0047836 */ /* 0x040fe20000000000 */
[----:B------:R-:W-:Y:S01]  /*22b0*/  USHF.L.U64.HI UR15, UR10, 0x6, UR11 ;  /* 0x000000060a0f7899 */ /* 0x000fe2000801020b */
[----:B------:R-:W-:Y:S01]  /*22c0*/  VIADD R8, R192, 0x50 ;  /* 0x00000050c0087836 */ /* 0x000fe20000000000 */
[----:B------:R-:W-:Y:S01]  /*22d0*/  ISETP.GE.AND P0, PT, R10, UR14, PT ;  /* 0x0000000e0a007c0c */ /* 0x000fe2000bf06270 */
[----:B------:R-:W-:Y:S01]  /*22e0*/  VIADD R7, R192, 0x60 ;  /* 0x00000060c0077836 */ /* 0x000fe20000000000 */
[----:B------:R-:W-:Y:S01]  /*22f0*/  ISETP.GE.AND P4, PT, R4, UR14, PT ;  /* 0x0000000e04007c0c */ /* 0x000fe2000bf86270 */
[C---:B------:R-:W-:Y:S01]  /*2300*/  VIADD R4, R192.reuse, 0x70 ;  /* 0x00000070c0047836 */ /* 0x040fe20000000000 */
[----:B------:R-:W-:Y:S01]  /*2310*/  UIADD3 UR4, UPT, UPT, -UR23, UR30, URZ ;  /* 0x0000001e17047290 */ /* 0x000fe2000fffe1ff */
[----:B------:R-:W-:Y:S01]  /*2320*/  VIADD R9, R192, 0x20 ;  /* 0x00000020c0097836 */ /* 0x000fe20000000000 */
[----:B------:R-:W-:Y:S01]  /*2330*/  UIMAD.WIDE.U32 UR34, UR16, UR24, URZ ;  /* 0x00000018102272a5 */ /* 0x000fe2000f8e00ff */
[----:B------:R-:W-:Y:S01]  /*2340*/  BSSY.RECONVERGENT B0, `(.L_x_1676) ;  /* 0x000001c000007945 */ /* 0x000fe20003800200 */
[----:B------:R-:W-:Y:S01]  /*2350*/  ISETP.GE.AND P1, PT, R4, UR14, PT ;  /* 0x0000000e04007c0c */ /* 0x000fe2000bf26270 */
[----:B------:R-:W-:Y:S01]  /*2360*/  VIADD R4, R192, 0x30 ;  /* 0x00000030c0047836 */ /* 0x000fe20000000000 */
[----:B------:R-:W-:-:S02]  /*2370*/  ISETP.GE.AND P3, PT, R8, UR14, PT ;  /* 0x0000000e08007c0c */ /* 0x000fc4000bf66270 */
        /* <DEDUP_REMOVED lines=24> */
.L_x_1677:
[----:B------:R-:W-:Y:S05]  /*2500*/  BSYNC.RECONVERGENT B0 ;  /* 0x0000000000007941 */ /* 0x000fea0003800200 */
.L_x_1676:
        /* <DEDUP_REMOVED lines=22> */
.L_x_1679:
[----:B------:R-:W-:Y:S05]  /*2670*/  BSYNC.RECONVERGENT B0 ;  /* 0x0000000000007941 */ /* 0x000fea0003800200 */
.L_x_1678:
        /* <DEDUP_REMOVED lines=22> */
.L_x_1681:
[----:B------:R-:W-:Y:S05]  /*27e0*/  BSYNC.RECONVERGENT B0 ;  /* 0x0000000000007941 */ /* 0x000fea0003800200 */
.L_x_1680:
        /* <DEDUP_REMOVED lines=22> */
.L_x_1683:
[----:B------:R-:W-:Y:S05]  /*2950*/  BSYNC.RECONVERGENT B0 ;  /* 0x0000000000007941 */ /* 0x000fea0003800200 */
.L_x_1682:
        /* <DEDUP_REMOVED lines=22> */
.L_x_1685:
[----:B------:R-:W-:Y:S05]  /*2ac0*/  BSYNC.RECONVERGENT B0 ;  /* 0x0000000000007941 */ /* 0x000fea0003800200 */
.L_x_1684:
        /* <DEDUP_REMOVED lines=22> */
.L_x_1687:
[----:B------:R-:W-:Y:S05]  /*2c30*/  BSYNC.RECONVERGENT B0 ;  /* 0x0000000000007941 */ /* 0x000fea0003800200 */
.L_x_1686:
        /* <DEDUP_REMOVED lines=21> */
.L_x_1689:
[----:B------:R-:W-:Y:S05]  /*2d90*/  BSYNC.RECONVERGENT B0 ;  /* 0x0000000000007941 */ /* 0x000fea0003800200 */
.L_x_1688:
        /* <DEDUP_REMOVED lines=8> */
[----:B------:R-:W-:Y:S01]  /*2e20*/  IMAD.U32 R12, RZ, RZ, UR34 ;  /* 0x00000022ff0c7e24 */ /* 0x000fe2000f8e00ff */
[----:B------:R-:W-:Y:S01]  /*2e30*/  MOV R13, UR35 ;  /* 0x00000023000d7c02 */ /* 0x000fe20008000f00 */
[----:B------:R-:W-:-:S03]  /*2e40*/  IMAD.U32 R7, RZ, RZ, UR7 ;  /* 0x00000007ff077e24 */ /* 0x000fc6000f8e00ff */
[----:B--2---:R-:W-:-:S04]  /*2e50*/  LEA R14, P0, R12, R127, 0x1 ;  /* 0x0000007f0c0e7211 */ /* 0x004fc800078008ff */
[----:B------:R-:W-:-:S05]  /*2e60*/  LEA.HI.X R15, R12, R126, R7, 0x1, P0 ;  /* 0x0000007e0c0f7211 */ /* 0x000fca00000f0c07 */
[----:B------:R-:W-:Y:S01]  /*2e70*/  @!PT LDS RZ, [RZ] ;  /* 0x00000000fffff984 */ /* 0x000fe20000000800 */
[----:B------:R-:W-:Y:S01]  /*2e80*/  @!PT LDS RZ, [RZ] ;  /* 0x00000000fffff984 */ /* 0x000fe20000000800 */
[----:B------:R-:W-:Y:S01]  /*2e90*/  @!PT LDS RZ, [RZ] ;  /* 0x00000000fffff984 */ /* 0x000fe20000000800 */
[----:B------:R2:W-:Y:S01]  /*2ea0*/  LDGSTS.E.BYPASS.LTC128B.128 [R125+0x4000], desc[UR28][R14.64] ;  /* 0x040000000e7d7fae */ /* 0x0005e2000b981a1c */
[----:B------:R-:W-:Y:S05]  /*2eb0*/  BRA `(.L_x_1691) ;  /* 0x0000000000047947 */ /* 0x000fea0003800000 */
.L_x_1692:
[----:B------:R1:W-:Y:S02]  /*2ec0*/  STS.128 [R125+0x4000], RZ ;  /* 0x004000ff7d007388 */ /* 0x0003e40000000c00 */
.L_x_1691:
[----:B------:R-:W-:Y:S05]  /*2ed0*/  BSYNC.RECONVERGENT B0 ;  /* 0x0000000000007941 */ /* 0x000fea0003800200 */
.L_x_1690:
[----:B------:R-:W-:Y:S01]  /*2ee0*/  ISETP.GE.AND P0, PT, R10, UR4, PT ;  /* 0x000000040a007c0c */ /* 0x000fe2000bf06270 */
[----:B------:R-:W-:Y:S01]  /*2ef0*/  USHF.L.U64.HI UR31, UR8, 0x6, UR9 ;  /* 0x00000006081f7899 */ /* 0x000fe20008010209 */
[----:B------:R-:W-:Y:S01]  /*2f00*/  BSSY.RECONVERGENT B0, `(.L_x_1693) ;  /* 0x0000015000007945 */ /* 0x000fe20003800200 */
[----:B------:R-:W-:Y:S01]  /*2f10*/  USHF.L.U32 UR32, UR8, 0x6, URZ ;  /* 0x0000000608207899 */ /* 0x000fe200080006ff */
[----:B------:R-:W-:Y:S01]  /*2f20*/  ISETP.GE.AND P2, PT, R9, UR4, PT ;  /* 0x0000000409007c0c */ /* 0x000fe2000bf46270 */
[----:B------:R-:W-:Y:S01]  /*2f30*/  USHF.L.U64.HI UR13, UR10, 0x4, UR11 ;  /* 0x000000040a0d7899 */ /* 0x000fe2000801020b */
[----:B------:R-:W-:Y:S01]  /*2f40*/  ISETP.GE.AND P1, PT, R4, UR4, PT ;  /* 0x0000000404007c0c */ /* 0x000fe2000bf26270 */
[----:B------:R-:W-:-:S06]  /*2f50*/  USHF.L.U32 UR17, UR10, 0x4, URZ ;  /* 0x000000040a117899 */ /* 0x000fcc00080006ff */
[----:B------:R-:W-:Y:S06]  /*2f60*/  @P0 BRA `(.L_x_1694) ;  /* 0x0000000000380947 */ /* 0x000fec0003800000 */
[----:B------:R-:W5:Y:S02]  /*2f70*/  LDCU UR6, c[0x0][0x440] ;  /* 0x00008800ff0677ac */ /* 0x000f640008000800 */
[----:B-----5:R-:W-:-:S13]  /*2f80*/  ISETP.GE.AND P0, PT, R191, UR6, PT ;  /* 0x00000006bf007c0c */ /* 0x020fda000bf06270 */
[----:B------:R1:W-:Y:S01]  /*2f90*/  @P0 STS.128 [R125+0x4800], RZ ;  /* 0x004800ff7d000388 */ /* 0x0003e20000000c00 */
[----:B------:R-:W-:Y:S05]  /*2fa0*/  @P0 BRA `(.L_x_1694) ;  /* 0x0000000000280947 */ /* 0x000fea0003800000 */
[----:B------:R-:W-:-:S04]  /*2fb0*/  UIADD3 UR12, UP0, UPT, UR17, UR34, URZ ;  /* 0x00000022110c7290 */ /* 0x000fc8000ff1e0ff */
[----:B------:R-:W-:Y:S02]  /*2fc0*/  UIADD3.X UR6, UPT, UPT, UR13, UR7, URZ, UP0, !UPT ;  /* 0x000000070d067290 */ /* 0x000fe400087fe4ff */
        /* <DEDUP_REMOVED lines=8> */
.L_x_1694:
[----:B------:R-:W-:Y:S05]  /*3050*/  BSYNC.RECONVERGENT B0 ;  /* 0x0000000000007941 */ /* 0x000fea0003800200 */
.L_x_1693:
        /* <DEDUP_REMOVED lines=16> */
.L_x_1696:
[----:B------:R-:W-:Y:S05]  /*3160*/  BSYNC.RECONVERGENT B0 ;  /* 0x0000000000007941 */ /* 0x000fea0003800200 */
.L_x_1695:
        /* <DEDUP_REMOVED lines=14> */
[----:B--2---:R-:W-:-:S04]  /*3250*/  LEA R14, P0, R12, R127, 0x1 ;  /* 0x0000007f0c0e7211 */ /* 0x004fc800078008ff */
[----:B------:R-:W-:-:S05]  /*3260*/  LEA.HI.X R15, R12, R126, R7, 0x1, P0 ;  /* 0x0000007e0c0f7211 */ /* 0x000fca00000f0c07 */
[----:B------:R-:W-:Y:S01]  /*3270*/  @!PT LDS RZ, [RZ] ;  /* 0x00000000fffff984 */ /* 0x000fe20000000800 */
[----:B------:R-:W-:Y:S01]  /*3280*/  @!PT LDS RZ, [RZ] ;  /* 0x00000000fffff984 */ /* 0x000fe20000000800 */
[----:B------:R-:W-:Y:S01]  /*3290*/  @!PT LDS RZ, [RZ] ;  /* 0x00000000fffff984 */ /* 0x000fe20000000800 */
[----:B------:R1:W-:Y:S04]  /*32a0*/  LDGSTS.E.BYPASS.LTC128B.128 [R125+0x5800], desc[UR28][R14.64] ;  /* 0x058000000e7d7fae */ /* 0x0003e8000b981a1c */
.L_x_1698:
[----:B------:R-:W-:Y:S05]  /*32b0*/  BSYNC.RECONVERGENT B0 ;  /* 0x0000000000007941 */ /* 0x000fea0003800200 */
.L_x_1697:
[----:B------:R-:W0:Y:S01]  /*32c0*/  LDGDEPBAR ;  /* 0x00000000000079af */ /* 0x000e220000000000 */
[----:B------:R-:W-:Y:S01]  /*32d0*/  UIMAD.WIDE.U32 UR32, UR32, UR24, URZ ;  /* 0x00000018202072a5 */ /* 0x000fe2000f8e00ff */
[----:B------:R-:W-:Y:S01]  /*32e0*/  BSSY.RECONVERGENT B0, `(.L_x_1699) ;  /* 0x0000016000007945 */ /* 0x000fe20003800200 */
[----:B------:R-:W-:-:S04]  /*32f0*/  UIMAD UR7, UR31, UR24, URZ ;  /* 0x000000181f0772a4 */ /* 0x000fc8000f8e02ff */
[----:B------:R-:W-:Y:S01]  /*3300*/  UIADD3 UR7, UPT, UPT, UR33, UR7, URZ ;  /* 0x0000000721077290 */ /* 0x000fe2000fffe0ff */
[----:B------:R-:W-:-:S04]  /*3310*/  DEPBAR.LE SB0, 0x0 ;  /* 0x000080000000791a */ /* 0x000fc80000000000 */
[----:B------:R-:W-:Y:S06]  /*3320*/  BAR.SYNC.DEFER_BLOCKING 0x0 ;  /* 0x0000000000007b1d */ /* 0x000fec0000010000 */
[----:B------:R-:W-:Y:S05]  /*3330*/  @P3 BRA `(.L_x_1700) ;  /* 0x00000000003c3947 */ /* 0x000fea0003800000 */
[----:B------:R-:W5:Y:S02]  /*3340*/  LDCU UR6, c[0x0][0x440] ;  /* 0x00008800ff0677ac */ /* 0x000f640008000800 */
[----:B-----5:R-:W-:-:S13]  /*3350*/  ISETP.GE.AND P0, PT, R191, UR6, PT ;  /* 0x00000006bf007c0c */ /* 0x020fda000bf06270 */
[----:B------:R-:W-:Y:S05]  /*3360*/  @P0 BRA `(.L_x_1701) ;  /* 0x0000000000280947 */ /* 0x000fea0003800000 */
[----:B-1----:R-:W-:Y:S01]  /*3370*/  IMAD.U32 R12, RZ, RZ, UR32 ;  /* 0x00000020ff0c7e24 */ /* 0x002fe2000f8e00ff */
        /* <DEDUP_REMOVED lines=9> */
.L_x_1701:
[----:B------:R1:W-:Y:S01]  /*3410*/  STS.128 [R125+0x6000], RZ ;  /* 0x006000ff7d007388 */ /* 0x0003e20000000c00 */
[----:B------:R-:W-:Y:S05]  /*3420*/  BRA `(.L_x_1702) ;  /* 0x0000000000047947 */ /* 0x000fea0003800000 */
.L_x_1700:
[----:B------:R1:W-:Y:S02]  /*3430*/  STS.128 [R125+0x6000], RZ ;  /* 0x006000ff7d007388 */ /* 0x0003e40000000c00 */
.L_x_1702:
[----:B------:R-:W-:Y:S05]  /*3440*/  BSYNC.RECONVERGENT B0 ;  /* 0x0000000000007941 */ /* 0x000fea0003800200 */
.L_x_1699:
[----:B------:R-:W-:Y:S01]  /*3450*/  ISETP.GE.AND P0, PT, R10, UR4, PT ;  /* 0x000000040a007c0c */ /* 0x000fe2000bf06270 */
[----:B------:R-:W-:Y:S01]  /*3460*/  IMAD.SHL.U32 R194, R195, 0x20, RZ ;  /* 0x00000020c3c27824 */ /* 0x000fe200078e00ff */
[----:B------:R-:W-:Y:S01]  /*3470*/  LOP3.LUT R5, R5, 0x8, R195, 0x78, !PT ;  /* 0x0000000805057812 */ /* 0x000fe200078e78c3 */
[----:B------:R-:W-:Y:S01]  /*3480*/  BSSY.RECONVERGENT B0, `(.L_x_1703) ;  /* 0x000001a000007945 */ /* 0x000fe20003800200 */
[----:B------:R-:W-:Y:S02]  /*3490*/  LOP3.LUT R32, R6, 0x400, RZ, 0xc0, !PT ;  /* 0x0000040006207812 */ /* 0x000fe400078ec0ff */
[----:B------:R-:W-:Y:S02]  /*34a0*/  LOP3.LUT R194, R194, 0x7c00, RZ, 0xc0, !PT ;  /* 0x00007c00c2c27812 */ /* 0x000fe400078ec0ff */
[----:B------:R-:W-:Y:S01]  /*34b0*/  ISETP.GE.AND P2, PT, R9, UR4, PT ;  /* 0x0000000409007c0c */ /* 0x000fe2000bf46270 */
[----:B------:R-:W-:Y:S01]  /*34c0*/  IMAD R32, R5, 0x2, R32 ;  /* 0x0000000205207824 */ /* 0x000fe200078e0220 */
[----:B------:R-:W-:-:S02]  /*34d0*/  LOP3.LUT R121, R194, 0x200, R6, 0xf8, !PT ;  /* 0x00000200c2797812 */ /* 0x000fc400078ef806 */
[----:B------:R-:W-:Y:S01]  /*34e0*/  ISETP.GE.AND P1, PT, R4, UR4, PT ;  /* 0x0000000404007c0c */ /* 0x000fe2000bf26270 */
[----:B------:R1:W-:Y:S02]  /*34f0*/  @P0 STS.128 [R125+0x6800], RZ ;  /* 0x006800ff7d000388 */ /* 0x0003e40000000c00 */
[----:B------:R-:W-:Y:S01]  /*3500*/  IMAD.IADD R121, R118, 0x1, R121 ;  /* 0x0000000176797824 */ /* 0x000fe200078e0279 */
[----:B------:R-:W-:Y:S09]  /*3510*/  @P0 BRA `(.L_x_1704) ;  /* 0x0000000000400947 */ /* 0x000ff20003800000 */
        /* <DEDUP_REMOVED lines=16> */
.L_x_1704:
[----:B------:R-:W-:Y:S05]  /*3620*/  BSYNC.RECONVERGENT B0 ;  /* 0x0000000000007941 */ /* 0x000fea0003800200 */
.L_x_1703:
        /* <DEDUP_REMOVED lines=18> */
.L_x_1706:
[----:B------:R-:W-:Y:S05]  /*3750*/  BSYNC.RECONVERGENT B0 ;  /* 0x0000000000007941 */ /* 0x000fea0003800200 */
.L_x_1705:
        /* <DEDUP_REMOVED lines=20> */
.L_x_1708:
[----:B------:R-:W-:Y:S05]  /*38a0*/  BSYNC.RECONVERGENT B0 ;  /* 0x0000000000007941 */ /* 0x000fea0003800200 */
.L_x_1707:
[----:B------:R-:W-:Y:S01]  /*38b0*/  LDSM.16.M88.4 R56, [R121] ;  /* 0x000000007938783b */ /* 0x000fe20000000200 */
[----:B------:R-:W-:Y:S01]  /*38c0*/  VIADD R120, R32, UR5 ;  /* 0x0000000520787c36 */ /* 0x000fe20008000000 */
[----:B------:R-:W-:Y:S01]  /*38d0*/  R2P PR, R195, 0x6 ;  /* 0x00000006c3007804 */ /* 0x000fe20000000000 */
[----:B------:R-:W-:Y:S01]  /*38e0*/  IMAD.MOV.U32 R193, RZ, RZ, 0x20 ;  /* 0x00000020ffc17424 */ /* 0x000fe200078e00ff */
[----:B------:R-:W5:Y:S01]  /*38f0*/  LDSM.16.M88.4 R84, [R32+UR5+0x4000] ;  /* 0x004000052054783b */ /* 0x000f620008000200 */
[----:B------:R-:W-:Y:S01]  /*3900*/  IMAD.MOV.U32 R116, RZ, RZ, 0x40 ;  /* 0x00000040ff747424 */ /* 0x000fe200078e00ff */
[----:B------:R-:W-:Y:S02]  /*3910*/  UISETP.GE.U32.AND UP2, UPT, UR30, 0x41, UPT ;  /* 0x000000411e00788c */ /* 0x000fe4000bf46070 */
[----:B------:R2:W3:Y:S01]  /*3920*/  LDSM.16.M88.4 R60, [R121+0x2000] ;  /* 0x00200000793c783b */ /* 0x0004e20000000200 */
[----:B------:R-:W-:Y:S01]  /*3930*/  SEL R124, R193, 0xffffffe0, !P1 ;  /* 0xffffffe0c17c7807 */ /* 0x000fe20004800000 */
[----:B------:R-:W1:Y:S01]  /*3940*/  LDCU.U8 UR8, c[0x0][0x4f8] ;  /* 0x00009f00ff0877ac */ /* 0x000e620008000000 */
[----:B------:R-:W-:Y:S01]  /*3950*/  SEL R116, R116, 0xffffffc0, !P2 ;  /* 0xffffffc074747807 */ /* 0x000fe20005000000 */
[----:B------:R-:W1:Y:S02]  /*3960*/  LDSM.16.M88.4 R76, [R32+UR5+0x4800] ;  /* 0x00480005204c783b */ /* 0x000e640008000200 */
[----:B------:R-:W-:-:S02]  /*3970*/  IMAD.IADD R36, R120, 0x1, R124 ;  /* 0x0000000178247824 */ /* 0x000fc400078e027c */
[----:B------:R-:W4:Y:S01]  /*3980*/  LDSM.16.M88.4 R68, [R32+UR5+0x5000] ;  /* 0x005000052044783b */ /* 0x000f220008000200 */
[C---:B------:R-:W-:Y:S02]  /*3990*/  IMAD.IADD R92, R121.reuse, 0x1, R124 ;  /* 0x00000001795c7824 */ /* 0x040fe400078e027c */
[--C-:B------:R-:W-:Y:S01]  /*39a0*/  IMAD.IADD R120, R120, 0x1, R116.reuse ;  /* 0x0000000178787824 */ /* 0x100fe200078e0274 */
[----:B------:R-:W4:Y:S04]  /*39b0*/  LDSM.16.M88.4 R32, [R32+UR5+0x5800] ;  /* 0x005800052020783b */ /* 0x000f280008000200 */
[----:B------:R-:W-:Y:S04]  /*39c0*/  LDSM.16.M88.4 R48, [R36+0x4000] ;  /* 0x004000002430783b */ /* 0x000fe80000000200 */
[----:B------:R-:W-:Y:S01]  /*39d0*/  LDSM.16.M88.4 R44, [R36+0x4800] ;  /* 0x00480000242c783b */ /* 0x000fe20000000200 */
[----:B--2---:R-:W-:-:S03]  /*39e0*/  IMAD.IADD R121, R121, 0x1, R116 ;  /* 0x0000000179797824 */ /* 0x004fc600078e0274 */
[----:B------:R-:W-:Y:S04]  /*39f0*/  LDSM.16.M88.4 R40, [R36+0x5000] ;  /* 0x005000002428783b */ /* 0x000fe80000000200 */
[----:B------:R-:W-:Y:S04]  /*3a00*/  LDSM.16.M88.4 R36, [R36+0x5800] ;  /* 0x005800002424783b */ /* 0x000fe80000000200 */
[----:B------:R-:W2:Y:S01]  /*3a10*/  LDSM.16.M88.4 R52, [R92+0x2000] ;  /* 0x002000005c34783b */ /* 0x000ea20000000200 */
[-C--:B-----5:R-:W-:Y:S03]  /*3a20*/  HMMA.16816.F32 R88, R56, R84.reuse, RZ ;  /* 0x000000543858723c */ /* 0x0a0fe600000018ff */
[----:B------:R-:W-:Y:S04]  /*3a30*/  LDSM.16.M88.4 R108, [R121+0x2000] ;  /* 0x00200000796c783b */ /* 0x000fe80000000200 */
[----:B------:R-:W-:Y:S01]  /*3a40*/  LDSM.16.M88.4 R104, [R120+0x4000] ;  /* 0x004000007868783b */ /* 0x000fe20000000200 */
[C---:B---3--:R-:W-:Y:S03]  /*3a50*/  HMMA.16816.F32 R28, R60.reuse, R84, RZ ;  /* 0x000000543c1c723c */ /* 0x048fe600000018ff */
[----:B------:R-:W-:Y:S04]  /*3a60*/  LDSM.16.M88.4 R100, [R120+0x4800] ;  /* 0x004800007864783b */ /* 0x000fe80000000200 */
[----:B------:R-:W-:Y:S01]  /*3a70*/  LDSM.16.M88.4 R96, [R120+0x5000] ;  /* 0x005000007860783b */ /* 0x000fe20000000200 */
[C---:B------:R-:W-:Y:S03]  /*3a80*/  HMMA.16816.F32 R24, R60.reuse, R86, RZ ;  /* 0x000000563c18723c */ /* 0x040fe600000018ff */
[----:B------:R-:W-:Y:S04]  /*3a90*/  LDSM.16.M88.4 R112, [R121] ;  /* 0x000000007970783b */ /* 0x000fe80000000200 */
[----:B------:R-:W0:Y:S01]  /*3aa0*/  LDGDEPBAR ;  /* 0x00000000000079af */ /* 0x000e220000000000 */
[C---:B-1----:R-:W-:Y:S08]  /*3ab0*/  HMMA.16816.F32 R20, R60.reuse, R76, RZ ;  /* 0x0000004c3c14723c */ /* 0x042ff000000018ff */
[C---:B----4-:R-:W-:Y:S08]  /*3ac0*/  HMMA.16816.F32 R12, R60.reuse, R68, RZ ;  /* 0x000000443c0c723c */ /* 0x050ff000000018ff */
        /* <DEDUP_REMOVED lines=11> */
[----:B------:R-:W1:Y:S04]  /*3b80*/  LDSM.16.M88.4 R32, [R92] ;  /* 0x000000005c20783b */ /* 0x000e680000000200 */
[----:B------:R-:W3:Y:S03]  /*3b90*/  LDSM.16.M88.4 R92, [R120+0x5800] ;  /* 0x00580000785c783b */ /* 0x000ee60000000200 */
[C---:B--2---:R-:W-:Y:S08]  /*3ba0*/  HMMA.16816.F32 R28, R52.reuse, R48, R28 ;  /* 0x00000030341c723c */ /* 0x044ff0000000181c */
[C---:B------:R-:W-:Y:S08]  /*3bb0*/  HMMA.16816.F32 R20, R52.reuse, R44, R20 ;  /* 0x0000002c3414723c */ /* 0x040ff00000001814 */
[C---:B------:R-:W-:Y:S08]  /*3bc0*/  HMMA.16816.F32 R12, R52.reuse, R40, R12 ;  /* 0x00000028340c723c */ /* 0x040ff0000000180c */
[C---:B------:R-:W-:Y:S08]  /*3bd0*/  HMMA.16816.F32 R4, R52.reuse, R36, R4 ;  /* 0x000000243404723c */ /* 0x040ff00000001804 */
[----:B------:R-:W-:Y:S08]  /*3be0*/  HMMA.16816.F32 R24, R52, R50, R24 ;  /* 0x000000323418723c */ /* 0x000ff00000001818 */
        /* <DEDUP_REMOVED lines=8> */
[----:B------:R-:W-:-:S07]  /*3c70*/  IMAD.IADD R32, R124, 0x1, R120 ;  /* 0x000000017c207824 */ /* 0x000fce00078e0278 */
[C---:B------:R-:W-:Y:S01]  /*3c80*/  HMMA.16816.F32 R16, R52.reuse, R46, R16 ;  /* 0x0000002e3410723c */ /* 0x040fe20000001810 */
[----:B------:R-:W-:Y:S07]  /*3c90*/  LDSM.16.M88.4 R44, [R32+0x4000] ;  /* 0x00400000202c783b */ /* 0x000fee0000000200 */
[C---:B------:R-:W-:Y:S01]  /*3ca0*/  HMMA.16816.F32 R8, R52.reuse, R42, R8 ;  /* 0x0000002a3408723c */ /* 0x040fe20000001808 */
[----:B------:R-:W-:Y:S07]  /*3cb0*/  LDSM.16.M88.4 R40, [R32+0x4800] ;  /* 0x004800002028783b */ /* 0x000fee0000000200 */
[----:B------:R-:W-:Y:S01]  /*3cc0*/  HMMA.16816.F32 R60, R52, R38, R60 ;  /* 0x00000026343c723c */ /* 0x000fe2000000183c */
[----:B------:R-:W-:Y:S01]  /*3cd0*/  IMAD.IADD R52, R124, 0x1, R121 ;  /* 0x000000017c347824 */ /* 0x000fe200078e0279 */
[----:B------:R-:W-:Y:S04]  /*3ce0*/  LDSM.16.M88.4 R36, [R32+0x5000] ;  /* 0x005000002024783b */ /* 0x000fe80000000200 */
[----:B------:R-:W1:Y:S02]  /*3cf0*/  LDSM.16.M88.4 R48, [R52+0x2000] ;  /* 0x002000003430783b */ /* 0x000e640000000200 */
[----:B------:R-:W-:Y:S02]  /*3d00*/  HMMA.16816.F32 R28, R108, R104, R28 ;  /* 0x000000686c1c723c */ /* 0x000fe4000000181c */
[----:B------:R-:W2:Y:S04]  /*3d10*/  LDSM.16.M88.4 R32, [R32+0x5800] ;  /* 0x005800002020783b */ /* 0x000ea80000000200 */
[----:B------:R-:W4:Y:S01]  /*3d20*/  LDSM.16.M88.4 R52, [R52] ;  /* 0x000000003434783b */ /* 0x000f220000000200 */
[----:B------:R-:W-:-:S04]  /*3d30*/  DEPBAR.LE SB0, 0x0 ;  /* 0x000080000000791a */ /* 0x000fc80000000000 */
[C---:B------:R-:W-:Y:S08]  /*3d40*/  HMMA.16816.F32 R20, R108.reuse, R100, R20 ;  /* 0x000000646c14723c */ /* 0x040ff00000001814 */
[C---:B------:R-:W-:Y:S08]  /*3d50*/  HMMA.16816.F32 R12, R108.reuse, R96, R12 ;  /* 0x000000606c0c723c */ /* 0x040ff0000000180c */
[C---:B---3--:R-:W-:Y:S08]  /*3d60*/  HMMA.16816.F32 R4, R108.reuse, R92, R4 ;  /* 0x0000005c6c04723c */ /* 0x048ff00000001804 */
[C---:B------:R-:W-:Y:S08]  /*3d70*/  HMMA.16816.F32 R24, R108.reuse, R106, R24 ;  /* 0x0000006a6c18723c */ /* 0x040ff00000001818 */
[C---:B------:R-:W-:Y:S08]  /*3d80*/  HMMA.16816.F32 R16, R108.reuse, R102, R16 ;  /* 0x000000666c10723c */ /* 0x040ff00000001810 */
[C---:B------:R-:W-:Y:S08]  /*3d90*/  HMMA.16816.F32 R8, R108.reuse, R98, R8 ;  /* 0x000000626c08723c */ /* 0x040ff00000001808 */
[----:B------:R-:W-:Y:S08]  /*3da0*/  HMMA.16816.F32 R60, R108, R94, R60 ;  /* 0x0000005e6c3c723c */ /* 0x000ff0000000183c */
[C---:B------:R-:W-:Y:S08]  /*3db0*/  HMMA.16816.F32 R88, R112.reuse, R104, R88 ;  /* 0x000000687058723c */ /* 0x040ff00000001858 */
[C---:B------:R-:W-:Y:S08]  /*3dc0*/  HMMA.16816.F32 R80, R112.reuse, R100, R80 ;  /* 0x000000647050723c */ /* 0x040ff00000001850 */
[C---:B------:R-:W-:Y:S08]  /*3dd0*/  HMMA.16816.F32 R84, R112.reuse, R106, R84 ;  /* 0x0000006a7054723c */ /* 0x040ff00000001854 */
[----:B------:R-:W-:Y:S01]  /*3de0*/  HMMA.16816.F32 R64, R112, R92, R64 ;  /* 0x0000005c7040723c */ /* 0x000fe20000001840 */
[----:B------:R-:W-:-:S07]  /*3df0*/  IMAD.SHL.U32 R92, R195, 0x2, RZ ;  /* 0x00000002c35c7824 */ /* 0x000fce00078e00ff */
        /* <DEDUP_REMOVED lines=8> */
[C---:B--2---:R-:W-:Y:S08]  /*3e80*/  HMMA.16816.F32 R4, R48.reuse, R32, R4 ;  /* 0x000000203004723c */ /* 0x044ff00000001804 */
[----:B------:R-:W-:Y:S01]  /*3e90*/  HMMA.16816.F32 R60, R48, R34, R60 ;  /* 0x00000022303c723c */ /* 0x000fe2000000183c */
[----:B------:R-:W-:-:S05]  /*3ea0*/  LOP3.LUT R48, R92, 0x6, RZ, 0xc0, !PT ;  /* 0x000000065c307812 */ /* 0x000fca00078ec0ff */
[----:B------:R-:W-:Y:S02]  /*3eb0*/  VIADD R48, R48, UR23 ;  /* 0x0000001730307c36 */ /* 0x000fe40008000000 */
[----:B----4-:R-:W-:Y:S02]  /*3ec0*/  HMMA.16816.F32 R88, R52, R44, R88 ;  /* 0x0000002c3458723c */ /* 0x010fe40000001858 */
[C---:B------:R-:W-:Y:S01]  /*3ed0*/  VIADD R44, R48.reuse, 0x1 ;  /* 0x00000001302c7836 */ /* 0x040fe20000000000 */
[C---:B------:R-:W-:Y:S01]  /*3ee0*/  ISETP.GE.U32.AND P4, PT, R48.reuse, UR30, PT ;  /* 0x0000001e30007c0c */ /* 0x040fe2000bf86070 */
[----:B------:R-:W-:-:S03]  /*3ef0*/  VIADD R45, R48, 0x10 ;  /* 0x00000010302d7836 */ /* 0x000fc60000000000 */
[----:B------:R-:W-:Y:S01]  /*3f00*/  ISETP.GE.U32.AND P3, PT, R44, UR30, PT ;  /* 0x0000001e2c007c0c */ /* 0x000fe2000bf66070 */
[----:B------:R-:W-:Y:S01]  /*3f10*/  HMMA.16816.F32 R80, R52, R40, R80 ;  /* 0x000000283450723c */ /* 0x000fe20000001850 */
[----:B------:R-:W-:Y:S01]  /*3f20*/  VIADD R44, R48, 0x8 ;  /* 0x00000008302c7836 */ /* 0x000fe20000000000 */
[----:B------:R-:W-:Y:S01]  /*3f30*/  FSEL R40, R28, -INF , !P4 ;  /* 0xff8000001c287808 */ /* 0x000fe20006000000 */
[----:B------:R-:W-:Y:S01]  /*3f40*/  VIADD R41, R48, 0x18 ;  /* 0x0000001830297836 */ /* 0x000fe20000000000 */
[----:B------:R-:W-:Y:S02]  /*3f50*/  ISETP.GE.U32.AND P6, PT, R45, UR30, PT ;  /* 0x0000001e2d007c0c */ /* 0x000fe4000bfc6070 */
[----:B------:R-:W-:Y:S01]  /*3f60*/  ISETP.GE.U32.AND P1, PT, R44, UR30, PT ;  /* 0x0000001e2c007c0c */ /* 0x000fe2000bf26070 */
[----:B------:R-:W-:Y:S01]  /*3f70*/  VIADD R44, R48, 0x11 ;  /* 0x00000011302c7836 */ /* 0x000fe20000000000 */
[----:B------:R-:W-:Y:S01]  /*3f80*/  HMMA.16816.F32 R68, R112, R98, R68 ;  /* 0x000000627044723c */ /* 0x000fe20000001844 */
[----:B------:R-:W-:-:S02]  /*3f90*/  FSEL R30, R30, -INF , !P4 ;  /* 0xff8000001e1e7808 */ /* 0x000fc40006000000 */
[----:B------:R-:W-:Y:S02]  /*3fa0*/  FSEL R90, R90, -INF , !P4 ;  /* 0xff8000005a5a7808 */ /* 0x000fe40006000000 */
[----:B------:R-:W-:Y:S02]  /*3fb0*/  FSEL R28, R88, -INF , !P4 ;  /* 0xff800000581c7808 */ /* 0x000fe40006000000 */
[----:B------:R-:W-:Y:S01]  /*3fc0*/  ISETP.GE.U32.AND P4, PT, R41, UR30, PT ;  /* 0x0000001e29007c0c */ /* 0x000fe2000bf86070 */
[----:B------:R-:W-:Y:S01]  /*3fd0*/  HMMA.16816.F32 R56, R112, R94, R56 ;  /* 0x0000005e7038723c */ /* 0x000fe20000001838 */
[----:B------:R-:W-:Y:S01]  /*3fe0*/  VIADD R41, R48, 0x19 ;  /* 0x0000001930297836 */ /* 0x000fe20000000000 */
[----:B------:R-:W-:Y:S02]  /*3ff0*/  FSEL R22, R22, -INF , !P6 ;  /* 0xff80000016167808 */ /* 0x000fe40007000000 */
[----:B------:R-:W-:Y:S02]  /*4000*/  FSEL R82, R82, -INF , !P6 ;  /* 0xff80000052527808 */ /* 0x000fe40007000000 */
[----:B------:R-:W-:-:S02]  /*4010*/  FSEL R20, R20, -INF , !P6 ;  /* 0xff80000014147808 */ /* 0x000fc40007000000 */
[C---:B------:R-:W-:Y:S01]  /*4020*/  HMMA.16816.F32 R84, R52.reuse, R46, R84 ;  /* 0x0000002e3454723c */ /* 0x040fe20000001854 */
[----:B------:R-:W-:Y:S01]  /*4030*/  FSEL R80, R80, -INF , !P6 ;  /* 0xff80000050507808 */ /* 0x000fe20007000000 */
[----:B------:R-:W-:Y:S01]  /*4040*/  VIADD R46, R48, 0x9 ;  /* 0x00000009302e7836 */ /* 0x000fe20000000000 */
[----:B------:R-:W-:Y:S02]  /*4050*/  ISETP.GE.U32.AND P5, PT, R44, UR30, PT ;  /* 0x0000001e2c007c0c */ /* 0x000fe4000bfa6070 */
[----:B------:R-:W-:Y:S02]  /*4060*/  FSEL R31, R31, -INF , !P3 ;  /* 0xff8000001f1f7808 */ /* 0x000fe40005800000 */
[----:B------:R-:W-:Y:S01]  /*4070*/  FSEL R29, R29, -INF , !P3 ;  /* 0xff8000001d1d7808 */ /* 0x000fe20005800000 */
[----:B------:R-:W-:Y:S01]  /*4080*/  HMMA.16816.F32 R76, R52, R42, R76 ;  /* 0x0000002a344c723c */ /* 0x000fe2000000184c */
[----:B------:R-:W-:Y:S02]  /*4090*/  FSEL R91, R91, -INF , !P3 ;  /* 0xff8000005b5b7808 */ /* 0x000fe40005800000 */
[----:B------:R-:W-:-:S02]  /*40a0*/  FSEL R89, R89, -INF , !P3 ;  /* 0xff80000059597808 */ /* 0x000fc40005800000 */
[----:B------:R-:W-:Y:S01]  /*40b0*/  ISETP.GE.U32.AND P3, PT, R41, UR30, PT ;  /* 0x0000001e29007c0c */ /* 0x000fe2000bf66070 */
[C---:B------:R-:W-:Y:S01]  /*40c0*/  VIADD R41, R48.reuse, 0x20 ;  /* 0x0000002030297836 */ /* 0x040fe20000000000 */
[----:B------:R-:W-:Y:S01]  /*40d0*/  FSEL R23, R23, -INF , !P5 ;  /* 0xff80000017177808 */ /* 0x000fe20006800000 */
[C---:B------:R-:W-:Y:S01]  /*40e0*/  HMMA.16816.F32 R72, R52.reuse, R36, R72 ;  /* 0x000000243448723c */ /* 0x040fe20000001848 */
[----:B------:R-:W-:Y:S01]  /*40f0*/  VIADD R36, R48, 0x28 ;  /* 0x0000002830247836 */ /* 0x000fe20000000000 */
[----:B------:R-:W-:Y:S02]  /*4100*/  FSEL R21, R21, -INF , !P5 ;  /* 0xff80000015157808 */ /* 0x000fe40006800000 */
[----:B------:R-:W-:Y:S02]  /*4110*/  FSEL R83, R83, -INF , !P5 ;  /* 0xff80000053537808 */ /* 0x000fe40006800000 */
[----:B------:R-:W-:Y:S01]  /*4120*/  ISETP.GE.U32.AND P6, PT, R36, UR30, PT ;  /* 0x0000001e24007c0c */ /* 0x000fe2000bfc6070 */
[----:B------:R-:W-:Y:S01]  /*4130*/  VIADD R36, R48, 0x29 ;  /* 0x0000002930247836 */ /* 0x000fe20000000000 */
[----:B------:R-:W-:Y:S01]  /*4140*/  HMMA.16816.F32 R68, R52, R38, R68 ;  /* 0x000000263444723c */ /* 0x000fe20000001844 */
[----:B------:R-:W-:-:S02]  /*4150*/  FSEL R81, R81, -INF , !P5 ;  /* 0xff80000051517808 */ /* 0x000fc40006800000 */
[----:B------:R-:W-:Y:S02]  /*4160*/  FSEL R26, R26, -INF , !P1 ;  /* 0xff8000001a1a7808 */ /* 0x000fe40004800000 */
[----:B------:R-:W-:Y:S01]  /*4170*/  ISETP.GE.U32.AND P5, PT, R36, UR30, PT ;  /* 0x0000001e24007c0c */ /* 0x000fe2000bfa6070 */
[----:B------:R-:W-:Y:S01]  /*4180*/  VIADD R36, R48, 0x30 ;  /* 0x0000003030247836 */ /* 0x000fe20000000000 */
[----:B------:R-:W-:Y:S01]  /*4190*/  FSEL R24, R24, -INF , !P1 ;  /* 0xff80000018187808 */ /* 0x000fe20004800000 */
[C---:B------:R-:W-:Y:S01]  /*41a0*/  HMMA.16816.F32 R64, R52.reuse, R32, R64 ;  /* 0x000000203440723c */ /* 0x040fe20000001840 */
[----:B------:R-:W-:Y:S01]  /*41b0*/  FSEL R86, R86, -INF , !P1 ;  /* 0xff80000056567808 */ /* 0x000fe20004800000 */
[----:B------:R-:W-:Y:S01]  /*41c0*/  VIADD R32, R48, 0x38 ;  /* 0x0000003830207836 */ /* 0x000fe20000000000 */
[----:B------:R-:W-:Y:S02]  /*41d0*/  FSEL R84, R84, -INF , !P1 ;  /* 0xff80000054547808 */ /* 0x000fe40004800000 */
[----:B------:R-:W-:Y:S01]  /*41e0*/  ISETP.GE.U32.AND P1, PT, R41, UR30, PT ;  /* 0x0000001e29007c0c */ /* 0x000fe2000bf26070 */
[----:B------:R-:W-:Y:S01]  /*41f0*/  VIADD R41, R48, 0x21 ;  /* 0x0000002130297836 */ /* 0x000fe20000000000 */
[----:B------:R-:W-:Y:S01]  /*4200*/  ISETP.GE.U32.AND P0, PT, R46, UR30, PT ;  /* 0x0000001e2e007c0c */ /* 0x000fe2000bf06070 */
[----:B------:R-:W-:Y:S01]  /*4210*/  HMMA.16816.F32 R56, R52, R34, R56 ;  /* 0x000000223438723c */ /* 0x000fe20000001838 */
[----:B------:R-:W-:-:S02]  /*4220*/  FSEL R18, R18, -INF , !P4 ;  /* 0xff80000012127808 */ /* 0x000fc40006000000 */
[----:B------:R-:W-:Y:S02]  /*4230*/  FSEL R16, R16, -INF , !P4 ;  /* 0xff80000010107808 */ /* 0x000fe40006000000 */
[----:B------:R-:W-:Y:S02]  /*4240*/  FSEL R78, R78, -INF , !P4 ;  /* 0xff8000004e4e7808 */ /* 0x000fe40006000000 */
[----:B------:R-:W-:Y:S02]  /*4250*/  FSEL R76, R76, -INF , !P4 ;  /* 0xff8000004c4c7808 */ /* 0x000fe40006000000 */
[----:B------:R-:W-:Y:S01]  /*4260*/  ISETP.GE.U32.AND P4, PT, R36, UR30, PT ;  /* 0x0000001e24007c0c */ /* 0x000fe2000bf86070 */
[C---:B------:R-:W-:Y:S01]  /*4270*/  VIADD R36, R48.reuse, 0x31 ;  /* 0x0000003130247836 */ /* 0x040fe20000000000 */
[----:B------:R-:W-:Y:S01]  /*4280*/  FSEL R27, R27, -INF , !P0 ;  /* 0xff8000001b1b7808 */ /* 0x000fe20004000000 */
[----:B------:R-:W-:Y:S01]  /*4290*/  VIADD R48, R48, 0x39 ;  /* 0x0000003930307836 */ /* 0x000fe20000000000 */
[----:B------:R-:W-:-:S02]  /*42a0*/  FSEL R25, R25, -INF , !P0 ;  /* 0xff80000019197808 */ /* 0x000fc40004000000 */
[----:B------:R-:W-:Y:S02]  /*42b0*/  FSEL R87, R87, -INF , !P0 ;  /* 0xff80000057577808 */ /* 0x000fe40004000000 */
[----:B------:R-:W-:Y:S02]  /*42c0*/  FSEL R85, R85, -INF , !P0 ;  /* 0xff80000055557808 */ /* 0x000fe40004000000 */
[----:B------:R-:W-:Y:S02]  /*42d0*/  ISETP.GE.U32.AND P0, PT, R41, UR30, PT ;  /* 0x0000001e29007c0c */ /* 0x000fe4000bf06070 */
        /* <DEDUP_REMOVED lines=12> */
[----:B------:R-:W-:Y:S02]  /*43a0*/  ISETP.GE.U32.AND P3, PT, R36, UR30, PT ;  /* 0x0000001e24007c0c */ /* 0x000fe4000bf66070 */
[----:B------:R-:W-:Y:S02]  /*43b0*/  ISETP.GE.U32.AND P1, PT, R32, UR30, PT ;  /* 0x0000001e20007c0c */ /* 0x000fe4000bf26070 */
[----:B------:R-:W-:-:S02]  /*43c0*/  ISETP.GE.U32.AND P0, PT, R48, UR30, PT ;  /* 0x0000001e30007c0c */ /* 0x000fc4000bf06070 */
        /* <DEDUP_REMOVED lines=24> */
[----:B------:R-:W-:Y:S01]  /*4550*/  SHF.R.U32.HI R33, RZ, 0x5, R195 ;  /* 0x00000005ff217819 */ /* 0x000fe200000116c3 */
[----:B------:R-:W-:Y:S06]  /*4560*/  BAR.SYNC.DEFER_BLOCKING 0x0 ;  /* 0x0000000000007b1d */ /* 0x000fec0000010000 */
[----:B------:R-:W-:Y:S05]  /*4570*/  BRA.U !UP2, `(.L_x_1709) ;  /* 0x000000010ae87547 */ /* 0x000fea000b800000 */
[----:B------:R-:W1:Y:S01]  /*4580*/  LDCU UR4, c[0x0][0x440] ;  /* 0x00008800ff0477ac */ /* 0x000e620008000800 */
[----:B------:R-:W-:Y:S01]  /*4590*/  IMAD.U32 R34, RZ, RZ, UR10 ;  /* 0x0000000aff227e24 */ /* 0x000fe2000f8e00ff */
[----:B------:R-:W-:Y:S01]  /*45a0*/  BSSY.RECONVERGENT B0, `(.L_x_1710) ;  /* 0x0000036000007945 */ /* 0x000fe20003800200 */
[----:B------:R-:W-:Y:S01]  /*45b0*/  IMAD.U32 R36, RZ, RZ, UR11 ;  /* 0x0000000bff247e24 */ /* 0x000fe2000f8e00ff */
[----:B------:R-:W-:-:S04]  /*45c0*/  ULEA.HI UR6, UR25, 0xfffffffe, URZ, 0x1a ;  /* 0xfffffffe19067891 */ /* 0x000fc8000f8fd0ff */
[----:B------:R-:W-:Y:S02]  /*45d0*/  UIMAD.WIDE.U32 UR30, UR16, UR6, URZ ;  /* 0x00000006101e72a5 */ /* 0x000fe4000f8e00ff */
[----:B------:R-:W-:-:S04]  /*45e0*/  UIMAD UR7, UR15, UR6, URZ ;  /* 0x000000060f0772a4 */ /* 0x000fc8000f8e02ff */
[----:B------:R-:W-:Y:S01]  /*45f0*/  UIADD3 UR7, UPT, UPT, UR31, UR7, URZ ;  /* 0x000000071f077290 */ /* 0x000fe2000fffe0ff */
[----:B------:R-:W-:Y:S02]  /*4600*/  IMAD.U32 R44, RZ, RZ, UR30 ;  /* 0x0000001eff2c7e24 */ /* 0x000fe4000f8e00ff */
[----:B------:R-:W-:Y:S01]  /*4610*/  IMAD.U32 R45, RZ, RZ, UR31 ;  /* 0x0000001fff2d7e24 */ /* 0x000fe2000f8e00ff */
[C---:B-1----:R-:W-:Y:S02]  /*4620*/  ISETP.GE.AND P0, PT, R191.reuse, UR4, PT ;  /* 0x00000004bf007c0c */ /* 0x042fe4000bf06270 */
[----:B------:R-:W-:Y:S01]  /*4630*/  ISETP.GE.AND P1, PT, R191, UR4, PT ;  /* 0x00000004bf007c0c */ /* 0x000fe2000bf26270 */
[----:B------:R-:W-:-:S10]  /*4640*/  IMAD.U32 R35, RZ, RZ, UR7 ;  /* 0x00000007ff237e24 */ /* 0x000fd4000f8e00ff */
[----:B------:R-:W-:Y:S01]  /*4650*/  VOTEU.ALL UP0, P0 ;  /* 0x0000000000ff7886 */ /* 0x000fe20000000000 */
[----:B------:R-:W-:Y:S02]  /*4660*/  @!P0 LEA R37, P3, R34, UR30, 0x5 ;  /* 0x0000001e22258c11 */ /* 0x000fe4000f8628ff */
[-C--:B------:R-:W-:Y:S02]  /*4670*/  @!P1 LEA R42, P4, R44, R127.reuse, 0x1 ;  /* 0x0000007f2c2a9211 */ /* 0x080fe400078808ff */
[----:B------:R-:W-:Y:S01]  /*4680*/  @!UP0 UIADD3 UR17, UP1, UPT, UR17, UR30, URZ ;  /* 0x0000001e11118290 */ /* 0x000fe2000ff3e0ff */
[----:B------:R-:W-:Y:S02]  /*4690*/  @!P0 LEA.HI.X R36, R34, UR7, R36, 0x5, P3 ;  /* 0x0000000722248c11 */ /* 0x000fe400098f2c24 */
[C---:B------:R-:W-:Y:S01]  /*46a0*/  @!P0 LEA R38, P3, R37.reuse, R127, 0x1 ;  /* 0x0000007f25268211 */ /* 0x040fe200078608ff */
[----:B------:R-:W-:Y:S01]  /*46b0*/  @!UP0 UIADD3.X UR13, UPT, UPT, UR13, UR7, URZ, UP1, !UPT ;  /* 0x000000070d0d8290 */ /* 0x000fe20008ffe4ff */
[-C--:B------:R-:W-:Y:S01]  /*46c0*/  @!P1 LEA.HI.X R43, R44, R126.reuse, R35, 0x1, P4 ;  /* 0x0000007e2c2b9211 */ /* 0x080fe200020f0c23 */
[----:B------:R-:W-:Y:S01]  /*46d0*/  IMAD.U32 R34, RZ, RZ, UR17 ;  /* 0x00000011ff227e24 */ /* 0x000fe2000f8e00ff */
[----:B------:R-:W-:-:S03]  /*46e0*/  @!P0 LEA.HI.X R39, R37, R126, R36, 0x1, P3 ;  /* 0x0000007e25278211 */ /* 0x000fc600018f0c24 */
[----:B------:R-:W-:Y:S01]  /*46f0*/  IMAD.U32 R35, RZ, RZ, UR13 ;  /* 0x0000000dff237e24 */ /* 0x000fe2000f8e00ff */
[C---:B------:R-:W-:Y:S01]  /*4700*/  @!P0 LEA R36, P3, R34.reuse, R127, 0x1 ;  /* 0x0000007f22248211 */ /* 0x040fe200078608ff */
[----:B------:R-:W-:Y:S01]  /*4710*/  @!PT LDS RZ, [RZ] ;  /* 0x00000000fffff984 */ /* 0x000fe20000000800 */
[----:B------:R-:W-:Y:S01]  /*4720*/  @!PT LDS RZ, [RZ] ;  /* 0x00000000fffff984 */ /* 0x000fe20000000800 */
[----:B------:R-:W-:Y:S01]  /*4730*/  @!PT LDS RZ, [RZ] ;  /* 0x00000000fffff984 */ /* 0x000fe20000000800 */
[----:B------:R1:W-:Y:S03]  /*4740*/  @!P1 LDGSTS.E.BYPASS.LTC128B.128 [R125+0x4000], desc[UR28][R42.64] ;  /* 0x040000002a7d9fae */ /* 0x0003e6000b981a1c */
[----:B------:R-:W-:Y:S01]  /*4750*/  @!P0 LEA.HI.X R37, R34, R126, R35, 0x1, P3 ;  /* 0x0000007e22258211 */ /* 0x000fe200018f0c23 */
        /* <DEDUP_REMOVED lines=26> */
.L_x_1711:
[----:B------:R-:W-:Y:S05]  /*4900*/  BSYNC.RECONVERGENT B0 ;  /* 0x0000000000007941 */ /* 0x000fea0003800200 */
.L_x_1710:
[----:B------:R-:W0:Y:S02]  /*4910*/  LDGDEPBAR ;  /* 0x00000000000079af */ /* 0x000e240000000000 */
.L_x_1709:
[----:B------:R-:W-:Y:S01]  /*4920*/  USHF.L.U32 UR27, UR27, 0x5, URZ ;  /* 0x000000051b1b7899 */ /* 0x000fe200080006ff */
[----:B------:R-:W-:Y:S01]  /*4930*/  FMNMX3.FTZ R53, R90, R91, R86, !PT ;  /* 0x0000005b5a357276 */ /* 0x000fe20007810056 */
[----:B------:R-:W-:Y:S01]  /*4940*/  IMAD.U32 R156, RZ, RZ, UR21 ;  /* 0x00000015ff9c7e24 */ /* 0x000fe2000f8e00ff */
[----:B------:R-:W-:Y:S01]  /*4950*/  FMNMX3.FTZ R56, R28, R89, R84, !PT ;  /* 0x000000591c387276 */ /* 0x000fe20007810054 */
[----:B------:R-:W-:Y:S01]  /*4960*/  USHF.L.U32 UR4, UR8, 0x10, URZ ;  /* 0x0000001008047899 */ /* 0x000fe200080006ff */
[----:B------:R-:W-:Y:S01]  /*4970*/  FMNMX3.FTZ R53, R53, R87, R82, !PT ;  /* 0x0000005735357276 */ /* 0x000fe20007810052 */
[----:B------:R-:W-:Y:S01]  /*4980*/  IMAD R156, R156, 0x8, R33 ;  /* 0x000000089c9c7824 */ /* 0x000fe200078e0221 */
[----:B------:R-:W-:Y:S01]  /*4990*/  IADD3 R57, P1, P0, R2, UR27, R3 ;  /* 0x0000001b02397c10 */ /* 0x000fe2000f83e003 */
[----:B------:R-:W-:Y:S01]  /*49a0*/  USHF.R.S32.HI UR27, URZ, 0x1f, UR27 ;  /* 0x0000001fff1b7899 */ /* 0x000fe2000801141b */
[----:B------:R-:W-:Y:S01]  /*49b0*/  FMNMX3.FTZ R3, R40, R29, R24, !PT ;  /* 0x0000001d28037276 */ /* 0x000fe20007810018 */
[C---:B------:R-:W-:Y:S01]  /*49c0*/  VIADD R136, R156.reuse, 0x4 ;  /* 0x000000049c887836 */ /* 0x040fe20000000000 */
[----:B------:R-:W-:Y:S01]  /*49d0*/  FMNMX3.FTZ R53, R53, R83, R78, !PT ;  /* 0x0000005335357276 */ /* 0x000fe2000781004e */
[----:B------:R-:W-:Y:S01]  /*49e0*/  IMAD.WIDE.U32 R156, R156, -0x326172a9, RZ ;  /* 0xcd9e8d579c9c7825 */ /* 0x000fe200078e00ff */
[----:B------:R-:W-:Y:S01]  /*49f0*/  FMNMX3.FTZ R3, R3, R25, R20, !PT ;  /* 0x0000001903037276 */ /* 0x000fe20007810014 */
[----:B------:R-:W-:Y:S01]  /*4a00*/  USHF.L.U32 UR24, UR24, 0x1, URZ ;  /* 0x0000000118187899 */ /* 0x000fe200080006ff */
[----:B------:R-:W-:Y:S01]  /*4a10*/  FMNMX3.FTZ R53, R53, R79, R74, !PT ;  /* 0x0000004f35357276 */ /* 0x000fe2000781004a */
[----:B------:R-:W-:Y:S01]  /*4a20*/  IMAD.WIDE.U32 R136, R136, -0x326172a9, RZ ;  /* 0xcd9e8d5788887825 */ /* 0x000fe200078e00ff */
[----:B------:R-:W-:Y:S01]  /*4a30*/  FMNMX3.FTZ R3, R3, R21, R16, !PT ;  /* 0x0000001503037276 */ /* 0x000fe20007810010 */
[----:B------:R-:W3:Y:S01]  /*4a40*/  LDCU.64 UR6, c[0x0][0x418] ;  /* 0x00008300ff0677ac */ /* 0x000ee20008000a00 */
[----:B------:R-:W-:Y:S01]  /*4a50*/  FMNMX3.FTZ R2, R30, R31, R26, !PT ;  /* 0x0000001f1e027276 */ /* 0x000fe2000781001a */
[----:B------:R-:W-:Y:S01]  /*4a60*/  IMAD.U32 R48, RZ, RZ, UR4 ;  /* 0x00000004ff307e24 */ /* 0x000fe2000f8e00ff */
[----:B------:R-:W-:Y:S01]  /*4a70*/  FMNMX3.FTZ R3, R3, R17, R12, !PT ;  /* 0x0000001103037276 */ /* 0x000fe2000781000c */
[----:B------:R-:W-:Y:S01]  /*4a80*/  UIADD3 UR4, UPT, UPT, UR24, 0x1, URZ ;  /* 0x0000000118047890 */ /* 0x000fe2000fffe0ff */
[----:B------:R-:W-:Y:S01]  /*4a90*/  FMNMX3.FTZ R53, R53, R75, R217, !PT ;  /* 0x0000004b35357276 */ /* 0x000fe200078100d9 */
[----:B------:R-:W-:Y:S01]  /*4aa0*/  IMAD.WIDE.U32 R58, R57, -0x2daee0ad, RZ ;  /* 0xd2511f53393a7825 */ /* 0x000fe200078e00ff */
[----:B------:R-:W-:-:S02]  /*4ab0*/  FMNMX3.FTZ R56, R56, R85, R80, !PT ;  /* 0x0000005538387276 */ /* 0x000fc40007810050 */
[----:B------:R-:W-:Y:S01]  /*4ac0*/  FMNMX3.FTZ R2, R2, R27, R22, !PT ;  /* 0x0000001b02027276 */ /* 0x000fe20007810016 */
[----:B------:R-:W-:Y:S01]  /*4ad0*/  IMAD.U32 R230, RZ, RZ, UR8 ;  /* 0x00000008ffe67e24 */ /* 0x000fe2000f8e00ff */
[----:B------:R-:W-:Y:S01]  /*4ae0*/  FMNMX3.FTZ R3, R3, R13, R8, !PT ;  /* 0x0000000d03037276 */ /* 0x000fe20007810008 */
[----:B------:R-:W-:Y:S01]  /*4af0*/  VIADD R114, R123, 0xbb67ae85 ;  /* 0xbb67ae857b727836 */ /* 0x000fe20000000000 */
[----:B------:R-:W-:Y:S01]  /*4b00*/  FMNMX3.FTZ R53, R53, R216, R215, !PT ;  /* 0x000000d835357276 */ /* 0x000fe200078100d7 */
[C---:B------:R-:W-:Y:S01]  /*4b10*/  VIADD R92, R123.reuse, 0x76cf5d0a ;  /* 0x76cf5d0a7b5c7836 */ /* 0x040fe20000000000 */
[----:B------:R-:W-:Y:S01]  /*4b20*/  FMNMX3.FTZ R56, R56, R81, R76, !PT ;  /* 0x0000005138387276 */ /* 0x000fe2000781004c */
[----:B------:R-:W-:Y:S01]  /*4b30*/  VIADD R55, R122, 0x3c6ef372 ;  /* 0x3c6ef3727a377836 */ /* 0x000fe20000000000 */
[----:B------:R-:W-:Y:S01]  /*4b40*/  FMNMX3.FTZ R2, R2, R23, R18, !PT ;  /* 0x0000001702027276 */ /* 0x000fe20007810012 */
[----:B------:R-:W-:Y:S01]  /*4b50*/  STL.64 [R1+0x60], R58 ;  /* 0x0000603a01007387 */ /* 0x000fe20000100a00 */
[----:B------:R-:W-:Y:S01]  /*4b60*/  IADD3.X R54, PT, PT, R0, UR27, RZ, P1, P0 ;  /* 0x0000001b00367c10 */ /* 0x000fe20008fe04ff */
[----:B------:R-:W-:Y:S01]  /*4b70*/  VIADD R228, R123, 0x646e171e ;  /* 0x646e171e7be47836 */ /* 0x000fe20000000000 */
[----:B------:R-:W-:Y:S01]  /*4b80*/  FMNMX3.FTZ R3, R3, R9, R211, !PT ;  /* 0x0000000903037276 */ /* 0x000fe200078100d3 */
[----:B------:R-:W-:Y:S01]  /*4b90*/  IMAD.IADD R197, R119, 0x1, R118 ;  /* 0x0000000177c57824 */ /* 0x000fe200078e0276 */
[----:B------:R-:W-:Y:S01]  /*4ba0*/  FMNMX3.FTZ R53, R53, R214, R213, !PT ;  /* 0x000000d635357276 */ /* 0x000fe200078100d5 */
[----:B------:R-:W-:Y:S01]  /*4bb0*/  IMAD.SHL.U32 R97, R195, 0x2, RZ ;  /* 0x00000002c3617824 */ /* 0x000fe200078e00ff */
[----:B------:R-:W-:-:S02]  /*4bc0*/  FMNMX3.FTZ R0, R56, R77, R72, !PT ;  /* 0x0000004d38007276 */ /* 0x000fc40007810048 */
[----:B------:R-:W-:Y:S02]  /*4bd0*/  FMNMX3.FTZ R2, R2, R19, R14, !PT ;  /* 0x0000001302027276 */ /* 0x000fe4000781000e */
[----:B------:R-:W-:Y:S02]  /*4be0*/  FMNMX3.FTZ R3, R3, R5, R152, !PT ;  /* 0x0000000503037276 */ /* 0x000fe40007810098 */
[----:B------:R-:W-:Y:S02]  /*4bf0*/  FMNMX.FTZ R53, R32, R53, !PT ;  /* 0x0000003520357209 */ /* 0x000fe40007810000 */
[----:B------:R-:W-:Y:S02]  /*4c00*/  FMNMX3.FTZ R0, R0, R73, R222, !PT ;  /* 0x0000004900007276 */ /* 0x000fe400078100de */
[----:B------:R-:W-:Y:S01]  /*4c10*/  FMNMX3.FTZ R2, R2, R15, R10, !PT ;  /* 0x0000000f02027276 */ /* 0x000fe2000781000a */
[----:B------:R-:W4:Y:S01]  /*4c20*/  SHFL.BFLY PT, R65, R53, 0x2, 0x1f ;  /* 0x0c401f0035417f89 */ /* 0x000f2200000e0000 */
[----:B------:R-:W-:-:S02]  /*4c30*/  FMNMX.FTZ R3, R61, R3, !PT ;  /* 0x000000033d037209 */ /* 0x000fc40007810000 */
[----:B------:R-:W-:Y:S02]  /*4c40*/  FMNMX3.FTZ R0, R0, R69, R220, !PT ;  /* 0x0000004500007276 */ /* 0x000fe400078100dc */
[----:B------:R-:W-:Y:S01]  /*4c50*/  FMNMX3.FTZ R2, R2, R11, R6, !PT ;  /* 0x0000000b02027276 */ /* 0x000fe20007810006 */
[----:B------:R-:W5:Y:S01]  /*4c60*/  SHFL.BFLY PT, R64, R3, 0x2, 0x1f ;  /* 0x0c401f0003407f89 */ /* 0x000f6200000e0000 */
[----:B------:R-:W-:Y:S02]  /*4c70*/  FMNMX3.FTZ R0, R0, R219, R218, !PT ;  /* 0x000000db00007276 */ /* 0x000fe400078100da */
[----:B------:R-:W-:Y:S02]  /*4c80*/  FMNMX3.FTZ R2, R2, R7, R155, !PT ;  /* 0x0000000702027276 */ /* 0x000fe4000781009b */
[----:B------:R-:W-:Y:S02]  /*4c90*/  FMNMX.FTZ R0, R4, R0, !PT ;  /* 0x0000000004007209 */ /* 0x000fe40007810000 */
[----:B------:R-:W-:-:S02]  /*4ca0*/  FMNMX.FTZ R2, R63, R2, !PT ;  /* 0x000000023f027209 */ /* 0x000fc40007810000 */
[CC--:B------:R-:W-:Y:S01]  /*4cb0*/  LOP3.LUT R56, R122.reuse, R54.reuse, R157, 0x96, !PT ;  /* 0x000000367a387212 */ /* 0x0c0fe200078e969d */
[----:B------:R-:W1:Y:S01]  /*4cc0*/  SHFL.BFLY PT, R60, R0, 0x2, 0x1f ;  /* 0x0c401f00003c7f89 */ /* 0x000e6200000e0000 */
[----:B------:R-:W-:Y:S02]  /*4cd0*/  LOP3.LUT R54, R122, R54, R137, 0x96, !PT ;  /* 0x000000367a367212 */ /* 0x000fe400078e9689 */
[C-C-:B------:R-:W-:Y:S01]  /*4ce0*/  LOP3.LUT R100, R123.reuse, UR24, R59.reuse, 0x96, !PT ;  /* 0x000000187b647c12 */ /* 0x140fe2000f8e963b */
[----:B------:R-:W2:Y:S01]  /*4cf0*/  SHFL.BFLY PT, R62, R2, 0x2, 0x1f ;  /* 0x0c401f00023e7f89 */ /* 0x000ea200000e0000 */
[----:B------:R-:W-:Y:S01]  /*4d00*/  LOP3.LUT R230, R230, 0xff0000, R48, 0xf8, !PT ;  /* 0x00ff0000e6e67812 */ /* 0x000fe200078ef830 */
[----:B------:R-:W-:Y:S01]  /*4d10*/  IMAD.WIDE.U32 R94, R54, -0x2daee0ad, RZ ;  /* 0xd2511f53365e7825 */ /* 0x000fe200078e00ff */
[----:B------:R-:W-:Y:S01]  /*4d20*/  LOP3.LUT R54, R123, UR4, R59, 0x96, !PT ;  /* 0x000000047b367c12 */ /* 0x000fe2000f8e963b */
[----:B------:R-:W3:Y:S01]  /*4d30*/  LDCU UR4, c[0x0][0x45c] ;  /* 0x00008b80ff0477ac */ /* 0x000ee20008000800 */
[----:B----4-:R-:W-:Y:S01]  /*4d40*/  FMNMX.FTZ R65, R53, R65, !PT ;  /* 0x0000004135417209 */ /* 0x010fe20007810000 */
[----:B------:R-:W-:Y:S01]  /*4d50*/  IMAD.WIDE.U32 R66, R56, -0x2daee0ad, RZ ;  /* 0xd2511f5338427825 */ /* 0x000fe200078e00ff */
[----:B------:R-:W-:-:S02]  /*4d60*/  LEA R197, R197, UR5, 0x1 ;  /* 0x00000005c5c57c11 */ /* 0x000fc4000f8e08ff */
[----:B------:R-:W-:Y:S01]  /*4d70*/  LOP3.LUT R97, R97, 0x6, RZ, 0xe2, !PT ;  /* 0x0000000661617812 */ /* 0x000fe200078ee2ff */
[----:B------:R-:W-:Y:S01]  /*4d80*/  VIADD R48, R122, 0x9e3779b9 ;  /* 0x9e3779b97a307836 */ /* 0x000fe20000000000 */
[----:B-----5:R-:W-:Y:S01]  /*4d90*/  FMNMX.FTZ R64, R3, R64, !PT ;  /* 0x0000004003407209 */ /* 0x020fe20007810000 */
[----:B------:R-:W-:Y:S01]  /*4da0*/  IMAD.WIDE.U32 R100, R100, -0x326172a9, RZ ;  /* 0xcd9e8d5764647825 */ /* 0x000fe200078e00ff */
[----:B------:R-:W4:Y:S01]  /*4db0*/  SHFL.BFLY PT, R3, R65, 0x1, 0x1f ;  /* 0x0c201f0041037f89 */ /* 0x000f2200000e0000 */
[----:B------:R-:W-:Y:S02]  /*4dc0*/  LOP3.LUT R184, R114, R58, R67, 0x96, !PT ;  /* 0x0000003a72b87212 */ /* 0x000fe400078e9643 */
[----:B------:R-:W-:Y:S01]  /*4dd0*/  IMAD.WIDE.U32 R56, R54, -0x326172a9, RZ ;  /* 0xcd9e8d5736387825 */ /* 0x000fe200078e00ff */
[C-C-:B------:R-:W-:Y:S01]  /*4de0*/  LOP3.LUT R108, R48.reuse, R156, R101.reuse, 0x96, !PT ;  /* 0x0000009c306c7212 */ /* 0x140fe200078e9665 */
[----:B------:R5:W-:Y:S01]  /*4df0*/  STL.64 [R1+0x58], R66 ;  /* 0x0000584201007387 */ /* 0x000be20000100a00 */
[----:B------:R-:W-:Y:S01]  /*4e00*/  LOP3.LUT R70, R48, R136, R101, 0x96, !PT ;  /* 0x0000008830467212 */ /* 0x000fe200078e9665 */
[----:B------:R-:W-:Y:S01]  /*4e10*/  IMAD.WIDE.U32 R184, R184, -0x326172a9, RZ ;  /* 0xcd9e8d57b8b87825 */ /* 0x000fe200078e00ff */
[C-C-:B------:R-:W-:Y:S01]  /*4e20*/  LOP3.LUT R102, R48.reuse, R156, R57.reuse, 0x96, !PT ;  /* 0x0000009c30667212 */ /* 0x140fe200078e9639 */
[----:B------:R3:W-:Y:S01]  /*4e30*/  STL.64 [R1+0x50], R94 ;  /* 0x0000505e01007387 */ /* 0x0007e20000100a00 */
[----:B------:R-:W-:Y:S01]  /*4e40*/  LOP3.LUT R112, R48, R136, R57, 0x96, !PT ;  /* 0x0000008830707212 */ /* 0x000fe200078e9639 */
[----:B------:R-:W-:Y:S01]  /*4e50*/  IMAD.WIDE.U32 R108, R108, -0x2daee0ad, RZ ;  /* 0xd2511f536c6c7825 */ /* 0x000fe200078e00ff */
[----:B------:R-:W-:-:S02]  /*4e60*/  LOP3.LUT R114, R114, R58, R95, 0x96, !PT ;  /* 0x0000003a72727212 */ /* 0x000fc400078e965f */
[----:B-1----:R-:W-:Y:S01]  /*4e70*/  FMNMX.FTZ R60, R0, R60, !PT ;  /* 0x0000003c003c7209 */ /* 0x002fe20007810000 */
[----:B------:R-:W-:Y:S01]  /*4e80*/  IMAD.WIDE.U32 R102, R102, -0x2daee0ad, RZ ;  /* 0xd2511f5366667825 */ /* 0x000fe200078e00ff */
[----:B--2---:R-:W-:Y:S02]  /*4e90*/  FMNMX.FTZ R62, R2, R62, !PT ;  /* 0x0000003e023e7209 */ /* 0x004fe40007810000 */
[----:B------:R-:W1:Y:S01]  /*4ea0*/  SHFL.BFLY PT, R2, R64, 0x1, 0x1f ;  /* 0x0c201f0040027f89 */ /* 0x000e6200000e0000 */
[----:B------:R-:W-:Y:S01]  /*4eb0*/  IMAD.WIDE.U32 R70, R70, -0x2daee0ad, RZ ;  /* 0xd2511f5346467825 */ /* 0x000fe200078e00ff */
[CC--:B------:R-:W-:Y:S02]  /*4ec0*/  LOP3.LUT R106, R92.reuse, R66.reuse, R109, 0x96, !PT ;  /* 0x000000425c6a7212 */ /* 0x0c0fe400078e966d */
[----:B------:R-:W-:Y:S01]  /*4ed0*/  LOP3.LUT R110, R92, R66, R103, 0x96, !PT ;  /* 0x000000425c6e7212 */ /* 0x000fe200078e9667 */
[----:B------:R-:W-:Y:S01]  /*4ee0*/  IMAD.WIDE.U32 R112, R112, -0x2daee0ad, RZ ;  /* 0xd2511f5370707825 */ /* 0x000fe200078e00ff */
[----:B------:R-:W2:Y:S01]  /*4ef0*/  SHFL.BFLY PT, R132, R60, 0x1, 0x1f ;  /* 0x0c201f003c847f89 */ /* 0x000ea200000e0000 */
[----:B------:R-:W-:-:S02]  /*4f00*/  LOP3.LUT R58, R55, R100, R185, 0x96, !PT ;  /* 0x00000064373a7212 */ /* 0x000fc400078e96b9 */
[----:B------:R-:W-:Y:S01]  /*4f10*/  IMAD.WIDE.U32 R114, R114, -0x326172a9, RZ ;  /* 0xcd9e8d5772727825 */ /* 0x000fe200078e00ff */
[----:B------:R-:W2:Y:S01]  /*4f20*/  SHFL.BFLY PT, R0, R62, 0x1, 0x1f ;  /* 0x0c201f003e007f89 */ /* 0x000ea200000e0000 */
[C---:B------:R-:W-:Y:S02]  /*4f30*/  LOP3.LUT R98, R55.reuse, R56, R185, 0x96, !PT ;  /* 0x0000003837627212 */ /* 0x040fe400078e96b9 */
[----:B------:R-:W-:Y:S01]  /*4f40*/  VIADD R54, R122, 0xdaa66d2b ;  /* 0xdaa66d2b7a367836 */ /* 0x000fe20000000000 */
[-C--:B-----5:R-:W-:Y:S01]  /*4f50*/  LOP3.LUT R66, R92, R94.reuse, R71, 0x96, !PT ;  /* 0x0000005e5c427212 */ /* 0x0a0fe200078e9647 */
[----:B------:R-:W-:Y:S01]  /*4f60*/  IMAD.WIDE.U32 R106, R106, -0x326172a9, RZ ;  /* 0xcd9e8d576a6a7825 */ /* 0x000fe200078e00ff */
[----:B------:R-:W-:Y:S02]  /*4f70*/  LOP3.LUT R92, R92, R94, R113, 0x96, !PT ;  /* 0x0000005e5c5c7212 */ /* 0x000fe400078e9671 */
[C-C-:B------:R-:W-:Y:S01]  /*4f80*/  LOP3.LUT R100, R55.reuse, R100, R115.reuse, 0x96, !PT ;  /* 0x0000006437647212 */ /* 0x140fe200078e9673 */
[----:B------:R-:W-:Y:S01]  /*4f90*/  IMAD.WIDE.U32 R110, R110, -0x326172a9, RZ ;  /* 0xcd9e8d576e6e7825 */ /* 0x000fe200078e00ff */
[----:B------:R-:W-:-:S02]  /*4fa0*/  LOP3.LUT R55, R55, R56, R115, 0x96, !PT ;  /* 0x0000003837377212 */ /* 0x000fc400078e9673 */
[-C--:B------:R-:W-:Y:S01]  /*4fb0*/  LOP3.LUT R104, R54, R184.reuse, R107, 0x96, !PT ;  /* 0x000000b836687212 */ /* 0x080fe200078e966b */
[----:B------:R-:W-:Y:S01]  /*4fc0*/  IMAD.WIDE.U32 R66, R66, -0x326172a9, RZ ;  /* 0xcd9e8d5742427825 */ /* 0x000fe200078e00ff */
[----:B------:R-:W-:Y:S02]  /*4fd0*/  LOP3.LUT R184, R54, R184, R111, 0x96, !PT ;  /* 0x000000b836b87212 */ /* 0x000fe400078e966f */
[----:B----4-:R-:W-:Y:S01]  /*4fe0*/  FMNMX.FTZ R3, R65, R3, !PT ;  /* 0x0000000341037209 */ /* 0x010fe20007810000 */
[----:B------:R-:W-:Y:S01]  /*4ff0*/  IMAD.WIDE.U32 R92, R92, -0x326172a9, RZ ;  /* 0xcd9e8d575c5c7825 */ /* 0x000fe200078e00ff */
[CC--:B------:R-:W-:Y:S02]  /*5000*/  LOP3.LUT R56, R54.reuse, R114.reuse, R67, 0x96, !PT ;  /* 0x0000007236387212 */ /* 0x0c0fe400078e9643 */
[----:B------:R-:W-:Y:S01]  /*5010*/  FSETP.NEU.FTZ.AND P0, PT, R3, -INF , PT ;  /* 0xff8000000300780b */ /* 0x000fe20003f1d000 */
[----:B---3--:R-:W-:Y:S01]  /*5020*/  VIADD R94, R123, 0x32370b8f ;  /* 0x32370b8f7b5e7836 */ /* 0x008fe20000000000 */
[----:B------:R-:W-:Y:S01]  /*5030*/  LOP3.LUT R54, R54, R114, R93, 0x96, !PT ;  /* 0x0000007236367212 */ /* 0x000fe200078e965d */
[----:B------:R-:W-:-:S04]  /*5040*/  IMAD.WIDE.U32 R58, R58, -0x2daee0ad, RZ ;  /* 0xd2511f533a3a7825 */ /* 0x000fc800078e00ff */
[----:B------:R-:W-:Y:S01]  /*5050*/  FMUL.FTZ R212, R3, UR4 ;  /* 0x0000000403d47c20 */ /* 0x000fe20008410000 */
[----:B-1----:R-:W-:Y:S01]  /*5060*/  FMNMX.FTZ R2, R64, R2, !PT ;  /* 0x0000000240027209 */ /* 0x002fe20007810000 */
[----:B------:R-:W-:Y:S01]  /*5070*/  IMAD.WIDE.U32 R100, R100, -0x2daee0ad, RZ ;  /* 0xd2511f5364647825 */ /* 0x000fe200078e00ff */
[----:B------:R-:W-:Y:S02]  /*5080*/  LOP3.LUT R59, R94, R108, R59, 0x96, !PT ;  /* 0x0000006c5e3b7212 */ /* 0x000fe400078e963b */
[----:B------:R-:W-:Y:S01]  /*5090*/  FSEL R212, R212, RZ, P0 ;  /* 0x000000ffd4d47208 */ /* 0x000fe20000000000 */
[----:B------:R-:W-:Y:S01]  /*50a0*/  IMAD.WIDE.U32 R98, R98, -0x2daee0ad, RZ ;  /* 0xd2511f5362627825 */ /* 0x000fe200078e00ff */
[----:B------:R-:W-:Y:S02]  /*50b0*/  LOP3.LUT R53, R94, R70, R101, 0x96, !PT ;  /* 0x000000465e357212 */ /* 0x000fe400078e9665 */
[----:B--2---:R-:W-:Y:S01]  /*50c0*/  FMNMX.FTZ R132, R60, R132, !PT ;  /* 0x000000843c847209 */ /* 0x004fe20007810000 */
[----:B------:R-:W-:Y:S01]  /*50d0*/  IMAD.WIDE.U32 R108, R55, -0x2daee0ad, RZ ;  /* 0xd2511f53376c7825 */ /* 0x000fe200078e00ff */
[----:B------:R-:W-:-:S03]  /*50e0*/  LOP3.LUT R102, R94, R102, R99, 0x96, !PT ;  /* 0x000000665e667212 */ /* 0x000fc600078e9663 */
[----:B------:R-:W-:Y:S01]  /*50f0*/  FFMA.FTZ R161, R91, UR4, -R212 ;  /* 0x000000045ba17c23 */ /* 0x000fe200080108d4 */
[----:B------:R-:W-:Y:S01]  /*5100*/  FMNMX.FTZ R0, R62, R0, !PT ;  /* 0x000000003e007209 */ /* 0x000fe20007810000 */
[----:B------:R-:W-:Y:S01]  /*5110*/  VIADD R70, R123, 0xed9eba14 ;  /* 0xed9eba147b467836 */ /* 0x000fe20000000000 */
[----:B------:R-:W-:Y:S01]  /*5120*/  LOP3.LUT R94, R94, R112, R109, 0x96, !PT ;  /* 0x000000705e5e7212 */ /* 0x000fe200078e966d */
[----:B------:R-:W-:-:S04]  /*5130*/  IMAD.WIDE.U32 R104, R104, -0x2daee0ad, RZ ;  /* 0xd2511f5368687825 */ /* 0x000fc800078e00ff */
[C---:B------:R-:W-:Y:S01]  /*5140*/  FMUL.FTZ R62, R2.reuse, UR4 ;  /* 0x00000004023e7c20 */ /* 0x040fe20008410000 */
[----:B------:R-:W-:Y:S01]  /*5150*/  FSETP.NEU.FTZ.AND P1, PT, R2, -INF , PT ;  /* 0xff8000000200780b */ /* 0x000fe20003f3d000 */
[----:B------:R-:W-:Y:S01]  /*5160*/  MUFU.EX2 R161, R161 ;  /* 0x000000a100a17308 */ /* 0x000fe20000000800 */
[----:B------:R-:W-:Y:S01]  /*5170*/  IMAD.WIDE.U32 R56, R56, -0x2daee0ad, RZ ;  /* 0xd2511f5338387825 */ /* 0x000fe200078e00ff */
[----:B------:R-:W-:-:S03]  /*5180*/  LOP3.LUT R58, R70, R58, R105, 0x96, !PT ;  /* 0x0000003a463a7212 */ /* 0x000fc600078e9669 */
[----:B------:R-:W-:Y:S01]  /*5190*/  FMUL.FTZ R68, R0, UR4 ;  /* 0x0000000400447c20 */ /* 0x000fe20008410000 */
[----:B------:R-:W-:Y:S01]  /*51a0*/  FSEL R62, R62, RZ, P1 ;  /* 0x000000ff3e3e7208 */ /* 0x000fe20000800000 */
[----:B------:R-:W-:Y:S01]  /*51b0*/  IMAD.WIDE.U32 R184, R184, -0x2daee0ad, RZ ;  /* 0xd2511f53b8b87825 */ /* 0x000fe200078e00ff */
[----:B------:R-:W-:-:S03]  /*51c0*/  LOP3.LUT R100, R70, R100, R57, 0x96, !PT ;  /* 0x0000006446647212 */ /* 0x000fc600078e9639 */
[----:B------:R-:W-:Y:S01]  /*51d0*/  FFMA.FTZ R202, R86, UR4, -R212 ;  /* 0x0000000456ca7c23 */ /* 0x000fe200080108d4 */
[----:B------:R-:W-:Y:S01]  /*51e0*/  FSETP.NEU.FTZ.AND P1, PT, R132, -INF , PT ;  /* 0xff8000008400780b */ /* 0x000fe20003f3d000 */
[----:B------:R-:W-:Y:S01]  /*51f0*/  IMAD.WIDE.U32 R54, R54, -0x2daee0ad, RZ ;  /* 0xd2511f5336367825 */ /* 0x000fe200078e00ff */
[----:B------:R-:W-:-:S03]  /*5200*/  LOP3.LUT R98, R70, R98, R185, 0x96, !PT ;  /* 0x0000006246627212 */ /* 0x000fc600078e96b9 */
[----:B------:R-:W-:Y:S01]  /*5210*/  FFMA.FTZ R201, R24, UR4, -R62 ;  /* 0x0000000418c97c23 */ /* 0x000fe2000801083e */
[----:B------:R-:W-:Y:S01]  /*5220*/  FSETP.NEU.FTZ.AND P0, PT, R0, -INF , PT ;  /* 0xff8000000000780b */ /* 0x000fe20003f1d000 */
[----:B------:R-:W-:Y:S01]  /*5230*/  VIADD R64, R122, 0x78dde6e4 ;  /* 0x78dde6e47a407836 */ /* 0x000fe20000000000 */
[----:B------:R-:W-:Y:S01]  /*5240*/  LOP3.LUT R70, R70, R108, R55, 0x96, !PT ;  /* 0x0000006c46467212 */ /* 0x000fe200078e9637 */
[----:B------:R-:W-:-:S04]  /*5250*/  IMAD.WIDE.U32 R112, R59, -0x326172a9, RZ ;  /* 0xcd9e8d573b707825 */ /* 0x000fc800078e00ff */
[----:B------:R-:W-:Y:S01]  /*5260*/  FFMA.FTZ R55, R90, UR4, -R212 ;  /* 0x000000045a377c23 */ /* 0x000fe200080108d4 */
[----:B------:R-:W-:Y:S01]  /*5270*/  FSEL R68, R68, RZ, P0 ;  /* 0x000000ff44447208 */ /* 0x000fe20000000000 */
[----:B------:R-:W-:Y:S01]  /*5280*/  FFMA.FTZ R183, R25, UR4, -R62 ;  /* 0x0000000419b77c23 */ /* 0x000fe2000801083e */
[----:B------:R-:W-:Y:S01]  /*5290*/  IMAD.WIDE.U32 R102, R102, -0x326172a9, RZ ;  /* 0xcd9e8d5766667825 */ /* 0x000fe200078e00ff */
[----:B------:R-:W-:-:S03]  /*52a0*/  LOP3.LUT R106, R64, R106, R113, 0x96, !PT ;  /* 0x0000006a406a7212 */ /* 0x000fc600078e9671 */
[----:B------:R-:W-:Y:S01]  /*52b0*/  FFMA.FTZ R159, R29, UR4, -R62 ;  /* 0x000000041d9f7c23 */ /* 0x000fe2000801083e */
[----:B------:R-:W1:Y:S01]  /*52c0*/  MUFU.EX2 R55, R55 ;  /* 0x0000003700377308 */ /* 0x000e620000000800 */
[----:B------:R-:W-:Y:S01]  /*52d0*/  IMAD.WIDE.U32 R108, R53, -0x326172a9, RZ ;  /* 0xcd9e8d57356c7825 */ /* 0x000fe200078e00ff */
[----:B------:R-:W-:-:S03]  /*52e0*/  LOP3.LUT R53, R64, R110, R103, 0x96, !PT ;  /* 0x0000006e40357212 */ /* 0x000fc600078e9667 */
[--C-:B------:R-:W-:Y:S01]  /*52f0*/  FFMA.FTZ R243, R20, UR4, -R62.reuse ;  /* 0x0000000414f37c23 */ /* 0x100fe2000801083e */
[----:B------:R-:W-:Y:S01]  /*5300*/  FFMA.FTZ R232, R21, UR4, -R62 ;  /* 0x0000000415e87c23 */ /* 0x000fe2000801083e */
[----:B------:R-:W-:Y:S01]  /*5310*/  IMAD.WIDE.U32 R94, R94, -0x326172a9, RZ ;  /* 0xcd9e8d575e5e7825 */ /* 0x000fe200078e00ff */
[----:B------:R-:W-:-:S03]  /*5320*/  LOP3.LUT R66, R64, R66, R109, 0x96, !PT ;  /* 0x0000004240427212 */ /* 0x000fc600078e966d */
[--C-:B------:R-:W-:Y:S01]  /*5330*/  FFMA.FTZ R171, R16, UR4, -R62.reuse ;  /* 0x0000000410ab7c23 */ /* 0x100fe2000801083e */
[----:B------:R-:W-:Y:S01]  /*5340*/  FFMA.FTZ R164, R17, UR4, -R62 ;  /* 0x0000000411a47c23 */ /* 0x000fe2000801083e */
[----:B------:R-:W-:Y:S01]  /*5350*/  VIADD R60, R122, 0x1715609d ;  /* 0x1715609d7a3c7836 */ /* 0x000fe20000000000 */
[----:B------:R-:W-:Y:S01]  /*5360*/  LOP3.LUT R64, R64, R92, R95, 0x96, !PT ;  /* 0x0000005c40407212 */ /* 0x000fe200078e965f */
[----:B------:R-:W-:-:S04]  /*5370*/  IMAD.WIDE.U32 R58, R58, -0x326172a9, RZ ;  /* 0xcd9e8d573a3a7825 */ /* 0x000fc800078e00ff */
[--C-:B------:R-:W-:Y:S01]  /*5380*/  FFMA.FTZ R178, R12, UR4, -R62.reuse ;  /* 0x000000040cb27c23 */ /* 0x100fe2000801083e */
[--C-:B------:R-:W-:Y:S01]  /*5390*/  FFMA.FTZ R225, R13, UR4, -R62.reuse ;  /* 0x000000040de17c23 */ /* 0x100fe2000801083e */
[----:B------:R-:W-:Y:S01]  /*53a0*/  FFMA.FTZ R154, R8, UR4, -R62 ;  /* 0x00000004089a7c23 */ /* 0x000fe2000801083e */
[----:B------:R-:W-:Y:S01]  /*53b0*/  IMAD.WIDE.U32 R100, R100, -0x326172a9, RZ ;  /* 0xcd9e8d5764647825 */ /* 0x000fe200078e00ff */
[----:B------:R-:W-:-:S03]  /*53c0*/  LOP3.LUT R92, R60, R112, R59, 0x96, !PT ;  /* 0x000000703c5c7212 */ /* 0x000fc600078e963b */
[----:B-1----:R-:W-:Y:S01]  /*53d0*/  FADD.FTZ R173, R55, R161 ;  /* 0x000000a137ad7221 */ /* 0x002fe20000010000 */
[----:B------:R-:W-:Y:S01]  /*53e0*/  F2FP.F16.F32.PACK_AB R161, R161, R55 ;  /* 0x00000037a1a1723e */ /* 0x000fe200000000ff */
[----:B------:R-:W-:Y:S01]  /*53f0*/  IMAD.WIDE.U32 R98, R98, -0x326172a9, RZ ;  /* 0xcd9e8d5762627825 */ /* 0x000fe200078e00ff */
[----:B------:R-:W-:-:S03]  /*5400*/  LOP3.LUT R57, R60, R108, R101, 0x96, !PT ;  /* 0x0000006c3c397212 */ /* 0x000fc600078e9665 */
[--C-:B------:R-:W-:Y:S01]  /*5410*/  FFMA.FTZ R153, R9, UR4, -R62.reuse ;  /* 0x0000000409997c23 */ /* 0x100fe2000801083e */
[----:B------:R-:W-:Y:S01]  /*5420*/  FFMA.FTZ R211, R211, UR4, -R62 ;  /* 0x00000004d3d37c23 */ /* 0x000fe2000801083e */
[----:B------:R-:W-:Y:S01]  /*5430*/  IMAD.WIDE.U32 R70, R70, -0x326172a9, RZ ;  /* 0xcd9e8d5746467825 */ /* 0x000fe200078e00ff */
[----:B------:R-:W-:-:S03]  /*5440*/  LOP3.LUT R102, R60, R102, R99, 0x96, !PT ;  /* 0x000000663c667212 */ /* 0x000fc600078e9663 */
[----:B------:R-:W-:Y:S01]  /*5450*/  FMUL.FTZ R99, R132, UR4 ;  /* 0x0000000484637c20 */ /* 0x000fe20008410000 */
[----:B------:R-:W-:Y:S01]  /*5460*/  FFMA.FTZ R210, R5, UR4, -R62 ;  /* 0x0000000405d27c23 */ /* 0x000fe2000801083e */
[----:B------:R-:W-:Y:S01]  /*5470*/  IMAD.WIDE.U32 R106, R106, -0x2daee0ad, RZ ;  /* 0xd2511f536a6a7825 */ /* 0x000fe200078e00ff */
[----:B------:R-:W-:-:S03]  /*5480*/  LOP3.LUT R60, R60, R94, R71, 0x96, !PT ;  /* 0x0000005e3c3c7212 */ /* 0x000fc600078e9647 */
[----:B------:R-:W-:Y:S01]  /*5490*/  FFMA.FTZ R152, R152, UR4, -R62 ;  /* 0x0000000498987c23 */ /* 0x000fe2000801083e */
[----:B------:R-:W-:Y:S01]  /*54a0*/  FSEL R99, R99, RZ, P1 ;  /* 0x000000ff63637208 */ /* 0x000fe20000800000 */
[----:B------:R-:W-:Y:S01]  /*54b0*/  VIADD R94, R123, 0xa9066899 ;  /* 0xa90668997b5e7836 */ /* 0x000fe20000000000 */
[----:B------:R-:W-:Y:S01]  /*54c0*/  PRMT R160, R161, 0x7632, R160 ;  /* 0x00007632a1a07816 */ /* 0x000fe200000000a0 */
[----:B------:R-:W-:-:S04]  /*54d0*/  IMAD.WIDE.U32 R90, R53, -0x2daee0ad, RZ ;  /* 0xd2511f53355a7825 */ /* 0x000fc800078e00ff */
[----:B------:R-:W-:Y:S01]  /*54e0*/  FFMA.FTZ R53, R40, UR4, -R62 ;  /* 0x0000000428357c23 */ /* 0x000fe2000801083e */
[----:B------:R-:W-:Y:S01]  /*54f0*/  FFMA.FTZ R176, R89, UR4, -R99 ;  /* 0x0000000459b07c23 */ /* 0x000fe20008010863 */
[----:B------:R-:W-:Y:S01]  /*5500*/  LOP3.LUT R104, R94, R104, R107, 0x96, !PT ;  /* 0x000000685e687212 */ /* 0x000fe200078e966b */
[----:B------:R-:W-:Y:S01]  /*5510*/  IMAD.WIDE.U32 R66, R66, -0x2daee0ad, RZ ;  /* 0xd2511f5342427825 */ /* 0x000fe200078e00ff */
[----:B------:R-:W-:-:S03]  /*5520*/  LOP3.LUT R184, R94, R184, R91, 0x96, !PT ;  /* 0x000000b85eb87212 */ /* 0x000fc600078e965b */
[--C-:B------:R-:W-:Y:S01]  /*5530*/  FFMA.FTZ R186, R84, UR4, -R99.reuse ;  /* 0x0000000454ba7c23 */ /* 0x100fe20008010863 */
[----:B------:R-:W-:Y:S01]  /*5540*/  FFMA.FTZ R182, R85, UR4, -R99 ;  /* 0x0000000455b67c23 */ /* 0x000fe20008010863 */
[----:B------:R-:W-:Y:S01]  /*5550*/  IMAD.WIDE.U32 R64, R64, -0x2daee0ad, RZ ;  /* 0xd2511f5340407825 */ /* 0x000fe200078e00ff */
[----:B------:R-:W-:Y:S01]  /*5560*/  LOP3.LUT R88, R94, R56, R67, 0x96, !PT ;  /* 0x000000385e587212 */ /* 0x000fe200078e9643 */
[----:B------:R-:W-:Y:S02]  /*5570*/  MUFU.EX2 R176, R176 ;  /* 0x000000b000b07308 */ /* 0x000fe40000000800 */
[----:B------:R-:W-:Y:S01]  /*5580*/  FFMA.FTZ R221, R69, UR4, -R99 ;  /* 0x0000000445dd7c23 */ /* 0x000fe20008010863 */
[----:B------:R-:W-:Y:S01]  /*5590*/  IMAD.WIDE.U32 R102, R102, -0x2daee0ad, RZ ;  /* 0xd2511f5366667825 */ /* 0x000fe200078e00ff */
[----:B------:R-:W-:-:S03]  /*55a0*/  LOP3.LUT R94, R94, R54, R65, 0x96, !PT ;  /* 0x000000365e5e7212 */ /* 0x000fc600078e9641 */
[----:B------:R-:W-:Y:S01]  /*55b0*/  FFMA.FTZ R54, R28, UR4, -R99 ;  /* 0x000000041c367c23 */ /* 0x000fe20008010863 */
[----:B------:R-:W-:Y:S01]  /*55c0*/  FFMA.FTZ R62, R61, UR4, -R62 ;  /* 0x000000043d3e7c23 */ /* 0x000fe2000801083e */
[----:B------:R-:W-:Y:S01]  /*55d0*/  IMAD.WIDE.U32 R104, R104, -0x326172a9, RZ ;  /* 0xcd9e8d5768687825 */ /* 0x000fe200078e00ff */
[----:B------:R-:W-:Y:S01]  /*55e0*/  LOP3.LUT R247, R228, R90, R103, 0x96, !PT ;  /* 0x0000005ae4f77212 */ /* 0x000fe200078e9667 */
[----:B------:R-:W-:Y:S02]  /*55f0*/  MUFU.EX2 R186, R186 ;  /* 0x000000ba00ba7308 */ /* 0x000fe40000000800 */
[----:B------:R-:W-:Y:S01]  /*5600*/  FFMA.FTZ R188, R87, UR4, -R212 ;  /* 0x0000000457bc7c23 */ /* 0x000fe200080108d4 */
[----:B------:R-:W-:Y:S01]  /*5610*/  VIADD R90, R122, 0xb54cda56 ;  /* 0xb54cda567a5a7836 */ /* 0x000fe20000000000 */
[----:B------:R-:W-:Y:S01]  /*5620*/  PRMT R129, R161, 0x5410, R160 ;  /* 0x00005410a1817816 */ /* 0x000fe200000000a0 */
[----:B------:R-:W-:-:S04]  /*5630*/  IMAD.WIDE.U32 R184, R184, -0x326172a9, RZ ;  /* 0xcd9e8d57b8b87825 */ /* 0x000fc800078e00ff */
[--C-:B------:R-:W-:Y:S01]  /*5640*/  FFMA.FTZ R199, R26, UR4, -R68.reuse ;  /* 0x000000041ac77c23 */ /* 0x100fe20008010844 */
[----:B------:R-:W-:Y:S01]  /*5650*/  FFMA.FTZ R181, R27, UR4, -R68 ;  /* 0x000000041bb57c23 */ /* 0x000fe20008010844 */
[----:B------:R-:W-:Y:S01]  /*5660*/  LOP3.LUT R71, R90, R58, R105, 0x96, !PT ;  /* 0x0000003a5a477212 */ /* 0x000fe200078e9669 */
[----:B------:R-:W-:Y:S01]  /*5670*/  IMAD.WIDE.U32 R88, R88, -0x326172a9, RZ ;  /* 0xcd9e8d5758587825 */ /* 0x000fe200078e00ff */
[----:B------:R-:W1:Y:S01]  /*5680*/  MUFU.EX2 R54, R54 ;  /* 0x0000003600367308 */ /* 0x000e620000000800 */
[----:B------:R-:W-:Y:S02]  /*5690*/  LOP3.LUT R98, R90, R98, R185, 0x96, !PT ;  /* 0x000000625a627212 */ /* 0x000fe400078e96b9 */
[----:B------:R-:W-:Y:S01]  /*56a0*/  FFMA.FTZ R237, R80, UR4, -R99 ;  /* 0x0000000450ed7c23 */ /* 0x000fe20008010863 */
[----:B------:R-:W-:Y:S01]  /*56b0*/  IMAD.WIDE.U32 R94, R94, -0x326172a9, RZ ;  /* 0xcd9e8d575e5e7825 */ /* 0x000fe200078e00ff */
[----:B------:R-:W-:-:S03]  /*56c0*/  LOP3.LUT R127, R90, R100, R89, 0x96, !PT ;  /* 0x000000645a7f7212 */ /* 0x000fc600078e9659 */
[----:B------:R-:W-:Y:S01]  /*56d0*/  FFMA.FTZ R177, R81, UR4, -R99 ;  /* 0x0000000451b17c23 */ /* 0x000fe20008010863 */
[----:B------:R-:W-:Y:S01]  /*56e0*/  SHF.R.U32.HI R55, RZ, 0x18, R71 ;  /* 0x00000018ff377819 */ /* 0x000fe20000011647 */
[----:B------:R-:W-:Y:S01]  /*56f0*/  IMAD.WIDE.U32 R92, R92, -0x2daee0ad, RZ ;  /* 0xd2511f535c5c7825 */ /* 0x000fe200078e00ff */
[----:B------:R-:W-:Y:S01]  /*5700*/  LOP3.LUT R90, R90, R70, R95, 0x96, !PT ;  /* 0x000000465a5a7212 */ /* 0x000fe200078e965f */
[----:B------:R-:W2:Y:S01]  /*5710*/  MUFU.EX2 R182, R182 ;  /* 0x000000b600b67308 */ /* 0x000ea20000000800 */
[----:B------:R-:W-:Y:S01]  /*5720*/  LOP3.LUT R70, R71, 0xff, RZ, 0xc0, !PT ;  /* 0x000000ff47467812 */ /* 0x000fe200078ec0ff */
[----:B------:R-:W-:Y:S01]  /*5730*/  IMAD.WIDE.U32 R60, R60, -0x2daee0ad, RZ ;  /* 0xd2511f533c3c7825 */ /* 0x000fe200078e00ff */
[----:B------:R-:W-:-:S03]  /*5740*/  ISETP.LE.U32.AND P6, PT, R55, UR8, PT ;  /* 0x0000000837007c0c */ /* 0x000fc6000bfc3070 */
[----:B------:R-:W-:Y:S01]  /*5750*/  FFMA.FTZ R167, R18, UR4, -R68 ;  /* 0x0000000412a77c23 */ /* 0x000fe20008010844 */
[----:B------:R-:W-:Y:S01]  /*5760*/  ISETP.LE.U32.AND P0, PT, R70, UR8, PT ;  /* 0x0000000846007c0c */ /* 0x000fe2000bf03070 */
[----:B------:R-:W-:Y:S01]  /*5770*/  IMAD.MOV.U32 R233, RZ, RZ, R60 ;  /* 0x000000ffffe97224 */ /* 0x000fe200078e003c */
[----:B------:R-:W-:Y:S01]  /*5780*/  LOP3.LUT R69, R228, R106, R93, 0x96, !PT ;  /* 0x0000006ae4457212 */ /* 0x000fe200078e965d */
[----:B------:R-:W-:-:S04]  /*5790*/  IMAD.WIDE.U32 R106, R57, -0x2daee0ad, RZ ;  /* 0xd2511f53396a7825 */ /* 0x000fc800078e00ff */
[----:B-1----:R-:W-:Y:S01]  /*57a0*/  FADD.FTZ R185, R54, R176 ;  /* 0x000000b036b97221 */ /* 0x002fe20000010000 */
[----:B------:R-:W-:Y:S01]  /*57b0*/  F2FP.F16.F32.PACK_AB R176, R176, R54 ;  /* 0x00000036b0b0723e */ /* 0x000fe200000000ff */
[----:B------:R-:W-:Y:S01]  /*57c0*/  MUFU.EX2 R201, R201 ;  /* 0x000000c900c97308 */ /* 0x000fe20000000800 */
[----:B------:R-:W-:Y:S01]  /*57d0*/  PRMT R227, R60, 0x7771, RZ ;  /* 0x000077713ce37816 */ /* 0x000fe200000000ff */
[----:B------:R-:W-:Y:S01]  /*57e0*/  IMAD.MOV.U32 R65, RZ, RZ, R104 ;  /* 0x000000ffff417224 */ /* 0x000fe200078e0068 */
[----:B------:R-:W-:Y:S01]  /*57f0*/  LOP3.LUT R119, R228, R66, R107, 0x96, !PT ;  /* 0x00000042e4777212 */ /* 0x000fe200078e966b */
[----:B------:R-:W-:Y:S01]  /*5800*/  IMAD.MOV.U32 R58, RZ, RZ, R106 ;  /* 0x000000ffff3a7224 */ /* 0x000fe200078e006a */
[----:B------:R-:W-:Y:S01]  /*5810*/  PRMT R66, R104, 0x7770, RZ ;  /* 0x0000777068427816 */ /* 0x000fe200000000ff */
[----:B------:R-:W-:Y:S01]  /*5820*/  @!P6 HADD2 R51, -R160.H0_H0, -RZ.H0_H0 ;  /* 0xa00000ffa033e230 */ /* 0x000fe20000000900 */
[C---:B------:R-:W-:Y:S01]  /*5830*/  PRMT R231, R60.reuse, 0x7772, RZ ;  /* 0x000077723ce77816 */ /* 0x040fe200000000ff */
[----:B------:R-:W1:Y:S01]  /*5840*/  MUFU.EX2 R183, R183 ;  /* 0x000000b700b77308 */ /* 0x000e620000000800 */
[----:B------:R-:W-:Y:S01]  /*5850*/  PRMT R226, R60, 0x7773, RZ ;  /* 0x000077733ce27816 */ /* 0x000fe200000000ff */
[----:B------:R-:W-:Y:S01]  /*5860*/  @!P0 HADD2 R52, -R176.H0_H0, -RZ.H0_H0 ;  /* 0xa00000ffb0348230 */ /* 0x000fe20000000900 */
[----:B------:R-:W-:Y:S01]  /*5870*/  PRMT R60, R104, 0x7771, RZ ;  /* 0x00007771683c7816 */ /* 0x000fe200000000ff */
[----:B------:R-:W-:Y:S01]  /*5880*/  IMAD.MOV.U32 R96, RZ, RZ, R94 ;  /* 0x000000ffff607224 */ /* 0x000fe200078e005e */
[----:B------:R-:W-:Y:S01]  /*5890*/  PRMT R162, R176, 0x7632, R162 ;  /* 0x00007632b0a27816 */ /* 0x000fe200000000a2 */
[--C-:B------:R-:W-:Y:S01]  /*58a0*/  FFMA.FTZ R163, R19, UR4, -R68.reuse ;  /* 0x0000000413a37c23 */ /* 0x100fe20008010844 */
[----:B------:R-:W-:Y:S01]  /*58b0*/  ISETP.LE.U32.AND P4, PT, R66, UR8, PT ;  /* 0x0000000842007c0c */ /* 0x000fe2000bf83070 */
[----:B------:R-:W-:Y:S01]  /*58c0*/  MUFU.EX2 R202, R202 ;  /* 0x000000ca00ca7308 */ /* 0x000fe20000000800 */
[----:B------:R-:W-:Y:S01]  /*58d0*/  PRMT R66, R88, 0x7770, RZ ;  /* 0x0000777058427816 */ /* 0x000fe200000000ff */
[--C-:B------:R-:W-:Y:S01]  /*58e0*/  FFMA.FTZ R223, R23, UR4, -R68.reuse ;  /* 0x0000000417df7c23 */ /* 0x100fe20008010844 */
[----:B------:R-:W-:Y:S01]  /*58f0*/  @!P6 PRMT R160, R51, 0x5410, RZ ;  /* 0x0000541033a0e816 */ /* 0x000fe200000000ff */
[----:B------:R-:W-:Y:S01]  /*5900*/  FFMA.FTZ R135, R30, UR4, -R68 ;  /* 0x000000041e877c23 */ /* 0x000fe20008010844 */
[----:B------:R-:W-:Y:S01]  /*5910*/  PRMT R128, R176, 0x5410, R162 ;  /* 0x00005410b0807816 */ /* 0x000fe200000000a2 */
[--C-:B------:R-:W-:Y:S01]  /*5920*/  FFMA.FTZ R56, R31, UR4, -R68.reuse ;  /* 0x000000041f387c23 */ /* 0x100fe20008010844 */
[----:B------:R-:W-:Y:S01]  /*5930*/  ISETP.GT.U32.AND P6, PT, R60, UR8, PT ;  /* 0x000000083c007c0c */ /* 0x000fe2000bfc4070 */
[----:B------:R-:W3:Y:S01]  /*5940*/  MUFU.EX2 R188, R188 ;  /* 0x000000bc00bc7308 */ /* 0x000ee20000000800 */
[----:B------:R-:W-:Y:S01]  /*5950*/  @!P0 PRMT R176, R52, 0x5410, RZ ;  /* 0x0000541034b08816 */ /* 0x000fe200000000ff */
[--C-:B------:R-:W-:Y:S01]  /*5960*/  FFMA.FTZ R238, R22, UR4, -R68.reuse ;  /* 0x0000000416ee7c23 */ /* 0x100fe20008010844 */
[----:B------:R-:W-:Y:S01]  /*5970*/  ISETP.LE.U32.AND P0, PT, R66, UR8, PT ;  /* 0x0000000842007c0c */ /* 0x000fe2000bf03070 */
[--C-:B------:R-:W-:Y:S01]  /*5980*/  FFMA.FTZ R234, R14, UR4, -R68.reuse ;  /* 0x000000040eea7c23 */ /* 0x100fe20008010844 */
[----:B--2---:R-:W-:Y:S01]  /*5990*/  F2FP.F16.F32.PACK_AB R149, R182, R186 ;  /* 0x000000bab695723e */ /* 0x004fe200000000ff */
[----:B------:R-:W-:Y:S01]  /*59a0*/  FFMA.FTZ R224, R15, UR4, -R68 ;  /* 0x000000040fe07c23 */ /* 0x000fe20008010844 */
[----:B------:R-:W-:Y:S01]  /*59b0*/  PRMT R93, R104, 0x7772, RZ ;  /* 0x00007772685d7816 */ /* 0x000fe200000000ff */
[----:B------:R-:W-:Y:S01]  /*59c0*/  MUFU.EX2 R199, R199 ;  /* 0x000000c700c77308 */ /* 0x000fe20000000800 */
[----:B------:R-:W-:Y:S01]  /*59d0*/  PRMT R148, R149, 0x7632, R148 ;  /* 0x0000763295947816 */ /* 0x000fe20000000094 */
[----:B------:R-:W-:Y:S01]  /*59e0*/  @!P4 HADD2 R50, -R149.H0_H0, -RZ.H0_H0 ;  /* 0xa00000ff9532c230 */ /* 0x000fe20000000900 */
[----:B------:R-:W-:Y:S01]  /*59f0*/  ISETP.GT.U32.AND P3, PT, R93, UR8, PT ;  /* 0x000000085d007c0c */ /* 0x000fe2000bf64070 */
[--C-:B------:R-:W-:Y:S01]  /*5a00*/  FFMA.FTZ R151, R10, UR4, -R68.reuse ;  /* 0x000000040a977c23 */ /* 0x100fe20008010844 */
[----:B-1----:R-:W-:Y:S01]  /*5a10*/  F2FP.F16.F32.PACK_AB R133, R183, R201 ;  /* 0x000000c9b785723e */ /* 0x002fe200000000ff */
[----:B------:R-:W-:Y:S01]  /*5a20*/  @P6 HADD2 R49, -R148.H0_H0, -RZ.H0_H0 ;  /* 0xa00000ff94316230 */ /* 0x000fe20000000900 */
[----:B------:R-:W-:Y:S01]  /*5a30*/  PRMT R59, R104, 0x7773, RZ ;  /* 0x00007773683b7816 */ /* 0x000fe200000000ff */
[----:B------:R-:W1:Y:S01]  /*5a40*/  MUFU.EX2 R181, R181 ;  /* 0x000000b500b57308 */ /* 0x000e620000000800 */
[C---:B------:R-:W-:Y:S01]  /*5a50*/  PRMT R54, R88.reuse, 0x7771, RZ ;  /* 0x0000777158367816 */ /* 0x040fe200000000ff */
[----:B------:R-:W-:Y:S01]  /*5a60*/  @!P0 HADD2 R45, -R133.H0_H0, -RZ.H0_H0 ;  /* 0xa00000ff852d8230 */ /* 0x000fe20000000900 */
[----:B------:R-:W-:Y:S01]  /*5a70*/  PRMT R67, R133, 0x7632, R67 ;  /* 0x0000763285437816 */ /* 0x000fe20000000043 */
[--C-:B------:R-:W-:Y:S01]  /*5a80*/  FFMA.FTZ R150, R11, UR4, -R68.reuse ;  /* 0x000000040b967c23 */ /* 0x100fe20008010844 */
[----:B------:R-:W-:Y:S01]  /*5a90*/  PRMT R95, R88, 0x7773, RZ ;  /* 0x00007773585f7816 */ /* 0x000fe200000000ff */
[----:B------:R-:W-:Y:S01]  /*5aa0*/  FFMA.FTZ R209, R6, UR4, -R68 ;  /* 0x0000000406d17c23 */ /* 0x000fe20008010844 */
[----:B---3--:R-:W-:Y:S01]  /*5ab0*/  F2FP.F16.F32.PACK_AB R147, R188, R202 ;  /* 0x000000cabc93723e */ /* 0x008fe200000000ff */
[----:B------:R-:W-:Y:S01]  /*5ac0*/  MUFU.EX2 R171, R171 ;  /* 0x000000ab00ab7308 */ /* 0x000fe20000000800 */
[----:B------:R-:W-:Y:S01]  /*5ad0*/  PRMT R130, R149, 0x5410, R148 ;  /* 0x0000541095827816 */ /* 0x000fe20000000094 */
[--C-:B------:R-:W-:Y:S01]  /*5ae0*/  FFMA.FTZ R208, R7, UR4, -R68.reuse ;  /* 0x0000000407d07c23 */ /* 0x100fe20008010844 */
[----:B------:R-:W-:Y:S01]  /*5af0*/  @!P4 PRMT R149, R50, 0x5410, RZ ;  /* 0x000054103295c816 */ /* 0x000fe200000000ff */
[----:B------:R-:W-:Y:S01]  /*5b00*/  @P3 HADD2 R47, -R147.H0_H0, -RZ.H0_H0 ;  /* 0xa00000ff932f3230 */ /* 0x000fe20000000900 */
[----:B------:R-:W-:Y:S01]  /*5b10*/  @P6 PRMT R148, R49, 0x5410, RZ ;  /* 0x0000541031946816 */ /* 0x000fe200000000ff */
[--C-:B------:R-:W-:Y:S01]  /*5b20*/  FFMA.FTZ R155, R155, UR4, -R68.reuse ;  /* 0x000000049b9b7c23 */ /* 0x100fe20008010844 */
[----:B------:R-:W-:Y:S01]  /*5b30*/  ISETP.GT.U32.AND P1, PT, R59, UR8, PT ;  /* 0x000000083b007c0c */ /* 0x000fe2000bf24070 */
[----:B------:R-:W2:Y:S01]  /*5b40*/  MUFU.EX2 R164, R164 ;  /* 0x000000a400a47308 */ /* 0x000ea20000000800 */
[----:B------:R-:W-:Y:S01]  /*5b50*/  PRMT R93, R93, 0x5410, R59 ;  /* 0x000054105d5d7816 */ /* 0x000fe2000000003b */
[----:B------:R-:W-:Y:S01]  /*5b60*/  FFMA.FTZ R68, R63, UR4, -R68 ;  /* 0x000000043f447c23 */ /* 0x000fe20008010844 */
[----:B------:R-:W-:Y:S01]  /*5b70*/  ISETP.GT.U32.AND P4, PT, R54, UR8, PT ;  /* 0x0000000836007c0c */ /* 0x000fe2000bf84070 */
[----:B------:R-:W-:Y:S01]  /*5b80*/  IMAD.MOV.U32 R196, RZ, RZ, R102 ;  /* 0x000000ffffc47224 */ /* 0x000fe200078e0066 */
[----:B------:R-:W-:Y:S01]  /*5b90*/  PRMT R49, R133, 0x5410, R67 ;  /* 0x0000541085317816 */ /* 0x000fe20000000043 */
[--C-:B------:R-:W-:Y:S01]  /*5ba0*/  FFMA.FTZ R168, R76, UR4, -R99.reuse ;  /* 0x000000044ca87c23 */ /* 0x100fe20008010863 */
[----:B------:R-:W-:Y:S01]  /*5bb0*/  PRMT R59, R88, 0x7772, RZ ;  /* 0x00007772583b7816 */ /* 0x000fe200000000ff */
[----:B------:R-:W-:Y:S01]  /*5bc0*/  MUFU.EX2 R237, R237 ;  /* 0x000000ed00ed7308 */ /* 0x000fe20000000800 */
[----:B------:R-:W-:Y:S01]  /*5bd0*/  @!P0 PRMT R133, R45, 0x5410, RZ ;  /* 0x000054102d858816 */ /* 0x000fe200000000ff */
[----:B------:R-:W-:Y:S01]  /*5be0*/  FFMA.FTZ R166, R77, UR4, -R99 ;  /* 0x000000044da67c23 */ /* 0x000fe20008010863 */
[----:B------:R-:W-:Y:S01]  /*5bf0*/  ISETP.GT.U32.AND P0, PT, R95, UR8, PT ;  /* 0x000000085f007c0c */ /* 0x000fe2000bf04070 */
[----:B------:R-:W-:Y:S01]  /*5c00*/  FFMA.FTZ R172, R78, UR4, -R212 ;  /* 0x000000044eac7c23 */ /* 0x000fe200080108d4 */
[----:B------:R-:W-:Y:S01]  /*5c10*/  PRMT R146, R147, 0x7632, R146 ;  /* 0x0000763293927816 */ /* 0x000fe20000000092 */
[----:B------:R-:W-:Y:S01]  /*5c20*/  FFMA.FTZ R165, R79, UR4, -R212 ;  /* 0x000000044fa57c23 */ /* 0x000fe200080108d4 */
[----:B------:R-:W-:Y:S01]  /*5c30*/  ISETP.GT.U32.AND P6, PT, R59, UR8, PT ;  /* 0x000000083b007c0c */ /* 0x000fe2000bfc4070 */
[----:B------:R-:W3:Y:S01]  /*5c40*/  MUFU.EX2 R177, R177 ;  /* 0x000000b100b17308 */ /* 0x000ee20000000800 */
[----:B-1----:R-:W-:Y:S01]  /*5c50*/  F2FP.F16.F32.PACK_AB R66, R181, R199 ;  /* 0x000000c7b542723e */ /* 0x002fe200000000ff */
[----:B------:R-:W-:Y:S01]  /*5c60*/  @P4 HADD2 R44, -R67.H0_H0, -RZ.H0_H0 ;  /* 0xa00000ff432c4230 */ /* 0x000fe20000000900 */
[----:B------:R-:W-:Y:S01]  /*5c70*/  PRMT R131, R147, 0x5410, R146 ;  /* 0x0000541093837816 */ /* 0x000fe20000000092 */
[----:B------:R-:W-:Y:S01]  /*5c80*/  @P1 HADD2 R46, -R146.H0_H0, -RZ.H0_H0 ;  /* 0xa00000ff922e1230 */ /* 0x000fe20000000900 */
[----:B------:R-:W-:Y:S01]  /*5c90*/  @P3 PRMT R147, R47, 0x5410, RZ ;  /* 0x000054102f933816 */ /* 0x000fe200000000ff */
[--C-:B------:R-:W-:Y:S01]  /*5ca0*/  FFMA.FTZ R180, R82, UR4, -R212.reuse ;  /* 0x0000000452b47c23 */ /* 0x100fe200080108d4 */
[----:B------:R-:W-:Y:S01]  /*5cb0*/  LOP3.LUT R47, R65, 0xff, RZ, 0xc0, !PT ;  /* 0x000000ff412f7812 */ /* 0x000fe200078ec0ff */
[----:B------:R-:W-:Y:S01]  /*5cc0*/  MUFU.EX2 R154, R154 ;  /* 0x0000009a009a7308 */ /* 0x000fe20000000800 */
[----:B------:R-:W-:Y:S01]  /*5cd0*/  PRMT R65, R66, 0x7632, R65 ;  /* 0x0000763242417816 */ /* 0x000fe20000000041 */
[--C-:B------:R-:W-:Y:S01]  /*5ce0*/  FFMA.FTZ R241, R83, UR4, -R212.reuse ;  /* 0x0000000453f17c23 */ /* 0x100fe200080108d4 */
[----:B------:R-:W-:Y:S01]  /*5cf0*/  LOP3.LUT R45, R69, 0xff, RZ, 0xc0, !PT ;  /* 0x000000ff452d7812 */ /* 0x000fe200078ec0ff */
[----:B------:R-:W-:Y:S01]  /*5d00*/  @P6 HADD2 R42, -R66.H0_H0, -RZ.H0_H0 ;  /* 0xa00000ff422a6230 */ /* 0x000fe20000000900 */
[----:B------:R-:W-:Y:S01]  /*5d10*/  PRMT R57, R106, 0x7771, RZ ;  /* 0x000077716a397816 */ /* 0x000fe200000000ff */
[----:B------:R-:W-:Y:S01]  /*5d20*/  @P0 HADD2 R43, -R65.H0_H0, -RZ.H0_H0 ;  /* 0xa00000ff412b0230 */ /* 0x000fe20000000900 */
[C---:B------:R-:W-:Y:S01]  /*5d30*/  PRMT R91, R94.reuse, 0x7771, RZ ;  /* 0x000077715e5b7816 */ /* 0x040fe200000000ff */
[----:B------:R-:W1:Y:S01]  /*5d40*/  MUFU.EX2 R153, R153 ;  /* 0x0000009900997308 */ /* 0x000e620000000800 */
[----:B------:R-:W-:Y:S01]  /*5d50*/  PRMT R190, R94, 0x7772, RZ ;  /* 0x000077725ebe7816 */ /* 0x000fe200000000ff */
[--C-:B------:R-:W-:Y:S01]  /*5d60*/  IMAD.IADD R245, R124, 0x1, R197.reuse ;  /* 0x000000017cf57824 */ /* 0x100fe200078e02c5 */
[----:B------:R-:W-:Y:S01]  /*5d70*/  PRMT R189, R94, 0x7773, RZ ;  /* 0x000077735ebd7816 */ /* 0x000fe200000000ff */
[----:B------:R-:W-:Y:S01]  /*5d80*/  IMAD.IADD R248, R116, 0x1, R197 ;  /* 0x0000000174f87824 */ /* 0x000fe200078e02c5 */
[----:B------:R-:W-:Y:S01]  /*5d90*/  @P4 PRMT R67, R44, 0x5410, RZ ;  /* 0x000054102c434816 */ /* 0x000fe200000000ff */
[--C-:B------:R-:W-:Y:S01]  /*5da0*/  FFMA.FTZ R169, R74, UR4, -R212.reuse ;  /* 0x000000044aa97c23 */ /* 0x100fe200080108d4 */
[----:B------:R-:W-:Y:S01]  /*5db0*/  ISETP.LE.U32.AND P4, PT, R45, UR8, PT ;  /* 0x000000082d007c0c */ /* 0x000fe2000bf83070 */
[----:B------:R-:W-:Y:S01]  /*5dc0*/  MUFU.EX2 R167, R167 ;  /* 0x000000a700a77308 */ /* 0x000fe20000000800 */
[----:B------:R-:W-:Y:S01]  /*5dd0*/  PRMT R94, R66, 0x5410, R65 ;  /* 0x00005410425e7816 */ /* 0x000fe20000000041 */
[----:B------:R-:W-:Y:S01]  /*5de0*/  LDSM.16.MT88.4 R112, [R245+0x6000] ;  /* 0x00600000f570783b */ /* 0x000fe20000004200 */
[----:B------:R-:W-:Y:S01]  /*5df0*/  @P0 PRMT R65, R43, 0x5410, RZ ;  /* 0x000054102b410816 */ /* 0x000fe200000000ff */
[--C-:B------:R-:W-:Y:S01]  /*5e00*/  FFMA.FTZ R174, R75, UR4, -R212.reuse ;  /* 0x000000044bae7c23 */ /* 0x100fe200080108d4 */
[----:B------:R-:W-:Y:S01]  /*5e10*/  LOP3.LUT R58, R58, 0xff, RZ, 0xc0, !PT ;  /* 0x000000ff3a3a7812 */ /* 0x000fe200078ec0ff */
[----:B------:R-:W-:Y:S01]  /*5e20*/  LDSM.16.MT88.4 R120, [R248+0x6000] ;  /* 0x00600000f878783b */ /* 0x000fe20000004200 */
[----:B------:R-:W-:Y:S01]  /*5e30*/  ISETP.GT.U32.AND P0, PT, R57, UR8, PT ;  /* 0x0000000839007c0c */ /* 0x000fe2000bf04070 */
[----:B------:R-:W-:Y:S01]  /*5e40*/  MUFU.EX2 R163, R163 ;  /* 0x000000a300a37308 */ /* 0x000fe20000000800 */
[----:B------:R-:W-:Y:S01]  /*5e50*/  @P6 PRMT R66, R42, 0x5410, RZ ;  /* 0x000054102a426816 */ /* 0x000fe200000000ff */
[----:B------:R-:W-:Y:S01]  /*5e60*/  FFMA.FTZ R217, R217, UR4, -R212 ;  /* 0x00000004d9d97c23 */ /* 0x000fe200080108d4 */
[----:B------:R-:W-:Y:S01]  /*5e70*/  PRMT R47, R47, 0x5410, R60 ;  /* 0x000054102f2f7816 */ /* 0x000fe2000000003c */
[--C-:B------:R-:W-:Y:S01]  /*5e80*/  FFMA.FTZ R216, R216, UR4, -R212.reuse ;  /* 0x00000004d8d87c23 */ /* 0x100fe200080108d4 */
[----:B------:R-:W-:Y:S01]  /*5e90*/  ISETP.LE.U32.AND P6, PT, R58, UR8, PT ;  /* 0x000000083a007c0c */ /* 0x000fe2000bfc3070 */
[--C-:B------:R-:W-:Y:S01]  /*5ea0*/  FFMA.FTZ R215, R215, UR4, -R212.reuse ;  /* 0x00000004d7d77c23 */ /* 0x100fe200080108d4 */
[----:B--2---:R-:W-:Y:S01]  /*5eb0*/  F2FP.F16.F32.PACK_AB R60, R164, R171 ;  /* 0x000000aba43c723e */ /* 0x004fe200000000ff */
[----:B------:R-:W-:Y:S01]  /*5ec0*/  MUFU.EX2 R151, R151 ;  /* 0x0000009700977308 */ /* 0x000fe20000000800 */
[----:B---3--:R-:W-:Y:S01]  /*5ed0*/  F2FP.F16.F32.PACK_AB R145, R177, R237 ;  /* 0x000000edb191723e */ /* 0x008fe200000000ff */
[--C-:B------:R-:W-:Y:S01]  /*5ee0*/  FFMA.FTZ R214, R214, UR4, -R212.reuse ;  /* 0x00000004d6d67c23 */ /* 0x100fe200080108d4 */
[----:B------:R-:W-:Y:S01]  /*5ef0*/  PRMT R95, R59, 0x5410, R95 ;  /* 0x000054103b5f7816 */ /* 0x000fe2000000005f */
[----:B------:R-:W-:Y:S01]  /*5f00*/  FFMA.FTZ R213, R213, UR4, -R212 ;  /* 0x00000004d5d57c23 */ /* 0x000fe200080108d4 */
[----:B------:R-:W-:Y:S01]  /*5f10*/  PRMT R59, R60, 0x7632, R59 ;  /* 0x000076323c3b7816 */ /* 0x000fe2000000003b */
[----:B------:R-:W-:Y:S01]  /*5f20*/  @!P4 HADD2 R41, -R145.H0_H0, -RZ.H0_H0 ;  /* 0xa00000ff9129c230 */ /* 0x000fe20000000900 */
[----:B------:R-:W-:Y:S01]  /*5f30*/  PRMT R44, R71, 0x7632, R44 ;  /* 0x00007632472c7816 */ /* 0x000fe2000000002c */
[----:B------:R-:W-:Y:S01]  /*5f40*/  MUFU.EX2 R150, R150 ;  /* 0x0000009600967308 */ /* 0x000fe20000000800 */
[C---:B------:R-:W-:Y:S01]  /*5f50*/  PRMT R144, R145.reuse, 0x7632, R144 ;  /* 0x0000763291907816 */ /* 0x040fe20000000090 */
[----:B------:R-:W-:Y:S01]  /*5f60*/  @P0 HADD2 R23, -R59.H0_H0, -RZ.H0_H0 ;  /* 0xa00000ff3b170230 */ /* 0x000fe20000000900 */
[----:B------:R-:W-:Y:S01]  /*5f70*/  LOP3.LUT R44, R44, 0xff, RZ, 0xc0, !PT ;  /* 0x000000ff2c2c7812 */ /* 0x000fe200078ec0ff */
[----:B------:R-:W-:Y:S01]  /*5f80*/  @!P6 HADD2 R40, -R60.H0_H0, -RZ.H0_H0 ;  /* 0xa00000ff3c28e230 */ /* 0x000fe20000000900 */
[----:B------:R-:W-:Y:S01]  /*5f90*/  PRMT R42, R145, 0x5410, R144 ;  /* 0x00005410912a7816 */ /* 0x000fe20000000090 */
[----:B------:R-:W-:Y:S01]  /*5fa0*/  FFMA.FTZ R212, R32, UR4, -R212 ;  /* 0x0000000420d47c23 */ /* 0x000fe200080108d4 */
[C---:B------:R-:W-:Y:S01]  /*5fb0*/  PRMT R205, R102.reuse, 0x7770, RZ ;  /* 0x0000777066cd7816 */ /* 0x040fe200000000ff */
[----:B------:R-:W-:Y:S01]  /*5fc0*/  MUFU.EX2 R135, R135 ;  /* 0x0000008700877308 */ /* 0x000fe20000000800 */
[----:B------:R-:W-:Y:S01]  /*5fd0*/  PRMT R252, R102, 0x7771, RZ ;  /* 0x0000777166fc7816 */ /* 0x000fe200000000ff */
[--C-:B------:R-:W-:Y:S01]  /*5fe0*/  FFMA.FTZ R170, R72, UR4, -R99.reuse ;  /* 0x0000000448aa7c23 */ /* 0x100fe20008010863 */
[C---:B------:R-:W-:Y:S01]  /*5ff0*/  PRMT R246, R102.reuse, 0x7772, RZ ;  /* 0x0000777266f67816 */ /* 0x040fe200000000ff */
[----:B------:R-:W-:Y:S01]  /*6000*/  FFMA.FTZ R118, R73, UR4, -R99 ;  /* 0x0000000449767c23 */ /* 0x000fe20008010863 */
[----:B------:R-:W-:Y:S01]  /*6010*/  PRMT R229, R102, 0x7773, RZ ;  /* 0x0000777366e57816 */ /* 0x000fe200000000ff */
[----:B------:R-:W-:Y:S01]  /*6020*/  IMAD R97, R117, UR26, R97 ;  /* 0x0000001a75617c24 */ /* 0x000fe2000f8e0261 */
[----:B------:R-:W-:Y:S01]  /*6030*/  @!P4 PRMT R145, R41, 0x5410, RZ ;  /* 0x000054102991c816 */ /* 0x000fe200000000ff */
[----:B------:R-:W-:Y:S01]  /*6040*/  MUFU.EX2 R53, R53 ;  /* 0x0000003500357308 */ /* 0x000fe20000000800 */
[----:B------:R-:W-:Y:S01]  /*6050*/  PRMT R63, R106, 0x7773, RZ ;  /* 0x000077736a3f7816 */ /* 0x000fe200000000ff */
[----:B------:R-:W-:Y:S01]  /*6060*/  FADD.FTZ R202, R202, R173 ;  /* 0x000000adcaca7221 */ /* 0x000fe20000010000 */
[----:B------:R-:W-:Y:S01]  /*6070*/  ISETP.LE.U32.AND P4, PT, R44, UR8, PT ;  /* 0x000000082c007c0c */ /* 0x000fe2000bf83070 */
[----:B------:R-:W-:Y:S01]  /*6080*/  FFMA.FTZ R222, R222, UR4, -R99 ;  /* 0x00000004dede7c23 */ /* 0x000fe20008010863 */
[----:B------:R-:W-:Y:S01]  /*6090*/  PRMT R102, R60, 0x5410, R59 ;  /* 0x000054103c667816 */ /* 0x000fe2000000003b */
[----:B------:R-:W-:Y:S01]  /*60a0*/  FFMA.FTZ R220, R220, UR4, -R99 ;  /* 0x00000004dcdc7c23 */ /* 0x000fe20008010863 */
[----:B------:R-:W-:Y:S01]  /*60b0*/  SHF.R.U32.HI R44, RZ, 0x10, R71 ;  /* 0x00000010ff2c7819 */ /* 0x000fe20000011647 */
[----:B------:R1:W2:Y:S01]  /*60c0*/  MUFU.EX2 R41, R56 ;  /* 0x0000003800297308 */ /* 0x0002a20000000800 */
[----:B------:R-:W-:Y:S01]  /*60d0*/  @P0 PRMT R59, R23, 0x5410, RZ ;  /* 0x00005410173b0816 */ /* 0x000fe200000000ff */
[----:B------:R-:W-:Y:S01]  /*60e0*/  FFMA.FTZ R219, R219, UR4, -R99 ;  /* 0x00000004dbdb7c23 */ /* 0x000fe20008010863 */
[----:B------:R-:W-:Y:S01]  /*60f0*/  LOP3.LUT R228, R228, R64, R61, 0x96, !PT ;  /* 0x00000040e4e47212 */ /* 0x000fe200078e963d */
[----:B------:R-:W-:Y:S01]  /*6100*/  FADD.FTZ R188, R188, R202 ;  /* 0x000000cabcbc7221 */ /* 0x000fe20000010000 */
[----:B------:R-:W-:Y:S01]  /*6110*/  ISETP.GT.U32.AND P0, PT, R91, UR8, PT ;  /* 0x000000085b007c0c */ /* 0x000fe2000bf04070 */
[--C-:B------:R-:W-:Y:S01]  /*6120*/  FFMA.FTZ R218, R218, UR4, -R99.reuse ;  /* 0x00000004dada7c23 */ /* 0x100fe20008010863 */
[----:B------:R-:W-:Y:S01]  /*6130*/  PRMT R64, R106, 0x7772, RZ ;  /* 0x000077726a407816 */ /* 0x000fe200000000ff */
[----:B------:R-:W3:Y:S01]  /*6140*/  MUFU.EX2 R159, R159 ;  /* 0x0000009f009f7308 */ /* 0x000ee20000000800 */
[----:B------:R-:W-:Y:S01]  /*6150*/  @P1 PRMT R146, R46, 0x5410, RZ ;  /* 0x000054102e921816 */ /* 0x000fe200000000ff */
[----:B------:R-:W-:Y:S01]  /*6160*/  @!P4 HADD2 R11, -R161.H0_H0, -RZ.H0_H0 ;  /* 0xa00000ffa10bc230 */ /* 0x000fe20000000900 */
[----:B------:R-:W-:Y:S01]  /*6170*/  ISETP.GT.U32.AND P1, PT, R63, UR8, PT ;  /* 0x000000083f007c0c */ /* 0x000fe2000bf24070 */
[----:B------:R-:W4:Y:S01]  /*6180*/  LDSM.16.MT88.4 R104, [R197+0x6000] ;  /* 0x00600000c568783b */ /* 0x000f220000004200 */
[----:B------:R-:W-:Y:S01]  /*6190*/  @!P6 PRMT R60, R40, 0x5410, RZ ;  /* 0x00005410283ce816 */ /* 0x000fe200000000ff */
[----:B------:R-:W-:Y:S01]  /*61a0*/  FFMA.FTZ R99, R4, UR4, -R99 ;  /* 0x0000000404637c23 */ /* 0x000fe20008010863 */
[----:B------:R-:W-:Y:S01]  /*61b0*/  LOP3.LUT R40, R44, 0xff, RZ, 0xc0, !PT ;  /* 0x000000ff2c287812 */ /* 0x000fe200078ec0ff */
[----:B------:R-:W-:Y:S01]  /*61c0*/  MUFU.EX2 R168, R168 ;  /* 0x000000a800a87308 */ /* 0x000fe20000000800 */
[----:B-1----:R-:W-:Y:S01]  /*61d0*/  F2FP.F16.F32.PACK_AB R56, R153, R154 ;  /* 0x0000009a9938723e */ /* 0x002fe200000000ff */
[----:B--2---:R-:W-:Y:S01]  /*61e0*/  FADD.FTZ R187, R135, R41 ;  /* 0x0000002987bb7221 */ /* 0x004fe20000010000 */
[----:B------:R-:W-:Y:S01]  /*61f0*/  ISETP.GT.U32.AND P3, PT, R64, UR8, PT ;  /* 0x0000000840007c0c */ /* 0x000fe2000bf64070 */
[----:B------:R-:W-:Y:S01]  /*6200*/  USHF.L.U32 UR4, UR26, 0x3, URZ ;  /* 0x000000031a047899 */ /* 0x000fe200080006ff */
[----:B------:R-:W-:Y:S01]  /*6210*/  PRMT R43, R58, 0x5410, R57 ;  /* 0x000054103a2b7816 */ /* 0x000fe20000000039 */
[----:B------:R-:W-:Y:S01]  /*6220*/  FADD.FTZ R199, R199, R187 ;  /* 0x000000bbc7c77221 */ /* 0x000fe20000010000 */
[----:B------:R-:W-:Y:S01]  /*6230*/  F2FP.F16.F32.PACK_AB R58, R163, R167 ;  /* 0x000000a7a33a723e */ /* 0x000fe200000000ff */
[----:B------:R-:W1:Y:S01]  /*6240*/  MUFU.EX2 R166, R166 ;  /* 0x000000a600a67308 */ /* 0x000e620000000800 */
[----:B------:R-:W-:Y:S01]  /*6250*/  PRMT R40, R40, 0x5410, R55 ;  /* 0x0000541028287816 */ /* 0x000fe20000000037 */
[----:B---3--:R-:W-:Y:S01]  /*6260*/  FADD.FTZ R200, R53, R159 ;  /* 0x0000009f35c87221 */ /* 0x008fe20000010000 */
[----:B------:R-:W-:Y:S01]  /*6270*/  PRMT R55, R56, 0x7632, R55 ;  /* 0x0000763238377816 */ /* 0x000fe20000000037 */
[----:B------:R-:W-:Y:S01]  /*6280*/  FADD.FTZ R199, R181, R199 ;  /* 0x000000c7b5c77221 */ /* 0x000fe20000010000 */
[----:B------:R-:W-:Y:S01]  /*6290*/  PRMT R57, R58, 0x7632, R57 ;  /* 0x000076323a397816 */ /* 0x000fe20000000039 */
[----:B------:R-:W-:Y:S01]  /*62a0*/  FADD.FTZ R200, R201, R200 ;  /* 0x000000c8c9c87221 */ /* 0x000fe20000010000 */
[----:B------:R-:W-:Y:S01]  /*62b0*/  PRMT R61, R92, 0x7770, RZ ;  /* 0x000077705c3d7816 */ /* 0x000fe200000000ff */
[----:B------:R-:W-:Y:S01]  /*62c0*/  @P0 HADD2 R20, -R55.H0_H0, -RZ.H0_H0 ;  /* 0xa00000ff37140230 */ /* 0x000fe20000000900 */
[----:B------:R-:W-:Y:S01]  /*62d0*/  PRMT R89, R56, 0x5410, R55 ;  /* 0x0000541038597816 */ /* 0x000fe20000000037 */
[----:B------:R-:W-:Y:S01]  /*62e0*/  @P1 HADD2 R21, -R57.H0_H0, -RZ.H0_H0 ;  /* 0xa00000ff39151230 */ /* 0x000fe20000000900 */
[----:B------:R-:W-:Y:S01]  /*62f0*/  ISETP.LE.U32.AND P5, PT, R61, UR8, PT ;  /* 0x000000083d007c0c */ /* 0x000fe2000bfa3070 */
[----:B------:R-:W-:-:S02]  /*6300*/  IMAD.MOV.U32 R61, RZ, RZ, R88 ;  /* 0x000000ffff3d7224 */ /* 0x000fc400078e0058 */
[----:B------:R-:W-:Y:S01]  /*6310*/  @P3 HADD2 R22, -R58.H0_H0, -RZ.H0_H0 ;  /* 0xa00000ff3a163230 */ /* 0x000fe20000000900 */
[----:B------:R-:W-:Y:S01]  /*6320*/  @P0 PRMT R55, R20, 0x5410, RZ ;  /* 0x0000541014370816 */ /* 0x000fe200000000ff */
[----:B------:R-:W-:Y:S01]  /*6330*/  MUFU.EX2 R172, R172 ;  /* 0x000000ac00ac7308 */ /* 0x000fe20000000800 */
[----:B------:R-:W-:Y:S01]  /*6340*/  PRMT R103, R58, 0x5410, R57 ;  /* 0x000054103a677816 */ /* 0x000fe20000000039 */
[----:B------:R-:W-:Y:S01]  /*6350*/  FADD.FTZ R200, R183, R200 ;  /* 0x000000c8b7c87221 */ /* 0x000fe20000010000 */
[----:B------:R-:W-:Y:S02]  /*6360*/  ISETP.GT.U32.AND P0, PT, R190, UR8, PT ;  /* 0x00000008be007c0c */ /* 0x000fe4000bf04070 */
[----:B------:R-:W-:Y:S02]  /*6370*/  @P1 PRMT R57, R21, 0x5410, RZ ;  /* 0x0000541015391816 */ /* 0x000fe400000000ff */
[----:B------:R-:W-:Y:S01]  /*6380*/  LOP3.LUT R20, R127, 0xff, RZ, 0xc0, !PT ;  /* 0x000000ff7f147812 */ /* 0x000fe200078ec0ff */
[----:B------:R-:W2:Y:S01]  /*6390*/  MUFU.EX2 R165, R165 ;  /* 0x000000a500a57308 */ /* 0x000ea20000000800 */
[----:B------:R-:W-:-:S02]  /*63a0*/  SHF.R.U32.HI R21, RZ, 0x18, R127 ;  /* 0x00000018ff157819 */ /* 0x000fc4000001167f */
[----:B------:R-:W-:Y:S02]  /*63b0*/  LOP3.LUT R23, R61, 0xff, RZ, 0xc0, !PT ;  /* 0x000000ff3d177812 */ /* 0x000fe400078ec0ff */
[----:B------:R-:W-:Y:S02]  /*63c0*/  @P3 PRMT R58, R22, 0x5410, RZ ;  /* 0x00005410163a3816 */ /* 0x000fe400000000ff */
[----:B------:R-:W-:Y:S01]  /*63d0*/  ISETP.LE.U32.AND P3, PT, R20, UR8, PT ;  /* 0x0000000814007c0c */ /* 0x000fe2000bf63070 */
[----:B------:R-:W-:Y:S01]  /*63e0*/  MUFU.EX2 R180, R180 ;  /* 0x000000b400b47308 */ /* 0x000fe20000000800 */
[----:B------:R-:W-:Y:S02]  /*63f0*/  ISETP.LE.U32.AND P1, PT, R21, UR8, PT ;  /* 0x0000000815007c0c */ /* 0x000fe4000bf23070 */
[----:B------:R-:W-:Y:S02]  /*6400*/  PRMT R23, R23, 0x5410, R54 ;  /* 0x0000541017177816 */ /* 0x000fe40000000036 */
[----:B------:R-:W-:-:S02]  /*6410*/  F2FP.F16.F32.PACK_AB R54, R150, R151 ;  /* 0x000000979636723e */ /* 0x000fc400000000ff */
[----:B------:R-:W-:Y:S01]  /*6420*/  F2FP.F16.F32.PACK_AB R135, R41, R135 ;  /* 0x000000872987723e */ /* 0x000fe200000000ff */
[----:B------:R-:W3:Y:S01]  /*6430*/  MUFU.EX2 R241, R241 ;  /* 0x000000f100f17308 */ /* 0x000ee20000000800 */
[----:B------:R-:W-:Y:S01]  /*6440*/  F2FP.F16.F32.PACK_AB R159, R159, R53 ;  /* 0x000000359f9f723e */ /* 0x000fe200000000ff */
[----:B------:R-:W-:Y:S01]  /*6450*/  @P0 HADD2 R10, -R54.H0_H0, -RZ.H0_H0 ;  /* 0xa00000ff360a0230 */ /* 0x000fe20000000900 */
[----:B------:R-:W-:Y:S02]  /*6460*/  PRMT R53, R54, 0x7632, R53 ;  /* 0x0000763236357816 */ /* 0x000fe40000000035 */
[C---:B------:R-:W-:Y:S01]  /*6470*/  PRMT R239, R92.reuse, 0x7771, RZ ;  /* 0x000077715cef7816 */ /* 0x040fe200000000ff */
[----:B------:R-:W-:Y:S01]  /*6480*/  @!P3 HADD2 R9, -R159.H0_H0, -RZ.H0_H0 ;  /* 0xa00000ff9f09b230 */ /* 0x000fe20000000900 */
[C---:B------:R-:W-:Y:S01]  /*6490*/  PRMT R207, R92.reuse, 0x7772, RZ ;  /* 0x000077725ccf7816 */ /* 0x040fe200000000ff */
[----:B------:R-:W-:Y:S01]  /*64a0*/  MUFU.EX2 R243, R243 ;  /* 0x000000f300f37308 */ /* 0x000fe20000000800 */
[----:B------:R-:W-:-:S02]  /*64b0*/  PRMT R206, R92, 0x7773, RZ ;  /* 0x000077735cce7816 */ /* 0x000fc400000000ff */
[----:B------:R-:W-:Y:S02]  /*64c0*/  PRMT R134, R135, 0x7632, R134 ;  /* 0x0000763287867816 */ /* 0x000fe40000000086 */
[----:B------:R-:W-:Y:S02]  /*64d0*/  LOP3.LUT R92, R92, 0xff, RZ, 0xc0, !PT ;  /* 0x000000ff5c5c7812 */ /* 0x000fe400078ec0ff */
[----:B------:R-:W-:Y:S01]  /*64e0*/  PRMT R88, R54, 0x5410, R53 ;  /* 0x0000541036587816 */ /* 0x000fe20000000035 */
[----:B------:R-:W-:Y:S01]  /*64f0*/  @!P1 HADD2 R8, -R134.H0_H0, -RZ.H0_H0 ;  /* 0xa00000ff86089230 */ /* 0x000fe20000000900 */
[----:B-1----:R-:W-:Y:S01]  /*6500*/  F2FP.F16.F32.PACK_AB R141, R166, R168 ;  /* 0x000000a8a68d723e */ /* 0x002fe200000000ff */
[----:B------:R-:W-:Y:S01]  /*6510*/  MUFU.EX2 R232, R232 ;  /* 0x000000e800e87308 */ /* 0x000fe20000000800 */
[----:B------:R-:W-:Y:S02]  /*6520*/  PRMT R158, R159, 0x7632, R158 ;  /* 0x000076329f9e7816 */ /* 0x000fe4000000009e */
[----:B------:R-:W-:Y:S01]  /*6530*/  @P0 PRMT R54, R10, 0x5410, RZ ;  /* 0x000054100a360816 */ /* 0x000fe200000000ff */
[----:B------:R-:W-:Y:S01]  /*6540*/  @!P5 HADD2 R85, -R141.H0_H0, -RZ.H0_H0 ;  /* 0xa00000ff8d55d230 */ /* 0x000fe20000000900 */
[----:B------:R-:W-:-:S02]  /*6550*/  @!P4 PRMT R161, R11, 0x5410, RZ ;  /* 0x000054100ba1c816 */ /* 0x000fc400000000ff */
[----:B------:R-:W-:Y:S01]  /*6560*/  PRMT R10, R92, 0x5410, R239 ;  /* 0x000054105c0a7816 */ /* 0x000fe200000000ef */
[----:B------:R-:W-:Y:S01]  /*6570*/  MUFU.EX2 R238, R238 ;  /* 0x000000ee00ee7308 */ /* 0x000fe20000000800 */
[----:B------:R-:W-:Y:S02]  /*6580*/  PRMT R11, R207, 0x5410, R206 ;  /* 0x00005410cf0b7816 */ /* 0x000fe400000000ce */
[----:B------:R-:W-:Y:S02]  /*6590*/  PRMT R140, R141, 0x7632, R140 ;  /* 0x000076328d8c7816 */ /* 0x000fe4000000008c */
[----:B------:R-:W-:Y:S02]  /*65a0*/  PRMT R41, R159, 0x5410, R158 ;  /* 0x000054109f297816 */ /* 0x000fe4000000009e */
[----:B--2---:R-:W-:Y:S01]  /*65b0*/  F2FP.F16.F32.PACK_AB R139, R165, R172 ;  /* 0x000000aca58b723e */ /* 0x004fe200000000ff */
[----:B------:R-:W-:Y:S01]  /*65c0*/  MUFU.EX2 R223, R223 ;  /* 0x000000df00df7308 */ /* 0x000fe20000000800 */
[----:B------:R-:W-:-:S02]  /*65d0*/  @!P3 PRMT R159, R9, 0x5410, RZ ;  /* 0x00005410099fb816 */ /* 0x000fc400000000ff */
[----:B------:R-:W-:Y:S02]  /*65e0*/  PRMT R100, R135, 0x5410, R134 ;  /* 0x0000541087647816 */ /* 0x000fe40000000086 */
[----:B------:R-:W-:Y:S02]  /*65f0*/  @!P1 PRMT R134, R8, 0x5410, RZ ;  /* 0x0000541008869816 */ /* 0x000fe400000000ff */
[----:B------:R-:W-:Y:S01]  /*6600*/  HSET2.LE.AND R10, R10, R230, PT ;  /* 0x000000e60a0a7233 */ /* 0x000fe20003803000 */
[----:B------:R-:W-:Y:S01]  /*6610*/  MUFU.EX2 R152, R152 ;  /* 0x0000009800987308 */ /* 0x000fe20000000800 */
[----:B------:R-:W-:Y:S02]  /*6620*/  LOP3.LUT R11, R11, 0xff00ff, RZ, 0xc0, !PT ;  /* 0x00ff00ff0b0b7812 */ /* 0x000fe400078ec0ff */
[----:B------:R-:W-:Y:S02]  /*6630*/  SHF.R.U32.HI R9, RZ, 0x10, R69 ;  /* 0x00000010ff097819 */ /* 0x000fe40000011645 */
[----:B------:R-:W-:-:S02]  /*6640*/  PRMT R8, R141, 0x5410, R140 ;  /* 0x000054108d087816 */ /* 0x000fc4000000008c */
[----:B------:R-:W-:Y:S01]  /*6650*/  PRMT R138, R139, 0x7632, R138 ;  /* 0x000076328b8a7816 */ /* 0x000fe2000000008a */
[----:B------:R-:W-:Y:S01]  /*6660*/  MUFU.EX2 R50, R62 ;  /* 0x0000003e00327308 */ /* 0x000fe20000000800 */
[----:B------:R-:W-:Y:S02]  /*6670*/  LOP3.LUT R179, R71, 0xffff, RZ, 0xc0, !PT ;  /* 0x0000ffff47b37812 */ /* 0x000fe400078ec0ff */
[----:B------:R-:W-:Y:S02]  /*6680*/  SHF.R.U32.HI R108, RZ, 0x18, R69 ;  /* 0x00000018ff6c7819 */ /* 0x000fe40000011645 */
[----:B------:R-:W-:Y:S02]  /*6690*/  LOP3.LUT R9, R9, 0xff, RZ, 0xc0, !PT ;  /* 0x000000ff09097812 */ /* 0x000fe400078ec0ff */
[----:B------:R-:W-:Y:S01]  /*66a0*/  SHF.R.U32.HI R22, RZ, 0x10, R127 ;  /* 0x00000010ff167819 */ /* 0x000fe2000001167f */
[----:B------:R-:W-:Y:S01]  /*66b0*/  MUFU.EX2 R155, R155 ;  /* 0x0000009b009b7308 */ /* 0x000fe20000000800 */
[----:B------:R-:W-:-:S02]  /*66c0*/  LOP3.LUT R10, R8, R10, RZ, 0xc0, !PT ;  /* 0x0000000a080a7212 */ /* 0x000fc400078ec0ff */
[----:B------:R-:W-:Y:S02]  /*66d0*/  HSET2.LE.AND R11, R11, R230, PT ;  /* 0x000000e60b0b7233 */ /* 0x000fe40003803000 */
[----:B---3--:R-:W-:Y:S01]  /*66e0*/  F2FP.F16.F32.PACK_AB R143, R241, R180 ;  /* 0x000000b4f18f723e */ /* 0x008fe200000000ff */
[----:B------:R-:W-:Y:S01]  /*66f0*/  FADD.FTZ R180, R180, R188 ;  /* 0x000000bcb4b47221 */ /* 0x000fe20000010000 */
[----:B------:R-:W-:Y:S01]  /*6700*/  PRMT R8, R139, 0x5410, R138 ;  /* 0x000054108b087816 */ /* 0x000fe2000000008a */
[----:B------:R-:W-:Y:S01]  /*6710*/  MUFU.EX2 R170, R170 ;  /* 0x000000aa00aa7308 */ /* 0x000fe20000000800 */
[----:B------:R-:W-:Y:S01]  /*6720*/  SHF.R.U32.HI R179, RZ, 0x8, R179 ;  /* 0x00000008ffb37819 */ /* 0x000fe200000116b3 */
[----:B------:R-:W-:Y:S01]  /*6730*/  FADD.FTZ R241, R241, R180 ;  /* 0x000000b4f1f17221 */ /* 0x000fe20000010000 */
[----:B------:R-:W-:Y:S02]  /*6740*/  LOP3.LUT R175, R127, 0xffff, RZ, 0xc0, !PT ;  /* 0x0000ffff7faf7812 */ /* 0x000fe400078ec0ff */
[----:B------:R-:W-:Y:S01]  /*6750*/  PRMT R46, R64, 0x5410, R63 ;  /* 0x00005410402e7816 */ /* 0x000fe2000000003f */
[----:B------:R-:W-:Y:S01]  /*6760*/  FADD.FTZ R241, R172, R241 ;  /* 0x000000f1acf17221 */ /* 0x000fe20000010000 */
[----:B------:R-:W-:Y:S01]  /*6770*/  PRMT R9, R9, 0x5410, R108 ;  /* 0x0000541009097816 */ /* 0x000fe2000000006c */
[----:B------:R-:W1:Y:S01]  /*6780*/  MUFU.EX2 R169, R169 ;  /* 0x000000a900a97308 */ /* 0x000e620000000800 */
[----:B------:R-:W-:Y:S01]  /*6790*/  LOP3.LUT R22, R22, 0xff, RZ, 0xc0, !PT ;  /* 0x000000ff16167812 */ /* 0x000fe200078ec0ff */
[----:B------:R-:W-:Y:S01]  /*67a0*/  FADD.FTZ R241, R165, R241 ;  /* 0x000000f1a5f17221 */ /* 0x000fe20000010000 */
[----:B------:R-:W-:-:S02]  /*67b0*/  PRMT R142, R143, 0x7632, R142 ;  /* 0x000076328f8e7816 */ /* 0x000fc4000000008e */
[----:B------:R-:W-:Y:S02]  /*67c0*/  LOP3.LUT R11, R8, R11, RZ, 0xc0, !PT ;  /* 0x0000000b080b7212 */ /* 0x000fe400078ec0ff */
[----:B------:R-:W-:Y:S01]  /*67d0*/  PRMT R8, R70, 0x5410, R179 ;  /* 0x0000541046087816 */ /* 0x000fe200000000b3 */
[----:B------:R-:W-:Y:S01]  /*67e0*/  MUFU.EX2 R217, R217 ;  /* 0x000000d900d97308 */ /* 0x000fe20000000800 */
[----:B------:R-:W-:Y:S02]  /*67f0*/  SHF.R.U32.HI R175, RZ, 0x8, R175 ;  /* 0x00000008ffaf7819 */ /* 0x000fe400000116af */
[----:B------:R-:W-:Y:S02]  /*6800*/  LOP3.LUT R46, R46, 0xff00ff, RZ, 0xc0, !PT ;  /* 0x00ff00ff2e2e7812 */ /* 0x000fe400078ec0ff */
[----:B------:R-:W-:Y:S02]  /*6810*/  PRMT R21, R22, 0x5410, R21 ;  /* 0x0000541016157816 */ /* 0x000fe40000000015 */
[----:B------:R-:W-:Y:S01]  /*6820*/  HSET2.LE.AND R9, R9, R230, PT ;  /* 0x000000e609097233 */ /* 0x000fe20003803000 */
[----:B------:R-:W-:Y:S01]  /*6830*/  MUFU.EX2 R216, R216 ;  /* 0x000000d800d87308 */ /* 0x000fe20000000800 */
[----:B------:R-:W-:Y:S01]  /*6840*/  LOP3.LUT R126, R69, 0xffff, RZ, 0xc0, !PT ;  /* 0x0000ffff457e7812 */ /* 0x000fe200078ec0ff */
[----:B-1----:R-:W-:Y:S01]  /*6850*/  FADD.FTZ R241, R169, R241 ;  /* 0x000000f1a9f17221 */ /* 0x002fe20000010000 */
[----:B------:R-:W-:-:S02]  /*6860*/  PRMT R22, R143, 0x5410, R142 ;  /* 0x000054108f167816 */ /* 0x000fc4000000008e */
[----:B------:R-:W-:Y:S02]  /*6870*/  LOP3.LUT R93, R93, 0xff00ff, RZ, 0xc0, !PT ;  /* 0x00ff00ff5d5d7812 */ /* 0x000fe400078ec0ff */
[----:B------:R-:W-:Y:S01]  /*6880*/  LOP3.LUT R95, R95, 0xff00ff, RZ, 0xc0, !PT ;  /* 0x00ff00ff5f5f7812 */ /* 0x000fe200078ec0ff */
[----:B------:R-:W1:Y:S01]  /*6890*/  MUFU.EX2 R178, R178 ;  /* 0x000000b200b27308 */ /* 0x000e620000000800 */
[----:B------:R-:W-:Y:S02]  /*68a0*/  PRMT R20, R20, 0x5410, R175 ;  /* 0x0000541014147816 */ /* 0x000fe400000000af */
[--C-:B------:R-:W-:Y:S02]  /*68b0*/  HSET2.LE.AND R8, R8, R230.reuse, PT ;  /* 0x000000e608087233 */ /* 0x100fe40003803000 */
[--C-:B------:R-:W-:Y:S02]  /*68c0*/  HSET2.LE.AND R47, R47, R230.reuse, PT ;  /* 0x000000e62f2f7233 */ /* 0x100fe40003803000 */
[----:B------:R-:W-:Y:S01]  /*68d0*/  HSET2.LE.AND R46, R46, R230, PT ;  /* 0x000000e62e2e7233 */ /* 0x000fe20003803000 */
[----:B------:R-:W2:Y:S01]  /*68e0*/  MUFU.EX2 R225, R225 ;  /* 0x000000e100e17308 */ /* 0x000ea20000000800 */
[----:B------:R-:W-:-:S02]  /*68f0*/  SHF.R.U32.HI R126, RZ, 0x8, R126 ;  /* 0x00000008ff7e7819 */ /* 0x000fc4000001167e */
[----:B------:R-:W-:Y:S02]  /*6900*/  LOP3.LUT R9, R22, R9, RZ, 0xc0, !PT ;  /* 0x0000000916097212 */ /* 0x000fe400078ec0ff */
[--C-:B------:R-:W-:Y:S02]  /*6910*/  HSET2.LE.AND R22, R23, R230.reuse, PT ;  /* 0x000000e617167233 */ /* 0x100fe40003803000 */
[--C-:B------:R-:W-:Y:S01]  /*6920*/  HSET2.LE.AND R93, R93, R230.reuse, PT ;  /* 0x000000e65d5d7233 */ /* 0x100fe20003803000 */
[----:B------:R-:W-:Y:S01]  /*6930*/  MUFU.EX2 R222, R222 ;  /* 0x000000de00de7308 */ /* 0x000fe20000000800 */
[--C-:B------:R-:W-:Y:S02]  /*6940*/  HSET2.LE.AND R40, R40, R230.reuse, PT ;  /* 0x000000e628287233 */ /* 0x100fe40003803000 */
[--C-:B------:R-:W-:Y:S02]  /*6950*/  HSET2.LE.AND R23, R95, R230.reuse, PT ;  /* 0x000000e65f177233 */ /* 0x100fe40003803000 */
[----:B------:R-:W-:-:S02]  /*6960*/  HSET2.LE.AND R20, R20, R230, PT ;  /* 0x000000e614147233 */ /* 0x000fc40003803000 */
[----:B------:R-:W-:Y:S01]  /*6970*/  HSET2.LE.AND R21, R21, R230, PT ;  /* 0x000000e615157233 */ /* 0x000fe20003803000 */
[----:B------:R-:W-:Y:S01]  /*6980*/  MUFU.EX2 R221, R221 ;  /* 0x000000dd00dd7308 */ /* 0x000fe20000000800 */
[----:B------:R-:W-:Y:S02]  /*6990*/  LOP3.LUT R128, R128, R8, RZ, 0xc0, !PT ;  /* 0x0000000880807212 */ /* 0x000fe400078ec0ff */
[----:B------:R-:W-:Y:S02]  /*69a0*/  LOP3.LUT R130, R130, R47, RZ, 0xc0, !PT ;  /* 0x0000002f82827212 */ /* 0x000fe400078ec0ff */
[----:B------:R-:W-:Y:S02]  /*69b0*/  LOP3.LUT R103, R103, R46, RZ, 0xc0, !PT ;  /* 0x0000002e67677212 */ /* 0x000fe400078ec0ff */
[----:B------:R-:W-:Y:S01]  /*69c0*/  PRMT R8, R45, 0x5410, R126 ;  /* 0x000054102d087816 */ /* 0x000fe2000000007e */
[----:B------:R-:W-:Y:S01]  /*69d0*/  MUFU.EX2 R220, R220 ;  /* 0x000000dc00dc7308 */ /* 0x000fe20000000800 */
[----:B------:R-:W3:Y:S01]  /*69e0*/  LDSM.16.MT88.4 R44, [R197+0x6800] ;  /* 0x00680000c52c783b */ /* 0x000ee20000004200 */
[----:B------:R-:W-:-:S02]  /*69f0*/  LOP3.LUT R131, R131, R93, RZ, 0xc0, !PT ;  /* 0x0000005d83837212 */ /* 0x000fc400078ec0ff */
[----:B------:R-:W-:Y:S02]  /*6a00*/  LOP3.LUT R129, R129, R40, RZ, 0xc0, !PT ;  /* 0x0000002881817212 */ /* 0x000fe400078ec0ff */
[----:B------:R-:W-:Y:S02]  /*6a10*/  LOP3.LUT R22, R49, R22, RZ, 0xc0, !PT ;  /* 0x0000001631167212 */ /* 0x000fe400078ec0ff */
[----:B------:R-:W-:Y:S01]  /*6a20*/  LOP3.LUT R23, R94, R23, RZ, 0xc0, !PT ;  /* 0x000000175e177212 */ /* 0x000fe200078ec0ff */
[----:B------:R5:W-:Y:S01]  /*6a30*/  MUFU.EX2 R49, R68 ;  /* 0x0000004400317308 */ /* 0x000be20000000800 */
[----:B------:R-:W-:Y:S01]  /*6a40*/  LOP3.LUT R20, R41, R20, RZ, 0xc0, !PT ;  /* 0x0000001429147212 */ /* 0x000fe200078ec0ff */
[----:B----4-:R-:W-:Y:S01]  /*6a50*/  HMMA.16816.F32 R92, R128, R104, RZ ;  /* 0x00000068805c723c */ /* 0x010fe200000018ff */
[----:B------:R-:W-:Y:S02]  /*6a60*/  LOP3.LUT R21, R100, R21, RZ, 0xc0, !PT ;  /* 0x0000001564157212 */ /* 0x000fe400078ec0ff */
[----:B------:R-:W-:-:S02]  /*6a70*/  LOP3.LUT R125, R119, 0xffff, RZ, 0xc0, !PT ;  /* 0x0000ffff777d7812 */ /* 0x000fc400078ec0ff */
[----:B------:R-:W-:Y:S01]  /*6a80*/  SHF.R.U32.HI R40, RZ, 0x10, R119 ;  /* 0x00000010ff287819 */ /* 0x000fe20000011677 */
[----:B------:R-:W-:Y:S01]  /*6a90*/  MUFU.EX2 R219, R219 ;  /* 0x000000db00db7308 */ /* 0x000fe20000000800 */
[----:B------:R-:W-:Y:S02]  /*6aa0*/  LOP3.LUT R235, R119, 0xff, RZ, 0xc0, !PT ;  /* 0x000000ff77eb7812 */ /* 0x000fe400078ec0ff */
[----:B------:R-:W-:Y:S02]  /*6ab0*/  SHF.R.U32.HI R125, RZ, 0x8, R125 ;  /* 0x00000008ff7d7819 */ /* 0x000fe4000001167d */
[----:B------:R-:W-:Y:S02]  /*6ac0*/  PRMT R51, R69, 0x7632, R51 ;  /* 0x0000763245337816 */ /* 0x000fe40000000033 */
[----:B------:R-:W-:Y:S01]  /*6ad0*/  F2FP.F16.F32.PACK_AB R64, R232, R243 ;  /* 0x000000f3e840723e */ /* 0x000fe200000000ff */
[----:B------:R-:W-:Y:S01]  /*6ae0*/  MUFU.EX2 R215, R215 ;  /* 0x000000d700d77308 */ /* 0x000fe20000000800 */
[----:B-----5:R-:W-:Y:S01]  /*6af0*/  HMMA.16816.F32 R68, R20, R104, RZ ;  /* 0x000000681444723c */ /* 0x020fe200000018ff */
[----:B------:R-:W-:Y:S01]  /*6b00*/  LOP3.LUT R104, R40, 0xff, RZ, 0xc0, !PT ;  /* 0x000000ff28687812 */ /* 0x000fe200078ec0ff */
[----:B------:R-:W-:Y:S01]  /*6b10*/  FADD.FTZ R243, R243, R200 ;  /* 0x000000c8f3f37221 */ /* 0x000fe20000010000 */
[----:B------:R-:W-:-:S02]  /*6b20*/  PRMT R40, R235, 0x5410, R125 ;  /* 0x00005410eb287816 */ /* 0x000fc4000000007d */
[----:B------:R-:W-:Y:S01]  /*6b30*/  PRMT R63, R64, 0x7632, R63 ;  /* 0x00007632403f7816 */ /* 0x000fe2000000003f */
[----:B------:R-:W-:Y:S01]  /*6b40*/  FADD.FTZ R243, R232, R243 ;  /* 0x000000f3e8f37221 */ /* 0x000fe20000010000 */
[--C-:B------:R-:W-:Y:S01]  /*6b50*/  HSET2.LE.AND R43, R43, R230.reuse, PT ;  /* 0x000000e62b2b7233 */ /* 0x100fe20003803000 */
[----:B------:R-:W-:Y:S01]  /*6b60*/  MUFU.EX2 R214, R214 ;  /* 0x000000d600d67308 */ /* 0x000fe20000000800 */
[--C-:B------:R-:W-:Y:S01]  /*6b70*/  HSET2.LE.AND R8, R8, R230.reuse, PT ;  /* 0x000000e608087233 */ /* 0x100fe20003803000 */
[----:B------:R-:W-:Y:S01]  /*6b80*/  FADD.FTZ R243, R171, R243 ;  /* 0x000000f3abf37221 */ /* 0x000fe20000010000 */
[----:B------:R-:W-:Y:S02]  /*6b90*/  HSET2.LE.AND R40, R40, R230, PT ;  /* 0x000000e628287233 */ /* 0x000fe40003803000 */
[----:B------:R-:W-:Y:S01]  /*6ba0*/  PRMT R100, R64, 0x5410, R63 ;  /* 0x0000541040647816 */ /* 0x000fe2000000003f */
[----:B------:R-:W-:Y:S01]  /*6bb0*/  FADD.FTZ R243, R164, R243 ;  /* 0x000000f3a4f37221 */ /* 0x000fe20000010000 */
[----:B------:R-:W-:Y:S01]  /*6bc0*/  ISETP.GT.U32.AND P0, PT, R189, UR8, PT ;  /* 0x00000008bd007c0c */ /* 0x000fe2000bf04070 */
[----:B------:R-:W4:Y:S01]  /*6bd0*/  MUFU.EX2 R234, R234 ;  /* 0x000000ea00ea7308 */ /* 0x000f220000000800 */
[----:B------:R-:W-:Y:S01]  /*6be0*/  LOP3.LUT R233, R233, 0xff, RZ, 0xc0, !PT ;  /* 0x000000ffe9e97812 */ /* 0x000fe200078ec0ff */
[----:B-1----:R-:W-:Y:S01]  /*6bf0*/  FADD.FTZ R243, R178, R243 ;  /* 0x000000f3b2f37221 */ /* 0x002fe20000010000 */
[----:B------:R-:W-:-:S02]  /*6c00*/  LOP3.LUT R96, R96, 0xff, RZ, 0xc0, !PT ;  /* 0x000000ff60607812 */ /* 0x000fc400078ec0ff */
[----:B------:R-:W-:Y:S01]  /*6c10*/  SHF.R.U32.HI R240, RZ, 0x18, R119 ;  /* 0x00000018fff07819 */ /* 0x000fe20000011677 */
[----:B--2---:R-:W-:Y:S01]  /*6c20*/  FADD.FTZ R243, R225, R243 ;  /* 0x000000f3e1f37221 */ /* 0x004fe20000010000 */
[C---:B------:R-:W-:Y:S01]  /*6c30*/  F2FP.F16.F32.PACK_AB R62, R223.reuse, R238 ;  /* 0x000000eedf3e723e */ /* 0x040fe200000000ff */
[----:B------:R-:W1:Y:S01]  /*6c40*/  MUFU.EX2 R224, R224 ;  /* 0x000000e000e07308 */ /* 0x000e620000000800 */
[----:B------:R-:W-:Y:S01]  /*6c50*/  LOP3.LUT R102, R102, R43, RZ, 0xc0, !PT ;  /* 0x0000002b66667212 */ /* 0x000fe200078ec0ff */
[----:B------:R-:W-:Y:S01]  /*6c60*/  FADD.FTZ R238, R238, R199 ;  /* 0x000000c7eeee7221 */ /* 0x000fe20000010000 */
[----:B------:R-:W-:Y:S01]  /*6c70*/  LOP3.LUT R8, R42, R8, RZ, 0xc0, !PT ;  /* 0x000000082a087212 */ /* 0x000fe200078ec0ff */
[----:B------:R-:W-:Y:S01]  /*6c80*/  @P0 HADD2 R78, -R53.H0_H0, -RZ.H0_H0 ;  /* 0xa00000ff354e0230 */ /* 0x000fe20000000900 */
[----:B------:R-:W-:Y:S01]  /*6c90*/  LOP3.LUT R100, R100, R40, RZ, 0xc0, !PT ;  /* 0x0000002864647212 */ /* 0x000fe200078ec0ff */
[----:B------:R-:W-:Y:S01]  /*6ca0*/  FADD.FTZ R238, R223, R238 ;  /* 0x000000eedfee7221 */ /* 0x000fe20000010000 */
[----:B------:R-:W-:Y:S01]  /*6cb0*/  ISETP.LE.U32.AND P4, PT, R233, UR8, PT ;  /* 0x00000008e9007c0c */ /* 0x000fe2000bf83070 */
[----:B------:R-:W2:Y:S01]  /*6cc0*/  LDSM.16.MT88.4 R40, [R245+0x6800] ;  /* 0x00680000f528783b */ /* 0x000ea20000004200 */
[----:B------:R-:W-:Y:S01]  /*6cd0*/  ISETP.LE.U32.AND P1, PT, R96, UR8, PT ;  /* 0x0000000860007c0c */ /* 0x000fe2000bf23070 */
[-C--:B---3--:R-:W-:Y:S01]  /*6ce0*/  HMMA.16816.F32 R92, R8, R44.reuse, R92 ;  /* 0x0000002c085c723c */ /* 0x088fe2000000185c */
[----:B------:R-:W-:Y:S01]  /*6cf0*/  ISETP.GT.U32.AND P3, PT, R227, UR8, PT ;  /* 0x00000008e3007c0c */ /* 0x000fe2000bf64070 */
[----:B------:R-:W-:Y:S01]  /*6d00*/  MUFU.EX2 R218, R218 ;  /* 0x000000da00da7308 */ /* 0x000fe20000000800 */
[----:B------:R-:W-:Y:S01]  /*6d10*/  PRMT R104, R104, 0x5410, R240 ;  /* 0x0000541068687816 */ /* 0x000fe200000000f0 */
[----:B------:R-:W-:Y:S01]  /*6d20*/  FADD.FTZ R238, R167, R238 ;  /* 0x000000eea7ee7221 */ /* 0x000fe20000010000 */
[----:B------:R-:W-:Y:S01]  /*6d30*/  PRMT R61, R62, 0x7632, R61 ;  /* 0x000076323e3d7816 */ /* 0x000fe2000000003d */
[----:B------:R-:W-:Y:S01]  /*6d40*/  FADD.FTZ R243, R154, R243 ;  /* 0x000000f39af37221 */ /* 0x000fe20000010000 */
[----:B------:R-:W-:Y:S01]  /*6d50*/  LOP3.LUT R51, R51, 0xff, RZ, 0xc0, !PT ;  /* 0x000000ff33337812 */ /* 0x000fe200078ec0ff */
[----:B------:R-:W-:Y:S01]  /*6d60*/  FADD.FTZ R238, R163, R238 ;  /* 0x000000eea3ee7221 */ /* 0x000fe20000010000 */
[----:B------:R-:W-:Y:S01]  /*6d70*/  F2FP.F16.F32.PACK_AB R52, R50, R152 ;  /* 0x000000983234723e */ /* 0x000fe200000000ff */
[----:B------:R-:W-:Y:S01]  /*6d80*/  MUFU.EX2 R213, R213 ;  /* 0x000000d500d57308 */ /* 0x000fe20000000800 */
[----:B------:R-:W-:Y:S01]  /*6d90*/  HSET2.LE.AND R104, R104, R230, PT ;  /* 0x000000e668687233 */ /* 0x000fe20003803000 */
[----:B------:R-:W-:Y:S01]  /*6da0*/  @!P1 HADD2 R79, -R56.H0_H0, -RZ.H0_H0 ;  /* 0xa00000ff384f9230 */ /* 0x000fe20000000900 */
[----:B------:R-:W-:Y:S01]  /*6db0*/  PRMT R101, R62, 0x5410, R61 ;  /* 0x000054103e657816 */ /* 0x000fe2000000003d */
[----:B------:R-:W-:Y:S01]  /*6dc0*/  @!P4 HADD2 R77, -R52.H0_H0, -RZ.H0_H0 ;  /* 0xa00000ff344dc230 */ /* 0x000fe20000000900 */
[----:B------:R-:W-:Y:S01]  /*6dd0*/  ISETP.LE.U32.AND P6, PT, R51, UR8, PT ;  /* 0x0000000833007c0c */ /* 0x000fe2000bfc3070 */
[----:B----4-:R-:W-:Y:S01]  /*6de0*/  FADD.FTZ R238, R234, R238 ;  /* 0x000000eeeaee7221 */ /* 0x010fe20000010000 */
[----:B------:R-:W-:Y:S01]  /*6df0*/  PRMT R51, R52, 0x7632, R51 ;  /* 0x0000763234337816 */ /* 0x000fe20000000033 */
[----:B------:R-:W-:Y:S01]  /*6e00*/  MUFU.EX2 R212, R212 ;  /* 0x000000d400d47308 */ /* 0x000fe20000000800 */
[----:B------:R-:W-:Y:S01]  /*6e10*/  LOP3.LUT R101, R101, R104, RZ, 0xc0, !PT ;  /* 0x0000006865657212 */ /* 0x000fe200078ec0ff */
[----:B-1----:R-:W-:Y:S01]  /*6e20*/  FADD.FTZ R238, R224, R238 ;  /* 0x000000eee0ee7221 */ /* 0x002fe20000010000 */
[----:B------:R-:W-:Y:S01]  /*6e30*/  @P0 PRMT R53, R78, 0x5410, RZ ;  /* 0x000054104e350816 */ /* 0x000fe200000000ff */
[----:B------:R-:W-:Y:S01]  /*6e40*/  @P3 HADD2 R76, -R51.H0_H0, -RZ.H0_H0 ;  /* 0xa00000ff334c3230 */ /* 0x000fe20000000900 */
[----:B------:R-:W-:Y:S01]  /*6e50*/  F2FP.F16.F32.PACK_AB R78, R49, R155 ;  /* 0x0000009b314e723e */ /* 0x000fe200000000ff */
[----:B------:R-:W-:Y:S01]  /*6e60*/  FADD.FTZ R238, R151, R238 ;  /* 0x000000ee97ee7221 */ /* 0x000fe20000010000 */
[----:B------:R-:W-:Y:S01]  /*6e70*/  ISETP.GT.U32.AND P0, PT, R226, UR8, PT ;  /* 0x00000008e2007c0c */ /* 0x000fe2000bf04070 */
[----:B------:R-:W-:Y:S01]  /*6e80*/  HMMA.16816.F32 R68, R100, R44, R68 ;  /* 0x0000002c6444723c */ /* 0x000fe20000001844 */
[----:B------:R-:W-:Y:S01]  /*6e90*/  PRMT R236, R52, 0x5410, R51 ;  /* 0x0000541034ec7816 */ /* 0x000fe20000000033 */
[----:B------:R-:W-:Y:S01]  /*6ea0*/  @!P6 HADD2 R34, -R143.H0_H0, -RZ.H0_H0 ;  /* 0xa00000ff8f22e230 */ /* 0x000fe20000000900 */
[----:B------:R-:W-:Y:S01]  /*6eb0*/  @!P4 PRMT R52, R77, 0x5410, RZ ;  /* 0x000054104d34c816 */ /* 0x000fe200000000ff */
[----:B------:R-:W1:Y:S01]  /*6ec0*/  MUFU.EX2 R209, R209 ;  /* 0x000000d100d17308 */ /* 0x000e620000000800 */
[----:B------:R-:W-:Y:S01]  /*6ed0*/  @!P1 PRMT R56, R79, 0x5410, RZ ;  /* 0x000054104f389816 */ /* 0x000fe200000000ff */
[----:B------:R-:W-:Y:S01]  /*6ee0*/  FADD.FTZ R243, R153, R243 ;  /* 0x000000f399f37221 */ /* 0x000fe20000010000 */
[----:B------:R-:W-:Y:S01]  /*6ef0*/  PRMT R45, R78, 0x7610, R45 ;  /* 0x000076104e2d7816 */ /* 0x000fe2000000002d */
[----:B------:R-:W-:Y:S01]  /*6f00*/  FADD.FTZ R238, R150, R238 ;  /* 0x000000ee96ee7221 */ /* 0x000fe20000010000 */
[----:B------:R-:W-:-:S02]  /*6f10*/  ISETP.LE.U32.AND P4, PT, R108, UR8, PT ;  /* 0x000000086c007c0c */ /* 0x000fc4000bf83070 */
[----:B------:R-:W-:Y:S01]  /*6f20*/  PRMT R44, R78, 0x7632, R44 ;  /* 0x000076324e2c7816 */ /* 0x000fe2000000002c */
[-C--:B------:R-:W-:Y:S01]  /*6f30*/  HMMA.16816.F32 R108, R128, R112.reuse, RZ ;  /* 0x00000070806c723c */ /* 0x080fe200000018ff */
[----:B------:R-:W-:Y:S01]  /*6f40*/  @P3 PRMT R51, R76, 0x5410, RZ ;  /* 0x000054104c333816 */ /* 0x000fe200000000ff */
[----:B------:R-:W3:Y:S01]  /*6f50*/  MUFU.EX2 R208, R208 ;  /* 0x000000d000d07308 */ /* 0x000ee20000000800 */
[----:B------:R-:W-:Y:S01]  /*6f60*/  ISETP.GT.U32.AND P1, PT, R231, UR8, PT ;  /* 0x00000008e7007c0c */ /* 0x000fe2000bf24070 */
[----:B------:R-:W-:Y:S01]  /*6f70*/  @P0 HADD2 R33, -R44.H0_H0, -RZ.H0_H0 ;  /* 0xa00000ff2c210230 */ /* 0x000fe20000000900 */
[----:B------:R-:W-:Y:S02]  /*6f80*/  ISETP.LE.U32.AND P3, PT, R235, UR8, PT ;  /* 0x00000008eb007c0c */ /* 0x000fe4000bf63070 */
[----:B------:R-:W-:Y:S01]  /*6f90*/  @!P6 PRMT R143, R34, 0x5410, RZ ;  /* 0x00005410228fe816 */ /* 0x000fe200000000ff */
[----:B------:R-:W-:Y:S01]  /*6fa0*/  HMMA.16816.F32 R76, R20, R112, RZ ;  /* 0x00000070144c723c */ /* 0x000fe200000018ff */
[----:B------:R-:W-:Y:S01]  /*6fb0*/  ISETP.GT.U32.AND P6, PT, R207, UR8, PT ;  /* 0x00000008cf007c0c */ /* 0x000fe2000bfc4070 */
[----:B------:R-:W-:Y:S01]  /*6fc0*/  @!P4 HADD2 R32, -R142.H0_H0, -RZ.H0_H0 ;  /* 0xa00000ff8e20c230 */ /* 0x000fe20000000900 */
[----:B------:R-:W-:Y:S01]  /*6fd0*/  PRMT R235, R45, 0x5410, R44 ;  /* 0x000054102deb7816 */ /* 0x000fe2000000002c */
[----:B------:R-:W4:Y:S01]  /*6fe0*/  MUFU.EX2 R211, R211 ;  /* 0x000000d300d37308 */ /* 0x000f220000000800 */
[----:B------:R-:W-:Y:S01]  /*6ff0*/  @P0 PRMT R44, R33, 0x5410, RZ ;  /* 0x00005410212c0816 */ /* 0x000fe200000000ff */
[----:B-1----:R-:W-:Y:S01]  /*7000*/  FADD.FTZ R238, R209, R238 ;  /* 0x000000eed1ee7221 */ /* 0x002fe20000010000 */
[----:B------:R-:W-:Y:S01]  /*7010*/  ISETP.GT.U32.AND P0, PT, R239, UR8, PT ;  /* 0x00000008ef007c0c */ /* 0x000fe2000bf04070 */
[----:B------:R-:W-:Y:S01]  /*7020*/  @P1 HADD2 R35, -R45.H0_H0, -RZ.H0_H0 ;  /* 0xa00000ff2d231230 */ /* 0x000fe20000000900 */
[----:B------:R-:W-:Y:S01]  /*7030*/  PRMT R104, R119, 0x7632, R104 ;  /* 0x0000763277687816 */ /* 0x000fe20000000068 */
[----:B------:R-:W-:Y:S01]  /*7040*/  @!P3 HADD2 R87, -R64.H0_H0, -RZ.H0_H0 ;  /* 0xa00000ff4057b230 */ /* 0x000fe20000000900 */
[----:B------:R-:W-:Y:S01]  /*7050*/  @!P4 PRMT R142, R32, 0x5410, RZ ;  /* 0x00005410208ec816 */ /* 0x000fe200000000ff */
[-C--:B--2---:R-:W-:Y:S01]  /*7060*/  HMMA.16816.F32 R108, R8, R40.reuse, R108 ;  /* 0x00000028086c723c */ /* 0x084fe2000000186c */
[----:B------:R-:W-:Y:S01]  /*7070*/  LOP3.LUT R104, R104, 0xff, RZ, 0xc0, !PT ;  /* 0x000000ff68687812 */ /* 0x000fe200078ec0ff */
[----:B------:R-:W-:Y:S01]  /*7080*/  @P6 HADD2 R83, -R139.H0_H0, -RZ.H0_H0 ;  /* 0xa00000ff8b536230 */ /* 0x000fe20000000900 */
[----:B------:R-:W-:Y:S01]  /*7090*/  ISETP.GT.U32.AND P4, PT, R206, UR8, PT ;  /* 0x00000008ce007c0c */ /* 0x000fe2000bf84070 */
[----:B------:R-:W1:Y:S01]  /*70a0*/  MUFU.EX2 R210, R210 ;  /* 0x000000d200d27308 */ /* 0x000e620000000800 */
[----:B------:R-:W-:Y:S01]  /*70b0*/  @P1 PRMT R45, R35, 0x5410, RZ ;  /* 0x00005410232d1816 */ /* 0x000fe200000000ff */
[----:B---3--:R-:W-:Y:S01]  /*70c0*/  FADD.FTZ R238, R208, R238 ;  /* 0x000000eed0ee7221 */ /* 0x008fe20000010000 */
[----:B------:R-:W-:Y:S01]  /*70d0*/  ISETP.LE.U32.AND P1, PT, R240, UR8, PT ;  /* 0x00000008f0007c0c */ /* 0x000fe2000bf23070 */
[----:B------:R-:W-:Y:S01]  /*70e0*/  HMMA.16816.F32 R76, R100, R40, R76 ;  /* 0x00000028644c723c */ /* 0x000fe2000000184c */
[----:B------:R-:W2:Y:S01]  /*70f0*/  LDSM.16.MT88.4 R32, [R248+0x6800] ;  /* 0x00680000f820783b */ /* 0x000ea20000004200 */
[----:B------:R-:W-:Y:S01]  /*7100*/  @!P3 PRMT R64, R87, 0x5410, RZ ;  /* 0x000054105740b816 */ /* 0x000fe200000000ff */
[----:B------:R-:W-:Y:S01]  /*7110*/  @P0 HADD2 R84, -R140.H0_H0, -RZ.H0_H0 ;  /* 0xa00000ff8c540230 */ /* 0x000fe20000000900 */
[----:B------:R-:W3:Y:S01]  /*7120*/  MUFU.EX2 R41, R118 ;  /* 0x0000007600297308 */ /* 0x000ee20000000800 */
[----:B------:R-:W-:Y:S01]  /*7130*/  ISETP.LE.U32.AND P3, PT, R104, UR8, PT ;  /* 0x0000000868007c0c */ /* 0x000fe2000bf63070 */
[----:B----4-:R-:W-:Y:S01]  /*7140*/  FADD.FTZ R243, R211, R243 ;  /* 0x000000f3d3f37221 */ /* 0x010fe20000010000 */
[C---:B------:R-:W-:Y:S01]  /*7150*/  PRMT R105, R98.reuse, 0x7632, R105 ;  /* 0x0000763262697816 */ /* 0x040fe20000000069 */
[----:B------:R-:W-:Y:S01]  /*7160*/  @P4 HADD2 R82, -R138.H0_H0, -RZ.H0_H0 ;  /* 0xa00000ff8a524230 */ /* 0x000fe20000000900 */
[----:B------:R-:W-:Y:S01]  /*7170*/  LOP3.LUT R104, R98, 0xff, RZ, 0xc0, !PT ;  /* 0x000000ff62687812 */ /* 0x000fe200078ec0ff */
[----:B------:R-:W-:Y:S01]  /*7180*/  FADD.FTZ R238, R155, R238 ;  /* 0x000000ee9bee7221 */ /* 0x000fe20000010000 */
[----:B------:R-:W-:Y:S01]  /*7190*/  @P6 PRMT R139, R83, 0x5410, RZ ;  /* 0x00005410538b6816 */ /* 0x000fe200000000ff */
[----:B------:R3:W4:Y:S01]  /*71a0*/  MUFU.EX2 R40, R174 ;  /* 0x000000ae00287308 */ /* 0x0007220000000800 */
[----:B------:R-:W-:Y:S01]  /*71b0*/  LOP3.LUT R105, R105, 0xff, RZ, 0xc0, !PT ;  /* 0x000000ff69697812 */ /* 0x000fe200078ec0ff */
[----:B------:R-:W-:Y:S01]  /*71c0*/  @!P1 HADD2 R86, -R61.H0_H0, -RZ.H0_H0 ;  /* 0xa00000ff3d569230 */ /* 0x000fe20000000900 */
[----:B------:R-:W-:Y:S01]  /*71d0*/  ISETP.LE.U32.AND P6, PT, R104, UR8, PT ;  /* 0x0000000868007c0c */ /* 0x000fe2000bfc3070 */
[----:B-1----:R-:W-:Y:S01]  /*71e0*/  FADD.FTZ R243, R210, R243 ;  /* 0x000000f3d2f37221 */ /* 0x002fe20000010000 */
[----:B------:R-:W-:Y:S01]  /*71f0*/  @P0 PRMT R140, R84, 0x5410, RZ ;  /* 0x00005410548c0816 */ /* 0x000fe200000000ff */
[----:B------:R-:W-:Y:S01]  /*7200*/  @!P3 HADD2 R81, -R62.H0_H0, -RZ.H0_H0 ;  /* 0xa00000ff3e51b230 */ /* 0x000fe20000000900 */
[----:B------:R-:W-:Y:S01]  /*7210*/  ISETP.LE.U32.AND P0, PT, R105, UR8, PT ;  /* 0x0000000869007c0c */ /* 0x000fe2000bf03070 */
[----:B------:R-:W-:Y:S01]  /*7220*/  FADD.FTZ R243, R152, R243 ;  /* 0x000000f398f37221 */ /* 0x000fe20000010000 */
[----:B------:R-:W-:-:S02]  /*7230*/  PRMT R203, R184, 0x7772, RZ ;  /* 0x00007772b8cb7816 */ /* 0x000fc400000000ff */
[----:B------:R-:W-:Y:S02]  /*7240*/  PRMT R117, R184, 0x7770, RZ ;  /* 0x00007770b8757816 */ /* 0x000fe400000000ff */
[----:B------:R-:W-:Y:S02]  /*7250*/  @P4 PRMT R138, R82, 0x5410, RZ ;  /* 0x00005410528a4816 */ /* 0x000fe400000000ff */
[----:B------:R-:W-:Y:S02]  /*7260*/  ISETP.GT.U32.AND P4, PT, R203, UR8, PT ;  /* 0x00000008cb007c0c */ /* 0x000fe4000bf84070 */
[----:B---3--:R-:W-:Y:S01]  /*7270*/  F2FP.F16.F32.PACK_AB R174, R41, R170 ;  /* 0x000000aa29ae723e */ /* 0x008fe200000000ff */
[----:B----4-:R-:W-:Y:S01]  /*7280*/  FADD.FTZ R241, R40, R241 ;  /* 0x000000f128f17221 */ /* 0x010fe20000010000 */
[----:B------:R-:W-:Y:S02]  /*7290*/  @!P1 PRMT R61, R86, 0x5410, RZ ;  /* 0x00005410563d9816 */ /* 0x000fe400000000ff */
[----:B------:R-:W-:Y:S01]  /*72a0*/  F2FP.F16.F32.PACK_AB R207, R40, R169 ;  /* 0x000000a928cf723e */ /* 0x000fe200000000ff */
[----:B------:R-:W-:Y:S01]  /*72b0*/  @!P6 HADD2 R80, -R174.H0_H0, -RZ.H0_H0 ;  /* 0xa00000ffae50e230 */ /* 0x000fe20000000900 */
[----:B------:R-:W-:Y:S01]  /*72c0*/  ISETP.LE.U32.AND P1, PT, R117, UR8, PT ;  /* 0x0000000875007c0c */ /* 0x000fe2000bf23070 */
[----:B------:R-:W-:Y:S01]  /*72d0*/  FADD.FTZ R241, R217, R241 ;  /* 0x000000f1d9f17221 */ /* 0x000fe20000010000 */
[----:B------:R-:W-:Y:S01]  /*72e0*/  @!P5 PRMT R141, R85, 0x5410, RZ ;  /* 0x00005410558dd816 */ /* 0x000fe200000000ff */
[----:B------:R-:W-:Y:S01]  /*72f0*/  HMMA.16816.F32 R116, R128, R120, RZ ;  /* 0x000000788074723c */ /* 0x000fe200000018ff */
[----:B------:R-:W-:Y:S01]  /*7300*/  PRMT R173, R174, 0x7632, R173 ;  /* 0x00007632aead7816 */ /* 0x000fe200000000ad */
[----:B------:R-:W-:Y:S01]  /*7310*/  @!P0 HADD2 R75, -R207.H0_H0, -RZ.H0_H0 ;  /* 0xa00000ffcf4b8230 */ /* 0x000fe20000000900 */
[----:B------:R-:W-:Y:S01]  /*7320*/  PRMT R204, R184, 0x7773, RZ ;  /* 0x00007773b8cc7816 */ /* 0x000fe200000000ff */
[----:B------:R-:W-:Y:S01]  /*7330*/  FADD.FTZ R241, R216, R241 ;  /* 0x000000f1d8f17221 */ /* 0x000fe20000010000 */
[----:B------:R-:W-:-:S02]  /*7340*/  @!P3 PRMT R62, R81, 0x5410, RZ ;  /* 0x00005410513eb816 */ /* 0x000fc400000000ff */
[----:B------:R-:W-:Y:S01]  /*7350*/  SHF.R.U32.HI R113, RZ, 0x18, R98 ;  /* 0x00000018ff717819 */ /* 0x000fe20000011662 */
[----:B------:R-:W-:Y:S01]  /*7360*/  HMMA.16816.F32 R84, R20, R120, RZ ;  /* 0x000000781454723c */ /* 0x000fe200000018ff */
[----:B------:R-:W-:Y:S01]  /*7370*/  PRMT R82, R174, 0x5410, R173 ;  /* 0x00005410ae527816 */ /* 0x000fe200000000ad */
[----:B------:R-:W-:Y:S01]  /*7380*/  FADD.FTZ R241, R215, R241 ;  /* 0x000000f1d7f17221 */ /* 0x000fe20000010000 */
[----:B------:R-:W-:Y:S02]  /*7390*/  PRMT R206, R207, 0x7632, R206 ;  /* 0x00007632cfce7816 */ /* 0x000fe400000000ce */
[----:B------:R-:W-:Y:S01]  /*73a0*/  PRMT R81, R203, 0x5410, R204 ;  /* 0x00005410cb517816 */ /* 0x000fe200000000cc */
[----:B------:R-:W-:Y:S01]  /*73b0*/  FADD.FTZ R241, R214, R241 ;  /* 0x000000f1d6f17221 */ /* 0x000fe20000010000 */
[----:B------:R-:W-:Y:S02]  /*73c0*/  @!P6 PRMT R174, R80, 0x5410, RZ ;  /* 0x0000541050aee816 */ /* 0x000fe400000000ff */
[----:B------:R-:W-:Y:S01]  /*73d0*/  LOP3.LUT R80, R90, 0xff, RZ, 0xc0, !PT ;  /* 0x000000ff5a507812 */ /* 0x000fe200078ec0ff */
[----:B------:R-:W-:Y:S01]  /*73e0*/  FADD.FTZ R241, R213, R241 ;  /* 0x000000f1d5f17221 */ /* 0x000fe20000010000 */
[----:B------:R-:W-:Y:S01]  /*73f0*/  F2FP.F16.F32.PACK_AB R203, R216, R217 ;  /* 0x000000d9d8cb723e */ /* 0x000fe200000000ff */
[----:B--2---:R-:W-:Y:S01]  /*7400*/  HMMA.16816.F32 R116, R8, R32, R116 ;  /* 0x000000200874723c */ /* 0x004fe20000001874 */
[----:B------:R-:W-:-:S02]  /*7410*/  ISETP.LE.U32.AND P6, PT, R113, UR8, PT ;  /* 0x0000000871007c0c */ /* 0x000fc4000bfc3070 */
[----:B------:R-:W-:Y:S01]  /*7420*/  PRMT R83, R207, 0x5410, R206 ;  /* 0x00005410cf537816 */ /* 0x000fe200000000ce */
[----:B------:R-:W-:Y:S01]  /*7430*/  @P4 HADD2 R29, -R203.H0_H0, -RZ.H0_H0 ;  /* 0xa00000ffcb1d4230 */ /* 0x000fe20000000900 */
[----:B------:R-:W-:Y:S02]  /*7440*/  @!P0 PRMT R207, R75, 0x5410, RZ ;  /* 0x000054104bcf8816 */ /* 0x000fe400000000ff */
[----:B------:R-:W-:Y:S01]  /*7450*/  ISETP.LE.U32.AND P0, PT, R80, UR8, PT ;  /* 0x0000000850007c0c */ /* 0x000fe2000bf03070 */
[----:B------:R-:W-:Y:S01]  /*7460*/  HMMA.16816.F32 R84, R100, R32, R84 ;  /* 0x000000206454723c */ /* 0x000fe20000001854 */
[----:B------:R-:W-:Y:S01]  /*7470*/  PRMT R202, R203, 0x7632, R202 ;  /* 0x00007632cbca7816 */ /* 0x000fe200000000ca */
[----:B------:R-:W-:Y:S01]  /*7480*/  FADD.FTZ R32, R186, R185 ;  /* 0x000000b9ba207221 */ /* 0x000fe20000010000 */
[----:B------:R-:W-:Y:S02]  /*7490*/  LOP3.LUT R121, R247, 0xff, RZ, 0xc0, !PT ;  /* 0x000000fff7797812 */ /* 0x000fe400078ec0ff */
[----:B------:R-:W-:Y:S01]  /*74a0*/  PRMT R120, R203, 0x5410, R202 ;  /* 0x00005410cb787816 */ /* 0x000fe200000000ca */
[----:B------:R-:W-:Y:S01]  /*74b0*/  @!P6 HADD2 R74, -R206.H0_H0, -RZ.H0_H0 ;  /* 0xa00000ffce4ae230 */ /* 0x000fe20000000900 */
[----:B------:R-:W-:Y:S01]  /*74c0*/  @P4 PRMT R203, R29, 0x5410, RZ ;  /* 0x000054101dcb4816 */ /* 0x000fe200000000ff */
[----:B------:R-:W-:Y:S01]  /*74d0*/  FADD.FTZ R32, R182, R32 ;  /* 0x00000020b6207221 */ /* 0x000fe20000010000 */
[----:B------:R-:W-:-:S02]  /*74e0*/  ISETP.LE.U32.AND P4, PT, R121, UR8, PT ;  /* 0x0000000879007c0c */ /* 0x000fc4000bf83070 */
[----:B------:R-:W-:Y:S01]  /*74f0*/  F2FP.F16.F32.PACK_AB R187, R225, R178 ;  /* 0x000000b2e1bb723e */ /* 0x000fe200000000ff */
[----:B------:R-:W-:Y:S01]  /*7500*/  FADD.FTZ R237, R237, R32 ;  /* 0x00000020eded7221 */ /* 0x000fe20000010000 */
[----:B------:R-:W-:Y:S01]  /*7510*/  ISETP.LE.U32.AND P5, PT, R205, UR8, PT ;  /* 0x00000008cd007c0c */ /* 0x000fe2000bfa3070 */
[----:B------:R-:W1:Y:S01]  /*7520*/  MUFU.EX2 R32, R99 ;  /* 0x0000006300207308 */ /* 0x000e620000000800 */
[----:B------:R-:W-:Y:S01]  /*7530*/  PRMT R186, R187, 0x7632, R186 ;  /* 0x00007632bbba7816 */ /* 0x000fe200000000ba */
[----:B------:R-:W-:Y:S01]  /*7540*/  @!P0 HADD2 R73, -R187.H0_H0, -RZ.H0_H0 ;  /* 0xa00000ffbb498230 */ /* 0x000fe20000000900 */
[----:B------:R-:W-:Y:S01]  /*7550*/  PRMT R198, R184, 0x7771, RZ ;  /* 0x00007771b8c67816 */ /* 0x000fe200000000ff */
[----:B------:R-:W-:Y:S01]  /*7560*/  FADD.FTZ R237, R177, R237 ;  /* 0x000000edb1ed7221 */ /* 0x000fe20000010000 */
[----:B------:R-:W-:Y:S02]  /*7570*/  F2FP.F16.F32.PACK_AB R205, R221, R222 ;  /* 0x000000deddcd723e */ /* 0x000fe400000000ff */
[----:B------:R-:W-:Y:S01]  /*7580*/  F2FP.F16.F32.PACK_AB R201, R219, R220 ;  /* 0x000000dcdbc9723e */ /* 0x000fe200000000ff */
[----:B------:R-:W-:Y:S01]  /*7590*/  FADD.FTZ R237, R168, R237 ;  /* 0x000000eda8ed7221 */ /* 0x000fe20000010000 */
[----:B------:R-:W-:Y:S01]  /*75a0*/  @!P6 PRMT R206, R74, 0x5410, RZ ;  /* 0x000054104acee816 */ /* 0x000fe200000000ff */
[----:B------:R-:W-:Y:S01]  /*75b0*/  @!P1 HADD2 R31, -R205.H0_H0, -RZ.H0_H0 ;  /* 0xa00000ffcd1f9230 */ /* 0x000fe20000000900 */
[----:B------:R-:W-:Y:S01]  /*75c0*/  PRMT R74, R187, 0x5410, R186 ;  /* 0x00005410bb4a7816 */ /* 0x000fe200000000ba */
[----:B------:R-:W-:Y:S01]  /*75d0*/  @!P4 HADD2 R19, -R201.H0_H0, -RZ.H0_H0 ;  /* 0xa00000ffc913c230 */ /* 0x000fe20000000900 */
[----:B------:R-:W-:Y:S01]  /*75e0*/  @!P0 PRMT R187, R73, 0x5410, RZ ;  /* 0x0000541049bb8816 */ /* 0x000fe200000000ff */
[----:B------:R-:W-:Y:S01]  /*75f0*/  FADD.FTZ R237, R166, R237 ;  /* 0x000000eda6ed7221 */ /* 0x000fe20000010000 */
[----:B------:R-:W-:-:S02]  /*7600*/  PRMT R33, R247, 0x7632, R33 ;  /* 0x00007632f7217816 */ /* 0x000fc40000000021 */
[----:B------:R-:W-:Y:S01]  /*7610*/  ISETP.GT.U32.AND P3, PT, R204, UR8, PT ;  /* 0x00000008cc007c0c */ /* 0x000fe2000bf64070 */
[----:B------:R-:W-:Y:S01]  /*7620*/  FADD.FTZ R237, R170, R237 ;  /* 0x000000edaaed7221 */ /* 0x000fe20000010000 */
[----:B------:R-:W-:Y:S02]  /*7630*/  ISETP.GT.U32.AND P0, PT, R198, UR8, PT ;  /* 0x00000008c6007c0c */ /* 0x000fe4000bf04070 */
[----:B------:R-:W-:Y:S01]  /*7640*/  PRMT R204, R205, 0x7632, R204 ;  /* 0x00007632cdcc7816 */ /* 0x000fe200000000cc */
[----:B------:R-:W-:Y:S01]  /*7650*/  FADD.FTZ R237, R41, R237 ;  /* 0x000000ed29ed7221 */ /* 0x000fe20000010000 */
[----:B------:R-:W-:Y:S02]  /*7660*/  PRMT R200, R201, 0x7632, R200 ;  /* 0x00007632c9c87816 */ /* 0x000fe400000000c8 */
[----:B------:R-:W-:Y:S01]  /*7670*/  LOP3.LUT R33, R33, 0xff, RZ, 0xc0, !PT ;  /* 0x000000ff21217812 */ /* 0x000fe200078ec0ff */
[----:B------:R-:W-:Y:S01]  /*7680*/  FADD.FTZ R237, R222, R237 ;  /* 0x000000eddeed7221 */ /* 0x000fe20000010000 */
[----:B------:R-:W-:-:S02]  /*7690*/  SHF.R.U32.HI R242, RZ, 0x18, R247 ;  /* 0x00000018fff27819 */ /* 0x000fc400000116f7 */
[----:B------:R-:W-:Y:S01]  /*76a0*/  PRMT R112, R205, 0x5410, R204 ;  /* 0x00005410cd707816 */ /* 0x000fe200000000cc */
[----:B------:R-:W-:Y:S01]  /*76b0*/  @P3 HADD2 R28, -R202.H0_H0, -RZ.H0_H0 ;  /* 0xa00000ffca1c3230 */ /* 0x000fe20000000900 */
[----:B------:R-:W-:Y:S01]  /*76c0*/  PRMT R250, R201, 0x5410, R200 ;  /* 0x00005410c9fa7816 */ /* 0x000fe200000000c8 */
[----:B------:R-:W-:Y:S01]  /*76d0*/  @P0 HADD2 R30, -R204.H0_H0, -RZ.H0_H0 ;  /* 0xa00000ffcc1e0230 */ /* 0x000fe20000000900 */
[----:B------:R-:W-:Y:S01]  /*76e0*/  @!P1 PRMT R205, R31, 0x5410, RZ ;  /* 0x000054101fcd9816 */ /* 0x000fe200000000ff */
[----:B------:R-:W-:Y:S01]  /*76f0*/  FADD.FTZ R237, R221, R237 ;  /* 0x000000eddded7221 */ /* 0x000fe20000010000 */
[----:B------:R-:W-:Y:S01]  /*7700*/  @!P4 PRMT R201, R19, 0x5410, RZ ;  /* 0x0000541013c9c816 */ /* 0x000fe200000000ff */
[----:B------:R-:W-:Y:S01]  /*7710*/  IMAD.IADD R19, R124, 0x1, R248 ;  /* 0x000000017c137824 */ /* 0x000fe200078e02f8 */
[----:B------:R-:W-:Y:S01]  /*7720*/  ISETP.LE.U32.AND P1, PT, R33, UR8, PT ;  /* 0x0000000821007c0c */ /* 0x000fe2000bf23070 */
[----:B------:R-:W-:Y:S01]  /*7730*/  FADD.FTZ R237, R220, R237 ;  /* 0x000000eddced7221 */ /* 0x000fe20000010000 */
[----:B------:R-:W-:-:S02]  /*7740*/  ISETP.LE.U32.AND P4, PT, R242, UR8, PT ;  /* 0x00000008f2007c0c */ /* 0x000fc4000bf83070 */
[----:B------:R-:W-:Y:S01]  /*7750*/  SHF.R.U32.HI R75, RZ, 0x18, R90 ;  /* 0x00000018ff4b7819 */ /* 0x000fe2000001165a */
[----:B------:R-:W-:Y:S01]  /*7760*/  FADD.FTZ R237, R219, R237 ;  /* 0x000000eddbed7221 */ /* 0x000fe20000010000 */
[----:B------:R-:W-:Y:S02]  /*7770*/  LOP3.LUT R105, R184, 0xff, RZ, 0xc0, !PT ;  /* 0x000000ffb8697812 */ /* 0x000fe400078ec0ff */
[----:B------:R-:W-:Y:S01]  /*7780*/  F2FP.F16.F32.PACK_AB R199, R214, R215 ;  /* 0x000000d7d6c7723e */ /* 0x000fe200000000ff */
[----:B------:R-:W-:Y:S01]  /*7790*/  FADD.FTZ R237, R218, R237 ;  /* 0x000000eddaed7221 */ /* 0x000fe20000010000 */
[----:B------:R-:W-:Y:S02]  /*77a0*/  ISETP.LE.U32.AND P6, PT, R75, UR8, PT ;  /* 0x000000084b007c0c */ /* 0x000fe4000bfc3070 */
[--C-:B------:R-:W-:Y:S01]  /*77b0*/  PRMT R105, R105, 0x5410, R198.reuse ;  /* 0x0000541069697816 */ /* 0x100fe200000000c6 */
[----:B------:R-:W-:Y:S01]  /*77c0*/  @!P1 HADD2 R17, -R199.H0_H0, -RZ.H0_H0 ;  /* 0xa00000ffc7119230 */ /* 0x000fe20000000900 */
[----:B------:R-:W-:-:S02]  /*77d0*/  PRMT R198, R199, 0x7632, R198 ;  /* 0x00007632c7c67816 */ /* 0x000fc400000000c6 */
[----:B------:R-:W-:Y:S02]  /*77e0*/  F2FP.F16.F32.PACK_AB R185, R224, R234 ;  /* 0x000000eae0b9723e */ /* 0x000fe400000000ff */
[----:B------:R-:W-:Y:S01]  /*77f0*/  @P0 PRMT R204, R30, 0x5410, RZ ;  /* 0x000054101ecc0816 */ /* 0x000fe200000000ff */
[----:B------:R-:W-:Y:S01]  /*7800*/  @!P4 HADD2 R16, -R198.H0_H0, -RZ.H0_H0 ;  /* 0xa00000ffc610c230 */ /* 0x000fe20000000900 */
[----:B------:R-:W-:Y:S02]  /*7810*/  PRMT R127, R127, 0x7632, R127 ;  /* 0x000076327f7f7816 */ /* 0x000fe4000000007f */
[----:B------:R-:W-:Y:S02]  /*7820*/  PRMT R31, R228, 0x7632, R31 ;  /* 0x00007632e41f7816 */ /* 0x000fe4000000001f */
[----:B------:R-:W-:Y:S02]  /*7830*/  SHF.R.U32.HI R30, RZ, 0x10, R98 ;  /* 0x00000010ff1e7819 */ /* 0x000fe40000011662 */
[----:B------:R-:W-:-:S02]  /*7840*/  PRMT R184, R185, 0x7632, R184 ;  /* 0x00007632b9b87816 */ /* 0x000fc400000000b8 */
[----:B------:R-:W-:Y:S02]  /*7850*/  LOP3.LUT R127, R127, 0xff, RZ, 0xc0, !PT ;  /* 0x000000ff7f7f7812 */ /* 0x000fe400078ec0ff */
[----:B------:R-:W-:Y:S01]  /*7860*/  LOP3.LUT R126, R126, 0xffff, RZ, 0xc0, !PT ;  /* 0x0000ffff7e7e7812 */ /* 0x000fe200078ec0ff */
[----:B------:R-:W-:Y:S01]  /*7870*/  @!P6 HADD2 R72, -R184.H0_H0, -RZ.H0_H0 ;  /* 0xa00000ffb848e230 */ /* 0x000fe20000000900 */
[----:B------:R-:W-:Y:S02]  /*7880*/  LOP3.LUT R31, R31, 0xff, RZ, 0xc0, !PT ;  /* 0x000000ff1f1f7812 */ /* 0x000fe400078ec0ff */
[----:B------:R-:W-:Y:S02]  /*7890*/  LOP3.LUT R30, R30, 0xff, RZ, 0xc0, !PT ;  /* 0x000000ff1e1e7812 */ /* 0x000fe400078ec0ff */
[----:B------:R-:W-:Y:S02]  /*78a0*/  PRMT R251, R199, 0x5410, R198 ;  /* 0x00005410c7fb7816 */ /* 0x000fe400000000c6 */
[----:B------:R-:W-:-:S02]  /*78b0*/  @!P1 PRMT R199, R17, 0x5410, RZ ;  /* 0x0000541011c79816 */ /* 0x000fc400000000ff */
[----:B------:R-:W-:Y:S02]  /*78c0*/  @!P4 PRMT R198, R16, 0x5410, RZ ;  /* 0x0000541010c6c816 */ /* 0x000fe400000000ff */
[----:B------:R-:W-:Y:S02]  /*78d0*/  ISETP.LE.U32.AND P1, PT, R127, UR8, PT ;  /* 0x000000087f007c0c */ /* 0x000fe4000bf23070 */
[----:B------:R-:W-:Y:S02]  /*78e0*/  ISETP.LE.U32.AND P4, PT, R126, UR8, PT ;  /* 0x000000087e007c0c */ /* 0x000fe4000bf83070 */
[----:B------:R-:W-:Y:S02]  /*78f0*/  LOP3.LUT R196, R196, 0xff, RZ, 0xc0, !PT ;  /* 0x000000ffc4c47812 */ /* 0x000fe400078ec0ff */
[----:B------:R-:W-:Y:S02]  /*7900*/  ISETP.LE.U32.AND P0, PT, R31, UR8, PT ;  /* 0x000000081f007c0c */ /* 0x000fe4000bf03070 */
[----:B------:R-:W-:-:S02]  /*7910*/  PRMT R113, R30, 0x5410, R113 ;  /* 0x000054101e717816 */ /* 0x000fc40000000071 */
[----:B------:R-:W-:Y:S02]  /*7920*/  @P3 PRMT R202, R28, 0x5410, RZ ;  /* 0x000054101cca3816 */ /* 0x000fe400000000ff */
[----:B------:R-:W-:Y:S01]  /*7930*/  PRMT R73, R185, 0x5410, R184 ;  /* 0x00005410b9497816 */ /* 0x000fe200000000b8 */
[----:B------:R-:W2:Y:S01]  /*7940*/  LDSM.16.MT88.4 R28, [R19+0x6000] ;  /* 0x00600000131c783b */ /* 0x000ea20000004200 */
[----:B------:R-:W-:Y:S01]  /*7950*/  @!P6 PRMT R184, R72, 0x5410, RZ ;  /* 0x0000541048b8e816 */ /* 0x000fe200000000ff */
[----:B------:R-:W-:Y:S01]  /*7960*/  @!P1 HADD2 R4, -R135.H0_H0, -RZ.H0_H0 ;  /* 0xa00000ff87049230 */ /* 0x000fe20000000900 */
[----:B------:R-:W-:Y:S01]  /*7970*/  ISETP.GT.U32.AND P6, PT, R252, UR8, PT ;  /* 0x00000008fc007c0c */ /* 0x000fe2000bfc4070 */
[----:B------:R-:W-:Y:S01]  /*7980*/  @!P4 HADD2 R5, -R144.H0_H0, -RZ.H0_H0 ;  /* 0xa00000ff9005c230 */ /* 0x000fe20000000900 */
[----:B------:R-:W-:Y:S02]  /*7990*/  PRMT R252, R196, 0x5410, R252 ;  /* 0x00005410c4fc7816 */ /* 0x000fe400000000fc */
[----:B-1----:R-:W-:-:S02]  /*79a0*/  F2FP.F16.F32.PACK_AB R196, R32, R218 ;  /* 0x000000da20c4723e */ /* 0x002fc400000000ff */
[----:B------:R-:W-:Y:S02]  /*79b0*/  PRMT R72, R190, 0x5410, R189 ;  /* 0x00005410be487816 */ /* 0x000fe400000000bd */
[----:B------:R-:W-:Y:S01]  /*79c0*/  LOP3.LUT R179, R179, 0xffff, RZ, 0xc0, !PT ;  /* 0x0000ffffb3b37812 */ /* 0x000fe200078ec0ff */
[----:B------:R-:W-:Y:S01]  /*79d0*/  @!P5 HADD2 R12, -R196.H0_H0, -RZ.H0_H0 ;  /* 0xa00000ffc40cd230 */ /* 0x000fe20000000900 */
[C---:B------:R-:W-:Y:S02]  /*79e0*/  PRMT R190, R196.reuse, 0x7632, R190 ;  /* 0x00007632c4be7816 */ /* 0x040fe400000000be */
[----:B------:R-:W-:Y:S02]  /*79f0*/  ISETP.LE.U32.AND P3, PT, R179, UR8, PT ;  /* 0x00000008b3007c0c */ /* 0x000fe4000bf63070 */
[----:B------:R-:W-:Y:S01]  /*7a00*/  PRMT R17, R196, 0x5410, R190 ;  /* 0x00005410c4117816 */ /* 0x000fe200000000be */
[----:B------:R-:W-:Y:S01]  /*7a10*/  @P6 HADD2 R7, -R190.H0_H0, -RZ.H0_H0 ;  /* 0xa00000ffbe076230 */ /* 0x000fe20000000900 */
[----:B------:R-:W-:-:S02]  /*7a20*/  @!P5 PRMT R196, R12, 0x5410, RZ ;  /* 0x000054100cc4d816 */ /* 0x000fc400000000ff */
[----:B------:R-:W-:Y:S02]  /*7a30*/  ISETP.GT.U32.AND P5, PT, R246, UR8, PT ;  /* 0x00000008f6007c0c */ /* 0x000fe4000bfa4070 */
[----:B------:R-:W-:Y:S02]  /*7a40*/  @!P1 PRMT R135, R4, 0x5410, RZ ;  /* 0x0000541004879816 */ /* 0x000fe400000000ff */
[----:B------:R-:W-:Y:S01]  /*7a50*/  @!P4 PRMT R144, R5, 0x5410, RZ ;  /* 0x000054100590c816 */ /* 0x000fe200000000ff */
[----:B------:R-:W-:Y:S01]  /*7a60*/  IMAD.U32 R5, RZ, RZ, UR22 ;  /* 0x00000016ff057e24 */ /* 0x000fe2000f8e00ff */
[----:B------:R-:W-:Y:S01]  /*7a70*/  SHF.R.S32.HI R4, RZ, 0x1f, R97 ;  /* 0x0000001fff047819 */ /* 0x000fe20000011461 */
[----:B------:R-:W-:Y:S01]  /*7a80*/  @!P3 HADD2 R18, -R162.H0_H0, -RZ.H0_H0 ;  /* 0xa00000ffa212b230 */ /* 0x000fe20000000900 */
[----:B------:R-:W-:Y:S02]  /*7a90*/  IADD3 R97, P1, PT, R97, UR22, RZ ;  /* 0x0000001661617c10 */ /* 0x000fe4000ff3e0ff */
[----:B------:R-:W-:-:S02]  /*7aa0*/  F2FP.F16.F32.PACK_AB R189, R212, R213 ;  /* 0x000000d5d4bd723e */ /* 0x000fc400000000ff */
[----:B------:R-:W-:Y:S02]  /*7ab0*/  LEA.HI.X.SX32 R4, R5, R4, 0x1, P1 ;  /* 0x0000000405047211 */ /* 0x000fe400008f0eff */
[----:B------:R-:W-:Y:S01]  /*7ac0*/  LOP3.LUT R5, R247, 0xffff, RZ, 0xc0, !PT ;  /* 0x0000fffff7057812 */ /* 0x000fe200078ec0ff */
[----:B------:R-:W-:Y:S01]  /*7ad0*/  @P5 HADD2 R6, -R189.H0_H0, -RZ.H0_H0 ;  /* 0xa00000ffbd065230 */ /* 0x000fe20000000900 */
[----:B------:R-:W-:Y:S02]  /*7ae0*/  LEA R180, P1, R97, UR6, 0x1 ;  /* 0x0000000661b47c11 */ /* 0x000fe4000f8208ff */
[----:B------:R-:W-:Y:S02]  /*7af0*/  SHF.R.U32.HI R5, RZ, 0x8, R5 ;  /* 0x00000008ff057819 */ /* 0x000fe40000011605 */
[----:B------:R-:W-:Y:S02]  /*7b00*/  LOP3.LUT R249, R228, 0xffff, RZ, 0xc0, !PT ;  /* 0x0000ffffe4f97812 */ /* 0x000fe400078ec0ff */
[----:B------:R-:W-:-:S02]  /*7b10*/  F2FP.F16.F32.PACK_AB R179, R208, R209 ;  /* 0x000000d1d0b3723e */ /* 0x000fc400000000ff */
[----:B------:R-:W-:Y:S02]  /*7b20*/  PRMT R188, R189, 0x7632, R188 ;  /* 0x00007632bdbc7816 */ /* 0x000fe400000000bc */
[----:B------:R-:W-:Y:S01]  /*7b30*/  LEA.HI.X R181, R97, UR7, R4, 0x1, P1 ;  /* 0x0000000761b57c11 */ /* 0x000fe200088f0c04 */
[----:B------:R-:W-:Y:S01]  /*7b40*/  @!P0 HADD2 R14, -R179.H0_H0, -RZ.H0_H0 ;  /* 0xa00000ffb30e8230 */ /* 0x000fe20000000900 */
[----:B------:R-:W-:Y:S02]  /*7b50*/  @!P3 PRMT R162, R18, 0x5410, RZ ;  /* 0x0000541012a2b816 */ /* 0x000fe400000000ff */
[----:B------:R-:W-:Y:S01]  /*7b60*/  LOP3.LUT R4, R5, 0xffff, RZ, 0xc0, !PT ;  /* 0x0000ffff05047812 */ /* 0x000fe200078ec0ff */
[----:B------:R-:W-:Y:S01]  /*7b70*/  STG.E.U16 desc[UR28][R180.64], R176 ;  /* 0x000000b0b4007986 */ /* 0x000fe2000c10151c */
[----:B------:R-:W-:Y:S02]  /*7b80*/  SHF.R.U32.HI R249, RZ, 0x8, R249 ;  /* 0x00000008fff97819 */ /* 0x000fe400000116f9 */
[----:B------:R-:W-:Y:S01]  /*7b90*/  HSET2.LE.AND R18, R105, R230, PT ;  /* 0x000000e669127233 */ /* 0x000fe20003803000 */
[----:B------:R-:W-:Y:S01]  /*7ba0*/  STG.E.U16 desc[UR28][R180.64+0x2], R162 ;  /* 0x000002a2b4007986 */ /* 0x000fe2000c10151c */
[----:B------:R-:W-:-:S02]  /*7bb0*/  PRMT R127, R189, 0x5410, R188 ;  /* 0x00005410bd7f7816 */ /* 0x000fc400000000bc */
[----:B------:R-:W-:Y:S02]  /*7bc0*/  PRMT R33, R179, 0x7632, R33 ;  /* 0x00007632b3217816 */ /* 0x000fe40000000021 */
[----:B------:R-:W-:Y:S02]  /*7bd0*/  @P5 PRMT R189, R6, 0x5410, RZ ;  /* 0x0000541006bd5816 */ /* 0x000fe400000000ff */
[----:B------:R-:W-:Y:S02]  /*7be0*/  ISETP.LE.U32.AND P5, PT, R4, UR8, PT ;  /* 0x0000000804007c0c */ /* 0x000fe4000bfa3070 */
[----:B------:R-:W-:Y:S02]  /*7bf0*/  LOP3.LUT R125, R125, 0xffff, RZ, 0xc0, !PT ;  /* 0x0000ffff7d7d7812 */ /* 0x000fe400078ec0ff */
[----:B------:R-:W-:Y:S02]  /*7c00*/  LOP3.LUT R4, R249, 0xffff, RZ, 0xc0, !PT ;  /* 0x0000fffff9047812 */ /* 0x000fe400078ec0ff */
[----:B------:R-:W-:Y:S01]  /*7c10*/  LOP3.LUT R18, R112, R18, RZ, 0xc0, !PT ;  /* 0x0000001270127212 */ /* 0x000fe200078ec0ff */
[----:B------:R-:W-:Y:S01]  /*7c20*/  IMAD.MOV.U32 R112, RZ, RZ, R17 ;  /* 0x000000ffff707224 */ /* 0x000fe200078e0011 */
[----:B------:R-:W-:-:S02]  /*7c30*/  PRMT R239, R179, 0x5410, R33 ;  /* 0x00005410b3ef7816 */ /* 0x000fc40000000021 */
[----:B------:R-:W-:Y:S02]  /*7c40*/  @!P0 PRMT R179, R14, 0x5410, RZ ;  /* 0x000054100eb38816 */ /* 0x000fe400000000ff */
[----:B------:R-:W-:Y:S01]  /*7c50*/  HSET2.LE.AND R17, R113, R230, PT ;  /* 0x000000e671117233 */ /* 0x000fe20003803000 */
[----:B------:R-:W-:Y:S01]  /*7c60*/  IMAD.MOV.U32 R113, RZ, RZ, R127 ;  /* 0x000000ffff717224 */ /* 0x000fe200078e007f */
[----:B------:R-:W-:Y:S01]  /*7c70*/  ISETP.LE.U32.AND P0, PT, R125, UR8, PT ;  /* 0x000000087d007c0c */ /* 0x000fe2000bf03070 */
[----:B------:R-:W-:Y:S01]  /*7c80*/  @!P5 HADD2 R27, -R200.H0_H0, -RZ.H0_H0 ;  /* 0xa00000ffc81bd230 */ /* 0x000fe20000000900 */
[----:B------:R-:W-:Y:S01]  /*7c90*/  LOP3.LUT R14, R98, 0xffff, RZ, 0xc0, !PT ;  /* 0x0000ffff620e7812 */ /* 0x000fe200078ec0ff */
[----:B--2---:R-:W-:Y:S01]  /*7ca0*/  HMMA.16816.F32 R124, R128, R28, RZ ;  /* 0x0000001c807c723c */ /* 0x004fe200000018ff */
[----:B------:R-:W-:Y:S02]  /*7cb0*/  ISETP.LE.U32.AND P1, PT, R4, UR8, PT ;  /* 0x0000000804007c0c */ /* 0x000fe4000bf23070 */
[----:B------:R-:W-:-:S02]  /*7cc0*/  PRMT R91, R96, 0x5410, R91 ;  /* 0x00005410605b7816 */ /* 0x000fc4000000005b */
[----:B------:R-:W-:Y:S02]  /*7cd0*/  SHF.R.U32.HI R4, RZ, 0x10, R90 ;  /* 0x00000010ff047819 */ /* 0x000fe4000001165a */
[----:B------:R-:W-:Y:S01]  /*7ce0*/  LOP3.LUT R242, R228, 0xff, RZ, 0xc0, !PT ;  /* 0x000000ffe4f27812 */ /* 0x000fe200078ec0ff */
[----:B------:R-:W-:Y:S01]  /*7cf0*/  HMMA.16816.F32 R96, R20, R28, RZ ;  /* 0x0000001c1460723c */ /* 0x000fe200000018ff */
[----:B------:R-:W-:Y:S01]  /*7d00*/  LOP3.LUT R28, R90, 0xffff, RZ, 0xc0, !PT ;  /* 0x0000ffff5a1c7812 */ /* 0x000fe200078ec0ff */
[----:B------:R-:W-:Y:S01]  /*7d10*/  @!P0 HADD2 R38, -R63.H0_H0, -RZ.H0_H0 ;  /* 0xa00000ff3f268230 */ /* 0x000fe20000000900 */
[----:B------:R-:W-:Y:S02]  /*7d20*/  LOP3.LUT R4, R4, 0xff, RZ, 0xc0, !PT ;  /* 0x000000ff04047812 */ /* 0x000fe400078ec0ff */
[----:B------:R-:W-:Y:S02]  /*7d30*/  SHF.R.U32.HI R28, RZ, 0x8, R28 ;  /* 0x00000008ff1c7819 */ /* 0x000fe4000001161c */
[----:B------:R-:W-:-:S02]  /*7d40*/  ISETP.LE.U32.AND P3, PT, R242, UR8, PT ;  /* 0x00000008f2007c0c */ /* 0x000fc4000bf63070 */
[----:B------:R-:W-:Y:S02]  /*7d50*/  PRMT R75, R4, 0x5410, R75 ;  /* 0x00005410044b7816 */ /* 0x000fe4000000004b */
[----:B------:R-:W-:Y:S02]  /*7d60*/  PRMT R4, R80, 0x5410, R28 ;  /* 0x0000541050047816 */ /* 0x000fe4000000001c */
[----:B------:R-:W-:Y:S02]  /*7d70*/  SHF.R.U32.HI R14, RZ, 0x8, R14 ;  /* 0x00000008ff0e7819 */ /* 0x000fe4000001160e */
[----:B------:R-:W-:Y:S02]  /*7d80*/  @P6 PRMT R190, R7, 0x5410, RZ ;  /* 0x0000541007be6816 */ /* 0x000fe400000000ff */
[----:B------:R-:W-:Y:S01]  /*7d90*/  PRMT R7, R121, 0x5410, R5 ;  /* 0x0000541079077816 */ /* 0x000fe20000000005 */
[----:B------:R-:W-:Y:S01]  /*7da0*/  IMAD.MOV.U32 R121, RZ, RZ, R19 ;  /* 0x000000ffff797224 */ /* 0x000fe200078e0013 */
[----:B------:R-:W-:-:S02]  /*7db0*/  LOP3.LUT R72, R72, 0xff00ff, RZ, 0xc0, !PT ;  /* 0x00ff00ff48487812 */ /* 0x000fc400078ec0ff */
[--C-:B------:R-:W-:Y:S01]  /*7dc0*/  HSET2.LE.AND R4, R4, R230.reuse, PT ;  /* 0x000000e604047233 */ /* 0x100fe20003803000 */
[----:B------:R-:W-:Y:S01]  /*7dd0*/  IMAD.MOV.U32 R29, RZ, RZ, R7 ;  /* 0x000000ffff1d7224 */ /* 0x000fe200078e0007 */
[--C-:B------:R-:W-:Y:S02]  /*7de0*/  HSET2.LE.AND R5, R75, R230.reuse, PT ;  /* 0x000000e64b057233 */ /* 0x100fe40003803000 */
[----:B------:R-:W-:Y:S02]  /*7df0*/  F2FP.F16.F32.PACK_AB R183, R210, R211 ;  /* 0x000000d3d2b7723e */ /* 0x000fe400000000ff */
[----:B------:R-:W-:Y:S02]  /*7e00*/  PRMT R104, R104, 0x5410, R14 ;  /* 0x0000541068687816 */ /* 0x000fe4000000000e */
[----:B------:R-:W-:Y:S01]  /*7e10*/  HSET2.LE.AND R7, R72, R230, PT ;  /* 0x000000e648077233 */ /* 0x000fe20003803000 */
[----:B------:R-:W-:Y:S01]  /*7e20*/  @!P3 HADD2 R15, -R183.H0_H0, -RZ.H0_H0 ;  /* 0xa00000ffb70fb230 */ /* 0x000fe20000000900 */
[----:B------:R-:W-:-:S02]  /*7e30*/  LOP3.LUT R4, R74, R4, RZ, 0xc0, !PT ;  /* 0x000000044a047212 */ /* 0x000fc400078ec0ff */
[----:B------:R-:W-:Y:S02]  /*7e40*/  LOP3.LUT R5, R73, R5, RZ, 0xc0, !PT ;  /* 0x0000000549057212 */ /* 0x000fe400078ec0ff */
[C---:B------:R-:W-:Y:S01]  /*7e50*/  PRMT R182, R183.reuse, 0x7632, R182 ;  /* 0x00007632b7b67816 */ /* 0x040fe200000000b6 */
[-C--:B------:R-:W-:Y:S01]  /*7e60*/  HMMA.16816.F32 R72, R20, R106.reuse, RZ ;  /* 0x0000006a1448723c */ /* 0x080fe200000018ff */
[----:B------:R-:W-:Y:S02]  /*7e70*/  HSET2.LE.AND R16, R104, R230, PT ;  /* 0x000000e668107233 */ /* 0x000fe40003803000 */
[----:B------:R-:W-:Y:S01]  /*7e80*/  SHF.R.U32.HI R244, RZ, 0x18, R228 ;  /* 0x00000018fff47819 */ /* 0x000fe200000116e4 */
[----:B------:R-:W-:Y:S01]  /*7e90*/  @!P1 HADD2 R36, -R182.H0_H0, -RZ.H0_H0 ;  /* 0xa00000ffb6249230 */ /* 0x000fe20000000900 */
[----:B------:R-:W-:Y:S02]  /*7ea0*/  PRMT R240, R183, 0x5410, R182 ;  /* 0x00005410b7f07816 */ /* 0x000fe400000000b6 */
[----:B------:R-:W-:Y:S01]  /*7eb0*/  @!P3 PRMT R183, R15, 0x5410, RZ ;  /* 0x000054100fb7b816 */ /* 0x000fe200000000ff */
[----:B------:R-:W-:Y:S01]  /*7ec0*/  HMMA.16816.F32 R104, R128, R106, RZ ;  /* 0x0000006a8068723c */ /* 0x000fe200000018ff */
[----:B------:R-:W-:-:S02]  /*7ed0*/  ISETP.LE.U32.AND P3, PT, R244, UR8, PT ;  /* 0x00000008f4007c0c */ /* 0x000fc4000bf63070 */
[----:B------:R-:W-:Y:S02]  /*7ee0*/  PRMT R12, R90, 0x7632, R12 ;  /* 0x000076325a0c7816 */ /* 0x000fe4000000000c */
[----:B------:R-:W-:Y:S02]  /*7ef0*/  LOP3.LUT R14, R14, 0xffff, RZ, 0xc0, !PT ;  /* 0x0000ffff0e0e7812 */ /* 0x000fe400078ec0ff */
[----:B------:R-:W-:Y:S02]  /*7f00*/  LOP3.LUT R12, R12, 0xff, RZ, 0xc0, !PT ;  /* 0x000000ff0c0c7812 */ /* 0x000fe400078ec0ff */
[----:B------:R-:W-:Y:S02]  /*7f10*/  LOP3.LUT R19, R81, 0xff00ff, RZ, 0xc0, !PT ;  /* 0x00ff00ff51137812 */ /* 0x000fe400078ec0ff */
[----:B------:R-:W-:Y:S01]  /*7f20*/  LOP3.LUT R16, R82, R16, RZ, 0xc0, !PT ;  /* 0x0000001052107212 */ /* 0x000fe200078ec0ff */
[----:B------:R-:W-:Y:S01]  /*7f30*/  HMMA.16816.F32 R72, R100, R46, R72 ;  /* 0x0000002e6448723c */ /* 0x000fe20000001848 */
[----:B------:R-:W-:Y:S01]  /*7f40*/  LOP3.LUT R17, R83, R17, RZ, 0xc0, !PT ;  /* 0x0000001153117212 */ /* 0x000fe200078ec0ff */
[----:B------:R-:W-:Y:S01]  /*7f50*/  @!P3 HADD2 R13, -R33.H0_H0, -RZ.H0_H0 ;  /* 0xa00000ff210db230 */ /* 0x000fe20000000900 */
[----:B------:R-:W-:-:S02]  /*7f60*/  ISETP.LE.U32.AND P6, PT, R12, UR8, PT ;  /* 0x000000080c007c0c */ /* 0x000fc4000bfc3070 */
[--C-:B------:R-:W-:Y:S02]  /*7f70*/  HSET2.LE.AND R6, R91, R230.reuse, PT ;  /* 0x000000e65b067233 */ /* 0x100fe40003803000 */
[----:B------:R-:W-:Y:S01]  /*7f80*/  @!P3 PRMT R33, R13, 0x5410, RZ ;  /* 0x000054100d21b816 */ /* 0x000fe200000000ff */
[----:B------:R-:W-:Y:S01]  /*7f90*/  HMMA.16816.F32 R104, R8, R46, R104 ;  /* 0x0000002e0868723c */ /* 0x000fe20000001868 */
[----:B------:R-:W-:Y:S01]  /*7fa0*/  IMAD.MOV.U32 R47, RZ, RZ, R113 ;  /* 0x000000ffff2f7224 */ /* 0x000fe200078e0071 */
[----:B------:R-:W-:Y:S01]  /*7fb0*/  ISETP.LE.U32.AND P3, PT, R14, UR8, PT ;  /* 0x000000080e007c0c */ /* 0x000fe2000bf63070 */
[----:B------:R-:W-:Y:S01]  /*7fc0*/  IMAD.MOV.U32 R46, RZ, RZ, R112 ;  /* 0x000000ffff2e7224 */ /* 0x000fe200078e0070 */
[----:B------:R1:W2:Y:S01]  /*7fd0*/  LDSM.16.MT88.4 R12, [R121+0x6800] ;  /* 0x00680000790c783b */ /* 0x0002a20000004200 */
[----:B------:R-:W-:Y:S02]  /*7fe0*/  HSET2.LE.AND R19, R19, R230, PT ;  /* 0x000000e613137233 */ /* 0x000fe40003803000 */
[----:B------:R-:W-:Y:S01]  /*7ff0*/  LOP3.LUT R6, R89, R6, RZ, 0xc0, !PT ;  /* 0x0000000659067212 */ /* 0x000fe200078ec0ff */
[----:B------:R-:W-:Y:S01]  /*8000*/  HMMA.16816.F32 R80, R20, R114, RZ ;  /* 0x000000721450723c */ /* 0x000fe200000018ff */
[----:B------:R-:W-:Y:S01]  /*8010*/  LOP3.LUT R7, R88, R7, RZ, 0xc0, !PT ;  /* 0x0000000758077212 */ /* 0x000fe200078ec0ff */
[----:B------:R-:W-:Y:S01]  /*8020*/  @!P6 HADD2 R26, -R185.H0_H0, -RZ.H0_H0 ;  /* 0xa00000ffb91ae230 */ /* 0x000fe20000000900 */
[----:B------:R-:W-:-:S02]  /*8030*/  LOP3.LUT R19, R120, R19, RZ, 0xc0, !PT ;  /* 0x0000001378137212 */ /* 0x000fc400078ec0ff */
[----:B------:R-:W-:Y:S02]  /*8040*/  SHF.R.U32.HI R228, RZ, 0x10, R228 ;  /* 0x00000010ffe47819 */ /* 0x000fe400000116e4 */
[----:B------:R-:W-:Y:S01]  /*8050*/  PRMT R226, R231, 0x5410, R226 ;  /* 0x00005410e7e27816 */ /* 0x000fe200000000e2 */
[----:B------:R-:W-:Y:S01]  /*8060*/  HMMA.16816.F32 R112, R128, R114, RZ ;  /* 0x000000728070723c */ /* 0x000fe200000018ff */
[----:B------:R-:W-:Y:S01]  /*8070*/  PRMT R227, R233, 0x5410, R227 ;  /* 0x00005410e9e37816 */ /* 0x000fe200000000e3 */
[----:B------:R-:W-:Y:S01]  /*8080*/  @!P3 HADD2 R37, -R173.H0_H0, -RZ.H0_H0 ;  /* 0xa00000ffad25b230 */ /* 0x000fe20000000900 */
[----:B------:R-:W-:Y:S02]  /*8090*/  LOP3.LUT R175, R175, 0xffff, RZ, 0xc0, !PT ;  /* 0x0000ffffafaf7812 */ /* 0x000fe400078ec0ff */
[----:B------:R-:W-:Y:S02]  /*80a0*/  @!P0 PRMT R63, R38, 0x5410, RZ ;  /* 0x00005410263f8816 */ /* 0x000fe400000000ff */
[----:B------:R-:W-:Y:S01]  /*80b0*/  ISETP.LE.U32.AND P0, PT, R175, UR8, PT ;  /* 0x00000008af007c0c */ /* 0x000fe2000bf03070 */
[----:B------:R-:W-:Y:S01]  /*80c0*/  HMMA.16816.F32 R88, R20, R122, RZ ;  /* 0x0000007a1458723c */ /* 0x000fe200000018ff */
[----:B------:R-:W-:-:S02]  /*80d0*/  LOP3.LUT R28, R28, 0xffff, RZ, 0xc0, !PT ;  /* 0x0000ffff1c1c7812 */ /* 0x000fc400078ec0ff */
[----:B------:R-:W-:Y:S02]  /*80e0*/  @!P3 PRMT R173, R37, 0x5410, RZ ;  /* 0x0000541025adb816 */ /* 0x000fe400000000ff */
[----:B------:R-:W-:Y:S02]  /*80f0*/  ISETP.LE.U32.AND P3, PT, R28, UR8, PT ;  /* 0x000000081c007c0c */ /* 0x000fe4000bf63070 */
[----:B------:R-:W-:Y:S01]  /*8100*/  @!P6 PRMT R185, R26, 0x5410, RZ ;  /* 0x000054101ab9e816 */ /* 0x000fe200000000ff */
[----:B------:R-:W-:Y:S01]  /*8110*/  HMMA.16816.F32 R80, R100, R42, R80 ;  /* 0x0000002a6450723c */ /* 0x000fe20000001850 */
[----:B------:R-:W-:Y:S02]  /*8120*/  ISETP.GT.U32.AND P4, PT, R229, UR8, PT ;  /* 0x00000008e5007c0c */ /* 0x000fe4000bf84070 */
[----:B------:R-:W-:Y:S01]  /*8130*/  @!P5 PRMT R200, R27, 0x5410, RZ ;  /* 0x000054101bc8d816 */ /* 0x000fe200000000ff */
[----:B------:R-:W-:Y:S01]  /*8140*/  @!P0 HADD2 R25, -R158.H0_H0, -RZ.H0_H0 ;  /* 0xa00000ff9e198230 */ /* 0x000fe20000000900 */
[----:B------:R-:W-:-:S03]  /*8150*/  @!P1 PRMT R182, R36, 0x5410, RZ ;  /* 0x0000541024b69816 */ /* 0x000fc600000000ff */
[----:B------:R-:W-:Y:S01]  /*8160*/  HMMA.16816.F32 R112, R8, R42, R112 ;  /* 0x0000002a0870723c */ /* 0x000fe20000001870 */
[----:B------:R-:W-:Y:S01]  /*8170*/  IMAD.MOV.U32 R43, RZ, RZ, R121 ;  /* 0x000000ffff2b7224 */ /* 0x000fe200078e0079 */
[----:B------:R-:W-:Y:S01]  /*8180*/  @!P0 PRMT R158, R25, 0x5410, RZ ;  /* 0x00005410199e8816 */ /* 0x000fe200000000ff */
[----:B------:R-:W-:-:S03]  /*8190*/  @!P3 HADD2 R24, -R186.H0_H0, -RZ.H0_H0 ;  /* 0xa00000ffba18b230 */ /* 0x000fc60000000900 */
[----:B------:R-:W-:Y:S02]  /*81a0*/  @P4 HADD2 R39, -R188.H0_H0, -RZ.H0_H0 ;  /* 0xa00000ffbc274230 */ /* 0x000fe40000000900 */
[----:B-1----:R-:W-:Y:S01]  /*81b0*/  HMMA.16816.F32 R120, R128, R122, RZ ;  /* 0x0000007a8078723c */ /* 0x002fe200000018ff */
[----:B------:R-:W-:Y:S02]  /*81c0*/  @!P3 PRMT R186, R24, 0x5410, RZ ;  /* 0x0000541018bab816 */ /* 0x000fe400000000ff */
[----:B------:R-:W-:-:S05]  /*81d0*/  @P4 PRMT R188, R39, 0x5410, RZ ;  /* 0x0000541027bc4816 */ /* 0x000fca00000000ff */
[----:B------:R-:W-:Y:S08]  /*81e0*/  HMMA.16816.F32 R128, R128, R30, RZ ;  /* 0x0000001e8080723c */ /* 0x000ff000000018ff */
[C---:B--2---:R-:W-:Y:S08]  /*81f0*/  HMMA.16816.F32 R124, R8.reuse, R12, R124 ;  /* 0x0000000c087c723c */ /* 0x044ff0000000187c */
[C---:B------:R-:W-:Y:S08]  /*8200*/  HMMA.16816.F32 R120, R8.reuse, R34, R120 ;  /* 0x000000220878723c */ /* 0x040ff00000001878 */
[----:B------:R-:W-:Y:S01]  /*8210*/  HMMA.16816.F32 R128, R8, R14, R128 ;  /* 0x0000000e0880723c */ /* 0x000fe20000001880 */
[----:B------:R-:W1:Y:S07]  /*8220*/  LDSM.16.MT88.4 R8, [R197+0x7000] ;  /* 0x00700000c508783b */ /* 0x000e6e0000004200 */
[----:B------:R-:W-:Y:S08]  /*8230*/  HMMA.16816.F32 R20, R20, R30, RZ ;  /* 0x0000001e1414723c */ /* 0x000ff000000018ff */
[C---:B------:R-:W-:Y:S08]  /*8240*/  HMMA.16816.F32 R96, R100.reuse, R12, R96 ;  /* 0x0000000c6460723c */ /* 0x040ff00000001860 */
[C---:B------:R-:W-:Y:S08]  /*8250*/  HMMA.16816.F32 R88, R100.reuse, R34, R88 ;  /* 0x000000226458723c */ /* 0x040ff00000001858 */
[----:B------:R-:W-:Y:S01]  /*8260*/  HMMA.16816.F32 R100, R100, R14, R20 ;  /* 0x0000000e6464723c */ /* 0x000fe20000001814 */
[----:B------:R-:W2:Y:S01]  /*8270*/  LDSM.16.MT88.4 R12, [R248+0x7000] ;  /* 0x00700000f80c783b */ /* 0x000ea20000004200 */
[----:B------:R-:W-:-:S06]  /*8280*/  SHF.R.U32.HI R23, RZ, 0x18, R247 ;  /* 0x00000018ff177819 */ /* 0x000fcc00000116f7 */
[-C--:B-1----:R-:W-:Y:S08]  /*8290*/  HMMA.16816.F32 R92, R16, R8.reuse, R92 ;  /* 0x00000008105c723c */ /* 0x082ff0000000185c */
[----:B------:R-:W-:Y:S08]  /*82a0*/  HMMA.16816.F32 R68, R4, R8, R68 ;  /* 0x000000080444723c */ /* 0x000ff00000001844 */
[-C--:B------:R-:W-:Y:S08]  /*82b0*/  HMMA.16816.F32 R104, R16, R10.reuse, R104 ;  /* 0x0000000a1068723c */ /* 0x080ff00000001868 */
[C---:B------:R-:W-:Y:S01]  /*82c0*/  HMMA.16816.F32 R72, R4.reuse, R10, R72 ;  /* 0x0000000a0448723c */ /* 0x040fe20000001848 */
[----:B------:R-:W1:Y:S07]  /*82d0*/  LDSM.16.MT88.4 R8, [R245+0x7000] ;  /* 0x00700000f508783b */ /* 0x000e6e0000004200 */
[C---:B--2---:R-:W-:Y:S08]  /*82e0*/  HMMA.16816.F32 R84, R4.reuse, R12, R84 ;  /* 0x0000000c0454723c */ /* 0x044ff00000001854 */
[----:B------:R-:W-:Y:S08]  /*82f0*/  HMMA.16816.F32 R88, R4, R14, R88 ;  /* 0x0000000e0458723c */ /* 0x000ff00000001858 */
[C---:B------:R-:W-:Y:S08]  /*8300*/  HMMA.16816.F32 R116, R16.reuse, R12, R116 ;  /* 0x0000000c1074723c */ /* 0x040ff00000001874 */
[C---:B------:R-:W-:Y:S01]  /*8310*/  HMMA.16816.F32 R120, R16.reuse, R14, R120 ;  /* 0x0000000e1078723c */ /* 0x040fe20000001878 */
[----:B------:R-:W-:Y:S07]  /*8320*/  LDSM.16.MT88.4 R12, [R197+0x7800] ;  /* 0x00780000c50c783b */ /* 0x000fee0000004200 */
[-C--:B-1----:R-:W-:Y:S08]  /*8330*/  HMMA.16816.F32 R108, R16, R8.reuse, R108 ;  /* 0x00000008106c723c */ /* 0x082ff0000000186c */
[----:B------:R-:W-:Y:S08]  /*8340*/  HMMA.16816.F32 R76, R4, R8, R76 ;  /* 0x00000008044c723c */ /* 0x000ff0000000184c */
[-C--:B------:R-:W-:Y:S08]  /*8350*/  HMMA.16816.F32 R112, R16, R10.reuse, R112 ;  /* 0x0000000a1070723c */ /* 0x080ff00000001870 */
[C---:B------:R-:W-:Y:S01]  /*8360*/  HMMA.16816.F32 R80, R4.reuse, R10, R80 ;  /* 0x0000000a0450723c */ /* 0x040fe20000001850 */
[----:B------:R-:W1:Y:S07]  /*8370*/  LDSM.16.MT88.4 R8, [R43+0x7000] ;  /* 0x007000002b08783b */ /* 0x000e6e0000004200 */
[C---:B-1----:R-:W-:Y:S08]  /*8380*/  HMMA.16816.F32 R96, R4.reuse, R8, R96 ;  /* 0x000000080460723c */ /* 0x042ff00000001860 */
[----:B------:R-:W-:Y:S01]  /*8390*/  HMMA.16816.F32 R100, R4, R10, R100 ;  /* 0x0000000a0464723c */ /* 0x000fe20000001864 */
[----:B------:R-:W-:-:S02]  /*83a0*/  SHF.R.U32.HI R5, RZ, 0x10, R247 ;  /* 0x00000010ff057819 */ /* 0x000fc400000116f7 */
[----:B------:R-:W-:Y:S02]  /*83b0*/  PRMT R4, R246, 0x5410, R229 ;  /* 0x00005410f6047816 */ /* 0x000fe400000000e5 */
[----:B------:R-:W-:Y:S02]  /*83c0*/  LOP3.LUT R5, R5, 0xff, RZ, 0xc0, !PT ;  /* 0x000000ff05057812 */ /* 0x000fe400078ec0ff */
[----:B------:R-:W-:Y:S01]  /*83d0*/  LOP3.LUT R4, R4, 0xff00ff, RZ, 0xc0, !PT ;  /* 0x00ff00ff04047812 */ /* 0x000fe200078ec0ff */
[----:B------:R-:W-:Y:S01]  /*83e0*/  HMMA.16816.F32 R124, R16, R8, R124 ;  /* 0x00000008107c723c */ /* 0x000fe2000000187c */
[----:B------:R-:W-:Y:S02]  /*83f0*/  PRMT R5, R5, 0x5410, R23 ;  /* 0x0000541005057816 */ /* 0x000fe40000000017 */
[----:B------:R-:W1:Y:S01]  /*8400*/  LDSM.16.MT88.4 R20, [R245+0x7800] ;  /* 0x00780000f514783b */ /* 0x000e620000004200 */
[--C-:B------:R-:W-:Y:S02]  /*8410*/  HSET2.LE.AND R4, R4, R230.reuse, PT ;  /* 0x000000e604047233 */ /* 0x100fe40003803000 */
[----:B------:R-:W-:-:S02]  /*8420*/  HSET2.LE.AND R6, R252, R230, PT ;  /* 0x000000e6fc067233 */ /* 0x000fc40003803000 */
[----:B------:R-:W-:Y:S01]  /*8430*/  HMMA.16816.F32 R128, R16, R10, R128 ;  /* 0x0000000a1080723c */ /* 0x000fe20000001880 */
[----:B------:R-:W2:Y:S01]  /*8440*/  LDSM.16.MT88.4 R16, [R248+0x7800] ;  /* 0x00780000f810783b */ /* 0x000ea20000004200 */
[----:B------:R-:W-:Y:S02]  /*8450*/  LOP3.LUT R7, R47, R4, RZ, 0xc0, !PT ;  /* 0x000000042f077212 */ /* 0x000fe400078ec0ff */
[--C-:B------:R-:W-:Y:S01]  /*8460*/  HSET2.LE.AND R4, R29, R230.reuse, PT ;  /* 0x000000e61d047233 */ /* 0x100fe20003803000 */
[----:B------:R-:W3:Y:S01]  /*8470*/  LDSM.16.MT88.4 R8, [R43+0x7800] ;  /* 0x007800002b08783b */ /* 0x000ee20000004200 */
[----:B------:R-:W-:Y:S02]  /*8480*/  HSET2.LE.AND R5, R5, R230, PT ;  /* 0x000000e605057233 */ /* 0x000fe40003803000 */
[----:B------:R-:W-:Y:S02]  /*8490*/  LOP3.LUT R6, R46, R6, RZ, 0xc0, !PT ;  /* 0x000000062e067212 */ /* 0x000fe400078ec0ff */
[----:B------:R-:W-:-:S02]  /*84a0*/  LOP3.LUT R4, R250, R4, RZ, 0xc0, !PT ;  /* 0x00000004fa047212 */ /* 0x000fc400078ec0ff */
[----:B------:R-:W-:-:S07]  /*84b0*/  LOP3.LUT R5, R251, R5, RZ, 0xc0, !PT ;  /* 0x00000005fb057212 */ /* 0x000fce00078ec0ff */
[C---:B------:R-:W-:Y:S08]  /*84c0*/  HMMA.16816.F32 R92, R4.reuse, R12, R92 ;  /* 0x0000000c045c723c */ /* 0x040ff0000000185c */
[C---:B------:R-:W-:Y:S08]  /*84d0*/  HMMA.16816.F32 R104, R4.reuse, R14, R104 ;  /* 0x0000000e0468723c */ /* 0x040ff00000001868 */
[C---:B-1----:R-:W-:Y:S08]  /*84e0*/  HMMA.16816.F32 R108, R4.reuse, R20, R108 ;  /* 0x00000014046c723c */ /* 0x042ff0000000186c */
[C---:B------:R-:W-:Y:S08]  /*84f0*/  HMMA.16816.F32 R112, R4.reuse, R22, R112 ;  /* 0x000000160470723c */ /* 0x040ff00000001870 */
[C---:B--2---:R-:W-:Y:S08]  /*8500*/  HMMA.16816.F32 R116, R4.reuse, R16, R116 ;  /* 0x000000100474723c */ /* 0x044ff00000001874 */
[C---:B------:R-:W-:Y:S08]  /*8510*/  HMMA.16816.F32 R120, R4.reuse, R18, R120 ;  /* 0x000000120478723c */ /* 0x040ff00000001878 */
[C---:B---3--:R-:W-:Y:S08]  /*8520*/  HMMA.16816.F32 R124, R4.reuse, R8, R124 ;  /* 0x00000008047c723c */ /* 0x048ff0000000187c */
[----:B------:R-:W-:Y:S01]  /*8530*/  HMMA.16816.F32 R128, R4, R10, R128 ;  /* 0x0000000a0480723c */ /* 0x000fe20000001880 */
[----:B------:R-:W-:-:S02]  /*8540*/  LOP3.LUT R5, R228, 0xff, RZ, 0xc0, !PT ;  /* 0x000000ffe4057812 */ /* 0x000fc400078ec0ff */
[----:B------:R-:W-:Y:S02]  /*8550*/  PRMT R4, R242, 0x5410, R249 ;  /* 0x00005410f2047816 */ /* 0x000fe400000000f9 */
[----:B------:R-:W-:Y:S02]  /*8560*/  LOP3.LUT R7, R226, 0xff00ff, RZ, 0xc0, !PT ;  /* 0x00ff00ffe2077812 */ /* 0x000fe400078ec0ff */
[----:B------:R-:W-:Y:S02]  /*8570*/  PRMT R5, R5, 0x5410, R244 ;  /* 0x0000541005057816 */ /* 0x000fe400000000f4 */
[--C-:B------:R-:W-:Y:S02]  /*8580*/  HSET2.LE.AND R6, R227, R230.reuse, PT ;  /* 0x000000e6e3067233 */ /* 0x100fe40003803000 */
[--C-:B------:R-:W-:Y:S02]  /*8590*/  HSET2.LE.AND R7, R7, R230.reuse, PT ;  /* 0x000000e607077233 */ /* 0x100fe40003803000 */
[----:B------:R-:W-:-:S02]  /*85a0*/  HSET2.LE.AND R4, R4, R230, PT ;  /* 0x000000e604047233 */ /* 0x000fc40003803000 */
[----:B------:R-:W-:Y:S02]  /*85b0*/  HSET2.LE.AND R5, R5, R230, PT ;  /* 0x000000e605057233 */ /* 0x000fe40003803000 */
[----:B------:R-:W-:Y:S02]  /*85c0*/  LOP3.LUT R6, R236, R6, RZ, 0xc0, !PT ;  /* 0x00000006ec067212 */ /* 0x000fe400078ec0ff */
[----:B------:R-:W-:Y:S02]  /*85d0*/  LOP3.LUT R7, R235, R7, RZ, 0xc0, !PT ;  /* 0x00000007eb077212 */ /* 0x000fe400078ec0ff */
[----:B------:R-:W-:Y:S02]  /*85e0*/  LOP3.LUT R4, R240, R4, RZ, 0xc0, !PT ;  /* 0x00000004f0047212 */ /* 0x000fe400078ec0ff */
[----:B------:R-:W-:-:S07]  /*85f0*/  LOP3.LUT R5, R239, R5, RZ, 0xc0, !PT ;  /* 0x00000005ef057212 */ /* 0x000fce00078ec0ff */
[----:B------:R-:W-:Y:S01]  /*8600*/  HMMA.16816.F32 R84, R4, R16, R84 ;  /* 0x000000100454723c */ /* 0x000fe20000001854 */
[----:B------:R-:W-:-:S04]  /*8610*/  IMAD.U32 R16, RZ, RZ, UR4 ;  /* 0x00000004ff107e24 */ /* 0x000fc8000f8e00ff */
[----:B------:R-:W-:-:S03]  /*8620*/  IMAD.WIDE R16, R16, 0x2, R180 ;  /* 0x0000000210107825 */ /* 0x000fc600078e02b4 */
[C---:B------:R-:W-:Y:S01]  /*8630*/  HMMA.16816.F32 R68, R4.reuse, R12, R68 ;  /* 0x0000000c0444723c */ /* 0x040fe20000001844 */
[----:B------:R-:W-:Y:S01]  /*8640*/  IMAD.U32 R12, RZ, RZ, UR26 ;  /* 0x0000001aff0c7e24 */ /* 0x000fe2000f8e00ff */
[----:B------:R-:W-:Y:S03]  /*8650*/  STG.E.U16 desc[UR28][R16.64], R161 ;  /* 0x000000a110007986 */ /* 0x000fe6000c10151c */
[----:B------:R-:W-:Y:S01]  /*8660*/  IMAD.WIDE R12, R12, 0x70, R16 ;  /* 0x000000700c0c7825 */ /* 0x000fe200078e0210 */
[----:B------:R-:W-:Y:S02]  /*8670*/  STG.E.U16 desc[UR28][R16.64+0x2], R160 ;  /* 0x000002a010007986 */ /* 0x000fe4000c10151c */
[----:B------:R-:W-:Y:S01]  /*8680*/  HMMA.16816.F32 R72, R4, R14, R72 ;  /* 0x0000000e0448723c */ /* 0x000fe20000001848 */
[----:B------:R-:W-:Y:S01]  /*8690*/  IMAD.U32 R15, RZ, RZ, UR4 ;  /* 0x00000004ff0f7e24 */ /* 0x000fe2000f8e00ff */
[----:B------:R-:W-:Y:S01]  /*86a0*/  STG.E.U16 desc[UR28][R12.64], R159 ;  /* 0x0000009f0c007986 */ /* 0x000fe2000c10151c */
[----:B------:R-:W-:-:S03]  /*86b0*/  IMAD.U32 R14, RZ, RZ, UR26 ;  /* 0x0000001aff0e7e24 */ /* 0x000fc6000f8e00ff */
[----:B------:R-:W-:Y:S02]  /*86c0*/  STG.E.U16 desc[UR28][R12.64+0x2], R158 ;  /* 0x0000029e0c007986 */ /* 0x000fe4000c10151c */
[----:B------:R-:W-:Y:S01]  /*86d0*/  HMMA.16816.F32 R96, R4, R8, R96 ;  /* 0x000000080460723c */ /* 0x000fe20000001860 */
[----:B------:R-:W-:-:S04]  /*86e0*/  IMAD.WIDE R8, R15, 0x2, R12 ;  /* 0x000000020f087825 */ /* 0x000fc800078e020c */
[----:B------:R-:W-:Y:S01]  /*86f0*/  IMAD.WIDE R14, R14, -0x70, R12 ;  /* 0xffffff900e0e7825 */ /* 0x000fe200078e020c */
[----:B------:R-:W-:Y:S02]  /*8700*/  STG.E.U16 desc[UR28][R8.64], R135 ;  /* 0x0000008708007986 */ /* 0x000fe4000c10151c */
[C---:B------:R-:W-:Y:S02]  /*8710*/  HMMA.16816.F32 R76, R4.reuse, R20, R76 ;  /* 0x00000014044c723c */ /* 0x040fe4000000184c */
[----:B------:R-:W-:Y:S04]  /*8720*/  STG.E.U16 desc[UR28][R8.64+0x2], R134 ;  /* 0x0000028608007986 */ /* 0x000fe8000c10151c */
[----:B------:R-:W-:Y:S02]  /*8730*/  STG.E.U16 desc[UR28][R180.64+0x10], R149 ;  /* 0x00001095b4007986 */ /* 0x000fe4000c10151c */
[C---:B------:R-:W-:Y:S02]  /*8740*/  HMMA.16816.F32 R80, R4.reuse, R22, R80 ;  /* 0x000000160450723c */ /* 0x040fe40000001850 */
[----:B------:R-:W-:Y:S04]  /*8750*/  STG.E.U16 desc[UR28][R180.64+0x12], R148 ;  /* 0x00001294b4007986 */ /* 0x000fe8000c10151c */
[----:B------:R-:W-:Y:S02]  /*8760*/  STG.E.U16 desc[UR28][R14.64+0x10], R147 ;  /* 0x000010930e007986 */ /* 0x000fe4000c10151c */
[C---:B------:R-:W-:Y:S02]  /*8770*/  HMMA.16816.F32 R88, R4.reuse, R18, R88 ;  /* 0x000000120458723c */ /* 0x040fe40000001858 */
[----:B------:R-:W-:Y:S06]  /*8780*/  STG.E.U16 desc[UR28][R14.64+0x12], R146 ;  /* 0x000012920e007986 */ /* 0x000fec000c10151c */
[----:B------:R-:W-:Y:S01]  /*8790*/  HMMA.16816.F32 R100, R4, R10, R100 ;  /* 0x0000000a0464723c */ /* 0x000fe20000001864 */
[----:B------:R-:W-:-:S04]  /*87a0*/  IMAD.U32 R4, RZ, RZ, UR26 ;  /* 0x0000001aff047e24 */ /* 0x000fc8000f8e00ff */
[----:B------:R-:W-:-:S05]  /*87b0*/  IMAD.WIDE R6, R4, 0x70, R14 ;  /* 0x0000007004067825 */ /* 0x000fca00078e020e */
[----:B------:R-:W-:Y:S01]  /*87c0*/  STG.E.U16 desc[UR28][R6.64+0x10], R133 ;  /* 0x0000108506007986 */ /* 0x000fe2000c10151c */
[----:B------:R-:W-:-:S03]  /*87d0*/  IMAD.WIDE R10, R4, -0x70, R6 ;  /* 0xffffff90040a7825 */ /* 0x000fc600078e0206 */
[----:B------:R1:W-:Y:S04]  /*87e0*/  STG.E.U16 desc[UR28][R6.64+0x12], R67 ;  /* 0x0000124306007986 */ /* 0x0003e8000c10151c */
[----:B------:R-:W-:Y:S04]  /*87f0*/  STG.E.U16 desc[UR28][R8.64+0x12], R65 ;  /* 0x0000124108007986 */ /* 0x000fe8000c10151c */
[----:B------:R-:W-:Y:S04]  /*8800*/  STG.E.U16 desc[UR28][R8.64+0x10], R66 ;  /* 0x0000104208007986 */ /* 0x000fe8000c10151c */
[----:B------:R-:W-:Y:S04]  /*8810*/  STG.E.U16 desc[UR28][R180.64+0x20], R145 ;  /* 0x00002091b4007986 */ /* 0x000fe8000c10151c */
[----:B------:R-:W-:Y:S04]  /*8820*/  STG.E.U16 desc[UR28][R180.64+0x22], R144 ;  /* 0x00002290b4007986 */ /* 0x000fe8000c10151c */
[----:B------:R-:W-:Y:S04]  /*8830*/  STG.E.U16 desc[UR28][R10.64+0x20], R143 ;  /* 0x0000208f0a007986 */ /* 0x000fe8000c10151c */
[----:B------:R2:W-:Y:S01]  /*8840*/  STG.E.U16 desc[UR28][R10.64+0x22], R142 ;  /* 0x0000228e0a007986 */ /* 0x0005e2000c10151c */
[----:B-1----:R-:W-:-:S05]  /*8850*/  IMAD.WIDE R6, R4, 0x70, R10 ;  /* 0x0000007004067825 */ /* 0x002fca00078e020a */
[----:B------:R-:W-:Y:S04]  /*8860*/  STG.E.U16 desc[UR28][R6.64+0x20], R64 ;  /* 0x0000204006007986 */ /* 0x000fe8000c10151c */
[----:B------:R1:W-:Y:S04]  /*8870*/  STG.E.U16 desc[UR28][R6.64+0x22], R63 ;  /* 0x0000223f06007986 */ /* 0x0003e8000c10151c */
[----:B------:R-:W-:Y:S04]  /*8880*/  STG.E.U16 desc[UR28][R8.64+0x20], R62 ;  /* 0x0000203e08007986 */ /* 0x000fe8000c10151c */
[----:B------:R-:W-:Y:S04]  /*8890*/  STG.E.U16 desc[UR28][R8.64+0x22], R61 ;  /* 0x0000223d08007986 */ /* 0x000fe8000c10151c */
[----:B------:R-:W-:Y:S01]  /*88a0*/  STG.E.U16 desc[UR28][R180.64+0x30], R141 ;  /* 0x0000308db4007986 */ /* 0x000fe2000c10151c */
[----:B--2---:R-:W-:-:S03]  /*88b0*/  IMAD.WIDE R10, R4, -0x70, R6 ;  /* 0xffffff90040a7825 */ /* 0x004fc600078e0206 */
        /* <DEDUP_REMOVED lines=41> */
[----:B------:R-:W-:Y:S01]  /*8b50*/  STG.E.U16 desc[UR28][R10.64+0x70], R189 ;  /* 0x000070bd0a007986 */ /* 0x000fe2000c10151c */
[----:B------:R-:W-:-:S03]  /*8b60*/  IMAD.WIDE R4, R4, 0x70, R10 ;  /* 0x0000007004047825 */ /* 0x000fc600078e020a */
[----:B------:R-:W-:Y:S01]  /*8b70*/  STG.E.U16 desc[UR28][R10.64+0x72], R188 ;  /* 0x000072bc0a007986 */ /* 0x000fe2000c10151c */
[----:B-1----:R-:W-:-:S03]  /*8b80*/  FADD.FTZ R6, R50, R243 ;  /* 0x000000f332067221 */ /* 0x002fc60000010000 */
[----:B------:R-:W-:Y:S04]  /*8b90*/  STG.E.U16 desc[UR28][R4.64+0x70], R52 ;  /* 0x0000703404007986 */ /* 0x000fe8000c10151c */
[----:B------:R1:W-:Y:S04]  /*8ba0*/  STG.E.U16 desc[UR28][R4.64+0x72], R51 ;  /* 0x0000723304007986 */ /* 0x0003e8000c10151c */
[----:B------:R-:W-:Y:S04]  /*8bb0*/  STG.E.U16 desc[UR28][R8.64+0x70], R45 ;  /* 0x0000702d08007986 */ /* 0x000fe8000c10151c */
[----:B------:R-:W-:Y:S01]  /*8bc0*/  STG.E.U16 desc[UR28][R8.64+0x72], R44 ;  /* 0x0000722c08007986 */ /* 0x000fe2000c10151c */
[----:B-1----:R-:W-:Y:S01]  /*8bd0*/  FADD.FTZ R4, R212, R241 ;  /* 0x000000f1d4047221 */ /* 0x002fe20000010000 */
[----:B------:R-:W-:-:S04]  /*8be0*/  FADD.FTZ R5, R49, R238 ;  /* 0x000000ee31057221 */ /* 0x000fc80000010000 */
[----:B------:R1:W-:Y:S04]  /*8bf0*/  STL [R1+0x7c], R4 ;  /* 0x00007c0401007387 */ /* 0x0003e80000100800 */
[----:B------:R2:W-:Y:S01]  /*8c00*/  STL [R1+0x78], R6 ;  /* 0x0000780601007387 */ /* 0x0005e20000100800 */
[----:B-1----:R-:W-:-:S05]  /*8c10*/  FADD.FTZ R4, R32, R237 ;  /* 0x000000ed20047221 */ /* 0x002fca0000010000 */
[----:B------:R2:W-:Y:S04]  /*8c20*/  STL [R1+0x80], R4 ;  /* 0x0000800401007387 */ /* 0x0005e80000100800 */
[----:B------:R2:W-:Y:S01]  /*8c30*/  STL [R1+0x74], R5 ;  /* 0x0000740501007387 */ /* 0x0005e20000100800 */
[----:B------:R-:W-:Y:S05]  /*8c40*/  BRA.U !UP2, `(.L_x_1712) ;  /* 0x000000610a8c7547 */ /* 0x000fea000b800000 */
[-C--:B--2---:R-:W-:Y:S01]  /*8c50*/  LOP3.LUT R5, R156, R48.reuse, RZ, 0x3c, !PT ;  /* 0x000000309c057212 */ /* 0x084fe200078e3cff */
[----:B------:R-:W1:Y:S01]  /*8c60*/  S2UR UR5, SR_CgaCtaId ;  /* 0x00000000000579c3 */ /* 0x000e620000008800 */
[----:B------:R-:W-:Y:S01]  /*8c70*/  LOP3.LUT R4, R136, R48, RZ, 0x3c, !PT ;  /* 0x0000003088047212 */ /* 0x000fe200078e3cff */
[----:B------:R-:W-:Y:S01]  /*8c80*/  IMAD.MOV.U32 R136, RZ, RZ, R0 ;  /* 0x000000ffff887224 */ /* 0x000fe200078e0000 */
[----:B------:R-:W2:Y:S01]  /*8c90*/  LDCU UR10, c[0x0][0x440] ;  /* 0x00008800ff0a77ac */ /* 0x000ea20008000800 */
[----:B------:R-:W-:Y:S01]  /*8ca0*/  VIADD R0, R197, 0x6000 ;  /* 0x00006000c5007836 */ /* 0x000fe20000000000 */
[----:B------:R3:W-:Y:S01]  /*8cb0*/  STL [R1+0x48], R5 ;  /* 0x0000480501007387 */ /* 0x0007e20000100800 */
[C---:B------:R-:W-:Y:S01]  /*8cc0*/  LOP3.LUT P0, RZ, R195.reuse, 0x2, RZ, 0xc0, !PT ;  /* 0x00000002c3ff7812 */ /* 0x040fe2000780c0ff */
[----:B------:R-:W-:Y:S01]  /*8cd0*/  IMAD.SHL.U32 R189, R195, 0x40, RZ ;  /* 0x00000040c3bd7824 */ /* 0x000fe200078e00ff */
[----:B------:R-:W4:Y:S01]  /*8ce0*/  LDC.64 R198, c[0x0][0x3c0] ;  /* 0x0000f000ffc67b82 */ /* 0x000f220000000a00 */
[----:B------:R3:W-:Y:S01]  /*8cf0*/  STL [R1+0x44], R4 ;  /* 0x0000440401007387 */ /* 0x0007e20000100800 */
[----:B------:R-:W-:Y:S01]  /*8d00*/  SEL R185, R193, 0xffffffe0, !P0 ;  /* 0xffffffe0c1b97807 */ /* 0x000fe20004000000 */
[----:B------:R-:W-:Y:S01]  /*8d10*/  IMAD.MOV.U32 R135, RZ, RZ, R2 ;  /* 0x000000ffff877224 */ /* 0x000fe200078e0002 */
[----:B------:R-:W-:Y:S01]  /*8d20*/  LOP3.LUT P1, RZ, R195, 0x2, RZ, 0xc0, !PT ;  /* 0x00000002c3ff7812 */ /* 0x000fe2000782c0ff */
[----:B------:R3:W-:Y:S01]  /*8d30*/  STL [R1+0x4c], R180 ;  /* 0x00004cb401007387 */ /* 0x0007e20000100800 */
[----:B------:R-:W-:Y:S01]  /*8d40*/  IMAD.MOV.U32 R134, RZ, RZ, R3 ;  /* 0x000000ffff867224 */ /* 0x000fe200078e0003 */
[----:B------:R-:W-:Y:S01]  /*8d50*/  SHF.R.U32.HI R186, RZ, 0x1, R195 ;  /* 0x00000001ffba7819 */ /* 0x000fe200000116c3 */
[----:B------:R-:W-:Y:S01]  /*8d60*/  IMAD.MOV.U32 R133, RZ, RZ, R132 ;  /* 0x000000ffff857224 */ /* 0x000fe200078e0084 */
[----:B------:R3:W-:Y:S01]  /*8d70*/  STL [R1+0x70], R181 ;  /* 0x000070b501007387 */ /* 0x0007e20000100800 */
[----:B------:R-:W-:Y:S01]  /*8d80*/  IMAD.MOV.U32 R190, RZ, RZ, 0x40 ;  /* 0x00000040ffbe7424 */ /* 0x000fe200078e00ff */
[----:B------:R-:W-:Y:S01]  /*8d90*/  LOP3.LUT R188, R189, 0x400, RZ, 0xc0, !PT ;  /* 0x00000400bdbc7812 */ /* 0x000fe200078ec0ff */
[----:B------:R-:W-:Y:S01]  /*8da0*/  IMAD.SHL.U32 R196, R192, 0x200, RZ ;  /* 0x00000200c0c47824 */ /* 0x000fe200078e00ff */
[----:B------:R3:W-:Y:S01]  /*8db0*/  STL [R1+0x40], R0 ;  /* 0x0000400001007387 */ /* 0x0007e20000100800 */
[----:B--2---:R-:W-:Y:S01]  /*8dc0*/  ISETP.GE.AND P3, PT, R191, UR10, PT ;  /* 0x0000000abf007c0c */ /* 0x004fe2000bf66270 */
[----:B------:R-:W-:Y:S01]  /*8dd0*/  IMAD.IADD R184, R185, 0x1, R197 ;  /* 0x00000001b9b87824 */ /* 0x000fe200078e02c5 */
[----:B------:R-:W-:Y:S01]  /*8de0*/  SEL R187, R193, 0xffffffe0, !P1 ;  /* 0xffffffe0c1bb7807 */ /* 0x000fe20004800000 */
[----:B------:R-:W-:Y:S01]  /*8df0*/  UMOV UR9, 0x400 ;  /* 0x0000040000097882 */ /* 0x000fe20000000000 */
[----:B------:R-:W-:Y:S01]  /*8e00*/  ULEA.HI UR25, UR25, 0xfffffffe, URZ, 0x1a ;  /* 0xfffffffe19197891 */ /* 0x000fe2000f8fd0ff */
[----:B------:R-:W2:Y:S01]  /*8e10*/  LDCU UR7, c[0x0][0x440] ;  /* 0x00008800ff0777ac */ /* 0x000ea20008000800 */
[----:B------:R-:W2:Y:S01]  /*8e20*/  LDCU UR4, c[0x0][0x45c] ;  /* 0x00008b80ff0477ac */ /* 0x000ea20008000800 */
[----:B------:R-:W-:-:S02]  /*8e30*/  USHF.L.U32 UR6, UR8, 0x10, URZ ;  /* 0x0000001008067899 */ /* 0x000fc400080006ff */
[----:B-1----:R-:W-:Y:S01]  /*8e40*/  ULEA UR5, UR5, UR9, 0x18 ;  /* 0x0000000905057291 */ /* 0x002fe2000f8ec0ff */
[----:B------:R-:W-:Y:S11]  /*8e50*/  BRA `(.L_x_1713) ;  /* 0x0000000000c47947 */ /* 0x000ff60003800000 */
.L_x_1715:
[----:B------:R-:W2:Y:S01]  /*8e60*/  LDL R167, [R1+0x38] ;  /* 0x0000380001a77983 */ /* 0x000ea20000100800 */
[----:B------:R-:W1:Y:S01]  /*8e70*/  LDC.64 R2, c[0x0][0x3b8] ;  /* 0x0000ee00ff027b82 */ /* 0x000e620000000a00 */
[----:B------:R-:W-:Y:S01]  /*8e80*/  ISETP.GE.AND P3, PT, R191, UR7, PT ;  /* 0x00000007bf007c0c */ /* 0x000fe2000bf66270 */
[----:B------:R-:W-:Y:S01]  /*8e90*/  UIADD3 UR10, UPT, UPT, UR25, -0x1, URZ ;  /* 0xffffffff190a7890 */ /* 0x000fe2000fffe0ff */
[----:B------:R-:W3:Y:S04]  /*8ea0*/  LDL R182, [R1+0x34] ;  /* 0x0000340001b67983 */ /* 0x000ee80000100800 */
[----:B------:R-:W4:Y:S01]  /*8eb0*/  LDL R183, [R1+0x3c] ;  /* 0x00003c0001b77983 */ /* 0x000f220000100800 */
[----:B-1----:R-:W-:Y:S04]  /*8ec0*/  IMAD.WIDE.U32 R150, R2, UR10, RZ ;  /* 0x0000000a02967c25 */ /* 0x002fe8000f8e00ff */
[----:B------:R-:W-:Y:S02]  /*8ed0*/  IMAD.SHL.U32 R176, R150, 0x40, RZ ;  /* 0x0000004096b07824 */ /* 0x000fe400078e00ff */
[C---:B------:R-:W-:Y:S03]  /*8ee0*/  IMAD R144, R3.reuse, UR10, R151 ;  /* 0x0000000a03907c24 */ /* 0x040fe6000f8e0297 */
[-C--:B------:R-:W-:Y:S02]  /*8ef0*/  @!P0 LEA R151, P4, R2, R176.reuse, 0x4 ;  /* 0x000000b002978211 */ /* 0x080fe400078820ff */
[----:B------:R-:W-:Y:S01]  /*8f00*/  SHF.L.U64.HI R177, R150, 0x6, R144 ;  /* 0x0000000696b17819 */ /* 0x000fe20000010290 */
[----:B------:R-:W-:Y:S01]  /*8f10*/  @!P0 IMAD R144, R3, 0x30, RZ ;  /* 0x0000003003908824 */ /* 0x000fe200078e02ff */
[C---:B------:R-:W-:Y:S02]  /*8f20*/  @!P0 LEA R152, P1, R2.reuse, R176, 0x5 ;  /* 0x000000b002988211 */ /* 0x040fe400078228ff */
[CC--:B------:R-:W-:Y:S01]  /*8f30*/  @!P0 LEA.HI.X R150, R2.reuse, R177.reuse, R3, 0x4, P4 ;  /* 0x000000b102968211 */ /* 0x0c0fe200020f2403 */
[C---:B------:R-:W-:Y:S01]  /*8f40*/  @!P0 IMAD.WIDE.U32 R172, R2.reuse, 0x30, R176 ;  /* 0x0000003002ac8825 */ /* 0x040fe200078e00b0 */
[----:B------:R-:W-:Y:S03]  /*8f50*/  @!P0 LEA.HI.X R3, R2, R177, R3, 0x5, P1 ;  /* 0x000000b102038211 */ /* 0x000fe600008f2c03 */
[----:B------:R-:W-:Y:S01]  /*8f60*/  @!P0 IMAD.IADD R144, R144, 0x1, R173 ;  /* 0x0000000190908824 */ /* 0x000fe200078e02ad */
[CC--:B--2---:R-:W-:Y:S02]  /*8f70*/  @!P3 LEA R145, P5, R176.reuse, R167.reuse, 0x1 ;  /* 0x000000a7b091b211 */ /* 0x0c4fe400078a08ff */
[CC--:B------:R-:W-:Y:S02]  /*8f80*/  @!P0 LEA R174, P4, R151.reuse, R167.reuse, 0x1 ;  /* 0x000000a797ae8211 */ /* 0x0c0fe400078808ff */
[-C--:B---3--:R-:W-:Y:S02]  /*8f90*/  @!P3 LEA.HI.X R2, R176, R182.reuse, R177, 0x1, P5 ;  /* 0x000000b6b002b211 */ /* 0x088fe400028f0cb1 */
[CC--:B------:R-:W-:Y:S02]  /*8fa0*/  @!P0 LEA R176, P1, R152.reuse, R167.reuse, 0x1 ;  /* 0x000000a798b08211 */ /* 0x0c0fe400078208ff */
[-C--:B------:R-:W-:Y:S02]  /*8fb0*/  @!P0 LEA.HI.X R175, R151, R182.reuse, R150, 0x1, P4 ;  /* 0x000000b697af8211 */ /* 0x080fe400020f0c96 */
[-C--:B------:R-:W-:Y:S01]  /*8fc0*/  @!P0 LEA.HI.X R177, R152, R182.reuse, R3, 0x1, P1 ;  /* 0x000000b698b18211 */ /* 0x080fe200008f0c03 */
[----:B------:R-:W-:Y:S01]  /*8fd0*/  @!P3 IMAD.MOV.U32 R3, RZ, RZ, R2 ;  /* 0x000000ffff03b224 */ /* 0x000fe200078e0002 */
[C---:B------:R-:W-:Y:S01]  /*8fe0*/  @!P0 LEA R150, P4, R172.reuse, R167, 0x1 ;  /* 0x000000a7ac968211 */ /* 0x040fe200078808ff */
[----:B------:R-:W-:Y:S03]  /*8ff0*/  @!P3 IMAD.MOV.U32 R2, RZ, RZ, R145 ;  /* 0x000000ffff02b224 */ /* 0x000fe600078e0091 */
[----:B------:R-:W-:Y:S02]  /*9000*/  @!P0 LEA.HI.X R151, R172, R182, R144, 0x1, P4 ;  /* 0x000000b6ac978211 */ /* 0x000fe400020f0c90 */
[----:B------:R-:W-:Y:S01]  /*9010*/  @!PT LDS RZ, [RZ] ;  /* 0x00000000fffff984 */ /* 0x000fe20000000800 */
[----:B------:R-:W-:Y:S01]  /*9020*/  @!PT LDS RZ, [RZ] ;  /* 0x00000000fffff984 */ /* 0x000fe20000000800 */
[----:B------:R-:W-:Y:S01]  /*9030*/  @!PT LDS RZ, [RZ] ;  /* 0x00000000fffff984 */ /* 0x000fe20000000800 */
[----:B----4-:R1:W-:Y:S04]  /*9040*/  @!P3 LDGSTS.E.BYPASS.LTC128B.128 [R183+0x4000], desc[UR28][R2.64] ;  /* 0x0400000002b7bfae */ /* 0x0103e8000b981a1c */
        /* <DEDUP_REMOVED lines=16> */
[----:B------:R-:W0:Y:S01]  /*9150*/  LDGDEPBAR ;  /* 0x00000000000079af */ /* 0x000e220000000000 */
[----:B------:R-:W-:Y:S05]  /*9160*/  BRA `(.L_x_1714) ;  /* 0x0000000c00ac7947 */ /* 0x000fea0003800000 */
.L_x_1713:
[----:B-----5:R-:W5:Y:S01]  /*9170*/  LDL R7, [R1+0x30] ;  /* 0x0000300001077983 */ /* 0x020f620000100800 */
[----:B--2---:R-:W-:Y:S01]  /*9180*/  ISETP.GE.AND P0, PT, R191, UR7, PT ;  /* 0x00000007bf007c0c */ /* 0x004fe2000bf06270 */
[----:B----4-:R-:W-:Y:S01]  /*9190*/  IMAD.WIDE.U32 R2, R198, UR25, RZ ;  /* 0x00000019c6027c25 */ /* 0x010fe2000f8e00ff */
[----:B------:R-:W-:Y:S04]  /*91a0*/  DEPBAR.LE SB0, 0x0 ;  /* 0x000080000000791a */ /* 0x000fe80000000000 */
[----:B------:R-:W2:Y:S01]  /*91b0*/  LDL R15, [R1+0x2c] ;  /* 0x00002c00010f7983 */ /* 0x000ea20000100800 */
[----:B---3--:R-:W-:Y:S01]  /*91c0*/  IMAD R0, R199, UR25, R3 ;  /* 0x00000019c7007c24 */ /* 0x008fe2000f8e0203 */
[----:B------:R-:W-:Y:S01]  /*91d0*/  USHF.L.U32 UR9, UR25, 0x1, URZ ;  /* 0x0000000119097899 */ /* 0x000fe200080006ff */
[C---:B------:R-:W-:Y:S01]  /*91e0*/  IMAD.SHL.U32 R10, R2.reuse, 0x40, RZ ;  /* 0x00000040020a7824 */ /* 0x040fe200078e00ff */
[----:B------:R-:W3:Y:S01]  /*91f0*/  LDL R14, [R1+0x3c] ;  /* 0x00003c00010e7983 */ /* 0x000ee20000100800 */
[C---:B------:R-:W-:Y:S01]  /*9200*/  IMAD.SHL.U32 R5, R195.reuse, 0x20, RZ ;  /* 0x00000020c3057824 */ /* 0x040fe200078e00ff */
[----:B------:R-:W-:Y:S01]  /*9210*/  SHF.L.U64.HI R11, R2, 0x6, R0 ;  /* 0x00000006020b7819 */ /* 0x000fe20000010200 */
[----:B------:R-:W-:Y:S01]  /*9220*/  IMAD.SHL.U32 R4, R195, 0x8, RZ ;  /* 0x00000008c3047824 */ /* 0x000fe200078e00ff */
[----:B------:R-:W-:Y:S01]  /*9230*/  BAR.SYNC.DEFER_BLOCKING 0x0 ;  /* 0x0000000000007b1d */ /* 0x000fe20000010000 */
[CC--:B------:R-:W-:Y:S01]  /*9240*/  @!P0 LEA R6, P2, R198.reuse, R10.reuse, 0x4 ;  /* 0x0000000ac6068211 */ /* 0x0c0fe200078420ff */
[----:B------:R-:W-:Y:S01]  /*9250*/  UISETP.NE.AND UP0, UPT, UR25, URZ, UPT ;  /* 0x000000ff1900728c */ /* 0x000fe2000bf05270 */
[----:B------:R-:W-:Y:S02]  /*9260*/  LOP3.LUT R194, R5, 0x7c00, RZ, 0xc0, !PT ;  /* 0x00007c0005c27812 */ /* 0x000fe400078ec0ff */
[C---:B------:R-:W-:Y:S02]  /*9270*/  @!P0 LEA R5, P1, R198.reuse, R10, 0x5 ;  /* 0x0000000ac6058211 */ /* 0x040fe400078228ff */
[-CC-:B------:R-:W-:Y:S02]  /*9280*/  @!P0 LEA.HI.X R3, R198, R11.reuse, R199.reuse, 0x4, P2 ;  /* 0x0000000bc6038211 */ /* 0x180fe400010f24c7 */
[----:B------:R-:W-:Y:S02]  /*9290*/  LOP3.LUT R191, R4, 0x38, RZ, 0xc0, !PT ;  /* 0x0000003804bf7812 */ /* 0x000fe400078ec0ff */
[----:B------:R-:W-:Y:S02]  /*92a0*/  @!P0 LEA.HI.X R4, R198, R11, R199, 0x5, P1 ;  /* 0x0000000bc6048211 */ /* 0x000fe400008f2cc7 */
[----:B------:R-:W-:Y:S02]  /*92b0*/  LOP3.LUT R140, R191, 0x1c0, R189, 0xf8, !PT ;  /* 0x000001c0bf8c7812 */ /* 0x000fe400078ef8bd */
[----:B------:R-:W-:Y:S02]  /*92c0*/  LOP3.LUT R0, R194, 0x200, R196, 0xf8, !PT ;  /* 0x00000200c2007812 */ /* 0x000fe400078ef8c4 */
[C---:B------:R-:W-:Y:S02]  /*92d0*/  LOP3.LUT R2, R140.reuse, 0x8, R186, 0x78, !PT ;  /* 0x000000088c027812 */ /* 0x040fe400078e78ba */
[----:B------:R-:W-:Y:S02]  /*92e0*/  LOP3.LUT R140, R140, 0x8, R195, 0x78, !PT ;  /* 0x000000088c8c7812 */ /* 0x000fe400078e78c3 */
[----:B------:R-:W-:Y:S01]  /*92f0*/  LOP3.LUT R2, R0, R2, RZ, 0xfc, !PT ;  /* 0x0000000200027212 */ /* 0x000fe200078efcff */
[----:B------:R-:W-:Y:S02]  /*9300*/  @!P0 IMAD R0, R199, 0x30, RZ ;  /* 0x00000030c7008824 */ /* 0x000fe400078e02ff */
[----:B------:R-:W-:Y:S01]  /*9310*/  IMAD R140, R140, 0x2, R188 ;  /* 0x000000028c8c7824 */ /* 0x000fe200078e02bc */
[----:B------:R-:W-:Y:S01]  /*9320*/  LEA R2, R2, UR5, 0x1 ;  /* 0x0000000502027c11 */ /* 0x000fe2000f8e08ff */
[----:B------:R-:W4:Y:S04]  /*9330*/  LDL.64 R138, [R1+0x60] ;  /* 0x00006000018a7983 */ /* 0x000f280000100a00 */
[----:B------:R-:W-:Y:S01]  /*9340*/  IMAD.IADD R152, R187, 0x1, R2 ;  /* 0x00000001bb987824 */ /* 0x000fe200078e0202 */
[CC--:B-----5:R-:W-:Y:S02]  /*9350*/  @!P0 LEA R12, P2, R6.reuse, R7.reuse, 0x1 ;  /* 0x00000007060c8211 */ /* 0x0e0fe400078408ff */
[C---:B------:R-:W-:Y:S02]  /*9360*/  @!P0 LEA R8, P1, R5.reuse, R7, 0x1 ;  /* 0x0000000705088211 */ /* 0x040fe400078208ff */
[----:B--2---:R-:W-:Y:S02]  /*9370*/  @!P0 LEA.HI.X R13, R6, R15, R3, 0x1, P2 ;  /* 0x0000000f060d8211 */ /* 0x004fe400010f0c03 */
[C---:B------:R-:W-:Y:S02]  /*9380*/  @!P3 LEA R3, P2, R10.reuse, R7, 0x1 ;  /* 0x000000070a03b211 */ /* 0x040fe400078408ff */
[-C--:B------:R-:W-:Y:S02]  /*9390*/  @!P0 LEA.HI.X R9, R5, R15.reuse, R4, 0x1, P1 ;  /* 0x0000000f05098211 */ /* 0x080fe400008f0c04 */
[--C-:B------:R-:W-:Y:S01]  /*93a0*/  @!P3 LEA.HI.X R4, R10, R15, R11.reuse, 0x1, P2 ;  /* 0x0000000f0a04b211 */ /* 0x100fe200010f0c0b */
[----:B------:R-:W-:Y:S01]  /*93b0*/  @!P0 IMAD.WIDE.U32 R10, R198, 0x30, R10 ;  /* 0x00000030c60a8825 */ /* 0x000fe200078e000a */
[----:B------:R-:W-:Y:S03]  /*93c0*/  LOP3.LUT P2, RZ, R195, 0x4, RZ, 0xc0, !PT ;  /* 0x00000004c3ff7812 */ /* 0x000fe6000784c0ff */
[----:B------:R-:W-:Y:S01]  /*93d0*/  @!P3 IMAD.MOV.U32 R5, RZ, RZ, R4 ;  /* 0x000000ffff05b224 */ /* 0x000fe200078e0004 */
[----:B------:R-:W-:Y:S01]  /*93e0*/  @!P0 LEA R6, P1, R10, R7, 0x1 ;  /* 0x000000070a068211 */ /* 0x000fe200078208ff */
[----:B------:R-:W-:Y:S01]  /*93f0*/  @!P3 IMAD.MOV.U32 R4, RZ, RZ, R3 ;  /* 0x000000ffff04b224 */ /* 0x000fe200078e0003 */
[----:B------:R-:W-:Y:S01]  /*9400*/  SEL R3, R190, 0xffffffc0, !P2 ;  /* 0xffffffc0be037807 */ /* 0x000fe20005000000 */
[----:B------:R-:W-:Y:S03]  /*9410*/  @!P0 IMAD.IADD R0, R0, 0x1, R11 ;  /* 0x0000000100008824 */ /* 0x000fe600078e020b */
[----:B------:R-:W-:Y:S01]  /*9420*/  @!PT LDS RZ, [RZ] ;  /* 0x00000000fffff984 */ /* 0x000fe20000000800 */
[----:B------:R-:W-:Y:S01]  /*9430*/  @!PT LDS RZ, [RZ] ;  /* 0x00000000fffff984 */ /* 0x000fe20000000800 */
[----:B------:R-:W-:Y:S01]  /*9440*/  @!PT LDS RZ, [RZ] ;  /* 0x00000000fffff984 */ /* 0x000fe20000000800 */
[----:B---3--:R-:W-:Y:S02]  /*9450*/  @!P3 LDGSTS.E.BYPASS.LTC128B.128 [R14+0x6000], desc[UR28][R4.64] ;  /* 0x06000000040ebfae */ /* 0x008fe4000b981a1c */
[----:B------:R-:W-:Y:S01]  /*9460*/  @!P0 LEA.HI.X R7, R10, R15, R0, 0x1, P1 ;  /* 0x0000000f0a078211 */ /* 0x000fe200008f0c00 */
[----:B------:R-:W-:Y:S04]  /*9470*/  VIADD R0, R140, UR5 ;  /* 0x000000058c007c36 */ /* 0x000fe80008000000 */
[C---:B------:R-:W-:Y:S01]  /*9480*/  IMAD.IADD R164, R0.reuse, 0x1, R187 ;  /* 0x0000000100a47824 */ /* 0x040fe200078e02bb */
[----:B------:R-:W-:Y:S01]  /*9490*/  @P3 STS.128 [R14+0x6000], RZ ;  /* 0x006000ff0e003388 */ /* 0x000fe20000000c00 */
[----:B------:R-:W-:Y:S07]  /*94a0*/  IMAD.IADD R0, R0, 0x1, R3 ;  /* 0x0000000100007824 */ /* 0x000fee00078e0203 */
        /* <DEDUP_REMOVED lines=17> */
[----:B------:R2:W3:Y:S08]  /*95c0*/  LDSM.16.M88.4 R60, [R2+0x2000] ;  /* 0x00200000023c783b */ /* 0x0004f00000000200 */
[----:B------:R-:W5:Y:S08]  /*95d0*/  LDSM.16.M88.4 R32, [R140+UR5+0x4800] ;  /* 0x004800058c20783b */ /* 0x000f700008000200 */
[----:B------:R-:W0:Y:S08]  /*95e0*/  LDGDEPBAR ;  /* 0x00000000000079af */ /* 0x000e300000000000 */
[----:B------:R-:W4:Y:S01]  /*95f0*/  LDSM.16.M88.4 R48, [R140+UR5+0x5000] ;  /* 0x005000058c30783b */ /* 0x000f220008000200 */
[----:B--2---:R-:W-:Y:S07]  /*9600*/  IMAD.IADD R2, R3, 0x1, R2 ;  /* 0x0000000103027824 */ /* 0x004fee00078e0202 */
[----:B------:R-:W2:Y:S01]  /*9610*/  LDSM.16.M88.4 R140, [R140+UR5+0x5800] ;  /* 0x005800058c8c783b */ /* 0x000ea20008000200 */
[-C--:B-1----:R-:W-:Y:S07]  /*9620*/  HMMA.16816.F32 R4, R64, R16.reuse, RZ ;  /* 0x000000104004723c */ /* 0x082fee00000018ff */
[----:B------:R-:W-:Y:S01]  /*9630*/  LDSM.16.M88.4 R144, [R152] ;  /* 0x000000009890783b */ /* 0x000fe20000000200 */
[C---:B---3--:R-:W-:Y:S07]  /*9640*/  HMMA.16816.F32 R8, R60.reuse, R16, RZ ;  /* 0x000000103c08723c */ /* 0x048fee00000018ff */
[----:B------:R-:W1:Y:S01]  /*9650*/  LDSM.16.M88.4 R148, [R164+0x4000] ;  /* 0x00400000a494783b */ /* 0x000e620000000200 */
[-C--:B------:R-:W-:Y:S07]  /*9660*/  HMMA.16816.F32 R12, R60, R18.reuse, RZ ;  /* 0x000000123c0c723c */ /* 0x080fee00000018ff */
[----:B------:R-:W3:Y:S01]  /*9670*/  LDSM.16.M88.4 R152, [R152+0x2000] ;  /* 0x002000009898783b */ /* 0x000ee20000000200 */
[C---:B------:R-:W-:Y:S07]  /*9680*/  HMMA.16816.F32 R16, R64.reuse, R18, RZ ;  /* 0x000000124010723c */ /* 0x040fee00000018ff */
[----:B------:R-:W3:Y:S01]  /*9690*/  LDSM.16.M88.4 R156, [R164+0x4800] ;  /* 0x00480000a49c783b */ /* 0x000ee20000000200 */
[-C--:B-----5:R-:W-:Y:S07]  /*96a0*/  HMMA.16816.F32 R20, R64, R32.reuse, RZ ;  /* 0x000000204014723c */ /* 0x0a0fee00000018ff */
[----:B------:R-:W5:Y:S01]  /*96b0*/  LDSM.16.M88.4 R160, [R164+0x5000] ;  /* 0x00500000a4a0783b */ /* 0x000f620000000200 */
[C---:B------:R-:W-:Y:S07]  /*96c0*/  HMMA.16816.F32 R24, R60.reuse, R32, RZ ;  /* 0x000000203c18723c */ /* 0x040fee00000018ff */
[----:B------:R-:W5:Y:S01]  /*96d0*/  LDSM.16.M88.4 R164, [R164+0x5800] ;  /* 0x00580000a4a4783b */ /* 0x000f620000000200 */
[-C--:B------:R-:W-:Y:S07]  /*96e0*/  HMMA.16816.F32 R28, R60, R34.reuse, RZ ;  /* 0x000000223c1c723c */ /* 0x080fee00000018ff */
[----:B------:R-:W-:Y:S01]  /*96f0*/  LDSM.16.M88.4 R168, [R0+0x5000] ;  /* 0x0050000000a8783b */ /* 0x000fe20000000200 */
[C---:B------:R-:W-:Y:S07]  /*9700*/  HMMA.16816.F32 R32, R64.reuse, R34, RZ ;  /* 0x000000224020723c */ /* 0x040fee00000018ff */
[----:B------:R-:W-:Y:S01]  /*9710*/  LDSM.16.M88.4 R172, [R0+0x5800] ;  /* 0x0058000000ac783b */ /* 0x000fe20000000200 */
[-C--:B----4-:R-:W-:Y:S08]  /*9720*/  HMMA.16816.F32 R36, R64, R48.reuse, RZ ;  /* 0x000000304024723c */ /* 0x090ff000000018ff */
[C---:B------:R-:W-:Y:S08]  /*9730*/  HMMA.16816.F32 R40, R60.reuse, R48, RZ ;  /* 0x000000303c28723c */ /* 0x040ff000000018ff */
[-C--:B------:R-:W-:Y:S08]  /*9740*/  HMMA.16816.F32 R44, R60, R50.reuse, RZ ;  /* 0x000000323c2c723c */ /* 0x080ff000000018ff */
[C---:B------:R-:W-:Y:S08]  /*9750*/  HMMA.16816.F32 R48, R64.reuse, R50, RZ ;  /* 0x000000324030723c */ /* 0x040ff000000018ff */
[-C--:B--2---:R-:W-:Y:S08]  /*9760*/  HMMA.16816.F32 R52, R64, R140.reuse, RZ ;  /* 0x0000008c4034723c */ /* 0x084ff000000018ff */
[C---:B------:R-:W-:Y:S08]  /*9770*/  HMMA.16816.F32 R56, R60.reuse, R140, RZ ;  /* 0x0000008c3c38723c */ /* 0x040ff000000018ff */
[-C--:B------:R-:W-:Y:S08]  /*9780*/  HMMA.16816.F32 R60, R60, R142.reuse, RZ ;  /* 0x0000008e3c3c723c */ /* 0x080ff000000018ff */
[----:B------:R-:W-:Y:S01]  /*9790*/  HMMA.16816.F32 R64, R64, R142, RZ ;  /* 0x0000008e4040723c */ /* 0x000fe200000018ff */
[----:B------:R-:W-:Y:S07]  /*97a0*/  LDSM.16.M88.4 R140, [R2] ;  /* 0x00000000028c783b */ /* 0x000fee0000000200 */
[-C--:B-1----:R-:W-:Y:S08]  /*97b0*/  HMMA.16816.F32 R4, R144, R148.reuse, R4 ;  /* 0x000000949004723c */ /* 0x082ff00000001804 */
[C---:B---3--:R-:W-:Y:S08]  /*97c0*/  HMMA.16816.F32 R8, R152.reuse, R148, R8 ;  /* 0x000000949808723c */ /* 0x048ff00000001808 */
[-C--:B------:R-:W-:Y:S08]  /*97d0*/  HMMA.16816.F32 R12, R152, R150.reuse, R12 ;  /* 0x00000096980c723c */ /* 0x080ff0000000180c */
[C---:B------:R-:W-:Y:S01]  /*97e0*/  HMMA.16816.F32 R16, R144.reuse, R150, R16 ;  /* 0x000000969010723c */ /* 0x040fe20000001810 */
[----:B------:R-:W1:Y:S07]  /*97f0*/  LDSM.16.M88.4 R148, [R0+0x4000] ;  /* 0x004000000094783b */ /* 0x000e6e0000000200 */
[-C--:B------:R-:W-:Y:S08]  /*9800*/  HMMA.16816.F32 R20, R144, R156.reuse, R20 ;  /* 0x0000009c9014723c */ /* 0x080ff00000001814 */
[C---:B------:R-:W-:Y:S08]  /*9810*/  HMMA.16816.F32 R24, R152.reuse, R156, R24 ;  /* 0x0000009c9818723c */ /* 0x040ff00000001818 */
[-C--:B------:R-:W-:Y:S08]  /*9820*/  HMMA.16816.F32 R28, R152, R158.reuse, R28 ;  /* 0x0000009e981c723c */ /* 0x080ff0000000181c */
[C---:B------:R-:W-:Y:S01]  /*9830*/  HMMA.16816.F32 R32, R144.reuse, R158, R32 ;  /* 0x0000009e9020723c */ /* 0x040fe20000001820 */
[----:B------:R2:W3:Y:S07]  /*9840*/  LDSM.16.M88.4 R156, [R2+0x2000] ;  /* 0x00200000029c783b */ /* 0x0004ee0000000200 */
[-C--:B-----5:R-:W-:Y:S08]  /*9850*/  HMMA.16816.F32 R36, R144, R160.reuse, R36 ;  /* 0x000000a09024723c */ /* 0x0a0ff00000001824 */
[C---:B------:R-:W-:Y:S08]  /*9860*/  HMMA.16816.F32 R40, R152.reuse, R160, R40 ;  /* 0x000000a09828723c */ /* 0x040ff00000001828 */
[-C--:B------:R-:W-:Y:S03]  /*9870*/  HMMA.16816.F32 R44, R152, R162.reuse, R44 ;  /* 0x000000a2982c723c */ /* 0x080fe6000000182c */
[C---:B--2---:R-:W-:Y:S05]  /*9880*/  IMAD.IADD R2, R187.reuse, 0x1, R2 ;  /* 0x00000001bb027824 */ /* 0x044fea00078e0202 */
[C---:B------:R-:W-:Y:S01]  /*9890*/  HMMA.16816.F32 R48, R144.reuse, R162, R48 ;  /* 0x000000a29030723c */ /* 0x040fe20000001830 */
[----:B------:R2:W4:Y:S07]  /*98a0*/  LDSM.16.M88.4 R160, [R0+0x4800] ;  /* 0x0048000000a0783b */ /* 0x00052e0000000200 */
[-C--:B------:R-:W-:Y:S01]  /*98b0*/  HMMA.16816.F32 R52, R144, R164.reuse, R52 ;  /* 0x000000a49034723c */ /* 0x080fe20000001834 */
[----:B------:R-:W-:Y:S07]  /*98c0*/  LDSM.16.M88.4 R180, [R2+0x2000] ;  /* 0x0020000002b4783b */ /* 0x000fee0000000200 */
[C---:B------:R-:W-:Y:S08]  /*98d0*/  HMMA.16816.F32 R56, R152.reuse, R164, R56 ;  /* 0x000000a49838723c */ /* 0x040ff00000001838 */
[-C--:B------:R-:W-:Y:S01]  /*98e0*/  HMMA.16816.F32 R60, R152, R166.reuse, R60 ;  /* 0x000000a6983c723c */ /* 0x080fe2000000183c */
[----:B------:R-:W-:Y:S02]  /*98f0*/  LDSM.16.M88.4 R152, [R2] ;  /* 0x000000000298783b */ /* 0x000fe40000000200 */
[----:B--2---:R-:W-:Y:S05]  /*9900*/  IMAD.IADD R0, R187, 0x1, R0 ;  /* 0x00000001bb007824 */ /* 0x004fea00078e0200 */
[----:B------:R-:W-:Y:S01]  /*9910*/  HMMA.16816.F32 R64, R144, R166, R64 ;  /* 0x000000a69040723c */ /* 0x000fe20000001840 */
[----:B------:R-:W2:Y:S07]  /*9920*/  LDSM.16.M88.4 R176, [R0+0x4000] ;  /* 0x0040000000b0783b */ /* 0x000eae0000000200 */
[-C--:B-1----:R-:W-:Y:S01]  /*9930*/  HMMA.16816.F32 R4, R140, R148.reuse, R4 ;  /* 0x000000948c04723c */ /* 0x082fe20000001804 */
[----:B------:R-:W1:Y:S07]  /*9940*/  LDSM.16.M88.4 R144, [R0+0x4800] ;  /* 0x004800000090783b */ /* 0x000e6e0000000200 */
[C---:B---3--:R-:W-:Y:S01]  /*9950*/  HMMA.16816.F32 R8, R156.reuse, R148, R8 ;  /* 0x000000949c08723c */ /* 0x048fe20000001808 */
[----:B------:R-:W3:Y:S07]  /*9960*/  LDSM.16.M88.4 R164, [R0+0x5000] ;  /* 0x0050000000a4783b */ /* 0x000eee0000000200 */
[-C--:B------:R-:W-:Y:S08]  /*9970*/  HMMA.16816.F32 R12, R156, R150.reuse, R12 ;  /* 0x000000969c0c723c */ /* 0x080ff0000000180c */
[C---:B------:R-:W-:Y:S01]  /*9980*/  HMMA.16816.F32 R16, R140.reuse, R150, R16 ;  /* 0x000000968c10723c */ /* 0x040fe20000001810 */
[----:B------:R-:W5:Y:S01]  /*9990*/  LDSM.16.M88.4 R148, [R0+0x5800] ;  /* 0x005800000094783b */ /* 0x000f620000000200 */
[----:B------:R-:W-:Y:S06]  /*99a0*/  DEPBAR.LE SB0, 0x0 ;  /* 0x000080000000791a */ /* 0x000fec0000000000 */
[-C--:B----4-:R-:W-:Y:S01]  /*99b0*/  HMMA.16816.F32 R20, R140, R160.reuse, R20 ;  /* 0x000000a08c14723c */ /* 0x090fe20000001814 */
[----:B------:R-:W-:Y:S07]  /*99c0*/  BAR.SYNC.DEFER_BLOCKING 0x0 ;  /* 0x0000000000007b1d */ /* 0x000fee0000010000 */
[C---:B------:R-:W-:Y:S08]  /*99d0*/  HMMA.16816.F32 R24, R156.reuse, R160, R24 ;  /* 0x000000a09c18723c */ /* 0x040ff00000001818 */
[-C--:B------:R-:W-:Y:S08]  /*99e0*/  HMMA.16816.F32 R28, R156, R162.reuse, R28 ;  /* 0x000000a29c1c723c */ /* 0x080ff0000000181c */
[C---:B------:R-:W-:Y:S08]  /*99f0*/  HMMA.16816.F32 R32, R140.reuse, R162, R32 ;  /* 0x000000a28c20723c */ /* 0x040ff00000001820 */
[-C--:B------:R-:W-:Y:S08]  /*9a00*/  HMMA.16816.F32 R36, R140, R168.reuse, R36 ;  /* 0x000000a88c24723c */ /* 0x080ff00000001824 */
[C---:B------:R-:W-:Y:S01]  /*9a10*/  HMMA.16816.F32 R40, R156.reuse, R168, R40 ;  /* 0x000000a89c28723c */ /* 0x040fe20000001828 */
[----:B------:R-:W4:Y:S07]  /*9a20*/  LDL.64 R168, [R1+0x50] ;  /* 0x0000500001a87983 */ /* 0x000f2e0000100a00 */
[-C--:B------:R-:W-:Y:S08]  /*9a30*/  HMMA.16816.F32 R44, R156, R170.reuse, R44 ;  /* 0x000000aa9c2c723c */ /* 0x080ff0000000182c */
[C---:B------:R-:W-:Y:S01]  /*9a40*/  HMMA.16816.F32 R48, R140.reuse, R170, R48 ;  /* 0x000000aa8c30723c */ /* 0x040fe20000001830 */
[----:B------:R-:W4:Y:S07]  /*9a50*/  LDL R171, [R1+0x48] ;  /* 0x0000480001ab7983 */ /* 0x000f2e0000100800 */
[-C--:B------:R-:W-:Y:S08]  /*9a60*/  HMMA.16816.F32 R52, R140, R172.reuse, R52 ;  /* 0x000000ac8c34723c */ /* 0x080ff00000001834 */
[C---:B------:R-:W-:Y:S01]  /*9a70*/  HMMA.16816.F32 R56, R156.reuse, R172, R56 ;  /* 0x000000ac9c38723c */ /* 0x040fe20000001838 */
[----:B------:R-:W4:Y:S07]  /*9a80*/  LDL.64 R172, [R1+0x58] ;  /* 0x0000580001ac7983 */ /* 0x000f2e0000100a00 */
[-C--:B------:R-:W-:Y:S01]  /*9a90*/  HMMA.16816.F32 R60, R156, R174.reuse, R60 ;  /* 0x000000ae9c3c723c */ /* 0x080fe2000000183c */
[----:B------:R-:W4:Y:S07]  /*9aa0*/  LDL R158, [R1+0x44] ;  /* 0x00004400019e7983 */ /* 0x000f2e0000100800 */
[----:B------:R-:W-:Y:S08]  /*9ab0*/  HMMA.16816.F32 R64, R140, R174, R64 ;  /* 0x000000ae8c40723c */ /* 0x000ff00000001840 */
[-C--:B--2---:R-:W-:Y:S08]  /*9ac0*/  HMMA.16816.F32 R4, R152, R176.reuse, R4 ;  /* 0x000000b09804723c */ /* 0x084ff00000001804 */
[C---:B------:R-:W-:Y:S08]  /*9ad0*/  HMMA.16816.F32 R8, R180.reuse, R176, R8 ;  /* 0x000000b0b408723c */ /* 0x040ff00000001808 */
[-C--:B------:R-:W-:Y:S08]  /*9ae0*/  HMMA.16816.F32 R12, R180, R178.reuse, R12 ;  /* 0x000000b2b40c723c */ /* 0x080ff0000000180c */
[C---:B------:R-:W-:Y:S01]  /*9af0*/  HMMA.16816.F32 R16, R152.reuse, R178, R16 ;  /* 0x000000b29810723c */ /* 0x040fe20000001810 */
[----:B------:R-:W2:Y:S03]  /*9b00*/  LDL.64 R178, [R1+0x68] ;  /* 0x0000680001b27983 */ /* 0x000ea60000100a00 */
[----:B------:R-:W-:Y:S04]  /*9b10*/  FMNMX3.FTZ R132, R136, R10, R11, !PT ;  /* 0x0000000a88847276 */ /* 0x000fe8000781000b */
[-C--:B-1----:R-:W-:Y:S03]  /*9b20*/  HMMA.16816.F32 R20, R152, R144.reuse, R20 ;  /* 0x000000909814723c */ /* 0x082fe60000001814 */
[----:B------:R-:W-:Y:S05]  /*9b30*/  FMNMX3.FTZ R132, R132, R14, R15, !PT ;  /* 0x0000000e84847276 */ /* 0x000fea000781000f */
[C---:B------:R-:W-:Y:S08]  /*9b40*/  HMMA.16816.F32 R24, R180.reuse, R144, R24 ;  /* 0x00000090b418723c */ /* 0x040ff00000001818 */
[-C--:B------:R-:W-:Y:S08]  /*9b50*/  HMMA.16816.F32 R28, R180, R146.reuse, R28 ;  /* 0x00000092b41c723c */ /* 0x080ff0000000181c */
[C---:B------:R-:W-:Y:S04]  /*9b60*/  HMMA.16816.F32 R32, R152.reuse, R146, R32 ;  /* 0x000000929820723c */ /* 0x040fe80000001820 */
[----:B------:R-:W-:Y:S02]  /*9b70*/  FMNMX3.FTZ R147, R133, R4, R5, !PT ;  /* 0x0000000485937276 */ /* 0x000fe40007810005 */
[----:B------:R-:W-:Y:S02]  /*9b80*/  FMNMX3.FTZ R132, R132, R26, R27, !PT ;  /* 0x0000001a84847276 */ /* 0x000fe4000781001b */
[----:B------:R-:W-:Y:S01]  /*9b90*/  FMNMX3.FTZ R147, R147, R16, R17, !PT ;  /* 0x0000001093937276 */ /* 0x000fe20007810011 */
[-C--:B---3--:R-:W-:Y:S03]  /*9ba0*/  HMMA.16816.F32 R36, R152, R164.reuse, R36 ;  /* 0x000000a49824723c */ /* 0x088fe60000001824 */
[----:B------:R-:W-:Y:S02]  /*9bb0*/  FMNMX3.FTZ R147, R147, R20, R21, !PT ;  /* 0x0000001493937276 */ /* 0x000fe40007810015 */
[----:B------:R-:W-:Y:S03]  /*9bc0*/  FMNMX3.FTZ R132, R132, R30, R31, !PT ;  /* 0x0000001e84847276 */ /* 0x000fe6000781001f */
[C---:B------:R-:W-:Y:S04]  /*9bd0*/  HMMA.16816.F32 R40, R180.reuse, R164, R40 ;  /* 0x000000a4b428723c */ /* 0x040fe80000001828 */
[----:B------:R-:W-:Y:S04]  /*9be0*/  FMNMX3.FTZ R147, R147, R32, R33, !PT ;  /* 0x0000002093937276 */ /* 0x000fe80007810021 */
[-C--:B------:R-:W-:Y:S03]  /*9bf0*/  HMMA.16816.F32 R44, R180, R166.reuse, R44 ;  /* 0x000000a6b42c723c */ /* 0x080fe6000000182c */
[----:B------:R-:W-:Y:S05]  /*9c00*/  FMNMX3.FTZ R147, R147, R36, R37, !PT ;  /* 0x0000002493937276 */ /* 0x000fea0007810025 */
[C---:B------:R-:W-:Y:S04]  /*9c10*/  HMMA.16816.F32 R48, R152.reuse, R166, R48 ;  /* 0x000000a69830723c */ /* 0x040fe80000001830 */
[----:B------:R-:W-:Y:S04]  /*9c20*/  FMNMX3.FTZ R132, R132, R42, R43, !PT ;  /* 0x0000002a84847276 */ /* 0x000fe8000781002b */
[-C--:B-----5:R-:W-:Y:S03]  /*9c30*/  HMMA.16816.F32 R52, R152, R148.reuse, R52 ;  /* 0x000000949834723c */ /* 0x0a0fe60000001834 */
[----:B------:R-:W-:Y:S05]  /*9c40*/  FMNMX3.FTZ R132, R132, R46, R47, !PT ;  /* 0x0000002e84847276 */ /* 0x000fea000781002f */
[C---:B------:R-:W-:Y:S04]  /*9c50*/  HMMA.16816.F32 R56, R180.reuse, R148, R56 ;  /* 0x00000094b438723c */ /* 0x040fe80000001838 */
[----:B------:R-:W-:Y:S04]  /*9c60*/  FMNMX3.FTZ R147, R147, R48, R49, !PT ;  /* 0x0000003093937276 */ /* 0x000fe80007810031 */
[-C--:B------:R-:W-:Y:S03]  /*9c70*/  HMMA.16816.F32 R60, R180, R150.reuse, R60 ;  /* 0x00000096b43c723c */ /* 0x080fe6000000183c */
[----:B------:R-:W-:Y:S05]  /*9c80*/  FMNMX3.FTZ R147, R147, R52, R53, !PT ;  /* 0x0000003493937276 */ /* 0x000fea0007810035 */
[----:B------:R-:W-:Y:S11]  /*9c90*/  HMMA.16816.F32 R64, R152, R150, R64 ;  /* 0x000000969840723c */ /* 0x000ff60000001840 */
[----:B------:R-:W-:Y:S08]  /*9ca0*/  @!UPT UIADD3 URZ, UPT, UPT, URZ, URZ, URZ ;  /* 0x000000fffffff290 */ /* 0x000ff0000fffe0ff */
[----:B------:R-:W-:Y:S01]  /*9cb0*/  FMNMX3.FTZ R147, R147, R64, R65, !PT ;  /* 0x0000004093937276 */ /* 0x000fe20007810041 */
[----:B--2---:R-:W-:Y:S01]  /*9cc0*/  VIADD R160, R179, 0xbb67ae85 ;  /* 0xbb67ae85b3a07836 */ /* 0x004fe20000000000 */
[----:B------:R-:W-:Y:S01]  /*9cd0*/  LOP3.LUT R142, R139, UR9, R179, 0x96, !PT ;  /* 0x000000098b8e7c12 */ /* 0x000fe2000f8e96b3 */
[C---:B------:R-:W-:Y:S02]  /*9ce0*/  VIADD R0, R178.reuse, 0x3c6ef372 ;  /* 0x3c6ef372b2007836 */ /* 0x040fe40000000000 */
[----:B------:R-:W-:Y:S01]  /*9cf0*/  VIADD R159, R178, 0xdaa66d2b ;  /* 0xdaa66d2bb29f7836 */ /* 0x000fe20000000000 */
[-C--:B----4-:R-:W-:Y:S01]  /*9d00*/  LOP3.LUT R162, R160, R138.reuse, R173, 0x96, !PT ;  /* 0x0000008aa0a27212 */ /* 0x090fe200078e96ad */
[----:B------:R-:W-:Y:S01]  /*9d10*/  IMAD.WIDE.U32 R142, R142, -0x326172a9, RZ ;  /* 0xcd9e8d578e8e7825 */ /* 0x000fe200078e00ff */
[----:B------:R-:W-:Y:S03]  /*9d20*/  LOP3.LUT R160, R160, R138, R169, 0x96, !PT ;  /* 0x0000008aa0a07212 */ /* 0x000fe600078e96a9 */
[----:B------:R-:W-:Y:S01]  /*9d30*/  IMAD.WIDE.U32 R162, R162, -0x326172a9, RZ ;  /* 0xcd9e8d57a2a27825 */ /* 0x000fe200078e00ff */
[C---:B------:R-:W-:Y:S02]  /*9d40*/  LOP3.LUT R2, R143.reuse, R171, RZ, 0x3c, !PT ;  /* 0x000000ab8f027212 */ /* 0x040fe400078e3cff */
[----:B------:R-:W-:Y:S01]  /*9d50*/  LOP3.LUT R3, R143, R158, RZ, 0x3c, !PT ;  /* 0x0000009e8f037212 */ /* 0x000fe200078e3cff */
[----:B------:R-:W-:Y:S01]  /*9d60*/  VIADD R138, R179, 0x76cf5d0a ;  /* 0x76cf5d0ab38a7836 */ /* 0x000fe20000000000 */
[----:B------:R-:W-:Y:S01]  /*9d70*/  LOP3.LUT R137, R163, R0, RZ, 0x3c, !PT ;  /* 0x00000000a3897212 */ /* 0x000fe200078e3cff */
[----:B------:R-:W-:Y:S03]  /*9d80*/  IMAD.WIDE.U32 R156, R2, -0x2daee0ad, RZ ;  /* 0xd2511f53029c7825 */ /* 0x000fe600078e00ff */
[----:B------:R-:W-:Y:S01]  /*9d90*/  LOP3.LUT R140, R142, R137, RZ, 0x3c, !PT ;  /* 0x000000898e8c7212 */ /* 0x000fe200078e3cff */
[----:B------:R-:W-:Y:S01]  /*9da0*/  IMAD.WIDE.U32 R148, R3, -0x2daee0ad, RZ ;  /* 0xd2511f5303947825 */ /* 0x000fe200078e00ff */
[-C--:B------:R-:W-:Y:S03]  /*9db0*/  LOP3.LUT R2, R172, R138.reuse, R157, 0x96, !PT ;  /* 0x0000008aac027212 */ /* 0x080fe600078e969d */
[----:B------:R-:W-:Y:S04]  /*9dc0*/  IMAD.WIDE.U32 R140, R140, -0x2daee0ad, RZ ;  /* 0xd2511f538c8c7825 */ /* 0x000fe800078e00ff */
[----:B------:R-:W-:Y:S01]  /*9dd0*/  IMAD.WIDE.U32 R166, R2, -0x326172a9, RZ ;  /* 0xcd9e8d5702a67825 */ /* 0x000fe200078e00ff */
[----:B------:R-:W-:Y:S03]  /*9de0*/  LOP3.LUT R2, R168, R138, R149, 0x96, !PT ;  /* 0x0000008aa8027212 */ /* 0x000fe600078e9695 */
[----:B------:R-:W-:Y:S01]  /*9df0*/  VIADD R146, R179, 0x32370b8f ;  /* 0x32370b8fb3927836 */ /* 0x000fe20000000000 */
[-C--:B------:R-:W-:Y:S01]  /*9e00*/  LOP3.LUT R168, R162, R159.reuse, R167, 0x96, !PT ;  /* 0x0000009fa2a87212 */ /* 0x080fe200078e96a7 */
[----:B------:R-:W-:Y:S03]  /*9e10*/  IMAD.WIDE.U32 R160, R160, -0x326172a9, RZ ;  /* 0xcd9e8d57a0a07825 */ /* 0x000fe600078e00ff */
[----:B------:R-:W-:Y:S01]  /*9e20*/  LOP3.LUT R156, R146, R156, R141, 0x96, !PT ;  /* 0x0000009c929c7212 */ /* 0x000fe200078e968d */
[----:B------:R-:W-:Y:S01]  /*9e30*/  IMAD.WIDE.U32 R168, R168, -0x2daee0ad, RZ ;  /* 0xd2511f53a8a87825 */ /* 0x000fe200078e00ff */
[----:B------:R-:W-:Y:S02]  /*9e40*/  FMNMX3.FTZ R141, R134, R6, R7, !PT ;  /* 0x00000006868d7276 */ /* 0x000fe40007810007 */
[----:B------:R-:W-:Y:S01]  /*9e50*/  LOP3.LUT R0, R161, R0, RZ, 0x3c, !PT ;  /* 0x00000000a1007212 */ /* 0x000fe200078e3cff */
[----:B------:R-:W-:Y:S01]  /*9e60*/  VIADD R164, R179, 0xed9eba14 ;  /* 0xed9eba14b3a47836 */ /* 0x000fe20000000000 */
[----:B------:R-:W-:Y:S01]  /*9e70*/  FMNMX3.FTZ R141, R141, R18, R19, !PT ;  /* 0x000000128d8d7276 */ /* 0x000fe20007810013 */
[----:B------:R-:W-:Y:S01]  /*9e80*/  IMAD.WIDE.U32 R180, R2, -0x326172a9, RZ ;  /* 0xcd9e8d5702b47825 */ /* 0x000fe200078e00ff */
[----:B------:R-:W-:Y:S02]  /*9e90*/  LOP3.LUT R142, R142, R0, RZ, 0x3c, !PT ;  /* 0x000000008e8e7212 */ /* 0x000fe400078e3cff */
[----:B------:R-:W-:Y:S01]  /*9ea0*/  LOP3.LUT R139, R164, R140, R169, 0x96, !PT ;  /* 0x0000008ca48b7212 */ /* 0x000fe200078e96a9 */
[----:B------:R-:W-:Y:S01]  /*9eb0*/  VIADD R165, R178, 0x78dde6e4 ;  /* 0x78dde6e4b2a57836 */ /* 0x000fe20000000000 */
[----:B------:R-:W-:Y:S01]  /*9ec0*/  FMNMX3.FTZ R140, R135, R8, R9, !PT ;  /* 0x00000008878c7276 */ /* 0x000fe20007810009 */
[----:B------:R-:W-:Y:S01]  /*9ed0*/  IMAD.WIDE.U32 R142, R142, -0x2daee0ad, RZ ;  /* 0xd2511f538e8e7825 */ /* 0x000fe200078e00ff */
[----:B------:R-:W-:Y:S02]  /*9ee0*/  FMNMX3.FTZ R141, R141, R22, R23, !PT ;  /* 0x000000168d8d7276 */ /* 0x000fe40007810017 */
[----:B------:R-:W-:Y:S01]  /*9ef0*/  FMNMX3.FTZ R140, R140, R12, R13, !PT ;  /* 0x0000000c8c8c7276 */ /* 0x000fe2000781000d */
[----:B------:R-:W-:Y:S01]  /*9f00*/  IMAD.WIDE.U32 R156, R156, -0x326172a9, RZ ;  /* 0xcd9e8d579c9c7825 */ /* 0x000fe200078e00ff */
[----:B------:R-:W-:Y:S02]  /*9f10*/  FMNMX3.FTZ R141, R141, R34, R35, !PT ;  /* 0x000000228d8d7276 */ /* 0x000fe40007810023 */
[----:B------:R-:W-:Y:S01]  /*9f20*/  FMNMX3.FTZ R140, R140, R24, R25, !PT ;  /* 0x000000188c8c7276 */ /* 0x000fe20007810019 */
[----:B------:R-:W-:Y:S01]  /*9f30*/  VIADD R170, R179, 0xa9066899 ;  /* 0xa9066899b3aa7836 */ /* 0x000fe20000000000 */
[----:B------:R-:W-:Y:S02]  /*9f40*/  FMNMX3.FTZ R141, R141, R38, R39, !PT ;  /* 0x000000268d8d7276 */ /* 0x000fe40007810027 */
[----:B------:R-:W-:Y:S02]  /*9f50*/  LOP3.LUT R148, R146, R148, R143, 0x96, !PT ;  /* 0x0000009492947212 */ /* 0x000fe400078e968f */
[----:B------:R-:W-:Y:S02]  /*9f60*/  FMNMX3.FTZ R140, R140, R28, R29, !PT ;  /* 0x0000001c8c8c7276 */ /* 0x000fe4000781001d */
[----:B------:R-:W-:Y:S01]  /*9f70*/  FMNMX3.FTZ R141, R141, R50, R51, !PT ;  /* 0x000000328d8d7276 */ /* 0x000fe20007810033 */
[----:B------:R-:W-:Y:S01]  /*9f80*/  IMAD.WIDE.U32 R148, R148, -0x326172a9, RZ ;  /* 0xcd9e8d5794947825 */ /* 0x000fe200078e00ff */
[----:B------:R-:W-:Y:S02]  /*9f90*/  LOP3.LUT R2, R160, R159, R181, 0x96, !PT ;  /* 0x0000009fa0027212 */ /* 0x000fe400078e96b5 */
[----:B------:R-:W-:Y:S02]  /*9fa0*/  FMNMX3.FTZ R140, R140, R40, R41, !PT ;  /* 0x000000288c8c7276 */ /* 0x000fe40007810029 */
[----:B------:R-:W-:Y:S01]  /*9fb0*/  FMNMX3.FTZ R141, R141, R54, R55, !PT ;  /* 0x000000368d8d7276 */ /* 0x000fe20007810037 */
[----:B------:R-:W-:Y:S01]  /*9fc0*/  IMAD.WIDE.U32 R154, R2, -0x2daee0ad, RZ ;  /* 0xd2511f53029a7825 */ /* 0x000fe200078e00ff */
[C---:B------:R-:W-:Y:S02]  /*9fd0*/  LOP3.LUT R166, R165.reuse, R166, R157, 0x96, !PT ;  /* 0x000000a6a5a67212 */ /* 0x040fe400078e969d */
[----:B------:R-:W-:Y:S02]  /*9fe0*/  LOP3.LUT R180, R165, R180, R149, 0x96, !PT ;  /* 0x000000b4a5b47212 */ /* 0x000fe400078e9695 */
[----:B------:R-:W-:Y:S02]  /*9ff0*/  FMNMX3.FTZ R140, R140, R44, R45, !PT ;  /* 0x0000002c8c8c7276 */ /* 0x000fe4000781002d */
[----:B------:R-:W-:Y:S01]  /*a000*/  FMNMX3.FTZ R141, R141, R66, R67, !PT ;  /* 0x000000428d8d7276 */ /* 0x000fe20007810043 */
[----:B------:R-:W-:Y:S06]  /*a010*/  BRA.U.ANY UP0, `(.L_x_1715) ;  /* 0xffffffed00907547 */ /* 0x000fec000b93ffff */
.L_x_1714:
[----:B-1----:R-:W-:Y:S01]  /*a020*/  FMNMX3.FTZ R2, R132, R58, R59, !PT ;  /* 0x0000003a84027276 */ /* 0x002fe2000781003b */
[----:B------:R-:W2:Y:S01]  /*a030*/  LDL.64 R192, [R1+0x58] ;  /* 0x0000580001c07983 */ /* 0x000ea20000100a00 */
[----:B------:R-:W-:Y:S01]  /*a040*/  FMNMX3.FTZ R140, R140, R56, R57, !PT ;  /* 0x000000388c8c7276 */ /* 0x000fe20007810039 */
[----:B------:R-:W-:Y:S01]  /*a050*/  IMAD.MOV.U32 R190, RZ, RZ, R178 ;  /* 0x000000ffffbe7224 */ /* 0x000fe200078e00b2 */
[----:B------:R-:W-:Y:S01]  /*a060*/  FMNMX3.FTZ R2, R2, R62, R63, !PT ;  /* 0x0000003e02027276 */ /* 0x000fe2000781003f */
[----:B------:R-:W-:Y:S01]  /*a070*/  IMAD.WIDE.U32 R166, R166, -0x2daee0ad, RZ ;  /* 0xd2511f53a6a67825 */ /* 0x000fe200078e00ff */
[----:B------:R-:W-:Y:S01]  /*a080*/  FMNMX3.FTZ R132, R140, R60, R61, !PT ;  /* 0x0000003c8c847276 */ /* 0x000fe2000781003d */
[----:B------:R-:W-:Y:S01]  /*a090*/  STL [R1+0xa0], R252 ;  /* 0x0000a0fc01007387 */ /* 0x000fe20000100800 */
[----:B------:R-:W-:Y:S01]  /*a0a0*/  LOP3.LUT R3, R164, R142, R155, 0x96, !PT ;  /* 0x0000008ea4037212 */ /* 0x000fe200078e969b */
[----:B------:R-:W-:Y:S01]  /*a0b0*/  VIADD R151, R190, 0x1715609d ;  /* 0x1715609dbe977836 */ /* 0x000fe20000000000 */
[----:B------:R-:W-:Y:S01]  /*a0c0*/  LOP3.LUT R168, R170, R168, R167, 0x96, !PT ;  /* 0x000000a8aaa87212 */ /* 0x000fe200078e96a7 */
[----:B------:R-:W-:Y:S01]  /*a0d0*/  STL [R1+0x9c], R199 ;  /* 0x00009cc701007387 */ /* 0x000fe20000100800 */
[----:B------:R-:W-:Y:S01]  /*a0e0*/  IMAD.WIDE.U32 R174, R139, -0x326172a9, RZ ;  /* 0xcd9e8d578bae7825 */ /* 0x000fe200078e00ff */
[----:B------:R-:W-:Y:S02]  /*a0f0*/  UIADD3 UR9, UPT, UPT, UR9, 0x1, URZ ;  /* 0x0000000109097890 */ /* 0x000fe4000fffe0ff */
[----:B------:R1:W-:Y:S01]  /*a100*/  STL [R1+0x98], R198 ;  /* 0x000098c601007387 */ /* 0x0003e20000100800 */
[----:B------:R-:W-:Y:S01]  /*a110*/  IMAD.WIDE.U32 R180, R180, -0x2daee0ad, RZ ;  /* 0xd2511f53b4b47825 */ /* 0x000fe200078e00ff */
[----:B------:R-:W-:Y:S02]  /*a120*/  UISETP.GT.AND UP0, UPT, UR25, URZ, UPT ;  /* 0x000000ff1900728c */ /* 0x000fe4000bf04270 */
[----:B------:R-:W3:Y:S01]  /*a130*/  SHFL.BFLY PT, R145, R147, 0x2, 0x1f ;  /* 0x0c401f0093917f89 */ /* 0x000ee200000e0000 */
[----:B------:R-:W-:Y:S01]  /*a140*/  IMAD.WIDE.U32 R172, R3, -0x326172a9, RZ ;  /* 0xcd9e8d5703ac7825 */ /* 0x000fe200078e00ff */
[C---:B------:R-:W-:Y:S02]  /*a150*/  LOP3.LUT R3, R151.reuse, R156, R175, 0x96, !PT ;  /* 0x0000009c97037212 */ /* 0x040fe400078e96af */
[----:B------:R-:W-:Y:S04]  /*a160*/  LOP3.LUT R152, R170, R154, R181, 0x96, !PT ;  /* 0x0000009aaa987212 */ /* 0x000fe800078e96b5 */
[----:B------:R-:W4:Y:S01]  /*a170*/  SHFL.BFLY PT, R144, R141, 0x2, 0x1f ;  /* 0x0c401f008d907f89 */ /* 0x000f2200000e0000 */
[----:B------:R-:W-:Y:S01]  /*a180*/  LOP3.LUT R154, R151, R148, R173, 0x96, !PT ;  /* 0x00000094979a7212 */ /* 0x000fe200078e96ad */
[----:B------:R-:W-:Y:S06]  /*a190*/  VIADD R155, R190, 0xb54cda56 ;  /* 0xb54cda56be9b7836 */ /* 0x000fec0000000000 */
[----:B------:R-:W4:Y:S01]  /*a1a0*/  SHFL.BFLY PT, R142, R2, 0x2, 0x1f ;  /* 0x0c401f00028e7f89 */ /* 0x000f2200000e0000 */
[----:B------:R-:W-:Y:S07]  /*a1b0*/  IMAD.WIDE.U32 R152, R152, -0x326172a9, RZ ;  /* 0xcd9e8d5798987825 */ /* 0x000fee00078e00ff */
[----:B------:R-:W4:Y:S01]  /*a1c0*/  SHFL.BFLY PT, R143, R132, 0x2, 0x1f ;  /* 0x0c401f00848f7f89 */ /* 0x000f2200000e0000 */
[----:B------:R-:W-:Y:S01]  /*a1d0*/  IMAD.MOV.U32 R175, RZ, RZ, R152 ;  /* 0x000000ffffaf7224 */ /* 0x000fe200078e0098 */
[C---:B------:R-:W-:Y:S01]  /*a1e0*/  LOP3.LUT R188, R155.reuse, R172, R153, 0x96, !PT ;  /* 0x000000ac9bbc7212 */ /* 0x040fe200078e9699 */
[----:B------:R-:W-:Y:S01]  /*a1f0*/  IMAD.WIDE.U32 R168, R168, -0x326172a9, RZ ;  /* 0xcd9e8d57a8a87825 */ /* 0x000fe200078e00ff */
[----:B------:R-:W-:Y:S02]  /*a200*/  PRMT R182, R152, 0x7772, RZ ;  /* 0x0000777298b67816 */ /* 0x000fe400000000ff */
[----:B------:R-:W-:Y:S01]  /*a210*/  LOP3.LUT R172, R188, 0xffff, RZ, 0xc0, !PT ;  /* 0x0000ffffbcac7812 */ /* 0x000fe200078ec0ff */
[----:B------:R-:W-:Y:S01]  /*a220*/  IMAD.MOV.U32 R196, RZ, RZ, R171 ;  /* 0x000000ffffc47224 */ /* 0x000fe200078e00ab */
[----:B------:R-:W-:Y:S01]  /*a230*/  LOP3.LUT R140, R155, R174, R169, 0x96, !PT ;  /* 0x000000ae9b8c7212 */ /* 0x000fe200078e96a9 */
[----:B-1----:R-:W2:Y:S01]  /*a240*/  LDL.64 R198, [R1+0x50] ;  /* 0x0000500001c67983 */ /* 0x002ea20000100a00 */
[----:B------:R-:W-:Y:S01]  /*a250*/  SHF.R.U32.HI R172, RZ, 0x8, R172 ;  /* 0x00000008ffac7819 */ /* 0x000fe200000116ac */
[----:B------:R-:W-:Y:S01]  /*a260*/  IMAD.MOV.U32 R176, RZ, RZ, R158 ;  /* 0x000000ffffb07224 */ /* 0x000fe200078e009e */
[----:B---3--:R-:W-:Y:S02]  /*a270*/  FMNMX.FTZ R147, R147, R145, !PT ;  /* 0x0000009193937209 */ /* 0x008fe40007810000 */
[----:B------:R-:W-:Y:S01]  /*a280*/  LOP3.LUT R174, R140, 0xffff, RZ, 0xc0, !PT ;  /* 0x0000ffff8cae7812 */ /* 0x000fe200078ec0ff */
[----:B------:R1:W-:Y:S01]  /*a290*/  STL [R1+0x94], R194 ;  /* 0x000094c201007387 */ /* 0x0003e20000100800 */
[----:B----4-:R-:W-:Y:S02]  /*a2a0*/  FMNMX.FTZ R139, R141, R144, !PT ;  /* 0x000000908d8b7209 */ /* 0x010fe40007810000 */
[----:B------:R-:W-:Y:S01]  /*a2b0*/  SHF.R.U32.HI R174, RZ, 0x8, R174 ;  /* 0x00000008ffae7819 */ /* 0x000fe200000116ae */
[----:B------:R-:W3:Y:S01]  /*a2c0*/  SHFL.BFLY PT, R145, R147, 0x1, 0x1f ;  /* 0x0c201f0093917f89 */ /* 0x000ee200000e0000 */
[----:B------:R-:W-:Y:S02]  /*a2d0*/  FMNMX.FTZ R142, R2, R142, !PT ;  /* 0x0000008e028e7209 */ /* 0x000fe40007810000 */
[----:B------:R-:W-:Y:S02]  /*a2e0*/  LOP3.LUT R148, R174, 0xffff, RZ, 0xc0, !PT ;  /* 0x0000ffffae947812 */ /* 0x000fe400078ec0ff */
[----:B------:R-:W-:Y:S03]  /*a2f0*/  FMNMX.FTZ R143, R132, R143, !PT ;  /* 0x0000008f848f7209 */ /* 0x000fe60007810000 */
[----:B------:R-:W-:Y:S01]  /*a300*/  SHFL.BFLY PT, R141, R142, 0x1, 0x1f ;  /* 0x0c201f008e8d7f89 */ /* 0x000fe200000e0000 */
[----:B------:R-:W-:Y:S02]  /*a310*/  ISETP.LE.U32.AND P0, PT, R148, UR8, PT ;  /* 0x0000000894007c0c */ /* 0x000fe4000bf03070 */
[----:B------:R-:W-:Y:S05]  /*a320*/  LOP3.LUT R132, R172, 0xffff, RZ, 0xc0, !PT ;  /* 0x0000ffffac847812 */ /* 0x000fea00078ec0ff */
[----:B------:R-:W4:Y:S01]  /*a330*/  SHFL.BFLY PT, R2, R143, 0x1, 0x1f ;  /* 0x0c201f008f027f89 */ /* 0x000f2200000e0000 */
[----:B------:R-:W-:Y:S02]  /*a340*/  PRMT R181, R152, 0x7773, RZ ;  /* 0x0000777398b57816 */ /* 0x000fe400000000ff */
[----:B------:R-:W-:Y:S02]  /*a350*/  ISETP.LE.U32.AND P1, PT, R132, UR8, PT ;  /* 0x0000000884007c0c */ /* 0x000fe4000bf23070 */
[----:B------:R-:W-:Y:S02]  /*a360*/  PRMT R173, R152, 0x7771, RZ ;  /* 0x0000777198ad7816 */ /* 0x000fe400000000ff */
[C---:B------:R-:W-:Y:S02]  /*a370*/  PRMT R171, R168.reuse, 0x7772, RZ ;  /* 0x00007772a8ab7816 */ /* 0x040fe400000000ff */
[C---:B------:R-:W-:Y:S02]  /*a380*/  PRMT R177, R168.reuse, 0x7771, RZ ;  /* 0x00007771a8b17816 */ /* 0x040fe400000000ff */
[----:B------:R-:W-:Y:S01]  /*a390*/  PRMT R183, R168, 0x7773, RZ ;  /* 0x00007773a8b77816 */ /* 0x000fe200000000ff */
[----:B-1----:R-:W2:Y:S01]  /*a3a0*/  LDL.64 R194, [R1+0x60] ;  /* 0x0000600001c27983 */ /* 0x002ea20000100a00 */
[----:B------:R-:W-:Y:S02]  /*a3b0*/  LOP3.LUT R175, R175, 0xff, RZ, 0xc0, !PT ;  /* 0x000000ffafaf7812 */ /* 0x000fe400078ec0ff */
[----:B---3--:R-:W-:Y:S03]  /*a3c0*/  FMNMX.FTZ R132, R147, R145, !PT ;  /* 0x0000009193847209 */ /* 0x008fe60007810000 */
[----:B------:R1:W-:Y:S01]  /*a3d0*/  STL [R1+0x90], R191 ;  /* 0x000090bf01007387 */ /* 0x0003e20000100800 */
[C---:B------:R-:W-:Y:S01]  /*a3e0*/  FSETP.NEU.FTZ.AND P6, PT, R132.reuse, -INF , PT ;  /* 0xff8000008400780b */ /* 0x040fe20003fdd000 */
[----:B------:R-:W-:Y:S02]  /*a3f0*/  FMUL.FTZ R145, R132, UR4 ;  /* 0x0000000484917c20 */ /* 0x000fe40008410000 */
[----:B------:R3:W-:Y:S01]  /*a400*/  STL.64 [R1+0x88], R186 ;  /* 0x000088ba01007387 */ /* 0x0007e20000100a00 */
[----:B----4-:R-:W-:Y:S02]  /*a410*/  FMNMX.FTZ R2, R143, R2, !PT ;  /* 0x000000028f027209 */ /* 0x010fe40007810000 */
[----:B------:R-:W-:Y:S05]  /*a420*/  FSEL R145, R145, RZ, P6 ;  /* 0x000000ff91917208 */ /* 0x000fea0003000000 */
        /* <DEDUP_REMOVED lines=9> */
[----:B------:R-:W-:Y:S01]  /*a4c0*/  MUFU.EX2 R252, R5 ;  /* 0x0000000500fc7308 */ /* 0x000fe20000000800 */
[----:B-1----:R-:W-:Y:S02]  /*a4d0*/  IMAD.MOV.U32 R191, RZ, RZ, R179 ;  /* 0x000000ffffbf7224 */ /* 0x002fe400078e00b3 */
[----:B------:R-:W-:Y:S02]  /*a4e0*/  IMAD.MOV.U32 R179, RZ, RZ, R168 ;  /* 0x000000ffffb37224 */ /* 0x000fe400078e00a8 */
[----:B------:R-:W-:Y:S05]  /*a4f0*/  VIADD R178, R191, 0x646e171e ;  /* 0x646e171ebfb27836 */ /* 0x000fea0000000000 */
[----:B------:R-:W-:Y:S01]  /*a500*/  MUFU.EX2 R156, R156 ;  /* 0x0000009c009c7308 */ /* 0x000fe20000000800 */
[----:B---3--:R-:W-:Y:S02]  /*a510*/  IMAD.WIDE.U32 R186, R3, -0x2daee0ad, RZ ;  /* 0xd2511f5303ba7825 */ /* 0x008fe400078e00ff */
[----:B------:R-:W1:Y:S03]  /*a520*/  SHFL.BFLY PT, R3, R139, 0x1, 0x1f ;  /* 0x0c201f008b037f89 */ /* 0x000e6600000e0000 */
[----:B------:R-:W-:Y:S04]  /*a530*/  LOP3.LUT R166, R178, R166, R187, 0x96, !PT ;  /* 0x000000a6b2a67212 */ /* 0x000fe800078e96bb */
[----:B------:R-:W-:Y:S01]  /*a540*/  MUFU.EX2 R153, R4 ;  /* 0x0000000400997308 */ /* 0x000fe20000000800 */
[----:B------:R-:W-:Y:S04]  /*a550*/  LOP3.LUT R158, R166, 0xffff, RZ, 0xc0, !PT ;  /* 0x0000ffffa69e7812 */ /* 0x000fe800078ec0ff */
[----:B------:R-:W-:Y:S02]  /*a560*/  SHF.R.U32.HI R158, RZ, 0x8, R158 ;  /* 0x00000008ff9e7819 */ /* 0x000fe4000001169e */
[----:B-1----:R-:W-:Y:S04]  /*a570*/  FMNMX.FTZ R3, R139, R3, !PT ;  /* 0x000000038b037209 */ /* 0x002fe80007810000 */
[----:B------:R-:W-:Y:S01]  /*a580*/  FSETP.NEU.FTZ.AND P5, PT, R3, -INF , PT ;  /* 0xff8000000300780b */ /* 0x000fe20003fbd000 */
[----:B--2---:R-:W-:Y:S02]  /*a590*/  IMAD.MOV.U32 R52, RZ, RZ, R198 ;  /* 0x000000ffff347224 */ /* 0x004fe400078e00c6 */
[----:B------:R-:W-:Y:S02]  /*a5a0*/  IMAD.MOV.U32 R53, RZ, RZ, R199 ;  /* 0x000000ffff357224 */ /* 0x000fe400078e00c7 */
[----:B------:R-:W-:Y:S01]  /*a5b0*/  IMAD.MOV.U32 R53, RZ, RZ, R187 ;  /* 0x000000ffff357224 */ /* 0x000fe200078e00bb */
[----:B------:R-:W-:Y:S01]  /*a5c0*/  LOP3.LUT R144, R195, UR9, R191, 0x96, !PT ;  /* 0x00000009c3907c12 */ /* 0x000fe2000f8e96bf */
[----:B------:R-:W-:Y:S02]  /*a5d0*/  IMAD.MOV.U32 R194, RZ, RZ, R192 ;  /* 0x000000ffffc27224 */ /* 0x000fe400078e00c0 */
[--C-:B------:R-:W-:Y:S01]  /*a5e0*/  FFMA.FTZ R191, R20, UR4, -R145.reuse ;  /* 0x0000000414bf7c23 */ /* 0x100fe20008010891 */
[----:B------:R-:W-:Y:S01]  /*a5f0*/  FFMA.FTZ R192, R21, UR4, -R145 ;  /* 0x0000000415c07c23 */ /* 0x000fe20008010891 */
[----:B------:R-:W-:Y:S01]  /*a600*/  IMAD.MOV.U32 R195, RZ, RZ, R193 ;  /* 0x000000ffffc37224 */ /* 0x000fe200078e00c1 */
[----:B------:R-:W-:Y:S01]  /*a610*/  UIADD3 UR9, UPT, UPT, UR25, -0x1, URZ ;  /* 0xffffffff19097890 */ /* 0x000fe2000fffe0ff */
[----:B------:R-:W-:Y:S04]  /*a620*/  IMAD.WIDE.U32 R148, R144, -0x326172a9, RZ ;  /* 0xcd9e8d5790947825 */ /* 0x000fe800078e00ff */
[----:B------:R-:W-:Y:S01]  /*a630*/  FMUL.FTZ R144, R2, UR4 ;  /* 0x0000000402907c20 */ /* 0x000fe20008410000 */
[----:B------:R-:W-:Y:S01]  /*a640*/  LOP3.LUT R161, R148, R0, RZ, 0x3c, !PT ;  /* 0x0000000094a17212 */ /* 0x000fe200078e3cff */
[----:B------:R-:W-:Y:S01]  /*a650*/  UMOV UR25, UR9 ;  /* 0x0000000900197c82 */ /* 0x000fe20008000000 */
[----:B------:R-:W-:Y:S02]  /*a660*/  LOP3.LUT R0, R158, 0xffff, RZ, 0xc0, !PT ;  /* 0x0000ffff9e007812 */ /* 0x000fe400078ec0ff */
[----:B------:R-:W-:Y:S02]  /*a670*/  LOP3.LUT R139, R149, R196, RZ, 0x3c, !PT ;  /* 0x000000c4958b7212 */ /* 0x000fe400078e3cff */
[----:B------:R-:W-:Y:S01]  /*a680*/  ISETP.LE.U32.AND P4, PT, R0, UR8, PT ;  /* 0x0000000800007c0c */ /* 0x000fe2000bf83070 */
[----:B------:R-:W-:Y:S01]  /*a690*/  MUFU.EX2 R196, R17 ;  /* 0x0000001100c47308 */ /* 0x000fe20000000800 */
[----:B------:R-:W-:Y:S01]  /*a6a0*/  FMNMX.FTZ R0, R142, R141, !PT ;  /* 0x0000008d8e007209 */ /* 0x000fe20007810000 */
[----:B------:R-:W-:Y:S01]  /*a6b0*/  FMUL.FTZ R142, R3, UR4 ;  /* 0x00000004038e7c20 */ /* 0x000fe20008410000 */
[----:B------:R-:W-:Y:S01]  /*a6c0*/  LOP3.LUT R150, R148, R137, RZ, 0x3c, !PT ;  /* 0x0000008994967212 */ /* 0x000fe200078e3cff */
[----:B------:R-:W-:Y:S01]  /*a6d0*/  FFMA.FTZ R141, R32, UR4, -R145 ;  /* 0x00000004208d7c23 */ /* 0x000fe20008010891 */
[----:B------:R-:W-:Y:S01]  /*a6e0*/  LOP3.LUT R147, R149, R176, RZ, 0x3c, !PT ;  /* 0x000000b095937212 */ /* 0x000fe200078e3cff */
[----:B------:R-:W-:Y:S01]  /*a6f0*/  IMAD.WIDE.U32 R32, R139, -0x2daee0ad, RZ ;  /* 0xd2511f538b207825 */ /* 0x000fe200078e00ff */
[----:B------:R-:W-:Y:S02]  /*a700*/  FSEL R142, R142, RZ, P5 ;  /* 0x000000ff8e8e7208 */ /* 0x000fe40002800000 */
[----:B------:R-:W-:Y:S01]  /*a710*/  FSETP.NEU.FTZ.AND P5, PT, R2, -INF , PT ;  /* 0xff8000000200780b */ /* 0x000fe20003fbd000 */
[----:B------:R-:W-:Y:S01]  /*a720*/  FADD.FTZ R137, -R132, R133 ;  /* 0x0000008584897221 */ /* 0x000fe20000010100 */
[----:B------:R-:W-:Y:S01]  /*a730*/  LOP3.LUT R20, R194, R138, R33, 0x96, !PT ;  /* 0x0000008ac2147212 */ /* 0x000fe200078e9621 */
[----:B------:R-:W-:Y:S01]  /*a740*/  FADD.FTZ R133, -R3, R134 ;  /* 0x0000008603857221 */ /* 0x000fe20000010100 */
[----:B------:R-:W-:Y:S01]  /*a750*/  FSEL R144, R144, RZ, P5 ;  /* 0x000000ff90907208 */ /* 0x000fe20002800000 */
[----:B------:R-:W-:Y:S01]  /*a760*/  FFMA.FTZ R6, R6, UR4, -R142 ;  /* 0x0000000406067c23 */ /* 0x000fe2000801088e */
[C---:B------:R-:W-:Y:S01]  /*a770*/  FSETP.NEU.FTZ.AND P5, PT, R0.reuse, -INF , PT ;  /* 0xff8000000000780b */ /* 0x040fe20003fbd000 */
[----:B------:R-:W-:Y:S01]  /*a780*/  FMUL.FTZ R139, R0, UR4 ;  /* 0x00000004008b7c20 */ /* 0x000fe20008410000 */
[----:B------:R-:W-:Y:S01]  /*a790*/  FADD.FTZ R134, -R2, R135 ;  /* 0x0000008702867221 */ /* 0x000fe20000010100 */
[----:B------:R-:W-:Y:S01]  /*a7a0*/  FMUL.FTZ R135, R133, UR4 ;  /* 0x0000000485877c20 */ /* 0x000fe20008410000 */
[----:B------:R1:W-:Y:S01]  /*a7b0*/  MUFU.EX2 R48, R6 ;  /* 0x0000000600307308 */ /* 0x0003e20000000800 */
[----:B------:R-:W-:Y:S01]  /*a7c0*/  FADD.FTZ R133, -R0, R136 ;  /* 0x0000008800857221 */ /* 0x000fe20000010100 */
[----:B------:R-:W-:Y:S01]  /*a7d0*/  FSEL R139, R139, RZ, P5 ;  /* 0x000000ff8b8b7208 */ /* 0x000fe20002800000 */
[--C-:B------:R-:W-:Y:S01]  /*a7e0*/  FFMA.FTZ R8, R8, UR4, -R144.reuse ;  /* 0x0000000408087c23 */ /* 0x100fe20008010890 */
[--C-:B------:R-:W-:Y:S01]  /*a7f0*/  FFMA.FTZ R136, R49, UR4, -R145.reuse ;  /* 0x0000000431887c23 */ /* 0x100fe20008010891 */
[----:B------:R-:W-:Y:S01]  /*a800*/  FFMA.FTZ R9, R9, UR4, -R144 ;  /* 0x0000000409097c23 */ /* 0x000fe20008010890 */
[--C-:B------:R-:W-:Y:S01]  /*a810*/  FFMA.FTZ R176, R37, UR4, -R145.reuse ;  /* 0x0000000425b07c23 */ /* 0x100fe20008010891 */
[--C-:B------:R-:W-:Y:S01]  /*a820*/  FFMA.FTZ R148, R64, UR4, -R145.reuse ;  /* 0x0000000440947c23 */ /* 0x100fe20008010891 */
[----:B------:R-:W-:Y:S01]  /*a830*/  FFMA.FTZ R145, R65, UR4, -R145 ;  /* 0x0000000441917c23 */ /* 0x000fe20008010891 */
[--C-:B------:R-:W-:Y:S01]  /*a840*/  FFMA.FTZ R65, R35, UR4, -R142.reuse ;  /* 0x0000000423417c23 */ /* 0x100fe2000801088e */
[----:B------:R-:W-:Y:S01]  /*a850*/  MUFU.EX2 R198, R8 ;  /* 0x0000000800c67308 */ /* 0x000fe20000000800 */
[--C-:B------:R-:W-:Y:S01]  /*a860*/  FFMA.FTZ R10, R10, UR4, -R139.reuse ;  /* 0x000000040a0a7c23 */ /* 0x100fe2000801088b */
[----:B------:R-:W-:Y:S01]  /*a870*/  FFMA.FTZ R11, R11, UR4, -R139 ;  /* 0x000000040b0b7c23 */ /* 0x000fe2000801088b */
[--C-:B------:R-:W-:Y:S01]  /*a880*/  FFMA.FTZ R193, R39, UR4, -R142.reuse ;  /* 0x0000000427c17c23 */ /* 0x100fe2000801088e */
[--C-:B------:R-:W-:Y:S01]  /*a890*/  FFMA.FTZ R169, R50, UR4, -R142.reuse ;  /* 0x0000000432a97c23 */ /* 0x100fe2000801088e */
[--C-:B------:R-:W-:Y:S01]  /*a8a0*/  FFMA.FTZ R7, R7, UR4, -R142.reuse ;  /* 0x0000000407077c23 */ /* 0x100fe2000801088e */
[--C-:B------:R-:W-:Y:S01]  /*a8b0*/  FFMA.FTZ R36, R22, UR4, -R142.reuse ;  /* 0x0000000416247c23 */ /* 0x100fe2000801088e */
[--C-:B------:R-:W-:Y:S03]  /*a8c0*/  FFMA.FTZ R37, R23, UR4, -R142.reuse ;  /* 0x0000000417257c23 */ /* 0x100fe6000801088e */
[----:B------:R2:W-:Y:S01]  /*a8d0*/  MUFU.EX2 R35, R9 ;  /* 0x0000000900237308 */ /* 0x0005e20000000800 */
[----:B------:R-:W-:Y:S04]  /*a8e0*/  IMAD.WIDE.U32 R22, R150, -0x2daee0ad, RZ ;  /* 0xd2511f5396167825 */ /* 0x000fe800078e00ff */
[----:B------:R-:W-:Y:S01]  /*a8f0*/  FFMA.FTZ R152, R54, UR4, -R142 ;  /* 0x0000000436987c23 */ /* 0x000fe2000801088e */
[----:B------:R-:W-:Y:S01]  /*a900*/  FFMA.FTZ R194, R24, UR4, -R144 ;  /* 0x0000000418c27c23 */ /* 0x000fe20008010890 */
[----:B------:R-:W-:Y:S01]  /*a910*/  IMAD.MOV.U32 R49, RZ, RZ, R191 ;  /* 0x000000ffff317224 */ /* 0x000fe200078e00bf */
[----:B-1----:R-:W-:Y:S01]  /*a920*/  LOP3.LUT R6, R146, R32, R23, 0x96, !PT ;  /* 0x0000002092067212 */ /* 0x002fe200078e9617 */
[----:B------:R-:W-:Y:S01]  /*a930*/  IMAD.WIDE.U32 R32, R147, -0x2daee0ad, RZ ;  /* 0xd2511f5393207825 */ /* 0x000fe200078e00ff */
[----:B------:R-:W-:Y:S03]  /*a940*/  MUFU.EX2 R50, R10 ;  /* 0x0000000a00327308 */ /* 0x000fe60000000800 */
[--C-:B------:R-:W-:Y:S01]  /*a950*/  FFMA.FTZ R14, R14, UR4, -R139.reuse ;  /* 0x000000040e0e7c23 */ /* 0x100fe2000801088b */
[----:B------:R-:W-:Y:S01]  /*a960*/  FFMA.FTZ R15, R15, UR4, -R139 ;  /* 0x000000040f0f7c23 */ /* 0x000fe2000801088b */
[----:B------:R-:W-:Y:S01]  /*a970*/  LOP3.LUT R138, R52, R138, R33, 0x96, !PT ;  /* 0x0000008a348a7212 */ /* 0x000fe200078e9621 */
[----:B------:R-:W-:Y:S04]  /*a980*/  IMAD.WIDE.U32 R20, R20, -0x326172a9, RZ ;  /* 0xcd9e8d5714147825 */ /* 0x000fe800078e00ff */
[----:B------:R-:W-:Y:S01]  /*a990*/  FFMA.FTZ R30, R30, UR4, -R139 ;  /* 0x000000041e1e7c23 */ /* 0x000fe2000801088b */
[----:B------:R1:W-:Y:S01]  /*a9a0*/  MUFU.EX2 R39, R11 ;  /* 0x0000000b00277308 */ /* 0x0003e20000000800 */
[----:B--2---:R-:W-:Y:S01]  /*a9b0*/  IMAD.WIDE.U32 R8, R161, -0x2daee0ad, RZ ;  /* 0xd2511f53a1087825 */ /* 0x004fe200078e00ff */
[-C--:B------:R-:W-:Y:S03]  /*a9c0*/  LOP3.LUT R4, R162, R159.reuse, R21, 0x96, !PT ;  /* 0x0000009fa2047212 */ /* 0x080fe600078e9615 */
[----:B------:R-:W-:Y:S01]  /*a9d0*/  FFMA.FTZ R161, R46, UR4, -R139 ;  /* 0x000000042ea17c23 */ /* 0x000fe2000801088b */
[----:B------:R-:W-:Y:S01]  /*a9e0*/  IMAD.MOV.U32 R52, RZ, RZ, R186 ;  /* 0x000000ffff347224 */ /* 0x000fe200078e00ba */
[----:B------:R-:W-:Y:S01]  /*a9f0*/  LOP3.LUT R32, R146, R32, R9, 0x96, !PT ;  /* 0x0000002092207212 */ /* 0x000fe200078e9609 */
[----:B------:R-:W-:Y:S02]  /*aa00*/  FMUL.FTZ R137, R137, UR4 ;  /* 0x0000000489897c20 */ /* 0x000fe40008410000 */
[----:B------:R2:W-:Y:S01]  /*aa10*/  MUFU.EX2 R199, R7 ;  /* 0x0000000700c77308 */ /* 0x0005e20000000800 */
[----:B------:R-:W-:Y:S02]  /*aa20*/  IMAD.MOV.U32 R64, RZ, RZ, R179 ;  /* 0x000000ffff407224 */ /* 0x000fe400078e00b3 */
[----:B------:R-:W-:Y:S01]  /*aa30*/  FMUL.FTZ R134, R134, UR4 ;  /* 0x0000000486867c20 */ /* 0x000fe20008410000 */
[----:B------:R-:W-:Y:S04]  /*aa40*/  IMAD.WIDE.U32 R32, R32, -0x326172a9, RZ ;  /* 0xcd9e8d5720207825 */ /* 0x000fe800078e00ff */
[----:B------:R-:W-:Y:S01]  /*aa50*/  FFMA.FTZ R179, R40, UR4, -R144 ;  /* 0x0000000428b37c23 */ /* 0x000fe20008010890 */
[----:B------:R-:W-:Y:S01]  /*aa60*/  FFMA.FTZ R168, R51, UR4, -R142 ;  /* 0x0000000433a87c23 */ /* 0x000fe2000801088e */
[----:B------:R-:W-:Y:S01]  /*aa70*/  IMAD.MOV.U32 R54, RZ, RZ, R176 ;  /* 0x000000ffff367224 */ /* 0x000fe200078e00b0 */
[----:B------:R-:W-:Y:S01]  /*aa80*/  MUFU.EX2 R191, R16 ;  /* 0x0000001000bf7308 */ /* 0x000fe20000000800 */
[----:B-1----:R-:W-:Y:S04]  /*aa90*/  IMAD.WIDE.U32 R10, R138, -0x326172a9, RZ ;  /* 0xcd9e8d578a0a7825 */ /* 0x002fe800078e00ff */
[----:B------:R-:W-:Y:S01]  /*aaa0*/  FFMA.FTZ R146, R62, UR4, -R139 ;  /* 0x000000043e927c23 */ /* 0x000fe2000801088b */
[----:B------:R-:W-:Y:S01]  /*aab0*/  FFMA.FTZ R18, R18, UR4, -R142 ;  /* 0x0000000412127c23 */ /* 0x000fe2000801088e */
[----:B------:R-:W-:Y:S01]  /*aac0*/  IMAD.U32 R138, RZ, RZ, UR6 ;  /* 0x00000006ff8a7e24 */ /* 0x000fe2000f8e00ff */
[----:B------:R-:W-:Y:S01]  /*aad0*/  LOP3.LUT R159, R160, R159, R11, 0x96, !PT ;  /* 0x0000009fa09f7212 */ /* 0x000fe200078e960b */
[----:B------:R-:W-:Y:S01]  /*aae0*/  FFMA.FTZ R176, R41, UR4, -R144 ;  /* 0x0000000429b07c23 */ /* 0x000fe20008010890 */
[----:B------:R-:W1:Y:S01]  /*aaf0*/  MUFU.EX2 R137, R137 ;  /* 0x0000008900897308 */ /* 0x000e620000000800 */
[----:B--2---:R-:W-:Y:S04]  /*ab00*/  IMAD.WIDE.U32 R6, R6, -0x326172a9, RZ ;  /* 0xcd9e8d5706067825 */ /* 0x004fe800078e00ff */
[----:B------:R-:W-:Y:S01]  /*ab10*/  FFMA.FTZ R160, R47, UR4, -R139 ;  /* 0x000000042fa07c23 */ /* 0x000fe2000801088b */
[----:B------:R-:W-:Y:S01]  /*ab20*/  FFMA.FTZ R149, R55, UR4, -R142 ;  /* 0x0000000437957c23 */ /* 0x000fe2000801088e */
[----:B------:R-:W-:Y:S01]  /*ab30*/  IMAD.WIDE.U32 R4, R4, -0x2daee0ad, RZ ;  /* 0xd2511f5304047825 */ /* 0x000fe200078e00ff */
[C---:B------:R-:W-:Y:S02]  /*ab40*/  LOP3.LUT R20, R165.reuse, R20, R7, 0x96, !PT ;  /* 0x00000014a5147212 */ /* 0x040fe400078e9607 */
[----:B------:R-:W-:Y:S01]  /*ab50*/  LOP3.LUT R165, R165, R10, R33, 0x96, !PT ;  /* 0x0000000aa5a57212 */ /* 0x000fe200078e9621 */
[----:B------:R-:W-:Y:S01]  /*ab60*/  IMAD.WIDE.U32 R10, R159, -0x2daee0ad, RZ ;  /* 0xd2511f539f0a7825 */ /* 0x000fe200078e00ff */
[----:B------:R-:W-:Y:S01]  /*ab70*/  LOP3.LUT R22, R164, R22, R5, 0x96, !PT ;  /* 0x00000016a4167212 */ /* 0x000fe200078e9605 */
[----:B------:R-:W2:Y:S02]  /*ab80*/  MUFU.EX2 R134, R134 ;  /* 0x0000008600867308 */ /* 0x000ea40000000800 */
[--C-:B------:R-:W-:Y:S01]  /*ab90*/  FFMA.FTZ R28, R28, UR4, -R144.reuse ;  /* 0x000000041c1c7c23 */ /* 0x100fe20008010890 */
[----:B------:R-:W-:Y:S01]  /*aba0*/  IMAD.WIDE.U32 R186, R165, -0x2daee0ad, RZ ;  /* 0xd2511f53a5ba7825 */ /* 0x000fe200078e00ff */
[----:B------:R-:W-:Y:S03]  /*abb0*/  LOP3.LUT R8, R164, R8, R11, 0x96, !PT ;  /* 0x00000008a4087212 */ /* 0x000fe600078e960b */
[----:B------:R-:W-:Y:S01]  /*abc0*/  FFMA.FTZ R29, R29, UR4, -R144 ;  /* 0x000000041d1d7c23 */ /* 0x000fe20008010890 */
[----:B------:R-:W-:Y:S01]  /*abd0*/  IMAD.WIDE.U32 R40, R20, -0x2daee0ad, RZ ;  /* 0xd2511f5314287825 */ /* 0x000fe200078e00ff */
[----:B------:R-:W-:Y:S01]  /*abe0*/  LOP3.LUT R164, R170, R10, R187, 0x96, !PT ;  /* 0x0000000aaaa47212 */ /* 0x000fe200078e96bb */
[----:B------:R3:W-:Y:S02]  /*abf0*/  MUFU.EX2 R195, R18 ;  /* 0x0000001200c37308 */ /* 0x0007e40000000800 */
[C---:B-1----:R-:W-:Y:S01]  /*ac00*/  FMUL.FTZ R16, R137.reuse, R104 ;  /* 0x0000006889107220 */ /* 0x042fe20000410000 */
[----:B------:R-:W-:Y:S04]  /*ac10*/  IMAD.WIDE.U32 R8, R8, -0x326172a9, RZ ;  /* 0xcd9e8d5708087825 */ /* 0x000fe800078e00ff */
[C---:B------:R-:W-:Y:S01]  /*ac20*/  FMUL.FTZ R20, R137.reuse, R108 ;  /* 0x0000006c89147220 */ /* 0x040fe20000410000 */
[----:B------:R-:W-:Y:S01]  /*ac30*/  FMUL.FTZ R5, R137, R93 ;  /* 0x0000005d89057220 */ /* 0x000fe20000410000 */
[----:B------:R-:W-:Y:S01]  /*ac40*/  IMAD.MOV.U32 R51, RZ, RZ, R171 ;  /* 0x000000ffff337224 */ /* 0x000fe200078e00ab */
[----:B------:R-:W-:Y:S01]  /*ac50*/  LOP3.LUT R171, R170, R4, R41, 0x96, !PT ;  /* 0x00000004aaab7212 */ /* 0x000fe200078e9629 */
[----:B------:R-:W-:Y:S01]  /*ac60*/  IMAD.U32 R4, RZ, RZ, UR8 ;  /* 0x00000008ff047e24 */ /* 0x000fe2000f8e00ff */
[----:B------:R-:W-:Y:S01]  /*ac70*/  LOP3.LUT R7, R151, R32, R9, 0x96, !PT ;  /* 0x0000002097077212 */ /* 0x000fe200078e9609 */
[----:B------:R-:W-:Y:S01]  /*ac80*/  IMAD.WIDE.U32 R22, R22, -0x326172a9, RZ ;  /* 0xcd9e8d5716167825 */ /* 0x000fe200078e00ff */
[----:B------:R-:W4:Y:S01]  /*ac90*/  LDL.LU R9, [R1+0x80] ;  /* 0x0000800001097983 */ /* 0x000f220000300800 */
[----:B------:R-:W1:Y:S01]  /*aca0*/  MUFU.EX2 R135, R135 ;  /* 0x0000008700877308 */ /* 0x000e620000000800 */
[----:B------:R-:W-:Y:S01]  /*acb0*/  LOP3.LUT R138, R4, 0xff0000, R138, 0xf8, !PT ;  /* 0x00ff0000048a7812 */ /* 0x000fe200078ef88a */
[----:B------:R-:W-:Y:S01]  /*acc0*/  IMAD.WIDE.U32 R170, R171, -0x326172a9, RZ ;  /* 0xcd9e8d57abaa7825 */ /* 0x000fe200078e00ff */
[----:B------:R-:W-:Y:S01]  /*acd0*/  LOP3.LUT R6, R151, R6, R23, 0x96, !PT ;  /* 0x0000000697067212 */ /* 0x000fe200078e9617 */
[----:B------:R-:W4:Y:S02]  /*ace0*/  LDL.LU R104, [R1+0x7c] ;  /* 0x00007c0001687983 */ /* 0x000f240000300800 */
[----:B------:R-:W-:Y:S01]  /*acf0*/  FMUL.FTZ R4, R137, R92 ;  /* 0x0000005c89047220 */ /* 0x000fe20000410000 */
[----:B------:R-:W-:Y:S01]  /*ad00*/  IMAD.WIDE.U32 R164, R164, -0x326172a9, RZ ;  /* 0xcd9e8d57a4a47825 */ /* 0x000fe200078e00ff */
[----:B------:R-:W-:Y:S02]  /*ad10*/  LOP3.LUT R159, R155, R22, R171, 0x96, !PT ;  /* 0x000000169b9f7212 */ /* 0x000fe400078e96ab */
[----:B------:R-:W-:Y:S01]  /*ad20*/  MUFU.EX2 R92, R15 ;  /* 0x0000000f005c7308 */ /* 0x000fe20000000800 */
[--C-:B---3--:R-:W-:Y:S01]  /*ad30*/  FFMA.FTZ R18, R27, UR4, -R139.reuse ;  /* 0x000000041b127c23 */ /* 0x108fe2000801088b */
[----:B------:R-:W-:Y:S01]  /*ad40*/  FFMA.FTZ R171, R43, UR4, -R139 ;  /* 0x000000042bab7c23 */ /* 0x000fe2000801088b */
[----:B------:R-:W-:Y:S01]  /*ad50*/  LOP3.LUT R155, R155, R8, R165, 0x96, !PT ;  /* 0x000000089b9b7212 */ /* 0x000fe200078e96a5 */
[----:B------:R-:W-:Y:S02]  /*ad60*/  IMAD.MOV.U32 R8, RZ, RZ, R7 ;  /* 0x000000ffff087224 */ /* 0x000fe400078e0007 */
[----:B------:R-:W-:Y:S01]  /*ad70*/  FFMA.FTZ R19, R19, UR4, -R142 ;  /* 0x0000000413137c23 */ /* 0x000fe2000801088e */
[--C-:B------:R-:W-:Y:S01]  /*ad80*/  FFMA.FTZ R150, R57, UR4, -R144.reuse ;  /* 0x0000000439967c23 */ /* 0x100fe20008010890 */
[----:B------:R-:W-:Y:S02]  /*ad90*/  IMAD.MOV.U32 R57, RZ, RZ, R193 ;  /* 0x000000ffff397224 */ /* 0x000fe400078e00c1 */
[----:B------:R-:W-:Y:S01]  /*ada0*/  FFMA.FTZ R12, R12, UR4, -R144 ;  /* 0x000000040c0c7c23 */ /* 0x000fe20008010890 */
[----:B------:R-:W-:Y:S02]  /*adb0*/  IMAD.MOV.U32 R108, RZ, RZ, R8 ;  /* 0x000000ffff6c7224 */ /* 0x000fe400078e0008 */
[----:B--2---:R-:W-:Y:S01]  /*adc0*/  FMUL.FTZ R8, R134, R68 ;  /* 0x0000004486087220 */ /* 0x004fe20000410000 */
[----:B------:R2:W3:Y:S01]  /*add0*/  MUFU.EX2 R193, R19 ;  /* 0x0000001300c17308 */ /* 0x0004e20000000800 */
[----:B------:R-:W4:Y:S01]  /*ade0*/  LDL.LU R68, [R1+0x78] ;  /* 0x0000780001447983 */ /* 0x000f220000300800 */
[--C-:B------:R-:W-:Y:S01]  /*adf0*/  FFMA.FTZ R13, R13, UR4, -R144.reuse ;  /* 0x000000040d0d7c23 */ /* 0x100fe20008010890 */
[----:B------:R-:W-:Y:S02]  /*ae00*/  IMAD.MOV.U32 R23, RZ, RZ, R41 ;  /* 0x000000ffff177224 */ /* 0x000fe400078e0029 */
[----:B------:R-:W-:Y:S01]  /*ae10*/  FFMA.FTZ R25, R25, UR4, -R144 ;  /* 0x0000000419197c23 */ /* 0x000fe20008010890 */
[----:B------:R-:W-:Y:S02]  /*ae20*/  IMAD.MOV.U32 R41, RZ, RZ, R190 ;  /* 0x000000ffff297224 */ /* 0x000fe400078e00be */
[----:B------:R-:W-:Y:S01]  /*ae30*/  FFMA.FTZ R163, R44, UR4, -R144 ;  /* 0x000000042ca37c23 */ /* 0x000fe20008010890 */
[----:B------:R-:W-:Y:S01]  /*ae40*/  IMAD.MOV.U32 R22, RZ, RZ, R40 ;  /* 0x000000ffff167224 */ /* 0x000fe200078e0028 */
[----:B------:R-:W-:Y:S01]  /*ae50*/  MUFU.EX2 R190, R13 ;  /* 0x0000000d00be7308 */ /* 0x000fe20000000800 */
[----:B------:R-:W-:Y:S02]  /*ae60*/  IMAD.MOV.U32 R55, RZ, RZ, R153 ;  /* 0x000000ffff377224 */ /* 0x000fe400078e0099 */
[--C-:B------:R-:W-:Y:S01]  /*ae70*/  FFMA.FTZ R162, R45, UR4, -R144.reuse ;  /* 0x000000042da27c23 */ /* 0x100fe20008010890 */
[--C-:B------:R-:W-:Y:S01]  /*ae80*/  FFMA.FTZ R153, R56, UR4, -R144.reuse ;  /* 0x0000000438997c23 */ /* 0x100fe20008010890 */
[--C-:B------:R-:W-:Y:S01]  /*ae90*/  FFMA.FTZ R147, R60, UR4, -R144.reuse ;  /* 0x000000043c937c23 */ /* 0x100fe20008010890 */
[----:B------:R-:W-:Y:S01]  /*aea0*/  FFMA.FTZ R144, R61, UR4, -R144 ;  /* 0x000000043d907c23 */ /* 0x000fe20008010890 */
[--C-:B------:R-:W-:Y:S01]  /*aeb0*/  FFMA.FTZ R38, R38, UR4, -R142.reuse ;  /* 0x0000000426267c23 */ /* 0x100fe2000801088e */
[----:B------:R-:W-:Y:S02]  /*aec0*/  FFMA.FTZ R34, R34, UR4, -R142 ;  /* 0x0000000422227c23 */ /* 0x000fe4000801088e */
[----:B------:R-:W3:Y:S01]  /*aed0*/  MUFU.EX2 R40, R14 ;  /* 0x0000000e00287308 */ /* 0x000ee20000000800 */
[----:B--2---:R-:W-:Y:S02]  /*aee0*/  IMAD.MOV.U32 R19, RZ, RZ, R37 ;  /* 0x000000ffff137224 */ /* 0x004fe400078e0025 */
[----:B------:R-:W-:Y:S01]  /*aef0*/  FMUL.FTZ R133, R133, UR4 ;  /* 0x0000000485857c20 */ /* 0x000fe20008410000 */
[----:B------:R-:W-:Y:S02]  /*af00*/  IMAD.MOV.U32 R37, RZ, RZ, R192 ;  /* 0x000000ffff257224 */ /* 0x000fe400078e00c0 */
[----:B------:R-:W-:Y:S01]  /*af10*/  FFMA.FTZ R143, R66, UR4, -R142 ;  /* 0x00000004428f7c23 */ /* 0x000fe2000801088e */
[----:B------:R-:W-:Y:S04]  /*af20*/  IMAD.WIDE.U32 R60, R154, -0x2daee0ad, RZ ;  /* 0xd2511f539a3c7825 */ /* 0x000fe800078e00ff */
[----:B------:R-:W-:Y:S01]  /*af30*/  FFMA.FTZ R154, R58, UR4, -R139 ;  /* 0x000000043a9a7c23 */ /* 0x000fe2000801088b */
[----:B------:R2:W-:Y:S01]  /*af40*/  MUFU.EX2 R192, R12 ;  /* 0x0000000c00c07308 */ /* 0x0005e20000000800 */
[----:B------:R-:W-:Y:S01]  /*af50*/  IMAD.MOV.U32 R66, RZ, RZ, R38 ;  /* 0x000000ffff427224 */ /* 0x000fe200078e0026 */
[----:B------:R-:W-:Y:S01]  /*af60*/  LOP3.LUT R165, R178, R180, R61, 0x96, !PT ;  /* 0x000000b4b2a57212 */ /* 0x000fe200078e963d */
[----:B------:R-:W-:Y:S02]  /*af70*/  IMAD.MOV.U32 R10, RZ, RZ, R34 ;  /* 0x000000ffff0a7224 */ /* 0x000fe400078e0022 */
[--C-:B------:R-:W-:Y:S01]  /*af80*/  FFMA.FTZ R180, R42, UR4, -R139.reuse ;  /* 0x000000042ab47c23 */ /* 0x100fe2000801088b */
[----:B------:R-:W-:Y:S02]  /*af90*/  IMAD.MOV.U32 R45, RZ, RZ, R28 ;  /* 0x000000ffff2d7224 */ /* 0x000fe400078e001c */
[----:B------:R-:W-:Y:S01]  /*afa0*/  FFMA.FTZ R28, R26, UR4, -R139 ;  /* 0x000000041a1c7c23 */ /* 0x000fe2000801088b */
[----:B------:R-:W-:Y:S02]  /*afb0*/  IMAD.MOV.U32 R38, RZ, RZ, R37 ;  /* 0x000000ffff267224 */ /* 0x000fe400078e0025 */
[----:B------:R-:W-:Y:S01]  /*afc0*/  FFMA.FTZ R26, R31, UR4, -R139 ;  /* 0x000000041f1a7c23 */ /* 0x000fe2000801088b */
[----:B------:R-:W-:Y:S02]  /*afd0*/  IMAD.MOV.U32 R11, RZ, RZ, R55 ;  /* 0x000000ffff0b7224 */ /* 0x000fe400078e0037 */
[----:B------:R-:W-:Y:S01]  /*afe0*/  FFMA.FTZ R151, R59, UR4, -R139 ;  /* 0x000000043b977c23 */ /* 0x000fe2000801088b */
[----:B------:R-:W-:Y:S02]  /*aff0*/  IMAD.MOV.U32 R34, RZ, RZ, R36 ;  /* 0x000000ffff227224 */ /* 0x000fe400078e0024 */
[----:B------:R-:W-:Y:S01]  /*b000*/  FMUL.FTZ R32, R137, R112 ;  /* 0x0000007089207220 */ /* 0x000fe20000410000 */
[----:B------:R-:W-:Y:S01]  /*b010*/  FFMA.FTZ R142, R67, UR4, -R142 ;  /* 0x00000004438e7c23 */ /* 0x000fe2000801088e */
[----:B------:R-:W-:Y:S02]  /*b020*/  IMAD.MOV.U32 R56, RZ, RZ, R49 ;  /* 0x000000ffff387224 */ /* 0x000fe400078e0031 */
[----:B------:R-:W-:Y:S01]  /*b030*/  FFMA.FTZ R139, R63, UR4, -R139 ;  /* 0x000000043f8b7c23 */ /* 0x000fe2000801088b */
[----:B------:R-:W-:Y:S01]  /*b040*/  IMAD.MOV.U32 R44, RZ, RZ, R25 ;  /* 0x000000ffff2c7224 */ /* 0x000fe200078e0019 */
[----:B------:R-:W2:Y:S01]  /*b050*/  MUFU.EX2 R133, R133 ;  /* 0x0000008500857308 */ /* 0x000ea20000000800 */
[----:B------:R-:W-:Y:S02]  /*b060*/  IMAD.MOV.U32 R55, RZ, RZ, R65 ;  /* 0x000000ffff377224 */ /* 0x000fe400078e0041 */
[C---:B------:R-:W-:Y:S01]  /*b070*/  FMUL.FTZ R17, R137.reuse, R105 ;  /* 0x0000006989117220 */ /* 0x040fe20000410000 */
        /* <DEDUP_REMOVED lines=15> */
[----:B-1----:R-:W-:Y:S01]  /*b170*/  FMUL.FTZ R7, R135, R95 ;  /* 0x0000005f87077220 */ /* 0x002fe20000410000 */
[----:B---3--:R-:W-:Y:S01]  /*b180*/  F2FP.F16.F32.PACK_AB R95, R193, R195 ;  /* 0x000000c3c15f723e */ /* 0x008fe200000000ff */
[----:B------:R-:W-:Y:S02]  /*b190*/  IMAD.MOV.U32 R62, RZ, RZ, R35 ;  /* 0x000000ffff3e7224 */ /* 0x000fe400078e0023 */
[C---:B------:R-:W-:Y:S01]  /*b1a0*/  FMUL.FTZ R35, R135.reuse, R115 ;  /* 0x0000007387237220 */ /* 0x040fe20000410000 */
[----:B------:R-:W-:Y:S02]  /*b1b0*/  IMAD.MOV.U32 R59, RZ, RZ, R34 ;  /* 0x000000ffff3b7224 */ /* 0x000fe400078e0022 */
[C---:B------:R-:W-:Y:S01]  /*b1c0*/  FMUL.FTZ R34, R135.reuse, R114 ;  /* 0x0000007287227220 */ /* 0x040fe20000410000 */
[----:B--2---:R-:W-:Y:S02]  /*b1d0*/  IMAD.MOV.U32 R12, RZ, RZ, R10 ;  /* 0x000000ffff0c7224 */ /* 0x004fe400078e000a */
[C---:B------:R-:W-:Y:S01]  /*b1e0*/  FMUL.FTZ R38, R135.reuse, R118 ;  /* 0x0000007687267220 */ /* 0x040fe20000410000 */
[----:B------:R-:W-:Y:S02]  /*b1f0*/  IMAD.MOV.U32 R13, RZ, RZ, R50 ;  /* 0x000000ffff0d7224 */ /* 0x000fe400078e0032 */
[C---:B------:R-:W-:Y:S01]  /*b200*/  FMUL.FTZ R50, R135.reuse, R122 ;  /* 0x0000007a87327220 */ /* 0x040fe20000410000 */
[----:B------:R-:W-:Y:S02]  /*b210*/  IMAD.MOV.U32 R46, RZ, RZ, R22 ;  /* 0x000000ffff2e7224 */ /* 0x000fe400078e0016 */
[C---:B------:R-:W-:Y:S01]  /*b220*/  FMUL.FTZ R22, R135.reuse, R110 ;  /* 0x0000006e87167220 */ /* 0x040fe20000410000 */
[----:B------:R-:W-:Y:S01]  /*b230*/  IMAD.MOV.U32 R93, RZ, RZ, R56 ;  /* 0x000000ffff5d7224 */ /* 0x000fe200078e0038 */
[----:B------:R-:W1:Y:S01]  /*b240*/  LDC R114, c[0x0][0x448] ;  /* 0x00011200ff727b82 */ /* 0x000e620000000800 */
[----:B------:R-:W-:Y:S02]  /*b250*/  IMAD.MOV.U32 R58, RZ, RZ, R18 ;  /* 0x000000ffff3a7224 */ /* 0x000fe400078e0012 */
[C---:B------:R-:W-:Y:S01]  /*b260*/  FMUL.FTZ R18, R135.reuse, R106 ;  /* 0x0000006a87127220 */ /* 0x040fe20000410000 */
[----:B------:R-:W-:Y:S01]  /*b270*/  IMAD.MOV.U32 R43, RZ, RZ, R57 ;  /* 0x000000ffff2b7224 */ /* 0x000fe200078e0039 */
[----:B------:R-:W-:Y:S01]  /*b280*/  MUFU.EX2 R136, R136 ;  /* 0x0000008800887308 */ /* 0x000fe20000000800 */
        /* <DEDUP_REMOVED lines=15> */
[----:B------:R-:W-:Y:S01]  /*b380*/  FMUL.FTZ R6, R135, R94 ;  /* 0x0000005e87067220 */ /* 0x000fe20000410000 */
[----:B------:R-:W-:Y:S01]  /*b390*/  IMAD.MOV.U32 R128, RZ, RZ, R63 ;  /* 0x000000ffff807224 */ /* 0x000fe200078e003f */
[----:B------:R-:W-:Y:S01]  /*b3a0*/  MUFU.EX2 R93, R93 ;  /* 0x0000005d005d7308 */ /* 0x000fe20000000800 */
[----:B------:R-:W-:Y:S02]  /*b3b0*/  IMAD.MOV.U32 R125, RZ, RZ, R62 ;  /* 0x000000ffff7d7224 */ /* 0x000fe400078e003e */
[----:B------:R-:W-:Y:S02]  /*b3c0*/  IMAD.MOV.U32 R129, RZ, RZ, R13 ;  /* 0x000000ffff817224 */ /* 0x000fe400078e000d */
[----:B------:R-:W-:Y:S01]  /*b3d0*/  FMUL.FTZ R13, R134, R73 ;  /* 0x00000049860d7220 */ /* 0x000fe20000410000 */
[----:B------:R-:W-:Y:S01]  /*b3e0*/  PRMT R73, R140, 0x7632, R73 ;  /* 0x000076328c497816 */ /* 0x000fe20000000049 */
[----:B------:R-:W-:Y:S02]  /*b3f0*/  IMAD.MOV.U32 R120, RZ, RZ, R26 ;  /* 0x000000ffff787224 */ /* 0x000fe400078e001a */
[----:B------:R-:W-:Y:S01]  /*b400*/  IMAD.MOV.U32 R113, RZ, RZ, R12 ;  /* 0x000000ffff717224 */ /* 0x000fe200078e000c */
[----:B------:R-:W-:Y:S01]  /*b410*/  LOP3.LUT R73, R73, 0xff, RZ, 0xc0, !PT ;  /* 0x000000ff49497812 */ /* 0x000fe200078ec0ff */
[----:B------:R-:W-:Y:S02]  /*b420*/  IMAD.MOV.U32 R124, RZ, RZ, R59 ;  /* 0x000000ffff7c7224 */ /* 0x000fe400078e003b */
[----:B------:R-:W-:Y:S01]  /*b430*/  FMUL.FTZ R12, R134, R72 ;  /* 0x00000048860c7220 */ /* 0x000fe20000410000 */
[----:B------:R-:W-:Y:S01]  /*b440*/  LOP3.LUT R72, R140, 0xff, RZ, 0xc0, !PT ;  /* 0x000000ff8c487812 */ /* 0x000fe200078ec0ff */
[----:B------:R-:W-:Y:S01]  /*b450*/  IMAD.MOV.U32 R116, RZ, RZ, R46 ;  /* 0x000000ffff747224 */ /* 0x000fe200078e002e */
[----:B------:R-:W-:Y:S01]  /*b460*/  MUFU.EX2 R180, R180 ;  /* 0x000000b400b47308 */ /* 0x000fe20000000800 */
[----:B------:R-:W-:Y:S01]  /*b470*/  IMAD.MOV.U32 R121, RZ, RZ, R58 ;  /* 0x000000ffff797224 */ /* 0x000fe200078e003a */
[----:B------:R-:W-:Y:S01]  /*b480*/  ISETP.LE.U32.AND P5, PT, R72, UR8, PT ;  /* 0x0000000848007c0c */ /* 0x000fe2000bfa3070 */
[----:B------:R-:W-:Y:S02]  /*b490*/  IMAD.MOV.U32 R26, RZ, RZ, R45 ;  /* 0x000000ffff1a7224 */ /* 0x000fe400078e002d */
[C---:B------:R-:W-:Y:S01]  /*b4a0*/  FMUL.FTZ R45, R134.reuse, R89 ;  /* 0x00000059862d7220 */ /* 0x040fe20000410000 */
[----:B------:R-:W-:Y:S02]  /*b4b0*/  IMAD.MOV.U32 R63, RZ, RZ, R44 ;  /* 0x000000ffff3f7224 */ /* 0x000fe400078e002c */
[C---:B------:R-:W-:Y:S01]  /*b4c0*/  FMUL.FTZ R44, R134.reuse, R88 ;  /* 0x00000058862c7220 */ /* 0x040fe20000410000 */
[----:B------:R-:W-:Y:S02]  /*b4d0*/  IMAD.MOV.U32 R58, RZ, RZ, R24 ;  /* 0x000000ffff3a7224 */ /* 0x000fe400078e0018 */
[C---:B------:R-:W-:Y:S01]  /*b4e0*/  FMUL.FTZ R24, R134.reuse, R76 ;  /* 0x0000004c86187220 */ /* 0x040fe20000410000 */
[----:B------:R-:W-:Y:S01]  /*b4f0*/  IMAD.MOV.U32 R117, RZ, RZ, R47 ;  /* 0x000000ffff757224 */ /* 0x000fe200078e002f */
[----:B------:R-:W-:Y:S01]  /*b500*/  MUFU.EX2 R160, R160 ;  /* 0x000000a000a07308 */ /* 0x000fe20000000800 */
[----:B------:R-:W-:Y:S02]  /*b510*/  IMAD.MOV.U32 R62, RZ, RZ, R40 ;  /* 0x000000ffff3e7224 */ /* 0x000fe400078e0028 */
[C---:B------:R-:W-:Y:S01]  /*b520*/  FMUL.FTZ R40, R134.reuse, R84 ;  /* 0x0000005486287220 */ /* 0x040fe20000410000 */
[----:B------:R-:W-:Y:S02]  /*b530*/  IMAD.MOV.U32 R110, RZ, RZ, R128 ;  /* 0x000000ffff6e7224 */ /* 0x000fe400078e0080 */
[----:B------:R-:W-:Y:S02]  /*b540*/  IMAD.MOV.U32 R47, RZ, RZ, R28 ;  /* 0x000000ffff2f7224 */ /* 0x000fe400078e001c */
[----:B------:R-:W-:Y:S01]  /*b550*/  FMUL.FTZ R28, R134, R80 ;  /* 0x00000050861c7220 */ /* 0x000fe20000410000 */
[----:B------:R-:W-:Y:S01]  /*b560*/  F2FP.F16.F32.PACK_AB R80, R196, R191 ;  /* 0x000000bfc450723e */ /* 0x000fe200000000ff */
[----:B------:R-:W-:Y:S02]  /*b570*/  IMAD.MOV.U32 R59, RZ, RZ, R25 ;  /* 0x000000ffff3b7224 */ /* 0x000fe400078e0019 */
[C---:B------:R-:W-:Y:S01]  /*b580*/  FMUL.FTZ R25, R134.reuse, R77 ;  /* 0x0000004d86197220 */ /* 0x040fe20000410000 */
[----:B------:R-:W-:Y:S02]  /*b590*/  IMAD.MOV.U32 R46, RZ, RZ, R29 ;  /* 0x000000ffff2e7224 */ /* 0x000fe400078e001d */
[C---:B------:R-:W-:Y:S01]  /*b5a0*/  FMUL.FTZ R29, R134.reuse, R81 ;  /* 0x00000051861d7220 */ /* 0x040fe20000410000 */
[----:B------:R-:W-:Y:S01]  /*b5b0*/  IMAD.MOV.U32 R94, RZ, RZ, R125 ;  /* 0x000000ffff5e7224 */ /* 0x000fe200078e007d */
[----:B------:R2:W-:Y:S01]  /*b5c0*/  MUFU.EX2 R76, R110 ;  /* 0x0000006e004c7308 */ /* 0x0005e20000000800 */
[----:B------:R-:W-:Y:S02]  /*b5d0*/  IMAD.MOV.U32 R109, RZ, RZ, R43 ;  /* 0x000000ffff6d7224 */ /* 0x000fe400078e002b */
[----:B------:R-:W-:Y:S02]  /*b5e0*/  IMAD.MOV.U32 R89, RZ, RZ, R129 ;  /* 0x000000ffff597224 */ /* 0x000fe400078e0081 */
[----:B------:R-:W-:Y:S02]  /*b5f0*/  IMAD.MOV.U32 R43, RZ, RZ, R41 ;  /* 0x000000ffff2b7224 */ /* 0x000fe400078e0029 */
[C---:B------:R-:W-:Y:S01]  /*b600*/  FMUL.FTZ R41, R134.reuse, R85 ;  /* 0x0000005586297220 */ /* 0x040fe20000410000 */
[----:B------:R-:W-:Y:S02]  /*b610*/  IMAD.MOV.U32 R15, RZ, RZ, R124 ;  /* 0x000000ffff0f7224 */ /* 0x000fe400078e007c */
[----:B------:R-:W-:Y:S01]  /*b620*/  MUFU.EX2 R149, R149 ;  /* 0x0000009500957308 */ /* 0x000fe20000000800 */
[----:B------:R-:W-:Y:S02]  /*b630*/  IMAD.MOV.U32 R125, RZ, RZ, R120 ;  /* 0x000000ffff7d7224 */ /* 0x000fe400078e0078 */
[----:B------:R-:W-:Y:S02]  /*b640*/  IMAD.MOV.U32 R128, RZ, RZ, R113 ;  /* 0x000000ffff807224 */ /* 0x000fe400078e0071 */
[----:B------:R-:W-:Y:S02]  /*b650*/  IMAD.MOV.U32 R120, RZ, RZ, R116 ;  /* 0x000000ffff787224 */ /* 0x000fe400078e0074 */
[----:B------:R-:W-:Y:S03]  /*b660*/  IMAD.MOV.U32 R124, RZ, RZ, R108 ;  /* 0x000000ffff7c7224 */ /* 0x000fe600078e006c */
        /* <DEDUP_REMOVED lines=14> */
[C---:B------:R-:W-:Y:S01]  /*b750*/  FMUL.FTZ R60, R134.reuse, R100 ;  /* 0x00000064863c7220 */ /* 0x040fe20000410000 */
[----:B------:R-:W-:Y:S02]  /*b760*/  IMAD.MOV.U32 R43, RZ, RZ, R61 ;  /* 0x000000ffff2b7224 */ /* 0x000fe400078e003d */
[C---:B------:R-:W-:Y:S01]  /*b770*/  FMUL.FTZ R61, R134.reuse, R101 ;  /* 0x00000065863d7220 */ /* 0x040fe20000410000 */
[----:B------:R-:W-:Y:S02]  /*b780*/  IMAD.MOV.U32 R27, RZ, RZ, R56 ;  /* 0x000000ffff1b7224 */ /* 0x000fe400078e0038 */
[----:B------:R-:W-:Y:S01]  /*b790*/  FMUL.FTZ R56, R134, R96 ;  /* 0x0000006086387220 */ /* 0x000fe20000410000 */
[----:B------:R-:W-:Y:S02]  /*b7a0*/  IMAD.MOV.U32 R88, RZ, RZ, R10 ;  /* 0x000000ffff587224 */ /* 0x000fe400078e000a */
[C---:B------:R-:W-:Y:S01]  /*b7b0*/  FMUL.FTZ R10, R133.reuse, R70 ;  /* 0x00000046850a7220 */ /* 0x040fe20000410000 */
[----:B------:R-:W-:Y:S01]  /*b7c0*/  IMAD.MOV.U32 R100, RZ, RZ, R112 ;  /* 0x000000ffff647224 */ /* 0x000fe200078e0070 */
[----:B------:R-:W-:Y:S01]  /*b7d0*/  MUFU.EX2 R144, R144 ;  /* 0x0000009000907308 */ /* 0x000fe20000000800 */
[----:B------:R-:W-:Y:S02]  /*b7e0*/  IMAD.MOV.U32 R118, RZ, RZ, R42 ;  /* 0x000000ffff767224 */ /* 0x000fe400078e002a */
[----:B------:R-:W-:Y:S01]  /*b7f0*/  FMUL.FTZ R42, R133, R86 ;  /* 0x00000056852a7220 */ /* 0x000fe20000410000 */
[----:B------:R-:W-:Y:S01]  /*b800*/  IMAD.MOV.U32 R96, RZ, RZ, R94 ;  /* 0x000000ffff607224 */ /* 0x000fe200078e005e */
[----:B------:R-:W-:Y:S01]  /*b810*/  F2FP.F16.F32.PACK_AB R86, R199, R100 ;  /* 0x00000064c756723e */ /* 0x000fe200000000ff */
[----:B------:R-:W-:Y:S02]  /*b820*/  IMAD.MOV.U32 R94, RZ, RZ, R128 ;  /* 0x000000ffff5e7224 */ /* 0x000fe400078e0080 */
[----:B------:R-:W-:Y:S01]  /*b830*/  IMAD.MOV.U32 R128, RZ, RZ, R116 ;  /* 0x000000ffff807224 */ /* 0x000fe200078e0074 */
[----:B------:R-:W-:Y:S01]  /*b840*/  PRMT R84, R86, 0x7632, R84 ;  /* 0x0000763256547816 */ /* 0x000fe20000000054 */
[----:B--2---:R-:W-:Y:S02]  /*b850*/  IMAD.MOV.U32 R110, RZ, RZ, R27 ;  /* 0x000000ffff6e7224 */ /* 0x004fe400078e001b */
[C---:B------:R-:W-:Y:S01]  /*b860*/  FMUL.FTZ R27, R133.reuse, R79 ;  /* 0x0000004f851b7220 */ /* 0x040fe20000410000 */
[----:B------:R-:W-:Y:S01]  /*b870*/  F2FP.F16.F32.PACK_AB R79, R88, R89 ;  /* 0x00000059584f723e */ /* 0x000fe200000000ff */
        /* <DEDUP_REMOVED lines=14> */
[----:B------:R-:W-:Y:S01]  /*b960*/  IMAD.MOV.U32 R129, RZ, RZ, R117 ;  /* 0x000000ffff817224 */ /* 0x000fe200078e0075 */
[----:B------:R-:W-:Y:S01]  /*b970*/  PRMT R129, R118, 0x7771, RZ ;  /* 0x0000777176817816 */ /* 0x000fe200000000ff */
[----:B------:R-:W-:Y:S02]  /*b980*/  IMAD.MOV.U32 R117, RZ, RZ, R30 ;  /* 0x000000ffff757224 */ /* 0x000fe400078e001e */
[----:B------:R-:W-:Y:S01]  /*b990*/  FMUL.FTZ R30, R133, R82 ;  /* 0x00000052851e7220 */ /* 0x000fe20000410000 */
[----:B------:R-:W-:Y:S01]  /*b9a0*/  PRMT R82, R79, 0x7632, R82 ;  /* 0x000076324f527816 */ /* 0x000fe20000000052 */
[----:B------:R-:W-:Y:S02]  /*b9b0*/  IMAD.MOV.U32 R115, RZ, RZ, R58 ;  /* 0x000000ffff737224 */ /* 0x000fe400078e003a */
[----:B------:R-:W-:Y:S01]  /*b9c0*/  FMUL.FTZ R58, R133, R98 ;  /* 0x00000062853a7220 */ /* 0x000fe20000410000 */
        /* <DEDUP_REMOVED lines=8> */
[----:B----4-:R-:W-:Y:S01]  /*ba50*/  FFMA.FTZ R137, R137, R9, R11 ;  /* 0x0000000989897223 */ /* 0x010fe2000001000b */
[----:B------:R-:W-:Y:S02]  /*ba60*/  IMAD.MOV.U32 R9, RZ, RZ, R19 ;  /* 0x000000ffff097224 */ /* 0x000fe400078e0013 */
[C---:B------:R-:W-:Y:S01]  /*ba70*/  FMUL.FTZ R19, R135.reuse, R107 ;  /* 0x0000006b87137220 */ /* 0x040fe20000410000 */
[----:B------:R-:W-:Y:S01]  /*ba80*/  F2FP.F16.F32.PACK_AB R107, R190, R192 ;  /* 0x000000c0be6b723e */ /* 0x000fe200000000ff */
[----:B------:R-:W-:Y:S01]  /*ba90*/  FADD.FTZ R137, R252, R137 ;  /* 0x00000089fc897221 */ /* 0x000fe20000010000 */
[----:B------:R-:W-:Y:S01]  /*baa0*/  FFMA.FTZ R135, R135, R104, R112 ;  /* 0x0000006887877223 */ /* 0x000fe20000010070 */
[----:B------:R-:W-:Y:S01]  /*bab0*/  IMAD.MOV.U32 R104, RZ, RZ, R9 ;  /* 0x000000ffff687224 */ /* 0x000fe200078e0009 */
[----:B------:R-:W-:Y:S01]  /*bac0*/  PRMT R106, R107, 0x7632, R106 ;  /* 0x000076326b6a7816 */ /* 0x000fe2000000006a */
[C---:B------:R-:W-:Y:S01]  /*bad0*/  FMUL.FTZ R9, R134.reuse, R69 ;  /* 0x0000004586097220 */ /* 0x040fe20000410000 */
[----:B------:R-:W-:Y:S01]  /*bae0*/  FADD.FTZ R135, R199, R135 ;  /* 0x00000087c7877221 */ /* 0x000fe20000010000 */
[----:B------:R-:W-:Y:S02]  /*baf0*/  IMAD.MOV.U32 R113, RZ, RZ, R104 ;  /* 0x000000ffff717224 */ /* 0x000fe400078e0068 */
[----:B------:R-:W-:Y:S02]  /*bb00*/  IMAD.MOV.U32 R104, RZ, RZ, R62 ;  /* 0x000000ffff687224 */ /* 0x000fe400078e003e */
[----:B------:R-:W-:Y:S02]  /*bb10*/  IMAD.MOV.U32 R62, RZ, RZ, R46 ;  /* 0x000000ffff3e7224 */ /* 0x000fe400078e002e */
[----:B------:R-:W-:Y:S02]  /*bb20*/  IMAD.MOV.U32 R46, RZ, RZ, R31 ;  /* 0x000000ffff2e7224 */ /* 0x000fe400078e001f */
[----:B------:R-:W-:Y:S02]  /*bb30*/  IMAD.MOV.U32 R31, RZ, RZ, R57 ;  /* 0x000000ffff1f7224 */ /* 0x000fe400078e0039 */
[C---:B------:R-:W-:Y:S01]  /*bb40*/  FMUL.FTZ R57, R134.reuse, R97 ;  /* 0x0000006186397220 */ /* 0x040fe20000410000 */
[----:B------:R-:W-:Y:S02]  /*bb50*/  IMAD.MOV.U32 R112, RZ, RZ, R108 ;  /* 0x000000ffff707224 */ /* 0x000fe400078e006c */
[----:B------:R-:W-:Y:S01]  /*bb60*/  FFMA.FTZ R77, R134, R68, R198 ;  /* 0x00000044864d7223 */ /* 0x000fe200000100c6 */
[----:B------:R-:W-:Y:S02]  /*bb70*/  IMAD.MOV.U32 R134, RZ, RZ, R11 ;  /* 0x000000ffff867224 */ /* 0x000fe400078e000b */
[C---:B------:R-:W-:Y:S01]  /*bb80*/  FMUL.FTZ R11, R133.reuse, R71 ;  /* 0x00000047850b7220 */ /* 0x040fe20000410000 */
[----:B------:R-:W-:Y:S01]  /*bb90*/  IMAD.MOV.U32 R108, RZ, RZ, R31 ;  /* 0x000000ffff6c7224 */ /* 0x000fe200078e001f */
[----:B------:R-:W2:Y:S01]  /*bba0*/  LDL.LU R71, [R1+0x74] ;  /* 0x0000740001477983 */ /* 0x000ea20000300800 */
[----:B------:R-:W-:Y:S01]  /*bbb0*/  FMUL.FTZ R31, R133, R83 ;  /* 0x00000053851f7220 */ /* 0x000fe20000410000 */
[----:B------:R-:W-:Y:S01]  /*bbc0*/  F2FP.F16.F32.PACK_AB R70, R252, R134 ;  /* 0x00000086fc46723e */ /* 0x000fe200000000ff */
[----:B------:R-:W-:Y:S01]  /*bbd0*/  IMAD.MOV.U32 R97, RZ, RZ, R15 ;  /* 0x000000ffff617224 */ /* 0x000fe200078e000f */
[----:B------:R-:W-:Y:S01]  /*bbe0*/  F2FP.F16.F32.PACK_AB R83, R96, R198 ;  /* 0x000000c66053723e */ /* 0x000fe200000000ff */
[----:B------:R3:W4:Y:S01]  /*bbf0*/  LDL.LU R252, [R1+0xa0] ;  /* 0x0000a00001fc7983 */ /* 0x0007220000300800 */
[----:B------:R-:W-:Y:S01]  /*bc00*/  PRMT R69, R70, 0x7632, R69 ;  /* 0x0000763246457816 */ /* 0x000fe20000000045 */
[----:B------:R-:W-:Y:S01]  /*bc10*/  IMAD.MOV.U32 R68, RZ, RZ, R113 ;  /* 0x000000ffff447224 */ /* 0x000fe200078e0071 */
[----:B------:R-:W-:Y:S01]  /*bc20*/  PRMT R81, R83, 0x7632, R81 ;  /* 0x0000763253517816 */ /* 0x000fe20000000051 */
[----:B------:R3:W5:Y:S01]  /*bc30*/  LDL.LU R199, [R1+0x9c] ;  /* 0x00009c0001c77983 */ /* 0x0007620000300800 */
[C---:B------:R-:W-:Y:S01]  /*bc40*/  FMUL.FTZ R15, R133.reuse, R75 ;  /* 0x0000004b850f7220 */ /* 0x040fe20000410000 */
[----:B------:R1:W3:Y:S01]  /*bc50*/  MUFU.EX2 R87, R97 ;  /* 0x0000006100577308 */ /* 0x0002e20000000800 */
[----:B------:R-:W-:Y:S01]  /*bc60*/  IMAD.MOV.U32 R113, RZ, RZ, R104 ;  /* 0x000000ffff717224 */ /* 0x000fe200078e0068 */
[----:B------:R2:W5:Y:S01]  /*bc70*/  LDL.LU R198, [R1+0x98] ;  /* 0x0000980001c67983 */ /* 0x0005620000300800 */
[----:B------:R-:W-:Y:S02]  /*bc80*/  IMAD.MOV.U32 R104, RZ, RZ, R46 ;  /* 0x000000ffff687224 */ /* 0x000fe400078e002e */
[----:B------:R-:W-:Y:S01]  /*bc90*/  FADD.FTZ R77, R96, R77 ;  /* 0x0000004d604d7221 */ /* 0x000fe20000010000 */
[----:B------:R-:W-:Y:S01]  /*bca0*/  FMUL.FTZ R46, R133, R90 ;  /* 0x0000005a852e7220 */ /* 0x000fe20000410000 */
[----:B------:R-:W-:Y:S02]  /*bcb0*/  IMAD.MOV.U32 R96, RZ, RZ, R113 ;  /* 0x000000ffff607224 */ /* 0x000fe400078e0071 */
[----:B------:R-:W-:Y:S01]  /*bcc0*/  FADD.FTZ R90, R191, R137 ;  /* 0x00000089bf5a7221 */ /* 0x000fe20000010000 */
[----:B------:R3:W4:Y:S01]  /*bcd0*/  MUFU.EX2 R75, R68 ;  /* 0x00000044004b7308 */ /* 0x0007220000000800 */
[----:B------:R-:W-:Y:S01]  /*bce0*/  FADD.FTZ R77, R192, R77 ;  /* 0x0000004dc04d7221 */ /* 0x000fe20000010000 */
[----:B------:R-:W-:Y:S02]  /*bcf0*/  IMAD.MOV.U32 R111, RZ, RZ, R62 ;  /* 0x000000ffff6f7224 */ /* 0x000fe400078e003e */
[----:B------:R-:W-:Y:S01]  /*bd00*/  FADD.FTZ R90, R196, R90 ;  /* 0x0000005ac45a7221 */ /* 0x000fe20000010000 */
[C---:B------:R-:W-:Y:S01]  /*bd10*/  FMUL.FTZ R62, R133.reuse, R102 ;  /* 0x00000066853e7220 */ /* 0x040fe20000410000 */
[----:B------:R-:W3:Y:S04]  /*bd20*/  S2R R196, SR_TID.X ;  /* 0x0000000000c47919 */ /* 0x000ee80000002100 */
[----:B------:R-:W-:Y:S01]  /*bd30*/  MUFU.EX2 R111, R111 ;  /* 0x0000006f006f7308 */ /* 0x000fe20000000800 */
[----:B-1----:R-:W-:Y:S02]  /*bd40*/  IMAD.MOV.U32 R97, RZ, RZ, R131 ;  /* 0x000000ffff617224 */ /* 0x002fe400078e0083 */
[----:B------:R-:W-:Y:S02]  /*bd50*/  IMAD.MOV.U32 R131, RZ, RZ, R116 ;  /* 0x000000ffff837224 */ /* 0x000fe400078e0074 */
[----:B------:R-:W-:Y:S05]  /*bd60*/  IMAD.MOV.U32 R100, RZ, RZ, R97 ;  /* 0x000000ffff647224 */ /* 0x000fea00078e0061 */
[----:B------:R-:W-:Y:S01]  /*bd70*/  MUFU.EX2 R104, R104 ;  /* 0x0000006800687308 */ /* 0x000fe20000000800 */
[----:B---3--:R-:W-:Y:S02]  /*bd80*/  IMAD.MOV.U32 R68, RZ, RZ, R130 ;  /* 0x000000ffff447224 */ /* 0x008fe400078e0082 */
[----:B------:R-:W-:Y:S02]  /*bd90*/  IMAD.MOV.U32 R134, RZ, RZ, R100 ;  /* 0x000000ffff867224 */ /* 0x000fe400078e0064 */
[----:B------:R-:W-:Y:S01]  /*bda0*/  IMAD.MOV.U32 R97, RZ, RZ, R68 ;  /* 0x000000ffff617224 */ /* 0x000fe200078e0044 */
[----:B------:R-:W-:Y:S01]  /*bdb0*/  PRMT R68, R70, 0x5410, R69 ;  /* 0x0000541046447816 */ /* 0x000fe20000000045 */
[----:B------:R-:W-:Y:S03]  /*bdc0*/  IMAD.MOV.U32 R130, RZ, RZ, R110 ;  /* 0x000000ffff827224 */ /* 0x000fe600078e006e */
[----:B------:R-:W-:Y:S01]  /*bdd0*/  MUFU.EX2 R108, R108 ;  /* 0x0000006c006c7308 */ /* 0x000fe20000000800 */
[----:B------:R-:W-:Y:S02]  /*bde0*/  IMAD.MOV.U32 R100, RZ, RZ, R97 ;  /* 0x000000ffff647224 */ /* 0x000fe400078e0061 */
[----:B------:R-:W-:Y:S07]  /*bdf0*/  IMAD.MOV.U32 R110, RZ, RZ, R117 ;  /* 0x000000ffff6e7224 */ /* 0x000fee00078e0075 */
[----:B------:R-:W-:Y:S01]  /*be00*/  MUFU.EX2 R100, R100 ;  /* 0x0000006400647308 */ /* 0x000fe20000000800 */
[----:B------:R-:W-:Y:S05]  /*be10*/  SHF.R.U32.HI R196, RZ, 0x3, R196 ;  /* 0x00000003ffc47819 */ /* 0x000fea00000116c4 */
[----:B------:R-:W-:Y:S02]  /*be20*/  IMAD.SHL.U32 R196, R196, 0x200, RZ ;  /* 0x00000200c4c47824 */ /* 0x000fe400078e00ff */
[----:B--2---:R-:W-:Y:S01]  /*be30*/  FFMA.FTZ R78, R133, R71, R89 ;  /* 0x00000047854e7223 */ /* 0x004fe20000010059 */
[----:B------:R-:W-:Y:S01]  /*be40*/  IMAD.SHL.U32 R71, R114, 0x8, RZ ;  /* 0x0000000872477824 */ /* 0x000fe200078e00ff */
[----:B------:R1:W2:Y:S02]  /*be50*/  LDL.S16 R89, [R1+0x28] ;  /* 0x0000280001597983 */ /* 0x0002a40000100600 */
[----:B------:R-:W-:Y:S02]  /*be60*/  FADD.FTZ R78, R88, R78 ;  /* 0x0000004e584e7221 */ /* 0x000fe40000010000 */
[----:B------:R-:W3:Y:S04]  /*be70*/  LDL.LU R88, [R1+0x70] ;  /* 0x0000700001587983 */ /* 0x000ee80000300800 */
[----:B------:R-:W4:Y:S01]  /*be80*/  LDL.LU R74, [R1+0x4c] ;  /* 0x00004c00014a7983 */ /* 0x000f220000300800 */
[----:B--2---:R-:W-:Y:S02]  /*be90*/  @!P5 HADD2 R89, -R70.H0_H0, -RZ.H0_H0 ;  /* 0xa00000ff4659d230 */ /* 0x004fe40000000900 */
[----:B---3--:R-:W-:Y:S03]  /*bea0*/  IMAD.MOV.U32 R117, RZ, RZ, R88 ;  /* 0x000000ffff757224 */ /* 0x008fe600078e0058 */
[----:B------:R-:W-:Y:S01]  /*beb0*/  PRMT R91, R89, 0x7610, R91 ;  /* 0x00007610595b7816 */ /* 0x000fe2000000005b */
[----:B------:R2:W-:Y:S01]  /*bec0*/  @!P5 STL.S16 [R1+0x28], R89 ;  /* 0x000028590100d387 */ /* 0x0005e20000100600 */
[----:B------:R-:W-:Y:S02]  /*bed0*/  IMAD.MOV.U32 R88, RZ, RZ, R112 ;  /* 0x000000ffff587224 */ /* 0x000fe400078e0070 */
[----:B------:R-:W-:Y:S01]  /*bee0*/  @!P5 PRMT R70, R91, 0x5410, RZ ;  /* 0x000054105b46d816 */ /* 0x000fe200000000ff */
[----:B------:R-:W-:Y:S02]  /*bef0*/  IMAD.MOV.U32 R91, RZ, RZ, R96 ;  /* 0x000000ffff5b7224 */ /* 0x000fe400078e0060 */
[----:B------:R-:W-:Y:S01]  /*bf00*/  FADD.FTZ R96, R195, R135 ;  /* 0x00000087c3607221 */ /* 0x000fe20000010000 */
[----:B----4-:R-:W-:Y:S01]  /*bf10*/  IMAD.MOV.U32 R116, RZ, RZ, R74 ;  /* 0x000000ffff747224 */ /* 0x010fe200078e004a */
[----:B------:R-:W-:Y:S01]  /*bf20*/  SHF.R.U32.HI R74, RZ, 0x18, R140 ;  /* 0x00000018ff4a7819 */ /* 0x000fe2000001168c */
[----:B------:R-:W-:Y:S01]  /*bf30*/  FADD.FTZ R78, R91, R78 ;  /* 0x0000004e5b4e7221 */ /* 0x000fe20000010000 */
[----:B------:R-:W-:Y:S01]  /*bf40*/  F2FP.F16.F32.PACK_AB R105, R92, R91 ;  /* 0x0000005b5c69723e */ /* 0x000fe200000000ff */
[----:B------:R-:W-:Y:S01]  /*bf50*/  FADD.FTZ R96, R193, R96 ;  /* 0x00000060c1607221 */ /* 0x000fe20000010000 */
[C---:B------:R-:W-:Y:S01]  /*bf60*/  LEA R112, P6, R71.reuse, R116, 0x1 ;  /* 0x0000007447707211 */ /* 0x040fe200078c08ff */
[----:B------:R3:W-:Y:S01]  /*bf70*/  STG.E.U16 desc[UR28][R116.64+-0x80], R70 ;  /* 0xffff804674007986 */ /* 0x0007e2000c10151c */
[----:B------:R-:W-:Y:S01]  /*bf80*/  ISETP.LE.U32.AND P5, PT, R74, UR8, PT ;  /* 0x000000084a007c0c */ /* 0x000fe2000bfa3070 */
[----:B------:R-:W-:Y:S01]  /*bf90*/  FADD.FTZ R91, R92, R78 ;  /* 0x0000004e5c5b7221 */ /* 0x000fe20000010000 */
[----:B------:R-:W-:Y:S01]  /*bfa0*/  LEA.HI.X.SX32 R113, R71, R117, 0x1, P6 ;  /* 0x0000007547717211 */ /* 0x000fe200030f0eff */
[----:B------:R-:W-:Y:S01]  /*bfb0*/  MUFU.EX2 R92, R134 ;  /* 0x00000086005c7308 */ /* 0x000fe20000000800 */
[----:B------:R-:W-:Y:S01]  /*bfc0*/  ISETP.LE.U32.AND P6, PT, R73, UR8, PT ;  /* 0x0000000849007c0c */ /* 0x000fe2000bfc3070 */
[----:B------:R-:W4:Y:S01]  /*bfd0*/  S2R R195, SR_TID.X ;  /* 0x0000000000c37919 */ /* 0x000f220000002100 */
[C---:B------:R-:W-:Y:S01]  /*bfe0*/  LOP3.LUT R78, R188.reuse, 0xff, RZ, 0xc0, !PT ;  /* 0x000000ffbc4e7812 */ /* 0x040fe200078ec0ff */
[----:B------:R-:W-:Y:S06]  /*bff0*/  IMAD.MOV.U32 R193, RZ, RZ, 0x20 ;  /* 0x00000020ffc17424 */ /* 0x000fec00078e00ff */
[----:B------:R-:W-:Y:S01]  /*c000*/  MUFU.EX2 R88, R88 ;  /* 0x0000005800587308 */ /* 0x000fe20000000800 */
[----:B--2---:R-:W-:Y:S09]  /*c010*/  IMAD.MOV.U32 R89, RZ, RZ, R85 ;  /* 0x000000ffff597224 */ /* 0x004ff200078e0055 */
[----:B------:R2:W-:Y:S01]  /*c020*/  MUFU.EX2 R85, R194 ;  /* 0x000000c200557308 */ /* 0x0005e20000000800 */
[----:B---3--:R-:W-:Y:S01]  /*c030*/  FADD.FTZ R70, R87, R96 ;  /* 0x0000006057467221 */ /* 0x008fe20000010000 */
[C---:B------:R-:W-:Y:S08]  /*c040*/  F2FP.F16.F32.PACK_AB R87, R75.reuse, R87 ;  /* 0x000000574b57723e */ /* 0x040ff000000000ff */
[----:B------:R-:W-:Y:S01]  /*c050*/  MUFU.EX2 R89, R89 ;  /* 0x0000005900597308 */ /* 0x000fe20000000800 */
[----:B------:R-:W-:Y:S01]  /*c060*/  FADD.FTZ R70, R75, R70 ;  /* 0x000000464b467221 */ /* 0x000fe20000010000 */
[----:B------:R-:W-:Y:S04]  /*c070*/  PRMT R75, R188, 0x7632, R75 ;  /* 0x00007632bc4b7816 */ /* 0x000fe8000000004b */
[----:B------:R-:W-:Y:S01]  /*c080*/  LOP3.LUT R75, R75, 0xff, RZ, 0xc0, !PT ;  /* 0x000000ff4b4b7812 */ /* 0x000fe200078ec0ff */
[----:B--2---:R1:W5:Y:S01]  /*c090*/  LDL.LU R194, [R1+0x94] ;  /* 0x0000940001c27983 */ /* 0x0043620000300800 */
[----:B----4-:R-:W-:Y:S03]  /*c0a0*/  SHF.R.U32.HI R192, RZ, 0x3, R195 ;  /* 0x00000003ffc07819 */ /* 0x010fe600000116c3 */
[----:B------:R1:W5:Y:S04]  /*c0b0*/  LDL.LU R191, [R1+0x90] ;  /* 0x0000900001bf7983 */ /* 0x0003680000300800 */
[----:B------:R1:W2:Y:S04]  /*c0c0*/  LDL.S16 R135, [R1+0x24] ;  /* 0x0000240001877983 */ /* 0x0002a80000100600 */
[----:B------:R1:W3:Y:S04]  /*c0d0*/  LDL.S16 R99, [R1+0x20] ;  /* 0x0000200001637983 */ /* 0x0002e80000100600 */
[----:B------:R1:W4:Y:S01]  /*c0e0*/  LDL.S16 R97, [R1+0x1c] ;  /* 0x00001c0001617983 */ /* 0x0003220000100600 */
[----:B--2---:R-:W-:Y:S02]  /*c0f0*/  @!P0 HADD2 R135, -R69.H0_H0, -RZ.H0_H0 ;  /* 0xa00000ff45878230 */ /* 0x004fe40000000900 */
[----:B---3--:R-:W-:Y:S03]  /*c100*/  @!P6 HADD2 R99, -R86.H0_H0, -RZ.H0_H0 ;  /* 0xa00000ff5663e230 */ /* 0x008fe60000000900 */
[----:B------:R-:W-:Y:S01]  /*c110*/  PRMT R98, R135, 0x7610, R98 ;  /* 0x0000761087627816 */ /* 0x000fe20000000062 */
[----:B------:R2:W-:Y:S01]  /*c120*/  @!P0 STL.S16 [R1+0x24], R135 ;  /* 0x0000248701008387 */ /* 0x0005e20000100600 */
[----:B----4-:R-:W-:Y:S02]  /*c130*/  @!P5 HADD2 R97, -R84.H0_H0, -RZ.H0_H0 ;  /* 0xa00000ff5461d230 */ /* 0x010fe40000000900 */
[----:B------:R-:W-:Y:S01]  /*c140*/  @!P0 PRMT R69, R98, 0x5410, RZ ;  /* 0x0000541062458816 */ /* 0x000fe200000000ff */
[----:B------:R3:W-:Y:S01]  /*c150*/  @!P6 STL.S16 [R1+0x20], R99 ;  /* 0x000020630100e387 */ /* 0x0007e20000100600 */
[----:B------:R-:W-:Y:S01]  /*c160*/  PRMT R137, R99, 0x7610, R137 ;  /* 0x0000761063897816 */ /* 0x000fe20000000089 */
[----:B------:R-:W-:Y:S01]  /*c170*/  IMAD.MOV.U32 R98, RZ, RZ, R94 ;  /* 0x000000ffff627224 */ /* 0x000fe200078e005e */
[----:B------:R-:W-:Y:S01]  /*c180*/  PRMT R133, R97, 0x7610, R133 ;  /* 0x0000761061857816 */ /* 0x000fe20000000085 */
[----:B------:R4:W-:Y:S01]  /*c190*/  STG.E.U16 desc[UR28][R116.64+-0x7e], R69 ;  /* 0xffff824574007986 */ /* 0x0009e2000c10151c */
[----:B------:R1:W-:Y:S03]  /*c1a0*/  MUFU.EX2 R94, R141 ;  /* 0x0000008d005e7308 */ /* 0x0003e60000000800 */
[----:B------:R4:W-:Y:S07]  /*c1b0*/  @!P5 STL.S16 [R1+0x1c], R97 ;  /* 0x00001c610100d387 */ /* 0x0009ee0000100600 */
[----:B------:R-:W1:Y:S01]  /*c1c0*/  MUFU.EX2 R98, R98 ;  /* 0x0000006200627308 */ /* 0x000e620000000800 */
[----:B--2---:R-:W-:Y:S09]  /*c1d0*/  IMAD.WIDE R134, R114, 0x70, R112 ;  /* 0x0000007072867825 */ /* 0x004ff200078e0270 */
[----:B---3--:R-:W2:Y:S01]  /*c1e0*/  MUFU.EX2 R99, R189 ;  /* 0x000000bd00637308 */ /* 0x008ea20000000800 */
[C---:B------:R-:W-:Y:S04]  /*c1f0*/  LEA R140, P0, R71.reuse, R134, 0x1 ;  /* 0x00000086478c7211 */ /* 0x040fe800078008ff */
[----:B-1----:R-:W-:Y:S01]  /*c200*/  LEA.HI.X.SX32 R141, R71, R135, 0x1, P0 ;  /* 0x00000087478d7211 */ /* 0x002fe200000f0eff */
[----:B------:R-:W-:Y:S01]  /*c210*/  FADD.FTZ R70, R98, R70 ;  /* 0x0000004662467221 */ /* 0x000fe20000010000 */
[----:B----4-:R-:W-:Y:S01]  /*c220*/  PRMT R69, R86, 0x5410, R84 ;  /* 0x0000541056457816 */ /* 0x010fe20000000054 */
[----:B------:R1:W3:Y:S01]  /*c230*/  LDL.S16 R71, [R1+0x14] ;  /* 0x0000140001477983 */ /* 0x0002e20000100600 */
[----:B------:R-:W-:Y:S01]  /*c240*/  @!P6 PRMT R86, R137, 0x5410, RZ ;  /* 0x000054108956e816 */ /* 0x000fe200000000ff */
[----:B------:R-:W-:Y:S01]  /*c250*/  FADD.FTZ R97, R190, R77 ;  /* 0x0000004dbe617221 */ /* 0x000fe20000010000 */
[----:B------:R-:W-:Y:S01]  /*c260*/  ISETP.LE.U32.AND P0, PT, R78, UR8, PT ;  /* 0x000000084e007c0c */ /* 0x000fe2000bf03070 */
[----:B------:R1:W4:Y:S01]  /*c270*/  LDL.S16 R137, [R1+0x18] ;  /* 0x0000180001897983 */ /* 0x0003220000100600 */
[----:B------:R-:W-:Y:S01]  /*c280*/  ISETP.LE.U32.AND P6, PT, R75, UR8, PT ;  /* 0x000000084b007c0c */ /* 0x000fe2000bfc3070 */
[----:B------:R-:W-:Y:S01]  /*c290*/  FADD.FTZ R77, R93, R90 ;  /* 0x0000005a5d4d7221 */ /* 0x000fe20000010000 */
[C---:B------:R-:W-:Y:S01]  /*c2a0*/  F2FP.F16.F32.PACK_AB R93, R76.reuse, R93 ;  /* 0x0000005d4c5d723e */ /* 0x040fe200000000ff */
[----:B------:R1:W-:Y:S01]  /*c2b0*/  STG.E.U16 desc[UR28][R112.64+-0x80], R86 ;  /* 0xffff805670007986 */ /* 0x0003e2000c10151c */
[----:B------:R-:W-:Y:S01]  /*c2c0*/  SHF.R.U32.HI R90, RZ, 0x18, R188 ;  /* 0x00000018ff5a7819 */ /* 0x000fe200000116bc */
[----:B------:R-:W-:Y:S01]  /*c2d0*/  FADD.FTZ R77, R76, R77 ;  /* 0x0000004d4c4d7221 */ /* 0x000fe20000010000 */
[----:B------:R-:W-:Y:S01]  /*c2e0*/  @!P5 PRMT R84, R133, 0x5410, RZ ;  /* 0x000054108554d816 */ /* 0x000fe200000000ff */
[----:B------:R1:W4:Y:S01]  /*c2f0*/  LDL.S16 R76, [R1+0x10] ;  /* 0x00001000014c7983 */ /* 0x0003220000100600 */
[----:B------:R-:W-:Y:S01]  /*c300*/  ISETP.LE.U32.AND P5, PT, R90, UR8, PT ;  /* 0x000000085a007c0c */ /* 0x000fe2000bfa3070 */
[----:B------:R-:W-:Y:S01]  /*c310*/  FADD.FTZ R97, R85, R97 ;  /* 0x0000006155617221 */ /* 0x000fe20000010000 */
[----:B------:R-:W-:Y:S01]  /*c320*/  F2FP.F16.F32.PACK_AB R85, R88, R85 ;  /* 0x000000555855723e */ /* 0x000fe200000000ff */
[----:B------:R1:W-:Y:S01]  /*c330*/  STG.E.U16 desc[UR28][R112.64+-0x7e], R84 ;  /* 0xffff825470007986 */ /* 0x0003e2000c10151c */
[----:B------:R-:W-:Y:S01]  /*c340*/  F2FP.F16.F32.PACK_AB R98, R100, R98 ;  /* 0x000000626462723e */ /* 0x000fe200000000ff */
[--C-:B------:R-:W-:Y:S01]  /*c350*/  FADD.FTZ R88, R88, R97.reuse ;  /* 0x0000006158587221 */ /* 0x100fe20000010000 */
[----:B------:R-:W-:Y:S01]  /*c360*/  PRMT R97, R80, 0x7632, R97 ;  /* 0x0000763250617816 */ /* 0x000fe20000000061 */
[----:B------:R-:W-:Y:S01]  /*c370*/  FADD.FTZ R77, R94, R77 ;  /* 0x0000004d5e4d7221 */ /* 0x000fe20000010000 */
[----:B--2---:R-:W-:Y:S01]  /*c380*/  F2FP.F16.F32.PACK_AB R94, R99, R94 ;  /* 0x0000005e635e723e */ /* 0x004fe200000000ff */
[----:B------:R-:W-:Y:S01]  /*c390*/  MUFU.EX2 R133, R167 ;  /* 0x000000a700857308 */ /* 0x000fe20000000800 */
[----:B------:R-:W-:Y:S02]  /*c3a0*/  IMAD.SHL.U32 R189, R195, 0x40, RZ ;  /* 0x00000040c3bd7824 */ /* 0x000fe400078e00ff */
[----:B------:R-:W-:Y:S01]  /*c3b0*/  FADD.FTZ R99, R99, R77 ;  /* 0x0000004d63637221 */ /* 0x000fe20000010000 */
[----:B------:R-:W-:Y:S01]  /*c3c0*/  PRMT R77, R79, 0x5410, R82 ;  /* 0x000054104f4d7816 */ /* 0x000fe20000000052 */
[----:B------:R-:W-:Y:S01]  /*c3d0*/  IMAD.MOV.U32 R190, RZ, RZ, 0x40 ;  /* 0x00000040ffbe7424 */ /* 0x000fe200078e00ff */
[----:B------:R-:W-:Y:S02]  /*c3e0*/  LOP3.LUT R188, R189, 0x400, RZ, 0xc0, !PT ;  /* 0x00000400bdbc7812 */ /* 0x000fe400078ec0ff */
[----:B-1----:R-:W-:Y:S02]  /*c3f0*/  PRMT R86, R87, 0x7632, R86 ;  /* 0x0000763257567816 */ /* 0x002fe40000000056 */
[----:B------:R-:W-:Y:S01]  /*c400*/  PRMT R84, R85, 0x7632, R84 ;  /* 0x0000763255547816 */ /* 0x000fe20000000054 */
[----:B---3--:R-:W-:Y:S02]  /*c410*/  @!P1 HADD2 R71, -R81.H0_H0, -RZ.H0_H0 ;  /* 0xa00000ff51479230 */ /* 0x008fe40000000900 */
[----:B----4-:R-:W-:Y:S03]  /*c420*/  @!P0 HADD2 R137, -R83.H0_H0, -RZ.H0_H0 ;  /* 0xa00000ff53898230 */ /* 0x010fe60000000900 */
[----:B------:R-:W-:Y:S02]  /*c430*/  PRMT R103, R71, 0x7610, R103 ;  /* 0x0000761047677816 */ /* 0x000fe40000000067 */
[----:B------:R-:W-:Y:S01]  /*c440*/  PRMT R96, R137, 0x7610, R96 ;  /* 0x0000761089607816 */ /* 0x000fe20000000060 */
[----:B------:R-:W-:Y:S01]  /*c450*/  @!P0 STL.S16 [R1+0x18], R137 ;  /* 0x0000188901008387 */ /* 0x000fe20000100600 */
[----:B------:R-:W-:Y:S03]  /*c460*/  @!P6 HADD2 R76, -R79.H0_H0, -RZ.H0_H0 ;  /* 0xa00000ff4f4ce230 */ /* 0x000fe60000000900 */
[----:B------:R1:W-:Y:S02]  /*c470*/  @!P1 STL.S16 [R1+0x14], R71 ;  /* 0x0000144701009387 */ /* 0x0003e40000100600 */
[----:B------:R-:W-:Y:S02]  /*c480*/  PRMT R127, R76, 0x7610, R127 ;  /* 0x000076104c7f7816 */ /* 0x000fe4000000007f */
[----:B------:R2:W-:Y:S02]  /*c490*/  @!P6 STL.S16 [R1+0x10], R76 ;  /* 0x0000104c0100e387 */ /* 0x0005e40000100600 */
[----:B------:R-:W-:Y:S02]  /*c4a0*/  @!P6 PRMT R79, R127, 0x5410, RZ ;  /* 0x000054107f4fe816 */ /* 0x000fe400000000ff */
[----:B------:R-:W-:Y:S02]  /*c4b0*/  PRMT R127, R118, 0x7773, RZ ;  /* 0x00007773767f7816 */ /* 0x000fe400000000ff */
[----:B------:R-:W-:Y:S11]  /*c4c0*/  ISETP.GT.U32.AND P6, PT, R123, UR8, PT ;  /* 0x000000087b007c0c */ /* 0x000ff6000bfc4070 */
[----:B------:R-:W-:Y:S02]  /*c4d0*/  @!UPT UIADD3 URZ, UPT, UPT, URZ, URZ, URZ ;  /* 0x000000fffffff290 */ /* 0x000fe4000fffe0ff */
[----:B------:R-:W-:Y:S02]  /*c4e0*/  @P6 HADD2 R251, -R95.H0_H0, -RZ.H0_H0 ;  /* 0xa00000ff5ffb6230 */ /* 0x000fe40000000900 */
[----:B-1----:R-:W-:Y:S01]  /*c4f0*/  FADD.FTZ R71, R89, R91 ;  /* 0x0000005b59477221 */ /* 0x002fe20000010000 */
[----:B------:R-:W-:Y:S02]  /*c500*/  LOP3.LUT R91, R130, 0xff, RZ, 0xc0, !PT ;  /* 0x000000ff825b7812 */ /* 0x000fe400078ec0ff */
[C---:B------:R-:W-:Y:S01]  /*c510*/  F2FP.F16.F32.PACK_AB R89, R92.reuse, R89 ;  /* 0x000000595c59723e */ /* 0x040fe200000000ff */
[----:B------:R1:W3:Y:S01]  /*c520*/  LDL.S16 R130, [R1+0xc] ;  /* 0x00000c0001827983 */ /* 0x0002e20000100600 */
[----:B--2---:R-:W-:Y:S01]  /*c530*/  PRMT R76, R83, 0x5410, R81 ;  /* 0x00005410534c7816 */ /* 0x004fe20000000051 */
[----:B------:R-:W-:Y:S01]  /*c540*/  FADD.FTZ R71, R92, R71 ;  /* 0x000000475c477221 */ /* 0x000fe20000010000 */
[----:B------:R-:W-:Y:S01]  /*c550*/  @!P1 PRMT R81, R103, 0x5410, RZ ;  /* 0x0000541067519816 */ /* 0x000fe200000000ff */
[----:B------:R1:W2:Y:S01]  /*c560*/  LDL.S16 R92, [R1+0x4] ;  /* 0x00000400015c7983 */ /* 0x0002a20000100600 */
[----:B------:R-:W-:Y:S02]  /*c570*/  @!P0 PRMT R83, R96, 0x5410, RZ ;  /* 0x0000541060538816 */ /* 0x000fe400000000ff */
[----:B------:R-:W-:Y:S01]  /*c580*/  ISETP.LE.U32.AND P0, PT, R91, UR8, PT ;  /* 0x000000085b007c0c */ /* 0x000fe2000bf03070 */
[----:B------:R1:W4:Y:S01]  /*c590*/  LDL.S16 R103, [R1+0x8] ;  /* 0x0000080001677983 */ /* 0x0003220000100600 */
[----:B------:R-:W-:Y:S01]  /*c5a0*/  ISETP.GT.U32.AND P1, PT, R177, UR8, PT ;  /* 0x00000008b1007c0c */ /* 0x000fe2000bf24070 */
[----:B------:R1:W1:Y:S01]  /*c5b0*/  MUFU.EX2 R96, R131 ;  /* 0x0000008300607308 */ /* 0x0002620000000800 */
[----:B------:R-:W-:Y:S01]  /*c5c0*/  PRMT R177, R91, 0x5410, R177 ;  /* 0x000054105bb17816 */ /* 0x000fe200000000b1 */
[----:B------:R1:W-:Y:S04]  /*c5d0*/  STG.E.U16 desc[UR28][R134.64+-0x80], R83 ;  /* 0xffff805386007986 */ /* 0x0003e8000c10151c */
[----:B------:R-:W-:Y:S04]  /*c5e0*/  STG.E.U16 desc[UR28][R134.64+-0x7e], R81 ;  /* 0xffff825186007986 */ /* 0x000fe8000c10151c */
[----:B------:R-:W-:Y:S01]  /*c5f0*/  STG.E.U16 desc[UR28][R140.64+-0x80], R79 ;  /* 0xffff804f8c007986 */ /* 0x000fe2000c10151c */
[----:B-1----:R-:W-:Y:S02]  /*c600*/  IMAD.MOV.U32 R131, RZ, RZ, R118 ;  /* 0x000000ffff837224 */ /* 0x002fe400078e0076 */
[----:B------:R-:W-:Y:S01]  /*c610*/  FADD.FTZ R88, R96, R88 ;  /* 0x0000005860587221 */ /* 0x000fe20000010000 */
[C---:B------:R-:W-:Y:S03]  /*c620*/  F2FP.F16.F32.PACK_AB R96, R111.reuse, R96 ;  /* 0x000000606f60723e */ /* 0x040fe600000000ff */
[--C-:B------:R-:W-:Y:S01]  /*c630*/  FADD.FTZ R111, R111, R88.reuse ;  /* 0x000000586f6f7221 */ /* 0x100fe20000010000 */
[----:B------:R-:W-:Y:S03]  /*c640*/  PRMT R88, R95, 0x7632, R88 ;  /* 0x000076325f587816 */ /* 0x000fe60000000058 */
[----:B------:R-:W-:Y:S01]  /*c650*/  FADD.FTZ R111, R179, R111 ;  /* 0x0000006fb36f7221 */ /* 0x000fe20000010000 */
[--C-:B------:R-:W-:Y:S01]  /*c660*/  HSET2.LE.AND R83, R177, R138.reuse, PT ;  /* 0x0000008ab1537233 */ /* 0x100fe20003803000 */
[----:B---3--:R-:W-:Y:S02]  /*c670*/  @!P5 HADD2 R130, -R82.H0_H0, -RZ.H0_H0 ;  /* 0xa00000ff5282d230 */ /* 0x008fe40000000900 */
[----:B--2---:R-:W-:Y:S03]  /*c680*/  @P1 HADD2 R92, -R97.H0_H0, -RZ.H0_H0 ;  /* 0xa00000ff615c1230 */ /* 0x004fe60000000900 */
[----:B------:R-:W-:Y:S01]  /*c690*/  PRMT R126, R130, 0x7610, R126 ;  /* 0x00007610827e7816 */ /* 0x000fe2000000007e */
[----:B------:R1:W-:Y:S01]  /*c6a0*/  @!P5 STL.S16 [R1+0xc], R130 ;  /* 0x00000c820100d387 */ /* 0x0003e20000100600 */
[----:B----4-:R-:W-:Y:S01]  /*c6b0*/  @!P0 HADD2 R103, -R80.H0_H0, -RZ.H0_H0 ;  /* 0xa00000ff50678230 */ /* 0x010fe20000000900 */
[----:B------:R-:W-:Y:S02]  /*c6c0*/  PRMT R101, R92, 0x7610, R101 ;  /* 0x000076105c657816 */ /* 0x000fe40000000065 */
[----:B------:R-:W-:Y:S02]  /*c6d0*/  @!P5 PRMT R82, R126, 0x5410, RZ ;  /* 0x000054107e52d816 */ /* 0x000fe400000000ff */
[----:B------:R-:W-:Y:S01]  /*c6e0*/  PRMT R102, R103, 0x7610, R102 ;  /* 0x0000761067667816 */ /* 0x000fe20000000066 */
[----:B------:R2:W-:Y:S01]  /*c6f0*/  @!P0 STL.S16 [R1+0x8], R103 ;  /* 0x0000086701008387 */ /* 0x0005e20000100600 */
[----:B------:R-:W-:Y:S02]  /*c700*/  PRMT R126, R128, 0x7771, RZ ;  /* 0x00007771807e7816 */ /* 0x000fe400000000ff */
[----:B------:R-:W-:Y:S01]  /*c710*/  ISETP.GT.U32.AND P5, PT, R183, UR8, PT ;  /* 0x00000008b7007c0c */ /* 0x000fe2000bfa4070 */
[----:B------:R3:W-:Y:S01]  /*c720*/  @P1 STL.S16 [R1+0x4], R92 ;  /* 0x0000045c01001387 */ /* 0x0007e20000100600 */
[----:B------:R-:W-:Y:S03]  /*c730*/  PRMT R183, R123, 0x5410, R183 ;  /* 0x000054107bb77816 */ /* 0x000fe600000000b7 */
[----:B------:R-:W-:Y:S08]  /*c740*/  STG.E.U16 desc[UR28][R140.64+-0x7e], R82 ;  /* 0xffff82528c007986 */ /* 0x000ff0000c10151c */
[----:B------:R-:W-:Y:S01]  /*c750*/  @P5 HADD2 R250, -R88.H0_H0, -RZ.H0_H0 ;  /* 0xa00000ff58fa5230 */ /* 0x000fe20000000900 */
[----:B-1----:R-:W-:Y:S04]  /*c760*/  LOP3.LUT R130, R165, 0xffff, RZ, 0xc0, !PT ;  /* 0x0000ffffa5827812 */ /* 0x002fe800078ec0ff */
[----:B------:R-:W-:Y:S01]  /*c770*/  SHF.R.U32.HI R130, RZ, 0x8, R130 ;  /* 0x00000008ff827819 */ /* 0x000fe20000011682 */
[----:B--2---:R-:W-:Y:S02]  /*c780*/  IMAD.MOV.U32 R103, RZ, RZ, R128 ;  /* 0x000000ffff677224 */ /* 0x004fe400078e0080 */
[----:B---3--:R-:W-:Y:S01]  /*c790*/  FADD.FTZ R92, R100, R70 ;  /* 0x00000046645c7221 */ /* 0x008fe20000010000 */
[----:B------:R-:W-:Y:S01]  /*c7a0*/  PRMT R70, R80, 0x5410, R97 ;  /* 0x0000541050467816 */ /* 0x000fe20000000061 */
[----:B------:R1:W2:Y:S01]  /*c7b0*/  MUFU.EX2 R100, R110 ;  /* 0x0000006e00647308 */ /* 0x0002a20000000800 */
[----:B------:R-:W-:Y:S01]  /*c7c0*/  @P1 PRMT R97, R101, 0x5410, RZ ;  /* 0x0000541065611816 */ /* 0x000fe200000000ff */
[----:B------:R-:W-:Y:S01]  /*c7d0*/  FADD.FTZ R92, R108, R92 ;  /* 0x0000005c6c5c7221 */ /* 0x000fe20000010000 */
[----:B------:R-:W-:Y:S02]  /*c7e0*/  @!P0 PRMT R80, R102, 0x5410, RZ ;  /* 0x0000541066508816 */ /* 0x000fe400000000ff */
[----:B------:R-:W-:Y:S01]  /*c7f0*/  ISETP.GT.U32.AND P1, PT, R181, UR8, PT ;  /* 0x00000008b5007c0c */ /* 0x000fe2000bf24070 */
[----:B------:R-:W-:Y:S01]  /*c800*/  STG.E.U16 desc[UR28][R116.64+-0x6e], R97 ;  /* 0xffff926174007986 */ /* 0x000fe2000c10151c */
[----:B------:R-:W-:Y:S03]  /*c810*/  PRMT R181, R182, 0x5410, R181 ;  /* 0x00005410b6b57816 */ /* 0x000fe600000000b5 */
[----:B------:R3:W4:Y:S01]  /*c820*/  MUFU.EX2 R101, R125 ;  /* 0x0000007d00657308 */ /* 0x0007220000000800 */
[----:B------:R-:W-:Y:S01]  /*c830*/  LOP3.LUT R70, R70, R83, RZ, 0xc0, !PT ;  /* 0x0000005346467212 */ /* 0x000fe200078ec0ff */
[----:B------:R-:W-:Y:S01]  /*c840*/  STG.E.U16 desc[UR28][R116.64+-0x70], R80 ;  /* 0xffff905074007986 */ /* 0x000fe2000c10151c */
[----:B------:R-:W-:Y:S02]  /*c850*/  LOP3.LUT R181, R181, 0xff00ff, RZ, 0xc0, !PT ;  /* 0x00ff00ffb5b57812 */ /* 0x000fe400078ec0ff */
[----:B------:R-:W-:Y:S02]  /*c860*/  ISETP.GT.U32.AND P0, PT, R182, UR8, PT ;  /* 0x00000008b6007c0c */ /* 0x000fe4000bf04070 */
[----:B------:R-:W-:Y:S03]  /*c870*/  F2FP.F16.F32.PACK_AB R108, R109, R108 ;  /* 0x0000006c6d6c723e */ /* 0x000fe600000000ff */
[----:B------:R-:W4:Y:S01]  /*c880*/  MUFU.EX2 R102, R122 ;  /* 0x0000007a00667308 */ /* 0x000f220000000800 */
[----:B-1----:R-:W-:Y:S01]  /*c890*/  PRMT R110, R128, 0x7772, RZ ;  /* 0x00007772806e7816 */ /* 0x002fe200000000ff */
[----:B--2---:R-:W-:Y:S01]  /*c8a0*/  FADD.FTZ R71, R100, R71 ;  /* 0x0000004764477221 */ /* 0x004fe20000010000 */
[----:B------:R-:W-:Y:S01]  /*c8b0*/  LOP3.LUT R177, R103, 0xff, RZ, 0xc0, !PT ;  /* 0x000000ff67b17812 */ /* 0x000fe200078ec0ff */
[--C-:B------:R-:W-:Y:S01]  /*c8c0*/  FADD.FTZ R109, R109, R92.reuse ;  /* 0x0000005c6d6d7221 */ /* 0x100fe20000010000 */
[----:B------:R-:W-:Y:S02]  /*c8d0*/  PRMT R92, R93, 0x7632, R92 ;  /* 0x000076325d5c7816 */ /* 0x000fe4000000005c */
[----:B---3--:R-:W-:Y:S01]  /*c8e0*/  PRMT R125, R128, 0x7773, RZ ;  /* 0x00007773807d7816 */ /* 0x008fe200000000ff */
[----:B------:R-:W-:Y:S01]  /*c8f0*/  @P0 HADD2 R219, -R105.H0_H0, -RZ.H0_H0 ;  /* 0xa00000ff69db0230 */ /* 0x000fe20000000900 */
[----:B------:R-:W-:Y:S01]  /*c900*/  PRMT R128, R118, 0x7772, RZ ;  /* 0x0000777276807816 */ /* 0x000fe200000000ff */
[----:B------:R-:W-:Y:S01]  /*c910*/  IMAD.WIDE.U32 R118, R124, -0x2daee0ad, RZ ;  /* 0xd2511f537c767825 */ /* 0x000fe200078e00ff */
[----:B----4-:R-:W-:Y:S02]  /*c920*/  F2FP.F16.F32.PACK_AB R91, R101, R100 ;  /* 0x00000064655b723e */ /* 0x010fe400000000ff */
[----:B------:R-:W-:Y:S01]  /*c930*/  LOP3.LUT R124, R155, 0xffff, RZ, 0xc0, !PT ;  /* 0x0000ffff9b7c7812 */ /* 0x000fe200078ec0ff */
[----:B------:R-:W-:Y:S01]  /*c940*/  @!P4 HADD2 R232, -R92.H0_H0, -RZ.H0_H0 ;  /* 0xa00000ff5ce8c230 */ /* 0x000fe20000000900 */
[----:B------:R-:W-:Y:S01]  /*c950*/  F2FP.F16.F32.PACK_AB R100, R104, R102 ;  /* 0x000000666864723e */ /* 0x000fe200000000ff */
[----:B------:R-:W-:Y:S01]  /*c960*/  IMAD.WIDE.U32 R122, R115, -0x2daee0ad, RZ ;  /* 0xd2511f53737a7825 */ /* 0x000fe200078e00ff */
[C---:B------:R-:W-:Y:S02]  /*c970*/  LOP3.LUT R115, R178.reuse, R186, R119, 0x96, !PT ;  /* 0x000000bab2737212 */ /* 0x040fe400078e9677 */
[----:B------:R-:W-:Y:S01]  /*c980*/  LOP3.LUT R119, R159, 0xffff, RZ, 0xc0, !PT ;  /* 0x0000ffff9f777812 */ /* 0x000fe200078ec0ff */
[----:B------:R1:W5:Y:S01]  /*c990*/  LDL.LU.64 R186, [R1+0x88] ;  /* 0x0000880001ba7983 */ /* 0x0003620000300a00 */
[----:B------:R-:W-:Y:S01]  /*c9a0*/  LOP3.LUT R121, R178, R120, R123, 0x96, !PT ;  /* 0x00000078b2797212 */ /* 0x000fe200078e967b */
[----:B------:R-:W-:Y:S01]  /*c9b0*/  FADD.FTZ R123, R101, R71 ;  /* 0x00000047657b7221 */ /* 0x000fe20000010000 */
[----:B------:R-:W-:Y:S01]  /*c9c0*/  PRMT R71, R95, 0x5410, R88 ;  /* 0x000054105f477816 */ /* 0x000fe20000000058 */
[----:B------:R-:W-:Y:S01]  /*c9d0*/  FADD.FTZ R99, R102, R99 ;  /* 0x0000006366637221 */ /* 0x000fe20000010000 */
[----:B------:R-:W-:Y:S01]  /*c9e0*/  @P6 PRMT R95, R251, 0x5410, RZ ;  /* 0x00005410fb5f6816 */ /* 0x000fe200000000ff */
[----:B------:R-:W2:Y:S01]  /*c9f0*/  LDL R137, [R1+0x40] ;  /* 0x0000400001897983 */ /* 0x000ea20000100800 */
[----:B------:R-:W-:Y:S01]  /*ca00*/  @P5 PRMT R88, R250, 0x5410, RZ ;  /* 0x00005410fa585816 */ /* 0x000fe200000000ff */
[----:B------:R-:W-:Y:S01]  /*ca10*/  FADD.FTZ R104, R104, R99 ;  /* 0x0000006368687221 */ /* 0x000fe20000010000 */
[----:B------:R-:W-:Y:S01]  /*ca20*/  ISETP.LE.U32.AND P6, PT, R175, UR8, PT ;  /* 0x00000008af007c0c */ /* 0x000fe2000bfc3070 */
[----:B------:R3:W-:Y:S01]  /*ca30*/  STG.E.U16 desc[UR28][R112.64+-0x70], R95 ;  /* 0xffff905f70007986 */ /* 0x0007e2000c10151c */
[----:B------:R-:W-:Y:S01]  /*ca40*/  ISETP.GT.U32.AND P5, PT, R173, UR8, PT ;  /* 0x00000008ad007c0c */ /* 0x000fe2000bfa4070 */
[----:B------:R-:W-:Y:S01]  /*ca50*/  FADD.FTZ R104, R133, R104 ;  /* 0x0000006885687221 */ /* 0x000fe20000010000 */
[----:B------:R-:W-:Y:S01]  /*ca60*/  SHF.R.U32.HI R119, RZ, 0x8, R119 ;  /* 0x00000008ff777819 */ /* 0x000fe20000011677 */
[----:B------:R-:W-:Y:S01]  /*ca70*/  STG.E.U16 desc[UR28][R112.64+-0x6e], R88 ;  /* 0xffff925870007986 */ /* 0x000fe2000c10151c */
[----:B------:R-:W-:Y:S01]  /*ca80*/  PRMT R101, R72, 0x5410, R174 ;  /* 0x0000541048657816 */ /* 0x000fe200000000ae */
[----:B------:R-:W-:Y:S01]  /*ca90*/  MUFU.EX2 R178, R176 ;  /* 0x000000b000b27308 */ /* 0x000fe20000000800 */
[----:B------:R-:W-:Y:S01]  /*caa0*/  PRMT R99, R73, 0x5410, R74 ;  /* 0x0000541049637816 */ /* 0x000fe2000000004a */
[----:B------:R-:W-:Y:S01]  /*cab0*/  FADD.FTZ R123, R180, R123 ;  /* 0x0000007bb47b7221 */ /* 0x000fe20000010000 */
[----:B------:R-:W-:Y:S02]  /*cac0*/  LOP3.LUT R73, R119, 0xffff, RZ, 0xc0, !PT ;  /* 0x0000ffff77497812 */ /* 0x000fe400078ec0ff */
[----:B------:R-:W-:Y:S01]  /*cad0*/  LOP3.LUT R72, R130, 0xffff, RZ, 0xc0, !PT ;  /* 0x0000ffff82487812 */ /* 0x000fe200078ec0ff */
[----:B------:R-:W-:Y:S01]  /*cae0*/  @!P6 HADD2 R249, -R107.H0_H0, -RZ.H0_H0 ;  /* 0xa00000ff6bf9e230 */ /* 0x000fe20000000900 */
[----:B------:R-:W-:Y:S01]  /*caf0*/  PRMT R102, R78, 0x5410, R172 ;  /* 0x000054104e667816 */ /* 0x000fe200000000ac */
[----:B------:R-:W-:Y:S01]  /*cb00*/  @P5 HADD2 R248, -R106.H0_H0, -RZ.H0_H0 ;  /* 0xa00000ff6af85230 */ /* 0x000fe20000000900 */
[----:B------:R-:W-:Y:S02]  /*cb10*/  PRMT R78, R107, 0x5410, R106 ;  /* 0x000054106b4e7816 */ /* 0x000fe4000000006a */
[----:B------:R-:W-:Y:S02]  /*cb20*/  @!P6 PRMT R107, R249, 0x5410, RZ ;  /* 0x00005410f96be816 */ /* 0x000fe400000000ff */
[----:B------:R-:W-:Y:S02]  /*cb30*/  @P5 PRMT R106, R248, 0x5410, RZ ;  /* 0x00005410f86a5816 */ /* 0x000fe400000000ff */
[--C-:B------:R-:W-:Y:S01]  /*cb40*/  PRMT R120, R75, 0x5410, R90.reuse ;  /* 0x000054104b787816 */ /* 0x100fe2000000005a */
[----:B------:R-:W-:Y:S01]  /*cb50*/  STG.E.U16 desc[UR28][R134.64+-0x70], R107 ;  /* 0xffff906b86007986 */ /* 0x000fe2000c10151c */
[----:B------:R-:W-:Y:S02]  /*cb60*/  ISETP.LE.U32.AND P6, PT, R73, UR8, PT ;  /* 0x0000000849007c0c */ /* 0x000fe4000bfc3070 */
[----:B------:R-:W-:Y:S01]  /*cb70*/  ISETP.LE.U32.AND P5, PT, R72, UR8, PT ;  /* 0x0000000848007c0c */ /* 0x000fe2000bfa3070 */
[----:B------:R4:W-:Y:S01]  /*cb80*/  STG.E.U16 desc[UR28][R134.64+-0x6e], R106 ;  /* 0xffff926a86007986 */ /* 0x0009e2000c10151c */
[--C-:B------:R-:W-:Y:S01]  /*cb90*/  HSET2.LE.AND R101, R101, R138.reuse, PT ;  /* 0x0000008a65657233 */ /* 0x100fe20003803000 */
[----:B---3--:R-:W3:Y:S01]  /*cba0*/  MUFU.EX2 R95, R171 ;  /* 0x000000ab005f7308 */ /* 0x008ee20000000800 */
[--C-:B------:R-:W-:Y:S01]  /*cbb0*/  HSET2.LE.AND R81, R120, R138.reuse, PT ;  /* 0x0000008a78517233 */ /* 0x100fe20003803000 */
[----:B------:R-:W1:Y:S01]  /*cbc0*/  LDSM.16.MT88.4 R72, [R197+0x6000] ;  /* 0x00600000c548783b */ /* 0x000e620000004200 */
[----:B------:R-:W-:Y:S01]  /*cbd0*/  PRMT R173, R175, 0x5410, R173 ;  /* 0x00005410afad7816 */ /* 0x000fe200000000ad */
[----:B------:R-:W-:Y:S01]  /*cbe0*/  VIADD R120, R197, 0x6040 ;  /* 0x00006040c5787836 */ /* 0x000fe20000000000 */
[----:B------:R-:W-:Y:S02]  /*cbf0*/  PRMT R90, R105, 0x7632, R90 ;  /* 0x00007632695a7816 */ /* 0x000fe4000000005a */
[----:B------:R-:W-:Y:S02]  /*cc00*/  LOP3.LUT R68, R68, R101, RZ, 0xc0, !PT ;  /* 0x0000006544447212 */ /* 0x000fe400078ec0ff */
[----:B------:R-:W-:Y:S01]  /*cc10*/  LOP3.LUT R101, R183, 0xff00ff, RZ, 0xc0, !PT ;  /* 0x00ff00ffb7657812 */ /* 0x000fe200078ec0ff */
[----:B------:R-:W-:Y:S01]  /*cc20*/  @P1 HADD2 R218, -R90.H0_H0, -RZ.H0_H0 ;  /* 0xa00000ff5ada1230 */ /* 0x000fe20000000900 */
[----:B------:R-:W-:Y:S01]  /*cc30*/  LOP3.LUT R77, R77, R81, RZ, 0xc0, !PT ;  /* 0x000000514d4d7212 */ /* 0x000fe200078ec0ff */
[----:B------:R-:W-:Y:S01]  /*cc40*/  @!P5 HADD2 R228, -R84.H0_H0, -RZ.H0_H0 ;  /* 0xa00000ff54e4d230 */ /* 0x000fe20000000900 */
[--C-:B------:R-:W-:Y:S02]  /*cc50*/  HSET2.LE.AND R83, R173, R138.reuse, PT ;  /* 0x0000008aad537233 */ /* 0x100fe40003803000 */
[--C-:B------:R-:W-:Y:S02]  /*cc60*/  HSET2.LE.AND R81, R181, R138.reuse, PT ;  /* 0x0000008ab5517233 */ /* 0x100fe40003803000 */
[----:B------:R-:W-:Y:S01]  /*cc70*/  PRMT R79, R105, 0x5410, R90 ;  /* 0x00005410694f7816 */ /* 0x000fe2000000005a */
[----:B---3--:R-:W-:Y:S01]  /*cc80*/  FADD.FTZ R167, R95, R123 ;  /* 0x0000007b5fa77221 */ /* 0x008fe20000010000 */
[--C-:B------:R-:W-:Y:S01]  /*cc90*/  HSET2.LE.AND R99, R99, R138.reuse, PT ;  /* 0x0000008a63637233 */ /* 0x100fe20003803000 */
[----:B------:R-:W-:Y:S01]  /*cca0*/  FADD.FTZ R123, R169, R109 ;  /* 0x0000006da97b7221 */ /* 0x000fe20000010000 */
[--C-:B------:R-:W-:Y:S02]  /*ccb0*/  HSET2.LE.AND R101, R101, R138.reuse, PT ;  /* 0x0000008a65657233 */ /* 0x100fe40003803000 */
[----:B------:R-:W-:Y:S02]  /*ccc0*/  LOP3.LUT R78, R78, R83, RZ, 0xc0, !PT ;  /* 0x000000534e4e7212 */ /* 0x000fe400078ec0ff */
[----:B------:R-:W-:Y:S01]  /*ccd0*/  LOP3.LUT R79, R79, R81, RZ, 0xc0, !PT ;  /* 0x000000514f4f7212 */ /* 0x000fe200078ec0ff */
[----:B----4-:R-:W-:Y:S01]  /*cce0*/  IMAD.WIDE R134, R114, -0x70, R134 ;  /* 0xffffff9072867825 */ /* 0x010fe200078e0286 */
[----:B------:R-:W-:Y:S01]  /*ccf0*/  LOP3.LUT R69, R69, R99, RZ, 0xc0, !PT ;  /* 0x0000006345457212 */ /* 0x000fe200078ec0ff */
[----:B------:R-:W3:Y:S01]  /*cd00*/  LDSM.16.MT88.4 R80, [R184+0x6000] ;  /* 0x00600000b850783b */ /* 0x000ee20000004200 */
[----:B------:R-:W-:Y:S02]  /*cd10*/  LOP3.LUT R71, R71, R101, RZ, 0xc0, !PT ;  /* 0x0000006547477212 */ /* 0x000fe400078ec0ff */
[--C-:B------:R-:W-:Y:S02]  /*cd20*/  HSET2.LE.AND R99, R102, R138.reuse, PT ;  /* 0x0000008a66637233 */ /* 0x100fe40003803000 */
[----:B------:R-:W-:Y:S02]  /*cd30*/  PRMT R173, R166, 0x7632, R173 ;  /* 0x00007632a6ad7816 */ /* 0x000fe400000000ad */
[----:B------:R-:W-:Y:S02]  /*cd40*/  @P1 PRMT R90, R218, 0x5410, RZ ;  /* 0x00005410da5a1816 */ /* 0x000fe400000000ff */
[----:B------:R-:W-:Y:S02]  /*cd50*/  LOP3.LUT R173, R173, 0xff, RZ, 0xc0, !PT ;  /* 0x000000ffadad7812 */ /* 0x000fe400078ec0ff */
[----:B------:R-:W-:Y:S01]  /*cd60*/  LOP3.LUT R76, R76, R99, RZ, 0xc0, !PT ;  /* 0x000000634c4c7212 */ /* 0x000fe200078ec0ff */
[----:B------:R-:W-:Y:S01]  /*cd70*/  STG.E.U16 desc[UR28][R140.64+-0x6e], R90 ;  /* 0xffff925a8c007986 */ /* 0x000fe2000c10151c */
[----:B------:R-:W-:Y:S01]  /*cd80*/  ISETP.LE.U32.AND P1, PT, R173, UR8, PT ;  /* 0x00000008ad007c0c */ /* 0x000fe2000bf23070 */
[-C--:B-1----:R-:W-:Y:S05]  /*cd90*/  HMMA.16816.F32 R4, R68, R72.reuse, R4 ;  /* 0x000000484404723c */ /* 0x082fea0000001804 */
[----:B------:R-:W-:Y:S02]  /*cda0*/  LOP3.LUT R172, R166, 0xff, RZ, 0xc0, !PT ;  /* 0x000000ffa6ac7812 */ /* 0x000fe400078ec0ff */
[----:B------:R-:W-:Y:S01]  /*cdb0*/  @P0 PRMT R105, R219, 0x5410, RZ ;  /* 0x00005410db690816 */ /* 0x000fe200000000ff */
[C---:B------:R-:W-:Y:S04]  /*cdc0*/  HMMA.16816.F32 R8, R76.reuse, R72, R8 ;  /* 0x000000484c08723c */ /* 0x040fe80000001808 */
[----:B------:R-:W-:Y:S01]  /*cdd0*/  ISETP.LE.U32.AND P0, PT, R172, UR8, PT ;  /* 0x00000008ac007c0c */ /* 0x000fe2000bf03070 */
[----:B------:R1:W-:Y:S01]  /*cde0*/  STG.E.U16 desc[UR28][R140.64+-0x70], R105 ;  /* 0xffff90698c007986 */ /* 0x0003e2000c10151c */
[----:B------:R-:W-:Y:S01]  /*cdf0*/  SHF.R.U32.HI R124, RZ, 0x8, R124 ;  /* 0x00000008ff7c7819 */ /* 0x000fe2000001167c */
[----:B------:R-:W-:Y:S01]  /*ce00*/  @!P1 HADD2 R227, -R87.H0_H0, -RZ.H0_H0 ;  /* 0xa00000ff57e39230 */ /* 0x000fe20000000900 */
[----:B------:R-:W-:Y:S01]  /*ce10*/  LOP3.LUT R174, R165, 0xff, RZ, 0xc0, !PT ;  /* 0x000000ffa5ae7812 */ /* 0x000fe200078ec0ff */
[-C--:B------:R-:W-:Y:S03]  /*ce20*/  HMMA.16816.F32 R12, R76, R74.reuse, R12 ;  /* 0x0000004a4c0c723c */ /* 0x080fe6000000180c */
[----:B------:R-:W-:Y:S02]  /*ce30*/  PRMT R99, R93, 0x5410, R92 ;  /* 0x000054105d637816 */ /* 0x000fe4000000005c */
[----:B------:R-:W-:Y:S02]  /*ce40*/  LOP3.LUT R72, R124, 0xffff, RZ, 0xc0, !PT ;  /* 0x0000ffff7c487812 */ /* 0x000fe400078ec0ff */
[----:B------:R-:W-:Y:S01]  /*ce50*/  @!P4 PRMT R92, R232, 0x5410, RZ ;  /* 0x00005410e85cc816 */ /* 0x000fe200000000ff */
[C---:B------:R-:W-:Y:S04]  /*ce60*/  HMMA.16816.F32 R16, R68.reuse, R74, R16 ;  /* 0x0000004a4410723c */ /* 0x040fe80000001810 */
[----:B------:R-:W-:Y:S01]  /*ce70*/  ISETP.LE.U32.AND P4, PT, R174, UR8, PT ;  /* 0x00000008ae007c0c */ /* 0x000fe2000bf83070 */
[----:B------:R-:W-:Y:S01]  /*ce80*/  STG.E.U16 desc[UR28][R116.64+-0x5e], R92 ;  /* 0xffffa25c74007986 */ /* 0x000fe2000c10151c */
[----:B------:R-:W-:Y:S01]  /*ce90*/  PRMT R102, R87, 0x5410, R86 ;  /* 0x0000541057667816 */ /* 0x000fe20000000056 */
[----:B------:R-:W-:Y:S01]  /*cea0*/  @!P0 HADD2 R233, -R93.H0_H0, -RZ.H0_H0 ;  /* 0xa00000ff5de98230 */ /* 0x000fe20000000900 */
[----:B------:R-:W-:Y:S01]  /*ceb0*/  @!P1 PRMT R87, R227, 0x5410, RZ ;  /* 0x00005410e3579816 */ /* 0x000fe200000000ff */
[-C--:B---3--:R-:W-:Y:S03]  /*cec0*/  HMMA.16816.F32 R20, R68, R80.reuse, R20 ;  /* 0x000000504414723c */ /* 0x088fe60000001814 */
[----:B------:R-:W-:Y:S02]  /*ced0*/  ISETP.LE.U32.AND P1, PT, R72, UR8, PT ;  /* 0x0000000848007c0c */ /* 0x000fe4000bf23070 */
[----:B------:R-:W-:Y:S02]  /*cee0*/  SHF.R.U32.HI R175, RZ, 0x18, R166 ;  /* 0x00000018ffaf7819 */ /* 0x000fe400000116a6 */
[----:B------:R-:W-:Y:S01]  /*cef0*/  PRMT R176, R165, 0x7632, R176 ;  /* 0x00007632a5b07816 */ /* 0x000fe200000000b0 */
[C---:B------:R-:W-:Y:S04]  /*cf00*/  HMMA.16816.F32 R24, R76.reuse, R80, R24 ;  /* 0x000000504c18723c */ /* 0x040fe80000001818 */
[----:B------:R-:W-:Y:S01]  /*cf10*/  @!P0 PRMT R93, R233, 0x5410, RZ ;  /* 0x00005410e95d8816 */ /* 0x000fe200000000ff */
[----:B------:R-:W-:Y:S01]  /*cf20*/  @!P4 HADD2 R229, -R85.H0_H0, -RZ.H0_H0 ;  /* 0xa00000ff55e5c230 */ /* 0x000fe20000000900 */
[----:B------:R-:W-:Y:S02]  /*cf30*/  ISETP.LE.U32.AND P0, PT, R175, UR8, PT ;  /* 0x00000008af007c0c */ /* 0x000fe4000bf03070 */
[----:B------:R-:W-:Y:S01]  /*cf40*/  PRMT R101, R85, 0x5410, R84 ;  /* 0x0000541055657816 */ /* 0x000fe20000000054 */
[----:B------:R-:W-:Y:S01]  /*cf50*/  STG.E.U16 desc[UR28][R116.64+-0x60], R93 ;  /* 0xffffa05d74007986 */ /* 0x000fe2000c10151c */
[----:B------:R-:W-:Y:S01]  /*cf60*/  @!P5 PRMT R84, R228, 0x5410, RZ ;  /* 0x00005410e454d816 */ /* 0x000fe200000000ff */
[-C--:B------:R-:W-:Y:S02]  /*cf70*/  HMMA.16816.F32 R28, R76, R82.reuse, R28 ;  /* 0x000000524c1c723c */ /* 0x080fe4000000181c */
[----:B------:R-:W-:Y:S01]  /*cf80*/  STG.E.U16 desc[UR28][R134.64+-0x60], R87 ;  /* 0xffffa05786007986 */ /* 0x000fe2000c10151c */
[----:B------:R-:W-:Y:S02]  /*cf90*/  LOP3.LUT R176, R176, 0xff, RZ, 0xc0, !PT ;  /* 0x000000ffb0b07812 */ /* 0x000fe400078ec0ff */
[----:B------:R-:W-:Y:S02]  /*cfa0*/  ISETP.LE.U32.AND P5, PT, R177, UR8, PT ;  /* 0x00000008b1007c0c */ /* 0x000fe4000bfa3070 */
[----:B------:R-:W-:Y:S01]  /*cfb0*/  @!P4 PRMT R85, R229, 0x5410, RZ ;  /* 0x00005410e555c816 */ /* 0x000fe200000000ff */
[C---:B------:R-:W-:Y:S04]  /*cfc0*/  HMMA.16816.F32 R32, R68.reuse, R82, R32 ;  /* 0x000000524420723c */ /* 0x040fe80000001820 */
[----:B------:R-:W-:Y:S01]  /*cfd0*/  ISETP.LE.U32.AND P4, PT, R176, UR8, PT ;  /* 0x00000008b0007c0c */ /* 0x000fe2000bf83070 */
[----:B------:R-:W-:Y:S01]  /*cfe0*/  @!P0 HADD2 R230, -R86.H0_H0, -RZ.H0_H0 ;  /* 0xa00000ff56e68230 */ /* 0x000fe20000000900 */
[----:B------:R-:W-:Y:S02]  /*cff0*/  PRMT R80, R155, 0x7632, R80 ;  /* 0x000076329b507816 */ /* 0x000fe40000000050 */
[C---:B------:R-:W-:Y:S01]  /*d000*/  F2FP.F16.F32.PACK_AB R112, R178.reuse, R179 ;  /* 0x000000b3b270723e */ /* 0x040fe200000000ff */
[----:B------:R-:W-:Y:S01]  /*d010*/  FADD.FTZ R178, R178, R111 ;  /* 0x0000006fb2b27221 */ /* 0x000fe20000010000 */
[----:B------:R-:W-:Y:S01]  /*d020*/  PRMT R97, R94, 0x7632, R97 ;  /* 0x000076325e617816 */ /* 0x000fe20000000061 */
[----:B------:R-:W-:Y:S01]  /*d030*/  @!P5 HADD2 R222, -R94.H0_H0, -RZ.H0_H0 ;  /* 0xa00000ff5eded230 */ /* 0x000fe20000000900 */
[----:B------:R-:W-:Y:S02]  /*d040*/  F2FP.F16.F32.PACK_AB R111, R136, R133 ;  /* 0x00000085886f723e */ /* 0x000fe400000000ff */
[----:B------:R-:W-:Y:S02]  /*d050*/  LOP3.LUT R80, R80, 0xff, RZ, 0xc0, !PT ;  /* 0x000000ff50507812 */ /* 0x000fe400078ec0ff */
[----:B------:R-:W-:Y:S01]  /*d060*/  @!P0 PRMT R86, R230, 0x5410, RZ ;  /* 0x00005410e6568816 */ /* 0x000fe200000000ff */
[----:B------:R-:W-:Y:S01]  /*d070*/  @!P4 HADD2 R221, -R89.H0_H0, -RZ.H0_H0 ;  /* 0xa00000ff59ddc230 */ /* 0x000fe20000000900 */
[C---:B------:R-:W-:Y:S02]  /*d080*/  PRMT R88, R89.reuse, 0x7632, R88 ;  /* 0x0000763259587816 */ /* 0x040fe40000000058 */
[----:B------:R-:W-:Y:S01]  /*d090*/  SHF.R.U32.HI R171, RZ, 0x18, R165 ;  /* 0x00000018ffab7819 */ /* 0x000fe200000116a5 */
[----:B------:R3:W-:Y:S01]  /*d0a0*/  STG.E.U16 desc[UR28][R134.64+-0x5e], R86 ;  /* 0xffffa25686007986 */ /* 0x0007e2000c10151c */
[----:B------:R-:W-:Y:S02]  /*d0b0*/  PRMT R103, R89, 0x5410, R88 ;  /* 0x0000541059677816 */ /* 0x000fe40000000058 */
[----:B------:R-:W-:Y:S02]  /*d0c0*/  @!P4 PRMT R89, R221, 0x5410, RZ ;  /* 0x00005410dd59c816 */ /* 0x000fe400000000ff */
[----:B------:R-:W-:Y:S02]  /*d0d0*/  ISETP.GT.U32.AND P4, PT, R126, UR8, PT ;  /* 0x000000087e007c0c */ /* 0x000fe4000bf84070 */
[----:B------:R-:W-:Y:S02]  /*d0e0*/  ISETP.LE.U32.AND P0, PT, R171, UR8, PT ;  /* 0x00000008ab007c0c */ /* 0x000fe4000bf03070 */
[----:B------:R-:W-:Y:S02]  /*d0f0*/  F2FP.F16.F32.PACK_AB R113, R95, R180 ;  /* 0x000000b45f71723e */ /* 0x000fe400000000ff */
[C---:B------:R-:W-:Y:S02]  /*d100*/  PRMT R95, R98.reuse, 0x7632, R95 ;  /* 0x00007632625f7816 */ /* 0x040fe4000000005f */
[----:B------:R-:W-:Y:S02]  /*d110*/  LOP3.LUT R179, R131, 0xff, RZ, 0xc0, !PT ;  /* 0x000000ff83b37812 */ /* 0x000fe400078ec0ff */
[----:B-1----:R-:W-:Y:S02]  /*d120*/  PRMT R105, R98, 0x5410, R95 ;  /* 0x0000541062697816 */ /* 0x002fe4000000005f */
[C---:B------:R-:W-:Y:S01]  /*d130*/  PRMT R166, R170.reuse, 0x7772, RZ ;  /* 0x00007772aaa67816 */ /* 0x040fe200000000ff */
[----:B------:R-:W-:Y:S01]  /*d140*/  @P4 HADD2 R204, -R97.H0_H0, -RZ.H0_H0 ;  /* 0xa00000ff61cc4230 */ /* 0x000fe20000000900 */
[C---:B------:R-:W-:Y:S01]  /*d150*/  PRMT R165, R170.reuse, 0x7773, RZ ;  /* 0x00007773aaa57816 */ /* 0x040fe200000000ff */
[----:B------:R-:W-:Y:S01]  /*d160*/  @!P0 HADD2 R220, -R88.H0_H0, -RZ.H0_H0 ;  /* 0xa00000ff58dc8230 */ /* 0x000fe20000000900 */
[----:B------:R-:W-:Y:S02]  /*d170*/  PRMT R131, R170, 0x7771, RZ ;  /* 0x00007771aa837816 */ /* 0x000fe400000000ff */
[----:B------:R-:W-:Y:S02]  /*d180*/  PRMT R90, R96, 0x7632, R90 ;  /* 0x00007632605a7816 */ /* 0x000fe4000000005a */
[----:B------:R-:W-:Y:S02]  /*d190*/  @!P0 PRMT R88, R220, 0x5410, RZ ;  /* 0x00005410dc588816 */ /* 0x000fe400000000ff */
[----:B------:R-:W-:Y:S01]  /*d1a0*/  ISETP.GT.U32.AND P0, PT, R110, UR8, PT ;  /* 0x000000086e007c0c */ /* 0x000fe2000bf04070 */
[----:B---3--:R-:W-:Y:S01]  /*d1b0*/  IMAD.WIDE R134, R114, 0x70, R134 ;  /* 0x0000007072867825 */ /* 0x008fe200078e0286 */
[----:B------:R-:W-:Y:S02]  /*d1c0*/  PRMT R133, R164, 0x7771, RZ ;  /* 0x00007771a4857816 */ /* 0x000fe400000000ff */
[----:B------:R-:W-:Y:S02]  /*d1d0*/  PRMT R106, R96, 0x5410, R90 ;  /* 0x00005410606a7816 */ /* 0x000fe4000000005a */
[----:B------:R-:W-:Y:S01]  /*d1e0*/  PRMT R130, R174, 0x5410, R130 ;  /* 0x00005410ae827816 */ /* 0x000fe20000000082 */
[----:B------:R-:W-:Y:S01]  /*d1f0*/  STG.E.U16 desc[UR28][R134.64+-0x60], R85 ;  /* 0xffffa05586007986 */ /* 0x000fe2000c10151c */
[----:B------:R-:W-:Y:S02]  /*d200*/  PRMT R171, R176, 0x5410, R171 ;  /* 0x00005410b0ab7816 */ /* 0x000fe400000000ab */
[C---:B------:R-:W-:Y:S01]  /*d210*/  PRMT R93, R91.reuse, 0x7632, R93 ;  /* 0x000076325b5d7816 */ /* 0x040fe2000000005d */
[----:B------:R1:W-:Y:S01]  /*d220*/  STG.E.U16 desc[UR28][R134.64+-0x5e], R84 ;  /* 0xffffa25486007986 */ /* 0x0003e2000c10151c */
[----:B------:R-:W-:Y:S01]  /*d230*/  PRMT R92, R100, 0x7632, R92 ;  /* 0x00007632645c7816 */ /* 0x000fe2000000005c */
[----:B------:R-:W-:Y:S01]  /*d240*/  @P0 HADD2 R203, -R98.H0_H0, -RZ.H0_H0 ;  /* 0xa00000ff62cb0230 */ /* 0x000fe20000000900 */
[----:B------:R-:W-:Y:S01]  /*d250*/  PRMT R107, R91, 0x5410, R93 ;  /* 0x000054105b6b7816 */ /* 0x000fe2000000005d */
[----:B------:R-:W-:Y:S02]  /*d260*/  LDSM.16.MT88.4 R84, [R197+0x6800] ;  /* 0x00680000c554783b */ /* 0x000fe40000004200 */
[----:B------:R-:W-:Y:S01]  /*d270*/  @!P6 HADD2 R201, -R92.H0_H0, -RZ.H0_H0 ;  /* 0xa00000ff5cc9e230 */ /* 0x000fe20000000900 */
[----:B------:R-:W-:Y:S02]  /*d280*/  @P0 PRMT R98, R203, 0x5410, RZ ;  /* 0x00005410cb620816 */ /* 0x000fe400000000ff */
[----:B------:R-:W-:Y:S03]  /*d290*/  ISETP.LE.U32.AND P0, PT, R179, UR8, PT ;  /* 0x00000008b3007c0c */ /* 0x000fe6000bf03070 */
[----:B------:R3:W-:Y:S04]  /*d2a0*/  STG.E.U16 desc[UR28][R140.64+-0x60], R89 ;  /* 0xffffa0598c007986 */ /* 0x0007e8000c10151c */
[----:B------:R4:W-:Y:S06]  /*d2b0*/  STG.E.U16 desc[UR28][R140.64+-0x5e], R88 ;  /* 0xffffa2588c007986 */ /* 0x0009ec000c10151c */
[----:B------:R-:W-:Y:S05]  /*d2c0*/  @!P0 HADD2 R202, -R96.H0_H0, -RZ.H0_H0 ;  /* 0xa00000ff60ca8230 */ /* 0x000fea0000000900 */
[----:B------:R-:W-:Y:S01]  /*d2d0*/  @!P0 PRMT R96, R202, 0x5410, RZ ;  /* 0x00005410ca608816 */ /* 0x000fe200000000ff */
[----:B-1----:R-:W-:Y:S01]  /*d2e0*/  IMAD.WIDE R134, R114, -0x70, R134 ;  /* 0xffffff9072867825 */ /* 0x002fe200078e0286 */
[----:B------:R-:W-:Y:S02]  /*d2f0*/  ISETP.GT.U32.AND P0, PT, R128, UR8, PT ;  /* 0x0000000880007c0c */ /* 0x000fe4000bf04070 */
[----:B---3--:R-:W-:Y:S02]  /*d300*/  PRMT R89, R100, 0x5410, R92 ;  /* 0x0000541064597816 */ /* 0x008fe4000000005c */
[----:B------:R-:W-:Y:S09]  /*d310*/  @!P6 PRMT R92, R201, 0x5410, RZ ;  /* 0x00005410c95ce816 */ /* 0x000ff200000000ff */
[----:B------:R-:W-:Y:S01]  /*d320*/  @P0 HADD2 R205, -R91.H0_H0, -RZ.H0_H0 ;  /* 0xa00000ff5bcd0230 */ /* 0x000fe20000000900 */
[----:B----4-:R-:W-:Y:S04]  /*d330*/  PRMT R88, R113, 0x7632, R88 ;  /* 0x0000763271587816 */ /* 0x010fe80000000058 */
[----:B------:R-:W-:Y:S01]  /*d340*/  @P0 PRMT R91, R205, 0x5410, RZ ;  /* 0x00005410cd5b0816 */ /* 0x000fe200000000ff */
[----:B--2---:R-:W-:Y:S02]  /*d350*/  @P2 VIADD R120, R137, 0xffffffc0 ;  /* 0xffffffc089782836 */ /* 0x004fe40000000000 */
[----:B------:R-:W1:Y:S03]  /*d360*/  MUFU.EX2 R137, R168 ;  /* 0x000000a800897308 */ /* 0x000e660000000800 */
[----:B------:R-:W2:Y:S01]  /*d370*/  LDSM.16.MT88.4 R72, [R120] ;  /* 0x000000007848783b */ /* 0x000ea20000004200 */
[----:B-1----:R-:W-:Y:S01]  /*d380*/  F2FP.F16.F32.PACK_AB R109, R137, R169 ;  /* 0x000000a9896d723e */ /* 0x002fe200000000ff */
[----:B------:R-:W-:Y:S01]  /*d390*/  FADD.FTZ R168, R136, R104 ;  /* 0x0000006888a87221 */ /* 0x000fe20000010000 */
[----:B------:R-:W-:Y:S01]  /*d3a0*/  PRMT R104, R94, 0x5410, R97 ;  /* 0x000054105e687816 */ /* 0x000fe20000000061 */
[----:B------:R-:W-:Y:S01]  /*d3b0*/  IMAD.IADD R136, R185, 0x1, R120 ;  /* 0x00000001b9887824 */ /* 0x000fe200078e0278 */
[----:B------:R-:W-:Y:S01]  /*d3c0*/  @!P5 PRMT R94, R222, 0x5410, RZ ;  /* 0x00005410de5ed816 */ /* 0x000fe200000000ff */
[----:B------:R-:W-:Y:S01]  /*d3d0*/  FADD.FTZ R123, R137, R123 ;  /* 0x0000007b897b7221 */ /* 0x000fe20000010000 */
[----:B------:R-:W-:Y:S01]  /*d3e0*/  ISETP.LE.U32.AND P5, PT, R80, UR8, PT ;  /* 0x0000000850007c0c */ /* 0x000fe2000bfa3070 */
[----:B------:R-:W-:Y:S01]  /*d3f0*/  IMAD.MOV.U32 R137, RZ, RZ, R164 ;  /* 0x000000ffff897224 */ /* 0x000fe200078e00a4 */
[----:B------:R-:W-:Y:S01]  /*d400*/  @P4 PRMT R97, R204, 0x5410, RZ ;  /* 0x00005410cc614816 */ /* 0x000fe200000000ff */
[----:B------:R-:W1:Y:S01]  /*d410*/  LDSM.16.MT88.4 R80, [R136] ;  /* 0x000000008850783b */ /* 0x000e620000004200 */
[----:B------:R-:W-:Y:S01]  /*d420*/  ISETP.GT.U32.AND P4, PT, R125, UR8, PT ;  /* 0x000000087d007c0c */ /* 0x000fe2000bf84070 */
[----:B------:R-:W-:Y:S01]  /*d430*/  IMAD.MOV.U32 R169, RZ, RZ, R170 ;  /* 0x000000ffffa97224 */ /* 0x000fe200078e00aa */
[----:B------:R-:W-:Y:S02]  /*d440*/  PRMT R170, R164, 0x7772, RZ ;  /* 0x00007772a4aa7816 */ /* 0x000fe400000000ff */
[----:B------:R-:W-:Y:S02]  /*d450*/  LOP3.LUT R137, R137, 0xff, RZ, 0xc0, !PT ;  /* 0x000000ff89897812 */ /* 0x000fe400078ec0ff */
[----:B------:R-:W-:Y:S01]  /*d460*/  LOP3.LUT R169, R169, 0xff, RZ, 0xc0, !PT ;  /* 0x000000ffa9a97812 */ /* 0x000fe200078ec0ff */
[----:B------:R3:W-:Y:S04]  /*d470*/  STG.E.U16 desc[UR28][R116.64+-0x50], R94 ;  /* 0xffffb05e74007986 */ /* 0x0007e8000c10151c */
[----:B------:R4:W-:Y:S02]  /*d480*/  STG.E.U16 desc[UR28][R116.64+-0x4e], R97 ;  /* 0xffffb26174007986 */ /* 0x0009e4000c10151c */
[----:B------:R-:W-:Y:S02]  /*d490*/  @P4 HADD2 R212, -R95.H0_H0, -RZ.H0_H0 ;  /* 0xa00000ff5fd44230 */ /* 0x000fe40000000900 */
[----:B------:R-:W-:Y:S01]  /*d4a0*/  STG.E.U16 desc[UR28][R134.64+-0x50], R98 ;  /* 0xffffb06286007986 */ /* 0x000fe2000c10151c */
[-C--:B--2---:R-:W-:Y:S03]  /*d4b0*/  HMMA.16816.F32 R36, R68, R72.reuse, R36 ;  /* 0x000000484424723c */ /* 0x084fe60000001824 */
[----:B------:R-:W-:Y:S02]  /*d4c0*/  @P4 PRMT R95, R212, 0x5410, RZ ;  /* 0x00005410d45f4816 */ /* 0x000fe400000000ff */
[----:B------:R-:W-:Y:S02]  /*d4d0*/  ISETP.GT.U32.AND P4, PT, R129, UR8, PT ;  /* 0x0000000881007c0c */ /* 0x000fe4000bf84070 */
[----:B------:R-:W-:Y:S01]  /*d4e0*/  PRMT R129, R179, 0x5410, R129 ;  /* 0x00005410b3817816 */ /* 0x000fe20000000081 */
[C---:B------:R-:W-:Y:S01]  /*d4f0*/  HMMA.16816.F32 R40, R76.reuse, R72, R40 ;  /* 0x000000484c28723c */ /* 0x040fe20000001828 */
[----:B------:R2:W1:Y:S01]  /*d500*/  MUFU.EX2 R72, R162 ;  /* 0x000000a200487308 */ /* 0x0004620000000800 */
[----:B------:R1:W-:Y:S02]  /*d510*/  STG.E.U16 desc[UR28][R134.64+-0x4e], R95 ;  /* 0xffffb25f86007986 */ /* 0x0003e4000c10151c */
[----:B------:R-:W-:Y:S04]  /*d520*/  PRMT R73, R173, 0x5410, R175 ;  /* 0x00005410ad497816 */ /* 0x000fe800000000af */
[-C--:B------:R-:W-:Y:S03]  /*d530*/  HMMA.16816.F32 R44, R76, R74.reuse, R44 ;  /* 0x0000004a4c2c723c */ /* 0x080fe6000000182c */
[--C-:B------:R-:W-:Y:S01]  /*d540*/  HSET2.LE.AND R73, R73, R138.reuse, PT ;  /* 0x0000008a49497233 */ /* 0x100fe20003803000 */
[----:B------:R-:W-:Y:S01]  /*d550*/  @P4 HADD2 R206, -R90.H0_H0, -RZ.H0_H0 ;  /* 0xa00000ff5ace4230 */ /* 0x000fe20000000900 */
[----:B---3--:R-:W-:Y:S02]  /*d560*/  PRMT R94, R111, 0x7610, R94 ;  /* 0x000076106f5e7816 */ /* 0x008fe4000000005e */
[----:B----4-:R-:W-:Y:S01]  /*d570*/  PRMT R97, R112, 0x7632, R97 ;  /* 0x0000763270617816 */ /* 0x010fe20000000061 */
[C---:B------:R-:W-:Y:S04]  /*d580*/  HMMA.16816.F32 R48, R68.reuse, R74, R48 ;  /* 0x0000004a4430723c */ /* 0x040fe80000001830 */
[----:B--2---:R-:W-:Y:S01]  /*d590*/  PRMT R162, R164, 0x7773, RZ ;  /* 0x00007773a4a27816 */ /* 0x004fe200000000ff */
[----:B------:R-:W-:Y:S01]  /*d5a0*/  @!P1 HADD2 R223, -R97.H0_H0, -RZ.H0_H0 ;  /* 0xa00000ff61df9230 */ /* 0x000fe20000000900 */
[----:B------:R-:W-:Y:S01]  /*d5b0*/  PRMT R164, R110, 0x5410, R125 ;  /* 0x000054106ea47816 */ /* 0x000fe2000000007d */
[----:B------:R-:W-:Y:S01]  /*d5c0*/  FADD.FTZ R125, R163, R178 ;  /* 0x000000b2a37d7221 */ /* 0x000fe20000010000 */
[C---:B-1----:R-:W-:Y:S01]  /*d5d0*/  F2FP.F16.F32.PACK_AB R110, R72.reuse, R163 ;  /* 0x000000a3486e723e */ /* 0x042fe200000000ff */
[-C--:B------:R-:W-:Y:S03]  /*d5e0*/  HMMA.16816.F32 R52, R68, R80.reuse, R52 ;  /* 0x000000504434723c */ /* 0x080fe60000001834 */
[----:B------:R-:W-:Y:S01]  /*d5f0*/  PRMT R74, R177, 0x5410, R126 ;  /* 0x00005410b14a7816 */ /* 0x000fe2000000007e */
[----:B------:R-:W-:Y:S01]  /*d600*/  FADD.FTZ R125, R72, R125 ;  /* 0x0000007d487d7221 */ /* 0x000fe20000010000 */
[----:B------:R-:W-:Y:S01]  /*d610*/  PRMT R72, R172, 0x5410, R158 ;  /* 0x00005410ac487816 */ /* 0x000fe2000000009e */
[----:B------:R-:W-:Y:S01]  /*d620*/  IMAD.WIDE R134, R114, 0x70, R134 ;  /* 0x0000007072867825 */ /* 0x000fe200078e0286 */
[----:B------:R-:W-:Y:S01]  /*d630*/  LOP3.LUT R75, R164, 0xff00ff, RZ, 0xc0, !PT ;  /* 0x00ff00ffa44b7812 */ /* 0x000fe200078ec0ff */
[C---:B------:R-:W-:Y:S03]  /*d640*/  HMMA.16816.F32 R56, R76.reuse, R80, R56 ;  /* 0x000000504c38723c */ /* 0x040fe60000001838 */
[----:B------:R-:W-:Y:S01]  /*d650*/  STG.E.U16 desc[UR28][R134.64+-0x50], R96 ;  /* 0xffffb06086007986 */ /* 0x000fe2000c10151c */
[----:B------:R-:W-:Y:S01]  /*d660*/  @P4 PRMT R90, R206, 0x5410, RZ ;  /* 0x00005410ce5a4816 */ /* 0x000fe200000000ff */
[----:B------:R-:W-:Y:S01]  /*d670*/  FADD.FTZ R125, R153, R125 ;  /* 0x0000007d997d7221 */ /* 0x000fe20000010000 */
[----:B------:R-:W-:Y:S02]  /*d680*/  ISETP.GT.U32.AND P4, PT, R127, UR8, PT ;  /* 0x000000087f007c0c */ /* 0x000fe4000bf84070 */
[----:B------:R-:W-:Y:S01]  /*d690*/  PRMT R127, R128, 0x5410, R127 ;  /* 0x00005410807f7816 */ /* 0x000fe2000000007f */
[-C--:B------:R-:W-:Y:S01]  /*d6a0*/  HMMA.16816.F32 R60, R76, R82.reuse, R60 ;  /* 0x000000524c3c723c */ /* 0x080fe2000000183c */
[----:B------:R1:W-:Y:S02]  /*d6b0*/  STG.E.U16 desc[UR28][R134.64+-0x4e], R90 ;  /* 0xffffb25a86007986 */ /* 0x0003e4000c10151c */
[--C-:B------:R-:W-:Y:S02]  /*d6c0*/  HSET2.LE.AND R72, R72, R138.reuse, PT ;  /* 0x0000008a48487233 */ /* 0x100fe40003803000 */
[--C-:B------:R-:W-:Y:S01]  /*d6d0*/  HSET2.LE.AND R74, R74, R138.reuse, PT ;  /* 0x0000008a4a4a7233 */ /* 0x100fe20003803000 */
[----:B------:R-:W-:Y:S01]  /*d6e0*/  STG.E.U16 desc[UR28][R140.64+-0x50], R91 ;  /* 0xffffb05b8c007986 */ /* 0x000fe2000c10151c */
[--C-:B------:R-:W-:Y:S01]  /*d6f0*/  HSET2.LE.AND R75, R75, R138.reuse, PT ;  /* 0x0000008a4b4b7233 */ /* 0x100fe20003803000 */
[----:B------:R-:W-:Y:S02]  /*d700*/  HMMA.16816.F32 R64, R68, R82, R64 ;  /* 0x000000524440723c */ /* 0x000fe40000001840 */
[----:B------:R-:W2:Y:S02]  /*d710*/  LDSM.16.MT88.4 R68, [R184+0x6800] ;  /* 0x00680000b844783b */ /* 0x000ea40000004200 */
[----:B------:R-:W-:Y:S01]  /*d720*/  LOP3.LUT R79, R127, 0xff00ff, RZ, 0xc0, !PT ;  /* 0x00ff00ff7f4f7812 */ /* 0x000fe200078ec0ff */
[----:B------:R-:W-:Y:S01]  /*d730*/  @P4 HADD2 R209, -R93.H0_H0, -RZ.H0_H0 ;  /* 0xa00000ff5dd14230 */ /* 0x000fe20000000900 */
[----:B------:R-:W-:Y:S02]  /*d740*/  LOP3.LUT R72, R99, R72, RZ, 0xc0, !PT ;  /* 0x0000004863487212 */ /* 0x000fe400078ec0ff */
[----:B------:R-:W-:Y:S02]  /*d750*/  LOP3.LUT R73, R102, R73, RZ, 0xc0, !PT ;  /* 0x0000004966497212 */ /* 0x000fe400078ec0ff */
[----:B------:R-:W-:Y:S01]  /*d760*/  LOP3.LUT R74, R104, R74, RZ, 0xc0, !PT ;  /* 0x0000004a684a7212 */ /* 0x000fe200078ec0ff */
[----:B------:R-:W3:Y:S01]  /*d770*/  LDSM.16.MT88.4 R80, [R120+0x800] ;  /* 0x000800007850783b */ /* 0x000ee20000004200 */
[----:B------:R-:W-:Y:S02]  /*d780*/  LOP3.LUT R75, R105, R75, RZ, 0xc0, !PT ;  /* 0x0000004b694b7212 */ /* 0x000fe400078ec0ff */
[--C-:B------:R-:W-:Y:S02]  /*d790*/  HSET2.LE.AND R76, R130, R138.reuse, PT ;  /* 0x0000008a824c7233 */ /* 0x100fe40003803000 */
[--C-:B------:R-:W-:Y:S02]  /*d7a0*/  HSET2.LE.AND R77, R171, R138.reuse, PT ;  /* 0x0000008aab4d7233 */ /* 0x100fe40003803000 */
[--C-:B------:R-:W-:Y:S01]  /*d7b0*/  HSET2.LE.AND R78, R129, R138.reuse, PT ;  /* 0x0000008a814e7233 */ /* 0x100fe20003803000 */
[-C--:B------:R-:W-:Y:S05]  /*d7c0*/  HMMA.16816.F32 R4, R72, R84.reuse, R4 ;  /* 0x000000544804723c */ /* 0x080fea0000001804 */
[--C-:B------:R-:W-:Y:S01]  /*d7d0*/  HSET2.LE.AND R79, R79, R138.reuse, PT ;  /* 0x0000008a4f4f7233 */ /* 0x100fe20003803000 */
[----:B-1----:R-:W-:Y:S01]  /*d7e0*/  IMAD.WIDE R134, R114, -0x70, R134 ;  /* 0xffffff9072867825 */ /* 0x002fe200078e0286 */
[----:B------:R-:W-:Y:S02]  /*d7f0*/  LOP3.LUT R76, R101, R76, RZ, 0xc0, !PT ;  /* 0x0000004c654c7212 */ /* 0x000fe400078ec0ff */
[----:B------:R-:W-:Y:S02]  /*d800*/  LOP3.LUT R77, R103, R77, RZ, 0xc0, !PT ;  /* 0x0000004d674d7212 */ /* 0x000fe400078ec0ff */
[----:B------:R-:W-:Y:S02]  /*d810*/  LOP3.LUT R78, R106, R78, RZ, 0xc0, !PT ;  /* 0x0000004e6a4e7212 */ /* 0x000fe400078ec0ff */
[----:B------:R-:W-:Y:S01]  /*d820*/  LOP3.LUT R79, R107, R79, RZ, 0xc0, !PT ;  /* 0x0000004f6b4f7212 */ /* 0x000fe200078ec0ff */
[----:B------:R-:W1:Y:S01]  /*d830*/  MUFU.EX2 R106, R157 ;  /* 0x0000009d006a7308 */ /* 0x000e620000000800 */
[C---:B------:R-:W-:Y:S02]  /*d840*/  LOP3.LUT R163, R159.reuse, 0xff, RZ, 0xc0, !PT ;  /* 0x000000ff9fa37812 */ /* 0x040fe400078ec0ff */
[----:B------:R-:W-:Y:S02]  /*d850*/  PRMT R127, R159, 0x7632, R127 ;  /* 0x000076329f7f7816 */ /* 0x000fe4000000007f */
[----:B------:R-:W-:Y:S01]  /*d860*/  ISETP.LE.U32.AND P0, PT, R163, UR8, PT ;  /* 0x00000008a3007c0c */ /* 0x000fe2000bf03070 */
[C---:B------:R-:W-:Y:S04]  /*d870*/  HMMA.16816.F32 R8, R76.reuse, R84, R8 ;  /* 0x000000544c08723c */ /* 0x040fe80000001808 */
[----:B------:R-:W4:Y:S01]  /*d880*/  MUFU.EX2 R107, R161 ;  /* 0x000000a1006b7308 */ /* 0x000f220000000800 */
[----:B------:R-:W-:Y:S02]  /*d890*/  SHF.R.U32.HI R159, RZ, 0x18, R159 ;  /* 0x00000018ff9f7819 */ /* 0x000fe4000001169f */
[----:B------:R-:W-:Y:S02]  /*d8a0*/  LOP3.LUT R127, R127, 0xff, RZ, 0xc0, !PT ;  /* 0x000000ff7f7f7812 */ /* 0x000fe400078ec0ff */
[----:B------:R-:W-:Y:S01]  /*d8b0*/  @P4 PRMT R93, R209, 0x5410, RZ ;  /* 0x00005410d15d4816 */ /* 0x000fe200000000ff */
[-C--:B------:R-:W-:Y:S03]  /*d8c0*/  HMMA.16816.F32 R12, R76, R86.reuse, R12 ;  /* 0x000000564c0c723c */ /* 0x080fe6000000180c */
[----:B------:R-:W-:Y:S01]  /*d8d0*/  ISETP.LE.U32.AND P4, PT, R159, UR8, PT ;  /* 0x000000089f007c0c */ /* 0x000fe2000bf83070 */
[----:B------:R-:W-:Y:S01]  /*d8e0*/  @!P0 HADD2 R211, -R100.H0_H0, -RZ.H0_H0 ;  /* 0xa00000ff64d38230 */ /* 0x000fe20000000900 */
[C---:B------:R-:W-:Y:S01]  /*d8f0*/  PRMT R102, R108.reuse, 0x7610, R102 ;  /* 0x000076106c667816 */ /* 0x040fe20000000066 */
[----:B------:R3:W-:Y:S01]  /*d900*/  STG.E.U16 desc[UR28][R140.64+-0x4e], R93 ;  /* 0xffffb25d8c007986 */ /* 0x0007e2000c10151c */
[----:B------:R-:W-:Y:S01]  /*d910*/  PRMT R101, R108, 0x7632, R101 ;  /* 0x000076326c657816 */ /* 0x000fe20000000065 */
[C---:B------:R-:W-:Y:S02]  /*d920*/  HMMA.16816.F32 R16, R72.reuse, R86, R16 ;  /* 0x000000564810723c */ /* 0x040fe40000001810 */
[----:B------:R-:W-:Y:S02]  /*d930*/  STG.E.U16 desc[UR28][R116.64+-0x3e], R92 ;  /* 0xffffc25c74007986 */ /* 0x000fe4000c10151c */
[----:B------:R-:W-:Y:S01]  /*d940*/  @!P0 PRMT R100, R211, 0x5410, RZ ;  /* 0x00005410d3648816 */ /* 0x000fe200000000ff */
[----:B-1----:R-:W-:Y:S01]  /*d950*/  FADD.FTZ R108, R106, R168 ;  /* 0x000000a86a6c7221 */ /* 0x002fe20000010000 */
[----:B------:R-:W-:Y:S02]  /*d960*/  ISETP.LE.U32.AND P0, PT, R127, UR8, PT ;  /* 0x000000087f007c0c */ /* 0x000fe4000bf03070 */
[----:B------:R-:W-:Y:S01]  /*d970*/  PRMT R96, R102, 0x5410, R101 ;  /* 0x0000541066607816 */ /* 0x000fe20000000065 */
[-C--:B--2---:R-:W-:Y:S01]  /*d980*/  HMMA.16816.F32 R20, R72, R68.reuse, R20 ;  /* 0x000000444814723c */ /* 0x084fe20000001814 */
[----:B------:R-:W-:Y:S02]  /*d990*/  STG.E.U16 desc[UR28][R116.64+-0x40], R100 ;  /* 0xffffc06474007986 */ /* 0x000fe4000c10151c */
[----:B------:R-:W-:Y:S01]  /*d9a0*/  LOP3.LUT R126, R155, 0xff, RZ, 0xc0, !PT ;  /* 0x000000ff9b7e7812 */ /* 0x000fe200078ec0ff */
[----:B------:R-:W-:Y:S01]  /*d9b0*/  @!P4 HADD2 R225, -R101.H0_H0, -RZ.H0_H0 ;  /* 0xa00000ff65e1c230 */ /* 0x000fe20000000900 */
[----:B------:R-:W-:Y:S01]  /*d9c0*/  PRMT R98, R112, 0x7610, R98 ;  /* 0x0000761070627816 */ /* 0x000fe20000000062 */
[----:B----4-:R-:W-:Y:S01]  /*d9d0*/  FADD.FTZ R112, R107, R167 ;  /* 0x000000a76b707221 */ /* 0x010fe20000010000 */
[----:B------:R-:W-:Y:S01]  /*d9e0*/  ISETP.LE.U32.AND P6, PT, R126, UR8, PT ;  /* 0x000000087e007c0c */ /* 0x000fe2000bfc3070 */
[C---:B------:R-:W-:Y:S04]  /*d9f0*/  HMMA.16816.F32 R24, R76.reuse, R68, R24 ;  /* 0x000000444c18723c */ /* 0x040fe80000001818 */
[----:B------:R-:W-:Y:S01]  /*da00*/  @!P4 PRMT R101, R225, 0x5410, RZ ;  /* 0x00005410e165c816 */ /* 0x000fe200000000ff */
[----:B------:R-:W-:Y:S01]  /*da10*/  @!P0 HADD2 R226, -R102.H0_H0, -RZ.H0_H0 ;  /* 0xa00000ff66e28230 */ /* 0x000fe20000000900 */
[----:B------:R-:W-:Y:S01]  /*da20*/  PRMT R99, R113, 0x7610, R99 ;  /* 0x0000761071637816 */ /* 0x000fe20000000063 */
[----:B------:R-:W-:Y:S01]  /*da30*/  FADD.FTZ R112, R160, R112 ;  /* 0x00000070a0707221 */ /* 0x000fe20000010000 */
[----:B------:R-:W-:Y:S01]  /*da40*/  SHF.R.U32.HI R84, RZ, 0x18, R155 ;  /* 0x00000018ff547819 */ /* 0x000fe2000001169b */
[-C--:B------:R-:W-:Y:S01]  /*da50*/  HMMA.16816.F32 R28, R76, R70.reuse, R28 ;  /* 0x000000464c1c723c */ /* 0x080fe2000000181c */
[----:B------:R-:W-:Y:S02]  /*da60*/  STG.E.U16 desc[UR28][R134.64+-0x3e], R101 ;  /* 0xffffc26586007986 */ /* 0x000fe4000c10151c */
[----:B------:R-:W-:Y:S01]  /*da70*/  @!P0 PRMT R102, R226, 0x5410, RZ ;  /* 0x00005410e2668816 */ /* 0x000fe200000000ff */
[----:B------:R-:W-:Y:S01]  /*da80*/  @!P6 HADD2 R224, -R98.H0_H0, -RZ.H0_H0 ;  /* 0xa00000ff62e0e230 */ /* 0x000fe20000000900 */
[----:B------:R-:W-:Y:S01]  /*da90*/  PRMT R95, R98, 0x5410, R97 ;  /* 0x00005410625f7816 */ /* 0x000fe20000000061 */
[----:B------:R-:W-:Y:S01]  /*daa0*/  @!P5 HADD2 R214, -R99.H0_H0, -RZ.H0_H0 ;  /* 0xa00000ff63d6d230 */ /* 0x000fe20000000900 */
[----:B------:R-:W-:Y:S01]  /*dab0*/  @!P1 PRMT R97, R223, 0x5410, RZ ;  /* 0x00005410df619816 */ /* 0x000fe200000000ff */
[C---:B------:R-:W-:Y:S01]  /*dac0*/  HMMA.16816.F32 R32, R72.reuse, R70, R32 ;  /* 0x000000464820723c */ /* 0x040fe20000001820 */
[----:B------:R-:W1:Y:S03]  /*dad0*/  LDSM.16.MT88.4 R68, [R136+0x800] ;  /* 0x000800008844783b */ /* 0x000e660000004200 */
[----:B------:R-:W-:Y:S01]  /*dae0*/  @!P6 PRMT R98, R224, 0x5410, RZ ;  /* 0x00005410e062e816 */ /* 0x000fe200000000ff */
[----:B------:R-:W-:Y:S01]  /*daf0*/  FADD.FTZ R108, R156, R108 ;  /* 0x0000006c9c6c7221 */ /* 0x000fe20000010000 */
[----:B------:R-:W-:Y:S02]  /*db00*/  ISETP.LE.U32.AND P0, PT, R84, UR8, PT ;  /* 0x0000000854007c0c */ /* 0x000fe4000bf03070 */
[----:B------:R-:W-:Y:S01]  /*db10*/  ISETP.GT.U32.AND P6, PT, R166, UR8, PT ;  /* 0x00000008a6007c0c */ /* 0x000fe2000bfc4070 */
[----:B------:R2:W-:Y:S01]  /*db20*/  STG.E.U16 desc[UR28][R134.64+-0x40], R102 ;  /* 0xffffc06686007986 */ /* 0x0005e2000c10151c */
[----:B------:R-:W-:Y:S01]  /*db30*/  PRMT R103, R99, 0x5410, R88 ;  /* 0x0000541063677816 */ /* 0x000fe20000000058 */
[-C--:B---3--:R-:W-:Y:S03]  /*db40*/  HMMA.16816.F32 R36, R72, R80.reuse, R36 ;  /* 0x000000504824723c */ /* 0x088fe60000001824 */
[----:B------:R-:W-:Y:S02]  /*db50*/  SHF.R.U32.HI R155, RZ, 0x10, R155 ;  /* 0x00000010ff9b7819 */ /* 0x000fe4000001169b */
[----:B------:R-:W-:Y:S02]  /*db60*/  @!P5 PRMT R99, R214, 0x5410, RZ ;  /* 0x00005410d663d816 */ /* 0x000fe400000000ff */
[----:B------:R-:W-:Y:S01]  /*db70*/  ISETP.LE.U32.AND P4, PT, R169, UR8, PT ;  /* 0x00000008a9007c0c */ /* 0x000fe2000bf83070 */
[C---:B------:R-:W-:Y:S04]  /*db80*/  HMMA.16816.F32 R40, R76.reuse, R80, R40 ;  /* 0x000000504c28723c */ /* 0x040fe80000001828 */
[----:B------:R-:W-:Y:S01]  /*db90*/  ISETP.GT.U32.AND P5, PT, R131, UR8, PT ;  /* 0x0000000883007c0c */ /* 0x000fe2000bfa4070 */
[----:B------:R-:W-:Y:S01]  /*dba0*/  @!P0 HADD2 R213, -R88.H0_H0, -RZ.H0_H0 ;  /* 0xa00000ff58d58230 */ /* 0x000fe20000000900 */
[----:B------:R-:W-:Y:S02]  /*dbb0*/  PRMT R90, R111, 0x7632, R90 ;  /* 0x000076326f5a7816 */ /* 0x000fe4000000005a */
[----:B------:R-:W-:Y:S01]  /*dbc0*/  LOP3.LUT R111, R155, 0xff, RZ, 0xc0, !PT ;  /* 0x000000ff9b6f7812 */ /* 0x000fe200078ec0ff */
[-C--:B------:R-:W-:Y:S03]  /*dbd0*/  HMMA.16816.F32 R44, R76, R82.reuse, R44 ;  /* 0x000000524c2c723c */ /* 0x080fe6000000182c */
[----:B------:R-:W-:Y:S01]  /*dbe0*/  PRMT R93, R109, 0x7610, R93 ;  /* 0x000076106d5d7816 */ /* 0x000fe2000000005d */
[----:B------:R-:W-:Y:S01]  /*dbf0*/  @!P4 HADD2 R215, -R94.H0_H0, -RZ.H0_H0 ;  /* 0xa00000ff5ed7c230 */ /* 0x000fe20000000900 */
[----:B------:R-:W-:Y:S02]  /*dc00*/  PRMT R111, R111, 0x5410, R84 ;  /* 0x000054106f6f7816 */ /* 0x000fe40000000054 */
[----:B------:R-:W-:Y:S01]  /*dc10*/  ISETP.GT.U32.AND P1, PT, R165, UR8, PT ;  /* 0x00000008a5007c0c */ /* 0x000fe2000bf24070 */
[----:B--2---:R-:W-:Y:S01]  /*dc20*/  IMAD.WIDE R134, R114, 0x70, R134 ;  /* 0x0000007072867825 */ /* 0x004fe200078e0286 */
[----:B------:R-:W-:Y:S01]  /*dc30*/  PRMT R91, R109, 0x7632, R91 ;  /* 0x000076326d5b7816 */ /* 0x000fe2000000005b */
[C---:B------:R-:W-:Y:S01]  /*dc40*/  HMMA.16816.F32 R48, R72.reuse, R82, R48 ;  /* 0x000000524830723c */ /* 0x040fe20000001830 */
[----:B------:R-:W2:Y:S03]  /*dc50*/  LDSM.16.MT88.4 R84, [R197+0x7000] ;  /* 0x00700000c554783b */ /* 0x000ea60000004200 */
[----:B------:R-:W-:Y:S01]  /*dc60*/  @!P0 PRMT R88, R213, 0x5410, RZ ;  /* 0x00005410d5588816 */ /* 0x000fe200000000ff */
[----:B------:R-:W-:Y:S01]  /*dc70*/  @P6 HADD2 R210, -R93.H0_H0, -RZ.H0_H0 ;  /* 0xa00000ff5dd26230 */ /* 0x000fe20000000900 */
[----:B------:R-:W-:Y:S01]  /*dc80*/  PRMT R105, R93, 0x5410, R91 ;  /* 0x000054105d697816 */ /* 0x000fe2000000005b */
[----:B------:R-:W-:Y:S01]  /*dc90*/  @P5 HADD2 R217, -R90.H0_H0, -RZ.H0_H0 ;  /* 0xa00000ff5ad95230 */ /* 0x000fe20000000900 */
[----:B------:R-:W-:Y:S01]  /*dca0*/  PRMT R104, R94, 0x5410, R90 ;  /* 0x000054105e687816 */ /* 0x000fe2000000005a */
[----:B------:R-:W-:Y:S01]  /*dcb0*/  STG.E.U16 desc[UR28][R134.64+-0x40], R98 ;  /* 0xffffc06286007986 */ /* 0x000fe2000c10151c */
[----:B------:R-:W-:Y:S01]  /*dcc0*/  @P6 PRMT R93, R210, 0x5410, RZ ;  /* 0x00005410d25d6816 */ /* 0x000fe200000000ff */
[-C--:B-1----:R-:W-:Y:S02]  /*dcd0*/  HMMA.16816.F32 R52, R72, R68.reuse, R52 ;  /* 0x000000444834723c */ /* 0x082fe40000001834 */
[----:B------:R1:W-:Y:S01]  /*dce0*/  STG.E.U16 desc[UR28][R134.64+-0x3e], R97 ;  /* 0xffffc26186007986 */ /* 0x0003e2000c10151c */
[----:B------:R-:W-:Y:S01]  /*dcf0*/  ISETP.LE.U32.AND P6, PT, R137, UR8, PT ;  /* 0x0000000889007c0c */ /* 0x000fe2000bfc3070 */
[----:B------:R-:W-:Y:S01]  /*dd00*/  @P1 HADD2 R216, -R91.H0_H0, -RZ.H0_H0 ;  /* 0xa00000ff5bd81230 */ /* 0x000fe20000000900 */
[----:B------:R-:W-:Y:S01]  /*dd10*/  @!P4 PRMT R94, R215, 0x5410, RZ ;  /* 0x00005410d75ec816 */ /* 0x000fe200000000ff */
[----:B------:R3:W-:Y:S01]  /*dd20*/  STG.E.U16 desc[UR28][R140.64+-0x40], R99 ;  /* 0xffffc0638c007986 */ /* 0x0007e2000c10151c */
[----:B------:R-:W-:Y:S01]  /*dd30*/  @P5 PRMT R90, R217, 0x5410, RZ ;  /* 0x00005410d95a5816 */ /* 0x000fe200000000ff */
[C---:B------:R-:W-:Y:S02]  /*dd40*/  HMMA.16816.F32 R56, R76.reuse, R68, R56 ;  /* 0x000000444c38723c */ /* 0x040fe40000001838 */
[----:B------:R-:W-:Y:S02]  /*dd50*/  STG.E.U16 desc[UR28][R140.64+-0x3e], R88 ;  /* 0xffffc2588c007986 */ /* 0x000fe4000c10151c */
[----:B------:R-:W-:Y:S02]  /*dd60*/  LOP3.LUT R109, R121, 0xffff, RZ, 0xc0, !PT ;  /* 0x0000ffff796d7812 */ /* 0x000fe400078ec0ff */
[----:B------:R-:W-:Y:S01]  /*dd70*/  ISETP.GT.U32.AND P5, PT, R133, UR8, PT ;  /* 0x0000000885007c0c */ /* 0x000fe2000bfa4070 */
[----:B------:R-:W-:Y:S01]  /*dd80*/  STG.E.U16 desc[UR28][R116.64+-0x30], R94 ;  /* 0xffffd05e74007986 */ /* 0x000fe2000c10151c */
[----:B------:R-:W-:Y:S01]  /*dd90*/  SHF.R.U32.HI R109, RZ, 0x8, R109 ;  /* 0x00000008ff6d7819 */ /* 0x000fe2000001166d */
[-C--:B------:R-:W-:Y:S01]  /*dda0*/  HMMA.16816.F32 R60, R76, R70.reuse, R60 ;  /* 0x000000464c3c723c */ /* 0x080fe2000000183c */
[----:B------:R-:W4:Y:S01]  /*ddb0*/  MUFU.EX2 R77, R152 ;  /* 0x00000098004d7308 */ /* 0x000f220000000800 */
[----:B------:R-:W-:Y:S01]  /*ddc0*/  STG.E.U16 desc[UR28][R116.64+-0x2e], R90 ;  /* 0xffffd25a74007986 */ /* 0x000fe2000c10151c */
[C---:B------:R-:W-:Y:S02]  /*ddd0*/  ISETP.GT.U32.AND P0, PT, R170.reuse, UR8, PT ;  /* 0x00000008aa007c0c */ /* 0x040fe4000bf04070 */
[----:B------:R-:W-:Y:S02]  /*dde0*/  LOP3.LUT R102, R115, 0xffff, RZ, 0xc0, !PT ;  /* 0x0000ffff73667812 */ /* 0x000fe400078ec0ff */
[----:B------:R-:W-:Y:S01]  /*ddf0*/  PRMT R170, R170, 0x5410, R162 ;  /* 0x00005410aaaa7816 */ /* 0x000fe200000000a2 */
[----:B------:R-:W-:Y:S04]  /*de00*/  HMMA.16816.F32 R64, R72, R70, R64 ;  /* 0x000000464840723c */ /* 0x000fe80000001840 */
[----:B------:R-:W-:Y:S01]  /*de10*/  PRMT R100, R110, 0x7610, R100 ;  /* 0x000076106e647816 */ /* 0x000fe20000000064 */
[----:B-1----:R-:W-:Y:S01]  /*de20*/  IMAD.WIDE R134, R114, -0x70, R134 ;  /* 0xffffff9072867825 */ /* 0x002fe200078e0286 */
[----:B------:R-:W-:Y:S02]  /*de30*/  F2FP.F16.F32.PACK_AB R107, R160, R107 ;  /* 0x0000006ba06b723e */ /* 0x000fe400000000ff */
[----:B------:R-:W-:Y:S01]  /*de40*/  LOP3.LUT R80, R109, 0xffff, RZ, 0xc0, !PT ;  /* 0x0000ffff6d507812 */ /* 0x000fe200078ec0ff */
[----:B------:R-:W-:Y:S01]  /*de50*/  @!P6 HADD2 R208, -R100.H0_H0, -RZ.H0_H0 ;  /* 0xa00000ff64d0e230 */ /* 0x000fe20000000900 */
[----:B------:R-:W-:Y:S01]  /*de60*/  PRMT R165, R166, 0x5410, R165 ;  /* 0x00005410a6a57816 */ /* 0x000fe200000000a5 */
[----:B------:R1:W-:Y:S01]  /*de70*/  STG.E.U16 desc[UR28][R134.64+-0x30], R93 ;  /* 0xffffd05d86007986 */ /* 0x0003e2000c10151c */
[----:B------:R-:W-:Y:S01]  /*de80*/  @P1 PRMT R91, R216, 0x5410, RZ ;  /* 0x00005410d85b1816 */ /* 0x000fe200000000ff */
[----:B----4-:R-:W-:Y:S01]  /*de90*/  FADD.FTZ R123, R77, R123 ;  /* 0x0000007b4d7b7221 */ /* 0x010fe20000010000 */
[----:B------:R-:W-:Y:S01]  /*dea0*/  PRMT R92, R110, 0x7632, R92 ;  /* 0x000076326e5c7816 */ /* 0x000fe2000000005c */
[----:B---3--:R-:W-:Y:S01]  /*deb0*/  IMAD.MOV.U32 R99, RZ, RZ, R118 ;  /* 0x000000ffff637224 */ /* 0x008fe200078e0076 */
[----:B------:R-:W-:Y:S01]  /*dec0*/  SHF.R.U32.HI R102, RZ, 0x8, R102 ;  /* 0x00000008ff667819 */ /* 0x000fe20000011666 */
[----:B------:R3:W-:Y:S01]  /*ded0*/  STG.E.U16 desc[UR28][R134.64+-0x2e], R91 ;  /* 0xffffd25b86007986 */ /* 0x0007e2000c10151c */
[----:B------:R-:W-:Y:S01]  /*dee0*/  LOP3.LUT R170, R170, 0xff00ff, RZ, 0xc0, !PT ;  /* 0x00ff00ffaaaa7812 */ /* 0x000fe200078ec0ff */
[----:B------:R-:W-:Y:S01]  /*def0*/  @P5 HADD2 R207, -R92.H0_H0, -RZ.H0_H0 ;  /* 0xa00000ff5ccf5230 */ /* 0x000fe20000000900 */
[----:B------:R-:W-:Y:S02]  /*df00*/  ISETP.LE.U32.AND P1, PT, R80, UR8, PT ;  /* 0x0000000850007c0c */ /* 0x000fe4000bf23070 */
[C---:B------:R-:W-:Y:S02]  /*df10*/  PRMT R98, R107.reuse, 0x7610, R98 ;  /* 0x000076106b627816 */ /* 0x040fe40000000062 */
[----:B------:R-:W-:Y:S02]  /*df20*/  PRMT R97, R107, 0x7632, R97 ;  /* 0x000076326b617816 */ /* 0x000fe40000000061 */
[----:B------:R-:W-:Y:S01]  /*df30*/  PRMT R73, R115, 0x7632, R73 ;  /* 0x0000763273497816 */ /* 0x000fe20000000049 */
[----:B------:R-:W-:Y:S01]  /*df40*/  @P0 HADD2 R247, -R98.H0_H0, -RZ.H0_H0 ;  /* 0xa00000ff62f70230 */ /* 0x000fe20000000900 */
[----:B------:R-:W-:Y:S02]  /*df50*/  PRMT R131, R169, 0x5410, R131 ;  /* 0x00005410a9837816 */ /* 0x000fe40000000083 */
[----:B------:R-:W-:Y:S02]  /*df60*/  PRMT R119, R163, 0x5410, R119 ;  /* 0x00005410a3777816 */ /* 0x000fe40000000077 */
[----:B------:R-:W-:Y:S02]  /*df70*/  PRMT R127, R127, 0x5410, R159 ;  /* 0x000054107f7f7816 */ /* 0x000fe4000000009f */
[----:B------:R-:W-:Y:S02]  /*df80*/  LOP3.LUT R80, R102, 0xffff, RZ, 0xc0, !PT ;  /* 0x0000ffff66507812 */ /* 0x000fe400078ec0ff */
[----:B------:R-:W-:Y:S02]  /*df90*/  LOP3.LUT R83, R165, 0xff00ff, RZ, 0xc0, !PT ;  /* 0x00ff00ffa5537812 */ /* 0x000fe400078ec0ff */
[--C-:B------:R-:W-:Y:S01]  /*dfa0*/  HSET2.LE.AND R72, R170, R138.reuse, PT ;  /* 0x0000008aaa487233 */ /* 0x100fe20003803000 */
[----:B-1----:R1:W-:Y:S01]  /*dfb0*/  MUFU.EX2 R93, R148 ;  /* 0x00000094005d7308 */ /* 0x0023e20000000800 */
[----:B------:R-:W-:Y:S02]  /*dfc0*/  PRMT R101, R100, 0x5410, R92 ;  /* 0x0000541064657816 */ /* 0x000fe4000000005c */
[----:B------:R-:W-:Y:S02]  /*dfd0*/  @!P6 PRMT R100, R208, 0x5410, RZ ;  /* 0x00005410d064e816 */ /* 0x000fe400000000ff */
[----:B------:R-:W-:Y:S02]  /*dfe0*/  LOP3.LUT R73, R73, 0xff, RZ, 0xc0, !PT ;  /* 0x000000ff49497812 */ /* 0x000fe400078ec0ff */
[----:B------:R-:W-:Y:S02]  /*dff0*/  PRMT R71, R98, 0x5410, R97 ;  /* 0x0000541062477816 */ /* 0x000fe40000000061 */
[----:B------:R-:W-:Y:S02]  /*e000*/  ISETP.LE.U32.AND P6, PT, R80, UR8, PT ;  /* 0x0000000850007c0c */ /* 0x000fe4000bfc3070 */
[--C-:B------:R-:W-:Y:S02]  /*e010*/  HSET2.LE.AND R80, R119, R138.reuse, PT ;  /* 0x0000008a77507233 */ /* 0x100fe40003803000 */
[--C-:B------:R-:W-:Y:S02]  /*e020*/  HSET2.LE.AND R81, R127, R138.reuse, PT ;  /* 0x0000008a7f517233 */ /* 0x100fe40003803000 */
[--C-:B------:R-:W-:Y:S02]  /*e030*/  HSET2.LE.AND R82, R131, R138.reuse, PT ;  /* 0x0000008a83527233 */ /* 0x100fe40003803000 */
[--C-:B------:R-:W-:Y:S01]  /*e040*/  HSET2.LE.AND R83, R83, R138.reuse, PT ;  /* 0x0000008a53537233 */ /* 0x100fe20003803000 */
[----:B-1----:R-:W-:Y:S01]  /*e050*/  FADD.FTZ R148, R150, R125 ;  /* 0x0000007d96947221 */ /* 0x002fe20000010000 */
[----:B------:R-:W-:Y:S02]  /*e060*/  @P5 PRMT R92, R207, 0x5410, RZ ;  /* 0x00005410cf5c5816 */ /* 0x000fe400000000ff */
[----:B------:R-:W-:Y:S01]  /*e070*/  LOP3.LUT R71, R71, R72, RZ, 0xc0, !PT ;  /* 0x0000004847477212 */ /* 0x000fe200078ec0ff */
[----:B------:R-:W-:Y:S01]  /*e080*/  FADD.FTZ R148, R147, R148 ;  /* 0x0000009493947221 */ /* 0x000fe20000010000 */
[----:B------:R-:W-:Y:S02]  /*e090*/  ISETP.LE.U32.AND P5, PT, R73, UR8, PT ;  /* 0x0000000849007c0c */ /* 0x000fe4000bfa3070 */
[----:B------:R-:W-:Y:S01]  /*e0a0*/  PRMT R133, R137, 0x5410, R133 ;  /* 0x0000541089857816 */ /* 0x000fe20000000085 */
[----:B------:R-:W1:Y:S01]  /*e0b0*/  LDSM.16.MT88.4 R72, [R184+0x7000] ;  /* 0x00700000b848783b */ /* 0x000e620000004200 */
[----:B------:R-:W-:Y:S02]  /*e0c0*/  PRMT R124, R126, 0x5410, R124 ;  /* 0x000054107e7c7816 */ /* 0x000fe4000000007c */
[----:B------:R-:W-:Y:S02]  /*e0d0*/  LOP3.LUT R82, R104, R82, RZ, 0xc0, !PT ;  /* 0x0000005268527212 */ /* 0x000fe400078ec0ff */
[----:B------:R-:W-:Y:S02]  /*e0e0*/  LOP3.LUT R83, R105, R83, RZ, 0xc0, !PT ;  /* 0x0000005369537212 */ /* 0x000fe400078ec0ff */
[----:B------:R-:W-:Y:S02]  /*e0f0*/  LOP3.LUT R80, R89, R80, RZ, 0xc0, !PT ;  /* 0x0000005059507212 */ /* 0x000fe400078ec0ff */
[----:B------:R-:W-:Y:S02]  /*e100*/  LOP3.LUT R81, R96, R81, RZ, 0xc0, !PT ;  /* 0x0000005160517212 */ /* 0x000fe400078ec0ff */
[--C-:B------:R-:W-:Y:S02]  /*e110*/  HSET2.LE.AND R68, R124, R138.reuse, PT ;  /* 0x0000008a7c447233 */ /* 0x100fe40003803000 */
[--C-:B------:R-:W-:Y:S02]  /*e120*/  HSET2.LE.AND R69, R111, R138.reuse, PT ;  /* 0x0000008a6f457233 */ /* 0x100fe40003803000 */
[--C-:B------:R-:W-:Y:S01]  /*e130*/  HSET2.LE.AND R76, R133, R138.reuse, PT ;  /* 0x0000008a854c7233 */ /* 0x100fe20003803000 */
[-C--:B--2---:R-:W-:Y:S05]  /*e140*/  HMMA.16816.F32 R4, R80, R84.reuse, R4 ;  /* 0x000000545004723c */ /* 0x084fea0000001804 */
[----:B------:R-:W-:Y:S02]  /*e150*/  LOP3.LUT R89, R121, 0xff, RZ, 0xc0, !PT ;  /* 0x000000ff79597812 */ /* 0x000fe400078ec0ff */
[----:B------:R-:W-:Y:S02]  /*e160*/  @P0 PRMT R98, R247, 0x5410, RZ ;  /* 0x00005410f7620816 */ /* 0x000fe400000000ff */
[----:B------:R-:W-:Y:S02]  /*e170*/  ISETP.LE.U32.AND P0, PT, R89, UR8, PT ;  /* 0x0000000859007c0c */ /* 0x000fe4000bf03070 */
[----:B------:R-:W-:Y:S01]  /*e180*/  LOP3.LUT R68, R95, R68, RZ, 0xc0, !PT ;  /* 0x000000445f447212 */ /* 0x000fe200078ec0ff */
[----:B------:R-:W-:Y:S01]  /*e190*/  IMAD.WIDE R94, R114, 0x70, R134 ;  /* 0x00000070725e7825 */ /* 0x000fe200078e0286 */
[----:B------:R-:W-:Y:S02]  /*e1a0*/  LOP3.LUT R69, R103, R69, RZ, 0xc0, !PT ;  /* 0x0000004567457212 */ /* 0x000fe400078ec0ff */
[----:B------:R-:W-:Y:S01]  /*e1b0*/  LOP3.LUT R70, R101, R76, RZ, 0xc0, !PT ;  /* 0x0000004c65467212 */ /* 0x000fe200078ec0ff */
[----:B---3--:R-:W-:Y:S01]  /*e1c0*/  FADD.FTZ R135, R149, R123 ;  /* 0x0000007b95877221 */ /* 0x008fe20000010000 */
[----:B------:R-:W-:Y:S01]  /*e1d0*/  F2FP.F16.F32.PACK_AB R106, R156, R106 ;  /* 0x0000006a9c6a723e */ /* 0x000fe200000000ff */
[----:B------:R2:W-:Y:S01]  /*e1e0*/  STG.E.U16 desc[UR28][R94.64+-0x2e], R92 ;  /* 0xffffd25c5e007986 */ /* 0x0005e2000c10151c */
[----:B------:R-:W-:Y:S01]  /*e1f0*/  PRMT R91, R121, 0x7632, R91 ;  /* 0x00007632795b7816 */ /* 0x000fe2000000005b */
[----:B------:R-:W-:Y:S01]  /*e200*/  FADD.FTZ R135, R143, R135 ;  /* 0x000000878f877221 */ /* 0x000fe20000010000 */
[C---:B------:R-:W-:Y:S01]  /*e210*/  PRMT R79, R106.reuse, 0x7610, R79 ;  /* 0x000076106a4f7816 */ /* 0x040fe2000000004f */
[C---:B------:R-:W-:Y:S01]  /*e220*/  HMMA.16816.F32 R8, R68.reuse, R84, R8 ;  /* 0x000000544408723c */ /* 0x040fe20000001808 */
[----:B------:R3:W-:Y:S01]  /*e230*/  STG.E.U16 desc[UR28][R94.64+-0x30], R100 ;  /* 0xffffd0645e007986 */ /* 0x0007e2000c10151c */
[----:B------:R-:W4:Y:S02]  /*e240*/  MUFU.EX2 R85, R154 ;  /* 0x0000009a00557308 */ /* 0x000f240000000800 */
[----:B------:R-:W-:Y:S01]  /*e250*/  PRMT R78, R106, 0x7632, R78 ;  /* 0x000076326a4e7816 */ /* 0x000fe2000000004e */
[----:B------:R-:W-:Y:S01]  /*e260*/  @!P0 HADD2 R237, -R79.H0_H0, -RZ.H0_H0 ;  /* 0xa00000ff4fed8230 */ /* 0x000fe20000000900 */
[----:B------:R-:W-:Y:S01]  /*e270*/  LOP3.LUT R91, R91, 0xff, RZ, 0xc0, !PT ;  /* 0x000000ff5b5b7812 */ /* 0x000fe200078ec0ff */
[----:B------:R-:W-:Y:S01]  /*e280*/  LDSM.16.MT88.4 R104, [R197+0x7800] ;  /* 0x00780000c568783b */ /* 0x000fe20000004200 */
[-C--:B------:R-:W-:Y:S03]  /*e290*/  HMMA.16816.F32 R12, R68, R86.reuse, R12 ;  /* 0x00000056440c723c */ /* 0x080fe6000000180c */
[----:B------:R-:W-:Y:S01]  /*e2a0*/  PRMT R128, R79, 0x5410, R78 ;  /* 0x000054104f807816 */ /* 0x000fe2000000004e */
[----:B------:R-:W-:Y:S01]  /*e2b0*/  @!P1 HADD2 R236, -R78.H0_H0, -RZ.H0_H0 ;  /* 0xa00000ff4eec9230 */ /* 0x000fe20000000900 */
[----:B------:R-:W-:Y:S02]  /*e2c0*/  @!P0 PRMT R79, R237, 0x5410, RZ ;  /* 0x00005410ed4f8816 */ /* 0x000fe400000000ff */
[----:B------:R-:W-:Y:S01]  /*e2d0*/  ISETP.LE.U32.AND P0, PT, R91, UR8, PT ;  /* 0x000000085b007c0c */ /* 0x000fe2000bf03070 */
[C---:B------:R-:W-:Y:S01]  /*e2e0*/  HMMA.16816.F32 R16, R80.reuse, R86, R16 ;  /* 0x000000565010723c */ /* 0x040fe20000001810 */
[----:B------:R3:W-:Y:S03]  /*e2f0*/  STG.E.U16 desc[UR28][R140.64+-0x30], R98 ;  /* 0xffffd0628c007986 */ /* 0x0007e6000c10151c */
[----:B------:R-:W-:Y:S01]  /*e300*/  F2FP.F16.F32.PACK_AB R77, R149, R77 ;  /* 0x0000004d954d723e */ /* 0x000fe200000000ff */
[----:B----4-:R-:W-:Y:S01]  /*e310*/  FADD.FTZ R112, R85, R112 ;  /* 0x0000007055707221 */ /* 0x010fe20000010000 */
[----:B------:R-:W-:Y:S02]  /*e320*/  SHF.R.U32.HI R121, RZ, 0x18, R121 ;  /* 0x00000018ff797819 */ /* 0x000fe40000011679 */
[-C--:B-1----:R-:W-:Y:S03]  /*e330*/  HMMA.16816.F32 R20, R80, R72.reuse, R20 ;  /* 0x000000485014723c */ /* 0x082fe60000001814 */
[C---:B------:R-:W-:Y:S01]  /*e340*/  PRMT R76, R77.reuse, 0x7632, R76 ;  /* 0x000076324d4c7816 */ /* 0x040fe2000000004c */
[----:B------:R-:W-:Y:S01]  /*e350*/  @!P0 HADD2 R235, -R77.H0_H0, -RZ.H0_H0 ;  /* 0xa00000ff4deb8230 */ /* 0x000fe20000000900 */
[----:B--2---:R-:W-:Y:S01]  /*e360*/  SHF.R.U32.HI R92, RZ, 0x18, R115 ;  /* 0x00000018ff5c7819 */ /* 0x004fe20000011673 */
[----:B---3--:R-:W-:Y:S01]  /*e370*/  IMAD.WIDE R94, R114, -0x70, R94 ;  /* 0xffffff90725e7825 */ /* 0x008fe200078e025e */
[----:B------:R-:W-:Y:S01]  /*e380*/  PRMT R129, R77, 0x5410, R76 ;  /* 0x000054104d817816 */ /* 0x000fe2000000004c */
[C---:B------:R-:W-:Y:S04]  /*e390*/  HMMA.16816.F32 R24, R68.reuse, R72, R24 ;  /* 0x000000484418723c */ /* 0x040fe80000001818 */
[----:B------:R-:W-:Y:S01]  /*e3a0*/  @!P0 PRMT R77, R235, 0x5410, RZ ;  /* 0x00005410eb4d8816 */ /* 0x000fe200000000ff */
[C---:B------:R-:W-:Y:S01]  /*e3b0*/  FADD.FTZ R149, R151.reuse, R112 ;  /* 0x0000007097957221 */ /* 0x040fe20000010000 */
[----:B------:R-:W-:Y:S01]  /*e3c0*/  ISETP.LE.U32.AND P0, PT, R92, UR8, PT ;  /* 0x000000085c007c0c */ /* 0x000fe2000bf03070 */
[----:B------:R-:W-:Y:S01]  /*e3d0*/  IMAD.MOV.U32 R72, RZ, RZ, R122 ;  /* 0x000000ffff487224 */ /* 0x000fe200078e007a */
[-C--:B------:R-:W-:Y:S03]  /*e3e0*/  HMMA.16816.F32 R28, R68, R74.reuse, R28 ;  /* 0x0000004a441c723c */ /* 0x080fe6000000181c */
[----:B------:R-:W-:Y:S01]  /*e3f0*/  F2FP.F16.F32.PACK_AB R85, R151, R85 ;  /* 0x000000559755723e */ /* 0x000fe200000000ff */
[----:B------:R-:W-:Y:S01]  /*e400*/  FADD.FTZ R149, R146, R149 ;  /* 0x0000009592957221 */ /* 0x000fe20000010000 */
[----:B------:R-:W-:Y:S01]  /*e410*/  @!P1 PRMT R78, R236, 0x5410, RZ ;  /* 0x00005410ec4e9816 */ /* 0x000fe200000000ff */
[----:B------:R-:W1:Y:S01]  /*e420*/  MUFU.EX2 R151, R139 ;  /* 0x0000008b00977308 */ /* 0x000e620000000800 */
[C---:B------:R-:W-:Y:S01]  /*e430*/  PRMT R84, R85.reuse, 0x7632, R84 ;  /* 0x0000763255547816 */ /* 0x040fe20000000054 */
[C---:B------:R-:W-:Y:S04]  /*e440*/  HMMA.16816.F32 R32, R80.reuse, R74, R32 ;  /* 0x0000004a5020723c */ /* 0x040fe80000001820 */
[----:B------:R-:W-:Y:S01]  /*e450*/  @!P0 HADD2 R238, -R84.H0_H0, -RZ.H0_H0 ;  /* 0xa00000ff54ee8230 */ /* 0x000fe20000000900 */
[----:B------:R-:W-:Y:S01]  /*e460*/  PRMT R101, R85, 0x5410, R84 ;  /* 0x0000541055657816 */ /* 0x000fe20000000054 */
[----:B------:R-:W-:Y:S01]  /*e470*/  @!P5 HADD2 R239, -R85.H0_H0, -RZ.H0_H0 ;  /* 0xa00000ff55efd230 */ /* 0x000fe20000000900 */
[----:B------:R-:W-:Y:S02]  /*e480*/  ISETP.GT.U32.AND P4, PT, R162, UR8, PT ;  /* 0x00000008a2007c0c */ /* 0x000fe4000bf84070 */
[----:B------:R-:W-:Y:S02]  /*e490*/  @!P0 PRMT R84, R238, 0x5410, RZ ;  /* 0x00005410ee548816 */ /* 0x000fe400000000ff */
[----:B------:R-:W-:Y:S02]  /*e4a0*/  IADD3 R74, P0, PT, R116, -0x80, RZ ;  /* 0xffffff80744a7810 */ /* 0x000fe40007f1e0ff */
[----:B------:R-:W-:Y:S02]  /*e4b0*/  LOP3.LUT R90, R115, 0xff, RZ, 0xc0, !PT ;  /* 0x000000ff735a7812 */ /* 0x000fe400078ec0ff */
[----:B------:R-:W-:Y:S01]  /*e4c0*/  F2FP.F16.F32.PACK_AB R87, R150, R153 ;  /* 0x000000999657723e */ /* 0x000fe200000000ff */
[----:B------:R-:W-:Y:S01]  /*e4d0*/  STL [R1+0x4c], R74 ;  /* 0x00004c4a01007387 */ /* 0x000fe20000100800 */
[----:B------:R-:W-:Y:S01]  /*e4e0*/  ISETP.LE.U32.AND P1, PT, R90, UR8, PT ;  /* 0x000000085a007c0c */ /* 0x000fe2000bf23070 */
[----:B------:R-:W-:Y:S01]  /*e4f0*/  FADD.FTZ R150, R93, R108 ;  /* 0x0000006c5d967221 */ /* 0x000fe20000010000 */
[C---:B------:R-:W-:Y:S01]  /*e500*/  PRMT R86, R87.reuse, 0x7632, R86 ;  /* 0x0000763257567816 */ /* 0x040fe20000000056 */
[----:B------:R2:W3:Y:S01]  /*e510*/  LDL.S16 R152, [R1] ;  /* 0x0000000001987983 */ /* 0x0004e20000100600 */
[----:B------:R-:W-:Y:S01]  /*e520*/  @P4 HADD2 R234, -R97.H0_H0, -RZ.H0_H0 ;  /* 0xa00000ff61ea4230 */ /* 0x000fe20000000900 */
[----:B------:R-:W-:Y:S02]  /*e530*/  LOP3.LUT R96, R72, 0xff, RZ, 0xc0, !PT ;  /* 0x000000ff48607812 */ /* 0x000fe400078ec0ff */
[----:B------:R-:W-:Y:S01]  /*e540*/  PRMT R100, R87, 0x5410, R86 ;  /* 0x0000541057647816 */ /* 0x000fe20000000056 */
[----:B------:R-:W-:Y:S01]  /*e550*/  @!P6 HADD2 R240, -R86.H0_H0, -RZ.H0_H0 ;  /* 0xa00000ff56f0e230 */ /* 0x000fe20000000900 */
[----:B------:R-:W-:Y:S02]  /*e560*/  @P4 PRMT R97, R234, 0x5410, RZ ;  /* 0x00005410ea614816 */ /* 0x000fe400000000ff */
[----:B------:R-:W-:Y:S02]  /*e570*/  ISETP.LE.U32.AND P4, PT, R121, UR8, PT ;  /* 0x0000000879007c0c */ /* 0x000fe4000bf83070 */
[----:B------:R-:W-:Y:S01]  /*e580*/  @!P1 HADD2 R241, -R87.H0_H0, -RZ.H0_H0 ;  /* 0xa00000ff57f19230 */ /* 0x000fe20000000900 */
[----:B------:R4:W-:Y:S01]  /*e590*/  STG.E.U16 desc[UR28][R140.64+-0x2e], R97 ;  /* 0xffffd2618c007986 */ /* 0x0009e2000c10151c */
[----:B------:R-:W-:Y:S02]  /*e5a0*/  @!P6 PRMT R86, R240, 0x5410, RZ ;  /* 0x00005410f056e816 */ /* 0x000fe400000000ff */
[----:B------:R-:W-:Y:S01]  /*e5b0*/  F2FP.F16.F32.PACK_AB R73, R145, R93 ;  /* 0x0000005d9149723e */ /* 0x000fe200000000ff */
[----:B------:R-:W-:Y:S01]  /*e5c0*/  STG.E.U16 desc[UR28][R116.64+-0x20], R79 ;  /* 0xffffe04f74007986 */ /* 0x000fe2000c10151c */
[----:B------:R-:W-:Y:S02]  /*e5d0*/  @!P1 PRMT R87, R241, 0x5410, RZ ;  /* 0x00005410f1579816 */ /* 0x000fe400000000ff */
[----:B------:R-:W-:Y:S01]  /*e5e0*/  PRMT R72, R73, 0x7632, R72 ;  /* 0x0000763249487816 */ /* 0x000fe20000000048 */
[----:B------:R-:W-:Y:S01]  /*e5f0*/  STG.E.U16 desc[UR28][R116.64+-0x1e], R78 ;  /* 0xffffe24e74007986 */ /* 0x000fe2000c10151c */
[----:B------:R-:W-:Y:S01]  /*e600*/  @!P5 PRMT R85, R239, 0x5410, RZ ;  /* 0x00005410ef55d816 */ /* 0x000fe200000000ff */
[----:B------:R-:W-:Y:S01]  /*e610*/  @!P4 HADD2 R243, -R76.H0_H0, -RZ.H0_H0 ;  /* 0xa00000ff4cf3c230 */ /* 0x000fe20000000900 */
[----:B------:R-:W-:Y:S01]  /*e620*/  PRMT R130, R73, 0x5410, R72 ;  /* 0x0000541049827816 */ /* 0x000fe20000000048 */
[----:B------:R-:W-:Y:S01]  /*e630*/  STG.E.U16 desc[UR28][R94.64+-0x20], R77 ;  /* 0xffffe04d5e007986 */ /* 0x000fe2000c10151c */
[----:B------:R-:W-:Y:S02]  /*e640*/  LOP3.LUT R99, R99, 0xff, RZ, 0xc0, !PT ;  /* 0x000000ff63637812 */ /* 0x000fe400078ec0ff */
[----:B------:R-:W-:Y:S02]  /*e650*/  @!P4 PRMT R76, R243, 0x5410, RZ ;  /* 0x00005410f34cc816 */ /* 0x000fe400000000ff */
[----:B------:R-:W-:Y:S02]  /*e660*/  ISETP.LE.U32.AND P4, PT, R96, UR8, PT ;  /* 0x0000000860007c0c */ /* 0x000fe4000bf83070 */
[----:B------:R-:W-:Y:S01]  /*e670*/  PRMT R98, R118, 0x7771, RZ ;  /* 0x0000777176627816 */ /* 0x000fe200000000ff */
[----:B------:R2:W-:Y:S01]  /*e680*/  STG.E.U16 desc[UR28][R94.64+-0x1e], R76 ;  /* 0xffffe24c5e007986 */ /* 0x0005e2000c10151c */
[----:B------:R-:W-:Y:S02]  /*e690*/  SHF.R.U32.HI R115, RZ, 0x10, R115 ;  /* 0x00000010ff737819 */ /* 0x000fe40000011673 */
[----:B------:R-:W-:Y:S01]  /*e6a0*/  PRMT R91, R91, 0x5410, R121 ;  /* 0x000054105b5b7816 */ /* 0x000fe20000000079 */
[----:B------:R-:W2:Y:S01]  /*e6b0*/  LDSM.16.MT88.4 R76, [R120+0x1000] ;  /* 0x00100000784c783b */ /* 0x000ea20000004200 */
[----:B------:R-:W-:Y:S02]  /*e6c0*/  PRMT R90, R90, 0x5410, R102 ;  /* 0x000054105a5a7816 */ /* 0x000fe40000000066 */
[----:B----4-:R-:W-:Y:S02]  /*e6d0*/  PRMT R97, R122, 0x7771, RZ ;  /* 0x000077717a617816 */ /* 0x010fe400000000ff */
[----:B------:R-:W-:Y:S01]  /*e6e0*/  PRMT R89, R89, 0x5410, R109 ;  /* 0x0000541059597816 */ /* 0x000fe2000000006d */
[----:B------:R-:W-:Y:S01]  /*e6f0*/  @!P4 HADD2 R242, -R73.H0_H0, -RZ.H0_H0 ;  /* 0xa00000ff49f2c230 */ /* 0x000fe20000000900 */
[----:B------:R-:W-:Y:S02]  /*e700*/  ISETP.GT.U32.AND P1, PT, R97, UR8, PT ;  /* 0x0000000861007c0c */ /* 0x000fe4000bf24070 */
[----:B-1----:R-:W-:Y:S02]  /*e710*/  F2FP.F16.F32.PACK_AB R134, R151, R146 ;  /* 0x000000929786723e */ /* 0x002fe400000000ff */
[----:B------:R-:W-:Y:S02]  /*e720*/  @!P4 PRMT R73, R242, 0x5410, RZ ;  /* 0x00005410f249c816 */ /* 0x000fe400000000ff */
[----:B------:R-:W-:Y:S02]  /*e730*/  PRMT R133, R134, 0x7632, R133 ;  /* 0x0000763286857816 */ /* 0x000fe40000000085 */
[----:B------:R-:W-:Y:S05]  /*e740*/  PRMT R88, R118, 0x7773, RZ ;  /* 0x0000777376587816 */ /* 0x000fea00000000ff */
[----:B------:R-:W-:Y:S02]  /*e750*/  @P1 HADD2 R246, -R72.H0_H0, -RZ.H0_H0 ;  /* 0xa00000ff48f61230 */ /* 0x000fe40000000900 */
[----:B--2---:R-:W-:Y:S03]  /*e760*/  IMAD.WIDE R94, R114, 0x70, R94 ;  /* 0x00000070725e7825 */ /* 0x004fe600078e025e */
[----:B------:R-:W-:Y:S02]  /*e770*/  @P1 PRMT R72, R246, 0x5410, RZ ;  /* 0x00005410f6481816 */ /* 0x000fe400000000ff */
[----:B------:R1:W-:Y:S01]  /*e780*/  STG.E.U16 desc[UR28][R94.64+-0x20], R87 ;  /* 0xffffe0575e007986 */ /* 0x0003e2000c10151c */
[----:B------:R-:W-:Y:S03]  /*e790*/  ISETP.LE.U32.AND P1, PT, R99, UR8, PT ;  /* 0x0000000863007c0c */ /* 0x000fe6000bf23070 */
[----:B------:R2:W-:Y:S04]  /*e7a0*/  STG.E.U16 desc[UR28][R94.64+-0x1e], R86 ;  /* 0xffffe2565e007986 */ /* 0x0005e8000c10151c */
[----:B------:R4:W-:Y:S01]  /*e7b0*/  STG.E.U16 desc[UR28][R140.64+-0x1e], R84 ;  /* 0xffffe2548c007986 */ /* 0x0009e2000c10151c */
[-C--:B------:R-:W-:Y:S03]  /*e7c0*/  HMMA.16816.F32 R36, R80, R76.reuse, R36 ;  /* 0x0000004c5024723c */ /* 0x080fe60000001824 */
[----:B------:R-:W-:Y:S04]  /*e7d0*/  STG.E.U16 desc[UR28][R140.64+-0x20], R85 ;  /* 0xffffe0558c007986 */ /* 0x000fe8000c10151c */
[----:B------:R4:W-:Y:S01]  /*e7e0*/  STG.E.U16 desc[UR28][R116.64+-0x10], R73 ;  /* 0xfffff04974007986 */ /* 0x0009e2000c10151c */
[C---:B------:R-:W-:Y:S03]  /*e7f0*/  HMMA.16816.F32 R40, R68.reuse, R76, R40 ;  /* 0x0000004c4428723c */ /* 0x040fe60000001828 */
[----:B------:R-:W-:Y:S01]  /*e800*/  STG.E.U16 desc[UR28][R116.64+-0xe], R72 ;  /* 0xfffff24874007986 */ /* 0x000fe2000c10151c */
[C---:B-1----:R-:W-:Y:S04]  /*e810*/  PRMT R87, R122.reuse, 0x7772, RZ ;  /* 0x000077727a577816 */ /* 0x042fe800000000ff */
[-C--:B------:R-:W-:Y:S03]  /*e820*/  HMMA.16816.F32 R44, R68, R78.reuse, R44 ;  /* 0x0000004e442c723c */ /* 0x080fe6000000182c */
[----:B------:R-:W-:Y:S01]  /*e830*/  PRMT R122, R122, 0x7773, RZ ;  /* 0x000077737a7a7816 */ /* 0x000fe200000000ff */
[----:B--2---:R-:W-:Y:S01]  /*e840*/  IMAD.WIDE R94, R114, -0x70, R94 ;  /* 0xffffff90725e7825 */ /* 0x004fe200078e025e */
[C---:B------:R-:W-:Y:S02]  /*e850*/  ISETP.GT.U32.AND P5, PT, R87.reuse, UR8, PT ;  /* 0x0000000857007c0c */ /* 0x040fe4000bfa4070 */
[----:B------:R-:W-:Y:S01]  /*e860*/  ISETP.GT.U32.AND P4, PT, R122, UR8, PT ;  /* 0x000000087a007c0c */ /* 0x000fe2000bf84070 */
[C---:B------:R-:W-:Y:S04]  /*e870*/  HMMA.16816.F32 R48, R80.reuse, R78, R48 ;  /* 0x0000004e5030723c */ /* 0x040fe80000001830 */
[----:B----4-:R-:W-:Y:S02]  /*e880*/  F2FP.F16.F32.PACK_AB R84, R142, R143 ;  /* 0x0000008f8e54723e */ /* 0x010fe400000000ff */
[----:B------:R-:W-:Y:S02]  /*e890*/  PRMT R87, R87, 0x5410, R122 ;  /* 0x0000541057577816 */ /* 0x000fe4000000007a */
[C---:B------:R-:W-:Y:S01]  /*e8a0*/  PRMT R76, R84.reuse, 0x7632, R76 ;  /* 0x00007632544c7816 */ /* 0x040fe2000000004c */
[----:B------:R-:W-:Y:S01]  /*e8b0*/  LDSM.16.MT88.4 R120, [R120+0x1800] ;  /* 0x001800007878783b */ /* 0x000fe20000004200 */
[----:B------:R-:W-:Y:S02]  /*e8c0*/  PRMT R77, R84, 0x7610, R77 ;  /* 0x00007610544d7816 */ /* 0x000fe4000000004d */
[----:B------:R-:W-:Y:S01]  /*e8d0*/  IADD3.X R73, PT, PT, R117, -0x1, RZ, P0, !PT ;  /* 0xffffffff75497810 */ /* 0x000fe200007fe4ff */
[----:B------:R-:W-:Y:S01]  /*e8e0*/  @P4 HADD2 R244, -R76.H0_H0, -RZ.H0_H0 ;  /* 0xa00000ff4cf44230 */ /* 0x000fe20000000900 */
[----:B------:R-:W-:Y:S01]  /*e8f0*/  PRMT R131, R77, 0x5410, R76 ;  /* 0x000054104d837816 */ /* 0x000fe2000000004c */
[----:B------:R-:W-:Y:S01]  /*e900*/  @P5 HADD2 R245, -R77.H0_H0, -RZ.H0_H0 ;  /* 0xa00000ff4df55230 */ /* 0x000fe20000000900 */
[----:B------:R-:W-:Y:S01]  /*e910*/  ISETP.GT.U32.AND P0, PT, R98, UR8, PT ;  /* 0x0000000862007c0c */ /* 0x000fe2000bf04070 */
[----:B------:R-:W-:Y:S01]  /*e920*/  STL [R1+0x70], R73 ;  /* 0x0000704901007387 */ /* 0x000fe20000100800 */
[----:B------:R-:W-:Y:S02]  /*e930*/  @P4 PRMT R76, R244, 0x5410, RZ ;  /* 0x00005410f44c4816 */ /* 0x000fe400000000ff */
[----:B------:R-:W-:Y:S01]  /*e940*/  @P5 PRMT R77, R245, 0x5410, RZ ;  /* 0x00005410f54d5816 */ /* 0x000fe200000000ff */
[----:B------:R-:W1:Y:S01]  /*e950*/  LDSM.16.MT88.4 R72, [R136+0x1000] ;  /* 0x001000008848783b */ /* 0x000e620000004200 */
[----:B------:R-:W-:Y:S02]  /*e960*/  PRMT R85, R96, 0x5410, R97 ;  /* 0x0000541060557816 */ /* 0x000fe40000000061 */
[----:B------:R-:W-:Y:S02]  /*e970*/  PRMT R84, R99, 0x5410, R98 ;  /* 0x0000541063547816 */ /* 0x000fe40000000062 */
[----:B------:R-:W-:Y:S02]  /*e980*/  PRMT R86, R118, 0x7772, RZ ;  /* 0x0000777276567816 */ /* 0x000fe400000000ff */
[--C-:B------:R-:W-:Y:S01]  /*e990*/  HSET2.LE.AND R79, R85, R138.reuse, PT ;  /* 0x0000008a554f7233 */ /* 0x100fe20003803000 */
[----:B------:R2:W-:Y:S01]  /*e9a0*/  STG.E.U16 desc[UR28][R94.64+-0xe], R76 ;  /* 0xfffff24c5e007986 */ /* 0x0005e2000c10151c */
[--C-:B------:R-:W-:Y:S02]  /*e9b0*/  HSET2.LE.AND R85, R89, R138.reuse, PT ;  /* 0x0000008a59557233 */ /* 0x100fe40003803000 */
[----:B------:R-:W-:Y:S01]  /*e9c0*/  LOP3.LUT R78, R87, 0xff00ff, RZ, 0xc0, !PT ;  /* 0x00ff00ff574e7812 */ /* 0x000fe200078ec0ff */
[----:B------:R4:W-:Y:S01]  /*e9d0*/  STG.E.U16 desc[UR28][R94.64+-0x10], R77 ;  /* 0xfffff04d5e007986 */ /* 0x0009e2000c10151c */
[----:B------:R-:W-:Y:S02]  /*e9e0*/  PRMT R103, R86, 0x5410, R88 ;  /* 0x0000541056677816 */ /* 0x000fe40000000058 */
[----:B------:R-:W-:Y:S02]  /*e9f0*/  LOP3.LUT R128, R128, R85, RZ, 0xc0, !PT ;  /* 0x0000005580807212 */ /* 0x000fe400078ec0ff */
[--C-:B------:R-:W-:Y:S02]  /*ea00*/  HSET2.LE.AND R78, R78, R138.reuse, PT ;  /* 0x0000008a4e4e7233 */ /* 0x100fe40003803000 */
[----:B------:R-:W-:Y:S02]  /*ea10*/  LOP3.LUT R103, R103, 0xff00ff, RZ, 0xc0, !PT ;  /* 0x00ff00ff67677812 */ /* 0x000fe400078ec0ff */
[----:B------:R-:W-:Y:S02]  /*ea20*/  LOP3.LUT R130, R130, R79, RZ, 0xc0, !PT ;  /* 0x0000004f82827212 */ /* 0x000fe400078ec0ff */
[----:B------:R-:W-:Y:S02]  /*ea30*/  LOP3.LUT R131, R131, R78, RZ, 0xc0, !PT ;  /* 0x0000004e83837212 */ /* 0x000fe400078ec0ff */
[--C-:B------:R-:W-:Y:S02]  /*ea40*/  HSET2.LE.AND R103, R103, R138.reuse, PT ;  /* 0x0000008a67677233 */ /* 0x100fe40003803000 */
[----:B--2---:R-:W-:Y:S02]  /*ea50*/  LOP3.LUT R76, R115, 0xff, RZ, 0xc0, !PT ;  /* 0x000000ff734c7812 */ /* 0x004fe400078ec0ff */
[----:B----4-:R-:W-:Y:S01]  /*ea60*/  F2FP.F16.F32.PACK_AB R77, R144, R147 ;  /* 0x00000093904d723e */ /* 0x010fe200000000ff */
[-C--:B-1----:R-:W-:Y:S03]  /*ea70*/  HMMA.16816.F32 R52, R80, R72.reuse, R52 ;  /* 0x000000485034723c */ /* 0x082fe60000001834 */
[----:B------:R-:W-:Y:S01]  /*ea80*/  PRMT R92, R76, 0x5410, R92 ;  /* 0x000054104c5c7816 */ /* 0x000fe2000000005c */
[----:B------:R-:W-:Y:S01]  /*ea90*/  @!P1 HADD2 R231, -R77.H0_H0, -RZ.H0_H0 ;  /* 0xa00000ff4de79230 */ /* 0x000fe20000000900 */
[C---:B------:R-:W-:Y:S01]  /*eaa0*/  PRMT R76, R77.reuse, 0x7632, R76 ;  /* 0x000076324d4c7816 */ /* 0x040fe2000000004c */
[----:B------:R-:W-:Y:S02]  /*eab0*/  IMAD.WIDE R94, R114, 0x70, R94 ;  /* 0x00000070725e7825 */ /* 0x000fe400078e025e */
[C---:B------:R-:W-:Y:S01]  /*eac0*/  HMMA.16816.F32 R56, R68.reuse, R72, R56 ;  /* 0x000000484438723c */ /* 0x040fe20000001838 */
[----:B------:R-:W1:Y:S03]  /*ead0*/  LDSM.16.MT88.4 R112, [R184+0x7800] ;  /* 0x00780000b870783b */ /* 0x000e660000004200 */
[----:B------:R-:W-:Y:S01]  /*eae0*/  PRMT R102, R77, 0x5410, R76 ;  /* 0x000054104d667816 */ /* 0x000fe2000000004c */
[----:B------:R-:W-:Y:S01]  /*eaf0*/  @P0 HADD2 R200, -R76.H0_H0, -RZ.H0_H0 ;  /* 0xa00000ff4cc80230 */ /* 0x000fe20000000900 */
[----:B------:R-:W-:Y:S02]  /*eb00*/  @!P1 PRMT R77, R231, 0x5410, RZ ;  /* 0x00005410e74d9816 */ /* 0x000fe400000000ff */
[-C--:B------:R-:W-:Y:S03]  /*eb10*/  HMMA.16816.F32 R60, R68, R74.reuse, R60 ;  /* 0x0000004a443c723c */ /* 0x080fe6000000183c */
[----:B------:R-:W-:Y:S01]  /*eb20*/  @P0 PRMT R76, R200, 0x5410, RZ ;  /* 0x00005410c84c0816 */ /* 0x000fe200000000ff */
[----:B------:R2:W-:Y:S01]  /*eb30*/  STG.E.U16 desc[UR28][R94.64+-0x10], R77 ;  /* 0xfffff04d5e007986 */ /* 0x0005e2000c10151c */
[--C-:B------:R-:W-:Y:S02]  /*eb40*/  HSET2.LE.AND R72, R84, R138.reuse, PT ;  /* 0x0000008a54487233 */ /* 0x100fe40003803000 */
[--C-:B------:R-:W-:Y:S01]  /*eb50*/  HSET2.LE.AND R84, R91, R138.reuse, PT ;  /* 0x0000008a5b547233 */ /* 0x100fe20003803000 */
[----:B------:R-:W-:Y:S01]  /*eb60*/  HMMA.16816.F32 R64, R80, R74, R64 ;  /* 0x0000004a5040723c */ /* 0x000fe20000001840 */
[----:B------:R4:W-:Y:S03]  /*eb70*/  STG.E.U16 desc[UR28][R94.64+-0xe], R76 ;  /* 0xfffff24c5e007986 */ /* 0x0009e6000c10151c */
[----:B------:R-:W-:Y:S02]  /*eb80*/  LOP3.LUT R129, R129, R84, RZ, 0xc0, !PT ;  /* 0x0000005481817212 */ /* 0x000fe400078ec0ff */
[--C-:B------:R-:W-:Y:S02]  /*eb90*/  HSET2.LE.AND R73, R92, R138.reuse, PT ;  /* 0x0000008a5c497233 */ /* 0x100fe40003803000 */
[----:B------:R-:W-:Y:S02]  /*eba0*/  PRMT R68, R134, 0x5410, R133 ;  /* 0x0000541086447816 */ /* 0x000fe40000000085 */
[----:B------:R-:W-:Y:S02]  /*ebb0*/  ISETP.GT.U32.AND P1, PT, R86, UR8, PT ;  /* 0x0000000856007c0c */ /* 0x000fe4000bf24070 */
[----:B------:R-:W-:Y:S02]  /*ebc0*/  ISETP.GT.U32.AND P0, PT, R88, UR8, PT ;  /* 0x0000000858007c0c */ /* 0x000fe4000bf04070 */
[----:B------:R-:W-:Y:S02]  /*ebd0*/  LOP3.LUT R101, R101, R73, RZ, 0xc0, !PT ;  /* 0x0000004965657212 */ /* 0x000fe400078ec0ff */
[----:B------:R-:W-:Y:S02]  /*ebe0*/  LOP3.LUT R102, R102, R72, RZ, 0xc0, !PT ;  /* 0x0000004866667212 */ /* 0x000fe400078ec0ff */
[----:B------:R-:W-:Y:S02]  /*ebf0*/  LOP3.LUT R103, R68, R103, RZ, 0xc0, !PT ;  /* 0x0000006744677212 */ /* 0x000fe400078ec0ff */
[----:B--2---:R-:W-:Y:S02]  /*ec00*/  HSET2.LE.AND R77, R90, R138, PT ;  /* 0x0000008a5a4d7233 */ /* 0x004fe40003803000 */
[----:B------:R-:W2:Y:S03]  /*ec10*/  LDSM.16.MT88.4 R136, [R136+0x1800] ;  /* 0x001800008888783b */ /* 0x000ea60000004200 */
[----:B------:R-:W-:Y:S01]  /*ec20*/  @P0 HADD2 R252, -R133.H0_H0, -RZ.H0_H0 ;  /* 0xa00000ff85fc0230 */ /* 0x000fe20000000900 */
[-C--:B----4-:R-:W-:Y:S05]  /*ec30*/  HMMA.16816.F32 R92, R128, R104.reuse, R4 ;  /* 0x00000068805c723c */ /* 0x090fea0000001804 */
[----:B------:R-:W-:Y:S01]  /*ec40*/  LOP3.LUT R100, R100, R77, RZ, 0xc0, !PT ;  /* 0x0000004d64647212 */ /* 0x000fe200078ec0ff */
[----:B------:R-:W-:Y:S01]  /*ec50*/  FADD.FTZ R6, R145, R150 ;  /* 0x0000009691067221 */ /* 0x000fe20000010000 */
[----:B------:R-:W-:Y:S01]  /*ec60*/  @P0 PRMT R133, R252, 0x5410, RZ ;  /* 0x00005410fc850816 */ /* 0x000fe200000000ff */
[----:B------:R-:W-:Y:S04]  /*ec70*/  FADD.FTZ R5, R144, R148 ;  /* 0x0000009490057221 */ /* 0x000fe80000010000 */
[C---:B------:R-:W-:Y:S01]  /*ec80*/  HMMA.16816.F32 R68, R100.reuse, R104, R8 ;  /* 0x000000686444723c */ /* 0x040fe20000001808 */
[----:B------:R4:W-:Y:S07]  /*ec90*/  STG.E.U16 desc[UR28][R140.64+-0xe], R133 ;  /* 0xfffff2858c007986 */ /* 0x0009ee000c10151c */
[-C--:B------:R-:W-:Y:S08]  /*eca0*/  HMMA.16816.F32 R72, R100, R106.reuse, R12 ;  /* 0x0000006a6448723c */ /* 0x080ff0000000180c */
[C---:B------:R-:W-:Y:S08]  /*ecb0*/  HMMA.16816.F32 R104, R128.reuse, R106, R16 ;  /* 0x0000006a8068723c */ /* 0x040ff00000001810 */
[-C--:B-1----:R-:W-:Y:S03]  /*ecc0*/  HMMA.16816.F32 R108, R128, R112.reuse, R20 ;  /* 0x00000070806c723c */ /* 0x082fe60000001814 */
[----:B----4-:R-:W-:Y:S05]  /*ecd0*/  IMAD.MOV.U32 R133, RZ, RZ, R132 ;  /* 0x000000ffff857224 */ /* 0x010fea00078e0084 */
[C---:B------:R-:W-:Y:S08]  /*ece0*/  HMMA.16816.F32 R76, R100.reuse, R112, R24 ;  /* 0x00000070644c723c */ /* 0x040ff00000001818 */
[-C--:B------:R-:W-:Y:S08]  /*ecf0*/  HMMA.16816.F32 R80, R100, R114.reuse, R28 ;  /* 0x000000726450723c */ /* 0x080ff0000000181c */
[C---:B------:R-:W-:Y:S08]  /*ed00*/  HMMA.16816.F32 R112, R128.reuse, R114, R32 ;  /* 0x000000728070723c */ /* 0x040ff00000001820 */
[-C--:B------:R-:W-:Y:S08]  /*ed10*/  HMMA.16816.F32 R116, R128, R120.reuse, R36 ;  /* 0x000000788074723c */ /* 0x080ff00000001824 */
[C---:B------:R-:W-:Y:S08]  /*ed20*/  HMMA.16816.F32 R84, R100.reuse, R120, R40 ;  /* 0x000000786454723c */ /* 0x040ff00000001828 */
[-C--:B------:R-:W-:Y:S03]  /*ed30*/  HMMA.16816.F32 R88, R100, R122.reuse, R44 ;  /* 0x0000007a6458723c */ /* 0x080fe6000000182c */
[----:B---3--:R-:W-:Y:S05]  /*ed40*/  @P1 HADD2 R152, -R134.H0_H0, -RZ.H0_H0 ;  /* 0xa00000ff86981230 */ /* 0x008fea0000000900 */
[C---:B------:R-:W-:Y:S01]  /*ed50*/  HMMA.16816.F32 R120, R128.reuse, R122, R48 ;  /* 0x0000007a8078723c */ /* 0x040fe20000001830 */
[----:B------:R-:W-:Y:S03]  /*ed60*/  @P1 STL.S16 [R1], R152 ;  /* 0x0000009801001387 */ /* 0x000fe60000100600 */
[----:B------:R-:W-:Y:S01]  /*ed70*/  PRMT R4, R152, 0x7610, R4 ;  /* 0x0000761098047816 */ /* 0x000fe20000000004 */
[----:B------:R-:W-:Y:S03]  /*ed80*/  STL [R1+0x80], R6 ;  /* 0x0000800601007387 */ /* 0x000fe60000100800 */
[-C--:B--2---:R-:W-:Y:S03]  /*ed90*/  HMMA.16816.F32 R124, R128, R136.reuse, R52 ;  /* 0x00000088807c723c */ /* 0x084fe60000001834 */
[----:B------:R-:W-:Y:S01]  /*eda0*/  @P1 PRMT R134, R4, 0x5410, RZ ;  /* 0x0000541004861816 */ /* 0x000fe200000000ff */
[----:B------:R-:W-:Y:S01]  /*edb0*/  FADD.FTZ R4, R142, R135 ;  /* 0x000000878e047221 */ /* 0x000fe20000010000 */
[----:B------:R-:W-:Y:S03]  /*edc0*/  IMAD.MOV.U32 R135, RZ, RZ, R2 ;  /* 0x000000ffff877224 */ /* 0x000fe600078e0002 */
[C---:B------:R-:W-:Y:S01]  /*edd0*/  HMMA.16816.F32 R96, R100.reuse, R136, R56 ;  /* 0x000000886460723c */ /* 0x040fe20000001838 */
[----:B------:R1:W-:Y:S03]  /*ede0*/  STL [R1+0x7c], R4 ;  /* 0x00007c0401007387 */ /* 0x0003e60000100800 */
[----:B------:R-:W-:Y:S01]  /*edf0*/  IMAD.MOV.U32 R136, RZ, RZ, R0 ;  /* 0x000000ffff887224 */ /* 0x000fe200078e0000 */
[----:B------:R2:W-:Y:S03]  /*ee00*/  STG.E.U16 desc[UR28][R140.64+-0x10], R134 ;  /* 0xfffff0868c007986 */ /* 0x0005e6000c10151c */
[-C--:B------:R-:W-:Y:S01]  /*ee10*/  HMMA.16816.F32 R100, R100, R138.reuse, R60 ;  /* 0x0000008a6464723c */ /* 0x080fe2000000183c */
[----:B------:R3:W-:Y:S07]  /*ee20*/  STL [R1+0x78], R5 ;  /* 0x0000780501007387 */ /* 0x0007ee0000100800 */
[----:B------:R-:W-:Y:S04]  /*ee30*/  HMMA.16816.F32 R128, R128, R138, R64 ;  /* 0x0000008a8080723c */ /* 0x000fe80000001840 */
[----:B-1----:R-:W-:Y:S05]  /*ee40*/  FADD.FTZ R4, R151, R149 ;  /* 0x0000009597047221 */ /* 0x002fea0000010000 */
[----:B------:R3:W-:Y:S01]  /*ee50*/  STL [R1+0x74], R4 ;  /* 0x0000740401007387 */ /* 0x0007e20000100800 */
[----:B--2---:R-:W-:Y:S01]  /*ee60*/  IMAD.MOV.U32 R134, RZ, RZ, R3 ;  /* 0x000000ffff867224 */ /* 0x004fe200078e0003 */
[----:B------:R-:W-:Y:S09]  /*ee70*/  BRA.U UP0, `(.L_x_1713) ;  /* 0xffffffa100bc7547 */ /* 0x000ff2000b83ffff */
.L_x_1712:
[----:B--23--:R-:W2:Y:S01]  /*ee80*/  LDL.LU R4, [R1+0x80] ;  /* 0x0000800001047983 */ /* 0x00cea20000300800 */
[----:B------:R-:W1:Y:S03]  /*ee90*/  LDCU UR4, c[0x0][0x4fc] ;  /* 0x00009f80ff0477ac */ /* 0x000e660008000800 */
[----:B------:R-:W3:Y:S01]  /*eea0*/  LDL.LU R6, [R1+0x7c] ;  /* 0x00007c0001067983 */ /* 0x000ee20000300800 */
[----:B------:R-:W-:Y:S01]  /*eeb0*/  UISETP.NE.AND UP3, UPT, UR18, -0x1, UPT ;  /* 0xffffffff1200788c */ /* 0x000fe2000bf65270 */
[C---:B------:R-:W-:Y:S01]  /*eec0*/  LOP3.LUT P0, RZ, R195.reuse, 0x10, RZ, 0xc0, !PT ;  /* 0x00000010c3ff7812 */ /* 0x040fe2000780c0ff */
[----:B------:R-:W4:Y:S01]  /*eed0*/  LDCU.U8 UR8, c[0x0][0x549] ;  /* 0x0000a920ff0877ac */ /* 0x000f220008000000 */
[----:B------:R-:W3:Y:S01]  /*eee0*/  LDL.LU R10, [R1+0x78] ;  /* 0x00007800010a7983 */ /* 0x000ee20000300800 */
[----:B------:R-:W-:Y:S01]  /*eef0*/  LOP3.LUT P1, RZ, R195, 0x8, RZ, 0xc0, !PT ;  /* 0x00000008c3ff7812 */ /* 0x000fe2000782c0ff */
[----:B------:R-:W1:Y:S02]  /*ef00*/  LDCU.U8 UR9, c[0x0][0x548] ;  /* 0x0000a900ff0977ac */ /* 0x000e640008000000 */
[----:B------:R-:W3:Y:S01]  /*ef10*/  LDL.LU R9, [R1+0x74] ;  /* 0x0000740001097983 */ /* 0x000ee20000300800 */
[----:B------:R-:W-:Y:S01]  /*ef20*/  SEL R193, R193, 0xffffffe0, !P1 ;  /* 0xffffffe0c1c17807 */ /* 0x000fe20004800000 */
[----:B------:R-:W-:Y:S01]  /*ef30*/  UISETP.NE.AND UP2, UPT, UR18, -0x1, UPT ;  /* 0xffffffff1200788c */ /* 0x000fe2000bf45270 */
[----:B------:R-:W-:Y:S01]  /*ef40*/  LOP3.LUT P6, RZ, R195, 0x3, RZ, 0xc0, !PT ;  /* 0x00000003c3ff7812 */ /* 0x000fe200078cc0ff */
[----:B------:R-:W1:Y:S01]  /*ef50*/  @!UP3 LDCU.64 UR6, c[0x0][0x400] ;  /* 0x00008000ff06b7ac */ /* 0x000e620008000a00 */
[----:B------:R-:W1:Y:S01]  /*ef60*/  LDCU UR10, c[0x0][0x434] ;  /* 0x00008680ff0a77ac */ /* 0x000e620008000800 */
[----:B----4-:R-:W-:Y:S01]  /*ef70*/  UISETP.NE.AND UP1, UPT, UR8, URZ, UPT ;  /* 0x000000ff0800728c */ /* 0x010fe2000bf25270 */
[----:B------:R-:W4:Y:S03]  /*ef80*/  LDCU UR8, c[0x0][0x434] ;  /* 0x00008680ff0877ac */ /* 0x000f260008000800 */
[----:B-1----:R-:W-:-:S02]  /*ef90*/  UISETP.NE.AND UP0, UPT, UR9, URZ, !UP1 ;  /* 0x000000ff0900728c */ /* 0x002fc4000cf05270 */
[----:B------:R-:W-:-:S05]  /*efa0*/  @!UP3 UIMAD.WIDE.U32 UR12, UR20, UR6, URZ ;  /* 0x00000006140cb2a5 */ /* 0x000fca000f8e00ff */
[----:B------:R-:W4:Y:S01]  /*efb0*/  @UP1 LDCU UR6, c[0x0][0x430] ;  /* 0x00008600ff0617ac */ /* 0x000f220008000800 */
[----:B------:R-:W-:Y:S02]  /*efc0*/  @!UP3 UIMAD UR7, UR20, UR7, UR13 ;  /* 0x000000071407b2a4 */ /* 0x000fe4000f8e020d */
[----:B----4-:R-:W-:Y:S01]  /*efd0*/  @UP1 UIMAD UR10, UR6, UR8, URZ ;  /* 0x00000008060a12a4 */ /* 0x010fe2000f8e02ff */
[----:B--2---:R-:W1:Y:S04]  /*efe0*/  SHFL.BFLY PT, R8, R4, 0x2, 0x1f ;  /* 0x0c401f0004087f89 */ /* 0x004e6800000e0000 */
[----:B---3--:R-:W2:Y:S04]  /*eff0*/  SHFL.BFLY PT, R5, R6, 0x2, 0x1f ;  /* 0x0c401f0006057f89 */ /* 0x008ea800000e0000 */
[----:B------:R-:W3:Y:S01]  /*f000*/  SHFL.BFLY PT, R12, R9, 0x2, 0x1f ;  /* 0x0c401f00090c7f89 */ /* 0x000ee200000e0000 */
[----:B-1----:R-:W-:-:S03]  /*f010*/  FADD.FTZ R8, R8, R4 ;  /* 0x0000000408087221 */ /* 0x002fc60000010000 */
[----:B------:R-:W1:Y:S01]  /*f020*/  SHFL.BFLY PT, R4, R10, 0x2, 0x1f ;  /* 0x0c401f000a047f89 */ /* 0x000e6200000e0000 */
[----:B--2---:R-:W-:-:S03]  /*f030*/  FADD.FTZ R5, R5, R6 ;  /* 0x0000000605057221 */ /* 0x004fc60000010000 */
[----:B------:R-:W2:Y:S04]  /*f040*/  SHFL.BFLY PT, R7, R8, 0x1, 0x1f ;  /* 0x0c201f0008077f89 */ /* 0x000ea800000e0000 */
[----:B------:R-:W4:Y:S01]  /*f050*/  SHFL.BFLY PT, R6, R5, 0x1, 0x1f ;  /* 0x0c201f0005067f89 */ /* 0x000f2200000e0000 */
[----:B---3--:R-:W-:-:S05]  /*f060*/  FADD.FTZ R12, R12, R9 ;  /* 0x000000090c0c7221 */ /* 0x008fca0000010000 */
[----:B------:R-:W3:Y:S01]  /*f070*/  SHFL.BFLY PT, R11, R12, 0x1, 0x1f ;  /* 0x0c201f000c0b7f89 */ /* 0x000ee200000e0000 */
[----:B-1----:R-:W-:Y:S01]  /*f080*/  FADD.FTZ R4, R4, R10 ;  /* 0x0000000a04047221 */ /* 0x002fe20000010000 */
[----:B--2---:R-:W-:-:S04]  /*f090*/  FADD.FTZ R7, R8, R7 ;  /* 0x0000000708077221 */ /* 0x004fc80000010000 */
[----:B------:R-:W1:Y:S01]  /*f0a0*/  SHFL.BFLY PT, R13, R4, 0x1, 0x1f ;  /* 0x0c201f00040d7f89 */ /* 0x000e6200000e0000 */
[----:B------:R-:W-:Y:S01]  /*f0b0*/  SHF.L.U32 R8, R195, 0x4, RZ ;  /* 0x00000004c3087819 */ /* 0x000fe200000006ff */
[----:B----4-:R-:W-:Y:S01]  /*f0c0*/  FADD.FTZ R6, R5, R6 ;  /* 0x0000000605067221 */ /* 0x010fe20000010000 */
[----:B------:R-:W-:Y:S01]  /*f0d0*/  SHF.L.U32 R5, R195, 0x1, RZ ;  /* 0x00000001c3057819 */ /* 0x000fe200000006ff */
[----:B------:R-:W2:Y:S01]  /*f0e0*/  MUFU.RCP R10, R7 ;  /* 0x00000007000a7308 */ /* 0x000ea20000001000 */
[----:B------:R-:W-:Y:S02]  /*f0f0*/  LOP3.LUT R8, R8, 0x1c0, RZ, 0xc0, !PT ;  /* 0x000001c008087812 */ /* 0x000fe400078ec0ff */
[----:B-----5:R-:W-:Y:S01]  /*f100*/  LOP3.LUT R194, R194, 0x6, R5, 0xf8, !PT ;  /* 0x00000006c2c27812 */ /* 0x020fe200078ef805 */
[----:B---3--:R-:W-:Y:S01]  /*f110*/  FADD.FTZ R11, R12, R11 ;  /* 0x0000000b0c0b7221 */ /* 0x008fe20000010000 */
[----:B------:R-:W-:-:S03]  /*f120*/  LOP3.LUT R8, R8, 0x38, R5, 0xf8, !PT ;  /* 0x0000003808087812 */ /* 0x000fc600078ef805 */
[----:B------:R-:W3:Y:S01]  /*f130*/  MUFU.RCP R9, R6 ;  /* 0x0000000600097308 */ /* 0x000ee20000001000 */
[----:B------:R-:W-:Y:S02]  /*f140*/  MOV R12, 0x10 ;  /* 0x00000010000c7802 */ /* 0x000fe40000000f00 */
[----:B------:R-:W-:Y:S02]  /*f150*/  FSETP.NE.FTZ.AND P5, PT, R7, RZ, PT ;  /* 0x000000ff0700720b */ /* 0x000fe40003fb5000 */
[----:B------:R-:W-:Y:S02]  /*f160*/  FSETP.NE.FTZ.AND P4, PT, R6, RZ, PT ;  /* 0x000000ff0600720b */ /* 0x000fe40003f95000 */
[----:B------:R-:W-:Y:S01]  /*f170*/  SEL R12, R12, 0xfffffff0, !P2 ;  /* 0xfffffff00c0c7807 */ /* 0x000fe20005000000 */
[----:B------:R-:W4:Y:S01]  /*f180*/  MUFU.RCP R5, R11 ;  /* 0x0000000b00057308 */ /* 0x000f220000001000 */
[----:B------:R-:W-:Y:S01]  /*f190*/  FSETP.NE.FTZ.AND P2, PT, R11, RZ, PT ;  /* 0x000000ff0b00720b */ /* 0x000fe20003f55000 */
[----:B-1----:R-:W-:Y:S01]  /*f1a0*/  FADD.FTZ R13, R4, R13 ;  /* 0x0000000d040d7221 */ /* 0x002fe20000010000 */
[----:B--2---:R-:W-:-:S02]  /*f1b0*/  FSEL R10, R10, 1, P5 ;  /* 0x3f8000000a0a7808 */ /* 0x004fc40002800000 */
[----:B------:R-:W-:-:S03]  /*f1c0*/  LOP3.LUT R8, R194, R8, RZ, 0xfc, !PT ;  /* 0x00000008c2087212 */ /* 0x000fc600078efcff */
[----:B------:R-:W1:Y:S01]  /*f1d0*/  MUFU.RCP R4, R13 ;  /* 0x0000000d00047308 */ /* 0x000e620000001000 */
[----:B------:R-:W-:Y:S01]  /*f1e0*/  FSETP.NE.FTZ.AND P3, PT, R13, RZ, PT ;  /* 0x000000ff0d00720b */ /* 0x000fe20003f75000 */
[----:B------:R-:W-:Y:S01]  /*f1f0*/  FMUL.FTZ R10, R10, UR4 ;  /* 0x000000040a0a7c20 */ /* 0x000fe20008410000 */
[----:B---3--:R-:W-:Y:S02]  /*f200*/  FSEL R9, R9, 1, P4 ;  /* 0x3f80000009097808 */ /* 0x008fe40002000000 */
[----:B------:R-:W-:Y:S01]  /*f210*/  LEA R8, R8, UR5, 0x1 ;  /* 0x0000000508087c11 */ /* 0x000fe2000f8e08ff */
[C---:B------:R-:W-:Y:S01]  /*f220*/  FMUL.FTZ R92, R10.reuse, R92 ;  /* 0x0000005c0a5c7220 */ /* 0x040fe20000410000 */
[C---:B------:R-:W-:Y:S01]  /*f230*/  FMUL.FTZ R93, R10.reuse, R93 ;  /* 0x0000005d0a5d7220 */ /* 0x040fe20000410000 */
[----:B------:R-:W-:Y:S01]  /*f240*/  FMUL.FTZ R9, R9, UR4 ;  /* 0x0000000409097c20 */ /* 0x000fe20008410000 */
[----:B----4-:R-:W-:Y:S01]  /*f250*/  FSEL R5, R5, 1, P2 ;  /* 0x3f80000005057808 */ /* 0x010fe20001000000 */
[C---:B------:R-:W-:Y:S01]  /*f260*/  FMUL.FTZ R104, R10.reuse, R104 ;  /* 0x000000680a687220 */ /* 0x040fe20000410000 */
[----:B------:R-:W-:Y:S01]  /*f270*/  FMUL.FTZ R105, R10, R105 ;  /* 0x000000690a697220 */ /* 0x000fe20000410000 */
[C---:B------:R-:W-:Y:S01]  /*f280*/  FMUL.FTZ R94, R9.reuse, R94 ;  /* 0x0000005e095e7220 */ /* 0x040fe20000410000 */
[----:B------:R-:W-:Y:S01]  /*f290*/  FMUL.FTZ R95, R9, R95 ;  /* 0x0000005f095f7220 */ /* 0x000fe20000410000 */
[----:B------:R-:W-:Y:S01]  /*f2a0*/  FMUL.FTZ R5, R5, UR4 ;  /* 0x0000000405057c20 */ /* 0x000fe20008410000 */
[C---:B------:R-:W-:Y:S01]  /*f2b0*/  FMUL.FTZ R106, R9.reuse, R106 ;  /* 0x0000006a096a7220 */ /* 0x040fe20000410000 */
[----:B------:R-:W-:Y:S01]  /*f2c0*/  FMUL.FTZ R107, R9, R107 ;  /* 0x0000006b096b7220 */ /* 0x000fe20000410000 */
[----:B-1----:R-:W-:Y:S01]  /*f2d0*/  FSEL R4, R4, 1, P3 ;  /* 0x3f80000004047808 */ /* 0x002fe20001800000 */
[C---:B------:R-:W-:Y:S01]  /*f2e0*/  FMUL.FTZ R70, R5.reuse, R70 ;  /* 0x0000004605467220 */ /* 0x040fe20000410000 */
[----:B------:R-:W-:Y:S01]  /*f2f0*/  FMUL.FTZ R71, R5, R71 ;  /* 0x0000004705477220 */ /* 0x000fe20000410000 */
[----:B------:R-:W-:Y:S01]  /*f300*/  F2FP.F16.F32.PACK_AB R92, R93, R92 ;  /* 0x0000005c5d5c723e */ /* 0x000fe200000000ff */
[----:B------:R-:W-:Y:S01]  /*f310*/  FMUL.FTZ R74, R5, R74 ;  /* 0x0000004a054a7220 */ /* 0x000fe20000410000 */
[----:B------:R-:W-:Y:S01]  /*f320*/  FMUL.FTZ R4, R4, UR4 ;  /* 0x0000000404047c20 */ /* 0x000fe20008410000 */
[----:B------:R-:W-:Y:S01]  /*f330*/  F2FP.F16.F32.PACK_AB R94, R95, R94 ;  /* 0x0000005e5f5e723e */ /* 0x000fe200000000ff */
[----:B------:R-:W-:Y:S01]  /*f340*/  FMUL.FTZ R75, R5, R75 ;  /* 0x0000004b054b7220 */ /* 0x000fe20000410000 */
[----:B------:R-:W-:Y:S01]  /*f350*/  F2FP.F16.F32.PACK_AB R104, R105, R104 ;  /* 0x000000686968723e */ /* 0x000fe200000000ff */
[C---:B------:R-:W-:Y:S01]  /*f360*/  FMUL.FTZ R68, R4.reuse, R68 ;  /* 0x0000004404447220 */ /* 0x040fe20000410000 */
[C---:B------:R-:W-:Y:S01]  /*f370*/  FMUL.FTZ R69, R4.reuse, R69 ;  /* 0x0000004504457220 */ /* 0x040fe20000410000 */
[C---:B------:R-:W-:Y:S01]  /*f380*/  FMUL.FTZ R72, R4.reuse, R72 ;  /* 0x0000004804487220 */ /* 0x040fe20000410000 */
[----:B------:R-:W-:Y:S01]  /*f390*/  FMUL.FTZ R73, R4, R73 ;  /* 0x0000004904497220 */ /* 0x000fe20000410000 */
[----:B------:R-:W-:Y:S01]  /*f3a0*/  F2FP.F16.F32.PACK_AB R106, R107, R106 ;  /* 0x0000006a6b6a723e */ /* 0x000fe200000000ff */
[----:B------:R-:W-:Y:S01]  /*f3b0*/  FMUL.FTZ R108, R10, R108 ;  /* 0x0000006c0a6c7220 */ /* 0x000fe20000410000 */
[----:B------:R-:W-:Y:S01]  /*f3c0*/  IADD3 R14, PT, PT, R12, R8, RZ ;  /* 0x000000080c0e7210 */ /* 0x000fe20007ffe0ff */
[C---:B------:R-:W-:Y:S01]  /*f3d0*/  FMUL.FTZ R109, R10.reuse, R109 ;  /* 0x0000006d0a6d7220 */ /* 0x040fe20000410000 */
[C---:B------:R-:W-:Y:S01]  /*f3e0*/  FMUL.FTZ R110, R9.reuse, R110 ;  /* 0x0000006e096e7220 */ /* 0x040fe20000410000 */
[----:B------:R-:W-:Y:S01]  /*f3f0*/  FMUL.FTZ R111, R9, R111 ;  /* 0x0000006f096f7220 */ /* 0x000fe20000410000 */
[----:B------:R-:W-:Y:S01]  /*f400*/  F2FP.F16.F32.PACK_AB R68, R69, R68 ;  /* 0x000000444544723e */ /* 0x000fe200000000ff */
[C---:B------:R-:W-:Y:S01]  /*f410*/  FMUL.FTZ R112, R10.reuse, R112 ;  /* 0x000000700a707220 */ /* 0x040fe20000410000 */
[----:B------:R-:W-:Y:S01]  /*f420*/  F2FP.F16.F32.PACK_AB R70, R71, R70 ;  /* 0x000000464746723e */ /* 0x000fe200000000ff */
[----:B------:R-:W-:Y:S01]  /*f430*/  FMUL.FTZ R113, R10, R113 ;  /* 0x000000710a717220 */ /* 0x000fe20000410000 */
[C---:B------:R-:W-:Y:S01]  /*f440*/  FMUL.FTZ R114, R9.reuse, R114 ;  /* 0x0000007209727220 */ /* 0x040fe20000410000 */
[----:B------:R-:W-:Y:S01]  /*f450*/  FMUL.FTZ R115, R9, R115 ;  /* 0x0000007309737220 */ /* 0x000fe20000410000 */
[C---:B------:R-:W-:Y:S01]  /*f460*/  FMUL.FTZ R76, R4.reuse, R76 ;  /* 0x0000004c044c7220 */ /* 0x040fe20000410000 */
[C---:B------:R-:W-:Y:S01]  /*f470*/  FMUL.FTZ R77, R4.reuse, R77 ;  /* 0x0000004d044d7220 */ /* 0x040fe20000410000 */
        /* <DEDUP_REMOVED lines=8> */
[C---:B------:R-:W-:Y:S01]  /*f500*/  FMUL.FTZ R116, R10.reuse, R116 ;  /* 0x000000740a747220 */ /* 0x040fe20000410000 */
[C---:B------:R-:W-:Y:S01]  /*f510*/  FMUL.FTZ R117, R10.reuse, R117 ;  /* 0x000000750a757220 */ /* 0x040fe20000410000 */
[C---:B------:R-:W-:Y:S01]  /*f520*/  FMUL.FTZ R118, R9.reuse, R118 ;  /* 0x0000007609767220 */ /* 0x040fe20000410000 */
[----:B------:R-:W-:Y:S01]  /*f530*/  STS [R8+0x400], R94 ;  /* 0x0004005e08007388 */ /* 0x000fe20000000800 */
[----:B------:R-:W-:Y:S01]  /*f540*/  FMUL.FTZ R119, R9, R119 ;  /* 0x0000007709777220 */ /* 0x000fe20000410000 */
[----:B------:R-:W-:Y:S01]  /*f550*/  F2FP.F16.F32.PACK_AB R72, R73, R72 ;  /* 0x000000484948723e */ /* 0x000fe200000000ff */
[----:B------:R-:W-:Y:S01]  /*f560*/  FMUL.FTZ R120, R10, R120 ;  /* 0x000000780a787220 */ /* 0x000fe20000410000 */
[----:B------:R-:W-:Y:S01]  /*f570*/  F2FP.F16.F32.PACK_AB R74, R75, R74 ;  /* 0x0000004a4b4a723e */ /* 0x000fe200000000ff */
[----:B------:R-:W-:Y:S01]  /*f580*/  STS [R14], R104 ;  /* 0x000000680e007388 */ /* 0x000fe20000000800 */
[----:B------:R-:W-:Y:S01]  /*f590*/  IADD3 R15, PT, PT, R8, 0x40, RZ ;  /* 0x00000040080f7810 */ /* 0x000fe20007ffe0ff */
[----:B------:R-:W-:Y:S01]  /*f5a0*/  FMUL.FTZ R121, R10, R121 ;  /* 0x000000790a797220 */ /* 0x000fe20000410000 */
[C---:B------:R-:W-:Y:S01]  /*f5b0*/  FMUL.FTZ R122, R9.reuse, R122 ;  /* 0x0000007a097a7220 */ /* 0x040fe20000410000 */
        /* <DEDUP_REMOVED lines=8> */
[C---:B------:R-:W-:Y:S01]  /*f640*/  FMUL.FTZ R86, R5.reuse, R86 ;  /* 0x0000005605567220 */ /* 0x040fe20000410000 */
[----:B------:R1:W-:Y:S01]  /*f650*/  STS [R8+0x2400], R70 ;  /* 0x0024004608007388 */ /* 0x0003e20000000800 */
[----:B------:R-:W-:Y:S01]  /*f660*/  FMUL.FTZ R87, R5, R87 ;  /* 0x0000005705577220 */ /* 0x000fe20000410000 */
[----:B------:R-:W-:Y:S01]  /*f670*/  F2FP.F16.F32.PACK_AB R112, R113, R112 ;  /* 0x000000707170723e */ /* 0x000fe200000000ff */
[----:B------:R-:W2:Y:S01]  /*f680*/  @UP3 LDCU.64 UR4, c[0x0][0x408] ;  /* 0x00008100ff0437ac */ /* 0x000ea20008000a00 */
[----:B------:R-:W-:Y:S01]  /*f690*/  F2FP.F16.F32.PACK_AB R114, R115, R114 ;  /* 0x000000727372723e */ /* 0x000fe200000000ff */
[----:B------:R-:W-:Y:S01]  /*f6a0*/  STS [R14+0x2000], R72 ;  /* 0x002000480e007388 */ /* 0x000fe20000000800 */
[----:B------:R-:W-:Y:S01]  /*f6b0*/  F2FP.F16.F32.PACK_AB R76, R77, R76 ;  /* 0x0000004c4d4c723e */ /* 0x000fe200000000ff */
[----:B------:R-:W3:Y:S01]  /*f6c0*/  @P4 MUFU.LG2 R6, R6 ;  /* 0x0000000600064308 */ /* 0x000ee20000000c00 */
[----:B------:R-:W-:Y:S01]  /*f6d0*/  F2FP.F16.F32.PACK_AB R78, R79, R78 ;  /* 0x0000004e4f4e723e */ /* 0x000fe200000000ff */
[----:B------:R4:W-:Y:S01]  /*f6e0*/  STS [R14+0x2400], R74 ;  /* 0x0024004a0e007388 */ /* 0x0009e20000000800 */
        /* <DEDUP_REMOVED lines=16> */
[----:B-1----:R-:W-:Y:S01]  /*f7f0*/  IADD3 R8, PT, PT, R12, R16, RZ ;  /* 0x000000100c087210 */ /* 0x002fe20007ffe0ff */
[C---:B------:R-:W-:Y:S01]  /*f800*/  FMUL.FTZ R88, R4.reuse, R88 ;  /* 0x0000005804587220 */ /* 0x040fe20000410000 */
[C---:B------:R-:W-:Y:S01]  /*f810*/  FMUL.FTZ R89, R4.reuse, R89 ;  /* 0x0000005904597220 */ /* 0x040fe20000410000 */
[C---:B------:R-:W-:Y:S01]  /*f820*/  FMUL.FTZ R96, R4.reuse, R96 ;  /* 0x0000006004607220 */ /* 0x040fe20000410000 */
[C---:B------:R-:W-:Y:S01]  /*f830*/  FMUL.FTZ R97, R4.reuse, R97 ;  /* 0x0000006104617220 */ /* 0x040fe20000410000 */
[----:B------:R-:W-:Y:S01]  /*f840*/  STS [R8], R112 ;  /* 0x0000007008007388 */ /* 0x000fe20000000800 */
[----:B------:R-:W-:Y:S01]  /*f850*/  FMUL.FTZ R100, R4, R100 ;  /* 0x0000006404647220 */ /* 0x000fe20000410000 */
[C---:B------:R-:W-:Y:S01]  /*f860*/  FMUL.FTZ R90, R5.reuse, R90 ;  /* 0x0000005a055a7220 */ /* 0x040fe20000410000 */
[----:B----4-:R-:W-:Y:S01]  /*f870*/  IADD3 R14, PT, PT, R12, R15, RZ ;  /* 0x0000000f0c0e7210 */ /* 0x010fe20007ffe0ff */
[----:B------:R-:W-:Y:S01]  /*f880*/  STS [R8+0x400], R114 ;  /* 0x0004007208007388 */ /* 0x000fe20000000800 */
[C---:B------:R-:W-:Y:S01]  /*f890*/  FMUL.FTZ R91, R5.reuse, R91 ;  /* 0x0000005b055b7220 */ /* 0x040fe20000410000 */
[C---:B------:R-:W-:Y:S01]  /*f8a0*/  FMUL.FTZ R98, R5.reuse, R98 ;  /* 0x0000006205627220 */ /* 0x040fe20000410000 */
[C---:B------:R-:W-:Y:S01]  /*f8b0*/  FMUL.FTZ R99, R5.reuse, R99 ;  /* 0x0000006305637220 */ /* 0x040fe20000410000 */
[----:B------:R-:W-:Y:S01]  /*f8c0*/  STS [R16+0x2000], R76 ;  /* 0x0020004c10007388 */ /* 0x000fe20000000800 */
[----:B------:R-:W-:Y:S01]  /*f8d0*/  FMUL.FTZ R102, R5, R102 ;  /* 0x0000006605667220 */ /* 0x000fe20000410000 */
[----:B--2---:R-:W-:Y:S01]  /*f8e0*/  @UP3 UIMAD.WIDE.U32 UR16, UR18, UR4, URZ ;  /* 0x00000004121032a5 */ /* 0x004fe2000f8e00ff */
[----:B------:R-:W-:Y:S01]  /*f8f0*/  FMUL.FTZ R10, R10, R129 ;  /* 0x000000810a0a7220 */ /* 0x000fe20000410000 */
[----:B------:R-:W-:Y:S01]  /*f900*/  STS [R16+0x2400], R78 ;  /* 0x0024004e10007388 */ /* 0x000fe20000000800 */
[----:B------:R-:W-:Y:S01]  /*f910*/  FMUL.FTZ R9, R9, R131 ;  /* 0x0000008309097220 */ /* 0x000fe20000410000 */
[----:B------:R-:W-:Y:S01]  /*f920*/  FMUL.FTZ R4, R4, R101 ;  /* 0x0000006504047220 */ /* 0x000fe20000410000 */
[----:B------:R-:W-:Y:S01]  /*f930*/  FMUL.FTZ R5, R5, R103 ;  /* 0x0000006705057220 */ /* 0x000fe20000410000 */
[----:B------:R-:W-:Y:S01]  /*f940*/  STS [R8+0x2000], R80 ;  /* 0x0020005008007388 */ /* 0x000fe20000000800 */
[----:B------:R-:W-:Y:S01]  /*f950*/  IADD3 R193, PT, PT, R193, R15, RZ ;  /* 0x0000000fc1c17210 */ /* 0x000fe20007ffe0ff */
[----:B------:R-:W-:Y:S01]  /*f960*/  @UP3 UIMAD UR7, UR18, UR5, UR17 ;  /* 0x00000005120732a4 */ /* 0x000fe2000f8e0211 */
[----:B------:R-:W-:Y:S01]  /*f970*/  F2FP.F16.F32.PACK_AB R88, R89, R88 ;  /* 0x000000585958723e */ /* 0x000fe200000000ff */
[----:B------:R1:W-:Y:S01]  /*f980*/  STS [R8+0x2400], R82 ;  /* 0x0024005208007388 */ /* 0x0003e20000000800 */
[----:B------:R-:W-:Y:S01]  /*f990*/  @!UP2 UIMAD UR18, UR20, UR8, URZ ;  /* 0x000000081412a2a4 */ /* 0x000fe2000f8e02ff */
[----:B------:R-:W-:Y:S01]  /*f9a0*/  F2FP.F16.F32.PACK_AB R90, R91, R90 ;  /* 0x0000005a5b5a723e */ /* 0x000fe200000000ff */
[----:B------:R-:W2:Y:S01]  /*f9b0*/  @UP1 LDCU UR5, c[0x0][0x430] ;  /* 0x00008600ff0517ac */ /* 0x000ea20008000800 */
[----:B------:R4:W-:Y:S01]  /*f9c0*/  STS [R15], R116 ;  /* 0x000000740f007388 */ /* 0x0009e20000000800 */
[----:B------:R-:W-:-:S02]  /*f9d0*/  F2FP.F16.F32.PACK_AB R124, R125, R124 ;  /* 0x0000007c7d7c723e */ /* 0x000fc400000000ff */
[----:B------:R-:W-:Y:S01]  /*f9e0*/  F2FP.F16.F32.PACK_AB R126, R127, R126 ;  /* 0x0000007e7f7e723e */ /* 0x000fe200000000ff */
[----:B------:R4:W-:Y:S01]  /*f9f0*/  STS [R15+0x400], R118 ;  /* 0x000400760f007388 */ /* 0x0009e20000000800 */
[----:B------:R-:W-:Y:S01]  /*fa00*/  F2FP.F16.F32.PACK_AB R96, R97, R96 ;  /* 0x000000606160723e */ /* 0x000fe200000000ff */
[----:B------:R-:W-:Y:S01]  /*fa10*/  @UP1 UMOV UR4, 0x1 ;  /* 0x0000000100041882 */ /* 0x000fe20000000000 */
[----:B------:R-:W-:Y:S01]  /*fa20*/  F2FP.F16.F32.PACK_AB R98, R99, R98 ;  /* 0x000000626362723e */ /* 0x000fe200000000ff */
[----:B------:R4:W-:Y:S01]  /*fa30*/  STS [R14], R120 ;  /* 0x000000780e007388 */ /* 0x0009e20000000800 */
[----:B------:R-:W-:Y:S01]  /*fa40*/  F2FP.F16.F32.PACK_AB R10, R10, R128 ;  /* 0x000000800a0a723e */ /* 0x000fe200000000ff */
[----:B------:R-:W-:Y:S01]  /*fa50*/  @UP3 UMOV UR12, UR16 ;  /* 0x00000010000c3c82 */ /* 0x000fe20008000000 */
[----:B------:R-:W-:Y:S01]  /*fa60*/  F2FP.F16.F32.PACK_AB R9, R9, R130 ;  /* 0x000000820909723e */ /* 0x000fe200000000ff */
[----:B------:R4:W-:Y:S01]  /*fa70*/  STS [R14+0x400], R122 ;  /* 0x0004007a0e007388 */ /* 0x0009e20000000800 */
[----:B------:R-:W-:Y:S01]  /*fa80*/  F2FP.F16.F32.PACK_AB R4, R4, R100 ;  /* 0x000000640404723e */ /* 0x000fe200000000ff */
[----:B------:R-:W-:Y:S01]  /*fa90*/  USHF.R.S32.HI UR6, URZ, 0x1f, UR18 ;  /* 0x0000001fff067899 */ /* 0x000fe20008011412 */
[----:B------:R-:W-:Y:S01]  /*faa0*/  F2FP.F16.F32.PACK_AB R5, R5, R102 ;  /* 0x000000660505723e */ /* 0x000fe200000000ff */
[----:B------:R4:W-:Y:S01]  /*fab0*/  STS [R15+0x2000], R84 ;  /* 0x002000540f007388 */ /* 0x0009e20000000800 */
[----:B------:R-:W-:-:S03]  /*fac0*/  IADD3 R12, PT, PT, R12, R193, RZ ;  /* 0x000000c10c0c7210 */ /* 0x000fc60007ffe0ff */
[----:B------:R4:W-:Y:S01]  /*fad0*/  STS [R15+0x2400], R86 ;  /* 0x002400560f007388 */ /* 0x0009e20000000800 */
[----:B-1----:R1:W1:Y:S02]  /*fae0*/  @P5 MUFU.LG2 R8, R7 ;  /* 0x0000000700085308 */ /* 0x0022640000000c00 */
[----:B-1----:R-:W1:Y:S01]  /*faf0*/  @P5 LDC R7, c[0x0][0x458] ;  /* 0x00011600ff075b82 */ /* 0x002e620000000800 */
[----:B--23--:R-:W-:Y:S05]  /*fb00*/  BRA.U UP1, `(.L_x_1716) ;  /* 0x0000000101207547 */ /* 0x00cfea000b800000 */
[----:B------:R-:W-:Y:S01]  /*fb10*/  UISETP.NE.AND UP1, UPT, UR9, URZ, UPT ;  /* 0x000000ff0900728c */ /* 0x000fe2000bf25270 */
[----:B------:R-:W2:Y:S10]  /*fb20*/  LDCU UR5, c[0x0][0x3e0] ;  /* 0x00007c00ff0577ac */ /* 0x000eb40008000800 */
[----:B------:R-:W2:Y:S01]  /*fb30*/  @UP1 LDCU UR4, c[0x0][0x454] ;  /* 0x00008a80ff0417ac */ /* 0x000ea20008000800 */
[----:B------:R-:W3:Y:S01]  /*fb40*/  @UP1 LDCU UR10, c[0x0][0x454] ;  /* 0x00008a80ff0a17ac */ /* 0x000ee20008000800 */
[----:B--2---:R-:W-:-:S02]  /*fb50*/  @UP1 UIMAD UR4, UR5, UR4, URZ ;  /* 0x00000004050412a4 */ /* 0x004fc4000f8e02ff */
[----:B------:R-:W-:-:S03]  /*fb60*/  @!UP1 UIMAD UR4, UR5, UR8, URZ ;  /* 0x00000008050492a4 */ /* 0x000fc6000f8e02ff */
[----:B------:R-:W-:Y:S01]  /*fb70*/  @UP1 UMOV UR5, 0x1 ;  /* 0x0000000100051882 */ /* 0x000fe20000000000 */
[----:B---3--:R-:W-:-:S08]  /*fb80*/  @!UP1 UMOV UR5, 0x1 ;  /* 0x0000000100059882 */ /* 0x008fd00000000000 */
.L_x_1716:
[----:B------:R-:W2:Y:S01]  /*fb90*/  S2UR UR8, SR_CTAID.X ;  /* 0x00000000000879c3 */ /* 0x000ea20000002500 */
[----:B------:R-:W-:Y:S01]  /*fba0*/  STS [R14+0x2000], R88 ;  /* 0x002000580e007388 */ /* 0x000fe20000000800 */
[----:B------:R-:W-:Y:S01]  /*fbb0*/  UIMAD UR10, UR19, UR10, URZ ;  /* 0x0000000a130a72a4 */ /* 0x000fe2000f8e02ff */
[----:B------:R-:W-:Y:S01]  /*fbc0*/  @P5 FMUL.FTZ R8, R8, 0.69314718246459960938 ;  /* 0x3f31721808085820 */ /* 0x000fe20000410000 */
[----:B------:R-:W-:Y:S01]  /*fbd0*/  USEL UR18, UR18, URZ, UP0 ;  /* 0x000000ff12127287 */ /* 0x000fe20008000000 */
[----:B------:R3:W-:Y:S01]  /*fbe0*/  STS [R14+0x2400], R90 ;  /* 0x0024005a0e007388 */ /* 0x0007e20000000800 */
[----:B------:R-:W-:Y:S01]  /*fbf0*/  @!UP0 UIMAD UR10, UR20, UR4, UR10 ;  /* 0x00000004140a82a4 */ /* 0x000fe2000f8e020a */
[----:B------:R-:W-:Y:S01]  /*fc00*/  @P4 FMUL.FTZ R6, R6, 0.69314718246459960938 ;  /* 0x3f31721806064820 */ /* 0x000fe20000410000 */
[----:B------:R-:W5:Y:S01]  /*fc10*/  @P4 LDC R17, c[0x0][0x458] ;  /* 0x00011600ff114b82 */ /* 0x000f620000000800 */
[----:B------:R-:W-:Y:S01]  /*fc20*/  STS [R193], R124 ;  /* 0x0000007cc1007388 */ /* 0x000fe20000000800 */
[----:B------:R-:W-:Y:S01]  /*fc30*/  USEL UR6, UR6, URZ, UP0 ;  /* 0x000000ff06067287 */ /* 0x000fe20008000000 */
[----:B------:R-:W-:Y:S02]  /*fc40*/  BSSY.RECONVERGENT B0, `(.L_x_1717) ;  /* 0x0000047000007945 */ /* 0x000fe40003800200 */
[----:B------:R-:W-:Y:S03]  /*fc50*/  STS [R193+0x400], R126 ;  /* 0x0004007ec1007388 */ /* 0x000fe60000000800 */
[----:B------:R-:W1:Y:S01]  /*fc60*/  @P3 LDC R16, c[0x0][0x458] ;  /* 0x00011600ff103b82 */ /* 0x000e620000000800 */
[----:B------:R5:W-:Y:S04]  /*fc70*/  STS [R12], R10 ;  /* 0x0000000a0c007388 */ /* 0x000be80000000800 */
[----:B------:R5:W-:Y:S03]  /*fc80*/  STS [R12+0x400], R9 ;  /* 0x000400090c007388 */ /* 0x000be60000000800 */
[----:B----4-:R-:W4:Y:S01]  /*fc90*/  @P2 LDC R15, c[0x0][0x458] ;  /* 0x00011600ff0f2b82 */ /* 0x010f220000000800 */
[----:B------:R-:W-:Y:S01]  /*fca0*/  STS [R193+0x2000], R96 ;  /* 0x00200060c1007388 */ /* 0x000fe20000000800 */
[----:B--2---:R-:W-:-:S03]  /*fcb0*/  UIMAD UR8, UR8, UR5, URZ ;  /* 0x00000005080872a4 */ /* 0x004fc6000f8e02ff */
[----:B------:R-:W-:Y:S01]  /*fcc0*/  STS [R193+0x2400], R98 ;  /* 0x00240062c1007388 */ /* 0x000fe20000000800 */
[----:B------:R-:W-:Y:S01]  /*fcd0*/  USHF.L.U32 UR9, UR8, 0x7, URZ ;  /* 0x0000000708097899 */ /* 0x000fe200080006ff */
[----:B---3--:R-:W-:Y:S01]  /*fce0*/  MOV R14, 0x7f800000 ;  /* 0x7f800000000e7802 */ /* 0x008fe20000000f00 */
[----:B------:R-:W-:Y:S01]  /*fcf0*/  USHF.R.S32.HI UR8, URZ, 0x1f, UR10 ;  /* 0x0000001fff087899 */ /* 0x000fe2000801140a */
[----:B------:R2:W-:Y:S01]  /*fd00*/  STS [R12+0x2000], R4 ;  /* 0x002000040c007388 */ /* 0x0005e20000000800 */
[----:B------:R-:W-:Y:S01]  /*fd10*/  USHF.R.S32.HI UR4, URZ, 0x1f, UR9 ;  /* 0x0000001fff047899 */ /* 0x000fe20008011409 */
[----:B-----5:R-:W-:Y:S01]  /*fd20*/  @P4 FFMA.FTZ R14, R3, R17, R6 ;  /* 0x00000011030e4223 */ /* 0x020fe20000010006 */
[----:B------:R-:W-:Y:S01]  /*fd30*/  UIADD3 UR18, UP1, UP0, UR9, UR18, UR10 ;  /* 0x0000001209127290 */ /* 0x000fe2000f83e00a */
[----:B------:R3:W-:Y:S03]  /*fd40*/  STS [R12+0x2400], R5 ;  /* 0x002400050c007388 */ /* 0x0007e60000000800 */
[----:B------:R-:W-:Y:S01]  /*fd50*/  UIADD3.X UR4, UPT, UPT, UR4, UR6, UR8, UP1, UP0 ;  /* 0x0000000604047290 */ /* 0x000fe20008fe0408 */
[----:B------:R-:W4:Y:S01]  /*fd60*/  S2R R10, SR_TID.X ;  /* 0x00000000000a7919 */ /* 0x000f220000002100 */
[----:B------:R-:W5:Y:S08]  /*fd70*/  @P3 MUFU.LG2 R9, R13 ;  /* 0x0000000d00093308 */ /* 0x000f700000000c00 */
[----:B--2---:R-:W2:Y:S01]  /*fd80*/  @P2 MUFU.LG2 R4, R11 ;  /* 0x0000000b00042308 */ /* 0x004ea20000000c00 */
[----:B---3--:R-:W-:Y:S01]  /*fd90*/  MOV R12, 0x7f800000 ;  /* 0x7f800000000c7802 */ /* 0x008fe20000000f00 */
[----:B-----5:R-:W-:Y:S01]  /*fda0*/  @P3 FMUL.FTZ R9, R9, 0.69314718246459960938 ;  /* 0x3f31721809093820 */ /* 0x020fe20000410000 */
[----:B------:R-:W-:Y:S01]  /*fdb0*/  MOV R13, 0x7f800000 ;  /* 0x7f800000000d7802 */ /* 0x000fe20000000f00 */
[----:B-1----:R-:W-:-:S02]  /*fdc0*/  @P5 FFMA.FTZ R13, R132, R7, R8 ;  /* 0x00000007840d5223 */ /* 0x002fc40000010008 */
[----:B------:R-:W-:Y:S01]  /*fdd0*/  @P3 FFMA.FTZ R12, R2, R16, R9 ;  /* 0x00000010020c3223 */ /* 0x000fe20000010009 */
[----:B--2---:R-:W-:Y:S01]  /*fde0*/  @P2 FMUL.FTZ R4, R4, 0.69314718246459960938 ;  /* 0x3f31721804042820 */ /* 0x004fe20000410000 */
[----:B------:R-:W-:-:S03]  /*fdf0*/  MOV R11, 0x7f800000 ;  /* 0x7f800000000b7802 */ /* 0x000fc60000000f00 */
[----:B----4-:R-:W-:Y:S01]  /*fe00*/  @P2 FFMA.FTZ R11, R0, R15, R4 ;  /* 0x0000000f000b2223 */ /* 0x010fe20000010004 */
[----:B------:R-:W-:Y:S06]  /*fe10*/  BAR.SYNC.DEFER_BLOCKING 0x0 ;  /* 0x0000000000007b1d */ /* 0x000fec0000010000 */
[----:B------:R-:W-:Y:S05]  /*fe20*/  @P6 BRA `(.L_x_1718) ;  /* 0x0000000000a06947 */ /* 0x000fea0003800000 */
[----:B------:R-:W1:Y:S02]  /*fe30*/  S2R R2, SR_TID.X ;  /* 0x0000000000027919 */ /* 0x000e640000002100 */
[----:B-1----:R-:W-:Y:S02]  /*fe40*/  SHF.R.U32.HI R0, RZ, 0x1, R2 ;  /* 0x00000001ff007819 */ /* 0x002fe40000011602 */
[----:B------:R-:W-:Y:S02]  /*fe50*/  LOP3.LUT R2, R2, 0x1f, RZ, 0xc0, !PT ;  /* 0x0000001f02027812 */ /* 0x000fe400078ec0ff */
[----:B------:R-:W-:-:S04]  /*fe60*/  LOP3.LUT R0, R0, 0x30, RZ, 0xc0, !PT ;  /* 0x0000003000007812 */ /* 0x000fc800078ec0ff */
[----:B------:R-:W-:-:S04]  /*fe70*/  LEA.HI R0, R2, R0, RZ, 0x1e ;  /* 0x0000000002007211 */ /* 0x000fc800078ff0ff */
[C---:B------:R-:W-:Y:S01]  /*fe80*/  ISETP.GE.AND P6, PT, R0.reuse, UR14, PT ;  /* 0x0000000e00007c0c */ /* 0x040fe2000bfc6270 */
[C---:B------:R-:W-:Y:S02]  /*fe90*/  VIADD R18, R0.reuse, 0x8 ;  /* 0x0000000800127836 */ /* 0x040fe40000000000 */
[C---:B------:R-:W-:Y:S02]  /*fea0*/  VIADD R17, R0.reuse, 0x40 ;  /* 0x0000004000117836 */ /* 0x040fe40000000000 */
[----:B------:R-:W-:Y:S01]  /*feb0*/  VIADD R16, R0, 0x48 ;  /* 0x0000004800107836 */ /* 0x000fe20000000000 */
        /* <DEDUP_REMOVED lines=31> */
.L_x_1718:
[----:B------:R-:W-:Y:S05]  /*100b0*/  BSYNC.RECONVERGENT B0 ;  /* 0x0000000000007941 */ /* 0x000fea0003800200 */
.L_x_1717:
[----:B-1----:R-:W2:Y:S01]  /*100c0*/  LDL R22, [R1+0x3c] ;  /* 0x00003c0001167983 */ /* 0x002ea20000100800 */
[----:B------:R-:W1:Y:S01]  /*100d0*/  LDCU UR6, c[0x0][0x440] ;  /* 0x00008800ff0677ac */ /* 0x000e620008000800 */
[C---:B------:R-:W-:Y:S01]  /*100e0*/  IADD3 R8, P0, PT, R191.reuse, UR12, RZ ;  /* 0x0000000cbf087c10 */ /* 0x040fe2000ff1e0ff */
[----:B------:R-:W-:Y:S01]  /*100f0*/  BSSY.RECONVERGENT B0, `(.L_x_1719) ;  /* 0x0000027000007945 */ /* 0x000fe20003800200 */
[C---:B------:R-:W-:Y:S01]  /*10100*/  LEA.HI R2, R10.reuse, 0x10, RZ, 0x1d ;  /* 0x000000100a027811 */ /* 0x040fe200078fe8ff */
[----:B------:R-:W3:Y:S01]  /*10110*/  LDCU.64 UR4, c[0x0][0x410] ;  /* 0x00008200ff0477ac */ /* 0x000ee20008000a00 */
[C---:B------:R-:W-:Y:S01]  /*10120*/  LEA.HI R0, R10.reuse, 0x20, RZ, 0x1d ;  /* 0x000000200a007811 */ /* 0x040fe200078fe8ff */
[----:B------:R-:W-:Y:S01]  /*10130*/  IMAD.X R9, RZ, RZ, UR7, P0 ;  /* 0x00000007ff097e24 */ /* 0x000fe200080e06ff */
[----:B------:R-:W-:Y:S01]  /*10140*/  LEA.HI R12, R10, 0x70, RZ, 0x1d ;  /* 0x000000700a0c7811 */ /* 0x000fe200078fe8ff */
[----:B------:R-:W4:Y:S01]  /*10150*/  S2R R3, SR_TID.X ;  /* 0x0000000000037919 */ /* 0x000f220000002100 */
[----:B------:R-:W-:Y:S01]  /*10160*/  UIMAD.WIDE.U32 UR8, UR21, 0x80, URZ ;  /* 0x00000080150878a5 */ /* 0x000fe2000f8e00ff */
[----:B-1----:R-:W-:Y:S01]  /*10170*/  ISETP.GE.AND P1, PT, R191, UR6, PT ;  /* 0x00000006bf007c0c */ /* 0x002fe2000bf26270 */
[----:B---3--:R-:W-:-:S03]  /*10180*/  IMAD.U32 R14, RZ, RZ, UR4 ;  /* 0x00000004ff0e7e24 */ /* 0x008fc6000f8e00ff */
[----:B------:R-:W-:Y:S02]  /*10190*/  ISETP.GE.OR P0, PT, R2, UR14, P1 ;  /* 0x0000000e02007c0c */ /* 0x000fe40008f06670 */
[----:B------:R-:W-:Y:S01]  /*101a0*/  LEA.HI R2, R10, 0x40, RZ, 0x1d ;  /* 0x000000400a027811 */ /* 0x000fe200078fe8ff */
[----:B------:R-:W-:Y:S01]  /*101b0*/  IMAD.WIDE.U32 R14, R14, UR19, R8 ;  /* 0x000000130e0e7c25 */ /* 0x000fe2000f8e0008 */
[----:B------:R-:W-:Y:S02]  /*101c0*/  LEA.HI R8, R10, 0x30, RZ, 0x1d ;  /* 0x000000300a087811 */ /* 0x000fe400078fe8ff */
[----:B------:R-:W-:Y:S02]  /*101d0*/  ISETP.GE.OR P6, PT, R0, UR14, P1 ;  /* 0x0000000e00007c0c */ /* 0x000fe40008fc6670 */
[----:B------:R-:W-:Y:S02]  /*101e0*/  ISETP.GE.OR P4, PT, R2, UR14, P1 ;  /* 0x0000000e02007c0c */ /* 0x000fe40008f86670 */
[----:B------:R-:W-:-:S02]  /*101f0*/  LEA.HI R0, R10, 0x50, RZ, 0x1d ;  /* 0x000000500a007811 */ /* 0x000fc400078fe8ff */
[----:B------:R-:W-:Y:S02]  /*10200*/  ISETP.GE.OR P5, PT, R8, UR14, P1 ;  /* 0x0000000e08007c0c */ /* 0x000fe40008fa6670 */
[----:B------:R-:W-:Y:S02]  /*10210*/  LEA.HI R2, R10, 0x60, RZ, 0x1d ;  /* 0x000000600a027811 */ /* 0x000fe400078fe8ff */
[----:B------:R-:W-:Y:S02]  /*10220*/  ISETP.GE.OR P2, PT, R192, UR14, P1 ;  /* 0x0000000ec0007c0c */ /* 0x000fe40008f46670 */
[----:B------:R-:W-:Y:S01]  /*10230*/  ISETP.GE.OR P3, PT, R0, UR14, P1 ;  /* 0x0000000e00007c0c */ /* 0x000fe20008f66670 */
[----:B------:R-:W-:Y:S01]  /*10240*/  IMAD.U32 R0, RZ, RZ, UR5 ;  /* 0x00000005ff007e24 */ /* 0x000fe2000f8e00ff */
[----:B----4-:R-:W-:-:S03]  /*10250*/  SHF.R.U32.HI R3, RZ, 0x3, R3 ;  /* 0x00000003ff037819 */ /* 0x010fc60000011603 */
[----:B------:R-:W-:Y:S01]  /*10260*/  IMAD R17, R0, UR19, R15 ;  /* 0x0000001300117c24 */ /* 0x000fe2000f8e020f */
[----:B------:R-:W-:Y:S01]  /*10270*/  LOP3.LUT R3, R3, UR8, RZ, 0xfc, !PT ;  /* 0x0000000803037c12 */ /* 0x000fe2000f8efcff */
[----:B--2---:R1:W2:Y:S04]  /*10280*/  LDS.128 R4, [R22+0x3800] ;  /* 0x0038000016047984 */ /* 0x0042a80000000c00 */
[----:B------:R1:W3:Y:S01]  /*10290*/  LDS.128 R8, [R22] ;  /* 0x0000000016087984 */ /* 0x0002e20000000c00 */
[----:B------:R-:W-:Y:S05]  /*102a0*/  @P2 BRA `(.L_x_1720) ;  /* 0x00000000002c2947 */ /* 0x000fea0003800000 */
[----:B------:R-:W4:Y:S01]  /*102b0*/  LDCU.64 UR6, c[0x0][0x408] ;  /* 0x00008100ff0677ac */ /* 0x000f220008000a00 */
[----:B------:R-:W-:Y:S01]  /*102c0*/  MOV R16, R14 ;  /* 0x0000000e00107202 */ /* 0x000fe20000000f00 */
[----:B------:R-:W5:Y:S01]  /*102d0*/  LDCU.64 UR4, c[0x0][0x3f0] ;  /* 0x00007e00ff0477ac */ /* 0x000f620008000a00 */
[----:B----4-:R-:W-:-:S03]  /*102e0*/  UIMAD UR10, UR9, UR6, URZ ;  /* 0x00000006090a72a4 */ /* 0x010fc6000f8e02ff */
[----:B------:R-:W-:-:S03]  /*102f0*/  IMAD.WIDE.U32 R18, R3, UR6, R16 ;  /* 0x0000000603127c25 */ /* 0x000fc6000f8e0010 */
[----:B------:R-:W-:Y:S02]  /*10300*/  MOV R0, UR10 ;  /* 0x0000000a00007c02 */ /* 0x000fe40008000f00 */
[----:B-----5:R-:W-:-:S03]  /*10310*/  LEA R20, P2, R18, UR4, 0x1 ;  /* 0x0000000412147c11 */ /* 0x020fc6000f8408ff */
[----:B------:R-:W-:-:S05]  /*10320*/  IMAD R0, R3, UR7, R0 ;  /* 0x0000000703007c24 */ /* 0x000fca000f8e0200 */
[----:B------:R-:W-:-:S04]  /*10330*/  IADD3 R0, PT, PT, R0, R19, RZ ;  /* 0x0000001300007210 */ /* 0x000fc80007ffe0ff */
[----:B------:R-:W-:-:S05]  /*10340*/  LEA.HI.X R21, R18, UR5, R0, 0x1, P2 ;  /* 0x0000000512157c11 */ /* 0x000fca00090f0c00 */
[----:B---3--:R4:W-:Y:S02]  /*10350*/  STG.E.128 desc[UR28][R20.64], R8 ;  /* 0x0000000814007986 */ /* 0x0089e4000c101d1c */
.L_x_1720:
[----:B------:R-:W-:Y:S05]  /*10360*/  BSYNC.RECONVERGENT B0 ;  /* 0x0000000000007941 */ /* 0x000fea0003800200 */
.L_x_1719:
[----:B---34-:R3:W4:Y:S01]  /*10370*/  LDS.128 R8, [R22+0x800] ;  /* 0x0008000016087984 */ /* 0x0187220000000c00 */
[----:B------:R-:W-:Y:S01]  /*10380*/  BSSY.RECONVERGENT B0, `(.L_x_1721) ;  /* 0x0000011000007945 */ /* 0x000fe20003800200 */
[----:B------:R-:W-:Y:S02]  /*10390*/  ISETP.GE.OR P2, PT, R2, UR14, P1 ;  /* 0x0000000e02007c0c */ /* 0x000fe40008f46670 */
[----:B------:R-:W-:Y:S01]  /*103a0*/  ISETP.GE.OR P1, PT, R12, UR14, P1 ;  /* 0x0000000e0c007c0c */ /* 0x000fe20008f26670 */
[----:B------:R-:W-:-:S12]  /*103b0*/  @P0 BRA `(.L_x_1722) ;  /* 0x0000000000340947 */ /* 0x000fd80003800000 */
        /* <DEDUP_REMOVED lines=13> */
.L_x_1722:
[----:B------:R-:W-:Y:S05]  /*10490*/  BSYNC.RECONVERGENT B0 ;  /* 0x0000000000007941 */ /* 0x000fea0003800200 */
.L_x_1721:
        /* <DEDUP_REMOVED lines=16> */
.L_x_1724:
[----:B------:R-:W-:Y:S05]  /*105a0*/  BSYNC.RECONVERGENT B0 ;  /* 0x0000000000007941 */ /* 0x000fea0003800200 */
.L_x_1723:
        /* <DEDUP_REMOVED lines=16> */
.L_x_1726:
[----:B------:R-:W-:Y:S05]  /*106b0*/  BSYNC.RECONVERGENT B0 ;  /* 0x0000000000007941 */ /* 0x000fea0003800200 */
.L_x_1725:
        /* <DEDUP_REMOVED lines=16> */
.L_x_1728:
[----:B------:R-:W-:Y:S05]  /*107c0*/  BSYNC.RECONVERGENT B0 ;  /* 0x0000000000007941 */ /* 0x000fea0003800200 */
.L_x_1727:
        /* <DEDUP_REMOVED lines=16> */
.L_x_1730:
[----:B------:R-:W-:Y:S05]  /*108d0*/  BSYNC.RECONVERGENT B0 ;  /* 0x0000000000007941 */ /* 0x000fea0003800200 */
.L_x_1729:
        /* <DEDUP_REMOVED lines=16> */
.L_x_1732:
[----:B------:R-:W-:Y:S05]  /*109e0*/  BSYNC.RECONVERGENT B0 ;  /* 0x0000000000007941 */ /* 0x000fea0003800200 */
.L_x_1731:
[----:B------:R-:W-:Y:S05]  /*109f0*/  @P1 EXIT ;  /* 0x000000000000194d */ /* 0x000fea0003800000 */
[----:B------:R-:W5:Y:S01]  /*10a00*/  LDCU.64 UR6, c[0x0][0x408] ;  /* 0x00008100ff0677ac */ /* 0x000f620008000a00 */
[----:B------:R-:W-:Y:S01]  /*10a10*/  IADD3 R3, P0, PT, R3, 0x70, RZ ;  /* 0x0000007003037810 */ /* 0x000fe20007f1e0ff */
[----:B---34-:R-:W-:Y:S01]  /*10a20*/  IMAD.MOV.U32 R8, RZ, RZ, R14 ;  /* 0x000000ffff087224 */ /* 0x018fe200078e000e */
        /* <DEDUP_REMOVED lines=9> */
[----:B------:R-:W-:Y:S01]  /*10ac0*/  STG.E.128 desc[UR28][R2.64], R4 ;  /* 0x0000000402007986 */ /* 0x000fe2000c101d1c */
[----:B------:R-:W-:Y:S05]  /*10ad0*/  EXIT ;  /* 0x000000000000794d */ /* 0x000fea0003800000 */
.L_x_1733:
        /* <DEDUP_REMOVED lines=10> */
.L_x_2707:


//--------------------- .text._ZN5flash16flash_fwd_kernelI23Flash_fwd_kernel_traitsILi64ELi128ELi64ELi4ELb0ELb0EN7cutlass6half_tE19Flash_kernel_traitsILi64ELi128ELi64ELi4ES3_EELb0ELb0ELb0ELb0ELb0ELb0ELb1ELb0EEEvNS_16Flash_fwd_paramsE --------------------------
	.section	.text._ZN5flash16flash_fwd_kernelI23Flash_fwd_kernel_traitsILi64ELi128ELi64ELi4ELb0ELb0EN7cutlass6half_tE19Flash_kernel_traitsILi64ELi128ELi64ELi4ES3_EELb0ELb0ELb0ELb0ELb0ELb0ELb1ELb0EEEvNS_16Flash_fwd_paramsE,"ax",@progbits
	.align	128
        .global         _ZN5flash16flash_fwd_kernelI23Flash_fwd_kernel_traitsILi64ELi128ELi64ELi4ELb0ELb0EN7cutlass6half_tE19Flash_kernel_traitsILi64ELi128ELi64ELi4ES3_EELb0ELb0ELb0ELb0ELb0ELb0ELb1ELb0EEEvNS_16Flash_fwd_paramsE
        .type           _ZN5flash16flash_fwd_kernelI23Flash_fwd_kernel_traitsILi64ELi128ELi64ELi4ELb0ELb0EN7cutlass6half_tE19Flash_kernel_traitsILi64ELi128ELi64ELi4ES3_EELb0ELb0ELb0ELb0ELb0ELb0ELb1ELb0EEEvNS_16Flash_fwd_paramsE,@function
        .size           _ZN5flash16flash_fwd_kernelI23Flash_fwd_kernel_traitsILi64ELi128ELi64ELi4ELb0ELb0EN7cutlass6half_tE19Flash_kernel_traitsILi64ELi128ELi64ELi4ES3_EELb0ELb0ELb0ELb0ELb0ELb0ELb1ELb0EEEvNS_16Flash_fwd_paramsE,(.L_x_2708 - _ZN5flash16flash_fwd_kernelI23Flash_fwd_kernel_traitsILi64ELi128ELi64ELi4ELb0ELb0EN7cutlass6half_tE19Flash_kernel_traitsILi64ELi128ELi64ELi4ES3_EELb0ELb0ELb0ELb0ELb0ELb0ELb1ELb0EEEvNS_16Flash_fwd_paramsE)
        .other          _ZN5flash16flash_fwd_kernelI23Flash_fwd_kernel_traitsILi64ELi128ELi64ELi4ELb0ELb0EN7cutlass6half_tE19Flash_kernel_traitsILi64ELi128ELi64ELi4ES3_EELb0ELb0ELb0ELb0ELb0ELb0ELb1ELb0EEEvNS_16Flash_fwd_paramsE,@"STO_CUDA_ENTRY STV_DEFAULT"
_ZN5flash16flash_fwd_kernelI23Flash_fwd_kernel_traitsILi64ELi128ELi64ELi4ELb0ELb0EN7cutlass6half_tE19Flash_kernel_traitsILi64ELi128ELi64ELi4ES3_EELb0ELb0ELb0ELb0ELb0ELb0ELb1ELb0EEEvNS_16Flash_fwd_paramsE:
.text._ZN5flash16flash_fwd_kernelI23Flash_fwd_kernel_traitsILi64ELi128ELi64ELi4ELb0ELb0EN7cutlass6half_tE19Flash_kernel_traitsILi64ELi128ELi64ELi4ES3_EELb0ELb0ELb0ELb0ELb0ELb0ELb1ELb0EEEvNS_16Flash_fwd_paramsE:
        /* <DEDUP_REMOVED lines=22> */
[C---:B------:R-:W-:Y:S02]  /*0160*/  @P2 IADD3 R12, P0, PT, R11.reuse, UR4, RZ ;  /* 0x000000040b0c2c10 */ /* 0x040fe4000ff1e0ff */
[----:B------:R-:W2:Y:S01]  /*0170*/  @P5 LDG.E R203, desc[UR18][R14.64] ;  /* 0x000000120ecb5981 */ /* 0x000ea2000c1e1900 */
[C---:B------:R-:W-:Y:S02]  /*0180*/  @P3 IADD3.X R3, PT, PT, R0.reuse, UR7, RZ, P1, !PT ;  /* 0x0000000700033c10 */ /* 0x040fe40008ffe4ff */
[----:B------:R-:W-:Y:S01]  /*0190*/  @P2 IADD3.X R13, PT, PT, R0, UR5, RZ, P0, !PT ;  /* 0x00000005000d2c10 */ /* 0x000fe200087fe4ff */
[----:B------:R-:W2:Y:S01]  /*01a0*/  @P4 LDG.E R8, desc[UR18][R14.64+0x4] ;  /* 0x000004120e084981 */ /* 0x000ea2000c1e1900 */
[----:B------:R-:W1:Y:S03]  /*01b0*/  LDCU.U8 UR4, c[0x0][0x532] ;  /* 0x0000a640ff0477ac */ /* 0x000e660008000000 */
[----:B------:R3:W4:Y:S04]  /*01c0*/  @P3 LDG.E R6, desc[UR18][R2.64] ;  /* 0x0000001202063981 */ /* 0x000728000c1e1900 */
[----:B------:R-:W4:Y:S01]  /*01d0*/  @P2 LDG.E R9, desc[UR18][R12.64] ;  /* 0x000000120c092981 */ /* 0x000f22000c1e1900 */
[----:B------:R-:W-:Y:S01]  /*01e0*/  IADD3 R10, P0, PT, R11, R4, RZ ;  /* 0x000000040b0a7210 */ /* 0x000fe20007f1e0ff */
[----:B------:R-:W-:Y:S01]  /*01f0*/  IMAD.MOV.U32 R7, RZ, RZ, -0x1 ;  /* 0xffffffffff077424 */ /* 0x000fe200078e00ff */
[----:B------:R-:W-:-:S03]  /*0200*/  ISETP.EQ.U32.AND P3, PT, R4, RZ, PT ;  /* 0x000000ff0400720c */ /* 0x000fc60003f62070 */
[----:B------:R-:W-:Y:S02]  /*0210*/  IMAD.X R11, R0, 0x1, R5, P0 ;  /* 0x00000001000b7824 */ /* 0x000fe400000e0605 */
[----:B------:R-:W3:Y:S01]  /*0220*/  @!P2 LDC R0, c[0x0][0x43c] ;  /* 0x00010f00ff00ab82 */ /* 0x000ee20000000800 */
[----:B-1----:R-:W-:-:S04]  /*0230*/  ISETP.NE.AND P1, PT, RZ, UR4, PT ;  /* 0x00000004ff007c0c */ /* 0x002fc8000bf25270 */
[----:B------:R-:W-:-:S03]  /*0240*/  ISETP.EQ.OR.EX P3, PT, R5, RZ, !P1, P3 ;  /* 0x000000ff0500720c */ /* 0x000fc60004f62730 */
[----:B---3--:R-:W1:Y:S01]  /*0250*/  @!P2 LDC.64 R2, c[0x0][0x488] ;  /* 0x00012200ff02ab82 */ /* 0x008e620000000a00 */
[----:B------:R-:W-:-:S04]  /*0260*/  ISETP.NE.U32.AND P0, PT, R4, RZ, PT ;  /* 0x000000ff0400720c */ /* 0x000fc80003f05070 */
[----:B------:R-:W-:-:S05]  /*0270*/  ISETP.NE.AND.EX P0, PT, R5, RZ, PT, P0 ;  /* 0x000000ff0500720c */ /* 0x000fca0003f05300 */
[----:B------:R3:W5:Y:S01]  /*0280*/  @!P3 LDG.E R7, desc[UR18][R10.64] ;  /* 0x000000120a07b981 */ /* 0x000762000c1e1900 */
[----:B------:R-:W3:Y:S01]  /*0290*/  S2UR UR17, SR_CTAID.X ;  /* 0x00000000001179c3 */ /* 0x000ee20000002500 */
[----:B------:R-:W1:Y:S01]  /*02a0*/  S2R R25, SR_CTAID.Z ;  /* 0x0000000000197919 */ /* 0x000e620000002700 */
[----:B------:R-:W1:Y:S06]  /*02b0*/  S2R R86, SR_TID.X ;  /* 0x0000000000567919 */ /* 0x000e6c0000002100 */
[----:B------:R-:W2:Y:S01]  /*02c0*/  @!P4 LDC R196, c[0x0][0x434] ;  /* 0x00010d00ffc4cb82 */ /* 0x000ea20000000800 */
[----:B-1----:R-:W-:-:S04]  /*02d0*/  @!P2 ISETP.NE.U32.AND P3, PT, R2, RZ, PT ;  /* 0x000000ff0200a20c */ /* 0x002fc80003f65070 */
[----:B------:R-:W-:-:S04]  /*02e0*/  @!P2 ISETP.NE.AND.EX P3, PT, R3, RZ, PT, P3 ;  /* 0x000000ff0300a20c */ /* 0x000fc80003f65330 */
[----:B------:R-:W-:Y:S01]  /*02f0*/  @!P2 SEL R3, R0, RZ, P3 ;  /* 0x000000ff0003a207 */ /* 0x000fe20001800000 */
[----:B---3--:R-:W-:Y:S01]  /*0300*/  USHF.L.U32 UR16, UR17, 0x7, URZ ;  /* 0x0000000711107899 */ /* 0x008fe200080006ff */
[----:B------:R-:W1:Y:S01]  /*0310*/  @!P0 LDC R0, c[0x0][0x438] ;  /* 0x00010e00ff008b82 */ /* 0x000e620000000800 */
[----:B--2---:R-:W-:-:S05]  /*0320*/  @P4 IMAD.IADD R196, R8, 0x1, -R203 ;  /* 0x0000000108c44824 */ /* 0x004fca00078e0acb */
[----:B------:R-:W-:Y:S01]  /*0330*/  ISETP.GT.AND P4, PT, R196, UR16, PT ;  /* 0x00000010c4007c0c */ /* 0x000fe2000bf84270 */
[----:B----4-:R-:W-:Y:S01]  /*0340*/  @P2 IMAD.IADD R88, R9, 0x1, -R6 ;  /* 0x0000000109582824 */ /* 0x010fe200078e0a06 */
[----:B-1----:R-:W-:Y:S11]  /*0350*/  @!P0 BRA `(.L_x_1734) ;  /* 0x00000000000c8947 */ /* 0x002ff60003800000 */
[----:B------:R-:W2:Y:S02]  /*0360*/  @P1 LDG.E R0, desc[UR18][R10.64+0x4] ;  /* 0x000004120a001981 */ /* 0x000ea4000c1e1900 */
[----:B--2--5:R-:W-:-:S06]  /*0370*/  @P1 IADD3 R0, PT, PT, R0, -R7, RZ ;  /* 0x8000000700001210 */ /* 0x024fcc0007ffe0ff */
[----:B------:R1:W5:Y:S02]  /*0380*/  @!P1 LDG.E R0, desc[UR18][R10.64] ;  /* 0x000000120a009981 */ /* 0x000364000c1e1900 */
.L_x_1734:
        /* <DEDUP_REMOVED lines=15> */
[----:B-1----:R-:W-:-:S07]  /*0480*/  @P0 IMAD.MOV.U32 R10, RZ, RZ, 0x1 ;  /* 0x00000001ff0a0424 */ /* 0x002fce00078e00ff */
[----:B------:R-:W1:Y:S08]  /*0490*/  @P0 LDC.64 R2, c[0x0][0x430] ;  /* 0x00010c00ff020b82 */ /* 0x000e700000000a00 */
        /* <DEDUP_REMOVED lines=13> */
.L_x_1736:
[----:B------:R-:W1:Y:S01]  /*0570*/  LDCU UR6, c[0x0][0x440] ;  /* 0x00008800ff0677ac */ /* 0x000e620008000800 */
[----:B--2---:R-:W-:Y:S01]  /*0580*/  @!P1 IMAD.WIDE.U32 R14, R204, R6, RZ ;  /* 0x00000006cc0e9225 */ /* 0x004fe200078e00ff */
[----:B------:R-:W-:Y:S01]  /*0590*/  IADD3 R196, PT, PT, R196, -UR16, RZ ;  /* 0x80000010c4c47c10 */ /* 0x000fe2000fffe0ff */
[----:B------:R-:W-:Y:S01]  /*05a0*/  BSSY.RECONVERGENT B0, `(.L_x_1737) ;  /* 0x000002d000007945 */ /* 0x000fe20003800200 */
[----:B------:R-:W2:Y:S01]  /*05b0*/  LDCU.64 UR4, c[0x0][0x410] ;  /* 0x00008200ff0477ac */ /* 0x000ea20008000a00 */
[----:B------:R-:W-:Y:S01]  /*05c0*/  @!P1 IMAD R2, R204, R7, R15 ;  /* 0x00000007cc029224 */ /* 0x000fe200078e020f */
[C---:B------:R-:W-:Y:S01]  /*05d0*/  ISETP.NE.AND P0, PT, R203.reuse, -0x1, PT ;  /* 0xffffffffcb00780c */ /* 0x040fe20003f05270 */
[----:B------:R-:W-:Y:S01]  /*05e0*/  @P1 IMAD.WIDE.U32 R6, R203, R4, RZ ;  /* 0x00000004cb061225 */ /* 0x000fe200078e00ff */
[----:B------:R-:W-:-:S03]  /*05f0*/  UIMAD.WIDE.U32 UR8, UR17, 0x80, URZ ;  /* 0x00000080110878a5 */ /* 0x000fc6000f8e00ff */
[----:B------:R-:W-:Y:S02]  /*0600*/  IMAD.SHL.U32 R8, R86, 0x8, RZ ;  /* 0x0000000856087824 */ /* 0x000fe400078e00ff */
[----:B------:R-:W-:Y:S02]  /*0610*/  @!P1 IMAD.MOV.U32 R4, RZ, RZ, R14 ;  /* 0x000000ffff049224 */ /* 0x000fe400078e000e */
[----:B------:R-:W-:Y:S01]  /*0620*/  @P1 IMAD R2, R203, R5, R7 ;  /* 0x00000005cb021224 */ /* 0x000fe200078e0207 */
[----:B------:R-:W-:Y:S01]  /*0630*/  LOP3.LUT R5, R8, 0x38, RZ, 0xc0, !PT ;  /* 0x0000003808057812 */ /* 0x000fe200078ec0ff */
[----:B------:R-:W-:Y:S01]  /*0640*/  @P1 IMAD.MOV.U32 R4, RZ, RZ, R6 ;  /* 0x000000ffff041224 */ /* 0x000fe200078e0006 */
[----:B------:R-:W-:Y:S01]  /*0650*/  SHF.R.U32.HI R7, RZ, 0x3, R86 ;  /* 0x00000003ff077819 */ /* 0x000fe20000011656 */
[----:B----4-:R-:W-:Y:S01]  /*0660*/  IMAD R3, R25, R12, RZ ;  /* 0x0000000c19037224 */ /* 0x010fe200078e02ff */
[C---:B-1----:R-:W-:Y:S02]  /*0670*/  ISETP.GE.AND P2, PT, R5.reuse, UR6, PT ;  /* 0x0000000605007c0c */ /* 0x042fe4000bf46270 */
[C---:B------:R-:W-:Y:S01]  /*0680*/  IADD3 R12, P4, PT, R5.reuse, R4, RZ ;  /* 0x00000004050c7210 */ /* 0x040fe20007f9e0ff */
[C---:B------:R-:W-:Y:S01]  /*0690*/  @!P3 IMAD R3, R204.reuse, R10, R3 ;  /* 0x0000000acc03b224 */ /* 0x040fe200078e0203 */
[----:B------:R-:W-:Y:S01]  /*06a0*/  ISETP.NE.AND P1, PT, R5, RZ, PT ;  /* 0x000000ff0500720c */ /* 0x000fe20003f25270 */
[----:B------:R-:W-:Y:S01]  /*06b0*/  IMAD R204, R204, R9, RZ ;  /* 0x00000009cccc7224 */ /* 0x000fe200078e02ff */
[----:B------:R-:W-:Y:S01]  /*06c0*/  IADD3.X R13, PT, PT, RZ, R2, RZ, P4, !PT ;  /* 0x00000002ff0d7210 */ /* 0x000fe200027fe4ff */
[C---:B------:R-:W-:Y:S01]  /*06d0*/  VIADD R9, R7.reuse, 0x10 ;  /* 0x0000001007097836 */ /* 0x040fe20000000000 */
[CC--:B------:R-:W-:Y:S01]  /*06e0*/  ISETP.GE.OR P4, PT, R7.reuse, R196.reuse, P2 ;  /* 0x000000c40700720c */ /* 0x0c0fe20001786670 */
[----:B------:R-:W-:Y:S01]  /*06f0*/  VIADD R11, R7, 0x20 ;  /* 0x00000020070b7836 */ /* 0x000fe20000000000 */
[----:B------:R-:W-:Y:S01]  /*0700*/  SEL R204, R204, R203, !P0 ;  /* 0x000000cbcccc7207 */ /* 0x000fe20004000000 */
[----:B--2---:R-:W-:Y:S01]  /*0710*/  IMAD.WIDE.U32 R12, R25, UR4, R12 ;  /* 0x00000004190c7c25 */ /* 0x004fe2000f8e000c */
[----:B------:R-:W-:-:S02]  /*0720*/  ISETP.GE.OR P5, PT, R7, R196, P1 ;  /* 0x000000c40700720c */ /* 0x000fc40000fa6670 */
[----:B------:R-:W-:Y:S01]  /*0730*/  SHF.R.S32.HI R4, RZ, 0x1f, R204 ;  /* 0x0000001fff047819 */ /* 0x000fe200000114cc */
[----:B------:R-:W-:Y:S01]  /*0740*/  IMAD R15, R25, UR5, R13 ;  /* 0x00000005190f7c24 */ /* 0x000fe2000f8e020d */
[----:B------:R-:W-:Y:S01]  /*0750*/  SEL R6, R204, RZ, P3 ;  /* 0x000000ffcc067207 */ /* 0x000fe20001800000 */
[----:B------:R-:W-:Y:S01]  /*0760*/  IMAD R10, R0, UR16, RZ ;  /* 0x00000010000a7c24 */ /* 0x000fe2000f8e02ff */
[----:B------:R-:W-:Y:S02]  /*0770*/  SEL R2, R4, RZ, P3 ;  /* 0x000000ff04027207 */ /* 0x000fe40001800000 */
[-C--:B------:R-:W-:Y:S02]  /*0780*/  ISETP.GE.OR P0, PT, R9, R196.reuse, P1 ;  /* 0x000000c40900720c */ /* 0x080fe40000f06670 */
[-C--:B------:R-:W-:Y:S02]  /*0790*/  ISETP.GE.OR P6, PT, R11, R196.reuse, P1 ;  /* 0x000000c40b00720c */ /* 0x080fe40000fc6670 */
[----:B------:R-:W-:-:S02]  /*07a0*/  ISETP.GE.OR P3, PT, R9, R196, P2 ;  /* 0x000000c40900720c */ /* 0x000fc40001766670 */
        /* <DEDUP_REMOVED lines=12> */
.L_x_1738:
[----:B------:R-:W-:Y:S05]  /*0870*/  BSYNC.RECONVERGENT B0 ;  /* 0x0000000000007941 */ /* 0x000fea0003800200 */
.L_x_1737:
        /* <DEDUP_REMOVED lines=17> */
.L_x_1740:
[----:B------:R-:W-:Y:S05]  /*0990*/  BSYNC.RECONVERGENT B0 ;  /* 0x0000000000007941 */ /* 0x000fea0003800200 */
.L_x_1739:
        /* <DEDUP_REMOVED lines=17> */
.L_x_1742:
[----:B------:R-:W-:Y:S05]  /*0ab0*/  BSYNC.RECONVERGENT B0 ;  /* 0x0000000000007941 */ /* 0x000fea0003800200 */
.L_x_1741:
[----:B------:R-:W-:Y:S01]  /*0ac0*/  BSSY.RECONVERGENT B0, `(.L_x_1743) ;  /* 0x0000011000007945 */ /* 0x000fe20003800200 */
[----:B------:R-:W-:Y:S02]  /*0ad0*/  ISETP.GE.OR P4, PT, R23, R196, P2 ;  /* 0x000000c41700720c */ /* 0x000fe40001786670 */
[----:B------:R-:W-:Y:S01]  /*0ae0*/  IADD3 R21, PT, PT, R7, 0x50, RZ ;  /* 0x0000005007157810 */ /* 0x000fe20007ffe0ff */
        /* <DEDUP_REMOVED lines=14> */
.L_x_1744:
[----:B------:R-:W-:Y:S05]  /*0bd0*/  BSYNC.RECONVERGENT B0 ;  /* 0x0000000000007941 */ /* 0x000fea0003800200 */
.L_x_1743:
[----:B------:R-:W-:Y:S01]  /*0be0*/  BSSY.RECONVERGENT B0, `(.L_x_1745) ;  /* 0x0000012000007945 */ /* 0x000fe20003800200 */
[----:B------:R-:W-:Y:S01]  /*0bf0*/  ISETP.GE.OR P3, PT, R21, R196, P2 ;  /* 0x000000c41500720c */ /* 0x000fe20001766670 */
[C---:B--234-:R-:W-:Y:S01]  /*0c00*/  VIADD R19, R7.reuse, 0x60 ;  /* 0x0000006007137836 */ /* 0x05cfe20000000000 */
        /* <DEDUP_REMOVED lines=15> */
.L_x_1746:
[----:B------:R-:W-:Y:S05]  /*0d00*/  BSYNC.RECONVERGENT B0 ;  /* 0x0000000000007941 */ /* 0x000fea0003800200 */
.L_x_1745:
[----:B------:R-:W-:Y:S01]  /*0d10*/  BSSY.RECONVERGENT B0, `(.L_x_1747) ;  /* 0x0000011000007945 */ /* 0x000fe20003800200 */
[-C--:B------:R-:W-:Y:S02]  /*0d20*/  ISETP.GE.OR P4, PT, R19, R196.reuse, P2 ;  /* 0x000000c41300720c */ /* 0x080fe40001786670 */
[----:B------:R-:W-:Y:S01]  /*0d30*/  ISETP.GE.OR P2, PT, R17, R196, P2 ;  /* 0x000000c41100720c */ /* 0x000fe20001746670 */
[----:B------:R-:W-:-:S12]  /*0d40*/  @P3 BRA `(.L_x_1748) ;  /* 0x0000000000343947 */ /* 0x000fd80003800000 */
        /* <DEDUP_REMOVED lines=13> */
.L_x_1748:
[----:B------:R-:W-:Y:S05]  /*0e20*/  BSYNC.RECONVERGENT B0 ;  /* 0x0000000000007941 */ /* 0x000fea0003800200 */
.L_x_1747:
        /* <DEDUP_REMOVED lines=15> */
.L_x_1750:
[----:B------:R-:W-:Y:S05]  /*0f20*/  BSYNC.RECONVERGENT B0 ;  /* 0x0000000000007941 */ /* 0x000fea0003800200 */
.L_x_1749:
[----:B------:R-:W-:Y:S01]  /*0f30*/  BSSY.RECONVERGENT B0, `(.L_x_1751) ;  /* 0x0000011000007945 */ /* 0x000fe20003800200 */
[--C-:B------:R-:W-:Y:S02]  /*0f40*/  IADD3 R6, P4, P3, R10, R6, R3.reuse ;  /* 0x000000060a067210 */ /* 0x100fe40007b9e003 */
[----:B-1----:R-:W-:Y:S02]  /*0f50*/  SHF.R.S32.HI R5, RZ, 0x1f, R10 ;  /* 0x0000001fff057819 */ /* 0x002fe4000001140a */
[----:B------:R-:W-:Y:S01]  /*0f60*/  SHF.R.S32.HI R3, RZ, 0x1f, R3 ;  /* 0x0000001fff037819 */ /* 0x000fe20000011403 */
[----:B------:R-:W-:Y:S05]  /*0f70*/  @P2 BRA `(.L_x_1752) ;  /* 0x0000000000302947 */ /* 0x000fea0003800000 */
[----:B------:R-:W1:Y:S01]  /*0f80*/  LDCU.64 UR6, c[0x0][0x408] ;  /* 0x00008100ff0677ac */ /* 0x000e620008000a00 */
[----:B------:R-:W-:Y:S02]  /*0f90*/  IADD3 R13, P2, PT, R8, 0x70, RZ ;  /* 0x00000070080d7810 */ /* 0x000fe40007f5e0ff */
[----:B------:R-:W-:Y:S01]  /*0fa0*/  MOV R14, R12 ;  /* 0x0000000c000e7202 */ /* 0x000fe20000000f00 */
[----:B------:R-:W5:Y:S01]  /*0fb0*/  LDCU.64 UR4, c[0x0][0x3f0] ;  /* 0x00007e00ff0477ac */ /* 0x000f620008000a00 */
[----:B------:R-:W-:-:S05]  /*0fc0*/  IADD3.X R4, PT, PT, RZ, UR9, RZ, P2, !PT ;  /* 0x00000009ff047c10 */ /* 0x000fca00097fe4ff */
[----:B-1----:R-:W-:Y:S02]  /*0fd0*/  IMAD R4, R4, UR6, RZ ;  /* 0x0000000604047c24 */ /* 0x002fe4000f8e02ff */
[----:B------:R-:W-:-:S04]  /*0fe0*/  IMAD.WIDE.U32 R14, R13, UR6, R14 ;  /* 0x000000060d0e7c25 */ /* 0x000fc8000f8e000e */
[----:B------:R-:W-:Y:S01]  /*0ff0*/  IMAD R13, R13, UR7, R4 ;  /* 0x000000070d0d7c24 */ /* 0x000fe2000f8e0204 */
[----:B-----5:R-:W-:-:S04]  /*1000*/  LEA R12, P2, R14, UR4, 0x1 ;  /* 0x000000040e0c7c11 */ /* 0x020fc8000f8408ff */
[----:B------:R-:W-:-:S04]  /*1010*/  IADD3 R13, PT, PT, R15, R13, RZ ;  /* 0x0000000d0f0d7210 */ /* 0x000fc80007ffe0ff */
[----:B------:R-:W-:-:S05]  /*1020*/  LEA.HI.X R13, R14, UR5, R13, 0x1, P2 ;  /* 0x000000050e0d7c11 */ /* 0x000fca00090f0c0d */
[----:B------:R1:W-:Y:S02]  /*1030*/  STG.E.128 desc[UR18][R12.64], RZ ;  /* 0x000000ff0c007986 */ /* 0x0003e4000c101d12 */
.L_x_1752:
[----:B------:R-:W-:Y:S05]  /*1040*/  BSYNC.RECONVERGENT B0 ;  /* 0x0000000000007941 */ /* 0x000fea0003800200 */
.L_x_1751:
[----:B------:R-:W-:Y:S01]  /*1050*/  BSSY.RECONVERGENT B0, `(.L_x_1753) ;  /* 0x000000b000007945 */ /* 0x000fe20003800200 */
[----:B------:R-:W-:-:S03]  /*1060*/  IADD3.X R2, PT, PT, R5, R2, R3, P4, P3 ;  /* 0x0000000205027210 */ /* 0x000fc600027e6403 */
[----:B------:R-:W-:Y:S05]  /*1070*/  @P5 BRA `(.L_x_1754) ;  /* 0x0000000000205947 */ /* 0x000fea0003800000 */
        /* <DEDUP_REMOVED lines=8> */
.L_x_1754:
[----:B------:R-:W-:Y:S05]  /*1100*/  BSYNC.RECONVERGENT B0 ;  /* 0x0000000000007941 */ /* 0x000fea0003800200 */
.L_x_1753:
        /* <DEDUP_REMOVED lines=15> */
.L_x_1756:
[----:B------:R-:W-:Y:S05]  /*1200*/  BSYNC.RECONVERGENT B0 ;  /* 0x0000000000007941 */ /* 0x000fea0003800200 */
.L_x_1755:
        /* <DEDUP_REMOVED lines=10> */
.L_x_1758:
[----:B------:R-:W-:Y:S05]  /*12b0*/  BSYNC.RECONVERGENT B0 ;  /* 0x0000000000007941 */ /* 0x000fea0003800200 */
.L_x_1757:
        /* <DEDUP_REMOVED lines=10> */
.L_x_1760:
[----:B------:R-:W-:Y:S05]  /*1360*/  BSYNC.RECONVERGENT B0 ;  /* 0x0000000000007941 */ /* 0x000fea0003800200 */
.L_x_1759:
        /* <DEDUP_REMOVED lines=10> */
.L_x_1762:
[----:B------:R-:W-:Y:S05]  /*1410*/  BSYNC.RECONVERGENT B0 ;  /* 0x0000000000007941 */ /* 0x000fea0003800200 */
.L_x_1761:
        /* <DEDUP_REMOVED lines=10> */
.L_x_1764:
[----:B------:R-:W-:Y:S05]  /*14c0*/  BSYNC.RECONVERGENT B0 ;  /* 0x0000000000007941 */ /* 0x000fea0003800200 */
.L_x_1763:
        /* <DEDUP_REMOVED lines=10> */
.L_x_1766:
[----:B------:R-:W-:Y:S05]  /*1570*/  BSYNC.RECONVERGENT B0 ;  /* 0x0000000000007941 */ /* 0x000fea0003800200 */
.L_x_1765:
[----:B------:R-:W-:Y:S05]  /*1580*/  @P1 EXIT ;  /* 0x000000000000194d */ /* 0x000fea0003800000 */
[----:B------:R-:W5:Y:S01]  /*1590*/  LDCU.64 UR4, c[0x0][0x420] ;  /* 0x00008400ff0477ac */ /* 0x000f620008000a00 */
[----:B------:R-:W-:Y:S02]  /*15a0*/  IMAD R17, R17, R0, RZ ;  /* 0x0000000011117224 */ /* 0x000fe400078e02ff */
[----:B------:R-:W-:-:S03]  /*15b0*/  IMAD.MOV.U32 R5, RZ, RZ, 0x7f800000 ;  /* 0x7f800000ff057424 */ /* 0x000fc600078e00ff */
[----:B------:R-:W-:-:S04]  /*15c0*/  IADD3 R6, P0, PT, R17, R6, RZ ;  /* 0x0000000611067210 */ /* 0x000fc80007f1e0ff */
[----:B------:R-:W-:Y:S02]  /*15d0*/  LEA.HI.X.SX32 R17, R17, R2, 0x1, P0 ;  /* 0x0000000211117211 */ /* 0x000fe400000f0eff */
[----:B-----5:R-:W-:-:S04]  /*15e0*/  LEA R2, P0, R6, UR4, 0x2 ;  /* 0x0000000406027c11 */ /* 0x020fc8000f8010ff */
[----:B-1----:R-:W-:-:S05]  /*15f0*/  LEA.HI.X R3, R6, UR5, R17, 0x2, P0 ;  /* 0x0000000506037c11 */ /* 0x002fca00080f1411 */
[----:B------:R-:W-:Y:S01]  /*1600*/  STG.E desc[UR18][R2.64], R5 ;  /* 0x0000000502007986 */ /* 0x000fe2000c101912 */
[----:B------:R-:W-:Y:S05]  /*1610*/  EXIT ;  /* 0x000000000000794d */ /* 0x000fea0003800000 */
.L_x_1735:
        /* <DEDUP_REMOVED lines=22> */
.L_x_1767:
[----:B------:R-:W2:Y:S01]  /*1780*/  LDC.64 R34, c[0x0][0x3b8] ;  /* 0x0000ee00ff227b82 */ /* 0x000ea20000000a00 */
[----:B------:R-:W-:-:S05]  /*1790*/  IADD3 R8, PT, PT, R6, R7, RZ ;  /* 0x0000000706087210 */ /* 0x000fca0007ffe0ff */
[C---:B--2---:R-:W-:Y:S02]  /*17a0*/  IMAD R3, R8.reuse, R35, RZ ;  /* 0x0000002308037224 */ /* 0x044fe400078e02ff */
[----:B------:R-:W-:-:S05]  /*17b0*/  IMAD.WIDE.U32 R8, R8, R34, RZ ;  /* 0x0000002208087225 */ /* 0x000fca00078e00ff */
[----:B------:R-:W-:-:S07]  /*17c0*/  IADD3 R3, PT, PT, R9, R3, RZ ;  /* 0x0000000309037210 */ /* 0x000fce0007ffe0ff */
.L_x_1768:
[----:B------:R-:W2:Y:S01]  /*17d0*/  LDC R4, c[0x0][0x3e8] ;  /* 0x0000fa00ff047b82 */ /* 0x000ea20000000800 */
[----:B-1----:R-:W-:Y:S02]  /*17e0*/  MOV R10, RZ ;  /* 0x000000ff000a7202 */ /* 0x002fe40000000f00 */
[----:B--2---:R-:W-:-:S04]  /*17f0*/  IABS R9, R4 ;  /* 0x0000000400097213 */ /* 0x004fc80000000000 */
[----:B------:R-:W1:Y:S08]  /*1800*/  I2F.RP R12, R9 ;  /* 0x00000009000c7306 */ /* 0x000e700000209400 */
[----:B-1----:R-:W1:Y:S02]  /*1810*/  MUFU.RCP R11, R12 ;  /* 0x0000000c000b7308 */ /* 0x002e640000001000 */
[----:B-1----:R-:W-:-:S06]  /*1820*/  VIADD R11, R11, 0xffffffe ;  /* 0x0ffffffe0b0b7836 */ /* 0x002fcc0000000000 */
[----:B------:R-:W1:Y:S02]  /*1830*/  F2I.FTZ.U32.TRUNC.NTZ R11, R11 ;  /* 0x0000000b000b7305 */ /* 0x000e64000021f000 */
[----:B-1----:R-:W-:-:S04]  /*1840*/  IMAD.MOV R2, RZ, RZ, -R11 ;  /* 0x000000ffff027224 */ /* 0x002fc800078e0a0b */
[----:B------:R-:W-:Y:S01]  /*1850*/  IMAD R5, R2, R9, RZ ;  /* 0x0000000902057224 */ /* 0x000fe200078e02ff */
[----:B------:R-:W-:-:S03]  /*1860*/  IABS R2, R25 ;  /* 0x0000001900027213 */ /* 0x000fc60000000000 */
        /* <DEDUP_REMOVED lines=29> */
.L_x_1769:
[----:B------:R-:W1:Y:S01]  /*1a40*/  LDC.64 R4, c[0x0][0x3c0] ;  /* 0x0000f000ff047b82 */ /* 0x000e620000000a00 */
[----:B------:R-:W-:-:S05]  /*1a50*/  IADD3 R7, PT, PT, R6, R7, RZ ;  /* 0x0000000706077210 */ /* 0x000fca0007ffe0ff */
[C---:B-1----:R-:W-:Y:S02]  /*1a60*/  IMAD R6, R7.reuse, R5, RZ ;  /* 0x0000000507067224 */ /* 0x042fe400078e02ff */
[----:B------:R-:W-:-:S05]  /*1a70*/  IMAD.WIDE.U32 R10, R7, R4, RZ ;  /* 0x00000004070a7225 */ /* 0x000fca00078e00ff */
[----:B------:R-:W-:-:S07]  /*1a80*/  IADD3 R6, PT, PT, R11, R6, RZ ;  /* 0x000000060b067210 */ /* 0x000fce0007ffe0ff */
.L_x_1770:
[----:B------:R-:W-:Y:S01]  /*1a90*/  IMAD.SHL.U32 R205, R86, 0x8, RZ ;  /* 0x0000000856cd7824 */ /* 0x000fe200078e00ff */
[----:B------:R-:W1:Y:S01]  /*1aa0*/  LDCU.128 UR8, c[0x0][0x3d0] ;  /* 0x00007a00ff0877ac */ /* 0x000e620008000c00 */
[----:B------:R-:W-:Y:S01]  /*1ab0*/  SHF.R.U32.HI R15, RZ, 0x3, R86 ;  /* 0x00000003ff0f7819 */ /* 0x000fe20000011656 */
[----:B------:R-:W2:Y:S01]  /*1ac0*/  S2UR UR5, SR_CgaCtaId ;  /* 0x00000000000579c3 */ /* 0x000ea20000008800 */
[----:B------:R-:W-:Y:S01]  /*1ad0*/  VIADD R196, R196, -UR16 ;  /* 0x80000010c4c47c36 */ /* 0x000fe20008000000 */
[----:B------:R-:W-:Y:S01]  /*1ae0*/  LOP3.LUT R197, R205, 0x38, RZ, 0xc0, !PT ;  /* 0x00000038cdc57812 */ /* 0x000fe200078ec0ff */
[----:B------:R-:W3:Y:S01]  /*1af0*/  LDCU.64 UR12, c[0x0][0x390] ;  /* 0x00007200ff0c77ac */ /* 0x000ee20008000a00 */
[----:B------:R-:W-:Y:S01]  /*1b00*/  IMAD.SHL.U32 R192, R86, 0x40, RZ ;  /* 0x0000004056c07824 */ /* 0x000fe200078e00ff */
[----:B------:R-:W-:Y:S01]  /*1b10*/  BSSY.RECONVERGENT B0, `(.L_x_1771) ;  /* 0x0000040000007945 */ /* 0x000fe20003800200 */
[C---:B------:R-:W-:Y:S01]  /*1b20*/  IADD3 R10, P0, PT, R197.reuse, R10, RZ ;  /* 0x0000000ac50a7210 */ /* 0x040fe20007f1e0ff */
[----:B------:R-:W4:Y:S01]  /*1b30*/  LDCU.64 UR6, c[0x0][0x3c8] ;  /* 0x00007900ff0677ac */ /* 0x000f220008000a00 */
[----:B------:R-:W-:-:S02]  /*1b40*/  IADD3 R8, P1, PT, R197, R8, RZ ;  /* 0x00000008c5087210 */ /* 0x000fc40007f3e0ff */
[C---:B------:R-:W-:Y:S01]  /*1b50*/  LOP3.LUT R80, R192.reuse, 0x200, RZ, 0xc0, !PT ;  /* 0x00000200c0507812 */ /* 0x040fe200078ec0ff */
[----:B------:R-:W-:Y:S01]  /*1b60*/  IMAD.X R11, RZ, RZ, R6, P0 ;  /* 0x000000ffff0b7224 */ /* 0x000fe200000e0606 */
[----:B------:R-:W-:Y:S01]  /*1b70*/  IADD3 R18, P0, PT, R197, R18, RZ ;  /* 0x00000012c5127210 */ /* 0x000fe20007f1e0ff */
[----:B------:R-:W-:Y:S01]  /*1b80*/  IMAD.X R9, RZ, RZ, R3, P1 ;  /* 0x000000ffff097224 */ /* 0x000fe200008e0603 */
[----:B------:R-:W-:Y:S01]  /*1b90*/  LOP3.LUT R3, R205, 0x1f8, RZ, 0xc0, !PT ;  /* 0x000001f8cd037812 */ /* 0x000fe200078ec0ff */
[----:B------:R-:W-:Y:S01]  /*1ba0*/  IMAD.WIDE.U32 R16, R15, R4, R10 ;  /* 0x000000040f107225 */ /* 0x000fe200078e000a */
[----:B------:R-:W-:Y:S01]  /*1bb0*/  SHF.R.S32.HI R11, RZ, 0x1f, R2 ;  /* 0x0000001fff0b7819 */ /* 0x000fe20000011402 */
[----:B------:R-:W5:Y:S01]  /*1bc0*/  LDCU.64 UR14, c[0x0][0x388] ;  /* 0x00007100ff0e77ac */ /* 0x000f620008000a00 */
[----:B------:R-:W-:Y:S01]  /*1bd0*/  LOP3.LUT R6, R3, 0x38, R86, 0x78, !PT ;  /* 0x0000003803067812 */ /* 0x000fe200078e7856 */
[----:B------:R-:W-:Y:S01]  /*1be0*/  IMAD.WIDE.U32 R8, R15, R34, R8 ;  /* 0x000000220f087225 */ /* 0x000fe200078e0008 */
[----:B------:R-:W-:Y:S01]  /*1bf0*/  LOP3.LUT R10, R192, 0x1c0, RZ, 0xc0, !PT ;  /* 0x000001c0c00a7812 */ /* 0x000fe200078ec0ff */
[----:B------:R-:W-:-:S02]  /*1c00*/  UMOV UR4, 0x400 ;  /* 0x0000040000047882 */ /* 0x000fc40000000000 */
[----:B-1----:R-:W-:Y:S01]  /*1c10*/  IMAD R13, R11, UR8, RZ ;  /* 0x000000080b0d7c24 */ /* 0x002fe2000f8e02ff */
[----:B--2---:R-:W-:Y:S01]  /*1c20*/  ULEA UR5, UR5, UR4, 0x18 ;  /* 0x0000000405057291 */ /* 0x004fe2000f8ec0ff */
[----:B------:R-:W-:Y:S01]  /*1c30*/  IMAD R9, R15, R35, R9 ;  /* 0x000000230f097224 */ /* 0x000fe200078e0209 */
[--C-:B------:R-:W-:Y:S01]  /*1c40*/  LOP3.LUT R7, R10, 0x38, R205.reuse, 0xf8, !PT ;  /* 0x000000380a077812 */ /* 0x100fe200078ef8cd */
[----:B------:R-:W-:Y:S01]  /*1c50*/  IMAD R11, R11, UR10, RZ ;  /* 0x0000000a0b0b7c24 */ /* 0x000fe2000f8e02ff */
[----:B------:R-:W-:Y:S01]  /*1c60*/  LOP3.LUT R205, R6, 0x1e00, R205, 0xf8, !PT ;  /* 0x00001e0006cd7812 */ /* 0x000fe200078ef8cd */
[----:B------:R-:W-:Y:S02]  /*1c70*/  IMAD R17, R15, R5, R17 ;  /* 0x000000050f117224 */ /* 0x000fe400078e0211 */
[C---:B------:R-:W-:Y:S01]  /*1c80*/  IMAD R13, R2.reuse, UR9, R13 ;  /* 0x00000009020d7c24 */ /* 0x040fe2000f8e020d */
[----:B------:R-:W-:Y:S01]  /*1c90*/  LEA R205, R205, UR5, 0x1 ;  /* 0x00000005cdcd7c11 */ /* 0x000fe2000f8e08ff */
[----:B------:R-:W-:-:S02]  /*1ca0*/  IMAD R11, R2, UR11, R11 ;  /* 0x0000000b020b7c24 */ /* 0x000fc4000f8e020b */
[----:B------:R-:W-:-:S04]  /*1cb0*/  IMAD.WIDE.U32 R8, R2, UR8, R8 ;  /* 0x0000000802087c25 */ /* 0x000fc8000f8e0008 */
[----:B------:R-:W-:Y:S01]  /*1cc0*/  IMAD.WIDE.U32 R2, R2, UR10, R16 ;  /* 0x0000000a02027c25 */ /* 0x000fe2000f8e0010 */
[----:B-----5:R-:W-:Y:S01]  /*1cd0*/  LEA R201, P1, R8, UR14, 0x1 ;  /* 0x0000000e08c97c11 */ /* 0x020fe2000f8208ff */
[----:B------:R-:W-:Y:S02]  /*1ce0*/  USHF.R.U32.HI UR10, URZ, 0x19, UR17 ;  /* 0x00000019ff0a7899 */ /* 0x000fe40008011611 */
[----:B------:R-:W-:Y:S01]  /*1cf0*/  IMAD.X R19, RZ, RZ, R0, P0 ;  /* 0x000000ffff137224 */ /* 0x000fe200000e0600 */
[C---:B---3--:R-:W-:Y:S01]  /*1d00*/  LEA R199, P0, R2.reuse, UR12, 0x1 ;  /* 0x0000000c02c77c11 */ /* 0x048fe2000f8008ff */
[----:B------:R-:W-:Y:S01]  /*1d10*/  IMAD.IADD R198, R3, 0x1, R11 ;  /* 0x0000000103c67824 */ /* 0x000fe200078e020b */
[----:B------:R-:W-:Y:S01]  /*1d20*/  SHF.R.U32.HI R0, RZ, 0x1, R86 ;  /* 0x00000001ff007819 */ /* 0x000fe20000011656 */
[----:B----4-:R-:W-:Y:S01]  /*1d30*/  IMAD.WIDE.U32 R18, R25, UR6, R18 ;  /* 0x0000000619127c25 */ /* 0x010fe2000f8e0012 */
[----:B------:R-:W-:Y:S02]  /*1d40*/  USHF.L.U32 UR6, UR17, 0x7, URZ ;  /* 0x0000000711067899 */ /* 0x000fe400080006ff */
[----:B------:R-:W-:Y:S01]  /*1d50*/  LEA.HI.X R198, R2, UR13, R198, 0x1, P0 ;  /* 0x0000000d02c67c11 */ /* 0x000fe200080f0cc6 */
[----:B------:R-:W-:Y:S01]  /*1d60*/  IMAD.IADD R200, R9, 0x1, R13 ;  /* 0x0000000109c87824 */ /* 0x000fe200078e020d */
[C---:B------:R-:W-:Y:S01]  /*1d70*/  ISETP.GE.AND P0, PT, R15.reuse, R196, PT ;  /* 0x000000c40f00720c */ /* 0x040fe20003f06270 */
[----:B------:R-:W-:Y:S01]  /*1d80*/  IMAD.SHL.U32 R9, R86, 0x20, RZ ;  /* 0x0000002056097824 */ /* 0x000fe200078e00ff */
[----:B------:R-:W-:Y:S01]  /*1d90*/  LOP3.LUT R202, R15, UR6, RZ, 0xfc, !PT ;  /* 0x000000060fca7c12 */ /* 0x000fe2000f8efcff */
[----:B------:R-:W-:Y:S01]  /*1da0*/  IMAD R25, R25, UR7, R19 ;  /* 0x0000000719197c24 */ /* 0x000fe2000f8e0213 */
[----:B------:R-:W-:-:S02]  /*1db0*/  LEA.HI.X R200, R8, UR15, R200, 0x1, P1 ;  /* 0x0000000f08c87c11 */ /* 0x000fc400088f0cc8 */
[----:B------:R-:W-:Y:S02]  /*1dc0*/  LOP3.LUT R9, R9, 0x7c00, RZ, 0xc0, !PT ;  /* 0x00007c0009097812 */ /* 0x000fe400078ec0ff */
[----:B------:R-:W-:-:S05]  /*1dd0*/  LOP3.LUT R33, R7, 0x8, R0, 0x78, !PT ;  /* 0x0000000807217812 */ /* 0x000fca00078e7800 */
        /* <DEDUP_REMOVED lines=18> */
.L_x_1773:
[----:B------:R1:W-:Y:S02]  /*1f00*/  STS.128 [R205], RZ ;  /* 0x000000ffcd007388 */ /* 0x0003e40000000c00 */
.L_x_1772:
[----:B------:R-:W-:Y:S05]  /*1f10*/  BSYNC.RECONVERGENT B0 ;  /* 0x0000000000007941 */ /* 0x000fea0003800200 */
.L_x_1771:
[C---:B------:R-:W-:Y:S01]  /*1f20*/  VIADD R13, R15.reuse, 0x10 ;  /* 0x000000100f0d7836 */ /* 0x040fe20000000000 */
[----:B------:R-:W-:Y:S01]  /*1f30*/  LEA.HI.SX32 R85, R32, 0xffffffff, 0x1a ;  /* 0xffffffff20557811 */ /* 0x000fe200078fd2ff */
[C---:B--2---:R-:W-:Y:S01]  /*1f40*/  VIADD R3, R15.reuse, 0x50 ;  /* 0x000000500f037836 */ /* 0x044fe20000000000 */
[----:B------:R-:W-:Y:S01]  /*1f50*/  BSSY.RECONVERGENT B0, `(.L_x_1774) ;  /* 0x0000025000007945 */ /* 0x000fe20003800200 */
[----:B------:R-:W-:Y:S01]  /*1f60*/  VIADD R11, R15, 0x40 ;  /* 0x000000400f0b7836 */ /* 0x000fe20000000000 */
[-C--:B------:R-:W-:Y:S01]  /*1f70*/  ISETP.GE.AND P6, PT, R13, R196.reuse, PT ;  /* 0x000000c40d00720c */ /* 0x080fe20003fc6270 */
[----:B------:R-:W-:Y:S01]  /*1f80*/  VIADD R17, R15, 0x60 ;  /* 0x000000600f117836 */ /* 0x000fe20000000000 */
[-C--:B------:R-:W-:Y:S01]  /*1f90*/  ISETP.GE.AND P4, PT, R3, R196.reuse, PT ;  /* 0x000000c40300720c */ /* 0x080fe20003f86270 */
[----:B------:R-:W-:Y:S01]  /*1fa0*/  VIADD R3, R15, 0x70 ;  /* 0x000000700f037836 */ /* 0x000fe20000000000 */
[-C--:B------:R-:W-:Y:S01]  /*1fb0*/  ISETP.GE.AND P5, PT, R11, R196.reuse, PT ;  /* 0x000000c40b00720c */ /* 0x080fe20003fa6270 */
[----:B------:R-:W-:Y:S01]  /*1fc0*/  VIADD R11, R15, 0x20 ;  /* 0x000000200f0b7836 */ /* 0x000fe20000000000 */
[-C--:B------:R-:W-:Y:S01]  /*1fd0*/  ISETP.GE.AND P3, PT, R17, R196.reuse, PT ;  /* 0x000000c41100720c */ /* 0x080fe20003f66270 */
[----:B------:R-:W-:Y:S01]  /*1fe0*/  IMAD R0, R85, -0x40, R88 ;  /* 0xffffffc055007824 */ /* 0x000fe200078e0258 */
[-C--:B------:R-:W-:Y:S01]  /*1ff0*/  ISETP.GE.AND P2, PT, R3, R196.reuse, PT ;  /* 0x000000c40300720c */ /* 0x080fe20003f46270 */
[----:B------:R-:W-:Y:S01]  /*2000*/  VIADD R3, R15, 0x30 ;  /* 0x000000300f037836 */ /* 0x000fe20000000000 */
[----:B------:R-:W-:Y:S01]  /*2010*/  ISETP.GE.AND P0, PT, R11, R196, PT ;  /* 0x000000c40b00720c */ /* 0x000fe20003f06270 */
[----:B------:R-:W-:Y:S01]  /*2020*/  IMAD.SHL.U32 R82, R34, 0x40, RZ ;  /* 0x0000004022527824 */ /* 0x000fe200078e00ff */
        /* <DEDUP_REMOVED lines=23> */
.L_x_1775:
[----:B------:R-:W-:Y:S05]  /*21a0*/  BSYNC.RECONVERGENT B0 ;  /* 0x0000000000007941 */ /* 0x000fea0003800200 */
.L_x_1774:
[----:B---3--:R-:W-:Y:S01]  /*21b0*/  SHF.R.S32.HI R15, RZ, 0x1f, R85 ;  /* 0x0000001fff0f7819 */ /* 0x008fe20000011455 */
[-C--:B------:R-:W-:Y:S01]  /*21c0*/  IMAD R21, R81, R85.reuse, RZ ;  /* 0x0000005551157224 */ /* 0x080fe200078e02ff */
[----:B------:R-:W-:Y:S01]  /*21d0*/  BSSY.RECONVERGENT B0, `(.L_x_1776) ;  /* 0x0000019000007945 */ /* 0x000fe20003800200 */
[----:B------:R-:W-:Y:S01]  /*21e0*/  ISETP.GE.AND P6, PT, R3, R196, PT ;  /* 0x000000c40300720c */ /* 0x000fe20003fc6270 */
[----:B------:R-:W-:-:S04]  /*21f0*/  IMAD.WIDE.U32 R16, R82, R85, RZ ;  /* 0x0000005552107225 */ /* 0x000fc800078e00ff */
[----:B------:R-:W-:Y:S01]  /*2200*/  IMAD R21, R15, R82, R21 ;  /* 0x000000520f157224 */ /* 0x000fe200078e0215 */
[----:B------:R-:W-:Y:S05]  /*2210*/  @P0 BRA `(.L_x_1777) ;  /* 0x0000000000500947 */ /* 0x000fea0003800000 */
        /* <DEDUP_REMOVED lines=20> */
.L_x_1777:
[----:B------:R-:W-:Y:S05]  /*2360*/  BSYNC.RECONVERGENT B0 ;  /* 0x0000000000007941 */ /* 0x000fea0003800200 */
.L_x_1776:
        /* <DEDUP_REMOVED lines=22> */
.L_x_1779:
[----:B------:R-:W-:Y:S05]  /*24d0*/  BSYNC.RECONVERGENT B0 ;  /* 0x0000000000007941 */ /* 0x000fea0003800200 */
.L_x_1778:
        /* <DEDUP_REMOVED lines=22> */
.L_x_1781:
[----:B------:R-:W-:Y:S05]  /*2640*/  BSYNC.RECONVERGENT B0 ;  /* 0x0000000000007941 */ /* 0x000fea0003800200 */
.L_x_1780:
        /* <DEDUP_REMOVED lines=22> */
.L_x_1783:
[----:B------:R-:W-:Y:S05]  /*27b0*/  BSYNC.RECONVERGENT B0 ;  /* 0x0000000000007941 */ /* 0x000fea0003800200 */
.L_x_1782:
        /* <DEDUP_REMOVED lines=22> */
.L_x_1785:
[----:B------:R-:W-:Y:S05]  /*2920*/  BSYNC.RECONVERGENT B0 ;  /* 0x0000000000007941 */ /* 0x000fea0003800200 */
.L_x_1784:
        /* <DEDUP_REMOVED lines=8> */
[----:B----4-:R-:W-:Y:S01]  /*29b0*/  IMAD.MOV.U32 R22, RZ, RZ, R18 ;  /* 0x000000ffff167224 */ /* 0x010fe200078e0012 */
        /* <DEDUP_REMOVED lines=13> */
.L_x_1787:
[----:B------:R-:W-:Y:S05]  /*2a90*/  BSYNC.RECONVERGENT B0 ;  /* 0x0000000000007941 */ /* 0x000fea0003800200 */
.L_x_1786:
        /* <DEDUP_REMOVED lines=13> */
.L_x_1790:
[----:B------:R1:W-:Y:S02]  /*2b70*/  STS.128 [R205+0x4000], RZ ;  /* 0x004000ffcd007388 */ /* 0x0003e40000000c00 */
.L_x_1789:
[----:B------:R-:W-:Y:S05]  /*2b80*/  BSYNC.RECONVERGENT B0 ;  /* 0x0000000000007941 */ /* 0x000fea0003800200 */
.L_x_1788:
        /* <DEDUP_REMOVED lines=12> */
[----:B----4-:R-:W-:Y:S01]  /*2c50*/  IMAD.X R19, R83, 0x1, R21, P0 ;  /* 0x0000000153137824 */ /* 0x010fe200000e0615 */
[----:B------:R-:W-:-:S04]  /*2c60*/  LEA R18, P0, R2, R201, 0x1 ;  /* 0x000000c902127211 */ /* 0x000fc800078008ff */
[----:B------:R-:W-:-:S05]  /*2c70*/  LEA.HI.X R19, R2, R200, R19, 0x1, P0 ;  /* 0x000000c802137211 */ /* 0x000fca00000f0c13 */
[----:B------:R-:W-:Y:S01]  /*2c80*/  @!PT LDS RZ, [RZ] ;  /* 0x00000000fffff984 */ /* 0x000fe20000000800 */
[----:B------:R-:W-:Y:S01]  /*2c90*/  @!PT LDS RZ, [RZ] ;  /* 0x00000000fffff984 */ /* 0x000fe20000000800 */
[----:B------:R-:W-:Y:S01]  /*2ca0*/  @!PT LDS RZ, [RZ] ;  /* 0x00000000fffff984 */ /* 0x000fe20000000800 */
[----:B------:R4:W-:Y:S04]  /*2cb0*/  LDGSTS.E.BYPASS.LTC128B.128 [R205+0x4800], desc[UR18][R18.64] ;  /* 0x0480000012cd7fae */ /* 0x0009e8000b981a12 */
.L_x_1792:
[----:B------:R-:W-:Y:S05]  /*2cc0*/  BSYNC.RECONVERGENT B0 ;  /* 0x0000000000007941 */ /* 0x000fea0003800200 */
.L_x_1791:
        /* <DEDUP_REMOVED lines=14> */
.L_x_1794:
[----:B------:R-:W-:Y:S05]  /*2db0*/  BSYNC.RECONVERGENT B0 ;  /* 0x0000000000007941 */ /* 0x000fea0003800200 */
.L_x_1793:
        /* <DEDUP_REMOVED lines=16> */
.L_x_1796:
[----:B------:R-:W-:Y:S05]  /*2ec0*/  BSYNC.RECONVERGENT B0 ;  /* 0x0000000000007941 */ /* 0x000fea0003800200 */
.L_x_1795:
[----:B------:R-:W0:Y:S01]  /*2ed0*/  LDGDEPBAR ;  /* 0x00000000000079af */ /* 0x000e220000000000 */
[C---:B------:R-:W-:Y:S01]  /*2ee0*/  SHF.L.U64.HI R2, R4.reuse, 0x6, R5 ;  /* 0x0000000604027819 */ /* 0x040fe20000010205 */
[----:B------:R-:W-:Y:S01]  /*2ef0*/  BSSY.RECONVERGENT B0, `(.L_x_1797) ;  /* 0x0000016000007945 */ /* 0x000fe20003800200 */
[----:B------:R-:W-:-:S03]  /*2f00*/  SHF.L.U32 R6, R4, 0x6, RZ ;  /* 0x0000000604067819 */ /* 0x000fc600000006ff */
[-C--:B------:R-:W-:Y:S02]  /*2f10*/  IMAD R2, R2, R85.reuse, RZ ;  /* 0x0000005502027224 */ /* 0x080fe400078e02ff */
[----:B-1----:R-:W-:-:S04]  /*2f20*/  IMAD.WIDE.U32 R16, R6, R85, RZ ;  /* 0x0000005506107225 */ /* 0x002fc800078e00ff */
[----:B------:R-:W-:-:S05]  /*2f30*/  IMAD R15, R15, R6, R2 ;  /* 0x000000060f0f7224 */ /* 0x000fca00078e0202 */
[----:B------:R-:W-:Y:S01]  /*2f40*/  IADD3 R15, PT, PT, R17, R15, RZ ;  /* 0x0000000f110f7210 */ /* 0x000fe20007ffe0ff */
[----:B------:R-:W-:-:S04]  /*2f50*/  DEPBAR.LE SB0, 0x0 ;  /* 0x000080000000791a */ /* 0x000fc80000000000 */
[----:B------:R-:W-:Y:S06]  /*2f60*/  BAR.SYNC.DEFER_BLOCKING 0x0 ;  /* 0x0000000000007b1d */ /* 0x000fec0000010000 */
[----:B------:R-:W-:Y:S05]  /*2f70*/  @P1 BRA `(.L_x_1798) ;  /* 0x0000000000301947 */ /* 0x000fea0003800000 */
[----:B------:R-:W1:Y:S02]  /*2f80*/  LDCU UR4, c[0x0][0x440] ;  /* 0x00008800ff0477ac */ /* 0x000e640008000800 */
[----:B-1----:R-:W-:-:S13]  /*2f90*/  ISETP.GE.AND P0, PT, R197, UR4, PT ;  /* 0x00000004c5007c0c */ /* 0x002fda000bf06270 */
        /* <DEDUP_REMOVED lines=8> */
.L_x_1799:
[----:B------:R1:W-:Y:S01]  /*3020*/  STS.128 [R205+0x6000], RZ ;  /* 0x006000ffcd007388 */ /* 0x0003e20000000c00 */
[----:B------:R-:W-:Y:S05]  /*3030*/  BRA `(.L_x_1800) ;  /* 0x0000000000047947 */ /* 0x000fea0003800000 */
.L_x_1798:
[----:B------:R1:W-:Y:S02]  /*3040*/  STS.128 [R205+0x6000], RZ ;  /* 0x006000ffcd007388 */ /* 0x0003e40000000c00 */
.L_x_1800:
[----:B------:R-:W-:Y:S05]  /*3050*/  BSYNC.RECONVERGENT B0 ;  /* 0x0000000000007941 */ /* 0x000fea0003800200 */
.L_x_1797:
[-C--:B------:R-:W-:Y:S01]  /*3060*/  ISETP.GE.AND P0, PT, R13, R0.reuse, PT ;  /* 0x000000000d00720c */ /* 0x080fe20003f06270 */
[----:B------:R-:W-:Y:S01]  /*3070*/  BSSY.RECONVERGENT B0, `(.L_x_1801) ;  /* 0x0000019000007945 */ /* 0x000fe20003800200 */
[----:B------:R-:W-:Y:S02]  /*3080*/  LOP3.LUT R2, R9, 0x200, R192, 0xf8, !PT ;  /* 0x0000020009027812 */ /* 0x000fe400078ef8c0 */
[-C--:B------:R-:W-:Y:S02]  /*3090*/  ISETP.GE.AND P1, PT, R3, R0.reuse, PT ;  /* 0x000000000300720c */ /* 0x080fe40003f26270 */
[----:B------:R-:W-:Y:S01]  /*30a0*/  LOP3.LUT R3, R7, 0x8, R86, 0x78, !PT ;  /* 0x0000000807037812 */ /* 0x000fe200078e7856 */
[----:B------:R-:W-:Y:S01]  /*30b0*/  IMAD.IADD R193, R33, 0x1, R2 ;  /* 0x0000000121c17824 */ /* 0x000fe200078e0202 */
[----:B------:R-:W-:Y:S02]  /*30c0*/  LOP3.LUT R192, R192, 0x400, RZ, 0xc0, !PT ;  /* 0x00000400c0c07812 */ /* 0x000fe400078ec0ff */
[----:B------:R-:W-:-:S02]  /*30d0*/  ISETP.GE.AND P2, PT, R11, R0, PT ;  /* 0x000000000b00720c */ /* 0x000fc40003f46270 */
[----:B------:R-:W-:Y:S01]  /*30e0*/  LEA R193, R193, UR5, 0x1 ;  /* 0x00000005c1c17c11 */ /* 0x000fe2000f8e08ff */
[----:B------:R1:W-:Y:S01]  /*30f0*/  @P0 STS.128 [R205+0x6800], RZ ;  /* 0x006800ffcd000388 */ /* 0x0003e20000000c00 */
[----:B------:R-:W-:Y:S01]  /*3100*/  IMAD R192, R3, 0x2, R192 ;  /* 0x0000000203c07824 */ /* 0x000fe200078e02c0 */
[----:B------:R-:W-:Y:S08]  /*3110*/  @P0 BRA `(.L_x_1802) ;  /* 0x0000000000380947 */ /* 0x000ff00003800000 */
        /* <DEDUP_REMOVED lines=14> */
.L_x_1802:
[----:B------:R-:W-:Y:S05]  /*3200*/  BSYNC.RECONVERGENT B0 ;  /* 0x0000000000007941 */ /* 0x000fea0003800200 */
.L_x_1801:
        /* <DEDUP_REMOVED lines=15> */
.L_x_1804:
[----:B------:R-:W-:Y:S05]  /*3300*/  BSYNC.RECONVERGENT B0 ;  /* 0x0000000000007941 */ /* 0x000fea0003800200 */
.L_x_1803:
        /* <DEDUP_REMOVED lines=11> */
[----:B-1----:R-:W-:-:S04]  /*33c0*/  LEA R2, P0, R14, R199, 0x1 ;  /* 0x000000c70e027211 */ /* 0x002fc800078008ff */
[----:B------:R-:W-:-:S05]  /*33d0*/  LEA.HI.X R3, R14, R198, R5, 0x1, P0 ;  /* 0x000000c60e037211 */ /* 0x000fca00000f0c05 */
[----:B------:R-:W-:Y:S01]  /*33e0*/  @!PT LDS RZ, [RZ] ;  /* 0x00000000fffff984 */ /* 0x000fe20000000800 */
[----:B------:R-:W-:Y:S01]  /*33f0*/  @!PT LDS RZ, [RZ] ;  /* 0x00000000fffff984 */ /* 0x000fe20000000800 */
[----:B------:R-:W-:Y:S01]  /*3400*/  @!PT LDS RZ, [RZ] ;  /* 0x00000000fffff984 */ /* 0x000fe20000000800 */
[----:B------:R1:W-:Y:S04]  /*3410*/  LDGSTS.E.BYPASS.LTC128B.128 [R205+0x7800], desc[UR18][R2.64] ;  /* 0x0780000002cd7fae */ /* 0x0003e8000b981a12 */
.L_x_1806:
[----:B------:R-:W-:Y:S05]  /*3420*/  BSYNC.RECONVERGENT B0 ;  /* 0x0000000000007941 */ /* 0x000fea0003800200 */
.L_x_1805:
[----:B------:R-:W-:Y:S01]  /*3430*/  LDSM.16.M88.4 R12, [R193] ;  /* 0x00000000c10c783b */ /* 0x000fe20000000200 */
[----:B------:R-:W-:Y:S01]  /*3440*/  R2P PR, R86, 0x6 ;  /* 0x0000000656007804 */ /* 0x000fe20000000000 */
[----:B-1----:R-:W-:Y:S01]  /*3450*/  IMAD.MOV.U32 R3, RZ, RZ, 0x20 ;  /* 0x00000020ff037424 */ /* 0x002fe200078e00ff */
[----:B------:R-:W1:Y:S01]  /*3460*/  LDCU UR4, c[0x0][0x50c] ;  /* 0x0000a180ff0477ac */ /* 0x000e620008000800 */
[----:B----4-:R-:W4:Y:S01]  /*3470*/  LDSM.16.M88.4 R20, [R192+UR5+0x4000] ;  /* 0x00400005c014783b */ /* 0x010f220008000200 */
[----:B------:R-:W-:Y:S02]  /*3480*/  VIADD R2, R192, UR5 ;  /* 0x00000005c0027c36 */ /* 0x000fe40008000000 */
[----:B------:R-:W-:Y:S01]  /*3490*/  SEL R3, R3, 0xffffffe0, !P1 ;  /* 0xffffffe003037807 */ /* 0x000fe20004800000 */
[----:B------:R-:W5:Y:S01]  /*34a0*/  LDSM.16.M88.4 R8, [R193+0x2000] ;  /* 0x00200000c108783b */ /* 0x000f620000000200 */
[----:B------:R-:W-:Y:S02]  /*34b0*/  IMAD.MOV.U32 R0, RZ, RZ, 0x40 ;  /* 0x00000040ff007424 */ /* 0x000fe400078e00ff */
[----:B------:R-:W-:Y:S01]  /*34c0*/  IMAD.SHL.U32 R86, R86, 0x2, RZ ;  /* 0x0000000256567824 */ /* 0x000fe200078e00ff */
[----:B------:R-:W-:Y:S01]  /*34d0*/  LDSM.16.M88.4 R68, [R192+UR5+0x4800] ;  /* 0x00480005c044783b */ /* 0x000fe20008000200 */
[C-C-:B------:R-:W-:Y:S01]  /*34e0*/  IMAD.IADD R191, R193.reuse, 0x1, R3.reuse ;  /* 0x00000001c1bf7824 */ /* 0x140fe200078e0203 */
[----:B------:R-:W-:Y:S01]  /*34f0*/  SEL R0, R0, 0xffffffc0, !P2 ;  /* 0xffffffc000007807 */ /* 0x000fe20005000000 */
[----:B------:R-:W-:Y:S01]  /*3500*/  IMAD.IADD R187, R2, 0x1, R3 ;  /* 0x0000000102bb7824 */ /* 0x000fe200078e0203 */
[----:B------:R-:W-:Y:S01]  /*3510*/  LOP3.LUT R86, R86, 0x6, RZ, 0xc0, !PT ;  /* 0x0000000656567812 */ /* 0x000fe200078ec0ff */
[----:B------:R-:W0:Y:S01]  /*3520*/  LDGDEPBAR ;  /* 0x00000000000079af */ /* 0x000e220000000000 */
[----:B------:R-:W-:Y:S01]  /*3530*/  IADD3 R190, PT, PT, R193, R0, RZ ;  /* 0x00000000c1be7210 */ /* 0x000fe20007ffe0ff */
[----:B------:R-:W-:-:S02]  /*3540*/  IMAD.IADD R186, R2, 0x1, R0 ;  /* 0x0000000102ba7824 */ /* 0x000fc400078e0200 */
[----:B------:R-:W-:Y:S01]  /*3550*/  LDSM.16.M88.4 R4, [R191] ;  /* 0x00000000bf04783b */ /* 0x000fe20000000200 */
[----:B------:R-:W-:Y:S02]  /*3560*/  IMAD R85, R85, 0x40, R86 ;  /* 0x0000004055557824 */ /* 0x000fe400078e0256 */
[C---:B------:R-:W-:Y:S01]  /*3570*/  IMAD.IADD R189, R3.reuse, 0x1, R190 ;  /* 0x0000000103bd7824 */ /* 0x040fe200078e02be */
[----:B------:R-:W2:Y:S01]  /*3580*/  LDSM.16.M88.4 R52, [R187+0x4000] ;  /* 0x00400000bb34783b */ /* 0x000ea20000000200 */
[----:B------:R-:W-:Y:S01]  /*3590*/  IMAD.IADD R185, R3, 0x1, R186 ;  /* 0x0000000103b97824 */ /* 0x000fe200078e02ba */
[----:B------:R-:W-:Y:S02]  /*35a0*/  ISETP.GE.AND P2, PT, R85, R88, PT ;  /* 0x000000585500720c */ /* 0x000fe40003f46270 */
[----:B------:R-:W3:Y:S04]  /*35b0*/  LDSM.16.M88.4 R64, [R191+0x2000] ;  /* 0x00200000bf40783b */ /* 0x000ee80000000200 */
[----:B------:R-:W-:Y:S04]  /*35c0*/  LDSM.16.M88.4 R40, [R186+0x4000] ;  /* 0x00400000ba28783b */ /* 0x000fe80000000200 */
[----:B------:R-:W1:Y:S04]  /*35d0*/  LDSM.16.M88.4 R48, [R190] ;  /* 0x00000000be30783b */ /* 0x000e680000000200 */
[----:B------:R-:W1:Y:S01]  /*35e0*/  LDSM.16.M88.4 R44, [R190+0x2000] ;  /* 0x00200000be2c783b */ /* 0x000e620000000200 */
[-C--:B----4-:R-:W-:Y:S03]  /*35f0*/  HMMA.16816.F32 R16, R12, R20.reuse, RZ ;  /* 0x000000140c10723c */ /* 0x090fe600000018ff */
[----:B------:R-:W-:Y:S04]  /*3600*/  LDSM.16.M88.4 R72, [R185+0x4000] ;  /* 0x00400000b948783b */ /* 0x000fe80000000200 */
[----:B------:R-:W4:Y:S01]  /*3610*/  LDSM.16.M88.4 R36, [R189] ;  /* 0x00000000bd24783b */ /* 0x000f220000000200 */
[C---:B-----5:R-:W-:Y:S03]  /*3620*/  HMMA.16816.F32 R24, R8.reuse, R20, RZ ;  /* 0x000000140818723c */ /* 0x060fe600000018ff */
[----:B------:R-:W5:Y:S04]  /*3630*/  LDSM.16.M88.4 R28, [R189+0x2000] ;  /* 0x00200000bd1c783b */ /* 0x000f680000000200 */
[----:B------:R-:W5:Y:S01]  /*3640*/  LDSM.16.M88.4 R60, [R187+0x4800] ;  /* 0x00480000bb3c783b */ /* 0x000f620000000200 */
[----:B------:R-:W-:Y:S03]  /*3650*/  HMMA.16816.F32 R56, R8, R22, RZ ;  /* 0x000000160838723c */ /* 0x000fe600000018ff */
[----:B------:R-:W-:Y:S05]  /*3660*/  LDSM.16.M88.4 R76, [R185+0x4800] ;  /* 0x00480000b94c783b */ /* 0x000fea0000000200 */
[----:B--2---:R-:W-:Y:S08]  /*3670*/  HMMA.16816.F32 R16, R4, R52, R16 ;  /* 0x000000340410723c */ /* 0x004ff00000001810 */
[----:B------:R-:W-:Y:S08]  /*3680*/  HMMA.16816.F32 R20, R12, R22, RZ ;  /* 0x000000160c14723c */ /* 0x000ff000000018ff */
[----:B---3--:R-:W-:Y:S08]  /*3690*/  HMMA.16816.F32 R24, R64, R52, R24 ;  /* 0x000000344018723c */ /* 0x008ff00000001818 */
[----:B-1----:R-:W-:Y:S08]  /*36a0*/  HMMA.16816.F32 R16, R48, R40, R16 ;  /* 0x000000283010723c */ /* 0x002ff00000001810 */
[-C--:B------:R-:W-:Y:S08]  /*36b0*/  HMMA.16816.F32 R20, R4, R54.reuse, R20 ;  /* 0x000000360414723c */ /* 0x080ff00000001814 */
[----:B------:R-:W-:Y:S01]  /*36c0*/  HMMA.16816.F32 R56, R64, R54, R56 ;  /* 0x000000364038723c */ /* 0x000fe20000001838 */
[----:B------:R-:W1:Y:S07]  /*36d0*/  LDSM.16.M88.4 R52, [R186+0x4800] ;  /* 0x00480000ba34783b */ /* 0x000e6e0000000200 */
        /* <DEDUP_REMOVED lines=8> */
[----:B------:R-:W-:Y:S01]  /*3760*/  HMMA.16816.F32 R40, R12, R68, RZ ;  /* 0x000000440c28723c */ /* 0x000fe200000018ff */
[----:B------:R-:W-:Y:S07]  /*3770*/  MUFU.TANH R2, R2 ;  /* 0x0000000200027308 */ /* 0x000fee0000002400 */
[----:B-----5:R-:W-:Y:S01]  /*3780*/  HMMA.16816.F32 R24, R28, R72, R24 ;  /* 0x000000481c18723c */ /* 0x020fe20000001818 */
[----:B------:R-:W-:Y:S07]  /*3790*/  MUFU.TANH R89, R89 ;  /* 0x0000005900597308 */ /* 0x000fee0000002400 */
[----:B------:R-:W-:Y:S01]  /*37a0*/  HMMA.16816.F32 R16, R8, R68, RZ ;  /* 0x000000440810723c */ /* 0x000fe200000018ff */
[----:B------:R-:W-:Y:S07]  /*37b0*/  MUFU.TANH R87, R87 ;  /* 0x0000005700577308 */ /* 0x000fee0000002400 */
[----:B------:R-:W-:Y:S01]  /*37c0*/  HMMA.16816.F32 R20, R36, R74, R20 ;  /* 0x0000004a2414723c */ /* 0x000fe20000001814 */
[----:B------:R-:W-:Y:S02]  /*37d0*/  MUFU.TANH R90, R90 ;  /* 0x0000005a005a7308 */ /* 0x000fe40000002400 */
[----:B------:R-:W-:Y:S01]  /*37e0*/  FMUL.FTZ R24, R24, UR4 ;  /* 0x0000000418187c20 */ /* 0x000fe20008410000 */
[----:B------:R-:W-:Y:S01]  /*37f0*/  FMUL.FTZ R25, R25, UR4 ;  /* 0x0000000419197c20 */ /* 0x000fe20008410000 */
[----:B------:R-:W-:Y:S01]  /*3800*/  FMUL.FTZ R26, R26, UR4 ;  /* 0x000000041a1a7c20 */ /* 0x000fe20008410000 */
[----:B------:R-:W-:-:S02]  /*3810*/  FMUL.FTZ R94, R27, UR4 ;  /* 0x000000041b5e7c20 */ /* 0x000fc40008410000 */
[-C--:B------:R-:W-:Y:S01]  /*3820*/  HMMA.16816.F32 R40, R4, R60.reuse, R40 ;  /* 0x0000003c0428723c */ /* 0x080fe20000001828 */
[----:B------:R-:W-:Y:S07]  /*3830*/  MUFU.TANH R91, R24 ;  /* 0x00000018005b7308 */ /* 0x000fee0000002400 */
[----:B------:R-:W-:Y:S01]  /*3840*/  HMMA.16816.F32 R16, R64, R60, R16 ;  /* 0x0000003c4010723c */ /* 0x000fe20000001810 */
[----:B------:R-:W-:Y:S02]  /*3850*/  MUFU.TANH R92, R25 ;  /* 0x00000019005c7308 */ /* 0x000fe40000002400 */
[----:B------:R-:W-:Y:S01]  /*3860*/  FMUL.FTZ R95, R20, UR4 ;  /* 0x00000004145f7c20 */ /* 0x000fe20008410000 */
[----:B------:R-:W-:Y:S01]  /*3870*/  FMUL.FTZ R96, R21, UR4 ;  /* 0x0000000415607c20 */ /* 0x000fe20008410000 */
[----:B------:R-:W-:Y:S01]  /*3880*/  FMUL.FTZ R97, R22, UR4 ;  /* 0x0000000416617c20 */ /* 0x000fe20008410000 */
[----:B------:R-:W-:-:S02]  /*3890*/  FMUL.FTZ R98, R23, UR4 ;  /* 0x0000000417627c20 */ /* 0x000fc40008410000 */
[----:B------:R-:W-:Y:S01]  /*38a0*/  HMMA.16816.F32 R20, R12, R70, RZ ;  /* 0x000000460c14723c */ /* 0x000fe200000018ff */
[----:B------:R-:W2:Y:S07]  /*38b0*/  MUFU.TANH R93, R26 ;  /* 0x0000001a005d7308 */ /* 0x000eae0000002400 */
[----:B-1----:R-:W-:Y:S01]  /*38c0*/  HMMA.16816.F32 R40, R48, R52, R40 ;  /* 0x000000343028723c */ /* 0x002fe20000001828 */
[----:B------:R-:W-:Y:S07]  /*38d0*/  MUFU.TANH R94, R94 ;  /* 0x0000005e005e7308 */ /* 0x000fee0000002400 */
[----:B------:R-:W-:Y:S01]  /*38e0*/  HMMA.16816.F32 R56, R28, R74, R56 ;  /* 0x0000004a1c38723c */ /* 0x000fe20000001838 */
[----:B------:R-:W-:Y:S01]  /*38f0*/  MUFU.TANH R95, R95 ;  /* 0x0000005f005f7308 */ /* 0x000fe20000002400 */
[----:B--2---:R-:W-:-:S06]  /*3900*/  FSEL R93, R93, -INF , !P2 ;  /* 0xff8000005d5d7808 */ /* 0x004fcc0005000000 */
[----:B------:R-:W-:Y:S01]  /*3910*/  HMMA.16816.F32 R24, R8, R70, RZ ;  /* 0x000000460818723c */ /* 0x000fe200000018ff */
[----:B------:R-:W1:Y:S01]  /*3920*/  LDSM.16.M88.4 R68, [R192+UR5+0x5000] ;  /* 0x00500005c044783b */ /* 0x000e620008000200 */
[----:B------:R-:W-:Y:S06]  /*3930*/  MUFU.TANH R97, R97 ;  /* 0x0000006100617308 */ /* 0x000fec0000002400 */
[----:B------:R-:W-:Y:S02]  /*3940*/  HMMA.16816.F32 R16, R44, R52, R16 ;  /* 0x000000342c10723c */ /* 0x000fe40000001810 */
[----:B------:R-:W-:Y:S01]  /*3950*/  MUFU.TANH R96, R96 ;  /* 0x0000006000607308 */ /* 0x000fe20000002400 */
[----:B------:R-:W-:Y:S01]  /*3960*/  FMUL.FTZ R56, R56, UR4 ;  /* 0x0000000438387c20 */ /* 0x000fe20008410000 */
[----:B------:R-:W-:Y:S01]  /*3970*/  FMUL.FTZ R57, R57, UR4 ;  /* 0x0000000439397c20 */ /* 0x000fe20008410000 */
[----:B------:R-:W-:Y:S01]  /*3980*/  FMUL.FTZ R58, R58, UR4 ;  /* 0x000000043a3a7c20 */ /* 0x000fe20008410000 */
[----:B------:R-:W-:-:S02]  /*3990*/  FMUL.FTZ R59, R59, UR4 ;  /* 0x000000043b3b7c20 */ /* 0x000fc40008410000 */
[-C--:B------:R-:W-:Y:S02]  /*39a0*/  HMMA.16816.F32 R20, R4, R62.reuse, R20 ;  /* 0x0000003e0414723c */ /* 0x080fe40000001814 */
[----:B------:R-:W-:Y:S06]  /*39b0*/  MUFU.TANH R99, R56 ;  /* 0x0000003800637308 */ /* 0x000fec0000002400 */
[----:B------:R-:W-:Y:S01]  /*39c0*/  HMMA.16816.F32 R24, R64, R62, R24 ;  /* 0x0000003e4018723c */ /* 0x000fe20000001818 */
[----:B------:R-:W2:Y:S01]  /*39d0*/  LDSM.16.M88.4 R60, [R187+0x5000] ;  /* 0x00500000bb3c783b */ /* 0x000ea20000000200 */
[----:B------:R-:W-:Y:S06]  /*39e0*/  MUFU.TANH R100, R57 ;  /* 0x0000003900647308 */ /* 0x000fec0000002400 */
[-C--:B------:R-:W-:Y:S02]  /*39f0*/  HMMA.16816.F32 R40, R36, R76.reuse, R40 ;  /* 0x0000004c2428723c */ /* 0x080fe40000001828 */
[----:B------:R-:W-:Y:S06]  /*3a00*/  MUFU.TANH R101, R58 ;  /* 0x0000003a00657308 */ /* 0x000fec0000002400 */
[----:B------:R-:W-:Y:S02]  /*3a10*/  HMMA.16816.F32 R16, R28, R76, R16 ;  /* 0x0000004c1c10723c */ /* 0x000fe40000001810 */
[----:B------:R1:W-:Y:S06]  /*3a20*/  MUFU.TANH R102, R59 ;  /* 0x0000003b00667308 */ /* 0x0003ec0000002400 */
[----:B------:R-:W-:Y:S02]  /*3a30*/  HMMA.16816.F32 R24, R44, R54, R24 ;  /* 0x000000362c18723c */ /* 0x000fe40000001818 */
[----:B------:R-:W-:Y:S01]  /*3a40*/  MUFU.TANH R98, R98 ;  /* 0x0000006200627308 */ /* 0x000fe20000002400 */
[----:B------:R-:W-:Y:S01]  /*3a50*/  FMUL.FTZ R76, R40, UR4 ;  /* 0x00000004284c7c20 */ /* 0x000fe20008410000 */
[----:B------:R-:W-:Y:S01]  /*3a60*/  FMUL.FTZ R77, R41, UR4 ;  /* 0x00000004294d7c20 */ /* 0x000fe20008410000 */
[----:B------:R-:W-:Y:S01]  /*3a70*/  FMUL.FTZ R103, R42, UR4 ;  /* 0x000000042a677c20 */ /* 0x000fe20008410000 */
[----:B------:R-:W-:-:S02]  /*3a80*/  FMUL.FTZ R104, R43, UR4 ;  /* 0x000000042b687c20 */ /* 0x000fc40008410000 */
[----:B------:R-:W-:Y:S01]  /*3a90*/  HMMA.16816.F32 R20, R48, R54, R20 ;  /* 0x000000363014723c */ /* 0x000fe20000001814 */
[----:B------:R-:W3:Y:S01]  /*3aa0*/  LDSM.16.M88.4 R40, [R186+0x5000] ;  /* 0x00500000ba28783b */ /* 0x000ee20000000200 */
[----:B------:R-:W-:Y:S01]  /*3ab0*/  MUFU.TANH R76, R76 ;  /* 0x0000004c004c7308 */ /* 0x000fe20000002400 */
[----:B------:R-:W-:Y:S01]  /*3ac0*/  FMUL.FTZ R16, R16, UR4 ;  /* 0x0000000410107c20 */ /* 0x000fe20008410000 */
[----:B------:R-:W-:Y:S01]  /*3ad0*/  FMUL.FTZ R17, R17, UR4 ;  /* 0x0000000411117c20 */ /* 0x000fe20008410000 */
[----:B------:R-:W-:Y:S01]  /*3ae0*/  FMUL.FTZ R18, R18, UR4 ;  /* 0x0000000412127c20 */ /* 0x000fe20008410000 */
[----:B------:R-:W-:Y:S02]  /*3af0*/  FMUL.FTZ R108, R19, UR4 ;  /* 0x00000004136c7c20 */ /* 0x000fe40008410000 */
[-C--:B-1----:R-:W-:Y:S02]  /*3b00*/  HMMA.16816.F32 R56, R12, R68.reuse, RZ ;  /* 0x000000440c38723c */ /* 0x082fe400000018ff */
[----:B------:R-:W-:Y:S06]  /*3b10*/  MUFU.TANH R105, R16 ;  /* 0x0000001000697308 */ /* 0x000fec0000002400 */
[----:B------:R-:W-:Y:S02]  /*3b20*/  HMMA.16816.F32 R52, R8, R68, RZ ;  /* 0x000000440834723c */ /* 0x000fe400000018ff */
[----:B------:R-:W-:Y:S06]  /*3b30*/  MUFU.TANH R106, R17 ;  /* 0x00000011006a7308 */ /* 0x000fec0000002400 */
[----:B------:R-:W-:Y:S02]  /*3b40*/  HMMA.16816.F32 R20, R36, R78, R20 ;  /* 0x0000004e2414723c */ /* 0x000fe40000001814 */
[----:B------:R1:W4:Y:S06]  /*3b50*/  MUFU.TANH R107, R18 ;  /* 0x00000012006b7308 */ /* 0x00032c0000002400 */
[-C--:B--2---:R-:W-:Y:S01]  /*3b60*/  HMMA.16816.F32 R72, R4, R60.reuse, R56 ;  /* 0x0000003c0448723c */ /* 0x084fe20000001838 */
[----:B------:R-:W2:Y:S01]  /*3b70*/  LDSM.16.M88.4 R56, [R185+0x5000] ;  /* 0x00500000b938783b */ /* 0x000ea20000000200 */
[----:B------:R-:W5:Y:S06]  /*3b80*/  MUFU.TANH R103, R103 ;  /* 0x0000006700677308 */ /* 0x000f6c0000002400 */
[----:B------:R-:W-:Y:S02]  /*3b90*/  HMMA.16816.F32 R52, R64, R60, R52 ;  /* 0x0000003c4034723c */ /* 0x000fe40000001834 */
[----:B------:R-:W-:Y:S01]  /*3ba0*/  MUFU.TANH R77, R77 ;  /* 0x0000004d004d7308 */ /* 0x000fe20000002400 */
[----:B------:R-:W-:Y:S01]  /*3bb0*/  FMUL.FTZ R20, R20, UR4 ;  /* 0x0000000414147c20 */ /* 0x000fe20008410000 */
[----:B------:R-:W-:Y:S01]  /*3bc0*/  FMUL.FTZ R21, R21, UR4 ;  /* 0x0000000415157c20 */ /* 0x000fe20008410000 */
[----:B------:R-:W-:-:S03]  /*3bd0*/  FMUL.FTZ R110, R23, UR4 ;  /* 0x00000004176e7c20 */ /* 0x000fc60008410000 */
[----:B------:R-:W-:Y:S01]  /*3be0*/  HMMA.16816.F32 R24, R28, R78, R24 ;  /* 0x0000004e1c18723c */ /* 0x000fe20000001818 */
[----:B------:R-:W-:Y:S01]  /*3bf0*/  FMUL.FTZ R79, R22, UR4 ;  /* 0x00000004164f7c20 */ /* 0x000fe20008410000 */
[----:B------:R-:W-:Y:S06]  /*3c00*/  MUFU.TANH R109, R20 ;  /* 0x00000014006d7308 */ /* 0x000fec0000002400 */
[-C--:B---3--:R-:W-:Y:S02]  /*3c10*/  HMMA.16816.F32 R72, R48, R40.reuse, R72 ;  /* 0x000000283048723c */ /* 0x088fe40000001848 */
[----:B------:R3:W-:Y:S06]  /*3c20*/  MUFU.TANH R78, R21 ;  /* 0x00000015004e7308 */ /* 0x0007ec0000002400 */
[----:B------:R-:W-:Y:S02]  /*3c30*/  HMMA.16816.F32 R52, R44, R40, R52 ;  /* 0x000000282c34723c */ /* 0x000fe40000001834 */
[----:B------:R-:W-:Y:S01]  /*3c40*/  MUFU.TANH R79, R79 ;  /* 0x0000004f004f7308 */ /* 0x000fe20000002400 */
[----:B------:R-:W-:Y:S01]  /*3c50*/  FMUL.FTZ R24, R24, UR4 ;  /* 0x0000000418187c20 */ /* 0x000fe20008410000 */
[----:B------:R-:W-:Y:S01]  /*3c60*/  FMUL.FTZ R112, R25, UR4 ;  /* 0x0000000419707c20 */ /* 0x000fe20008410000 */
[----:B------:R-:W-:Y:S01]  /*3c70*/  FMUL.FTZ R113, R26, UR4 ;  /* 0x000000041a717c20 */ /* 0x000fe20008410000 */
[----:B------:R-:W-:-:S02]  /*3c80*/  FMUL.FTZ R114, R27, UR4 ;  /* 0x000000041b727c20 */ /* 0x000fc40008410000 */
[-C--:B-1----:R-:W-:Y:S02]  /*3c90*/  HMMA.16816.F32 R16, R12, R70.reuse, RZ ;  /* 0x000000460c10723c */ /* 0x082fe400000018ff */
[----:B------:R1:W-:Y:S01]  /*3ca0*/  MUFU.TANH R111, R24 ;  /* 0x00000018006f7308 */ /* 0x0003e20000002400 */
[----:B---3--:R-:W3:Y:S05]  /*3cb0*/  LDSM.16.M88.4 R20, [R192+UR5+0x5800] ;  /* 0x00580005c014783b */ /* 0x008eea0008000200 */
[----:B------:R-:W-:Y:S02]  /*3cc0*/  HMMA.16816.F32 R68, R8, R70, RZ ;  /* 0x000000460844723c */ /* 0x000fe400000018ff */
[----:B------:R-:W5:Y:S06]  /*3cd0*/  MUFU.TANH R113, R113 ;  /* 0x0000007100717308 */ /* 0x000f6c0000002400 */
[-C--:B--2---:R-:W-:Y:S02]  /*3ce0*/  HMMA.16816.F32 R52, R28, R56.reuse, R52 ;  /* 0x000000381c34723c */ /* 0x084fe40000001834 */
[----:B------:R-:W-:Y:S01]  /*3cf0*/  MUFU.TANH R104, R104 ;  /* 0x0000006800687308 */ /* 0x000fe20000002400 */
[----:B-1----:R-:W1:Y:S05]  /*3d00*/  LDSM.16.M88.4 R24, [R187+0x5800] ;  /* 0x00580000bb18783b */ /* 0x002e6a0000000200 */
[----:B------:R-:W-:Y:S02]  /*3d10*/  HMMA.16816.F32 R72, R36, R56, R72 ;  /* 0x000000382448723c */ /* 0x000fe40000001848 */
[----:B------:R-:W2:Y:S06]  /*3d20*/  MUFU.TANH R108, R108 ;  /* 0x0000006c006c7308 */ /* 0x000eac0000002400 */
[----:B------:R-:W-:Y:S02]  /*3d30*/  HMMA.16816.F32 R16, R4, R62, R16 ;  /* 0x0000003e0410723c */ /* 0x000fe40000001810 */
[----:B------:R-:W-:Y:S01]  /*3d40*/  MUFU.TANH R110, R110 ;  /* 0x0000006e006e7308 */ /* 0x000fe20000002400 */
[----:B------:R-:W-:Y:S01]  /*3d50*/  FMUL.FTZ R52, R52, UR4 ;  /* 0x0000000434347c20 */ /* 0x000fe20008410000 */
[----:B------:R-:W-:Y:S01]  /*3d60*/  FMUL.FTZ R116, R53, UR4 ;  /* 0x0000000435747c20 */ /* 0x000fe20008410000 */
[----:B------:R-:W-:Y:S01]  /*3d70*/  FMUL.FTZ R117, R54, UR4 ;  /* 0x0000000436757c20 */ /* 0x000fe20008410000 */
[----:B------:R-:W-:-:S02]  /*3d80*/  FMUL.FTZ R118, R55, UR4 ;  /* 0x0000000437767c20 */ /* 0x000fc40008410000 */
[----:B------:R-:W-:Y:S01]  /*3d90*/  HMMA.16816.F32 R68, R64, R62, R68 ;  /* 0x0000003e4044723c */ /* 0x000fe20000001844 */
[----:B------:R-:W5:Y:S01]  /*3da0*/  LDSM.16.M88.4 R60, [R186+0x5800] ;  /* 0x00580000ba3c783b */ /* 0x000f620000000200 */
[----:B------:R4:W-:Y:S01]  /*3db0*/  MUFU.TANH R115, R52 ;  /* 0x0000003400737308 */ /* 0x0009e20000002400 */
[----:B------:R-:W-:Y:S01]  /*3dc0*/  FMUL.FTZ R40, R72, UR4 ;  /* 0x0000000448287c20 */ /* 0x000fe20008410000 */
[----:B------:R-:W-:Y:S01]  /*3dd0*/  FMUL.FTZ R56, R73, UR4 ;  /* 0x0000000449387c20 */ /* 0x000fe20008410000 */
[----:B------:R-:W-:Y:S01]  /*3de0*/  FMUL.FTZ R168, R74, UR4 ;  /* 0x000000044aa87c20 */ /* 0x000fe20008410000 */
[----:B------:R-:W-:Y:S02]  /*3df0*/  FMUL.FTZ R164, R75, UR4 ;  /* 0x000000044ba47c20 */ /* 0x000fe40008410000 */
[C---:B---3--:R-:W-:Y:S02]  /*3e00*/  HMMA.16816.F32 R72, R12.reuse, R20, RZ ;  /* 0x000000140c48723c */ /* 0x048fe400000018ff */
[----:B------:R3:W-:Y:S06]  /*3e10*/  MUFU.TANH R57, R40 ;  /* 0x0000002800397308 */ /* 0x0007ec0000002400 */
[----:B------:R-:W-:Y:S02]  /*3e20*/  HMMA.16816.F32 R12, R12, R22, RZ ;  /* 0x000000160c0c723c */ /* 0x000fe400000018ff */
[----:B------:R-:W2:Y:S06]  /*3e30*/  MUFU.TANH R168, R168 ;  /* 0x000000a800a87308 */ /* 0x000eac0000002400 */
[C---:B----4-:R-:W-:Y:S01]  /*3e40*/  HMMA.16816.F32 R52, R8.reuse, R20, RZ ;  /* 0x000000140834723c */ /* 0x050fe200000018ff */
[----:B------:R-:W-:Y:S01]  /*3e50*/  VIADD R21, R85, 0x1 ;  /* 0x0000000155157836 */ /* 0x000fe20000000000 */
[----:B------:R-:W-:Y:S04]  /*3e60*/  MUFU.TANH R117, R117 ;  /* 0x0000007500757308 */ /* 0x000fe80000002400 */
[----:B------:R-:W-:Y:S01]  /*3e70*/  ISETP.GE.AND P0, PT, R21, R88, PT ;  /* 0x000000581500720c */ /* 0x000fe20003f06270 */
[----:B------:R-:W-:Y:S01]  /*3e80*/  VIADD R21, R85, 0x10 ;  /* 0x0000001055157836 */ /* 0x000fe20000000000 */
[----:B------:R-:W-:Y:S01]  /*3e90*/  HMMA.16816.F32 R8, R8, R22, RZ ;  /* 0x000000160808723c */ /* 0x000fe200000018ff */
[----:B------:R-:W-:Y:S01]  /*3ea0*/  FSEL R22, R89, -INF , !P2 ;  /* 0xff80000059167808 */ /* 0x000fe20005000000 */
[----:B------:R-:W-:Y:S01]  /*3eb0*/  MUFU.TANH R112, R112 ;  /* 0x0000007000707308 */ /* 0x000fe20000002400 */
[----:B------:R-:W-:-:S02]  /*3ec0*/  FSEL R92, R92, -INF , !P0 ;  /* 0xff8000005c5c7808 */ /* 0x000fc40004000000 */
[----:B------:R-:W-:Y:S02]  /*3ed0*/  FSEL R90, R90, -INF , !P0 ;  /* 0xff8000005a5a7808 */ /* 0x000fe40004000000 */
[----:B------:R-:W-:Y:S01]  /*3ee0*/  FSEL R87, R87, -INF , !P0 ;  /* 0xff80000057577808 */ /* 0x000fe20004000000 */
[----:B------:R-:W-:Y:S01]  /*3ef0*/  HMMA.16816.F32 R16, R48, R42, R16 ;  /* 0x0000002a3010723c */ /* 0x000fe20000001810 */
[----:B------:R-:W-:Y:S01]  /*3f00*/  ISETP.GE.AND P5, PT, R21, R88, PT ;  /* 0x000000581500720c */ /* 0x000fe20003fa6270 */
[----:B------:R-:W4:Y:S01]  /*3f10*/  MUFU.TANH R114, R114 ;  /* 0x0000007200727308 */ /* 0x000f220000002400 */
[----:B------:R-:W-:-:S05]  /*3f20*/  VIADD R21, R85, 0x28 ;  /* 0x0000002855157836 */ /* 0x000fca0000000000 */
[----:B------:R-:W-:Y:S01]  /*3f30*/  HMMA.16816.F32 R68, R44, R42, R68 ;  /* 0x0000002a2c44723c */ /* 0x000fe20000001844 */
[----:B---3--:R-:W3:Y:S01]  /*3f40*/  LDSM.16.M88.4 R40, [R185+0x5800] ;  /* 0x00580000b928783b */ /* 0x008ee20000000200 */
[----:B------:R-:W-:Y:S01]  /*3f50*/  MUFU.TANH R56, R56 ;  /* 0x0000003800387308 */ /* 0x000fe20000002400 */
[----:B------:R-:W-:-:S05]  /*3f60*/  DEPBAR.LE SB0, 0x0 ;  /* 0x000080000000791a */ /* 0x000fca0000000000 */
[-C--:B-1----:R-:W-:Y:S02]  /*3f70*/  HMMA.16816.F32 R8, R64, R26.reuse, R8 ;  /* 0x0000001a4008723c */ /* 0x082fe40000001808 */
[----:B------:R-:W-:Y:S06]  /*3f80*/  MUFU.TANH R164, R164 ;  /* 0x000000a400a47308 */ /* 0x000fec0000002400 */
[C---:B------:R-:W-:Y:S01]  /*3f90*/  HMMA.16816.F32 R12, R4.reuse, R26, R12 ;  /* 0x0000001a040c723c */ /* 0x040fe2000000180c */
[----:B------:R-:W-:Y:S01]  /*3fa0*/  FSEL R27, R107, -INF , !P5 ;  /* 0xff8000006b1b7808 */ /* 0x000fe20006800000 */
[----:B------:R-:W-:Y:S06]  /*3fb0*/  MUFU.TANH R116, R116 ;  /* 0x0000007400747308 */ /* 0x000fec0000002400 */
[----:B------:R-:W-:Y:S01]  /*3fc0*/  HMMA.16816.F32 R72, R4, R24, R72 ;  /* 0x000000180448723c */ /* 0x000fe20000001848 */
[C---:B------:R-:W-:Y:S01]  /*3fd0*/  VIADD R5, R85.reuse, 0x9 ;  /* 0x0000000955057836 */ /* 0x040fe20000000000 */
[----:B------:R-:W-:Y:S01]  /*3fe0*/  IADD3 R7, PT, PT, R85, 0x8, RZ ;  /* 0x0000000855077810 */ /* 0x000fe20007ffe0ff */
[----:B------:R-:W1:Y:S01]  /*3ff0*/  MUFU.TANH R118, R118 ;  /* 0x0000007600767308 */ /* 0x000e620000002400 */
[----:B------:R-:W-:-:S02]  /*4000*/  FSEL R4, R91, -INF , !P2 ;  /* 0xff8000005b047808 */ /* 0x000fc40005000000 */
[-C--:B------:R-:W-:Y:S01]  /*4010*/  ISETP.GE.AND P6, PT, R5, R88.reuse, PT ;  /* 0x000000580500720c */ /* 0x080fe20003fc6270 */
[----:B------:R-:W-:Y:S01]  /*4020*/  VIADD R5, R85, 0x18 ;  /* 0x0000001855057836 */ /* 0x000fe20000000000 */
[----:B------:R-:W-:Y:S01]  /*4030*/  HMMA.16816.F32 R52, R64, R24, R52 ;  /* 0x000000184034723c */ /* 0x000fe20000001834 */
[-C--:B------:R-:W-:Y:S01]  /*4040*/  ISETP.GE.AND P1, PT, R7, R88.reuse, PT ;  /* 0x000000580700720c */ /* 0x080fe20003f26270 */
[----:B------:R-:W-:Y:S01]  /*4050*/  VIADD R7, R85, 0x11 ;  /* 0x0000001155077836 */ /* 0x000fe20000000000 */
[----:B------:R-:W-:Y:S02]  /*4060*/  FSEL R100, R100, -INF , !P6 ;  /* 0xff80000064647808 */ /* 0x000fe40007000000 */
[-C--:B------:R-:W-:Y:S02]  /*4070*/  ISETP.GE.AND P3, PT, R5, R88.reuse, PT ;  /* 0x000000580500720c */ /* 0x080fe40003f66270 */
[----:B------:R-:W-:Y:S01]  /*4080*/  IADD3 R5, PT, PT, R85, 0x19, RZ ;  /* 0x0000001955057810 */ /* 0x000fe20007ffe0ff */
[----:B-----5:R-:W-:Y:S01]  /*4090*/  HMMA.16816.F32 R8, R44, R62, R8 ;  /* 0x0000003e2c08723c */ /* 0x020fe20000001808 */
[----:B------:R-:W-:-:S02]  /*40a0*/  ISETP.GE.AND P4, PT, R7, R88, PT ;  /* 0x000000580700720c */ /* 0x000fc40003f86270 */
[----:B------:R-:W-:Y:S02]  /*40b0*/  FSEL R7, R94, -INF , !P0 ;  /* 0xff8000005e077808 */ /* 0x000fe40004000000 */
[----:B------:R-:W-:Y:S02]  /*40c0*/  FSEL R101, R101, -INF , !P1 ;  /* 0xff80000065657808 */ /* 0x000fe40004800000 */
[----:B------:R-:W-:Y:S01]  /*40d0*/  FSEL R6, R99, -INF , !P1 ;  /* 0xff80000063067808 */ /* 0x000fe20004800000 */
[----:B------:R-:W-:Y:S01]  /*40e0*/  HMMA.16816.F32 R12, R48, R62, R12 ;  /* 0x0000003e300c723c */ /* 0x000fe2000000180c */
[----:B------:R-:W-:Y:S02]  /*40f0*/  FSEL R95, R95, -INF , !P1 ;  /* 0xff8000005f5f7808 */ /* 0x000fe40004800000 */
[----:B------:R-:W-:Y:S02]  /*4100*/  FSEL R98, R98, -INF , !P6 ;  /* 0xff80000062627808 */ /* 0x000fe40007000000 */
[----:B------:R-:W-:-:S02]  /*4110*/  FSEL R62, R103, -INF , !P5 ;  /* 0xff800000673e7808 */ /* 0x000fc40006800000 */
[----:B------:R-:W-:Y:S01]  /*4120*/  FSEL R23, R113, -INF , !P3 ;  /* 0xff80000071177808 */ /* 0x000fe20005800000 */
[-C--:B------:R-:W-:Y:S01]  /*4130*/  HMMA.16816.F32 R72, R48, R60.reuse, R72 ;  /* 0x0000003c3048723c */ /* 0x080fe20000001848 */
[----:B------:R-:W-:Y:S02]  /*4140*/  FSEL R66, R79, -INF , !P3 ;  /* 0xff8000004f427808 */ /* 0x000fe40005800000 */
[----:B------:R-:W-:Y:S02]  /*4150*/  FSEL R109, R109, -INF , !P3 ;  /* 0xff8000006d6d7808 */ /* 0x000fe40005800000 */
[----:B--2---:R-:W-:Y:S02]  /*4160*/  FSEL R25, R108, -INF , !P4 ;  /* 0xff8000006c197808 */ /* 0x004fe40006000000 */
[----:B------:R-:W-:Y:S01]  /*4170*/  FSEL R26, R106, -INF , !P4 ;  /* 0xff8000006a1a7808 */ /* 0x000fe20006000000 */
[----:B------:R-:W-:Y:S01]  /*4180*/  HMMA.16816.F32 R52, R44, R60, R52 ;  /* 0x0000003c2c34723c */ /* 0x000fe20000001834 */
[----:B------:R-:W-:-:S02]  /*4190*/  FSEL R138, R104, -INF , !P4 ;  /* 0xff800000688a7808 */ /* 0x000fc40006000000 */
[----:B------:R-:W-:-:S05]  /*41a0*/  FSEL R77, R77, -INF , !P4 ;  /* 0xff8000004d4d7808 */ /* 0x000fca0006000000 */
[-C--:B------:R-:W-:Y:S08]  /*41b0*/  HMMA.16816.F32 R16, R36, R58.reuse, R16 ;  /* 0x0000003a2410723c */ /* 0x080ff00000001810 */
[C---:B------:R-:W-:Y:S08]  /*41c0*/  HMMA.16816.F32 R68, R28.reuse, R58, R68 ;  /* 0x0000003a1c44723c */ /* 0x040ff00000001844 */
[----:B---3--:R-:W-:Y:S03]  /*41d0*/  HMMA.16816.F32 R8, R28, R42, R8 ;  /* 0x0000002a1c08723c */ /* 0x008fe60000001808 */
[----:B------:R-:W-:Y:S01]  /*41e0*/  FMUL.FTZ R162, R19, UR4 ;  /* 0x0000000413a27c20 */ /* 0x000fe20008410000 */
[----:B------:R-:W-:Y:S01]  /*41f0*/  FMUL.FTZ R17, R17, UR4 ;  /* 0x0000000411117c20 */ /* 0x000fe20008410000 */
[----:B------:R-:W-:Y:S01]  /*4200*/  FMUL.FTZ R16, R16, UR4 ;  /* 0x0000000410107c20 */ /* 0x000fe20008410000 */
[----:B------:R-:W-:-:S02]  /*4210*/  FMUL.FTZ R18, R18, UR4 ;  /* 0x0000000412127c20 */ /* 0x000fc40008410000 */
[C---:B------:R-:W-:Y:S01]  /*4220*/  HMMA.16816.F32 R12, R36.reuse, R42, R12 ;  /* 0x0000002a240c723c */ /* 0x040fe2000000180c */
[----:B------:R-:W-:Y:S02]  /*4230*/  MUFU.TANH R20, R16 ;  /* 0x0000001000147308 */ /* 0x000fe40000002400 */
[----:B------:R-:W-:Y:S01]  /*4240*/  FMUL.FTZ R19, R68, UR4 ;  /* 0x0000000444137c20 */ /* 0x000fe20008410000 */
[----:B------:R-:W-:Y:S01]  /*4250*/  FMUL.FTZ R24, R69, UR4 ;  /* 0x0000000445187c20 */ /* 0x000fe20008410000 */
[----:B------:R-:W-:Y:S01]  /*4260*/  FMUL.FTZ R70, R70, UR4 ;  /* 0x0000000446467c20 */ /* 0x000fe20008410000 */
[----:B------:R-:W-:Y:S02]  /*4270*/  FMUL.FTZ R71, R71, UR4 ;  /* 0x0000000447477c20 */ /* 0x000fe40008410000 */
[----:B------:R-:W-:Y:S01]  /*4280*/  HMMA.16816.F32 R72, R36, R40, R72 ;  /* 0x000000282448723c */ /* 0x000fe20000001848 */
[----:B------:R-:W-:Y:S01]  /*4290*/  FSEL R37, R2, -INF , !P2 ;  /* 0xff80000002257808 */ /* 0x000fe20005000000 */
[----:B------:R-:W-:Y:S01]  /*42a0*/  MUFU.TANH R19, R19 ;  /* 0x0000001300137308 */ /* 0x000fe20000002400 */
[----:B------:R-:W-:Y:S01]  /*42b0*/  ISETP.GE.AND P2, PT, R5, R88, PT ;  /* 0x000000580500720c */ /* 0x000fe20003f46270 */
[----:B------:R-:W-:-:S02]  /*42c0*/  VIADD R5, R85, 0x20 ;  /* 0x0000002055057836 */ /* 0x000fc40000000000 */
[----:B------:R-:W-:Y:S01]  /*42d0*/  FMUL.FTZ R152, R8, UR4 ;  /* 0x0000000408987c20 */ /* 0x000fe20008410000 */
[----:B------:R-:W-:Y:S01]  /*42e0*/  FSEL R2, R97, -INF , !P1 ;  /* 0xff80000061027808 */ /* 0x000fe20004800000 */
[----:B------:R-:W-:Y:S01]  /*42f0*/  FMUL.FTZ R9, R9, UR4 ;  /* 0x0000000409097c20 */ /* 0x000fe20008410000 */
[----:B------:R-:W-:Y:S01]  /*4300*/  HMMA.16816.F32 R52, R28, R40, R52 ;  /* 0x000000281c34723c */ /* 0x000fe20000001834 */
[-C--:B------:R-:W-:Y:S01]  /*4310*/  ISETP.GE.AND P0, PT, R5, R88.reuse, PT ;  /* 0x000000580500720c */ /* 0x080fe20003f06270 */
[----:B------:R-:W-:Y:S02]  /*4320*/  VIADD R5, R85, 0x21 ;  /* 0x0000002155057836 */ /* 0x000fe40000000000 */
[----:B------:R-:W-:Y:S01]  /*4330*/  FMUL.FTZ R13, R13, UR4 ;  /* 0x000000040d0d7c20 */ /* 0x000fe20008410000 */
[----:B------:R-:W-:Y:S01]  /*4340*/  FMUL.FTZ R12, R12, UR4 ;  /* 0x000000040c0c7c20 */ /* 0x000fe20008410000 */
[----:B------:R-:W-:Y:S01]  /*4350*/  FMUL.FTZ R14, R14, UR4 ;  /* 0x000000040e0e7c20 */ /* 0x000fe20008410000 */
[----:B------:R-:W-:Y:S01]  /*4360*/  FMUL.FTZ R15, R15, UR4 ;  /* 0x000000040f0f7c20 */ /* 0x000fe20008410000 */
[-C--:B------:R-:W-:Y:S01]  /*4370*/  ISETP.GE.AND P1, PT, R5, R88.reuse, PT ;  /* 0x000000580500720c */ /* 0x080fe20003f26270 */
[----:B------:R-:W-:Y:S01]  /*4380*/  FMUL.FTZ R10, R10, UR4 ;  /* 0x000000040a0a7c20 */ /* 0x000fe20008410000 */
[----:B------:R-:W-:Y:S01]  /*4390*/  FMUL.FTZ R11, R11, UR4 ;  /* 0x000000040b0b7c20 */ /* 0x000fe20008410000 */
[----:B------:R-:W-:Y:S01]  /*43a0*/  FSEL R5, R102, -INF , !P6 ;  /* 0xff80000066057808 */ /* 0x000fe20007000000 */
[----:B------:R-:W-:Y:S01]  /*43b0*/  FMUL.FTZ R72, R72, UR4 ;  /* 0x0000000448487c20 */ /* 0x000fe20008410000 */
[----:B------:R-:W-:Y:S01]  /*43c0*/  FMUL.FTZ R73, R73, UR4 ;  /* 0x0000000449497c20 */ /* 0x000fe20008410000 */
[----:B------:R-:W-:Y:S01]  /*43d0*/  FMUL.FTZ R74, R74, UR4 ;  /* 0x000000044a4a7c20 */ /* 0x000fe20008410000 */
[----:B------:R-:W-:Y:S01]  /*43e0*/  FMUL.FTZ R75, R75, UR4 ;  /* 0x000000044b4b7c20 */ /* 0x000fe20008410000 */
[----:B------:R-:W-:Y:S01]  /*43f0*/  FSEL R39, R96, -INF , !P6 ;  /* 0xff80000060277808 */ /* 0x000fe20007000000 */
[----:B------:R2:W-:Y:S01]  /*4400*/  MUFU.TANH R157, R13 ;  /* 0x0000000d009d7308 */ /* 0x0005e20000002400 */
[----:B------:R-:W-:Y:S01]  /*4410*/  ISETP.GE.AND P6, PT, R21, R88, PT ;  /* 0x000000581500720c */ /* 0x000fe20003fc6270 */
[----:B------:R-:W-:-:S02]  /*4420*/  VIADD R21, R85, 0x29 ;  /* 0x0000002955157836 */ /* 0x000fc40000000000 */
[----:B------:R-:W-:Y:S01]  /*4430*/  FMUL.FTZ R52, R52, UR4 ;  /* 0x0000000434347c20 */ /* 0x000fe20008410000 */
[----:B------:R-:W-:Y:S01]  /*4440*/  FMUL.FTZ R53, R53, UR4 ;  /* 0x0000000435357c20 */ /* 0x000fe20008410000 */
[----:B------:R-:W-:Y:S01]  /*4450*/  FMUL.FTZ R54, R54, UR4 ;  /* 0x0000000436367c20 */ /* 0x000fe20008410000 */
[----:B------:R-:W-:Y:S01]  /*4460*/  FMUL.FTZ R55, R55, UR4 ;  /* 0x0000000437377c20 */ /* 0x000fe20008410000 */
[----:B------:R-:W-:Y:S01]  /*4470*/  FSEL R168, R168, -INF , !P0 ;  /* 0xff800000a8a87808 */ /* 0x000fe20004000000 */
[----:B------:R-:W-:Y:S01]  /*4480*/  MUFU.TANH R17, R17 ;  /* 0x0000001100117308 */ /* 0x000fe20000002400 */
[----:B------:R-:W-:Y:S02]  /*4490*/  FSEL R61, R57, -INF , !P0 ;  /* 0xff800000393d7808 */ /* 0x000fe40004000000 */
[----:B------:R-:W-:Y:S02]  /*44a0*/  FSEL R28, R105, -INF , !P5 ;  /* 0xff800000691c7808 */ /* 0x000fe40006800000 */
[----:B------:R-:W-:-:S02]  /*44b0*/  FSEL R29, R76, -INF , !P5 ;  /* 0xff8000004c1d7808 */ /* 0x000fc40006800000 */
[-C--:B------:R-:W-:Y:S01]  /*44c0*/  ISETP.GE.AND P5, PT, R21, R88.reuse, PT ;  /* 0x000000581500720c */ /* 0x080fe20003fa6270 */
[----:B------:R3:W5:Y:S01]  /*44d0*/  MUFU.TANH R166, R18 ;  /* 0x0000001200a67308 */ /* 0x0007620000002400 */
[----:B--2---:R-:W-:Y:S01]  /*44e0*/  VIADD R13, R85, 0x31 ;  /* 0x00000031550d7836 */ /* 0x004fe20000000000 */
[----:B------:R-:W-:Y:S02]  /*44f0*/  FSEL R8, R111, -INF , !P3 ;  /* 0xff8000006f087808 */ /* 0x000fe40005800000 */
[----:B------:R-:W-:Y:S02]  /*4500*/  IADD3 R21, PT, PT, R85, 0x30, RZ ;  /* 0x0000003055157810 */ /* 0x000fe40007ffe0ff */
[-C--:B------:R-:W-:Y:S01]  /*4510*/  ISETP.GE.AND P3, PT, R13, R88.reuse, PT ;  /* 0x000000580d00720c */ /* 0x080fe20003f66270 */
[C---:B------:R-:W-:Y:S01]  /*4520*/  VIADD R13, R85.reuse, 0x38 ;  /* 0x00000038550d7836 */ /* 0x040fe20000000000 */
[----:B------:R-:W2:Y:S01]  /*4530*/  MUFU.TANH R162, R162 ;  /* 0x000000a200a27308 */ /* 0x000ea20000002400 */
[----:B------:R-:W-:Y:S01]  /*4540*/  VIADD R85, R85, 0x39 ;  /* 0x0000003955557836 */ /* 0x000fe20000000000 */
[----:B------:R-:W-:-:S02]  /*4550*/  ISETP.GE.AND P4, PT, R21, R88, PT ;  /* 0x000000581500720c */ /* 0x000fc40003f86270 */
[----:B----4-:R-:W-:Y:S02]  /*4560*/  FSEL R21, R114, -INF , !P2 ;  /* 0xff80000072157808 */ /* 0x010fe40005000000 */
[----:B------:R-:W-:Y:S02]  /*4570*/  FSEL R112, R112, -INF , !P2 ;  /* 0xff80000070707808 */ /* 0x000fe40005000000 */
[----:B------:R-:W-:Y:S01]  /*4580*/  MUFU.TANH R24, R24 ;  /* 0x0000001800187308 */ /* 0x000fe20000002400 */
[----:B---3--:R-:W-:Y:S02]  /*4590*/  FSEL R18, R115, -INF , !P0 ;  /* 0xff80000073127808 */ /* 0x008fe40004000000 */
[----:B------:R-:W-:Y:S02]  /*45a0*/  FSEL R64, R110, -INF , !P2 ;  /* 0xff8000006e407808 */ /* 0x000fe40005000000 */
[----:B------:R-:W-:Y:S02]  /*45b0*/  FSEL R63, R78, -INF , !P2 ;  /* 0xff8000004e3f7808 */ /* 0x000fe40005000000 */
[----:B------:R-:W-:Y:S01]  /*45c0*/  ISETP.GE.AND P2, PT, R13, R88, PT ;  /* 0x000000580d00720c */ /* 0x000fe20003f46270 */
[----:B------:R-:W3:Y:S01]  /*45d0*/  MUFU.TANH R145, R70 ;  /* 0x0000004600917308 */ /* 0x000ee20000002400 */
[----:B-1----:R-:W-:-:S02]  /*45e0*/  FSEL R13, R118, -INF , !P1 ;  /* 0xff800000760d7808 */ /* 0x002fc40004800000 */
[----:B------:R-:W-:Y:S02]  /*45f0*/  FSEL R16, R116, -INF , !P1 ;  /* 0xff80000074107808 */ /* 0x000fe40004800000 */
[----:B------:R-:W-:Y:S02]  /*4600*/  FSEL R164, R164, -INF , !P1 ;  /* 0xff800000a4a47808 */ /* 0x000fe40004800000 */
[----:B------:R-:W-:Y:S01]  /*4610*/  FSEL R59, R56, -INF , !P1 ;  /* 0xff800000383b7808 */ /* 0x000fe20004800000 */
[----:B------:R-:W1:Y:S01]  /*4620*/  MUFU.TANH R163, R71 ;  /* 0x0000004700a37308 */ /* 0x000e620000002400 */
[----:B------:R-:W-:Y:S02]  /*4630*/  ISETP.GE.AND P1, PT, R85, R88, PT ;  /* 0x000000585500720c */ /* 0x000fe40003f26270 */
[----:B-----5:R-:W-:Y:S02]  /*4640*/  FSEL R166, R166, -INF , !P6 ;  /* 0xff800000a6a67808 */ /* 0x020fe40007000000 */
[----:B--2---:R-:W-:-:S02]  /*4650*/  FSEL R162, R162, -INF , !P5 ;  /* 0xff800000a2a27808 */ /* 0x004fc40006800000 */
[----:B------:R-:W-:Y:S01]  /*4660*/  FSEL R17, R17, -INF , !P5 ;  /* 0xff80000011117808 */ /* 0x000fe20006800000 */
[----:B------:R-:W2:Y:S01]  /*4670*/  MUFU.TANH R161, R72 ;  /* 0x0000004800a17308 */ /* 0x000ea20000002400 */
[----:B---3--:R-:W-:Y:S02]  /*4680*/  FSEL R145, R145, -INF , !P6 ;  /* 0xff80000091917808 */ /* 0x008fe40007000000 */
[----:B------:R-:W-:-:S05]  /*4690*/  FSEL R157, R157, -INF , !P1 ;  /* 0xff8000009d9d7808 */ /* 0x000fca0004800000 */
[----:B------:R-:W3:Y:S01]  /*46a0*/  MUFU.TANH R159, R73 ;  /* 0x00000049009f7308 */ /* 0x000ee20000002400 */
[----:B-1----:R-:W-:-:S07]  /*46b0*/  FSEL R163, R163, -INF , !P5 ;  /* 0xff800000a3a37808 */ /* 0x002fce0006800000 */
[----:B------:R-:W1:Y:S01]  /*46c0*/  MUFU.TANH R160, R74 ;  /* 0x0000004a00a07308 */ /* 0x000e620000002400 */
[----:B--2---:R-:W-:-:S07]  /*46d0*/  FSEL R161, R161, -INF , !P4 ;  /* 0xff800000a1a17808 */ /* 0x004fce0006000000 */
[----:B------:R-:W2:Y:S01]  /*46e0*/  MUFU.TANH R144, R75 ;  /* 0x0000004b00907308 */ /* 0x000ea20000002400 */
[----:B---3--:R-:W-:-:S07]  /*46f0*/  FSEL R159, R159, -INF , !P3 ;  /* 0xff8000009f9f7808 */ /* 0x008fce0005800000 */
        /* <DEDUP_REMOVED lines=8> */
[----:B------:R1:W4:Y:S01]  /*4780*/  MUFU.TANH R155, R12 ;  /* 0x0000000c009b7308 */ /* 0x0003220000002400 */
[----:B--2---:R-:W-:-:S07]  /*4790*/  FSEL R151, R151, -INF , !P4 ;  /* 0xff80000097977808 */ /* 0x004fce0006000000 */
[----:B------:R2:W5:Y:S01]  /*47a0*/  MUFU.TANH R140, R14 ;  /* 0x0000000e008c7308 */ /* 0x0005620000002400 */
[----:B---3--:R-:W-:-:S07]  /*47b0*/  FSEL R149, R149, -INF , !P3 ;  /* 0xff80000095957808 */ /* 0x008fce0005800000 */
[----:B------:R3:W3:Y:S01]  /*47c0*/  MUFU.TANH R132, R15 ;  /* 0x0000000f00847308 */ /* 0x0006e20000002400 */
[----:B-1----:R-:W-:Y:S02]  /*47d0*/  FSEL R12, R24, -INF , !P5 ;  /* 0xff800000180c7808 */ /* 0x002fe40006800000 */
[----:B----4-:R-:W-:-:S05]  /*47e0*/  FSEL R155, R155, -INF , !P2 ;  /* 0xff8000009b9b7808 */ /* 0x010fca0005000000 */
[----:B------:R-:W1:Y:S01]  /*47f0*/  MUFU.TANH R152, R152 ;  /* 0x0000009800987308 */ /* 0x000e620000002400 */
[----:B--2---:R-:W-:Y:S02]  /*4800*/  FSEL R14, R19, -INF , !P6 ;  /* 0xff800000130e7808 */ /* 0x004fe40007000000 */
[----:B------:R-:W-:Y:S02]  /*4810*/  FSEL R19, R20, -INF , !P6 ;  /* 0xff80000014137808 */ /* 0x000fe40007000000 */
[----:B-----5:R-:W-:-:S03]  /*4820*/  FSEL R140, R140, -INF , !P2 ;  /* 0xff8000008c8c7808 */ /* 0x020fc60005000000 */
[----:B------:R-:W2:Y:S01]  /*4830*/  MUFU.TANH R150, R9 ;  /* 0x0000000900967308 */ /* 0x000ea20000002400 */
[----:B---3--:R-:W-:Y:S01]  /*4840*/  FSEL R15, R117, -INF , !P0 ;  /* 0xff800000750f7808 */ /* 0x008fe20004000000 */
[----:B------:R-:W-:Y:S01]  /*4850*/  BAR.SYNC.DEFER_BLOCKING 0x0 ;  /* 0x0000000000007b1d */ /* 0x000fe20000010000 */
[----:B------:R-:W-:Y:S02]  /*4860*/  ISETP.GE.U32.AND P0, PT, R88, 0x41, PT ;  /* 0x000000415800780c */ /* 0x000fe40003f06070 */
[----:B------:R-:W-:-:S03]  /*4870*/  FSEL R132, R132, -INF , !P1 ;  /* 0xff80000084847808 */ /* 0x000fc60004800000 */
[----:B------:R-:W3:Y:S01]  /*4880*/  MUFU.TANH R147, R10 ;  /* 0x0000000a00937308 */ /* 0x000ee20000002400 */
[----:B-1----:R-:W-:-:S07]  /*4890*/  FSEL R152, R152, -INF , !P2 ;  /* 0xff80000098987808 */ /* 0x002fce0005000000 */
[----:B------:R-:W1:Y:S01]  /*48a0*/  MUFU.TANH R141, R11 ;  /* 0x0000000b008d7308 */ /* 0x000e620000002400 */
[----:B--2---:R-:W-:Y:S02]  /*48b0*/  FSEL R150, R150, -INF , !P1 ;  /* 0xff80000096967808 */ /* 0x004fe40004800000 */
[----:B---3--:R-:W-:Y:S02]  /*48c0*/  FSEL R147, R147, -INF , !P2 ;  /* 0xff80000093937808 */ /* 0x008fe40005000000 */
[----:B-1----:R-:W-:Y:S01]  /*48d0*/  FSEL R141, R141, -INF , !P1 ;  /* 0xff8000008d8d7808 */ /* 0x002fe20004800000 */
        /* <DEDUP_REMOVED lines=46> */
.L_x_1809:
[----:B------:R-:W-:Y:S05]  /*4bc0*/  BSYNC.RECONVERGENT B0 ;  /* 0x0000000000007941 */ /* 0x000fea0003800200 */
.L_x_1808:
[----:B------:R-:W0:Y:S02]  /*4bd0*/  LDGDEPBAR ;  /* 0x00000000000079af */ /* 0x000e240000000000 */
.L_x_1807:
[----:B------:R-:W-:Y:S01]  /*4be0*/  FMNMX3.FTZ R24, R37, R87, R95, !PT ;  /* 0x0000005725187276 */ /* 0x000fe2000781005f */
[----:B------:R-:W3:Y:S01]  /*4bf0*/  LDCU UR4, c[0x0][0x45c] ;  /* 0x00008b80ff0477ac */ /* 0x000ee20008000800 */
        /* <DEDUP_REMOVED lines=13> */
[----:B------:R-:W-:Y:S02]  /*4cd0*/  FMNMX.FTZ R24, R157, R24, !PT ;  /* 0x000000189d187209 */ /* 0x000fe40007810000 */
[----:B------:R-:W-:Y:S02]  /*4ce0*/  FMNMX.FTZ R20, R150, R9, !PT ;  /* 0x0000000996147209 */ /* 0x000fe40007810000 */
[----:B--2---:R-:W-:Y:S01]  /*4cf0*/  FMNMX3.FTZ R10, R93, R7, R101, !PT ;  /* 0x000000075d0a7276 */ /* 0x004fe20007810065 */
[----:B------:R-:W2:Y:S01]  /*4d00*/  SHFL.BFLY PT, R11, R24, 0x2, 0x1f ;  /* 0x0c401f00180b7f89 */ /* 0x000ea200000e0000 */
[----:B------:R-:W-:-:S02]  /*4d10*/  IADD3 R188, PT, PT, R80, R33, RZ ;  /* 0x0000002150bc7210 */ /* 0x000fc40007ffe0ff */
[----:B------:R-:W-:Y:S01]  /*4d20*/  FMNMX3.FTZ R10, R10, R5, R27, !PT ;  /* 0x000000050a0a7276 */ /* 0x000fe2000781001b */
[----:B------:R-:W4:Y:S01]  /*4d30*/  SHFL.BFLY PT, R9, R20, 0x2, 0x1f ;  /* 0x0c401f0014097f89 */ /* 0x000f2200000e0000 */
[----:B------:R-:W-:Y:S02]  /*4d40*/  LEA R188, R188, UR5, 0x1 ;  /* 0x00000005bcbc7c11 */ /* 0x000fe4000f8e08ff */
[----:B------:R-:W-:Y:S02]  /*4d50*/  FMNMX3.FTZ R10, R10, R25, R23, !PT ;  /* 0x000000190a0a7276 */ /* 0x000fe40007810017 */
[-C--:B------:R-:W-:Y:S01]  /*4d60*/  IADD3 R143, PT, PT, R0, R188.reuse, RZ ;  /* 0x000000bc008f7210 */ /* 0x080fe20007ffe0ff */
[----:B------:R-:W-:Y:S01]  /*4d70*/  LDSM.16.MT88.4 R116, [R188+0x6000] ;  /* 0x00600000bc74783b */ /* 0x000fe20000004200 */
[----:B------:R-:W-:Y:S02]  /*4d80*/  FMNMX3.FTZ R10, R10, R21, R15, !PT ;  /* 0x000000150a0a7276 */ /* 0x000fe4000781000f */
[----:B------:R-:W-:-:S02]  /*4d90*/  IADD3 R184, PT, PT, R3, R188, RZ ;  /* 0x000000bc03b87210 */ /* 0x000fc40007ffe0ff */
[----:B------:R-:W-:Y:S02]  /*4da0*/  FMNMX3.FTZ R10, R10, R13, R145, !PT ;  /* 0x0000000d0a0a7276 */ /* 0x000fe40007810091 */
[----:B------:R-:W-:Y:S02]  /*4db0*/  IADD3 R142, PT, PT, R3, R143, RZ ;  /* 0x0000008f038e7210 */ /* 0x000fe40007ffe0ff */
[----:B------:R-:W-:-:S04]  /*4dc0*/  FMNMX3.FTZ R10, R10, R163, R151, !PT ;  /* 0x000000a30a0a7276 */ /* 0x000fc80007810097 */
[----:B------:R-:W-:Y:S02]  /*4dd0*/  FMNMX3.FTZ R10, R10, R149, R147, !PT ;  /* 0x000000950a0a7276 */ /* 0x000fe40007810093 */
[----:B--2---:R-:W-:Y:S02]  /*4de0*/  FMNMX.FTZ R11, R24, R11, !PT ;  /* 0x0000000b180b7209 */ /* 0x004fe40007810000 */
[----:B------:R-:W-:Y:S02]  /*4df0*/  FMNMX.FTZ R10, R141, R10, !PT ;  /* 0x0000000a8d0a7209 */ /* 0x000fe40007810000 */
[----:B----4-:R-:W-:Y:S01]  /*4e00*/  FMNMX.FTZ R9, R20, R9, !PT ;  /* 0x0000000914097209 */ /* 0x010fe20007810000 */
[----:B------:R-:W2:Y:S04]  /*4e10*/  SHFL.BFLY PT, R136, R11, 0x1, 0x1f ;  /* 0x0c201f000b887f89 */ /* 0x000ea800000e0000 */
[----:B------:R-:W4:Y:S04]  /*4e20*/  SHFL.BFLY PT, R134, R9, 0x1, 0x1f ;  /* 0x0c201f0009867f89 */ /* 0x000f2800000e0000 */
[----:B------:R-:W5:Y:S01]  /*4e30*/  SHFL.BFLY PT, R133, R10, 0x2, 0x1f ;  /* 0x0c401f000a857f89 */ /* 0x000f6200000e0000 */
[----:B--2---:R-:W-:-:S02]  /*4e40*/  FMNMX.FTZ R136, R11, R136, !PT ;  /* 0x000000880b887209 */ /* 0x004fc40007810000 */
[----:B------:R-:W-:Y:S02]  /*4e50*/  FMNMX3.FTZ R11, R22, R90, R2, !PT ;  /* 0x0000005a160b7276 */ /* 0x000fe40007810002 */
[----:B----4-:R-:W-:Y:S01]  /*4e60*/  FMNMX.FTZ R134, R9, R134, !PT ;  /* 0x0000008609867209 */ /* 0x010fe20007810000 */
[C---:B---3--:R-:W-:Y:S01]  /*4e70*/  FMUL.FTZ R158, R136.reuse, UR4 ;  /* 0x00000004889e7c20 */ /* 0x048fe20008410000 */
[----:B------:R-:W-:Y:S02]  /*4e80*/  FMNMX3.FTZ R11, R11, R98, R62, !PT ;  /* 0x000000620b0b7276 */ /* 0x000fe4000781003e */
[----:B------:R-:W-:Y:S01]  /*4e90*/  FSETP.NEU.FTZ.AND P1, PT, R136, -INF , PT ;  /* 0xff8000008800780b */ /* 0x000fe20003f3d000 */
[----:B------:R-:W-:Y:S01]  /*4ea0*/  FMUL.FTZ R153, R134, UR4 ;  /* 0x0000000486997c20 */ /* 0x000fe20008410000 */
[----:B------:R-:W-:Y:S02]  /*4eb0*/  FMNMX3.FTZ R11, R11, R138, R66, !PT ;  /* 0x0000008a0b0b7276 */ /* 0x000fe40007810042 */
[----:B------:R-:W-:-:S02]  /*4ec0*/  FSEL R158, R158, RZ, P1 ;  /* 0x000000ff9e9e7208 */ /* 0x000fc40000800000 */
[----:B------:R-:W-:Y:S02]  /*4ed0*/  FMNMX3.FTZ R11, R11, R64, R168, !PT ;  /* 0x000000400b0b7276 */ /* 0x000fe400078100a8 */
[----:B------:R-:W-:Y:S01]  /*4ee0*/  FSETP.NEU.FTZ.AND P1, PT, R134, -INF , PT ;  /* 0xff8000008600780b */ /* 0x000fe20003f3d000 */
[----:B------:R-:W-:Y:S01]  /*4ef0*/  FFMA.FTZ R50, R87, UR4, -R158 ;  /* 0x0000000457327c23 */ /* 0x000fe2000801089e */
[----:B------:R-:W-:Y:S01]  /*4f00*/  FMNMX3.FTZ R11, R11, R164, R166, !PT ;  /* 0x000000a40b0b7276 */ /* 0x000fe200078100a6 */
[----:B------:R-:W-:Y:S01]  /*4f10*/  LDSM.16.MT88.4 R84, [R143+0x6000] ;  /* 0x006000008f54783b */ /* 0x000fe20000004200 */
[----:B------:R-:W-:Y:S01]  /*4f20*/  FSEL R153, R153, RZ, P1 ;  /* 0x000000ff99997208 */ /* 0x000fe20000800000 */
[----:B------:R-:W-:Y:S01]  /*4f30*/  FFMA.FTZ R51, R37, UR4, -R158 ;  /* 0x0000000425337c23 */ /* 0x000fe2000801089e */
[----:B------:R-:W-:Y:S01]  /*4f40*/  FMNMX3.FTZ R135, R11, R162, R160, !PT ;  /* 0x000000a20b877276 */ /* 0x000fe200078100a0 */
[----:B------:R-:W-:Y:S01]  /*4f50*/  FFMA.FTZ R46, R95, UR4, -R158 ;  /* 0x000000045f2e7c23 */ /* 0x000fe2000801089e */
[----:B-----5:R-:W-:Y:S01]  /*4f60*/  FMNMX.FTZ R133, R10, R133, !PT ;  /* 0x000000850a857209 */ /* 0x020fe20007810000 */
[--C-:B-1----:R-:W-:Y:S01]  /*4f70*/  FFMA.FTZ R44, R4, UR4, -R153.reuse ;  /* 0x00000004042c7c23 */ /* 0x102fe20008010899 */
[----:B------:R-:W-:Y:S01]  /*4f80*/  FMNMX3.FTZ R135, R135, R144, R140, !PT ;  /* 0x0000009087877276 */ /* 0x000fe2000781008c */
[--C-:B------:R-:W-:Y:S01]  /*4f90*/  FFMA.FTZ R42, R6, UR4, -R153.reuse ;  /* 0x00000004062a7c23 */ /* 0x100fe20008010899 */
[--C-:B------:R-:W-:Y:S01]  /*4fa0*/  FFMA.FTZ R35, R100, UR4, -R153.reuse ;  /* 0x0000000464237c23 */ /* 0x100fe20008010899 */
[----:B------:R-:W1:Y:S01]  /*4fb0*/  SHFL.BFLY PT, R10, R133, 0x1, 0x1f ;  /* 0x0c201f00850a7f89 */ /* 0x000e6200000e0000 */
[----:B------:R-:W-:Y:S01]  /*4fc0*/  FMNMX.FTZ R135, R132, R135, !PT ;  /* 0x0000008784877209 */ /* 0x000fe20007810000 */
[--C-:B------:R-:W-:Y:S01]  /*4fd0*/  FFMA.FTZ R41, R92, UR4, -R153.reuse ;  /* 0x000000045c297c23 */ /* 0x100fe20008010899 */
[----:B------:R-:W-:Y:S01]  /*4fe0*/  MUFU.EX2 R44, R44 ;  /* 0x0000002c002c7308 */ /* 0x000fe20000000800 */
[--C-:B------:R-:W-:Y:S01]  /*4ff0*/  FFMA.FTZ R43, R39, UR4, -R158.reuse ;  /* 0x00000004272b7c23 */ /* 0x100fe2000801089e */
[--C-:B------:R-:W-:Y:S01]  /*5000*/  FFMA.FTZ R39, R29, UR4, -R158.reuse ;  /* 0x000000041d277c23 */ /* 0x100fe2000801089e */
[----:B------:R-:W2:Y:S01]  /*5010*/  SHFL.BFLY PT, R4, R135, 0x2, 0x1f ;  /* 0x0c401f0087047f89 */ /* 0x000ea200000e0000 */
[--C-:B------:R-:W-:Y:S01]  /*5020*/  FFMA.FTZ R37, R28, UR4, -R153.reuse ;  /* 0x000000041c257c23 */ /* 0x100fe20008010899 */
[--C-:B------:R-:W-:Y:S01]  /*5030*/  FFMA.FTZ R3, R8, UR4, -R153.reuse ;  /* 0x0000000408037c23 */ /* 0x100fe20008010899 */
[--C-:B------:R-:W-:Y:S01]  /*5040*/  FFMA.FTZ R0, R112, UR4, -R153.reuse ;  /* 0x0000000470007c23 */ /* 0x100fe20008010899 */
[----:B------:R-:W-:Y:S01]  /*5050*/  LDSM.16.MT88.4 R28, [R143+0x6800] ;  /* 0x006800008f1c783b */ /* 0x000fe20000004200 */
[----:B------:R-:W3:Y:S01]  /*5060*/  MUFU.EX2 R41, R41 ;  /* 0x0000002900297308 */ /* 0x000ee20000000800 */
        /* <DEDUP_REMOVED lines=10> */
[----:B------:R-:W-:Y:S01]  /*5110*/  FFMA.FTZ R155, R155, UR4, -R158 ;  /* 0x000000049b9b7c23 */ /* 0x000fe2000801089e */
[--C-:B------:R-:W-:Y:S01]  /*5120*/  FFMA.FTZ R209, R150, UR4, -R153.reuse ;  /* 0x0000000496d17c23 */ /* 0x100fe20008010899 */
[----:B-1----:R-:W-:Y:S01]  /*5130*/  FMNMX.FTZ R133, R133, R10, !PT ;  /* 0x0000000a85857209 */ /* 0x002fe20007810000 */
[--C-:B------:R-:W-:Y:S01]  /*5140*/  FFMA.FTZ R156, R156, UR4, -R153.reuse ;  /* 0x000000049c9c7c23 */ /* 0x100fe20008010899 */
[----:B------:R-:W-:Y:S01]  /*5150*/  FFMA.FTZ R152, R152, UR4, -R153 ;  /* 0x0000000498987c23 */ /* 0x000fe20008010899 */
[----:B------:R-:W1:Y:S01]  /*5160*/  MUFU.EX2 R35, R35 ;  /* 0x0000002300237308 */ /* 0x000e620000000800 */
[C---:B------:R-:W-:Y:S01]  /*5170*/  FSETP.NEU.FTZ.AND P1, PT, R133.reuse, -INF , PT ;  /* 0xff8000008500780b */ /* 0x040fe20003f3d000 */
[----:B------:R-:W-:Y:S01]  /*5180*/  FMUL.FTZ R146, R133, UR4 ;  /* 0x0000000485927c20 */ /* 0x000fe20008410000 */
[----:B--2---:R-:W-:-:S02]  /*5190*/  FMNMX.FTZ R135, R135, R4, !PT ;  /* 0x0000000487877209 */ /* 0x004fc40007810000 */
[----:B---3--:R-:W-:Y:S01]  /*51a0*/  F2FP.F16.F32.PACK_AB R72, R41, R44 ;  /* 0x0000002c2948723e */ /* 0x008fe200000000ff */
[----:B------:R-:W-:Y:S01]  /*51b0*/  FADD.FTZ R41, R44, R41 ;  /* 0x000000292c297221 */ /* 0x000fe20000010000 */
[----:B------:R-:W-:Y:S01]  /*51c0*/  FSEL R146, R146, RZ, P1 ;  /* 0x000000ff92927208 */ /* 0x000fe20000800000 */
[----:B------:R-:W2:Y:S01]  /*51d0*/  SHFL.BFLY PT, R10, R135, 0x1, 0x1f ;  /* 0x0c201f00870a7f89 */ /* 0x000ea200000e0000 */
[----:B------:R-:W-:Y:S03]  /*51e0*/  MUFU.EX2 R51, R51 ;  /* 0x0000003300337308 */ /* 0x000fe60000000800 */
[--C-:B------:R-:W-:Y:S01]  /*51f0*/  FFMA.FTZ R45, R7, UR4, -R146.reuse ;  /* 0x00000004072d7c23 */ /* 0x100fe20008010892 */
[--C-:B------:R-:W-:Y:S01]  /*5200*/  FFMA.FTZ R47, R101, UR4, -R146.reuse ;  /* 0x00000004652f7c23 */ /* 0x100fe20008010892 */
[--C-:B------:R-:W-:Y:S01]  /*5210*/  FFMA.FTZ R36, R5, UR4, -R146.reuse ;  /* 0x0000000405247c23 */ /* 0x100fe20008010892 */
[----:B------:R-:W3:Y:S01]  /*5220*/  LDSM.16.MT88.4 R100, [R184+0x6000] ;  /* 0x00600000b864783b */ /* 0x000ee20000004200 */
[--C-:B------:R-:W-:Y:S01]  /*5230*/  FFMA.FTZ R40, R93, UR4, -R146.reuse ;  /* 0x000000045d287c23 */ /* 0x100fe20008010892 */
[--C-:B------:R-:W-:Y:S01]  /*5240*/  FFMA.FTZ R55, R27, UR4, -R146.reuse ;  /* 0x000000041b377c23 */ /* 0x100fe20008010892 */
[----:B------:R-:W-:Y:S01]  /*5250*/  MUFU.EX2 R45, R45 ;  /* 0x0000002d002d7308 */ /* 0x000fe20000000800 */
[----:B------:R-:W4:Y:S01]  /*5260*/  LDSM.16.MT88.4 R4, [R142+0x6000] ;  /* 0x006000008e04783b */ /* 0x000f220000004200 */
[--C-:B------:R-:W-:Y:S01]  /*5270*/  FFMA.FTZ R48, R25, UR4, -R146.reuse ;  /* 0x0000000419307c23 */ /* 0x100fe20008010892 */
[--C-:B------:R-:W-:Y:S01]  /*5280*/  FFMA.FTZ R54, R23, UR4, -R146.reuse ;  /* 0x0000000417367c23 */ /* 0x100fe20008010892 */
[--C-:B------:R-:W-:Y:S01]  /*5290*/  FFMA.FTZ R57, R21, UR4, -R146.reuse ;  /* 0x0000000415397c23 */ /* 0x100fe20008010892 */
[----:B-1----:R-:W-:Y:S01]  /*52a0*/  F2FP.F16.F32.PACK_AB R74, R35, R42 ;  /* 0x0000002a234a723e */ /* 0x002fe200000000ff */
[--C-:B------:R-:W-:Y:S01]  /*52b0*/  FFMA.FTZ R145, R145, UR4, -R146.reuse ;  /* 0x0000000491917c23 */ /* 0x100fe20008010892 */
[--C-:B------:R-:W-:Y:S01]  /*52c0*/  FFMA.FTZ R148, R163, UR4, -R146.reuse ;  /* 0x00000004a3947c23 */ /* 0x100fe20008010892 */
[----:B------:R-:W1:Y:S01]  /*52d0*/  MUFU.EX2 R40, R40 ;  /* 0x0000002800287308 */ /* 0x000e620000000800 */
[----:B------:R-:W-:Y:S01]  /*52e0*/  FADD.FTZ R42, R42, R41 ;  /* 0x000000292a2a7221 */ /* 0x000fe20000010000 */
[--C-:B------:R-:W-:Y:S01]  /*52f0*/  FFMA.FTZ R150, R151, UR4, -R146.reuse ;  /* 0x0000000497967c23 */ /* 0x100fe20008010892 */
[--C-:B------:R-:W-:Y:S01]  /*5300*/  FFMA.FTZ R149, R149, UR4, -R146.reuse ;  /* 0x0000000495957c23 */ /* 0x100fe20008010892 */
[----:B------:R-:W-:Y:S01]  /*5310*/  FFMA.FTZ R147, R147, UR4, -R146 ;  /* 0x0000000493937c23 */ /* 0x000fe20008010892 */
[----:B------:R-:W-:Y:S01]  /*5320*/  FADD.FTZ R42, R35, R42 ;  /* 0x0000002a232a7221 */ /* 0x000fe20000010000 */
[----:B--2---:R-:W-:-:S02]  /*5330*/  FMNMX.FTZ R135, R135, R10, !PT ;  /* 0x0000000a87877209 */ /* 0x004fc40007810000 */
[----:B------:R-:W-:Y:S01]  /*5340*/  MUFU.EX2 R47, R47 ;  /* 0x0000002f002f7308 */ /* 0x000fe20000000800 */
[----:B------:R-:W2:Y:S01]  /*5350*/  LDSM.16.MT88.4 R8, [R188+0x6800] ;  /* 0x00680000bc08783b */ /* 0x000ea20000004200 */
[C---:B------:R-:W-:Y:S01]  /*5360*/  FSETP.NEU.FTZ.AND P1, PT, R135.reuse, -INF , PT ;  /* 0xff8000008700780b */ /* 0x040fe20003f3d000 */
[----:B------:R-:W-:-:S05]  /*5370*/  FMUL.FTZ R139, R135, UR4 ;  /* 0x00000004878b7c20 */ /* 0x000fca0008410000 */
[----:B------:R-:W-:Y:S01]  /*5380*/  FSEL R139, R139, RZ, P1 ;  /* 0x000000ff8b8b7208 */ /* 0x000fe20000800000 */
[----:B------:R-:W5:Y:S01]  /*5390*/  MUFU.EX2 R36, R36 ;  /* 0x0000002400247308 */ /* 0x000f620000000800 */
[----:B-1----:R-:W-:Y:S01]  /*53a0*/  F2FP.F16.F32.PACK_AB R73, R45, R40 ;  /* 0x000000282d49723e */ /* 0x002fe200000000ff */
[----:B------:R-:W-:Y:S02]  /*53b0*/  FADD.FTZ R40, R40, R45 ;  /* 0x0000002d28287221 */ /* 0x000fe40000010000 */
[--C-:B------:R-:W-:Y:S01]  /*53c0*/  FFMA.FTZ R53, R22, UR4, -R139.reuse ;  /* 0x0000000416357c23 */ /* 0x100fe2000801088b */
[--C-:B------:R-:W-:Y:S01]  /*53d0*/  FFMA.FTZ R52, R90, UR4, -R139.reuse ;  /* 0x000000045a347c23 */ /* 0x100fe2000801088b */
[--C-:B------:R-:W-:Y:S01]  /*53e0*/  FFMA.FTZ R49, R2, UR4, -R139.reuse ;  /* 0x0000000402317c23 */ /* 0x100fe2000801088b */
[----:B------:R-:W-:Y:S01]  /*53f0*/  FFMA.FTZ R38, R98, UR4, -R139 ;  /* 0x0000000462267c23 */ /* 0x000fe2000801088b */
[----:B------:R-:W-:Y:S01]  /*5400*/  FFMA.FTZ R2, R26, UR4, -R153 ;  /* 0x000000041a027c23 */ /* 0x000fe20008010899 */
[----:B------:R-:W-:Y:S01]  /*5410*/  LDSM.16.MT88.4 R20, [R142+0x6800] ;  /* 0x006800008e14783b */ /* 0x000fe20000004200 */
[----:B------:R-:W1:Y:S01]  /*5420*/  MUFU.EX2 R50, R50 ;  /* 0x0000003200327308 */ /* 0x000e620000000800 */
[--C-:B------:R-:W-:Y:S01]  /*5430*/  FFMA.FTZ R62, R62, UR4, -R139.reuse ;  /* 0x000000043e3e7c23 */ /* 0x100fe2000801088b */
[--C-:B------:R-:W-:Y:S01]  /*5440*/  FFMA.FTZ R61, R138, UR4, -R139.reuse ;  /* 0x000000048a3d7c23 */ /* 0x100fe2000801088b */
[----:B------:R-:W2:Y:S01]  /*5450*/  LDSM.16.MT88.4 R24, [R184+0x6800] ;  /* 0x00680000b818783b */ /* 0x000ea20000004200 */
[--C-:B------:R-:W-:Y:S01]  /*5460*/  FFMA.FTZ R63, R66, UR4, -R139.reuse ;  /* 0x00000004423f7c23 */ /* 0x100fe2000801088b */
[----:B------:R-:W-:Y:S01]  /*5470*/  FFMA.FTZ R64, R64, UR4, -R139 ;  /* 0x0000000440407c23 */ /* 0x000fe2000801088b */
[--C-:B------:R-:W-:Y:S01]  /*5480*/  FFMA.FTZ R66, R16, UR4, -R153.reuse ;  /* 0x0000000410427c23 */ /* 0x100fe20008010899 */
[----:B-----5:R-:W-:Y:S01]  /*5490*/  F2FP.F16.F32.PACK_AB R75, R36, R47 ;  /* 0x0000002f244b723e */ /* 0x020fe200000000ff */
[----:B------:R-:W-:Y:S01]  /*54a0*/  MUFU.EX2 R46, R46 ;  /* 0x0000002e002e7308 */ /* 0x000fe20000000800 */
[----:B------:R-:W-:Y:S01]  /*54b0*/  FFMA.FTZ R138, R12, UR4, -R153 ;  /* 0x000000040c8a7c23 */ /* 0x000fe20008010899 */
[----:B------:R-:W5:Y:S01]  /*54c0*/  LDSM.16.MT88.4 R16, [R188+0x7000] ;  /* 0x00700000bc10783b */ /* 0x000f620000004200 */
[--C-:B------:R-:W-:Y:S01]  /*54d0*/  FFMA.FTZ R164, R164, UR4, -R139.reuse ;  /* 0x00000004a4a47c23 */ /* 0x100fe2000801088b */
[--C-:B------:R-:W-:Y:S01]  /*54e0*/  FFMA.FTZ R162, R162, UR4, -R139.reuse ;  /* 0x00000004a2a27c23 */ /* 0x100fe2000801088b */
[----:B------:R-:W-:Y:S01]  /*54f0*/  FADD.FTZ R47, R47, R40 ;  /* 0x000000282f2f7221 */ /* 0x000fe20000010000 */
[----:B------:R-:W-:Y:S01]  /*5500*/  HMMA.16816.F32 R124, R72, R116, RZ ;  /* 0x00000074487c723c */ /* 0x000fe200000018ff */
[----:B------:R-:W-:Y:S01]  /*5510*/  FFMA.FTZ R160, R160, UR4, -R139 ;  /* 0x00000004a0a07c23 */ /* 0x000fe2000801088b */
[----:B------:R-:W4:Y:S01]  /*5520*/  MUFU.EX2 R43, R43 ;  /* 0x0000002b002b7308 */ /* 0x000f220000000800 */
[----:B-1----:R-:W-:Y:S01]  /*5530*/  F2FP.F16.F32.PACK_AB R68, R50, R51 ;  /* 0x000000333244723e */ /* 0x002fe200000000ff */
[----:B------:R-:W-:Y:S01]  /*5540*/  FADD.FTZ R51, R51, R50 ;  /* 0x0000003233337221 */ /* 0x000fe20000010000 */
[----:B------:R-:W-:-:S03]  /*5550*/  FADD.FTZ R36, R36, R47 ;  /* 0x0000002f24247221 */ /* 0x000fc60000010000 */
[C---:B---3--:R-:W-:Y:S02]  /*5560*/  HMMA.16816.F32 R108, R72.reuse, R100, RZ ;  /* 0x00000064486c723c */ /* 0x048fe400000018ff */
[----:B------:R-:W-:Y:S06]  /*5570*/  MUFU.EX2 R53, R53 ;  /* 0x0000003500357308 */ /* 0x000fec0000000800 */
[----:B------:R-:W-:Y:S02]  /*5580*/  HMMA.16816.F32 R92, R72, R84, RZ ;  /* 0x00000054485c723c */ /* 0x000fe400000018ff */
[----:B------:R-:W1:Y:S01]  /*5590*/  MUFU.EX2 R52, R52 ;  /* 0x0000003400347308 */ /* 0x000e620000000800 */
[----:B----4-:R-:W-:Y:S01]  /*55a0*/  F2FP.F16.F32.PACK_AB R70, R43, R46 ;  /* 0x0000002e2b46723e */ /* 0x010fe200000000ff */
[----:B------:R-:W-:-:S04]  /*55b0*/  FADD.FTZ R46, R46, R51 ;  /* 0x000000332e2e7221 */ /* 0x000fc80000010000 */
[C---:B------:R-:W-:Y:S01]  /*55c0*/  HMMA.16816.F32 R76, R72.reuse, R4, RZ ;  /* 0x00000004484c723c */ /* 0x040fe200000018ff */
[----:B------:R-:W-:Y:S01]  /*55d0*/  FADD.FTZ R46, R43, R46 ;  /* 0x0000002e2b2e7221 */ /* 0x000fe20000010000 */
[----:B------:R-:W-:Y:S06]  /*55e0*/  MUFU.EX2 R49, R49 ;  /* 0x0000003100317308 */ /* 0x000fec0000000800 */
[----:B------:R-:W-:Y:S02]  /*55f0*/  HMMA.16816.F32 R120, R72, R118, RZ ;  /* 0x000000764878723c */ /* 0x000fe400000018ff */
[----:B------:R-:W3:Y:S01]  /*5600*/  MUFU.EX2 R38, R38 ;  /* 0x0000002600267308 */ /* 0x000ee20000000800 */
[----:B-1----:R-:W-:Y:S01]  /*5610*/  F2FP.F16.F32.PACK_AB R69, R52, R53 ;  /* 0x000000353445723e */ /* 0x002fe200000000ff */
[----:B------:R-:W-:-:S04]  /*5620*/  FADD.FTZ R52, R53, R52 ;  /* 0x0000003435347221 */ /* 0x000fc80000010000 */
[C---:B------:R-:W-:Y:S02]  /*5630*/  HMMA.16816.F32 R104, R72.reuse, R102, RZ ;  /* 0x000000664868723c */ /* 0x040fe400000018ff */
[----:B------:R-:W-:Y:S06]  /*5640*/  MUFU.EX2 R37, R37 ;  /* 0x0000002500257308 */ /* 0x000fec0000000800 */
[----:B------:R-:W-:Y:S02]  /*5650*/  HMMA.16816.F32 R88, R72, R86, RZ ;  /* 0x000000564858723c */ /* 0x000fe400000018ff */
[----:B------:R-:W1:Y:S01]  /*5660*/  MUFU.EX2 R2, R2 ;  /* 0x0000000200027308 */ /* 0x000e620000000800 */
[----:B---3--:R-:W-:Y:S01]  /*5670*/  F2FP.F16.F32.PACK_AB R71, R38, R49 ;  /* 0x000000312647723e */ /* 0x008fe200000000ff */
[----:B------:R-:W-:-:S04]  /*5680*/  FADD.FTZ R49, R49, R52 ;  /* 0x0000003431317221 */ /* 0x000fc80000010000 */
[----:B------:R-:W-:Y:S01]  /*5690*/  HMMA.16816.F32 R72, R72, R6, RZ ;  /* 0x000000064848723c */ /* 0x000fe200000018ff */
[----:B------:R-:W-:Y:S01]  /*56a0*/  FADD.FTZ R49, R38, R49 ;  /* 0x0000003126317221 */ /* 0x000fe20000010000 */
[----:B------:R-:W-:Y:S06]  /*56b0*/  MUFU.EX2 R3, R3 ;  /* 0x0000000300037308 */ /* 0x000fec0000000800 */
[C---:B------:R-:W-:Y:S02]  /*56c0*/  HMMA.16816.F32 R128, R68.reuse, R116, RZ ;  /* 0x000000744480723c */ /* 0x040fe400000018ff */
[----:B------:R-:W-:Y:S06]  /*56d0*/  MUFU.EX2 R0, R0 ;  /* 0x0000000000007308 */ /* 0x000fec0000000800 */
[C---:B------:R-:W-:Y:S02]  /*56e0*/  HMMA.16816.F32 R112, R68.reuse, R100, RZ ;  /* 0x000000644470723c */ /* 0x040fe400000018ff */
[----:B------:R-:W-:Y:S06]  /*56f0*/  MUFU.EX2 R55, R55 ;  /* 0x0000003700377308 */ /* 0x000fec0000000800 */
[C---:B------:R-:W-:Y:S02]  /*5700*/  HMMA.16816.F32 R96, R68.reuse, R84, RZ ;  /* 0x000000544460723c */ /* 0x040fe400000018ff */
[----:B------:R-:W3:Y:S06]  /*5710*/  MUFU.EX2 R48, R48 ;  /* 0x0000003000307308 */ /* 0x000eec0000000800 */
[C---:B------:R-:W-:Y:S02]  /*5720*/  HMMA.16816.F32 R116, R68.reuse, R118, RZ ;  /* 0x000000764474723c */ /* 0x040fe400000018ff */
[----:B------:R-:W-:Y:S06]  /*5730*/  MUFU.EX2 R54, R54 ;  /* 0x0000003600367308 */ /* 0x000fec0000000800 */
[C---:B------:R-:W-:Y:S02]  /*5740*/  HMMA.16816.F32 R100, R68.reuse, R102, RZ ;  /* 0x000000664464723c */ /* 0x040fe400000018ff */
[----:B------:R-:W4:Y:S06]  /*5750*/  MUFU.EX2 R57, R57 ;  /* 0x0000003900397308 */ /* 0x000f2c0000000800 */
[C---:B------:R-:W-:Y:S02]  /*5760*/  HMMA.16816.F32 R84, R68.reuse, R86, RZ ;  /* 0x000000564454723c */ /* 0x040fe400000018ff */
[----:B------:R-:W-:Y:S06]  /*5770*/  MUFU.EX2 R39, R39 ;  /* 0x0000002700277308 */ /* 0x000fec0000000800 */
[----:B------:R-:W-:Y:S01]  /*5780*/  HMMA.16816.F32 R80, R68, R4, RZ ;  /* 0x000000044450723c */ /* 0x000fe200000018ff */
[----:B-1----:R-:W-:Y:S01]  /*5790*/  F2FP.F16.F32.PACK_AB R4, R2, R37 ;  /* 0x000000250204723e */ /* 0x002fe200000000ff */
[----:B------:R-:W1:Y:S01]  /*57a0*/  MUFU.EX2 R34, R34 ;  /* 0x0000002200227308 */ /* 0x000e620000000800 */
[----:B---3--:R-:W-:Y:S01]  /*57b0*/  F2FP.F16.F32.PACK_AB R5, R48, R55 ;  /* 0x000000373005723e */ /* 0x008fe200000000ff */
[----:B------:R-:W-:Y:S01]  /*57c0*/  FADD.FTZ R37, R37, R42 ;  /* 0x0000002a25257221 */ /* 0x000fe20000010000 */
[----:B------:R-:W-:-:S03]  /*57d0*/  FADD.FTZ R55, R55, R36 ;  /* 0x0000002437377221 */ /* 0x000fc60000010000 */
[----:B------:R-:W-:Y:S01]  /*57e0*/  HMMA.16816.F32 R68, R68, R6, RZ ;  /* 0x000000064444723c */ /* 0x000fe200000018ff */
[----:B------:R-:W-:Y:S01]  /*57f0*/  F2FP.F16.F32.PACK_AB R6, R0, R3 ;  /* 0x000000030006723e */ /* 0x000fe200000000ff */
[----:B------:R-:W-:Y:S01]  /*5800*/  MUFU.EX2 R33, R33 ;  /* 0x0000002100217308 */ /* 0x000fe20000000800 */
[----:B----4-:R-:W-:Y:S01]  /*5810*/  F2FP.F16.F32.PACK_AB R7, R57, R54 ;  /* 0x000000363907723e */ /* 0x010fe200000000ff */
[----:B------:R-:W-:Y:S01]  /*5820*/  FADD.FTZ R2, R2, R37 ;  /* 0x0000002502027221 */ /* 0x000fe20000010000 */
[----:B------:R-:W-:-:S03]  /*5830*/  FADD.FTZ R55, R48, R55 ;  /* 0x0000003730377221 */ /* 0x000fc60000010000 */
[----:B------:R-:W-:Y:S01]  /*5840*/  FADD.FTZ R3, R3, R2 ;  /* 0x0000000203037221 */ /* 0x000fe20000010000 */
[----:B------:R-:W-:Y:S01]  /*5850*/  FADD.FTZ R54, R54, R55 ;  /* 0x0000003736367221 */ /* 0x000fe20000010000 */
[----:B------:R-:W-:Y:S01]  /*5860*/  MUFU.EX2 R56, R56 ;  /* 0x0000003800387308 */ /* 0x000fe20000000800 */
[----:B--2---:R-:W-:Y:S01]  /*5870*/  HMMA.16816.F32 R124, R4, R8, R124 ;  /* 0x00000008047c723c */ /* 0x004fe2000000187c */
[----:B------:R-:W-:Y:S01]  /*5880*/  FADD.FTZ R0, R0, R3 ;  /* 0x0000000300007221 */ /* 0x000fe20000010000 */
[----:B------:R-:W-:-:S05]  /*5890*/  FADD.FTZ R57, R57, R54 ;  /* 0x0000003639397221 */ /* 0x000fca0000010000 */
[----:B------:R-:W-:Y:S01]  /*58a0*/  MUFU.EX2 R62, R62 ;  /* 0x0000003e003e7308 */ /* 0x000fe20000000800 */
[C---:B------:R-:W-:Y:S07]  /*58b0*/  HMMA.16816.F32 R108, R4.reuse, R24, R108 ;  /* 0x00000018046c723c */ /* 0x040fee000000186c */
[----:B------:R-:W2:Y:S01]  /*58c0*/  MUFU.EX2 R61, R61 ;  /* 0x0000003d003d7308 */ /* 0x000ea20000000800 */
[C---:B------:R-:W-:Y:S07]  /*58d0*/  HMMA.16816.F32 R92, R4.reuse, R28, R92 ;  /* 0x0000001c045c723c */ /* 0x040fee000000185c */
[----:B------:R-:W-:Y:S01]  /*58e0*/  MUFU.EX2 R63, R63 ;  /* 0x0000003f003f7308 */ /* 0x000fe20000000800 */
[C---:B------:R-:W-:Y:S07]  /*58f0*/  HMMA.16816.F32 R76, R4.reuse, R20, R76 ;  /* 0x00000014044c723c */ /* 0x040fee000000184c */
[----:B------:R-:W3:Y:S01]  /*5900*/  MUFU.EX2 R64, R64 ;  /* 0x0000004000407308 */ /* 0x000ee20000000800 */
[C---:B------:R-:W-:Y:S07]  /*5910*/  HMMA.16816.F32 R120, R4.reuse, R10, R120 ;  /* 0x0000000a0478723c */ /* 0x040fee0000001878 */
[----:B------:R-:W-:Y:S01]  /*5920*/  MUFU.EX2 R67, R67 ;  /* 0x0000004300437308 */ /* 0x000fe20000000800 */
[C---:B------:R-:W-:Y:S07]  /*5930*/  HMMA.16816.F32 R104, R4.reuse, R26, R104 ;  /* 0x0000001a0468723c */ /* 0x040fee0000001868 */
[----:B------:R-:W4:Y:S01]  /*5940*/  MUFU.EX2 R66, R66 ;  /* 0x0000004200427308 */ /* 0x000f220000000800 */
[C---:B------:R-:W-:Y:S07]  /*5950*/  HMMA.16816.F32 R88, R4.reuse, R30, R88 ;  /* 0x0000001e0458723c */ /* 0x040fee0000001858 */
[----:B------:R-:W-:Y:S01]  /*5960*/  MUFU.EX2 R137, R137 ;  /* 0x0000008900897308 */ /* 0x000fe20000000800 */
[----:B------:R-:W-:Y:S01]  /*5970*/  HMMA.16816.F32 R72, R4, R22, R72 ;  /* 0x000000160448723c */ /* 0x000fe20000001848 */
[----:B-1----:R-:W-:Y:S01]  /*5980*/  F2FP.F16.F32.PACK_AB R4, R34, R39 ;  /* 0x000000272204723e */ /* 0x002fe200000000ff */
[----:B------:R-:W-:Y:S01]  /*5990*/  FADD.FTZ R39, R39, R46 ;  /* 0x0000002e27277221 */ /* 0x000fe20000010000 */
[C---:B--2---:R-:W-:Y:S01]  /*59a0*/  F2FP.F16.F32.PACK_AB R5, R61.reuse, R62 ;  /* 0x0000003e3d05723e */ /* 0x044fe200000000ff */
[----:B------:R-:W-:Y:S01]  /*59b0*/  FADD.FTZ R62, R62, R49 ;  /* 0x000000313e3e7221 */ /* 0x000fe20000010000 */
[----:B------:R-:W-:Y:S01]  /*59c0*/  F2FP.F16.F32.PACK_AB R6, R56, R33 ;  /* 0x000000213806723e */ /* 0x000fe200000000ff */
[----:B------:R-:W-:Y:S01]  /*59d0*/  FADD.FTZ R34, R34, R39 ;  /* 0x0000002722227221 */ /* 0x000fe20000010000 */
[----:B---3--:R-:W-:Y:S01]  /*59e0*/  F2FP.F16.F32.PACK_AB R7, R64, R63 ;  /* 0x0000003f4007723e */ /* 0x008fe200000000ff */
[----:B------:R-:W-:Y:S01]  /*59f0*/  MUFU.EX2 R138, R138 ;  /* 0x0000008a008a7308 */ /* 0x000fe20000000800 */
[----:B------:R-:W-:Y:S01]  /*5a00*/  FADD.FTZ R62, R61, R62 ;  /* 0x0000003e3d3e7221 */ /* 0x000fe20000010000 */
[----:B------:R-:W-:-:S03]  /*5a10*/  FADD.FTZ R33, R33, R34 ;  /* 0x0000002221217221 */ /* 0x000fc60000010000 */
[----:B------:R-:W-:Y:S01]  /*5a20*/  FADD.FTZ R63, R63, R62 ;  /* 0x0000003e3f3f7221 */ /* 0x000fe20000010000 */
[C---:B------:R-:W-:Y:S01]  /*5a30*/  HMMA.16816.F32 R96, R4.reuse, R28, R96 ;  /* 0x0000001c0460723c */ /* 0x040fe20000001860 */
[--C-:B------:R-:W-:Y:S01]  /*5a40*/  FFMA.FTZ R28, R15, UR4, -R146.reuse ;  /* 0x000000040f1c7c23 */ /* 0x100fe20008010892 */
[--C-:B------:R-:W-:Y:S01]  /*5a50*/  FFMA.FTZ R29, R13, UR4, -R146.reuse ;  /* 0x000000040d1d7c23 */ /* 0x100fe20008010892 */
[----:B------:R-:W-:Y:S01]  /*5a60*/  MUFU.EX2 R145, R145 ;  /* 0x0000009100917308 */ /* 0x000fe20000000800 */
[----:B------:R-:W1:Y:S01]  /*5a70*/  LDSM.16.MT88.4 R12, [R184+0x7000] ;  /* 0x00700000b80c783b */ /* 0x000e620000004200 */
[----:B------:R-:W-:Y:S01]  /*5a80*/  FFMA.FTZ R146, R141, UR4, -R146 ;  /* 0x000000048d927c23 */ /* 0x000fe20008010892 */
[----:B------:R-:W-:Y:S01]  /*5a90*/  FADD.FTZ R33, R56, R33 ;  /* 0x0000002138217221 */ /* 0x000fe20000010000 */
[----:B------:R-:W-:Y:S01]  /*5aa0*/  FADD.FTZ R64, R64, R63 ;  /* 0x0000003f40407221 */ /* 0x000fe20000010000 */
[C---:B------:R-:W-:Y:S03]  /*5ab0*/  HMMA.16816.F32 R128, R4.reuse, R8, R128 ;  /* 0x000000080480723c */ /* 0x040fe60000001880 */
[----:B------:R-:W-:Y:S05]  /*5ac0*/  MUFU.EX2 R28, R28 ;  /* 0x0000001c001c7308 */ /* 0x000fea0000000800 */
[C---:B------:R-:W-:Y:S03]  /*5ad0*/  HMMA.16816.F32 R112, R4.reuse, R24, R112 ;  /* 0x000000180470723c */ /* 0x040fe60000001870 */
[----:B------:R-:W2:Y:S05]  /*5ae0*/  MUFU.EX2 R29, R29 ;  /* 0x0000001d001d7308 */ /* 0x000eaa0000000800 */
[C---:B------:R-:W-:Y:S01]  /*5af0*/  HMMA.16816.F32 R116, R4.reuse, R10, R116 ;  /* 0x0000000a0474723c */ /* 0x040fe20000001874 */
[----:B------:R-:W3:Y:S02]  /*5b00*/  LDSM.16.MT88.4 R8, [R143+0x7000] ;  /* 0x007000008f08783b */ /* 0x000ee40000004200 */
[----:B------:R-:W5:Y:S05]  /*5b10*/  MUFU.EX2 R148, R148 ;  /* 0x0000009400947308 */ /* 0x000f6a0000000800 */
[C---:B------:R-:W-:Y:S01]  /*5b20*/  HMMA.16816.F32 R100, R4.reuse, R26, R100 ;  /* 0x0000001a0464723c */ /* 0x040fe20000001864 */
[----:B------:R-:W3:Y:S02]  /*5b30*/  LDSM.16.MT88.4 R24, [R142+0x7000] ;  /* 0x007000008e18783b */ /* 0x000ee40000004200 */
[----:B------:R-:W-:Y:S05]  /*5b40*/  MUFU.EX2 R58, R58 ;  /* 0x0000003a003a7308 */ /* 0x000fea0000000800 */
[C---:B------:R-:W-:Y:S01]  /*5b50*/  HMMA.16816.F32 R84, R4.reuse, R30, R84 ;  /* 0x0000001e0454723c */ /* 0x040fe20000001854 */
[--C-:B------:R-:W-:Y:S01]  /*5b60*/  FFMA.FTZ R30, R161, UR4, -R158.reuse ;  /* 0x00000004a11e7c23 */ /* 0x100fe2000801089e */
[--C-:B------:R-:W-:Y:S01]  /*5b70*/  FFMA.FTZ R31, R159, UR4, -R158.reuse ;  /* 0x000000049f1f7c23 */ /* 0x100fe2000801089e */
[----:B------:R-:W-:Y:S01]  /*5b80*/  FFMA.FTZ R158, R157, UR4, -R158 ;  /* 0x000000049d9e7c23 */ /* 0x000fe2000801089e */
[--C-:B------:R-:W-:Y:S01]  /*5b90*/  FFMA.FTZ R157, R168, UR4, -R139.reuse ;  /* 0x00000004a89d7c23 */ /* 0x100fe2000801088b */
[----:B------:R-:W-:Y:S01]  /*5ba0*/  FFMA.FTZ R159, R166, UR4, -R139 ;  /* 0x00000004a69f7c23 */ /* 0x000fe2000801088b */
[----:B------:R-:W3:Y:S01]  /*5bb0*/  MUFU.EX2 R59, R59 ;  /* 0x0000003b003b7308 */ /* 0x000ee20000000800 */
[----:B------:R-:W-:Y:S01]  /*5bc0*/  FFMA.FTZ R161, R154, UR4, -R153 ;  /* 0x000000049aa17c23 */ /* 0x000fe20008010899 */
[C---:B------:R-:W-:Y:S06]  /*5bd0*/  HMMA.16816.F32 R80, R4.reuse, R20, R80 ;  /* 0x000000140450723c */ /* 0x040fec0000001850 */
[----:B------:R-:W-:Y:S02]  /*5be0*/  MUFU.EX2 R60, R60 ;  /* 0x0000003c003c7308 */ /* 0x000fe40000000800 */
[----:B------:R-:W-:Y:S01]  /*5bf0*/  HMMA.16816.F32 R68, R4, R22, R68 ;  /* 0x000000160444723c */ /* 0x000fe20000001844 */
[----:B----4-:R-:W-:Y:S01]  /*5c00*/  F2FP.F16.F32.PACK_AB R4, R66, R67 ;  /* 0x000000434204723e */ /* 0x010fe200000000ff */
[----:B------:R-:W4:Y:S01]  /*5c10*/  LDSM.16.MT88.4 R20, [R188+0x7800] ;  /* 0x00780000bc14783b */ /* 0x000f220000004200 */
[----:B--2---:R-:W-:Y:S01]  /*5c20*/  F2FP.F16.F32.PACK_AB R5, R29, R28 ;  /* 0x0000001c1d05723e */ /* 0x004fe200000000ff */
[----:B------:R-:W-:Y:S01]  /*5c30*/  FADD.FTZ R67, R67, R0 ;  /* 0x0000000043437221 */ /* 0x000fe20000010000 */
[----:B------:R-:W-:Y:S01]  /*5c40*/  F2FP.F16.F32.PACK_AB R6, R138, R137 ;  /* 0x000000898a06723e */ /* 0x000fe200000000ff */
[----:B------:R-:W-:Y:S01]  /*5c50*/  MUFU.EX2 R65, R65 ;  /* 0x0000004100417308 */ /* 0x000fe20000000800 */
[----:B-----5:R-:W-:Y:S01]  /*5c60*/  F2FP.F16.F32.PACK_AB R7, R148, R145 ;  /* 0x000000919407723e */ /* 0x020fe200000000ff */
[----:B------:R-:W-:Y:S01]  /*5c70*/  FADD.FTZ R28, R28, R57 ;  /* 0x000000391c1c7221 */ /* 0x000fe20000010000 */
[----:B------:R-:W-:-:S03]  /*5c80*/  FADD.FTZ R66, R66, R67 ;  /* 0x0000004342427221 */ /* 0x000fc60000010000 */
[----:B------:R-:W-:Y:S01]  /*5c90*/  FADD.FTZ R28, R29, R28 ;  /* 0x0000001c1d1c7221 */ /* 0x000fe20000010000 */
[----:B------:R-:W-:Y:S01]  /*5ca0*/  FADD.FTZ R137, R137, R66 ;  /* 0x0000004289897221 */ /* 0x000fe20000010000 */
[----:B------:R-:W-:Y:S01]  /*5cb0*/  MUFU.EX2 R157, R157 ;  /* 0x0000009d009d7308 */ /* 0x000fe20000000800 */
[----:B------:R-:W-:Y:S01]  /*5cc0*/  HMMA.16816.F32 R124, R4, R16, R124 ;  /* 0x00000010047c723c */ /* 0x000fe2000000187c */
[----:B------:R-:W-:Y:S01]  /*5cd0*/  FADD.FTZ R145, R145, R28 ;  /* 0x0000001c91917221 */ /* 0x000fe20000010000 */
[----:B------:R-:W-:-:S03]  /*5ce0*/  FADD.FTZ R137, R138, R137 ;  /* 0x000000898a897221 */ /* 0x000fc60000010000 */
[----:B------:R-:W-:Y:S02]  /*5cf0*/  FADD.FTZ R145, R148, R145 ;  /* 0x0000009194917221 */ /* 0x000fe40000010000 */
[----:B------:R-:W2:Y:S01]  /*5d00*/  MUFU.EX2 R164, R164 ;  /* 0x000000a400a47308 */ /* 0x000ea20000000800 */
[C---:B-1----:R-:W-:Y:S07]  /*5d10*/  HMMA.16816.F32 R108, R4.reuse, R12, R108 ;  /* 0x0000000c046c723c */ /* 0x042fee000000186c */
[----:B------:R-:W-:Y:S01]  /*5d20*/  MUFU.EX2 R159, R159 ;  /* 0x0000009f009f7308 */ /* 0x000fe20000000800 */
[C---:B---3--:R-:W-:Y:S07]  /*5d30*/  HMMA.16816.F32 R92, R4.reuse, R8, R92 ;  /* 0x00000008045c723c */ /* 0x048fee000000185c */
[----:B------:R-:W1:Y:S01]  /*5d40*/  MUFU.EX2 R162, R162 ;  /* 0x000000a200a27308 */ /* 0x000e620000000800 */
[C---:B------:R-:W-:Y:S07]  /*5d50*/  HMMA.16816.F32 R76, R4.reuse, R24, R76 ;  /* 0x00000018044c723c */ /* 0x040fee000000184c */
[----:B------:R-:W-:Y:S01]  /*5d60*/  MUFU.EX2 R156, R156 ;  /* 0x0000009c009c7308 */ /* 0x000fe20000000800 */
[C---:B------:R-:W-:Y:S07]  /*5d70*/  HMMA.16816.F32 R120, R4.reuse, R18, R120 ;  /* 0x000000120478723c */ /* 0x040fee0000001878 */
[----:B------:R-:W3:Y:S01]  /*5d80*/  MUFU.EX2 R161, R161 ;  /* 0x000000a100a17308 */ /* 0x000ee20000000800 */
[C---:B------:R-:W-:Y:S07]  /*5d90*/  HMMA.16816.F32 R104, R4.reuse, R14, R104 ;  /* 0x0000000e0468723c */ /* 0x040fee0000001868 */
[----:B------:R-:W-:Y:S01]  /*5da0*/  MUFU.EX2 R152, R152 ;  /* 0x0000009800987308 */ /* 0x000fe20000000800 */
[C---:B------:R-:W-:Y:S07]  /*5db0*/  HMMA.16816.F32 R88, R4.reuse, R10, R88 ;  /* 0x0000000a0458723c */ /* 0x040fee0000001858 */
[----:B------:R-:W-:Y:S01]  /*5dc0*/  MUFU.EX2 R209, R209 ;  /* 0x000000d100d17308 */ /* 0x000fe20000000800 */
[----:B------:R-:W-:Y:S01]  /*5dd0*/  HMMA.16816.F32 R72, R4, R26, R72 ;  /* 0x0000001a0448723c */ /* 0x000fe20000001848 */
[----:B------:R-:W-:Y:S01]  /*5de0*/  F2FP.F16.F32.PACK_AB R4, R59, R58 ;  /* 0x0000003a3b04723e */ /* 0x000fe200000000ff */
[----:B------:R-:W-:Y:S01]  /*5df0*/  FADD.FTZ R58, R58, R33 ;  /* 0x000000213a3a7221 */ /* 0x000fe20000010000 */
[----:B--2---:R-:W-:Y:S01]  /*5e00*/  F2FP.F16.F32.PACK_AB R5, R164, R157 ;  /* 0x0000009da405723e */ /* 0x004fe200000000ff */
[----:B------:R-:W-:Y:S01]  /*5e10*/  FADD.FTZ R157, R157, R64 ;  /* 0x000000409d9d7221 */ /* 0x000fe20000010000 */
[----:B------:R-:W-:Y:S01]  /*5e20*/  F2FP.F16.F32.PACK_AB R6, R65, R60 ;  /* 0x0000003c4106723e */ /* 0x000fe200000000ff */
[----:B------:R-:W-:Y:S01]  /*5e30*/  FADD.FTZ R59, R59, R58 ;  /* 0x0000003a3b3b7221 */ /* 0x000fe20000010000 */
[----:B-1----:R-:W-:Y:S01]  /*5e40*/  F2FP.F16.F32.PACK_AB R7, R162, R159 ;  /* 0x0000009fa207723e */ /* 0x002fe200000000ff */
[----:B------:R-:W-:Y:S01]  /*5e50*/  MUFU.EX2 R150, R150 ;  /* 0x0000009600967308 */ /* 0x000fe20000000800 */
[----:B------:R-:W-:Y:S01]  /*5e60*/  FADD.FTZ R164, R164, R157 ;  /* 0x0000009da4a47221 */ /* 0x000fe20000010000 */
[----:B------:R-:W-:-:S03]  /*5e70*/  FADD.FTZ R60, R60, R59 ;  /* 0x0000003b3c3c7221 */ /* 0x000fc60000010000 */
[----:B------:R-:W-:Y:S01]  /*5e80*/  FADD.FTZ R159, R159, R164 ;  /* 0x000000a49f9f7221 */ /* 0x000fe20000010000 */
[----:B------:R-:W-:Y:S01]  /*5e90*/  HMMA.16816.F32 R128, R4, R16, R128 ;  /* 0x000000100480723c */ /* 0x000fe20000001880 */
[----:B------:R-:W-:Y:S01]  /*5ea0*/  FADD.FTZ R65, R65, R60 ;  /* 0x0000003c41417221 */ /* 0x000fe20000010000 */
[----:B------:R-:W1:Y:S01]  /*5eb0*/  MUFU.EX2 R149, R149 ;  /* 0x0000009500957308 */ /* 0x000e620000000800 */
[----:B------:R-:W-:-:S05]  /*5ec0*/  FADD.FTZ R159, R162, R159 ;  /* 0x0000009fa29f7221 */ /* 0x000fca0000010000 */
[C---:B------:R-:W-:Y:S01]  /*5ed0*/  HMMA.16816.F32 R116, R4.reuse, R18, R116 ;  /* 0x000000120474723c */ /* 0x040fe20000001874 */
[----:B------:R-:W2:Y:S01]  /*5ee0*/  LDSM.16.MT88.4 R16, [R184+0x7800] ;  /* 0x00780000b810783b */ /* 0x000ea20000004200 */
[----:B------:R-:W-:Y:S06]  /*5ef0*/  MUFU.EX2 R147, R147 ;  /* 0x0000009300937308 */ /* 0x000fec0000000800 */
[C---:B------:R-:W-:Y:S02]  /*5f00*/  HMMA.16816.F32 R112, R4.reuse, R12, R112 ;  /* 0x0000000c0470723c */ /* 0x040fe40000001870 */
[----:B------:R-:W5:Y:S06]  /*5f10*/  MUFU.EX2 R146, R146 ;  /* 0x0000009200927308 */ /* 0x000f6c0000000800 */
[C---:B------:R-:W-:Y:S01]  /*5f20*/  HMMA.16816.F32 R100, R4.reuse, R14, R100 ;  /* 0x0000000e0464723c */ /* 0x040fe20000001864 */
[----:B------:R-:W2:Y:S01]  /*5f30*/  LDSM.16.MT88.4 R12, [R143+0x7800] ;  /* 0x007800008f0c783b */ /* 0x000ea20000004200 */
[----:B------:R-:W-:Y:S06]  /*5f40*/  MUFU.EX2 R30, R30 ;  /* 0x0000001e001e7308 */ /* 0x000fec0000000800 */
[C---:B------:R-:W-:Y:S02]  /*5f50*/  HMMA.16816.F32 R96, R4.reuse, R8, R96 ;  /* 0x000000080460723c */ /* 0x040fe40000001860 */
[----:B------:R-:W2:Y:S06]  /*5f60*/  MUFU.EX2 R31, R31 ;  /* 0x0000001f001f7308 */ /* 0x000eac0000000800 */
[C---:B------:R-:W-:Y:S01]  /*5f70*/  HMMA.16816.F32 R84, R4.reuse, R10, R84 ;  /* 0x0000000a0454723c */ /* 0x040fe20000001854 */
[----:B------:R-:W2:Y:S01]  /*5f80*/  LDSM.16.MT88.4 R8, [R142+0x7800] ;  /* 0x007800008e08783b */ /* 0x000ea20000004200 */
[----:B------:R-:W-:Y:S06]  /*5f90*/  MUFU.EX2 R160, R160 ;  /* 0x000000a000a07308 */ /* 0x000fec0000000800 */
[C---:B------:R-:W-:Y:S01]  /*5fa0*/  HMMA.16816.F32 R80, R4.reuse, R24, R80 ;  /* 0x000000180450723c */ /* 0x040fe20000001850 */
[--C-:B------:R-:W-:Y:S01]  /*5fb0*/  FFMA.FTZ R25, R144, UR4, -R139.reuse ;  /* 0x0000000490197c23 */ /* 0x100fe2000801088b */
[--C-:B------:R-:W-:Y:S01]  /*5fc0*/  FFMA.FTZ R24, R140, UR4, -R139.reuse ;  /* 0x000000048c187c23 */ /* 0x100fe2000801088b */
[----:B------:R-:W-:Y:S05]  /*5fd0*/  MUFU.EX2 R155, R155 ;  /* 0x0000009b009b7308 */ /* 0x000fea0000000800 */
[----:B------:R-:W-:Y:S01]  /*5fe0*/  HMMA.16816.F32 R68, R4, R26, R68 ;  /* 0x0000001a0444723c */ /* 0x000fe20000001844 */
[----:B------:R-:W-:Y:S01]  /*5ff0*/  FFMA.FTZ R27, R132, UR4, -R139 ;  /* 0x00000004841b7c23 */ /* 0x000fe2000801088b */
[----:B---3--:R-:W-:Y:S01]  /*6000*/  F2FP.F16.F32.PACK_AB R4, R161, R156 ;  /* 0x0000009ca104723e */ /* 0x008fe200000000ff */
[----:B------:R-:W3:Y:S01]  /*6010*/  MUFU.EX2 R25, R25 ;  /* 0x0000001900197308 */ /* 0x000ee20000000800 */
[----:B-1----:R-:W-:Y:S01]  /*6020*/  F2FP.F16.F32.PACK_AB R5, R149, R150 ;  /* 0x000000969505723e */ /* 0x002fe200000000ff */
[----:B------:R-:W-:Y:S01]  /*6030*/  FADD.FTZ R156, R156, R137 ;  /* 0x000000899c9c7221 */ /* 0x000fe20000010000 */
[----:B------:R-:W-:Y:S01]  /*6040*/  F2FP.F16.F32.PACK_AB R6, R209, R152 ;  /* 0x00000098d106723e */ /* 0x000fe200000000ff */
[----:B------:R-:W-:Y:S01]  /*6050*/  FADD.FTZ R150, R150, R145 ;  /* 0x0000009196967221 */ /* 0x000fe20000010000 */
[----:B-----5:R-:W-:Y:S01]  /*6060*/  F2FP.F16.F32.PACK_AB R7, R146, R147 ;  /* 0x000000939207723e */ /* 0x020fe200000000ff */
[----:B------:R-:W-:-:S02]  /*6070*/  FADD.FTZ R161, R161, R156 ;  /* 0x0000009ca1a17221 */ /* 0x000fc40000010000 */
[----:B------:R-:W1:Y:S01]  /*6080*/  MUFU.EX2 R158, R158 ;  /* 0x0000009e009e7308 */ /* 0x000e620000000800 */
[----:B------:R-:W-:Y:S01]  /*6090*/  FADD.FTZ R150, R149, R150 ;  /* 0x0000009695967221 */ /* 0x000fe20000010000 */
[----:B------:R-:W-:Y:S02]  /*60a0*/  FADD.FTZ R152, R152, R161 ;  /* 0x000000a198987221 */ /* 0x000fe40000010000 */
[----:B----4-:R-:W-:Y:S01]  /*60b0*/  HMMA.16816.F32 R124, R4, R20, R124 ;  /* 0x00000014047c723c */ /* 0x010fe2000000187c */
[----:B------:R-:W-:Y:S01]  /*60c0*/  FADD.FTZ R147, R147, R150 ;  /* 0x0000009693937221 */ /* 0x000fe20000010000 */
[----:B------:R-:W-:Y:S02]  /*60d0*/  FADD.FTZ R209, R209, R152 ;  /* 0x00000098d1d17221 */ /* 0x000fe40000010000 */
[----:B------:R-:W-:Y:S01]  /*60e0*/  MUFU.EX2 R24, R24 ;  /* 0x0000001800187308 */ /* 0x000fe20000000800 */
[----:B------:R-:W-:-:S03]  /*60f0*/  FADD.FTZ R207, R146, R147 ;  /* 0x0000009392cf7221 */ /* 0x000fc60000010000 */
[C---:B------:R-:W-:Y:S04]  /*6100*/  HMMA.16816.F32 R120, R4.reuse, R22, R120 ;  /* 0x000000160478723c */ /* 0x040fe80000001878 */
[----:B------:R-:W4:Y:S04]  /*6110*/  MUFU.EX2 R27, R27 ;  /* 0x0000001b001b7308 */ /* 0x000f280000000800 */
[C---:B--2---:R-:W-:Y:S08]  /*6120*/  HMMA.16816.F32 R108, R4.reuse, R16, R108 ;  /* 0x00000010046c723c */ /* 0x044ff0000000186c */
[C---:B------:R-:W-:Y:S08]  /*6130*/  HMMA.16816.F32 R104, R4.reuse, R18, R104 ;  /* 0x000000120468723c */ /* 0x040ff00000001868 */
[C---:B------:R-:W-:Y:S08]  /*6140*/  HMMA.16816.F32 R92, R4.reuse, R12, R92 ;  /* 0x0000000c045c723c */ /* 0x040ff0000000185c */
[C---:B------:R-:W-:Y:S08]  /*6150*/  HMMA.16816.F32 R88, R4.reuse, R14, R88 ;  /* 0x0000000e0458723c */ /* 0x040ff00000001858 */
[C---:B------:R-:W-:Y:S08]  /*6160*/  HMMA.16816.F32 R76, R4.reuse, R8, R76 ;  /* 0x00000008044c723c */ /* 0x040ff0000000184c */
[----:B------:R-:W-:Y:S01]  /*6170*/  HMMA.16816.F32 R72, R4, R10, R72 ;  /* 0x0000000a0448723c */ /* 0x000fe20000001848 */
[----:B------:R-:W-:Y:S01]  /*6180*/  F2FP.F16.F32.PACK_AB R4, R31, R30 ;  /* 0x0000001e1f04723e */ /* 0x000fe200000000ff */
[----:B------:R-:W-:Y:S01]  /*6190*/  FADD.FTZ R30, R30, R65 ;  /* 0x000000411e1e7221 */ /* 0x000fe20000010000 */
[----:B---3--:R-:W-:Y:S01]  /*61a0*/  F2FP.F16.F32.PACK_AB R5, R25, R160 ;  /* 0x000000a01905723e */ /* 0x008fe200000000ff */
[----:B------:R-:W-:Y:S01]  /*61b0*/  FADD.FTZ R160, R160, R159 ;  /* 0x0000009fa0a07221 */ /* 0x000fe20000010000 */
[----:B-1----:R-:W-:Y:S01]  /*61c0*/  F2FP.F16.F32.PACK_AB R6, R158, R155 ;  /* 0x0000009b9e06723e */ /* 0x002fe200000000ff */
[----:B------:R-:W-:Y:S01]  /*61d0*/  FADD.FTZ R30, R31, R30 ;  /* 0x0000001e1f1e7221 */ /* 0x000fe20000010000 */
[----:B----4-:R-:W-:Y:S01]  /*61e0*/  F2FP.F16.F32.PACK_AB R7, R27, R24 ;  /* 0x000000181b07723e */ /* 0x010fe200000000ff */
        /* <DEDUP_REMOVED lines=17> */
[----:B------:R-:W-:Y:S01]  /*6300*/  LEA.HI.SX32 R206, R32, 0xfffffffe, 0x1a ;  /* 0xfffffffe20ce7811 */ /* 0x000fe200078fd2ff */
[----:B------:R-:W-:Y:S01]  /*6310*/  IMAD.MOV.U32 R0, RZ, RZ, R133 ;  /* 0x000000ffff007224 */ /* 0x000fe200078e0085 */
[----:B------:R-:W-:Y:S01]  /*6320*/  MOV R2, R135 ;  /* 0x0000008700027202 */ /* 0x000fe20000000f00 */
[----:B------:R-:W-:Y:S01]  /*6330*/  IMAD.MOV.U32 R3, RZ, RZ, R134 ;  /* 0x000000ffff037224 */ /* 0x000fe200078e0086 */
[----:B------:R-:W3:Y:S01]  /*6340*/  LDCU UR7, c[0x0][0x440] ;  /* 0x00008800ff0777ac */ /* 0x000ee20008000800 */
[----:B------:R-:W-:Y:S01]  /*6350*/  IMAD.MOV.U32 R141, RZ, RZ, R136 ;  /* 0x000000ffff8d7224 */ /* 0x000fe200078e0088 */
[----:B------:R-:W4:Y:S01]  /*6360*/  LDCU UR6, c[0x0][0x50c] ;  /* 0x0000a180ff0677ac */ /* 0x000f220008000800 */
[----:B------:R-:W1:Y:S01]  /*6370*/  LDCU UR4, c[0x0][0x45c] ;  /* 0x00008b80ff0477ac */ /* 0x000e620008000800 */
[----:B--2---:R-:W-:Y:S01]  /*6380*/  ISETP.GE.AND P1, PT, R197, UR8, PT ;  /* 0x00000008c5007c0c */ /* 0x004fe2000bf26270 */
[----:B------:R-:W-:-:S12]  /*6390*/  BRA `(.L_x_1811) ;  /* 0x0000000000b47947 */ /* 0x000fd80003800000 */
.L_x_1813:
[----:B------:R-:W1:Y:S01]  /*63a0*/  LDC.64 R4, c[0x0][0x3b8] ;  /* 0x0000ee00ff047b82 */ /* 0x000e620000000a00 */
[----:B------:R-:W-:Y:S01]  /*63b0*/  VIADD R13, R206, 0xffffffff ;  /* 0xffffffffce0d7836 */ /* 0x000fe20000000000 */
[----:B------:R-:W-:Y:S03]  /*63c0*/  ISETP.GE.AND P1, PT, R197, UR7, PT ;  /* 0x00000007c5007c0c */ /* 0x000fe6000bf26270 */
[C---:B-1----:R-:W-:Y:S04]  /*63d0*/  IMAD.WIDE.U32 R10, R13.reuse, R4, RZ ;  /* 0x000000040d0a7225 */ /* 0x042fe800078e00ff */
[----:B------:R-:W-:Y:S02]  /*63e0*/  IMAD R6, R13, R5, R11 ;  /* 0x000000050d067224 */ /* 0x000fe400078e020b */
[C---:B------:R-:W-:Y:S03]  /*63f0*/  IMAD.SHL.U32 R14, R10.reuse, 0x40, RZ ;  /* 0x000000400a0e7824 */ /* 0x040fe600078e00ff */
[----:B------:R-:W-:Y:S01]  /*6400*/  SHF.L.U64.HI R15, R10, 0x6, R6 ;  /* 0x000000060a0f7819 */ /* 0x000fe20000010206 */
[----:B------:R-:W-:Y:S01]  /*6410*/  @!P0 IMAD R6, R5, 0x30, RZ ;  /* 0x0000003005068824 */ /* 0x000fe200078e02ff */
[CC--:B------:R-:W-:Y:S02]  /*6420*/  @!P0 LEA R10, P3, R4.reuse, R14.reuse, 0x4 ;  /* 0x0000000e040a8211 */ /* 0x0c0fe400078620ff */
[C---:B------:R-:W-:Y:S01]  /*6430*/  @!P0 LEA R12, P2, R4.reuse, R14, 0x5 ;  /* 0x0000000e040c8211 */ /* 0x040fe200078428ff */
[----:B------:R-:W-:Y:S01]  /*6440*/  @!P0 IMAD.WIDE.U32 R20, R4, 0x30, R14 ;  /* 0x0000003004148825 */ /* 0x000fe200078e000e */
[----:B------:R-:W-:Y:S02]  /*6450*/  @!P1 LEA R8, P4, R14, R201, 0x1 ;  /* 0x000000c90e089211 */ /* 0x000fe400078808ff */
[CCC-:B------:R-:W-:Y:S02]  /*6460*/  @!P0 LEA.HI.X R11, R4.reuse, R15.reuse, R5.reuse, 0x4, P3 ;  /* 0x0000000f040b8211 */ /* 0x1c0fe400018f2405 */
[----:B------:R-:W-:Y:S02]  /*6470*/  @!P0 LEA.HI.X R5, R4, R15, R5, 0x5, P2 ;  /* 0x0000000f04058211 */ /* 0x000fe400010f2c05 */
[-C--:B------:R-:W-:Y:S01]  /*6480*/  @!P1 LEA.HI.X R15, R14, R200.reuse, R15, 0x1, P4 ;  /* 0x000000c80e0f9211 */ /* 0x080fe200020f0c0f */
[----:B------:R-:W-:Y:S01]  /*6490*/  @!P1 IMAD.MOV.U32 R14, RZ, RZ, R8 ;  /* 0x000000ffff0e9224 */ /* 0x000fe200078e0008 */
[-C--:B------:R-:W-:Y:S02]  /*64a0*/  @!P0 LEA R24, P3, R10, R201.reuse, 0x1 ;  /* 0x000000c90a188211 */ /* 0x080fe400078608ff */
[-C--:B------:R-:W-:Y:S02]  /*64b0*/  @!P0 LEA R4, P2, R12, R201.reuse, 0x1 ;  /* 0x000000c90c048211 */ /* 0x080fe400078408ff */
[----:B------:R-:W-:Y:S01]  /*64c0*/  @!PT LDS RZ, [RZ] ;  /* 0x00000000fffff984 */ /* 0x000fe20000000800 */
[----:B------:R-:W-:Y:S01]  /*64d0*/  @!PT LDS RZ, [RZ] ;  /* 0x00000000fffff984 */ /* 0x000fe20000000800 */
[----:B------:R-:W-:Y:S01]  /*64e0*/  @!PT LDS RZ, [RZ] ;  /* 0x00000000fffff984 */ /* 0x000fe20000000800 */
[----:B------:R1:W-:Y:S01]  /*64f0*/  @!P1 LDGSTS.E.BYPASS.LTC128B.128 [R205+0x4000], desc[UR18][R14.64] ;  /* 0x040000000ecd9fae */ /* 0x0003e2000b981a12 */
[-C--:B------:R-:W-:Y:S01]  /*6500*/  @!P0 LEA.HI.X R25, R10, R200.reuse, R11, 0x1, P3 ;  /* 0x000000c80a198211 */ /* 0x080fe200018f0c0b */
[----:B------:R-:W-:Y:S01]  /*6510*/  @!P0 IMAD.IADD R11, R6, 0x1, R21 ;  /* 0x00000001060b8824 */ /* 0x000fe200078e0215 */
[-C--:B------:R-:W-:Y:S01]  /*6520*/  @!P0 LEA.HI.X R5, R12, R200.reuse, R5, 0x1, P2 ;  /* 0x000000c80c058211 */ /* 0x080fe200010f0c05 */
[----:B------:R1:W-:Y:S01]  /*6530*/  @P1 STS.128 [R205+0x4000], RZ ;  /* 0x004000ffcd001388 */ /* 0x0003e20000000c00 */
[C---:B------:R-:W-:Y:S03]  /*6540*/  @!P0 LEA R10, P3, R20.reuse, R201, 0x1 ;  /* 0x000000c9140a8211 */ /* 0x040fe600078608ff */
[----:B------:R1:W-:Y:S01]  /*6550*/  @P0 STS.128 [R205+0x4800], RZ ;  /* 0x004800ffcd000388 */ /* 0x0003e20000000c00 */
[----:B------:R-:W-:Y:S03]  /*6560*/  @!P0 LEA.HI.X R11, R20, R200, R11, 0x1, P3 ;  /* 0x000000c8140b8211 */ /* 0x000fe600018f0c0b */
        /* <DEDUP_REMOVED lines=16> */
.L_x_1811:
[----:B---3--:R-:W-:Y:S01]  /*6670*/  ISETP.GE.AND P0, PT, R197, UR7, PT ;  /* 0x00000007c5007c0c */ /* 0x008fe2000bf06270 */
[C---:B-1----:R-:W-:Y:S01]  /*6680*/  IMAD.WIDE.U32 R138, R206.reuse, R194, RZ ;  /* 0x000000c2ce8a7225 */ /* 0x042fe200078e00ff */
[----:B------:R-:W-:Y:S04]  /*6690*/  DEPBAR.LE SB0, 0x0 ;  /* 0x000080000000791a */ /* 0x000fe80000000000 */
[----:B------:R-:W-:Y:S01]  /*66a0*/  BAR.SYNC.DEFER_BLOCKING 0x0 ;  /* 0x0000000000007b1d */ /* 0x000fe20000010000 */
[----:B------:R-:W-:Y:S01]  /*66b0*/  IMAD R136, R206, R195, R139 ;  /* 0x000000c3ce887224 */ /* 0x000fe200078e028b */
[C---:B------:R-:W-:Y:S04]  /*66c0*/  SHF.L.U32 R180, R138.reuse, 0x6, RZ ;  /* 0x000000068ab47819 */ /* 0x040fe800000006ff */
[----:B------:R-:W-:Y:S02]  /*66d0*/  SHF.L.U64.HI R181, R138, 0x6, R136 ;  /* 0x000000068ab57819 */ /* 0x000fe40000010288 */
[-C--:B------:R-:W-:Y:S02]  /*66e0*/  @!P0 LEA R138, P3, R194, R180.reuse, 0x4 ;  /* 0x000000b4c28a8211 */ /* 0x080fe400078620ff */
[----:B------:R-:W-:Y:S02]  /*66f0*/  @!P1 LEA R136, P4, R180, R199, 0x1 ;  /* 0x000000c7b4889211 */ /* 0x000fe400078808ff */
[----:B------:R-:W-:Y:S02]  /*6700*/  @!P0 LEA.HI.X R137, R194, R181, R195, 0x4, P3 ;  /* 0x000000b5c2898211 */ /* 0x000fe400018f24c3 */
[----:B------:R-:W-:Y:S02]  /*6710*/  @!P0 LEA R212, P3, R138, R199, 0x1 ;  /* 0x000000c78ad48211 */ /* 0x000fe400078608ff */
[----:B------:R-:W-:Y:S02]  /*6720*/  @!P0 LEA R140, P2, R194, R180, 0x5 ;  /* 0x000000b4c28c8211 */ /* 0x000fe400078428ff */
[-C--:B------:R-:W-:Y:S02]  /*6730*/  @!P0 LEA.HI.X R213, R138, R198.reuse, R137, 0x1, P3 ;  /* 0x000000c68ad58211 */ /* 0x080fe400018f0c89 */
[-C--:B------:R-:W-:Y:S02]  /*6740*/  @!P1 LEA.HI.X R137, R180, R198.reuse, R181, 0x1, P4 ;  /* 0x000000c6b4899211 */ /* 0x080fe400020f0cb5 */
[C---:B------:R-:W-:Y:S01]  /*6750*/  @!P0 LEA.HI.X R139, R194.reuse, R181, R195, 0x5, P2 ;  /* 0x000000b5c28b8211 */ /* 0x040fe200010f2cc3 */
[----:B------:R-:W-:Y:S01]  /*6760*/  @!P0 IMAD.WIDE.U32 R180, R194, 0x30, R180 ;  /* 0x00000030c2b48825 */ /* 0x000fe200078e00b4 */
[CC--:B------:R-:W-:Y:S01]  /*6770*/  @!P0 LEA R182, P2, R140.reuse, R199.reuse, 0x1 ;  /* 0x000000c78cb68211 */ /* 0x0c0fe200078408ff */
[----:B------:R-:W-:Y:S01]  /*6780*/  @!PT LDS RZ, [RZ] ;  /* 0x00000000fffff984 */ /* 0x000fe20000000800 */
[----:B------:R-:W-:Y:S01]  /*6790*/  @!PT LDS RZ, [RZ] ;  /* 0x00000000fffff984 */ /* 0x000fe20000000800 */
[----:B------:R-:W-:Y:S01]  /*67a0*/  @!PT LDS RZ, [RZ] ;  /* 0x00000000fffff984 */ /* 0x000fe20000000800 */
[----:B------:R-:W-:Y:S03]  /*67b0*/  @!P1 LDGSTS.E.BYPASS.LTC128B.128 [R205+0x6000], desc[UR18][R136.64] ;  /* 0x0600000088cd9fae */ /* 0x000fe6000b981a12 */
[-C--:B------:R-:W-:Y:S01]  /*67c0*/  @!P0 LEA.HI.X R183, R140, R198.reuse, R139, 0x1, P2 ;  /* 0x000000c68cb78211 */ /* 0x080fe200010f0c8b */
[----:B------:R-:W-:Y:S01]  /*67d0*/  @!P0 IMAD R139, R195, 0x30, RZ ;  /* 0x00000030c38b8824 */ /* 0x000fe200078e02ff */
[C---:B------:R-:W-:Y:S03]  /*67e0*/  @!P0 LEA R138, P2, R180.reuse, R199, 0x1 ;  /* 0x000000c7b48a8211 */ /* 0x040fe600078408ff */
[----:B------:R-:W-:Y:S01]  /*67f0*/  @P1 STS.128 [R205+0x6000], RZ ;  /* 0x006000ffcd001388 */ /* 0x000fe20000000c00 */
[----:B------:R-:W-:Y:S04]  /*6800*/  @!P0 IADD3 R139, PT, PT, R139, R181, RZ ;  /* 0x000000b58b8b8210 */ /* 0x000fe80007ffe0ff */
[----:B------:R-:W-:Y:S02]  /*6810*/  @!P0 LEA.HI.X R139, R180, R198, R139, 0x1, P2 ;  /* 0x000000c6b48b8211 */ /* 0x000fe400010f0c8b */
[----:B------:R-:W-:Y:S01]  /*6820*/  ISETP.NE.AND P2, PT, R206, RZ, PT ;  /* 0x000000ffce00720c */ /* 0x000fe20003f45270 */
        /* <DEDUP_REMOVED lines=16> */
[----:B------:R-:W2:Y:S08]  /*6930*/  LDSM.16.M88.4 R144, [R192+UR5+0x4000] ;  /* 0x00400005c090783b */ /* 0x000eb00008000200 */
[----:B------:R-:W3:Y:S08]  /*6940*/  LDSM.16.M88.4 R148, [R193+0x2000] ;  /* 0x00200000c194783b */ /* 0x000ef00000000200 */
[----:B------:R-:W5:Y:S08]  /*6950*/  LDSM.16.M88.4 R152, [R192+UR5+0x4800] ;  /* 0x00480005c098783b */ /* 0x000f700008000200 */
[----:B------:R-:W4:Y:S08]  /*6960*/  LDSM.16.M88.4 R156, [R192+UR5+0x5000] ;  /* 0x00500005c09c783b */ /* 0x000f300008000200 */
[----:B------:R-:W0:Y:S08]  /*6970*/  LDGDEPBAR ;  /* 0x00000000000079af */ /* 0x000e300000000000 */
[----:B------:R-:W4:Y:S08]  /*6980*/  LDSM.16.M88.4 R160, [R192+UR5+0x5800] ;  /* 0x00580005c0a0783b */ /* 0x000f300008000200 */
[----:B------:R-:W-:Y:S08]  /*6990*/  LDSM.16.M88.4 R164, [R191] ;  /* 0x00000000bfa4783b */ /* 0x000ff00000000200 */
[----:B------:R-:W4:Y:S08]  /*69a0*/  LDSM.16.M88.4 R168, [R187+0x4000] ;  /* 0x00400000bba8783b */ /* 0x000f300000000200 */
[----:B------:R-:W4:Y:S08]  /*69b0*/  LDSM.16.M88.4 R172, [R191+0x2000] ;  /* 0x00200000bfac783b */ /* 0x000f300000000200 */
[----:B------:R-:W-:Y:S08]  /*69c0*/  LDSM.16.M88.4 R176, [R186+0x4800] ;  /* 0x00480000bab0783b */ /* 0x000ff00000000200 */
[----:B-1----:R-:W-:Y:S08]  /*69d0*/  LDSM.16.M88.4 R136, [R186+0x5000] ;  /* 0x00500000ba88783b */ /* 0x002ff00000000200 */
[----:B------:R-:W-:Y:S01]  /*69e0*/  LDSM.16.M88.4 R180, [R185+0x4000] ;  /* 0x00400000b9b4783b */ /* 0x000fe20000000200 */
[-C--:B--2---:R-:W-:Y:S08]  /*69f0*/  HMMA.16816.F32 R4, R132, R144.reuse, RZ ;  /* 0x000000908404723c */ /* 0x084ff000000018ff */
[C---:B---3--:R-:W-:Y:S08]  /*6a00*/  HMMA.16816.F32 R8, R148.reuse, R144, RZ ;  /* 0x000000909408723c */ /* 0x048ff000000018ff */
[-C--:B------:R-:W-:Y:S08]  /*6a10*/  HMMA.16816.F32 R12, R148, R146.reuse, RZ ;  /* 0x00000092940c723c */ /* 0x080ff000000018ff */
[C---:B------:R-:W-:Y:S01]  /*6a20*/  HMMA.16816.F32 R16, R132.reuse, R146, RZ ;  /* 0x000000928410723c */ /* 0x040fe200000018ff */
[----:B------:R-:W1:Y:S07]  /*6a30*/  LDSM.16.M88.4 R144, [R187+0x4800] ;  /* 0x00480000bb90783b */ /* 0x000e6e0000000200 */
[-C--:B-----5:R-:W-:Y:S08]  /*6a40*/  HMMA.16816.F32 R20, R132, R152.reuse, RZ ;  /* 0x000000988414723c */ /* 0x0a0ff000000018ff */
[C---:B------:R-:W-:Y:S08]  /*6a50*/  HMMA.16816.F32 R24, R148.reuse, R152, RZ ;  /* 0x000000989418723c */ /* 0x040ff000000018ff */
[-C--:B------:R-:W-:Y:S08]  /*6a60*/  HMMA.16816.F32 R28, R148, R154.reuse, RZ ;  /* 0x0000009a941c723c */ /* 0x080ff000000018ff */
[C---:B------:R-:W-:Y:S01]  /*6a70*/  HMMA.16816.F32 R32, R132.reuse, R154, RZ ;  /* 0x0000009a8420723c */ /* 0x040fe200000018ff */
[----:B------:R-:W-:Y:S07]  /*6a80*/  LDSM.16.M88.4 R152, [R190] ;  /* 0x00000000be98783b */ /* 0x000fee0000000200 */
[-C--:B----4-:R-:W-:Y:S08]  /*6a90*/  HMMA.16816.F32 R36, R132, R156.reuse, RZ ;  /* 0x0000009c8424723c */ /* 0x090ff000000018ff */
        /* <DEDUP_REMOVED lines=29> */
[----:B------:R-:W-:Y:S01]  /*6c70*/  HMMA.16816.F32 R64, R164, R150, R64 ;  /* 0x00000096a440723c */ /* 0x000fe20000001840 */
[----:B------:R-:W-:Y:S07]  /*6c80*/  LDSM.16.M88.4 R148, [R185+0x5000] ;  /* 0x00500000b994783b */ /* 0x000fee0000000200 */
[-C--:B------:R-:W-:Y:S08]  /*6c90*/  HMMA.16816.F32 R4, R152, R156.reuse, R4 ;  /* 0x0000009c9804723c */ /* 0x080ff00000001804 */
[C---:B---3--:R-:W-:Y:S08]  /*6ca0*/  HMMA.16816.F32 R8, R160.reuse, R156, R8 ;  /* 0x0000009ca008723c */ /* 0x048ff00000001808 */
        /* <DEDUP_REMOVED lines=10> */
[----:B------:R-:W3:Y:S07]  /*6d50*/  LDSM.16.M88.4 R136, [R185+0x4800] ;  /* 0x00480000b988783b */ /* 0x000eee0000000200 */
[-C--:B----4-:R-:W-:Y:S08]  /*6d60*/  HMMA.16816.F32 R52, R152, R168.reuse, R52 ;  /* 0x000000a89834723c */ /* 0x090ff00000001834 */
[C---:B------:R-:W-:Y:S08]  /*6d70*/  HMMA.16816.F32 R56, R160.reuse, R168, R56 ;  /* 0x000000a8a038723c */ /* 0x040ff00000001838 */
[-C--:B------:R-:W-:Y:S08]  /*6d80*/  HMMA.16816.F32 R60, R160, R170.reuse, R60 ;  /* 0x000000aaa03c723c */ /* 0x080ff0000000183c */
[----:B------:R-:W-:Y:S01]  /*6d90*/  HMMA.16816.F32 R64, R152, R170, R64 ;  /* 0x000000aa9840723c */ /* 0x000fe20000001840 */
[----:B------:R-:W4:Y:S01]  /*6da0*/  LDSM.16.M88.4 R152, [R185+0x5800] ;  /* 0x00580000b998783b */ /* 0x000f220000000200 */
[----:B------:R-:W-:Y:S06]  /*6db0*/  DEPBAR.LE SB0, 0x0 ;  /* 0x000080000000791a */ /* 0x000fec0000000000 */
[-C--:B-1----:R-:W-:Y:S01]  /*6dc0*/  HMMA.16816.F32 R4, R144, R180.reuse, R4 ;  /* 0x000000b49004723c */ /* 0x082fe20000001804 */
[----:B------:R-:W-:Y:S07]  /*6dd0*/  BAR.SYNC.DEFER_BLOCKING 0x0 ;  /* 0x0000000000007b1d */ /* 0x000fee0000010000 */
[C---:B--2---:R-:W-:Y:S08]  /*6de0*/  HMMA.16816.F32 R8, R132.reuse, R180, R8 ;  /* 0x000000b48408723c */ /* 0x044ff00000001808 */
        /* <DEDUP_REMOVED lines=10> */
[----:B------:R2:W-:Y:S01]  /*6e90*/  MUFU.TANH R175, R210 ;  /* 0x000000d200af7308 */ /* 0x0005e20000002400 */
[-C--:B---3--:R-:W-:Y:S03]  /*6ea0*/  HMMA.16816.F32 R20, R144, R136.reuse, R20 ;  /* 0x000000889014723c */ /* 0x088fe60000001814 */
[----:B------:R-:W-:Y:S01]  /*6eb0*/  FMUL.FTZ R183, R13, UR6 ;  /* 0x000000060db77c20 */ /* 0x000fe20008410000 */
[----:B------:R-:W-:Y:S01]  /*6ec0*/  FMUL.FTZ R182, R14, UR6 ;  /* 0x000000060eb67c20 */ /* 0x000fe20008410000 */
[----:B------:R-:W-:Y:S04]  /*6ed0*/  FMUL.FTZ R246, R11, UR6 ;  /* 0x000000060bf67c20 */ /* 0x000fe80008410000 */
[----:B------:R3:W-:Y:S01]  /*6ee0*/  MUFU.TANH R173, R181 ;  /* 0x000000b500ad7308 */ /* 0x0007e20000002400 */
[C---:B------:R-:W-:Y:S04]  /*6ef0*/  HMMA.16816.F32 R24, R132.reuse, R136, R24 ;  /* 0x000000888418723c */ /* 0x040fe80000001818 */
[----:B-1----:R-:W-:Y:S01]  /*6f00*/  FMUL.FTZ R140, R12, UR6 ;  /* 0x000000060c8c7c20 */ /* 0x002fe20008410000 */
[----:B------:R-:W-:Y:S04]  /*6f10*/  FMUL.FTZ R212, R17, UR6 ;  /* 0x0000000611d47c20 */ /* 0x000fe80008410000 */
        /* <DEDUP_REMOVED lines=8> */
[----:B------:R-:W-:Y:S01]  /*6fa0*/  FMUL.FTZ R136, R24, UR6 ;  /* 0x0000000618887c20 */ /* 0x000fe20008410000 */
[----:B---3--:R-:W-:Y:S01]  /*6fb0*/  FMUL.FTZ R181, R15, UR6 ;  /* 0x000000060fb57c20 */ /* 0x008fe20008410000 */
[----:B------:R-:W-:Y:S03]  /*6fc0*/  FMUL.FTZ R232, R23, UR6 ;  /* 0x0000000617e87c20 */ /* 0x000fe60008410000 */
[----:B------:R-:W3:Y:S01]  /*6fd0*/  MUFU.TANH R248, R248 ;  /* 0x000000f800f87308 */ /* 0x000ee20000002400 */
[-C--:B------:R-:W-:Y:S03]  /*6fe0*/  HMMA.16816.F32 R36, R144, R148.reuse, R36 ;  /* 0x000000949024723c */ /* 0x080fe60000001824 */
[----:B-1----:R-:W-:Y:S01]  /*6ff0*/  FMUL.FTZ R180, R16, UR6 ;  /* 0x0000000610b47c20 */ /* 0x002fe20008410000 */
        /* <DEDUP_REMOVED lines=11> */
[----:B------:R-:W-:Y:S01]  /*70b0*/  FMUL.FTZ R230, R35, UR6 ;  /* 0x0000000623e67c20 */ /* 0x000fe20008410000 */
[----:B------:R-:W-:Y:S01]  /*70c0*/  FMUL.FTZ R237, R36, UR6 ;  /* 0x0000000624ed7c20 */ /* 0x000fe20008410000 */
[----:B------:R-:W-:Y:S03]  /*70d0*/  FMUL.FTZ R239, R37, UR6 ;  /* 0x0000000625ef7c20 */ /* 0x000fe60008410000 */
[----:B------:R2:W-:Y:S01]  /*70e0*/  MUFU.TANH R171, R183 ;  /* 0x000000b700ab7308 */ /* 0x0005e20000002400 */
[C---:B------:R-:W-:Y:S04]  /*70f0*/  HMMA.16816.F32 R48, R144.reuse, R150, R48 ;  /* 0x000000969030723c */ /* 0x040fe80000001830 */
[----:B------:R-:W-:Y:S01]  /*7100*/  FMUL.FTZ R220, R38, UR6 ;  /* 0x0000000626dc7c20 */ /* 0x000fe20008410000 */
[----:B------:R-:W-:Y:S01]  /*7110*/  FMUL.FTZ R218, R39, UR6 ;  /* 0x0000000627da7c20 */ /* 0x000fe20008410000 */
[----:B---3--:R-:W-:Y:S03]  /*7120*/  FMNMX3.FTZ R136, R141, R248, R175, !PT ;  /* 0x000000f88d887276 */ /* 0x008fe600078100af */
[----:B------:R3:W-:Y:S01]  /*7130*/  MUFU.TANH R167, R182 ;  /* 0x000000b600a77308 */ /* 0x0007e20000002400 */
[-C--:B----4-:R-:W-:Y:S03]  /*7140*/  HMMA.16816.F32 R52, R144, R152.reuse, R52 ;  /* 0x000000989034723c */ /* 0x090fe60000001834 */
[----:B------:R-:W-:Y:S01]  /*7150*/  FMUL.FTZ R249, R29, UR6 ;  /* 0x000000061df97c20 */ /* 0x000fe20008410000 */
[----:B------:R-:W-:Y:S01]  /*7160*/  FMUL.FTZ R137, R26, UR6 ;  /* 0x000000061a897c20 */ /* 0x000fe20008410000 */
[----:B------:R-:W-:Y:S01]  /*7170*/  FMUL.FTZ R247, R30, UR6 ;  /* 0x000000061ef77c20 */ /* 0x000fe20008410000 */
[----:B------:R-:W-:Y:S03]  /*7180*/  FMUL.FTZ R245, R31, UR6 ;  /* 0x000000061ff57c20 */ /* 0x000fe60008410000 */
[----:B------:R-:W-:Y:S01]  /*7190*/  MUFU.TANH R165, R181 ;  /* 0x000000b500a57308 */ /* 0x000fe20000002400 */
[C---:B------:R-:W-:Y:S04]  /*71a0*/  HMMA.16816.F32 R56, R132.reuse, R152, R56 ;  /* 0x000000988438723c */ /* 0x040fe80000001838 */
[----:B------:R-:W-:Y:S01]  /*71b0*/  FMUL.FTZ R243, R48, UR6 ;  /* 0x0000000630f37c20 */ /* 0x000fe20008410000 */
[----:B------:R-:W-:Y:S01]  /*71c0*/  FMUL.FTZ R241, R49, UR6 ;  /* 0x0000000631f17c20 */ /* 0x000fe20008410000 */
[----:B------:R-:W-:Y:S03]  /*71d0*/  FMUL.FTZ R224, R50, UR6 ;  /* 0x0000000632e07c20 */ /* 0x000fe60008410000 */
[----:B------:R-:W4:Y:S01]  /*71e0*/  MUFU.TANH R9, R180 ;  /* 0x000000b400097308 */ /* 0x000f220000002400 */
[-C--:B------:R-:W-:Y:S03]  /*71f0*/  HMMA.16816.F32 R60, R132, R154.reuse, R60 ;  /* 0x0000009a843c723c */ /* 0x080fe6000000183c */
[----:B------:R-:W-:Y:S01]  /*7200*/  FMUL.FTZ R222, R51, UR6 ;  /* 0x0000000633de7c20 */ /* 0x000fe20008410000 */
[----:B------:R-:W-:Y:S01]  /*7210*/  FMUL.FTZ R215, R52, UR6 ;  /* 0x0000000634d77c20 */ /* 0x000fe20008410000 */
[----:B-1----:R-:W-:Y:S01]  /*7220*/  FMUL.FTZ R212, R53, UR6 ;  /* 0x0000000635d47c20 */ /* 0x002fe20008410000 */
[----:B------:R-:W-:Y:S03]  /*7230*/  FMUL.FTZ R235, R40, UR6 ;  /* 0x0000000628eb7c20 */ /* 0x000fe60008410000 */
[----:B------:R1:W-:Y:S01]  /*7240*/  MUFU.TANH R17, R210 ;  /* 0x000000d200117308 */ /* 0x0003e20000002400 */
[----:B------:R-:W-:Y:S04]  /*7250*/  HMMA.16816.F32 R64, R144, R154, R64 ;  /* 0x0000009a9040723c */ /* 0x000fe80000001840 */
[----:B------:R-:W-:Y:S01]  /*7260*/  FMUL.FTZ R231, R41, UR6 ;  /* 0x0000000629e77c20 */ /* 0x000fe20008410000 */
[----:B------:R-:W-:Y:S01]  /*7270*/  FMUL.FTZ R233, R42, UR6 ;  /* 0x000000062ae97c20 */ /* 0x000fe20008410000 */
[----:B------:R-:W-:Y:S03]  /*7280*/  FMUL.FTZ R229, R43, UR6 ;  /* 0x000000062be57c20 */ /* 0x000fe60008410000 */
[----:B------:R5:W4:Y:S01]  /*7290*/  MUFU.TANH R18, R140 ;  /* 0x0000008c00127308 */ /* 0x000b220000002400 */
[----:B------:R-:W-:Y:S01]  /*72a0*/  FMUL.FTZ R227, R44, UR6 ;  /* 0x000000062ce37c20 */ /* 0x000fe20008410000 */
[----:B------:R-:W-:Y:S01]  /*72b0*/  FMUL.FTZ R223, R45, UR6 ;  /* 0x000000062ddf7c20 */ /* 0x000fe20008410000 */
[----:B------:R-:W-:Y:S01]  /*72c0*/  FMUL.FTZ R219, R46, UR6 ;  /* 0x000000062edb7c20 */ /* 0x000fe20008410000 */
[----:B------:R-:W-:Y:S01]  /*72d0*/  FMUL.FTZ R221, R47, UR6 ;  /* 0x000000062fdd7c20 */ /* 0x000fe20008410000 */
[----:B------:R-:W-:Y:S01]  /*72e0*/  FMUL.FTZ R213, R54, UR6 ;  /* 0x0000000636d57c20 */ /* 0x000fe20008410000 */
[----:B--2---:R-:W-:Y:S01]  /*72f0*/  FMUL.FTZ R183, R56, UR6 ;  /* 0x0000000638b77c20 */ /* 0x004fe20008410000 */
[----:B---3--:R-:W-:Y:S03]  /*7300*/  FMUL.FTZ R182, R57, UR6 ;  /* 0x0000000639b67c20 */ /* 0x008fe60008410000 */
[----:B------:R-:W-:Y:S01]  /*7310*/  MUFU.TANH R244, R244 ;  /* 0x000000f400f47308 */ /* 0x000fe20000002400 */
[----:B-1----:R-:W-:Y:S01]  /*7320*/  FMUL.FTZ R210, R55, UR6 ;  /* 0x0000000637d27c20 */ /* 0x002fe20008410000 */
[----:B------:R-:W-:Y:S01]  /*7330*/  FMUL.FTZ R139, R59, UR6 ;  /* 0x000000063b8b7c20 */ /* 0x000fe20008410000 */
[----:B------:R-:W-:Y:S01]  /*7340*/  FMUL.FTZ R180, R60, UR6 ;  /* 0x000000063cb47c20 */ /* 0x000fe20008410000 */
[----:B------:R-:W-:Y:S01]  /*7350*/  FMUL.FTZ R181, R61, UR6 ;  /* 0x000000063db57c20 */ /* 0x000fe20008410000 */
[----:B------:R-:W-:Y:S01]  /*7360*/  FMUL.FTZ R225, R64, UR6 ;  /* 0x0000000640e17c20 */ /* 0x000fe20008410000 */
[----:B------:R-:W-:Y:S01]  /*7370*/  FMUL.FTZ R216, R65, UR6 ;  /* 0x0000000641d87c20 */ /* 0x000fe20008410000 */
[----:B------:R-:W-:Y:S03]  /*7380*/  FMUL.FTZ R217, R66, UR6 ;  /* 0x0000000642d97c20 */ /* 0x000fe60008410000 */
[----:B------:R-:W1:Y:S01]  /*7390*/  MUFU.TANH R238, R238 ;  /* 0x000000ee00ee7308 */ /* 0x000e620000002400 */
[----:B-----5:R-:W-:Y:S01]  /*73a0*/  FMUL.FTZ R140, R58, UR6 ;  /* 0x000000063a8c7c20 */ /* 0x020fe20008410000 */
[----:B------:R-:W-:Y:S01]  /*73b0*/  FMUL.FTZ R214, R67, UR6 ;  /* 0x0000000643d67c20 */ /* 0x000fe20008410000 */
[----:B------:R-:W-:Y:S01]  /*73c0*/  FMUL.FTZ R62, R62, UR6 ;  /* 0x000000063e3e7c20 */ /* 0x000fe20008410000 */
[----:B------:R-:W-:Y:S01]  /*73d0*/  FMUL.FTZ R63, R63, UR6 ;  /* 0x000000063f3f7c20 */ /* 0x000fe20008410000 */
[----:B------:R-:W-:Y:S02]  /*73e0*/  FMNMX3.FTZ R19, R2, R173, R174, !PT ;  /* 0x000000ad02137276 */ /* 0x000fe400078100ae */
[----:B----4-:R-:W-:Y:S03]  /*73f0*/  FMNMX3.FTZ R136, R136, R9, R7, !PT ;  /* 0x0000000988887276 */ /* 0x010fe60007810007 */
[----:B------:R-:W2:Y:S01]  /*7400*/  MUFU.TANH R252, R252 ;  /* 0x000000fc00fc7308 */ /* 0x000ea20000002400 */
[----:B------:R-:W-:Y:S09]  /*7410*/  FMNMX3.FTZ R19, R19, R17, R18, !PT ;  /* 0x0000001113137276 */ /* 0x000ff20007810012 */
        /* <DEDUP_REMOVED lines=13> */
[----:B-1----:R-:W-:Y:S04]  /*74f0*/  FMNMX3.FTZ R22, R0, R250, R246, !PT ;  /* 0x000000fa00167276 */ /* 0x002fe800078100f6 */
[----:B------:R-:W-:Y:S05]  /*7500*/  FMNMX3.FTZ R22, R22, R167, R165, !PT ;  /* 0x000000a716167276 */ /* 0x000fea00078100a5 */
        /* <DEDUP_REMOVED lines=53> */
.L_x_1812:
[----:B-1----:R-:W-:Y:S01]  /*7860*/  FMNMX3.FTZ R4, R22, R233, R229, !PT ;  /* 0x000000e916047276 */ /* 0x002fe200078100e5 */
[----:B------:R-:W1:Y:S01]  /*7870*/  SHFL.BFLY PT, R13, R136, 0x2, 0x1f ;  /* 0x0c401f00880d7f89 */ /* 0x000e6200000e0000 */
        /* <DEDUP_REMOVED lines=10> */
[----:B------:R-:W4:Y:S08]  /*7920*/  SHFL.BFLY PT, R5, R8, 0x2, 0x1f ;  /* 0x0c401f0008057f89 */ /* 0x000f3000000e0000 */
[----:B------:R-:W-:Y:S08]  /*7930*/  LDSM.16.MT88.4 R36, [R184+0x6000] ;  /* 0x00600000b824783b */ /* 0x000ff00000004200 */
[----:B------:R-:W-:Y:S01]  /*7940*/  LDSM.16.MT88.4 R52, [R143+0x6000] ;  /* 0x006000008f34783b */ /* 0x000fe20000004200 */
[----:B-1----:R-:W-:Y:S02]  /*7950*/  FMNMX.FTZ R13, R136, R13, !PT ;  /* 0x0000000d880d7209 */ /* 0x002fe40007810000 */
[----:B--2---:R-:W-:Y:S05]  /*7960*/  FMNMX.FTZ R10, R19, R12, !PT ;  /* 0x0000000c130a7209 */ /* 0x004fea0007810000 */
[----:B------:R-:W1:Y:S01]  /*7970*/  SHFL.BFLY PT, R136, R13, 0x1, 0x1f ;  /* 0x0c201f000d887f89 */ /* 0x000e6200000e0000 */
[----:B---3--:R-:W-:Y:S07]  /*7980*/  FMNMX.FTZ R11, R6, R15, !PT ;  /* 0x0000000f060b7209 */ /* 0x008fee0007810000 */
[----:B------:R-:W2:Y:S01]  /*7990*/  SHFL.BFLY PT, R135, R10, 0x1, 0x1f ;  /* 0x0c201f000a877f89 */ /* 0x000ea200000e0000 */
[----:B----4-:R-:W-:Y:S07]  /*79a0*/  FMNMX.FTZ R4, R8, R5, !PT ;  /* 0x0000000508047209 */ /* 0x010fee0007810000 */
[----:B------:R-:W3:Y:S08]  /*79b0*/  SHFL.BFLY PT, R134, R11, 0x1, 0x1f ;  /* 0x0c201f000b867f89 */ /* 0x000ef000000e0000 */
[----:B------:R-:W4:Y:S01]  /*79c0*/  SHFL.BFLY PT, R133, R4, 0x1, 0x1f ;  /* 0x0c201f0004857f89 */ /* 0x000f2200000e0000 */
[----:B-1----:R-:W-:Y:S02]  /*79d0*/  FMNMX.FTZ R136, R13, R136, !PT ;  /* 0x000000880d887209 */ /* 0x002fe40007810000 */
[----:B--2---:R-:W-:Y:S03]  /*79e0*/  FMNMX.FTZ R135, R10, R135, !PT ;  /* 0x000000870a877209 */ /* 0x004fe60007810000 */
[C---:B------:R-:W-:Y:S01]  /*79f0*/  FMUL.FTZ R170, R136.reuse, UR4 ;  /* 0x0000000488aa7c20 */ /* 0x040fe20008410000 */
[C---:B------:R-:W-:Y:S01]  /*7a00*/  FSETP.NEU.FTZ.AND P0, PT, R136.reuse, -INF , PT ;  /* 0xff8000008800780b */ /* 0x040fe20003f1d000 */
[----:B------:R-:W-:Y:S01]  /*7a10*/  FADD.FTZ R6, -R136, R141 ;  /* 0x0000008d88067221 */ /* 0x000fe20000010100 */
[----:B---3--:R-:W-:Y:S01]  /*7a20*/  FMNMX.FTZ R134, R11, R134, !PT ;  /* 0x000000860b867209 */ /* 0x008fe20007810000 */
[C---:B------:R-:W-:Y:S01]  /*7a30*/  FMUL.FTZ R169, R135.reuse, UR4 ;  /* 0x0000000487a97c20 */ /* 0x040fe20008410000 */
[----:B------:R-:W-:Y:S01]  /*7a40*/  FSEL R170, R170, RZ, P0 ;  /* 0x000000ffaaaa7208 */ /* 0x000fe20000000000 */
[C---:B------:R-:W-:Y:S01]  /*7a50*/  FADD.FTZ R2, -R135.reuse, R2 ;  /* 0x0000000287027221 */ /* 0x040fe20000010100 */
[----:B------:R-:W-:Y:S01]  /*7a60*/  FSETP.NEU.FTZ.AND P0, PT, R135, -INF , PT ;  /* 0xff8000008700780b */ /* 0x000fe20003f1d000 */
[----:B------:R-:W-:Y:S01]  /*7a70*/  FMUL.FTZ R162, R134, UR4 ;  /* 0x0000000486a27c20 */ /* 0x000fe20008410000 */
[----:B----4-:R-:W-:Y:S01]  /*7a80*/  FMNMX.FTZ R133, R4, R133, !PT ;  /* 0x0000008504857209 */ /* 0x010fe20007810000 */
[----:B------:R-:W-:Y:S01]  /*7a90*/  FMUL.FTZ R5, R2, UR4 ;  /* 0x0000000402057c20 */ /* 0x000fe20008410000 */
[----:B------:R-:W-:Y:S01]  /*7aa0*/  FSEL R169, R169, RZ, P0 ;  /* 0x000000ffa9a97208 */ /* 0x000fe20000000000 */
[C---:B------:R-:W-:Y:S01]  /*7ab0*/  FADD.FTZ R2, -R134.reuse, R3 ;  /* 0x0000000386027221 */ /* 0x040fe20000010100 */
[----:B------:R-:W-:Y:S01]  /*7ac0*/  FSETP.NEU.FTZ.AND P0, PT, R134, -INF , PT ;  /* 0xff8000008600780b */ /* 0x000fe20003f1d000 */
[----:B------:R-:W1:Y:S01]  /*7ad0*/  MUFU.EX2 R3, R5 ;  /* 0x0000000500037308 */ /* 0x000e620000000800 */
[C---:B------:R-:W-:Y:S01]  /*7ae0*/  FADD.FTZ R0, -R133.reuse, R0 ;  /* 0x0000000085007221 */ /* 0x040fe20000010100 */
[C---:B------:R-:W-:Y:S01]  /*7af0*/  FMUL.FTZ R158, R133.reuse, UR4 ;  /* 0x00000004859e7c20 */ /* 0x040fe20008410000 */
[----:B------:R-:W-:Y:S01]  /*7b00*/  FSEL R162, R162, RZ, P0 ;  /* 0x000000ffa2a27208 */ /* 0x000fe20000000000 */
[----:B------:R-:W-:Y:S01]  /*7b10*/  FMUL.FTZ R132, R6, UR4 ;  /* 0x0000000406847c20 */ /* 0x000fe20008410000 */
[----:B------:R-:W-:Y:S01]  /*7b20*/  FSETP.NEU.FTZ.AND P0, PT, R133, -INF , PT ;  /* 0xff8000008500780b */ /* 0x000fe20003f1d000 */
[--C-:B------:R-:W-:Y:S01]  /*7b30*/  FFMA.FTZ R151, R17, UR4, -R169.reuse ;  /* 0x0000000411977c23 */ /* 0x100fe200080108a9 */
[--C-:B------:R-:W-:Y:S01]  /*7b40*/  FFMA.FTZ R150, R18, UR4, -R169.reuse ;  /* 0x0000000412967c23 */ /* 0x100fe200080108a9 */
[--C-:B------:R-:W-:Y:S01]  /*7b50*/  FFMA.FTZ R159, R248, UR4, -R170.reuse ;  /* 0x00000004f89f7c23 */ /* 0x100fe200080108aa */
[--C-:B------:R-:W-:Y:S01]  /*7b60*/  FFMA.FTZ R155, R175, UR4, -R170.reuse ;  /* 0x00000004af9b7c23 */ /* 0x100fe200080108aa */
[----:B------:R-:W2:Y:S01]  /*7b70*/  MUFU.EX2 R132, R132 ;  /* 0x0000008400847308 */ /* 0x000ea20000000800 */
[--C-:B------:R-:W-:Y:S01]  /*7b80*/  FFMA.FTZ R156, R173, UR4, -R169.reuse ;  /* 0x00000004ad9c7c23 */ /* 0x100fe200080108a9 */
[--C-:B------:R-:W-:Y:S01]  /*7b90*/  FFMA.FTZ R152, R174, UR4, -R169.reuse ;  /* 0x00000004ae987c23 */ /* 0x100fe200080108a9 */
[--C-:B------:R-:W-:Y:S01]  /*7ba0*/  FFMA.FTZ R154, R9, UR4, -R170.reuse ;  /* 0x00000004099a7c23 */ /* 0x100fe200080108aa */
[----:B------:R-:W-:Y:S01]  /*7bb0*/  FFMA.FTZ R153, R7, UR4, -R170 ;  /* 0x0000000407997c23 */ /* 0x000fe200080108aa */
[----:B------:R-:W-:Y:S01]  /*7bc0*/  FMUL.FTZ R4, R2, UR4 ;  /* 0x0000000402047c20 */ /* 0x000fe20008410000 */
[----:B------:R-:W-:Y:S01]  /*7bd0*/  FMUL.FTZ R6, R0, UR4 ;  /* 0x0000000400067c20 */ /* 0x000fe20008410000 */
[----:B------:R-:W-:Y:S03]  /*7be0*/  FSEL R158, R158, RZ, P0 ;  /* 0x000000ff9e9e7208 */ /* 0x000fe60000000000 */
[----:B------:R-:W-:Y:S01]  /*7bf0*/  MUFU.EX2 R159, R159 ;  /* 0x0000009f009f7308 */ /* 0x000fe20000000800 */
[C---:B-1----:R-:W-:Y:S01]  /*7c00*/  FMUL.FTZ R18, R3.reuse, R118 ;  /* 0x0000007603127220 */ /* 0x042fe20000410000 */
[C---:B------:R-:W-:Y:S01]  /*7c10*/  FMUL.FTZ R19, R3.reuse, R119 ;  /* 0x0000007703137220 */ /* 0x040fe20000410000 */
[C---:B------:R-:W-:Y:S01]  /*7c20*/  FMUL.FTZ R34, R3.reuse, R102 ;  /* 0x0000006603227220 */ /* 0x040fe20000410000 */
[C---:B------:R-:W-:Y:S01]  /*7c30*/  FMUL.FTZ R35, R3.reuse, R103 ;  /* 0x0000006703237220 */ /* 0x040fe20000410000 */
[C---:B------:R-:W-:Y:S01]  /*7c40*/  FMUL.FTZ R50, R3.reuse, R86 ;  /* 0x0000005603327220 */ /* 0x040fe20000410000 */
[C---:B------:R-:W-:Y:S01]  /*7c50*/  FMUL.FTZ R51, R3.reuse, R87 ;  /* 0x0000005703337220 */ /* 0x040fe20000410000 */
[----:B------:R-:W-:Y:S03]  /*7c60*/  FMUL.FTZ R7, R3, R131 ;  /* 0x0000008303077220 */ /* 0x000fe60000410000 */
[----:B------:R1:W3:Y:S01]  /*7c70*/  MUFU.EX2 R2, R4 ;  /* 0x0000000400027308 */ /* 0x0002e20000000800 */
[C---:B--2---:R-:W-:Y:S01]  /*7c80*/  FMUL.FTZ R16, R132.reuse, R116 ;  /* 0x0000007484107220 */ /* 0x044fe20000410000 */
[C---:B------:R-:W-:Y:S01]  /*7c90*/  FMUL.FTZ R17, R132.reuse, R117 ;  /* 0x0000007584117220 */ /* 0x040fe20000410000 */
[C---:B------:R-:W-:Y:S01]  /*7ca0*/  FMUL.FTZ R32, R132.reuse, R100 ;  /* 0x0000006484207220 */ /* 0x040fe20000410000 */
[----:B------:R-:W-:Y:S01]  /*7cb0*/  LDSM.16.MT88.4 R116, [R188+0x7800] ;  /* 0x00780000bc74783b */ /* 0x000fe20000004200 */
[C---:B------:R-:W-:Y:S01]  /*7cc0*/  FMUL.FTZ R33, R132.reuse, R101 ;  /* 0x0000006584217220 */ /* 0x040fe20000410000 */
[C---:B------:R-:W-:Y:S01]  /*7cd0*/  FMUL.FTZ R48, R132.reuse, R84 ;  /* 0x0000005484307220 */ /* 0x040fe20000410000 */
[----:B------:R-:W-:Y:S03]  /*7ce0*/  FMUL.FTZ R49, R132, R85 ;  /* 0x0000005584317220 */ /* 0x000fe60000410000 */
[----:B------:R2:W4:Y:S01]  /*7cf0*/  MUFU.EX2 R0, R6 ;  /* 0x0000000600007308 */ /* 0x0005220000000800 */
[--C-:B------:R-:W-:Y:S01]  /*7d00*/  FFMA.FTZ R157, R178, UR4, -R162.reuse ;  /* 0x00000004b29d7c23 */ /* 0x100fe200080108a2 */
[----:B------:R-:W-:Y:S01]  /*7d10*/  FFMA.FTZ R148, R252, UR4, -R162 ;  /* 0x00000004fc947c23 */ /* 0x000fe200080108a2 */
[--C-:B------:R-:W-:Y:S01]  /*7d20*/  FFMA.FTZ R147, R250, UR4, -R158.reuse ;  /* 0x00000004fa937c23 */ /* 0x100fe2000801089e */
[----:B------:R-:W-:Y:S01]  /*7d30*/  FFMA.FTZ R145, R246, UR4, -R158 ;  /* 0x00000004f6917c23 */ /* 0x000fe2000801089e */
[--C-:B------:R-:W-:Y:S01]  /*7d40*/  FFMA.FTZ R149, R166, UR4, -R162.reuse ;  /* 0x00000004a6957c23 */ /* 0x100fe200080108a2 */
[----:B------:R-:W-:Y:S01]  /*7d50*/  FFMA.FTZ R146, R171, UR4, -R162 ;  /* 0x00000004ab927c23 */ /* 0x000fe200080108a2 */
[--C-:B------:R-:W-:Y:S03]  /*7d60*/  FFMA.FTZ R144, R167, UR4, -R158.reuse ;  /* 0x00000004a7907c23 */ /* 0x100fe6000801089e */
[----:B------:R-:W5:Y:S01]  /*7d70*/  MUFU.EX2 R155, R155 ;  /* 0x0000009b009b7308 */ /* 0x000f620000000800 */
[----:B------:R-:W-:Y:S01]  /*7d80*/  FFMA.FTZ R141, R165, UR4, -R158 ;  /* 0x00000004a58d7c23 */ /* 0x000fe2000801089e */
[C---:B-1----:R-:W-:Y:S01]  /*7d90*/  FMUL.FTZ R4, R132.reuse, R128 ;  /* 0x0000008084047220 */ /* 0x042fe20000410000 */
[----:B------:R-:W-:Y:S01]  /*7da0*/  FMUL.FTZ R5, R132, R129 ;  /* 0x0000008184057220 */ /* 0x000fe20000410000 */
[C---:B---3--:R-:W-:Y:S01]  /*7db0*/  FMUL.FTZ R8, R2.reuse, R124 ;  /* 0x0000007c02087220 */ /* 0x048fe20000410000 */
[C---:B------:R-:W-:Y:S01]  /*7dc0*/  FMUL.FTZ R9, R2.reuse, R125 ;  /* 0x0000007d02097220 */ /* 0x040fe20000410000 */
[C---:B------:R-:W-:Y:S01]  /*7dd0*/  FMUL.FTZ R12, R2.reuse, R120 ;  /* 0x00000078020c7220 */ /* 0x040fe20000410000 */
[----:B------:R-:W-:Y:S03]  /*7de0*/  FMUL.FTZ R13, R2, R121 ;  /* 0x00000079020d7220 */ /* 0x000fe60000410000 */
[----:B------:R-:W-:Y:S01]  /*7df0*/  MUFU.EX2 R156, R156 ;  /* 0x0000009c009c7308 */ /* 0x000fe20000000800 */
[----:B--2---:R-:W-:Y:S01]  /*7e00*/  FMUL.FTZ R6, R3, R130 ;  /* 0x0000008203067220 */ /* 0x004fe20000410000 */
[C---:B----4-:R-:W-:Y:S01]  /*7e10*/  FMUL.FTZ R10, R0.reuse, R126 ;  /* 0x0000007e000a7220 */ /* 0x050fe20000410000 */
[C---:B------:R-:W-:Y:S01]  /*7e20*/  FMUL.FTZ R11, R0.reuse, R127 ;  /* 0x0000007f000b7220 */ /* 0x040fe20000410000 */
[C---:B------:R-:W-:Y:S01]  /*7e30*/  FMUL.FTZ R14, R0.reuse, R122 ;  /* 0x0000007a000e7220 */ /* 0x040fe20000410000 */
[----:B------:R-:W-:Y:S01]  /*7e40*/  FMUL.FTZ R15, R0, R123 ;  /* 0x0000007b000f7220 */ /* 0x000fe20000410000 */
[----:B------:R-:W-:Y:S01]  /*7e50*/  LDSM.16.MT88.4 R84, [R143+0x6800] ;  /* 0x006800008f54783b */ /* 0x000fe20000004200 */
[C---:B------:R-:W-:Y:S03]  /*7e60*/  FMUL.FTZ R56, R2.reuse, R76 ;  /* 0x0000004c02387220 */ /* 0x040fe60000410000 */
[----:B------:R-:W1:Y:S01]  /*7e70*/  MUFU.EX2 R152, R152 ;  /* 0x0000009800987308 */ /* 0x000e620000000800 */
[----:B-----5:R-:W-:Y:S01]  /*7e80*/  F2FP.F16.F32.PACK_AB R128, R155, R159 ;  /* 0x0000009f9b80723e */ /* 0x020fe200000000ff */
[----:B------:R-:W-:Y:S01]  /*7e90*/  FMUL.FTZ R57, R2, R77 ;  /* 0x0000004d02397220 */ /* 0x000fe20000410000 */
[C---:B------:R-:W-:Y:S01]  /*7ea0*/  FMUL.FTZ R58, R0.reuse, R78 ;  /* 0x0000004e003a7220 */ /* 0x040fe20000410000 */
[----:B------:R-:W-:Y:S01]  /*7eb0*/  FMUL.FTZ R59, R0, R79 ;  /* 0x0000004f003b7220 */ /* 0x000fe20000410000 */
[C---:B------:R-:W-:Y:S01]  /*7ec0*/  FMUL.FTZ R24, R2.reuse, R108 ;  /* 0x0000006c02187220 */ /* 0x040fe20000410000 */
[----:B------:R-:W-:Y:S01]  /*7ed0*/  LDSM.16.MT88.4 R76, [R188+0x6800] ;  /* 0x00680000bc4c783b */ /* 0x000fe20000004200 */
[----:B------:R-:W-:Y:S03]  /*7ee0*/  FMUL.FTZ R25, R2, R109 ;  /* 0x0000006d02197220 */ /* 0x000fe60000410000 */
[----:B------:R-:W-:Y:S01]  /*7ef0*/  MUFU.EX2 R154, R154 ;  /* 0x0000009a009a7308 */ /* 0x000fe20000000800 */
[C---:B------:R-:W-:Y:S01]  /*7f00*/  FMUL.FTZ R26, R0.reuse, R110 ;  /* 0x0000006e001a7220 */ /* 0x040fe20000410000 */
[----:B------:R-:W-:Y:S01]  /*7f10*/  FMUL.FTZ R27, R0, R111 ;  /* 0x0000006f001b7220 */ /* 0x000fe20000410000 */
[C---:B------:R-:W-:Y:S01]  /*7f20*/  FMUL.FTZ R28, R2.reuse, R104 ;  /* 0x00000068021c7220 */ /* 0x040fe20000410000 */
[----:B------:R-:W-:Y:S01]  /*7f30*/  FMUL.FTZ R29, R2, R105 ;  /* 0x00000069021d7220 */ /* 0x000fe20000410000 */
[C---:B------:R-:W-:Y:S01]  /*7f40*/  FMUL.FTZ R30, R0.reuse, R106 ;  /* 0x0000006a001e7220 */ /* 0x040fe20000410000 */
[----:B------:R-:W-:Y:S01]  /*7f50*/  LDSM.16.MT88.4 R100, [R184+0x7800] ;  /* 0x00780000b864783b */ /* 0x000fe20000004200 */
[----:B------:R-:W-:Y:S03]  /*7f60*/  FMUL.FTZ R31, R0, R107 ;  /* 0x0000006b001f7220 */ /* 0x000fe60000410000 */
[----:B------:R-:W2:Y:S01]  /*7f70*/  MUFU.EX2 R153, R153 ;  /* 0x0000009900997308 */ /* 0x000ea20000000800 */
[----:B-1----:R-:W-:Y:S01]  /*7f80*/  F2FP.F16.F32.PACK_AB R129, R152, R156 ;  /* 0x0000009c9881723e */ /* 0x002fe200000000ff */
[C---:B------:R-:W-:Y:S01]  /*7f90*/  FMUL.FTZ R40, R2.reuse, R92 ;  /* 0x0000005c02287220 */ /* 0x040fe20000410000 */
[----:B------:R-:W-:Y:S01]  /*7fa0*/  FMUL.FTZ R41, R2, R93 ;  /* 0x0000005d02297220 */ /* 0x000fe20000410000 */
[C---:B------:R-:W-:Y:S01]  /*7fb0*/  FMUL.FTZ R42, R0.reuse, R94 ;  /* 0x0000005e002a7220 */ /* 0x040fe20000410000 */
[----:B------:R-:W-:Y:S01]  /*7fc0*/  FMUL.FTZ R43, R0, R95 ;  /* 0x0000005f002b7220 */ /* 0x000fe20000410000 */
[C---:B------:R-:W-:Y:S01]  /*7fd0*/  FMUL.FTZ R44, R2.reuse, R88 ;  /* 0x00000058022c7220 */ /* 0x040fe20000410000 */
[----:B------:R-:W-:Y:S03]  /*7fe0*/  FMUL.FTZ R45, R2, R89 ;  /* 0x00000059022d7220 */ /* 0x000fe60000410000 */
[----:B------:R-:W-:Y:S01]  /*7ff0*/  MUFU.EX2 R151, R151 ;  /* 0x0000009700977308 */ /* 0x000fe20000000800 */
[C---:B------:R-:W-:Y:S01]  /*8000*/  FMUL.FTZ R46, R0.reuse, R90 ;  /* 0x0000005a002e7220 */ /* 0x040fe20000410000 */
[----:B------:R-:W-:Y:S01]  /*8010*/  FMUL.FTZ R47, R0, R91 ;  /* 0x0000005b002f7220 */ /* 0x000fe20000410000 */
[C---:B------:R-:W-:Y:S01]  /*8020*/  FMUL.FTZ R60, R2.reuse, R72 ;  /* 0x00000048023c7220 */ /* 0x040fe20000410000 */
[----:B------:R-:W-:Y:S01]  /*8030*/  FMUL.FTZ R61, R2, R73 ;  /* 0x00000049023d7220 */ /* 0x000fe20000410000 */
[C---:B------:R-:W-:Y:S01]  /*8040*/  FMUL.FTZ R62, R0.reuse, R74 ;  /* 0x0000004a003e7220 */ /* 0x040fe20000410000 */
[----:B------:R-:W-:Y:S01]  /*8050*/  FMUL.FTZ R63, R0, R75 ;  /* 0x0000004b003f7220 */ /* 0x000fe20000410000 */
[--C-:B------:R-:W-:Y:S03]  /*8060*/  FFMA.FTZ R160, R244, UR4, -R170.reuse ;  /* 0x00000004f4a07c23 */ /* 0x100fe600080108aa */
[----:B------:R-:W1:Y:S01]  /*8070*/  MUFU.EX2 R150, R150 ;  /* 0x0000009600967308 */ /* 0x000e620000000800 */
[----:B--2---:R-:W-:Y:S01]  /*8080*/  F2FP.F16.F32.PACK_AB R130, R153, R154 ;  /* 0x0000009a9982723e */ /* 0x004fe200000000ff */
[--C-:B------:R-:W-:Y:S01]  /*8090*/  FFMA.FTZ R163, R238, UR4, -R170.reuse ;  /* 0x00000004eea37c23 */ /* 0x100fe200080108aa */
[--C-:B------:R-:W-:Y:S01]  /*80a0*/  FFMA.FTZ R161, R236, UR4, -R169.reuse ;  /* 0x00000004eca17c23 */ /* 0x100fe200080108a9 */
[--C-:B------:R-:W-:Y:S01]  /*80b0*/  FFMA.FTZ R164, R232, UR4, -R169.reuse ;  /* 0x00000004e8a47c23 */ /* 0x100fe200080108a9 */
[--C-:B------:R-:W-:Y:S01]  /*80c0*/  FFMA.FTZ R166, R242, UR4, -R170.reuse ;  /* 0x00000004f2a67c23 */ /* 0x100fe200080108aa */
[----:B------:R-:W-:Y:S01]  /*80d0*/  FFMA.FTZ R165, R240, UR4, -R170 ;  /* 0x00000004f0a57c23 */ /* 0x000fe200080108aa */
[--C-:B------:R-:W-:Y:S03]  /*80e0*/  FFMA.FTZ R167, R234, UR4, -R169.reuse ;  /* 0x00000004eaa77c23 */ /* 0x100fe600080108a9 */
        /* <DEDUP_REMOVED lines=8> */
[----:B------:R-:W2:Y:S01]  /*8170*/  MUFU.EX2 R148, R148 ;  /* 0x0000009400947308 */ /* 0x000ea20000000800 */
[----:B-1----:R-:W-:Y:S01]  /*8180*/  F2FP.F16.F32.PACK_AB R131, R150, R151 ;  /* 0x000000979683723e */ /* 0x002fe200000000ff */
[----:B------:R-:W-:Y:S01]  /*8190*/  FFMA.FTZ R174, R245, UR4, -R158 ;  /* 0x00000004f5ae7c23 */ /* 0x000fe2000801089e */
[----:B------:R-:W-:Y:S01]  /*81a0*/  FFMA.FTZ R179, R179, UR4, -R162 ;  /* 0x00000004b3b37c23 */ /* 0x000fe200080108a2 */
[--C-:B------:R-:W-:Y:S01]  /*81b0*/  FFMA.FTZ R175, R237, UR4, -R170.reuse ;  /* 0x00000004edaf7c23 */ /* 0x100fe200080108aa */
[--C-:B------:R-:W-:Y:S01]  /*81c0*/  FFMA.FTZ R177, R220, UR4, -R169.reuse ;  /* 0x00000004dcb17c23 */ /* 0x100fe200080108a9 */
[--C-:B------:R-:W-:Y:S01]  /*81d0*/  FFMA.FTZ R178, R218, UR4, -R169.reuse ;  /* 0x00000004dab27c23 */ /* 0x100fe200080108a9 */
[--C-:B------:R-:W-:Y:S01]  /*81e0*/  FFMA.FTZ R176, R239, UR4, -R170.reuse ;  /* 0x00000004efb07c23 */ /* 0x100fe200080108aa */
        /* <DEDUP_REMOVED lines=8> */
[----:B------:R-:W-:Y:S01]  /*8270*/  FFMA.FTZ R231, R231, UR4, -R162 ;  /* 0x00000004e7e77c23 */ /* 0x000fe200080108a2 */
[--C-:B------:R-:W-:Y:S01]  /*8280*/  FFMA.FTZ R224, R233, UR4, -R158.reuse ;  /* 0x00000004e9e07c23 */ /* 0x100fe2000801089e */
[----:B------:R-:W-:Y:S01]  /*8290*/  FFMA.FTZ R229, R229, UR4, -R158 ;  /* 0x00000004e5e57c23 */ /* 0x000fe2000801089e */
[--C-:B------:R-:W-:Y:S01]  /*82a0*/  FFMA.FTZ R226, R227, UR4, -R162.reuse ;  /* 0x00000004e3e27c23 */ /* 0x100fe200080108a2 */
[----:B------:R-:W-:Y:S01]  /*82b0*/  FFMA.FTZ R223, R223, UR4, -R162 ;  /* 0x00000004dfdf7c23 */ /* 0x000fe200080108a2 */
[--C-:B------:R-:W-:Y:S03]  /*82c0*/  FFMA.FTZ R219, R219, UR4, -R158.reuse ;  /* 0x00000004dbdb7c23 */ /* 0x100fe6000801089e */
[----:B------:R-:W-:Y:S01]  /*82d0*/  MUFU.EX2 R149, R149 ;  /* 0x0000009500957308 */ /* 0x000fe20000000800 */
[----:B------:R-:W-:Y:S01]  /*82e0*/  FFMA.FTZ R228, R221, UR4, -R158 ;  /* 0x00000004dde47c23 */ /* 0x000fe2000801089e */
[--C-:B------:R-:W-:Y:S01]  /*82f0*/  FFMA.FTZ R215, R215, UR4, -R170.reuse ;  /* 0x00000004d7d77c23 */ /* 0x100fe200080108aa */
        /* <DEDUP_REMOVED lines=8> */
[----:B------:R-:W-:Y:S01]  /*8380*/  ISETP.GT.AND P0, PT, R206, RZ, PT ;  /* 0x000000ffce00720c */ /* 0x000fe20003f04270 */
[--C-:B------:R-:W-:Y:S01]  /*8390*/  FFMA.FTZ R140, R140, UR4, -R158.reuse ;  /* 0x000000048c8c7c23 */ /* 0x100fe2000801089e */
[----:B------:R-:W-:Y:S01]  /*83a0*/  FFMA.FTZ R139, R139, UR4, -R158 ;  /* 0x000000048b8b7c23 */ /* 0x000fe2000801089e */
[----:B------:R-:W-:Y:S01]  /*83b0*/  FFMA.FTZ R180, R180, UR4, -R162 ;  /* 0x00000004b4b47c23 */ /* 0x000fe200080108a2 */
[----:B------:R-:W-:Y:S03]  /*83c0*/  FFMA.FTZ R138, R138, UR4, -R158 ;  /* 0x000000048a8a7c23 */ /* 0x000fe6000801089e */
[----:B------:R-:W-:Y:S01]  /*83d0*/  MUFU.EX2 R144, R144 ;  /* 0x0000009000907308 */ /* 0x000fe20000000800 */
[----:B------:R-:W-:Y:S01]  /*83e0*/  FFMA.FTZ R162, R181, UR4, -R162 ;  /* 0x00000004b5a27c23 */ /* 0x000fe200080108a2 */
[----:B------:R-:W-:Y:S01]  /*83f0*/  FFMA.FTZ R158, R137, UR4, -R158 ;  /* 0x00000004899e7c23 */ /* 0x000fe2000801089e */
[----:B------:R-:W-:Y:S01]  /*8400*/  FFMA.FTZ R157, R2, R209, R157 ;  /* 0x000000d1029d7223 */ /* 0x000fe2000001009d */
[----:B------:R-:W-:Y:S01]  /*8410*/  FFMA.FTZ R147, R0, R207, R147 ;  /* 0x000000cf00937223 */ /* 0x000fe20000010093 */
[----:B------:R-:W-:Y:S01]  /*8420*/  FFMA.FTZ R159, R132, R211, R159 ;  /* 0x000000d3849f7223 */ /* 0x000fe2000001009f */
[----:B------:R-:W-:Y:S01]  /*8430*/  FFMA.FTZ R156, R3, R208, R156 ;  /* 0x000000d0039c7223 */ /* 0x000fe2000001009c */
[----:B------:R-:W-:Y:S03]  /*8440*/  FADD.FTZ R148, R148, R157 ;  /* 0x0000009d94947221 */ /* 0x000fe60000010000 */
[----:B------:R-:W1:Y:S01]  /*8450*/  MUFU.EX2 R141, R141 ;  /* 0x0000008d008d7308 */ /* 0x000e620000000800 */
[----:B--2---:R-:W-:Y:S01]  /*8460*/  F2FP.F16.F32.PACK_AB R66, R146, R149 ;  /* 0x000000959242723e */ /* 0x004fe200000000ff */
[----:B------:R-:W-:Y:S01]  /*8470*/  FADD.FTZ R147, R145, R147 ;  /* 0x0000009391937221 */ /* 0x000fe20000010000 */
[----:B------:R-:W-:Y:S01]  /*8480*/  IADD3 R206, PT, PT, R206, -0x1, RZ ;  /* 0xffffffffcece7810 */ /* 0x000fe20007ffe0ff */
[----:B------:R-:W-:Y:S01]  /*8490*/  FADD.FTZ R149, R149, R148 ;  /* 0x0000009495957221 */ /* 0x000fe20000010000 */
[----:B------:R-:W-:Y:S01]  /*84a0*/  FADD.FTZ R159, R155, R159 ;  /* 0x0000009f9b9f7221 */ /* 0x000fe20000010000 */
[----:B------:R-:W-:Y:S04]  /*84b0*/  FADD.FTZ R156, R152, R156 ;  /* 0x0000009c989c7221 */ /* 0x000fe80000010000 */
[----:B------:R-:W-:Y:S01]  /*84c0*/  MUFU.EX2 R160, R160 ;  /* 0x000000a000a07308 */ /* 0x000fe20000000800 */
[----:B------:R-:W-:Y:S01]  /*84d0*/  FADD.FTZ R149, R146, R149 ;  /* 0x0000009592957221 */ /* 0x000fe20000010000 */
[----:B------:R-:W-:Y:S01]  /*84e0*/  FADD.FTZ R154, R154, R159 ;  /* 0x0000009f9a9a7221 */ /* 0x000fe20000010000 */
[----:B------:R-:W-:Y:S03]  /*84f0*/  FADD.FTZ R151, R151, R156 ;  /* 0x0000009c97977221 */ /* 0x000fe60000010000 */
[----:B------:R-:W-:Y:S01]  /*8500*/  FADD.FTZ R153, R153, R154 ;  /* 0x0000009a99997221 */ /* 0x000fe20000010000 */
[----:B------:R-:W-:Y:S03]  /*8510*/  FADD.FTZ R150, R150, R151 ;  /* 0x0000009796967221 */ /* 0x000fe60000010000 */
[----:B------:R-:W-:Y:S01]  /*8520*/  MUFU.EX2 R163, R163 ;  /* 0x000000a300a37308 */ /* 0x000fe20000000800 */
[C---:B-1----:R-:W-:Y:S01]  /*8530*/  F2FP.F16.F32.PACK_AB R67, R141.reuse, R144 ;  /* 0x000000908d43723e */ /* 0x042fe200000000ff */
[----:B------:R-:W-:Y:S04]  /*8540*/  FADD.FTZ R144, R144, R147 ;  /* 0x0000009390907221 */ /* 0x000fe80000010000 */
[----:B------:R-:W-:Y:S02]  /*8550*/  FADD.FTZ R141, R141, R144 ;  /* 0x000000908d8d7221 */ /* 0x000fe40000010000 */
[C---:B------:R-:W-:Y:S02]  /*8560*/  HMMA.16816.F32 R8, R64.reuse, R20, R8 ;  /* 0x000000144008723c */ /* 0x040fe40000001808 */
[----:B------:R-:W-:Y:S02]  /*8570*/  MUFU.EX2 R161, R161 ;  /* 0x000000a100a17308 */ /* 0x000fe40000000800 */
[C---:B------:R-:W-:Y:S01]  /*8580*/  FMUL.FTZ R20, R132.reuse, R112 ;  /* 0x0000007084147220 */ /* 0x040fe20000410000 */
[C---:B------:R-:W-:Y:S03]  /*8590*/  FMUL.FTZ R21, R132.reuse, R113 ;  /* 0x0000007184157220 */ /* 0x040fe60000410000 */
[-C--:B------:R-:W-:Y:S04]  /*85a0*/  HMMA.16816.F32 R12, R64, R22.reuse, R12 ;  /* 0x00000016400c723c */ /* 0x080fe8000000180c */
[----:B------:R-:W-:Y:S04]  /*85b0*/  MUFU.EX2 R164, R164 ;  /* 0x000000a400a47308 */ /* 0x000fe80000000800 */
        /* <DEDUP_REMOVED lines=9> */
[----:B------:R-:W-:Y:S04]  /*8650*/  FMUL.FTZ R37, R132, R97 ;  /* 0x0000006184257220 */ /* 0x000fe80000410000 */
[----:B------:R-:W-:Y:S01]  /*8660*/  MUFU.EX2 R168, R168 ;  /* 0x000000a800a87308 */ /* 0x000fe20000000800 */
[-C--:B------:R-:W-:Y:S09]  /*8670*/  HMMA.16816.F32 R28, R64, R38.reuse, R28 ;  /* 0x00000026401c723c */ /* 0x080ff2000000181c */
[----:B------:R1:W-:Y:S01]  /*8680*/  MUFU.EX2 R88, R179 ;  /* 0x000000b300587308 */ /* 0x0003e20000000800 */
[C---:B------:R-:W-:Y:S04]  /*8690*/  HMMA.16816.F32 R32, R128.reuse, R38, R32 ;  /* 0x000000268020723c */ /* 0x040fe80000001820 */
[C---:B------:R-:W-:Y:S01]  /*86a0*/  FMUL.FTZ R38, R3.reuse, R98 ;  /* 0x0000006203267220 */ /* 0x040fe20000410000 */
[----:B------:R-:W-:Y:S04]  /*86b0*/  FMUL.FTZ R39, R3, R99 ;  /* 0x0000006303277220 */ /* 0x000fe80000410000 */
[----:B------:R-:W2:Y:S01]  /*86c0*/  MUFU.EX2 R89, R89 ;  /* 0x0000005900597308 */ /* 0x000ea20000000800 */
[----:B------:R-:W3:Y:S02]  /*86d0*/  LDSM.16.MT88.4 R96, [R142+0x6000] ;  /* 0x006000008e60783b */ /* 0x000ee40000004200 */
[-C--:B------:R-:W-:Y:S07]  /*86e0*/  HMMA.16816.F32 R36, R128, R52.reuse, R36 ;  /* 0x000000348024723c */ /* 0x080fee0000001824 */
[----:B------:R-:W-:Y:S01]  /*86f0*/  MUFU.EX2 R90, R90 ;  /* 0x0000005a005a7308 */ /* 0x000fe20000000800 */
[--C-:B-1----:R-:W-:Y:S01]  /*8700*/  FFMA.FTZ R179, R243, UR4, -R170.reuse ;  /* 0x00000004f3b37c23 */ /* 0x102fe200080108aa */
[----:B------:R-:W-:Y:S01]  /*8710*/  FFMA.FTZ R170, R216, UR4, -R170 ;  /* 0x00000004d8aa7c23 */ /* 0x000fe200080108aa */
[--C-:B------:R-:W-:Y:S01]  /*8720*/  FFMA.FTZ R216, R217, UR4, -R169.reuse ;  /* 0x00000004d9d87c23 */ /* 0x100fe200080108a9 */
[----:B------:R-:W-:Y:S01]  /*8730*/  FFMA.FTZ R169, R214, UR4, -R169 ;  /* 0x00000004d6a97c23 */ /* 0x000fe200080108a9 */
[C---:B------:R-:W-:Y:S05]  /*8740*/  HMMA.16816.F32 R40, R64.reuse, R52, R40 ;  /* 0x000000344028723c */ /* 0x040fea0000001828 */
[----:B------:R-:W1:Y:S01]  /*8750*/  MUFU.EX2 R91, R91 ;  /* 0x0000005b005b7308 */ /* 0x000e620000000800 */
[C---:B------:R-:W-:Y:S01]  /*8760*/  FMUL.FTZ R52, R132.reuse, R80 ;  /* 0x0000005084347220 */ /* 0x040fe20000410000 */
[----:B------:R-:W-:Y:S01]  /*8770*/  FMUL.FTZ R53, R132, R81 ;  /* 0x0000005184357220 */ /* 0x000fe20000410000 */
[C---:B--2---:R-:W-:Y:S01]  /*8780*/  F2FP.F16.F32.PACK_AB R72, R89.reuse, R88 ;  /* 0x000000585948723e */ /* 0x044fe200000000ff */
[----:B------:R-:W-:Y:S01]  /*8790*/  FADD.FTZ R88, R88, R149 ;  /* 0x0000009558587221 */ /* 0x000fe20000010000 */
[-C--:B------:R-:W-:Y:S05]  /*87a0*/  HMMA.16816.F32 R44, R64, R54.reuse, R44 ;  /* 0x00000036402c723c */ /* 0x080fea000000182c */
[----:B------:R-:W-:Y:S01]  /*87b0*/  MUFU.EX2 R171, R171 ;  /* 0x000000ab00ab7308 */ /* 0x000fe20000000800 */
[----:B------:R-:W-:Y:S02]  /*87c0*/  FADD.FTZ R0, R89, R88 ;  /* 0x0000005859007221 */ /* 0x000fe40000010000 */
[C---:B------:R-:W-:Y:S07]  /*87d0*/  HMMA.16816.F32 R48, R128.reuse, R54, R48 ;  /* 0x000000368030723c */ /* 0x040fee0000001830 */
[----:B------:R-:W2:Y:S01]  /*87e0*/  MUFU.EX2 R172, R172 ;  /* 0x000000ac00ac7308 */ /* 0x000ea20000000800 */
[C---:B------:R-:W-:Y:S01]  /*87f0*/  FMUL.FTZ R54, R3.reuse, R82 ;  /* 0x0000005203367220 */ /* 0x040fe20000410000 */
[----:B------:R-:W-:Y:S01]  /*8800*/  FMUL.FTZ R55, R3, R83 ;  /* 0x0000005303377220 */ /* 0x000fe20000410000 */
[C---:B-1----:R-:W-:Y:S01]  /*8810*/  F2FP.F16.F32.PACK_AB R73, R91.reuse, R90 ;  /* 0x0000005a5b49723e */ /* 0x042fe200000000ff */
[----:B------:R-:W1:Y:S01]  /*8820*/  LDSM.16.MT88.4 R80, [R184+0x6800] ;  /* 0x00680000b850783b */ /* 0x000e620000004200 */
[----:B------:R-:W-:Y:S01]  /*8830*/  FADD.FTZ R90, R90, R141 ;  /* 0x0000008d5a5a7221 */ /* 0x000fe20000010000 */
[----:B------:R-:W-:Y:S04]  /*8840*/  MOV R141, R136 ;  /* 0x00000088008d7202 */ /* 0x000fe80000000f00 */
[----:B------:R-:W-:Y:S01]  /*8850*/  MUFU.EX2 R173, R173 ;  /* 0x000000ad00ad7308 */ /* 0x000fe20000000800 */
[-C--:B---3--:R-:W-:Y:S03]  /*8860*/  HMMA.16816.F32 R52, R128, R96.reuse, R52 ;  /* 0x000000608034723c */ /* 0x088fe60000001834 */
[----:B------:R-:W-:Y:S06]  /*8870*/  FADD.FTZ R2, R91, R90 ;  /* 0x0000005a5b027221 */ /* 0x000fec0000010000 */
[----:B------:R-:W3:Y:S01]  /*8880*/  MUFU.EX2 R174, R174 ;  /* 0x000000ae00ae7308 */ /* 0x000ee20000000800 */
[----:B--2---:R-:W-:Y:S01]  /*8890*/  F2FP.F16.F32.PACK_AB R74, R172, R171 ;  /* 0x000000abac4a723e */ /* 0x004fe200000000ff */
        /* <DEDUP_REMOVED lines=19> */
[----:B---3--:R-:W-:Y:S01]  /*89d0*/  F2FP.F16.F32.PACK_AB R75, R174, R173 ;  /* 0x000000adae4b723e */ /* 0x008fe200000000ff */
        /* <DEDUP_REMOVED lines=17> */
[----:B------:R-:W2:Y:S07]  /*8af0*/  LDSM.16.MT88.4 R76, [R142+0x6800] ;  /* 0x006800008e4c783b */ /* 0x000eae0000004200 */
        /* <DEDUP_REMOVED lines=19> */
[-C--:B--2---:R-:W-:Y:S09]  /*8c30*/  HMMA.16816.F32 R52, R68, R76.reuse, R52 ;  /* 0x0000004c4434723c */ /* 0x084ff20000001834 */
[----:B------:R-:W2:Y:S01]  /*8c40*/  MUFU.EX2 R228, R228 ;  /* 0x000000e400e47308 */ /* 0x000ea20000000800 */
[C---:B------:R-:W-:Y:S09]  /*8c50*/  HMMA.16816.F32 R56, R72.reuse, R76, R56 ;  /* 0x0000004c4838723c */ /* 0x040ff20000001838 */
[----:B------:R-:W-:Y:S01]  /*8c60*/  MUFU.EX2 R215, R215 ;  /* 0x000000d700d77308 */ /* 0x000fe20000000800 */
[-C--:B------:R-:W-:Y:S09]  /*8c70*/  HMMA.16816.F32 R60, R72, R78.reuse, R60 ;  /* 0x0000004e483c723c */ /* 0x080ff2000000183c */
[----:B------:R-:W-:Y:S01]  /*8c80*/  MUFU.EX2 R212, R212 ;  /* 0x000000d400d47308 */ /* 0x000fe20000000800 */
[----:B-1----:R-:W-:Y:S01]  /*8c90*/  F2FP.F16.F32.PACK_AB R72, R231, R222 ;  /* 0x000000dee748723e */ /* 0x002fe200000000ff */
[----:B------:R-:W-:Y:S01]  /*8ca0*/  FADD.FTZ R222, R222, R171 ;  /* 0x000000abdede7221 */ /* 0x000fe20000010000 */
[----:B----4-:R-:W-:Y:S01]  /*8cb0*/  F2FP.F16.F32.PACK_AB R73, R229, R224 ;  /* 0x000000e0e549723e */ /* 0x010fe200000000ff */
[----:B------:R-:W-:Y:S01]  /*8cc0*/  FADD.FTZ R224, R224, R173 ;  /* 0x000000ade0e07221 */ /* 0x000fe20000010000 */
[----:B-----5:R-:W-:Y:S01]  /*8cd0*/  F2FP.F16.F32.PACK_AB R74, R223, R226 ;  /* 0x000000e2df4a723e */ /* 0x020fe200000000ff */
[----:B------:R-:W-:Y:S01]  /*8ce0*/  HMMA.16816.F32 R64, R68, R78, R64 ;  /* 0x0000004e4440723c */ /* 0x000fe20000001840 */
[----:B------:R-:W1:Y:S03]  /*8cf0*/  LDSM.16.MT88.4 R76, [R143+0x7000] ;  /* 0x007000008f4c783b */ /* 0x000e660000004200 */
        /* <DEDUP_REMOVED lines=9> */
[----:B--2---:R-:W-:Y:S01]  /*8d90*/  F2FP.F16.F32.PACK_AB R75, R228, R219 ;  /* 0x000000dbe44b723e */ /* 0x004fe200000000ff */
        /* <DEDUP_REMOVED lines=18> */
[----:B------:R-:W2:Y:S07]  /*8ec0*/  LDSM.16.MT88.4 R80, [R142+0x7000] ;  /* 0x007000008e50783b */ /* 0x000eae0000004200 */
        /* <DEDUP_REMOVED lines=10> */
[-C--:B-1----:R-:W-:Y:S09]  /*8f70*/  HMMA.16816.F32 R36, R68, R76.reuse, R36 ;  /* 0x0000004c4424723c */ /* 0x082ff20000001824 */
[----:B------:R-:W-:Y:S01]  /*8f80*/  MUFU.EX2 R180, R180 ;  /* 0x000000b400b47308 */ /* 0x000fe20000000800 */
[C---:B------:R-:W-:Y:S09]  /*8f90*/  HMMA.16816.F32 R40, R72.reuse, R76, R40 ;  /* 0x0000004c4828723c */ /* 0x040ff20000001828 */
[----:B------:R-:W1:Y:S01]  /*8fa0*/  MUFU.EX2 R181, R162 ;  /* 0x000000a200b57308 */ /* 0x000e620000000800 */
[-C--:B------:R-:W-:Y:S09]  /*8fb0*/  HMMA.16816.F32 R44, R72, R78.reuse, R44 ;  /* 0x0000004e482c723c */ /* 0x080ff2000000182c */
[----:B------:R-:W-:Y:S01]  /*8fc0*/  MUFU.EX2 R138, R138 ;  /* 0x0000008a008a7308 */ /* 0x000fe20000000800 */
[C---:B------:R-:W-:Y:S09]  /*8fd0*/  HMMA.16816.F32 R48, R68.reuse, R78, R48 ;  /* 0x0000004e4430723c */ /* 0x040ff20000001830 */
[----:B------:R-:W4:Y:S01]  /*8fe0*/  MUFU.EX2 R137, R158 ;  /* 0x0000009e00897308 */ /* 0x000f220000000800 */
[-C--:B--2---:R-:W-:Y:S08]  /*8ff0*/  HMMA.16816.F32 R52, R68, R80.reuse, R52 ;  /* 0x000000504434723c */ /* 0x084ff00000001834 */
[C---:B------:R-:W-:Y:S08]  /*9000*/  HMMA.16816.F32 R56, R72.reuse, R80, R56 ;  /* 0x000000504838723c */ /* 0x040ff00000001838 */
[-C--:B------:R-:W-:Y:S03]  /*9010*/  HMMA.16816.F32 R60, R72, R82.reuse, R60 ;  /* 0x00000052483c723c */ /* 0x080fe6000000183c */
[----:B---3--:R-:W-:Y:S01]  /*9020*/  F2FP.F16.F32.PACK_AB R72, R182, R183 ;  /* 0x000000b7b648723e */ /* 0x008fe200000000ff */
[----:B------:R-:W-:Y:S01]  /*9030*/  FADD.FTZ R183, R183, R226 ;  /* 0x000000e2b7b77221 */ /* 0x000fe20000010000 */
[----:B-----5:R-:W-:Y:S01]  /*9040*/  F2FP.F16.F32.PACK_AB R73, R139, R140 ;  /* 0x0000008c8b49723e */ /* 0x020fe200000000ff */
[----:B------:R-:W-:Y:S01]  /*9050*/  FADD.FTZ R140, R140, R219 ;  /* 0x000000db8c8c7221 */ /* 0x000fe20000010000 */
[----:B-1----:R-:W-:Y:S01]  /*9060*/  F2FP.F16.F32.PACK_AB R74, R181, R180 ;  /* 0x000000b4b54a723e */ /* 0x002fe200000000ff */
        /* <DEDUP_REMOVED lines=39> */
.L_x_1810:
[----:B------:R-:W1:Y:S01]  /*92e0*/  SHFL.BFLY PT, R3, R208, 0x2, 0x1f ;  /* 0x0c401f00d0037f89 */ /* 0x000e6200000e0000 */
[----:B------:R-:W2:Y:S01]  /*92f0*/  S2UR UR4, SR_CgaCtaId ;  /* 0x00000000000479c3 */ /* 0x000ea20000008800 */
[----:B------:R-:W-:Y:S01]  /*9300*/  UMOV UR5, 0x400 ;  /* 0x0000040000057882 */ /* 0x000fe20000000000 */
[----:B------:R-:W-:Y:S01]  /*9310*/  ISETP.NE.AND P3, PT, R203, -0x1, PT ;  /* 0xffffffffcb00780c */ /* 0x000fe20003f65270 */
[----:B------:R-:W3:Y:S01]  /*9320*/  SHFL.BFLY PT, R2, R211, 0x2, 0x1f ;  /* 0x0c401f00d3027f89 */ /* 0x000ee200000e0000 */
[----:B------:R-:W-:-:S03]  /*9330*/  MOV R20, 0x7f800000 ;  /* 0x7f80000000147802 */ /* 0x000fc60000000f00 */
[----:B------:R-:W4:Y:S01]  /*9340*/  SHFL.BFLY PT, R8, R209, 0x2, 0x1f ;  /* 0x0c401f00d1087f89 */ /* 0x000f2200000e0000 */
[----:B------:R-:W5:Y:S03]  /*9350*/  S2R R4, SR_TID.X ;  /* 0x0000000000047919 */ /* 0x000f660000002100 */
[----:B------:R-:W5:Y:S01]  /*9360*/  SHFL.BFLY PT, R0, R207, 0x2, 0x1f ;  /* 0x0c401f00cf007f89 */ /* 0x000f6200000e0000 */
[----:B-1----:R-:W-:Y:S01]  /*9370*/  FADD.FTZ R6, R3, R208 ;  /* 0x000000d003067221 */ /* 0x002fe20000010000 */
[----:B--2---:R-:W-:Y:S01]  /*9380*/  ULEA UR4, UR4, UR5, 0x18 ;  /* 0x0000000504047291 */ /* 0x004fe2000f8ec0ff */
[----:B------:R-:W1:Y:S01]  /*9390*/  S2R R3, SR_TID.X ;  /* 0x0000000000037919 */ /* 0x000e620000002100 */
[----:B---3--:R-:W-:Y:S02]  /*93a0*/  FADD.FTZ R2, R2, R211 ;  /* 0x000000d302027221 */ /* 0x008fe40000010000 */
[----:B------:R-:W2:Y:S01]  /*93b0*/  SHFL.BFLY PT, R5, R6, 0x1, 0x1f ;  /* 0x0c201f0006057f89 */ /* 0x000ea200000e0000 */
[----:B----4-:R-:W-:-:S03]  /*93c0*/  FADD.FTZ R9, R8, R209 ;  /* 0x000000d108097221 */ /* 0x010fc60000010000 */
[----:B------:R-:W3:Y:S04]  /*93d0*/  SHFL.BFLY PT, R7, R2, 0x1, 0x1f ;  /* 0x0c201f0002077f89 */ /* 0x000ee800000e0000 */
[----:B------:R-:W4:Y:S01]  /*93e0*/  SHFL.BFLY PT, R8, R9, 0x1, 0x1f ;  /* 0x0c201f0009087f89 */ /* 0x000f2200000e0000 */
[----:B-----5:R-:W-:Y:S01]  /*93f0*/  FADD.FTZ R11, R0, R207 ;  /* 0x000000cf000b7221 */ /* 0x020fe20000010000 */
[----:B------:R-:W-:-:S04]  /*9400*/  SHF.L.U32 R13, R4, 0x4, RZ ;  /* 0x00000004040d7819 */ /* 0x000fc800000006ff */
[----:B------:R-:W5:Y:S01]  /*9410*/  SHFL.BFLY PT, R0, R11, 0x1, 0x1f ;  /* 0x0c201f000b007f89 */ /* 0x000f6200000e0000 */
[C---:B------:R-:W-:Y:S02]  /*9420*/  LOP3.LUT P0, RZ, R4.reuse, 0x4, RZ, 0xc0, !PT ;  /* 0x0000000404ff7812 */ /* 0x040fe4000780c0ff */
[----:B------:R-:W-:Y:S02]  /*9430*/  LOP3.LUT R13, R13, 0x1c0, RZ, 0xc0, !PT ;  /* 0x000001c00d0d7812 */ /* 0x000fe400078ec0ff */
[----:B------:R-:W-:Y:S01]  /*9440*/  LOP3.LUT P2, RZ, R4, 0x8, RZ, 0xc0, !PT ;  /* 0x0000000804ff7812 */ /* 0x000fe2000784c0ff */
[----:B--2---:R-:W-:Y:S01]  /*9450*/  FADD.FTZ R5, R6, R5 ;  /* 0x0000000506057221 */ /* 0x004fe20000010000 */
[----:B---3--:R-:W-:Y:S01]  /*9460*/  FADD.FTZ R7, R2, R7 ;  /* 0x0000000702077221 */ /* 0x008fe20000010000 */
[----:B------:R-:W-:Y:S02]  /*9470*/  SHF.L.U32 R2, R4, 0x1, RZ ;  /* 0x0000000104027819 */ /* 0x000fe400000006ff */
[----:B------:R-:W2:Y:S01]  /*9480*/  MUFU.RCP R12, R5 ;  /* 0x00000005000c7308 */ /* 0x000ea20000001000 */
[----:B-1----:R-:W-:Y:S01]  /*9490*/  SHF.L.U32 R6, R3, 0x5, RZ ;  /* 0x0000000503067819 */ /* 0x002fe200000006ff */
[----:B----4-:R-:W-:Y:S01]  /*94a0*/  FADD.FTZ R8, R9, R8 ;  /* 0x0000000809087221 */ /* 0x010fe20000010000 */
[----:B------:R-:W-:-:S02]  /*94b0*/  LOP3.LUT R13, R13, 0x38, R2, 0xf8, !PT ;  /* 0x000000380d0d7812 */ /* 0x000fc400078ef802 */
[----:B------:R-:W-:Y:S02]  /*94c0*/  LOP3.LUT R6, R6, 0x7c00, RZ, 0xc0, !PT ;  /* 0x00007c0006067812 */ /* 0x000fe400078ec0ff */
[----:B------:R-:W-:Y:S01]  /*94d0*/  LOP3.LUT R2, R2, 0x6, RZ, 0xc0, !PT ;  /* 0x0000000602027812 */ /* 0x000fe200078ec0ff */
[----:B------:R-:W1:Y:S01]  /*94e0*/  MUFU.RCP R10, R7 ;  /* 0x00000007000a7308 */ /* 0x000e620000001000 */
[----:B------:R-:W-:Y:S01]  /*94f0*/  FSETP.NE.FTZ.AND P1, PT, R7, RZ, PT ;  /* 0x000000ff0700720b */ /* 0x000fe20003f35000 */
[----:B-----5:R-:W-:Y:S01]  /*9500*/  FADD.FTZ R0, R11, R0 ;  /* 0x000000000b007221 */ /* 0x020fe20000010000 */
[----:B------:R-:W-:Y:S02]  /*9510*/  IADD3 R2, PT, PT, R13, R2, R6 ;  /* 0x000000020d027210 */ /* 0x000fe40007ffe006 */
[----:B------:R-:W-:Y:S02]  /*9520*/  FSETP.NE.FTZ.AND P5, PT, R8, RZ, PT ;  /* 0x000000ff0800720b */ /* 0x000fe40003fb5000 */
[----:B------:R-:W-:Y:S01]  /*9530*/  FSETP.NE.FTZ.AND P6, PT, R5, RZ, PT ;  /* 0x000000ff0500720b */ /* 0x000fe20003fd5000 */
[----:B------:R-:W3:Y:S01]  /*9540*/  MUFU.RCP R6, R8 ;  /* 0x0000000800067308 */ /* 0x000ee20000001000 */
[----:B------:R-:W-:-:S02]  /*9550*/  FSETP.NE.FTZ.AND P4, PT, R0, RZ, PT ;  /* 0x000000ff0000720b */ /* 0x000fc40003f95000 */
[----:B--2---:R-:W-:Y:S02]  /*9560*/  FSEL R12, R12, 1, P6 ;  /* 0x3f8000000c0c7808 */ /* 0x004fe40003000000 */
[----:B------:R-:W-:Y:S02]  /*9570*/  LEA R11, R2, UR4, 0x1 ;  /* 0x00000004020b7c11 */ /* 0x000fe4000f8e08ff */
[----:B------:R-:W-:Y:S01]  /*9580*/  MOV R2, 0x20 ;  /* 0x0000002000027802 */ /* 0x000fe20000000f00 */
[----:B------:R-:W2:Y:S01]  /*9590*/  MUFU.RCP R9, R0 ;  /* 0x0000000000097308 */ /* 0x000ea20000001000 */
        /* <DEDUP_REMOVED lines=22> */
[----:B------:R-:W1:Y:S01]  /*9700*/  LDC.U8 R10, c[0x0][0x549] ;  /* 0x00015240ff0a7b82 */ /* 0x000e620000000000 */
[----:B--2---:R-:W-:Y:S01]  /*9710*/  FSEL R9, R9, 1, P4 ;  /* 0x3f80000009097808 */ /* 0x004fe20002000000 */
        /* <DEDUP_REMOVED lines=24> */
[----:B------:R-:W-:Y:S01]  /*98a0*/  LOP3.LUT P0, RZ, R4, 0x10, RZ, 0xc0, !PT ;  /* 0x0000001004ff7812 */ /* 0x000fe2000780c0ff */
[C---:B------:R-:W-:Y:S01]  /*98b0*/  FMUL.FTZ R115, R12.reuse, R115 ;  /* 0x000000730c737220 */ /* 0x040fe20000410000 */
[C---:B------:R-:W-:Y:S01]  /*98c0*/  FMUL.FTZ R102, R12.reuse, R102 ;  /* 0x000000660c667220 */ /* 0x040fe20000410000 */
[----:B------:R-:W-:Y:S01]  /*98d0*/  FMUL.FTZ R103, R12, R103 ;  /* 0x000000670c677220 */ /* 0x000fe20000410000 */
        /* <DEDUP_REMOVED lines=8> */
[----:B------:R-:W-:Y:S01]  /*9960*/  IADD3 R13, PT, PT, R6, R11, RZ ;  /* 0x0000000b060d7210 */ /* 0x000fe20007ffe0ff */
[C---:B------:R-:W-:Y:S01]  /*9970*/  FMUL.FTZ R98, R12.reuse, R98 ;  /* 0x000000620c627220 */ /* 0x040fe20000410000 */
[----:B------:R-:W-:Y:S01]  /*9980*/  IADD3 R15, PT, PT, R11, 0x40, RZ ;  /* 0x000000400b0f7810 */ /* 0x000fe20007ffe0ff */
[----:B------:R-:W-:Y:S01]  /*9990*/  FMUL.FTZ R99, R12, R99 ;  /* 0x000000630c637220 */ /* 0x000fe20000410000 */
[----:B------:R-:W-:Y:S01]  /*99a0*/  IADD3 R17, PT, PT, R2, R11, RZ ;  /* 0x0000000b02117210 */ /* 0x000fe20007ffe0ff */
[C---:B------:R-:W-:Y:S01]  /*99b0*/  FMUL.FTZ R86, R12.reuse, R86 ;  /* 0x000000560c567220 */ /* 0x040fe20000410000 */
[----:B------:R-:W-:Y:S01]  /*99c0*/  F2FP.F16.F32.PACK_AB R124, R125, R124 ;  /* 0x0000007c7d7c723e */ /* 0x000fe200000000ff */
[----:B------:R-:W-:Y:S01]  /*99d0*/  FMUL.FTZ R87, R12, R87 ;  /* 0x000000570c577220 */ /* 0x000fe20000410000 */
[----:B------:R-:W-:Y:S01]  /*99e0*/  F2FP.F16.F32.PACK_AB R126, R127, R126 ;  /* 0x0000007e7f7e723e */ /* 0x000fe200000000ff */
[----:B------:R-:W-:Y:S01]  /*99f0*/  FMUL.FTZ R94, R9, R94 ;  /* 0x0000005e095e7220 */ /* 0x000fe20000410000 */
[----:B------:R-:W-:Y:S01]  /*9a00*/  @P0 IADD3 R15, PT, PT, R11, -0x40, RZ ;  /* 0xffffffc00b0f0810 */ /* 0x000fe20007ffe0ff */
[----:B------:R-:W-:Y:S01]  /*9a10*/  FMUL.FTZ R95, R9, R95 ;  /* 0x0000005f095f7220 */ /* 0x000fe20000410000 */
[----:B------:R-:W-:Y:S01]  /*9a20*/  F2FP.F16.F32.PACK_AB R120, R121, R120 ;  /* 0x000000787978723e */ /* 0x000fe200000000ff */
[----:B------:R-:W-:Y:S01]  /*9a30*/  STS [R11], R128 ;  /* 0x000000800b007388 */ /* 0x000fe20000000800 */
[----:B------:R-:W-:Y:S01]  /*9a40*/  F2FP.F16.F32.PACK_AB R122, R123, R122 ;  /* 0x0000007a7b7a723e */ /* 0x000fe200000000ff */
[----:B------:R-:W-:Y:S01]  /*9a50*/  FMUL.FTZ R90, R9, R90 ;  /* 0x0000005a095a7220 */ /* 0x000fe20000410000 */
[----:B-1----:R-:W-:Y:S01]  /*9a60*/  ISETP.NE.AND P0, PT, R10, RZ, PT ;  /* 0x000000ff0a00720c */ /* 0x002fe20003f05270 */
        /* <DEDUP_REMOVED lines=9> */
[----:B------:R-:W-:Y:S01]  /*9b00*/  IADD3 R19, PT, PT, R6, R17, RZ ;  /* 0x0000001106137210 */ /* 0x000fe20007ffe0ff */
[C---:B------:R-:W-:Y:S01]  /*9b10*/  FMUL.FTZ R83, R12.reuse, R83 ;  /* 0x000000530c537220 */ /* 0x040fe20000410000 */
        /* <DEDUP_REMOVED lines=10> */
[----:B------:R-:W-:Y:S01]  /*9bc0*/  F2FP.F16.F32.PACK_AB R98, R99, R98 ;  /* 0x000000626362723e */ /* 0x000fe200000000ff */
[C---:B------:R-:W-:Y:S01]  /*9bd0*/  FMUL.FTZ R78, R9.reuse, R78 ;  /* 0x0000004e094e7220 */ /* 0x040fe20000410000 */
[----:B------:R-:W-:Y:S01]  /*9be0*/  FMUL.FTZ R79, R9, R79 ;  /* 0x0000004f094f7220 */ /* 0x000fe20000410000 */
[----:B------:R2:W-:Y:S01]  /*9bf0*/  STS [R13+0x2400], R122 ;  /* 0x0024007a0d007388 */ /* 0x0005e20000000800 */
[----:B------:R-:W-:Y:S01]  /*9c00*/  F2FP.F16.F32.PACK_AB R84, R85, R84 ;  /* 0x000000545554723e */ /* 0x000fe200000000ff */
[----:B------:R-:W3:Y:S01]  /*9c10*/  @P1 MUFU.LG2 R12, R7 ;  /* 0x00000007000c1308 */ /* 0x000ee20000000c00 */
[----:B------:R-:W-:Y:S01]  /*9c20*/  F2FP.F16.F32.PACK_AB R86, R87, R86 ;  /* 0x000000565756723e */ /* 0x000fe200000000ff */
[----:B------:R-:W-:Y:S01]  /*9c30*/  STS [R17], R112 ;  /* 0x0000007011007388 */ /* 0x000fe20000000800 */
[-C--:B------:R-:W-:Y:S01]  /*9c40*/  IADD3 R21, PT, PT, R6, R15.reuse, RZ ;  /* 0x0000000f06157210 */ /* 0x080fe20007ffe0ff */
[----:B------:R-:W4:Y:S01]  /*9c50*/  @P0 LDC R14, c[0x0][0x430] ;  /* 0x00010c00ff0e0b82 */ /* 0x000f220000000800 */
[----:B------:R-:W-:Y:S01]  /*9c60*/  F2FP.F16.F32.PACK_AB R92, R93, R92 ;  /* 0x0000005c5d5c723e */ /* 0x000fe200000000ff */
[----:B------:R-:W-:Y:S01]  /*9c70*/  STS [R17+0x400], R114 ;  /* 0x0004007211007388 */ /* 0x000fe20000000800 */
[----:B------:R-:W-:Y:S01]  /*9c80*/  F2FP.F16.F32.PACK_AB R94, R95, R94 ;  /* 0x0000005e5f5e723e */ /* 0x000fe200000000ff */
[----:B------:R-:W5:Y:S01]  /*9c90*/  @P6 MUFU.LG2 R5, R5 ;  /* 0x0000000500056308 */ /* 0x000f620000000c00 */
[----:B------:R-:W-:Y:S01]  /*9ca0*/  F2FP.F16.F32.PACK_AB R88, R89, R88 ;  /* 0x000000585958723e */ /* 0x000fe200000000ff */
[----:B------:R-:W-:Y:S01]  /*9cb0*/  STS [R19], R100 ;  /* 0x0000006413007388 */ /* 0x000fe20000000800 */
[----:B------:R-:W-:Y:S01]  /*9cc0*/  F2FP.F16.F32.PACK_AB R90, R91, R90 ;  /* 0x0000005a5b5a723e */ /* 0x000fe200000000ff */
[----:B------:R-:W4:Y:S01]  /*9cd0*/  @P6 LDC R18, c[0x0][0x458] ;  /* 0x00011600ff126b82 */ /* 0x000f220000000800 */
[----:B------:R-:W-:Y:S01]  /*9ce0*/  F2FP.F16.F32.PACK_AB R80, R81, R80 ;  /* 0x000000505150723e */ /* 0x000fe200000000ff */
[----:B------:R-:W-:Y:S01]  /*9cf0*/  STS [R19+0x400], R102 ;  /* 0x0004006613007388 */ /* 0x000fe20000000800 */
[----:B------:R-:W-:Y:S01]  /*9d00*/  F2FP.F16.F32.PACK_AB R82, R83, R82 ;  /* 0x000000525352723e */ /* 0x000fe200000000ff */
[----:B------:R-:W4:Y:S01]  /*9d10*/  @P5 MUFU.LG2 R8, R8 ;  /* 0x0000000800085308 */ /* 0x000f220000000c00 */
[----:B------:R-:W-:Y:S01]  /*9d20*/  F2FP.F16.F32.PACK_AB R68, R69, R68 ;  /* 0x000000444544723e */ /* 0x000fe200000000ff */
[----:B------:R-:W-:Y:S01]  /*9d30*/  STS [R17+0x2000], R108 ;  /* 0x0020006c11007388 */ /* 0x000fe20000000800 */
[----:B------:R-:W-:Y:S01]  /*9d40*/  F2FP.F16.F32.PACK_AB R70, R71, R70 ;  /* 0x000000464746723e */ /* 0x000fe200000000ff */
[----:B-1----:R-:W1:Y:S01]  /*9d50*/  @!P3 LDC.64 R10, c[0x0][0x400] ;  /* 0x00010000ff0abb82 */ /* 0x002e620000000a00 */
[----:B------:R-:W-:Y:S01]  /*9d60*/  F2FP.F16.F32.PACK_AB R76, R77, R76 ;  /* 0x0000004c4d4c723e */ /* 0x000fe200000000ff */
[----:B------:R5:W-:Y:S01]  /*9d70*/  STS [R17+0x2400], R110 ;  /* 0x0024006e11007388 */ /* 0x000be20000000800 */
[----:B--2---:R-:W-:Y:S01]  /*9d80*/  IADD3 R13, PT, PT, R2, R15, RZ ;  /* 0x0000000f020d7210 */ /* 0x004fe20007ffe0ff */
[----:B------:R-:W2:Y:S01]  /*9d90*/  @P4 MUFU.LG2 R0, R0 ;  /* 0x0000000000004308 */ /* 0x000ea20000000c00 */
[----:B------:R-:W-:Y:S01]  /*9da0*/  F2FP.F16.F32.PACK_AB R78, R79, R78 ;  /* 0x0000004e4f4e723e */ /* 0x000fe200000000ff */
[----:B------:R-:W-:Y:S01]  /*9db0*/  STS [R19+0x2000], R104 ;  /* 0x0020006813007388 */ /* 0x000fe20000000800 */
[----:B------:R-:W-:Y:S01]  /*9dc0*/  IADD3 R23, PT, PT, R6, R13, RZ ;  /* 0x0000000d06177210 */ /* 0x000fe20007ffe0ff */
[----:B------:R-:W4:Y:S01]  /*9dd0*/  LDC R2, c[0x0][0x434] ;  /* 0x00010d00ff027b82 */ /* 0x000f220000000800 */
[----:B------:R-:W-:Y:S01]  /*9de0*/  F2FP.F16.F32.PACK_AB R72, R73, R72 ;  /* 0x000000484948723e */ /* 0x000fe200000000ff */
[----:B------:R2:W-:Y:S01]  /*9df0*/  STS [R19+0x2400], R106 ;  /* 0x0024006a13007388 */ /* 0x0005e20000000800 */
[----:B---3--:R-:W-:Y:S01]  /*9e00*/  @P1 FMUL.FTZ R27, R12, 0.69314718246459960938 ;  /* 0x3f3172180c1b1820 */ /* 0x008fe20000410000 */
[C---:B------:R-:W-:Y:S01]  /*9e10*/  FMUL.FTZ R24, R9.reuse, R74 ;  /* 0x0000004a09187220 */ /* 0x040fe20000410000 */
[----:B------:R-:W-:Y:S01]  /*9e20*/  FMUL.FTZ R75, R9, R75 ;  /* 0x0000004b094b7220 */ /* 0x000fe20000410000 */
[----:B------:R-:W-:Y:S01]  /*9e30*/  STS [R15], R96 ;  /* 0x000000600f007388 */ /* 0x000fe20000000800 */
[----:B------:R-:W-:Y:S01]  /*9e40*/  MOV R9, 0x7f800000 ;  /* 0x7f80000000097802 */ /* 0x000fe20000000f00 */
[----:B------:R-:W3:Y:S01]  /*9e50*/  @P3 LDC.64 R6, c[0x0][0x408] ;  /* 0x00010200ff063b82 */ /* 0x000ee20000000a00 */
[----:B------:R-:W-:Y:S01]  /*9e60*/  ISETP.NE.AND P2, PT, R203, -0x1, PT ;  /* 0xffffffffcb00780c */ /* 0x000fe20003f45270 */
[----:B------:R-:W-:Y:S01]  /*9e70*/  STS [R15+0x400], R98 ;  /* 0x000400620f007388 */ /* 0x000fe20000000800 */
[----:B------:R-:W-:-:S03]  /*9e80*/  F2FP.F16.F32.PACK_AB R24, R75, R24 ;  /* 0x000000184b18723e */ /* 0x000fc600000000ff */
[----:B------:R-:W-:Y:S02]  /*9e90*/  STS [R21], R84 ;  /* 0x0000005415007388 */ /* 0x000fe40000000800 */
[----:B------:R-:W1:Y:S02]  /*9ea0*/  @P5 LDC R25, c[0x0][0x458] ;  /* 0x00011600ff195b82 */ /* 0x000e640000000800 */
[----:B------:R-:W-:Y:S04]  /*9eb0*/  STS [R21+0x400], R86 ;  /* 0x0004005615007388 */ /* 0x000fe80000000800 */
[----:B------:R-:W-:Y:S02]  /*9ec0*/  STS [R15+0x2000], R92 ;  /* 0x0020005c0f007388 */ /* 0x000fe40000000800 */
[----:B-----5:R-:W4:Y:S02]  /*9ed0*/  LDC R17, c[0x0][0x434] ;  /* 0x00010d00ff117b82 */ /* 0x020f240000000800 */
[----:B------:R5:W-:Y:S04]  /*9ee0*/  STS [R15+0x2400], R94 ;  /* 0x0024005e0f007388 */ /* 0x000be80000000800 */
[----:B------:R-:W-:Y:S02]  /*9ef0*/  STS [R21+0x2000], R88 ;  /* 0x0020005815007388 */ /* 0x000fe40000000800 */
[----:B--2---:R-:W2:Y:S02]  /*9f00*/  @P1 LDC R19, c[0x0][0x458] ;  /* 0x00011600ff131b82 */ /* 0x004ea40000000800 */
[----:B------:R3:W-:Y:S04]  /*9f10*/  STS [R21+0x2400], R90 ;  /* 0x0024005a15007388 */ /* 0x0007e80000000800 */
[----:B------:R-:W-:Y:S02]  /*9f20*/  STS [R13], R80 ;  /* 0x000000500d007388 */ /* 0x000fe40000000800 */
[----:B------:R-:W1:Y:S02]  /*9f30*/  @P4 LDC R16, c[0x0][0x458] ;  /* 0x00011600ff104b82 */ /* 0x000e640000000800 */
[----:B------:R-:W-:Y:S04]  /*9f40*/  STS [R13+0x400], R82 ;  /* 0x000400520d007388 */ /* 0x000fe80000000800 */
[----:B------:R-:W-:Y:S02]  /*9f50*/  STS [R23], R68 ;  /* 0x0000004417007388 */ /* 0x000fe40000000800 */
[----:B------:R-:W1:Y:S01]  /*9f60*/  @P0 LDC R22, c[0x0][0x430] ;  /* 0x00010c00ff160b82 */ /* 0x000e620000000800 */
[----:B----4-:R-:W-:Y:S01]  /*9f70*/  @P0 IMAD R2, R14, R17, RZ ;  /* 0x000000110e020224 */ /* 0x010fe200078e02ff */
[----:B------:R-:W-:Y:S04]  /*9f80*/  STS [R23+0x400], R70 ;  /* 0x0004004617007388 */ /* 0x000fe80000000800 */
[----:B------:R-:W-:Y:S02]  /*9f90*/  STS [R13+0x2000], R76 ;  /* 0x0020004c0d007388 */ /* 0x000fe40000000800 */
[----:B-----5:R-:W4:Y:S01]  /*9fa0*/  LDC.U8 R15, c[0x0][0x548] ;  /* 0x00015200ff0f7b82 */ /* 0x020f220000000000 */
[----:B--2---:R-:W-:Y:S01]  /*9fb0*/  @P1 FFMA.FTZ R9, R136, R19, R27 ;  /* 0x0000001388091223 */ /* 0x004fe2000001001b */
[----:B------:R1:W-:Y:S01]  /*9fc0*/  STS [R13+0x2400], R78 ;  /* 0x0024004e0d007388 */ /* 0x0003e20000000800 */
[----:B---3--:R-:W-:Y:S01]  /*9fd0*/  @P3 IMAD.WIDE.U32 R26, R203, R6, RZ ;  /* 0x00000006cb1a3225 */ /* 0x008fe200078e00ff */
[----:B------:R-:W-:Y:S01]  /*9fe0*/  @P0 MOV R6, 0x1 ;  /* 0x0000000100060802 */ /* 0x000fe20000000f00 */
[----:B------:R-:W2:Y:S01]  /*9ff0*/  S2R R21, SR_CTAID.Z ;  /* 0x0000000000157919 */ /* 0x000ea20000002700 */
[----:B------:R3:W-:Y:S01]  /*a000*/  STS [R23+0x2000], R72 ;  /* 0x0020004817007388 */ /* 0x0007e20000000800 */
[----:B----4-:R-:W-:Y:S01]  /*a010*/  ISETP.NE.AND P1, PT, R15, RZ, !P0 ;  /* 0x000000ff0f00720c */ /* 0x010fe20004725270 */
[----:B-1----:R-:W-:-:S04]  /*a020*/  @!P3 IMAD.WIDE.U32 R12, R204, R10, RZ ;  /* 0x0000000acc0cb225 */ /* 0x002fc800078e00ff */
[----:B------:R-:W-:Y:S01]  /*a030*/  @P6 FMUL.FTZ R10, R5, 0.69314718246459960938 ;  /* 0x3f317218050a6820 */ /* 0x000fe20000410000 */
[----:B------:R-:W-:Y:S01]  /*a040*/  @!P3 IMAD R19, R204, R11, R13 ;  /* 0x0000000bcc13b224 */ /* 0x000fe200078e020d */
[----:B--23--:R-:W-:Y:S06]  /*a050*/  @P0 BRA `(.L_x_1814) ;  /* 0x0000000000200947 */ /* 0x00cfec0003800000 */
        /* <DEDUP_REMOVED lines=8> */
.L_x_1814:
[----:B------:R-:W-:Y:S01]  /*a0e0*/  @P3 IMAD R19, R203, R7, R27 ;  /* 0x00000007cb133224 */ /* 0x000fe200078e021b */
[----:B------:R-:W-:Y:S01]  /*a0f0*/  LOP3.LUT P0, RZ, R4, 0x3, RZ, 0xc0, !PT ;  /* 0x0000000304ff7812 */ /* 0x000fe2000780c0ff */
[----:B--2---:R-:W-:Y:S02]  /*a100*/  IMAD R5, R21, R2, RZ ;  /* 0x0000000215057224 */ /* 0x004fe400078e02ff */
[----:B------:R-:W-:Y:S01]  /*a110*/  @P5 FMUL.FTZ R11, R8, 0.69314718246459960938 ;  /* 0x3f317218080b5820 */ /* 0x000fe20000410000 */
[----:B------:R-:W-:Y:S02]  /*a120*/  @!P2 IMAD R203, R204, R17, RZ ;  /* 0x00000011cccba224 */ /* 0x000fe400078e02ff */
[----:B------:R-:W-:Y:S01]  /*a130*/  @P4 FMUL.FTZ R8, R0, 0.69314718246459960938 ;  /* 0x3f31721800084820 */ /* 0x000fe20000410000 */
[----:B------:R-:W-:Y:S01]  /*a140*/  @!P1 IMAD R5, R204, R6, R5 ;  /* 0x00000006cc059224 */ /* 0x000fe200078e0205 */
[----:B------:R1:W-:Y:S01]  /*a150*/  STS [R23+0x2400], R24 ;  /* 0x0024001817007388 */ /* 0x0003e20000000800 */
[----:B------:R-:W-:Y:S01]  /*a160*/  IMAD R6, R22, UR16, RZ ;  /* 0x0000001016067c24 */ /* 0x000fe2000f8e02ff */
[----:B------:R-:W-:Y:S01]  /*a170*/  SHF.R.S32.HI R7, RZ, 0x1f, R203 ;  /* 0x0000001fff077819 */ /* 0x000fe200000114cb */
[----:B------:R-:W-:Y:S01]  /*a180*/  BSSY.RECONVERGENT B0, `(.L_x_1815) ;  /* 0x0000035000007945 */ /* 0x000fe20003800200 */
[----:B------:R-:W-:Y:S01]  /*a190*/  SEL R203, R203, RZ, P1 ;  /* 0x000000ffcbcb7207 */ /* 0x000fe20000800000 */
[----:B------:R-:W-:Y:S01]  /*a1a0*/  @P6 FFMA.FTZ R20, R135, R18, R10 ;  /* 0x0000001287146223 */ /* 0x000fe2000001000a */
[----:B------:R-:W-:Y:S01]  /*a1b0*/  SEL R7, R7, RZ, P1 ;  /* 0x000000ff07077207 */ /* 0x000fe20000800000 */
[----:B------:R-:W-:Y:S01]  /*a1c0*/  BAR.SYNC.DEFER_BLOCKING 0x0 ;  /* 0x0000000000007b1d */ /* 0x000fe20000010000 */
[----:B------:R-:W-:-:S02]  /*a1d0*/  IADD3 R0, P2, P1, R6, R203, R5 ;  /* 0x000000cb06007210 */ /* 0x000fc4000795e005 */
[----:B------:R-:W-:Y:S02]  /*a1e0*/  SHF.R.S32.HI R6, RZ, 0x1f, R6 ;  /* 0x0000001fff067819 */ /* 0x000fe40000011406 */
[----:B------:R-:W-:Y:S02]  /*a1f0*/  SHF.R.S32.HI R5, RZ, 0x1f, R5 ;  /* 0x0000001fff057819 */ /* 0x000fe40000011405 */
[----:B------:R-:W-:Y:S01]  /*a200*/  MOV R2, 0x7f800000 ;  /* 0x7f80000000027802 */ /* 0x000fe20000000f00 */
[----:B------:R-:W-:Y:S01]  /*a210*/  @P4 FFMA.FTZ R2, R133, R16, R8 ;  /* 0x0000001085024223 */ /* 0x000fe20000010008 */
[----:B------:R-:W-:Y:S01]  /*a220*/  MOV R17, 0x7f800000 ;  /* 0x7f80000000117802 */ /* 0x000fe20000000f00 */
[----:B------:R-:W-:Y:S01]  /*a230*/  @P5 FFMA.FTZ R17, R134, R25, R11 ;  /* 0x0000001986115223 */ /* 0x000fe2000001000b */
        /* <DEDUP_REMOVED lines=13> */
[----:B------:R-:W2:Y:S01]  /*a310*/  @!P6 LDC.64 R14, c[0x0][0x420] ;  /* 0x00010800ff0eeb82 */ /* 0x000ea20000000a00 */
[----:B------:R-:W-:-:S05]  /*a320*/  @!P6 IMAD R33, R33, R22, RZ ;  /* 0x000000162121e224 */ /* 0x000fca00078e02ff */
[----:B-1----:R-:W-:Y:S01]  /*a330*/  @!P6 IADD3 R23, P0, PT, R33, R0, RZ ;  /* 0x000000002117e210 */ /* 0x002fe20007f1e0ff */
[-C--:B------:R-:W-:Y:S01]  /*a340*/  @!P5 IMAD R31, R31, R22.reuse, RZ ;  /* 0x000000161f1fd224 */ /* 0x080fe200078e02ff */
[----:B------:R-:W1:Y:S01]  /*a350*/  @!P5 LDC.64 R10, c[0x0][0x420] ;  /* 0x00010800ff0adb82 */ /* 0x000e620000000a00 */
[----:B------:R-:W-:Y:S01]  /*a360*/  @!P4 IMAD R29, R29, R22, RZ ;  /* 0x000000161d1dc224 */ /* 0x000fe200078e02ff */
[----:B------:R-:W-:Y:S01]  /*a370*/  @!P6 LEA.HI.X.SX32 R16, R33, R8, 0x1, P0 ;  /* 0x000000082110e211 */ /* 0x000fe200000f0eff */
[----:B------:R-:W-:-:S05]  /*a380*/  @!P2 IMAD R33, R25, R22, RZ ;  /* 0x000000161921a224 */ /* 0x000fca00078e02ff */
[----:B------:R-:W3:Y:S08]  /*a390*/  @!P4 LDC.64 R6, c[0x0][0x420] ;  /* 0x00010800ff06cb82 */ /* 0x000ef00000000a00 */
[----:B------:R-:W4:Y:S01]  /*a3a0*/  @!P2 LDC.64 R4, c[0x0][0x420] ;  /* 0x00010800ff04ab82 */ /* 0x000f220000000a00 */
[----:B--2---:R-:W-:Y:S02]  /*a3b0*/  @!P6 LEA R24, P1, R23, R14, 0x2 ;  /* 0x0000000e1718e211 */ /* 0x004fe400078210ff */
[----:B------:R-:W-:-:S02]  /*a3c0*/  @!P5 IADD3 R14, P0, PT, R31, R0, RZ ;  /* 0x000000001f0ed210 */ /* 0x000fc40007f1e0ff */
[----:B------:R-:W-:Y:S02]  /*a3d0*/  @!P6 LEA.HI.X R25, R23, R15, R16, 0x2, P1 ;  /* 0x0000000f1719e211 */ /* 0x000fe400008f1410 */
[----:B------:R-:W-:Y:S02]  /*a3e0*/  @!P5 LEA.HI.X.SX32 R31, R31, R8, 0x1, P0 ;  /* 0x000000081f1fd211 */ /* 0x000fe400000f0eff */
[C---:B-1----:R-:W-:Y:S01]  /*a3f0*/  @!P5 LEA R22, P0, R14.reuse, R10, 0x2 ;  /* 0x0000000a0e16d211 */ /* 0x042fe200078010ff */
[----:B------:R2:W-:Y:S01]  /*a400*/  @!P6 STG.E desc[UR18][R24.64], R9 ;  /* 0x000000091800e986 */ /* 0x0005e2000c101912 */
[-C--:B------:R-:W-:Y:S02]  /*a410*/  @!P4 IADD3 R10, P1, PT, R29, R0.reuse, RZ ;  /* 0x000000001d0ac210 */ /* 0x080fe40007f3e0ff */
[----:B------:R-:W-:Y:S02]  /*a420*/  @!P5 LEA.HI.X R23, R14, R11, R31, 0x2, P0 ;  /* 0x0000000b0e17d211 */ /* 0x000fe400000f141f */
[----:B------:R-:W-:-:S02]  /*a430*/  @!P2 IADD3 R0, P0, PT, R33, R0, RZ ;  /* 0x000000002100a210 */ /* 0x000fc40007f1e0ff */
[----:B------:R-:W-:Y:S01]  /*a440*/  @!P4 LEA.HI.X.SX32 R29, R29, R8, 0x1, P1 ;  /* 0x000000081d1dc211 */ /* 0x000fe200008f0eff */
        /* <DEDUP_REMOVED lines=8> */
.L_x_1816:
[----:B------:R-:W-:Y:S05]  /*a4d0*/  BSYNC.RECONVERGENT B0 ;  /* 0x0000000000007941 */ /* 0x000fea0003800200 */
.L_x_1815:
[----:B------:R-:W3:Y:S01]  /*a4e0*/  LDCU UR6, c[0x0][0x440] ;  /* 0x00008800ff0677ac */ /* 0x000ee20008000800 */
[----:B------:R-:W-:Y:S01]  /*a4f0*/  SHF.R.U32.HI R3, RZ, 0x3, R3 ;  /* 0x00000003ff037819 */ /* 0x000fe20000011603 */
[----:B------:R-:W-:Y:S01]  /*a500*/  @P3 IMAD.MOV.U32 R12, RZ, RZ, R26 ;  /* 0x000000ffff0c3224 */ /* 0x000fe200078e001a */
[----:B--2---:R2:W4:Y:S01]  /*a510*/  LDS.128 R4, [R205+0x3800] ;  /* 0x00380000cd047984 */ /* 0x0045220000000c00 */
[----:B------:R-:W5:Y:S01]  /*a520*/  LDCU.64 UR4, c[0x0][0x410] ;  /* 0x00008200ff0477ac */ /* 0x000f620008000a00 */
[C---:B------:R-:W-:Y:S01]  /*a530*/  IADD3 R11, PT, PT, R3.reuse, 0x40, RZ ;  /* 0x00000040030b7810 */ /* 0x040fe20007ffe0ff */
[----:B------:R-:W-:Y:S01]  /*a540*/  VIADD R9, R3, 0x10 ;  /* 0x0000001003097836 */ /* 0x000fe20000000000 */
[----:B------:R-:W-:Y:S01]  /*a550*/  IADD3 R16, P2, PT, R197, R12, RZ ;  /* 0x0000000cc5107210 */ /* 0x000fe20007f5e0ff */
[C---:B------:R-:W-:Y:S01]  /*a560*/  VIADD R15, R3.reuse, 0x20 ;  /* 0x00000020030f7836 */ /* 0x040fe20000000000 */
[----:B------:R-:W-:Y:S01]  /*a570*/  BSSY.RECONVERGENT B0, `(.L_x_1817) ;  /* 0x000001b000007945 */ /* 0x000fe20003800200 */
[----:B------:R-:W-:-:S02]  /*a580*/  VIADD R13, R3, 0x30 ;  /* 0x00000030030d7836 */ /* 0x000fc40000000000 */
[----:B------:R-:W-:Y:S01]  /*a590*/  IMAD.X R17, RZ, RZ, R19, P2 ;  /* 0x000000ffff117224 */ /* 0x000fe200010e0613 */
[----:B---3--:R-:W-:-:S04]  /*a5a0*/  ISETP.GE.AND P1, PT, R197, UR6, PT ;  /* 0x00000006c5007c0c */ /* 0x008fc8000bf26270 */
[-C--:B------:R-:W-:Y:S01]  /*a5b0*/  ISETP.GE.OR P0, PT, R9, R196.reuse, P1 ;  /* 0x000000c40900720c */ /* 0x080fe20000f06670 */
[----:B------:R-:W-:Y:S01]  /*a5c0*/  VIADD R9, R3, 0x50 ;  /* 0x0000005003097836 */ /* 0x000fe20000000000 */
[-C--:B------:R-:W-:Y:S01]  /*a5d0*/  ISETP.GE.OR P4, PT, R11, R196.reuse, P1 ;  /* 0x000000c40b00720c */ /* 0x080fe20000f86670 */
[----:B-----5:R-:W-:Y:S01]  /*a5e0*/  IMAD.WIDE.U32 R16, R21, UR4, R16 ;  /* 0x0000000415107c25 */ /* 0x020fe2000f8e0010 */
[-C--:B------:R-:W-:Y:S02]  /*a5f0*/  ISETP.GE.OR P2, PT, R3, R196.reuse, P1 ;  /* 0x000000c40300720c */ /* 0x080fe40000f46670 */
[-C--:B------:R-:W-:Y:S01]  /*a600*/  ISETP.GE.OR P3, PT, R9, R196.reuse, P1 ;  /* 0x000000c40900720c */ /* 0x080fe20000f66670 */
[----:B------:R-:W-:Y:S01]  /*a610*/  IMAD R19, R21, UR5, R17 ;  /* 0x0000000515137c24 */ /* 0x000fe2000f8e0211 */
[----:B------:R2:W3:Y:S01]  /*a620*/  LDS.128 R8, [R205] ;  /* 0x00000000cd087984 */ /* 0x0004e20000000c00 */
[-C--:B------:R-:W-:Y:S02]  /*a630*/  ISETP.GE.OR P6, PT, R15, R196.reuse, P1 ;  /* 0x000000c40f00720c */ /* 0x080fe40000fc6670 */
[----:B------:R-:W-:Y:S01]  /*a640*/  ISETP.GE.OR P5, PT, R13, R196, P1 ;  /* 0x000000c40d00720c */ /* 0x000fe20000fa6670 */
[C---:B------:R-:W-:Y:S01]  /*a650*/  VIADD R13, R3.reuse, 0x70 ;  /* 0x00000070030d7836 */ /* 0x040fe20000000000 */
[----:B------:R-:W-:-:S04]  /*a660*/  IADD3 R15, PT, PT, R3, 0x60, RZ ;  /* 0x00000060030f7810 */ /* 0x000fc80007ffe0ff */
[----:B------:R-:W-:Y:S07]  /*a670*/  @P2 BRA `(.L_x_1818) ;  /* 0x0000000000282947 */ /* 0x000fee0003800000 */
[----:B------:R-:W5:Y:S01]  /*a680*/  LDC.64 R2, c[0x0][0x408] ;  /* 0x00010200ff027b82 */ /* 0x000f620000000a00 */
[----:B------:R-:W1:Y:S01]  /*a690*/  LDCU.64 UR4, c[0x0][0x3f0] ;  /* 0x00007e00ff0477ac */ /* 0x000e620008000a00 */
[----:B------:R-:W-:Y:S01]  /*a6a0*/  MOV R18, R16 ;  /* 0x0000001000127202 */ /* 0x000fe20000000f00 */
[----:B-----5:R-:W-:-:S04]  /*a6b0*/  IMAD R0, R2, UR10, RZ ;  /* 0x0000000a02007c24 */ /* 0x020fc8000f8e02ff */
[----:B------:R-:W-:-:S04]  /*a6c0*/  IMAD.WIDE.U32 R20, R202, R2, R18 ;  /* 0x00000002ca147225 */ /* 0x000fc800078e0012 */
[----:B------:R-:W-:Y:S01]  /*a6d0*/  IMAD R0, R202, R3, R0 ;  /* 0x00000003ca007224 */ /* 0x000fe200078e0200 */
[----:B-1----:R-:W-:-:S04]  /*a6e0*/  LEA R2, P2, R20, UR4, 0x1 ;  /* 0x0000000414027c11 */ /* 0x002fc8000f8408ff */
[----:B------:R-:W-:-:S04]  /*a6f0*/  IADD3 R0, PT, PT, R21, R0, RZ ;  /* 0x0000000015007210 */ /* 0x000fc80007ffe0ff */
[----:B------:R-:W-:-:S05]  /*a700*/  LEA.HI.X R3, R20, UR5, R0, 0x1, P2 ;  /* 0x0000000514037c11 */ /* 0x000fca00090f0c00 */
[----:B---3--:R1:W-:Y:S02]  /*a710*/  STG.E.128 desc[UR18][R2.64], R8 ;  /* 0x0000000802007986 */ /* 0x0083e4000c101d12 */
.L_x_1818:
[----:B------:R-:W-:Y:S05]  /*a720*/  BSYNC.RECONVERGENT B0 ;  /* 0x0000000000007941 */ /* 0x000fea0003800200 */
.L_x_1817:
[----:B-1-3--:R1:W3:Y:S01]  /*a730*/  LDS.128 R8, [R205+0x800] ;  /* 0x00080000cd087984 */ /* 0x00a2e20000000c00 */
[----:B------:R-:W-:Y:S01]  /*a740*/  BSSY.RECONVERGENT B0, `(.L_x_1819) ;  /* 0x0000011000007945 */ /* 0x000fe20003800200 */
[-C--:B------:R-:W-:Y:S02]  /*a750*/  ISETP.GE.OR P2, PT, R15, R196.reuse, P1 ;  /* 0x000000c40f00720c */ /* 0x080fe40000f46670 */
[----:B------:R-:W-:Y:S01]  /*a760*/  ISETP.GE.OR P1, PT, R13, R196, P1 ;  /* 0x000000c40d00720c */ /* 0x000fe20000f26670 */
[----:B------:R-:W-:-:S12]  /*a770*/  @P0 BRA `(.L_x_1820) ;  /* 0x0000000000340947 */ /* 0x000fd80003800000 */
        /* <DEDUP_REMOVED lines=12> */
[----:B---3--:R2:W-:Y:S02]  /*a840*/  STG.E.128 desc[UR18][R2.64], R8 ;  /* 0x0000000802007986 */ /* 0x0085e4000c101d12 */
.L_x_1820:
[----:B------:R-:W-:Y:S05]  /*a850*/  BSYNC.RECONVERGENT B0 ;  /* 0x0000000000007941 */ /* 0x000fea0003800200 */
.L_x_1819:
[----:B--23--:R2:W3:Y:S01]  /*a860*/  LDS.128 R8, [R205+0x1000] ;  /* 0x00100000cd087984 */ /* 0x00c4e20000000c00 */
        /* <DEDUP_REMOVED lines=14> */
[----:B---3--:R1:W-:Y:S02]  /*a950*/  STG.E.128 desc[UR18][R2.64], R8 ;  /* 0x0000000802007986 */ /* 0x0083e4000c101d12 */
.L_x_1822:
[----:B------:R-:W-:Y:S05]  /*a960*/  BSYNC.RECONVERGENT B0 ;  /* 0x0000000000007941 */ /* 0x000fea0003800200 */
.L_x_1821:
[----:B-1-3--:R1:W3:Y:S01]  /*a970*/  LDS.128 R8, [R205+0x1800] ;  /* 0x00180000cd087984 */ /* 0x00a2e20000000c00 */
[----:B------:R-:W-:Y:S04]  /*a980*/  BSSY.RECONVERGENT B0, `(.L_x_1823) ;  /* 0x000000f000007945 */ /* 0x000fe80003800200 */
        /* <DEDUP_REMOVED lines=13> */
[----:B---3--:R3:W-:Y:S02]  /*aa60*/  STG.E.128 desc[UR18][R2.64], R8 ;  /* 0x0000000802007986 */ /* 0x0087e4000c101d12 */
.L_x_1824:
[----:B------:R-:W-:Y:S05]  /*aa70*/  BSYNC.RECONVERGENT B0 ;  /* 0x0000000000007941 */ /* 0x000fea0003800200 */
.L_x_1823:
[----:B---3--:R3:W1:Y:S01]  /*aa80*/  LDS.128 R8, [R205+0x2000] ;  /* 0x00200000cd087984 */ /* 0x0086620000000c00 */
        /* <DEDUP_REMOVED lines=14> */
[----:B-1----:R1:W-:Y:S02]  /*ab70*/  STG.E.128 desc[UR18][R2.64], R8 ;  /* 0x0000000802007986 */ /* 0x0023e4000c101d12 */
.L_x_1826:
[----:B------:R-:W-:Y:S05]  /*ab80*/  BSYNC.RECONVERGENT B0 ;  /* 0x0000000000007941 */ /* 0x000fea0003800200 */
.L_x_1825:
[----:B-1----:R1:W1:Y:S01]  /*ab90*/  LDS.128 R8, [R205+0x2800] ;  /* 0x00280000cd087984 */ /* 0x0022620000000c00 */
        /* <DEDUP_REMOVED lines=15> */
.L_x_1828:
[----:B------:R-:W-:Y:S05]  /*ac90*/  BSYNC.RECONVERGENT B0 ;  /* 0x0000000000007941 */ /* 0x000fea0003800200 */
.L_x_1827:
        /* <DEDUP_REMOVED lines=16> */
.L_x_1830:
[----:B------:R-:W-:Y:S05]  /*ada0*/  BSYNC.RECONVERGENT B0 ;  /* 0x0000000000007941 */ /* 0x000fea0003800200 */
.L_x_1829:
[----:B------:R-:W-:Y:S05]  /*adb0*/  @P1 EXIT ;  /* 0x000000000000194d */ /* 0x000fea0003800000 */
[----:B------:R-:W5:Y:S01]  /*adc0*/  LDCU.64 UR6, c[0x0][0x408] ;  /* 0x00008100ff0677ac */ /* 0x000f620008000a00 */
[----:B------:R-:W-:Y:S01]  /*add0*/  IADD3 R202, P0, PT, R202, 0x70, RZ ;  /* 0x00000070caca7810 */ /* 0x000fe20007f1e0ff */
[----:B-1----:R-:W-:Y:S01]  /*ade0*/  IMAD.MOV.U32 R8, RZ, RZ, R16 ;  /* 0x000000ffff087224 */ /* 0x002fe200078e0010 */
        /* <DEDUP_REMOVED lines=9> */
[----:B----4-:R-:W-:Y:S01]  /*ae80*/  STG.E.128 desc[UR18][R2.64], R4 ;  /* 0x0000000402007986 */ /* 0x010fe2000c101d12 */
[----:B------:R-:W-:Y:S05]  /*ae90*/  EXIT ;  /* 0x000000000000794d */ /* 0x000fea0003800000 */
.L_x_1831:
        /* <DEDUP_REMOVED lines=14> */
.L_x_2708:


//--------------------- .text._ZN5flash16flash_fwd_kernelI23Flash_fwd_kernel_traitsILi64ELi128ELi64ELi4ELb0ELb0EN7cutlass6half_tE19Flash_kernel_traitsILi64ELi128ELi64ELi4ES3_EELb1ELb0ELb0ELb1ELb0ELb0ELb0ELb1EEEvNS_16Flash_fwd_paramsE --------------------------
	.section	.text._ZN5flash16flash_fwd_kernelI23Flash_fwd_kernel_traitsILi64ELi128ELi64ELi4ELb0ELb0EN7cutlass6half_tE19Flash_kernel_traitsILi64ELi128ELi64ELi4ES3_EELb1ELb0ELb0ELb1ELb0ELb0ELb0ELb1EEEvNS_16Flash_fwd_paramsE,"ax",@progbits
	.align	128
        .global         _ZN5flash16flash_fwd_kernelI23Flash_fwd_kernel_traitsILi64ELi128ELi64ELi4ELb0ELb0EN7cutlass6half_tE19Flash_kernel_traitsILi64ELi128ELi64ELi4ES3_EELb1ELb0ELb0ELb1ELb0ELb0ELb0ELb1EEEvNS_16Flash_fwd_paramsE
        .type           _ZN5flash16flash_fwd_kernelI23Flash_fwd_kernel_traitsILi64ELi128ELi64ELi4ELb0ELb0EN7cutlass6half_tE19Flash_kernel_traitsILi64ELi128ELi64ELi4ES3_EELb1ELb0ELb0ELb1ELb0ELb0ELb0ELb1EEEvNS_16Flash_fwd_paramsE,@function
        .size           _ZN5flash16flash_fwd_kernelI23Flash_fwd_kernel_traitsILi64ELi128ELi64ELi4ELb0ELb0EN7cutlass6half_tE19Flash_kernel_traitsILi64ELi128ELi64ELi4ES3_EELb1ELb0ELb0ELb1ELb0ELb0ELb0ELb1EEEvNS_16Flash_fwd_paramsE,(.L_x_2709 - _ZN5flash16flash_fwd_kernelI23Flash_fwd_kernel_traitsILi64ELi128ELi64ELi4ELb0ELb0EN7cutlass6half_tE19Flash_kernel_traitsILi64ELi128ELi64ELi4ES3_EELb1ELb0ELb0ELb1ELb0ELb0ELb0ELb1EEEvNS_16Flash_fwd_paramsE)
        .other          _ZN5flash16flash_fwd_kernelI23Flash_fwd_kernel_traitsILi64ELi128ELi64ELi4ELb0ELb0EN7cutlass6half_tE19Flash_kernel_traitsILi64ELi128ELi64ELi4ES3_EELb1ELb0ELb0ELb1ELb0ELb0ELb0ELb1EEEvNS_16Flash_fwd_paramsE,@"STO_CUDA_ENTRY STV_DEFAULT"
_ZN5flash16flash_fwd_kernelI23Flash_fwd_kernel_traitsILi64ELi128ELi64ELi4ELb0ELb0EN7cutlass6half_tE19Flash_kernel_traitsILi64ELi128ELi64ELi4ES3_EELb1ELb0ELb0ELb1ELb0ELb0ELb0ELb1EEEvNS_16Flash_fwd_paramsE:
.text._ZN5flash16flash_fwd_kernelI23Flash_fwd_kernel_traitsILi64ELi128ELi64ELi4ELb0ELb0EN7cutlass6half_tE19Flash_kernel_traitsILi64ELi128ELi64ELi4ES3_EELb1ELb0ELb0ELb1ELb0ELb0ELb0ELb1EEEvNS_16Flash_fwd_paramsE:
[----:B------:R-:W1:Y:S01]  /*0000*/  LDC R1, c[0x0][0x37c] ;  /* 0x0000df00ff017b82 */ /* 0x000e620000000800 */
[----:B------:R-:W2:Y:S07]  /*0010*/  LDCU.U8 UR4, c[0x0][0x524] ;  /* 0x0000a480ff0477ac */ /* 0x000eae0008000000 */
[----:B------:R-:W3:Y:S01]  /*0020*/  LDC R2, c[0x0][0x518] ;  /* 0x00014600ff027b82 */ /* 0x000ee20000000800 */
[----:B-1----:R-:W-:Y:S01]  /*0030*/  VIADD R1, R1, 0xffffff38 ;  /* 0xffffff3801017836 */ /* 0x002fe20000000000 */
[----:B------:R-:W1:Y:S01]  /*0040*/  LDCU.64 UR34, c[0x0][0x510] ;  /* 0x0000a200ff2277ac */ /* 0x000e620008000a00 */
[----:B------:R-:W4:Y:S05]  /*0050*/  LDCU.64 UR28, c[0x0][0x358] ;  /* 0x00006b00ff1c77ac */ /* 0x000f2a0008000a00 */
[----:B------:R-:W3:Y:S01]  /*0060*/  LDC R3, c[0x0][0x51c] ;  /* 0x00014700ff037b82 */ /* 0x000ee20000000800 */
[----:B------:R-:W5:Y:S01]  /*0070*/  S2R R194, SR_TID.X ;  /* 0x0000000000c27919 */ /* 0x000f620000002100 */
[----:B------:R-:W3:Y:S01]  /*0080*/  LDCU.64 UR10, c[0x0][0x460] ;  /* 0x00008c00ff0a77ac */ /* 0x000ee20008000a00 */
[----:B------:R-:W3:Y:S01]  /*0090*/  LDCU.64 UR8, c[0x0][0x470] ;  /* 0x00008e00ff0877ac */ /* 0x000ee20008000a00 */
[----:B--2---:R-:W-:-:S04]  /*00a0*/  ISETP.NE.AND P2, PT, RZ, UR4, PT ;  /* 0x00000004ff007c0c */ /* 0x004fc8000bf45270 */
[----:B------:R-:W-:Y:S01]  /*00b0*/  S2UR UR20, SR_CTAID.X ;  /* 0x00000000001479c3 */ /* 0x000fe20000002500 */
[----:B------:R-:W2:Y:S01]  /*00c0*/  LDCU.64 UR6, c[0x0][0x478] ;  /* 0x00008f00ff0677ac */ /* 0x000ea20008000a00 */
[----:B-1----:R-:W-:Y:S02]  /*00d0*/  IMAD.U32 R6, RZ, RZ, UR34 ;  /* 0x00000022ff067e24 */ /* 0x002fe4000f8e00ff */
[----:B------:R-:W-:Y:S01]  /*00e0*/  IMAD.U32 R7, RZ, RZ, UR35 ;  /* 0x00000023ff077e24 */ /* 0x000fe2000f8e00ff */
[----:B------:R-:W1:Y:S05]  /*00f0*/  LDCU.64 UR14, c[0x0][0x460] ;  /* 0x00008c00ff0e77ac */ /* 0x000e6a0008000a00 */
[----:B----4-:R-:W4:Y:S01]  /*0100*/  @P2 LDG.E.64 R6, desc[UR28][R6.64] ;  /* 0x0000001c06062981 */ /* 0x010f22000c1e1b00 */
[----:B------:R-:W1:Y:S03]  /*0110*/  S2UR UR19, SR_CTAID.Y ;  /* 0x00000000001379c3 */ /* 0x000e660000002600 */
[----:B---3--:R-:W3:Y:S01]  /*0120*/  @P2 LDG.E.64 R4, desc[UR28][R2.64] ;  /* 0x0000001c02042981 */ /* 0x008ee2000c1e1b00 */
[----:B------:R-:W-:Y:S01]  /*0130*/  UISETP.NE.U32.AND UP0, UPT, UR10, URZ, UPT ;  /* 0x000000ff0a00728c */ /* 0x000fe2000bf05070 */
[----:B------:R-:W-:Y:S01]  /*0140*/  ISETP.NE.U32.AND P4, PT, RZ, UR10, PT ;  /* 0x0000000aff007c0c */ /* 0x000fe2000bf85070 */
[----:B------:R-:W-:-:S02]  /*0150*/  UISETP.NE.U32.AND UP4, UPT, UR8, URZ, UPT ;  /* 0x000000ff0800728c */ /* 0x000fc4000bf85070 */
[----:B------:R-:W5:Y:S01]  /*0160*/  S2UR UR26, SR_CTAID.Z ;  /* 0x00000000001a79c3 */ /* 0x000f620000002700 */
[----:B------:R-:W3:Y:S01]  /*0170*/  LDCU.U8 UR12, c[0x0][0x532] ;  /* 0x0000a640ff0c77ac */ /* 0x000ee20008000000 */
[----:B------:R-:W-:Y:S01]  /*0180*/  ISETP.NE.AND.EX P4, PT, RZ, UR11, PT, P4 ;  /* 0x0000000bff007c0c */ /* 0x000fe2000bf85340 */
[----:B------:R-:W-:Y:S02]  /*0190*/  UISETP.NE.AND.EX UP0, UPT, UR11, URZ, UPT, UP0 ;  /* 0x000000ff0b00728c */ /* 0x000fe4000bf05300 */
[----:B------:R-:W-:-:S03]  /*01a0*/  UISETP.NE.AND.EX UP4, UPT, UR9, URZ, UPT, UP4 ;  /* 0x000000ff0900728c */ /* 0x000fc6000bf85340 */
[----:B------:R-:W3:Y:S01]  /*01b0*/  @P2 LDC R0, c[0x0][0x520] ;  /* 0x00014800ff002b82 */ /* 0x000ee20000000800 */
[----:B--2---:R-:W-:-:S04]  /*01c0*/  UISETP.NE.U32.AND UP3, UPT, UR6, URZ, UPT ;  /* 0x000000ff0600728c */ /* 0x004fc8000bf65070 */
[----:B------:R-:W-:Y:S02]  /*01d0*/  UISETP.NE.AND.EX UP3, UPT, UR7, URZ, UPT, UP3 ;  /* 0x000000ff0700728c */ /* 0x000fe4000bf65330 */
[----:B-1----:R-:W-:Y:S02]  /*01e0*/  USHF.L.U32 UR11, UR19, 0x2, URZ ;  /* 0x00000002130b7899 */ /* 0x002fe400080006ff */
[----:B------:R-:W-:Y:S02]  /*01f0*/  UIMAD.WIDE.U32 UR14, UR19, 0x4, UR14 ;  /* 0x00000004130e78a5 */ /* 0x000fe4000f8e000e */
[----:B------:R-:W-:Y:S02]  /*0200*/  USHF.R.U32.HI UR10, URZ, 0x1e, UR19 ;  /* 0x0000001eff0a7899 */ /* 0x000fe40008011613 */
[----:B------:R-:W-:Y:S02]  /*0210*/  @UP4 UIADD3 UR8, UP2, UPT, UR11, UR8, URZ ;  /* 0x000000080b084290 */ /* 0x000fe4000ff5e0ff */
[----:B-----5:R-:W-:Y:S01]  /*0220*/  ULOP3.LUT UR4, UR26, UR20, UR19, 0xfe, !UPT ;  /* 0x000000141a047292 */ /* 0x020fe2000f8efe13 */
[----:B------:R-:W-:Y:S01]  /*0230*/  IMAD.U32 R14, RZ, RZ, UR14 ;  /* 0x0000000eff0e7e24 */ /* 0x000fe2000f8e00ff */
[----:B------:R-:W-:Y:S01]  /*0240*/  @UP4 UIADD3.X UR9, UPT, UPT, UR10, UR9, URZ, UP2, !UPT ;  /* 0x000000090a094290 */ /* 0x000fe200097fe4ff */
[----:B------:R-:W-:Y:S01]  /*0250*/  IMAD.U32 R15, RZ, RZ, UR15 ;  /* 0x0000000fff0f7e24 */ /* 0x000fe2000f8e00ff */
[----:B------:R-:W-:-:S02]  /*0260*/  @UP3 UIADD3 UR6, UP1, UPT, UR11, UR6, URZ ;  /* 0x000000060b063290 */ /* 0x000fc4000ff3e0ff */
[----:B------:R-:W-:Y:S02]  /*0270*/  LOP3.LUT P0, RZ, R194, UR4, RZ, 0xfc, !PT ;  /* 0x00000004c2ff7c12 */ /* 0x000fe4000f80fcff */
[----:B------:R-:W-:-:S03]  /*0280*/  @UP3 UIADD3.X UR7, UPT, UPT, UR10, UR7, URZ, UP1, !UPT ;  /* 0x000000070a073290 */ /* 0x000fc60008ffe4ff */
[----:B------:R-:W1:Y:S08]  /*0290*/  LDCU.64 UR4, c[0x0][0x468] ;  /* 0x00008d00ff0477ac */ /* 0x000e700008000a00 */
[----:B------:R-:W2:Y:S01]  /*02a0*/  @!P0 LDC.64 R8, c[0x0][0x528] ;  /* 0x00014a00ff088b82 */ /* 0x000ea20000000a00 */
[----:B-1----:R-:W-:Y:S02]  /*02b0*/  UISETP.EQ.U32.AND UP2, UPT, UR4, URZ, UPT ;  /* 0x000000ff0400728c */ /* 0x002fe4000bf42070 */
[----:B------:R-:W-:-:S04]  /*02c0*/  UIADD3 UR11, UP1, UPT, UR11, UR4, URZ ;  /* 0x000000040b0b7290 */ /* 0x000fc8000ff3e0ff */
[----:B------:R-:W-:Y:S01]  /*02d0*/  UIADD3.X UR10, UPT, UPT, UR10, UR5, URZ, UP1, !UPT ;  /* 0x000000050a0a7290 */ /* 0x000fe20008ffe4ff */
[----:B------:R-:W-:Y:S01]  /*02e0*/  IMAD.U32 R12, RZ, RZ, UR8 ;  /* 0x00000008ff0c7e24 */ /* 0x000fe2000f8e00ff */
[----:B----4-:R-:W-:Y:S02]  /*02f0*/  @P2 R2UR UR34, R6 ;  /* 0x00000000062222ca */ /* 0x010fe400000e0000 */
[----:B------:R-:W-:Y:S02]  /*0300*/  @P2 R2UR UR35, R7 ;  /* 0x00000000072322ca */ /* 0x000fe400000e0000 */
[----:B---3--:R-:W-:Y:S01]  /*0310*/  @P2 IADD3 R2, P1, PT, R4, R0, RZ ;  /* 0x0000000004022210 */ /* 0x008fe20007f3e0ff */
[----:B------:R-:W-:Y:S01]  /*0320*/  IMAD.U32 R13, RZ, RZ, UR9 ;  /* 0x00000009ff0d7e24 */ /* 0x000fe2000f8e00ff */
[----:B------:R-:W-:Y:S01]  /*0330*/  UMOV UR18, 0xffffffff ;  /* 0xffffffff00127882 */ /* 0x000fe20000000000 */
[----:B------:R-:W-:Y:S01]  /*0340*/  IMAD.U32 R10, RZ, RZ, UR6 ;  /* 0x00000006ff0a7e24 */ /* 0x000fe2000f8e00ff */
[----:B------:R-:W1:Y:S01]  /*0350*/  @!UP0 LDCU UR31, c[0x0][0x434] ;  /* 0x00008680ff1f87ac */ /* 0x000e620008000800 */
[----:B------:R-:W-:Y:S01]  /*0360*/  @P2 IMAD.X R3, RZ, RZ, R5, P1 ;  /* 0x000000ffff032224 */ /* 0x000fe200008e0605 */
[----:B------:R-:W-:-:S02]  /*0370*/  PLOP3.LUT P2, PT, PT, PT, UP0, 0x80, 0x8 ;  /* 0x000000000008781c */ /* 0x000fc40003f4f008 */
[----:B------:R-:W-:Y:S01]  /*0380*/  PLOP3.LUT P1, PT, PT, PT, UP4, 0x80, 0x8 ;  /* 0x000000000008781c */ /* 0x000fe20003f2f048 */
[----:B------:R-:W-:Y:S01]  /*0390*/  IMAD.U32 R4, RZ, RZ, UR34 ;  /* 0x00000022ff047e24 */ /* 0x000fe2000f8e00ff */
[----:B------:R-:W3:Y:S01]  /*03a0*/  @!UP3 LDCU UR8, c[0x0][0x43c] ;  /* 0x00008780ff08b7ac */ /* 0x000ee20008000800 */
[----:B------:R-:W-:Y:S01]  /*03b0*/  IMAD.U32 R5, RZ, RZ, UR35 ;  /* 0x00000023ff057e24 */ /* 0x000fe2000f8e00ff */
[----:B--2---:R-:W-:Y:S01]  /*03c0*/  @!P0 STG.E.64 desc[UR28][R8.64+0x8], R2 ;  /* 0x0000080208008986 */ /* 0x004fe2000c101b1c */
[----:B------:R-:W-:-:S03]  /*03d0*/  UISETP.NE.AND UP4, UPT, UR12, URZ, UPT ;  /* 0x000000ff0c00728c */ /* 0x000fc6000bf85270 */
[----:B------:R2:W-:Y:S01]  /*03e0*/  @!P0 STG.E.64 desc[UR28][R8.64], R4 ;  /* 0x0000000408008986 */ /* 0x0005e2000c101b1c */
[----:B------:R-:W-:Y:S01]  /*03f0*/  PLOP3.LUT P0, PT, PT, PT, UP3, 0x80, 0x8 ;  /* 0x000000000008781c */ /* 0x000fe20003f0f038 */
[----:B------:R-:W-:Y:S02]  /*0400*/  UISETP.EQ.OR.EX UP2, UPT, UR5, URZ, !UP4, UP2 ;  /* 0x000000ff0500728c */ /* 0x000fe4000e742720 */
[----:B------:R-:W4:Y:S04]  /*0410*/  @P4 LDG.E R7, desc[UR28][R14.64] ;  /* 0x0000001c0e074981 */ /* 0x000f28000c1e1900 */
[----:B------:R-:W-:Y:S01]  /*0420*/  PLOP3.LUT P3, PT, PT, PT, UP2, 0x80, 0x8 ;  /* 0x000000000008781c */ /* 0x000fe20003f6f028 */
[----:B------:R-:W-:Y:S01]  /*0430*/  IMAD.U32 R11, RZ, RZ, UR7 ;  /* 0x00000007ff0b7e24 */ /* 0x000fe2000f8e00ff */
[----:B------:R-:W5:Y:S04]  /*0440*/  @!UP3 LDCU.64 UR6, c[0x0][0x488] ;  /* 0x00009100ff06b7ac */ /* 0x000f680008000a00 */
[----:B------:R-:W4:Y:S04]  /*0450*/  @P0 LDG.E R0, desc[UR28][R10.64] ;  /* 0x0000001c0a000981 */ /* 0x000f28000c1e1900 */
[----:B--2---:R-:W2:Y:S01]  /*0460*/  @P2 LDG.E R4, desc[UR28][R14.64+0x4] ;  /* 0x0000041c0e042981 */ /* 0x004ea2000c1e1900 */
[----:B------:R-:W-:-:S02]  /*0470*/  IMAD.U32 R8, RZ, RZ, UR11 ;  /* 0x0000000bff087e24 */ /* 0x000fc4000f8e00ff */
[----:B------:R-:W-:Y:S01]  /*0480*/  IMAD.U32 R9, RZ, RZ, UR10 ;  /* 0x0000000aff097e24 */ /* 0x000fe2000f8e00ff */
[----:B------:R-:W2:Y:S01]  /*0490*/  @P1 LDG.E R5, desc[UR28][R12.64] ;  /* 0x0000001c0c051981 */ /* 0x000ea2000c1e1900 */
[----:B------:R-:W1:Y:S03]  /*04a0*/  LDCU UR10, c[0x0][0x3e0] ;  /* 0x00007c00ff0a77ac */ /* 0x000e660008000800 */
[----:B------:R-:W2:Y:S01]  /*04b0*/  @!P3 LDG.E R6, desc[UR28][R8.64] ;  /* 0x0000001c0806b981 */ /* 0x000ea2000c1e1900 */
[----:B------:R-:W-:Y:S01]  /*04c0*/  UMOV UR13, URZ ;  /* 0x000000ff000d7c82 */ /* 0x000fe20008000000 */
[----:B------:R-:W-:Y:S01]  /*04d0*/  USHF.L.U32 UR27, UR20, 0x7, URZ ;  /* 0x00000007141b7899 */ /* 0x000fe200080006ff */
[----:B------:R-:W-:Y:S01]  /*04e0*/  UMOV UR14, 0xffffffff ;  /* 0xffffffff000e7882 */ /* 0x000fe20000000000 */
[----:B-----5:R-:W-:-:S04]  /*04f0*/  @!UP3 UISETP.NE.U32.AND UP2, UPT, UR6, URZ, UPT ;  /* 0x000000ff0600b28c */ /* 0x020fc8000bf45070 */
[----:B------:R-:W-:-:S04]  /*0500*/  @!UP3 UISETP.NE.AND.EX UP2, UPT, UR7, URZ, UPT, UP2 ;  /* 0x000000ff0700b28c */ /* 0x000fc8000bf45320 */
[----:B---3--:R-:W-:Y:S02]  /*0510*/  @!UP3 USEL UR8, UR8, URZ, UP2 ;  /* 0x000000ff0808b287 */ /* 0x008fe40009000000 */
[----:B-1----:R-:W-:Y:S01]  /*0520*/  UIMAD UR32, UR19, UR10, UR26 ;  /* 0x0000000a132072a4 */ /* 0x002fe2000f8e021a */
[----:B----4-:R-:W-:Y:S02]  /*0530*/  @P4 R2UR UR18, R7 ;  /* 0x00000000071242ca */ /* 0x010fe400000e0000 */
[----:B--2---:R-:W-:Y:S02]  /*0540*/  @P2 R2UR UR9, R4 ;  /* 0x00000000040922ca */ /* 0x004fe400000e0000 */
[----:B------:R-:W-:Y:S02]  /*0550*/  @P0 R2UR UR30, R0 ;  /* 0x00000000001e02ca */ /* 0x000fe400000e0000 */
[----:B------:R-:W-:-:S09]  /*0560*/  @P1 R2UR UR13, R5 ;  /* 0x00000000050d12ca */ /* 0x000fd200000e0000 */
[----:B------:R-:W-:Y:S02]  /*0570*/  @UP0 UIADD3 UR31, UPT, UPT, UR9, -UR18, URZ ;  /* 0x80000012091f0290 */ /* 0x000fe4000fffe0ff */
[----:B------:R-:W-:Y:S01]  /*0580*/  UISETP.NE.U32.AND UP0, UPT, UR4, URZ, UPT ;  /* 0x000000ff0400728c */ /* 0x000fe2000bf05070 */
[----:B------:R-:W-:-:S03]  /*0590*/  @!P3 R2UR UR14, R6 ;  /* 0x00000000060eb2ca */ /* 0x000fc600000e0000 */
[----:B------:R-:W-:Y:S02]  /*05a0*/  UISETP.NE.AND.EX UP0, UPT, UR5, URZ, UPT, UP0 ;  /* 0x000000ff0500728c */ /* 0x000fe4000bf05300 */
[----:B------:R-:W-:Y:S02]  /*05b0*/  UISETP.GT.AND UP1, UPT, UR31, UR27, UPT ;  /* 0x0000001b1f00728c */ /* 0x000fe4000bf24270 */
[----:B------:R-:W-:-:S04]  /*05c0*/  @UP3 UIADD3 UR30, UPT, UPT, UR30, -UR13, URZ ;  /* 0x8000000d1e1e3290 */ /* 0x000fc8000fffe0ff */
[----:B------:R-:W-:-:S03]  /*05d0*/  PLOP3.LUT P0, PT, PT, PT, UP1, 0x80, 0x8 ;  /* 0x000000000008781c */ /* 0x000fc60003f0f018 */
[----:B------:R-:W1:Y:S01]  /*05e0*/  @!UP0 LDCU UR4, c[0x0][0x438] ;  /* 0x00008700ff0487ac */ /* 0x000e620008000800 */
[----:B------:R-:W-:Y:S09]  /*05f0*/  BRA.U !UP0, `(.L_x_1832) ;  /* 0x0000000108187547 */ /* 0x000ff2000b800000 */
[----:B------:R-:W-:-:S13]  /*0600*/  PLOP3.LUT P1, PT, PT, PT, UP4, 0x80, 0x8 ;  /* 0x000000000008781c */ /* 0x000fda0003f2f048 */
[----:B------:R-:W1:Y:S04]  /*0610*/  @P1 LDG.E R0, desc[UR28][R8.64+0x4] ;  /* 0x0000041c08001981 */ /* 0x000e68000c1e1900 */
[----:B------:R-:W2:Y:S01]  /*0620*/  @!P1 LDG.E R4, desc[UR28][R8.64] ;  /* 0x0000001c08049981 */ /* 0x000ea2000c1e1900 */
[----:B-1----:R-:W-:-:S13]  /*0630*/  @P1 R2UR UR4, R0 ;  /* 0x00000000000412ca */ /* 0x002fda00000e0000 */
[----:B------:R-:W-:-:S07]  /*0640*/  @UP4 UIADD3 UR4, UPT, UPT, UR4, -UR14, URZ ;  /* 0x8000000e04044290 */ /* 0x000fce000fffe0ff */
[----:B--2---:R-:W-:-:S15]  /*0650*/  @!P1 R2UR UR4, R4 ;  /* 0x00000000040492ca */ /* 0x004fde00000e0000 */
.L_x_1832:
[----:B-1----:R-:W-:Y:S01]  /*0660*/  @!UP3 UIADD3 UR30, UPT, UPT, UR8, UR4, -UR13 ;  /* 0x00000004081eb290 */ /* 0x002fe2000fffe80d */
[----:B------:R-:W-:Y:S11]  /*0670*/  @!P0 EXIT ;  /* 0x000000000000894d */ /* 0x000ff60003800000 */
[----:B------:R-:W-:-:S09]  /*0680*/  UISETP.GT.AND UP0, UPT, UR30, URZ, UPT ;  /* 0x000000ff1e00728c */ /* 0x000fd2000bf04270 */
[----:B------:R-:W-:Y:S05]  /*0690*/  BRA.U UP0, `(.L_x_1833) ;  /* 0x0000001100907547 */ /* 0x000fea000b800000 */
[----:B------:R-:W1:Y:S01]  /*06a0*/  LDCU.U8 UR4, c[0x0][0x549] ;  /* 0x0000a920ff0477ac */ /* 0x000e620008000000 */
[----:B------:R-:W-:-:S11]  /*06b0*/  UISETP.NE.AND UP0, UPT, UR18, -0x1, UPT ;  /* 0xffffffff1200788c */ /* 0x000fd6000bf05270 */
[----:B------:R-:W2:Y:S01]  /*06c0*/  @!UP0 LDCU.64 UR8, c[0x0][0x400] ;  /* 0x00008000ff0887ac */ /* 0x000ea20008000a00 */
[----:B-1----:R-:W-:Y:S01]  /*06d0*/  UISETP.NE.AND UP1, UPT, UR4, URZ, UPT ;  /* 0x000000ff0400728c */ /* 0x002fe2000bf25270 */
[----:B------:R-:W1:Y:S10]  /*06e0*/  @UP0 LDCU.64 UR6, c[0x0][0x408] ;  /* 0x00008100ff0607ac */ /* 0x000e740008000a00 */
[----:B------:R-:W3:Y:S01]  /*06f0*/  @UP1 LDCU.64 UR4, c[0x0][0x430] ;  /* 0x00008600ff0417ac */ /* 0x000ee20008000a00 */
[----:B--2---:R-:W-:Y:S01]  /*0700*/  @!UP0 UIMAD.WIDE.U32 UR12, UR19, UR8, URZ ;  /* 0x00000008130c82a5 */ /* 0x004fe2000f8e00ff */
[----:B------:R-:W-:-:S03]  /*0710*/  @UP1 UMOV UR11, 0x1 ;  /* 0x00000001000b1882 */ /* 0x000fc60000000000 */
[----:B------:R-:W-:Y:S02]  /*0720*/  @!UP0 UIMAD UR9, UR19, UR9, UR13 ;  /* 0x00000009130982a4 */ /* 0x000fe4000f8e020d */
[----:B-1----:R-:W-:Y:S01]  /*0730*/  @UP0 UIMAD.WIDE.U32 UR14, UR18, UR6, URZ ;  /* 0x00000006120e02a5 */ /* 0x002fe2000f8e00ff */
[----:B------:R-:W-:-:S03]  /*0740*/  @!UP0 UMOV UR8, UR12 ;  /* 0x0000000c00088c82 */ /* 0x000fc60008000000 */
[----:B------:R-:W-:Y:S01]  /*0750*/  @UP0 UIMAD UR9, UR18, UR7, UR15 ;  /* 0x00000007120902a4 */ /* 0x000fe2000f8e020f */
[----:B------:R-:W1:Y:S01]  /*0760*/  LDCU.U8 UR13, c[0x0][0x548] ;  /* 0x0000a900ff0d77ac */ /* 0x000e620008000000 */
[----:B---3--:R-:W-:Y:S01]  /*0770*/  @UP1 UIMAD UR5, UR4, UR5, URZ ;  /* 0x00000005040512a4 */ /* 0x008fe2000f8e02ff */
[----:B------:R-:W2:Y:S01]  /*0780*/  @UP1 LDCU UR4, c[0x0][0x430] ;  /* 0x00008600ff0417ac */ /* 0x000ea20008000800 */
[----:B------:R-:W-:Y:S01]  /*0790*/  @UP0 UMOV UR8, UR14 ;  /* 0x0000000e00080c82 */ /* 0x000fe20008000000 */
[----:B------:R-:W-:Y:S09]  /*07a0*/  BRA.U UP1, `(.L_x_1834) ;  /* 0x0000000101247547 */ /* 0x000ff2000b800000 */
[----:B-1----:R-:W-:-:S11]  /*07b0*/  UISETP.NE.AND UP0, UPT, UR13, URZ, UPT ;  /* 0x000000ff0d00728c */ /* 0x002fd6000bf05270 */
[----:B------:R-:W1:Y:S01]  /*07c0*/  @UP0 LDCU UR11, c[0x0][0x454] ;  /* 0x00008a80ff0b07ac */ /* 0x000e620008000800 */
[----:B--2---:R-:W2:Y:S01]  /*07d0*/  @!UP0 LDCU UR4, c[0x0][0x434] ;  /* 0x00008680ff0487ac */ /* 0x004ea20008000800 */
[----:B------:R-:W3:Y:S02]  /*07e0*/  @UP0 LDCU UR5, c[0x0][0x454] ;  /* 0x00008a80ff0507ac */ /* 0x000ee40008000800 */
[----:B---3--:R-:W3:Y:S01]  /*07f0*/  @!UP0 LDCU UR5, c[0x0][0x434] ;  /* 0x00008680ff0587ac */ /* 0x008ee20008000800 */
[----:B-1----:R-:W-:Y:S02]  /*0800*/  @UP0 UIMAD UR11, UR10, UR11, URZ ;  /* 0x0000000b0a0b02a4 */ /* 0x002fe4000f8e02ff */
[----:B--2---:R-:W-:-:S03]  /*0810*/  @!UP0 UIMAD UR11, UR10, UR4, URZ ;  /* 0x000000040a0b82a4 */ /* 0x004fc6000f8e02ff */
[----:B------:R-:W-:Y:S01]  /*0820*/  @UP0 UMOV UR4, 0x1 ;  /* 0x0000000100040882 */ /* 0x000fe20000000000 */
[----:B------:R-:W-:-:S08]  /*0830*/  @!UP0 UMOV UR4, 0x1 ;  /* 0x0000000100048882 */ /* 0x000fd00000000000 */
.L_x_1834:
[----:B------:R-:W4:Y:S01]  /*0840*/  LDCU UR12, c[0x0][0x440] ;  /* 0x00008800ff0c77ac */ /* 0x000f220008000800 */
[----:B------:R-:W-:Y:S01]  /*0850*/  IMAD.SHL.U32 R2, R194, 0x8, RZ ;  /* 0x00000008c2027824 */ /* 0x000fe200078e00ff */
[----:B------:R-:W-:Y:S01]  /*0860*/  SHF.R.U32.HI R194, RZ, 0x3, R194 ;  /* 0x00000003ffc27819 */ /* 0x000fe200000116c2 */
[----:B------:R-:W-:Y:S01]  /*0870*/  BSSY.RECONVERGENT B0, `(.L_x_1835) ;  /* 0x0000030000007945 */ /* 0x000fe20003800200 */
[----:B------:R-:W5:Y:S02]  /*0880*/  LDCU UR10, c[0x0][0x434] ;  /* 0x00008680ff0a77ac */ /* 0x000f640008000800 */
[----:B------:R-:W-:Y:S01]  /*0890*/  LOP3.LUT R2, R2, 0x38, RZ, 0xc0, !PT ;  /* 0x0000003802027812 */ /* 0x000fe200078ec0ff */
[C---:B------:R-:W-:Y:S01]  /*08a0*/  VIADD R10, R194.reuse, 0x10 ;  /* 0x00000010c20a7836 */ /* 0x040fe20000000000 */
[----:B------:R-:W5:Y:S01]  /*08b0*/  LDCU.64 UR6, c[0x0][0x410] ;  /* 0x00008200ff0677ac */ /* 0x000f620008000a00 */
[----:B------:R-:W-:Y:S01]  /*08c0*/  VIADD R9, R194, 0x20 ;  /* 0x00000020c2097836 */ /* 0x000fe20000000000 */
[----:B------:R-:W-:Y:S01]  /*08d0*/  ISETP.NE.AND P1, PT, R2, RZ, PT ;  /* 0x000000ff0200720c */ /* 0x000fe20003f25270 */
[----:B-1----:R-:W-:-:S02]  /*08e0*/  UISETP.NE.AND UP1, UPT, UR13, URZ, !UP1 ;  /* 0x000000ff0d00728c */ /* 0x002fc4000cf25270 */
[----:B------:R-:W-:Y:S02]  /*08f0*/  UIADD3 UR31, UPT, UPT, -UR27, UR31, URZ ;  /* 0x0000001f1b1f7290 */ /* 0x000fe4000fffe1ff */
[----:B------:R-:W-:Y:S01]  /*0900*/  UISETP.NE.AND UP0, UPT, UR18, -0x1, UPT ;  /* 0xffffffff1200788c */ /* 0x000fe2000bf05270 */
[C---:B----4-:R-:W-:Y:S01]  /*0910*/  ISETP.GE.AND P4, PT, R2.reuse, UR12, PT ;  /* 0x0000000c02007c0c */ /* 0x050fe2000bf86270 */
[----:B---3--:R-:W-:Y:S01]  /*0920*/  UIMAD UR5, UR26, UR5, URZ ;  /* 0x000000051a0572a4 */ /* 0x008fe2000f8e02ff */
[----:B------:R-:W-:Y:S01]  /*0930*/  IADD3 R2, P2, PT, R2, UR8, RZ ;  /* 0x0000000802027c10 */ /* 0x000fe2000ff5e0ff */
[----:B--2---:R-:W-:Y:S01]  /*0940*/  UIMAD UR27, UR27, UR4, URZ ;  /* 0x000000041b1b72a4 */ /* 0x004fe2000f8e02ff */
[C---:B------:R-:W-:Y:S01]  /*0950*/  ISETP.GE.OR P5, PT, R194.reuse, UR31, P4 ;  /* 0x0000001fc2007c0c */ /* 0x040fe2000a7a6670 */
[----:B-----5:R-:W-:Y:S01]  /*0960*/  UIMAD UR8, UR19, UR10, URZ ;  /* 0x0000000a130872a4 */ /* 0x020fe2000f8e02ff */
[----:B------:R-:W-:Y:S01]  /*0970*/  ISETP.GE.OR P3, PT, R194, UR31, P1 ;  /* 0x0000001fc2007c0c */ /* 0x000fe20008f66670 */
[----:B------:R-:W-:Y:S01]  /*0980*/  @!UP1 UIMAD UR5, UR19, UR11, UR5 ;  /* 0x0000000b130592a4 */ /* 0x000fe2000f8e0205 */
[----:B------:R-:W-:Y:S01]  /*0990*/  IMAD.U32 R12, RZ, RZ, UR6 ;  /* 0x00000006ff0c7e24 */ /* 0x000fe2000f8e00ff */
[----:B------:R-:W-:Y:S01]  /*09a0*/  USEL UR8, UR8, UR18, !UP0 ;  /* 0x0000001208087287 */ /* 0x000fe2000c000000 */
[----:B------:R-:W-:Y:S01]  /*09b0*/  IMAD.U32 R17, RZ, RZ, UR7 ;  /* 0x00000007ff117e24 */ /* 0x000fe2000f8e00ff */
[----:B------:R-:W-:Y:S01]  /*09c0*/  USHF.R.S32.HI UR7, URZ, 0x1f, UR5 ;  /* 0x0000001fff077899 */ /* 0x000fe20008011405 */
[----:B------:R-:W-:Y:S01]  /*09d0*/  IMAD.X R3, RZ, RZ, UR9, P2 ;  /* 0x00000009ff037e24 */ /* 0x000fe200090e06ff */
[----:B------:R-:W-:Y:S01]  /*09e0*/  USHF.R.S32.HI UR6, URZ, 0x1f, UR8 ;  /* 0x0000001fff067899 */ /* 0x000fe20008011408 */
[----:B------:R-:W-:Y:S01]  /*09f0*/  ISETP.GE.OR P0, PT, R10, UR31, P1 ;  /* 0x0000001f0a007c0c */ /* 0x000fe20008f06670 */
[----:B------:R-:W-:Y:S01]  /*0a00*/  USEL UR8, UR8, URZ, UP1 ;  /* 0x000000ff08087287 */ /* 0x000fe20008800000 */
[----:B------:R-:W-:Y:S01]  /*0a10*/  IMAD.WIDE.U32 R12, R12, UR26, R2 ;  /* 0x0000001a0c0c7c25 */ /* 0x000fe2000f8e0002 */
        /* <DEDUP_REMOVED lines=21> */
.L_x_1836:
[----:B------:R-:W-:Y:S05]  /*0b70*/  BSYNC.RECONVERGENT B0 ;  /* 0x0000000000007941 */ /* 0x000fea0003800200 */
.L_x_1835:
        /* <DEDUP_REMOVED lines=17> */
.L_x_1838:
[----:B------:R-:W-:Y:S05]  /*0c90*/  BSYNC.RECONVERGENT B0 ;  /* 0x0000000000007941 */ /* 0x000fea0003800200 */
.L_x_1837:
        /* <DEDUP_REMOVED lines=17> */
.L_x_1840:
[----:B------:R-:W-:Y:S05]  /*0db0*/  BSYNC.RECONVERGENT B0 ;  /* 0x0000000000007941 */ /* 0x000fea0003800200 */
.L_x_1839:
        /* <DEDUP_REMOVED lines=17> */
.L_x_1842:
[----:B------:R-:W-:Y:S05]  /*0ed0*/  BSYNC.RECONVERGENT B0 ;  /* 0x0000000000007941 */ /* 0x000fea0003800200 */
.L_x_1841:
        /* <DEDUP_REMOVED lines=18> */
.L_x_1844:
[----:B------:R-:W-:Y:S05]  /*1000*/  BSYNC.RECONVERGENT B0 ;  /* 0x0000000000007941 */ /* 0x000fea0003800200 */
.L_x_1843:
        /* <DEDUP_REMOVED lines=17> */
.L_x_1846:
[----:B------:R-:W-:Y:S05]  /*1120*/  BSYNC.RECONVERGENT B0 ;  /* 0x0000000000007941 */ /* 0x000fea0003800200 */
.L_x_1845:
        /* <DEDUP_REMOVED lines=15> */
.L_x_1848:
[----:B------:R-:W-:Y:S05]  /*1220*/  BSYNC.RECONVERGENT B0 ;  /* 0x0000000000007941 */ /* 0x000fea0003800200 */
.L_x_1847:
        /* <DEDUP_REMOVED lines=14> */
.L_x_1850:
[----:B------:R-:W-:Y:S05]  /*1310*/  BSYNC.RECONVERGENT B0 ;  /* 0x0000000000007941 */ /* 0x000fea0003800200 */
.L_x_1849:
[----:B------:R-:W-:Y:S04]  /*1320*/  BSSY.RECONVERGENT B0, `(.L_x_1851) ;  /* 0x000000a000007945 */ /* 0x000fe80003800200 */
[----:B------:R-:W-:Y:S05]  /*1330*/  @P3 BRA `(.L_x_1852) ;  /* 0x0000000000203947 */ /* 0x000fea0003800000 */
[----:B------:R-:W5:Y:S01]  /*1340*/  LDCU.64 UR6, c[0x0][0x420] ;  /* 0x00008400ff0677ac */ /* 0x000f620008000a00 */
[----:B------:R-:W-:Y:S02]  /*1350*/  IMAD R0, R194, UR4, RZ ;  /* 0x00000004c2007c24 */ /* 0x000fe4000f8e02ff */
[----:B------:R-:W-:-:S03]  /*1360*/  IMAD.MOV.U32 R11, RZ, RZ, 0x7f800000 ;  /* 0x7f800000ff0b7424 */ /* 0x000fc600078e00ff */
[----:B--2---:R-:W-:-:S04]  /*1370*/  IADD3 R3, P2, PT, R0, UR5, RZ ;  /* 0x0000000500037c10 */ /* 0x004fc8000ff5e0ff */
[----:B------:R-:W-:Y:S02]  /*1380*/  LEA.HI.X.SX32 R0, R0, UR10, 0x1, P2 ;  /* 0x0000000a00007c11 */ /* 0x000fe400090f0eff */
[----:B-----5:R-:W-:-:S04]  /*1390*/  LEA R2, P2, R3, UR6, 0x2 ;  /* 0x0000000603027c11 */ /* 0x020fc8000f8410ff */
[----:B------:R-:W-:-:S05]  /*13a0*/  LEA.HI.X R3, R3, UR7, R0, 0x2, P2 ;  /* 0x0000000703037c11 */ /* 0x000fca00090f1400 */
[----:B------:R2:W-:Y:S04]  /*13b0*/  STG.E desc[UR28][R2.64], R11 ;  /* 0x0000000b02007986 */ /* 0x0005e8000c10191c */
.L_x_1852:
[----:B------:R-:W-:Y:S05]  /*13c0*/  BSYNC.RECONVERGENT B0 ;  /* 0x0000000000007941 */ /* 0x000fea0003800200 */
.L_x_1851:
        /* <DEDUP_REMOVED lines=9> */
[----:B--2---:R-:W-:-:S03]  /*1460*/  IMAD.MOV.U32 R11, RZ, RZ, 0x7f800000 ;  /* 0x7f800000ff0b7424 */ /* 0x004fc600078e00ff */
[----:B------:R-:W-:-:S04]  /*1470*/  IADD3 R3, P0, PT, R0, UR5, RZ ;  /* 0x0000000500037c10 */ /* 0x000fc8000ff1e0ff */
[----:B------:R-:W-:Y:S02]  /*1480*/  LEA.HI.X.SX32 R0, R0, UR10, 0x1, P0 ;  /* 0x0000000a00007c11 */ /* 0x000fe400080f0eff */
[----:B-----5:R-:W-:-:S04]  /*1490*/  LEA R2, P0, R3, UR6, 0x2 ;  /* 0x0000000603027c11 */ /* 0x020fc8000f8010ff */
[----:B------:R-:W-:-:S05]  /*14a0*/  LEA.HI.X R3, R3, UR7, R0, 0x2, P0 ;  /* 0x0000000703037c11 */ /* 0x000fca00080f1400 */
[----:B------:R2:W-:Y:S04]  /*14b0*/  STG.E desc[UR28][R2.64], R11 ;  /* 0x0000000b02007986 */ /* 0x0005e8000c10191c */
.L_x_1854:
[----:B------:R-:W-:Y:S05]  /*14c0*/  BSYNC.RECONVERGENT B0 ;  /* 0x0000000000007941 */ /* 0x000fea0003800200 */
.L_x_1853:
        /* <DEDUP_REMOVED lines=10> */
.L_x_1856:
[----:B------:R-:W-:Y:S05]  /*1570*/  BSYNC.RECONVERGENT B0 ;  /* 0x0000000000007941 */ /* 0x000fea0003800200 */
.L_x_1855:
[----:B------:R-:W-:Y:S04]  /*1580*/  BSSY.RECONVERGENT B0, `(.L_x_1857) ;  /* 0x000000a000007945 */ /* 0x000fe80003800200 */
[----:B------:R-:W-:Y:S05]  /*1590*/  @P5 BRA `(.L_x_1858) ;  /* 0x0000000000205947 */ /* 0x000fea0003800000 */
        /* <DEDUP_REMOVED lines=8> */
.L_x_1858:
[----:B------:R-:W-:Y:S05]  /*1620*/  BSYNC.RECONVERGENT B0 ;  /* 0x0000000000007941 */ /* 0x000fea0003800200 */
.L_x_1857:
        /* <DEDUP_REMOVED lines=10> */
.L_x_1860:
[----:B------:R-:W-:Y:S05]  /*16d0*/  BSYNC.RECONVERGENT B0 ;  /* 0x0000000000007941 */ /* 0x000fea0003800200 */
.L_x_1859:
        /* <DEDUP_REMOVED lines=10> */
.L_x_1862:
[----:B------:R-:W-:Y:S05]  /*1780*/  BSYNC.RECONVERGENT B0 ;  /* 0x0000000000007941 */ /* 0x000fea0003800200 */
.L_x_1861:
        /* <DEDUP_REMOVED lines=10> */
.L_x_1864:
[----:B------:R-:W-:Y:S05]  /*1830*/  BSYNC.RECONVERGENT B0 ;  /* 0x0000000000007941 */ /* 0x000fea0003800200 */
.L_x_1863:
[----:B------:R-:W-:Y:S05]  /*1840*/  @P1 EXIT ;  /* 0x000000000000194d */ /* 0x000fea0003800000 */
[----:B------:R-:W5:Y:S01]  /*1850*/  LDCU.64 UR6, c[0x0][0x420] ;  /* 0x00008400ff0677ac */ /* 0x000f620008000a00 */
[----:B------:R-:W-:Y:S02]  /*1860*/  IMAD R0, R4, UR4, RZ ;  /* 0x0000000404007c24 */ /* 0x000fe4000f8e02ff */
[----:B--2---:R-:W-:-:S03]  /*1870*/  IMAD.MOV.U32 R5, RZ, RZ, 0x7f800000 ;  /* 0x7f800000ff057424 */ /* 0x004fc600078e00ff */
[----:B------:R-:W-:-:S04]  /*1880*/  IADD3 R3, P0, PT, R0, UR5, RZ ;  /* 0x0000000500037c10 */ /* 0x000fc8000ff1e0ff */
[----:B------:R-:W-:Y:S02]  /*1890*/  LEA.HI.X.SX32 R0, R0, UR10, 0x1, P0 ;  /* 0x0000000a00007c11 */ /* 0x000fe400080f0eff */
[----:B-----5:R-:W-:-:S04]  /*18a0*/  LEA R2, P0, R3, UR6, 0x2 ;  /* 0x0000000603027c11 */ /* 0x020fc8000f8010ff */
[----:B------:R-:W-:-:S05]  /*18b0*/  LEA.HI.X R3, R3, UR7, R0, 0x2, P0 ;  /* 0x0000000703037c11 */ /* 0x000fca00080f1400 */
[----:B------:R-:W-:Y:S01]  /*18c0*/  STG.E desc[UR28][R2.64], R5 ;  /* 0x0000000502007986 */ /* 0x000fe2000c10191c */
[----:B------:R-:W-:Y:S05]  /*18d0*/  EXIT ;  /* 0x000000000000794d */ /* 0x000fea0003800000 */
.L_x_1833:
        /* <DEDUP_REMOVED lines=13> */
[----:B----4-:R-:W-:-:S04]  /*19b0*/  @UP0 UIMAD.WIDE.U32 UR6, UR18, UR4, URZ ;  /* 0x00000004120602a5 */ /* 0x010fc8000f8e00ff */
        /* <DEDUP_REMOVED lines=14> */
.L_x_1865:
[----:B------:R-:W1:Y:S01]  /*1aa0*/  LDCU.64 UR10, c[0x0][0x3b8] ;  /* 0x00007700ff0a77ac */ /* 0x000e620008000a00 */
[----:B------:R-:W-:-:S04]  /*1ab0*/  UIADD3 UR12, UPT, UPT, UR13, UR14, URZ ;  /* 0x0000000e0d0c7290 */ /* 0x000fc8000fffe0ff */
[----:B-1----:R-:W-:Y:S02]  /*1ac0*/  UIMAD.WIDE.U32 UR6, UR12, UR10, URZ ;  /* 0x0000000a0c0672a5 */ /* 0x002fe4000f8e00ff */
[----:B------:R-:W-:-:S04]  /*1ad0*/  UIMAD UR12, UR12, UR11, URZ ;  /* 0x0000000b0c0c72a4 */ /* 0x000fc8000f8e02ff */
[----:B------:R-:W-:Y:S02]  /*1ae0*/  UIADD3 UR12, UPT, UPT, UR7, UR12, URZ ;  /* 0x0000000c070c7290 */ /* 0x000fe4000fffe0ff */
.L_x_1866:
[----:B------:R-:W1:Y:S01]  /*1af0*/  LDC R0, c[0x0][0x3e8] ;  /* 0x0000fa00ff007b82 */ /* 0x000e620000000800 */
[----:B------:R-:W2:Y:S01]  /*1b00*/  S2R R4, SR_CTAID.Z ;  /* 0x0000000000047919 */ /* 0x000ea20000002700 */
[----:B------:R-:W-:Y:S02]  /*1b10*/  LOP3.LUT R41, R194, 0x1f, RZ, 0xc0, !PT ;  /* 0x0000001fc2297812 */ /* 0x000fe400078ec0ff */
[----:B-1----:R-:W-:-:S04]  /*1b20*/  IABS R6, R0 ;  /* 0x0000000000067213 */ /* 0x002fc80000000000 */
[----:B------:R-:W1:Y:S01]  /*1b30*/  I2F.RP R7, R6 ;  /* 0x0000000600077306 */ /* 0x000e620000209400 */
[----:B--2---:R-:W-:-:S07]  /*1b40*/  IABS R4, R4 ;  /* 0x0000000400047213 */ /* 0x004fce0000000000 */
[----:B-1----:R-:W1:Y:S02]  /*1b50*/  MUFU.RCP R8, R7 ;  /* 0x0000000700087308 */ /* 0x002e640000001000 */
[----:B-1----:R-:W-:-:S06]  /*1b60*/  VIADD R8, R8, 0xffffffe ;  /* 0x0ffffffe08087836 */ /* 0x002fcc0000000000 */
[----:B------:R-:W1:Y:S02]  /*1b70*/  F2I.FTZ.U32.TRUNC.NTZ R9, R8 ;  /* 0x0000000800097305 */ /* 0x000e64000021f000 */
[----:B-1----:R-:W-:Y:S02]  /*1b80*/  IMAD.MOV R5, RZ, RZ, -R9 ;  /* 0x000000ffff057224 */ /* 0x002fe400078e0a09 */
[----:B------:R-:W-:Y:S02]  /*1b90*/  IMAD.MOV.U32 R8, RZ, RZ, RZ ;  /* 0x000000ffff087224 */ /* 0x000fe400078e00ff */
[----:B------:R-:W-:-:S04]  /*1ba0*/  IMAD R5, R5, R6, RZ ;  /* 0x0000000605057224 */ /* 0x000fc800078e02ff */
[----:B------:R-:W-:-:S06]  /*1bb0*/  IMAD.HI.U32 R5, R9, R5, R8 ;  /* 0x0000000509057227 */ /* 0x000fcc00078e0008 */
[----:B------:R-:W-:-:S05]  /*1bc0*/  IMAD.HI.U32 R7, R5, R4, RZ ;  /* 0x0000000405077227 */ /* 0x000fca00078e00ff */
[----:B------:R-:W-:-:S05]  /*1bd0*/  IADD3 R5, PT, PT, -R7, RZ, RZ ;  /* 0x000000ff07057210 */ /* 0x000fca0007ffe1ff */
[----:B------:R-:W-:Y:S01]  /*1be0*/  IMAD R5, R6, R5, R4 ;  /* 0x0000000506057224 */ /* 0x000fe200078e0204 */
[----:B------:R-:W-:-:S04]  /*1bf0*/  LOP3.LUT R4, R0, UR26, RZ, 0x3c, !PT ;  /* 0x0000001a00047c12 */ /* 0x000fc8000f8e3cff */
[----:B------:R-:W-:Y:S02]  /*1c00*/  ISETP.GT.U32.AND P1, PT, R6, R5, PT ;  /* 0x000000050600720c */ /* 0x000fe40003f24070 */
[----:B------:R-:W-:-:S11]  /*1c10*/  ISETP.GE.AND P0, PT, R4, RZ, PT ;  /* 0x000000ff0400720c */ /* 0x000fd60003f06270 */
[----:B------:R-:W-:Y:S02]  /*1c20*/  @!P1 IMAD.IADD R5, R5, 0x1, -R6 ;  /* 0x0000000105059824 */ /* 0x000fe400078e0a06 */
[----:B------:R-:W-:Y:S01]  /*1c30*/  @!P1 VIADD R7, R7, 0x1 ;  /* 0x0000000107079836 */ /* 0x000fe20000000000 */
[----:B------:R-:W-:Y:S02]  /*1c40*/  ISETP.NE.AND P1, PT, R0, RZ, PT ;  /* 0x000000ff0000720c */ /* 0x000fe40003f25270 */
[----:B------:R-:W-:-:S13]  /*1c50*/  ISETP.GE.U32.AND P2, PT, R5, R6, PT ;  /* 0x000000060500720c */ /* 0x000fda0003f46070 */
        /* <DEDUP_REMOVED lines=15> */
.L_x_1867:
[----:B------:R-:W1:Y:S01]  /*1d50*/  LDCU.64 UR8, c[0x0][0x3c0] ;  /* 0x00007800ff0877ac */ /* 0x000e620008000a00 */
[----:B------:R-:W-:-:S04]  /*1d60*/  UIADD3 UR13, UPT, UPT, UR13, UR14, URZ ;  /* 0x0000000e0d0d7290 */ /* 0x000fc8000fffe0ff */
[----:B-1----:R-:W-:Y:S02]  /*1d70*/  UIMAD.WIDE.U32 UR14, UR13, UR8, URZ ;  /* 0x000000080d0e72a5 */ /* 0x002fe4000f8e00ff */
[----:B------:R-:W-:-:S04]  /*1d80*/  UIMAD UR13, UR13, UR9, URZ ;  /* 0x000000090d0d72a4 */ /* 0x000fc8000f8e02ff */
[----:B------:R-:W-:-:S12]  /*1d90*/  UIADD3 UR13, UPT, UPT, UR15, UR13, URZ ;  /* 0x0000000d0f0d7290 */ /* 0x000fd8000fffe0ff */
.L_x_1868:
        /* <DEDUP_REMOVED lines=14> */
[----:B------:R-:W-:Y:S01]  /*1e80*/  SHF.R.S32.HI R11, RZ, 0x1f, R6 ;  /* 0x0000001fff0b7819 */ /* 0x000fe20000011406 */
[----:B------:R-:W-:Y:S01]  /*1e90*/  IMAD.WIDE.U32 R8, R191, UR10, R8 ;  /* 0x0000000abf087c25 */ /* 0x000fe2000f8e0008 */
[----:B------:R-:W-:Y:S01]  /*1ea0*/  LOP3.LUT R4, R5, 0x1e00, R4, 0xf8, !PT ;  /* 0x00001e0005047812 */ /* 0x000fe200078ef804 */
[----:B------:R-:W5:Y:S01]  /*1eb0*/  LDCU.64 UR12, c[0x0][0x3c8] ;  /* 0x00007900ff0c77ac */ /* 0x000f620008000a00 */
[----:B------:R-:W-:Y:S01]  /*1ec0*/  IADD3 R14, P0, PT, R192, UR36, RZ ;  /* 0x00000024c00e7c10 */ /* 0x000fe2000ff1e0ff */
[----:B------:R-:W-:Y:S01]  /*1ed0*/  IMAD.WIDE.U32 R12, R191, UR8, R12 ;  /* 0x00000008bf0c7c25 */ /* 0x000fe2000f8e000c */
[----:B------:R-:W-:-:S03]  /*1ee0*/  UIMAD.WIDE.U32 UR36, UR20, 0x80, URZ ;  /* 0x00000080142478a5 */ /* 0x000fc6000f8e00ff */
[----:B------:R-:W-:Y:S02]  /*1ef0*/  IMAD R9, R191, UR11, R9 ;  /* 0x0000000bbf097c24 */ /* 0x000fe4000f8e0209 */
[C---:B---3--:R-:W-:Y:S02]  /*1f00*/  IMAD R5, R11.reuse, UR4, RZ ;  /* 0x000000040b057c24 */ /* 0x048fe4000f8e02ff */
[----:B------:R-:W-:Y:S01]  /*1f10*/  IMAD R11, R11, UR6, RZ ;  /* 0x000000060b0b7c24 */ /* 0x000fe2000f8e02ff */
[C---:B------:R-:W-:Y:S01]  /*1f20*/  LOP3.LUT R10, R191.reuse, UR36, RZ, 0xfc, !PT ;  /* 0x00000024bf0a7c12 */ /* 0x040fe2000f8efcff */
        /* <DEDUP_REMOVED lines=20> */
[----:B------:R-:W-:Y:S01]  /*2070*/  SHF.R.U32.HI R0, RZ, 0x1, R194 ;  /* 0x00000001ff007819 */ /* 0x000fe200000116c2 */
[----:B------:R1:W-:Y:S01]  /*2080*/  STL [R1+0x40], R118 ;  /* 0x0000407601007387 */ /* 0x0003e20000100800 */
[----:B------:R-:W-:Y:S01]  /*2090*/  ISETP.GE.AND P0, PT, R191, UR14, PT ;  /* 0x0000000ebf007c0c */ /* 0x000fe2000bf06270 */
[----:B------:R-:W-:Y:S01]  /*20a0*/  IMAD.WIDE.U32 R12, R12, UR26, R14 ;  /* 0x0000001a0c0c7c25 */ /* 0x000fe2000f8e000e */
[----:B------:R-:W-:Y:S01]  /*20b0*/  LOP3.LUT R8, R0, 0x30, RZ, 0xc0, !PT ;  /* 0x0000003000087812 */ /* 0x000fe200078ec0ff */
[----:B------:R1:W-:Y:S01]  /*20c0*/  STL [R1+0x38], R20 ;  /* 0x0000381401007387 */ /* 0x0003e20000100800 */
[----:B------:R-:W-:Y:S01]  /*20d0*/  LOP3.LUT R5, R192, 0x1c0, R6, 0xf8, !PT ;  /* 0x000001c0c0057812 */ /* 0x000fe200078ef806 */
[----:B------:R-:W-:Y:S01]  /*20e0*/  IMAD.U32 R17, RZ, RZ, UR13 ;  /* 0x0000000dff117e24 */ /* 0x000fe2000f8e00ff */
[----:B------:R-:W-:Y:S01]  /*20f0*/  LOP3.LUT R119, R6, 0x200, RZ, 0xc0, !PT ;  /* 0x0000020006777812 */ /* 0x000fe200078ec0ff */
[----:B------:R1:W-:Y:S01]  /*2100*/  STL [R1+0x48], R116 ;  /* 0x0000487401007387 */ /* 0x0003e20000100800 */
[----:B------:R-:W-:Y:S01]  /*2110*/  LEA.HI R117, R41, R8, RZ, 0x1e ;  /* 0x0000000829757211 */ /* 0x000fe200078ff0ff */
[----:B------:R-:W-:Y:S01]  /*2120*/  IMAD R17, R17, UR26, R13 ;  /* 0x0000001a11117c24 */ /* 0x000fe2000f8e020d */
[----:B------:R-:W-:-:S03]  /*2130*/  LOP3.LUT R40, R5, 0x8, R0, 0x78, !PT ;  /* 0x0000000805287812 */ /* 0x000fc600078e7800 */
        /* <DEDUP_REMOVED lines=19> */
.L_x_1871:
[----:B------:R2:W-:Y:S02]  /*2270*/  STS.128 [R116], RZ ;  /* 0x000000ff74007388 */ /* 0x0005e40000000c00 */
.L_x_1870:
[----:B------:R-:W-:Y:S05]  /*2280*/  BSYNC.RECONVERGENT B0 ;  /* 0x0000000000007941 */ /* 0x000fea0003800200 */
.L_x_1869:
[C---:B------:R-:W-:Y:S01]  /*2290*/  VIADD R9, R191.reuse, 0x10 ;  /* 0x00000010bf097836 */ /* 0x040fe20000000000 */
[----:B------:R-:W-:Y:S01]  /*22a0*/  USHF.L.U32 UR16, UR10, 0x6, URZ ;  /* 0x000000060a107899 */ /* 0x000fe200080006ff */
[C---:B------:R-:W-:Y:S01]  /*22b0*/  VIADD R4, R191.reuse, 0x40 ;  /* 0x00000040bf047836 */ /* 0x040fe20000000000 */
[----:B------:R-:W-:Y:S01]  /*22c0*/  USHF.L.U64.HI UR15, UR10, 0x6, UR11 ;  /* 0x000000060a0f7899 */ /* 0x000fe2000801020b */
[----:B------:R-:W-:Y:S01]  /*22d0*/  VIADD R7, R191, 0x60 ;  /* 0x00000060bf077836 */ /* 0x000fe20000000000 */
[----:B------:R-:W-:Y:S01]  /*22e0*/  ISETP.GE.AND P0, PT, R9, UR14, PT ;  /* 0x0000000e09007c0c */ /* 0x000fe2000bf06270 */
[C---:B------:R-:W-:Y:S01]  /*22f0*/  VIADD R8, R191.reuse, 0x50 ;  /* 0x00000050bf087836 */ /* 0x040fe20000000000 */
[----:B------:R-:W-:Y:S01]  /*2300*/  ISETP.GE.AND P4, PT, R4, UR14, PT ;  /* 0x0000000e04007c0c */ /* 0x000fe2000bf86270 */
[----:B------:R-:W-:Y:S01]  /*2310*/  VIADD R4, R191, 0x70 ;  /* 0x00000070bf047836 */ /* 0x000fe20000000000 */
[----:B------:R-:W-:Y:S01]  /*2320*/  ISETP.GE.AND P2, PT, R7, UR14, PT ;  /* 0x0000000e07007c0c */ /* 0x000fe2000bf46270 */
[C---:B------:R-:W-:Y:S01]  /*2330*/  VIADD R7, R191.reuse, 0x20 ;  /* 0x00000020bf077836 */ /* 0x040fe20000000000 */
[----:B------:R-:W-:Y:S01]  /*2340*/  UIADD3 UR4, UPT, UPT, -UR22, UR30, URZ ;  /* 0x0000001e16047290 */ /* 0x000fe2000fffe1ff */
[----:B------:R-:W-:Y:S01]  /*2350*/  BSSY.RECONVERGENT B0, `(.L_x_1872) ;  /* 0x000001c000007945 */ /* 0x000fe20003800200 */
[----:B------:R-:W-:Y:S01]  /*2360*/  ISETP.GE.AND P1, PT, R4, UR14, PT ;  /* 0x0000000e04007c0c */ /* 0x000fe2000bf26270 */
[----:B------:R-:W-:Y:S01]  /*2370*/  VIADD R4, R191, 0x30 ;  /* 0x00000030bf047836 */ /* 0x000fe20000000000 */
[----:B------:R-:W-:Y:S01]  /*2380*/  UIMAD.WIDE.U32 UR38, UR16, UR23, URZ ;  /* 0x00000017102672a5 */ /* 0x000fe2000f8e00ff */
[----:B------:R-:W-:-:S02]  /*2390*/  ISETP.GE.AND P3, PT, R8, UR14, PT ;  /* 0x0000000e08007c0c */ /* 0x000fc4000bf66270 */
        /* <DEDUP_REMOVED lines=23> */
.L_x_1873:
[----:B------:R-:W-:Y:S05]  /*2510*/  BSYNC.RECONVERGENT B0 ;  /* 0x0000000000007941 */ /* 0x000fea0003800200 */
.L_x_1872:
        /* <DEDUP_REMOVED lines=22> */
.L_x_1875:
[----:B------:R-:W-:Y:S05]  /*2680*/  BSYNC.RECONVERGENT B0 ;  /* 0x0000000000007941 */ /* 0x000fea0003800200 */
.L_x_1874:
        /* <DEDUP_REMOVED lines=22> */
.L_x_1877:
[----:B------:R-:W-:Y:S05]  /*27f0*/  BSYNC.RECONVERGENT B0 ;  /* 0x0000000000007941 */ /* 0x000fea0003800200 */
.L_x_1876:
        /* <DEDUP_REMOVED lines=22> */
.L_x_1879:
[----:B------:R-:W-:Y:S05]  /*2960*/  BSYNC.RECONVERGENT B0 ;  /* 0x0000000000007941 */ /* 0x000fea0003800200 */
.L_x_1878:
        /* <DEDUP_REMOVED lines=22> */
.L_x_1881:
[----:B------:R-:W-:Y:S05]  /*2ad0*/  BSYNC.RECONVERGENT B0 ;  /* 0x0000000000007941 */ /* 0x000fea0003800200 */
.L_x_1880:
        /* <DEDUP_REMOVED lines=22> */
.L_x_1883:
[----:B------:R-:W-:Y:S05]  /*2c40*/  BSYNC.RECONVERGENT B0 ;  /* 0x0000000000007941 */ /* 0x000fea0003800200 */
.L_x_1882:
        /* <DEDUP_REMOVED lines=21> */
.L_x_1885:
[----:B------:R-:W-:Y:S05]  /*2da0*/  BSYNC.RECONVERGENT B0 ;  /* 0x0000000000007941 */ /* 0x000fea0003800200 */
.L_x_1884:
        /* <DEDUP_REMOVED lines=18> */
.L_x_1888:
[----:B------:R1:W-:Y:S02]  /*2ed0*/  STS.128 [R116+0x4000], RZ ;  /* 0x004000ff74007388 */ /* 0x0003e40000000c00 */
.L_x_1887:
[----:B------:R-:W-:Y:S05]  /*2ee0*/  BSYNC.RECONVERGENT B0 ;  /* 0x0000000000007941 */ /* 0x000fea0003800200 */
.L_x_1886:
[----:B------:R-:W-:Y:S01]  /*2ef0*/  ISETP.GE.AND P0, PT, R9, UR4, PT ;  /* 0x0000000409007c0c */ /* 0x000fe2000bf06270 */
[----:B------:R-:W-:Y:S01]  /*2f00*/  USHF.L.U64.HI UR17, UR10, 0x4, UR11 ;  /* 0x000000040a117899 */ /* 0x000fe2000801020b */
[----:B------:R-:W-:Y:S01]  /*2f10*/  BSSY.RECONVERGENT B0, `(.L_x_1889) ;  /* 0x0000013000007945 */ /* 0x000fe20003800200 */
[----:B------:R-:W-:Y:S01]  /*2f20*/  USHF.L.U32 UR33, UR10, 0x4, URZ ;  /* 0x000000040a217899 */ /* 0x000fe200080006ff */
[----:B------:R-:W-:Y:S02]  /*2f30*/  ISETP.GE.AND P2, PT, R7, UR4, PT ;  /* 0x0000000407007c0c */ /* 0x000fe4000bf46270 */
[----:B------:R-:W-:-:S07]  /*2f40*/  ISETP.GE.AND P1, PT, R4, UR4, PT ;  /* 0x0000000404007c0c */ /* 0x000fce000bf26270 */
[----:B------:R-:W-:Y:S06]  /*2f50*/  @P0 BRA `(.L_x_1890) ;  /* 0x0000000000380947 */ /* 0x000fec0003800000 */
[----:B------:R-:W5:Y:S02]  /*2f60*/  LDCU UR6, c[0x0][0x440] ;  /* 0x00008800ff0677ac */ /* 0x000f640008000800 */
[----:B-----5:R-:W-:-:S13]  /*2f70*/  ISETP.GE.AND P0, PT, R192, UR6, PT ;  /* 0x00000006c0007c0c */ /* 0x020fda000bf06270 */
[----:B------:R1:W-:Y:S01]  /*2f80*/  @P0 STS.128 [R116+0x4800], RZ ;  /* 0x004800ff74000388 */ /* 0x0003e20000000c00 */
[----:B------:R-:W-:Y:S05]  /*2f90*/  @P0 BRA `(.L_x_1890) ;  /* 0x0000000000280947 */ /* 0x000fea0003800000 */
[----:B------:R-:W-:-:S04]  /*2fa0*/  UIADD3 UR12, UP0, UPT, UR33, UR38, URZ ;  /* 0x00000026210c7290 */ /* 0x000fc8000ff1e0ff */
[----:B------:R-:W-:Y:S02]  /*2fb0*/  UIADD3.X UR6, UPT, UPT, UR17, UR7, URZ, UP0, !UPT ;  /* 0x0000000711067290 */ /* 0x000fe400087fe4ff */
        /* <DEDUP_REMOVED lines=8> */
.L_x_1890:
[----:B------:R-:W-:Y:S05]  /*3040*/  BSYNC.RECONVERGENT B0 ;  /* 0x0000000000007941 */ /* 0x000fea0003800200 */
.L_x_1889:
        /* <DEDUP_REMOVED lines=16> */
.L_x_1892:
[----:B------:R-:W-:Y:S05]  /*3150*/  BSYNC.RECONVERGENT B0 ;  /* 0x0000000000007941 */ /* 0x000fea0003800200 */
.L_x_1891:
        /* <DEDUP_REMOVED lines=20> */
.L_x_1894:
[----:B------:R-:W-:Y:S05]  /*32a0*/  BSYNC.RECONVERGENT B0 ;  /* 0x0000000000007941 */ /* 0x000fea0003800200 */
.L_x_1893:
        /* <DEDUP_REMOVED lines=19> */
[----:B------:R-:W-:Y:S02]  /*33e0*/  USHF.L.U32 UR36, UR8, 0x6, URZ ;  /* 0x0000000608247899 */ /* 0x000fe400080006ff */
[----:B------:R-:W-:Y:S02]  /*33f0*/  USHF.L.U64.HI UR7, UR8, 0x6, UR9 ;  /* 0x0000000608077899 */ /* 0x000fe40008010209 */
[----:B------:R-:W-:Y:S02]  /*3400*/  UIMAD.WIDE.U32 UR36, UR36, UR23, URZ ;  /* 0x00000017242472a5 */ /* 0x000fe4000f8e00ff */
[----:B------:R-:W-:Y:S01]  /*3410*/  UIMAD UR7, UR7, UR23, URZ ;  /* 0x00000017070772a4 */ /* 0x000fe2000f8e02ff */
[----:B------:R-:W-:-:S03]  /*3420*/  UMOV UR12, URZ ;  /* 0x000000ff000c7c82 */ /* 0x000fc60008000000 */
[----:B------:R-:W-:Y:S01]  /*3430*/  UIADD3 UR7, UPT, UPT, UR37, UR7, URZ ;  /* 0x0000000725077290 */ /* 0x000fe2000fffe0ff */
        /* <DEDUP_REMOVED lines=18> */
.L_x_1897:
[----:B------:R2:W-:Y:S01]  /*3560*/  STS.128 [R116+0x6000], RZ ;  /* 0x006000ff74007388 */ /* 0x0005e20000000c00 */
[----:B------:R-:W-:Y:S05]  /*3570*/  BRA `(.L_x_1898) ;  /* 0x0000000000047947 */ /* 0x000fea0003800000 */
.L_x_1896:
[----:B------:R2:W-:Y:S02]  /*3580*/  STS.128 [R116+0x6000], RZ ;  /* 0x006000ff74007388 */ /* 0x0005e40000000c00 */
.L_x_1898:
[----:B------:R-:W-:Y:S05]  /*3590*/  BSYNC.RECONVERGENT B0 ;  /* 0x0000000000007941 */ /* 0x000fea0003800200 */
.L_x_1895:
[----:B------:R-:W-:Y:S01]  /*35a0*/  ISETP.GE.AND P0, PT, R9, UR4, PT ;  /* 0x0000000409007c0c */ /* 0x000fe2000bf06270 */
[----:B------:R-:W-:Y:S01]  /*35b0*/  IMAD.SHL.U32 R195, R194, 0x20, RZ ;  /* 0x00000020c2c37824 */ /* 0x000fe200078e00ff */
[----:B------:R-:W-:Y:S01]  /*35c0*/  ISETP.GE.AND P1, PT, R4, UR4, PT ;  /* 0x0000000404007c0c */ /* 0x000fe2000bf26270 */
[----:B------:R-:W-:Y:S01]  /*35d0*/  BSSY.RECONVERGENT B0, `(.L_x_1899) ;  /* 0x000001a000007945 */ /* 0x000fe20003800200 */
[----:B------:R-:W-:Y:S02]  /*35e0*/  LOP3.LUT R4, R5, 0x8, R194, 0x78, !PT ;  /* 0x0000000805047812 */ /* 0x000fe400078e78c2 */
[----:B------:R-:W-:Y:S02]  /*35f0*/  LOP3.LUT R195, R195, 0x7c00, RZ, 0xc0, !PT ;  /* 0x00007c00c3c37812 */ /* 0x000fe400078ec0ff */
[----:B------:R-:W-:Y:S02]  /*3600*/  LOP3.LUT R21, R6, 0x400, RZ, 0xc0, !PT ;  /* 0x0000040006157812 */ /* 0x000fe400078ec0ff */
[----:B------:R-:W-:-:S02]  /*3610*/  LOP3.LUT R5, R195, 0x200, R6, 0xf8, !PT ;  /* 0x00000200c3057812 */ /* 0x000fc400078ef806 */
[----:B------:R-:W-:Y:S01]  /*3620*/  ISETP.GE.AND P2, PT, R7, UR4, PT ;  /* 0x0000000407007c0c */ /* 0x000fe2000bf46270 */
[----:B------:R1:W-:Y:S01]  /*3630*/  @P0 STS.128 [R116+0x6800], RZ ;  /* 0x006800ff74000388 */ /* 0x0003e20000000c00 */
[----:B------:R-:W-:Y:S02]  /*3640*/  IMAD R21, R4, 0x2, R21 ;  /* 0x0000000204157824 */ /* 0x000fe400078e0215 */
[----:B------:R-:W-:Y:S01]  /*3650*/  IMAD.IADD R6, R40, 0x1, R5 ;  /* 0x0000000128067824 */ /* 0x000fe200078e0205 */
[----:B------:R-:W-:Y:S08]  /*3660*/  @P0 BRA `(.L_x_1900) ;  /* 0x0000000000400947 */ /* 0x000ff00003800000 */
        /* <DEDUP_REMOVED lines=16> */
.L_x_1900:
[----:B------:R-:W-:Y:S05]  /*3770*/  BSYNC.RECONVERGENT B0 ;  /* 0x0000000000007941 */ /* 0x000fea0003800200 */
.L_x_1899:
        /* <DEDUP_REMOVED lines=18> */
.L_x_1902:
[----:B------:R-:W-:Y:S05]  /*38a0*/  BSYNC.RECONVERGENT B0 ;  /* 0x0000000000007941 */ /* 0x000fea0003800200 */
.L_x_1901:
        /* <DEDUP_REMOVED lines=20> */
.L_x_1904:
[----:B------:R-:W-:Y:S05]  /*39f0*/  BSYNC.RECONVERGENT B0 ;  /* 0x0000000000007941 */ /* 0x000fea0003800200 */
.L_x_1903:
[----:B------:R-:W-:Y:S01]  /*3a00*/  LDSM.16.M88.4 R24, [R21+UR5+0x4000] ;  /* 0x004000051518783b */ /* 0x000fe20008000200 */
[----:B------:R-:W-:Y:S01]  /*3a10*/  R2P PR, R194, 0x6 ;  /* 0x00000006c2007804 */ /* 0x000fe20000000000 */
[----:B------:R-:W-:Y:S01]  /*3a20*/  IMAD.MOV.U32 R5, RZ, RZ, 0x20 ;  /* 0x00000020ff057424 */ /* 0x000fe200078e00ff */
[----:B------:R-:W-:Y:S01]  /*3a30*/  UISETP.GE.U32.AND UP2, UPT, UR30, 0x41, UPT ;  /* 0x000000411e00788c */ /* 0x000fe2000bf46070 */
[----:B------:R-:W5:Y:S01]  /*3a40*/  LDSM.16.M88.4 R56, [R6+0x2000] ;  /* 0x002000000638783b */ /* 0x000f620000000200 */
[----:B------:R-:W-:Y:S01]  /*3a50*/  VIADD R4, R21, UR5 ;  /* 0x0000000515047c36 */ /* 0x000fe20008000000 */
[----:B------:R-:W2:Y:S01]  /*3a60*/  LDCU.U8 UR8, c[0x0][0x4f8] ;  /* 0x00009f00ff0877ac */ /* 0x000ea20008000000 */
[----:B------:R-:W-:Y:S01]  /*3a70*/  SEL R5, R5, 0xffffffe0, !P1 ;  /* 0xffffffe005057807 */ /* 0x000fe20004800000 */
[----:B------:R-:W4:Y:S04]  /*3a80*/  LDSM.16.M88.4 R84, [R21+UR5+0x4800] ;  /* 0x004800051554783b */ /* 0x000f280008000200 */
[----:B------:R-:W4:Y:S01]  /*3a90*/  LDSM.16.M88.4 R68, [R21+UR5+0x5000] ;  /* 0x005000051544783b */ /* 0x000f220008000200 */
[----:B-1----:R-:W-:-:S02]  /*3aa0*/  IMAD.IADD R20, R4, 0x1, R5 ;  /* 0x0000000104147824 */ /* 0x002fc400078e0205 */
[----:B------:R-:W-:Y:S01]  /*3ab0*/  IMAD.IADD R7, R6, 0x1, R5 ;  /* 0x0000000106077824 */ /* 0x000fe200078e0205 */
[----:B------:R-:W1:Y:S04]  /*3ac0*/  LDSM.16.M88.4 R96, [R21+UR5+0x5800] ;  /* 0x005800051560783b */ /* 0x000e680008000200 */
[----:B------:R-:W1:Y:S04]  /*3ad0*/  LDSM.16.M88.4 R52, [R6] ;  /* 0x000000000634783b */ /* 0x000e680000000200 */
[----:B------:R-:W-:Y:S04]  /*3ae0*/  LDSM.16.M88.4 R48, [R20+0x4000] ;  /* 0x004000001430783b */ /* 0x000fe80000000200 */
[----:B---3--:R-:W3:Y:S04]  /*3af0*/  LDSM.16.M88.4 R16, [R7+0x2000] ;  /* 0x002000000710783b */ /* 0x008ee80000000200 */
[----:B--2---:R-:W2:Y:S04]  /*3b00*/  LDSM.16.M88.4 R12, [R20+0x4800] ;  /* 0x00480000140c783b */ /* 0x004ea80000000200 */
[----:B------:R-:W2:Y:S04]  /*3b10*/  LDSM.16.M88.4 R8, [R20+0x5000] ;  /* 0x005000001408783b */ /* 0x000ea80000000200 */
[----:B------:R-:W2:Y:S01]  /*3b20*/  LDSM.16.M88.4 R120, [R20+0x5800] ;  /* 0x005800001478783b */ /* 0x000ea20000000200 */
[C---:B-----5:R-:W-:Y:S03]  /*3b30*/  HMMA.16816.F32 R32, R56.reuse, R24, RZ ;  /* 0x000000183820723c */ /* 0x060fe600000018ff */
[----:B------:R5:W2:Y:S04]  /*3b40*/  LDSM.16.M88.4 R44, [R7] ;  /* 0x00000000072c783b */ /* 0x000aa80000000200 */
[----:B------:R-:W0:Y:S01]  /*3b50*/  LDGDEPBAR ;  /* 0x00000000000079af */ /* 0x000e220000000000 */
[C---:B------:R-:W-:Y:S08]  /*3b60*/  HMMA.16816.F32 R28, R56.reuse, R26, RZ ;  /* 0x0000001a381c723c */ /* 0x040ff000000018ff */
[C---:B----4-:R-:W-:Y:S08]  /*3b70*/  HMMA.16816.F32 R92, R56.reuse, R84, RZ ;  /* 0x00000054385c723c */ /* 0x050ff000000018ff */
[----:B------:R-:W-:Y:S01]  /*3b80*/  HMMA.16816.F32 R76, R56, R68, RZ ;  /* 0x00000044384c723c */ /* 0x000fe200000018ff */
[----:B-----5:R-:W-:-:S05]  /*3b90*/  IMAD.MOV.U32 R7, RZ, RZ, 0x40 ;  /* 0x00000040ff077424 */ /* 0x020fca00078e00ff */
[----:B------:R-:W-:Y:S02]  /*3ba0*/  SEL R7, R7, 0xffffffc0, !P2 ;  /* 0xffffffc007077807 */ /* 0x000fe40005000000 */
[C---:B-1----:R-:W-:Y:S03]  /*3bb0*/  HMMA.16816.F32 R60, R56.reuse, R96, RZ ;  /* 0x00000060383c723c */ /* 0x042fe600000018ff */
[--C-:B------:R-:W-:Y:S02]  /*3bc0*/  IMAD.IADD R6, R6, 0x1, R7.reuse ;  /* 0x0000000106067824 */ /* 0x100fe400078e0207 */
[----:B------:R-:W-:Y:S02]  /*3bd0*/  IMAD.IADD R42, R4, 0x1, R7 ;  /* 0x00000001042a7824 */ /* 0x000fe400078e0207 */
[C---:B------:R-:W-:Y:S01]  /*3be0*/  IMAD.IADD R43, R5.reuse, 0x1, R6 ;  /* 0x00000001052b7824 */ /* 0x040fe200078e0206 */
[----:B------:R-:W-:Y:S01]  /*3bf0*/  HMMA.16816.F32 R88, R56, R86, RZ ;  /* 0x000000563858723c */ /* 0x000fe200000018ff */
[----:B------:R-:W-:Y:S01]  /*3c00*/  LDSM.16.M88.4 R108, [R6+0x2000] ;  /* 0x00200000066c783b */ /* 0x000fe20000000200 */
[----:B------:R-:W-:-:S03]  /*3c10*/  IMAD.IADD R4, R5, 0x1, R42 ;  /* 0x0000000105047824 */ /* 0x000fc600078e022a */
[----:B------:R1:W-:Y:S03]  /*3c20*/  LDSM.16.M88.4 R112, [R6] ;  /* 0x000000000670783b */ /* 0x0003e60000000200 */
[C---:B------:R-:W-:Y:S01]  /*3c30*/  HMMA.16816.F32 R72, R56.reuse, R70, RZ ;  /* 0x000000463848723c */ /* 0x040fe200000018ff */
[----:B------:R-:W-:Y:S04]  /*3c40*/  LDSM.16.M88.4 R104, [R42+0x4800] ;  /* 0x004800002a68783b */ /* 0x000fe80000000200 */
[----:B------:R-:W-:Y:S03]  /*3c50*/  LDSM.16.M88.4 R100, [R42+0x5000] ;  /* 0x005000002a64783b */ /* 0x000fe60000000200 */
[----:B------:R-:W-:Y:S08]  /*3c60*/  HMMA.16816.F32 R56, R56, R98, RZ ;  /* 0x000000623838723c */ /* 0x000ff000000018ff */
[----:B------:R-:W-:Y:S01]  /*3c70*/  HMMA.16816.F32 R36, R52, R24, RZ ;  /* 0x000000183424723c */ /* 0x000fe200000018ff */
[----:B-1----:R-:W-:-:S07]  /*3c80*/  SHF.R.U32.HI R6, RZ, 0x2, R194 ;  /* 0x00000002ff067819 */ /* 0x002fce00000116c2 */
[----:B---3--:R-:W-:Y:S01]  /*3c90*/  HMMA.16816.F32 R32, R16, R48, R32 ;  /* 0x000000301020723c */ /* 0x008fe20000001820 */
[----:B------:R-:W-:-:S07]  /*3ca0*/  LOP3.LUT R6, R6, 0x7, RZ, 0xc0, !PT ;  /* 0x0000000706067812 */ /* 0x000fce00078ec0ff */
[C---:B--2---:R-:W-:Y:S08]  /*3cb0*/  HMMA.16816.F32 R92, R16.reuse, R12, R92 ;  /* 0x0000000c105c723c */ /* 0x044ff0000000185c */
[C---:B------:R-:W-:Y:S08]  /*3cc0*/  HMMA.16816.F32 R76, R16.reuse, R8, R76 ;  /* 0x00000008104c723c */ /* 0x040ff0000000184c */
[C---:B------:R-:W-:Y:S08]  /*3cd0*/  HMMA.16816.F32 R60, R16.reuse, R120, R60 ;  /* 0x00000078103c723c */ /* 0x040ff0000000183c */
[C---:B------:R-:W-:Y:S08]  /*3ce0*/  HMMA.16816.F32 R28, R16.reuse, R50, R28 ;  /* 0x00000032101c723c */ /* 0x040ff0000000181c */
[C---:B------:R-:W-:Y:S08]  /*3cf0*/  HMMA.16816.F32 R88, R16.reuse, R14, R88 ;  /* 0x0000000e1058723c */ /* 0x040ff00000001858 */
[C---:B------:R-:W-:Y:S08]  /*3d00*/  HMMA.16816.F32 R72, R16.reuse, R10, R72 ;  /* 0x0000000a1048723c */ /* 0x040ff00000001848 */
[----:B------:R-:W-:Y:S01]  /*3d10*/  HMMA.16816.F32 R56, R16, R122, R56 ;  /* 0x0000007a1038723c */ /* 0x000fe20000001838 */
[----:B------:R-:W1:Y:S07]  /*3d20*/  LDSM.16.M88.4 R16, [R42+0x4000] ;  /* 0x004000002a10783b */ /* 0x000e6e0000000200 */
[C---:B------:R-:W-:Y:S08]  /*3d30*/  HMMA.16816.F32 R24, R52.reuse, R26, RZ ;  /* 0x0000001a3418723c */ /* 0x040ff000000018ff */
[C---:B------:R-:W-:Y:S08]  /*3d40*/  HMMA.16816.F32 R20, R52.reuse, R84, RZ ;  /* 0x000000543414723c */ /* 0x040ff000000018ff */
[C---:B------:R-:W-:Y:S08]  /*3d50*/  HMMA.16816.F32 R84, R52.reuse, R86, RZ ;  /* 0x000000563454723c */ /* 0x040ff000000018ff */
[C---:B------:R-:W-:Y:S08]  /*3d60*/  HMMA.16816.F32 R80, R52.reuse, R68, RZ ;  /* 0x000000443450723c */ /* 0x040ff000000018ff */
[C---:B------:R-:W-:Y:S08]  /*3d70*/  HMMA.16816.F32 R68, R52.reuse, R70, RZ ;  /* 0x000000463444723c */ /* 0x040ff000000018ff */
[C---:B------:R-:W-:Y:S08]  /*3d80*/  HMMA.16816.F32 R64, R52.reuse, R96, RZ ;  /* 0x000000603440723c */ /* 0x040ff000000018ff */
[----:B------:R-:W-:Y:S01]  /*3d90*/  HMMA.16816.F32 R52, R52, R98, RZ ;  /* 0x000000623434723c */ /* 0x000fe200000018ff */
[----:B------:R-:W2:Y:S07]  /*3da0*/  LDSM.16.M88.4 R96, [R42+0x5800] ;  /* 0x005800002a60783b */ /* 0x000eae0000000200 */
[C---:B------:R-:W-:Y:S08]  /*3db0*/  HMMA.16816.F32 R36, R44.reuse, R48, R36 ;  /* 0x000000302c24723c */ /* 0x040ff00000001824 */
[C---:B------:R-:W-:Y:S01]  /*3dc0*/  HMMA.16816.F32 R24, R44.reuse, R50, R24 ;  /* 0x000000322c18723c */ /* 0x040fe20000001818 */
[----:B------:R-:W-:Y:S07]  /*3dd0*/  LDSM.16.M88.4 R48, [R4+0x4000] ;  /* 0x004000000430783b */ /* 0x000fee0000000200 */
[C---:B------:R-:W-:Y:S08]  /*3de0*/  HMMA.16816.F32 R20, R44.reuse, R12, R20 ;  /* 0x0000000c2c14723c */ /* 0x040ff00000001814 */
[C---:B------:R-:W-:Y:S01]  /*3df0*/  HMMA.16816.F32 R84, R44.reuse, R14, R84 ;  /* 0x0000000e2c54723c */ /* 0x040fe20000001854 */
[----:B------:R-:W3:Y:S07]  /*3e00*/  LDSM.16.M88.4 R12, [R43] ;  /* 0x000000002b0c783b */ /* 0x000eee0000000200 */
[C---:B------:R-:W-:Y:S08]  /*3e10*/  HMMA.16816.F32 R80, R44.reuse, R8, R80 ;  /* 0x000000082c50723c */ /* 0x040ff00000001850 */
[C---:B------:R-:W-:Y:S08]  /*3e20*/  HMMA.16816.F32 R64, R44.reuse, R120, R64 ;  /* 0x000000782c40723c */ /* 0x040ff00000001840 */
[C---:B------:R-:W-:Y:S01]  /*3e30*/  HMMA.16816.F32 R68, R44.reuse, R10, R68 ;  /* 0x0000000a2c44723c */ /* 0x040fe20000001844 */
[----:B------:R-:W-:Y:S07]  /*3e40*/  LDSM.16.M88.4 R8, [R43+0x2000] ;  /* 0x002000002b08783b */ /* 0x000fee0000000200 */
[----:B------:R-:W-:Y:S01]  /*3e50*/  HMMA.16816.F32 R52, R44, R122, R52 ;  /* 0x0000007a2c34723c */ /* 0x000fe20000001834 */
[----:B------:R-:W4:Y:S07]  /*3e60*/  LDSM.16.M88.4 R44, [R4+0x4800] ;  /* 0x00480000042c783b */ /* 0x000f2e0000000200 */
[-C--:B-1----:R-:W-:Y:S08]  /*3e70*/  HMMA.16816.F32 R32, R108, R16.reuse, R32 ;  /* 0x000000106c20723c */ /* 0x082ff00000001820 */
[----:B------:R-:W-:Y:S08]  /*3e80*/  HMMA.16816.F32 R36, R112, R16, R36 ;  /* 0x000000107024723c */ /* 0x000ff00000001824 */
[-C--:B------:R-:W-:Y:S08]  /*3e90*/  HMMA.16816.F32 R28, R108, R18.reuse, R28 ;  /* 0x000000126c1c723c */ /* 0x080ff0000000181c */
[C---:B------:R-:W-:Y:S01]  /*3ea0*/  HMMA.16816.F32 R24, R112.reuse, R18, R24 ;  /* 0x000000127018723c */ /* 0x040fe20000001818 */
[----:B------:R-:W1:Y:S07]  /*3eb0*/  LDSM.16.M88.4 R16, [R4+0x5000] ;  /* 0x005000000410783b */ /* 0x000e6e0000000200 */
[-C--:B------:R-:W-:Y:S08]  /*3ec0*/  HMMA.16816.F32 R20, R112, R104.reuse, R20 ;  /* 0x000000687014723c */ /* 0x080ff00000001814 */
[C---:B------:R-:W-:Y:S08]  /*3ed0*/  HMMA.16816.F32 R92, R108.reuse, R104, R92 ;  /* 0x000000686c5c723c */ /* 0x040ff0000000185c */
[-C--:B------:R-:W-:Y:S08]  /*3ee0*/  HMMA.16816.F32 R88, R108, R106.reuse, R88 ;  /* 0x0000006a6c58723c */ /* 0x080ff00000001858 */
[----:B------:R-:W-:Y:S08]  /*3ef0*/  HMMA.16816.F32 R84, R112, R106, R84 ;  /* 0x0000006a7054723c */ /* 0x000ff00000001854 */
[-C--:B------:R-:W-:Y:S08]  /*3f00*/  HMMA.16816.F32 R76, R108, R100.reuse, R76 ;  /* 0x000000646c4c723c */ /* 0x080ff0000000184c */
[----:B------:R-:W-:Y:S08]  /*3f10*/  HMMA.16816.F32 R80, R112, R100, R80 ;  /* 0x000000647050723c */ /* 0x000ff00000001850 */
[C---:B--2---:R-:W-:Y:S08]  /*3f20*/  HMMA.16816.F32 R60, R108.reuse, R96, R60 ;  /* 0x000000606c3c723c */ /* 0x044ff0000000183c */
[C---:B------:R-:W-:Y:S08]  /*3f30*/  HMMA.16816.F32 R72, R108.reuse, R102, R72 ;  /* 0x000000666c48723c */ /* 0x040ff00000001848 */
[----:B------:R-:W-:Y:S08]  /*3f40*/  HMMA.16816.F32 R56, R108, R98, R56 ;  /* 0x000000626c38723c */ /* 0x000ff00000001838 */
[C---:B------:R-:W-:Y:S08]  /*3f50*/  HMMA.16816.F32 R68, R112.reuse, R102, R68 ;  /* 0x000000667044723c */ /* 0x040ff00000001844 */
[C---:B------:R-:W-:Y:S08]  /*3f60*/  HMMA.16816.F32 R64, R112.reuse, R96, R64 ;  /* 0x000000607040723c */ /* 0x040ff00000001840 */
[----:B------:R-:W-:Y:S08]  /*3f70*/  HMMA.16816.F32 R52, R112, R98, R52 ;  /* 0x000000627034723c */ /* 0x000ff00000001834 */
[----:B---3--:R-:W-:Y:S01]  /*3f80*/  HMMA.16816.F32 R96, R12, R48, R36 ;  /* 0x000000300c60723c */ /* 0x008fe20000001824 */
[----:B------:R-:W-:Y:S01]  /*3f90*/  LOP3.LUT R39, R0, 0x1f0, RZ, 0xc0, !PT ;  /* 0x000001f000277812 */ /* 0x000fe200078ec0ff */
[----:B------:R-:W-:-:S03]  /*3fa0*/  IMAD.SHL.U32 R0, R194, 0x2, RZ ;  /* 0x00000002c2007824 */ /* 0x000fc600078e00ff */
[----:B------:R-:W-:Y:S01]  /*3fb0*/  IADD3 R39, PT, PT, R6, UR27, R39 ;  /* 0x0000001b06277c10 */ /* 0x000fe2000fffe027 */
[----:B------:R-:W-:Y:S01]  /*3fc0*/  IMAD.U32 R6, RZ, RZ, UR30 ;  /* 0x0000001eff067e24 */ /* 0x000fe2000f8e00ff */
[----:B------:R-:W-:Y:S01]  /*3fd0*/  LOP3.LUT R0, R0, 0x6, RZ, 0xc0, !PT ;  /* 0x0000000600007812 */ /* 0x000fe200078ec0ff */
[-C--:B----4-:R-:W-:Y:S08]  /*3fe0*/  HMMA.16816.F32 R20, R12, R44.reuse, R20 ;  /* 0x0000002c0c14723c */ /* 0x090ff00000001814 */
[C---:B------:R-:W-:Y:S08]  /*3ff0*/  HMMA.16816.F32 R92, R8.reuse, R44, R92 ;  /* 0x0000002c085c723c */ /* 0x040ff0000000185c */
[-C--:B------:R-:W-:Y:S08]  /*4000*/  HMMA.16816.F32 R88, R8, R46.reuse, R88 ;  /* 0x0000002e0858723c */ /* 0x080ff00000001858 */
[----:B------:R-:W-:Y:S01]  /*4010*/  HMMA.16816.F32 R84, R12, R46, R84 ;  /* 0x0000002e0c54723c */ /* 0x000fe20000001854 */
[----:B------:R2:W3:Y:S01]  /*4020*/  LDSM.16.M88.4 R44, [R4+0x5800] ;  /* 0x00580000042c783b */ /* 0x0004e20000000200 */
[----:B------:R-:W-:-:S06]  /*4030*/  DEPBAR.LE SB0, 0x0 ;  /* 0x000080000000791a */ /* 0x000fcc0000000000 */
[-C--:B-1----:R-:W-:Y:S08]  /*4040*/  HMMA.16816.F32 R80, R12, R16.reuse, R80 ;  /* 0x000000100c50723c */ /* 0x082ff00000001850 */
[----:B------:R-:W-:Y:S01]  /*4050*/  HMMA.16816.F32 R76, R8, R16, R76 ;  /* 0x00000010084c723c */ /* 0x000fe2000000184c */
[----:B------:R-:W-:-:S04]  /*4060*/  VIADD R17, R0, UR22 ;  /* 0x0000001600117c36 */ /* 0x000fc80008000000 */
[C---:B------:R-:W-:Y:S01]  /*4070*/  VIADD R101, R17.reuse, 0x1 ;  /* 0x0000000111657836 */ /* 0x040fe20000000000 */
[C---:B------:R-:W-:Y:S01]  /*4080*/  ISETP.GE.U32.AND P4, PT, R17.reuse, UR30, PT ;  /* 0x0000001e11007c0c */ /* 0x040fe2000bf86070 */
[----:B------:R-:W-:Y:S01]  /*4090*/  VIADD R37, R17, 0x10 ;  /* 0x0000001011257836 */ /* 0x000fe20000000000 */
[----:B--2---:R-:W-:Y:S01]  /*40a0*/  IADD3 R4, PT, PT, R6, -UR31, R39 ;  /* 0x8000001f06047c10 */ /* 0x004fe2000fffe027 */
[----:B------:R-:W-:Y:S01]  /*40b0*/  HMMA.16816.F32 R72, R8, R18, R72 ;  /* 0x000000120848723c */ /* 0x000fe20000001848 */
[----:B------:R-:W-:Y:S02]  /*40c0*/  ISETP.GE.U32.AND P3, PT, R101, UR30, PT ;  /* 0x0000001e65007c0c */ /* 0x000fe4000bf66070 */
[----:B------:R-:W-:Y:S01]  /*40d0*/  ISETP.GE.U32.AND P6, PT, R37, UR30, PT ;  /* 0x0000001e25007c0c */ /* 0x000fe2000bfc6070 */
[C---:B------:R-:W-:Y:S02]  /*40e0*/  VIADD R0, R4.reuse, 0x8 ;  /* 0x0000000804007836 */ /* 0x040fe40000000000 */
[----:B------:R-:W-:-:S02]  /*40f0*/  IMAD.IADD R103, R4, 0x1, -R17 ;  /* 0x0000000104677824 */ /* 0x000fc400078e0a11 */
[----:B------:R-:W-:Y:S01]  /*4100*/  HMMA.16816.F32 R68, R12, R18, R68 ;  /* 0x000000120c44723c */ /* 0x000fe20000001844 */
[C---:B------:R-:W-:Y:S02]  /*4110*/  IMAD.IADD R18, R0.reuse, 0x1, -R101 ;  /* 0x0000000100127824 */ /* 0x040fe400078e0a65 */
[C---:B------:R-:W-:Y:S01]  /*4120*/  IMAD.IADD R19, R0.reuse, 0x1, -R17 ;  /* 0x0000000100137824 */ /* 0x040fe200078e0a11 */
[----:B------:R-:W-:Y:S01]  /*4130*/  IABS R103, R103 ;  /* 0x0000006700677213 */ /* 0x000fe20000000000 */
[----:B------:R-:W-:Y:S01]  /*4140*/  IMAD.IADD R6, R0, 0x1, -R37 ;  /* 0x0000000100067824 */ /* 0x000fe200078e0a25 */
[----:B------:R-:W-:Y:S02]  /*4150*/  IABS R18, R18 ;  /* 0x0000001200127213 */ /* 0x000fe40000000000 */
[----:B------:R-:W-:Y:S01]  /*4160*/  HMMA.16816.F32 R32, R8, R48, R32 ;  /* 0x000000300820723c */ /* 0x000fe20000001820 */
[----:B------:R-:W-:Y:S01]  /*4170*/  VIADD R49, R17, 0x9 ;  /* 0x0000000911317836 */ /* 0x000fe20000000000 */
[----:B------:R-:W-:-:S02]  /*4180*/  I2FP.F32.S32 R148, R18 ;  /* 0x0000001200947245 */ /* 0x000fc40000201400 */
[----:B------:R-:W-:Y:S01]  /*4190*/  IABS R19, R19 ;  /* 0x0000001300137213 */ /* 0x000fe20000000000 */
[----:B------:R-:W-:Y:S01]  /*41a0*/  IMAD.IADD R16, R0, 0x1, -R49 ;  /* 0x0000000100107824 */ /* 0x000fe200078e0a31 */
[----:B------:R-:W-:Y:S01]  /*41b0*/  IABS R6, R6 ;  /* 0x0000000600067213 */ /* 0x000fe20000000000 */
[----:B------:R-:W-:Y:S01]  /*41c0*/  FFMA.FTZ R148, R148, -UR12, R99 ;  /* 0x8000000c94947c23 */ /* 0x000fe20008010063 */
[-C--:B------:R-:W-:Y:S01]  /*41d0*/  HMMA.16816.F32 R24, R12, R50.reuse, R24 ;  /* 0x000000320c18723c */ /* 0x080fe20000001818 */
[----:B------:R-:W-:Y:S01]  /*41e0*/  I2FP.F32.S32 R43, R19 ;  /* 0x00000013002b7245 */ /* 0x000fe20000201400 */
[----:B------:R-:W-:Y:S01]  /*41f0*/  VIADD R99, R17, 0x11 ;  /* 0x0000001111637836 */ /* 0x000fe20000000000 */
[----:B------:R-:W-:Y:S02]  /*4200*/  IABS R16, R16 ;  /* 0x0000001000107213 */ /* 0x000fe40000000000 */
[----:B------:R-:W-:Y:S01]  /*4210*/  I2FP.F32.S32 R19, R6 ;  /* 0x0000000600137245 */ /* 0x000fe20000201400 */
[----:B------:R-:W-:Y:S01]  /*4220*/  FFMA.FTZ R98, R43, -UR12, R98 ;  /* 0x8000000c2b627c23 */ /* 0x000fe20008010062 */
[----:B------:R-:W-:Y:S01]  /*4230*/  I2FP.F32.S32 R18, R16 ;  /* 0x0000001000127245 */ /* 0x000fe20000201400 */
[----:B------:R-:W-:Y:S01]  /*4240*/  HMMA.16816.F32 R28, R8, R50, R28 ;  /* 0x00000032081c723c */ /* 0x000fe2000000181c */
[----:B------:R-:W-:-:S02]  /*4250*/  IMAD.IADD R16, R0, 0x1, -R99 ;  /* 0x0000000100107824 */ /* 0x000fc400078e0a63 */
[----:B------:R-:W-:Y:S01]  /*4260*/  FFMA.FTZ R236, R19, -UR12, R22 ;  /* 0x8000000c13ec7c23 */ /* 0x000fe20008010016 */
[----:B------:R-:W-:Y:S01]  /*4270*/  VIADD R51, R17, 0x18 ;  /* 0x0000001811337836 */ /* 0x000fe20000000000 */
[----:B------:R-:W-:Y:S01]  /*4280*/  ISETP.GE.U32.AND P0, PT, R49, UR30, PT ;  /* 0x0000001e31007c0c */ /* 0x000fe2000bf06070 */
[C---:B------:R-:W-:Y:S01]  /*4290*/  VIADD R43, R17.reuse, 0x20 ;  /* 0x00000020112b7836 */ /* 0x040fe20000000000 */
[----:B------:R-:W-:Y:S01]  /*42a0*/  IABS R16, R16 ;  /* 0x0000001000107213 */ /* 0x000fe20000000000 */
[C---:B------:R-:W-:Y:S01]  /*42b0*/  VIADD R19, R17.reuse, 0x21 ;  /* 0x0000002111137836 */ /* 0x040fe20000000000 */
[-C--:B---3--:R-:W-:Y:S01]  /*42c0*/  HMMA.16816.F32 R64, R12, R44.reuse, R64 ;  /* 0x0000002c0c40723c */ /* 0x088fe20000001840 */
[----:B------:R-:W-:Y:S01]  /*42d0*/  IMAD.IADD R36, R0, 0x1, -R43 ;  /* 0x0000000100247824 */ /* 0x000fe200078e0a2b */
[----:B------:R-:W-:Y:S01]  /*42e0*/  I2FP.F32.S32 R16, R16 ;  /* 0x0000001000107245 */ /* 0x000fe20000201400 */
[----:B------:R-:W-:Y:S01]  /*42f0*/  FFMA.FTZ R18, R18, -UR12, R27 ;  /* 0x8000000c12127c23 */ /* 0x000fe2000801001b */
[C---:B------:R-:W-:Y:S01]  /*4300*/  IMAD.IADD R27, R0.reuse, 0x1, -R51 ;  /* 0x00000001001b7824 */ /* 0x040fe200078e0a33 */
[----:B------:R-:W-:Y:S01]  /*4310*/  I2FP.F32.S32 R103, R103 ;  /* 0x0000006700677245 */ /* 0x000fe20000201400 */
[----:B------:R-:W-:Y:S01]  /*4320*/  IMAD.IADD R22, R0, 0x1, -R19 ;  /* 0x0000000100167824 */ /* 0x000fe200078e0a13 */
[----:B------:R-:W-:Y:S01]  /*4330*/  IABS R36, R36 ;  /* 0x0000002400247213 */ /* 0x000fe20000000000 */
[----:B------:R-:W-:Y:S01]  /*4340*/  HMMA.16816.F32 R60, R8, R44, R60 ;  /* 0x0000002c083c723c */ /* 0x000fe2000000183c */
[----:B------:R-:W-:Y:S01]  /*4350*/  IABS R27, R27 ;  /* 0x0000001b001b7213 */ /* 0x000fe20000000000 */
[----:B------:R-:W-:Y:S01]  /*4360*/  FFMA.FTZ R16, R16, -UR12, R23 ;  /* 0x8000000c10107c23 */ /* 0x000fe20008010017 */
[----:B------:R-:W-:Y:S01]  /*4370*/  VIADD R45, R17, 0x19 ;  /* 0x00000019112d7836 */ /* 0x000fe20000000000 */
[----:B------:R-:W-:Y:S01]  /*4380*/  I2FP.F32.S32 R23, R36 ;  /* 0x0000002400177245 */ /* 0x000fe20000201400 */
[----:B------:R-:W-:Y:S01]  /*4390*/  VIADD R36, R4, 0x40 ;  /* 0x0000004004247836 */ /* 0x000fe20000000000 */
[----:B------:R-:W-:Y:S01]  /*43a0*/  I2FP.F32.S32 R27, R27 ;  /* 0x0000001b001b7245 */ /* 0x000fe20000201400 */
[----:B------:R-:W-:Y:S01]  /*43b0*/  IMAD.IADD R6, R0, 0x1, -R45 ;  /* 0x0000000100067824 */ /* 0x000fe200078e0a2d */
[----:B------:R-:W-:Y:S01]  /*43c0*/  IABS R22, R22 ;  /* 0x0000001600167213 */ /* 0x000fe20000000000 */
[----:B------:R-:W-:Y:S01]  /*43d0*/  FFMA.FTZ R82, R23, -UR12, R82 ;  /* 0x8000000c17527c23 */ /* 0x000fe20008010052 */
[----:B------:R-:W-:-:S02]  /*43e0*/  IMAD.IADD R23, R36, 0x1, -R37 ;  /* 0x0000000124177824 */ /* 0x000fc400078e0a25 */
[----:B------:R-:W-:Y:S01]  /*43f0*/  FFMA.FTZ R86, R27, -UR12, R86 ;  /* 0x8000000c1b567c23 */ /* 0x000fe20008010056 */
[C---:B------:R-:W-:Y:S01]  /*4400*/  IMAD.IADD R27, R36.reuse, 0x1, -R17 ;  /* 0x00000001241b7824 */ /* 0x040fe200078e0a11 */
[----:B------:R-:W-:Y:S01]  /*4410*/  IABS R6, R6 ;  /* 0x0000000600067213 */ /* 0x000fe20000000000 */
[C---:B------:R-:W-:Y:S01]  /*4420*/  IMAD.IADD R38, R36.reuse, 0x1, -R99 ;  /* 0x0000000124267824 */ /* 0x040fe200078e0a63 */
[----:B------:R-:W-:Y:S01]  /*4430*/  IABS R23, R23 ;  /* 0x0000001700177213 */ /* 0x000fe20000000000 */
[C---:B------:R-:W-:Y:S01]  /*4440*/  IMAD.IADD R44, R36.reuse, 0x1, -R101 ;  /* 0x00000001242c7824 */ /* 0x040fe200078e0a65 */
[----:B------:R-:W-:Y:S01]  /*4450*/  IABS R27, R27 ;  /* 0x0000001b001b7213 */ /* 0x000fe20000000000 */
[----:B------:R-:W-:Y:S01]  /*4460*/  IMAD.IADD R42, R36, 0x1, -R49 ;  /* 0x00000001242a7824 */ /* 0x000fe200078e0a31 */
[----:B------:R-:W-:Y:S01]  /*4470*/  I2FP.F32.S32 R6, R6 ;  /* 0x0000000600067245 */ /* 0x000fe20000201400 */
[C---:B------:R-:W-:Y:S01]  /*4480*/  FFMA.FTZ R96, R103.reuse, -UR12, R96 ;  /* 0x8000000c67607c23 */ /* 0x040fe20008010060 */
[----:B------:R-:W-:Y:S01]  /*4490*/  I2FP.F32.S32 R27, R27 ;  /* 0x0000001b001b7245 */ /* 0x000fe20000201400 */
[----:B------:R-:W-:Y:S01]  /*44a0*/  FFMA.FTZ R26, R103, -UR12, R26 ;  /* 0x8000000c671a7c23 */ /* 0x000fe2000801001a */
[----:B------:R-:W-:Y:S01]  /*44b0*/  I2FP.F32.S32 R23, R23 ;  /* 0x0000001700177245 */ /* 0x000fe20000201400 */
[----:B------:R-:W-:Y:S01]  /*44c0*/  FFMA.FTZ R87, R6, -UR12, R87 ;  /* 0x8000000c06577c23 */ /* 0x000fe20008010057 */
[----:B------:R-:W-:Y:S01]  /*44d0*/  I2FP.F32.S32 R22, R22 ;  /* 0x0000001600167245 */ /* 0x000fe20000201400 */
[----:B------:R-:W-:Y:S01]  /*44e0*/  FFMA.FTZ R6, R27, -UR12, R32 ;  /* 0x8000000c1b067c23 */ /* 0x000fe20008010020 */
[----:B------:R-:W-:-:S02]  /*44f0*/  IMAD.IADD R27, R36, 0x1, -R43 ;  /* 0x00000001241b7824 */ /* 0x000fc400078e0a2b */
[----:B------:R-:W-:Y:S01]  /*4500*/  FFMA.FTZ R92, R23, -UR12, R92 ;  /* 0x8000000c175c7c23 */ /* 0x000fe2000801005c */
[----:B------:R-:W-:Y:S02]  /*4510*/  VIADD R23, R17, 0x8 ;  /* 0x0000000811177836 */ /* 0x000fe40000000000 */
[----:B------:R-:W-:Y:S01]  /*4520*/  FFMA.FTZ R22, R22, -UR12, R83 ;  /* 0x8000000c16167c23 */ /* 0x000fe20008010053 */
[C---:B------:R-:W-:Y:S01]  /*4530*/  IMAD.IADD R83, R36.reuse, 0x1, -R51 ;  /* 0x0000000124537824 */ /* 0x040fe200078e0a33 */
[----:B------:R-:W-:Y:S01]  /*4540*/  IABS R27, R27 ;  /* 0x0000001b001b7213 */ /* 0x000fe20000000000 */
[C---:B------:R-:W-:Y:S01]  /*4550*/  IMAD.IADD R229, R36.reuse, 0x1, -R23 ;  /* 0x0000000124e57824 */ /* 0x040fe200078e0a17 */
[----:B------:R-:W-:Y:S01]  /*4560*/  IABS R38, R38 ;  /* 0x0000002600267213 */ /* 0x000fe20000000000 */
[----:B------:R-:W-:Y:S01]  /*4570*/  IMAD.IADD R32, R36, 0x1, -R19 ;  /* 0x0000000124207824 */ /* 0x000fe200078e0a13 */
[----:B------:R-:W-:Y:S01]  /*4580*/  I2FP.F32.S32 R27, R27 ;  /* 0x0000001b001b7245 */ /* 0x000fe20000201400 */
[----:B------:R-:W-:Y:S01]  /*4590*/  HMMA.16816.F32 R52, R12, R46, R52 ;  /* 0x0000002e0c34723c */ /* 0x000fe20000001834 */
[----:B------:R-:W-:-:S02]  /*45a0*/  IABS R83, R83 ;  /* 0x0000005300537213 */ /* 0x000fc40000000000 */
[----:B------:R-:W-:Y:S01]  /*45b0*/  IABS R229, R229 ;  /* 0x000000e500e57213 */ /* 0x000fe20000000000 */
[----:B------:R-:W-:Y:S01]  /*45c0*/  FFMA.FTZ R76, R27, -UR12, R76 ;  /* 0x8000000c1b4c7c23 */ /* 0x000fe2000801004c */
[----:B------:R-:W-:Y:S01]  /*45d0*/  IMAD.IADD R27, R4, 0x1, -R37 ;  /* 0x00000001041b7824 */ /* 0x000fe200078e0a25 */
[----:B------:R-:W-:Y:S02]  /*45e0*/  I2FP.F32.S32 R38, R38 ;  /* 0x0000002600267245 */ /* 0x000fe40000201400 */
[----:B------:R-:W-:Y:S01]  /*45f0*/  I2FP.F32.S32 R83, R83 ;  /* 0x0000005300537245 */ /* 0x000fe20000201400 */
[----:B------:R-:W-:Y:S01]  /*4600*/  HMMA.16816.F32 R56, R8, R46, R56 ;  /* 0x0000002e0838723c */ /* 0x000fe20000001838 */
[----:B------:R-:W-:Y:S01]  /*4610*/  IABS R27, R27 ;  /* 0x0000001b001b7213 */ /* 0x000fe20000000000 */
[----:B------:R-:W-:Y:S01]  /*4620*/  FFMA.FTZ R93, R38, -UR12, R93 ;  /* 0x8000000c265d7c23 */ /* 0x000fe2000801005d */
[----:B------:R-:W-:Y:S01]  /*4630*/  I2FP.F32.S32 R229, R229 ;  /* 0x000000e500e57245 */ /* 0x000fe20000201400 */
[----:B------:R-:W-:Y:S01]  /*4640*/  IMAD.IADD R38, R36, 0x1, -R45 ;  /* 0x0000000124267824 */ /* 0x000fe200078e0a2d */
[----:B------:R-:W-:Y:S01]  /*4650*/  IABS R32, R32 ;  /* 0x0000002000207213 */ /* 0x000fe20000000000 */
[----:B------:R-:W-:Y:S01]  /*4660*/  FFMA.FTZ R88, R83, -UR12, R88 ;  /* 0x8000000c53587c23 */ /* 0x000fe20008010058 */
[----:B------:R-:W-:Y:S01]  /*4670*/  I2FP.F32.S32 R27, R27 ;  /* 0x0000001b001b7245 */ /* 0x000fe20000201400 */
[----:B------:R-:W-:Y:S01]  /*4680*/  FFMA.FTZ R229, R229, -UR12, R28 ;  /* 0x8000000ce5e57c23 */ /* 0x000fe2000801001c */
[----:B------:R-:W-:Y:S01]  /*4690*/  I2FP.F32.S32 R32, R32 ;  /* 0x0000002000207245 */ /* 0x000fe20000201400 */
[C---:B------:R-:W-:Y:S01]  /*46a0*/  IMAD.IADD R83, R4.reuse, 0x1, -R23 ;  /* 0x0000000104537824 */ /* 0x040fe200078e0a17 */
[----:B------:R-:W-:Y:S01]  /*46b0*/  IABS R38, R38 ;  /* 0x0000002600267213 */ /* 0x000fe20000000000 */
[----:B------:R-:W-:-:S02]  /*46c0*/  IMAD.IADD R28, R4, 0x1, -R49 ;  /* 0x00000001041c7824 */ /* 0x000fc400078e0a31 */
[----:B------:R-:W-:Y:S01]  /*46d0*/  FFMA.FTZ R234, R27, -UR12, R20 ;  /* 0x8000000c1bea7c23 */ /* 0x000fe20008010014 */
[----:B------:R-:W-:Y:S02]  /*46e0*/  IMAD.IADD R20, R4, 0x1, -R19 ;  /* 0x0000000104147824 */ /* 0x000fe400078e0a13 */
[----:B------:R-:W-:Y:S01]  /*46f0*/  FFMA.FTZ R77, R32, -UR12, R77 ;  /* 0x8000000c204d7c23 */ /* 0x000fe2000801004d */
[----:B------:R-:W-:Y:S01]  /*4700*/  IABS R83, R83 ;  /* 0x0000005300537213 */ /* 0x000fe20000000000 */
[C---:B------:R-:W-:Y:S01]  /*4710*/  IMAD.IADD R32, R4.reuse, 0x1, -R101 ;  /* 0x0000000104207824 */ /* 0x040fe200078e0a65 */
[----:B------:R-:W-:Y:S01]  /*4720*/  IABS R28, R28 ;  /* 0x0000001c001c7213 */ /* 0x000fe20000000000 */
[----:B------:R-:W-:Y:S01]  /*4730*/  IMAD.IADD R27, R4, 0x1, -R51 ;  /* 0x00000001041b7824 */ /* 0x000fe200078e0a33 */
[----:B------:R-:W-:Y:S02]  /*4740*/  I2FP.F32.S32 R38, R38 ;  /* 0x0000002600267245 */ /* 0x000fe40000201400 */
[----:B------:R-:W-:-:S02]  /*4750*/  IABS R20, R20 ;  /* 0x0000001400147213 */ /* 0x000fc40000000000 */
[----:B------:R-:W-:Y:S01]  /*4760*/  I2FP.F32.S32 R83, R83 ;  /* 0x0000005300537245 */ /* 0x000fe20000201400 */
[----:B------:R-:W-:Y:S01]  /*4770*/  FFMA.FTZ R89, R38, -UR12, R89 ;  /* 0x8000000c26597c23 */ /* 0x000fe20008010059 */
[----:B------:R-:W-:Y:S01]  /*4780*/  I2FP.F32.S32 R28, R28 ;  /* 0x0000001c001c7245 */ /* 0x000fe20000201400 */
[----:B------:R-:W-:Y:S01]  /*4790*/  VIADD R38, R4, 0x48 ;  /* 0x0000004804267836 */ /* 0x000fe20000000000 */
        /* <DEDUP_REMOVED lines=8> */
[----:B------:R-:W-:-:S02]  /*4820*/  IMAD.IADD R20, R38, 0x1, -R17 ;  /* 0x0000000126147824 */ /* 0x000fc400078e0a11 */
[----:B------:R-:W-:Y:S01]  /*4830*/  FFMA.FTZ R97, R32, -UR12, R97 ;  /* 0x8000000c20617c23 */ /* 0x000fe20008010061 */
[C---:B------:R-:W-:Y:S01]  /*4840*/  IMAD.IADD R25, R4.reuse, 0x1, -R43 ;  /* 0x0000000104197824 */ /* 0x040fe200078e0a2b */
[----:B------:R-:W-:Y:S01]  /*4850*/  I2FP.F32.S32 R27, R27 ;  /* 0x0000001b001b7245 */ /* 0x000fe20000201400 */
[----:B------:R-:W-:Y:S01]  /*4860*/  IMAD.IADD R32, R4, 0x1, -R99 ;  /* 0x0000000104207824 */ /* 0x000fe200078e0a63 */
[----:B------:R-:W-:Y:S01]  /*4870*/  IABS R28, R28 ;  /* 0x0000001c001c7213 */ /* 0x000fe20000000000 */
[C---:B------:R-:W-:Y:S01]  /*4880*/  IMAD.IADD R101, R38.reuse, 0x1, -R101 ;  /* 0x0000000126657824 */ /* 0x040fe200078e0a65 */
[----:B------:R-:W-:Y:S01]  /*4890*/  IABS R20, R20 ;  /* 0x0000001400147213 */ /* 0x000fe20000000000 */
[C---:B------:R-:W-:Y:S01]  /*48a0*/  IMAD.IADD R49, R38.reuse, 0x1, -R49 ;  /* 0x0000000126317824 */ /* 0x040fe200078e0a31 */
[----:B------:R-:W-:Y:S01]  /*48b0*/  ISETP.GE.U32.AND P1, PT, R23, UR30, PT ;  /* 0x0000001e17007c0c */ /* 0x000fe2000bf26070 */
[C---:B------:R-:W-:Y:S01]  /*48c0*/  IMAD.IADD R23, R38.reuse, 0x1, -R23 ;  /* 0x0000000126177824 */ /* 0x040fe200078e0a17 */
[----:B------:R-:W-:Y:S01]  /*48d0*/  IABS R25, R25 ;  /* 0x0000001900197213 */ /* 0x000fe20000000000 */
[----:B------:R-:W-:Y:S01]  /*48e0*/  FFMA.FTZ R84, R27, -UR12, R84 ;  /* 0x8000000c1b547c23 */ /* 0x000fe20008010054 */
        /* <DEDUP_REMOVED lines=9> */
[----:B------:R-:W-:Y:S02]  /*4980*/  IABS R42, R42 ;  /* 0x0000002a002a7213 */ /* 0x000fe40000000000 */
[----:B------:R-:W-:Y:S01]  /*4990*/  IABS R49, R49 ;  /* 0x0000003100317213 */ /* 0x000fe20000000000 */
[----:B------:R-:W-:Y:S01]  /*49a0*/  FFMA.FTZ R27, R27, -UR12, R34 ;  /* 0x8000000c1b1b7c23 */ /* 0x000fe20008010022 */
[----:B------:R-:W-:Y:S02]  /*49b0*/  I2FP.F32.S32 R25, R25 ;  /* 0x0000001900197245 */ /* 0x000fe40000201400 */
[----:B------:R-:W-:Y:S02]  /*49c0*/  IABS R23, R23 ;  /* 0x0000001700177213 */ /* 0x000fe40000000000 */
[----:B------:R-:W-:Y:S01]  /*49d0*/  I2FP.F32.S32 R44, R44 ;  /* 0x0000002c002c7245 */ /* 0x000fe20000201400 */
[----:B------:R-:W-:Y:S01]  /*49e0*/  FFMA.FTZ R80, R25, -UR12, R80 ;  /* 0x8000000c19507c23 */ /* 0x000fe20008010050 */
[----:B------:R-:W-:-:S02]  /*49f0*/  I2FP.F32.S32 R32, R32 ;  /* 0x0000002000207245 */ /* 0x000fc40000201400 */
[----:B------:R-:W-:Y:S01]  /*4a00*/  IABS R37, R37 ;  /* 0x0000002500257213 */ /* 0x000fe20000000000 */
[----:B------:R-:W-:Y:S01]  /*4a10*/  FFMA.FTZ R33, R44, -UR12, R33 ;  /* 0x8000000c2c217c23 */ /* 0x000fe20008010021 */
[----:B------:R-:W-:Y:S01]  /*4a20*/  I2FP.F32.S32 R20, R101 ;  /* 0x0000006500147245 */ /* 0x000fe20000201400 */
[----:B------:R-:W-:Y:S01]  /*4a30*/  FFMA.FTZ R21, R32, -UR12, R21 ;  /* 0x8000000c20157c23 */ /* 0x000fe20008010015 */
[----:B------:R-:W-:Y:S02]  /*4a40*/  I2FP.F32.S32 R42, R42 ;  /* 0x0000002a002a7245 */ /* 0x000fe40000201400 */
[----:B------:R-:W-:Y:S01]  /*4a50*/  I2FP.F32.S32 R28, R49 ;  /* 0x00000031001c7245 */ /* 0x000fe20000201400 */
[----:B------:R-:W-:Y:S01]  /*4a60*/  FFMA.FTZ R25, R20, -UR12, R35 ;  /* 0x8000000c14197c23 */ /* 0x000fe20008010023 */
[----:B------:R-:W-:Y:S01]  /*4a70*/  I2FP.F32.S32 R23, R23 ;  /* 0x0000001700177245 */ /* 0x000fe20000201400 */
[----:B------:R-:W-:Y:S01]  /*4a80*/  FFMA.FTZ R29, R42, -UR12, R29 ;  /* 0x8000000c2a1d7c23 */ /* 0x000fe2000801001d */
[----:B------:R-:W-:Y:S01]  /*4a90*/  FSEL R49, R6, -INF , !P4 ;  /* 0xff80000006317808 */ /* 0x000fe20006000000 */
[----:B------:R-:W-:Y:S01]  /*4aa0*/  FFMA.FTZ R31, R28, -UR12, R31 ;  /* 0x8000000c1c1f7c23 */ /* 0x000fe2000801001f */
[----:B------:R-:W-:Y:S01]  /*4ab0*/  I2FP.F32.S32 R37, R37 ;  /* 0x0000002500257245 */ /* 0x000fe20000201400 */
[----:B------:R-:W-:Y:S01]  /*4ac0*/  FFMA.FTZ R23, R23, -UR12, R30 ;  /* 0x8000000c17177c23 */ /* 0x000fe2000801001e */
[----:B------:R-:W-:Y:S01]  /*4ad0*/  FSEL R6, R24, -INF , !P0 ;  /* 0xff80000018067808 */ /* 0x000fe20004000000 */
[----:B------:R-:W-:Y:S01]  /*4ae0*/  IMAD.IADD R30, R38, 0x1, -R99 ;  /* 0x00000001261e7824 */ /* 0x000fe200078e0a63 */
[----:B------:R-:W-:Y:S01]  /*4af0*/  FSEL R24, R18, -INF , !P0 ;  /* 0xff80000012187808 */ /* 0x000fe20004000000 */
[----:B------:R-:W-:Y:S01]  /*4b00*/  IMAD.IADD R18, R38, 0x1, -R19 ;  /* 0x0000000126127824 */ /* 0x000fe200078e0a13 */
[----:B------:R-:W-:Y:S01]  /*4b10*/  FSEL R20, R96, -INF , !P4 ;  /* 0xff80000060147808 */ /* 0x000fe20006000000 */
[----:B------:R-:W-:Y:S01]  /*4b20*/  FFMA.FTZ R94, R37, -UR12, R94 ;  /* 0x8000000c255e7c23 */ /* 0x000fe2000801005e */
[----:B------:R-:W-:-:S02]  /*4b30*/  FSEL R32, R98, -INF , !P4 ;  /* 0xff80000062207808 */ /* 0x000fc40006000000 */
[----:B------:R-:W-:Y:S02]  /*4b40*/  FSEL R27, R27, -INF , !P4 ;  /* 0xff8000001b1b7808 */ /* 0x000fe40006000000 */
[----:B------:R-:W-:Y:S01]  /*4b50*/  ISETP.GE.U32.AND P4, PT, R51, UR30, PT ;  /* 0x0000001e33007c0c */ /* 0x000fe2000bf86070 */
[----:B------:R-:W-:Y:S01]  /*4b60*/  IMAD.IADD R51, R38, 0x1, -R51 ;  /* 0x0000000126337824 */ /* 0x000fe200078e0a33 */
[----:B------:R-:W-:Y:S01]  /*4b70*/  FSEL R28, R26, -INF , !P1 ;  /* 0xff8000001a1c7808 */ /* 0x000fe20004800000 */
[----:B------:R-:W-:Y:S01]  /*4b80*/  IMAD.IADD R26, R38, 0x1, -R45 ;  /* 0x00000001261a7824 */ /* 0x000fe200078e0a2d */
[----:B------:R-:W-:Y:S02]  /*4b90*/  FSEL R37, R33, -INF , !P3 ;  /* 0xff80000021257808 */ /* 0x000fe40005800000 */
[----:B------:R-:W-:Y:S02]  /*4ba0*/  IABS R165, R165 ;  /* 0x000000a500a57213 */ /* 0x000fe40000000000 */
[----:B------:R-:W-:-:S02]  /*4bb0*/  FSEL R33, R29, -INF , !P0 ;  /* 0xff8000001d217808 */ /* 0x000fc40004000000 */
[----:B------:R-:W-:Y:S02]  /*4bc0*/  FSEL R221, R31, -INF , !P0 ;  /* 0xff8000001fdd7808 */ /* 0x000fe40004000000 */
[----:B------:R-:W-:Y:S02]  /*4bd0*/  IABS R18, R18 ;  /* 0x0000001200127213 */ /* 0x000fe40000000000 */
[----:B------:R-:W-:Y:S02]  /*4be0*/  ISETP.GE.U32.AND P0, PT, R19, UR30, PT ;  /* 0x0000001e13007c0c */ /* 0x000fe4000bf06070 */
[----:B------:R-:W-:Y:S01]  /*4bf0*/  IABS R19, R51 ;  /* 0x0000003300137213 */ /* 0x000fe20000000000 */
[----:B------:R-:W-:Y:S01]  /*4c00*/  VIADD R51, R17, 0x38 ;  /* 0x0000003811337836 */ /* 0x000fe20000000000 */
[----:B------:R-:W-:Y:S02]  /*4c10*/  IABS R30, R30 ;  /* 0x0000001e001e7213 */ /* 0x000fe40000000000 */
[----:B------:R-:W-:Y:S01]  /*4c20*/  IABS R26, R26 ;  /* 0x0000001a001a7213 */ /* 0x000fe20000000000 */
[----:B------:R-:W-:Y:S01]  /*4c30*/  IMAD.IADD R34, R4, 0x1, -R51 ;  /* 0x0000000104227824 */ /* 0x000fe200078e0a33 */
[----:B------:R-:W-:-:S02]  /*4c40*/  I2FP.F32.S32 R165, R165 ;  /* 0x000000a500a57245 */ /* 0x000fc40000201400 */
[----:B------:R-:W-:Y:S02]  /*4c50*/  I2FP.F32.S32 R18, R18 ;  /* 0x0000001200127245 */ /* 0x000fe40000201400 */
[----:B------:R-:W-:Y:S01]  /*4c60*/  I2FP.F32.S32 R19, R19 ;  /* 0x0000001300137245 */ /* 0x000fe20000201400 */
[----:B------:R-:W-:Y:S01]  /*4c70*/  FFMA.FTZ R165, R165, -UR12, R78 ;  /* 0x8000000ca5a57c23 */ /* 0x000fe2000801004e */
[----:B------:R-:W-:Y:S01]  /*4c80*/  I2FP.F32.S32 R30, R30 ;  /* 0x0000001e001e7245 */ /* 0x000fe20000201400 */
[----:B------:R-:W-:Y:S01]  /*4c90*/  FFMA.FTZ R78, R18, -UR12, R79 ;  /* 0x8000000c124e7c23 */ /* 0x000fe2000801004f */
[----:B------:R-:W-:Y:S01]  /*4ca0*/  I2FP.F32.S32 R26, R26 ;  /* 0x0000001a001a7245 */ /* 0x000fe20000201400 */
[----:B------:R-:W-:Y:S01]  /*4cb0*/  FFMA.FTZ R90, R19, -UR12, R90 ;  /* 0x8000000c135a7c23 */ /* 0x000fe2000801005a */
[----:B------:R-:W-:Y:S01]  /*4cc0*/  FSEL R246, R246, -INF , !P1 ;  /* 0xff800000f6f67808 */ /* 0x000fe20004800000 */
[----:B------:R-:W-:Y:S01]  /*4cd0*/  FFMA.FTZ R181, R30, -UR12, R95 ;  /* 0x8000000c1eb57c23 */ /* 0x000fe2000801005f */
[----:B------:R-:W-:Y:S01]  /*4ce0*/  FSEL R229, R229, -INF , !P1 ;  /* 0xff800000e5e57808 */ /* 0x000fe20004800000 */
[----:B------:R-:W-:Y:S01]  /*4cf0*/  FFMA.FTZ R19, R26, -UR12, R91 ;  /* 0x8000000c1a137c23 */ /* 0x000fe2000801005b */
[----:B------:R-:W-:Y:S01]  /*4d00*/  FSEL R23, R23, -INF , !P1 ;  /* 0xff80000017177808 */ /* 0x000fe20004800000 */
[----:B------:R-:W-:Y:S01]  /*4d10*/  VIADD R95, R17, 0x28 ;  /* 0x00000028115f7836 */ /* 0x000fe20000000000 */
[----:B------:R-:W-:Y:S01]  /*4d20*/  FSEL R170, R97, -INF , !P3 ;  /* 0xff80000061aa7808 */ /* 0x000fe20005800000 */
[----:B------:R-:W-:Y:S01]  /*4d30*/  VIADD R97, R17, 0x39 ;  /* 0x0000003911617836 */ /* 0x000fe20000000000 */
[----:B------:R-:W-:Y:S01]  /*4d40*/  ISETP.GE.U32.AND P1, PT, R43, UR30, PT ;  /* 0x0000001e2b007c0c */ /* 0x000fe2000bf26070 */
[----:B------:R-:W-:Y:S01]  /*4d50*/  VIADD R91, R17, 0x29 ;  /* 0x00000029115b7836 */ /* 0x000fe20000000000 */
[----:B------:R-:W-:Y:S01]  /*4d60*/  ISETP.GE.U32.AND P5, PT, R99, UR30, PT ;  /* 0x0000001e63007c0c */ /* 0x000fe2000bfa6070 */
[----:B------:R-:W-:Y:S01]  /*4d70*/  VIADD R79, R17, 0x31 ;  /* 0x00000031114f7836 */ /* 0x000fe20000000000 */
[----:B------:R-:W-:Y:S01]  /*4d80*/  FSEL R148, R148, -INF , !P3 ;  /* 0xff80000094947808 */ /* 0x000fe20005800000 */
[C---:B------:R-:W-:Y:S01]  /*4d90*/  IMAD.IADD R48, R4.reuse, 0x1, -R95 ;  /* 0x0000000104307824 */ /* 0x040fe200078e0a5f */
[----:B------:R-:W-:Y:S01]  /*4da0*/  FSEL R25, R25, -INF , !P3 ;  /* 0xff80000019197808 */ /* 0x000fe20005800000 */
[----:B------:R-:W-:Y:S01]  /*4db0*/  IMAD.IADD R44, R4, 0x1, -R91 ;  /* 0x00000001042c7824 */ /* 0x000fe200078e0a5b */
[----:B------:R-:W-:Y:S01]  /*4dc0*/  FSEL R17, R78, -INF , !P0 ;  /* 0xff8000004e117808 */ /* 0x000fe20004000000 */
[--C-:B------:R-:W-:Y:S01]  /*4dd0*/  IMAD.IADD R78, R36, 0x1, -R83.reuse ;  /* 0x00000001244e7824 */ /* 0x100fe200078e0a53 */
[----:B------:R-:W-:Y:S01]  /*4de0*/  ISETP.GE.U32.AND P3, PT, R45, UR30, PT ;  /* 0x0000001e2d007c0c */ /* 0x000fe2000bf66070 */
[----:B------:R-:W-:Y:S01]  /*4df0*/  IMAD.IADD R43, R4, 0x1, -R83 ;  /* 0x00000001042b7824 */ /* 0x000fe200078e0a53 */
[----:B------:R-:W-:Y:S01]  /*4e00*/  FSEL R144, R82, -INF , !P1 ;  /* 0xff80000052907808 */ /* 0x000fe20004800000 */
[----:B------:R-:W-:Y:S01]  /*4e10*/  IMAD.IADD R82, R0, 0x1, -R97 ;  /* 0x0000000100527824 */ /* 0x000fe200078e0a61 */
[----:B------:R-:W-:Y:S01]  /*4e20*/  FSEL R30, R16, -INF , !P5 ;  /* 0xff800000101e7808 */ /* 0x000fe20006800000 */
[----:B------:R-:W-:Y:S01]  /*4e30*/  IMAD.IADD R42, R4, 0x1, -R79 ;  /* 0x00000001042a7824 */ /* 0x000fe200078e0a4f */
[----:B------:R-:W-:Y:S01]  /*4e40*/  FSEL R16, R84, -INF , !P4 ;  /* 0xff80000054107808 */ /* 0x000fe20006000000 */
[----:B------:R-:W-:Y:S01]  /*4e50*/  IMAD.IADD R50, R4, 0x1, -R97 ;  /* 0x0000000104327824 */ /* 0x000fe200078e0a61 */
[----:B------:R-:W-:Y:S01]  /*4e60*/  FSEL R168, R86, -INF , !P4 ;  /* 0xff80000056a87808 */ /* 0x000fe20006000000 */
[C---:B------:R-:W-:Y:S01]  /*4e70*/  IMAD.IADD R86, R0.reuse, 0x1, -R91 ;  /* 0x0000000100567824 */ /* 0x040fe200078e0a5b */
[----:B------:R-:W-:Y:S01]  /*4e80*/  FSEL R154, R85, -INF , !P3 ;  /* 0xff800000559a7808 */ /* 0x000fe20005800000 */
[C---:B------:R-:W-:Y:S01]  /*4e90*/  IMAD.IADD R85, R0.reuse, 0x1, -R83 ;  /* 0x0000000100557824 */ /* 0x040fe200078e0a53 */
[----:B------:R-:W-:Y:S01]  /*4ea0*/  FSEL R26, R87, -INF , !P3 ;  /* 0xff800000571a7808 */ /* 0x000fe20005800000 */
[----:B------:R-:W-:Y:S01]  /*4eb0*/  IMAD.IADD R87, R0, 0x1, -R95 ;  /* 0x0000000100577824 */ /* 0x000fe200078e0a5f */
[----:B------:R-:W-:Y:S01]  /*4ec0*/  FSEL R141, R76, -INF , !P1 ;  /* 0xff8000004c8d7808 */ /* 0x000fe20004800000 */
[C---:B------:R-:W-:Y:S01]  /*4ed0*/  IMAD.IADD R84, R0.reuse, 0x1, -R79 ;  /* 0x0000000100547824 */ /* 0x040fe200078e0a4f */
[----:B------:R-:W-:Y:S01]  /*4ee0*/  FSEL R18, R21, -INF , !P5 ;  /* 0xff80000015127808 */ /* 0x000fe20006800000 */
[--C-:B------:R-:W-:Y:S01]  /*4ef0*/  IMAD.IADD R76, R0, 0x1, -R51.reuse ;  /* 0x00000001004c7824 */ /* 0x100fe200078e0a33 */
[----:B------:R-:W-:Y:S01]  /*4f00*/  FSEL R45, R93, -INF , !P5 ;  /* 0xff8000005d2d7808 */ /* 0x000fe20006800000 */
[----:B------:R-:W-:Y:S01]  /*4f10*/  IMAD.IADD R0, R36, 0x1, -R51 ;  /* 0x0000000124007824 */ /* 0x000fe200078e0a33 */
[----:B------:R-:W-:-:S02]  /*4f20*/  FSEL R181, R181, -INF , !P5 ;  /* 0xff800000b5b57808 */ /* 0x000fc40006800000 */
[----:B------:R-:W-:Y:S01]  /*4f30*/  FSEL R4, R80, -INF , !P1 ;  /* 0xff80000050047808 */ /* 0x000fe20004800000 */
[--C-:B------:R-:W-:Y:S01]  /*4f40*/  IMAD.IADD R80, R36, 0x1, -R91.reuse ;  /* 0x0000000124507824 */ /* 0x100fe200078e0a5b */
[----:B------:R-:W-:Y:S02]  /*4f50*/  IABS R78, R78 ;  /* 0x0000004e004e7213 */ /* 0x000fe40000000000 */
[----:B------:R-:W-:Y:S01]  /*4f60*/  ISETP.GE.U32.AND P5, PT, R91, UR30, PT ;  /* 0x0000001e5b007c0c */ /* 0x000fe2000bfa6070 */
[----:B------:R-:W-:Y:S01]  /*4f70*/  IMAD.IADD R91, R38, 0x1, -R91 ;  /* 0x00000001265b7824 */ /* 0x000fe200078e0a5b */
[----:B------:R-:W-:Y:S02]  /*4f80*/  IABS R82, R82 ;  /* 0x0000005200527213 */ /* 0x000fe40000000000 */
[----:B------:R-:W-:Y:S02]  /*4f90*/  I2FP.F32.S32 R13, R78 ;  /* 0x0000004e000d7245 */ /* 0x000fe40000201400 */
[----:B------:R-:W-:-:S02]  /*4fa0*/  FSEL R234, R234, -INF , !P6 ;  /* 0xff800000eaea7808 */ /* 0x000fc40007000000 */
[----:B------:R-:W-:Y:S01]  /*4fb0*/  FSEL R236, R236, -INF , !P6 ;  /* 0xff800000ecec7808 */ /* 0x000fe20007000000 */
[----:B------:R-:W-:Y:S01]  /*4fc0*/  FFMA.FTZ R60, R13, -UR12, R60 ;  /* 0x8000000c0d3c7c23 */ /* 0x000fe2000801003c */
[----:B------:R-:W-:Y:S02]  /*4fd0*/  FSEL R235, R92, -INF , !P6 ;  /* 0xff8000005ceb7808 */ /* 0x000fe40007000000 */
[----:B------:R-:W-:Y:S02]  /*4fe0*/  FSEL R29, R94, -INF , !P6 ;  /* 0xff8000005e1d7808 */ /* 0x000fe40007000000 */
[----:B------:R-:W-:Y:S02]  /*4ff0*/  FSEL R167, R88, -INF , !P4 ;  /* 0xff80000058a77808 */ /* 0x000fe40006000000 */
[----:B------:R-:W-:Y:S02]  /*5000*/  FSEL R21, R90, -INF , !P4 ;  /* 0xff8000005a157808 */ /* 0x000fe40006000000 */
[----:B------:R-:W-:-:S02]  /*5010*/  FSEL R35, R89, -INF , !P3 ;  /* 0xff80000059237808 */ /* 0x000fc40005800000 */
[----:B------:R-:W-:Y:S02]  /*5020*/  FSEL R19, R19, -INF , !P3 ;  /* 0xff80000013137808 */ /* 0x000fe40005800000 */
[----:B------:R-:W-:Y:S02]  /*5030*/  FSEL R165, R165, -INF , !P1 ;  /* 0xff800000a5a57808 */ /* 0x000fe40004800000 */
[----:B------:R-:W-:Y:S01]  /*5040*/  FSEL R140, R81, -INF , !P0 ;  /* 0xff800000518c7808 */ /* 0x000fe20004000000 */
[C---:B------:R-:W-:Y:S01]  /*5050*/  IMAD.IADD R81, R36.reuse, 0x1, -R95 ;  /* 0x0000000124517824 */ /* 0x040fe200078e0a5f */
[----:B------:R-:W-:Y:S01]  /*5060*/  FSEL R31, R77, -INF , !P0 ;  /* 0xff8000004d1f7808 */ /* 0x000fe20004000000 */
[C---:B------:R-:W-:Y:S01]  /*5070*/  IMAD.IADD R77, R36.reuse, 0x1, -R79 ;  /* 0x00000001244d7824 */ /* 0x040fe200078e0a4f */
[----:B------:R-:W-:Y:S01]  /*5080*/  I2FP.F32.S32 R14, R82 ;  /* 0x00000052000e7245 */ /* 0x000fe20000201400 */
[----:B------:R-:W-:Y:S01]  /*5090*/  IMAD.IADD R36, R36, 0x1, -R97 ;  /* 0x0000000124247824 */ /* 0x000fe200078e0a61 */
[----:B------:R-:W-:Y:S01]  /*50a0*/  ISETP.GE.U32.AND P6, PT, R95, UR30, PT ;  /* 0x0000001e5f007c0c */ /* 0x000fe2000bfc6070 */
[C---:B------:R-:W-:Y:S01]  /*50b0*/  IMAD.IADD R95, R38.reuse, 0x1, -R95 ;  /* 0x00000001265f7824 */ /* 0x040fe200078e0a5f */
[----:B------:R-:W-:Y:S01]  /*50c0*/  ISETP.GE.U32.AND P4, PT, R83, UR30, PT ;  /* 0x0000001e53007c0c */ /* 0x000fe2000bf86070 */
[C---:B------:R-:W-:Y:S01]  /*50d0*/  IMAD.IADD R83, R38.reuse, 0x1, -R83 ;  /* 0x0000000126537824 */ /* 0x040fe200078e0a53 */
[----:B------:R-:W-:Y:S01]  /*50e0*/  ISETP.GE.U32.AND P3, PT, R79, UR30, PT ;  /* 0x0000001e4f007c0c */ /* 0x000fe2000bf66070 */
[C---:B------:R-:W-:Y:S01]  /*50f0*/  IMAD.IADD R79, R38.reuse, 0x1, -R79 ;  /* 0x00000001264f7824 */ /* 0x040fe200078e0a4f */
[----:B------:R-:W-:Y:S01]  /*5100*/  ISETP.GE.U32.AND P1, PT, R51, UR30, PT ;  /* 0x0000001e33007c0c */ /* 0x000fe2000bf26070 */
[C---:B------:R-:W-:Y:S01]  /*5110*/  IMAD.IADD R51, R38.reuse, 0x1, -R51 ;  /* 0x0000000126337824 */ /* 0x040fe200078e0a33 */
[----:B------:R-:W-:Y:S01]  /*5120*/  IABS R0, R0 ;  /* 0x0000000000007213 */ /* 0x000fe20000000000 */
[----:B------:R-:W-:Y:S01]  /*5130*/  IMAD.IADD R38, R38, 0x1, -R97 ;  /* 0x0000000126267824 */ /* 0x000fe200078e0a61 */
[----:B------:R-:W-:Y:S01]  /*5140*/  IABS R48, R48 ;  /* 0x0000003000307213 */ /* 0x000fe20000000000 */
[----:B------:R-:W-:Y:S01]  /*5150*/  FFMA.FTZ R14, R14, -UR12, R55 ;  /* 0x8000000c0e0e7c23 */ /* 0x000fe20008010037 */
[----:B------:R-:W-:-:S02]  /*5160*/  IABS R91, R91 ;  /* 0x0000005b005b7213 */ /* 0x000fc40000000000 */
[----:B------:R-:W-:Y:S02]  /*5170*/  I2FP.F32.S32 R13, R0 ;  /* 0x00000000000d7245 */ /* 0x000fe40000201400 */
[----:B------:R-:W-:Y:S02]  /*5180*/  I2FP.F32.S32 R55, R48 ;  /* 0x0000003000377245 */ /* 0x000fe40000201400 */
[----:B------:R-:W-:Y:S01]  /*5190*/  I2FP.F32.S32 R0, R91 ;  /* 0x0000005b00007245 */ /* 0x000fe20000201400 */
[----:B------:R-:W-:Y:S01]  /*51a0*/  FFMA.FTZ R56, R13, -UR12, R56 ;  /* 0x8000000c0d387c23 */ /* 0x000fe20008010038 */
[----:B------:R-:W-:Y:S01]  /*51b0*/  IABS R87, R87 ;  /* 0x0000005700577213 */ /* 0x000fe20000000000 */
[----:B------:R-:W-:Y:S01]  /*51c0*/  FFMA.FTZ R68, R55, -UR12, R68 ;  /* 0x8000000c37447c23 */ /* 0x000fe20008010044 */
[----:B------:R-:W-:Y:S01]  /*51d0*/  IABS R86, R86 ;  /* 0x0000005600567213 */ /* 0x000fe20000000000 */
[----:B------:R-:W-:Y:S01]  /*51e0*/  FFMA.FTZ R75, R0, -UR12, R75 ;  /* 0x8000000c004b7c23 */ /* 0x000fe2000801004b */
[----:B------:R-:W-:-:S02]  /*51f0*/  IABS R85, R85 ;  /* 0x0000005500557213 */ /* 0x000fc40000000000 */
[----:B------:R-:W-:Y:S02]  /*5200*/  IABS R84, R84 ;  /* 0x0000005400547213 */ /* 0x000fe40000000000 */
[----:B------:R-:W-:Y:S02]  /*5210*/  IABS R76, R76 ;  /* 0x0000004c004c7213 */ /* 0x000fe40000000000 */
[----:B------:R-:W-:Y:S02]  /*5220*/  IABS R77, R77 ;  /* 0x0000004d004d7213 */ /* 0x000fe40000000000 */
[----:B------:R-:W-:Y:S02]  /*5230*/  IABS R81, R81 ;  /* 0x0000005100517213 */ /* 0x000fe40000000000 */
[----:B------:R-:W-:Y:S02]  /*5240*/  IABS R80, R80 ;  /* 0x0000005000507213 */ /* 0x000fe40000000000 */
        /* <DEDUP_REMOVED lines=11> */
[----:B------:R-:W-:Y:S02]  /*5300*/  I2FP.F32.S32 R11, R87 ;  /* 0x00000057000b7245 */ /* 0x000fe40000201400 */
[----:B------:R-:W-:-:S02]  /*5310*/  I2FP.F32.S32 R10, R86 ;  /* 0x00000056000a7245 */ /* 0x000fc40000201400 */
        /* <DEDUP_REMOVED lines=36> */
[----:B------:R-:W-:Y:S01]  /*5560*/  ISETP.GE.U32.AND P0, PT, R97, UR30, PT ;  /* 0x0000001e61007c0c */ /* 0x000fe2000bf06070 */
[----:B------:R-:W-:Y:S01]  /*5570*/  FFMA.FTZ R59, R38, -UR12, R59 ;  /* 0x8000000c263b7c23 */ /* 0x000fe2000801003b */
[----:B------:R-:W-:-:S02]  /*5580*/  FSEL R176, R11, -INF , !P6 ;  /* 0xff8000000bb07808 */ /* 0x000fc40007000000 */
[----:B------:R-:W-:Y:S02]  /*5590*/  FSEL R36, R10, -INF , !P5 ;  /* 0xff8000000a247808 */ /* 0x000fe40006800000 */
[----:B------:R-:W-:Y:S02]  /*55a0*/  FSEL R34, R9, -INF , !P4 ;  /* 0xff80000009227808 */ /* 0x000fe40006000000 */
[----:B------:R-:W-:Y:S02]  /*55b0*/  FSEL R206, R8, -INF , !P3 ;  /* 0xff80000008ce7808 */ /* 0x000fe40005800000 */
[----:B------:R-:W-:Y:S02]  /*55c0*/  SHF.R.U32.HI R55, RZ, 0x5, R194 ;  /* 0x00000005ff377819 */ /* 0x000fe400000116c2 */
        /* <DEDUP_REMOVED lines=36> */
[C---:B------:R-:W-:Y:S02]  /*5810*/  @!P0 LEA R43, P3, R57.reuse, UR26, 0x5 ;  /* 0x0000001a392b8c11 */ /* 0x040fe4000f8628ff */
[CC--:B------:R-:W-:Y:S02]  /*5820*/  @!P1 LEA R58, P4, R52.reuse, R124.reuse, 0x1 ;  /* 0x0000007c343a9211 */ /* 0x0c0fe400078808ff */
        /* <DEDUP_REMOVED lines=40> */
.L_x_1907:
[----:B------:R-:W-:Y:S05]  /*5ab0*/  BSYNC.RECONVERGENT B0 ;  /* 0x0000000000007941 */ /* 0x000fea0003800200 */
.L_x_1906:
[----:B------:R-:W0:Y:S02]  /*5ac0*/  LDGDEPBAR ;  /* 0x00000000000079af */ /* 0x000e240000000000 */
.L_x_1905:
[----:B------:R-:W-:Y:S01]  /*5ad0*/  USHF.L.U32 UR32, UR32, 0x5, URZ ;  /* 0x0000000520207899 */ /* 0x000fe200080006ff */
[----:B------:R-:W-:Y:S01]  /*5ae0*/  FMNMX3.FTZ R54, R49, R37, R229, !PT ;  /* 0x0000002531367276 */ /* 0x000fe200078100e5 */
[----:B------:R-:W-:Y:S01]  /*5af0*/  USHF.L.U32 UR4, UR8, 0x10, URZ ;  /* 0x0000001008047899 */ /* 0x000fe200080006ff */
[----:B--2---:R-:W-:Y:S01]  /*5b00*/  FMNMX3.FTZ R53, R20, R170, R246, !PT ;  /* 0x000000aa14357276 */ /* 0x004fe200078100f6 */
[----:B------:R-:W-:Y:S01]  /*5b10*/  IMAD.U32 R186, RZ, RZ, UR8 ;  /* 0x00000008ffba7e24 */ /* 0x000fe2000f8e00ff */
[----:B------:R-:W-:Y:S01]  /*5b20*/  FMNMX3.FTZ R54, R54, R33, R235, !PT ;  /* 0x0000002136367276 */ /* 0x000fe200078100eb */
[----:B------:R-:W-:Y:S01]  /*5b30*/  IMAD.U32 R136, RZ, RZ, UR20 ;  /* 0x00000014ff887e24 */ /* 0x000fe2000f8e00ff */
[----:B------:R-:W-:Y:S01]  /*5b40*/  IADD3 R0, P1, P0, R2, UR32, R41 ;  /* 0x0000002002007c10 */ /* 0x000fe2000f83e029 */
[----:B-1----:R-:W-:Y:S01]  /*5b50*/  IMAD.U32 R43, RZ, RZ, UR4 ;  /* 0x00000004ff2b7e24 */ /* 0x002fe2000f8e00ff */
[----:B------:R-:W-:Y:S01]  /*5b60*/  FMNMX3.FTZ R2, R27, R25, R23, !PT ;  /* 0x000000191b027276 */ /* 0x000fe20007810017 */
[----:B------:R-:W-:Y:S01]  /*5b70*/  USHF.R.S32.HI UR32, URZ, 0x1f, UR32 ;  /* 0x0000001fff207899 */ /* 0x000fe20008011420 */
[----:B------:R-:W-:Y:S01]  /*5b80*/  FMNMX3.FTZ R54, R54, R45, R167, !PT ;  /* 0x0000002d36367276 */ /* 0x000fe200078100a7 */
[----:B------:R-:W-:Y:S01]  /*5b90*/  IMAD R136, R136, 0x8, R55 ;  /* 0x0000000888887824 */ /* 0x000fe200078e0237 */
[----:B------:R-:W-:Y:S01]  /*5ba0*/  FMNMX3.FTZ R2, R2, R221, R29, !PT ;  /* 0x000000dd02027276 */ /* 0x000fe2000781001d */
[----:B------:R-:W-:Y:S01]  /*5bb0*/  IMAD.WIDE.U32 R60, R0, -0x2daee0ad, RZ ;  /* 0xd2511f53003c7825 */ /* 0x000fe200078e00ff */
[----:B------:R-:W-:Y:S01]  /*5bc0*/  FMNMX3.FTZ R53, R53, R6, R234, !PT ;  /* 0x0000000635357276 */ /* 0x000fe200078100ea */
[----:B------:R-:W-:Y:S01]  /*5bd0*/  USHF.L.U32 UR23, UR23, 0x1, URZ ;  /* 0x0000000117177899 */ /* 0x000fe200080006ff */
[----:B------:R-:W-:Y:S01]  /*5be0*/  FMNMX3.FTZ R2, R2, R181, R21, !PT ;  /* 0x000000b502027276 */ /* 0x000fe20007810015 */
[----:B------:R-:W-:Y:S01]  /*5bf0*/  VIADD R42, R136, 0x4 ;  /* 0x00000004882a7836 */ /* 0x000fe20000000000 */
[----:B------:R-:W-:Y:S01]  /*5c00*/  FMNMX3.FTZ R54, R54, R35, R141, !PT ;  /* 0x0000002336367276 */ /* 0x000fe2000781008d */
[----:B------:R-:W-:Y:S01]  /*5c10*/  IMAD.WIDE.U32 R136, R136, -0x326172a9, RZ ;  /* 0xcd9e8d5788887825 */ /* 0x000fe200078e00ff */
[----:B------:R-:W-:Y:S01]  /*5c20*/  LOP3.LUT R186, R186, 0xff0000, R43, 0xf8, !PT ;  /* 0x00ff0000baba7812 */ /* 0x000fe200078ef82b */
[----:B------:R-:W-:Y:S01]  /*5c30*/  UIADD3 UR4, UPT, UPT, UR23, 0x1, URZ ;  /* 0x0000000117047890 */ /* 0x000fe2000fffe0ff */
[----:B------:R-:W-:Y:S01]  /*5c40*/  FMNMX3.FTZ R53, R53, R18, R16, !PT ;  /* 0x0000001235357276 */ /* 0x000fe20007810010 */
[----:B------:R-:W-:Y:S01]  /*5c50*/  UIADD3 UR6, UPT, UPT, UR35, -0x4498517b, URZ ;  /* 0xbb67ae8523067890 */ /* 0x000fe2000fffe0ff */
[----:B------:R-:W-:Y:S01]  /*5c60*/  FMNMX3.FTZ R43, R32, R148, R28, !PT ;  /* 0x00000094202b7276 */ /* 0x000fe2000781001c */
[----:B------:R-:W-:Y:S01]  /*5c70*/  IMAD.U32 R150, RZ, RZ, UR23 ;  /* 0x00000017ff967e24 */ /* 0x000fe2000f8e00ff */
[----:B------:R-:W-:Y:S01]  /*5c80*/  FMNMX3.FTZ R2, R2, R19, R165, !PT ;  /* 0x0000001302027276 */ /* 0x000fe200078100a5 */
[----:B------:R-:W-:Y:S01]  /*5c90*/  IMAD.U32 R66, RZ, RZ, UR4 ;  /* 0x00000004ff427e24 */ /* 0x000fe2000f8e00ff */
[----:B------:R-:W-:Y:S01]  /*5ca0*/  FMNMX3.FTZ R54, R54, R31, R133, !PT ;  /* 0x0000001f36367276 */ /* 0x000fe20007810085 */
[----:B------:R-:W-:Y:S01]  /*5cb0*/  UIADD3 UR4, UPT, UPT, UR34, -0x61c88647, URZ ;  /* 0x9e3779b922047890 */ /* 0x000fe2000fffe0ff */
[----:B------:R-:W-:Y:S01]  /*5cc0*/  FMNMX3.FTZ R53, R53, R154, R4, !PT ;  /* 0x0000009a35357276 */ /* 0x000fe20007810004 */
[----:B------:R-:W-:Y:S01]  /*5cd0*/  STL.64 [R1+0x60], R60 ;  /* 0x0000603c01007387 */ /* 0x000fe20000100a00 */
[----:B------:R-:W-:Y:S01]  /*5ce0*/  FMNMX3.FTZ R43, R43, R24, R236, !PT ;  /* 0x000000182b2b7276 */ /* 0x000fe200078100ec */
[----:B------:R-:W-:Y:S01]  /*5cf0*/  UIADD3 UR7, UPT, UPT, UR35, 0x76cf5d0a, URZ ;  /* 0x76cf5d0a23077890 */ /* 0x000fe2000fffe0ff */
[----:B------:R-:W-:Y:S01]  /*5d00*/  FMNMX3.FTZ R2, R2, R17, R13, !PT ;  /* 0x0000001102027276 */ /* 0x000fe2000781000d */
[----:B------:R-:W-:Y:S01]  /*5d10*/  UIADD3 UR13, UPT, UPT, UR34, -0x255992d5, URZ ;  /* 0xdaa66d2b220d7890 */ /* 0x000fe2000fffe0ff */
[----:B------:R-:W-:Y:S01]  /*5d20*/  FMNMX3.FTZ R54, R54, R51, R215, !PT ;  /* 0x0000003336367276 */ /* 0x000fe200078100d7 */
[----:B------:R-:W-:Y:S01]  /*5d30*/  UIADD3 UR11, UPT, UPT, UR34, 0x78dde6e4, URZ ;  /* 0x78dde6e4220b7890 */ /* 0x000fe2000fffe0ff */
[----:B------:R-:W-:Y:S01]  /*5d40*/  FMNMX3.FTZ R53, R53, R140, R178, !PT ;  /* 0x0000008c35357276 */ /* 0x000fe200078100b2 */
[----:B------:R-:W-:Y:S01]  /*5d50*/  UIADD3 UR10, UPT, UPT, UR34, 0x1715609d, URZ ;  /* 0x1715609d220a7890 */ /* 0x000fe2000fffe0ff */
[----:B------:R-:W-:Y:S01]  /*5d60*/  FMNMX3.FTZ R43, R43, R30, R168, !PT ;  /* 0x0000001e2b2b7276 */ /* 0x000fe200078100a8 */
[----:B------:R-:W-:Y:S01]  /*5d70*/  UIADD3 UR9, UPT, UPT, UR34, -0x4ab325aa, URZ ;  /* 0xb54cda5622097890 */ /* 0x000fe2000fffe0ff */
[----:B------:R-:W-:Y:S01]  /*5d80*/  FMNMX3.FTZ R2, R2, R163, R11, !PT ;  /* 0x000000a302027276 */ /* 0x000fe2000781000b */
[----:B------:R-:W-:Y:S01]  /*5d90*/  IMAD.IADD R119, R119, 0x1, R40 ;  /* 0x0000000177777824 */ /* 0x000fe200078e0228 */
[----:B------:R-:W-:-:S02]  /*5da0*/  FMNMX3.FTZ R54, R54, R47, R207, !PT ;  /* 0x0000002f36367276 */ /* 0x000fc400078100cf */
[----:B------:R-:W-:Y:S02]  /*5db0*/  IADD3.X R55, PT, PT, R3, UR32, RZ, P1, P0 ;  /* 0x0000002003377c10 */ /* 0x000fe40008fe04ff */
[----:B------:R-:W-:Y:S02]  /*5dc0*/  FMNMX3.FTZ R53, R53, R12, R10, !PT ;  /* 0x0000000c35357276 */ /* 0x000fe4000781000a */
[----:B------:R-:W-:Y:S01]  /*5dd0*/  FMNMX3.FTZ R3, R43, R26, R144, !PT ;  /* 0x0000001a2b037276 */ /* 0x000fe20007810090 */
[----:B------:R-:W-:Y:S01]  /*5de0*/  IMAD.WIDE.U32 R42, R42, -0x326172a9, RZ ;  /* 0xcd9e8d572a2a7825 */ /* 0x000fe200078e00ff */
[----:B------:R-:W-:Y:S02]  /*5df0*/  FMNMX3.FTZ R2, R2, R217, R237, !PT ;  /* 0x000000d902027276 */ /* 0x000fe400078100ed */
[----:B------:R-:W-:Y:S02]  /*5e00*/  FMNMX.FTZ R54, R15, R54, !PT ;  /* 0x000000360f367209 */ /* 0x000fe40007810000 */
[----:B------:R-:W-:-:S02]  /*5e10*/  FMNMX3.FTZ R53, R53, R208, R224, !PT ;  /* 0x000000d035357276 */ /* 0x000fc400078100e0 */
[----:B------:R-:W-:Y:S01]  /*5e20*/  FMNMX3.FTZ R3, R3, R22, R176, !PT ;  /* 0x0000001603037276 */ /* 0x000fe200078100b0 */
[----:B------:R-:W1:Y:S01]  /*5e30*/  SHFL.BFLY PT, R59, R54, 0x2, 0x1f ;  /* 0x0c401f00363b7f89 */ /* 0x000e6200000e0000 */
[----:B------:R-:W-:Y:S02]  /*5e40*/  FMNMX.FTZ R2, R9, R2, !PT ;  /* 0x0000000209027209 */ /* 0x000fe40007810000 */
[----:B------:R-:W-:Y:S02]  /*5e50*/  FMNMX.FTZ R0, R8, R53, !PT ;  /* 0x0000003508007209 */ /* 0x000fe40007810000 */
[----:B------:R-:W-:Y:S02]  /*5e60*/  FMNMX3.FTZ R3, R3, R36, R34, !PT ;  /* 0x0000002403037276 */ /* 0x000fe40007810022 */
[C---:B------:R-:W-:Y:S01]  /*5e70*/  LOP3.LUT R52, R55.reuse, UR34, R137, 0x96, !PT ;  /* 0x0000002237347c12 */ /* 0x040fe2000f8e9689 */
[----:B------:R-:W-:Y:S01]  /*5e80*/  SHFL.BFLY PT, R53, R0, 0x2, 0x1f ;  /* 0x0c401f0000357f89 */ /* 0x000fe200000e0000 */
[----:B------:R-:W-:-:S02]  /*5e90*/  LOP3.LUT R56, R55, UR34, R43, 0x96, !PT ;  /* 0x0000002237387c12 */ /* 0x000fc4000f8e962b */
[----:B------:R-:W-:Y:S01]  /*5ea0*/  FMNMX3.FTZ R3, R3, R206, R228, !PT ;  /* 0x000000ce03037276 */ /* 0x000fe200078100e4 */
[----:B------:R-:W2:Y:S01]  /*5eb0*/  SHFL.BFLY PT, R55, R2, 0x2, 0x1f ;  /* 0x0c401f0002377f89 */ /* 0x000ea200000e0000 */
[----:B------:R-:W-:Y:S01]  /*5ec0*/  IMAD.WIDE.U32 R68, R52, -0x2daee0ad, RZ ;  /* 0xd2511f5334447825 */ /* 0x000fe200078e00ff */
[----:B------:R-:W-:Y:S02]  /*5ed0*/  LOP3.LUT R150, R150, UR35, R61, 0x96, !PT ;  /* 0x0000002396967c12 */ /* 0x000fe4000f8e963d */
[----:B------:R-:W-:Y:S01]  /*5ee0*/  FMNMX.FTZ R3, R14, R3, !PT ;  /* 0x000000030e037209 */ /* 0x000fe20007810000 */
[----:B------:R-:W-:Y:S01]  /*5ef0*/  IMAD.WIDE.U32 R70, R56, -0x2daee0ad, RZ ;  /* 0xd2511f5338467825 */ /* 0x000fe200078e00ff */
[----:B------:R-:W-:Y:S01]  /*5f00*/  LOP3.LUT R242, R60, UR6, R69, 0x96, !PT ;  /* 0x000000063cf27c12 */ /* 0x000fe2000f8e9645 */
[----:B------:R-:W-:Y:S01]  /*5f10*/  STL.64 [R1+0x58], R68 ;  /* 0x0000584401007387 */ /* 0x000fe20000100a00 */
[----:B------:R-:W-:Y:S01]  /*5f20*/  LOP3.LUT R66, R66, UR35, R61, 0x96, !PT ;  /* 0x0000002342427c12 */ /* 0x000fe2000f8e963d */
[----:B------:R-:W-:Y:S01]  /*5f30*/  IMAD.WIDE.U32 R150, R150, -0x326172a9, RZ ;  /* 0xcd9e8d5796967825 */ /* 0x000fe200078e00ff */
[----:B------:R-:W-:Y:S01]  /*5f40*/  LOP3.LUT R64, R60, UR6, R71, 0x96, !PT ;  /* 0x000000063c407c12 */ /* 0x000fe2000f8e9647 */
[----:B------:R-:W3:Y:S01]  /*5f50*/  SHFL.BFLY PT, R52, R3, 0x2, 0x1f ;  /* 0x0c401f0003347f89 */ /* 0x000ee200000e0000 */
[----:B------:R-:W-:Y:S01]  /*5f60*/  UIADD3 UR6, UPT, UPT, UR34, 0x3c6ef372, URZ ;  /* 0x3c6ef37222067890 */ /* 0x000fe2000fffe0ff */
[----:B------:R-:W-:Y:S01]  /*5f70*/  IMAD.WIDE.U32 R242, R242, -0x326172a9, RZ ;  /* 0xcd9e8d57f2f27825 */ /* 0x000fe200078e00ff */
[----:B-1----:R-:W-:Y:S01]  /*5f80*/  FMNMX.FTZ R59, R54, R59, !PT ;  /* 0x0000003b363b7209 */ /* 0x002fe20007810000 */
[----:B------:R1:W-:Y:S01]  /*5f90*/  STL.64 [R1+0x50], R70 ;  /* 0x0000504601007387 */ /* 0x0003e20000100a00 */
[----:B------:R-:W-:Y:S01]  /*5fa0*/  LOP3.LUT R74, R136, UR4, R151, 0x96, !PT ;  /* 0x00000004884a7c12 */ /* 0x000fe2000f8e9697 */
[----:B------:R-:W-:Y:S01]  /*5fb0*/  IMAD.WIDE.U32 R66, R66, -0x326172a9, RZ ;  /* 0xcd9e8d5742427825 */ /* 0x000fe200078e00ff */
[----:B------:R-:W-:-:S02]  /*5fc0*/  LOP3.LUT R80, R150, UR6, R243, 0x96, !PT ;  /* 0x0000000696507c12 */ /* 0x000fc4000f8e96f3 */
[----:B------:R-:W-:Y:S01]  /*5fd0*/  LOP3.LUT R82, R42, UR4, R151, 0x96, !PT ;  /* 0x000000042a527c12 */ /* 0x000fe2000f8e9697 */
[----:B------:R-:W-:Y:S01]  /*5fe0*/  IMAD.WIDE.U32 R64, R64, -0x326172a9, RZ ;  /* 0xcd9e8d5740407825 */ /* 0x000fe200078e00ff */
[----:B------:R-:W-:Y:S02]  /*5ff0*/  LOP3.LUT R56, R66, UR6, R243, 0x96, !PT ;  /* 0x0000000642387c12 */ /* 0x000fe4000f8e96f3 */
[----:B--2---:R-:W-:Y:S01]  /*6000*/  FMNMX.FTZ R55, R2, R55, !PT ;  /* 0x0000003702377209 */ /* 0x004fe20007810000 */
[----:B------:R-:W-:Y:S01]  /*6010*/  IMAD.WIDE.U32 R74, R74, -0x2daee0ad, RZ ;  /* 0xd2511f534a4a7825 */ /* 0x000fe200078e00ff */
[--C-:B------:R-:W-:Y:S01]  /*6020*/  LOP3.LUT R150, R150, UR6, R65.reuse, 0x96, !PT ;  /* 0x0000000696967c12 */ /* 0x100fe2000f8e9641 */
[----:B------:R-:W2:Y:S01]  /*6030*/  SHFL.BFLY PT, R2, R59, 0x1, 0x1f ;  /* 0x0c201f003b027f89 */ /* 0x000ea200000e0000 */
[----:B------:R-:W-:Y:S01]  /*6040*/  LOP3.LUT R66, R66, UR6, R65, 0x96, !PT ;  /* 0x0000000642427c12 */ /* 0x000fe2000f8e9641 */
[----:B------:R-:W-:Y:S01]  /*6050*/  UIADD3 UR6, UPT, UPT, UR35, 0x32370b8f, URZ ;  /* 0x32370b8f23067890 */ /* 0x000fe2000fffe0ff */
[--C-:B------:R-:W-:Y:S01]  /*6060*/  LOP3.LUT R240, R136, UR4, R67.reuse, 0x96, !PT ;  /* 0x0000000488f07c12 */ /* 0x100fe2000f8e9643 */
[----:B------:R-:W-:Y:S01]  /*6070*/  IMAD.WIDE.U32 R82, R82, -0x2daee0ad, RZ ;  /* 0xd2511f5352527825 */ /* 0x000fe200078e00ff */
[----:B------:R-:W-:-:S02]  /*6080*/  LOP3.LUT R60, R42, UR4, R67, 0x96, !PT ;  /* 0x000000042a3c7c12 */ /* 0x000fc4000f8e9643 */
[----:B------:R-:W-:Y:S01]  /*6090*/  FMNMX.FTZ R53, R0, R53, !PT ;  /* 0x0000003500357209 */ /* 0x000fe20007810000 */
[----:B------:R-:W-:Y:S01]  /*60a0*/  IMAD.WIDE.U32 R240, R240, -0x2daee0ad, RZ ;  /* 0xd2511f53f0f07825 */ /* 0x000fe200078e00ff */
[----:B---3--:R-:W-:Y:S01]  /*60b0*/  FMNMX.FTZ R52, R3, R52, !PT ;  /* 0x0000003403347209 */ /* 0x008fe20007810000 */
[----:B------:R-:W3:Y:S01]  /*60c0*/  SHFL.BFLY PT, R0, R55, 0x1, 0x1f ;  /* 0x0c201f0037007f89 */ /* 0x000ee200000e0000 */
[----:B------:R-:W-:Y:S01]  /*60d0*/  LOP3.LUT R62, R68, UR7, R75, 0x96, !PT ;  /* 0x00000007443e7c12 */ /* 0x000fe2000f8e964b */
[----:B------:R-:W-:Y:S01]  /*60e0*/  IMAD.WIDE.U32 R60, R60, -0x2daee0ad, RZ ;  /* 0xd2511f533c3c7825 */ /* 0x000fe200078e00ff */
[----:B------:R-:W-:Y:S01]  /*60f0*/  LOP3.LUT R124, R68, UR7, R241, 0x96, !PT ;  /* 0x00000007447c7c12 */ /* 0x000fe2000f8e96f1 */
[----:B------:R-:W4:Y:S01]  /*6100*/  SHFL.BFLY PT, R132, R53, 0x1, 0x1f ;  /* 0x0c201f0035847f89 */ /* 0x000f2200000e0000 */
[----:B------:R-:W-:Y:S01]  /*6110*/  LOP3.LUT R68, R70, UR7, R83, 0x96, !PT ;  /* 0x0000000746447c12 */ /* 0x000fe2000f8e9653 */
[----:B------:R-:W-:Y:S01]  /*6120*/  IMAD.WIDE.U32 R80, R80, -0x2daee0ad, RZ ;  /* 0xd2511f5350507825 */ /* 0x000fe200078e00ff */
[----:B-1----:R-:W-:Y:S01]  /*6130*/  LOP3.LUT R70, R70, UR7, R61, 0x96, !PT ;  /* 0x0000000746467c12 */ /* 0x002fe2000f8e963d */
[----:B------:R-:W1:Y:S01]  /*6140*/  SHFL.BFLY PT, R3, R52, 0x1, 0x1f ;  /* 0x0c201f0034037f89 */ /* 0x000e6200000e0000 */
[----:B------:R-:W-:Y:S01]  /*6150*/  UIADD3 UR7, UPT, UPT, UR35, -0x126145ec, URZ ;  /* 0xed9eba1423077890 */ /* 0x000fe2000fffe0ff */
[----:B------:R-:W-:Y:S01]  /*6160*/  IMAD.WIDE.U32 R56, R56, -0x2daee0ad, RZ ;  /* 0xd2511f5338387825 */ /* 0x000fe200078e00ff */
[----:B------:R-:W-:-:S02]  /*6170*/  LOP3.LUT R74, R74, UR6, R81, 0x96, !PT ;  /* 0x000000064a4a7c12 */ /* 0x000fc4000f8e9651 */
[----:B------:R-:W-:Y:S01]  /*6180*/  LEA R232, R119, UR5, 0x1 ;  /* 0x0000000577e87c11 */ /* 0x000fe2000f8e08ff */
[----:B------:R-:W-:Y:S01]  /*6190*/  IMAD.WIDE.U32 R150, R150, -0x2daee0ad, RZ ;  /* 0xd2511f5396967825 */ /* 0x000fe200078e00ff */
[----:B------:R-:W-:Y:S02]  /*61a0*/  LOP3.LUT R240, R240, UR6, R57, 0x96, !PT ;  /* 0x00000006f0f07c12 */ /* 0x000fe4000f8e9639 */
[----:B--2---:R-:W-:Y:S01]  /*61b0*/  FMNMX.FTZ R2, R59, R2, !PT ;  /* 0x000000023b027209 */ /* 0x004fe20007810000 */
[----:B------:R-:W-:Y:S01]  /*61c0*/  IMAD.WIDE.U32 R66, R66, -0x2daee0ad, RZ ;  /* 0xd2511f5342427825 */ /* 0x000fe200078e00ff */
[----:B------:R-:W-:Y:S02]  /*61d0*/  LOP3.LUT R82, R82, UR6, R151, 0x96, !PT ;  /* 0x0000000652527c12 */ /* 0x000fe4000f8e9697 */
[----:B------:R-:W-:Y:S01]  /*61e0*/  FSETP.NEU.FTZ.AND P1, PT, R2, -INF , PT ;  /* 0xff8000000200780b */ /* 0x000fe20003f3d000 */
[----:B------:R-:W-:Y:S01]  /*61f0*/  IMAD.WIDE.U32 R62, R62, -0x326172a9, RZ ;  /* 0xcd9e8d573e3e7825 */ /* 0x000fe200078e00ff */
[----:B------:R-:W-:Y:S01]  /*6200*/  LOP3.LUT R60, R60, UR6, R67, 0x96, !PT ;  /* 0x000000063c3c7c12 */ /* 0x000fe2000f8e9643 */
[----:B------:R-:W2:Y:S01]  /*6210*/  LDCU UR6, c[0x0][0x45c] ;  /* 0x00008b80ff0677ac */ /* 0x000ea20008000800 */
[----:B---3--:R-:W-:Y:S01]  /*6220*/  FMNMX.FTZ R0, R55, R0, !PT ;  /* 0x0000000037007209 */ /* 0x008fe20007810000 */
[----:B------:R-:W-:Y:S01]  /*6230*/  IMAD.WIDE.U32 R124, R124, -0x326172a9, RZ ;  /* 0xcd9e8d577c7c7825 */ /* 0x000fe200078e00ff */
[----:B------:R-:W-:-:S02]  /*6240*/  LOP3.LUT R92, R242, UR13, R63, 0x96, !PT ;  /* 0x0000000df25c7c12 */ /* 0x000fc4000f8e963f */
[----:B----4-:R-:W-:Y:S01]  /*6250*/  FMNMX.FTZ R132, R53, R132, !PT ;  /* 0x0000008435847209 */ /* 0x010fe20007810000 */
[----:B------:R-:W-:Y:S01]  /*6260*/  IMAD.WIDE.U32 R68, R68, -0x326172a9, RZ ;  /* 0xcd9e8d5744447825 */ /* 0x000fe200078e00ff */
[----:B------:R-:W-:Y:S02]  /*6270*/  LOP3.LUT R242, R242, UR13, R125, 0x96, !PT ;  /* 0x0000000df2f27c12 */ /* 0x000fe4000f8e967d */
[----:B-1----:R-:W-:Y:S01]  /*6280*/  FMNMX.FTZ R3, R52, R3, !PT ;  /* 0x0000000334037209 */ /* 0x002fe20007810000 */
[----:B------:R-:W-:Y:S01]  /*6290*/  IMAD.WIDE.U32 R70, R70, -0x326172a9, RZ ;  /* 0xcd9e8d5746467825 */ /* 0x000fe200078e00ff */
[----:B------:R-:W-:Y:S02]  /*62a0*/  LOP3.LUT R104, R64, UR13, R69, 0x96, !PT ;  /* 0x0000000d40687c12 */ /* 0x000fe4000f8e9645 */
[----:B------:R-:W-:Y:S01]  /*62b0*/  FSETP.NEU.FTZ.AND P0, PT, R3, -INF , PT ;  /* 0xff8000000300780b */ /* 0x000fe20003f1d000 */
[----:B------:R-:W-:Y:S01]  /*62c0*/  IMAD.WIDE.U32 R74, R74, -0x326172a9, RZ ;  /* 0xcd9e8d574a4a7825 */ /* 0x000fe200078e00ff */
[----:B------:R-:W-:-:S03]  /*62d0*/  LOP3.LUT R64, R64, UR13, R71, 0x96, !PT ;  /* 0x0000000d40407c12 */ /* 0x000fc6000f8e9647 */
[----:B--2---:R-:W-:Y:S01]  /*62e0*/  FMUL.FTZ R190, R2, UR6 ;  /* 0x0000000602be7c20 */ /* 0x004fe20008410000 */
[----:B------:R-:W-:Y:S01]  /*62f0*/  FMUL.FTZ R219, R132, UR6 ;  /* 0x0000000684db7c20 */ /* 0x000fe20008410000 */
[----:B------:R-:W-:Y:S01]  /*6300*/  IMAD.WIDE.U32 R242, R242, -0x2daee0ad, RZ ;  /* 0xd2511f53f2f27825 */ /* 0x000fe200078e00ff */
[----:B------:R-:W-:-:S03]  /*6310*/  LOP3.LUT R54, R62, UR11, R75, 0x96, !PT ;  /* 0x0000000b3e367c12 */ /* 0x000fc6000f8e964b */
[----:B------:R-:W-:Y:S01]  /*6320*/  FMUL.FTZ R227, R3, UR6 ;  /* 0x0000000603e37c20 */ /* 0x000fe20008410000 */
[----:B------:R-:W-:Y:S01]  /*6330*/  FSEL R190, R190, RZ, P1 ;  /* 0x000000ffbebe7208 */ /* 0x000fe20000800000 */
[----:B------:R-:W-:Y:S01]  /*6340*/  IMAD.WIDE.U32 R92, R92, -0x2daee0ad, RZ ;  /* 0xd2511f535c5c7825 */ /* 0x000fe200078e00ff */
[----:B------:R-:W-:-:S03]  /*6350*/  FSETP.NEU.FTZ.AND P1, PT, R132, -INF , PT ;  /* 0xff8000008400780b */ /* 0x000fc60003f3d000 */
[----:B------:R-:W-:Y:S01]  /*6360*/  FMUL.FTZ R210, R0, UR6 ;  /* 0x0000000600d27c20 */ /* 0x000fe20008410000 */
[----:B------:R-:W-:Y:S01]  /*6370*/  LOP3.LUT R52, R56, UR7, R243, 0x96, !PT ;  /* 0x0000000738347c12 */ /* 0x000fe2000f8e96f3 */
[----:B------:R-:W-:Y:S01]  /*6380*/  IMAD.WIDE.U32 R104, R104, -0x2daee0ad, RZ ;  /* 0xd2511f5368687825 */ /* 0x000fe200078e00ff */
[----:B------:R-:W-:-:S03]  /*6390*/  FSEL R219, R219, RZ, P1 ;  /* 0x000000ffdbdb7208 */ /* 0x000fc60000800000 */
[----:B------:R-:W-:Y:S01]  /*63a0*/  FFMA.FTZ R229, R229, UR6, -R190 ;  /* 0x00000006e5e57c23 */ /* 0x000fe200080108be */
[----:B------:R-:W-:Y:S01]  /*63b0*/  LOP3.LUT R80, R80, UR7, R93, 0x96, !PT ;  /* 0x0000000750507c12 */ /* 0x000fe2000f8e965d */
[----:B------:R-:W-:Y:S01]  /*63c0*/  IMAD.WIDE.U32 R64, R64, -0x2daee0ad, RZ ;  /* 0xd2511f5340407825 */ /* 0x000fe200078e00ff */
[----:B------:R-:W-:-:S03]  /*63d0*/  LOP3.LUT R150, R150, UR7, R105, 0x96, !PT ;  /* 0x0000000796967c12 */ /* 0x000fc6000f8e9669 */
[--C-:B------:R-:W-:Y:S01]  /*63e0*/  FFMA.FTZ R57, R20, UR6, -R219.reuse ;  /* 0x0000000614397c23 */ /* 0x100fe200080108db */
[----:B------:R-:W-:Y:S01]  /*63f0*/  FFMA.FTZ R170, R170, UR6, -R219 ;  /* 0x00000006aaaa7c23 */ /* 0x000fe200080108db */
[----:B------:R-:W-:Y:S01]  /*6400*/  IMAD.WIDE.U32 R240, R240, -0x326172a9, RZ ;  /* 0xcd9e8d57f0f07825 */ /* 0x000fe200078e00ff */
[----:B------:R-:W-:Y:S01]  /*6410*/  LOP3.LUT R66, R66, UR7, R65, 0x96, !PT ;  /* 0x0000000742427c12 */ /* 0x000fe2000f8e9641 */
[----:B------:R-:W-:Y:S01]  /*6420*/  UIADD3 UR7, UPT, UPT, UR35, -0x56f99767, URZ ;  /* 0xa906689923077890 */ /* 0x000fe2000fffe0ff */
[----:B------:R-:W-:Y:S01]  /*6430*/  FSEL R227, R227, RZ, P0 ;  /* 0x000000ffe3e37208 */ /* 0x000fe20000000000 */
[----:B------:R-:W-:Y:S01]  /*6440*/  IMAD.WIDE.U32 R54, R54, -0x2daee0ad, RZ ;  /* 0xd2511f5336367825 */ /* 0x000fe200078e00ff */
[----:B------:R-:W-:Y:S01]  /*6450*/  LOP3.LUT R124, R124, UR11, R241, 0x96, !PT ;  /* 0x0000000b7c7c7c12 */ /* 0x000fe2000f8e96f1 */
[----:B------:R-:W-:Y:S02]  /*6460*/  MUFU.EX2 R57, R57 ;  /* 0x0000003900397308 */ /* 0x000fe40000000800 */
[----:B------:R-:W-:Y:S01]  /*6470*/  FFMA.FTZ R246, R246, UR6, -R219 ;  /* 0x00000006f6f67c23 */ /* 0x000fe200080108db */
[----:B------:R-:W-:Y:S01]  /*6480*/  IMAD.WIDE.U32 R52, R52, -0x326172a9, RZ ;  /* 0xcd9e8d5734347825 */ /* 0x000fe200078e00ff */
[----:B------:R-:W-:-:S03]  /*6490*/  LOP3.LUT R92, R92, UR7, R55, 0x96, !PT ;  /* 0x000000075c5c7c12 */ /* 0x000fc6000f8e9637 */
[----:B------:R-:W-:Y:S01]  /*64a0*/  FFMA.FTZ R148, R148, UR6, -R227 ;  /* 0x0000000694947c23 */ /* 0x000fe200080108e3 */
[----:B------:R-:W-:Y:S01]  /*64b0*/  FFMA.FTZ R225, R6, UR6, -R219 ;  /* 0x0000000606e17c23 */ /* 0x000fe200080108db */
[----:B------:R-:W-:Y:S01]  /*64c0*/  IMAD.WIDE.U32 R60, R60, -0x326172a9, RZ ;  /* 0xcd9e8d573c3c7825 */ /* 0x000fe200078e00ff */
[----:B------:R-:W-:Y:S01]  /*64d0*/  LOP3.LUT R240, R240, UR10, R53, 0x96, !PT ;  /* 0x0000000af0f07c12 */ /* 0x000fe2000f8e9635 */
[----:B------:R-:W1:Y:S02]  /*64e0*/  MUFU.EX2 R170, R170 ;  /* 0x000000aa00aa7308 */ /* 0x000e640000000800 */
[----:B------:R-:W-:Y:S01]  /*64f0*/  FFMA.FTZ R53, R32, UR6, -R227 ;  /* 0x0000000620357c23 */ /* 0x000fe200080108e3 */
[----:B------:R-:W-:Y:S01]  /*6500*/  IMAD.WIDE.U32 R124, R124, -0x2daee0ad, RZ ;  /* 0xd2511f537c7c7825 */ /* 0x000fe200078e00ff */
[----:B------:R-:W-:-:S03]  /*6510*/  LOP3.LUT R70, R70, UR11, R61, 0x96, !PT ;  /* 0x0000000b46467c12 */ /* 0x000fc6000f8e963d */
[----:B------:R-:W-:Y:S01]  /*6520*/  FFMA.FTZ R222, R33, UR6, -R190 ;  /* 0x0000000621de7c23 */ /* 0x000fe200080108be */
[----:B------:R-:W-:Y:S01]  /*6530*/  FSETP.NEU.FTZ.AND P0, PT, R0, -INF , PT ;  /* 0xff8000000000780b */ /* 0x000fe20003f1d000 */
[----:B------:R-:W-:Y:S01]  /*6540*/  IMAD.WIDE.U32 R80, R80, -0x326172a9, RZ ;  /* 0xcd9e8d5750507825 */ /* 0x000fe200078e00ff */
[----:B------:R-:W-:Y:S01]  /*6550*/  LOP3.LUT R242, R242, UR7, R125, 0x96, !PT ;  /* 0x00000007f2f27c12 */ /* 0x000fe2000f8e967d */
[----:B------:R-:W-:Y:S01]  /*6560*/  MUFU.EX2 R53, R53 ;  /* 0x0000003500357308 */ /* 0x000fe20000000800 */
[----:B------:R-:W-:Y:S01]  /*6570*/  FSEL R210, R210, RZ, P0 ;  /* 0x000000ffd2d27208 */ /* 0x000fe20000000000 */
[----:B------:R-:W-:-:S04]  /*6580*/  IMAD.WIDE.U32 R92, R92, -0x326172a9, RZ ;  /* 0xcd9e8d575c5c7825 */ /* 0x000fc800078e00ff */
[----:B------:R-:W-:Y:S01]  /*6590*/  FFMA.FTZ R146, R51, UR6, -R190 ;  /* 0x0000000633927c23 */ /* 0x000fe200080108be */
[----:B------:R-:W-:Y:S01]  /*65a0*/  LOP3.LUT R74, R74, UR10, R81, 0x96, !PT ;  /* 0x0000000a4a4a7c12 */ /* 0x000fe2000f8e9651 */
[----:B------:R-:W-:Y:S01]  /*65b0*/  FFMA.FTZ R121, R28, UR6, -R227 ;  /* 0x000000061c797c23 */ /* 0x000fe200080108e3 */
[----:B------:R-:W-:Y:S01]  /*65c0*/  IMAD.WIDE.U32 R70, R70, -0x2daee0ad, RZ ;  /* 0xd2511f5346467825 */ /* 0x000fe200078e00ff */
[----:B------:R-:W-:Y:S01]  /*65d0*/  LOP3.LUT R80, R80, UR9, R93, 0x96, !PT ;  /* 0x0000000950507c12 */ /* 0x000fe2000f8e965d */
[----:B------:R-:W2:Y:S02]  /*65e0*/  MUFU.EX2 R148, R148 ;  /* 0x0000009400947308 */ /* 0x000ea40000000800 */
[----:B------:R-:W-:Y:S01]  /*65f0*/  FFMA.FTZ R223, R24, UR6, -R227 ;  /* 0x0000000618df7c23 */ /* 0x000fe200080108e3 */
[----:B------:R-:W-:Y:S01]  /*6600*/  IMAD.WIDE.U32 R242, R242, -0x326172a9, RZ ;  /* 0xcd9e8d57f2f27825 */ /* 0x000fe200078e00ff */
[----:B------:R-:W-:-:S03]  /*6610*/  LOP3.LUT R64, R64, UR7, R71, 0x96, !PT ;  /* 0x0000000740407c12 */ /* 0x000fc6000f8e9647 */
[----:B------:R-:W-:Y:S01]  /*6620*/  FFMA.FTZ R236, R236, UR6, -R227 ;  /* 0x00000006ecec7c23 */ /* 0x000fe200080108e3 */
[----:B------:R-:W-:Y:S01]  /*6630*/  LOP3.LUT R71, R80, 0xff, RZ, 0xc0, !PT ;  /* 0x000000ff50477812 */ /* 0x000fe200078ec0ff */
[----:B------:R-:W-:Y:S01]  /*6640*/  IMAD.WIDE.U32 R82, R82, -0x326172a9, RZ ;  /* 0xcd9e8d5752527825 */ /* 0x000fe200078e00ff */
[----:B------:R-:W-:-:S03]  /*6650*/  LOP3.LUT R125, R52, UR9, R243, 0x96, !PT ;  /* 0x00000009347d7c12 */ /* 0x000fc6000f8e96f3 */
[----:B-1----:R-:W-:Y:S01]  /*6660*/  FADD.FTZ R243, R57, R170 ;  /* 0x000000aa39f37221 */ /* 0x002fe20000010000 */
[----:B------:R-:W-:Y:S01]  /*6670*/  F2FP.F16.F32.PACK_AB R170, R170, R57 ;  /* 0x00000039aaaa723e */ /* 0x000fe200000000ff */
[----:B------:R-:W-:Y:S01]  /*6680*/  IMAD.WIDE.U32 R66, R66, -0x326172a9, RZ ;  /* 0xcd9e8d5742427825 */ /* 0x000fe200078e00ff */
[----:B------:R-:W-:Y:S01]  /*6690*/  LOP3.LUT R68, R68, UR11, R83, 0x96, !PT ;  /* 0x0000000b44447c12 */ /* 0x000fe2000f8e9653 */
[----:B------:R-:W-:Y:S01]  /*66a0*/  MUFU.EX2 R246, R246 ;  /* 0x000000f600f67308 */ /* 0x000fe20000000800 */
[----:B------:R-:W-:Y:S01]  /*66b0*/  ISETP.LE.U32.AND P4, PT, R71, UR8, PT ;  /* 0x0000000847007c0c */ /* 0x000fe2000bf83070 */
[----:B------:R-:W-:Y:S01]  /*66c0*/  IMAD.WIDE.U32 R150, R150, -0x326172a9, RZ ;  /* 0xcd9e8d5796967825 */ /* 0x000fe200078e00ff */
[----:B------:R-:W-:-:S03]  /*66d0*/  SHF.R.U32.HI R57, RZ, 0x18, R80 ;  /* 0x00000018ff397819 */ /* 0x000fc60000011650 */
[----:B------:R-:W-:Y:S01]  /*66e0*/  FFMA.FTZ R183, R30, UR6, -R227 ;  /* 0x000000061eb77c23 */ /* 0x000fe200080108e3 */
[----:B------:R-:W-:Y:S01]  /*66f0*/  LOP3.LUT R60, R60, UR10, R67, 0x96, !PT ;  /* 0x0000000a3c3c7c12 */ /* 0x000fe2000f8e9643 */
[----:B------:R-:W-:Y:S01]  /*6700*/  IMAD.WIDE.U32 R68, R68, -0x2daee0ad, RZ ;  /* 0xd2511f5344447825 */ /* 0x000fe200078e00ff */
[----:B------:R-:W-:Y:S01]  /*6710*/  ISETP.LE.U32.AND P3, PT, R57, UR8, PT ;  /* 0x0000000839007c0c */ /* 0x000fe2000bf63070 */
[----:B------:R-:W1:Y:S02]  /*6720*/  MUFU.EX2 R225, R225 ;  /* 0x000000e100e17308 */ /* 0x000e640000000800 */
[----:B--2---:R-:W-:Y:S01]  /*6730*/  FADD.FTZ R120, R53, R148 ;  /* 0x0000009435787221 */ /* 0x004fe20000010000 */
[----:B------:R-:W-:Y:S01]  /*6740*/  F2FP.F16.F32.PACK_AB R148, R148, R53 ;  /* 0x000000359494723e */ /* 0x000fe200000000ff */
[----:B------:R-:W-:Y:S01]  /*6750*/  IMAD.WIDE.U32 R60, R60, -0x2daee0ad, RZ ;  /* 0xd2511f533c3c7825 */ /* 0x000fe200078e00ff */
[----:B------:R-:W-:-:S03]  /*6760*/  LOP3.LUT R104, R104, UR7, R69, 0x96, !PT ;  /* 0x0000000768687c12 */ /* 0x000fc6000f8e9645 */
[----:B------:R-:W-:Y:S01]  /*6770*/  FFMA.FTZ R168, R168, UR6, -R227 ;  /* 0x00000006a8a87c23 */ /* 0x000fe200080108e3 */
[----:B------:R-:W-:Y:S01]  /*6780*/  PRMT R147, R148, 0x7632, R147 ;  /* 0x0000763294937816 */ /* 0x000fe20000000093 */
[----:B------:R-:W-:Y:S01]  /*6790*/  @!P4 HADD2 R51, -R170.H0_H0, -RZ.H0_H0 ;  /* 0xa00000ffaa33c230 */ /* 0x000fe20000000900 */
[----:B------:R-:W-:Y:S01]  /*67a0*/  PRMT R149, R170, 0x7632, R149 ;  /* 0x00007632aa957816 */ /* 0x000fe20000000095 */
[----:B------:R-:W-:Y:S01]  /*67b0*/  MUFU.EX2 R229, R229 ;  /* 0x000000e500e57308 */ /* 0x000fe20000000800 */
[----:B------:R-:W-:Y:S01]  /*67c0*/  IMAD.WIDE.U32 R104, R104, -0x326172a9, RZ ;  /* 0xcd9e8d5768687825 */ /* 0x000fe200078e00ff */
[----:B------:R-:W-:-:S03]  /*67d0*/  PRMT R188, R60, 0x7771, RZ ;  /* 0x000077713cbc7816 */ /* 0x000fc600000000ff */
[--C-:B------:R-:W-:Y:S01]  /*67e0*/  FFMA.FTZ R153, R26, UR6, -R227.reuse ;  /* 0x000000061a997c23 */ /* 0x100fe200080108e3 */
[C---:B------:R-:W-:Y:S01]  /*67f0*/  PRMT R122, R60.reuse, 0x7772, RZ ;  /* 0x000077723c7a7816 */ /* 0x040fe200000000ff */
[----:B------:R-:W-:Y:S01]  /*6800*/  IMAD.MOV.U32 R196, RZ, RZ, R60 ;  /* 0x000000ffffc47224 */ /* 0x000fe200078e003c */
[----:B------:R-:W-:Y:S01]  /*6810*/  PRMT R231, R60, 0x7773, RZ ;  /* 0x000077733ce77816 */ /* 0x000fe200000000ff */
[----:B------:R-:W-:Y:S01]  /*6820*/  FFMA.FTZ R144, R144, UR6, -R227 ;  /* 0x0000000690907c23 */ /* 0x000fe200080108e3 */
[----:B------:R-:W2:Y:S01]  /*6830*/  MUFU.EX2 R222, R222 ;  /* 0x000000de00de7308 */ /* 0x000ea20000000800 */
[----:B------:R-:W-:Y:S01]  /*6840*/  LOP3.LUT R82, R82, UR10, R151, 0x96, !PT ;  /* 0x0000000a52527c12 */ /* 0x000fe2000f8e9697 */
[--C-:B------:R-:W-:Y:S01]  /*6850*/  FFMA.FTZ R139, R22, UR6, -R227.reuse ;  /* 0x00000006168b7c23 */ /* 0x100fe200080108e3 */
[----:B------:R-:W-:Y:S01]  /*6860*/  PRMT R60, R92, 0x7771, RZ ;  /* 0x000077715c3c7816 */ /* 0x000fe200000000ff */
        /* <DEDUP_REMOVED lines=43> */
[----:B------:R-:W-:Y:S01]  /*6b20*/  PRMT R128, R170, 0x5410, R149 ;  /* 0x00005410aa807816 */ /* 0x000fe20000000095 */
[----:B------:R-:W-:-:S02]  /*6b30*/  @!P3 HADD2 R50, -R147.H0_H0, -RZ.H0_H0 ;  /* 0xa00000ff9332b230 */ /* 0x000fc40000000900 */
[----:B------:R-:W-:Y:S01]  /*6b40*/  FFMA.FTZ R227, R14, UR6, -R227 ;  /* 0x000000060ee37c23 */ /* 0x000fe200080108e3 */
[----:B------:R-:W-:Y:S01]  /*6b50*/  FFMA.FTZ R190, R15, UR6, -R190 ;  /* 0x000000060fbe7c23 */ /* 0x000fe200080108be */
[----:B------:R-:W-:Y:S01]  /*6b60*/  FFMA.FTZ R210, R9, UR6, -R210 ;  /* 0x0000000609d27c23 */ /* 0x000fe200080108d2 */
[----:B------:R-:W-:Y:S01]  /*6b70*/  FFMA.FTZ R219, R8, UR6, -R219 ;  /* 0x0000000608db7c23 */ /* 0x000fe200080108db */
[----:B------:R-:W-:Y:S01]  /*6b80*/  @!P4 PRMT R170, R51, 0x5410, RZ ;  /* 0x0000541033aac816 */ /* 0x000fe200000000ff */
[----:B------:R-:W-:Y:S01]  /*6b90*/  UIADD3 UR6, UPT, UPT, UR35, 0x646e171e, URZ ;  /* 0x646e171e23067890 */ /* 0x000fe2000fffe0ff */
[----:B------:R-:W-:Y:S01]  /*6ba0*/  PRMT R51, R104, 0x7770, RZ ;  /* 0x0000777068337816 */ /* 0x000fe200000000ff */
[----:B------:R-:W-:Y:S01]  /*6bb0*/  IMAD.WIDE.U32 R74, R74, -0x2daee0ad, RZ ;  /* 0xd2511f534a4a7825 */ /* 0x000fe200078e00ff */
[----:B------:R-:W-:Y:S01]  /*6bc0*/  ISETP.GT.U32.AND P6, PT, R60, UR8, PT ;  /* 0x000000083c007c0c */ /* 0x000fe2000bfc4070 */
[----:B------:R-:W-:Y:S01]  /*6bd0*/  MUFU.EX2 R121, R121 ;  /* 0x0000007900797308 */ /* 0x000fe20000000800 */
[----:B------:R-:W-:Y:S01]  /*6be0*/  PRMT R129, R148, 0x5410, R147 ;  /* 0x0000541094817816 */ /* 0x000fe20000000093 */
[----:B------:R-:W-:Y:S01]  /*6bf0*/  IMAD.WIDE.U32 R82, R82, -0x2daee0ad, RZ ;  /* 0xd2511f5352527825 */ /* 0x000fe200078e00ff */
[----:B------:R-:W-:-:S02]  /*6c00*/  @!P3 PRMT R147, R50, 0x5410, RZ ;  /* 0x000054103293b816 */ /* 0x000fc400000000ff */
[----:B------:R-:W-:Y:S01]  /*6c10*/  ISETP.LE.U32.AND P3, PT, R51, UR8, PT ;  /* 0x0000000833007c0c */ /* 0x000fe2000bf63070 */
[----:B------:R-:W-:Y:S01]  /*6c20*/  IMAD.MOV.U32 R62, RZ, RZ, R82 ;  /* 0x000000ffff3e7224 */ /* 0x000fe200078e0052 */
[----:B-1----:R-:W-:Y:S01]  /*6c30*/  F2FP.F16.F32.PACK_AB R134, R225, R246 ;  /* 0x000000f6e186723e */ /* 0x002fe200000000ff */
[----:B------:R-:W1:Y:S01]  /*6c40*/  MUFU.EX2 R223, R223 ;  /* 0x000000df00df7308 */ /* 0x000e620000000800 */
[----:B------:R-:W-:Y:S01]  /*6c50*/  LOP3.LUT R69, R54, UR6, R75, 0x96, !PT ;  /* 0x0000000636457c12 */ /* 0x000fe2000f8e964b */
[----:B------:R-:W-:Y:S01]  /*6c60*/  IMAD.WIDE.U32 R64, R64, -0x326172a9, RZ ;  /* 0xcd9e8d5740407825 */ /* 0x000fe200078e00ff */
[----:B------:R-:W-:-:S03]  /*6c70*/  LOP3.LUT R187, R70, UR6, R61, 0x96, !PT ;  /* 0x0000000646bb7c12 */ /* 0x000fc6000f8e963d */
[----:B------:R-:W-:Y:S01]  /*6c80*/  FADD.FTZ R246, R246, R243 ;  /* 0x000000f3f6f67221 */ /* 0x000fe20000010000 */
[----:B------:R-:W-:Y:S01]  /*6c90*/  PRMT R61, R92, 0x7770, RZ ;  /* 0x000077705c3d7816 */ /* 0x000fe200000000ff */
[----:B------:R-:W-:Y:S01]  /*6ca0*/  IMAD.MOV.U32 R172, RZ, RZ, R64 ;  /* 0x000000ffffac7224 */ /* 0x000fe200078e0040 */
[----:B------:R-:W-:Y:S01]  /*6cb0*/  PRMT R54, R74, 0x7770, RZ ;  /* 0x000077704a367816 */ /* 0x000fe200000000ff */
[----:B------:R-:W-:Y:S01]  /*6cc0*/  MUFU.EX2 R234, R234 ;  /* 0x000000ea00ea7308 */ /* 0x000fe20000000800 */
[----:B------:R-:W-:Y:S01]  /*6cd0*/  PRMT R67, R134, 0x7632, R67 ;  /* 0x0000763286437816 */ /* 0x000fe20000000043 */
[----:B------:R-:W-:Y:S01]  /*6ce0*/  IMAD.IADD R220, R5, 0x1, R232 ;  /* 0x0000000105dc7824 */ /* 0x000fe200078e02e8 */
[----:B------:R-:W-:Y:S01]  /*6cf0*/  LOP3.LUT R68, R68, UR6, R83, 0x96, !PT ;  /* 0x0000000644447c12 */ /* 0x000fe2000f8e9653 */
[----:B------:R-:W-:Y:S01]  /*6d00*/  IMAD.WIDE.U32 R240, R240, -0x2daee0ad, RZ ;  /* 0xd2511f53f0f07825 */ /* 0x000fe200078e00ff */
[----:B------:R-:W-:-:S03]  /*6d10*/  ISETP.LE.U32.AND P1, PT, R61, UR8, PT ;  /* 0x000000083d007c0c */ /* 0x000fc6000bf23070 */
[----:B------:R-:W-:Y:S01]  /*6d20*/  @P6 HADD2 R46, -R67.H0_H0, -RZ.H0_H0 ;  /* 0xa00000ff432e6230 */ /* 0x000fe20000000900 */
[----:B------:R-:W-:Y:S01]  /*6d30*/  ISETP.LE.U32.AND P0, PT, R54, UR8, PT ;  /* 0x0000000836007c0c */ /* 0x000fe2000bf03070 */
[----:B------:R-:W3:Y:S01]  /*6d40*/  MUFU.EX2 R171, R171 ;  /* 0x000000ab00ab7308 */ /* 0x000ee20000000800 */
[----:B------:R-:W-:Y:S01]  /*6d50*/  PRMT R83, R92, 0x7772, RZ ;  /* 0x000077725c537816 */ /* 0x000fe200000000ff */
[----:B------:R-:W-:Y:S01]  /*6d60*/  IMAD.IADD R244, R7, 0x1, R232 ;  /* 0x0000000107f47824 */ /* 0x000fe200078e02e8 */
[----:B--2---:R-:W-:Y:S01]  /*6d70*/  F2FP.F16.F32.PACK_AB R54, R222, R229 ;  /* 0x000000e5de36723e */ /* 0x004fe200000000ff */
[----:B------:R-:W-:Y:S01]  /*6d80*/  FADD.FTZ R225, R225, R246 ;  /* 0x000000f6e1e17221 */ /* 0x000fe20000010000 */
[C---:B------:R-:W-:Y:S02]  /*6d90*/  PRMT R111, R82.reuse, 0x7771, RZ ;  /* 0x00007771526f7816 */ /* 0x040fe400000000ff */
[C---:B------:R-:W-:Y:S01]  /*6da0*/  PRMT R94, R82.reuse, 0x7772, RZ ;  /* 0x00007772525e7816 */ /* 0x040fe200000000ff */
[----:B------:R-:W-:Y:S01]  /*6db0*/  MUFU.EX2 R250, R250 ;  /* 0x000000fa00fa7308 */ /* 0x000fe20000000800 */
[----:B------:R-:W-:Y:S01]  /*6dc0*/  PRMT R75, R82, 0x7773, RZ ;  /* 0x00007773524b7816 */ /* 0x000fe200000000ff */
[----:B------:R-:W-:Y:S01]  /*6dd0*/  @!P3 HADD2 R45, -R54.H0_H0, -RZ.H0_H0 ;  /* 0xa00000ff362db230 */ /* 0x000fe20000000900 */
[----:B------:R-:W-:Y:S01]  /*6de0*/  PRMT R82, R92, 0x7773, RZ ;  /* 0x000077735c527816 */ /* 0x000fe200000000ff */
[----:B------:R-:W-:Y:S01]  /*6df0*/  @!P1 HADD2 R49, -R134.H0_H0, -RZ.H0_H0 ;  /* 0xa00000ff86319230 */ /* 0x000fe20000000900 */
[----:B------:R-:W-:-:S02]  /*6e00*/  ISETP.GT.U32.AND P5, PT, R83, UR8, PT ;  /* 0x0000000853007c0c */ /* 0x000fc4000bfa4070 */
[----:B------:R-:W-:Y:S01]  /*6e10*/  LOP3.LUT R70, R69, 0xff, RZ, 0xc0, !PT ;  /* 0x000000ff45467812 */ /* 0x000fe200078ec0ff */
[----:B------:R-:W2:Y:S01]  /*6e20*/  MUFU.EX2 R221, R221 ;  /* 0x000000dd00dd7308 */ /* 0x000ea20000000800 */
[----:B------:R-:W-:Y:S02]  /*6e30*/  PRMT R53, R54, 0x7632, R53 ;  /* 0x0000763236357816 */ /* 0x000fe40000000035 */
[----:B------:R-:W-:Y:S02]  /*6e40*/  ISETP.GT.U32.AND P4, PT, R82, UR8, PT ;  /* 0x0000000852007c0c */ /* 0x000fe4000bf84070 */
[----:B------:R-:W-:Y:S02]  /*6e50*/  PRMT R130, R134, 0x5410, R67 ;  /* 0x0000541086827816 */ /* 0x000fe40000000043 */
[----:B------:R-:W-:Y:S01]  /*6e60*/  @P6 PRMT R67, R46, 0x5410, RZ ;  /* 0x000054102e436816 */ /* 0x000fe200000000ff */
[----:B------:R-:W-:Y:S01]  /*6e70*/  MUFU.EX2 R236, R236 ;  /* 0x000000ec00ec7308 */ /* 0x000fe20000000800 */
[----:B------:R-:W-:-:S02]  /*6e80*/  PRMT R106, R104, 0x7772, RZ ;  /* 0x00007772686a7816 */ /* 0x000fc400000000ff */
[----:B------:R-:W-:Y:S02]  /*6e90*/  ISETP.LE.U32.AND P6, PT, R70, UR8, PT ;  /* 0x0000000846007c0c */ /* 0x000fe4000bfc3070 */
[----:B------:R-:W-:Y:S02]  /*6ea0*/  LOP3.LUT R189, R66, UR9, R65, 0x96, !PT ;  /* 0x0000000942bd7c12 */ /* 0x000fe4000f8e9641 */
[----:B------:R-:W-:Y:S01]  /*6eb0*/  PRMT R102, R54, 0x5410, R53 ;  /* 0x0000541036667816 */ /* 0x000fe20000000035 */
[----:B------:R-:W4:Y:S01]  /*6ec0*/  MUFU.EX2 R183, R183 ;  /* 0x000000b700b77308 */ /* 0x000f220000000800 */
[----:B-1----:R-:W-:Y:S02]  /*6ed0*/  F2FP.F16.F32.PACK_AB R66, R223, R121 ;  /* 0x00000079df42723e */ /* 0x002fe400000000ff */
[----:B------:R-:W-:Y:S02]  /*6ee0*/  @!P3 PRMT R54, R45, 0x5410, RZ ;  /* 0x000054102d36b816 */ /* 0x000fe400000000ff */
[----:B------:R-:W-:Y:S01]  /*6ef0*/  ISETP.GT.U32.AND P3, PT, R106, UR8, PT ;  /* 0x000000086a007c0c */ /* 0x000fe2000bf64070 */
[----:B------:R-:W-:Y:S01]  /*6f00*/  @P5 HADD2 R47, -R66.H0_H0, -RZ.H0_H0 ;  /* 0xa00000ff422f5230 */ /* 0x000fe20000000900 */
[----:B------:R-:W-:Y:S01]  /*6f10*/  PRMT R52, R242, 0x7770, RZ ;  /* 0x00007770f2347816 */ /* 0x000fe200000000ff */
[----:B------:R-:W-:Y:S01]  /*6f20*/  MUFU.EX2 R235, R235 ;  /* 0x000000eb00eb7308 */ /* 0x000fe20000000800 */
[----:B------:R-:W-:-:S02]  /*6f30*/  PRMT R65, R66, 0x7632, R65 ;  /* 0x0000763242417816 */ /* 0x000fc40000000041 */
[C---:B------:R-:W-:Y:S02]  /*6f40*/  PRMT R216, R64.reuse, 0x7771, RZ ;  /* 0x0000777140d87816 */ /* 0x040fe400000000ff */
[C---:B------:R-:W-:Y:S01]  /*6f50*/  PRMT R213, R64.reuse, 0x7772, RZ ;  /* 0x0000777240d57816 */ /* 0x040fe200000000ff */
[----:B------:R-:W-:Y:S01]  /*6f60*/  @P4 HADD2 R48, -R65.H0_H0, -RZ.H0_H0 ;  /* 0xa00000ff41304230 */ /* 0x000fe20000000900 */
[----:B------:R-:W-:Y:S01]  /*6f70*/  PRMT R212, R64, 0x7773, RZ ;  /* 0x0000777340d47816 */ /* 0x000fe200000000ff */
[----:B------:R-:W1:Y:S01]  /*6f80*/  MUFU.EX2 R182, R182 ;  /* 0x000000b600b67308 */ /* 0x000e620000000800 */
[----:B---3--:R-:W-:Y:S01]  /*6f90*/  F2FP.F16.F32.PACK_AB R64, R171, R234 ;  /* 0x000000eaab40723e */ /* 0x008fe200000000ff */
[----:B------:R-:W-:Y:S01]  /*6fa0*/  FADD.FTZ R234, R234, R225 ;  /* 0x000000e1eaea7221 */ /* 0x000fe20000010000 */
[----:B------:R-:W-:Y:S02]  /*6fb0*/  @!P1 PRMT R134, R49, 0x5410, RZ ;  /* 0x0000541031869816 */ /* 0x000fe400000000ff */
[----:B------:R-:W-:Y:S01]  /*6fc0*/  ISETP.LE.U32.AND P1, PT, R52, UR8, PT ;  /* 0x0000000834007c0c */ /* 0x000fe2000bf23070 */
[----:B------:R-:W-:Y:S01]  /*6fd0*/  @!P6 HADD2 R27, -R64.H0_H0, -RZ.H0_H0 ;  /* 0xa00000ff401be230 */ /* 0x000fe20000000900 */
[----:B------:R-:W-:Y:S01]  /*6fe0*/  PRMT R73, R104, 0x7771, RZ ;  /* 0x0000777168497816 */ /* 0x000fe200000000ff */
[----:B------:R-:W-:Y:S01]  /*6ff0*/  MUFU.EX2 R167, R167 ;  /* 0x000000a700a77308 */ /* 0x000fe20000000800 */
[----:B--2---:R-:W-:Y:S01]  /*7000*/  F2FP.F16.F32.PACK_AB R52, R221, R250 ;  /* 0x000000fadd34723e */ /* 0x004fe200000000ff */
[----:B------:R-:W-:Y:S01]  /*7010*/  FADD.FTZ R234, R171, R234 ;  /* 0x000000eaabea7221 */ /* 0x000fe20000010000 */
[----:B------:R-:W-:-:S02]  /*7020*/  PRMT R131, R66, 0x5410, R65 ;  /* 0x0000541042837816 */ /* 0x000fc40000000041 */
[----:B------:R-:W-:Y:S01]  /*7030*/  PRMT R95, R104, 0x7773, RZ ;  /* 0x00007773685f7816 */ /* 0x000fe200000000ff */
[----:B------:R-:W-:Y:S01]  /*7040*/  @P3 HADD2 R26, -R52.H0_H0, -RZ.H0_H0 ;  /* 0xa00000ff341a3230 */ /* 0x000fe20000000900 */
[----:B------:R-:W-:Y:S01]  /*7050*/  PRMT R63, R64, 0x7632, R63 ;  /* 0x00007632403f7816 */ /* 0x000fe2000000003f */
[----:B------:R-:W2:Y:S01]  /*7060*/  MUFU.EX2 R152, R152 ;  /* 0x0000009800987308 */ /* 0x000ea20000000800 */
[----:B------:R-:W-:Y:S02]  /*7070*/  @P5 PRMT R66, R47, 0x5410, RZ ;  /* 0x000054102f425816 */ /* 0x000fe400000000ff */
[----:B------:R-:W-:Y:S02]  /*7080*/  ISETP.GT.U32.AND P5, PT, R73, UR8, PT ;  /* 0x0000000849007c0c */ /* 0x000fe4000bfa4070 */
[----:B------:R-:W-:Y:S02]  /*7090*/  SHF.R.U32.HI R101, RZ, 0x18, R69 ;  /* 0x00000018ff657819 */ /* 0x000fe40000011645 */
[----:B------:R-:W-:Y:S01]  /*70a0*/  @P4 PRMT R65, R48, 0x5410, RZ ;  /* 0x0000541030414816 */ /* 0x000fe200000000ff */
[----:B------:R-:W-:Y:S01]  /*70b0*/  MUFU.EX2 R156, R156 ;  /* 0x0000009c009c7308 */ /* 0x000fe20000000800 */
[----:B------:R-:W-:-:S02]  /*70c0*/  PRMT R51, R52, 0x7632, R51 ;  /* 0x0000763234337816 */ /* 0x000fc40000000033 */
[----:B------:R-:W-:Y:S02]  /*70d0*/  ISETP.GT.U32.AND P4, PT, R95, UR8, PT ;  /* 0x000000085f007c0c */ /* 0x000fe4000bf84070 */
[----:B------:R-:W-:Y:S02]  /*70e0*/  PRMT R81, R64, 0x5410, R63 ;  /* 0x0000541040517816 */ /* 0x000fe4000000003f */
[----:B------:R-:W-:Y:S01]  /*70f0*/  @!P6 PRMT R64, R27, 0x5410, RZ ;  /* 0x000054101b40e816 */ /* 0x000fe200000000ff */
[----:B------:R-:W-:Y:S01]  /*7100*/  @P5 HADD2 R44, -R53.H0_H0, -RZ.H0_H0 ;  /* 0xa00000ff352c5230 */ /* 0x000fe20000000900 */
[----:B------:R-:W-:Y:S01]  /*7110*/  ISETP.LE.U32.AND P6, PT, R101, UR8, PT ;  /* 0x0000000865007c0c */ /* 0x000fe2000bfc3070 */
[----:B------:R-:W3:Y:S01]  /*7120*/  MUFU.EX2 R151, R151 ;  /* 0x0000009700977308 */ /* 0x000ee20000000800 */
[----:B------:R-:W-:Y:S02]  /*7130*/  PRMT R103, R52, 0x5410, R51 ;  /* 0x0000541034677816 */ /* 0x000fe40000000033 */
[----:B------:R-:W-:-:S02]  /*7140*/  @P3 PRMT R52, R26, 0x5410, RZ ;  /* 0x000054101a343816 */ /* 0x000fc400000000ff */
[----:B------:R-:W-:Y:S01]  /*7150*/  LOP3.LUT R26, R62, 0xff, RZ, 0xc0, !PT ;  /* 0x000000ff3e1a7812 */ /* 0x000fe200078ec0ff */
[----:B------:R-:W-:Y:S01]  /*7160*/  @P4 HADD2 R41, -R51.H0_H0, -RZ.H0_H0 ;  /* 0xa00000ff33294230 */ /* 0x000fe20000000900 */
[----:B----4-:R-:W-:Y:S01]  /*7170*/  F2FP.F16.F32.PACK_AB R62, R183, R236 ;  /* 0x000000ecb73e723e */ /* 0x010fe200000000ff */
[----:B------:R-:W-:Y:S01]  /*7180*/  MUFU.EX2 R238, R238 ;  /* 0x000000ee00ee7308 */ /* 0x000fe20000000800 */
[----:B------:R-:W-:Y:S02]  /*7190*/  LOP3.LUT R109, R68, 0xff, RZ, 0xc0, !PT ;  /* 0x000000ff446d7812 */ /* 0x000fe400078ec0ff */
[----:B------:R-:W-:Y:S02]  /*71a0*/  PRMT R61, R62, 0x7632, R61 ;  /* 0x000076323e3d7816 */ /* 0x000fe4000000003d */
[----:B------:R-:W-:Y:S02]  /*71b0*/  @P5 PRMT R53, R44, 0x5410, RZ ;  /* 0x000054102c355816 */ /* 0x000fe400000000ff */
[----:B------:R-:W-:Y:S01]  /*71c0*/  ISETP.LE.U32.AND P5, PT, R109, UR8, PT ;  /* 0x000000086d007c0c */ /* 0x000fe2000bfa3070 */
[----:B------:R-:W-:Y:S01]  /*71d0*/  @!P6 HADD2 R25, -R61.H0_H0, -RZ.H0_H0 ;  /* 0xa00000ff3d19e230 */ /* 0x000fe20000000900 */
[----:B------:R-:W-:Y:S01]  /*71e0*/  PRMT R83, R83, 0x5410, R82 ;  /* 0x0000541053537816 */ /* 0x000fe20000000052 */
[----:B------:R-:W4:Y:S01]  /*71f0*/  MUFU.EX2 R181, R181 ;  /* 0x000000b500b57308 */ /* 0x000f220000000800 */
[----:B------:R-:W-:-:S02]  /*7200*/  @P4 PRMT R51, R41, 0x5410, RZ ;  /* 0x0000541029334816 */ /* 0x000fc400000000ff */
[----:B------:R-:W-:Y:S02]  /*7210*/  ISETP.LE.U32.AND P4, PT, R26, UR8, PT ;  /* 0x000000081a007c0c */ /* 0x000fe4000bf83070 */
[----:B------:R-:W-:Y:S02]  /*7220*/  PRMT R82, R62, 0x5410, R61 ;  /* 0x000054103e527816 */ /* 0x000fe4000000003d */
[----:B------:R-:W-:Y:S01]  /*7230*/  @!P6 PRMT R61, R25, 0x5410, RZ ;  /* 0x00005410193de816 */ /* 0x000fe200000000ff */
[----:B------:R-:W-:Y:S01]  /*7240*/  MUFU.EX2 R155, R155 ;  /* 0x0000009b009b7308 */ /* 0x000fe20000000800 */
[----:B------:R-:W-:Y:S02]  /*7250*/  ISETP.GT.U32.AND P6, PT, R94, UR8, PT ;  /* 0x000000085e007c0c */ /* 0x000fe4000bfc4070 */
[----:B-1----:R-:W-:Y:S02]  /*7260*/  F2FP.F16.F32.PACK_AB R50, R182, R235 ;  /* 0x000000ebb632723e */ /* 0x002fe400000000ff */
[----:B--2---:R-:W-:-:S02]  /*7270*/  F2FP.F16.F32.PACK_AB R46, R152, R167 ;  /* 0x000000a7982e723e */ /* 0x004fc400000000ff */
[----:B---3--:R-:W-:Y:S01]  /*7280*/  F2FP.F16.F32.PACK_AB R44, R151, R156 ;  /* 0x0000009c972c723e */ /* 0x008fe200000000ff */
[----:B------:R-:W-:Y:S01]  /*7290*/  @!P5 HADD2 R24, -R50.H0_H0, -RZ.H0_H0 ;  /* 0xa00000ff3218d230 */ /* 0x000fe20000000900 */
[----:B------:R-:W-:Y:S01]  /*72a0*/  ISETP.GT.U32.AND P3, PT, R111, UR8, PT ;  /* 0x000000086f007c0c */ /* 0x000fe2000bf64070 */
[----:B------:R-:W-:Y:S01]  /*72b0*/  @!P4 HADD2 R19, -R46.H0_H0, -RZ.H0_H0 ;  /* 0xa00000ff2e13c230 */ /* 0x000fe20000000900 */
[----:B------:R-:W-:Y:S01]  /*72c0*/  PRMT R49, R50, 0x7632, R49 ;  /* 0x0000763232317816 */ /* 0x000fe20000000031 */
[----:B------:R-:W1:Y:S01]  /*72d0*/  MUFU.EX2 R154, R154 ;  /* 0x0000009a009a7308 */ /* 0x000e620000000800 */
[----:B------:R-:W-:Y:S01]  /*72e0*/  PRMT R45, R46, 0x7632, R45 ;  /* 0x000076322e2d7816 */ /* 0x000fe2000000002d */
[----:B------:R-:W-:Y:S01]  /*72f0*/  @P6 HADD2 R17, -R44.H0_H0, -RZ.H0_H0 ;  /* 0xa00000ff2c116230 */ /* 0x000fe20000000900 */
[----:B------:R-:W-:Y:S02]  /*7300*/  PRMT R108, R50, 0x5410, R49 ;  /* 0x00005410326c7816 */ /* 0x000fe40000000031 */
[----:B------:R-:W-:-:S02]  /*7310*/  PRMT R41, R44, 0x7632, R41 ;  /* 0x000076322c297816 */ /* 0x000fc40000000029 */
[----:B------:R-:W-:Y:S01]  /*7320*/  @!P5 PRMT R50, R24, 0x5410, RZ ;  /* 0x000054101832d816 */ /* 0x000fe200000000ff */
[----:B------:R-:W-:Y:S01]  /*7330*/  MUFU.EX2 R168, R168 ;  /* 0x000000a800a87308 */ /* 0x000fe20000000800 */
[----:B------:R-:W-:Y:S01]  /*7340*/  PRMT R110, R46, 0x5410, R45 ;  /* 0x000054102e6e7816 */ /* 0x000fe2000000002d */
[----:B------:R-:W-:Y:S01]  /*7350*/  @P3 HADD2 R18, -R45.H0_H0, -RZ.H0_H0 ;  /* 0xa00000ff2d123230 */ /* 0x000fe20000000900 */
[----:B------:R-:W-:Y:S02]  /*7360*/  ISETP.GT.U32.AND P5, PT, R75, UR8, PT ;  /* 0x000000084b007c0c */ /* 0x000fe4000bfa4070 */
[----:B------:R-:W-:Y:S02]  /*7370*/  SHF.R.U32.HI R127, RZ, 0x18, R68 ;  /* 0x00000018ff7f7819 */ /* 0x000fe40000011644 */
[----:B------:R-:W-:Y:S01]  /*7380*/  @!P4 PRMT R46, R19, 0x5410, RZ ;  /* 0x00005410132ec816 */ /* 0x000fe200000000ff */
[----:B------:R-:W-:Y:S01]  /*7390*/  MUFU.EX2 R153, R153 ;  /* 0x0000009900997308 */ /* 0x000fe20000000800 */
[----:B------:R-:W-:-:S02]  /*73a0*/  PRMT R19, R44, 0x5410, R41 ;  /* 0x000054102c137816 */ /* 0x000fc40000000029 */
[----:B------:R-:W-:Y:S02]  /*73b0*/  @P6 PRMT R44, R17, 0x5410, RZ ;  /* 0x00005410112c6816 */ /* 0x000fe400000000ff */
[----:B------:R-:W-:Y:S02]  /*73c0*/  ISETP.LE.U32.AND P6, PT, R127, UR8, PT ;  /* 0x000000087f007c0c */ /* 0x000fe4000bfc3070 */
[----:B----4-:R-:W-:Y:S01]  /*73d0*/  F2FP.F16.F32.PACK_AB R48, R181, R238 ;  /* 0x000000eeb530723e */ /* 0x010fe200000000ff */
[----:B------:R-:W-:Y:S01]  /*73e0*/  @P5 HADD2 R16, -R41.H0_H0, -RZ.H0_H0 ;  /* 0xa00000ff29105230 */ /* 0x000fe20000000900 */
[C---:B------:R-:W-:Y:S01]  /*73f0*/  PRMT R100, R74.reuse, 0x7772, RZ ;  /* 0x000077724a647816 */ /* 0x040fe200000000ff */
[----:B------:R-:W-:Y:S01]  /*7400*/  MUFU.EX2 R142, R58 ;  /* 0x0000003a008e7308 */ /* 0x000fe20000000800 */
[----:B------:R-:W-:Y:S02]  /*7410*/  PRMT R93, R74, 0x7773, RZ ;  /* 0x000077734a5d7816 */ /* 0x000fe400000000ff */
[----:B------:R-:W-:-:S02]  /*7420*/  @P3 PRMT R45, R18, 0x5410, RZ ;  /* 0x00005410122d3816 */ /* 0x000fc400000000ff */
[----:B------:R-:W-:Y:S02]  /*7430*/  PRMT R47, R48, 0x7632, R47 ;  /* 0x00007632302f7816 */ /* 0x000fe4000000002f */
[----:B------:R-:W-:Y:S01]  /*7440*/  ISETP.GT.U32.AND P3, PT, R93, UR8, PT ;  /* 0x000000085d007c0c */ /* 0x000fe2000bf64070 */
[----:B------:R-:W-:Y:S01]  /*7450*/  MUFU.EX2 R56, R56 ;  /* 0x0000003800387308 */ /* 0x000fe20000000800 */
[----:B------:R-:W-:Y:S01]  /*7460*/  PRMT R24, R100, 0x5410, R93 ;  /* 0x0000541064187816 */ /* 0x000fe2000000005d */
[----:B------:R-:W-:Y:S01]  /*7470*/  @!P6 HADD2 R15, -R47.H0_H0, -RZ.H0_H0 ;  /* 0xa00000ff2f0fe230 */ /* 0x000fe20000000900 */
[----:B------:R-:W-:Y:S02]  /*7480*/  LOP3.LUT R93, R92, 0xff, RZ, 0xc0, !PT ;  /* 0x000000ff5c5d7812 */ /* 0x000fe400078ec0ff */
[----:B------:R-:W-:Y:S02]  /*7490*/  PRMT R59, R74, 0x7771, RZ ;  /* 0x000077714a3b7816 */ /* 0x000fe400000000ff */
[----:B------:R-:W-:Y:S01]  /*74a0*/  PRMT R25, R80, 0x7632, R25 ;  /* 0x0000763250197816 */ /* 0x000fe20000000019 */
[----:B------:R-:W2:Y:S01]  /*74b0*/  MUFU.EX2 R55, R55 ;  /* 0x0000003700377308 */ /* 0x000ea20000000800 */
[----:B------:R-:W-:-:S02]  /*74c0*/  PRMT R93, R93, 0x5410, R60 ;  /* 0x000054105d5d7816 */ /* 0x000fc4000000003c */
[----:B------:R-:W-:Y:S02]  /*74d0*/  @P5 PRMT R41, R16, 0x5410, RZ ;  /* 0x0000541010295816 */ /* 0x000fe400000000ff */
[----:B------:R-:W-:Y:S02]  /*74e0*/  LOP3.LUT R74, R74, 0xff, RZ, 0xc0, !PT ;  /* 0x000000ff4a4a7812 */ /* 0x000fe400078ec0ff */
[----:B------:R-:W-:Y:S01]  /*74f0*/  ISETP.GT.U32.AND P5, PT, R59, UR8, PT ;  /* 0x000000083b007c0c */ /* 0x000fe2000bfa4070 */
[----:B------:R-:W-:Y:S01]  /*7500*/  MUFU.EX2 R133, R133 ;  /* 0x0000008500857308 */ /* 0x000fe20000000800 */
[----:B-1----:R-:W-:Y:S01]  /*7510*/  F2FP.F16.F32.PACK_AB R60, R154, R155 ;  /* 0x0000009b9a3c723e */ /* 0x002fe200000000ff */
[----:B------:R-:W-:Y:S01]  /*7520*/  FADD.FTZ R155, R155, R234 ;  /* 0x000000ea9b9b7221 */ /* 0x000fe20000010000 */
[----:B------:R-:W-:Y:S02]  /*7530*/  LOP3.LUT R25, R25, 0xff, RZ, 0xc0, !PT ;  /* 0x000000ff19197812 */ /* 0x000fe400078ec0ff */
[----:B------:R-:W-:Y:S01]  /*7540*/  PRMT R17, R48, 0x5410, R47 ;  /* 0x0000541030117816 */ /* 0x000fe2000000002f */
[----:B------:R-:W-:Y:S01]  /*7550*/  @!P0 HADD2 R14, -R60.H0_H0, -RZ.H0_H0 ;  /* 0xa00000ff3c0e8230 */ /* 0x000fe20000000900 */
[----:B------:R-:W-:Y:S01]  /*7560*/  @!P6 PRMT R47, R15, 0x5410, RZ ;  /* 0x000054100f2fe816 */ /* 0x000fe200000000ff */
[----:B------:R-:W-:Y:S01]  /*7570*/  MUFU.EX2 R146, R146 ;  /* 0x0000009200927308 */ /* 0x000fe20000000800 */
[----:B------:R-:W-:Y:S01]  /*7580*/  PRMT R18, R94, 0x5410, R75 ;  /* 0x000054105e127816 */ /* 0x000fe2000000004b */
[----:B--2---:R-:W-:Y:S01]  /*7590*/  FADD.FTZ R119, R56, R55 ;  /* 0x0000003738777221 */ /* 0x004fe20000010000 */
[----:B------:R-:W-:Y:S01]  /*75a0*/  PRMT R27, R74, 0x5410, R59 ;  /* 0x000054104a1b7816 */ /* 0x000fe2000000003b */
[----:B------:R-:W-:Y:S01]  /*75b0*/  FADD.FTZ R154, R154, R155 ;  /* 0x0000009b9a9a7221 */ /* 0x000fe20000010000 */
[----:B------:R-:W-:Y:S01]  /*75c0*/  ISETP.LE.U32.AND P6, PT, R25, UR8, PT ;  /* 0x0000000819007c0c */ /* 0x000fe2000bfc3070 */
[----:B------:R-:W-:Y:S01]  /*75d0*/  FADD.FTZ R250, R250, R119 ;  /* 0x00000077fafa7221 */ /* 0x000fe20000010000 */
[----:B------:R-:W-:Y:S01]  /*75e0*/  PRMT R59, R60, 0x7632, R59 ;  /* 0x000076323c3b7816 */ /* 0x000fe2000000003b */
[----:B------:R-:W1:Y:S01]  /*75f0*/  MUFU.EX2 R75, R72 ;  /* 0x00000048004b7308 */ /* 0x000e620000000800 */
[----:B------:R-:W-:-:S02]  /*7600*/  PRMT R16, R69, 0x7632, R16 ;  /* 0x0000763245107816 */ /* 0x000fc40000000010 */
[----:B------:R-:W-:Y:S01]  /*7610*/  ISETP.GT.U32.AND P4, PT, R100, UR8, PT ;  /* 0x0000000864007c0c */ /* 0x000fe2000bf84070 */
[----:B------:R-:W-:Y:S01]  /*7620*/  @P5 HADD2 R13, -R59.H0_H0, -RZ.H0_H0 ;  /* 0xa00000ff3b0d5230 */ /* 0x000fe20000000900 */
[----:B------:R-:W-:Y:S02]  /*7630*/  PRMT R111, R26, 0x5410, R111 ;  /* 0x000054101a6f7816 */ /* 0x000fe4000000006f */
[----:B------:R-:W-:Y:S01]  /*7640*/  PRMT R26, R60, 0x5410, R59 ;  /* 0x000054103c1a7816 */ /* 0x000fe2000000003b */
[----:B------:R-:W-:Y:S01]  /*7650*/  MUFU.EX2 R144, R144 ;  /* 0x0000009000907308 */ /* 0x000fe20000000800 */
[----:B------:R-:W-:Y:S01]  /*7660*/  LOP3.LUT R16, R16, 0xff, RZ, 0xc0, !PT ;  /* 0x000000ff10107812 */ /* 0x000fe200078ec0ff */
[----:B------:R-:W-:Y:S01]  /*7670*/  @!P6 HADD2 R12, -R148.H0_H0, -RZ.H0_H0 ;  /* 0xa00000ff940ce230 */ /* 0x000fe20000000900 */
[----:B------:R-:W-:Y:S02]  /*7680*/  @!P0 PRMT R60, R14, 0x5410, RZ ;  /* 0x000054100e3c8816 */ /* 0x000fe400000000ff */
[----:B------:R-:W-:-:S02]  /*7690*/  SHF.R.U32.HI R14, RZ, 0x10, R80 ;  /* 0x00000010ff0e7819 */ /* 0x000fc40000011650 */
[----:B------:R-:W-:Y:S01]  /*76a0*/  ISETP.LE.U32.AND P0, PT, R16, UR8, PT ;  /* 0x0000000810007c0c */ /* 0x000fe2000bf03070 */
[----:B------:R-:W2:Y:S01]  /*76b0*/  MUFU.EX2 R139, R139 ;  /* 0x0000008b008b7308 */ /* 0x000ea20000000800 */
[----:B------:R-:W-:Y:S01]  /*76c0*/  PRMT R15, R68, 0x7632, R15 ;  /* 0x00007632440f7816 */ /* 0x000fe2000000000f */
[----:B-1----:R-:W-:Y:S01]  /*76d0*/  FADD.FTZ R252, R142, R75 ;  /* 0x0000004b8efc7221 */ /* 0x002fe20000010000 */
[----:B------:R-:W-:Y:S02]  /*76e0*/  SHF.R.U32.HI R16, RZ, 0x10, R69 ;  /* 0x00000010ff107819 */ /* 0x000fe40000011645 */
[----:B------:R-:W-:Y:S01]  /*76f0*/  LOP3.LUT R14, R14, 0xff, RZ, 0xc0, !PT ;  /* 0x000000ff0e0e7812 */ /* 0x000fe200078ec0ff */
[----:B------:R-:W-:Y:S01]  /*7700*/  FADD.FTZ R252, R229, R252 ;  /* 0x000000fce5fc7221 */ /* 0x000fe20000010000 */
[----:B------:R-:W-:Y:S01]  /*7710*/  F2FP.F16.F32.PACK_AB R58, R153, R168 ;  /* 0x000000a8993a723e */ /* 0x000fe200000000ff */
[----:B------:R-:W-:Y:S01]  /*7720*/  MUFU.EX2 R143, R143 ;  /* 0x0000008f008f7308 */ /* 0x000fe20000000800 */
[----:B------:R-:W-:Y:S01]  /*7730*/  LOP3.LUT R198, R80, 0xffff, RZ, 0xc0, !PT ;  /* 0x0000ffff50c67812 */ /* 0x000fe200078ec0ff */
[----:B------:R-:W-:Y:S01]  /*7740*/  FADD.FTZ R252, R222, R252 ;  /* 0x000000fcdefc7221 */ /* 0x000fe20000010000 */
[----:B------:R-:W-:Y:S01]  /*7750*/  LOP3.LUT R15, R15, 0xff, RZ, 0xc0, !PT ;  /* 0x000000ff0f0f7812 */ /* 0x000fe200078ec0ff */
[----:B------:R-:W-:Y:S01]  /*7760*/  @P4 HADD2 R11, -R58.H0_H0, -RZ.H0_H0 ;  /* 0xa00000ff3a0b4230 */ /* 0x000fe20000000900 */
[----:B------:R-:W-:Y:S01]  /*7770*/  @P5 PRMT R59, R13, 0x5410, RZ ;  /* 0x000054100d3b5816 */ /* 0x000fe200000000ff */
[----:B------:R-:W-:Y:S01]  /*7780*/  @!P0 HADD2 R78, -R62.H0_H0, -RZ.H0_H0 ;  /* 0xa00000ff3e4e8230 */ /* 0x000fe20000000900 */
[----:B------:R-:W-:Y:S01]  /*7790*/  LOP3.LUT R150, R150, UR9, R105, 0x96, !PT ;  /* 0x0000000996967c12 */ /* 0x000fe2000f8e9669 */
[----:B------:R-:W1:Y:S01]  /*77a0*/  MUFU.EX2 R140, R140 ;  /* 0x0000008c008c7308 */ /* 0x000e620000000800 */
[----:B------:R-:W-:Y:S01]  /*77b0*/  LOP3.LUT R16, R16, 0xff, RZ, 0xc0, !PT ;  /* 0x000000ff10107812 */ /* 0x000fe200078ec0ff */
[----:B------:R-:W-:Y:S01]  /*77c0*/  FADD.FTZ R235, R235, R252 ;  /* 0x000000fcebeb7221 */ /* 0x000fe20000010000 */
[----:B------:R-:W-:-:S02]  /*77d0*/  PRMT R13, R14, 0x5410, R57 ;  /* 0x000054100e0d7816 */ /* 0x000fc40000000039 */
[----:B------:R-:W-:Y:S01]  /*77e0*/  LOP3.LUT R104, R104, 0xff, RZ, 0xc0, !PT ;  /* 0x000000ff68687812 */ /* 0x000fe200078ec0ff */
[----:B------:R-:W-:Y:S01]  /*77f0*/  FADD.FTZ R182, R182, R235 ;  /* 0x000000ebb6b67221 */ /* 0x000fe20000010000 */
[----:B------:R-:W-:Y:S01]  /*7800*/  SHF.R.U32.HI R198, RZ, 0x8, R198 ;  /* 0x00000008ffc67819 */ /* 0x000fe200000116c6 */
[----:B------:R-:W-:Y:S01]  /*7810*/  MUFU.EX2 R165, R165 ;  /* 0x000000a500a57308 */ /* 0x000fe20000000800 */
[----:B------:R-:W-:Y:S01]  /*7820*/  PRMT R57, R58, 0x7632, R57 ;  /* 0x000076323a397816 */ /* 0x000fe20000000039 */
[----:B------:R-:W-:Y:S01]  /*7830*/  FADD.FTZ R167, R167, R182 ;  /* 0x000000b6a7a77221 */ /* 0x000fe20000010000 */
[----:B------:R-:W-:Y:S02]  /*7840*/  ISETP.LE.U32.AND P5, PT, R15, UR8, PT ;  /* 0x000000080f007c0c */ /* 0x000fe4000bfa3070 */
[----:B------:R-:W-:Y:S01]  /*7850*/  @!P6 PRMT R148, R12, 0x5410, RZ ;  /* 0x000054100c94e816 */ /* 0x000fe200000000ff */
[----:B------:R-:W-:Y:S01]  /*7860*/  @P3 HADD2 R10, -R57.H0_H0, -RZ.H0_H0 ;  /* 0xa00000ff390a3230 */ /* 0x000fe20000000900 */
[----:B------:R-:W-:Y:S01]  /*7870*/  PRMT R25, R16, 0x5410, R101 ;  /* 0x0000541010197816 */ /* 0x000fe20000000065 */
[----:B------:R-:W3:Y:S01]  /*7880*/  MUFU.EX2 R166, R166 ;  /* 0x000000a600a67308 */ /* 0x000ee20000000800 */
[----:B------:R-:W-:Y:S01]  /*7890*/  PRMT R15, R104, 0x5410, R73 ;  /* 0x00005410680f7816 */ /* 0x000fe20000000049 */
[----:B------:R-:W-:Y:S01]  /*78a0*/  FADD.FTZ R152, R152, R167 ;  /* 0x000000a798987221 */ /* 0x000fe20000010000 */
[----:B------:R-:W-:-:S02]  /*78b0*/  F2FP.F16.F32.PACK_AB R142, R75, R142 ;  /* 0x0000008e4b8e723e */ /* 0x000fc400000000ff */
[----:B------:R-:W-:Y:S01]  /*78c0*/  SHF.R.U32.HI R12, RZ, 0x10, R150 ;  /* 0x00000010ff0c7819 */ /* 0x000fe20000011696 */
[----:B------:R-:W4:Y:S01]  /*78d0*/  LDSM.16.MT88.4 R72, [R232+0x6000] ;  /* 0x00600000e848783b */ /* 0x000f220000004200 */
[----:B------:R-:W-:Y:S01]  /*78e0*/  PRMT R71, R71, 0x5410, R198 ;  /* 0x0000541047477816 */ /* 0x000fe200000000c6 */
[----:B------:R-:W-:Y:S01]  /*78f0*/  MUFU.EX2 R141, R141 ;  /* 0x0000008d008d7308 */ /* 0x000fe20000000800 */
[----:B------:R-:W-:Y:S01]  /*7900*/  PRMT R16, R58, 0x5410, R57 ;  /* 0x000054103a107816 */ /* 0x000fe20000000039 */
[----:B------:R-:W-:Y:S01]  /*7910*/  @!P5 HADD2 R114, -R48.H0_H0, -RZ.H0_H0 ;  /* 0xa00000ff3072d230 */ /* 0x000fe20000000900 */
[----:B------:R-:W-:Y:S02]  /*7920*/  @P4 PRMT R58, R11, 0x5410, RZ ;  /* 0x000054100b3a4816 */ /* 0x000fe400000000ff */
[----:B------:R-:W-:Y:S02]  /*7930*/  SHF.R.U32.HI R11, RZ, 0x18, R150 ;  /* 0x00000018ff0b7819 */ /* 0x000fe40000011696 */
[----:B------:R-:W-:Y:S01]  /*7940*/  LOP3.LUT R169, R150, 0xffff, RZ, 0xc0, !PT ;  /* 0x0000ffff96a97812 */ /* 0x000fe200078ec0ff */
[----:B------:R-:W5:Y:S01]  /*7950*/  MUFU.EX2 R138, R138 ;  /* 0x0000008a008a7308 */ /* 0x000f620000000800 */
[----:B------:R-:W-:-:S02]  /*7960*/  LOP3.LUT R12, R12, 0xff, RZ, 0xc0, !PT ;  /* 0x000000ff0c0c7812 */ /* 0x000fc400078ec0ff */
[----:B------:R-:W-:Y:S02]  /*7970*/  LOP3.LUT R83, R83, 0xff00ff, RZ, 0xc0, !PT ;  /* 0x00ff00ff53537812 */ /* 0x000fe400078ec0ff */
[--C-:B------:R-:W-:Y:S02]  /*7980*/  HSET2.LE.AND R27, R27, R186.reuse, PT ;  /* 0x000000ba1b1b7233 */ /* 0x100fe40003803000 */
[----:B------:R-:W-:Y:S01]  /*7990*/  HSET2.LE.AND R71, R71, R186, PT ;  /* 0x000000ba47477233 */ /* 0x000fe20003803000 */
[----:B------:R-:W-:Y:S01]  /*79a0*/  MUFU.EX2 R164, R164 ;  /* 0x000000a400a47308 */ /* 0x000fe20000000800 */
[----:B------:R-:W-:Y:S02]  /*79b0*/  LOP3.LUT R92, R150, 0xff, RZ, 0xc0, !PT ;  /* 0x000000ff965c7812 */ /* 0x000fe400078ec0ff */
[----:B------:R-:W-:Y:S02]  /*79c0*/  ISETP.LE.U32.AND P4, PT, R11, UR8, PT ;  /* 0x000000080b007c0c */ /* 0x000fe4000bf83070 */
[----:B------:R-:W-:-:S02]  /*79d0*/  SHF.R.U32.HI R169, RZ, 0x8, R169 ;  /* 0x00000008ffa97819 */ /* 0x000fc400000116a9 */
[----:B------:R-:W-:Y:S01]  /*79e0*/  PRMT R11, R12, 0x5410, R11 ;  /* 0x000054100c0b7816 */ /* 0x000fe2000000000b */
[----:B------:R-:W5:Y:S01]  /*79f0*/  MUFU.EX2 R163, R163 ;  /* 0x000000a300a37308 */ /* 0x000f620000000800 */
[--C-:B------:R-:W-:Y:S02]  /*7a00*/  HSET2.LE.AND R12, R83, R186.reuse, PT ;  /* 0x000000ba530c7233 */ /* 0x100fe40003803000 */
[----:B------:R-:W-:Y:S02]  /*7a10*/  LOP3.LUT R26, R26, R27, RZ, 0xc0, !PT ;  /* 0x0000001b1a1a7212 */ /* 0x000fe400078ec0ff */
[----:B------:R-:W-:Y:S02]  /*7a20*/  LOP3.LUT R128, R128, R71, RZ, 0xc0, !PT ;  /* 0x0000004780807212 */ /* 0x000fe400078ec0ff */
[----:B------:R-:W-:Y:S01]  /*7a30*/  SHF.R.U32.HI R14, RZ, 0x10, R68 ;  /* 0x00000010ff0e7819 */ /* 0x000fe20000011644 */
[----:B------:R-:W-:Y:S01]  /*7a40*/  MUFU.EX2 R178, R178 ;  /* 0x000000b200b27308 */ /* 0x000fe20000000800 */
[----:B------:R-:W-:-:S02]  /*7a50*/  HSET2.LE.AND R27, R15, R186, PT ;  /* 0x000000ba0f1b7233 */ /* 0x000fc40003803000 */
[----:B------:R-:W-:Y:S02]  /*7a60*/  PRMT R71, R92, 0x5410, R169 ;  /* 0x000054105c477816 */ /* 0x000fe400000000a9 */
[----:B------:R-:W-:Y:S02]  /*7a70*/  PRMT R135, R142, 0x7632, R135 ;  /* 0x000076328e877816 */ /* 0x000fe40000000087 */
[----:B------:R-:W-:Y:S01]  /*7a80*/  LOP3.LUT R131, R131, R12, RZ, 0xc0, !PT ;  /* 0x0000000c83837212 */ /* 0x000fe200078ec0ff */
[----:B------:R-:W5:Y:S01]  /*7a90*/  MUFU.EX2 R177, R177 ;  /* 0x000000b100b17308 */ /* 0x000f620000000800 */
[----:B------:R-:W-:Y:S02]  /*7aa0*/  LOP3.LUT R14, R14, 0xff, RZ, 0xc0, !PT ;  /* 0x000000ff0e0e7812 */ /* 0x000fe400078ec0ff */
[----:B------:R-:W-:Y:S02]  /*7ab0*/  F2FP.F16.F32.PACK_AB R56, R55, R56 ;  /* 0x000000383738723e */ /* 0x000fe400000000ff */
[----:B------:R-:W-:-:S02]  /*7ac0*/  HSET2.LE.AND R12, R13, R186, PT ;  /* 0x000000ba0d0c7233 */ /* 0x000fc40003803000 */
[----:B------:R-:W-:Y:S01]  /*7ad0*/  HSET2.LE.AND R100, R71, R186, PT ;  /* 0x000000ba47647233 */ /* 0x000fe20003803000 */
[----:B------:R-:W-:Y:S01]  /*7ae0*/  MUFU.EX2 R176, R176 ;  /* 0x000000b000b07308 */ /* 0x000fe20000000800 */
[----:B------:R-:W-:Y:S02]  /*7af0*/  LOP3.LUT R102, R102, R27, RZ, 0xc0, !PT ;  /* 0x0000001b66667212 */ /* 0x000fe400078ec0ff */
[----:B------:R-:W-:Y:S02]  /*7b00*/  PRMT R27, R142, 0x5410, R135 ;  /* 0x000054108e1b7816 */ /* 0x000fe40000000087 */
[----:B------:R-:W-:Y:S02]  /*7b10*/  PRMT R55, R56, 0x7632, R55 ;  /* 0x0000763238377816 */ /* 0x000fe40000000037 */
[----:B------:R-:W-:Y:S01]  /*7b20*/  PRMT R95, R106, 0x5410, R95 ;  /* 0x000054106a5f7816 */ /* 0x000fe2000000005f */
[----:B------:R-:W5:Y:S01]  /*7b30*/  MUFU.EX2 R179, R179 ;  /* 0x000000b300b37308 */ /* 0x000f620000000800 */
[----:B------:R-:W-:Y:S01]  /*7b40*/  PRMT R127, R14, 0x5410, R127 ;  /* 0x000054100e7f7816 */ /* 0x000fe2000000007f */
[----:B------:R-:W-:Y:S01]  /*7b50*/  @!P4 HADD2 R8, -R55.H0_H0, -RZ.H0_H0 ;  /* 0xa00000ff3708c230 */ /* 0x000fe20000000900 */
[----:B------:R-:W-:-:S02]  /*7b60*/  LOP3.LUT R129, R129, R12, RZ, 0xc0, !PT ;  /* 0x0000000c81817212 */ /* 0x000fc400078ec0ff */
[----:B------:R-:W-:Y:S01]  /*7b70*/  LOP3.LUT R193, R69, 0xffff, RZ, 0xc0, !PT ;  /* 0x0000ffff45c17812 */ /* 0x000fe200078ec0ff */
[----:B------:R-:W2:Y:S01]  /*7b80*/  LDSM.16.MT88.4 R12, [R232+0x6800] ;  /* 0x00680000e80c783b */ /* 0x000ea20000004200 */
[----:B------:R-:W-:Y:S01]  /*7b90*/  LOP3.LUT R100, R27, R100, RZ, 0xc0, !PT ;  /* 0x000000641b647212 */ /* 0x000fe200078ec0ff */
[----:B------:R-:W-:Y:S01]  /*7ba0*/  MUFU.EX2 R185, R185 ;  /* 0x000000b900b97308 */ /* 0x000fe20000000800 */
[----:B------:R-:W-:Y:S02]  /*7bb0*/  LOP3.LUT R27, R24, 0xff00ff, RZ, 0xc0, !PT ;  /* 0x00ff00ff181b7812 */ /* 0x000fe400078ec0ff */
[----:B------:R-:W-:Y:S02]  /*7bc0*/  HSET2.LE.AND R11, R11, R186, PT ;  /* 0x000000ba0b0b7233 */ /* 0x000fe40003803000 */
[----:B------:R-:W-:Y:S02]  /*7bd0*/  PRMT R24, R56, 0x5410, R55 ;  /* 0x0000541038187816 */ /* 0x000fe40000000037 */
[----:B------:R-:W-:Y:S01]  /*7be0*/  LOP3.LUT R95, R95, 0xff00ff, RZ, 0xc0, !PT ;  /* 0x00ff00ff5f5f7812 */ /* 0x000fe200078ec0ff */
[----:B------:R-:W5:Y:S01]  /*7bf0*/  MUFU.EX2 R208, R208 ;  /* 0x000000d000d07308 */ /* 0x000f620000000800 */
[----:B------:R-:W-:-:S02]  /*7c00*/  SHF.R.U32.HI R193, RZ, 0x8, R193 ;  /* 0x00000008ffc17819 */ /* 0x000fc400000116c1 */
[----:B------:R-:W-:Y:S02]  /*7c10*/  LOP3.LUT R101, R24, R11, RZ, 0xc0, !PT ;  /* 0x0000000b18657212 */ /* 0x000fe400078ec0ff */
[----:B------:R-:W-:Y:S02]  /*7c20*/  PRMT R11, R70, 0x5410, R193 ;  /* 0x00005410460b7816 */ /* 0x000fe400000000c1 */
[--C-:B------:R-:W-:Y:S01]  /*7c30*/  HSET2.LE.AND R93, R93, R186.reuse, PT ;  /* 0x000000ba5d5d7233 */ /* 0x100fe20003803000 */
[----:B------:R-:W-:Y:S01]  /*7c40*/  MUFU.EX2 R209, R209 ;  /* 0x000000d100d17308 */ /* 0x000fe20000000800 */
[--C-:B------:R-:W-:Y:S02]  /*7c50*/  HSET2.LE.AND R80, R95, R186.reuse, PT ;  /* 0x000000ba5f507233 */ /* 0x100fe40003803000 */
[--C-:B------:R-:W-:Y:S02]  /*7c60*/  HSET2.LE.AND R24, R11, R186.reuse, PT ;  /* 0x000000ba0b187233 */ /* 0x100fe40003803000 */
[----:B------:R-:W-:-:S02]  /*7c70*/  HSET2.LE.AND R25, R25, R186, PT ;  /* 0x000000ba19197233 */ /* 0x000fc40003803000 */
[----:B------:R-:W-:Y:S01]  /*7c80*/  LOP3.LUT R130, R130, R93, RZ, 0xc0, !PT ;  /* 0x0000005d82827212 */ /* 0x000fe200078ec0ff */
[----:B------:R-:W5:Y:S01]  /*7c90*/  MUFU.EX2 R206, R206 ;  /* 0x000000ce00ce7308 */ /* 0x000f620000000800 */
[----:B------:R-:W-:Y:S02]  /*7ca0*/  LOP3.LUT R103, R103, R80, RZ, 0xc0, !PT ;  /* 0x0000005067677212 */ /* 0x000fe400078ec0ff */
[----:B------:R-:W-:Y:S02]  /*7cb0*/  LOP3.LUT R126, R68, 0xffff, RZ, 0xc0, !PT ;  /* 0x0000ffff447e7812 */ /* 0x000fe400078ec0ff */
[----:B------:R-:W-:Y:S01]  /*7cc0*/  LOP3.LUT R24, R81, R24, RZ, 0xc0, !PT ;  /* 0x0000001851187212 */ /* 0x000fe200078ec0ff */
[----:B----4-:R-:W-:Y:S01]  /*7cd0*/  HMMA.16816.F32 R104, R128, R74, RZ ;  /* 0x0000004a8068723c */ /* 0x010fe200000018ff */
[----:B------:R-:W-:Y:S01]  /*7ce0*/  LOP3.LUT R25, R82, R25, RZ, 0xc0, !PT ;  /* 0x0000001952197212 */ /* 0x000fe200078ec0ff */
[----:B------:R-:W-:Y:S01]  /*7cf0*/  MUFU.EX2 R207, R207 ;  /* 0x000000cf00cf7308 */ /* 0x000fe20000000800 */
[----:B------:R-:W4:Y:S01]  /*7d00*/  LDSM.16.MT88.4 R80, [R220+0x6000] ;  /* 0x00600000dc50783b */ /* 0x000f220000004200 */
[----:B------:R-:W-:-:S02]  /*7d10*/  ISETP.LE.U32.AND P6, PT, R92, UR8, PT ;  /* 0x000000085c007c0c */ /* 0x000fc4000bfc3070 */
[----:B------:R-:W-:Y:S02]  /*7d20*/  SHF.R.U32.HI R126, RZ, 0x8, R126 ;  /* 0x00000008ff7e7819 */ /* 0x000fe4000001167e */
[-C--:B------:R-:W-:Y:S01]  /*7d30*/  HMMA.16816.F32 R92, R128, R72.reuse, RZ ;  /* 0x00000048805c723c */ /* 0x080fe200000018ff */
[--C-:B------:R-:W-:Y:S01]  /*7d40*/  HSET2.LE.AND R27, R27, R186.reuse, PT ;  /* 0x000000ba1b1b7233 */ /* 0x100fe20003803000 */
[----:B------:R-:W5:Y:S01]  /*7d50*/  MUFU.EX2 R190, R190 ;  /* 0x000000be00be7308 */ /* 0x000f620000000800 */
[----:B------:R-:W-:Y:S02]  /*7d60*/  LOP3.LUT R145, R18, 0xff00ff, RZ, 0xc0, !PT ;  /* 0x00ff00ff12917812 */ /* 0x000fe400078ec0ff */
[----:B------:R-:W-:Y:S02]  /*7d70*/  PRMT R11, R109, 0x5410, R126 ;  /* 0x000054106d0b7816 */ /* 0x000fe4000000007e */
[----:B------:R-:W-:Y:S01]  /*7d80*/  LOP3.LUT R27, R16, R27, RZ, 0xc0, !PT ;  /* 0x0000001b101b7212 */ /* 0x000fe200078ec0ff */
[----:B------:R-:W-:Y:S01]  /*7d90*/  HMMA.16816.F32 R68, R100, R72, RZ ;  /* 0x000000486444723c */ /* 0x000fe200000018ff */
[----:B------:R-:W-:Y:S01]  /*7da0*/  @!P0 PRMT R62, R78, 0x5410, RZ ;  /* 0x000054104e3e8816 */ /* 0x000fe200000000ff */
[----:B------:R-:W-:Y:S01]  /*7db0*/  @!P6 HADD2 R9, -R142.H0_H0, -RZ.H0_H0 ;  /* 0xa00000ff8e09e230 */ /* 0x000fe20000000900 */
[----:B------:R-:W-:Y:S01]  /*7dc0*/  HSET2.LE.AND R16, R145, R186, PT ;  /* 0x000000ba91107233 */ /* 0x000fe20003803000 */
[----:B------:R-:W-:Y:S01]  /*7dd0*/  MUFU.EX2 R210, R210 ;  /* 0x000000d200d27308 */ /* 0x000fe20000000800 */
[----:B------:R-:W-:-:S02]  /*7de0*/  ISETP.GT.U32.AND P0, PT, R216, UR8, PT ;  /* 0x00000008d8007c0c */ /* 0x000fc4000bf04070 */
[--C-:B------:R-:W-:Y:S01]  /*7df0*/  HSET2.LE.AND R111, R111, R186.reuse, PT ;  /* 0x000000ba6f6f7233 */ /* 0x100fe20003803000 */
[----:B------:R-:W-:Y:S01]  /*7e00*/  HMMA.16816.F32 R72, R100, R74, RZ ;  /* 0x0000004a6448723c */ /* 0x000fe200000018ff */
[--C-:B------:R-:W-:Y:S02]  /*7e10*/  HSET2.LE.AND R11, R11, R186.reuse, PT ;  /* 0x000000ba0b0b7233 */ /* 0x100fe40003803000 */
[----:B------:R-:W-:Y:S01]  /*7e20*/  HSET2.LE.AND R158, R127, R186, PT ;  /* 0x000000ba7f9e7233 */ /* 0x000fe20003803000 */
[----:B------:R-:W-:Y:S01]  /*7e30*/  MUFU.EX2 R215, R215 ;  /* 0x000000d700d77308 */ /* 0x000fe20000000800 */
[----:B------:R-:W-:Y:S02]  /*7e40*/  F2FP.F16.F32.PACK_AB R160, R146, R133 ;  /* 0x0000008592a0723e */ /* 0x000fe400000000ff */
[----:B------:R-:W-:Y:S01]  /*7e50*/  LOP3.LUT R19, R19, R16, RZ, 0xc0, !PT ;  /* 0x0000001013137212 */ /* 0x000fe200078ec0ff */
[----:B--2---:R-:W-:Y:S01]  /*7e60*/  HMMA.16816.F32 R92, R24, R12, R92 ;  /* 0x0000000c185c723c */ /* 0x004fe2000000185c */
[----:B------:R-:W-:-:S02]  /*7e70*/  LOP3.LUT R18, R110, R111, RZ, 0xc0, !PT ;  /* 0x0000006f6e127212 */ /* 0x000fc400078ec0ff */
[----:B------:R-:W-:Y:S01]  /*7e80*/  LOP3.LUT R16, R108, R11, RZ, 0xc0, !PT ;  /* 0x0000000b6c107212 */ /* 0x000fe200078ec0ff */
[----:B------:R-:W-:Y:S01]  /*7e90*/  MUFU.EX2 R214, R214 ;  /* 0x000000d600d67308 */ /* 0x000fe20000000800 */
[----:B------:R-:W-:Y:S02]  /*7ea0*/  LOP3.LUT R17, R17, R158, RZ, 0xc0, !PT ;  /* 0x0000009e11117212 */ /* 0x000fe400078ec0ff */
[----:B------:R-:W-:Y:S01]  /*7eb0*/  SHF.R.U32.HI R226, RZ, 0x18, R125 ;  /* 0x00000018ffe27819 */ /* 0x000fe2000001167d */
[----:B------:R-:W-:Y:S01]  /*7ec0*/  HMMA.16816.F32 R104, R24, R14, R104 ;  /* 0x0000000e1868723c */ /* 0x000fe20000001868 */
[----:B------:R-:W-:Y:S02]  /*7ed0*/  LOP3.LUT R127, R125, 0xff, RZ, 0xc0, !PT ;  /* 0x000000ff7d7f7812 */ /* 0x000fe400078ec0ff */
[----:B------:R-:W-:Y:S01]  /*7ee0*/  PRMT R157, R160, 0x7632, R157 ;  /* 0x00007632a09d7816 */ /* 0x000fe2000000009d */
[----:B------:R-:W-:Y:S01]  /*7ef0*/  MUFU.EX2 R218, R218 ;  /* 0x000000da00da7308 */ /* 0x000fe20000000800 */
[----:B------:R-:W-:-:S02]  /*7f00*/  @P3 PRMT R57, R10, 0x5410, RZ ;  /* 0x000054100a393816 */ /* 0x000fc400000000ff */
[----:B------:R-:W-:Y:S01]  /*7f10*/  @!P6 PRMT R142, R9, 0x5410, RZ ;  /* 0x00005410098ee816 */ /* 0x000fe200000000ff */
[C---:B------:R-:W-:Y:S01]  /*7f20*/  HMMA.16816.F32 R68, R16.reuse, R12, R68 ;  /* 0x0000000c1044723c */ /* 0x040fe20000001844 */
[----:B------:R-:W-:Y:S01]  /*7f30*/  @!P4 PRMT R55, R8, 0x5410, RZ ;  /* 0x000054100837c816 */ /* 0x000fe200000000ff */
[----:B------:R-:W-:Y:S01]  /*7f40*/  @P0 HADD2 R112, -R157.H0_H0, -RZ.H0_H0 ;  /* 0xa00000ff9d700230 */ /* 0x000fe20000000900 */
[----:B------:R-:W2:Y:S01]  /*7f50*/  LDSM.16.MT88.4 R8, [R220+0x6800] ;  /* 0x00680000dc08783b */ /* 0x000ea20000004200 */
[----:B------:R-:W-:Y:S01]  /*7f60*/  ISETP.LE.U32.AND P6, PT, R226, UR8, PT ;  /* 0x00000008e2007c0c */ /* 0x000fe2000bfc3070 */
[----:B------:R-:W5:Y:S01]  /*7f70*/  MUFU.EX2 R217, R217 ;  /* 0x000000d900d97308 */ /* 0x000f620000000800 */
[----:B------:R-:W-:Y:S02]  /*7f80*/  ISETP.LE.U32.AND P3, PT, R127, UR8, PT ;  /* 0x000000087f007c0c */ /* 0x000fe4000bf63070 */
[----:B------:R-:W-:Y:S01]  /*7f90*/  LOP3.LUT R124, R124, UR6, R241, 0x96, !PT ;  /* 0x000000067c7c7c12 */ /* 0x000fe2000f8e96f1 */
[----:B------:R-:W-:Y:S01]  /*7fa0*/  HMMA.16816.F32 R72, R16, R14, R72 ;  /* 0x0000000e1048723c */ /* 0x000fe20000001848 */
[----:B------:R-:W-:Y:S01]  /*7fb0*/  PRMT R12, R125, 0x7632, R12 ;  /* 0x000076327d0c7816 */ /* 0x000fe2000000000c */
[----:B------:R-:W5:Y:S01]  /*7fc0*/  LDCU.64 UR6, c[0x0][0x418] ;  /* 0x00008300ff0677ac */ /* 0x000f620008000a00 */
[----:B------:R-:W-:Y:S01]  /*7fd0*/  F2FP.F16.F32.PACK_AB R159, R139, R144 ;  /* 0x000000908b9f723e */ /* 0x000fe200000000ff */
[----:B------:R-:W-:Y:S01]  /*7fe0*/  MUFU.EX2 R224, R224 ;  /* 0x000000e000e07308 */ /* 0x000fe20000000800 */
[----:B------:R-:W-:-:S02]  /*7ff0*/  SHF.R.U32.HI R241, RZ, 0x18, R189 ;  /* 0x00000018fff17819 */ /* 0x000fc400000116bd */
[----:B------:R-:W-:Y:S01]  /*8000*/  PRMT R14, R160, 0x5410, R157 ;  /* 0x00005410a00e7816 */ /* 0x000fe2000000009d */
[----:B----4-:R-:W-:Y:S01]  /*8010*/  HMMA.16816.F32 R108, R128, R80, RZ ;  /* 0x00000050806c723c */ /* 0x010fe200000018ff */
[----:B------:R-:W-:Y:S02]  /*8020*/  LOP3.LUT R12, R12, 0xff, RZ, 0xc0, !PT ;  /* 0x000000ff0c0c7812 */ /* 0x000fe400078ec0ff */
[----:B------:R-:W-:Y:S01]  /*8030*/  @P0 PRMT R157, R112, 0x5410, RZ ;  /* 0x00005410709d0816 */ /* 0x000fe200000000ff */
[----:B------:R-:W4:Y:S01]  /*8040*/  MUFU.EX2 R219, R219 ;  /* 0x000000db00db7308 */ /* 0x000f220000000800 */
[----:B------:R-:W-:Y:S02]  /*8050*/  PRMT R158, R159, 0x7632, R158 ;  /* 0x000076329f9e7816 */ /* 0x000fe4000000009e */
[----:B------:R-:W-:Y:S02]  /*8060*/  ISETP.LE.U32.AND P0, PT, R241, UR8, PT ;  /* 0x00000008f1007c0c */ /* 0x000fe4000bf03070 */
[----:B-1----:R-:W-:Y:S01]  /*8070*/  F2FP.F16.F32.PACK_AB R145, R140, R143 ;  /* 0x0000008f8c91723e */ /* 0x002fe200000000ff */
[----:B------:R-:W-:Y:S01]  /*8080*/  @!P6 HADD2 R76, -R158.H0_H0, -RZ.H0_H0 ;  /* 0xa00000ff9e4ce230 */ /* 0x000fe20000000900 */
[----:B------:R-:W-:Y:S01]  /*8090*/  ISETP.LE.U32.AND P4, PT, R12, UR8, PT ;  /* 0x000000080c007c0c */ /* 0x000fe2000bf83070 */
[----:B------:R-:W-:Y:S01]  /*80a0*/  MUFU.EX2 R228, R228 ;  /* 0x000000e400e47308 */ /* 0x000fe20000000800 */
[----:B---3--:R-:W-:Y:S01]  /*80b0*/  F2FP.F16.F32.PACK_AB R175, R166, R165 ;  /* 0x000000a5a6af723e */ /* 0x008fe200000000ff */
[----:B------:R-:W-:Y:S01]  /*80c0*/  @!P3 HADD2 R77, -R145.H0_H0, -RZ.H0_H0 ;  /* 0xa00000ff914db230 */ /* 0x000fe20000000900 */
[----:B------:R-:W-:Y:S01]  /*80d0*/  PRMT R150, R145, 0x7632, R150 ;  /* 0x0000763291967816 */ /* 0x000fe20000000096 */
[----:B------:R-:W-:Y:S01]  /*80e0*/  FADD.FTZ R143, R143, R154 ;  /* 0x0000009a8f8f7221 */ /* 0x000fe20000010000 */
[----:B------:R-:W-:-:S02]  /*80f0*/  PRMT R79, R240, 0x7770, RZ ;  /* 0x00007770f04f7816 */ /* 0x000fc400000000ff */
[----:B------:R-:W-:Y:S01]  /*8100*/  PRMT R174, R175, 0x7632, R174 ;  /* 0x00007632afae7816 */ /* 0x000fe200000000ae */
[----:B------:R-:W-:Y:S01]  /*8110*/  MUFU.EX2 R227, R227 ;  /* 0x000000e300e37308 */ /* 0x000fe20000000800 */
[----:B------:R-:W-:Y:S01]  /*8120*/  LOP3.LUT R12, R189, 0xff, RZ, 0xc0, !PT ;  /* 0x000000ffbd0c7812 */ /* 0x000fe200078ec0ff */
[----:B------:R-:W-:Y:S01]  /*8130*/  FADD.FTZ R143, R140, R143 ;  /* 0x0000008f8c8f7221 */ /* 0x000fe20000010000 */
[----:B------:R-:W-:Y:S01]  /*8140*/  PRMT R15, R159, 0x5410, R158 ;  /* 0x000054109f0f7816 */ /* 0x000fe2000000009e */
[----:B------:R-:W-:Y:S01]  /*8150*/  @!P0 HADD2 R118, -R174.H0_H0, -RZ.H0_H0 ;  /* 0xa00000ffae768230 */ /* 0x000fe20000000900 */
[----:B------:R-:W-:Y:S01]  /*8160*/  PRMT R13, R145, 0x5410, R150 ;  /* 0x00005410910d7816 */ /* 0x000fe20000000096 */
[----:B------:R-:W-:Y:S01]  /*8170*/  @!P4 HADD2 R115, -R159.H0_H0, -RZ.H0_H0 ;  /* 0xa00000ff9f73c230 */ /* 0x000fe20000000900 */
[----:B------:R-:W-:Y:S01]  /*8180*/  @!P6 PRMT R158, R76, 0x5410, RZ ;  /* 0x000054104c9ee816 */ /* 0x000fe200000000ff */
[----:B--2---:R-:W-:Y:S01]  /*8190*/  HMMA.16816.F32 R108, R24, R8, R108 ;  /* 0x00000008186c723c */ /* 0x004fe2000000186c */
[----:B------:R-:W-:-:S02]  /*81a0*/  @!P3 PRMT R145, R77, 0x5410, RZ ;  /* 0x000054104d91b816 */ /* 0x000fc400000000ff */
[----:B------:R-:W-:Y:S02]  /*81b0*/  ISETP.LE.U32.AND P6, PT, R79, UR8, PT ;  /* 0x000000084f007c0c */ /* 0x000fe4000bfc3070 */
[----:B------:R-:W-:Y:S02]  /*81c0*/  ISETP.LE.U32.AND P3, PT, R12, UR8, PT ;  /* 0x000000080c007c0c */ /* 0x000fe4000bf63070 */
[----:B------:R-:W-:Y:S01]  /*81d0*/  PRMT R247, R175, 0x5410, R174 ;  /* 0x00005410aff77816 */ /* 0x000fe200000000ae */
[----:B------:R-:W-:Y:S01]  /*81e0*/  HMMA.16816.F32 R76, R100, R80, RZ ;  /* 0x00000050644c723c */ /* 0x000fe200000018ff */
[----:B------:R-:W-:Y:S02]  /*81f0*/  LOP3.LUT R245, R172, 0xff, RZ, 0xc0, !PT ;  /* 0x000000ffacf57812 */ /* 0x000fe400078ec0ff */
[----:B------:R-:W-:Y:S02]  /*8200*/  LOP3.LUT R198, R198, 0xffff, RZ, 0xc0, !PT ;  /* 0x0000ffffc6c67812 */ /* 0x000fe400078ec0ff */
[----:B------:R-:W-:Y:S01]  /*8210*/  @!P0 PRMT R174, R118, 0x5410, RZ ;  /* 0x0000541076ae8816 */ /* 0x000fe200000000ff */
[----:B------:R-:W-:Y:S01]  /*8220*/  FADD.FTZ R118, R121, R120 ;  /* 0x0000007879767221 */ /* 0x000fe20000010000 */
[----:B------:R-:W-:-:S02]  /*8230*/  ISETP.GT.U32.AND P0, PT, R212, UR8, PT ;  /* 0x00000008d4007c0c */ /* 0x000fc4000bf04070 */
[----:B-----5:R-:W-:Y:S01]  /*8240*/  F2FP.F16.F32.PACK_AB R162, R138, R141 ;  /* 0x0000008d8aa2723e */ /* 0x020fe200000000ff */
[----:B------:R-:W-:Y:S01]  /*8250*/  FADD.FTZ R141, R141, R152 ;  /* 0x000000988d8d7221 */ /* 0x000fe20000010000 */
[----:B------:R-:W-:Y:S02]  /*8260*/  @!P5 PRMT R48, R114, 0x5410, RZ ;  /* 0x000054107230d816 */ /* 0x000fe400000000ff */
[----:B------:R-:W-:Y:S01]  /*8270*/  @!P4 PRMT R159, R115, 0x5410, RZ ;  /* 0x00005410739fc816 */ /* 0x000fe200000000ff */
[----:B------:R-:W-:Y:S01]  /*8280*/  @!P3 HADD2 R113, -R162.H0_H0, -RZ.H0_H0 ;  /* 0xa00000ffa271b230 */ /* 0x000fe20000000900 */
[----:B------:R-:W-:Y:S01]  /*8290*/  ISETP.LE.U32.AND P5, PT, R245, UR8, PT ;  /* 0x00000008f5007c0c */ /* 0x000fe2000bfa3070 */
[----:B------:R-:W-:Y:S01]  /*82a0*/  FADD.FTZ R138, R138, R141 ;  /* 0x0000008d8a8a7221 */ /* 0x000fe20000010000 */
[----:B------:R-:W-:Y:S02]  /*82b0*/  ISETP.LE.U32.AND P4, PT, R198, UR8, PT ;  /* 0x00000008c6007c0c */ /* 0x000fe4000bf83070 */
[----:B------:R-:W-:Y:S01]  /*82c0*/  F2FP.F16.F32.PACK_AB R173, R163, R164 ;  /* 0x000000a4a3ad723e */ /* 0x000fe200000000ff */
[----:B------:R-:W-:Y:S01]  /*82d0*/  HMMA.16816.F32 R76, R16, R8, R76 ;  /* 0x00000008104c723c */ /* 0x000fe2000000184c */
[----:B------:R-:W-:Y:S01]  /*82e0*/  PRMT R161, R162, 0x7632, R161 ;  /* 0x00007632a2a17816 */ /* 0x000fe200000000a1 */
[----:B------:R-:W-:Y:S01]  /*82f0*/  FADD.FTZ R133, R133, R138 ;  /* 0x0000008a85857221 */ /* 0x000fe20000010000 */
[----:B------:R-:W-:-:S02]  /*8300*/  PRMT R172, R173, 0x7632, R172 ;  /* 0x00007632adac7816 */ /* 0x000fc400000000ac */
[----:B------:R-:W-:Y:S01]  /*8310*/  PRMT R230, R162, 0x5410, R161 ;  /* 0x00005410a2e67816 */ /* 0x000fe200000000a1 */
[----:B------:R-:W-:Y:S01]  /*8320*/  FADD.FTZ R146, R146, R133 ;  /* 0x0000008592927221 */ /* 0x000fe20000010000 */
[----:B------:R-:W-:Y:S01]  /*8330*/  @!P3 PRMT R162, R113, 0x5410, RZ ;  /* 0x0000541071a2b816 */ /* 0x000fe200000000ff */
[----:B------:R-:W-:Y:S01]  /*8340*/  @P0 HADD2 R97, -R172.H0_H0, -RZ.H0_H0 ;  /* 0xa00000ffac610230 */ /* 0x000fe20000000900 */
[----:B------:R-:W-:Y:S01]  /*8350*/  ISETP.GT.U32.AND P3, PT, R213, UR8, PT ;  /* 0x00000008d5007c0c */ /* 0x000fe2000bf64070 */
[----:B------:R-:W-:Y:S01]  /*8360*/  @!P5 HADD2 R99, -R160.H0_H0, -RZ.H0_H0 ;  /* 0xa00000ffa063d230 */ /* 0x000fe20000000900 */
[----:B------:R-:W-:Y:S01]  /*8370*/  PRMT R8, R150, 0x7632, R8 ;  /* 0x0000763296087816 */ /* 0x000fe20000000008 */
[----:B------:R-:W-:Y:S01]  /*8380*/  @!P4 HADD2 R98, -R149.H0_H0, -RZ.H0_H0 ;  /* 0xa00000ff9562c230 */ /* 0x000fe20000000900 */
[----:B------:R-:W-:Y:S01]  /*8390*/  PRMT R239, R242, 0x7771, RZ ;  /* 0x00007771f2ef7816 */ /* 0x000fe200000000ff */
[----:B------:R-:W-:Y:S01]  /*83a0*/  HMMA.16816.F32 R112, R128, R82, RZ ;  /* 0x000000528070723c */ /* 0x000fe200000018ff */
[----:B------:R-:W-:-:S02]  /*83b0*/  PRMT R248, R173, 0x5410, R172 ;  /* 0x00005410adf87816 */ /* 0x000fc400000000ac */
[C---:B------:R-:W-:Y:S02]  /*83c0*/  PRMT R184, R242.reuse, 0x7772, RZ ;  /* 0x00007772f2b87816 */ /* 0x040fe400000000ff */
[----:B------:R-:W-:Y:S02]  /*83d0*/  PRMT R197, R242, 0x7773, RZ ;  /* 0x00007773f2c57816 */ /* 0x000fe400000000ff */
[----:B------:R-:W-:Y:S01]  /*83e0*/  @P0 PRMT R172, R97, 0x5410, RZ ;  /* 0x0000541061ac0816 */ /* 0x000fe200000000ff */
[----:B------:R-:W-:Y:S01]  /*83f0*/  @P3 HADD2 R116, -R173.H0_H0, -RZ.H0_H0 ;  /* 0xa00000ffad743230 */ /* 0x000fe20000000900 */
[----:B------:R-:W-:Y:S01]  /*8400*/  LOP3.LUT R8, R8, 0xff, RZ, 0xc0, !PT ;  /* 0x000000ff08087812 */ /* 0x000fe200078ec0ff */
[----:B------:R-:W-:Y:S01]  /*8410*/  HMMA.16816.F32 R80, R100, R82, RZ ;  /* 0x000000526450723c */ /* 0x000fe200000018ff */
[----:B------:R-:W-:Y:S02]  /*8420*/  ISETP.GT.U32.AND P0, PT, R239, UR8, PT ;  /* 0x00000008ef007c0c */ /* 0x000fe4000bf04070 */
[----:B------:R-:W-:-:S02]  /*8430*/  @!P5 PRMT R160, R99, 0x5410, RZ ;  /* 0x0000541063a0d816 */ /* 0x000fc400000000ff */
[----:B------:R-:W-:Y:S02]  /*8440*/  @!P4 PRMT R149, R98, 0x5410, RZ ;  /* 0x000054106295c816 */ /* 0x000fe400000000ff */
[C---:B------:R-:W-:Y:S02]  /*8450*/  ISETP.GT.U32.AND P5, PT, R184.reuse, UR8, PT ;  /* 0x00000008b8007c0c */ /* 0x040fe4000bfa4070 */
[----:B------:R-:W-:Y:S01]  /*8460*/  PRMT R99, R184, 0x5410, R197 ;  /* 0x00005410b8637816 */ /* 0x000fe200000000c5 */
[----:B------:R-:W-:Y:S01]  /*8470*/  HMMA.16816.F32 R112, R24, R10, R112 ;  /* 0x0000000a1870723c */ /* 0x000fe20000001870 */
[----:B------:R-:W-:Y:S02]  /*8480*/  ISETP.LE.U32.AND P4, PT, R8, UR8, PT ;  /* 0x0000000808007c0c */ /* 0x000fe4000bf83070 */
[----:B------:R-:W-:Y:S01]  /*8490*/  F2FP.F16.F32.PACK_AB R184, R177, R178 ;  /* 0x000000b2b1b8723e */ /* 0x000fe200000000ff */
[----:B------:R-:W-:Y:S01]  /*84a0*/  FADD.FTZ R178, R178, R143 ;  /* 0x0000008fb2b27221 */ /* 0x000fe20000010000 */
[----:B------:R-:W-:-:S02]  /*84b0*/  @P3 PRMT R173, R116, 0x5410, RZ ;  /* 0x0000541074ad3816 */ /* 0x000fc400000000ff */
[----:B------:R-:W-:Y:S01]  /*84c0*/  PRMT R205, R184, 0x7632, R205 ;  /* 0x00007632b8cd7816 */ /* 0x000fe200000000cd */
[----:B------:R-:W-:Y:S01]  /*84d0*/  @!P1 HADD2 R96, -R184.H0_H0, -RZ.H0_H0 ;  /* 0xa00000ffb8609230 */ /* 0x000fe20000000900 */
[----:B------:R-:W-:Y:S01]  /*84e0*/  ISETP.GT.U32.AND P3, PT, R197, UR8, PT ;  /* 0x00000008c5007c0c */ /* 0x000fe2000bf64070 */
[----:B------:R-:W-:Y:S01]  /*84f0*/  HMMA.16816.F32 R80, R16, R10, R80 ;  /* 0x0000000a1050723c */ /* 0x000fe20000001850 */
[----:B------:R-:W-:Y:S01]  /*8500*/  LOP3.LUT R98, R124, 0xff, RZ, 0xc0, !PT ;  /* 0x000000ff7c627812 */ /* 0x000fe200078ec0ff */
[----:B------:R-:W-:Y:S01]  /*8510*/  @P0 HADD2 R91, -R205.H0_H0, -RZ.H0_H0 ;  /* 0xa00000ffcd5b0230 */ /* 0x000fe20000000900 */
[----:B------:R-:W-:Y:S01]  /*8520*/  F2FP.F16.F32.PACK_AB R204, R179, R176 ;  /* 0x000000b0b3cc723e */ /* 0x000fe200000000ff */
[----:B------:R-:W-:Y:S01]  /*8530*/  @!P4 HADD2 R89, -R56.H0_H0, -RZ.H0_H0 ;  /* 0xa00000ff3859c230 */ /* 0x000fe20000000900 */
[----:B------:R-:W-:Y:S01]  /*8540*/  PRMT R97, R184, 0x5410, R205 ;  /* 0x00005410b8617816 */ /* 0x000fe200000000cd */
[----:B------:R-:W-:Y:S01]  /*8550*/  IMAD.U32 R11, RZ, RZ, UR21 ;  /* 0x00000015ff0b7e24 */ /* 0x000fe2000f8e00ff */
[C---:B------:R-:W-:Y:S01]  /*8560*/  PRMT R123, R240.reuse, 0x7772, RZ ;  /* 0x00007772f07b7816 */ /* 0x040fe200000000ff */
[----:B------:R-:W-:Y:S01]  /*8570*/  @P5 HADD2 R90, -R204.H0_H0, -RZ.H0_H0 ;  /* 0xa00000ffcc5a5230 */ /* 0x000fe20000000900 */
[----:B------:R-:W-:Y:S01]  /*8580*/  PRMT R180, R240, 0x7773, RZ ;  /* 0x00007773f0b47816 */ /* 0x000fe200000000ff */
[----:B------:R-:W-:Y:S01]  /*8590*/  FADD.FTZ R178, R177, R178 ;  /* 0x000000b2b1b27221 */ /* 0x000fe20000010000 */
[----:B------:R-:W-:-:S02]  /*85a0*/  @P0 PRMT R205, R91, 0x5410, RZ ;  /* 0x000054105bcd0816 */ /* 0x000fc400000000ff */
[----:B------:R-:W-:Y:S02]  /*85b0*/  ISETP.LE.U32.AND P0, PT, R98, UR8, PT ;  /* 0x0000000862007c0c */ /* 0x000fe4000bf03070 */
[----:B------:R-:W-:Y:S02]  /*85c0*/  @!P1 PRMT R184, R96, 0x5410, RZ ;  /* 0x0000541060b89816 */ /* 0x000fe400000000ff */
[----:B------:R-:W-:Y:S02]  /*85d0*/  PRMT R203, R204, 0x7632, R203 ;  /* 0x00007632cccb7816 */ /* 0x000fe400000000cb */
[----:B------:R-:W-:Y:S02]  /*85e0*/  @!P4 PRMT R56, R89, 0x5410, RZ ;  /* 0x000054105938c816 */ /* 0x000fe400000000ff */
[----:B------:R-:W-:Y:S01]  /*85f0*/  ISETP.GT.U32.AND P4, PT, R180, UR8, PT ;  /* 0x00000008b4007c0c */ /* 0x000fe2000bf84070 */
[----:B------:R-:W-:Y:S01]  /*8600*/  @P3 HADD2 R88, -R203.H0_H0, -RZ.H0_H0 ;  /* 0xa00000ffcb583230 */ /* 0x000fe20000000900 */
[----:B------:R-:W-:Y:S01]  /*8610*/  PRMT R96, R123, 0x5410, R180 ;  /* 0x000054107b607816 */ /* 0x000fe200000000b4 */
[----:B------:R-:W-:Y:S01]  /*8620*/  IMAD.SHL.U32 R180, R194, 0x2, RZ ;  /* 0x00000002c2b47824 */ /* 0x000fe200078e00ff */
[----:B------:R-:W-:-:S02]  /*8630*/  PRMT R8, R124, 0x7632, R8 ;  /* 0x000076327c087816 */ /* 0x000fc40000000008 */
[----:B------:R-:W-:Y:S02]  /*8640*/  LOP3.LUT R193, R193, 0xffff, RZ, 0xc0, !PT ;  /* 0x0000ffffc1c17812 */ /* 0x000fe400078ec0ff */
[----:B------:R-:W-:Y:S01]  /*8650*/  F2FP.F16.F32.PACK_AB R202, R208, R185 ;  /* 0x000000b9d0ca723e */ /* 0x000fe200000000ff */
[----:B------:R-:W-:Y:S01]  /*8660*/  FADD.FTZ R185, R185, R178 ;  /* 0x000000b2b9b97221 */ /* 0x000fe20000010000 */
[----:B------:R-:W-:Y:S02]  /*8670*/  LOP3.LUT R180, R180, 0x6, RZ, 0xe2, !PT ;  /* 0x00000006b4b47812 */ /* 0x000fe400078ee2ff */
[----:B------:R-:W-:Y:S01]  /*8680*/  LOP3.LUT R8, R8, 0xff, RZ, 0xc0, !PT ;  /* 0x000000ff08087812 */ /* 0x000fe200078ec0ff */
[----:B------:R-:W-:Y:S01]  /*8690*/  @!P0 HADD2 R86, -R202.H0_H0, -RZ.H0_H0 ;  /* 0xa00000ffca568230 */ /* 0x000fe20000000900 */
[----:B------:R-:W-:Y:S01]  /*86a0*/  ISETP.LE.U32.AND P1, PT, R193, UR8, PT ;  /* 0x00000008c1007c0c */ /* 0x000fe2000bf23070 */
[----:B------:R-:W-:Y:S01]  /*86b0*/  IMAD R117, R117, UR25, R180 ;  /* 0x0000001975757c24 */ /* 0x000fe2000f8e02b4 */
[----:B------:R-:W-:Y:S01]  /*86c0*/  PRMT R249, R204, 0x5410, R203 ;  /* 0x00005410ccf97816 */ /* 0x000fe200000000cb */
[----:B------:R-:W-:Y:S01]  /*86d0*/  FADD.FTZ R185, R208, R185 ;  /* 0x000000b9d0b97221 */ /* 0x000fe20000010000 */
[----:B------:R-:W-:-:S02]  /*86e0*/  @P3 PRMT R203, R88, 0x5410, RZ ;  /* 0x0000541058cb3816 */ /* 0x000fc400000000ff */
[----:B------:R-:W-:Y:S02]  /*86f0*/  PRMT R201, R202, 0x7632, R201 ;  /* 0x00007632cac97816 */ /* 0x000fe400000000c9 */
[----:B------:R-:W-:Y:S02]  /*8700*/  ISETP.LE.U32.AND P3, PT, R8, UR8, PT ;  /* 0x0000000808007c0c */ /* 0x000fe4000bf63070 */
[----:B------:R-:W-:Y:S02]  /*8710*/  PRMT R251, R202, 0x5410, R201 ;  /* 0x00005410cafb7816 */ /* 0x000fe400000000c9 */
[----:B------:R-:W-:Y:S01]  /*8720*/  @!P0 PRMT R202, R86, 0x5410, RZ ;  /* 0x0000541056ca8816 */ /* 0x000fe200000000ff */
[----:B------:R-:W-:Y:S01]  /*8730*/  @!P1 HADD2 R87, -R63.H0_H0, -RZ.H0_H0 ;  /* 0xa00000ff3f579230 */ /* 0x000fe20000000900 */
[----:B------:R-:W-:Y:S02]  /*8740*/  SHF.R.S32.HI R8, RZ, 0x1f, R117 ;  /* 0x0000001fff087819 */ /* 0x000fe40000011475 */
[----:B------:R-:W-:-:S02]  /*8750*/  IADD3 R9, P0, PT, R117, UR21, RZ ;  /* 0x0000001575097c10 */ /* 0x000fc4000ff1e0ff */
[----:B------:R-:W-:Y:S02]  /*8760*/  F2FP.F16.F32.PACK_AB R200, R206, R209 ;  /* 0x000000d1cec8723e */ /* 0x000fe400000000ff */
[----:B------:R-:W-:Y:S02]  /*8770*/  LEA.HI.X.SX32 R8, R11, R8, 0x1, P0 ;  /* 0x000000080b087211 */ /* 0x000fe400000f0eff */
[C---:B------:R-:W-:Y:S01]  /*8780*/  LEA R198, P0, R9.reuse, UR6, 0x1 ;  /* 0x0000000609c67c11 */ /* 0x040fe2000f8008ff */
[----:B------:R-:W-:Y:S01]  /*8790*/  @!P3 HADD2 R85, -R200.H0_H0, -RZ.H0_H0 ;  /* 0xa00000ffc855b230 */ /* 0x000fe20000000900 */
[----:B------:R-:W-:Y:S01]  /*87a0*/  PRMT R197, R200, 0x7632, R197 ;  /* 0x00007632c8c57816 */ /* 0x000fe200000000c5 */
[----:B------:R-:W-:Y:S01]  /*87b0*/  USHF.L.U32 UR6, UR25, 0x3, URZ ;  /* 0x0000000319067899 */ /* 0x000fe200080006ff */
[----:B------:R-:W-:Y:S02]  /*87c0*/  LEA.HI.X R199, R9, UR7, R8, 0x1, P0 ;  /* 0x0000000709c77c11 */ /* 0x000fe400080f0c08 */
[----:B------:R-:W-:Y:S01]  /*87d0*/  SHF.R.U32.HI R233, RZ, 0x18, R124 ;  /* 0x00000018ffe97819 */ /* 0x000fe2000001167c */
[----:B------:R-:W-:Y:S01]  /*87e0*/  LDSM.16.MT88.4 R8, [R244+0x6800] ;  /* 0x00680000f408783b */ /* 0x000fe20000004200 */
[----:B------:R-:W-:-:S02]  /*87f0*/  @P5 PRMT R204, R90, 0x5410, RZ ;  /* 0x000054105acc5816 */ /* 0x000fc400000000ff */
[----:B------:R-:W-:Y:S01]  /*8800*/  @!P1 PRMT R63, R87, 0x5410, RZ ;  /* 0x00005410573f9816 */ /* 0x000fe200000000ff */
[----:B------:R-:W-:Y:S01]  /*8810*/  STG.E.U16 desc[UR28][R198.64], R170 ;  /* 0x000000aac6007986 */ /* 0x000fe2000c10151c */
[----:B------:R-:W-:Y:S02]  /*8820*/  ISETP.GT.U32.AND P0, PT, R231, UR8, PT ;  /* 0x00000008e7007c0c */ /* 0x000fe4000bf04070 */
[----:B------:R-:W-:Y:S01]  /*8830*/  ISETP.GT.U32.AND P5, PT, R123, UR8, PT ;  /* 0x000000087b007c0c */ /* 0x000fe2000bfa4070 */
[----:B------:R-:W-:Y:S01]  /*8840*/  STG.E.U16 desc[UR28][R198.64+0x2], R149 ;  /* 0x00000295c6007986 */ /* 0x000fe2000c10151c */
[C---:B------:R-:W-:Y:S02]  /*8850*/  ISETP.GT.U32.AND P1, PT, R122.reuse, UR8, PT ;  /* 0x000000087a007c0c */ /* 0x040fe4000bf24070 */
[----:B------:R-:W-:Y:S02]  /*8860*/  PRMT R231, R122, 0x5410, R231 ;  /* 0x000054107ae77816 */ /* 0x000fe400000000e7 */
[----:B------:R-:W-:Y:S01]  /*8870*/  PRMT R91, R200, 0x5410, R197 ;  /* 0x00005410c85b7816 */ /* 0x000fe200000000c5 */
[----:B------:R-:W1:Y:S01]  /*8880*/  LDSM.16.MT88.4 R120, [R244+0x6000] ;  /* 0x00600000f478783b */ /* 0x000e620000004200 */
[----:B------:R-:W-:-:S02]  /*8890*/  @!P3 PRMT R200, R85, 0x5410, RZ ;  /* 0x0000541055c8b816 */ /* 0x000fc400000000ff */
[----:B------:R-:W-:Y:S01]  /*88a0*/  ISETP.LE.U32.AND P3, PT, R233, UR8, PT ;  /* 0x00000008e9007c0c */ /* 0x000fe2000bf63070 */
[----:B------:R-:W-:Y:S01]  /*88b0*/  IMAD.MOV.U32 R243, RZ, RZ, R91 ;  /* 0x000000fffff37224 */ /* 0x000fe200078e005b */
[----:B------:R-:W-:Y:S02]  /*88c0*/  LOP3.LUT R233, R196, 0xff, RZ, 0xc0, !PT ;  /* 0x000000ffc4e97812 */ /* 0x000fe400078ec0ff */
[----:B------:R-:W-:Y:S01]  /*88d0*/  F2FP.F16.F32.PACK_AB R196, R190, R207 ;  /* 0x000000cfbec4723e */ /* 0x000fe200000000ff */
[----:B------:R-:W-:Y:S01]  /*88e0*/  IMAD.MOV.U32 R252, RZ, RZ, R243 ;  /* 0x000000fffffc7224 */ /* 0x000fe200078e00f3 */
[----:B------:R-:W-:Y:S02]  /*88f0*/  PRMT R211, R240, 0x7771, RZ ;  /* 0x00007771f0d37816 */ /* 0x000fe400000000ff */
[----:B------:R-:W-:Y:S02]  /*8900*/  PRMT R193, R196, 0x7632, R193 ;  /* 0x00007632c4c17816 */ /* 0x000fe400000000c1 */
[----:B------:R-:W-:-:S02]  /*8910*/  LOP3.LUT R242, R242, 0xff, RZ, 0xc0, !PT ;  /* 0x000000fff2f27812 */ /* 0x000fc400078ec0ff */
[----:B------:R-:W-:Y:S01]  /*8920*/  PRMT R229, R196, 0x5410, R193 ;  /* 0x00005410c4e57816 */ /* 0x000fe200000000c1 */
[----:B------:R-:W-:Y:S01]  /*8930*/  @!P3 HADD2 R84, -R197.H0_H0, -RZ.H0_H0 ;  /* 0xa00000ffc554b230 */ /* 0x000fe20000000900 */
[----:B------:R-:W-:Y:S02]  /*8940*/  SHF.R.U32.HI R243, RZ, 0x18, R187 ;  /* 0x00000018fff37819 */ /* 0x000fe400000116bb */
[----:B------:R-:W-:Y:S02]  /*8950*/  F2FP.F16.F32.PACK_AB R222, R217, R218 ;  /* 0x000000dad9de723e */ /* 0x000fe400000000ff */
[----:B------:R-:W-:Y:S02]  /*8960*/  @!P3 PRMT R197, R84, 0x5410, RZ ;  /* 0x0000541054c5b816 */ /* 0x000fe400000000ff */
[----:B------:R-:W-:Y:S02]  /*8970*/  ISETP.LE.U32.AND P3, PT, R233, UR8, PT ;  /* 0x00000008e9007c0c */ /* 0x000fe4000bf63070 */
[----:B----4-:R-:W-:Y:S01]  /*8980*/  F2FP.F16.F32.PACK_AB R225, R219, R224 ;  /* 0x000000e0dbe1723e */ /* 0x010fe200000000ff */
[----:B------:R-:W-:Y:S01]  /*8990*/  FADD.FTZ R224, R224, R185 ;  /* 0x000000b9e0e07221 */ /* 0x000fe20000010000 */
[----:B------:R-:W-:-:S02]  /*89a0*/  LOP3.LUT R99, R99, 0xff00ff, RZ, 0xc0, !PT ;  /* 0x00ff00ff63637812 */ /* 0x000fc400078ec0ff */
[----:B------:R-:W-:Y:S01]  /*89b0*/  LOP3.LUT R126, R126, 0xffff, RZ, 0xc0, !PT ;  /* 0x0000ffff7e7e7812 */ /* 0x000fe200078ec0ff */
[----:B------:R-:W-:Y:S01]  /*89c0*/  @!P6 HADD2 R29, -R225.H0_H0, -RZ.H0_H0 ;  /* 0xa00000ffe11de230 */ /* 0x000fe20000000900 */
[----:B------:R-:W-:Y:S02]  /*89d0*/  LOP3.LUT R231, R231, 0xff00ff, RZ, 0xc0, !PT ;  /* 0x00ff00ffe7e77812 */ /* 0x000fe400078ec0ff */
[----:B------:R-:W-:Y:S02]  /*89e0*/  PRMT R233, R233, 0x5410, R188 ;  /* 0x00005410e9e97816 */ /* 0x000fe400000000bc */
[----:B------:R-:W-:Y:S01]  /*89f0*/  LOP3.LUT R169, R169, 0xffff, RZ, 0xc0, !PT ;  /* 0x0000ffffa9a97812 */ /* 0x000fe200078ec0ff */
[----:B------:R-:W-:Y:S01]  /*8a00*/  @!P3 HADD2 R31, -R196.H0_H0, -RZ.H0_H0 ;  /* 0xa00000ffc41fb230 */ /* 0x000fe20000000900 */
[----:B-1----:R-:W-:Y:S04]  /*8a10*/  HMMA.16816.F32 R84, R100, R120, RZ ;  /* 0x000000786454723c */ /* 0x002fe800000018ff */
[----:B------:R-:W-:Y:S01]  /*8a20*/  @!P3 PRMT R196, R31, 0x5410, RZ ;  /* 0x000054101fc4b816 */ /* 0x000fe200000000ff */
[----:B------:R-:W-:Y:S01]  /*8a30*/  IMAD.MOV.U32 R31, RZ, RZ, R118 ;  /* 0x000000ffff1f7224 */ /* 0x000fe200078e0076 */
[----:B------:R-:W-:-:S03]  /*8a40*/  ISETP.GT.U32.AND P3, PT, R188, UR8, PT ;  /* 0x00000008bc007c0c */ /* 0x000fc6000bf64070 */
[----:B------:R-:W-:Y:S01]  /*8a50*/  FADD.FTZ R223, R223, R31 ;  /* 0x0000001fdfdf7221 */ /* 0x000fe20000010000 */
[----:B------:R-:W-:Y:S01]  /*8a60*/  FADD.FTZ R31, R221, R250 ;  /* 0x000000fadd1f7221 */ /* 0x000fe20000010000 */
[----:B------:R-:W-:Y:S01]  /*8a70*/  HMMA.16816.F32 R116, R128, R120, RZ ;  /* 0x000000788074723c */ /* 0x000fe200000018ff */
[----:B------:R-:W-:Y:S01]  /*8a80*/  PRMT R250, R245, 0x5410, R216 ;  /* 0x00005410f5fa7816 */ /* 0x000fe200000000d8 */
[----:B------:R-:W-:Y:S01]  /*8a90*/  FADD.FTZ R236, R236, R223 ;  /* 0x000000dfecec7221 */ /* 0x000fe20000010000 */
[----:B------:R-:W-:Y:S01]  /*8aa0*/  F2FP.F16.F32.PACK_AB R216, R214, R215 ;  /* 0x000000d7d6d8723e */ /* 0x000fe200000000ff */
[----:B------:R-:W-:Y:S01]  /*8ab0*/  FADD.FTZ R238, R238, R31 ;  /* 0x0000001feeee7221 */ /* 0x000fe20000010000 */
[----:B------:R-:W-:Y:S01]  /*8ac0*/  PRMT R223, R222, 0x7632, R223 ;  /* 0x00007632dedf7816 */ /* 0x000fe200000000df */
[----:B------:R-:W-:Y:S01]  /*8ad0*/  FADD.FTZ R183, R183, R236 ;  /* 0x000000ecb7b77221 */ /* 0x000fe20000010000 */
[----:B------:R-:W-:Y:S01]  /*8ae0*/  PRMT R221, R216, 0x7632, R221 ;  /* 0x00007632d8dd7816 */ /* 0x000fe200000000dd */
[----:B------:R-:W-:Y:S01]  /*8af0*/  @P3 HADD2 R30, -R193.H0_H0, -RZ.H0_H0 ;  /* 0xa00000ffc11e3230 */ /* 0x000fe20000000900 */
[----:B------:R-:W-:Y:S01]  /*8b00*/  HMMA.16816.F32 R88, R100, R122, RZ ;  /* 0x0000007a6458723c */ /* 0x000fe200000018ff */
[----:B------:R-:W-:Y:S01]  /*8b10*/  LOP3.LUT R245, R124, 0xffff, RZ, 0xc0, !PT ;  /* 0x0000ffff7cf57812 */ /* 0x000fe200078ec0ff */
[----:B------:R-:W-:Y:S01]  /*8b20*/  FADD.FTZ R168, R168, R183 ;  /* 0x000000b7a8a87221 */ /* 0x000fe20000010000 */
[----:B------:R-:W-:Y:S01]  /*8b30*/  FADD.FTZ R181, R181, R238 ;  /* 0x000000eeb5b57221 */ /* 0x000fe20000010000 */
[----:B------:R-:W-:Y:S01]  /*8b40*/  @P3 PRMT R193, R30, 0x5410, RZ ;  /* 0x000054101ec13816 */ /* 0x000fe200000000ff */
[----:B------:R-:W-:Y:S01]  /*8b50*/  FADD.FTZ R215, R215, R146 ;  /* 0x00000092d7d77221 */ /* 0x000fe20000010000 */
[----:B------:R-:W-:Y:S01]  /*8b60*/  ISETP.GT.U32.AND P3, PT, R211, UR8, PT ;  /* 0x00000008d3007c0c */ /* 0x000fe2000bf64070 */
[----:B------:R-:W-:Y:S01]  /*8b70*/  FADD.FTZ R153, R153, R168 ;  /* 0x000000a899997221 */ /* 0x000fe20000010000 */
[----:B------:R-:W-:Y:S01]  /*8b80*/  HMMA.16816.F32 R84, R16, R8, R84 ;  /* 0x000000081054723c */ /* 0x000fe20000001854 */
[----:B------:R-:W-:Y:S01]  /*8b90*/  SHF.R.U32.HI R245, RZ, 0x8, R245 ;  /* 0x00000008fff57819 */ /* 0x000fe200000116f5 */
[----:B------:R-:W-:Y:S01]  /*8ba0*/  FADD.FTZ R156, R156, R181 ;  /* 0x000000b59c9c7221 */ /* 0x000fe20000010000 */
[----:B------:R-:W-:Y:S01]  /*8bb0*/  FADD.FTZ R144, R144, R153 ;  /* 0x0000009990907221 */ /* 0x000fe20000010000 */
[----:B------:R-:W-:-:S02]  /*8bc0*/  FADD.FTZ R214, R214, R215 ;  /* 0x000000d7d6d67221 */ /* 0x000fc40000010000 */
[----:B------:R-:W-:Y:S01]  /*8bd0*/  FADD.FTZ R156, R151, R156 ;  /* 0x0000009c979c7221 */ /* 0x000fe20000010000 */
[----:B------:R-:W-:Y:S01]  /*8be0*/  FADD.FTZ R139, R139, R144 ;  /* 0x000000908b8b7221 */ /* 0x000fe20000010000 */
[----:B------:R-:W-:Y:S01]  /*8bf0*/  HMMA.16816.F32 R116, R24, R8, R116 ;  /* 0x000000081874723c */ /* 0x000fe20000001874 */
[----:B------:R-:W-:Y:S01]  /*8c00*/  LOP3.LUT R8, R240, 0xff, RZ, 0xc0, !PT ;  /* 0x000000fff0087812 */ /* 0x000fe200078ec0ff */
[----:B------:R-:W-:Y:S01]  /*8c10*/  FADD.FTZ R165, R165, R156 ;  /* 0x0000009ca5a57221 */ /* 0x000fe20000010000 */
[----:B------:R-:W-:Y:S01]  /*8c20*/  PRMT R9, R242, 0x5410, R239 ;  /* 0x00005410f2097816 */ /* 0x000fe200000000ef */
[----:B------:R-:W-:Y:S01]  /*8c30*/  FADD.FTZ R176, R176, R139 ;  /* 0x0000008bb0b07221 */ /* 0x000fe20000010000 */
[----:B------:R-:W-:Y:S01]  /*8c40*/  PRMT R8, R8, 0x5410, R211 ;  /* 0x0000541008087816 */ /* 0x000fe200000000d3 */
[----:B------:R-:W-:Y:S01]  /*8c50*/  FADD.FTZ R165, R166, R165 ;  /* 0x000000a5a6a57221 */ /* 0x000fe20000010000 */
[----:B------:R-:W1:Y:S01]  /*8c60*/  MUFU.EX2 R211, R237 ;  /* 0x000000ed00d37308 */ /* 0x000e620000000800 */
[----:B------:R-:W-:Y:S01]  /*8c70*/  HMMA.16816.F32 R120, R128, R122, RZ ;  /* 0x0000007a8078723c */ /* 0x000fe200000018ff */
[----:B------:R-:W-:Y:S01]  /*8c80*/  SHF.R.U32.HI R239, RZ, 0x18, R124 ;  /* 0x00000018ffef7819 */ /* 0x000fe2000001167c */
[----:B------:R-:W-:Y:S01]  /*8c90*/  FADD.FTZ R176, R179, R176 ;  /* 0x000000b0b3b07221 */ /* 0x000fe20000010000 */
[----:B------:R-:W-:Y:S01]  /*8ca0*/  PRMT R240, R216, 0x5410, R221 ;  /* 0x00005410d8f07816 */ /* 0x000fe200000000dd */
[----:B------:R-:W-:Y:S01]  /*8cb0*/  FADD.FTZ R164, R164, R165 ;  /* 0x000000a5a4a47221 */ /* 0x000fe20000010000 */
[----:B------:R-:W-:Y:S01]  /*8cc0*/  PRMT R242, R222, 0x5410, R223 ;  /* 0x00005410def27816 */ /* 0x000fe200000000df */
[----:B------:R-:W-:Y:S01]  /*8cd0*/  FADD.FTZ R209, R209, R176 ;  /* 0x000000b0d1d17221 */ /* 0x000fe20000010000 */
[--C-:B------:R-:W-:Y:S01]  /*8ce0*/  HSET2.LE.AND R30, R9, R186.reuse, PT ;  /* 0x000000ba091e7233 */ /* 0x100fe20003803000 */
[----:B------:R-:W-:Y:S01]  /*8cf0*/  HMMA.16816.F32 R88, R16, R10, R88 ;  /* 0x0000000a1058723c */ /* 0x000fe20000001858 */
[----:B------:R-:W-:Y:S01]  /*8d00*/  HSET2.LE.AND R9, R8, R186, PT ;  /* 0x000000ba08097233 */ /* 0x000fe20003803000 */
[----:B------:R-:W-:Y:S01]  /*8d10*/  FADD.FTZ R163, R163, R164 ;  /* 0x000000a4a3a37221 */ /* 0x000fe20000010000 */
[----:B------:R-:W-:Y:S01]  /*8d20*/  FADD.FTZ R209, R206, R209 ;  /* 0x000000d1ced17221 */ /* 0x000fe20000010000 */
[----:B------:R-:W-:Y:S01]  /*8d30*/  LOP3.LUT R30, R97, R30, RZ, 0xc0, !PT ;  /* 0x0000001e611e7212 */ /* 0x000fe200078ec0ff */
[----:B------:R-:W-:Y:S01]  /*8d40*/  FADD.FTZ R207, R207, R214 ;  /* 0x000000d6cfcf7221 */ /* 0x000fe20000010000 */
[----:B------:R-:W-:-:S04]  /*8d50*/  FADD.FTZ R218, R218, R163 ;  /* 0x000000a3dada7221 */ /* 0x000fc80000010000 */
[----:B------:R-:W-:Y:S02]  /*8d60*/  FADD.FTZ R218, R217, R218 ;  /* 0x000000dad9da7221 */ /* 0x000fe40000010000 */
[----:B------:R-:W-:Y:S01]  /*8d70*/  HMMA.16816.F32 R120, R24, R10, R120 ;  /* 0x0000000a1878723c */ /* 0x000fe20000001878 */
[----:B------:R-:W-:Y:S02]  /*8d80*/  PRMT R11, R213, 0x5410, R212 ;  /* 0x00005410d50b7816 */ /* 0x000fe400000000d4 */
[----:B-1----:R-:W-:Y:S01]  /*8d90*/  F2FP.F16.F32.PACK_AB R212, R210, R211 ;  /* 0x000000d3d2d4723e */ /* 0x002fe200000000ff */
[----:B------:R-:W-:Y:S01]  /*8da0*/  FADD.FTZ R211, R211, R218 ;  /* 0x000000dad3d37221 */ /* 0x000fe20000010000 */
[----:B------:R-:W-:Y:S02]  /*8db0*/  PRMT R10, R187, 0x7632, R10 ;  /* 0x00007632bb0a7816 */ /* 0x000fe4000000000a */
[----:B------:R-:W-:Y:S01]  /*8dc0*/  PRMT R213, R212, 0x7632, R213 ;  /* 0x00007632d4d57816 */ /* 0x000fe200000000d5 */
[----:B------:R-:W-:Y:S01]  /*8dd0*/  @P1 HADD2 R21, -R212.H0_H0, -RZ.H0_H0 ;  /* 0xa00000ffd4151230 */ /* 0x000fe20000000900 */
[----:B------:R-:W-:-:S02]  /*8de0*/  LOP3.LUT R10, R10, 0xff, RZ, 0xc0, !PT ;  /* 0x000000ff0a0a7812 */ /* 0x000fc400078ec0ff */
[----:B------:R-:W-:Y:S01]  /*8df0*/  PRMT R237, R212, 0x5410, R213 ;  /* 0x00005410d4ed7816 */ /* 0x000fe200000000d5 */
[----:B------:R-:W-:Y:S01]  /*8e00*/  @P0 HADD2 R20, -R213.H0_H0, -RZ.H0_H0 ;  /* 0xa00000ffd5140230 */ /* 0x000fe20000000900 */
[----:B------:R-:W-:Y:S02]  /*8e10*/  @P1 PRMT R212, R21, 0x5410, RZ ;  /* 0x0000541015d41816 */ /* 0x000fe400000000ff */
[----:B------:R-:W-:Y:S02]  /*8e20*/  ISETP.LE.U32.AND P1, PT, R10, UR8, PT ;  /* 0x000000080a007c0c */ /* 0x000fe4000bf23070 */
[----:B------:R-:W-:Y:S02]  /*8e30*/  SHF.R.U32.HI R10, RZ, 0x10, R124 ;  /* 0x00000010ff0a7819 */ /* 0x000fe4000001167c */
[----:B------:R-:W-:Y:S02]  /*8e40*/  @P0 PRMT R213, R20, 0x5410, RZ ;  /* 0x0000541014d50816 */ /* 0x000fe400000000ff */
[----:B------:R-:W-:-:S02]  /*8e50*/  LOP3.LUT R10, R10, 0xff, RZ, 0xc0, !PT ;  /* 0x000000ff0a0a7812 */ /* 0x000fc400078ec0ff */
[----:B------:R-:W-:Y:S02]  /*8e60*/  SHF.R.U32.HI R21, RZ, 0x10, R125 ;  /* 0x00000010ff157819 */ /* 0x000fe4000001167d */
[----:B------:R-:W-:Y:S02]  /*8e70*/  PRMT R246, R10, 0x5410, R239 ;  /* 0x000054100af67816 */ /* 0x000fe400000000ef */
[----:B------:R-:W-:Y:S01]  /*8e80*/  LOP3.LUT R239, R187, 0xff, RZ, 0xc0, !PT ;  /* 0x000000ffbbef7812 */ /* 0x000fe200078ec0ff */
[----:B------:R-:W-:Y:S01]  /*8e90*/  @!P1 HADD2 R23, -R222.H0_H0, -RZ.H0_H0 ;  /* 0xa00000ffde179230 */ /* 0x000fe20000000900 */
[----:B------:R-:W-:Y:S02]  /*8ea0*/  LOP3.LUT R10, R125, 0xffff, RZ, 0xc0, !PT ;  /* 0x0000ffff7d0a7812 */ /* 0x000fe400078ec0ff */
[----:B------:R-:W-:Y:S02]  /*8eb0*/  ISETP.LE.U32.AND P0, PT, R239, UR8, PT ;  /* 0x00000008ef007c0c */ /* 0x000fe4000bf03070 */
[----:B------:R-:W-:-:S02]  /*8ec0*/  SHF.R.U32.HI R10, RZ, 0x8, R10 ;  /* 0x00000008ff0a7819 */ /* 0x000fc4000001160a */
[----:B------:R-:W-:Y:S02]  /*8ed0*/  LOP3.LUT R21, R21, 0xff, RZ, 0xc0, !PT ;  /* 0x000000ff15157812 */ /* 0x000fe400078ec0ff */
[----:B------:R-:W-:Y:S02]  /*8ee0*/  PRMT R127, R127, 0x5410, R10 ;  /* 0x000054107f7f7816 */ /* 0x000fe4000000000a */
[--C-:B------:R-:W-:Y:S02]  /*8ef0*/  PRMT R21, R21, 0x5410, R226.reuse ;  /* 0x0000541015157816 */ /* 0x100fe400000000e2 */
[----:B------:R-:W-:Y:S02]  /*8f00*/  LOP3.LUT R10, R10, 0xffff, RZ, 0xc0, !PT ;  /* 0x0000ffff0a0a7812 */ /* 0x000fe400078ec0ff */
[----:B------:R-:W-:Y:S01]  /*8f10*/  SHF.R.U32.HI R20, RZ, 0x10, R189 ;  /* 0x00000010ff147819 */ /* 0x000fe200000116bd */
[----:B------:R-:W-:Y:S01]  /*8f20*/  @!P0 HADD2 R28, -R216.H0_H0, -RZ.H0_H0 ;  /* 0xa00000ffd81c8230 */ /* 0x000fe20000000900 */
[----:B------:R-:W-:-:S02]  /*8f30*/  PRMT R226, R225, 0x7632, R226 ;  /* 0x00007632e1e27816 */ /* 0x000fc400000000e2 */
[----:B------:R-:W-:Y:S02]  /*8f40*/  LOP3.LUT R20, R20, 0xff, RZ, 0xc0, !PT ;  /* 0x000000ff14147812 */ /* 0x000fe400078ec0ff */
[----:B------:R-:W-:Y:S01]  /*8f50*/  @!P0 PRMT R216, R28, 0x5410, RZ ;  /* 0x000054101cd88816 */ /* 0x000fe200000000ff */
[----:B------:R-:W-:Y:S01]  /*8f60*/  @P3 HADD2 R38, -R226.H0_H0, -RZ.H0_H0 ;  /* 0xa00000ffe2263230 */ /* 0x000fe20000000900 */
[----:B------:R-:W-:Y:S02]  /*8f70*/  ISETP.LE.U32.AND P0, PT, R243, UR8, PT ;  /* 0x00000008f3007c0c */ /* 0x000fe4000bf03070 */
[----:B------:R-:W-:Y:S02]  /*8f80*/  PRMT R125, R20, 0x5410, R241 ;  /* 0x00005410147d7816 */ /* 0x000fe400000000f1 */
[----:B------:R-:W-:Y:S02]  /*8f90*/  HSET2.LE.AND R20, R99, R186, PT ;  /* 0x000000ba63147233 */ /* 0x000fe40003803000 */
[----:B------:R-:W-:-:S02]  /*8fa0*/  @!P1 PRMT R222, R23, 0x5410, RZ ;  /* 0x0000541017de9816 */ /* 0x000fc400000000ff */
[----:B------:R-:W-:Y:S02]  /*8fb0*/  LOP3.LUT R241, R189, 0xffff, RZ, 0xc0, !PT ;  /* 0x0000ffffbdf17812 */ /* 0x000fe400078ec0ff */
[----:B------:R-:W-:Y:S02]  /*8fc0*/  LOP3.LUT R31, R249, R20, RZ, 0xc0, !PT ;  /* 0x00000014f91f7212 */ /* 0x000fe400078ec0ff */
[--C-:B------:R-:W-:Y:S01]  /*8fd0*/  HSET2.LE.AND R20, R21, R186.reuse, PT ;  /* 0x000000ba15147233 */ /* 0x100fe20003803000 */
[----:B------:R-:W-:Y:S01]  /*8fe0*/  @!P0 HADD2 R22, -R223.H0_H0, -RZ.H0_H0 ;  /* 0xa00000ffdf168230 */ /* 0x000fe20000000900 */
[----:B------:R-:W-:Y:S02]  /*8ff0*/  SHF.R.U32.HI R241, RZ, 0x8, R241 ;  /* 0x00000008fff17819 */ /* 0x000fe400000116f1 */
[----:B------:R-:W-:Y:S02]  /*9000*/  HSET2.LE.AND R28, R127, R186, PT ;  /* 0x000000ba7f1c7233 */ /* 0x000fe40003803000 */
[----:B------:R-:W-:-:S02]  /*9010*/  @!P0 PRMT R223, R22, 0x5410, RZ ;  /* 0x0000541016df8816 */ /* 0x000fc400000000ff */
[----:B------:R-:W-:Y:S02]  /*9020*/  ISETP.LE.U32.AND P0, PT, R10, UR8, PT ;  /* 0x000000080a007c0c */ /* 0x000fe4000bf03070 */
[----:B------:R-:W-:Y:S02]  /*9030*/  PRMT R10, R225, 0x5410, R226 ;  /* 0x00005410e10a7816 */ /* 0x000fe400000000e2 */
[----:B------:R-:W-:Y:S02]  /*9040*/  @!P6 PRMT R225, R29, 0x5410, RZ ;  /* 0x000054101de1e816 */ /* 0x000fe400000000ff */
[----:B------:R-:W-:Y:S02]  /*9050*/  LOP3.LUT R10, R10, R9, RZ, 0xc0, !PT ;  /* 0x000000090a0a7212 */ /* 0x000fe400078ec0ff */
[----:B------:R-:W-:Y:S02]  /*9060*/  PRMT R9, R98, 0x5410, R245 ;  /* 0x0000541062097816 */ /* 0x000fe400000000f5 */
[----:B------:R-:W-:-:S02]  /*9070*/  LOP3.LUT R29, R15, R20, RZ, 0xc0, !PT ;  /* 0x000000140f1d7212 */ /* 0x000fc400078ec0ff */
[----:B------:R-:W-:Y:S01]  /*9080*/  LOP3.LUT R15, R11, 0xff00ff, RZ, 0xc0, !PT ;  /* 0x00ff00ff0b0f7812 */ /* 0x000fe200078ec0ff */
[----:B------:R-:W-:Y:S01]  /*9090*/  @!P0 HADD2 R34, -R150.H0_H0, -RZ.H0_H0 ;  /* 0xa00000ff96228230 */ /* 0x000fe20000000900 */
[--C-:B------:R-:W-:Y:S02]  /*90a0*/  HSET2.LE.AND R8, R9, R186.reuse, PT ;  /* 0x000000ba09087233 */ /* 0x100fe40003803000 */
[--C-:B------:R-:W-:Y:S01]  /*90b0*/  HSET2.LE.AND R9, R246, R186.reuse, PT ;  /* 0x000000baf6097233 */ /* 0x100fe20003803000 */
[----:B------:R-:W-:Y:S01]  /*90c0*/  IMAD.IADD R246, R5, 0x1, R244 ;  /* 0x0000000105f67824 */ /* 0x000fe200078e02f4 */
[----:B------:R-:W-:Y:S02]  /*90d0*/  PRMT R11, R12, 0x5410, R241 ;  /* 0x000054100c0b7816 */ /* 0x000fe400000000f1 */
[----:B------:R-:W-:Y:S02]  /*90e0*/  LOP3.LUT R28, R13, R28, RZ, 0xc0, !PT ;  /* 0x0000001c0d1c7212 */ /* 0x000fe400078ec0ff */
[----:B------:R-:W1:Y:S01]  /*90f0*/  LDSM.16.MT88.4 R20, [R246+0x6000] ;  /* 0x00600000f614783b */ /* 0x000e620000004200 */
[----:B------:R-:W-:-:S02]  /*9100*/  HSET2.LE.AND R11, R11, R186, PT ;  /* 0x000000ba0b0b7233 */ /* 0x000fc40003803000 */
[----:B------:R-:W-:Y:S02]  /*9110*/  HSET2.LE.AND R13, R250, R186, PT ;  /* 0x000000bafa0d7233 */ /* 0x000fe40003803000 */
[----:B------:R-:W-:Y:S02]  /*9120*/  ISETP.LE.U32.AND P1, PT, R126, UR8, PT ;  /* 0x000000087e007c0c */ /* 0x000fe4000bf23070 */
[----:B------:R-:W-:Y:S02]  /*9130*/  LOP3.LUT R12, R230, R11, RZ, 0xc0, !PT ;  /* 0x0000000be60c7212 */ /* 0x000fe400078ec0ff */
[----:B------:R-:W-:Y:S02]  /*9140*/  LOP3.LUT R14, R14, R13, RZ, 0xc0, !PT ;  /* 0x0000000d0e0e7212 */ /* 0x000fe400078ec0ff */
[----:B------:R-:W-:Y:S01]  /*9150*/  F2FP.F16.F32.PACK_AB R11, R227, R228 ;  /* 0x000000e4e30b723e */ /* 0x000fe200000000ff */
[----:B------:R-:W-:Y:S01]  /*9160*/  FADD.FTZ R228, R228, R209 ;  /* 0x000000d1e4e47221 */ /* 0x000fe20000010000 */
[----:B------:R-:W-:-:S02]  /*9170*/  LOP3.LUT R13, R96, 0xff00ff, RZ, 0xc0, !PT ;  /* 0x00ff00ff600d7812 */ /* 0x000fc400078ec0ff */
[--C-:B------:R-:W-:Y:S02]  /*9180*/  HSET2.LE.AND R96, R125, R186.reuse, PT ;  /* 0x000000ba7d607233 */ /* 0x100fe40003803000 */
[C---:B------:R-:W-:Y:S01]  /*9190*/  PRMT R189, R11.reuse, 0x7610, R189 ;  /* 0x000076100bbd7816 */ /* 0x040fe200000000bd */
[----:B------:R-:W-:Y:S01]  /*91a0*/  @!P1 HADD2 R35, -R49.H0_H0, -RZ.H0_H0 ;  /* 0xa00000ff31239230 */ /* 0x000fe20000000900 */
[----:B------:R-:W-:Y:S02]  /*91b0*/  PRMT R230, R11, 0x7632, R230 ;  /* 0x000076320be67816 */ /* 0x000fe400000000e6 */
[----:B------:R-:W-:Y:S01]  /*91c0*/  HSET2.LE.AND R11, R13, R186, PT ;  /* 0x000000ba0d0b7233 */ /* 0x000fe20003803000 */
[----:B------:R-:W-:Y:S01]  /*91d0*/  @P5 HADD2 R37, -R189.H0_H0, -RZ.H0_H0 ;  /* 0xa00000ffbd255230 */ /* 0x000fe20000000900 */
[----:B------:R-:W-:Y:S01]  /*91e0*/  LOP3.LUT R13, R247, R96, RZ, 0xc0, !PT ;  /* 0x00000060f70d7212 */ /* 0x000fe200078ec0ff */
[----:B------:R-:W-:Y:S01]  /*91f0*/  @P4 HADD2 R36, -R230.H0_H0, -RZ.H0_H0 ;  /* 0xa00000ffe6244230 */ /* 0x000fe20000000900 */
[----:B------:R-:W-:-:S02]  /*9200*/  PRMT R96, R189, 0x5410, R230 ;  /* 0x00005410bd607816 */ /* 0x000fc400000000e6 */
[----:B------:R-:W-:Y:S02]  /*9210*/  HSET2.LE.AND R15, R15, R186, PT ;  /* 0x000000ba0f0f7233 */ /* 0x000fe40003803000 */
[----:B------:R-:W-:Y:S02]  /*9220*/  LOP3.LUT R11, R96, R11, RZ, 0xc0, !PT ;  /* 0x0000000b600b7212 */ /* 0x000fe400078ec0ff */
[----:B------:R-:W-:Y:S02]  /*9230*/  LOP3.LUT R8, R251, R8, RZ, 0xc0, !PT ;  /* 0x00000008fb087212 */ /* 0x000fe400078ec0ff */
[----:B------:R-:W-:Y:S02]  /*9240*/  LOP3.LUT R15, R248, R15, RZ, 0xc0, !PT ;  /* 0x0000000ff80f7212 */ /* 0x000fe400078ec0ff */
[----:B------:R-:W-:Y:S02]  /*9250*/  LOP3.LUT R9, R252, R9, RZ, 0xc0, !PT ;  /* 0x00000009fc097212 */ /* 0x000fe400078ec0ff */
[----:B------:R-:W-:-:S02]  /*9260*/  @!P1 PRMT R49, R35, 0x5410, RZ ;  /* 0x0000541023319816 */ /* 0x000fc400000000ff */
[----:B------:R-:W-:Y:S01]  /*9270*/  ISETP.LE.U32.AND P1, PT, R169, UR8, PT ;  /* 0x00000008a9007c0c */ /* 0x000fe2000bf23070 */
[-C--:B-1----:R-:W-:Y:S01]  /*9280*/  HMMA.16816.F32 R96, R100, R20.reuse, RZ ;  /* 0x000000146460723c */ /* 0x082fe200000018ff */
[----:B------:R-:W-:Y:S02]  /*9290*/  LOP3.LUT R241, R241, 0xffff, RZ, 0xc0, !PT ;  /* 0x0000fffff1f17812 */ /* 0x000fe400078ec0ff */
[----:B------:R-:W-:Y:S02]  /*92a0*/  @!P0 PRMT R150, R34, 0x5410, RZ ;  /* 0x0000541022968816 */ /* 0x000fe400000000ff */
[----:B------:R-:W-:Y:S02]  /*92b0*/  ISETP.LE.U32.AND P0, PT, R241, UR8, PT ;  /* 0x00000008f1007c0c */ /* 0x000fe4000bf03070 */
[----:B------:R-:W-:Y:S01]  /*92c0*/  LOP3.LUT R245, R245, 0xffff, RZ, 0xc0, !PT ;  /* 0x0000fffff5f57812 */ /* 0x000fe200078ec0ff */
[----:B------:R-:W-:Y:S01]  /*92d0*/  HMMA.16816.F32 R124, R128, R20, RZ ;  /* 0x00000014807c723c */ /* 0x000fe200000018ff */
[----:B------:R-:W-:-:S02]  /*92e0*/  @P3 PRMT R226, R38, 0x5410, RZ ;  /* 0x0000541026e23816 */ /* 0x000fc400000000ff */
[----:B------:R-:W-:Y:S01]  /*92f0*/  ISETP.LE.U32.AND P3, PT, R245, UR8, PT ;  /* 0x00000008f5007c0c */ /* 0x000fe2000bf63070 */
[----:B------:R-:W-:Y:S01]  /*9300*/  @!P1 HADD2 R6, -R135.H0_H0, -RZ.H0_H0 ;  /* 0xa00000ff87069230 */ /* 0x000fe20000000900 */
[----:B------:R-:W-:-:S03]  /*9310*/  @P4 PRMT R230, R36, 0x5410, RZ ;  /* 0x0000541024e64816 */ /* 0x000fc600000000ff */
[----:B------:R-:W-:Y:S01]  /*9320*/  HMMA.16816.F32 R100, R100, R22, RZ ;  /* 0x000000166464723c */ /* 0x000fe200000018ff */
[----:B------:R-:W-:Y:S01]  /*9330*/  @!P1 PRMT R135, R6, 0x5410, RZ ;  /* 0x0000541006879816 */ /* 0x000fe200000000ff */
[----:B------:R-:W-:-:S05]  /*9340*/  @!P0 HADD2 R4, -R161.H0_H0, -RZ.H0_H0 ;  /* 0xa00000ffa1048230 */ /* 0x000fca0000000900 */
[----:B------:R-:W-:Y:S01]  /*9350*/  @!P0 PRMT R161, R4, 0x5410, RZ ;  /* 0x0000541004a18816 */ /* 0x000fe200000000ff */
[----:B------:R-:W-:Y:S01]  /*9360*/  HMMA.16816.F32 R128, R128, R22, RZ ;  /* 0x000000168080723c */ /* 0x000fe200000018ff */
[----:B------:R-:W1:Y:S01]  /*9370*/  LDSM.16.MT88.4 R20, [R246+0x6800] ;  /* 0x00680000f614783b */ /* 0x000e620000004200 */
[----:B------:R-:W-:Y:S02]  /*9380*/  IMAD.U32 R4, RZ, RZ, UR25 ;  /* 0x00000019ff047e24 */ /* 0x000fe4000f8e00ff */
[----:B------:R-:W-:-:S05]  /*9390*/  @!P3 HADD2 R32, -R201.H0_H0, -RZ.H0_H0 ;  /* 0xa00000ffc920b230 */ /* 0x000fca0000000900 */
[----:B------:R-:W-:Y:S01]  /*93a0*/  @!P3 PRMT R201, R32, 0x5410, RZ ;  /* 0x0000541020c9b816 */ /* 0x000fe200000000ff */
[C---:B-1----:R-:W-:Y:S08]  /*93b0*/  HMMA.16816.F32 R96, R16.reuse, R20, R96 ;  /* 0x000000141060723c */ /* 0x042ff00000001860 */
[----:B------:R-:W-:Y:S01]  /*93c0*/  HMMA.16816.F32 R100, R16, R22, R100 ;  /* 0x000000161064723c */ /* 0x000fe20000001864 */
[----:B------:R-:W1:Y:S07]  /*93d0*/  LDSM.16.MT88.4 R16, [R232+0x7000] ;  /* 0x00700000e810783b */ /* 0x000e6e0000004200 */
[C---:B------:R-:W-:Y:S08]  /*93e0*/  HMMA.16816.F32 R124, R24.reuse, R20, R124 ;  /* 0x00000014187c723c */ /* 0x040ff0000000187c */
[----:B------:R-:W-:Y:S01]  /*93f0*/  HMMA.16816.F32 R128, R24, R22, R128 ;  /* 0x000000161880723c */ /* 0x000fe20000001880 */
[----:B------:R-:W2:Y:S04]  /*9400*/  LDSM.16.MT88.4 R24, [R244+0x7000] ;  /* 0x00700000f418783b */ /* 0x000ea80000004200 */
[----:B------:R-:W3:Y:S03]  /*9410*/  LDSM.16.MT88.4 R20, [R220+0x7000] ;  /* 0x00700000dc14783b */ /* 0x000ee60000004200 */
[-C--:B-1----:R-:W-:Y:S08]  /*9420*/  HMMA.16816.F32 R92, R28, R16.reuse, R92 ;  /* 0x000000101c5c723c */ /* 0x082ff0000000185c */
[----:B------:R-:W-:Y:S08]  /*9430*/  HMMA.16816.F32 R68, R12, R16, R68 ;  /* 0x000000100c44723c */ /* 0x000ff00000001844 */
[-C--:B------:R-:W-:Y:S08]  /*9440*/  HMMA.16816.F32 R104, R28, R18.reuse, R104 ;  /* 0x000000121c68723c */ /* 0x080ff00000001868 */
[----:B------:R-:W-:Y:S01]  /*9450*/  HMMA.16816.F32 R72, R12, R18, R72 ;  /* 0x000000120c48723c */ /* 0x000fe20000001848 */
[----:B------:R-:W1:Y:S07]  /*9460*/  LDSM.16.MT88.4 R16, [R246+0x7000] ;  /* 0x00700000f610783b */ /* 0x000e6e0000004200 */
[C---:B--2---:R-:W-:Y:S08]  /*9470*/  HMMA.16816.F32 R116, R28.reuse, R24, R116 ;  /* 0x000000181c74723c */ /* 0x044ff00000001874 */
[C---:B------:R-:W-:Y:S08]  /*9480*/  HMMA.16816.F32 R120, R28.reuse, R26, R120 ;  /* 0x0000001a1c78723c */ /* 0x040ff00000001878 */
[C---:B---3--:R-:W-:Y:S08]  /*9490*/  HMMA.16816.F32 R108, R28.reuse, R20, R108 ;  /* 0x000000141c6c723c */ /* 0x048ff0000000186c */
[----:B------:R-:W-:Y:S08]  /*94a0*/  HMMA.16816.F32 R112, R28, R22, R112 ;  /* 0x000000161c70723c */ /* 0x000ff00000001870 */
[----:B------:R-:W-:Y:S08]  /*94b0*/  HMMA.16816.F32 R84, R12, R24, R84 ;  /* 0x000000180c54723c */ /* 0x000ff00000001854 */
[C---:B-1----:R-:W-:Y:S08]  /*94c0*/  HMMA.16816.F32 R124, R28.reuse, R16, R124 ;  /* 0x000000101c7c723c */ /* 0x042ff0000000187c */
[----:B------:R-:W-:Y:S08]  /*94d0*/  HMMA.16816.F32 R128, R28, R18, R128 ;  /* 0x000000121c80723c */ /* 0x000ff00000001880 */
[C---:B------:R-:W-:Y:S01]  /*94e0*/  HMMA.16816.F32 R88, R12.reuse, R26, R88 ;  /* 0x0000001a0c58723c */ /* 0x040fe20000001858 */
[----:B------:R-:W1:Y:S07]  /*94f0*/  LDSM.16.MT88.4 R24, [R232+0x7800] ;  /* 0x00780000e818783b */ /* 0x000e6e0000004200 */
[C---:B------:R-:W-:Y:S08]  /*9500*/  HMMA.16816.F32 R96, R12.reuse, R16, R96 ;  /* 0x000000100c60723c */ /* 0x040ff00000001860 */
[C---:B------:R-:W-:Y:S08]  /*9510*/  HMMA.16816.F32 R76, R12.reuse, R20, R76 ;  /* 0x000000140c4c723c */ /* 0x040ff0000000184c */
[C---:B------:R-:W-:Y:S01]  /*9520*/  HMMA.16816.F32 R80, R12.reuse, R22, R80 ;  /* 0x000000160c50723c */ /* 0x040fe20000001850 */
[----:B------:R-:W2:Y:S07]  /*9530*/  LDSM.16.MT88.4 R20, [R220+0x7800] ;  /* 0x00780000dc14783b */ /* 0x000eae0000004200 */
[----:B------:R-:W-:Y:S01]  /*9540*/  HMMA.16816.F32 R100, R12, R18, R100 ;  /* 0x000000120c64723c */ /* 0x000fe20000001864 */
[----:B------:R-:W3:Y:S04]  /*9550*/  LDSM.16.MT88.4 R16, [R244+0x7800] ;  /* 0x00780000f410783b */ /* 0x000ee80000004200 */
[----:B------:R-:W4:Y:S03]  /*9560*/  LDSM.16.MT88.4 R12, [R246+0x7800] ;  /* 0x00780000f60c783b */ /* 0x000f260000004200 */
[C---:B-1----:R-:W-:Y:S08]  /*9570*/  HMMA.16816.F32 R92, R8.reuse, R24, R92 ;  /* 0x00000018085c723c */ /* 0x042ff0000000185c */
[C---:B------:R-:W-:Y:S08]  /*9580*/  HMMA.16816.F32 R104, R8.reuse, R26, R104 ;  /* 0x0000001a0868723c */ /* 0x040ff00000001868 */
[C---:B--2---:R-:W-:Y:S08]  /*9590*/  HMMA.16816.F32 R108, R8.reuse, R20, R108 ;  /* 0x00000014086c723c */ /* 0x044ff0000000186c */
[C---:B---3--:R-:W-:Y:S08]  /*95a0*/  HMMA.16816.F32 R116, R8.reuse, R16, R116 ;  /* 0x000000100874723c */ /* 0x048ff00000001874 */
[C---:B------:R-:W-:Y:S08]  /*95b0*/  HMMA.16816.F32 R120, R8.reuse, R18, R120 ;  /* 0x000000120878723c */ /* 0x040ff00000001878 */
[C---:B----4-:R-:W-:Y:S08]  /*95c0*/  HMMA.16816.F32 R124, R8.reuse, R12, R124 ;  /* 0x0000000c087c723c */ /* 0x050ff0000000187c */
[C---:B------:R-:W-:Y:S08]  /*95d0*/  HMMA.16816.F32 R112, R8.reuse, R22, R112 ;  /* 0x000000160870723c */ /* 0x040ff00000001870 */
[----:B------:R-:W-:Y:S01]  /*95e0*/  HMMA.16816.F32 R128, R8, R14, R128 ;  /* 0x0000000e0880723c */ /* 0x000fe20000001880 */
[----:B------:R-:W-:-:S02]  /*95f0*/  PRMT R8, R189, 0x7632, R8 ;  /* 0x00007632bd087816 */ /* 0x000fc40000000008 */
[----:B------:R-:W-:Y:S02]  /*9600*/  @P5 PRMT R189, R37, 0x5410, RZ ;  /* 0x0000541025bd5816 */ /* 0x000fe400000000ff */
[----:B------:R-:W-:-:S04]  /*9610*/  LOP3.LUT R8, R8, 0xff, RZ, 0xc0, !PT ;  /* 0x000000ff08087812 */ /* 0x000fc800078ec0ff */
[----:B------:R-:W-:Y:S02]  /*9620*/  ISETP.LE.U32.AND P6, PT, R8, UR8, PT ;  /* 0x0000000808007c0c */ /* 0x000fe4000bfc3070 */
[----:B------:R-:W-:Y:S02]  /*9630*/  SHF.R.U32.HI R8, RZ, 0x10, R187 ;  /* 0x00000010ff087819 */ /* 0x000fe400000116bb */
[----:B------:R-:W-:Y:S02]  /*9640*/  LOP3.LUT R187, R187, 0xffff, RZ, 0xc0, !PT ;  /* 0x0000ffffbbbb7812 */ /* 0x000fe400078ec0ff */
[----:B------:R-:W-:Y:S02]  /*9650*/  LOP3.LUT R8, R8, 0xff, RZ, 0xc0, !PT ;  /* 0x000000ff08087812 */ /* 0x000fe400078ec0ff */
[----:B------:R-:W-:Y:S02]  /*9660*/  SHF.R.U32.HI R10, RZ, 0x8, R187 ;  /* 0x00000008ff0a7819 */ /* 0x000fe400000116bb */
[----:B------:R-:W-:-:S02]  /*9670*/  PRMT R243, R8, 0x5410, R243 ;  /* 0x0000541008f37816 */ /* 0x000fc400000000f3 */
[----:B------:R-:W-:Y:S01]  /*9680*/  PRMT R239, R239, 0x5410, R10 ;  /* 0x00005410efef7816 */ /* 0x000fe2000000000a */
[----:B------:R-:W-:Y:S01]  /*9690*/  @!P6 HADD2 R7, -R175.H0_H0, -RZ.H0_H0 ;  /* 0xa00000ffaf07e230 */ /* 0x000fe20000000900 */
[----:B------:R-:W-:Y:S02]  /*96a0*/  LOP3.LUT R10, R10, 0xffff, RZ, 0xc0, !PT ;  /* 0x0000ffff0a0a7812 */ /* 0x000fe400078ec0ff */
[--C-:B------:R-:W-:Y:S02]  /*96b0*/  HSET2.LE.AND R8, R231, R186.reuse, PT ;  /* 0x000000bae7087233 */ /* 0x100fe40003803000 */
[----:B------:R-:W-:Y:S02]  /*96c0*/  ISETP.LE.U32.AND P5, PT, R10, UR8, PT ;  /* 0x000000080a007c0c */ /* 0x000fe4000bfa3070 */
[--C-:B------:R-:W-:Y:S02]  /*96d0*/  HSET2.LE.AND R10, R233, R186.reuse, PT ;  /* 0x000000bae90a7233 */ /* 0x100fe40003803000 */
[----:B------:R-:W-:-:S02]  /*96e0*/  HSET2.LE.AND R239, R239, R186, PT ;  /* 0x000000baefef7233 */ /* 0x000fc40003803000 */
[----:B------:R-:W-:Y:S02]  /*96f0*/  HSET2.LE.AND R9, R243, R186, PT ;  /* 0x000000baf3097233 */ /* 0x000fe40003803000 */
[----:B------:R-:W-:Y:S02]  /*9700*/  LOP3.LUT R11, R237, R8, RZ, 0xc0, !PT ;  /* 0x00000008ed0b7212 */ /* 0x000fe400078ec0ff */
[----:B------:R-:W-:Y:S02]  /*9710*/  LOP3.LUT R10, R229, R10, RZ, 0xc0, !PT ;  /* 0x0000000ae50a7212 */ /* 0x000fe400078ec0ff */
[----:B------:R-:W-:Y:S01]  /*9720*/  LOP3.LUT R8, R240, R239, RZ, 0xc0, !PT ;  /* 0x000000eff0087212 */ /* 0x000fe200078ec0ff */
[----:B------:R-:W-:Y:S01]  /*9730*/  @!P5 HADD2 R33, -R221.H0_H0, -RZ.H0_H0 ;  /* 0xa00000ffdd21d230 */ /* 0x000fe20000000900 */
[----:B------:R-:W-:Y:S02]  /*9740*/  LOP3.LUT R9, R242, R9, RZ, 0xc0, !PT ;  /* 0x00000009f2097212 */ /* 0x000fe400078ec0ff */
[----:B------:R-:W-:Y:S01]  /*9750*/  @!P6 PRMT R175, R7, 0x5410, RZ ;  /* 0x0000541007afe816 */ /* 0x000fe200000000ff */
[----:B------:R-:W-:Y:S01]  /*9760*/  IMAD.U32 R7, RZ, RZ, UR6 ;  /* 0x00000006ff077e24 */ /* 0x000fe2000f8e00ff */
[----:B------:R-:W-:-:S03]  /*9770*/  @!P5 PRMT R221, R33, 0x5410, RZ ;  /* 0x0000541021ddd816 */ /* 0x000fc600000000ff */
[----:B------:R-:W-:Y:S01]  /*9780*/  HMMA.16816.F32 R76, R8, R20, R76 ;  /* 0x00000014084c723c */ /* 0x000fe2000000184c */
[----:B------:R-:W-:-:S04]  /*9790*/  IMAD.WIDE R20, R7, 0x2, R198 ;  /* 0x0000000207147825 */ /* 0x000fc800078e02c6 */
[----:B------:R-:W-:Y:S01]  /*97a0*/  IMAD.U32 R7, RZ, RZ, UR25 ;  /* 0x00000019ff077e24 */ /* 0x000fe2000f8e00ff */
[----:B------:R-:W-:Y:S02]  /*97b0*/  STG.E.U16 desc[UR28][R20.64], R148 ;  /* 0x0000009414007986 */ /* 0x000fe4000c10151c */
[C---:B------:R-:W-:Y:S01]  /*97c0*/  HMMA.16816.F32 R84, R8.reuse, R16, R84 ;  /* 0x000000100854723c */ /* 0x040fe20000001854 */
[----:B------:R-:W-:Y:S01]  /*97d0*/  IMAD.WIDE R6, R7, 0x70, R20 ;  /* 0x0000007007067825 */ /* 0x000fe200078e0214 */
[----:B------:R-:W-:Y:S03]  /*97e0*/  STG.E.U16 desc[UR28][R20.64+0x2], R147 ;  /* 0x0000029314007986 */ /* 0x000fe6000c10151c */
[----:B------:R-:W-:Y:S01]  /*97f0*/  IMAD.U32 R17, RZ, RZ, UR25 ;  /* 0x00000019ff117e24 */ /* 0x000fe2000f8e00ff */
[----:B------:R-:W-:Y:S02]  /*9800*/  STG.E.U16 desc[UR28][R6.64], R142 ;  /* 0x0000008e06007986 */ /* 0x000fe4000c10151c */
[----:B------:R-:W-:Y:S01]  /*9810*/  HMMA.16816.F32 R88, R8, R18, R88 ;  /* 0x000000120858723c */ /* 0x000fe20000001858 */
[----:B------:R-:W-:Y:S01]  /*9820*/  IMAD.U32 R19, RZ, RZ, UR6 ;  /* 0x00000006ff137e24 */ /* 0x000fe2000f8e00ff */
[----:B------:R1:W-:Y:S01]  /*9830*/  STG.E.U16 desc[UR28][R6.64+0x2], R135 ;  /* 0x0000028706007986 */ /* 0x0003e2000c10151c */
[----:B------:R-:W-:-:S05]  /*9840*/  IMAD.WIDE R16, R17, -0x70, R6 ;  /* 0xffffff9011107825 */ /* 0x000fca00078e0206 */
[----:B------:R-:W-:Y:S01]  /*9850*/  HMMA.16816.F32 R96, R8, R12, R96 ;  /* 0x0000000c0860723c */ /* 0x000fe20000001860 */
[----:B------:R-:W-:-:S05]  /*9860*/  IMAD.WIDE R12, R19, 0x2, R6 ;  /* 0x00000002130c7825 */ /* 0x000fca00078e0206 */
[----:B------:R-:W-:Y:S02]  /*9870*/  STG.E.U16 desc[UR28][R12.64], R56 ;  /* 0x000000380c007986 */ /* 0x000fe4000c10151c */
[C---:B------:R-:W-:Y:S02]  /*9880*/  HMMA.16816.F32 R68, R8.reuse, R24, R68 ;  /* 0x000000180844723c */ /* 0x040fe40000001844 */
[----:B------:R-:W-:Y:S04]  /*9890*/  STG.E.U16 desc[UR28][R12.64+0x2], R55 ;  /* 0x000002370c007986 */ /* 0x000fe8000c10151c */
[----:B------:R-:W-:Y:S02]  /*98a0*/  STG.E.U16 desc[UR28][R198.64+0x10], R134 ;  /* 0x00001086c6007986 */ /* 0x000fe4000c10151c */
[----:B------:R-:W-:Y:S02]  /*98b0*/  HMMA.16816.F32 R72, R8, R26, R72 ;  /* 0x0000001a0848723c */ /* 0x000fe40000001848 */
[----:B------:R-:W-:Y:S01]  /*98c0*/  STG.E.U16 desc[UR28][R198.64+0x12], R67 ;  /* 0x00001243c6007986 */ /* 0x000fe2000c10151c */
[----:B-1----:R-:W-:-:S03]  /*98d0*/  IMAD.U32 R7, RZ, RZ, UR25 ;  /* 0x00000019ff077e24 */ /* 0x002fc6000f8e00ff */
[----:B------:R-:W-:Y:S02]  /*98e0*/  STG.E.U16 desc[UR28][R16.64+0x10], R66 ;  /* 0x0000104210007986 */ /* 0x000fe4000c10151c */
[C---:B------:R-:W-:Y:S01]  /*98f0*/  HMMA.16816.F32 R80, R8.reuse, R22, R80 ;  /* 0x000000160850723c */ /* 0x040fe20000001850 */
[----:B------:R-:W-:Y:S01]  /*9900*/  IMAD.WIDE R6, R7, 0x70, R16 ;  /* 0x0000007007067825 */ /* 0x000fe200078e0210 */
[----:B------:R-:W-:Y:S04]  /*9910*/  STG.E.U16 desc[UR28][R16.64+0x12], R65 ;  /* 0x0000124110007986 */ /* 0x000fe8000c10151c */
[----:B------:R-:W-:Y:S02]  /*9920*/  STG.E.U16 desc[UR28][R6.64+0x10], R54 ;  /* 0x0000103606007986 */ /* 0x000fe4000c10151c */
[----:B------:R-:W-:Y:S01]  /*9930*/  HMMA.16816.F32 R100, R8, R14, R100 ;  /* 0x0000000e0864723c */ /* 0x000fe20000001864 */
[C---:B------:R-:W-:Y:S01]  /*9940*/  IMAD.WIDE R8, R4.reuse, -0x70, R6 ;  /* 0xffffff9004087825 */ /* 0x040fe200078e0206 */
[----:B------:R1:W-:Y:S04]  /*9950*/  STG.E.U16 desc[UR28][R6.64+0x12], R53 ;  /* 0x0000123506007986 */ /* 0x0003e8000c10151c */
[----:B------:R-:W-:Y:S01]  /*9960*/  STG.E.U16 desc[UR28][R12.64+0x12], R51 ;  /* 0x000012330c007986 */ /* 0x000fe2000c10151c */
[----:B------:R-:W-:-:S03]  /*9970*/  IMAD.WIDE R10, R4, 0x70, R8 ;  /* 0x00000070040a7825 */ /* 0x000fc600078e0208 */
[----:B------:R-:W-:Y:S01]  /*9980*/  STG.E.U16 desc[UR28][R12.64+0x10], R52 ;  /* 0x000010340c007986 */ /* 0x000fe2000c10151c */
[----:B------:R-:W-:-:S03]  /*9990*/  IMAD.WIDE R14, R4, -0x70, R10 ;  /* 0xffffff90040e7825 */ /* 0x000fc600078e020a */
[----:B------:R-:W-:Y:S04]  /*99a0*/  STG.E.U16 desc[UR28][R198.64+0x20], R64 ;  /* 0x00002040c6007986 */ /* 0x000fe8000c10151c */
[----:B------:R-:W-:Y:S04]  /*99b0*/  STG.E.U16 desc[UR28][R198.64+0x22], R63 ;  /* 0x0000223fc6007986 */ /* 0x000fe8000c10151c */
[----:B------:R-:W-:Y:S04]  /*99c0*/  STG.E.U16 desc[UR28][R8.64+0x20], R62 ;  /* 0x0000203e08007986 */ /* 0x000fe8000c10151c */
[----:B------:R2:W-:Y:S01]  /*99d0*/  STG.E.U16 desc[UR28][R8.64+0x22], R61 ;  /* 0x0000223d08007986 */ /* 0x0005e2000c10151c */
[----:B-1----:R-:W-:-:S03]  /*99e0*/  IMAD.WIDE R6, R4, 0x70, R14 ;  /* 0x0000007004067825 */ /* 0x002fc600078e020e */
[----:B------:R-:W-:Y:S04]  /*99f0*/  STG.E.U16 desc[UR28][R10.64+0x20], R50 ;  /* 0x000020320a007986 */ /* 0x000fe8000c10151c */
[----:B------:R1:W-:Y:S04]  /*9a00*/  STG.E.U16 desc[UR28][R10.64+0x22], R49 ;  /* 0x000022310a007986 */ /* 0x0003e8000c10151c */
[----:B------:R-:W-:Y:S04]  /*9a10*/  STG.E.U16 desc[UR28][R12.64+0x20], R48 ;  /* 0x000020300c007986 */ /* 0x000fe8000c10151c */
[----:B------:R-:W-:Y:S04]  /*9a20*/  STG.E.U16 desc[UR28][R12.64+0x22], R47 ;  /* 0x0000222f0c007986 */ /* 0x000fe8000c10151c */
[----:B------:R-:W-:Y:S04]  /*9a30*/  STG.E.U16 desc[UR28][R198.64+0x30], R60 ;  /* 0x0000303cc6007986 */ /* 0x000fe8000c10151c */
[----:B------:R-:W-:Y:S01]  /*9a40*/  STG.E.U16 desc[UR28][R198.64+0x32], R59 ;  /* 0x0000323bc6007986 */ /* 0x000fe2000c10151c */
[----:B--2---:R-:W-:-:S03]  /*9a50*/  IMAD.WIDE R8, R4, -0x70, R6 ;  /* 0xffffff9004087825 */ /* 0x004fc600078e0206 */
        /* <DEDUP_REMOVED lines=31> */
[----:B------:R-:W-:Y:S01]  /*9c50*/  STG.E.U16 desc[UR28][R8.64+0x62], R197 ;  /* 0x000062c508007986 */ /* 0x000fe2000c10151c */
[----:B-1----:R-:W-:-:S03]  /*9c60*/  IMAD.WIDE R6, R4, 0x70, R14 ;  /* 0x0000007004067825 */ /* 0x002fc600078e020e */
[----:B------:R-:W-:Y:S01]  /*9c70*/  STG.E.U16 desc[UR28][R10.64+0x60], R216 ;  /* 0x000060d80a007986 */ /* 0x000fe2000c10151c */
[----:B------:R-:W-:-:S03]  /*9c80*/  FADD.FTZ R4, R227, R228 ;  /* 0x000000e4e3047221 */ /* 0x000fc60000010000 */
[----:B------:R-:W-:Y:S04]  /*9c90*/  STG.E.U16 desc[UR28][R10.64+0x62], R221 ;  /* 0x000062dd0a007986 */ /* 0x000fe8000c10151c */
[----:B------:R-:W-:Y:S04]  /*9ca0*/  STG.E.U16 desc[UR28][R12.64+0x60], R222 ;  /* 0x000060de0c007986 */ /* 0x000fe8000c10151c */
[----:B------:R-:W-:Y:S04]  /*9cb0*/  STG.E.U16 desc[UR28][R12.64+0x62], R223 ;  /* 0x000062df0c007986 */ /* 0x000fe8000c10151c */
[----:B------:R-:W-:Y:S04]  /*9cc0*/  STG.E.U16 desc[UR28][R198.64+0x70], R225 ;  /* 0x000070e1c6007986 */ /* 0x000fe8000c10151c */
[----:B------:R-:W-:Y:S04]  /*9cd0*/  STG.E.U16 desc[UR28][R198.64+0x72], R226 ;  /* 0x000072e2c6007986 */ /* 0x000fe8000c10151c */
[----:B------:R-:W-:Y:S04]  /*9ce0*/  STG.E.U16 desc[UR28][R14.64+0x70], R189 ;  /* 0x000070bd0e007986 */ /* 0x000fe8000c10151c */
[----:B------:R-:W-:Y:S04]  /*9cf0*/  STG.E.U16 desc[UR28][R14.64+0x72], R230 ;  /* 0x000072e60e007986 */ /* 0x000fe8000c10151c */
[----:B------:R-:W-:Y:S04]  /*9d00*/  STG.E.U16 desc[UR28][R6.64+0x70], R196 ;  /* 0x000070c406007986 */ /* 0x000fe8000c10151c */
[----:B------:R1:W-:Y:S04]  /*9d10*/  STG.E.U16 desc[UR28][R6.64+0x72], R193 ;  /* 0x000072c106007986 */ /* 0x0003e8000c10151c */
[----:B------:R2:W-:Y:S04]  /*9d20*/  STL [R1+0x78], R4 ;  /* 0x0000780401007387 */ /* 0x0005e80000100800 */
[----:B------:R3:W-:Y:S04]  /*9d30*/  STG.E.U16 desc[UR28][R12.64+0x70], R212 ;  /* 0x000070d40c007986 */ /* 0x0007e8000c10151c */
[----:B------:R3:W-:Y:S01]  /*9d40*/  STG.E.U16 desc[UR28][R12.64+0x72], R213 ;  /* 0x000072d50c007986 */ /* 0x0007e2000c10151c */
[----:B-1----:R-:W-:Y:S01]  /*9d50*/  FADD.FTZ R7, R190, R207 ;  /* 0x000000cfbe077221 */ /* 0x002fe20000010000 */
[----:B------:R-:W-:Y:S01]  /*9d60*/  FADD.FTZ R6, R210, R211 ;  /* 0x000000d3d2067221 */ /* 0x000fe20000010000 */
[----:B--2---:R-:W-:-:S03]  /*9d70*/  FADD.FTZ R4, R219, R224 ;  /* 0x000000e0db047221 */ /* 0x004fc60000010000 */
[----:B------:R3:W-:Y:S04]  /*9d80*/  STL [R1+0x74], R7 ;  /* 0x0000740701007387 */ /* 0x0007e80000100800 */
[----:B------:R3:W-:Y:S04]  /*9d90*/  STL [R1+0x7c], R4 ;  /* 0x00007c0401007387 */ /* 0x0007e80000100800 */
[----:B------:R3:W-:Y:S01]  /*9da0*/  STL [R1+0x70], R6 ;  /* 0x0000700601007387 */ /* 0x0007e20000100800 */
[----:B------:R-:W-:Y:S05]  /*9db0*/  BRA.U !UP2, `(.L_x_1908) ;  /* 0x000000750a1c7547 */ /* 0x000fea000b800000 */
[C---:B---3--:R-:W-:Y:S01]  /*9dc0*/  IMAD.SHL.U32 R7, R191.reuse, 0x200, RZ ;  /* 0x00000200bf077824 */ /* 0x048fe200078e00ff */
[----:B------:R-:W-:Y:S01]  /*9dd0*/  LOP3.LUT R6, R136, UR4, RZ, 0x3c, !PT ;  /* 0x0000000488067c12 */ /* 0x000fe2000f8e3cff */
[----:B------:R-:W-:Y:S01]  /*9de0*/  IMAD.MOV.U32 R137, RZ, RZ, R0 ;  /* 0x000000ffff897224 */ /* 0x000fe200078e0000 */
[----:B------:R-:W-:Y:S01]  /*9df0*/  LOP3.LUT R4, R42, UR4, RZ, 0x3c, !PT ;  /* 0x000000042a047c12 */ /* 0x000fe2000f8e3cff */
[----:B------:R-:W1:Y:S01]  /*9e00*/  S2UR UR15, SR_CgaCtaId ;  /* 0x00000000000f79c3 */ /* 0x000e620000008800 */
[----:B------:R-:W-:Y:S01]  /*9e10*/  LOP3.LUT R196, R40, 0x200, R7, 0xf8, !PT ;  /* 0x0000020028c47812 */ /* 0x000fe200078ef807 */
[----:B------:R2:W-:Y:S01]  /*9e20*/  STL [R1+0x2c], R6 ;  /* 0x00002c0601007387 */ /* 0x0005e20000100800 */
[----:B------:R-:W3:Y:S01]  /*9e30*/  LDCU UR16, c[0x0][0x440] ;  /* 0x00008800ff1077ac */ /* 0x000ee20008000800 */
[----:B------:R-:W-:Y:S01]  /*9e40*/  IMAD.MOV.U32 R187, RZ, RZ, 0x20 ;  /* 0x00000020ffbb7424 */ /* 0x000fe200078e00ff */
[----:B------:R-:W-:Y:S01]  /*9e50*/  LEA R196, R196, UR5, 0x1 ;  /* 0x00000005c4c47c11 */ /* 0x000fe2000f8e08ff */
[----:B------:R4:W-:Y:S01]  /*9e60*/  STL [R1+0x28], R4 ;  /* 0x0000280401007387 */ /* 0x0009e20000100800 */
[C---:B------:R-:W-:Y:S01]  /*9e70*/  IMAD.SHL.U32 R189, R194.reuse, 0x40, RZ ;  /* 0x00000040c2bd7824 */ /* 0x040fe200078e00ff */
[----:B------:R-:W-:Y:S01]  /*9e80*/  LOP3.LUT P1, RZ, R194, 0x2, RZ, 0xc0, !PT ;  /* 0x00000002c2ff7812 */ /* 0x000fe2000782c0ff */
[----:B------:R-:W-:Y:S01]  /*9e90*/  IMAD.MOV.U32 R134, RZ, RZ, R3 ;  /* 0x000000ffff867224 */ /* 0x000fe200078e0003 */
[----:B------:R-:W-:Y:S01]  /*9ea0*/  STL [R1+0x68], R198 ;  /* 0x000068c601007387 */ /* 0x000fe20000100800 */
[----:B------:R-:W-:Y:S01]  /*9eb0*/  VIADD R0, R196, 0x6000 ;  /* 0x00006000c4007836 */ /* 0x000fe20000000000 */
[----:B------:R-:W-:Y:S01]  /*9ec0*/  LOP3.LUT P0, RZ, R194, 0x2, RZ, 0xc0, !PT ;  /* 0x00000002c2ff7812 */ /* 0x000fe2000780c0ff */
[----:B------:R-:W-:Y:S01]  /*9ed0*/  IMAD.MOV.U32 R133, RZ, RZ, R132 ;  /* 0x000000ffff857224 */ /* 0x000fe200078e0084 */
[----:B------:R5:W-:Y:S01]  /*9ee0*/  STL [R1+0x6c], R199 ;  /* 0x00006cc701007387 */ /* 0x000be20000100800 */
[----:B------:R-:W-:Y:S01]  /*9ef0*/  MOV R184, 0x20 ;  /* 0x0000002000b87802 */ /* 0x000fe20000000f00 */
[----:B------:R-:W-:Y:S01]  /*9f00*/  IMAD.MOV.U32 R190, RZ, RZ, 0x40 ;  /* 0x00000040ffbe7424 */ /* 0x000fe200078e00ff */
[----:B------:R-:W-:Y:S01]  /*9f10*/  MOV R135, R2 ;  /* 0x0000000200877202 */ /* 0x000fe20000000f00 */
[----:B------:R-:W-:Y:S01]  /*9f20*/  IMAD.SHL.U32 R186, R191, 0x200, RZ ;  /* 0x00000200bfba7824 */ /* 0x000fe200078e00ff */
[----:B------:R-:W-:Y:S01]  /*9f30*/  SHF.R.U32.HI R185, RZ, 0x1, R194 ;  /* 0x00000001ffb97819 */ /* 0x000fe200000116c2 */
[----:B------:R-:W-:Y:S01]  /*9f40*/  UMOV UR17, 0x400 ;  /* 0x0000040000117882 */ /* 0x000fe20000000000 */
[----:B---3--:R-:W-:Y:S01]  /*9f50*/  ISETP.GE.AND P3, PT, R192, UR16, PT ;  /* 0x00000010c0007c0c */ /* 0x008fe2000bf66270 */
[----:B------:R-:W-:Y:S01]  /*9f60*/  ULEA.HI UR24, UR24, 0xfffffffe, URZ, 0x1a ;  /* 0xfffffffe18187891 */ /* 0x000fe2000f8fd0ff */
[----:B------:R-:W-:Y:S01]  /*9f70*/  SEL R187, R187, 0xffffffe0, !P1 ;  /* 0xffffffe0bbbb7807 */ /* 0x000fe20004800000 */
[----:B------:R-:W3:Y:S01]  /*9f80*/  LDCU UR25, c[0x0][0x440] ;  /* 0x00008800ff1977ac */ /* 0x000ee20008000800 */
[----:B------:R-:W-:Y:S01]  /*9f90*/  SEL R184, R184, 0xffffffe0, !P0 ;  /* 0xffffffe0b8b87807 */ /* 0x000fe20004000000 */
[----:B--2---:R-:W-:Y:S01]  /*9fa0*/  VIADD R6, R180, UR31 ;  /* 0x0000001fb4067c36 */ /* 0x004fe20008000000 */
[----:B------:R-:W-:Y:S01]  /*9fb0*/  LOP3.LUT R188, R189, 0x400, RZ, 0xc0, !PT ;  /* 0x00000400bdbc7812 */ /* 0x000fe200078ec0ff */
[----:B------:R-:W2:Y:S01]  /*9fc0*/  LDCU UR4, c[0x0][0x45c] ;  /* 0x00008b80ff0477ac */ /* 0x000ea20008000800 */
[----:B------:R-:W-:Y:S01]  /*9fd0*/  IADD3 R193, PT, PT, R5, R196, RZ ;  /* 0x000000c405c17210 */ /* 0x000fe20007ffe0ff */
[----:B----4-:R-:W-:Y:S01]  /*9fe0*/  VIADD R4, R39, UR30 ;  /* 0x0000001e27047c36 */ /* 0x010fe20008000000 */
[----:B------:R4:W-:Y:S01]  /*9ff0*/  STL [R1+0x34], R6 ;  /* 0x0000340601007387 */ /* 0x0009e20000100800 */
[----:B------:R-:W-:-:S02]  /*a000*/  USHF.L.U32 UR7, UR8, 0x10, URZ ;  /* 0x0000001008077899 */ /* 0x000fc400080006ff */
[----:B-1----:R-:W-:Y:S01]  /*a010*/  ULEA UR15, UR15, UR17, 0x18 ;  /* 0x000000110f0f7291 */ /* 0x002fe2000f8ec0ff */
[----:B------:R4:W-:Y:S01]  /*a020*/  STL [R1+0x30], R4 ;  /* 0x0000300401007387 */ /* 0x0009e20000100800 */
[----:B-----5:R-:W1:Y:S03]  /*a030*/  LDC.64 R198, c[0x0][0x3c0] ;  /* 0x0000f000ffc67b82 */ /* 0x020e660000000a00 */
[----:B------:R4:W-:Y:S01]  /*a040*/  STL [R1+0x4c], R0 ;  /* 0x00004c0001007387 */ /* 0x0009e20000100800 */
[----:B---3--:R-:W-:Y:S06]  /*a050*/  BRA `(.L_x_1909) ;  /* 0x0000000000c07947 */ /* 0x008fec0003800000 */
.L_x_1911:
[----:B------:R-:W2:Y:S01]  /*a060*/  LDL R164, [R1+0x44] ;  /* 0x0000440001a47983 */ /* 0x000ea20000100800 */
[----:B------:R-:W1:Y:S01]  /*a070*/  LDC.64 R2, c[0x0][0x3b8] ;  /* 0x0000ee00ff027b82 */ /* 0x000e620000000a00 */
[----:B------:R-:W-:Y:S01]  /*a080*/  ISETP.GE.AND P3, PT, R192, UR25, PT ;  /* 0x00000019c0007c0c */ /* 0x000fe2000bf66270 */
[----:B------:R-:W-:Y:S01]  /*a090*/  UIADD3 UR16, UPT, UPT, UR24, -0x1, URZ ;  /* 0xffffffff18107890 */ /* 0x000fe2000fffe0ff */
[----:B------:R-:W3:Y:S04]  /*a0a0*/  LDL R172, [R1+0x40] ;  /* 0x0000400001ac7983 */ /* 0x000ee80000100800 */
[----:B------:R-:W4:Y:S01]  /*a0b0*/  LDL R168, [R1+0x48] ;  /* 0x0000480001a87983 */ /* 0x000f220000100800 */
[----:B-1----:R-:W-:Y:S04]  /*a0c0*/  IMAD.WIDE.U32 R140, R2, UR16, RZ ;  /* 0x00000010028c7c25 */ /* 0x002fe8000f8e00ff */
[C---:B------:R-:W-:Y:S02]  /*a0d0*/  IMAD R132, R3.reuse, UR16, R141 ;  /* 0x0000001003847c24 */ /* 0x040fe4000f8e028d */
[C---:B------:R-:W-:Y:S03]  /*a0e0*/  IMAD.SHL.U32 R148, R140.reuse, 0x40, RZ ;  /* 0x000000408c947824 */ /* 0x040fe600078e00ff */
[----:B------:R-:W-:Y:S01]  /*a0f0*/  SHF.L.U64.HI R149, R140, 0x6, R132 ;  /* 0x000000068c957819 */ /* 0x000fe20000010284 */
[----:B------:R-:W-:Y:S01]  /*a100*/  @!P0 IMAD R132, R3, 0x30, RZ ;  /* 0x0000003003848824 */ /* 0x000fe200078e02ff */
[CC--:B------:R-:W-:Y:S02]  /*a110*/  @!P0 LEA R141, P4, R2.reuse, R148.reuse, 0x4 ;  /* 0x00000094028d8211 */ /* 0x0c0fe400078820ff */
[C---:B------:R-:W-:Y:S01]  /*a120*/  @!P0 LEA R142, P1, R2.reuse, R148, 0x5 ;  /* 0x00000094028e8211 */ /* 0x040fe200078228ff */
[C---:B------:R-:W-:Y:S01]  /*a130*/  @!P0 IMAD.WIDE.U32 R144, R2.reuse, 0x30, R148 ;  /* 0x0000003002908825 */ /* 0x040fe200078e0094 */
[CCC-:B------:R-:W-:Y:S02]  /*a140*/  @!P0 LEA.HI.X R140, R2.reuse, R149.reuse, R3.reuse, 0x4, P4 ;  /* 0x00000095028c8211 */ /* 0x1c0fe400020f2403 */
[----:B------:R-:W-:Y:S01]  /*a150*/  @!P0 LEA.HI.X R143, R2, R149, R3, 0x5, P1 ;  /* 0x00000095028f8211 */ /* 0x000fe200008f2c03 */
[----:B------:R-:W-:Y:S01]  /*a160*/  @!P0 IMAD.IADD R132, R132, 0x1, R145 ;  /* 0x0000000184848824 */ /* 0x000fe200078e0291 */
[CC--:B--2---:R-:W-:Y:S02]  /*a170*/  @!P3 LEA R136, P5, R148.reuse, R164.reuse, 0x1 ;  /* 0x000000a49488b211 */ /* 0x0c4fe400078a08ff */
[C---:B------:R-:W-:Y:S02]  /*a180*/  @!P0 LEA R146, P4, R141.reuse, R164, 0x1 ;  /* 0x000000a48d928211 */ /* 0x040fe400078808ff */
[-C--:B---3--:R-:W-:Y:S01]  /*a190*/  @!P3 LEA.HI.X R3, R148, R172.reuse, R149, 0x1, P5 ;  /* 0x000000ac9403b211 */ /* 0x088fe200028f0c95 */
[----:B------:R-:W-:Y:S01]  /*a1a0*/  @!P3 IMAD.MOV.U32 R2, RZ, RZ, R136 ;  /* 0x000000ffff02b224 */ /* 0x000fe200078e0088 */
[----:B------:R-:W-:Y:S02]  /*a1b0*/  @!P0 LEA.HI.X R147, R141, R172, R140, 0x1, P4 ;  /* 0x000000ac8d938211 */ /* 0x000fe400020f0c8c */
[-C--:B------:R-:W-:Y:S02]  /*a1c0*/  @!P0 LEA R148, P1, R142, R164.reuse, 0x1 ;  /* 0x000000a48e948211 */ /* 0x080fe400078208ff */
[----:B------:R-:W-:Y:S01]  /*a1d0*/  @!PT LDS RZ, [RZ] ;  /* 0x00000000fffff984 */ /* 0x000fe20000000800 */
[----:B------:R-:W-:Y:S01]  /*a1e0*/  @!PT LDS RZ, [RZ] ;  /* 0x00000000fffff984 */ /* 0x000fe20000000800 */
[----:B------:R-:W-:Y:S01]  /*a1f0*/  @!PT LDS RZ, [RZ] ;  /* 0x00000000fffff984 */ /* 0x000fe20000000800 */
[----:B----4-:R1:W-:Y:S01]  /*a200*/  @!P3 LDGSTS.E.BYPASS.LTC128B.128 [R168+0x4000], desc[UR28][R2.64] ;  /* 0x0400000002a8bfae */ /* 0x0103e2000b981a1c */
[----:B------:R-:W-:Y:S02]  /*a210*/  @!P0 LEA R140, P4, R144, R164, 0x1 ;  /* 0x000000a4908c8211 */ /* 0x000fe400078808ff */
[-C--:B------:R-:W-:Y:S01]  /*a220*/  @!P0 LEA.HI.X R149, R142, R172.reuse, R143, 0x1, P1 ;  /* 0x000000ac8e958211 */ /* 0x080fe200008f0c8f */
[----:B------:R1:W-:Y:S01]  /*a230*/  @P3 STS.128 [R168+0x4000], RZ ;  /* 0x004000ffa8003388 */ /* 0x0003e20000000c00 */
[----:B------:R-:W-:Y:S03]  /*a240*/  @!P0 LEA.HI.X R141, R144, R172, R132, 0x1, P4 ;  /* 0x000000ac908d8211 */ /* 0x000fe600020f0c84 */
        /* <DEDUP_REMOVED lines=17> */
.L_x_1909:
[----:B------:R-:W3:Y:S01]  /*a360*/  LDL R5, [R1+0x3c] ;  /* 0x00003c0001057983 */ /* 0x000ee20000100800 */
[----:B-----5:R-:W-:Y:S01]  /*a370*/  ISETP.GE.AND P0, PT, R192, UR25, PT ;  /* 0x00000019c0007c0c */ /* 0x020fe2000bf06270 */
[----:B-1----:R-:W-:Y:S01]  /*a380*/  IMAD.WIDE.U32 R50, R198, UR24, RZ ;  /* 0x00000018c6327c25 */ /* 0x002fe2000f8e00ff */
[----:B------:R-:W-:Y:S04]  /*a390*/  DEPBAR.LE SB0, 0x0 ;  /* 0x000080000000791a */ /* 0x000fe80000000000 */
[----:B----4-:R-:W4:Y:S01]  /*a3a0*/  LDL R4, [R1+0x38] ;  /* 0x0000380001047983 */ /* 0x010f220000100800 */
[----:B------:R-:W-:Y:S01]  /*a3b0*/  IMAD.SHL.U32 R54, R50, 0x40, RZ ;  /* 0x0000004032367824 */ /* 0x000fe200078e00ff */
[----:B------:R-:W-:Y:S01]  /*a3c0*/  UMOV UR5, UR15 ;  /* 0x0000000f00057c82 */ /* 0x000fe20008000000 */
[----:B------:R-:W-:Y:S01]  /*a3d0*/  IMAD R48, R199, UR24, R51 ;  /* 0x00000018c7307c24 */ /* 0x000fe2000f8e0233 */
[----:B------:R-:W5:Y:S01]  /*a3e0*/  LDL R0, [R1+0x48] ;  /* 0x0000480001007983 */ /* 0x000f620000100800 */
[----:B------:R-:W-:Y:S01]  /*a3f0*/  IMAD.SHL.U32 R2, R194, 0x8, RZ ;  /* 0x00000008c2027824 */ /* 0x000fe200078e00ff */
[----:B------:R-:W-:Y:S01]  /*a400*/  UIADD3 UR23, UPT, UPT, UR35, 0x76cf5d0a, URZ ;  /* 0x76cf5d0a23177890 */ /* 0x000fe2000fffe0ff */
[-C--:B------:R-:W-:Y:S01]  /*a410*/  @!P0 LEA R51, P2, R198, R54.reuse, 0x4 ;  /* 0x00000036c6338211 */ /* 0x080fe200078420ff */
[----:B------:R-:W-:Y:S01]  /*a420*/  BAR.SYNC.DEFER_BLOCKING 0x0 ;  /* 0x0000000000007b1d */ /* 0x000fe20000010000 */
[----:B------:R-:W-:Y:S01]  /*a430*/  SHF.L.U64.HI R55, R50, 0x6, R48 ;  /* 0x0000000632377819 */ /* 0x000fe20000010230 */
[----:B------:R-:W-:Y:S01]  /*a440*/  IMAD.SHL.U32 R3, R194, 0x20, RZ ;  /* 0x00000020c2037824 */ /* 0x000fe200078e00ff */
[C---:B------:R-:W-:Y:S01]  /*a450*/  @!P0 LEA R50, P1, R198.reuse, R54, 0x5 ;  /* 0x00000036c6328211 */ /* 0x040fe200078228ff */
[----:B------:R-:W-:Y:S01]  /*a460*/  UIADD3 UR21, UPT, UPT, UR35, -0x4498517b, URZ ;  /* 0xbb67ae8523157890 */ /* 0x000fe2000fffe0ff */
[CCC-:B------:R-:W-:Y:S01]  /*a470*/  @!P0 LEA.HI.X R48, R198.reuse, R55.reuse, R199.reuse, 0x4, P2 ;  /* 0x00000037c6308211 */ /* 0x1c0fe200010f24c7 */
[----:B------:R-:W-:Y:S01]  /*a480*/  UIADD3 UR17, UPT, UPT, UR34, 0x3c6ef372, URZ ;  /* 0x3c6ef37222117890 */ /* 0x000fe2000fffe0ff */
[----:B------:R-:W-:Y:S01]  /*a490*/  @!P0 LEA.HI.X R49, R198, R55, R199, 0x5, P1 ;  /* 0x00000037c6318211 */ /* 0x000fe200008f2cc7 */
[----:B------:R-:W-:Y:S01]  /*a4a0*/  USHF.L.U32 UR22, UR24, 0x1, URZ ;  /* 0x0000000118167899 */ /* 0x000fe200080006ff */
[----:B------:R-:W-:Y:S01]  /*a4b0*/  LOP3.LUT R192, R2, 0x38, RZ, 0xc0, !PT ;  /* 0x0000003802c07812 */ /* 0x000fe200078ec0ff */
[----:B------:R-:W-:Y:S01]  /*a4c0*/  USHF.L.U32 UR16, UR24, 0x1, URZ ;  /* 0x0000000118107899 */ /* 0x000fe200080006ff */
[----:B------:R-:W-:Y:S01]  /*a4d0*/  LOP3.LUT R195, R3, 0x7c00, RZ, 0xc0, !PT ;  /* 0x00007c0003c37812 */ /* 0x000fe200078ec0ff */
[----:B------:R-:W-:Y:S01]  /*a4e0*/  UISETP.NE.AND UP0, UPT, UR24, URZ, UPT ;  /* 0x000000ff1800728c */ /* 0x000fe2000bf05270 */
[----:B------:R-:W-:Y:S02]  /*a4f0*/  LOP3.LUT R3, R192, 0x1c0, R189, 0xf8, !PT ;  /* 0x000001c0c0037812 */ /* 0x000fe400078ef8bd */
[----:B------:R-:W-:Y:S02]  /*a500*/  LOP3.LUT R139, R195, 0x200, R186, 0xf8, !PT ;  /* 0x00000200c38b7812 */ /* 0x000fe400078ef8ba */
[C---:B------:R-:W-:Y:S02]  /*a510*/  LOP3.LUT R2, R3.reuse, 0x8, R185, 0x78, !PT ;  /* 0x0000000803027812 */ /* 0x040fe400078e78b9 */
[----:B------:R-:W-:Y:S02]  /*a520*/  LOP3.LUT R3, R3, 0x8, R194, 0x78, !PT ;  /* 0x0000000803037812 */ /* 0x000fe400078e78c2 */
[----:B------:R-:W-:Y:S03]  /*a530*/  LOP3.LUT R2, R139, R2, RZ, 0xfc, !PT ;  /* 0x000000028b027212 */ /* 0x000fe600078efcff */
[----:B------:R-:W-:Y:S01]  /*a540*/  IMAD R136, R3, 0x2, R188 ;  /* 0x0000000203887824 */ /* 0x000fe200078e02bc */
[----:B------:R-:W-:Y:S05]  /*a550*/  LEA R2, R2, UR5, 0x1 ;  /* 0x0000000502027c11 */ /* 0x000fea000f8e08ff */
[----:B------:R-:W-:Y:S01]  /*a560*/  IMAD.IADD R132, R187, 0x1, R2 ;  /* 0x00000001bb847824 */ /* 0x000fe200078e0202 */
[CC--:B---3--:R-:W-:Y:S02]  /*a570*/  @!P0 LEA R56, P2, R51.reuse, R5.reuse, 0x1 ;  /* 0x0000000533388211 */ /* 0x0c8fe400078408ff */
[-C--:B------:R-:W-:Y:S02]  /*a580*/  @!P0 LEA R52, P1, R50, R5.reuse, 0x1 ;  /* 0x0000000532348211 */ /* 0x080fe400078208ff */
[-C--:B----4-:R-:W-:Y:S01]  /*a590*/  @!P0 LEA.HI.X R57, R51, R4.reuse, R48, 0x1, P2 ;  /* 0x0000000433398211 */ /* 0x090fe200010f0c30 */
[----:B------:R-:W-:Y:S01]  /*a5a0*/  @!P0 IMAD R51, R199, 0x30, RZ ;  /* 0x00000030c7338824 */ /* 0x000fe200078e02ff */
[-C--:B------:R-:W-:Y:S02]  /*a5b0*/  @!P3 LEA R48, P2, R54, R5.reuse, 0x1 ;  /* 0x000000053630b211 */ /* 0x080fe400078408ff */
[-C--:B------:R-:W-:Y:S02]  /*a5c0*/  @!P0 LEA.HI.X R53, R50, R4.reuse, R49, 0x1, P1 ;  /* 0x0000000432358211 */ /* 0x080fe400008f0c31 */
[-CC-:B------:R-:W-:Y:S01]  /*a5d0*/  @!P3 LEA.HI.X R49, R54, R4.reuse, R55.reuse, 0x1, P2 ;  /* 0x000000043631b211 */ /* 0x180fe200010f0c37 */
[----:B------:R-:W-:Y:S01]  /*a5e0*/  @!P0 IMAD.WIDE.U32 R54, R198, 0x30, R54 ;  /* 0x00000030c6368825 */ /* 0x000fe200078e0036 */
[----:B------:R-:W-:Y:S03]  /*a5f0*/  LOP3.LUT P2, RZ, R194, 0x4, RZ, 0xc0, !PT ;  /* 0x00000004c2ff7812 */ /* 0x000fe6000784c0ff */
[----:B------:R-:W-:Y:S01]  /*a600*/  @!PT LDS RZ, [RZ] ;  /* 0x00000000fffff984 */ /* 0x000fe20000000800 */
[----:B------:R-:W-:Y:S01]  /*a610*/  @!PT LDS RZ, [RZ] ;  /* 0x00000000fffff984 */ /* 0x000fe20000000800 */
[----:B------:R-:W-:Y:S01]  /*a620*/  @!PT LDS RZ, [RZ] ;  /* 0x00000000fffff984 */ /* 0x000fe20000000800 */
[----:B-----5:R-:W-:Y:S01]  /*a630*/  @!P3 LDGSTS.E.BYPASS.LTC128B.128 [R0+0x6000], desc[UR28][R48.64] ;  /* 0x060000003000bfae */ /* 0x020fe2000b981a1c */
[----:B------:R-:W-:Y:S01]  /*a640*/  @!P0 IMAD.IADD R51, R51, 0x1, R55 ;  /* 0x0000000133338824 */ /* 0x000fe200078e0237 */
[----:B------:R-:W-:Y:S02]  /*a650*/  @!P0 LEA R50, P1, R54, R5, 0x1 ;  /* 0x0000000536328211 */ /* 0x000fe400078208ff */
[----:B------:R-:W-:Y:S02]  /*a660*/  SEL R139, R190, 0xffffffc0, !P2 ;  /* 0xffffffc0be8b7807 */ /* 0x000fe40005000000 */
[----:B------:R-:W-:Y:S02]  /*a670*/  @!P0 LEA.HI.X R51, R54, R4, R51, 0x1, P1 ;  /* 0x0000000436338211 */ /* 0x000fe400008f0c33 */
[----:B------:R-:W-:Y:S08]  /*a680*/  @P3 STS.128 [R0+0x6000], RZ ;  /* 0x006000ff00003388 */ /* 0x000ff00000000c00 */
        /* <DEDUP_REMOVED lines=14> */
[----:B------:R1:W-:Y:S08]  /*a770*/  @!P0 LDGSTS.E.BYPASS.LTC128B.128 [R0+0x7800], desc[UR28][R50.64] ;  /* 0x0780000032008fae */ /* 0x0003f0000b981a1c */
[----:B------:R-:W-:Y:S08]  /*a780*/  LDSM.16.M88.4 R140, [R2] ;  /* 0x00000000028c783b */ /* 0x000ff00000000200 */
[----:B------:R-:W3:Y:S08]  /*a790*/  LDSM.16.M88.4 R144, [R136+UR5+0x4000] ;  /* 0x004000058890783b */ /* 0x000ef00008000200 */
[----:B------:R4:W5:Y:S01]  /*a7a0*/  LDSM.16.M88.4 R148, [R2+0x2000] ;  /* 0x002000000294783b */ /* 0x0009620000000200 */
[----:B-1----:R-:W-:Y:S04]  /*a7b0*/  VIADD R0, R136, UR5 ;  /* 0x0000000588007c36 */ /* 0x002fe80008000000 */
[C---:B------:R-:W-:Y:S03]  /*a7c0*/  IMAD.IADD R3, R0.reuse, 0x1, R187 ;  /* 0x0000000100037824 */ /* 0x040fe600078e02bb */
[----:B------:R-:W1:Y:S01]  /*a7d0*/  LDSM.16.M88.4 R152, [R136+UR5+0x4800] ;  /* 0x004800058898783b */ /* 0x000e620008000200 */
[----:B------:R-:W-:Y:S07]  /*a7e0*/  IMAD.IADD R0, R0, 0x1, R139 ;  /* 0x0000000100007824 */ /* 0x000fee00078e028b */
[----:B------:R-:W0:Y:S08]  /*a7f0*/  LDGDEPBAR ;  /* 0x00000000000079af */ /* 0x000e300000000000 */
[----:B------:R-:W2:Y:S01]  /*a800*/  LDSM.16.M88.4 R156, [R136+UR5+0x5000] ;  /* 0x00500005889c783b */ /* 0x000ea20008000200 */
[----:B----4-:R-:W-:Y:S07]  /*a810*/  IMAD.IADD R2, R139, 0x1, R2 ;  /* 0x000000018b027824 */ /* 0x010fee00078e0202 */
[----:B------:R4:W2:Y:S01]  /*a820*/  LDSM.16.M88.4 R160, [R136+UR5+0x5800] ;  /* 0x0058000588a0783b */ /* 0x0008a20008000200 */
[-C--:B---3--:R-:W-:Y:S07]  /*a830*/  HMMA.16816.F32 R4, R140, R144.reuse, RZ ;  /* 0x000000908c04723c */ /* 0x088fee00000018ff */
[----:B------:R-:W-:Y:S01]  /*a840*/  LDSM.16.M88.4 R164, [R132] ;  /* 0x0000000084a4783b */ /* 0x000fe20000000200 */
[C---:B-----5:R-:W-:Y:S07]  /*a850*/  HMMA.16816.F32 R8, R148.reuse, R144, RZ ;  /* 0x000000909408723c */ /* 0x060fee00000018ff */
[----:B------:R-:W3:Y:S01]  /*a860*/  LDSM.16.M88.4 R168, [R3+0x4000] ;  /* 0x0040000003a8783b */ /* 0x000ee20000000200 */
[-C--:B------:R-:W-:Y:S07]  /*a870*/  HMMA.16816.F32 R12, R148, R146.reuse, RZ ;  /* 0x00000092940c723c */ /* 0x080fee00000018ff */
[----:B------:R-:W5:Y:S01]  /*a880*/  LDSM.16.M88.4 R172, [R132+0x2000] ;  /* 0x0020000084ac783b */ /* 0x000f620000000200 */
[C---:B------:R-:W-:Y:S07]  /*a890*/  HMMA.16816.F32 R16, R140.reuse, R146, RZ ;  /* 0x000000928c10723c */ /* 0x040fee00000018ff */
[----:B------:R-:W-:Y:S01]  /*a8a0*/  LDSM.16.M88.4 R144, [R3+0x5000] ;  /* 0x005000000390783b */ /* 0x000fe20000000200 */
[-C--:B-1----:R-:W-:Y:S07]  /*a8b0*/  HMMA.16816.F32 R20, R140, R152.reuse, RZ ;  /* 0x000000988c14723c */ /* 0x082fee00000018ff */
[----:B----4-:R-:W4:Y:S01]  /*a8c0*/  LDL R136, [R1+0x2c] ;  /* 0x00002c0001887983 */ /* 0x010f220000100800 */
[C---:B------:R-:W-:Y:S03]  /*a8d0*/  HMMA.16816.F32 R24, R148.reuse, R152, RZ ;  /* 0x000000989418723c */ /* 0x040fe600000018ff */
[----:B------:R-:W-:Y:S05]  /*a8e0*/  LDSM.16.M88.4 R176, [R0+0x4800] ;  /* 0x0048000000b0783b */ /* 0x000fea0000000200 */
[-C--:B------:R-:W-:Y:S03]  /*a8f0*/  HMMA.16816.F32 R28, R148, R154.reuse, RZ ;  /* 0x0000009a941c723c */ /* 0x080fe600000018ff */
[----:B------:R-:W-:Y:S05]  /*a900*/  LDSM.16.M88.4 R180, [R0+0x5000] ;  /* 0x0050000000b4783b */ /* 0x000fea0000000200 */
[C---:B------:R-:W-:Y:S03]  /*a910*/  HMMA.16816.F32 R32, R140.reuse, R154, RZ ;  /* 0x0000009a8c20723c */ /* 0x040fe600000018ff */
[----:B------:R-:W-:Y:S05]  /*a920*/  LDSM.16.M88.4 R152, [R2] ;  /* 0x000000000298783b */ /* 0x000fea0000000200 */
        /* <DEDUP_REMOVED lines=11> */
[-C--:B---3--:R-:W-:Y:S01]  /*a9e0*/  HMMA.16816.F32 R4, R164, R168.reuse, R4 ;  /* 0x000000a8a404723c */ /* 0x088fe20000001804 */
[----:B------:R2:W3:Y:S07]  /*a9f0*/  LDSM.16.M88.4 R160, [R2+0x2000] ;  /* 0x0020000002a0783b */ /* 0x0004ee0000000200 */
[C---:B-----5:R-:W-:Y:S08]  /*aa00*/  HMMA.16816.F32 R8, R172.reuse, R168, R8 ;  /* 0x000000a8ac08723c */ /* 0x060ff00000001808 */
[-C--:B------:R-:W-:Y:S08]  /*aa10*/  HMMA.16816.F32 R12, R172, R170.reuse, R12 ;  /* 0x000000aaac0c723c */ /* 0x080ff0000000180c */
[C---:B------:R-:W-:Y:S01]  /*aa20*/  HMMA.16816.F32 R16, R164.reuse, R170, R16 ;  /* 0x000000aaa410723c */ /* 0x040fe20000001810 */
[----:B------:R5:W3:Y:S03]  /*aa30*/  LDSM.16.M88.4 R168, [R0+0x5800] ;  /* 0x0058000000a8783b */ /* 0x000ae60000000200 */
[C---:B--2---:R-:W-:Y:S04]  /*aa40*/  IMAD.IADD R2, R187.reuse, 0x1, R2 ;  /* 0x00000001bb027824 */ /* 0x044fe800078e0202 */
[-C--:B-1----:R-:W-:Y:S08]  /*aa50*/  HMMA.16816.F32 R20, R164, R140.reuse, R20 ;  /* 0x0000008ca414723c */ /* 0x082ff00000001814 */
[C---:B------:R-:W-:Y:S04]  /*aa60*/  HMMA.16816.F32 R24, R172.reuse, R140, R24 ;  /* 0x0000008cac18723c */ /* 0x040fe80000001818 */
[----:B-----5:R-:W-:Y:S04]  /*aa70*/  IMAD.IADD R0, R187, 0x1, R0 ;  /* 0x00000001bb007824 */ /* 0x020fe800078e0200 */
[-C--:B------:R-:W-:Y:S08]  /*aa80*/  HMMA.16816.F32 R28, R172, R142.reuse, R28 ;  /* 0x0000008eac1c723c */ /* 0x080ff0000000181c */
        /* <DEDUP_REMOVED lines=9> */
[-C--:B------:R-:W-:Y:S01]  /*ab20*/  HMMA.16816.F32 R60, R172, R150.reuse, R60 ;  /* 0x00000096ac3c723c */ /* 0x080fe2000000183c */
[----:B------:R-:W2:Y:S06]  /*ab30*/  LDL.64 R174, [R1+0x60] ;  /* 0x0000600001ae7983 */ /* 0x000eac0000100a00 */
[----:B------:R-:W5:Y:S01]  /*ab40*/  LDL.64 R172, [R1+0x58] ;  /* 0x0000580001ac7983 */ /* 0x000f620000100a00 */
[----:B------:R-:W-:Y:S05]  /*ab50*/  HMMA.16816.F32 R64, R164, R150, R64 ;  /* 0x00000096a440723c */ /* 0x000fea0000001840 */
[----:B------:R-:W4:Y:S03]  /*ab60*/  LDL.64 R164, [R1+0x50] ;  /* 0x0000500001a47983 */ /* 0x000f260000100a00 */
[-C--:B------:R-:W-:Y:S03]  /*ab70*/  HMMA.16816.F32 R4, R152, R156.reuse, R4 ;  /* 0x0000009c9804723c */ /* 0x080fe60000001804 */
[----:B------:R-:W1:Y:S05]  /*ab80*/  LDSM.16.M88.4 R148, [R2+0x2000] ;  /* 0x002000000294783b */ /* 0x000e6a0000000200 */
[C---:B---3--:R-:W-:Y:S03]  /*ab90*/  HMMA.16816.F32 R8, R160.reuse, R156, R8 ;  /* 0x0000009ca008723c */ /* 0x048fe60000001808 */
[----:B------:R-:W3:Y:S05]  /*aba0*/  LDL R156, [R1+0x28] ;  /* 0x00002800019c7983 */ /* 0x000eea0000100800 */
[-C--:B------:R-:W-:Y:S08]  /*abb0*/  HMMA.16816.F32 R12, R160, R158.reuse, R12 ;  /* 0x0000009ea00c723c */ /* 0x080ff0000000180c */
[C---:B------:R-:W-:Y:S08]  /*abc0*/  HMMA.16816.F32 R16, R152.reuse, R158, R16 ;  /* 0x0000009e9810723c */ /* 0x040ff00000001810 */
[-C--:B------:R-:W-:Y:S08]  /*abd0*/  HMMA.16816.F32 R20, R152, R176.reuse, R20 ;  /* 0x000000b09814723c */ /* 0x080ff00000001814 */
[C---:B------:R-:W-:Y:S08]  /*abe0*/  HMMA.16816.F32 R24, R160.reuse, R176, R24 ;  /* 0x000000b0a018723c */ /* 0x040ff00000001818 */
[-C--:B------:R-:W-:Y:S08]  /*abf0*/  HMMA.16816.F32 R28, R160, R178.reuse, R28 ;  /* 0x000000b2a01c723c */ /* 0x080ff0000000181c */
[C---:B------:R-:W-:Y:S01]  /*ac00*/  HMMA.16816.F32 R32, R152.reuse, R178, R32 ;  /* 0x000000b29820723c */ /* 0x040fe20000001820 */
[----:B------:R-:W-:Y:S07]  /*ac10*/  IMAD.U32 R178, RZ, RZ, UR35 ;  /* 0x00000023ffb27e24 */ /* 0x000fee000f8e00ff */
        /* <DEDUP_REMOVED lines=8> */
[----:B------:R-:W-:Y:S08]  /*aca0*/  HMMA.16816.F32 R64, R152, R170, R64 ;  /* 0x000000aa9840723c */ /* 0x000ff00000001840 */
[-C--:B-1----:R-:W-:Y:S08]  /*acb0*/  HMMA.16816.F32 R4, R140, R144.reuse, R4 ;  /* 0x000000908c04723c */ /* 0x082ff00000001804 */
[C---:B------:R-:W-:Y:S08]  /*acc0*/  HMMA.16816.F32 R8, R148.reuse, R144, R8 ;  /* 0x000000909408723c */ /* 0x040ff00000001808 */
[-C--:B------:R-:W-:Y:S08]  /*acd0*/  HMMA.16816.F32 R12, R148, R146.reuse, R12 ;  /* 0x00000092940c723c */ /* 0x080ff0000000180c */
[C---:B------:R-:W-:Y:S04]  /*ace0*/  HMMA.16816.F32 R16, R140.reuse, R146, R16 ;  /* 0x000000928c10723c */ /* 0x040fe80000001810 */
[C---:B--2---:R-:W-:Y:S02]  /*acf0*/  LOP3.LUT R182, R175.reuse, UR16, R182, 0x96, !PT ;  /* 0x00000010afb67c12 */ /* 0x044fe4000f8e96b6 */
[----:B------:R-:W-:Y:S01]  /*ad00*/  LOP3.LUT R178, R175, UR22, R178, 0x96, !PT ;  /* 0x00000016afb27c12 */ /* 0x000fe2000f8e96b2 */
[----:B------:R-:W-:Y:S02]  /*ad10*/  UIADD3 UR22, UPT, UPT, UR22, 0x1, URZ ;  /* 0x0000000116167890 */ /* 0x000fe4000fffe0ff */
[----:B------:R-:W-:Y:S01]  /*ad20*/  IMAD.WIDE.U32 R182, R182, -0x326172a9, RZ ;  /* 0xcd9e8d57b6b67825 */ /* 0x000fe200078e00ff */
[----:B-----5:R-:W-:Y:S03]  /*ad30*/  LOP3.LUT R138, R174, UR21, R173, 0x96, !PT ;  /* 0x00000015ae8a7c12 */ /* 0x020fe6000f8e96ad */
[----:B------:R-:W-:Y:S01]  /*ad40*/  IMAD.WIDE.U32 R166, R178, -0x326172a9, RZ ;  /* 0xcd9e8d57b2a67825 */ /* 0x000fe200078e00ff */
[--C-:B----4-:R-:W-:Y:S03]  /*ad50*/  LOP3.LUT R176, R174, UR21, R165.reuse, 0x96, !PT ;  /* 0x00000015aeb07c12 */ /* 0x110fe6000f8e96a5 */
[----:B------:R-:W-:Y:S01]  /*ad60*/  IMAD.WIDE.U32 R138, R138, -0x326172a9, RZ ;  /* 0xcd9e8d578a8a7825 */ /* 0x000fe200078e00ff */
[----:B------:R-:W-:Y:S03]  /*ad70*/  UIADD3 UR21, UPT, UPT, UR35, -0x126145ec, URZ ;  /* 0xed9eba1423157890 */ /* 0x000fe6000fffe0ff */
[----:B------:R-:W-:Y:S01]  /*ad80*/  IMAD.MOV.U32 R3, RZ, RZ, R165 ;  /* 0x000000ffff037224 */ /* 0x000fe200078e00a5 */
[----:B------:R-:W-:Y:S01]  /*ad90*/  LOP3.LUT R179, R139, UR17, RZ, 0x3c, !PT ;  /* 0x000000118bb37c12 */ /* 0x000fe2000f8e3cff */
[----:B------:R-:W-:Y:S01]  /*ada0*/  IMAD.MOV.U32 R2, RZ, RZ, R164 ;  /* 0x000000ffff027224 */ /* 0x000fe200078e00a4 */
[----:B------:R-:W-:Y:S01]  /*adb0*/  LOP3.LUT R165, R167, R136, RZ, 0x3c, !PT ;  /* 0x00000088a7a57212 */ /* 0x000fe200078e3cff */
[----:B------:R-:W-:Y:S01]  /*adc0*/  IMAD.U32 R180, RZ, RZ, UR22 ;  /* 0x00000016ffb47e24 */ /* 0x000fe2000f8e00ff */
[-C--:B------:R-:W-:Y:S01]  /*add0*/  LOP3.LUT R169, R166, R179.reuse, RZ, 0x3c, !PT ;  /* 0x000000b3a6a97212 */ /* 0x080fe200078e3cff */
[----:B------:R-:W2:Y:S01]  /*ade0*/  LDL R3, [R1+0x34] ;  /* 0x0000340001037983 */ /* 0x000ea20000100800 */
[----:B------:R-:W-:Y:S01]  /*adf0*/  UIADD3 UR22, UPT, UPT, UR35, 0x32370b8f, URZ ;  /* 0x32370b8f23167890 */ /* 0x000fe2000fffe0ff */
[----:B------:R-:W-:Y:S01]  /*ae00*/  IMAD.WIDE.U32 R176, R176, -0x326172a9, RZ ;  /* 0xcd9e8d57b0b07825 */ /* 0x000fe200078e00ff */
[----:B---3--:R-:W-:Y:S02]  /*ae10*/  LOP3.LUT R183, R183, R156, RZ, 0x3c, !PT ;  /* 0x0000009cb7b77212 */ /* 0x008fe400078e3cff */
[----:B------:R-:W-:Y:S01]  /*ae20*/  LOP3.LUT R180, R175, UR35, R180, 0x96, !PT ;  /* 0x00000023afb47c12 */ /* 0x000fe2000f8e96b4 */
[----:B------:R-:W-:Y:S01]  /*ae30*/  IMAD.WIDE.U32 R174, R165, -0x2daee0ad, RZ ;  /* 0xd2511f53a5ae7825 */ /* 0x000fe200078e00ff */
[----:B------:R-:W-:Y:S01]  /*ae40*/  LOP3.LUT R178, R177, UR17, RZ, 0x3c, !PT ;  /* 0x00000011b1b27c12 */ /* 0x000fe2000f8e3cff */
[----:B------:R-:W-:Y:S02]  /*ae50*/  UIADD3 UR17, UPT, UPT, UR35, -0x56f99767, URZ ;  /* 0xa906689923117890 */ /* 0x000fe4000fffe0ff */
[----:B------:R-:W-:Y:S01]  /*ae60*/  IMAD.WIDE.U32 R166, R183, -0x2daee0ad, RZ ;  /* 0xd2511f53b7a67825 */ /* 0x000fe200078e00ff */
[----:B------:R-:W-:Y:S03]  /*ae70*/  LOP3.LUT R182, R182, R178, RZ, 0x3c, !PT ;  /* 0x000000b2b6b67212 */ /* 0x000fe600078e3cff */
[----:B------:R-:W-:Y:S01]  /*ae80*/  IMAD.WIDE.U32 R168, R169, -0x2daee0ad, RZ ;  /* 0xd2511f53a9a87825 */ /* 0x000fe200078e00ff */
[----:B------:R-:W-:Y:S02]  /*ae90*/  LOP3.LUT R161, R2, UR23, R167, 0x96, !PT ;  /* 0x0000001702a17c12 */ /* 0x000fe4000f8e96a7 */
[----:B------:R-:W3:Y:S01]  /*aea0*/  LDL R2, [R1+0x30] ;  /* 0x0000300001027983 */ /* 0x000ee20000100800 */
[----:B------:R-:W-:Y:S01]  /*aeb0*/  IMAD.WIDE.U32 R180, R180, -0x326172a9, RZ ;  /* 0xcd9e8d57b4b47825 */ /* 0x000fe200078e00ff */
[----:B------:R-:W-:Y:S03]  /*aec0*/  LOP3.LUT R162, R174, UR22, R169, 0x96, !PT ;  /* 0x00000016aea27c12 */ /* 0x000fe6000f8e96a9 */
[----:B------:R-:W-:Y:S01]  /*aed0*/  IMAD.WIDE.U32 R158, R182, -0x2daee0ad, RZ ;  /* 0xd2511f53b69e7825 */ /* 0x000fe200078e00ff */
[----:B------:R-:W-:Y:S02]  /*aee0*/  LOP3.LUT R183, R180, R179, RZ, 0x3c, !PT ;  /* 0x000000b3b4b77212 */ /* 0x000fe400078e3cff */
[----:B------:R-:W-:Y:S02]  /*aef0*/  LOP3.LUT R163, R181, R136, RZ, 0x3c, !PT ;  /* 0x00000088b5a37212 */ /* 0x000fe400078e3cff */
[----:B------:R-:W-:Y:S01]  /*af00*/  LOP3.LUT R179, R172, UR23, R175, 0x96, !PT ;  /* 0x00000017acb37c12 */ /* 0x000fe2000f8e96af */
[----:B------:R-:W-:Y:S01]  /*af10*/  IMAD.WIDE.U32 R182, R183, -0x2daee0ad, RZ ;  /* 0xd2511f53b7b67825 */ /* 0x000fe200078e00ff */
[----:B------:R-:W-:Y:S03]  /*af20*/  LOP3.LUT R166, R166, UR22, R159, 0x96, !PT ;  /* 0x00000016a6a67c12 */ /* 0x000fe6000f8e969f */
[----:B------:R-:W-:Y:S04]  /*af30*/  IMAD.WIDE.U32 R174, R163, -0x2daee0ad, RZ ;  /* 0xd2511f53a3ae7825 */ /* 0x000fe800078e00ff */
[----:B------:R-:W-:Y:S01]  /*af40*/  IMAD.WIDE.U32 R164, R179, -0x326172a9, RZ ;  /* 0xcd9e8d57b3a47825 */ /* 0x000fe200078e00ff */
[----:B------:R-:W-:Y:S02]  /*af50*/  LOP3.LUT R163, R172, UR23, R175, 0x96, !PT ;  /* 0x00000017aca37c12 */ /* 0x000fe4000f8e96af */
[----:B------:R-:W-:Y:S01]  /*af60*/  LOP3.LUT R179, R174, UR22, R183, 0x96, !PT ;  /* 0x00000016aeb37c12 */ /* 0x000fe2000f8e96b7 */
[----:B------:R-:W-:Y:S01]  /*af70*/  IMAD.WIDE.U32 R174, R161, -0x326172a9, RZ ;  /* 0xcd9e8d57a1ae7825 */ /* 0x000fe200078e00ff */
[----:B------:R-:W-:Y:S03]  /*af80*/  LOP3.LUT R170, R138, UR13, R165, 0x96, !PT ;  /* 0x0000000d8aaa7c12 */ /* 0x000fe6000f8e96a5 */
[----:B------:R-:W-:Y:S01]  /*af90*/  IMAD.WIDE.U32 R160, R162, -0x326172a9, RZ ;  /* 0xcd9e8d57a2a07825 */ /* 0x000fe200078e00ff */
[----:B------:R-:W-:Y:S03]  /*afa0*/  LOP3.LUT R165, R176, UR13, R175, 0x96, !PT ;  /* 0x0000000db0a57c12 */ /* 0x000fe6000f8e96af */
[----:B------:R-:W-:Y:S01]  /*afb0*/  IMAD.WIDE.U32 R152, R179, -0x326172a9, RZ ;  /* 0xcd9e8d57b3987825 */ /* 0x000fe200078e00ff */
[----:B------:R-:W-:Y:S03]  /*afc0*/  LOP3.LUT R162, R164, UR11, R161, 0x96, !PT ;  /* 0x0000000ba4a27c12 */ /* 0x000fe6000f8e96a1 */
[----:B------:R-:W-:Y:S01]  /*afd0*/  IMAD.WIDE.U32 R172, R163, -0x326172a9, RZ ;  /* 0xcd9e8d57a3ac7825 */ /* 0x000fe200078e00ff */
[----:B------:R-:W-:Y:S03]  /*afe0*/  STL.64 [R1+0x80], R152 ;  /* 0x0000809801007387 */ /* 0x000fe60000100a00 */
[----:B------:R-:W-:Y:S01]  /*aff0*/  IMAD.WIDE.U32 R164, R165, -0x2daee0ad, RZ ;  /* 0xd2511f53a5a47825 */ /* 0x000fe200078e00ff */
[----:B------:R-:W-:Y:S02]  /*b000*/  LOP3.LUT R161, R172, UR11, R153, 0x96, !PT ;  /* 0x0000000baca17c12 */ /* 0x000fe4000f8e9699 */
[----:B------:R-:W1:Y:S01]  /*b010*/  LDSM.16.M88.4 R152, [R0+0x4800] ;  /* 0x004800000098783b */ /* 0x000e620000000200 */
[----:B------:R-:W-:Y:S01]  /*b020*/  IMAD.WIDE.U32 R170, R170, -0x2daee0ad, RZ ;  /* 0xd2511f53aaaa7825 */ /* 0x000fe200078e00ff */
[----:B------:R-:W-:Y:S02]  /*b030*/  LOP3.LUT R179, R158, UR21, R165, 0x96, !PT ;  /* 0x000000159eb37c12 */ /* 0x000fe4000f8e96a5 */
[----:B------:R-:W-:Y:S01]  /*b040*/  LOP3.LUT R165, R138, UR13, R173, 0x96, !PT ;  /* 0x0000000d8aa57c12 */ /* 0x000fe2000f8e96ad */
[----:B------:R-:W-:Y:S01]  /*b050*/  IMAD.U32 R138, RZ, RZ, UR24 ;  /* 0x00000018ff8a7e24 */ /* 0x000fe2000f8e00ff */
[----:B------:R-:W-:Y:S01]  /*b060*/  LOP3.LUT R169, R168, UR21, R171, 0x96, !PT ;  /* 0x00000015a8a97c12 */ /* 0x000fe2000f8e96ab */
[----:B------:R-:W-:Y:S04]  /*b070*/  IMAD.WIDE.U32 R166, R166, -0x326172a9, RZ ;  /* 0xcd9e8d57a6a67825 */ /* 0x000fe800078e00ff */
[----:B------:R-:W-:Y:S01]  /*b080*/  IMAD.WIDE.U32 R158, R169, -0x326172a9, RZ ;  /* 0xcd9e8d57a99e7825 */ /* 0x000fe200078e00ff */
[----:B------:R-:W-:Y:S03]  /*b090*/  LOP3.LUT R174, R174, UR11, R167, 0x96, !PT ;  /* 0x0000000baeae7c12 */ /* 0x000fe6000f8e96a7 */
[----:B------:R-:W-:Y:S04]  /*b0a0*/  IMAD.WIDE.U32 R162, R162, -0x2daee0ad, RZ ;  /* 0xd2511f53a2a27825 */ /* 0x000fe800078e00ff */
[----:B------:R-:W-:Y:S01]  /*b0b0*/  IMAD.WIDE.U32 R174, R174, -0x2daee0ad, RZ ;  /* 0xd2511f53aeae7825 */ /* 0x000fe200078e00ff */
[----:B------:R-:W-:Y:S04]  /*b0c0*/  LOP3.LUT R170, R170, UR17, R163, 0x96, !PT ;  /* 0x00000011aaaa7c12 */ /* 0x000fe8000f8e96a3 */
[----:B------:R-:W-:Y:S01]  /*b0d0*/  LOP3.LUT R169, R164, UR17, R175, 0x96, !PT ;  /* 0x00000011a4a97c12 */ /* 0x000fe2000f8e96af */
[-C--:B-1----:R-:W-:Y:S08]  /*b0e0*/  HMMA.16816.F32 R20, R140, R152.reuse, R20 ;  /* 0x000000988c14723c */ /* 0x082ff00000001814 */
[C---:B------:R-:W-:Y:S08]  /*b0f0*/  HMMA.16816.F32 R24, R148.reuse, R152, R24 ;  /* 0x000000989418723c */ /* 0x040ff00000001818 */
[-C--:B------:R-:W-:Y:S08]  /*b100*/  HMMA.16816.F32 R28, R148, R154.reuse, R28 ;  /* 0x0000009a941c723c */ /* 0x080ff0000000181c */
[C---:B------:R-:W-:Y:S04]  /*b110*/  HMMA.16816.F32 R32, R140.reuse, R154, R32 ;  /* 0x0000009a8c20723c */ /* 0x040fe80000001820 */
[----:B--2---:R-:W-:Y:S04]  /*b120*/  IMAD R138, R138, 0x40, R3 ;  /* 0x000000408a8a7824 */ /* 0x004fe800078e0203 */
[----:B---3--:R-:W-:Y:S01]  /*b130*/  IMAD.IADD R171, R2, 0x1, -R138 ;  /* 0x0000000102ab7824 */ /* 0x008fe200078e0a8a */
[----:B------:R-:W-:Y:S03]  /*b140*/  LOP3.LUT R138, R160, UR10, R159, 0x96, !PT ;  /* 0x0000000aa08a7c12 */ /* 0x000fe6000f8e969f */
[C---:B------:R-:W-:Y:S01]  /*b150*/  VIADD R147, R171.reuse, 0x40 ;  /* 0x00000040ab937836 */ /* 0x040fe20000000000 */
[----:B------:R-:W-:Y:S01]  /*b160*/  IABS R145, R171 ;  /* 0x000000ab00917213 */ /* 0x000fe20000000000 */
[C---:B------:R-:W-:Y:S02]  /*b170*/  VIADD R146, R171.reuse, 0x3f ;  /* 0x0000003fab927836 */ /* 0x040fe40000000000 */
[C---:B------:R-:W-:Y:S01]  /*b180*/  VIADD R154, R171.reuse, 0xffffffef ;  /* 0xffffffefab9a7836 */ /* 0x040fe20000000000 */
        /* <DEDUP_REMOVED lines=8> */
[----:B------:R-:W-:Y:S01]  /*b210*/  I2FP.F32.S32 R146, R146 ;  /* 0x0000009200927245 */ /* 0x000fe20000201400 */
[----:B------:R-:W-:Y:S01]  /*b220*/  FFMA.FTZ R4, R145, -UR12, R4 ;  /* 0x8000000c91047c23 */ /* 0x000fe20008010004 */
[----:B------:R-:W-:Y:S01]  /*b230*/  IABS R153, R153 ;  /* 0x0000009900997213 */ /* 0x000fe20000000000 */
[C---:B------:R-:W-:Y:S01]  /*b240*/  FFMA.FTZ R8, R147.reuse, -UR12, R8 ;  /* 0x8000000c93087c23 */ /* 0x040fe20008010008 */
[----:B------:R-:W-:Y:S01]  /*b250*/  IABS R154, R154 ;  /* 0x0000009a009a7213 */ /* 0x000fe20000000000 */
[C---:B------:R-:W-:Y:S01]  /*b260*/  FFMA.FTZ R9, R146.reuse, -UR12, R9 ;  /* 0x8000000c92097c23 */ /* 0x040fe20008010009 */
[----:B------:R-:W-:Y:S01]  /*b270*/  I2FP.F32.S32 R153, R153 ;  /* 0x0000009900997245 */ /* 0x000fe20000201400 */
[----:B------:R-:W-:Y:S01]  /*b280*/  FFMA.FTZ R14, R147, -UR12, R14 ;  /* 0x8000000c930e7c23 */ /* 0x000fe2000801000e */
[----:B------:R-:W-:Y:S01]  /*b290*/  IABS R155, R155 ;  /* 0x0000009b009b7213 */ /* 0x000fe20000000000 */
[----:B------:R-:W-:Y:S01]  /*b2a0*/  FFMA.FTZ R15, R146, -UR12, R15 ;  /* 0x8000000c920f7c23 */ /* 0x000fe2000801000f */
[----:B------:R-:W-:Y:S01]  /*b2b0*/  I2FP.F32.S32 R154, R154 ;  /* 0x0000009a009a7245 */ /* 0x000fe20000201400 */
[----:B------:R-:W-:Y:S01]  /*b2c0*/  FFMA.FTZ R18, R145, -UR12, R18 ;  /* 0x8000000c91127c23 */ /* 0x000fe20008010012 */
[----:B------:R-:W-:Y:S01]  /*b2d0*/  I2FP.F32.S32 R155, R155 ;  /* 0x0000009b009b7245 */ /* 0x000fe20000201400 */
[----:B------:R-:W1:Y:S01]  /*b2e0*/  LDSM.16.M88.4 R144, [R0+0x5000] ;  /* 0x005000000090783b */ /* 0x000e620000000200 */
[----:B------:R-:W-:Y:S01]  /*b2f0*/  IABS R160, R160 ;  /* 0x000000a000a07213 */ /* 0x000fe20000000000 */
[C---:B------:R-:W-:Y:S01]  /*b300*/  FFMA.FTZ R21, R154.reuse, -UR12, R21 ;  /* 0x8000000c9a157c23 */ /* 0x040fe20008010015 */
[----:B------:R-:W-:Y:S01]  /*b310*/  IABS R132, R132 ;  /* 0x0000008400847213 */ /* 0x000fe20000000000 */
[C---:B------:R-:W-:Y:S01]  /*b320*/  FFMA.FTZ R25, R155.reuse, -UR12, R25 ;  /* 0x8000000c9b197c23 */ /* 0x040fe20008010019 */
[----:B------:R-:W-:Y:S01]  /*b330*/  I2FP.F32.S32 R160, R160 ;  /* 0x000000a000a07245 */ /* 0x000fe20000201400 */
[----:B------:R-:W-:Y:S01]  /*b340*/  FFMA.FTZ R31, R155, -UR12, R31 ;  /* 0x8000000c9b1f7c23 */ /* 0x000fe2000801001f */
[----:B------:R-:W-:Y:S01]  /*b350*/  I2FP.F32.S32 R132, R132 ;  /* 0x0000008400847245 */ /* 0x000fe20000201400 */
[----:B------:R-:W-:Y:S01]  /*b360*/  FFMA.FTZ R35, R154, -UR12, R35 ;  /* 0x8000000c9a237c23 */ /* 0x000fe20008010023 */
[C---:B------:R-:W-:Y:S01]  /*b370*/  FFMA.FTZ R12, R153.reuse, -UR12, R12 ;  /* 0x8000000c990c7c23 */ /* 0x040fe2000801000c */
[----:B------:R-:W-:Y:S01]  /*b380*/  FFMA.FTZ R26, R153, -UR12, R26 ;  /* 0x8000000c991a7c23 */ /* 0x000fe2000801001a */
[C---:B------:R-:W-:Y:S02]  /*b390*/  VIADD R153, R171.reuse, 0xfffffff0 ;  /* 0xfffffff0ab997836 */ /* 0x040fe40000000000 */
[----:B------:R-:W-:Y:S01]  /*b3a0*/  FFMA.FTZ R10, R160, -UR12, R10 ;  /* 0x8000000ca00a7c23 */ /* 0x000fe2000801000a */
[C---:B------:R-:W-:Y:S02]  /*b3b0*/  VIADD R160, R171.reuse, 0xfffffff8 ;  /* 0xfffffff8aba07836 */ /* 0x040fe40000000000 */
[C---:B------:R-:W-:Y:S01]  /*b3c0*/  FFMA.FTZ R5, R132.reuse, -UR12, R5 ;  /* 0x8000000c84057c23 */ /* 0x040fe20008010005 */
[C---:B------:R-:W-:Y:S01]  /*b3d0*/  VIADD R157, R171.reuse, 0x47 ;  /* 0x00000047ab9d7836 */ /* 0x040fe20000000000 */
[----:B------:R-:W-:Y:S01]  /*b3e0*/  IABS R153, R153 ;  /* 0x0000009900997213 */ /* 0x000fe20000000000 */
[----:B------:R-:W-:Y:S01]  /*b3f0*/  FFMA.FTZ R19, R132, -UR12, R19 ;  /* 0x8000000c84137c23 */ /* 0x000fe20008010013 */
[----:B------:R-:W-:Y:S01]  /*b400*/  IABS R160, R160 ;  /* 0x000000a000a07213 */ /* 0x000fe20000000000 */
[C---:B------:R-:W-:Y:S01]  /*b410*/  VIADD R132, R171.reuse, 0x37 ;  /* 0x00000037ab847836 */ /* 0x040fe20000000000 */
[----:B------:R-:W-:Y:S01]  /*b420*/  I2FP.F32.S32 R153, R153 ;  /* 0x0000009900997245 */ /* 0x000fe20000201400 */
[C---:B------:R-:W-:Y:S01]  /*b430*/  VIADD R139, R171.reuse, 0x8 ;  /* 0x00000008ab8b7836 */ /* 0x040fe20000000000 */
[----:B------:R-:W-:Y:S01]  /*b440*/  I2FP.F32.S32 R160, R160 ;  /* 0x000000a000a07245 */ /* 0x000fe20000201400 */
[----:B------:R-:W-:Y:S01]  /*b450*/  VIADD R173, R171, 0x7 ;  /* 0x00000007abad7836 */ /* 0x000fe20000000000 */
[----:B------:R-:W-:Y:S01]  /*b460*/  IABS R157, R157 ;  /* 0x0000009d009d7213 */ /* 0x000fe20000000000 */
[C---:B------:R-:W-:Y:S01]  /*b470*/  FFMA.FTZ R20, R153.reuse, -UR12, R20 ;  /* 0x8000000c99147c23 */ /* 0x040fe20008010014 */
[----:B------:R-:W-:Y:S01]  /*b480*/  IABS R132, R132 ;  /* 0x0000008400847213 */ /* 0x000fe20000000000 */
[----:B------:R-:W-:Y:S01]  /*b490*/  FFMA.FTZ R34, R153, -UR12, R34 ;  /* 0x8000000c99227c23 */ /* 0x000fe20008010022 */
[----:B------:R-:W-:Y:S01]  /*b4a0*/  I2FP.F32.S32 R157, R157 ;  /* 0x0000009d009d7245 */ /* 0x000fe20000201400 */
[C---:B------:R-:W-:Y:S01]  /*b4b0*/  VIADD R153, R171.reuse, 0xffffffe7 ;  /* 0xffffffe7ab997836 */ /* 0x040fe20000000000 */
[----:B------:R-:W-:Y:S01]  /*b4c0*/  I2FP.F32.S32 R132, R132 ;  /* 0x0000008400847245 */ /* 0x000fe20000201400 */
[C---:B------:R-:W-:Y:S01]  /*b4d0*/  FFMA.FTZ R16, R160.reuse, -UR12, R16 ;  /* 0x8000000ca0107c23 */ /* 0x040fe20008010010 */
[----:B------:R-:W-:Y:S01]  /*b4e0*/  IABS R139, R139 ;  /* 0x0000008b008b7213 */ /* 0x000fe20000000000 */
[----:B------:R-:W-:Y:S01]  /*b4f0*/  FFMA.FTZ R22, R160, -UR12, R22 ;  /* 0x8000000ca0167c23 */ /* 0x000fe20008010016 */
[----:B------:R-:W-:Y:S01]  /*b500*/  IABS R164, R153 ;  /* 0x0000009900a47213 */ /* 0x000fe20000000000 */
[----:B------:R-:W-:Y:S01]  /*b510*/  VIADD R160, R171, 0x30 ;  /* 0x00000030aba07836 */ /* 0x000fe20000000000 */
[----:B------:R-:W-:Y:S01]  /*b520*/  IABS R173, R173 ;  /* 0x000000ad00ad7213 */ /* 0x000fe20000000000 */
[----:B------:R-:W2:Y:S01]  /*b530*/  LDSM.16.M88.4 R152, [R0+0x5800] ;  /* 0x005800000098783b */ /* 0x000ea20000000200 */
[----:B------:R-:W-:Y:S01]  /*b540*/  I2FP.F32.S32 R139, R139 ;  /* 0x0000008b008b7245 */ /* 0x000fe20000201400 */
[----:B------:R-:W-:Y:S04]  /*b550*/  DEPBAR.LE SB0, 0x0 ;  /* 0x000080000000791a */ /* 0x000fe80000000000 */
[----:B------:R-:W-:Y:S01]  /*b560*/  IABS R160, R160 ;  /* 0x000000a000a07213 */ /* 0x000fe20000000000 */
[-C--:B-1----:R-:W-:Y:S01]  /*b570*/  HMMA.16816.F32 R36, R140, R144.reuse, R36 ;  /* 0x000000908c24723c */ /* 0x082fe20000001824 */
[----:B------:R-:W-:Y:S04]  /*b580*/  BAR.SYNC.DEFER_BLOCKING 0x0 ;  /* 0x0000000000007b1d */ /* 0x000fe80000010000 */
[----:B------:R-:W-:Y:S01]  /*b590*/  I2FP.F32.S32 R160, R160 ;  /* 0x000000a000a07245 */ /* 0x000fe20000201400 */
[----:B------:R-:W-:Y:S01]  /*b5a0*/  FFMA.FTZ R11, R157, -UR12, R11 ;  /* 0x8000000c9d0b7c23 */ /* 0x000fe2000801000b */
[----:B------:R-:W-:Y:S01]  /*b5b0*/  I2FP.F32.S32 R173, R173 ;  /* 0x000000ad00ad7245 */ /* 0x000fe20000201400 */
[C---:B------:R-:W-:Y:S04]  /*b5c0*/  HMMA.16816.F32 R40, R148.reuse, R144, R40 ;  /* 0x000000909428723c */ /* 0x040fe80000001828 */
[C---:B------:R-:W-:Y:S02]  /*b5d0*/  VIADD R145, R171.reuse, 0x28 ;  /* 0x00000028ab917836 */ /* 0x040fe40000000000 */
[C---:B------:R-:W-:Y:S01]  /*b5e0*/  FFMA.FTZ R13, R132.reuse, -UR12, R13 ;  /* 0x8000000c840d7c23 */ /* 0x040fe2000801000d */
[C---:B------:R-:W-:Y:S02]  /*b5f0*/  VIADD R157, R171.reuse, 0xfffffff7 ;  /* 0xfffffff7ab9d7836 */ /* 0x040fe40000000000 */
[----:B------:R-:W-:Y:S01]  /*b600*/  FFMA.FTZ R27, R132, -UR12, R27 ;  /* 0x8000000c841b7c23 */ /* 0x000fe2000801001b */
[-C--:B------:R-:W-:Y:S03]  /*b610*/  HMMA.16816.F32 R44, R148, R146.reuse, R44 ;  /* 0x00000092942c723c */ /* 0x080fe6000000182c */
[----:B------:R-:W-:Y:S01]  /*b620*/  IABS R145, R145 ;  /* 0x0000009100917213 */ /* 0x000fe20000000000 */
[----:B------:R-:W-:Y:S01]  /*b630*/  VIADD R132, R171, 0x27 ;  /* 0x00000027ab847836 */ /* 0x000fe20000000000 */
[----:B------:R-:W-:Y:S01]  /*b640*/  IABS R157, R157 ;  /* 0x0000009d009d7213 */ /* 0x000fe20000000000 */
[C---:B------:R-:W-:Y:S01]  /*b650*/  FFMA.FTZ R24, R160.reuse, -UR12, R24 ;  /* 0x8000000ca0187c23 */ /* 0x040fe20008010018 */
[----:B------:R-:W-:Y:S01]  /*b660*/  I2FP.F32.S32 R145, R145 ;  /* 0x0000009100917245 */ /* 0x000fe20000201400 */
[C---:B------:R-:W-:Y:S04]  /*b670*/  HMMA.16816.F32 R48, R140.reuse, R146, R48 ;  /* 0x000000928c30723c */ /* 0x040fe80000001830 */
[----:B------:R-:W-:Y:S01]  /*b680*/  I2FP.F32.S32 R157, R157 ;  /* 0x0000009d009d7245 */ /* 0x000fe20000201400 */
[----:B------:R-:W-:Y:S01]  /*b690*/  FFMA.FTZ R30, R160, -UR12, R30 ;  /* 0x8000000ca01e7c23 */ /* 0x000fe2000801001e */
[----:B------:R-:W-:Y:S01]  /*b6a0*/  IABS R160, R132 ;  /* 0x0000008400a07213 */ /* 0x000fe20000000000 */
[C---:B------:R-:W-:Y:S01]  /*b6b0*/  FFMA.FTZ R28, R145.reuse, -UR12, R28 ;  /* 0x8000000c911c7c23 */ /* 0x040fe2000801001c */
[----:B------:R-:W-:Y:S01]  /*b6c0*/  FFMA.FTZ R42, R145, -UR12, R42 ;  /* 0x8000000c912a7c23 */ /* 0x000fe2000801002a */
[-C--:B--2---:R-:W-:Y:S03]  /*b6d0*/  HMMA.16816.F32 R52, R140, R152.reuse, R52 ;  /* 0x000000988c34723c */ /* 0x084fe60000001834 */
[----:B------:R-:W-:Y:S01]  /*b6e0*/  I2FP.F32.S32 R0, R160 ;  /* 0x000000a000007245 */ /* 0x000fe20000201400 */
[C---:B------:R-:W-:Y:S01]  /*b6f0*/  FFMA.FTZ R17, R157.reuse, -UR12, R17 ;  /* 0x8000000c9d117c23 */ /* 0x040fe20008010011 */
[----:B------:R-:W-:Y:S01]  /*b700*/  I2FP.F32.S32 R160, R164 ;  /* 0x000000a400a07245 */ /* 0x000fe20000201400 */
[----:B------:R-:W-:Y:S01]  /*b710*/  FFMA.FTZ R23, R157, -UR12, R23 ;  /* 0x8000000c9d177c23 */ /* 0x000fe20008010017 */
[C---:B------:R-:W-:Y:S01]  /*b720*/  VIADD R145, R171.reuse, 0x1f ;  /* 0x0000001fab917836 */ /* 0x040fe20000000000 */
[C---:B------:R-:W-:Y:S04]  /*b730*/  HMMA.16816.F32 R56, R148.reuse, R152, R56 ;  /* 0x000000989438723c */ /* 0x040fe80000001838 */
[----:B------:R-:W-:Y:S01]  /*b740*/  IABS R146, R145 ;  /* 0x0000009100927213 */ /* 0x000fe20000000000 */
[C---:B------:R-:W-:Y:S02]  /*b750*/  VIADD R157, R171.reuse, 0xffffffe8 ;  /* 0xffffffe8ab9d7836 */ /* 0x040fe40000000000 */
[C---:B------:R-:W-:Y:S01]  /*b760*/  FFMA.FTZ R33, R160.reuse, -UR12, R33 ;  /* 0x8000000ca0217c23 */ /* 0x040fe20008010021 */
[----:B------:R-:W-:Y:S01]  /*b770*/  FFMA.FTZ R39, R160, -UR12, R39 ;  /* 0x8000000ca0277c23 */ /* 0x000fe20008010027 */
[----:B------:R-:W-:Y:S01]  /*b780*/  I2FP.F32.S32 R146, R146 ;  /* 0x0000009200927245 */ /* 0x000fe20000201400 */
[C---:B------:R-:W-:Y:S01]  /*b790*/  VIADD R160, R171.reuse, 0x20 ;  /* 0x00000020aba07836 */ /* 0x040fe20000000000 */
[----:B------:R-:W-:Y:S01]  /*b7a0*/  IABS R157, R157 ;  /* 0x0000009d009d7213 */ /* 0x000fe20000000000 */
[----:B------:R-:W-:Y:S01]  /*b7b0*/  VIADD R145, R171, 0x18 ;  /* 0x00000018ab917836 */ /* 0x000fe20000000000 */
[-C--:B------:R-:W-:Y:S03]  /*b7c0*/  HMMA.16816.F32 R60, R148, R154.reuse, R60 ;  /* 0x0000009a943c723c */ /* 0x080fe6000000183c */
[----:B------:R-:W-:Y:S01]  /*b7d0*/  I2FP.F32.S32 R157, R157 ;  /* 0x0000009d009d7245 */ /* 0x000fe20000201400 */
[C---:B------:R-:W-:Y:S01]  /*b7e0*/  FFMA.FTZ R41, R146.reuse, -UR12, R41 ;  /* 0x8000000c92297c23 */ /* 0x040fe20008010029 */
[----:B------:R-:W-:Y:S01]  /*b7f0*/  IABS R147, R160 ;  /* 0x000000a000937213 */ /* 0x000fe20000000000 */
[----:B------:R-:W-:Y:S01]  /*b800*/  FFMA.FTZ R47, R146, -UR12, R47 ;  /* 0x8000000c922f7c23 */ /* 0x000fe2000801002f */
[----:B------:R-:W-:Y:S01]  /*b810*/  IABS R145, R145 ;  /* 0x0000009100917213 */ /* 0x000fe20000000000 */
[C---:B------:R-:W-:Y:S01]  /*b820*/  FFMA.FTZ R32, R157.reuse, -UR12, R32 ;  /* 0x8000000c9d207c23 */ /* 0x040fe20008010020 */
[----:B------:R-:W-:Y:S01]  /*b830*/  I2FP.F32.S32 R147, R147 ;  /* 0x0000009300937245 */ /* 0x000fe20000201400 */
[----:B------:R-:W-:Y:S01]  /*b840*/  FFMA.FTZ R38, R157, -UR12, R38 ;  /* 0x8000000c9d267c23 */ /* 0x000fe20008010026 */
[----:B------:R-:W-:Y:S01]  /*b850*/  I2FP.F32.S32 R145, R145 ;  /* 0x0000009100917245 */ /* 0x000fe20000201400 */
[C---:B------:R-:W-:Y:S01]  /*b860*/  VIADD R146, R171.reuse, 0xffffffd7 ;  /* 0xffffffd7ab927836 */ /* 0x040fe20000000000 */
[----:B------:R-:W-:Y:S04]  /*b870*/  HMMA.16816.F32 R64, R140, R154, R64 ;  /* 0x0000009a8c40723c */ /* 0x000fe80000001840 */
[----:B------:R-:W-:Y:S01]  /*b880*/  IABS R146, R146 ;  /* 0x0000009200927213 */ /* 0x000fe20000000000 */
[----:B------:R-:W-:Y:S02]  /*b890*/  VIADD R157, R171, 0xffffffe0 ;  /* 0xffffffe0ab9d7836 */ /* 0x000fe40000000000 */
[C---:B------:R-:W-:Y:S01]  /*b8a0*/  FFMA.FTZ R40, R147.reuse, -UR12, R40 ;  /* 0x8000000c93287c23 */ /* 0x040fe20008010028 */
[----:B------:R-:W-:Y:S01]  /*b8b0*/  FFMA.FTZ R46, R147, -UR12, R46 ;  /* 0x8000000c932e7c23 */ /* 0x000fe2000801002e */
[----:B------:R-:W-:Y:S01]  /*b8c0*/  I2FP.F32.S32 R146, R146 ;  /* 0x0000009200927245 */ /* 0x000fe20000201400 */
[----:B------:R-:W-:Y:S01]  /*b8d0*/  VIADD R147, R171, 0xffffffd8 ;  /* 0xffffffd8ab937836 */ /* 0x000fe20000000000 */
[----:B------:R-:W-:Y:S01]  /*b8e0*/  IABS R157, R157 ;  /* 0x0000009d009d7213 */ /* 0x000fe20000000000 */
[C---:B------:R-:W-:Y:S01]  /*b8f0*/  FFMA.FTZ R44, R145.reuse, -UR12, R44 ;  /* 0x8000000c912c7c23 */ /* 0x040fe2000801002c */
[----:B------:R-:W-:Y:S01]  /*b900*/  FFMA.FTZ R58, R145, -UR12, R58 ;  /* 0x8000000c913a7c23 */ /* 0x000fe2000801003a */
        /* <DEDUP_REMOVED lines=8> */
[C---:B------:R-:W-:Y:S01]  /*b990*/  FFMA.FTZ R36, R157.reuse, -UR12, R36 ;  /* 0x8000000c9d247c23 */ /* 0x040fe20008010024 */
[----:B------:R-:W-:Y:S01]  /*b9a0*/  IABS R160, R160 ;  /* 0x000000a000a07213 */ /* 0x000fe20000000000 */
[----:B------:R-:W-:Y:S01]  /*b9b0*/  FFMA.FTZ R50, R157, -UR12, R50 ;  /* 0x8000000c9d327c23 */ /* 0x000fe20008010032 */
[C---:B------:R-:W-:Y:S02]  /*b9c0*/  VIADD R146, R171.reuse, 0x10 ;  /* 0x00000010ab927836 */ /* 0x040fe40000000000 */
[C---:B------:R-:W-:Y:S01]  /*b9d0*/  FFMA.FTZ R29, R0.reuse, -UR12, R29 ;  /* 0x8000000c001d7c23 */ /* 0x040fe2000801001d */
[C---:B------:R-:W-:Y:S02]  /*b9e0*/  VIADD R132, R171.reuse, 0xffffffdf ;  /* 0xffffffdfab847836 */ /* 0x040fe40000000000 */
[----:B------:R-:W-:Y:S01]  /*b9f0*/  FFMA.FTZ R43, R0, -UR12, R43 ;  /* 0x8000000c002b7c23 */ /* 0x000fe2000801002b */
[----:B------:R-:W-:Y:S02]  /*ba00*/  VIADD R147, R171, 0xffffffd0 ;  /* 0xffffffd0ab937836 */ /* 0x000fe40000000000 */
[----:B------:R-:W-:Y:S01]  /*ba10*/  FFMA.FTZ R48, R153, -UR12, R48 ;  /* 0x8000000c99307c23 */ /* 0x000fe20008010030 */
[C---:B------:R-:W-:Y:S01]  /*ba20*/  VIADD R157, R171.reuse, 0xffffffcf ;  /* 0xffffffcfab9d7836 */ /* 0x040fe20000000000 */
[----:B------:R-:W-:Y:S01]  /*ba30*/  IABS R132, R132 ;  /* 0x0000008400847213 */ /* 0x000fe20000000000 */
[C---:B------:R-:W-:Y:S01]  /*ba40*/  VIADD R154, R171.reuse, 0xffffffc8 ;  /* 0xffffffc8ab9a7836 */ /* 0x040fe20000000000 */
[----:B------:R-:W-:Y:S01]  /*ba50*/  IABS R147, R147 ;  /* 0x0000009300937213 */ /* 0x000fe20000000000 */
[----:B------:R-:W-:Y:S01]  /*ba60*/  VIADD R171, R171, 0xffffffc7 ;  /* 0xffffffc7abab7836 */ /* 0x000fe20000000000 */
[----:B------:R-:W-:Y:S01]  /*ba70*/  I2FP.F32.S32 R132, R132 ;  /* 0x0000008400847245 */ /* 0x000fe20000201400 */
[----:B------:R-:W-:Y:S01]  /*ba80*/  IMAD.MOV.U32 R155, RZ, RZ, R145 ;  /* 0x000000ffff9b7224 */ /* 0x000fe200078e0091 */
[----:B------:R-:W-:Y:S01]  /*ba90*/  IABS R157, R157 ;  /* 0x0000009d009d7213 */ /* 0x000fe20000000000 */
[----:B------:R-:W-:Y:S01]  /*baa0*/  FFMA.FTZ R54, R153, -UR12, R54 ;  /* 0x8000000c99367c23 */ /* 0x000fe20008010036 */
[----:B------:R-:W-:Y:S01]  /*bab0*/  IABS R153, R146 ;  /* 0x0000009200997213 */ /* 0x000fe20000000000 */
[----:B------:R-:W-:Y:S01]  /*bac0*/  IMAD.MOV.U32 R0, RZ, RZ, R160 ;  /* 0x000000ffff007224 */ /* 0x000fe200078e00a0 */
[----:B------:R-:W-:Y:S01]  /*bad0*/  IABS R146, R154 ;  /* 0x0000009a00927213 */ /* 0x000fe20000000000 */
[C---:B------:R-:W-:Y:S01]  /*bae0*/  FFMA.FTZ R6, R139.reuse, -UR12, R6 ;  /* 0x8000000c8b067c23 */ /* 0x040fe20008010006 */
[----:B------:R-:W-:Y:S01]  /*baf0*/  IABS R154, R171 ;  /* 0x000000ab009a7213 */ /* 0x000fe20000000000 */
[----:B------:R-:W-:Y:S01]  /*bb00*/  FFMA.FTZ R60, R139, -UR12, R60 ;  /* 0x8000000c8b3c7c23 */ /* 0x000fe2000801003c */
[----:B------:R-:W-:Y:S01]  /*bb10*/  I2FP.F32.S32 R171, R155 ;  /* 0x0000009b00ab7245 */ /* 0x000fe20000201400 */
[C---:B------:R-:W-:Y:S01]  /*bb20*/  FFMA.FTZ R7, R173.reuse, -UR12, R7 ;  /* 0x8000000cad077c23 */ /* 0x040fe20008010007 */
[----:B------:R-:W-:Y:S01]  /*bb30*/  I2FP.F32.S32 R0, R0 ;  /* 0x0000000000007245 */ /* 0x000fe20000201400 */
[----:B------:R-:W-:Y:S01]  /*bb40*/  FFMA.FTZ R61, R173, -UR12, R61 ;  /* 0x8000000cad3d7c23 */ /* 0x000fe2000801003d */
[----:B------:R-:W-:Y:S01]  /*bb50*/  I2FP.F32.S32 R139, R146 ;  /* 0x00000092008b7245 */ /* 0x000fe20000201400 */
[----:B------:R-:W-:Y:S01]  /*bb60*/  FFMA.FTZ R57, R171, -UR12, R57 ;  /* 0x8000000cab397c23 */ /* 0x000fe20008010039 */
[----:B------:R-:W-:Y:S01]  /*bb70*/  FMNMX3.FTZ R173, R137, R10, R11, !PT ;  /* 0x0000000a89ad7276 */ /* 0x000fe2000781000b */
[----:B------:R-:W-:Y:S01]  /*bb80*/  FFMA.FTZ R63, R171, -UR12, R63 ;  /* 0x8000000cab3f7c23 */ /* 0x000fe2000801003f */
[----:B------:R-:W-:Y:S01]  /*bb90*/  FMNMX3.FTZ R171, R133, R4, R5, !PT ;  /* 0x0000000485ab7276 */ /* 0x000fe20007810005 */
[C---:B------:R-:W-:Y:S01]  /*bba0*/  FFMA.FTZ R45, R0.reuse, -UR12, R45 ;  /* 0x8000000c002d7c23 */ /* 0x040fe2000801002d */
[----:B------:R-:W-:Y:S01]  /*bbb0*/  FMNMX3.FTZ R173, R173, R14, R15, !PT ;  /* 0x0000000eadad7276 */ /* 0x000fe2000781000f */
[----:B------:R-:W-:Y:S01]  /*bbc0*/  FFMA.FTZ R59, R0, -UR12, R59 ;  /* 0x8000000c003b7c23 */ /* 0x000fe2000801003b */
[----:B------:R-:W-:Y:S01]  /*bbd0*/  I2FP.F32.S32 R0, R154 ;  /* 0x0000009a00007245 */ /* 0x000fe20000201400 */
[----:B------:R-:W-:Y:S01]  /*bbe0*/  FFMA.FTZ R64, R139, -UR12, R64 ;  /* 0x8000000c8b407c23 */ /* 0x000fe20008010040 */
[----:B------:R-:W-:Y:S01]  /*bbf0*/  FMNMX3.FTZ R171, R171, R16, R17, !PT ;  /* 0x00000010abab7276 */ /* 0x000fe20007810011 */
[----:B------:R-:W-:Y:S01]  /*bc00*/  FFMA.FTZ R37, R132, -UR12, R37 ;  /* 0x8000000c84257c23 */ /* 0x000fe20008010025 */
[----:B------:R-:W-:Y:S01]  /*bc10*/  FMNMX3.FTZ R139, R134, R6, R7, !PT ;  /* 0x00000006868b7276 */ /* 0x000fe20007810007 */
[----:B------:R-:W-:Y:S01]  /*bc20*/  FFMA.FTZ R65, R0, -UR12, R65 ;  /* 0x8000000c00417c23 */ /* 0x000fe20008010041 */
[----:B------:R-:W-:Y:S01]  /*bc30*/  FMNMX3.FTZ R0, R135, R8, R9, !PT ;  /* 0x0000000887007276 */ /* 0x000fe20007810009 */
[----:B------:R-:W-:Y:S01]  /*bc40*/  FFMA.FTZ R51, R132, -UR12, R51 ;  /* 0x8000000c84337c23 */ /* 0x000fe20008010033 */
[----:B------:R-:W-:Y:S01]  /*bc50*/  FMNMX3.FTZ R171, R171, R20, R21, !PT ;  /* 0x00000014abab7276 */ /* 0x000fe20007810015 */
[----:B------:R-:W-:Y:S01]  /*bc60*/  IMAD.MOV.U32 R132, RZ, RZ, R157 ;  /* 0x000000ffff847224 */ /* 0x000fe200078e009d */
[----:B------:R-:W-:Y:S02]  /*bc70*/  FMNMX3.FTZ R0, R0, R12, R13, !PT ;  /* 0x0000000c00007276 */ /* 0x000fe4000781000d */
[----:B------:R-:W-:Y:S02]  /*bc80*/  FMNMX3.FTZ R139, R139, R18, R19, !PT ;  /* 0x000000128b8b7276 */ /* 0x000fe40007810013 */
[----:B------:R-:W-:Y:S02]  /*bc90*/  FMNMX3.FTZ R171, R171, R32, R33, !PT ;  /* 0x00000020abab7276 */ /* 0x000fe40007810021 */
[----:B------:R-:W-:Y:S02]  /*bca0*/  I2FP.F32.S32 R147, R147 ;  /* 0x0000009300937245 */ /* 0x000fe40000201400 */
[----:B------:R-:W-:Y:S02]  /*bcb0*/  I2FP.F32.S32 R132, R132 ;  /* 0x0000008400847245 */ /* 0x000fe40000201400 */
[----:B------:R-:W-:Y:S01]  /*bcc0*/  FMNMX3.FTZ R0, R0, R24, R25, !PT ;  /* 0x0000001800007276 */ /* 0x000fe20007810019 */
[----:B------:R-:W-:Y:S01]  /*bcd0*/  FFMA.FTZ R52, R147, -UR12, R52 ;  /* 0x8000000c93347c23 */ /* 0x000fe20008010034 */
[----:B------:R-:W-:Y:S01]  /*bce0*/  FMNMX3.FTZ R173, R173, R26, R27, !PT ;  /* 0x0000001aadad7276 */ /* 0x000fe2000781001b */
[C---:B------:R-:W-:Y:S01]  /*bcf0*/  FFMA.FTZ R53, R132.reuse, -UR12, R53 ;  /* 0x8000000c84357c23 */ /* 0x040fe20008010035 */
[----:B------:R-:W-:Y:S01]  /*bd00*/  FMNMX3.FTZ R139, R139, R22, R23, !PT ;  /* 0x000000168b8b7276 */ /* 0x000fe20007810017 */
[----:B------:R-:W-:Y:S01]  /*bd10*/  FFMA.FTZ R66, R147, -UR12, R66 ;  /* 0x8000000c93427c23 */ /* 0x000fe20008010042 */
[----:B------:R-:W-:Y:S01]  /*bd20*/  FMNMX3.FTZ R171, R171, R36, R37, !PT ;  /* 0x00000024abab7276 */ /* 0x000fe20007810025 */
[----:B------:R-:W-:Y:S01]  /*bd30*/  FFMA.FTZ R67, R132, -UR12, R67 ;  /* 0x8000000c84437c23 */ /* 0x000fe20008010043 */
[----:B------:R-:W-:Y:S02]  /*bd40*/  FMNMX3.FTZ R0, R0, R28, R29, !PT ;  /* 0x0000001c00007276 */ /* 0x000fe4000781001d */
[----:B------:R-:W-:Y:S02]  /*bd50*/  FMNMX3.FTZ R173, R173, R30, R31, !PT ;  /* 0x0000001eadad7276 */ /* 0x000fe4000781001f */
[----:B------:R-:W-:Y:S02]  /*bd60*/  FMNMX3.FTZ R139, R139, R34, R35, !PT ;  /* 0x000000228b8b7276 */ /* 0x000fe40007810023 */
[----:B------:R-:W-:Y:S02]  /*bd70*/  FMNMX3.FTZ R171, R171, R48, R49, !PT ;  /* 0x00000030abab7276 */ /* 0x000fe40007810031 */
[----:B------:R-:W-:Y:S02]  /*bd80*/  I2FP.F32.S32 R145, R153 ;  /* 0x0000009900917245 */ /* 0x000fe40000201400 */
[----:B------:R-:W-:Y:S02]  /*bd90*/  FMNMX3.FTZ R0, R0, R40, R41, !PT ;  /* 0x0000002800007276 */ /* 0x000fe40007810029 */
        /* <DEDUP_REMOVED lines=8> */
[----:B------:R-:W-:Y:S01]  /*be20*/  FMNMX3.FTZ R171, R171, R64, R65, !PT ;  /* 0x00000040abab7276 */ /* 0x000fe20007810041 */
[----:B------:R-:W-:Y:S06]  /*be30*/  BRA.U.ANY UP0, `(.L_x_1911) ;  /* 0xffffffe100887547 */ /* 0x000fec000b93ffff */
.L_x_1910:
[----:B------:R-:W-:Y:S01]  /*be40*/  FMNMX3.FTZ R139, R139, R54, R55, !PT ;  /* 0x000000368b8b7276 */ /* 0x000fe20007810037 */
[----:B------:R-:W-:Y:S01]  /*be50*/  STL [R1+0xc4], R242 ;  /* 0x0000c4f201007387 */ /* 0x000fe20000100800 */
[----:B------:R-:W-:Y:S01]  /*be60*/  FMNMX3.FTZ R0, R0, R56, R57, !PT ;  /* 0x0000003800007276 */ /* 0x000fe20007810039 */
[----:B-1----:R-:W-:Y:S01]  /*be70*/  IMAD.WIDE.U32 R146, R169, -0x326172a9, RZ ;  /* 0xcd9e8d57a9927825 */ /* 0x002fe200078e00ff */
[----:B------:R-:W-:Y:S01]  /*be80*/  FMNMX3.FTZ R136, R139, R66, R67, !PT ;  /* 0x000000428b887276 */ /* 0x000fe20007810043 */
[----:B------:R1:W-:Y:S01]  /*be90*/  STL [R1+0xc0], R243 ;  /* 0x0000c0f301007387 */ /* 0x0003e20000100800 */
[----:B------:R-:W-:Y:S01]  /*bea0*/  FMNMX3.FTZ R141, R0, R60, R61, !PT ;  /* 0x0000003c008d7276 */ /* 0x000fe2000781003d */
[----:B------:R-:W-:Y:S01]  /*beb0*/  IMAD.WIDE.U32 R142, R179, -0x326172a9, RZ ;  /* 0xcd9e8d57b38e7825 */ /* 0x000fe200078e00ff */
[----:B------:R-:W-:Y:S01]  /*bec0*/  FMNMX3.FTZ R173, R173, R58, R59, !PT ;  /* 0x0000003aadad7276 */ /* 0x000fe2000781003b */
[----:B------:R-:W2:Y:S01]  /*bed0*/  SHFL.BFLY PT, R132, R171, 0x2, 0x1f ;  /* 0x0c401f00ab847f89 */ /* 0x000ea200000e0000 */
[----:B------:R-:W-:Y:S01]  /*bee0*/  PRMT R191, R146, 0x7773, RZ ;  /* 0x0000777392bf7816 */ /* 0x000fe200000000ff */
[----:B------:R-:W-:Y:S01]  /*bef0*/  IMAD.WIDE.U32 R150, R165, -0x2daee0ad, RZ ;  /* 0xd2511f53a5967825 */ /* 0x000fe200078e00ff */
[----:B------:R-:W-:Y:S05]  /*bf00*/  LOP3.LUT R144, R166, UR10, R143, 0x96, !PT ;  /* 0x0000000aa6907c12 */ /* 0x000fea000f8e968f */
[----:B------:R-:W-:Y:S01]  /*bf10*/  STL.64 [R1+0xb8], R244 ;  /* 0x0000b8f401007387 */ /* 0x000fe20000100a00 */
[----:B------:R-:W-:Y:S01]  /*bf20*/  LOP3.LUT R179, R142, UR9, R147, 0x96, !PT ;  /* 0x000000098eb37c12 */ /* 0x000fe2000f8e9693 */
[----:B------:R-:W-:Y:S01]  /*bf30*/  UIADD3 UR16, UPT, UPT, UR35, 0x646e171e, URZ ;  /* 0x646e171e23107890 */ /* 0x000fe2000fffe0ff */
[----:B------:R-:W-:Y:S01]  /*bf40*/  LOP3.LUT R152, R182, UR21, R151, 0x96, !PT ;  /* 0x00000015b6987c12 */ /* 0x000fe2000f8e9697 */
[----:B------:R-:W-:Y:S01]  /*bf50*/  IMAD.WIDE.U32 R142, R138, -0x2daee0ad, RZ ;  /* 0xd2511f538a8e7825 */ /* 0x000fe200078e00ff */
[----:B------:R-:W-:Y:S01]  /*bf60*/  FMNMX3.FTZ R139, R173, R62, R63, !PT ;  /* 0x0000003ead8b7276 */ /* 0x000fe2000781003f */
[----:B------:R-:W3:Y:S01]  /*bf70*/  SHFL.BFLY PT, R3, R136, 0x2, 0x1f ;  /* 0x0c401f0088037f89 */ /* 0x000ee200000e0000 */
[----:B------:R-:W-:Y:S01]  /*bf80*/  PRMT R151, R146, 0x7772, RZ ;  /* 0x0000777292977816 */ /* 0x000fe200000000ff */
[----:B------:R-:W-:Y:S01]  /*bf90*/  IMAD.WIDE.U32 R148, R170, -0x326172a9, RZ ;  /* 0xcd9e8d57aa947825 */ /* 0x000fe200078e00ff */
[----:B------:R-:W-:Y:S05]  /*bfa0*/  LOP3.LUT R183, R162, UR16, R143, 0x96, !PT ;  /* 0x00000010a2b77c12 */ /* 0x000fea000f8e968f */
[----:B------:R-:W4:Y:S01]  /*bfb0*/  SHFL.BFLY PT, R2, R141, 0x2, 0x1f ;  /* 0x0c401f008d027f89 */ /* 0x000f2200000e0000 */
[----:B------:R-:W-:Y:S01]  /*bfc0*/  PRMT R165, R142, 0x7771, RZ ;  /* 0x000077718ea57816 */ /* 0x000fe200000000ff */
[----:B------:R-:W-:Y:S01]  /*bfd0*/  IMAD.MOV.U32 R185, RZ, RZ, R156 ;  /* 0x000000ffffb97224 */ /* 0x000fe200078e009c */
[----:B------:R-:W-:Y:S05]  /*bfe0*/  LOP3.LUT R166, R183, 0xffff, RZ, 0xc0, !PT ;  /* 0x0000ffffb7a67812 */ /* 0x000fea00078ec0ff */
[----:B------:R-:W-:Y:S01]  /*bff0*/  STL [R1+0xb4], R230 ;  /* 0x0000b4e601007387 */ /* 0x000fe20000100800 */
[----:B------:R-:W-:Y:S01]  /*c000*/  PRMT R155, R148, 0x7771, RZ ;  /* 0x00007771949b7816 */ /* 0x000fe200000000ff */
[----:B------:R-:W-:Y:S01]  /*c010*/  IMAD.WIDE.U32 R144, R144, -0x2daee0ad, RZ ;  /* 0xd2511f5390907825 */ /* 0x000fe200078e00ff */
[----:B------:R-:W-:Y:S01]  /*c020*/  SHF.R.U32.HI R166, RZ, 0x8, R166 ;  /* 0x00000008ffa67819 */ /* 0x000fe200000116a6 */
[----:B------:R-:W-:Y:S01]  /*c030*/  STL [R1+0xb0], R197 ;  /* 0x0000b0c501007387 */ /* 0x000fe20000100800 */
[C---:B------:R-:W-:Y:S01]  /*c040*/  PRMT R170, R142.reuse, 0x7772, RZ ;  /* 0x000077728eaa7816 */ /* 0x040fe200000000ff */
[----:B-1----:R-:W-:Y:S01]  /*c050*/  IMAD.MOV.U32 R243, RZ, RZ, R146 ;  /* 0x000000fffff37224 */ /* 0x002fe200078e0092 */
[----:B--2---:R-:W-:Y:S01]  /*c060*/  FMNMX.FTZ R132, R171, R132, !PT ;  /* 0x00000084ab847209 */ /* 0x004fe20007810000 */
[----:B------:R-:W-:Y:S01]  /*c070*/  STL [R1+0xac], R252 ;  /* 0x0000acfc01007387 */ /* 0x000fe20000100800 */
[----:B------:R-:W-:Y:S01]  /*c080*/  PRMT R169, R142, 0x7773, RZ ;  /* 0x000077738ea97816 */ /* 0x000fe200000000ff */
[----:B------:R-:W-:Y:S01]  /*c090*/  IMAD.MOV.U32 R154, RZ, RZ, R148 ;  /* 0x000000ffff9a7224 */ /* 0x000fe200078e0094 */
[C---:B------:R-:W-:Y:S01]  /*c0a0*/  PRMT R164, R144.reuse, 0x7771, RZ ;  /* 0x0000777190a47816 */ /* 0x040fe200000000ff */
[----:B------:R-:W-:Y:S01]  /*c0b0*/  STL [R1+0xa8], R251 ;  /* 0x0000a8fb01007387 */ /* 0x000fe20000100800 */
[----:B------:R-:W-:Y:S01]  /*c0c0*/  PRMT R168, R144, 0x7772, RZ ;  /* 0x0000777290a87816 */ /* 0x000fe200000000ff */
[----:B------:R-:W-:Y:S01]  /*c0d0*/  IMAD.MOV.U32 R182, RZ, RZ, R142 ;  /* 0x000000ffffb67224 */ /* 0x000fe200078e008e */
[----:B------:R-:W-:Y:S01]  /*c0e0*/  LOP3.LUT R142, R166, 0xffff, RZ, 0xc0, !PT ;  /* 0x0000ffffa68e7812 */ /* 0x000fe200078ec0ff */
[----:B------:R-:W-:Y:S01]  /*c0f0*/  STL [R1+0xa4], R199 ;  /* 0x0000a4c701007387 */ /* 0x000fe20000100800 */
[----:B---3--:R-:W-:Y:S01]  /*c100*/  FMNMX.FTZ R136, R136, R3, !PT ;  /* 0x0000000388887209 */ /* 0x008fe20007810000 */
[----:B------:R-:W-:Y:S01]  /*c110*/  IMAD.MOV.U32 R172, RZ, RZ, R144 ;  /* 0x000000ffffac7224 */ /* 0x000fe200078e0090 */
[----:B------:R-:W-:Y:S01]  /*c120*/  PRMT R163, R144, 0x7773, RZ ;  /* 0x0000777390a37816 */ /* 0x000fe200000000ff */
[----:B------:R1:W-:Y:S01]  /*c130*/  STL [R1+0xa0], R198 ;  /* 0x0000a0c601007387 */ /* 0x0003e20000100800 */
[----:B----4-:R-:W-:Y:S01]  /*c140*/  FMNMX.FTZ R141, R141, R2, !PT ;  /* 0x000000028d8d7209 */ /* 0x010fe20007810000 */
[----:B------:R-:W-:Y:S01]  /*c150*/  IMAD.WIDE.U32 R160, R161, -0x2daee0ad, RZ ;  /* 0xd2511f53a1a07825 */ /* 0x000fe200078e00ff */
[----:B------:R-:W-:Y:S01]  /*c160*/  ISETP.LE.U32.AND P5, PT, R142, UR8, PT ;  /* 0x000000088e007c0c */ /* 0x000fe2000bfa3070 */
[----:B------:R-:W2:Y:S01]  /*c170*/  SHFL.BFLY PT, R143, R132, 0x1, 0x1f ;  /* 0x0c201f00848f7f89 */ /* 0x000ea200000e0000 */
[----:B------:R-:W-:Y:S01]  /*c180*/  LOP3.LUT R158, R158, UR9, R149, 0x96, !PT ;  /* 0x000000099e9e7c12 */ /* 0x000fe2000f8e9695 */
[----:B------:R-:W-:Y:S01]  /*c190*/  UISETP.GT.AND UP0, UPT, UR24, URZ, UPT ;  /* 0x000000ff1800728c */ /* 0x000fe2000bf04270 */
[----:B------:R-:W-:Y:S05]  /*c1a0*/  LOP3.LUT R174, R174, UR16, R145, 0x96, !PT ;  /* 0x00000010aeae7c12 */ /* 0x000fea000f8e9691 */
[----:B------:R3:W-:Y:S01]  /*c1b0*/  STL [R1+0x9c], R195 ;  /* 0x00009cc301007387 */ /* 0x0007e20000100800 */
[----:B------:R-:W-:Y:S02]  /*c1c0*/  LOP3.LUT R140, R158, 0xffff, RZ, 0xc0, !PT ;  /* 0x0000ffff9e8c7812 */ /* 0x000fe400078ec0ff */
[----:B------:R-:W-:Y:S01]  /*c1d0*/  LOP3.LUT R167, R174, 0xffff, RZ, 0xc0, !PT ;  /* 0x0000ffffaea77812 */ /* 0x000fe200078ec0ff */
[----:B------:R-:W4:Y:S01]  /*c1e0*/  SHFL.BFLY PT, R3, R136, 0x1, 0x1f ;  /* 0x0c201f0088037f89 */ /* 0x000f2200000e0000 */
[----:B------:R-:W-:Y:S02]  /*c1f0*/  LOP3.LUT R153, R150, UR17, R161, 0x96, !PT ;  /* 0x0000001196997c12 */ /* 0x000fe4000f8e96a1 */
[----:B------:R-:W-:Y:S05]  /*c200*/  SHF.R.U32.HI R167, RZ, 0x8, R167 ;  /* 0x00000008ffa77819 */ /* 0x000fea00000116a7 */
[----:B------:R-:W4:Y:S01]  /*c210*/  SHFL.BFLY PT, R2, R141, 0x1, 0x1f ;  /* 0x0c201f008d027f89 */ /* 0x000f2200000e0000 */
[----:B------:R-:W-:Y:S01]  /*c220*/  PRMT R150, R146, 0x7771, RZ ;  /* 0x0000777192967816 */ /* 0x000fe200000000ff */
[----:B------:R-:W-:Y:S01]  /*c230*/  IMAD.MOV.U32 R159, RZ, RZ, R153 ;  /* 0x000000ffff9f7224 */ /* 0x000fe200078e0099 */
[----:B------:R-:W-:Y:S05]  /*c240*/  LOP3.LUT R182, R182, 0xff, RZ, 0xc0, !PT ;  /* 0x000000ffb6b67812 */ /* 0x000fea00078ec0ff */
[----:B------:R4:W-:Y:S04]  /*c250*/  STL [R1+0x98], R192 ;  /* 0x000098c001007387 */ /* 0x0009e80000100800 */
[----:B------:R4:W-:Y:S01]  /*c260*/  STL.64 [R1+0x90], R186 ;  /* 0x000090ba01007387 */ /* 0x0009e20000100a00 */
[----:B-1----:R-:W-:Y:S02]  /*c270*/  PRMT R198, R148, 0x7772, RZ ;  /* 0x0000777294c67816 */ /* 0x002fe400000000ff */
[----:B--2---:R-:W-:Y:S03]  /*c280*/  FMNMX.FTZ R132, R132, R143, !PT ;  /* 0x0000008f84847209 */ /* 0x004fe60007810000 */
[----:B------:R-:W1:Y:S01]  /*c290*/  SHFL.BFLY PT, R0, R139, 0x2, 0x1f ;  /* 0x0c401f008b007f89 */ /* 0x000e6200000e0000 */
[----:B------:R-:W-:Y:S02]  /*c2a0*/  FSETP.NEU.FTZ.AND P0, PT, R132, -INF , PT ;  /* 0xff8000008400780b */ /* 0x000fe40003f1d000 */
[----:B---3--:R-:W-:Y:S01]  /*c2b0*/  PRMT R195, R148, 0x7773, RZ ;  /* 0x0000777394c37816 */ /* 0x008fe200000000ff */
[----:B------:R-:W-:Y:S01]  /*c2c0*/  FMUL.FTZ R148, R132, UR4 ;  /* 0x0000000484947c20 */ /* 0x000fe20008410000 */
[----:B----4-:R-:W-:Y:S02]  /*c2d0*/  FMNMX.FTZ R3, R136, R3, !PT ;  /* 0x0000000388037209 */ /* 0x010fe40007810000 */
[----:B------:R-:W-:Y:S03]  /*c2e0*/  FMNMX.FTZ R2, R141, R2, !PT ;  /* 0x000000028d027209 */ /* 0x000fe60007810000 */
[C---:B------:R-:W-:Y:S01]  /*c2f0*/  FMUL.FTZ R144, R3.reuse, UR4 ;  /* 0x0000000403907c20 */ /* 0x040fe20008410000 */
[----:B------:R-:W-:Y:S02]  /*c300*/  FSETP.NEU.FTZ.AND P1, PT, R3, -INF , PT ;  /* 0xff8000000300780b */ /* 0x000fe40003f3d000 */
[----:B------:R-:W-:Y:S01]  /*c310*/  FSEL R148, R148, RZ, P0 ;  /* 0x000000ff94947208 */ /* 0x000fe20000000000 */
[C---:B------:R-:W-:Y:S01]  /*c320*/  FMUL.FTZ R142, R2.reuse, UR4 ;  /* 0x00000004028e7c20 */ /* 0x040fe20008410000 */
[----:B------:R-:W-:Y:S02]  /*c330*/  FSETP.NEU.FTZ.AND P0, PT, R2, -INF , PT ;  /* 0xff8000000200780b */ /* 0x000fe40003f1d000 */
[----:B------:R-:W-:Y:S01]  /*c340*/  FSEL R144, R144, RZ, P1 ;  /* 0x000000ff90907208 */ /* 0x000fe20000800000 */
[--C-:B------:R-:W-:Y:S01]  /*c350*/  FFMA.FTZ R192, R33, UR4, -R148.reuse ;  /* 0x0000000421c07c23 */ /* 0x100fe20008010894 */
[----:B------:R-:W-:Y:S01]  /*c360*/  FSEL R142, R142, RZ, P0 ;  /* 0x000000ff8e8e7208 */ /* 0x000fe20000000000 */
[----:B------:R-:W-:Y:S01]  /*c370*/  FFMA.FTZ R4, R4, UR4, -R148 ;  /* 0x0000000404047c23 */ /* 0x000fe20008010894 */
[----:B------:R-:W-:Y:S01]  /*c380*/  SHF.R.U32.HI R187, RZ, 0x8, R140 ;  /* 0x00000008ffbb7819 */ /* 0x000fe2000001168c */
[----:B------:R-:W-:Y:S01]  /*c390*/  FFMA.FTZ R141, R16, UR4, -R148 ;  /* 0x00000004108d7c23 */ /* 0x000fe20008010894 */
[----:B-1----:R-:W-:Y:S01]  /*c3a0*/  FMNMX.FTZ R139, R139, R0, !PT ;  /* 0x000000008b8b7209 */ /* 0x002fe20007810000 */
[----:B------:R-:W-:Y:S01]  /*c3b0*/  FFMA.FTZ R16, R6, UR4, -R144 ;  /* 0x0000000406107c23 */ /* 0x000fe20008010890 */
[----:B------:R-:W-:Y:S01]  /*c3c0*/  LOP3.LUT R0, R179, 0xffff, RZ, 0xc0, !PT ;  /* 0x0000ffffb3007812 */ /* 0x000fe200078ec0ff */
[----:B------:R-:W-:Y:S01]  /*c3d0*/  FFMA.FTZ R6, R8, UR4, -R142 ;  /* 0x0000000408067c23 */ /* 0x000fe2000801088e */
[----:B------:R-:W-:Y:S01]  /*c3e0*/  LOP3.LUT R140, R187, 0xffff, RZ, 0xc0, !PT ;  /* 0x0000ffffbb8c7812 */ /* 0x000fe200078ec0ff */
[----:B------:R-:W-:Y:S01]  /*c3f0*/  MUFU.EX2 R252, R4 ;  /* 0x0000000400fc7308 */ /* 0x000fe20000000800 */
[----:B------:R-:W-:Y:S01]  /*c400*/  SHF.R.U32.HI R157, RZ, 0x8, R0 ;  /* 0x00000008ff9d7819 */ /* 0x000fe20000011600 */
[----:B------:R-:W1:Y:S01]  /*c410*/  SHFL.BFLY PT, R138, R139, 0x1, 0x1f ;  /* 0x0c201f008b8a7f89 */ /* 0x000e6200000e0000 */
[----:B------:R-:W-:Y:S01]  /*c420*/  ISETP.LE.U32.AND P6, PT, R140, UR8, PT ;  /* 0x000000088c007c0c */ /* 0x000fe2000bfc3070 */
[----:B------:R-:W-:Y:S01]  /*c430*/  FFMA.FTZ R245, R23, UR4, -R144 ;  /* 0x0000000417f57c23 */ /* 0x000fe20008010890 */
[----:B------:R-:W-:Y:S01]  /*c440*/  LOP3.LUT R0, R157, 0xffff, RZ, 0xc0, !PT ;  /* 0x0000ffff9d007812 */ /* 0x000fe200078ec0ff */
[----:B------:R-:W-:Y:S01]  /*c450*/  FFMA.FTZ R251, R13, UR4, -R142 ;  /* 0x000000040dfb7c23 */ /* 0x000fe2000801088e */
[----:B------:R-:W-:Y:S03]  /*c460*/  MOV R33, R154 ;  /* 0x0000009a00217202 */ /* 0x000fe60000000f00 */
[----:B------:R-:W2:Y:S01]  /*c470*/  MUFU.EX2 R4, R6 ;  /* 0x0000000600047308 */ /* 0x000ea20000000800 */
[----:B------:R-:W-:Y:S01]  /*c480*/  ISETP.LE.U32.AND P4, PT, R0, UR8, PT ;  /* 0x0000000800007c0c */ /* 0x000fe2000bf83070 */
[--C-:B------:R-:W-:Y:S01]  /*c490*/  FFMA.FTZ R140, R17, UR4, -R148.reuse ;  /* 0x00000004118c7c23 */ /* 0x100fe20008010894 */
[----:B------:R-:W-:Y:S01]  /*c4a0*/  FFMA.FTZ R5, R5, UR4, -R148 ;  /* 0x0000000405057c23 */ /* 0x000fe20008010894 */
[----:B------:R-:W-:Y:S02]  /*c4b0*/  IMAD.MOV.U32 R17, RZ, RZ, R155 ;  /* 0x000000ffff117224 */ /* 0x000fe400078e009b */
[----:B------:R-:W-:Y:S01]  /*c4c0*/  FADD.FTZ R0, -R132, R133 ;  /* 0x0000008584007221 */ /* 0x000fe20000010100 */
[--C-:B------:R-:W-:Y:S01]  /*c4d0*/  FFMA.FTZ R7, R7, UR4, -R144.reuse ;  /* 0x0000000407077c23 */ /* 0x100fe20008010890 */
[--C-:B------:R-:W-:Y:S02]  /*c4e0*/  FFMA.FTZ R8, R18, UR4, -R144.reuse ;  /* 0x0000000412087c23 */ /* 0x100fe40008010890 */
[----:B------:R3:W-:Y:S01]  /*c4f0*/  MUFU.EX2 R230, R16 ;  /* 0x0000001000e67308 */ /* 0x0007e20000000800 */
        /* <DEDUP_REMOVED lines=8> */
[----:B--2---:R2:W-:Y:S01]  /*c580*/  STL [R1+0x88], R4 ;  /* 0x0000880401007387 */ /* 0x0045e20000100800 */
[--C-:B------:R-:W-:Y:S01]  /*c590*/  FFMA.FTZ R155, R54, UR4, -R144.reuse ;  /* 0x00000004369b7c23 */ /* 0x100fe20008010890 */
[--C-:B------:R-:W-:Y:S01]  /*c5a0*/  FFMA.FTZ R19, R19, UR4, -R144.reuse ;  /* 0x0000000413137c23 */ /* 0x100fe20008010890 */
[--C-:B------:R-:W-:Y:S01]  /*c5b0*/  FFMA.FTZ R154, R55, UR4, -R144.reuse ;  /* 0x00000004379a7c23 */ /* 0x100fe20008010890 */
[--C-:B------:R-:W-:Y:S01]  /*c5c0*/  FFMA.FTZ R145, R66, UR4, -R144.reuse ;  /* 0x0000000442917c23 */ /* 0x100fe20008010890 */
[----:B------:R-:W-:Y:S01]  /*c5d0*/  FFMA.FTZ R144, R67, UR4, -R144 ;  /* 0x0000000443907c23 */ /* 0x000fe20008010890 */
[----:B------:R-:W-:Y:S01]  /*c5e0*/  FMUL.FTZ R136, R0, UR4 ;  /* 0x0000000400887c20 */ /* 0x000fe20008410000 */
[----:B-1----:R-:W-:Y:S01]  /*c5f0*/  FMNMX.FTZ R0, R139, R138, !PT ;  /* 0x0000008a8b007209 */ /* 0x002fe20007810000 */
[----:B---3--:R-:W3:Y:S01]  /*c600*/  LDL.LU R16, [R1+0x6c] ;  /* 0x00006c0001107983 */ /* 0x008ee20000300800 */
[----:B------:R-:W-:Y:S01]  /*c610*/  LOP3.LUT R138, R167, 0xffff, RZ, 0xc0, !PT ;  /* 0x0000ffffa78a7812 */ /* 0x000fe200078ec0ff */
[----:B------:R1:W-:Y:S01]  /*c620*/  MUFU.EX2 R67, R5 ;  /* 0x0000000500437308 */ /* 0x0003e20000000800 */
[----:B------:R-:W-:Y:S01]  /*c630*/  FSETP.NEU.FTZ.AND P0, PT, R0, -INF , PT ;  /* 0xff8000000000780b */ /* 0x000fe20003f1d000 */
[----:B------:R-:W4:Y:S01]  /*c640*/  LDL.LU R6, [R1+0x68] ;  /* 0x0000680001067983 */ /* 0x000f220000300800 */
[----:B------:R-:W-:Y:S01]  /*c650*/  ISETP.LE.U32.AND P1, PT, R138, UR8, PT ;  /* 0x000000088a007c0c */ /* 0x000fe2000bf23070 */
[----:B------:R-:W-:Y:S01]  /*c660*/  FMUL.FTZ R138, R0, UR4 ;  /* 0x00000004008a7c20 */ /* 0x000fe20008410000 */
[----:B------:R-:W-:Y:S01]  /*c670*/  MOV R50, R19 ;  /* 0x0000001300327202 */ /* 0x000fe20000000f00 */
[----:B------:R-:W-:Y:S02]  /*c680*/  IMAD.U32 R13, RZ, RZ, UR6 ;  /* 0x00000006ff0d7e24 */ /* 0x000fe4000f8e00ff */
[--C-:B------:R-:W-:Y:S02]  /*c690*/  FFMA.FTZ R242, R28, UR4, -R142.reuse ;  /* 0x000000041cf27c23 */ /* 0x100fe4000801088e */
[----:B------:R-:W2:Y:S01]  /*c6a0*/  MUFU.EX2 R136, R136 ;  /* 0x0000008800887308 */ /* 0x000ea20000000800 */
[----:B------:R-:W-:Y:S01]  /*c6b0*/  FSEL R138, R138, RZ, P0 ;  /* 0x000000ff8a8a7208 */ /* 0x000fe20000000000 */
[----:B------:R-:W-:Y:S02]  /*c6c0*/  IMAD.MOV.U32 R186, RZ, RZ, R185 ;  /* 0x000000ffffba7224 */ /* 0x000fe400078e00b9 */
[----:B------:R-:W-:Y:S01]  /*c6d0*/  FFMA.FTZ R153, R56, UR4, -R142 ;  /* 0x0000000438997c23 */ /* 0x000fe2000801088e */
[----:B------:R-:W-:Y:S02]  /*c6e0*/  IMAD.MOV.U32 R56, RZ, RZ, R22 ;  /* 0x000000ffff387224 */ /* 0x000fe400078e0016 */
[----:B------:R-:W-:Y:S01]  /*c6f0*/  FADD.FTZ R133, -R3, R134 ;  /* 0x0000008603857221 */ /* 0x000fe20000010100 */
[----:B------:R-:W-:Y:S02]  /*c700*/  IMAD.MOV.U32 R18, RZ, RZ, R186 ;  /* 0x000000ffff127224 */ /* 0x000fe400078e00ba */
[----:B------:R-:W-:Y:S01]  /*c710*/  FADD.FTZ R134, -R2, R135 ;  /* 0x0000008702867221 */ /* 0x000fe20000010100 */
[----:B------:R-:W-:Y:S02]  /*c720*/  IMAD.MOV.U32 R22, RZ, RZ, R187 ;  /* 0x000000ffff167224 */ /* 0x000fe400078e00bb */
[----:B------:R-:W-:Y:S01]  /*c730*/  FMUL.FTZ R135, R133, UR4 ;  /* 0x0000000485877c20 */ /* 0x000fe20008410000 */
[----:B-1----:R-:W-:Y:S02]  /*c740*/  IMAD.U32 R5, RZ, RZ, UR6 ;  /* 0x00000006ff057e24 */ /* 0x002fe4000f8e00ff */
[----:B------:R-:W-:Y:S01]  /*c750*/  FADD.FTZ R133, -R0, R137 ;  /* 0x0000008900857221 */ /* 0x000fe20000010100 */
[----:B------:R-:W-:Y:S01]  /*c760*/  FFMA.FTZ R10, R10, UR4, -R138 ;  /* 0x000000040a0a7c23 */ /* 0x000fe2000801088a */
[----:B------:R-:W-:Y:S01]  /*c770*/  FFMA.FTZ R9, R9, UR4, -R142 ;  /* 0x0000000409097c23 */ /* 0x000fe2000801088e */
[----:B------:R1:W-:Y:S01]  /*c780*/  MUFU.EX2 R197, R7 ;  /* 0x0000000700c57308 */ /* 0x0003e20000000800 */
[----:B------:R-:W-:Y:S01]  /*c790*/  FMUL.FTZ R137, R133, UR4 ;  /* 0x0000000485897c20 */ /* 0x000fe20008410000 */
[----:B------:R-:W-:Y:S01]  /*c7a0*/  FFMA.FTZ R11, R11, UR4, -R138 ;  /* 0x000000040b0b7c23 */ /* 0x000fe2000801088a */
[----:B------:R-:W-:Y:S02]  /*c7b0*/  IMAD.MOV.U32 R38, RZ, RZ, R252 ;  /* 0x000000ffff267224 */ /* 0x000fe400078e00fc */
[----:B------:R-:W-:Y:S01]  /*c7c0*/  FFMA.FTZ R162, R44, UR4, -R142 ;  /* 0x000000042ca27c23 */ /* 0x000fe2000801088e */
[--C-:B------:R-:W-:Y:S01]  /*c7d0*/  FFMA.FTZ R20, R20, UR4, -R148.reuse ;  /* 0x0000000414147c23 */ /* 0x100fe20008010894 */
[--C-:B------:R-:W-:Y:S01]  /*c7e0*/  FFMA.FTZ R21, R21, UR4, -R148.reuse ;  /* 0x0000000415157c23 */ /* 0x100fe20008010894 */
[----:B------:R-:W-:Y:S02]  /*c7f0*/  FFMA.FTZ R32, R32, UR4, -R148 ;  /* 0x0000000420207c23 */ /* 0x000fe40008010894 */
[----:B------:R2:W-:Y:S01]  /*c800*/  MUFU.EX2 R133, R137 ;  /* 0x0000008900857308 */ /* 0x0005e20000000800 */
[----:B------:R-:W-:Y:S01]  /*c810*/  FFMA.FTZ R244, R24, UR4, -R142 ;  /* 0x0000000418f47c23 */ /* 0x000fe2000801088e */
[----:B------:R-:W-:Y:S01]  /*c820*/  FFMA.FTZ R149, R64, UR4, -R148 ;  /* 0x0000000440957c23 */ /* 0x000fe20008010894 */
[----:B------:R-:W-:Y:S02]  /*c830*/  IMAD.MOV.U32 R139, RZ, RZ, R152 ;  /* 0x000000ffff8b7224 */ /* 0x000fe400078e0098 */
[--C-:B------:R-:W-:Y:S01]  /*c840*/  FFMA.FTZ R24, R14, UR4, -R138.reuse ;  /* 0x000000040e187c23 */ /* 0x100fe2000801088a */
[----:B------:R-:W-:Y:S02]  /*c850*/  IMAD.MOV.U32 R23, RZ, RZ, R195 ;  /* 0x000000ffff177224 */ /* 0x000fe400078e00c3 */
[--C-:B------:R-:W-:Y:S01]  /*c860*/  FFMA.FTZ R14, R15, UR4, -R138.reuse ;  /* 0x000000040f0e7c23 */ /* 0x100fe2000801088a */
[--C-:B------:R-:W-:Y:S01]  /*c870*/  FFMA.FTZ R42, R42, UR4, -R138.reuse ;  /* 0x000000042a2a7c23 */ /* 0x100fe2000801088a */
[----:B------:R2:W-:Y:S01]  /*c880*/  MUFU.EX2 R199, R10 ;  /* 0x0000000a00c77308 */ /* 0x0005e20000000800 */
[----:B-1----:R-:W-:Y:S01]  /*c890*/  FFMA.FTZ R7, R27, UR4, -R138 ;  /* 0x000000041b077c23 */ /* 0x002fe2000801088a */
[--C-:B------:R-:W-:Y:S01]  /*c8a0*/  FFMA.FTZ R37, R37, UR4, -R148.reuse ;  /* 0x0000000425257c23 */ /* 0x100fe20008010894 */
[----:B------:R-:W-:Y:S01]  /*c8b0*/  FFMA.FTZ R175, R49, UR4, -R148 ;  /* 0x0000000431af7c23 */ /* 0x000fe20008010894 */
[----:B------:R-:W-:Y:S01]  /*c8c0*/  MOV R49, R150 ;  /* 0x0000009600317202 */ /* 0x000fe20000000f00 */
[----:B------:R-:W-:Y:S01]  /*c8d0*/  FFMA.FTZ R150, R59, UR4, -R138 ;  /* 0x000000043b967c23 */ /* 0x000fe2000801088a */
[--C-:B------:R-:W-:Y:S01]  /*c8e0*/  FFMA.FTZ R190, R36, UR4, -R148.reuse ;  /* 0x0000000424be7c23 */ /* 0x100fe20008010894 */
[----:B--2---:R-:W-:Y:S03]  /*c8f0*/  FMUL.FTZ R36, R136, R116 ;  /* 0x0000007488247220 */ /* 0x004fe60000410000 */
[----:B------:R1:W-:Y:S01]  /*c900*/  MUFU.EX2 R252, R9 ;  /* 0x0000000900fc7308 */ /* 0x0003e20000000800 */
[----:B------:R-:W-:Y:S01]  /*c910*/  LOP3.LUT R137, R179, 0xffff, RZ, 0xc0, !PT ;  /* 0x0000ffffb3897812 */ /* 0x000fe200078ec0ff */
[--C-:B------:R-:W-:Y:S01]  /*c920*/  FFMA.FTZ R177, R48, UR4, -R148.reuse ;  /* 0x0000000430b17c23 */ /* 0x100fe20008010894 */
[--C-:B------:R-:W-:Y:S01]  /*c930*/  FFMA.FTZ R157, R52, UR4, -R148.reuse ;  /* 0x00000004349d7c23 */ /* 0x100fe20008010894 */
[--C-:B------:R-:W-:Y:S01]  /*c940*/  FFMA.FTZ R156, R53, UR4, -R148.reuse ;  /* 0x00000004359c7c23 */ /* 0x100fe20008010894 */
[----:B------:R-:W-:Y:S01]  /*c950*/  SHF.R.U32.HI R137, RZ, 0x8, R137 ;  /* 0x00000008ff897819 */ /* 0x000fe20000011689 */
[----:B------:R-:W-:Y:S01]  /*c960*/  FFMA.FTZ R148, R65, UR4, -R148 ;  /* 0x0000000441947c23 */ /* 0x000fe20008010894 */
[--C-:B------:R-:W-:Y:S03]  /*c970*/  FFMA.FTZ R4, R12, UR4, -R142.reuse ;  /* 0x000000040c047c23 */ /* 0x100fe6000801088e */
[----:B------:R-:W-:Y:S01]  /*c980*/  MUFU.EX2 R198, R11 ;  /* 0x0000000b00c67308 */ /* 0x000fe20000000800 */
[--C-:B------:R-:W-:Y:S01]  /*c990*/  FFMA.FTZ R55, R25, UR4, -R142.reuse ;  /* 0x0000000419377c23 */ /* 0x100fe2000801088e */
[----:B------:R-:W-:Y:S02]  /*c9a0*/  IMAD.MOV.U32 R44, RZ, RZ, R137 ;  /* 0x000000ffff2c7224 */ /* 0x000fe400078e0089 */
[--C-:B------:R-:W-:Y:S01]  /*c9b0*/  FFMA.FTZ R29, R29, UR4, -R142.reuse ;  /* 0x000000041d1d7c23 */ /* 0x100fe2000801088e */
[----:B------:R-:W2:Y:S01]  /*c9c0*/  LDC R137, c[0x0][0x448] ;  /* 0x00011200ff897b82 */ /* 0x000ea20000000800 */
[--C-:B------:R-:W-:Y:S01]  /*c9d0*/  FFMA.FTZ R185, R40, UR4, -R142.reuse ;  /* 0x0000000428b97c23 */ /* 0x100fe2000801088e */
[--C-:B------:R-:W-:Y:S01]  /*c9e0*/  FFMA.FTZ R25, R41, UR4, -R142.reuse ;  /* 0x0000000429197c23 */ /* 0x100fe2000801088e */
[--C-:B------:R-:W-:Y:S02]  /*c9f0*/  FFMA.FTZ R152, R57, UR4, -R142.reuse ;  /* 0x0000000439987c23 */ /* 0x100fe4000801088e */
[----:B------:R-:W1:Y:S01]  /*ca00*/  MUFU.EX2 R135, R135 ;  /* 0x0000008700877308 */ /* 0x000e620000000800 */
[--C-:B------:R-:W-:Y:S01]  /*ca10*/  FFMA.FTZ R143, R60, UR4, -R142.reuse ;  /* 0x000000043c8f7c23 */ /* 0x100fe2000801088e */
[----:B------:R-:W-:Y:S02]  /*ca20*/  IMAD.MOV.U32 R28, RZ, RZ, R37 ;  /* 0x000000ffff1c7224 */ /* 0x000fe400078e0025 */
[----:B------:R-:W-:Y:S01]  /*ca30*/  FFMA.FTZ R161, R45, UR4, -R142 ;  /* 0x000000042da17c23 */ /* 0x000fe2000801088e */
[----:B------:R-:W-:Y:S01]  /*ca40*/  MOV R45, R17 ;  /* 0x00000011002d7202 */ /* 0x000fe20000000f00 */
[----:B------:R-:W-:Y:S02]  /*ca50*/  IMAD.MOV.U32 R48, RZ, RZ, R32 ;  /* 0x000000ffff307224 */ /* 0x000fe400078e0020 */
[C---:B------:R-:W-:Y:S01]  /*ca60*/  FMUL.FTZ R37, R136.reuse, R117 ;  /* 0x0000007588257220 */ /* 0x040fe20000410000 */
[----:B------:R-:W-:Y:S02]  /*ca70*/  IMAD.MOV.U32 R52, RZ, RZ, R151 ;  /* 0x000000ffff347224 */ /* 0x000fe400078e0097 */
[----:B------:R-:W-:Y:S01]  /*ca80*/  FFMA.FTZ R142, R61, UR4, -R142 ;  /* 0x000000043d8e7c23 */ /* 0x000fe2000801088e */
[----:B------:R-:W-:Y:S02]  /*ca90*/  IMAD.MOV.U32 R53, RZ, RZ, R21 ;  /* 0x000000ffff357224 */ /* 0x000fe400078e0015 */
[----:B------:R-:W-:Y:S01]  /*caa0*/  FFMA.FTZ R40, R31, UR4, -R138 ;  /* 0x000000041f287c23 */ /* 0x000fe2000801088a */
        /* <DEDUP_REMOVED lines=8> */
[----:B------:R-:W-:Y:S02]  /*cb30*/  IMAD.MOV.U32 R60, RZ, RZ, R139 ;  /* 0x000000ffff3c7224 */ /* 0x000fe400078e008b */
[----:B------:R-:W-:Y:S01]  /*cb40*/  FFMA.FTZ R139, R62, UR4, -R138 ;  /* 0x000000043e8b7c23 */ /* 0x000fe2000801088a */
[----:B------:R-:W-:Y:S02]  /*cb50*/  IMAD.MOV.U32 R57, RZ, RZ, R4 ;  /* 0x000000ffff397224 */ /* 0x000fe400078e0004 */
[----:B------:R-:W-:Y:S01]  /*cb60*/  FMUL.FTZ R4, R136, R92 ;  /* 0x0000005c88047220 */ /* 0x000fe20000410000 */
[----:B------:R-:W-:Y:S02]  /*cb70*/  IMAD.MOV.U32 R54, RZ, RZ, R35 ;  /* 0x000000ffff367224 */ /* 0x000fe400078e0023 */
[--C-:B------:R-:W-:Y:S01]  /*cb80*/  FFMA.FTZ R41, R26, UR4, -R138.reuse ;  /* 0x000000041a297c23 */ /* 0x100fe2000801088a */
        /* <DEDUP_REMOVED lines=10> */
[----:B------:R-:W-:Y:S01]  /*cc30*/  MOV R128, R61 ;  /* 0x0000003d00807202 */ /* 0x000fe20000000f00 */
[----:B------:R-:W-:Y:S02]  /*cc40*/  IMAD.MOV.U32 R35, RZ, RZ, R53 ;  /* 0x000000ffff237224 */ /* 0x000fe400078e0035 */
[C---:B------:R-:W-:Y:S01]  /*cc50*/  FMUL.FTZ R53, R136.reuse, R125 ;  /* 0x0000007d88357220 */ /* 0x040fe20000410000 */
[----:B------:R-:W-:Y:S02]  /*cc60*/  IMAD.MOV.U32 R23, RZ, RZ, R52 ;  /* 0x000000ffff177224 */ /* 0x000fe400078e0034 */
[----:B------:R-:W-:Y:S01]  /*cc70*/  FMUL.FTZ R52, R136, R124 ;  /* 0x0000007c88347220 */ /* 0x000fe20000410000 */
[----:B------:R-:W-:Y:S02]  /*cc80*/  IMAD.MOV.U32 R12, RZ, RZ, R159 ;  /* 0x000000ffff0c7224 */ /* 0x000fe400078e009f */
[--C-:B------:R-:W-:Y:S01]  /*cc90*/  FFMA.FTZ R179, R43, UR4, -R138.reuse ;  /* 0x000000042bb37c23 */ /* 0x100fe2000801088a */
[----:B------:R-:W-:Y:S01]  /*cca0*/  MOV R43, R40 ;  /* 0x00000028002b7202 */ /* 0x000fe20000000f00 */
[--C-:B------:R-:W-:Y:S01]  /*ccb0*/  FFMA.FTZ R159, R46, UR4, -R138.reuse ;  /* 0x000000042e9f7c23 */ /* 0x100fe2000801088a */
[--C-:B------:R-:W-:Y:S01]  /*ccc0*/  FFMA.FTZ R158, R47, UR4, -R138.reuse ;  /* 0x000000042f9e7c23 */ /* 0x100fe2000801088a */
[--C-:B------:R-:W-:Y:S01]  /*ccd0*/  FFMA.FTZ R151, R58, UR4, -R138.reuse ;  /* 0x000000043a977c23 */ /* 0x100fe2000801088a */
[----:B------:R-:W-:Y:S01]  /*cce0*/  FMUL.FTZ R134, R134, UR4 ;  /* 0x0000000486867c20 */ /* 0x000fe20008410000 */
[----:B------:R-:W-:Y:S01]  /*ccf0*/  FFMA.FTZ R138, R63, UR4, -R138 ;  /* 0x000000043f8a7c23 */ /* 0x000fe2000801088a */
[----:B------:R-:W-:Y:S01]  /*cd00*/  MOV R63, R19 ;  /* 0x00000013003f7202 */ /* 0x000fe20000000f00 */
[----:B------:R-:W-:Y:S01]  /*cd10*/  IMAD.MOV.U32 R15, RZ, RZ, R44 ;  /* 0x000000ffff0f7224 */ /* 0x000fe200078e002c */
[----:B------:R-:W-:Y:S01]  /*cd20*/  MOV R44, R50 ;  /* 0x00000032002c7202 */ /* 0x000fe20000000f00 */
[----:B-1----:R-:W-:Y:S02]  /*cd30*/  IMAD.MOV.U32 R9, RZ, RZ, R57 ;  /* 0x000000ffff097224 */ /* 0x002fe400078e0039 */
[C---:B------:R-:W-:Y:S01]  /*cd40*/  FMUL.FTZ R19, R135.reuse, R107 ;  /* 0x0000006b87137220 */ /* 0x040fe20000410000 */
[----:B------:R-:W-:Y:S02]  /*cd50*/  IMAD.MOV.U32 R27, RZ, RZ, R56 ;  /* 0x000000ffff1b7224 */ /* 0x000fe400078e0038 */
[C---:B------:R-:W-:Y:S01]  /*cd60*/  FMUL.FTZ R50, R135.reuse, R122 ;  /* 0x0000007a87327220 */ /* 0x040fe20000410000 */
[----:B------:R-:W-:Y:S01]  /*cd70*/  IMAD.MOV.U32 R30, RZ, RZ, R45 ;  /* 0x000000ffff1e7224 */ /* 0x000fe200078e002d */
[----:B------:R-:W1:Y:S01]  /*cd80*/  MUFU.EX2 R134, R134 ;  /* 0x0000008600867308 */ /* 0x000e620000000800 */
        /* <DEDUP_REMOVED lines=11> */
[----:B------:R-:W-:Y:S01]  /*ce40*/  MOV R116, R47 ;  /* 0x0000002f00747202 */ /* 0x000fe20000000f00 */
[----:B------:R-:W-:Y:S01]  /*ce50*/  IMAD.MOV.U32 R45, RZ, RZ, R39 ;  /* 0x000000ffff2d7224 */ /* 0x000fe200078e0027 */
[----:B------:R-:W-:Y:S01]  /*ce60*/  MOV R47, R27 ;  /* 0x0000001b002f7202 */ /* 0x000fe20000000f00 */
        /* <DEDUP_REMOVED lines=9> */
[----:B------:R-:W-:Y:S01]  /*cf00*/  FMUL.FTZ R51, R135, R123 ;  /* 0x0000007b87337220 */ /* 0x000fe20000410000 */
[----:B------:R-:W-:Y:S01]  /*cf10*/  IMAD.MOV.U32 R114, RZ, RZ, R242 ;  /* 0x000000ffff727224 */ /* 0x000fe200078e00f2 */
[----:B------:R2:W-:Y:S01]  /*cf20*/  MUFU.EX2 R195, R141 ;  /* 0x0000008d00c37308 */ /* 0x0005e20000000800 */
[----:B------:R-:W-:Y:S02]  /*cf30*/  IMAD.MOV.U32 R121, RZ, RZ, R59 ;  /* 0x000000ffff797224 */ /* 0x000fe400078e003b */
[----:B------:R-:W-:Y:S02]  /*cf40*/  IMAD.MOV.U32 R59, RZ, RZ, R42 ;  /* 0x000000ffff3b7224 */ /* 0x000fe400078e002a */
[----:B------:R-:W-:Y:S02]  /*cf50*/  IMAD.MOV.U32 R42, RZ, RZ, R28 ;  /* 0x000000ffff2a7224 */ /* 0x000fe400078e001c */
[C---:B-1----:R-:W-:Y:S01]  /*cf60*/  FMUL.FTZ R28, R134.reuse, R80 ;  /* 0x00000050861c7220 */ /* 0x042fe20000410000 */
[----:B------:R-:W-:Y:S02]  /*cf70*/  IMAD.MOV.U32 R80, RZ, RZ, R128 ;  /* 0x000000ffff507224 */ /* 0x000fe400078e0080 */
[----:B------:R1:W-:Y:S01]  /*cf80*/  MUFU.EX2 R92, R140 ;  /* 0x0000008c005c7308 */ /* 0x0003e20000000800 */
[----:B------:R-:W-:Y:S02]  /*cf90*/  IMAD.MOV.U32 R112, RZ, RZ, R63 ;  /* 0x000000ffff707224 */ /* 0x000fe400078e003f */
[----:B------:R-:W-:Y:S02]  /*cfa0*/  IMAD.MOV.U32 R109, RZ, RZ, R46 ;  /* 0x000000ffff6d7224 */ /* 0x000fe400078e002e */
[----:B------:R-:W-:Y:S02]  /*cfb0*/  IMAD.MOV.U32 R63, RZ, RZ, R43 ;  /* 0x000000ffff3f7224 */ /* 0x000fe400078e002b */
[----:B------:R-:W-:Y:S02]  /*cfc0*/  IMAD.MOV.U32 R27, RZ, RZ, R12 ;  /* 0x000000ffff1b7224 */ /* 0x000fe400078e000c */
[C---:B------:R-:W-:Y:S01]  /*cfd0*/  FMUL.FTZ R12, R134.reuse, R72 ;  /* 0x00000048860c7220 */ /* 0x040fe20000410000 */
[----:B------:R-:W-:Y:S01]  /*cfe0*/  IMAD.MOV.U32 R129, RZ, RZ, R109 ;  /* 0x000000ffff817224 */ /* 0x000fe200078e006d */
[----:B------:R-:W-:Y:S01]  /*cff0*/  MOV R109, R59 ;  /* 0x0000003b006d7202 */ /* 0x000fe20000000f00 */
[----:B------:R-:W-:Y:S01]  /*d000*/  IMAD.MOV.U32 R108, RZ, RZ, R11 ;  /* 0x000000ffff6c7224 */ /* 0x000fe200078e000b */
[----:B------:R-:W-:Y:S01]  /*d010*/  MOV R11, UR6 ;  /* 0x00000006000b7c02 */ /* 0x000fe20008000f00 */
[----:B------:R-:W-:Y:S02]  /*d020*/  IMAD.MOV.U32 R118, RZ, RZ, R44 ;  /* 0x000000ffff767224 */ /* 0x000fe400078e002c */
[C---:B------:R-:W-:Y:S01]  /*d030*/  FMUL.FTZ R44, R134.reuse, R88 ;  /* 0x00000058862c7220 */ /* 0x040fe20000410000 */
[----:B------:R-:W-:Y:S02]  /*d040*/  IMAD.MOV.U32 R115, RZ, RZ, R41 ;  /* 0x000000ffff737224 */ /* 0x000fe400078e0029 */
[C---:B------:R-:W-:Y:S01]  /*d050*/  FMUL.FTZ R41, R134.reuse, R85 ;  /* 0x0000005586297220 */ /* 0x040fe20000410000 */
[----:B------:R-:W-:Y:S01]  /*d060*/  IMAD.MOV.U32 R113, RZ, RZ, R58 ;  /* 0x000000ffff717224 */ /* 0x000fe200078e003a */
[----:B------:R-:W-:Y:S01]  /*d070*/  MUFU.EX2 R177, R177 ;  /* 0x000000b100b17308 */ /* 0x000fe20000000800 */
[----:B------:R-:W-:Y:S02]  /*d080*/  IMAD.MOV.U32 R58, RZ, RZ, R30 ;  /* 0x000000ffff3a7224 */ /* 0x000fe400078e001e */
[----:B------:R-:W-:Y:S02]  /*d090*/  IMAD.MOV.U32 R46, RZ, RZ, R9 ;  /* 0x000000ffff2e7224 */ /* 0x000fe400078e0009 */
[C---:B------:R-:W-:Y:S01]  /*d0a0*/  FMUL.FTZ R9, R134.reuse, R69 ;  /* 0x0000004586097220 */ /* 0x040fe20000410000 */
[----:B------:R-:W-:Y:S02]  /*d0b0*/  IMAD.MOV.U32 R30, RZ, RZ, R24 ;  /* 0x000000ffff1e7224 */ /* 0x000fe400078e0018 */
[----:B------:R-:W-:Y:S01]  /*d0c0*/  FMUL.FTZ R24, R134, R76 ;  /* 0x0000004c86187220 */ /* 0x000fe20000410000 */
[----:B--2---:R-:W-:Y:S01]  /*d0d0*/  IMAD.U32 R141, RZ, RZ, UR6 ;  /* 0x00000006ff8d7e24 */ /* 0x004fe2000f8e00ff */
        /* <DEDUP_REMOVED lines=14> */
[----:B---3--:R-:W-:Y:S02]  /*d1c0*/  IMAD.MOV.U32 R147, RZ, RZ, R16 ;  /* 0x000000ffff937224 */ /* 0x008fe400078e0010 */
[C---:B------:R-:W-:Y:S01]  /*d1d0*/  FMUL.FTZ R16, R136.reuse, R104 ;  /* 0x0000006888107220 */ /* 0x040fe20000410000 */
[----:B----4-:R-:W-:Y:S02]  /*d1e0*/  IMAD.MOV.U32 R146, RZ, RZ, R6 ;  /* 0x000000ffff927224 */ /* 0x010fe400078e0006 */
[----:B------:R-:W-:Y:S02]  /*d1f0*/  IMAD.MOV.U32 R6, RZ, RZ, R22 ;  /* 0x000000ffff067224 */ /* 0x000fe400078e0016 */
[----:B------:R-:W-:Y:S01]  /*d200*/  IMAD.MOV.U32 R22, RZ, RZ, R48 ;  /* 0x000000ffff167224 */ /* 0x000fe200078e0030 */
[----:B------:R-:W-:Y:S01]  /*d210*/  LEA R186, P0, R13, R146, 0x1 ;  /* 0x000000920dba7211 */ /* 0x000fe200078008ff */
[C---:B------:R-:W-:Y:S01]  /*d220*/  FMUL.FTZ R48, R136.reuse, R120 ;  /* 0x0000007888307220 */ /* 0x040fe20000410000 */
[----:B------:R-:W2:Y:S01]  /*d230*/  LDL.LU R13, [R1+0x7c] ;  /* 0x00007c00010d7983 */ /* 0x000ea20000300800 */
[----:B------:R-:W-:Y:S01]  /*d240*/  IMAD.MOV.U32 R40, RZ, RZ, R6 ;  /* 0x000000ffff287224 */ /* 0x000fe200078e0006 */
[----:B------:R-:W-:Y:S01]  /*d250*/  LEA.HI.X.SX32 R187, R5, R147, 0x1, P0 ;  /* 0x0000009305bb7211 */ /* 0x000fe200000f0eff */
[----:B------:R-:W-:Y:S01]  /*d260*/  FMUL.FTZ R5, R136, R93 ;  /* 0x0000005d88057220 */ /* 0x000fe20000410000 */
[----:B------:R-:W-:Y:S01]  /*d270*/  IMAD.MOV.U32 R26, RZ, RZ, R22 ;  /* 0x000000ffff1a7224 */ /* 0x000fe200078e0016 */
[----:B------:R-:W3:Y:S01]  /*d280*/  LDL.LU R93, [R1+0x78] ;  /* 0x00007800015d7983 */ /* 0x000ee20000300800 */
[C---:B------:R-:W-:Y:S01]  /*d290*/  FMUL.FTZ R6, R135.reuse, R94 ;  /* 0x0000005e87067220 */ /* 0x040fe20000410000 */
[----:B------:R-:W-:Y:S01]  /*d2a0*/  LOP3.LUT R94, R128, 0xff, RZ, 0xc0, !PT ;  /* 0x000000ff805e7812 */ /* 0x000fe200078ec0ff */
[----:B------:R-:W-:Y:S01]  /*d2b0*/  FMUL.FTZ R22, R135, R110 ;  /* 0x0000006e87167220 */ /* 0x000fe20000410000 */
[----:B------:R-:W-:Y:S02]  /*d2c0*/  IMAD.WIDE R124, R137, 0x70, R186 ;  /* 0x00000070897c7825 */ /* 0x000fe400078e02ba */
[----:B------:R-:W4:Y:S02]  /*d2d0*/  LDL.LU R137, [R1+0x88] ;  /* 0x0000880001897983 */ /* 0x000f240000300800 */
[----:B------:R-:W-:Y:S01]  /*d2e0*/  IMAD.MOV.U32 R128, RZ, RZ, R116 ;  /* 0x000000ffff807224 */ /* 0x000fe200078e0074 */
[----:B-1----:R-:W-:Y:S01]  /*d2f0*/  LEA R140, P0, R141, R124, 0x1 ;  /* 0x0000007c8d8c7211 */ /* 0x002fe200078008ff */
[----:B------:R1:W4:Y:S01]  /*d300*/  LDL.LU R242, [R1+0xc4] ;  /* 0x0000c40001f27983 */ /* 0x0003220000300800 */
[----:B------:R-:W-:Y:S02]  /*d310*/  IMAD.MOV.U32 R116, RZ, RZ, R29 ;  /* 0x000000ffff747224 */ /* 0x000fe400078e001d */
[----:B------:R-:W-:Y:S01]  /*d320*/  FMUL.FTZ R29, R134, R81 ;  /* 0x00000051861d7220 */ /* 0x000fe20000410000 */
[----:B------:R-:W-:Y:S01]  /*d330*/  LEA.HI.X.SX32 R141, R11, R125, 0x1, P0 ;  /* 0x0000007d0b8d7211 */ /* 0x000fe200000f0eff */
[----:B------:R-:W-:Y:S01]  /*d340*/  IMAD.MOV.U32 R81, RZ, RZ, R117 ;  /* 0x000000ffff517224 */ /* 0x000fe200078e0075 */
[----:B------:R-:W-:Y:S01]  /*d350*/  ISETP.LE.U32.AND P0, PT, R94, UR8, PT ;  /* 0x000000085e007c0c */ /* 0x000fe2000bf03070 */
[----:B------:R-:W-:Y:S02]  /*d360*/  IMAD.MOV.U32 R120, RZ, RZ, R62 ;  /* 0x000000ffff787224 */ /* 0x000fe400078e003e */
[----:B------:R-:W-:Y:S01]  /*d370*/  FMUL.FTZ R11, R133, R71 ;  /* 0x00000047850b7220 */ /* 0x000fe20000410000 */
[----:B------:R-:W-:Y:S01]  /*d380*/  F2FP.F16.F32.PACK_AB R71, R197, R230 ;  /* 0x000000e6c547723e */ /* 0x000fe200000000ff */
[----:B------:R-:W-:Y:S01]  /*d390*/  IMAD.MOV.U32 R62, RZ, RZ, R31 ;  /* 0x000000ffff3e7224 */ /* 0x000fe200078e001f */
[----:B------:R-:W-:Y:S01]  /*d3a0*/  MUFU.EX2 R116, R116 ;  /* 0x0000007400747308 */ /* 0x000fe20000000800 */
[----:B------:R-:W-:Y:S01]  /*d3b0*/  IMAD.MOV.U32 R110, RZ, RZ, R108 ;  /* 0x000000ffff6e7224 */ /* 0x000fe200078e006c */
[----:B------:R-:W-:Y:S01]  /*d3c0*/  PRMT R72, R71, 0x7632, R72 ;  /* 0x0000763247487816 */ /* 0x000fe20000000048 */
[----:B------:R-:W-:Y:S02]  /*d3d0*/  IMAD.MOV.U32 R119, RZ, RZ, R62 ;  /* 0x000000ffff777224 */ /* 0x000fe400078e003e */
[----:B------:R-:W-:Y:S02]  /*d3e0*/  IMAD.MOV.U32 R108, RZ, RZ, R58 ;  /* 0x000000ffff6c7224 */ /* 0x000fe400078e003a */
[----:B------:R-:W-:Y:S02]  /*d3f0*/  IMAD.MOV.U32 R31, RZ, RZ, R25 ;  /* 0x000000ffff1f7224 */ /* 0x000fe400078e0019 */
[C---:B------:R-:W-:Y:S01]  /*d400*/  FMUL.FTZ R25, R134.reuse, R77 ;  /* 0x0000004d86197220 */ /* 0x040fe20000410000 */
[----:B------:R-:W-:Y:S01]  /*d410*/  IMAD.MOV.U32 R62, RZ, RZ, R46 ;  /* 0x000000ffff3e7224 */ /* 0x000fe200078e002e */
[----:B------:R-:W-:Y:S01]  /*d420*/  MOV R46, R30 ;  /* 0x0000001e002e7202 */ /* 0x000fe20000000f00 */
[----:B------:R-:W-:Y:S02]  /*d430*/  IMAD.MOV.U32 R58, RZ, RZ, R42 ;  /* 0x000000ffff3a7224 */ /* 0x000fe400078e002a */
[----:B------:R-:W-:Y:S01]  /*d440*/  IMAD.MOV.U32 R42, RZ, RZ, R26 ;  /* 0x000000ffff2a7224 */ /* 0x000fe200078e001a */
[----:B------:R-:W-:Y:S01]  /*d450*/  MOV R26, R56 ;  /* 0x00000038001a7202 */ /* 0x000fe20000000f00 */
[----:B------:R-:W-:Y:S02]  /*d460*/  IMAD.MOV.U32 R30, RZ, RZ, R61 ;  /* 0x000000ffff1e7224 */ /* 0x000fe400078e003d */
[C---:B------:R-:W-:Y:S01]  /*d470*/  FMUL.FTZ R56, R134.reuse, R96 ;  /* 0x0000006086387220 */ /* 0x040fe20000410000 */
[----:B------:R-:W-:Y:S02]  /*d480*/  IMAD.MOV.U32 R61, RZ, RZ, R57 ;  /* 0x000000ffff3d7224 */ /* 0x000fe400078e0039 */
[C---:B------:R-:W-:Y:S01]  /*d490*/  FMUL.FTZ R57, R134.reuse, R97 ;  /* 0x0000006186397220 */ /* 0x040fe20000410000 */
[----:B------:R-:W-:Y:S02]  /*d4a0*/  IMAD.MOV.U32 R107, RZ, RZ, R40 ;  /* 0x000000ffff6b7224 */ /* 0x000fe400078e0028 */
[----:B------:R-:W-:Y:S01]  /*d4b0*/  FMUL.FTZ R40, R134, R84 ;  /* 0x0000005486287220 */ /* 0x000fe20000410000 */
[----:B------:R-:W-:Y:S02]  /*d4c0*/  IMAD.MOV.U32 R77, RZ, RZ, R26 ;  /* 0x000000ffff4d7224 */ /* 0x000fe400078e001a */
[C---:B------:R-:W-:Y:S02]  /*d4d0*/  FMUL.FTZ R26, R133.reuse, R78 ;  /* 0x0000004e851a7220 */ /* 0x040fe40000410000 */
[----:B------:R-:W-:Y:S02]  /*d4e0*/  IMAD.MOV.U32 R84, RZ, RZ, R77 ;  /* 0x000000ffff547224 */ /* 0x000fe400078e004d */
[----:B--2---:R-:W-:Y:S01]  /*d4f0*/  FFMA.FTZ R136, R136, R13, R117 ;  /* 0x0000000d88887223 */ /* 0x004fe20000010075 */
[----:B------:R-:W-:Y:S01]  /*d500*/  MOV R117, R15 ;  /* 0x0000000f00757202 */ /* 0x000fe20000000f00 */
[----:B------:R-:W-:Y:S02]  /*d510*/  IMAD.MOV.U32 R13, RZ, RZ, R60 ;  /* 0x000000ffff0d7224 */ /* 0x000fe400078e003c */
[----:B------:R-:W-:Y:S01]  /*d520*/  FMUL.FTZ R15, R133, R75 ;  /* 0x0000004b850f7220 */ /* 0x000fe20000410000 */
[----:B------:R-:W-:Y:S02]  /*d530*/  IMAD.MOV.U32 R60, RZ, RZ, R23 ;  /* 0x000000ffff3c7224 */ /* 0x000fe400078e0017 */
[C---:B------:R-:W-:Y:S01]  /*d540*/  FMUL.FTZ R23, R135.reuse, R111 ;  /* 0x0000006f87177220 */ /* 0x040fe20000410000 */
[----:B---3--:R-:W-:Y:S01]  /*d550*/  FFMA.FTZ R135, R135, R93, R230 ;  /* 0x0000005d87877223 */ /* 0x008fe200000100e6 */
[----:B------:R-:W-:Y:S01]  /*d560*/  IMAD.MOV.U32 R43, RZ, RZ, R13 ;  /* 0x000000ffff2b7224 */ /* 0x000fe200078e000d */
[----:B------:R2:W-:Y:S01]  /*d570*/  MUFU.EX2 R93, R8 ;  /* 0x00000008005d7308 */ /* 0x0005e20000000800 */
[----:B------:R-:W-:Y:S02]  /*d580*/  IMAD.MOV.U32 R111, RZ, RZ, R63 ;  /* 0x000000ffff6f7224 */ /* 0x000fe400078e003f */
[----:B------:R-:W-:Y:S01]  /*d590*/  FMUL.FTZ R13, R134, R73 ;  /* 0x00000049860d7220 */ /* 0x000fe20000410000 */
[----:B----4-:R-:W-:Y:S01]  /*d5a0*/  F2FP.F16.F32.PACK_AB R105, R252, R137 ;  /* 0x00000089fc69723e */ /* 0x010fe200000000ff */
[----:B------:R-:W-:Y:S02]  /*d5b0*/  IMAD.MOV.U32 R59, RZ, RZ, R43 ;  /* 0x000000ffff3b7224 */ /* 0x000fe400078e002b */
[----:B------:R-:W-:Y:S01]  /*d5c0*/  IMAD.MOV.U32 R43, RZ, RZ, R27 ;  /* 0x000000ffff2b7224 */ /* 0x000fe200078e001b */
[----:B------:R-:W-:Y:S01]  /*d5d0*/  PRMT R104, R105, 0x7632, R104 ;  /* 0x0000763269687816 */ /* 0x000fe20000000068 */
[----:B------:R-:W-:Y:S02]  /*d5e0*/  IMAD.MOV.U32 R27, RZ, RZ, R60 ;  /* 0x000000ffff1b7224 */ /* 0x000fe400078e003c */
[----:B------:R-:W-:Y:S01]  /*d5f0*/  FMUL.FTZ R60, R134, R100 ;  /* 0x00000064863c7220 */ /* 0x000fe20000410000 */
[----:B------:R-:W-:Y:S01]  /*d600*/  MOV R100, R119 ;  /* 0x0000007700647202 */ /* 0x000fe20000000f00 */
[----:B------:R-:W-:Y:S02]  /*d610*/  IMAD.MOV.U32 R119, RZ, RZ, R118 ;  /* 0x000000ffff777224 */ /* 0x000fe400078e0076 */
[----:B------:R-:W-:Y:S01]  /*d620*/  IMAD.MOV.U32 R118, RZ, RZ, R115 ;  /* 0x000000ffff767224 */ /* 0x000fe200078e0073 */
[----:B------:R-:W-:Y:S01]  /*d630*/  F2FP.F16.F32.PACK_AB R73, R100, R81 ;  /* 0x000000516449723e */ /* 0x000fe200000000ff */
[----:B------:R-:W-:Y:S01]  /*d640*/  IMAD.MOV.U32 R115, RZ, RZ, R114 ;  /* 0x000000ffff737224 */ /* 0x000fe200078e0072 */
[----:B------:R-:W3:Y:S01]  /*d650*/  MUFU.EX2 R76, R119 ;  /* 0x00000077004c7308 */ /* 0x000ee20000000800 */
[----:B--2---:R-:W-:Y:S01]  /*d660*/  FMUL.FTZ R8, R134, R68 ;  /* 0x0000004486087220 */ /* 0x004fe20000410000 */
[----:B------:R-:W-:Y:S01]  /*d670*/  IMAD.MOV.U32 R114, RZ, RZ, R111 ;  /* 0x000000ffff727224 */ /* 0x000fe200078e006f */
[----:B------:R-:W2:Y:S01]  /*d680*/  LDL.LU R68, [R1+0x74] ;  /* 0x0000740001447983 */ /* 0x000ea20000300800 */
[----:B------:R-:W-:Y:S02]  /*d690*/  IMAD.MOV.U32 R111, RZ, RZ, R110 ;  /* 0x000000ffff6f7224 */ /* 0x000fe400078e006e */
[----:B------:R-:W-:Y:S01]  /*d6a0*/  FADD.FTZ R136, R100, R136 ;  /* 0x0000008864887221 */ /* 0x000fe20000010000 */
[----:B------:R-:W-:Y:S01]  /*d6b0*/  IMAD.MOV.U32 R110, RZ, RZ, R129 ;  /* 0x000000ffff6e7224 */ /* 0x000fe200078e0081 */
[----:B------:R-:W-:Y:S01]  /*d6c0*/  MOV R129, R128 ;  /* 0x0000008000817202 */ /* 0x000fe20000000f00 */
[----:B------:R-:W4:Y:S01]  /*d6d0*/  LDL.LU R75, [R1+0x70] ;  /* 0x00007000014b7983 */ /* 0x000f220000300800 */
[----:B------:R-:W-:Y:S02]  /*d6e0*/  IMAD.MOV.U32 R128, RZ, RZ, R121 ;  /* 0x000000ffff807224 */ /* 0x000fe400078e0079 */
[----:B------:R-:W-:Y:S01]  /*d6f0*/  MOV R126, R110 ;  /* 0x0000006e007e7202 */ /* 0x000fe20000000f00 */
[----:B------:R-:W-:Y:S02]  /*d700*/  IMAD.MOV.U32 R121, RZ, RZ, R120 ;  /* 0x000000ffff797224 */ /* 0x000fe400078e0078 */
[----:B------:R-:W-:Y:S02]  /*d710*/  IMAD.MOV.U32 R63, RZ, RZ, R47 ;  /* 0x000000ffff3f7224 */ /* 0x000fe400078e002f */
[----:B------:R-:W-:Y:S01]  /*d720*/  IMAD.MOV.U32 R120, RZ, RZ, R112 ;  /* 0x000000ffff787224 */ /* 0x000fe200078e0070 */
[----:B---3--:R-:W-:Y:S01]  /*d730*/  F2FP.F16.F32.PACK_AB R97, R76, R93 ;  /* 0x0000005d4c61723e */ /* 0x008fe200000000ff */
        /* <DEDUP_REMOVED lines=8> */
[----:B------:R-:W-:Y:S02]  /*d7c0*/  IMAD.MOV.U32 R59, RZ, RZ, R58 ;  /* 0x000000ffff3b7224 */ /* 0x000fe400078e003a */
[----:B------:R-:W-:Y:S02]  /*d7d0*/  IMAD.MOV.U32 R58, RZ, RZ, R47 ;  /* 0x000000ffff3a7224 */ /* 0x000fe400078e002f */
[----:B------:R-:W-:Y:S02]  /*d7e0*/  IMAD.MOV.U32 R14, RZ, RZ, R45 ;  /* 0x000000ffff0e7224 */ /* 0x000fe400078e002d */
[----:B------:R-:W-:Y:S01]  /*d7f0*/  FMUL.FTZ R45, R134, R89 ;  /* 0x00000059862d7220 */ /* 0x000fe20000410000 */
[----:B------:R-:W-:Y:S01]  /*d800*/  F2FP.F16.F32.PACK_AB R89, R198, R199 ;  /* 0x000000c7c659723e */ /* 0x000fe200000000ff */
[----:B------:R-:W-:Y:S02]  /*d810*/  IMAD.MOV.U32 R47, RZ, RZ, R46 ;  /* 0x000000ffff2f7224 */ /* 0x000fe400078e002e */
[----:B------:R-:W-:Y:S01]  /*d820*/  IMAD.MOV.U32 R46, RZ, RZ, R43 ;  /* 0x000000ffff2e7224 */ /* 0x000fe200078e002b */
[----:B------:R-:W-:Y:S01]  /*d830*/  PRMT R88, R89, 0x7632, R88 ;  /* 0x0000763259587816 */ /* 0x000fe20000000058 */
[----:B------:R-:W-:Y:S01]  /*d840*/  IMAD.MOV.U32 R43, RZ, RZ, R42 ;  /* 0x000000ffff2b7224 */ /* 0x000fe200078e002a */
[----:B------:R-:W-:Y:S01]  /*d850*/  MOV R42, R31 ;  /* 0x0000001f002a7202 */ /* 0x000fe20000000f00 */
[----:B------:R-:W-:Y:S02]  /*d860*/  IMAD.MOV.U32 R31, RZ, RZ, R30 ;  /* 0x000000ffff1f7224 */ /* 0x000fe400078e001e */
        /* <DEDUP_REMOVED lines=9> */
[----:B------:R-:W-:Y:S02]  /*d900*/  IMAD.MOV.U32 R122, RZ, RZ, R118 ;  /* 0x000000ffff7a7224 */ /* 0x000fe400078e0076 */
[----:B------:R-:W-:Y:S02]  /*d910*/  IMAD.MOV.U32 R123, RZ, RZ, R115 ;  /* 0x000000ffff7b7224 */ /* 0x000fe400078e0073 */
[----:B------:R-:W-:Y:S01]  /*d920*/  IMAD.MOV.U32 R129, RZ, RZ, R62 ;  /* 0x000000ffff817224 */ /* 0x000fe200078e003e */
[----:B------:R-:W-:Y:S01]  /*d930*/  MOV R62, R46 ;  /* 0x0000002e003e7202 */ /* 0x000fe20000000f00 */
[----:B------:R-:W-:Y:S02]  /*d940*/  IMAD.MOV.U32 R128, RZ, RZ, R59 ;  /* 0x000000ffff807224 */ /* 0x000fe400078e003b */
[C---:B------:R-:W-:Y:S01]  /*d950*/  FMUL.FTZ R46, R133.reuse, R90 ;  /* 0x0000005a852e7220 */ /* 0x040fe20000410000 */
[----:B------:R-:W-:Y:S02]  /*d960*/  IMAD.MOV.U32 R118, RZ, RZ, R111 ;  /* 0x000000ffff767224 */ /* 0x000fe400078e006f */
[----:B------:R-:W-:Y:S01]  /*d970*/  IMAD.MOV.U32 R69, RZ, RZ, R131 ;  /* 0x000000ffff457224 */ /* 0x000fe200078e0083 */
[----:B------:R-:W-:Y:S01]  /*d980*/  MOV R131, R130 ;  /* 0x0000008200837202 */ /* 0x000fe20000000f00 */
[----:B------:R-:W-:Y:S02]  /*d990*/  IMAD.MOV.U32 R109, RZ, RZ, R58 ;  /* 0x000000ffff6d7224 */ /* 0x000fe400078e003a */
[----:B------:R-:W-:Y:S02]  /*d9a0*/  IMAD.MOV.U32 R111, RZ, RZ, R108 ;  /* 0x000000ffff6f7224 */ /* 0x000fe400078e006c */
[----:B------:R-:W-:Y:S02]  /*d9b0*/  IMAD.MOV.U32 R110, RZ, RZ, R63 ;  /* 0x000000ffff6e7224 */ /* 0x000fe400078e003f */
[----:B------:R-:W-:Y:S02]  /*d9c0*/  IMAD.MOV.U32 R58, RZ, RZ, R42 ;  /* 0x000000ffff3a7224 */ /* 0x000fe400078e002a */
[C---:B------:R-:W-:Y:S01]  /*d9d0*/  FMUL.FTZ R42, R133.reuse, R86 ;  /* 0x00000056852a7220 */ /* 0x040fe20000410000 */
[----:B------:R-:W-:Y:S02]  /*d9e0*/  IMAD.MOV.U32 R63, RZ, RZ, R47 ;  /* 0x000000ffff3f7224 */ /* 0x000fe400078e002f */
[C---:B------:R-:W-:Y:S01]  /*d9f0*/  FMUL.FTZ R47, R133.reuse, R91 ;  /* 0x0000005b852f7220 */ /* 0x040fe20000410000 */
[----:B------:R-:W-:Y:S02]  /*da00*/  IMAD.MOV.U32 R59, RZ, RZ, R43 ;  /* 0x000000ffff3b7224 */ /* 0x000fe400078e002b */
[C---:B------:R-:W-:Y:S01]  /*da10*/  FMUL.FTZ R43, R133.reuse, R87 ;  /* 0x00000057852b7220 */ /* 0x040fe20000410000 */
[----:B------:R-:W-:Y:S02]  /*da20*/  IMAD.MOV.U32 R130, RZ, RZ, R127 ;  /* 0x000000ffff827224 */ /* 0x000fe400078e007f */
[----:B------:R-:W-:Y:S02]  /*da30*/  IMAD.MOV.U32 R127, RZ, RZ, R123 ;  /* 0x000000ffff7f7224 */ /* 0x000fe400078e007b */
[----:B------:R-:W-:Y:S01]  /*da40*/  IMAD.MOV.U32 R85, RZ, RZ, R129 ;  /* 0x000000ffff557224 */ /* 0x000fe200078e0081 */
[----:B------:R-:W-:Y:S01]  /*da50*/  MOV R129, R128 ;  /* 0x0000008000817202 */ /* 0x000fe20000000f00 */
[----:B------:R-:W-:Y:S02]  /*da60*/  IMAD.MOV.U32 R123, RZ, RZ, R122 ;  /* 0x000000ffff7b7224 */ /* 0x000fe400078e007a */
        /* <DEDUP_REMOVED lines=9> */
[----:B------:R-:W-:Y:S01]  /*db00*/  PRMT R79, R80, 0x7632, R79 ;  /* 0x00007632504f7816 */ /* 0x000fe2000000004f */
[----:B------:R-:W-:Y:S01]  /*db10*/  IMAD.MOV.U32 R112, RZ, RZ, R10 ;  /* 0x000000ffff707224 */ /* 0x000fe200078e000a */
[----:B------:R-:W-:Y:S01]  /*db20*/  SHF.R.U32.HI R80, RZ, 0x18, R80 ;  /* 0x00000018ff507819 */ /* 0x000fe20000011650 */
[----:B------:R-:W-:Y:S01]  /*db30*/  IMAD.MOV.U32 R111, RZ, RZ, R63 ;  /* 0x000000ffff6f7224 */ /* 0x000fe200078e003f */
[----:B------:R-:W-:Y:S01]  /*db40*/  LOP3.LUT R79, R79, 0xff, RZ, 0xc0, !PT ;  /* 0x000000ff4f4f7812 */ /* 0x000fe200078ec0ff */
[----:B------:R-:W-:Y:S02]  /*db50*/  IMAD.MOV.U32 R109, RZ, RZ, R59 ;  /* 0x000000ffff6d7224 */ /* 0x000fe400078e003b */
[----:B------:R-:W-:Y:S01]  /*db60*/  FMUL.FTZ R10, R133, R70 ;  /* 0x00000046850a7220 */ /* 0x000fe20000410000 */
[----:B------:R-:W-:Y:S01]  /*db70*/  PRMT R70, R73, 0x7632, R70 ;  /* 0x0000763249467816 */ /* 0x000fe20000000046 */
[C---:B------:R-:W-:Y:S01]  /*db80*/  FMUL.FTZ R59, R133.reuse, R99 ;  /* 0x00000063853b7220 */ /* 0x040fe20000410000 */
[----:B------:R-:W-:Y:S01]  /*db90*/  F2FP.F16.F32.PACK_AB R99, R92, R195 ;  /* 0x000000c35c63723e */ /* 0x000fe200000000ff */
[C---:B------:R-:W-:Y:S01]  /*dba0*/  FMUL.FTZ R63, R133.reuse, R103 ;  /* 0x00000067853f7220 */ /* 0x040fe20000410000 */
[----:B------:R-:W-:Y:S10]  /*dbb0*/  MUFU.EX2 R77, R77 ;  /* 0x0000004d004d7308 */ /* 0x000ff40000000800 */
[----:B------:R-:W-:Y:S01]  /*dbc0*/  MUFU.EX2 R112, R112 ;  /* 0x0000007000707308 */ /* 0x000fe20000000800 */
[----:B--2---:R-:W-:Y:S01]  /*dbd0*/  FFMA.FTZ R134, R134, R68, R137 ;  /* 0x0000004486867223 */ /* 0x004fe20000010089 */
[----:B------:R-:W-:Y:S01]  /*dbe0*/  IMAD.MOV.U32 R68, RZ, RZ, R120 ;  /* 0x000000ffff447224 */ /* 0x000fe200078e0078 */
[----:B------:R-:W2:Y:S01]  /*dbf0*/  LDC R137, c[0x0][0x448] ;  /* 0x00011200ff897b82 */ /* 0x000ea20000000800 */
[----:B------:R-:W-:Y:S02]  /*dc00*/  IMAD.MOV.U32 R120, RZ, RZ, R31 ;  /* 0x000000ffff787224 */ /* 0x000fe400078e001f */
[C---:B------:R-:W-:Y:S01]  /*dc10*/  FMUL.FTZ R31, R133.reuse, R83 ;  /* 0x00000053851f7220 */ /* 0x040fe20000410000 */
[----:B------:R-:W-:Y:S02]  /*dc20*/  IMAD.MOV.U32 R81, RZ, RZ, R68 ;  /* 0x000000ffff517224 */ /* 0x000fe400078e0044 */
[C---:B----4-:R-:W-:Y:S01]  /*dc30*/  FFMA.FTZ R75, R133.reuse, R75, R199 ;  /* 0x0000004b854b7223 */ /* 0x050fe200000100c7 */
[----:B------:R-:W-:Y:S02]  /*dc40*/  IMAD.MOV.U32 R68, RZ, RZ, R110 ;  /* 0x000000ffff447224 */ /* 0x000fe400078e006e */
[----:B------:R-:W-:Y:S01]  /*dc50*/  FADD.FTZ R134, R252, R134 ;  /* 0x00000086fc867221 */ /* 0x000fe20000010000 */
[----:B------:R-:W-:Y:S02]  /*dc60*/  IMAD.MOV.U32 R110, RZ, RZ, R62 ;  /* 0x000000ffff6e7224 */ /* 0x000fe400078e003e */
[----:B------:R-:W-:Y:S01]  /*dc70*/  FMUL.FTZ R62, R133, R102 ;  /* 0x00000066853e7220 */ /* 0x000fe20000410000 */
[----:B------:R-:W-:Y:S01]  /*dc80*/  IMAD.MOV.U32 R133, RZ, RZ, R96 ;  /* 0x000000ffff857224 */ /* 0x000fe200078e0060 */
[----:B------:R-:W-:Y:S01]  /*dc90*/  MOV R96, R85 ;  /* 0x0000005500607202 */ /* 0x000fe20000000f00 */
[----:B------:R-:W-:Y:S01]  /*dca0*/  IMAD.MOV.U32 R85, RZ, RZ, R84 ;  /* 0x000000ffff557224 */ /* 0x000fe200078e0054 */
[----:B------:R3:W4:Y:S01]  /*dcb0*/  MUFU.EX2 R87, R68 ;  /* 0x0000004400577308 */ /* 0x0007220000000800 */
[----:B------:R-:W-:Y:S02]  /*dcc0*/  IMAD.MOV.U32 R84, RZ, RZ, R115 ;  /* 0x000000ffff547224 */ /* 0x000fe400078e0073 */
[----:B------:R-:W-:Y:S01]  /*dcd0*/  FADD.FTZ R75, R198, R75 ;  /* 0x0000004bc64b7221 */ /* 0x000fe20000010000 */
[----:B------:R-:W-:Y:S02]  /*dce0*/  IMAD.MOV.U32 R115, RZ, RZ, R120 ;  /* 0x000000ffff737224 */ /* 0x000fe400078e0078 */
[----:B------:R-:W-:Y:S02]  /*dcf0*/  IMAD.MOV.U32 R120, RZ, RZ, R243 ;  /* 0x000000ffff787224 */ /* 0x000fe400078e00f3 */
[----:B------:R1:W2:Y:S01]  /*dd00*/  LDL.LU R243, [R1+0xc0] ;  /* 0x0000c00001f37983 */ /* 0x0002a20000300800 */
[----:B------:R-:W-:Y:S01]  /*dd10*/  IMAD.WIDE.U32 R82, R96, -0x326172a9, RZ ;  /* 0xcd9e8d5760527825 */ /* 0x000fe200078e00ff */
[----:B------:R-:W-:Y:S02]  /*dd20*/  MUFU.EX2 R115, R115 ;  /* 0x0000007300737308 */ /* 0x000fe40000000800 */
[----:B------:R-:W-:Y:S01]  /*dd30*/  LOP3.LUT R120, R120, 0xff, RZ, 0xc0, !PT ;  /* 0x000000ff78787812 */ /* 0x000fe200078ec0ff */
[----:B------:R1:W4:Y:S01]  /*dd40*/  LDL.S16 R78, [R1+0x24] ;  /* 0x00002400014e7983 */ /* 0x0003220000100600 */
[----:B------:R-:W-:Y:S01]  /*dd50*/  IMAD.MOV.U32 R100, RZ, RZ, R85 ;  /* 0x000000ffff647224 */ /* 0x000fe200078e0055 */
[----:B------:R-:W-:Y:S01]  /*dd60*/  MOV R85, R81 ;  /* 0x0000005100557202 */ /* 0x000fe20000000f00 */
[----:B------:R-:W-:Y:S01]  /*dd70*/  IMAD.MOV.U32 R96, RZ, RZ, R84 ;  /* 0x000000ffff607224 */ /* 0x000fe200078e0054 */
[----:B---3--:R-:W-:Y:S01]  /*dd80*/  PRMT R68, R73, 0x5410, R70 ;  /* 0x0000541049447816 */ /* 0x008fe20000000046 */
[----:B------:R-:W-:Y:S02]  /*dd90*/  IMAD.MOV.U32 R84, RZ, RZ, R69 ;  /* 0x000000ffff547224 */ /* 0x000fe400078e0045 */
[----:B------:R-:W-:Y:S02]  /*dda0*/  IMAD.MOV.U32 R81, RZ, RZ, R131 ;  /* 0x000000ffff517224 */ /* 0x000fe400078e0083 */
        /* <DEDUP_REMOVED lines=9> */
[----:B------:R-:W-:Y:S01]  /*de40*/  IMAD.MOV.U32 R85, RZ, RZ, R84 ;  /* 0x000000ffff557224 */ /* 0x000fe200078e0054 */
[----:B------:R-:W-:Y:S01]  /*de50*/  MUFU.EX2 R101, R101 ;  /* 0x0000006500657308 */ /* 0x000fe20000000800 */
[----:B------:R-:W-:Y:S01]  /*de60*/  IMAD.MOV.U32 R84, RZ, RZ, R81 ;  /* 0x000000ffff547224 */ /* 0x000fe200078e0051 */
[----:B------:R-:W-:Y:S01]  /*de70*/  MOV R81, R69 ;  /* 0x0000004500517202 */ /* 0x000fe20000000f00 */
[----:B------:R-:W-:Y:S02]  /*de80*/  IMAD.MOV.U32 R69, RZ, RZ, R131 ;  /* 0x000000ffff457224 */ /* 0x000fe400078e0083 */
[----:B------:R-:W-:Y:S02]  /*de90*/  IMAD.MOV.U32 R131, RZ, RZ, R123 ;  /* 0x000000ffff837224 */ /* 0x000fe400078e007b */
[----:B----4-:R-:W-:Y:S05]  /*dea0*/  @!P0 HADD2 R78, -R73.H0_H0, -RZ.H0_H0 ;  /* 0xa00000ff494e8230 */ /* 0x010fea0000000900 */
[----:B------:R-:W-:Y:S01]  /*deb0*/  PRMT R74, R78, 0x7610, R74 ;  /* 0x000076104e4a7816 */ /* 0x000fe2000000004a */
[----:B------:R3:W-:Y:S03]  /*dec0*/  @!P0 STL.S16 [R1+0x24], R78 ;  /* 0x0000244e01008387 */ /* 0x0007e60000100600 */
[----:B------:R-:W-:Y:S01]  /*ded0*/  @!P0 PRMT R73, R74, 0x5410, RZ ;  /* 0x000054104a498816 */ /* 0x000fe200000000ff */
[----:B------:R-:W4:Y:S01]  /*dee0*/  LDL.LU.64 R244, [R1+0x80] ;  /* 0x0000800001f47983 */ /* 0x000f220000300a00 */
[----:B------:R-:W-:Y:S01]  /*def0*/  ISETP.LE.U32.AND P0, PT, R79, UR8, PT ;  /* 0x000000084f007c0c */ /* 0x000fe2000bf03070 */
[----:B------:R1:W2:Y:S04]  /*df00*/  MUFU.EX2 R74, R251 ;  /* 0x000000fb004a7308 */ /* 0x0002a80000000800 */
[----:B------:R-:W-:Y:S01]  /*df10*/  STG.E.U16 desc[UR28][R146.64+-0x80], R73 ;  /* 0xffff804992007986 */ /* 0x000fe2000c10151c */
[----:B---3--:R-:W-:Y:S01]  /*df20*/  FADD.FTZ R78, R197, R135 ;  /* 0x00000087c54e7221 */ /* 0x008fe20000010000 */
[----:B----4-:R-:W-:Y:S02]  /*df30*/  LOP3.LUT R123, R244, UR10, R83, 0x96, !PT ;  /* 0x0000000af47b7c12 */ /* 0x010fe4000f8e9653 */
[----:B------:R3:W4:Y:S06]  /*df40*/  LDL.LU.64 R244, [R1+0xb8] ;  /* 0x0000b80001f47983 */ /* 0x00072c0000300a00 */
[----:B------:R3:W3:Y:S04]  /*df50*/  LDL.LU R230, [R1+0xb4] ;  /* 0x0000b40001e67983 */ /* 0x0006e80000300800 */
[----:B------:R2:W3:Y:S04]  /*df60*/  LDL.LU R197, [R1+0xb0] ;  /* 0x0000b00001c57983 */ /* 0x0004e80000300800 */
[----:B------:R2:W3:Y:S04]  /*df70*/  LDL.LU R252, [R1+0xac] ;  /* 0x0000ac0001fc7983 */ /* 0x0004e80000300800 */
[----:B-1----:R1:W3:Y:S04]  /*df80*/  LDL.LU R251, [R1+0xa8] ;  /* 0x0000a80001fb7983 */ /* 0x0022e80000300800 */
[----:B------:R1:W5:Y:S04]  /*df90*/  LDL.LU R199, [R1+0xa4] ;  /* 0x0000a40001c77983 */ /* 0x0003680000300800 */
[----:B------:R1:W5:Y:S04]  /*dfa0*/  LDL.LU R198, [R1+0xa0] ;  /* 0x0000a00001c67983 */ /* 0x0003680000300800 */
[----:B------:R1:W2:Y:S02]  /*dfb0*/  LDL.S16 R86, [R1+0x20] ;  /* 0x0000200001567983 */ /* 0x0002a40000100600 */
[----:B--2---:R-:W-:Y:S05]  /*dfc0*/  @!P6 HADD2 R86, -R70.H0_H0, -RZ.H0_H0 ;  /* 0xa00000ff4656e230 */ /* 0x004fea0000000900 */
[----:B------:R-:W-:Y:S01]  /*dfd0*/  PRMT R91, R86, 0x7610, R91 ;  /* 0x00007610565b7816 */ /* 0x000fe2000000005b */
[----:B------:R2:W-:Y:S03]  /*dfe0*/  @!P6 STL.S16 [R1+0x20], R86 ;  /* 0x000020560100e387 */ /* 0x0005e60000100600 */
[----:B------:R-:W-:Y:S02]  /*dff0*/  @!P6 PRMT R70, R91, 0x5410, RZ ;  /* 0x000054105b46e816 */ /* 0x000fe400000000ff */
[----:B------:R-:W-:Y:S02]  /*e000*/  ISETP.LE.U32.AND P6, PT, R80, UR8, PT ;  /* 0x0000000850007c0c */ /* 0x000fe4000bfc3070 */
[----:B------:R-:W-:Y:S01]  /*e010*/  PRMT R80, R79, 0x5410, R80 ;  /* 0x000054104f507816 */ /* 0x000fe20000000050 */
[----:B------:R-:W-:Y:S04]  /*e020*/  STG.E.U16 desc[UR28][R146.64+-0x7e], R70 ;  /* 0xffff824692007986 */ /* 0x000fe8000c10151c */
[----:B--2---:R1:W2:Y:S02]  /*e030*/  LDL.S16 R86, [R1+0x1c] ;  /* 0x00001c0001567983 */ /* 0x0042a40000100600 */
[----:B--2---:R-:W-:Y:S05]  /*e040*/  @!P0 HADD2 R86, -R71.H0_H0, -RZ.H0_H0 ;  /* 0xa00000ff47568230 */ /* 0x004fea0000000900 */
[----:B------:R-:W-:Y:S01]  /*e050*/  PRMT R83, R86, 0x7610, R83 ;  /* 0x0000761056537816 */ /* 0x000fe20000000053 */
[----:B------:R2:W-:Y:S02]  /*e060*/  @!P0 STL.S16 [R1+0x1c], R86 ;  /* 0x00001c5601008387 */ /* 0x0005e40000100600 */
[----:B--2---:R-:W-:Y:S02]  /*e070*/  IMAD.MOV.U32 R86, RZ, RZ, R100 ;  /* 0x000000ffff567224 */ /* 0x004fe400078e0064 */
[----:B------:R-:W-:Y:S02]  /*e080*/  IMAD.MOV.U32 R100, RZ, RZ, R96 ;  /* 0x000000ffff647224 */ /* 0x000fe400078e0060 */
[----:B------:R-:W-:Y:S02]  /*e090*/  IMAD.MOV.U32 R96, RZ, RZ, R85 ;  /* 0x000000ffff607224 */ /* 0x000fe400078e0055 */
[----:B------:R-:W-:Y:S01]  /*e0a0*/  IMAD.MOV.U32 R85, RZ, RZ, R84 ;  /* 0x000000ffff557224 */ /* 0x000fe200078e0054 */
[----:B------:R-:W-:Y:S01]  /*e0b0*/  MOV R84, R81 ;  /* 0x0000005100547202 */ /* 0x000fe20000000f00 */
[----:B------:R-:W-:Y:S01]  /*e0c0*/  IMAD.MOV.U32 R81, RZ, RZ, R111 ;  /* 0x000000ffff517224 */ /* 0x000fe200078e006f */
[----:B------:R-:W-:Y:S01]  /*e0d0*/  MUFU.EX2 R86, R86 ;  /* 0x0000005600567308 */ /* 0x000fe20000000800 */
[----:B------:R-:W-:Y:S02]  /*e0e0*/  IMAD.MOV.U32 R90, RZ, RZ, R96 ;  /* 0x000000ffff5a7224 */ /* 0x000fe400078e0060 */
[----:B------:R-:W-:Y:S02]  /*e0f0*/  IMAD.MOV.U32 R96, RZ, RZ, R85 ;  /* 0x000000ffff607224 */ /* 0x000fe400078e0055 */
[----:B------:R-:W-:Y:S02]  /*e100*/  IMAD.MOV.U32 R85, RZ, RZ, R84 ;  /* 0x000000ffff557224 */ /* 0x000fe400078e0054 */
[----:B------:R-:W-:Y:S03]  /*e110*/  IMAD.MOV.U32 R91, RZ, RZ, R90 ;  /* 0x000000ffff5b7224 */ /* 0x000fe600078e005a */
[----:B------:R2:W4:Y:S01]  /*e120*/  MUFU.EX2 R84, R81 ;  /* 0x0000005100547308 */ /* 0x0005220000000800 */
[----:B------:R-:W-:Y:S01]  /*e130*/  IMAD.MOV.U32 R90, RZ, RZ, R96 ;  /* 0x000000ffff5a7224 */ /* 0x000fe200078e0060 */
[----:B------:R-:W-:Y:S01]  /*e140*/  MOV R96, R85 ;  /* 0x0000005500607202 */ /* 0x000fe20000000f00 */
[----:B------:R-:W-:Y:S01]  /*e150*/  IMAD.MOV.U32 R85, RZ, RZ, R69 ;  /* 0x000000ffff557224 */ /* 0x000fe200078e0045 */
[----:B------:R-:W-:Y:S01]  /*e160*/  PRMT R69, R71, 0x5410, R72 ;  /* 0x0000541047457816 */ /* 0x000fe20000000048 */
[----:B------:R-:W-:Y:S01]  /*e170*/  IMAD.WIDE.U32 R110, R110, -0x326172a9, RZ ;  /* 0xcd9e8d576e6e7825 */ /* 0x000fe200078e00ff */
[----:B------:R-:W-:Y:S03]  /*e180*/  @!P0 PRMT R71, R83, 0x5410, RZ ;  /* 0x0000541053478816 */ /* 0x000fe600000000ff */
[----:B------:R-:W-:Y:S01]  /*e190*/  FADD.FTZ R83, R195, R136 ;  /* 0x00000088c3537221 */ /* 0x000fe20000010000 */
[----:B------:R-:W-:Y:S01]  /*e1a0*/  IMAD.MOV.U32 R102, RZ, RZ, R91 ;  /* 0x000000ffff667224 */ /* 0x000fe200078e005b */
[----:B------:R1:W5:Y:S01]  /*e1b0*/  LDL.LU R195, [R1+0x9c] ;  /* 0x00009c0001c37983 */ /* 0x0003620000300800 */
[----:B------:R-:W-:Y:S02]  /*e1c0*/  IMAD.MOV.U32 R91, RZ, RZ, R90 ;  /* 0x000000ffff5b7224 */ /* 0x000fe400078e005a */
[----:B------:R-:W-:Y:S01]  /*e1d0*/  FADD.FTZ R92, R92, R83 ;  /* 0x000000535c5c7221 */ /* 0x000fe20000010000 */
[----:B------:R-:W-:Y:S01]  /*e1e0*/  IMAD.MOV.U32 R90, RZ, RZ, R85 ;  /* 0x000000ffff5a7224 */ /* 0x000fe200078e0055 */
[----:B------:R-:W-:Y:S01]  /*e1f0*/  STG.E.U16 desc[UR28][R186.64+-0x80], R71 ;  /* 0xffff8047ba007986 */ /* 0x000fe2000c10151c */
[----:B------:R-:W-:Y:S02]  /*e200*/  IMAD.MOV.U32 R85, RZ, RZ, R131 ;  /* 0x000000ffff557224 */ /* 0x000fe400078e0083 */
[----:B------:R-:W-:Y:S01]  /*e210*/  FADD.FTZ R83, R93, R78 ;  /* 0x0000004e5d537221 */ /* 0x000fe20000010000 */
[----:B--2---:R-:W-:Y:S01]  /*e220*/  LOP3.LUT R81, R133, 0xff, RZ, 0xc0, !PT ;  /* 0x000000ff85517812 */ /* 0x004fe200078ec0ff */
[----:B------:R-:W-:Y:S01]  /*e230*/  IMAD.MOV.U32 R131, RZ, RZ, R119 ;  /* 0x000000ffff837224 */ /* 0x000fe200078e0077 */
[----:B------:R-:W-:Y:S01]  /*e240*/  LOP3.LUT R119, R82, UR9, R111, 0x96, !PT ;  /* 0x0000000952777c12 */ /* 0x000fe2000f8e966f */
[----:B------:R-:W-:Y:S01]  /*e250*/  FADD.FTZ R83, R76, R83 ;  /* 0x000000534c537221 */ /* 0x000fe20000010000 */
[----:B------:R-:W-:Y:S01]  /*e260*/  MOV R82, R133 ;  /* 0x0000008500527202 */ /* 0x000fe20000000f00 */
[----:B------:R-:W-:Y:S01]  /*e270*/  MUFU.EX2 R90, R90 ;  /* 0x0000005a005a7308 */ /* 0x000fe20000000800 */
[----:B------:R-:W-:Y:S01]  /*e280*/  ISETP.LE.U32.AND P0, PT, R81, UR8, PT ;  /* 0x0000000851007c0c */ /* 0x000fe2000bf03070 */
[----:B------:R1:W2:Y:S01]  /*e290*/  LDL.S16 R133, [R1+0x18] ;  /* 0x0000180001857983 */ /* 0x0002a20000100600 */
[----:B------:R-:W-:Y:S02]  /*e2a0*/  PRMT R103, R82, 0x7632, R103 ;  /* 0x0000763252677816 */ /* 0x000fe40000000067 */
[----:B------:R-:W-:Y:S02]  /*e2b0*/  PRMT R76, R105, 0x5410, R104 ;  /* 0x00005410694c7816 */ /* 0x000fe40000000068 */
[----:B------:R-:W-:Y:S03]  /*e2c0*/  LOP3.LUT R103, R103, 0xff, RZ, 0xc0, !PT ;  /* 0x000000ff67677812 */ /* 0x000fe600078ec0ff */
[----:B------:R3:W-:Y:S01]  /*e2d0*/  MUFU.EX2 R93, R131 ;  /* 0x00000083005d7308 */ /* 0x0007e20000000800 */
[----:B------:R-:W-:Y:S09]  /*e2e0*/  SHF.R.U32.HI R82, RZ, 0x18, R82 ;  /* 0x00000018ff527819 */ /* 0x000ff20000011652 */
[----:B------:R-:W-:Y:S01]  /*e2f0*/  MUFU.EX2 R96, R96 ;  /* 0x0000006000607308 */ /* 0x000fe20000000800 */
[----:B---3--:R-:W-:Y:S01]  /*e300*/  IMAD.MOV.U32 R131, RZ, RZ, R130 ;  /* 0x000000ffff837224 */ /* 0x008fe200078e0082 */
[----:B------:R-:W-:Y:S01]  /*e310*/  MOV R130, R114 ;  /* 0x0000007200827202 */ /* 0x000fe20000000f00 */
[----:B------:R-:W-:Y:S02]  /*e320*/  IMAD.MOV.U32 R114, RZ, RZ, R107 ;  /* 0x000000ffff727224 */ /* 0x000fe400078e006b */
[----:B--2---:R-:W-:Y:S05]  /*e330*/  @!P6 HADD2 R133, -R72.H0_H0, -RZ.H0_H0 ;  /* 0xa00000ff4885e230 */ /* 0x004fea0000000900 */
[----:B------:R-:W-:Y:S01]  /*e340*/  PRMT R136, R133, 0x7610, R136 ;  /* 0x0000761085887816 */ /* 0x000fe20000000088 */
[----:B------:R2:W-:Y:S03]  /*e350*/  @!P6 STL.S16 [R1+0x18], R133 ;  /* 0x000018850100e387 */ /* 0x0005e60000100600 */
[----:B------:R-:W-:Y:S01]  /*e360*/  @!P6 PRMT R72, R136, 0x5410, RZ ;  /* 0x000054108848e816 */ /* 0x000fe200000000ff */
[----:B------:R1:W3:Y:S01]  /*e370*/  LDL.S16 R135, [R1+0x14] ;  /* 0x0000140001877983 */ /* 0x0002e20000100600 */
[----:B------:R-:W-:Y:S03]  /*e380*/  ISETP.LE.U32.AND P6, PT, R82, UR8, PT ;  /* 0x0000000852007c0c */ /* 0x000fe6000bfc3070 */
[----:B------:R-:W-:Y:S04]  /*e390*/  STG.E.U16 desc[UR28][R186.64+-0x7e], R72 ;  /* 0xffff8248ba007986 */ /* 0x000fe8000c10151c */
[----:B--2---:R1:W2:Y:S01]  /*e3a0*/  LDL.S16 R133, [R1+0x10] ;  /* 0x0000100001857983 */ /* 0x0042a20000100600 */
[----:B---3--:R-:W-:Y:S05]  /*e3b0*/  @!P0 HADD2 R135, -R105.H0_H0, -RZ.H0_H0 ;  /* 0xa00000ff69878230 */ /* 0x008fea0000000900 */
[----:B------:R-:W-:Y:S01]  /*e3c0*/  PRMT R111, R135, 0x7610, R111 ;  /* 0x00007610876f7816 */ /* 0x000fe2000000006f */
[----:B------:R-:W-:Y:S03]  /*e3d0*/  @!P0 STL.S16 [R1+0x14], R135 ;  /* 0x0000148701008387 */ /* 0x000fe60000100600 */
[----:B------:R-:W-:Y:S02]  /*e3e0*/  @!P0 PRMT R105, R111, 0x5410, RZ ;  /* 0x000054106f698816 */ /* 0x000fe400000000ff */
[----:B------:R-:W-:Y:S03]  /*e3f0*/  ISETP.LE.U32.AND P0, PT, R103, UR8, PT ;  /* 0x0000000867007c0c */ /* 0x000fe6000bf03070 */
[----:B------:R-:W-:Y:S01]  /*e400*/  STG.E.U16 desc[UR28][R124.64+-0x80], R105 ;  /* 0xffff80697c007986 */ /* 0x000fe2000c10151c */
[----:B--2---:R-:W-:Y:S05]  /*e410*/  @!P4 HADD2 R133, -R104.H0_H0, -RZ.H0_H0 ;  /* 0xa00000ff6885c230 */ /* 0x004fea0000000900 */
[----:B------:R-:W-:Y:S01]  /*e420*/  PRMT R106, R133, 0x7610, R106 ;  /* 0x00007610856a7816 */ /* 0x000fe2000000006a */
[----:B------:R2:W-:Y:S03]  /*e430*/  @!P4 STL.S16 [R1+0x10], R133 ;  /* 0x000010850100c387 */ /* 0x0005e60000100600 */
[----:B------:R-:W-:Y:S01]  /*e440*/  @!P4 PRMT R104, R106, 0x5410, RZ ;  /* 0x000054106a68c816 */ /* 0x000fe200000000ff */
[----:B------:R1:W3:Y:S01]  /*e450*/  LDL.S16 R73, [R1+0x8] ;  /* 0x0000080001497983 */ /* 0x0002e20000100600 */
[----:B------:R-:W-:Y:S02]  /*e460*/  LOP3.LUT R106, R180, R178, RZ, 0x3c, !PT ;  /* 0x000000b2b46a7212 */ /* 0x000fe400078e3cff */
[----:B------:R-:W-:Y:S01]  /*e470*/  PRMT R178, R174, 0x7632, R178 ;  /* 0x00007632aeb27816 */ /* 0x000fe200000000b2 */
[----:B------:R-:W-:Y:S02]  /*e480*/  STG.E.U16 desc[UR28][R124.64+-0x7e], R104 ;  /* 0xffff82687c007986 */ /* 0x000fe4000c10151c */
[----:B------:R-:W-:Y:S01]  /*e490*/  IMAD.WIDE.U32 R106, R106, -0x2daee0ad, RZ ;  /* 0xd2511f536a6a7825 */ /* 0x000fe200078e00ff */
[----:B------:R-:W-:Y:S03]  /*e4a0*/  LOP3.LUT R178, R178, 0xff, RZ, 0xc0, !PT ;  /* 0x000000ffb2b27812 */ /* 0x000fe600078ec0ff */
[----:B--2---:R-:W-:Y:S02]  /*e4b0*/  IMAD.MOV.U32 R133, RZ, RZ, R102 ;  /* 0x000000ffff857224 */ /* 0x004fe400078e0066 */
[----:B------:R-:W-:Y:S02]  /*e4c0*/  IMAD.MOV.U32 R102, RZ, RZ, R91 ;  /* 0x000000ffff667224 */ /* 0x000fe400078e005b */
[----:B------:R-:W-:Y:S02]  /*e4d0*/  IMAD.MOV.U32 R91, RZ, RZ, R85 ;  /* 0x000000ffff5b7224 */ /* 0x000fe400078e0055 */
[----:B------:R-:W-:Y:S01]  /*e4e0*/  FADD.FTZ R85, R87, R134 ;  /* 0x0000008657557221 */ /* 0x000fe20000010000 */
[C---:B------:R-:W-:Y:S01]  /*e4f0*/  F2FP.F16.F32.PACK_AB R87, R74.reuse, R87 ;  /* 0x000000574a57723e */ /* 0x040fe200000000ff */
[----:B------:R-:W2:Y:S01]  /*e500*/  LDL.64 R134, [R1+0x50] ;  /* 0x0000500001867983 */ /* 0x000ea20000100a00 */
[----:B------:R-:W-:Y:S02]  /*e510*/  IMAD.MOV.U32 R136, RZ, RZ, R133 ;  /* 0x000000ffff887224 */ /* 0x000fe400078e0085 */
[----:B------:R-:W-:Y:S01]  /*e520*/  FADD.FTZ R78, R74, R85 ;  /* 0x000000554a4e7221 */ /* 0x000fe20000010000 */
[----:B----4-:R-:W-:Y:S01]  /*e530*/  F2FP.F16.F32.PACK_AB R85, R77, R84 ;  /* 0x000000544d55723e */ /* 0x010fe200000000ff */
[----:B------:R-:W-:Y:S01]  /*e540*/  FADD.FTZ R74, R84, R75 ;  /* 0x0000004b544a7221 */ /* 0x000fe20000010000 */
[----:B------:R-:W-:Y:S01]  /*e550*/  IMAD.MOV.U32 R133, RZ, RZ, R118 ;  /* 0x000000ffff857224 */ /* 0x000fe200078e0076 */
[----:B------:R-:W-:Y:S01]  /*e560*/  LOP3.LUT R118, R119, 0xffff, RZ, 0xc0, !PT ;  /* 0x0000ffff77767812 */ /* 0x000fe200078ec0ff */
[----:B------:R-:W4:Y:S01]  /*e570*/  MUFU.EX2 R91, R91 ;  /* 0x0000005b005b7308 */ /* 0x000f220000000800 */
[----:B------:R-:W-:Y:S01]  /*e580*/  LOP3.LUT R180, R181, R136, RZ, 0x3c, !PT ;  /* 0x00000088b5b47212 */ /* 0x000fe200078e3cff */
[----:B------:R-:W-:Y:S01]  /*e590*/  FADD.FTZ R75, R77, R74 ;  /* 0x0000004a4d4b7221 */ /* 0x000fe20000010000 */
[----:B------:R-:W-:Y:S01]  /*e5a0*/  SHF.R.U32.HI R118, RZ, 0x8, R118 ;  /* 0x00000008ff767819 */ /* 0x000fe20000011676 */
[----:B------:R1:W2:Y:S01]  /*e5b0*/  LDL.S16 R77, [R1+0xc] ;  /* 0x00000c00014d7983 */ /* 0x0002a20000100600 */
[----:B------:R-:W-:Y:S02]  /*e5c0*/  IMAD.MOV.U32 R136, RZ, RZ, R100 ;  /* 0x000000ffff887224 */ /* 0x000fe400078e0064 */
[----:B------:R-:W-:Y:S01]  /*e5d0*/  LOP3.LUT R74, R118, 0xffff, RZ, 0xc0, !PT ;  /* 0x0000ffff764a7812 */ /* 0x000fe200078ec0ff */
[----:B------:R-:W-:Y:S02]  /*e5e0*/  IMAD.MOV.U32 R100, RZ, RZ, R108 ;  /* 0x000000ffff647224 */ /* 0x000fe400078e006c */
[----:B------:R-:W-:Y:S01]  /*e5f0*/  IMAD.WIDE.U32 R180, R180, -0x2daee0ad, RZ ;  /* 0xd2511f53b4b47825 */ /* 0x000fe200078e00ff */
[----:B------:R-:W-:Y:S02]  /*e600*/  ISETP.LE.U32.AND P4, PT, R74, UR8, PT ;  /* 0x000000084a007c0c */ /* 0x000fe4000bf83070 */
[----:B----4-:R-:W-:Y:S01]  /*e610*/  F2FP.F16.F32.PACK_AB R95, R91, R90 ;  /* 0x0000005a5b5f723e */ /* 0x010fe200000000ff */
[----:B---3--:R-:W-:Y:S05]  /*e620*/  @!P6 HADD2 R73, -R88.H0_H0, -RZ.H0_H0 ;  /* 0xa00000ff5849e230 */ /* 0x008fea0000000900 */
[----:B------:R-:W-:Y:S01]  /*e630*/  PRMT R84, R73, 0x7610, R84 ;  /* 0x0000761049547816 */ /* 0x000fe20000000054 */
[----:B--2---:R-:W-:Y:S02]  /*e640*/  IMAD.MOV.U32 R135, RZ, RZ, R102 ;  /* 0x000000ffff877224 */ /* 0x004fe400078e0066 */
[----:B------:R-:W-:Y:S02]  /*e650*/  IMAD.MOV.U32 R102, RZ, RZ, R127 ;  /* 0x000000ffff667224 */ /* 0x000fe400078e007f */
[----:B------:R-:W-:Y:S05]  /*e660*/  @!P0 HADD2 R77, -R89.H0_H0, -RZ.H0_H0 ;  /* 0xa00000ff594d8230 */ /* 0x000fea0000000900 */
[----:B------:R-:W-:Y:S01]  /*e670*/  PRMT R98, R77, 0x7610, R98 ;  /* 0x000076104d627816 */ /* 0x000fe20000000062 */
[----:B------:R2:W-:Y:S04]  /*e680*/  @!P0 STL.S16 [R1+0xc], R77 ;  /* 0x00000c4d01008387 */ /* 0x0005e80000100600 */
[----:B------:R3:W-:Y:S04]  /*e690*/  @!P6 STL.S16 [R1+0x8], R73 ;  /* 0x000008490100e387 */ /* 0x0007e80000100600 */
[----:B------:R1:W4:Y:S04]  /*e6a0*/  LDL.S16 R111, [R1+0x4] ;  /* 0x00000400016f7983 */ /* 0x0003280000100600 */
[----:B------:R1:W4:Y:S01]  /*e6b0*/  LDL.S16 R70, [R1] ;  /* 0x0000000001467983 */ /* 0x0003220000100600 */
[----:B--2---:R-:W-:Y:S02]  /*e6c0*/  PRMT R77, R89, 0x5410, R88 ;  /* 0x00005410594d7816 */ /* 0x004fe40000000058 */
[----:B------:R-:W-:Y:S01]  /*e6d0*/  @!P0 PRMT R89, R98, 0x5410, RZ ;  /* 0x0000541062598816 */ /* 0x000fe200000000ff */
[----:B------:R-:W-:Y:S01]  /*e6e0*/  FADD.FTZ R98, R90, R83 ;  /* 0x000000535a627221 */ /* 0x000fe20000010000 */
[----:B------:R-:W-:Y:S01]  /*e6f0*/  @!P6 PRMT R88, R84, 0x5410, RZ ;  /* 0x000054105458e816 */ /* 0x000fe200000000ff */
[----:B---3--:R-:W-:Y:S01]  /*e700*/  FADD.FTZ R73, R101, R92 ;  /* 0x0000005c65497221 */ /* 0x008fe20000010000 */
[----:B------:R-:W-:Y:S01]  /*e710*/  ISETP.GT.U32.AND P6, PT, R122, UR8, PT ;  /* 0x000000087a007c0c */ /* 0x000fe2000bfc4070 */
[----:B------:R2:W-:Y:S01]  /*e720*/  STG.E.U16 desc[UR28][R140.64+-0x80], R89 ;  /* 0xffff80598c007986 */ /* 0x0005e2000c10151c */
[----:B------:R-:W-:Y:S01]  /*e730*/  PRMT R90, R99, 0x7632, R90 ;  /* 0x00007632635a7816 */ /* 0x000fe2000000005a */
[----:B------:R-:W-:Y:S01]  /*e740*/  FADD.FTZ R74, R86, R73 ;  /* 0x00000049564a7221 */ /* 0x000fe20000010000 */
[----:B------:R-:W-:Y:S01]  /*e750*/  LOP3.LUT R73, R126, 0xff, RZ, 0xc0, !PT ;  /* 0x000000ff7e497812 */ /* 0x000fe200078ec0ff */
[----:B------:R3:W-:Y:S01]  /*e760*/  STG.E.U16 desc[UR28][R140.64+-0x7e], R88 ;  /* 0xffff82588c007986 */ /* 0x0007e2000c10151c */
[----:B------:R-:W-:Y:S01]  /*e770*/  F2FP.F16.F32.PACK_AB R92, R96, R93 ;  /* 0x0000005d605c723e */ /* 0x000fe200000000ff */
[----:B------:R1:W-:Y:S01]  /*e780*/  MUFU.EX2 R84, R131 ;  /* 0x0000008300547308 */ /* 0x0003e20000000800 */
[----:B------:R-:W-:Y:S01]  /*e790*/  ISETP.LE.U32.AND P0, PT, R73, UR8, PT ;  /* 0x0000000849007c0c */ /* 0x000fe2000bf03070 */
[----:B------:R-:W-:Y:S01]  /*e7a0*/  FADD.FTZ R98, R91, R98 ;  /* 0x000000625b627221 */ /* 0x000fe20000010000 */
[----:B------:R-:W-:Y:S01]  /*e7b0*/  F2FP.F16.F32.PACK_AB R101, R86, R101 ;  /* 0x000000655665723e */ /* 0x000fe200000000ff */
[----:B------:R-:W-:Y:S01]  /*e7c0*/  FADD.FTZ R91, R93, R78 ;  /* 0x0000004e5d5b7221 */ /* 0x000fe20000010000 */
[----:B------:R-:W-:Y:S01]  /*e7d0*/  PRMT R122, R73, 0x5410, R122 ;  /* 0x00005410497a7816 */ /* 0x000fe2000000007a */
[----:B------:R-:W-:Y:S01]  /*e7e0*/  FADD.FTZ R79, R115, R98 ;  /* 0x00000062734f7221 */ /* 0x000fe20000010000 */
[C---:B------:R-:W-:Y:S01]  /*e7f0*/  PRMT R86, R97.reuse, 0x7632, R86 ;  /* 0x0000763261567816 */ /* 0x040fe20000000056 */
[----:B------:R-:W-:Y:S01]  /*e800*/  FADD.FTZ R96, R96, R91 ;  /* 0x0000005b60607221 */ /* 0x000fe20000010000 */
[----:B------:R-:W-:Y:S01]  /*e810*/  LOP3.LUT R126, R134, UR23, R181, 0x96, !PT ;  /* 0x00000017867e7c12 */ /* 0x000fe2000f8e96b5 */
[----:B------:R-:W2:Y:S01]  /*e820*/  MUFU.EX2 R91, R109 ;  /* 0x0000006d005b7308 */ /* 0x000ea20000000800 */
[----:B------:R-:W-:Y:S02]  /*e830*/  PRMT R71, R97, 0x5410, R86 ;  /* 0x0000541061477816 */ /* 0x000fe40000000056 */
[----:B------:R-:W-:Y:S01]  /*e840*/  PRMT R134, R103, 0x5410, R82 ;  /* 0x0000541067867816 */ /* 0x000fe20000000052 */
[----:B------:R-:W-:Y:S01]  /*e850*/  IMAD.WIDE.U32 R126, R126, -0x326172a9, RZ ;  /* 0xcd9e8d577e7e7825 */ /* 0x000fe200078e00ff */
[C---:B------:R-:W-:Y:S03]  /*e860*/  LOP3.LUT R181, R183.reuse, 0xff, RZ, 0xc0, !PT ;  /* 0x000000ffb7b57812 */ /* 0x040fe600078ec0ff */
[----:B-1----:R-:W-:Y:S01]  /*e870*/  IMAD.MOV.U32 R131, RZ, RZ, R128 ;  /* 0x000000ffff837224 */ /* 0x002fe200078e0080 */
[----:B------:R-:W-:Y:S01]  /*e880*/  LOP3.LUT R128, R180, UR22, R107, 0x96, !PT ;  /* 0x00000016b4807c12 */ /* 0x000fe2000f8e966b */
[----:B------:R-:W1:Y:S01]  /*e890*/  MUFU.EX2 R83, R133 ;  /* 0x0000008500537308 */ /* 0x000e620000000800 */
[----:B------:R-:W-:Y:S02]  /*e8a0*/  LOP3.LUT R108, R176, UR13, R127, 0x96, !PT ;  /* 0x0000000db06c7c12 */ /* 0x000fe4000f8e967f */
[----:B------:R-:W-:Y:S02]  /*e8b0*/  PRMT R176, R183, 0x7632, R176 ;  /* 0x00007632b7b07816 */ /* 0x000fe400000000b0 */
[----:B------:R-:W-:Y:S02]  /*e8c0*/  SHF.R.U32.HI R183, RZ, 0x18, R183 ;  /* 0x00000018ffb77819 */ /* 0x000fe400000116b7 */
[----:B------:R-:W-:Y:S01]  /*e8d0*/  LOP3.LUT R176, R176, 0xff, RZ, 0xc0, !PT ;  /* 0x000000ffb0b07812 */ /* 0x000fe200078ec0ff */
[----:B--2---:R-:W-:Y:S01]  /*e8e0*/  FADD.FTZ R74, R91, R74 ;  /* 0x0000004a5b4a7221 */ /* 0x004fe20000010000 */
[----:B------:R-:W-:Y:S01]  /*e8f0*/  LOP3.LUT R180, R174, 0xff, RZ, 0xc0, !PT ;  /* 0x000000ffaeb47812 */ /* 0x000fe200078ec0ff */
[----:B------:R-:W-:Y:S01]  /*e900*/  IMAD.WIDE.U32 R108, R108, -0x2daee0ad, RZ ;  /* 0xd2511f536c6c7825 */ /* 0x000fe200078e00ff */
[----:B------:R-:W-:Y:S02]  /*e910*/  SHF.R.U32.HI R174, RZ, 0x18, R174 ;  /* 0x00000018ffae7819 */ /* 0x000fe400000116ae */
[----:B------:R-:W-:Y:S02]  /*e920*/  PRMT R89, R92, 0x7632, R89 ;  /* 0x000076325c597816 */ /* 0x000fe40000000059 */
[----:B------:R-:W-:Y:S02]  /*e930*/  LOP3.LUT R106, R106, UR21, R109, 0x96, !PT ;  /* 0x000000156a6a7c12 */ /* 0x000fe4000f8e966d */
[----:B-1----:R-:W-:Y:S01]  /*e940*/  F2FP.F16.F32.PACK_AB R93, R83, R84 ;  /* 0x00000054535d723e */ /* 0x002fe200000000ff */
[----:B------:R-:W-:Y:S02]  /*e950*/  @!P1 HADD2 R222, -R89.H0_H0, -RZ.H0_H0 ;  /* 0xa00000ff59de9230 */ /* 0x000fe40000000900 */
[----:B------:R-:W-:Y:S01]  /*e960*/  IMAD.MOV.U32 R133, RZ, RZ, R129 ;  /* 0x000000ffff857224 */ /* 0x000fe200078e0081 */
[----:B---3--:R-:W-:Y:S01]  /*e970*/  PRMT R88, R93, 0x7632, R88 ;  /* 0x000076325d587816 */ /* 0x008fe20000000058 */
[----:B------:R-:W-:Y:S05]  /*e980*/  IMAD.WIDE.U32 R128, R128, -0x326172a9, RZ ;  /* 0xcd9e8d5780807825 */ /* 0x000fea00078e00ff */
[----:B------:R-:W-:Y:S05]  /*e990*/  LOP3.LUT R126, R126, UR11, R129, 0x96, !PT ;  /* 0x0000000b7e7e7c12 */ /* 0x000fea000f8e9681 */
[----:B------:R-:W-:Y:S04]  /*e9a0*/  IMAD.WIDE.U32 R126, R126, -0x2daee0ad, RZ ;  /* 0xd2511f537e7e7825 */ /* 0x000fe800078e00ff */
[----:B----4-:R-:W-:Y:S02]  /*e9b0*/  @!P0 HADD2 R111, -R99.H0_H0, -RZ.H0_H0 ;  /* 0xa00000ff636f8230 */ /* 0x010fe40000000900 */
[----:B------:R-:W-:Y:S03]  /*e9c0*/  @P6 HADD2 R70, -R90.H0_H0, -RZ.H0_H0 ;  /* 0xa00000ff5a466230 */ /* 0x000fe60000000900 */
[----:B------:R-:W-:Y:S01]  /*e9d0*/  PRMT R107, R111, 0x7610, R107 ;  /* 0x000076106f6b7816 */ /* 0x000fe2000000006b */
[----:B------:R1:W-:Y:S01]  /*e9e0*/  @!P0 STL.S16 [R1+0x4], R111 ;  /* 0x0000046f01008387 */ /* 0x0003e20000100600 */
[----:B------:R-:W-:Y:S03]  /*e9f0*/  PRMT R78, R70, 0x7610, R78 ;  /* 0x00007610464e7816 */ /* 0x000fe6000000004e */
[----:B------:R2:W-:Y:S01]  /*ea00*/  @P6 STL.S16 [R1], R70 ;  /* 0x0000004601006387 */ /* 0x0005e20000100600 */
[----:B-1----:R-:W-:Y:S02]  /*ea10*/  MOV R111, R102 ;  /* 0x00000066006f7202 */ /* 0x002fe40000000f00 */
[----:B------:R-:W1:Y:S01]  /*ea20*/  MUFU.EX2 R102, R194 ;  /* 0x000000c200667308 */ /* 0x000e620000000800 */
[----:B--2---:R-:W-:Y:S02]  /*ea30*/  PRMT R70, R99, 0x5410, R90 ;  /* 0x0000541063467816 */ /* 0x004fe4000000005a */
[----:B------:R-:W-:Y:S02]  /*ea40*/  @!P0 PRMT R99, R107, 0x5410, RZ ;  /* 0x000054106b638816 */ /* 0x000fe400000000ff */
[----:B------:R-:W-:Y:S02]  /*ea50*/  ISETP.GT.U32.AND P0, PT, R113, UR8, PT ;  /* 0x0000000871007c0c */ /* 0x000fe4000bf04070 */
[----:B------:R-:W-:Y:S03]  /*ea60*/  @P6 PRMT R90, R78, 0x5410, RZ ;  /* 0x000054104e5a6816 */ /* 0x000fe600000000ff */
[----:B------:R-:W2:Y:S01]  /*ea70*/  MUFU.EX2 R107, R192 ;  /* 0x000000c0006b7308 */ /* 0x000ea20000000800 */
[----:B------:R-:W-:Y:S01]  /*ea80*/  ISETP.GT.U32.AND P6, PT, R135, UR8, PT ;  /* 0x0000000887007c0c */ /* 0x000fe2000bfc4070 */
[----:B------:R-:W-:Y:S01]  /*ea90*/  STG.E.U16 desc[UR28][R146.64+-0x70], R99 ;  /* 0xffff906392007986 */ /* 0x000fe2000c10151c */
[----:B------:R-:W-:Y:S01]  /*eaa0*/  PRMT R113, R113, 0x5410, R135 ;  /* 0x0000541071717816 */ /* 0x000fe20000000087 */
[----:B------:R-:W-:Y:S01]  /*eab0*/  FADD.FTZ R78, R84, R75 ;  /* 0x0000004b544e7221 */ /* 0x000fe20000010000 */
[----:B------:R-:W-:Y:S01]  /*eac0*/  PRMT R84, R87, 0x7632, R84 ;  /* 0x0000763257547816 */ /* 0x000fe20000000054 */
[----:B------:R-:W-:Y:S01]  /*ead0*/  STG.E.U16 desc[UR28][R146.64+-0x6e], R90 ;  /* 0xffff925a92007986 */ /* 0x000fe2000c10151c */
[----:B------:R-:W-:Y:S01]  /*eae0*/  LOP3.LUT R82, R113, 0xff00ff, RZ, 0xc0, !PT ;  /* 0x00ff00ff71527812 */ /* 0x000fe200078ec0ff */
[----:B------:R-:W-:Y:S01]  /*eaf0*/  FADD.FTZ R83, R83, R78 ;  /* 0x0000004e53537221 */ /* 0x000fe20000010000 */
[----:B-1----:R-:W-:Y:S01]  /*eb00*/  F2FP.F16.F32.PACK_AB R98, R102, R115 ;  /* 0x000000736662723e */ /* 0x002fe200000000ff */
[----:B------:R-:W-:Y:S01]  /*eb10*/  @P0 HADD2 R250, -R97.H0_H0, -RZ.H0_H0 ;  /* 0xa00000ff61fa0230 */ /* 0x000fe20000000900 */
[----:B------:R1:W-:Y:S01]  /*eb20*/  MUFU.EX2 R115, R189 ;  /* 0x000000bd00737308 */ /* 0x0003e20000000800 */
[----:B------:R-:W-:Y:S01]  /*eb30*/  IMAD.U32 R78, RZ, RZ, UR8 ;  /* 0x00000008ff4e7e24 */ /* 0x000fe2000f8e00ff */
[----:B------:R-:W1:Y:S01]  /*eb40*/  S2R R194, SR_TID.X ;  /* 0x0000000000c27919 */ /* 0x000e620000002100 */
[----:B------:R-:W-:Y:S01]  /*eb50*/  @P6 HADD2 R249, -R86.H0_H0, -RZ.H0_H0 ;  /* 0xa00000ff56f96230 */ /* 0x000fe20000000900 */
[----:B------:R-:W-:Y:S01]  /*eb60*/  @P0 PRMT R97, R250, 0x5410, RZ ;  /* 0x00005410fa610816 */ /* 0x000fe200000000ff */
[----:B------:R-:W-:Y:S01]  /*eb70*/  IMAD.MOV.U32 R135, RZ, RZ, R130 ;  /* 0x000000ffff877224 */ /* 0x000fe200078e0082 */
[C---:B--2---:R-:W-:Y:S01]  /*eb80*/  F2FP.F16.F32.PACK_AB R91, R107.reuse, R91 ;  /* 0x0000005b6b5b723e */ /* 0x044fe200000000ff */
[----:B------:R-:W-:Y:S01]  /*eb90*/  FADD.FTZ R107, R107, R74 ;  /* 0x0000004a6b6b7221 */ /* 0x000fe20000010000 */
[----:B------:R-:W-:Y:S01]  /*eba0*/  ISETP.LE.U32.AND P0, PT, R120, UR8, PT ;  /* 0x0000000878007c0c */ /* 0x000fe2000bf03070 */
[----:B------:R-:W2:Y:S01]  /*ebb0*/  LDSM.16.MT88.4 R72, [R196+0x6000] ;  /* 0x00600000c448783b */ /* 0x000ea20000004200 */
[----:B------:R-:W-:Y:S01]  /*ebc0*/  @P6 PRMT R86, R249, 0x5410, RZ ;  /* 0x00005410f9566816 */ /* 0x000fe200000000ff */
[----:B------:R-:W-:Y:S01]  /*ebd0*/  IMAD.MOV.U32 R130, RZ, RZ, R114 ;  /* 0x000000ffff827224 */ /* 0x000fe200078e0072 */
[----:B------:R-:W-:Y:S01]  /*ebe0*/  ISETP.GT.U32.AND P6, PT, R136, UR8, PT ;  /* 0x0000000888007c0c */ /* 0x000fe2000bfc4070 */
[----:B------:R-:W-:Y:S01]  /*ebf0*/  IMAD.MOV.U32 R114, RZ, RZ, R117 ;  /* 0x000000ffff727224 */ /* 0x000fe200078e0075 */
[----:B------:R-:W-:Y:S01]  /*ec00*/  PRMT R120, R120, 0x5410, R136 ;  /* 0x0000541078787816 */ /* 0x000fe20000000088 */
[----:B------:R-:W-:Y:S01]  /*ec10*/  IMAD.U32 R117, RZ, RZ, UR7 ;  /* 0x00000007ff757e24 */ /* 0x000fe2000f8e00ff */
[----:B------:R-:W-:Y:S01]  /*ec20*/  PRMT R136, R94, 0x5410, R130 ;  /* 0x000054105e887816 */ /* 0x000fe20000000082 */
[----:B------:R3:W5:Y:S01]  /*ec30*/  LDL.LU R192, [R1+0x98] ;  /* 0x0000980001c07983 */ /* 0x0007620000300800 */
[----:B------:R-:W-:Y:S01]  /*ec40*/  PRMT R130, R81, 0x5410, R114 ;  /* 0x0000541051827816 */ /* 0x000fe20000000072 */
[----:B------:R-:W-:Y:S01]  /*ec50*/  MUFU.EX2 R113, R133 ;  /* 0x0000008500717308 */ /* 0x000fe20000000800 */
[----:B------:R-:W-:Y:S01]  /*ec60*/  LOP3.LUT R117, R78, 0xff0000, R117, 0xf8, !PT ;  /* 0x00ff00004e757812 */ /* 0x000fe200078ef875 */
[----:B------:R-:W-:Y:S01]  /*ec70*/  @!P0 HADD2 R248, -R87.H0_H0, -RZ.H0_H0 ;  /* 0xa00000ff57f88230 */ /* 0x000fe20000000900 */
[----:B------:R-:W-:Y:S01]  /*ec80*/  PRMT R78, R87, 0x5410, R84 ;  /* 0x00005410574e7816 */ /* 0x000fe20000000054 */
[----:B------:R-:W-:Y:S01]  /*ec90*/  FADD.FTZ R94, R102, R79 ;  /* 0x0000004f665e7221 */ /* 0x000fe20000010000 */
[----:B------:R-:W-:Y:S01]  /*eca0*/  PRMT R102, R85, 0x7632, R102 ;  /* 0x0000763255667816 */ /* 0x000fe20000000066 */
[----:B------:R-:W-:Y:S01]  /*ecb0*/  STG.E.U16 desc[UR28][R186.64+-0x70], R97 ;  /* 0xffff9061ba007986 */ /* 0x000fe2000c10151c */
[--C-:B------:R-:W-:Y:S03]  /*ecc0*/  HSET2.LE.AND R79, R122, R117.reuse, PT ;  /* 0x000000757a4f7233 */ /* 0x100fe60003803000 */
[----:B------:R-:W4:Y:S01]  /*ecd0*/  MUFU.EX2 R111, R111 ;  /* 0x0000006f006f7308 */ /* 0x000f220000000800 */
[--C-:B------:R-:W-:Y:S01]  /*ece0*/  HSET2.LE.AND R80, R80, R117.reuse, PT ;  /* 0x0000007550507233 */ /* 0x100fe20003803000 */
[----:B------:R3:W-:Y:S01]  /*ecf0*/  STG.E.U16 desc[UR28][R186.64+-0x6e], R86 ;  /* 0xffff9256ba007986 */ /* 0x0007e2000c10151c */
[----:B------:R-:W-:Y:S01]  /*ed00*/  @!P0 PRMT R87, R248, 0x5410, RZ ;  /* 0x00005410f8578816 */ /* 0x000fe200000000ff */
[----:B------:R-:W-:Y:S01]  /*ed10*/  @P6 HADD2 R247, -R84.H0_H0, -RZ.H0_H0 ;  /* 0xa00000ff54f76230 */ /* 0x000fe20000000900 */
[C---:B------:R-:W-:Y:S02]  /*ed20*/  ISETP.GT.U32.AND P0, PT, R100.reuse, UR8, PT ;  /* 0x0000000864007c0c */ /* 0x040fe4000bf04070 */
[----:B------:R-:W-:Y:S01]  /*ed30*/  PRMT R100, R100, 0x5410, R191 ;  /* 0x0000541064647816 */ /* 0x000fe200000000bf */
[----:B------:R-:W-:Y:S01]  /*ed40*/  STG.E.U16 desc[UR28][R124.64+-0x70], R87 ;  /* 0xffff90577c007986 */ /* 0x000fe2000c10151c */
[----:B------:R-:W-:Y:S01]  /*ed50*/  LOP3.LUT R70, R70, R79, RZ, 0xc0, !PT ;  /* 0x0000004f46467212 */ /* 0x000fe200078ec0ff */
[----:B------:R3:W3:Y:S01]  /*ed60*/  MUFU.EX2 R109, R135 ;  /* 0x00000087006d7308 */ /* 0x0006e20000000800 */
[--C-:B------:R-:W-:Y:S01]  /*ed70*/  HSET2.LE.AND R79, R120, R117.reuse, PT ;  /* 0x00000075784f7233 */ /* 0x100fe20003803000 */
[----:B-1----:R-:W-:Y:S01]  /*ed80*/  IMAD.SHL.U32 R189, R194, 0x40, RZ ;  /* 0x00000040c2bd7824 */ /* 0x002fe200078e00ff */
[----:B------:R-:W-:Y:S02]  /*ed90*/  LOP3.LUT R69, R69, R80, RZ, 0xc0, !PT ;  /* 0x0000005045457212 */ /* 0x000fe400078ec0ff */
[--C-:B------:R-:W-:Y:S02]  /*eda0*/  HSET2.LE.AND R81, R136, R117.reuse, PT ;  /* 0x0000007588517233 */ /* 0x100fe40003803000 */
[--C-:B------:R-:W-:Y:S01]  /*edb0*/  HSET2.LE.AND R82, R82, R117.reuse, PT ;  /* 0x0000007552527233 */ /* 0x100fe20003803000 */
[----:B------:R-:W-:Y:S01]  /*edc0*/  @P0 HADD2 R241, -R85.H0_H0, -RZ.H0_H0 ;  /* 0xa00000ff55f10230 */ /* 0x000fe20000000900 */
[--C-:B------:R-:W-:Y:S01]  /*edd0*/  HSET2.LE.AND R80, R134, R117.reuse, PT ;  /* 0x0000007586507233 */ /* 0x100fe20003803000 */
[----:B------:R-:W-:Y:S01]  /*ede0*/  MUFU.EX2 R120, R175 ;  /* 0x000000af00787308 */ /* 0x000fe20000000800 */
[----:B------:R-:W-:Y:S02]  /*edf0*/  LOP3.LUT R100, R100, 0xff00ff, RZ, 0xc0, !PT ;  /* 0x00ff00ff64647812 */ /* 0x000fe400078ec0ff */
[----:B------:R-:W-:Y:S01]  /*ee00*/  LOP3.LUT R78, R78, R79, RZ, 0xc0, !PT ;  /* 0x0000004f4e4e7212 */ /* 0x000fe200078ec0ff */
[----:B----4-:R-:W-:Y:S01]  /*ee10*/  FADD.FTZ R79, R111, R96 ;  /* 0x000000606f4f7221 */ /* 0x010fe20000010000 */
[----:B------:R-:W-:Y:S02]  /*ee20*/  LOP3.LUT R68, R68, R81, RZ, 0xc0, !PT ;  /* 0x0000005144447212 */ /* 0x000fe400078ec0ff */
[----:B------:R-:W-:Y:S03]  /*ee30*/  LOP3.LUT R71, R71, R82, RZ, 0xc0, !PT ;  /* 0x0000005247477212 */ /* 0x000fe600078ec0ff */
[----:B------:R-:W1:Y:S01]  /*ee40*/  MUFU.EX2 R114, R190 ;  /* 0x000000be00727308 */ /* 0x000e620000000800 */
[----:B------:R-:W-:Y:S02]  /*ee50*/  LOP3.LUT R77, R77, R80, RZ, 0xc0, !PT ;  /* 0x000000504d4d7212 */ /* 0x000fe400078ec0ff */
[--C-:B------:R-:W-:Y:S02]  /*ee60*/  HSET2.LE.AND R80, R100, R117.reuse, PT ;  /* 0x0000007564507233 */ /* 0x100fe40003803000 */
[C---:B------:R-:W-:Y:S01]  /*ee70*/  F2FP.F16.F32.PACK_AB R100, R116.reuse, R111 ;  /* 0x0000006f7464723e */ /* 0x040fe200000000ff */
[-C--:B--2---:R-:W-:Y:S04]  /*ee80*/  HMMA.16816.F32 R4, R68, R72.reuse, R4 ;  /* 0x000000484404723c */ /* 0x084fe80000001804 */
[----:B------:R-:W2:Y:S01]  /*ee90*/  MUFU.EX2 R82, R188 ;  /* 0x000000bc00527308 */ /* 0x000ea20000000800 */
[--C-:B------:R-:W-:Y:S01]  /*eea0*/  HSET2.LE.AND R81, R130, R117.reuse, PT ;  /* 0x0000007582517233 */ /* 0x100fe20003803000 */
[----:B------:R-:W-:Y:S01]  /*eeb0*/  FADD.FTZ R116, R116, R79 ;  /* 0x0000004f74747221 */ /* 0x000fe20000010000 */
[----:B------:R-:W-:Y:S02]  /*eec0*/  PRMT R79, R85, 0x5410, R102 ;  /* 0x00005410554f7816 */ /* 0x000fe40000000066 */
[----:B------:R-:W-:Y:S01]  /*eed0*/  LOP3.LUT R134, R108, UR17, R127, 0x96, !PT ;  /* 0x000000116c867c12 */ /* 0x000fe2000f8e967f */
[----:B------:R-:W-:Y:S01]  /*eee0*/  FADD.FTZ R108, R112, R83 ;  /* 0x00000053706c7221 */ /* 0x000fe20000010000 */
[----:B------:R-:W-:Y:S03]  /*eef0*/  LOP3.LUT R76, R76, R81, RZ, 0xc0, !PT ;  /* 0x000000514c4c7212 */ /* 0x000fe600078ec0ff */
[----:B---3--:R-:W-:Y:S01]  /*ef00*/  MUFU.EX2 R86, R173 ;  /* 0x000000ad00567308 */ /* 0x008fe20000000800 */
[----:B------:R-:W-:Y:S01]  /*ef10*/  LOP3.LUT R79, R79, R80, RZ, 0xc0, !PT ;  /* 0x000000504f4f7212 */ /* 0x000fe200078ec0ff */
[----:B------:R-:W-:Y:S01]  /*ef20*/  IMAD.WIDE.U32 R134, R134, -0x326172a9, RZ ;  /* 0xcd9e8d5786867825 */ /* 0x000fe200078e00ff */
[----:B------:R-:W-:Y:S02]  /*ef30*/  F2FP.F16.F32.PACK_AB R103, R109, R112 ;  /* 0x000000706d67723e */ /* 0x000fe400000000ff */
[----:B------:R-:W-:Y:S01]  /*ef40*/  @P6 PRMT R84, R247, 0x5410, RZ ;  /* 0x00005410f7546816 */ /* 0x000fe200000000ff */
[----:B-1----:R-:W-:Y:S01]  /*ef50*/  FADD.FTZ R112, R114, R107 ;  /* 0x0000006b72707221 */ /* 0x002fe20000010000 */
[----:B------:R-:W-:Y:S01]  /*ef60*/  F2FP.F16.F32.PACK_AB R114, R113, R114 ;  /* 0x000000727172723e */ /* 0x000fe200000000ff */
[C---:B------:R-:W-:Y:S01]  /*ef70*/  HMMA.16816.F32 R8, R76.reuse, R72, R8 ;  /* 0x000000484c08723c */ /* 0x040fe20000001808 */
[----:B------:R-:W-:Y:S01]  /*ef80*/  MOV R190, 0x40 ;  /* 0x0000004000be7802 */ /* 0x000fe20000000f00 */
[----:B------:R-:W3:Y:S01]  /*ef90*/  LDL R73, [R1+0x4c] ;  /* 0x00004c0001497983 */ /* 0x000ee20000100800 */
[----:B------:R-:W-:Y:S01]  /*efa0*/  MUFU.EX2 R72, R131 ;  /* 0x0000008300487308 */ /* 0x000fe20000000800 */
[----:B------:R-:W-:Y:S01]  /*efb0*/  ISETP.GT.U32.AND P6, PT, R191, UR8, PT ;  /* 0x00000008bf007c0c */ /* 0x000fe2000bfc4070 */
[----:B------:R-:W-:Y:S01]  /*efc0*/  FADD.FTZ R108, R109, R108 ;  /* 0x0000006c6d6c7221 */ /* 0x000fe20000010000 */
[----:B------:R-:W-:Y:S01]  /*efd0*/  @P0 PRMT R85, R241, 0x5410, RZ ;  /* 0x00005410f1550816 */ /* 0x000fe200000000ff */
[----:B------:R-:W-:Y:S01]  /*efe0*/  FADD.FTZ R109, R115, R94 ;  /* 0x0000005e736d7221 */ /* 0x000fe20000010000 */
[----:B------:R-:W-:Y:S01]  /*eff0*/  ISETP.LE.U32.AND P0, PT, R181, UR8, PT ;  /* 0x00000008b5007c0c */ /* 0x000fe2000bf03070 */
[----:B------:R-:W-:Y:S01]  /*f000*/  FADD.FTZ R112, R113, R112 ;  /* 0x0000007071707221 */ /* 0x000fe20000010000 */
[C---:B--2---:R-:W-:Y:S01]  /*f010*/  F2FP.F16.F32.PACK_AB R113, R82.reuse, R115 ;  /* 0x000000735271723e */ /* 0x044fe200000000ff */
[----:B------:R-:W-:Y:S01]  /*f020*/  FADD.FTZ R109, R82, R109 ;  /* 0x0000006d526d7221 */ /* 0x000fe20000010000 */
[----:B------:R-:W-:Y:S01]  /*f030*/  PRMT R94, R95, 0x7632, R94 ;  /* 0x000076325f5e7816 */ /* 0x000fe2000000005e */
[----:B------:R-:W1:Y:S01]  /*f040*/  LDSM.16.MT88.4 R80, [R193+0x6000] ;  /* 0x00600000c150783b */ /* 0x000e620000004200 */
[----:B------:R-:W-:Y:S01]  /*f050*/  PRMT R96, R101, 0x7632, R96 ;  /* 0x0000763265607816 */ /* 0x000fe20000000060 */
[----:B------:R-:W2:Y:S01]  /*f060*/  MUFU.EX2 R111, R185 ;  /* 0x000000b9006f7308 */ /* 0x000ea20000000800 */
[----:B------:R-:W-:Y:S01]  /*f070*/  PRMT R104, R95, 0x5410, R94 ;  /* 0x000054105f687816 */ /* 0x000fe2000000005e */
[----:B------:R-:W-:Y:S01]  /*f080*/  @P6 HADD2 R240, -R102.H0_H0, -RZ.H0_H0 ;  /* 0xa00000ff66f06230 */ /* 0x000fe20000000900 */
[----:B------:R-:W-:Y:S01]  /*f090*/  PRMT R105, R101, 0x5410, R96 ;  /* 0x0000541065697816 */ /* 0x000fe20000000060 */
[-C--:B------:R-:W-:Y:S02]  /*f0a0*/  HMMA.16816.F32 R12, R76, R74.reuse, R12 ;  /* 0x0000004a4c0c723c */ /* 0x080fe4000000180c */
[----:B------:R4:W-:Y:S01]  /*f0b0*/  STG.E.U16 desc[UR28][R124.64+-0x6e], R84 ;  /* 0xffff92547c007986 */ /* 0x0009e2000c10151c */
[----:B------:R-:W-:Y:S03]  /*f0c0*/  @P6 PRMT R102, R240, 0x5410, RZ ;  /* 0x00005410f0666816 */ /* 0x000fe600000000ff */
[----:B------:R4:W1:Y:S01]  /*f0d0*/  MUFU.EX2 R115, R121 ;  /* 0x0000007900737308 */ /* 0x0008620000000800 */
[----:B------:R-:W-:Y:S01]  /*f0e0*/  ISETP.LE.U32.AND P6, PT, R176, UR8, PT ;  /* 0x00000008b0007c0c */ /* 0x000fe2000bfc3070 */
[----:B------:R-:W-:Y:S01]  /*f0f0*/  STG.E.U16 desc[UR28][R140.64+-0x70], R85 ;  /* 0xffff90558c007986 */ /* 0x000fe2000c10151c */
[----:B------:R-:W-:Y:S01]  /*f100*/  PRMT R90, R91, 0x7632, R90 ;  /* 0x000076325b5a7816 */ /* 0x000fe2000000005a */
[C---:B------:R-:W-:Y:S02]  /*f110*/  HMMA.16816.F32 R16, R68.reuse, R74, R16 ;  /* 0x0000004a4410723c */ /* 0x040fe40000001810 */
[----:B------:R-:W-:Y:S02]  /*f120*/  STG.E.U16 desc[UR28][R140.64+-0x6e], R102 ;  /* 0xffff92668c007986 */ /* 0x000fe4000c10151c */
[----:B------:R-:W-:Y:S01]  /*f130*/  PRMT R97, R98, 0x7632, R97 ;  /* 0x0000763262617816 */ /* 0x000fe20000000061 */
[----:B--2---:R-:W-:Y:S01]  /*f140*/  FADD.FTZ R131, R111, R116 ;  /* 0x000000746f837221 */ /* 0x004fe20000010000 */
[----:B------:R-:W-:Y:S01]  /*f150*/  F2FP.F16.F32.PACK_AB R111, R72, R111 ;  /* 0x0000006f486f723e */ /* 0x000fe200000000ff */
[----:B------:R2:W5:Y:S01]  /*f160*/  LDL.LU.64 R186, [R1+0x90] ;  /* 0x0000900001ba7983 */ /* 0x0005620000300a00 */
[----:B------:R-:W-:Y:S01]  /*f170*/  LOP3.LUT R173, R172, 0xff, RZ, 0xc0, !PT ;  /* 0x000000ffacad7812 */ /* 0x000fe200078ec0ff */
[----:B------:R-:W-:Y:S01]  /*f180*/  FADD.FTZ R131, R72, R131 ;  /* 0x0000008348837221 */ /* 0x000fe20000010000 */
[----:B------:R-:W-:Y:S01]  /*f190*/  PRMT R176, R176, 0x5410, R183 ;  /* 0x00005410b0b07816 */ /* 0x000fe200000000b7 */
[----:B------:R-:W-:Y:S01]  /*f1a0*/  FADD.FTZ R122, R86, R109 ;  /* 0x0000006d567a7221 */ /* 0x000fe20000010000 */
[----:B------:R-:W-:Y:S01]  /*f1b0*/  PRMT R109, R98, 0x5410, R97 ;  /* 0x00005410626d7816 */ /* 0x000fe20000000061 */
[----:B----4-:R-:W-:Y:S01]  /*f1c0*/  VIADD R121, R196, 0x6040 ;  /* 0x00006040c4797836 */ /* 0x010fe20000000000 */
[C---:B------:R-:W-:Y:S01]  /*f1d0*/  PRMT R133, R110.reuse, 0x7771, RZ ;  /* 0x000077716e857816 */ /* 0x040fe200000000ff */
[----:B------:R-:W-:Y:S01]  /*f1e0*/  @!P6 HADD2 R212, -R95.H0_H0, -RZ.H0_H0 ;  /* 0xa00000ff5fd4e230 */ /* 0x000fe20000000900 */
[----:B------:R-:W-:Y:S01]  /*f1f0*/  PRMT R172, R110, 0x7773, RZ ;  /* 0x000077736eac7816 */ /* 0x000fe200000000ff */
[----:B------:R-:W-:Y:S01]  /*f200*/  @!P0 HADD2 R214, -R101.H0_H0, -RZ.H0_H0 ;  /* 0xa00000ff65d68230 */ /* 0x000fe20000000900 */
[----:B------:R-:W-:Y:S01]  /*f210*/  SHF.R.U32.HI R191, RZ, 0x3, R194 ;  /* 0x00000003ffbf7819 */ /* 0x000fe200000116c2 */
[----:B------:R-:W4:Y:S01]  /*f220*/  MUFU.EX2 R130, R179 ;  /* 0x000000b300827308 */ /* 0x000f220000000800 */
[----:B------:R-:W-:Y:S01]  /*f230*/  @!P6 PRMT R95, R212, 0x5410, RZ ;  /* 0x00005410d45fe816 */ /* 0x000fe200000000ff */
[----:B------:R-:W-:Y:S01]  /*f240*/  IMAD.WIDE.U32 R106, R106, -0x326172a9, RZ ;  /* 0xcd9e8d576a6a7825 */ /* 0x000fe200078e00ff */
[----:B------:R-:W-:Y:S02]  /*f250*/  @!P0 PRMT R101, R214, 0x5410, RZ ;  /* 0x00005410d6658816 */ /* 0x000fe400000000ff */
[----:B------:R-:W-:Y:S01]  /*f260*/  ISETP.LE.U32.AND P6, PT, R178, UR8, PT ;  /* 0x00000008b2007c0c */ /* 0x000fe2000bfc3070 */
[----:B------:R-:W-:Y:S01]  /*f270*/  IMAD.WIDE R124, R137, -0x70, R124 ;  /* 0xffffff90897c7825 */ /* 0x000fe200078e027c */
[----:B------:R-:W-:Y:S01]  /*f280*/  ISETP.LE.U32.AND P0, PT, R183, UR8, PT ;  /* 0x00000008b7007c0c */ /* 0x000fe2000bf03070 */
[-C--:B-1----:R-:W-:Y:S01]  /*f290*/  HMMA.16816.F32 R20, R68, R80.reuse, R20 ;  /* 0x000000504414723c */ /* 0x082fe20000001814 */
[----:B------:R-:W-:Y:S02]  /*f2a0*/  STG.E.U16 desc[UR28][R146.64+-0x60], R101 ;  /* 0xffffa06592007986 */ /* 0x000fe4000c10151c */
[----:B------:R-:W-:Y:S01]  /*f2b0*/  LOP3.LUT R127, R106, UR9, R135, 0x96, !PT ;  /* 0x000000096a7f7c12 */ /* 0x000fe2000f8e9687 */
[----:B------:R-:W-:Y:S01]  /*f2c0*/  FADD.FTZ R122, R171, R122 ;  /* 0x0000007aab7a7221 */ /* 0x000fe20000010000 */
[----:B------:R-:W-:Y:S01]  /*f2d0*/  PRMT R106, R93, 0x5410, R88 ;  /* 0x000054105d6a7816 */ /* 0x000fe20000000058 */
[----:B------:R-:W-:Y:S01]  /*f2e0*/  @!P5 HADD2 R213, -R96.H0_H0, -RZ.H0_H0 ;  /* 0xa00000ff60d5d230 */ /* 0x000fe20000000900 */
[----:B------:R-:W-:Y:S01]  /*f2f0*/  LOP3.LUT R129, R127, 0xffff, RZ, 0xc0, !PT ;  /* 0x0000ffff7f817812 */ /* 0x000fe200078ec0ff */
[C---:B------:R-:W-:Y:S04]  /*f300*/  HMMA.16816.F32 R24, R76.reuse, R80, R24 ;  /* 0x000000504c18723c */ /* 0x040fe80000001818 */
[----:B------:R-:W-:Y:S01]  /*f310*/  SHF.R.U32.HI R129, RZ, 0x8, R129 ;  /* 0x00000008ff817819 */ /* 0x000fe20000011681 */
[----:B------:R-:W-:Y:S01]  /*f320*/  FADD.FTZ R81, R115, R108 ;  /* 0x0000006c73517221 */ /* 0x000fe20000010000 */
[C---:B----4-:R-:W-:Y:S01]  /*f330*/  F2FP.F16.F32.PACK_AB R116, R130.reuse, R115 ;  /* 0x000000738274723e */ /* 0x050fe200000000ff */
[----:B------:R-:W-:Y:S01]  /*f340*/  @!P6 HADD2 R221, -R93.H0_H0, -RZ.H0_H0 ;  /* 0xa00000ff5ddde230 */ /* 0x000fe20000000900 */
[----:B------:R-:W-:Y:S01]  /*f350*/  @!P5 PRMT R96, R213, 0x5410, RZ ;  /* 0x00005410d560d816 */ /* 0x000fe200000000ff */
[-C--:B------:R-:W-:Y:S03]  /*f360*/  HMMA.16816.F32 R28, R76, R82.reuse, R28 ;  /* 0x000000524c1c723c */ /* 0x080fe6000000181c */
[----:B------:R-:W-:Y:S01]  /*f370*/  LOP3.LUT R80, R129, 0xffff, RZ, 0xc0, !PT ;  /* 0x0000ffff81507812 */ /* 0x000fe200078ec0ff */
[----:B------:R-:W-:Y:S01]  /*f380*/  @!P0 HADD2 R228, -R94.H0_H0, -RZ.H0_H0 ;  /* 0xa00000ff5ee48230 */ /* 0x000fe20000000900 */
[----:B------:R-:W-:Y:S01]  /*f390*/  @!P6 PRMT R93, R221, 0x5410, RZ ;  /* 0x00005410dd5de816 */ /* 0x000fe200000000ff */
[----:B------:R-:W-:Y:S01]  /*f3a0*/  FADD.FTZ R130, R130, R81 ;  /* 0x0000005182827221 */ /* 0x000fe20000010000 */
[----:B------:R-:W-:Y:S01]  /*f3b0*/  F2FP.F16.F32.PACK_AB R115, R120, R177 ;  /* 0x000000b17873723e */ /* 0x000fe200000000ff */
[----:B------:R-:W-:Y:S01]  /*f3c0*/  FADD.FTZ R81, R177, R112 ;  /* 0x00000070b1517221 */ /* 0x000fe20000010000 */
[----:B------:R-:W-:Y:S01]  /*f3d0*/  @!P0 PRMT R94, R228, 0x5410, RZ ;  /* 0x00005410e45e8816 */ /* 0x000fe200000000ff */
[----:B------:R-:W-:Y:S01]  /*f3e0*/  STG.E.U16 desc[UR28][R146.64+-0x5e], R96 ;  /* 0xffffa26092007986 */ /* 0x000fe2000c10151c */
[----:B------:R-:W-:Y:S01]  /*f3f0*/  ISETP.LE.U32.AND P6, PT, R80, UR8, PT ;  /* 0x0000000850007c0c */ /* 0x000fe2000bfc3070 */
[----:B------:R-:W-:Y:S01]  /*f400*/  FADD.FTZ R120, R120, R81 ;  /* 0x0000005178787221 */ /* 0x000fe20000010000 */
[----:B------:R-:W-:Y:S01]  /*f410*/  ISETP.LE.U32.AND P5, PT, R180, UR8, PT ;  /* 0x00000008b4007c0c */ /* 0x000fe2000bfa3070 */
[C---:B------:R-:W-:Y:S01]  /*f420*/  HMMA.16816.F32 R32, R68.reuse, R82, R32 ;  /* 0x000000524420723c */ /* 0x040fe20000001820 */
[----:B------:R-:W-:Y:S03]  /*f430*/  STG.E.U16 desc[UR28][R124.64+-0x60], R95 ;  /* 0xffffa05f7c007986 */ /* 0x000fe6000c10151c */
[----:B------:R-:W-:Y:S01]  /*f440*/  ISETP.LE.U32.AND P0, PT, R174, UR8, PT ;  /* 0x00000008ae007c0c */ /* 0x000fe2000bf03070 */
[----:B------:R1:W-:Y:S01]  /*f450*/  STG.E.U16 desc[UR28][R124.64+-0x5e], R94 ;  /* 0xffffa25e7c007986 */ /* 0x0003e2000c10151c */
[----:B------:R-:W-:Y:S02]  /*f460*/  LOP3.LUT R128, R128, UR10, R107, 0x96, !PT ;  /* 0x0000000a80807c12 */ /* 0x000fe4000f8e966b */
[----:B------:R-:W-:Y:S02]  /*f470*/  PRMT R107, R92, 0x5410, R89 ;  /* 0x000054105c6b7816 */ /* 0x000fe40000000059 */
[----:B------:R-:W-:Y:S02]  /*f480*/  @!P1 PRMT R89, R222, 0x5410, RZ ;  /* 0x00005410de599816 */ /* 0x000fe400000000ff */
[----:B------:R-:W-:Y:S01]  /*f490*/  F2FP.F16.F32.PACK_AB R112, R171, R86 ;  /* 0x00000056ab70723e */ /* 0x000fe200000000ff */
[----:B------:R-:W-:Y:S01]  /*f4a0*/  @!P5 HADD2 R223, -R92.H0_H0, -RZ.H0_H0 ;  /* 0xa00000ff5cdfd230 */ /* 0x000fe20000000900 */
[----:B------:R-:W-:Y:S01]  /*f4b0*/  ISETP.GT.U32.AND P1, PT, R165, UR8, PT ;  /* 0x00000008a5007c0c */ /* 0x000fe2000bf24070 */
[----:B------:R-:W-:Y:S01]  /*f4c0*/  LDSM.16.MT88.4 R84, [R196+0x6800] ;  /* 0x00680000c454783b */ /* 0x000fe20000004200 */
[----:B------:R-:W-:Y:S01]  /*f4d0*/  PRMT R108, R91, 0x5410, R90 ;  /* 0x000054105b6c7816 */ /* 0x000fe2000000005a */
[----:B------:R-:W-:Y:S01]  /*f4e0*/  @!P0 HADD2 R207, -R88.H0_H0, -RZ.H0_H0 ;  /* 0xa00000ff58cf8230 */ /* 0x000fe20000000900 */
[----:B------:R-:W-:Y:S01]  /*f4f0*/  @!P5 PRMT R92, R223, 0x5410, RZ ;  /* 0x00005410df5cd816 */ /* 0x000fe200000000ff */
[----:B------:R-:W-:Y:S01]  /*f500*/  IMAD.MOV.U32 R171, RZ, RZ, R110 ;  /* 0x000000ffffab7224 */ /* 0x000fe200078e006e */
[----:B------:R-:W-:Y:S02]  /*f510*/  ISETP.LE.U32.AND P5, PT, R182, UR8, PT ;  /* 0x00000008b6007c0c */ /* 0x000fe4000bfa3070 */
[----:B------:R-:W-:Y:S02]  /*f520*/  @!P0 PRMT R88, R207, 0x5410, RZ ;  /* 0x00005410cf588816 */ /* 0x000fe400000000ff */
[----:B------:R-:W-:Y:S02]  /*f530*/  ISETP.GT.U32.AND P0, PT, R170, UR8, PT ;  /* 0x00000008aa007c0c */ /* 0x000fe4000bf04070 */
[----:B------:R-:W-:Y:S01]  /*f540*/  PRMT R99, R127, 0x7632, R99 ;  /* 0x000076327f637816 */ /* 0x000fe20000000063 */
[----:B------:R-:W-:Y:S01]  /*f550*/  @P1 HADD2 R208, -R90.H0_H0, -RZ.H0_H0 ;  /* 0xa00000ff5ad01230 */ /* 0x000fe20000000900 */
[----:B------:R-:W-:Y:S02]  /*f560*/  PRMT R180, R180, 0x5410, R167 ;  /* 0x00005410b4b47816 */ /* 0x000fe400000000a7 */
[----:B------:R-:W-:Y:S02]  /*f570*/  LOP3.LUT R99, R99, 0xff, RZ, 0xc0, !PT ;  /* 0x000000ff63637812 */ /* 0x000fe400078ec0ff */
[----:B------:R-:W-:Y:S01]  /*f580*/  @P1 PRMT R90, R208, 0x5410, RZ ;  /* 0x00005410d05a1816 */ /* 0x000fe200000000ff */
[----:B-1----:R-:W-:Y:S01]  /*f590*/  IMAD.WIDE R124, R137, 0x70, R124 ;  /* 0x00000070897c7825 */ /* 0x002fe200078e027c */
[----:B------:R-:W-:Y:S02]  /*f5a0*/  ISETP.LE.U32.AND P1, PT, R99, UR8, PT ;  /* 0x0000000863007c0c */ /* 0x000fe4000bf23070 */
[----:B------:R-:W-:Y:S01]  /*f5b0*/  PRMT R99, R100, 0x7632, R99 ;  /* 0x0000763264637816 */ /* 0x000fe20000000063 */
[----:B------:R-:W-:Y:S01]  /*f5c0*/  @!P5 HADD2 R209, -R91.H0_H0, -RZ.H0_H0 ;  /* 0xa00000ff5bd1d230 */ /* 0x000fe20000000900 */
[----:B------:R-:W-:Y:S01]  /*f5d0*/  PRMT R182, R182, 0x5410, R165 ;  /* 0x00005410b6b67816 */ /* 0x000fe200000000a5 */
[----:B------:R-:W-:Y:S01]  /*f5e0*/  @P0 HADD2 R201, -R98.H0_H0, -RZ.H0_H0 ;  /* 0xa00000ff62c90230 */ /* 0x000fe20000000900 */
[----:B------:R-:W-:Y:S01]  /*f5f0*/  PRMT R135, R110, 0x7772, RZ ;  /* 0x000077726e877816 */ /* 0x000fe200000000ff */
[----:B------:R-:W-:Y:S01]  /*f600*/  STG.E.U16 desc[UR28][R124.64+-0x60], R92 ;  /* 0xffffa05c7c007986 */ /* 0x000fe2000c10151c */
[----:B------:R-:W-:Y:S02]  /*f610*/  @!P5 PRMT R91, R209, 0x5410, RZ ;  /* 0x00005410d15bd816 */ /* 0x000fe400000000ff */
[----:B------:R-:W-:Y:S01]  /*f620*/  ISETP.GT.U32.AND P5, PT, R169, UR8, PT ;  /* 0x00000008a9007c0c */ /* 0x000fe2000bfa4070 */
[----:B------:R1:W-:Y:S01]  /*f630*/  STG.E.U16 desc[UR28][R124.64+-0x5e], R89 ;  /* 0xffffa2597c007986 */ /* 0x0003e2000c10151c */
[----:B------:R-:W-:Y:S02]  /*f640*/  @P0 PRMT R98, R201, 0x5410, RZ ;  /* 0x00005410c9620816 */ /* 0x000fe400000000ff */
[----:B------:R-:W-:Y:S01]  /*f650*/  ISETP.LE.U32.AND P0, PT, R173, UR8, PT ;  /* 0x00000008ad007c0c */ /* 0x000fe2000bf03070 */
[----:B------:R4:W-:Y:S01]  /*f660*/  STG.E.U16 desc[UR28][R140.64+-0x60], R93 ;  /* 0xffffa05d8c007986 */ /* 0x0009e2000c10151c */
[----:B------:R-:W-:Y:S02]  /*f670*/  PRMT R169, R170, 0x5410, R169 ;  /* 0x00005410aaa97816 */ /* 0x000fe400000000a9 */
[----:B------:R-:W-:Y:S01]  /*f680*/  PRMT R110, R100, 0x5410, R99 ;  /* 0x00005410646e7816 */ /* 0x000fe20000000063 */
[----:B------:R2:W-:Y:S01]  /*f690*/  STG.E.U16 desc[UR28][R140.64+-0x5e], R88 ;  /* 0xffffa2588c007986 */ /* 0x0005e2000c10151c */
[----:B------:R-:W-:Y:S02]  /*f6a0*/  PRMT R174, R178, 0x5410, R174 ;  /* 0x00005410b2ae7816 */ /* 0x000fe400000000ae */
[----:B------:R-:W-:Y:S01]  /*f6b0*/  PRMT R102, R103, 0x7632, R102 ;  /* 0x0000763267667816 */ /* 0x000fe20000000066 */
[----:B------:R-:W-:Y:S01]  /*f6c0*/  @P5 HADD2 R200, -R97.H0_H0, -RZ.H0_H0 ;  /* 0xa00000ff61c85230 */ /* 0x000fe20000000900 */
[----:B------:R-:W-:Y:S01]  /*f6d0*/  LOP3.LUT R95, R119, 0xff, RZ, 0xc0, !PT ;  /* 0x000000ff775f7812 */ /* 0x000fe200078ec0ff */
[----:B------:R2:W-:Y:S01]  /*f6e0*/  STG.E.U16 desc[UR28][R146.64+-0x50], R91 ;  /* 0xffffb05b92007986 */ /* 0x0005e2000c10151c */
[----:B------:R-:W-:Y:S01]  /*f6f0*/  PRMT R101, R113, 0x7632, R101 ;  /* 0x0000763271657816 */ /* 0x000fe20000000065 */
[----:B------:R-:W-:Y:S01]  /*f700*/  @!P0 HADD2 R203, -R100.H0_H0, -RZ.H0_H0 ;  /* 0xa00000ff64cb8230 */ /* 0x000fe20000000900 */
[----:B------:R-:W-:Y:S01]  /*f710*/  @P5 PRMT R97, R200, 0x5410, RZ ;  /* 0x00005410c8615816 */ /* 0x000fe200000000ff */
[----:B------:R-:W-:Y:S01]  /*f720*/  STG.E.U16 desc[UR28][R146.64+-0x4e], R90 ;  /* 0xffffb25a92007986 */ /* 0x000fe2000c10151c */
[----:B------:R-:W-:Y:S02]  /*f730*/  ISETP.GT.U32.AND P5, PT, R164, UR8, PT ;  /* 0x00000008a4007c0c */ /* 0x000fe4000bfa4070 */
[----:B------:R-:W-:Y:S02]  /*f740*/  @!P0 PRMT R100, R203, 0x5410, RZ ;  /* 0x00005410cb648816 */ /* 0x000fe400000000ff */
[C---:B------:R-:W-:Y:S02]  /*f750*/  ISETP.GT.U32.AND P0, PT, R168.reuse, UR8, PT ;  /* 0x00000008a8007c0c */ /* 0x040fe4000bf04070 */
[----:B------:R-:W-:Y:S02]  /*f760*/  PRMT R164, R173, 0x5410, R164 ;  /* 0x00005410ada47816 */ /* 0x000fe400000000a4 */
[----:B------:R-:W-:Y:S01]  /*f770*/  PRMT R168, R168, 0x5410, R163 ;  /* 0x00005410a8a87816 */ /* 0x000fe200000000a3 */
[----:B-1----:R-:W-:Y:S01]  /*f780*/  IMAD.WIDE R124, R137, -0x70, R124 ;  /* 0xffffff90897c7825 */ /* 0x002fe200078e027c */
[----:B------:R-:W-:Y:S02]  /*f790*/  F2FP.F16.F32.PACK_AB R96, R161, R162 ;  /* 0x000000a2a160723e */ /* 0x000fe400000000ff */
[----:B------:R-:W-:Y:S01]  /*f7a0*/  PRMT R94, R111, 0x7632, R94 ;  /* 0x000076326f5e7816 */ /* 0x000fe2000000005e */
[----:B------:R-:W-:Y:S01]  /*f7b0*/  @P5 HADD2 R202, -R99.H0_H0, -RZ.H0_H0 ;  /* 0xa00000ff63ca5230 */ /* 0x000fe20000000900 */
[----:B----4-:R-:W-:Y:S01]  /*f7c0*/  SHF.R.U32.HI R93, RZ, 0x18, R127 ;  /* 0x00000018ff5d7819 */ /* 0x010fe2000001167f */
[----:B------:R-:W-:Y:S01]  /*f7d0*/  STG.E.U16 desc[UR28][R124.64+-0x50], R98 ;  /* 0xffffb0627c007986 */ /* 0x000fe2000c10151c */
[----:B--2---:R-:W-:Y:S01]  /*f7e0*/  PRMT R88, R116, 0x7610, R88 ;  /* 0x0000761074587816 */ /* 0x004fe20000000058 */
[----:B------:R-:W-:Y:S01]  /*f7f0*/  @P0 HADD2 R220, -R103.H0_H0, -RZ.H0_H0 ;  /* 0xa00000ff67dc0230 */ /* 0x000fe20000000900 */
[----:B------:R-:W-:Y:S01]  /*f800*/  @P5 PRMT R99, R202, 0x5410, RZ ;  /* 0x00005410ca635816 */ /* 0x000fe200000000ff */
[----:B------:R1:W-:Y:S01]  /*f810*/  STG.E.U16 desc[UR28][R124.64+-0x4e], R97 ;  /* 0xffffb2617c007986 */ /* 0x0003e2000c10151c */
[C---:B------:R-:W-:Y:S01]  /*f820*/  PRMT R89, R115.reuse, 0x7610, R89 ;  /* 0x0000761073597816 */ /* 0x040fe20000000059 */
[----:B------:R-:W-:Y:S01]  /*f830*/  @!P6 HADD2 R217, -R94.H0_H0, -RZ.H0_H0 ;  /* 0xa00000ff5ed9e230 */ /* 0x000fe20000000900 */
[----:B------:R-:W-:Y:S01]  /*f840*/  PRMT R92, R115, 0x7632, R92 ;  /* 0x00007632735c7816 */ /* 0x000fe2000000005c */
[----:B------:R-:W-:Y:S01]  /*f850*/  @!P1 HADD2 R216, -R88.H0_H0, -RZ.H0_H0 ;  /* 0xa00000ff58d89230 */ /* 0x000fe20000000900 */
[----:B------:R-:W-:Y:S02]  /*f860*/  ISETP.GT.U32.AND P5, PT, R163, UR8, PT ;  /* 0x00000008a3007c0c */ /* 0x000fe4000bfa4070 */
[----:B------:R-:W-:Y:S02]  /*f870*/  PRMT R91, R116, 0x7632, R91 ;  /* 0x00007632745b7816 */ /* 0x000fe4000000005b */
[----:B------:R-:W-:Y:S02]  /*f880*/  LOP3.LUT R116, R171, 0xff, RZ, 0xc0, !PT ;  /* 0x000000ffab747812 */ /* 0x000fe400078ec0ff */
[----:B------:R-:W-:Y:S02]  /*f890*/  PRMT R163, R134, 0x7772, RZ ;  /* 0x0000777286a37816 */ /* 0x000fe400000000ff */
[----:B------:R-:W-:Y:S02]  /*f8a0*/  LOP3.LUT R188, R189, 0x400, RZ, 0xc0, !PT ;  /* 0x00000400bdbc7812 */ /* 0x000fe400078ec0ff */
[----:B------:R-:W-:Y:S03]  /*f8b0*/  SHF.R.U32.HI R185, RZ, 0x1, R194 ;  /* 0x00000001ffb97819 */ /* 0x000fe600000116c2 */
[----:B------:R-:W-:Y:S02]  /*f8c0*/  @P5 HADD2 R219, -R102.H0_H0, -RZ.H0_H0 ;  /* 0xa00000ff66db5230 */ /* 0x000fe40000000900 */
[C---:B-1----:R-:W-:Y:S05]  /*f8d0*/  IMAD.WIDE R124, R137.reuse, 0x70, R124 ;  /* 0x00000070897c7825 */ /* 0x042fea00078e027c */
[----:B------:R1:W-:Y:S04]  /*f8e0*/  STG.E.U16 desc[UR28][R124.64+-0x50], R100 ;  /* 0xffffb0647c007986 */ /* 0x0003e8000c10151c */
[----:B------:R2:W-:Y:S01]  /*f8f0*/  STG.E.U16 desc[UR28][R124.64+-0x4e], R99 ;  /* 0xffffb2637c007986 */ /* 0x0005e2000c10151c */
[----:B-1----:R-:W-:Y:S01]  /*f900*/  PRMT R100, R112, 0x7610, R100 ;  /* 0x0000761070647816 */ /* 0x002fe20000000064 */
[----:B--2---:R-:W-:Y:S01]  /*f910*/  IMAD.WIDE R124, R137, -0x70, R124 ;  /* 0xffffff90897c7825 */ /* 0x004fe200078e027c */
[----:B------:R-:W-:Y:S03]  /*f920*/  PRMT R99, R96, 0x7632, R99 ;  /* 0x0000763260637816 */ /* 0x000fe60000000063 */
[----:B---3--:R-:W-:Y:S04]  /*f930*/  @P2 VIADD R121, R73, 0xffffffc0 ;  /* 0xffffffc049792836 */ /* 0x008fe80000000000 */
[----:B------:R-:W-:Y:S01]  /*f940*/  IMAD.IADD R136, R184, 0x1, R121 ;  /* 0x00000001b8887824 */ /* 0x000fe200078e0279 */
[----:B------:R-:W1:Y:S08]  /*f950*/  LDSM.16.MT88.4 R72, [R121] ;  /* 0x000000007948783b */ /* 0x000e700000004200 */
[----:B------:R-:W2:Y:S01]  /*f960*/  LDSM.16.MT88.4 R80, [R136] ;  /* 0x000000008850783b */ /* 0x000ea20000004200 */
[-C--:B-1----:R-:W-:Y:S08]  /*f970*/  HMMA.16816.F32 R36, R68, R72.reuse, R36 ;  /* 0x000000484424723c */ /* 0x082ff00000001824 */
[C---:B------:R-:W-:Y:S04]  /*f980*/  HMMA.16816.F32 R40, R76.reuse, R72, R40 ;  /* 0x000000484c28723c */ /* 0x040fe80000001828 */
[--C-:B------:R-:W-:Y:S02]  /*f990*/  HSET2.LE.AND R73, R176, R117.reuse, PT ;  /* 0x00000075b0497233 */ /* 0x100fe40003803000 */
[----:B------:R-:W-:Y:S02]  /*f9a0*/  PRMT R72, R181, 0x5410, R166 ;  /* 0x00005410b5487816 */ /* 0x000fe400000000a6 */
[-C--:B------:R-:W-:Y:S03]  /*f9b0*/  HMMA.16816.F32 R44, R76, R74.reuse, R44 ;  /* 0x0000004a4c2c723c */ /* 0x080fe6000000182c */
[----:B------:R-:W-:Y:S02]  /*f9c0*/  LOP3.LUT R73, R104, R73, RZ, 0xc0, !PT ;  /* 0x0000004968497212 */ /* 0x000fe400078ec0ff */
[--C-:B------:R-:W-:Y:S03]  /*f9d0*/  HSET2.LE.AND R72, R72, R117.reuse, PT ;  /* 0x0000007548487233 */ /* 0x100fe60003803000 */
[C---:B------:R-:W-:Y:S04]  /*f9e0*/  HMMA.16816.F32 R48, R68.reuse, R74, R48 ;  /* 0x0000004a4430723c */ /* 0x040fe80000001830 */
[--C-:B------:R-:W-:Y:S02]  /*f9f0*/  HSET2.LE.AND R75, R182, R117.reuse, PT ;  /* 0x00000075b64b7233 */ /* 0x100fe40003803000 */
[----:B------:R-:W-:Y:S02]  /*fa00*/  LOP3.LUT R72, R105, R72, RZ, 0xc0, !PT ;  /* 0x0000004869487212 */ /* 0x000fe400078ec0ff */
[-C--:B--2---:R-:W-:Y:S03]  /*fa10*/  HMMA.16816.F32 R52, R68, R80.reuse, R52 ;  /* 0x000000504434723c */ /* 0x084fe60000001834 */
[----:B------:R-:W-:Y:S01]  /*fa20*/  LOP3.LUT R74, R108, R75, RZ, 0xc0, !PT ;  /* 0x0000004b6c4a7212 */ /* 0x000fe200078ec0ff */
[----:B------:R-:W-:Y:S01]  /*fa30*/  FADD.FTZ R108, R162, R131 ;  /* 0x00000083a26c7221 */ /* 0x000fe20000010000 */
[----:B------:R-:W-:Y:S02]  /*fa40*/  LOP3.LUT R162, R127, 0xff, RZ, 0xc0, !PT ;  /* 0x000000ff7fa27812 */ /* 0x000fe400078ec0ff */
[----:B------:R-:W-:Y:S01]  /*fa50*/  PRMT R105, R111, 0x7610, R105 ;  /* 0x000076106f697816 */ /* 0x000fe20000000069 */
[C---:B------:R-:W-:Y:S04]  /*fa60*/  HMMA.16816.F32 R56, R76.reuse, R80, R56 ;  /* 0x000000504c38723c */ /* 0x040fe80000001838 */
[----:B------:R-:W-:Y:S01]  /*fa70*/  LOP3.LUT R80, R169, 0xff00ff, RZ, 0xc0, !PT ;  /* 0x00ff00ffa9507812 */ /* 0x000fe200078ec0ff */
[----:B------:R-:W-:Y:S03]  /*fa80*/  FADD.FTZ R108, R161, R108 ;  /* 0x0000006ca16c7221 */ /* 0x000fe60000010000 */
[-C--:B------:R-:W-:Y:S03]  /*fa90*/  HMMA.16816.F32 R60, R76, R82.reuse, R60 ;  /* 0x000000524c3c723c */ /* 0x080fe6000000183c */
[--C-:B------:R-:W-:Y:S02]  /*faa0*/  HSET2.LE.AND R104, R80, R117.reuse, PT ;  /* 0x0000007550687233 */ /* 0x100fe40003803000 */
[--C-:B------:R-:W-:Y:S02]  /*fab0*/  HSET2.LE.AND R80, R180, R117.reuse, PT ;  /* 0x00000075b4507233 */ /* 0x100fe40003803000 */
[--C-:B------:R-:W-:Y:S01]  /*fac0*/  HSET2.LE.AND R79, R164, R117.reuse, PT ;  /* 0x00000075a44f7233 */ /* 0x100fe20003803000 */
[----:B------:R-:W-:Y:S01]  /*fad0*/  HMMA.16816.F32 R64, R68, R82, R64 ;  /* 0x000000524440723c */ /* 0x000fe20000001840 */
[----:B------:R-:W1:Y:S03]  /*fae0*/  LDSM.16.MT88.4 R68, [R193+0x6800] ;  /* 0x00680000c144783b */ /* 0x000e660000004200 */
[----:B------:R-:W-:Y:S02]  /*faf0*/  LOP3.LUT R76, R107, R80, RZ, 0xc0, !PT ;  /* 0x000000506b4c7212 */ /* 0x000fe400078ec0ff */
[----:B------:R-:W-:Y:S02]  /*fb00*/  LOP3.LUT R80, R168, 0xff00ff, RZ, 0xc0, !PT ;  /* 0x00ff00ffa8507812 */ /* 0x000fe400078ec0ff */
[----:B------:R-:W-:Y:S01]  /*fb10*/  LOP3.LUT R75, R109, R104, RZ, 0xc0, !PT ;  /* 0x000000686d4b7212 */ /* 0x000fe200078ec0ff */
[----:B------:R-:W-:Y:S01]  /*fb20*/  IMAD.MOV.U32 R104, RZ, RZ, R134 ;  /* 0x000000ffff687224 */ /* 0x000fe200078e0086 */
[--C-:B------:R-:W-:Y:S02]  /*fb30*/  HSET2.LE.AND R77, R174, R117.reuse, PT ;  /* 0x00000075ae4d7233 */ /* 0x100fe40003803000 */
[----:B------:R-:W-:Y:S01]  /*fb40*/  LOP3.LUT R78, R110, R79, RZ, 0xc0, !PT ;  /* 0x0000004f6e4e7212 */ /* 0x000fe200078ec0ff */
[----:B------:R-:W-:Y:S01]  /*fb50*/  IMAD.WIDE.U32 R110, R128, -0x2daee0ad, RZ ;  /* 0xd2511f53806e7825 */ /* 0x000fe200078e00ff */
[--C-:B------:R-:W-:Y:S01]  /*fb60*/  HSET2.LE.AND R80, R80, R117.reuse, PT ;  /* 0x0000007550507233 */ /* 0x100fe20003803000 */
[-C--:B------:R-:W-:Y:S05]  /*fb70*/  HMMA.16816.F32 R4, R72, R84.reuse, R4 ;  /* 0x000000544804723c */ /* 0x080fea0000001804 */
[----:B------:R-:W-:Y:S02]  /*fb80*/  PRMT R79, R103, 0x5410, R102 ;  /* 0x00005410674f7816 */ /* 0x000fe40000000066 */
[----:B------:R-:W-:Y:S01]  /*fb90*/  LOP3.LUT R77, R106, R77, RZ, 0xc0, !PT ;  /* 0x0000004d6a4d7212 */ /* 0x000fe200078ec0ff */
[----:B------:R-:W-:Y:S01]  /*fba0*/  IMAD.WIDE.U32 R106, R123, -0x2daee0ad, RZ ;  /* 0xd2511f537b6a7825 */ /* 0x000fe200078e00ff */
[----:B------:R-:W-:Y:S02]  /*fbb0*/  LOP3.LUT R79, R79, R80, RZ, 0xc0, !PT ;  /* 0x000000504f4f7212 */ /* 0x000fe400078ec0ff */
[----:B------:R-:W-:Y:S02]  /*fbc0*/  @P0 PRMT R103, R220, 0x5410, RZ ;  /* 0x00005410dc670816 */ /* 0x000fe400000000ff */
[----:B------:R-:W-:Y:S02]  /*fbd0*/  ISETP.LE.U32.AND P0, PT, R95, UR8, PT ;  /* 0x000000085f007c0c */ /* 0x000fe4000bf03070 */
[----:B------:R-:W-:Y:S01]  /*fbe0*/  PRMT R80, R119, 0x7632, R80 ;  /* 0x0000763277507816 */ /* 0x000fe20000000050 */
[C---:B------:R-:W-:Y:S01]  /*fbf0*/  HMMA.16816.F32 R8, R76.reuse, R84, R8 ;  /* 0x000000544c08723c */ /* 0x040fe20000001808 */
[----:B------:R2:W-:Y:S03]  /*fc00*/  STG.E.U16 desc[UR28][R140.64+-0x50], R103 ;  /* 0xffffb0678c007986 */ /* 0x0005e6000c10151c */
[----:B------:R-:W-:Y:S02]  /*fc10*/  PRMT R85, R114, 0x7632, R85 ;  /* 0x0000763272557816 */ /* 0x000fe40000000055 */
[----:B------:R-:W-:Y:S02]  /*fc20*/  SHF.R.U32.HI R164, RZ, 0x18, R119 ;  /* 0x00000018ffa47819 */ /* 0x000fe40000011677 */
[----:B------:R-:W-:Y:S01]  /*fc30*/  @P5 PRMT R102, R219, 0x5410, RZ ;  /* 0x00005410db665816 */ /* 0x000fe200000000ff */
[-C--:B------:R-:W-:Y:S03]  /*fc40*/  HMMA.16816.F32 R12, R76, R86.reuse, R12 ;  /* 0x000000564c0c723c */ /* 0x080fe6000000180c */
[----:B------:R-:W-:Y:S01]  /*fc50*/  PRMT R84, R113, 0x7610, R84 ;  /* 0x0000761071547816 */ /* 0x000fe20000000054 */
[----:B------:R-:W-:Y:S01]  /*fc60*/  @!P4 HADD2 R226, -R85.H0_H0, -RZ.H0_H0 ;  /* 0xa00000ff55e2c230 */ /* 0x000fe20000000900 */
[----:B------:R-:W-:Y:S01]  /*fc70*/  LOP3.LUT R160, R160, UR16, R107, 0x96, !PT ;  /* 0x00000010a0a07c12 */ /* 0x000fe2000f8e966b */
[----:B------:R3:W-:Y:S01]  /*fc80*/  STG.E.U16 desc[UR28][R140.64+-0x4e], R102 ;  /* 0xffffb2668c007986 */ /* 0x0007e2000c10151c */
[----:B------:R-:W-:Y:S01]  /*fc90*/  PRMT R97, R84, 0x5410, R101 ;  /* 0x0000541054617816 */ /* 0x000fe20000000065 */
[C---:B------:R-:W-:Y:S04]  /*fca0*/  HMMA.16816.F32 R16, R72.reuse, R86, R16 ;  /* 0x000000564810723c */ /* 0x040fe80000001810 */
[----:B------:R-:W-:Y:S02]  /*fcb0*/  PRMT R86, R114, 0x7610, R86 ;  /* 0x0000761072567816 */ /* 0x000fe40000000056 */
[----:B------:R-:W-:Y:S02]  /*fcc0*/  LOP3.LUT R87, R80, 0xff, RZ, 0xc0, !PT ;  /* 0x000000ff50577812 */ /* 0x000fe400078ec0ff */
[----:B------:R-:W-:Y:S01]  /*fcd0*/  PRMT R98, R86, 0x5410, R85 ;  /* 0x0000541056627816 */ /* 0x000fe20000000055 */
[----:B------:R-:W-:Y:S01]  /*fce0*/  @!P0 HADD2 R227, -R86.H0_H0, -RZ.H0_H0 ;  /* 0xa00000ff56e38230 */ /* 0x000fe20000000900 */
[----:B------:R-:W-:Y:S01]  /*fcf0*/  ISETP.LE.U32.AND P5, PT, R87, UR8, PT ;  /* 0x0000000857007c0c */ /* 0x000fe2000bfa3070 */
[----:B------:R-:W4:Y:S01]  /*fd00*/  LDSM.16.MT88.4 R80, [R121+0x800] ;  /* 0x000800007950783b */ /* 0x000f220000004200 */
[----:B------:R-:W-:Y:S01]  /*fd10*/  @!P4 PRMT R85, R226, 0x5410, RZ ;  /* 0x00005410e255c816 */ /* 0x000fe200000000ff */
[-C--:B-1----:R-:W-:Y:S03]  /*fd20*/  HMMA.16816.F32 R20, R72, R68.reuse, R20 ;  /* 0x000000444814723c */ /* 0x082fe60000001814 */
[----:B------:R-:W-:Y:S02]  /*fd30*/  @!P0 PRMT R86, R227, 0x5410, RZ ;  /* 0x00005410e3568816 */ /* 0x000fe400000000ff */
[----:B------:R-:W-:Y:S01]  /*fd40*/  ISETP.LE.U32.AND P0, PT, R164, UR8, PT ;  /* 0x00000008a4007c0c */ /* 0x000fe2000bf03070 */
[----:B------:R-:W-:Y:S01]  /*fd50*/  STG.E.U16 desc[UR28][R146.64+-0x3e], R85 ;  /* 0xffffc25592007986 */ /* 0x000fe2000c10151c */
[----:B------:R-:W-:Y:S01]  /*fd60*/  LOP3.LUT R107, R160, 0xffff, RZ, 0xc0, !PT ;  /* 0x0000ffffa06b7812 */ /* 0x000fe200078ec0ff */
[C---:B------:R-:W-:Y:S02]  /*fd70*/  HMMA.16816.F32 R24, R76.reuse, R68, R24 ;  /* 0x000000444c18723c */ /* 0x040fe40000001818 */
[----:B------:R-:W-:Y:S02]  /*fd80*/  STG.E.U16 desc[UR28][R146.64+-0x40], R86 ;  /* 0xffffc05692007986 */ /* 0x000fe4000c10151c */
[----:B------:R-:W-:Y:S01]  /*fd90*/  ISETP.LE.U32.AND P4, PT, R162, UR8, PT ;  /* 0x00000008a2007c0c */ /* 0x000fe2000bf83070 */
[----:B------:R-:W-:Y:S01]  /*fda0*/  @!P5 HADD2 R225, -R84.H0_H0, -RZ.H0_H0 ;  /* 0xa00000ff54e1d230 */ /* 0x000fe20000000900 */
[----:B------:R-:W-:Y:S02]  /*fdb0*/  SHF.R.U32.HI R107, RZ, 0x8, R107 ;  /* 0x00000008ff6b7819 */ /* 0x000fe4000001166b */
[----:B--2---:R-:W-:Y:S01]  /*fdc0*/  PRMT R103, R105, 0x5410, R94 ;  /* 0x0000541069677816 */ /* 0x004fe2000000005e */
[-C--:B------:R-:W-:Y:S03]  /*fdd0*/  HMMA.16816.F32 R28, R76, R70.reuse, R28 ;  /* 0x000000464c1c723c */ /* 0x080fe6000000181c */
[----:B------:R-:W-:Y:S01]  /*fde0*/  @!P5 PRMT R84, R225, 0x5410, RZ ;  /* 0x00005410e154d816 */ /* 0x000fe200000000ff */
[----:B------:R-:W-:Y:S01]  /*fdf0*/  @!P0 HADD2 R224, -R101.H0_H0, -RZ.H0_H0 ;  /* 0xa00000ff65e08230 */ /* 0x000fe20000000900 */
[----:B------:R-:W-:Y:S02]  /*fe00*/  LOP3.LUT R68, R107, 0xffff, RZ, 0xc0, !PT ;  /* 0x0000ffff6b447812 */ /* 0x000fe400078ec0ff */
[----:B------:R-:W-:Y:S01]  /*fe10*/  ISETP.LE.U32.AND P5, PT, R93, UR8, PT ;  /* 0x000000085d007c0c */ /* 0x000fe2000bfa3070 */
[----:B------:R-:W-:Y:S01]  /*fe20*/  STG.E.U16 desc[UR28][R124.64+-0x40], R84 ;  /* 0xffffc0547c007986 */ /* 0x000fe2000c10151c */
[----:B------:R-:W-:Y:S01]  /*fe30*/  @!P0 PRMT R101, R224, 0x5410, RZ ;  /* 0x00005410e0658816 */ /* 0x000fe200000000ff */
[C---:B------:R-:W-:Y:S04]  /*fe40*/  HMMA.16816.F32 R32, R72.reuse, R70, R32 ;  /* 0x000000464820723c */ /* 0x040fe80000001820 */
[----:B------:R-:W-:Y:S01]  /*fe50*/  ISETP.LE.U32.AND P0, PT, R68, UR8, PT ;  /* 0x0000000844007c0c */ /* 0x000fe2000bf03070 */
[----:B------:R1:W-:Y:S01]  /*fe60*/  STG.E.U16 desc[UR28][R124.64+-0x3e], R101 ;  /* 0xffffc2657c007986 */ /* 0x0003e2000c10151c */
[----:B------:R-:W-:Y:S01]  /*fe70*/  @!P6 PRMT R94, R217, 0x5410, RZ ;  /* 0x00005410d95ee816 */ /* 0x000fe200000000ff */
[----:B------:R-:W-:Y:S01]  /*fe80*/  @!P4 HADD2 R218, -R105.H0_H0, -RZ.H0_H0 ;  /* 0xa00000ff69dac230 */ /* 0x000fe20000000900 */
[----:B------:R-:W-:Y:S01]  /*fe90*/  ISETP.LE.U32.AND P6, PT, R116, UR8, PT ;  /* 0x0000000874007c0c */ /* 0x000fe2000bfc3070 */
[----:B------:R-:W2:Y:S01]  /*fea0*/  LDSM.16.MT88.4 R68, [R136+0x800] ;  /* 0x000800008844783b */ /* 0x000ea20000004200 */
[----:B---3--:R-:W-:Y:S01]  /*feb0*/  PRMT R102, R88, 0x5410, R91 ;  /* 0x0000541058667816 */ /* 0x008fe2000000005b */
[-C--:B----4-:R-:W-:Y:S03]  /*fec0*/  HMMA.16816.F32 R36, R72, R80.reuse, R36 ;  /* 0x000000504824723c */ /* 0x090fe60000001824 */
[----:B------:R-:W-:Y:S01]  /*fed0*/  @!P4 PRMT R105, R218, 0x5410, RZ ;  /* 0x00005410da69c816 */ /* 0x000fe200000000ff */
[----:B------:R-:W-:Y:S01]  /*fee0*/  @!P5 HADD2 R215, -R91.H0_H0, -RZ.H0_H0 ;  /* 0xa00000ff5bd7d230 */ /* 0x000fe20000000900 */
[----:B------:R-:W-:Y:S02]  /*fef0*/  ISETP.GT.U32.AND P4, PT, R133, UR8, PT ;  /* 0x0000000885007c0c */ /* 0x000fe4000bf84070 */
[----:B------:R-:W-:Y:S01]  /*ff00*/  @!P1 PRMT R88, R216, 0x5410, RZ ;  /* 0x00005410d8589816 */ /* 0x000fe200000000ff */
[C---:B------:R-:W-:Y:S04]  /*ff10*/  HMMA.16816.F32 R40, R76.reuse, R80, R40 ;  /* 0x000000504c28723c */ /* 0x040fe80000001828 */
[----:B------:R-:W-:Y:S01]  /*ff20*/  @!P5 PRMT R91, R215, 0x5410, RZ ;  /* 0x00005410d75bd816 */ /* 0x000fe200000000ff */
[----:B------:R-:W-:Y:S01]  /*ff30*/  @!P6 HADD2 R229, -R89.H0_H0, -RZ.H0_H0 ;  /* 0xa00000ff59e5e230 */ /* 0x000fe20000000900 */
[----:B------:R-:W-:Y:S02]  /*ff40*/  ISETP.GT.U32.AND P1, PT, R135, UR8, PT ;  /* 0x0000000887007c0c */ /* 0x000fe4000bf24070 */
[----:B------:R-:W-:Y:S01]  /*ff50*/  ISETP.GT.U32.AND P5, PT, R172, UR8, PT ;  /* 0x00000008ac007c0c */ /* 0x000fe2000bfa4070 */
[-C--:B------:R-:W-:Y:S03]  /*ff60*/  HMMA.16816.F32 R44, R76, R82.reuse, R44 ;  /* 0x000000524c2c723c */ /* 0x080fe6000000182c */
[----:B------:R-:W-:Y:S01]  /*ff70*/  PRMT R80, R95, 0x5410, R118 ;  /* 0x000054105f507816 */ /* 0x000fe20000000076 */
[----:B-1----:R-:W-:Y:S01]  /*ff80*/  IMAD.WIDE R124, R137, 0x70, R124 ;  /* 0x00000070897c7825 */ /* 0x002fe200078e027c */
[----:B------:R-:W-:Y:S02]  /*ff90*/  PRMT R95, R112, 0x7632, R95 ;  /* 0x00007632705f7816 */ /* 0x000fe4000000005f */
[----:B------:R-:W-:Y:S01]  /*ffa0*/  LOP3.LUT R114, R104, 0xff, RZ, 0xc0, !PT ;  /* 0x000000ff68727812 */ /* 0x000fe200078ec0ff */
[----:B------:R-:W-:Y:S01]  /*ffb0*/  @P4 HADD2 R210, -R92.H0_H0, -RZ.H0_H0 ;  /* 0xa00000ff5cd24230 */ /* 0x000fe20000000900 */
[----:B------:R-:W-:Y:S01]  /*ffc0*/  PRMT R104, R89, 0x5410, R92 ;  /* 0x0000541059687816 */ /* 0x000fe2000000005c */
[----:B------:R-:W-:Y:S01]  /*ffd0*/  STG.E.U16 desc[UR28][R124.64+-0x40], R105 ;  /* 0xffffc0697c007986 */ /* 0x000fe2000c10151c */
[----:B------:R-:W-:Y:S01]  /*ffe0*/  @!P6 PRMT R89, R229, 0x5410, RZ ;  /* 0x00005410e559e816 */ /* 0x000fe200000000ff */
[C---:B------:R-:W-:Y:S02]  /*fff0*/  HMMA.16816.F32 R48, R72.reuse, R82, R48 ;  /* 0x000000524830723c */ /* 0x040fe40000001830 */
[----:B------:R1:W-:Y:S02]  /*10000*/  STG.E.U16 desc[UR28][R124.64+-0x3e], R94 ;  /* 0xffffc25e7c007986 */ /* 0x0003e4000c10151c */
[----:B------:R-:W-:Y:S01]  /*10010*/  @P4 PRMT R92, R210, 0x5410, RZ ;  /* 0x00005410d25c4816 */ /* 0x000fe200000000ff */
[----:B------:R-:W-:Y:S01]  /*10020*/  @P1 HADD2 R211, -R100.H0_H0, -RZ.H0_H0 ;  /* 0xa00000ff64d31230 */ /* 0x000fe20000000900 */
[----:B------:R-:W-:Y:S01]  /*10030*/  PRMT R83, R100, 0x5410, R95 ;  /* 0x0000541064537816 */ /* 0x000fe2000000005f */
[----:B------:R-:W-:Y:S01]  /*10040*/  @P5 HADD2 R206, -R95.H0_H0, -RZ.H0_H0 ;  /* 0xa00000ff5fce5230 */ /* 0x000fe20000000900 */
[----:B------:R-:W-:Y:S01]  /*10050*/  PRMT R164, R87, 0x5410, R164 ;  /* 0x0000541057a47816 */ /* 0x000fe200000000a4 */
[----:B------:R-:W-:Y:S01]  /*10060*/  STG.E.U16 desc[UR28][R140.64+-0x40], R88 ;  /* 0xffffc0588c007986 */ /* 0x000fe2000c10151c */
[----:B------:R-:W-:Y:S01]  /*10070*/  @P1 PRMT R100, R211, 0x5410, RZ ;  /* 0x00005410d3641816 */ /* 0x000fe200000000ff */
[-C--:B--2---:R-:W-:Y:S02]  /*10080*/  HMMA.16816.F32 R52, R72, R68.reuse, R52 ;  /* 0x000000444834723c */ /* 0x084fe40000001834 */
[----:B------:R2:W-:Y:S01]  /*10090*/  STG.E.U16 desc[UR28][R140.64+-0x3e], R91 ;  /* 0xffffc25b8c007986 */ /* 0x0005e2000c10151c */
[----:B------:R-:W-:Y:S02]  /*100a0*/  @P5 PRMT R95, R206, 0x5410, RZ ;  /* 0x00005410ce5f5816 */ /* 0x000fe400000000ff */
[----:B------:R-:W-:Y:S01]  /*100b0*/  PRMT R109, R134, 0x7771, RZ ;  /* 0x00007771866d7816 */ /* 0x000fe200000000ff */
[----:B------:R-:W-:Y:S01]  /*100c0*/  STG.E.U16 desc[UR28][R146.64+-0x30], R89 ;  /* 0xffffd05992007986 */ /* 0x000fe2000c10151c */
[----:B------:R-:W-:Y:S01]  /*100d0*/  SHF.R.U32.HI R118, RZ, 0x10, R127 ;  /* 0x00000010ff767819 */ /* 0x000fe2000001167f */
[C---:B------:R-:W-:Y:S02]  /*100e0*/  HMMA.16816.F32 R56, R76.reuse, R68, R56 ;  /* 0x000000444c38723c */ /* 0x040fe40000001838 */
[----:B------:R-:W-:Y:S02]  /*100f0*/  STG.E.U16 desc[UR28][R146.64+-0x2e], R92 ;  /* 0xffffd25c92007986 */ /* 0x000fe4000c10151c */
[----:B------:R-:W-:Y:S01]  /*10100*/  LOP3.LUT R126, R126, UR16, R111, 0x96, !PT ;  /* 0x000000107e7e7c12 */ /* 0x000fe2000f8e966f */
[----:B------:R-:W-:Y:S01]  /*10110*/  FADD.FTZ R111, R159, R130 ;  /* 0x000000829f6f7221 */ /* 0x000fe20000010000 */
[----:B------:R-:W-:Y:S01]  /*10120*/  ISETP.GT.U32.AND P5, PT, R163, UR8, PT ;  /* 0x00000008a3007c0c */ /* 0x000fe2000bfa4070 */
[----:B------:R-:W3:Y:S01]  /*10130*/  LDSM.16.MT88.4 R84, [R196+0x7000] ;  /* 0x00700000c454783b */ /* 0x000ee20000004200 */
[C---:B------:R-:W-:Y:S01]  /*10140*/  ISETP.LE.U32.AND P4, PT, R114.reuse, UR8, PT ;  /* 0x0000000872007c0c */ /* 0x040fe2000bf83070 */
[-C--:B------:R-:W-:Y:S01]  /*10150*/  HMMA.16816.F32 R60, R76, R70.reuse, R60 ;  /* 0x000000464c3c723c */ /* 0x080fe2000000183c */
[----:B------:R-:W4:Y:S01]  /*10160*/  MUFU.EX2 R77, R157 ;  /* 0x0000009d004d7308 */ /* 0x000f220000000800 */
[----:B------:R-:W-:Y:S01]  /*10170*/  UIADD3 UR16, UPT, UPT, UR24, -0x1, URZ ;  /* 0xffffffff18107890 */ /* 0x000fe2000fffe0ff */
[----:B------:R-:W-:Y:S01]  /*10180*/  ISETP.GT.U32.AND P6, PT, R109, UR8, PT ;  /* 0x000000086d007c0c */ /* 0x000fe2000bfc4070 */
[----:B-1----:R-:W-:Y:S01]  /*10190*/  IMAD.WIDE R124, R137, -0x70, R124 ;  /* 0xffffff90897c7825 */ /* 0x002fe200078e027c */
[----:B------:R-:W-:Y:S02]  /*101a0*/  PRMT R114, R114, 0x5410, R109 ;  /* 0x0000541072727816 */ /* 0x000fe4000000006d */
[----:B------:R-:W-:Y:S01]  /*101b0*/  LOP3.LUT R118, R118, 0xff, RZ, 0xc0, !PT ;  /* 0x000000ff76767812 */ /* 0x000fe200078ec0ff */
[----:B------:R-:W-:Y:S01]  /*101c0*/  HMMA.16816.F32 R64, R72, R70, R64 ;  /* 0x000000464840723c */ /* 0x000fe20000001840 */
[----:B------:R-:W-:Y:S01]  /*101d0*/  STG.E.U16 desc[UR28][R124.64+-0x30], R100 ;  /* 0xffffd0647c007986 */ /* 0x000fe2000c10151c */
[----:B------:R-:W-:Y:S02]  /*101e0*/  UMOV UR24, UR16 ;  /* 0x0000001000187c82 */ /* 0x000fe40008000000 */
[----:B------:R-:W-:Y:S01]  /*101f0*/  LOP3.LUT R109, R126, 0xffff, RZ, 0xc0, !PT ;  /* 0x0000ffff7e6d7812 */ /* 0x000fe200078ec0ff */
[----:B------:R1:W-:Y:S01]  /*10200*/  STG.E.U16 desc[UR28][R124.64+-0x2e], R95 ;  /* 0xffffd25f7c007986 */ /* 0x0003e2000c10151c */
[----:B------:R-:W-:Y:S01]  /*10210*/  PRMT R135, R135, 0x5410, R172 ;  /* 0x0000541087877816 */ /* 0x000fe200000000ac */
[----:B------:R-:W-:Y:S01]  /*10220*/  FADD.FTZ R105, R153, R108 ;  /* 0x0000006c99697221 */ /* 0x000fe20000010000 */
[----:B------:R-:W-:Y:S01]  /*10230*/  PRMT R118, R118, 0x5410, R93 ;  /* 0x0000541076767816 */ /* 0x000fe2000000005d */
[----:B--2---:R-:W-:Y:S01]  /*10240*/  FADD.FTZ R91, R155, R122 ;  /* 0x0000007a9b5b7221 */ /* 0x004fe20000010000 */
[----:B------:R-:W-:Y:S01]  /*10250*/  SHF.R.U32.HI R109, RZ, 0x8, R109 ;  /* 0x00000008ff6d7819 */ /* 0x000fe2000001166d */
[----:B------:R-:W-:Y:S01]  /*10260*/  @!P4 HADD2 R205, -R96.H0_H0, -RZ.H0_H0 ;  /* 0xa00000ff60cdc230 */ /* 0x000fe20000000900 */
[C---:B------:R-:W-:Y:S01]  /*10270*/  F2FP.F16.F32.PACK_AB R93, R158.reuse, R159 ;  /* 0x0000009f9e5d723e */ /* 0x040fe200000000ff */
[----:B------:R-:W-:Y:S01]  /*10280*/  @P6 HADD2 R204, -R99.H0_H0, -RZ.H0_H0 ;  /* 0xa00000ff63cc6230 */ /* 0x000fe20000000900 */
[----:B------:R-:W-:Y:S01]  /*10290*/  LOP3.LUT R94, R135, 0xff00ff, RZ, 0xc0, !PT ;  /* 0x00ff00ff875e7812 */ /* 0x000fe200078ec0ff */
[----:B----4-:R-:W-:Y:S01]  /*102a0*/  FADD.FTZ R135, R77, R120 ;  /* 0x000000784d877221 */ /* 0x010fe20000010000 */
[----:B------:R-:W-:Y:S01]  /*102b0*/  LOP3.LUT R81, R109, 0xffff, RZ, 0xc0, !PT ;  /* 0x0000ffff6d517812 */ /* 0x000fe200078ec0ff */
[----:B------:R-:W-:Y:S01]  /*102c0*/  @P5 HADD2 R246, -R93.H0_H0, -RZ.H0_H0 ;  /* 0xa00000ff5df65230 */ /* 0x000fe20000000900 */
[----:B------:R-:W-:Y:S01]  /*102d0*/  PRMT R90, R93, 0x7632, R90 ;  /* 0x000076325d5a7816 */ /* 0x000fe2000000005a */
[----:B------:R-:W-:Y:S01]  /*102e0*/  FADD.FTZ R111, R158, R111 ;  /* 0x0000006f9e6f7221 */ /* 0x000fe20000010000 */
[--C-:B------:R-:W-:Y:S01]  /*102f0*/  HSET2.LE.AND R76, R94, R117.reuse, PT ;  /* 0x000000755e4c7233 */ /* 0x100fe20003803000 */
[----:B------:R-:W-:Y:S01]  /*10300*/  FADD.FTZ R135, R156, R135 ;  /* 0x000000879c877221 */ /* 0x000fe20000010000 */
[----:B------:R-:W-:Y:S02]  /*10310*/  PRMT R134, R134, 0x7773, RZ ;  /* 0x0000777386867816 */ /* 0x000fe400000000ff */
[----:B------:R-:W-:Y:S02]  /*10320*/  LOP3.LUT R94, R160, 0xff, RZ, 0xc0, !PT ;  /* 0x000000ffa05e7812 */ /* 0x000fe400078ec0ff */
[----:B------:R-:W-:Y:S02]  /*10330*/  ISETP.LE.U32.AND P1, PT, R81, UR8, PT ;  /* 0x0000000851007c0c */ /* 0x000fe4000bf23070 */
[----:B------:R-:W-:Y:S02]  /*10340*/  PRMT R72, R93, 0x5410, R90 ;  /* 0x000054105d487816 */ /* 0x000fe4000000005a */
[--C-:B------:R-:W-:Y:S02]  /*10350*/  HSET2.LE.AND R81, R80, R117.reuse, PT ;  /* 0x0000007550517233 */ /* 0x100fe40003803000 */
[----:B------:R-:W-:Y:S01]  /*10360*/  @P5 PRMT R93, R246, 0x5410, RZ ;  /* 0x00005410f65d5816 */ /* 0x000fe200000000ff */
[----:B-1----:R-:W-:Y:S01]  /*10370*/  IMAD.WIDE R124, R137, 0x70, R124 ;  /* 0x00000070897c7825 */ /* 0x002fe200078e027c */
[--C-:B------:R-:W-:Y:S02]  /*10380*/  HSET2.LE.AND R68, R164, R117.reuse, PT ;  /* 0x00000075a4447233 */ /* 0x100fe40003803000 */
[--C-:B------:R-:W-:Y:S02]  /*10390*/  HSET2.LE.AND R70, R114, R117.reuse, PT ;  /* 0x0000007572467233 */ /* 0x100fe40003803000 */
[----:B------:R-:W-:Y:S01]  /*103a0*/  ISETP.LE.U32.AND P5, PT, R94, UR8, PT ;  /* 0x000000085e007c0c */ /* 0x000fe2000bfa3070 */
[----:B------:R-:W-:Y:S01]  /*103b0*/  LDSM.16.MT88.4 R112, [R193+0x7800] ;  /* 0x00780000c170783b */ /* 0x000fe20000004200 */
[----:B------:R-:W-:Y:S02]  /*103c0*/  PRMT R162, R162, 0x5410, R129 ;  /* 0x00005410a2a27816 */ /* 0x000fe40000000081 */
[----:B------:R-:W-:Y:S02]  /*103d0*/  PRMT R163, R163, 0x5410, R134 ;  /* 0x00005410a3a37816 */ /* 0x000fe40000000086 */
[----:B------:R-:W-:Y:S02]  /*103e0*/  PRMT R73, R96, 0x5410, R99 ;  /* 0x0000541060497816 */ /* 0x000fe40000000063 */
[----:B------:R-:W-:Y:S02]  /*103f0*/  PRMT R116, R116, 0x5410, R133 ;  /* 0x0000541074747816 */ /* 0x000fe40000000085 */
[----:B------:R-:W-:Y:S02]  /*10400*/  @!P4 PRMT R96, R205, 0x5410, RZ ;  /* 0x00005410cd60c816 */ /* 0x000fe400000000ff */
[----:B------:R-:W-:Y:S02]  /*10410*/  LOP3.LUT R80, R98, R81, RZ, 0xc0, !PT ;  /* 0x0000005162507212 */ /* 0x000fe400078ec0ff */
[----:B------:R-:W-:Y:S01]  /*10420*/  LOP3.LUT R83, R83, R76, RZ, 0xc0, !PT ;  /* 0x0000004c53537212 */ /* 0x000fe200078ec0ff */
[----:B------:R-:W-:Y:S01]  /*10430*/  STG.E.U16 desc[UR28][R124.64+-0x30], R96 ;  /* 0xffffd0607c007986 */ /* 0x000fe2000c10151c */
[----:B------:R-:W-:Y:S02]  /*10440*/  LOP3.LUT R81, R97, R68, RZ, 0xc0, !PT ;  /* 0x0000004461517212 */ /* 0x000fe400078ec0ff */
[----:B------:R-:W-:Y:S01]  /*10450*/  LOP3.LUT R76, R163, 0xff00ff, RZ, 0xc0, !PT ;  /* 0x00ff00ffa34c7812 */ /* 0x000fe200078ec0ff */
[----:B------:R-:W-:Y:S01]  /*10460*/  MUFU.EX2 R97, R150 ;  /* 0x0000009600617308 */ /* 0x000fe20000000800 */
[----:B------:R-:W-:Y:S02]  /*10470*/  ISETP.GT.U32.AND P4, PT, R134, UR8, PT ;  /* 0x0000000886007c0c */ /* 0x000fe4000bf84070 */
[----:B------:R-:W-:Y:S02]  /*10480*/  @P6 PRMT R99, R204, 0x5410, RZ ;  /* 0x00005410cc636816 */ /* 0x000fe400000000ff */
[----:B------:R-:W-:Y:S02]  /*10490*/  LOP3.LUT R70, R73, R70, RZ, 0xc0, !PT ;  /* 0x0000004649467212 */ /* 0x000fe400078ec0ff */
[--C-:B------:R-:W-:Y:S01]  /*104a0*/  HSET2.LE.AND R68, R162, R117.reuse, PT ;  /* 0x00000075a2447233 */ /* 0x100fe20003803000 */
[----:B------:R1:W-:Y:S01]  /*104b0*/  STG.E.U16 desc[UR28][R124.64+-0x2e], R99 ;  /* 0xffffd2637c007986 */ /* 0x0003e2000c10151c */
[--C-:B------:R-:W-:Y:S01]  /*104c0*/  HSET2.LE.AND R69, R116, R117.reuse, PT ;  /* 0x0000007574457233 */ /* 0x100fe20003803000 */
[----:B------:R-:W-:Y:S01]  /*104d0*/  MUFU.EX2 R150, R149 ;  /* 0x0000009500967308 */ /* 0x000fe20000000800 */
[----:B------:R-:W-:Y:S01]  /*104e0*/  PRMT R73, R126, 0x7632, R73 ;  /* 0x000076327e497816 */ /* 0x000fe20000000049 */
[----:B------:R-:W-:Y:S01]  /*104f0*/  STG.E.U16 desc[UR28][R140.64+-0x30], R93 ;  /* 0xffffd05d8c007986 */ /* 0x000fe2000c10151c */
[----:B------:R-:W-:Y:S01]  /*10500*/  F2FP.F16.F32.PACK_AB R77, R156, R77 ;  /* 0x0000004d9c4d723e */ /* 0x000fe200000000ff */
[----:B------:R-:W-:Y:S01]  /*10510*/  @P4 HADD2 R233, -R90.H0_H0, -RZ.H0_H0 ;  /* 0xa00000ff5ae94230 */ /* 0x000fe20000000900 */
[--C-:B------:R-:W-:Y:S02]  /*10520*/  HSET2.LE.AND R71, R76, R117.reuse, PT ;  /* 0x000000754c477233 */ /* 0x100fe40003803000 */
[----:B------:R-:W-:Y:S01]  /*10530*/  LOP3.LUT R73, R73, 0xff, RZ, 0xc0, !PT ;  /* 0x000000ff49497812 */ /* 0x000fe200078ec0ff */
[----:B------:R-:W-:Y:S01]  /*10540*/  @!P5 HADD2 R237, -R77.H0_H0, -RZ.H0_H0 ;  /* 0xa00000ff4dedd230 */ /* 0x000fe20000000900 */
[----:B------:R-:W-:Y:S01]  /*10550*/  LOP3.LUT R68, R103, R68, RZ, 0xc0, !PT ;  /* 0x0000004467447212 */ /* 0x000fe200078ec0ff */
[----:B------:R-:W2:Y:S01]  /*10560*/  MUFU.EX2 R76, R151 ;  /* 0x00000097004c7308 */ /* 0x000ea20000000800 */
[----:B------:R-:W-:Y:S02]  /*10570*/  LOP3.LUT R82, R104, R69, RZ, 0xc0, !PT ;  /* 0x0000004568527212 */ /* 0x000fe400078ec0ff */
[----:B------:R-:W-:Y:S02]  /*10580*/  PRMT R103, R160, 0x7632, R103 ;  /* 0x00007632a0677816 */ /* 0x000fe40000000067 */
[----:B------:R-:W-:Y:S02]  /*10590*/  PRMT R88, R77, 0x7632, R88 ;  /* 0x000076324d587816 */ /* 0x000fe40000000058 */
[----:B------:R-:W-:Y:S01]  /*105a0*/  LOP3.LUT R71, R72, R71, RZ, 0xc0, !PT ;  /* 0x0000004748477212 */ /* 0x000fe200078ec0ff */
[-C--:B---3--:R-:W-:Y:S02]  /*105b0*/  HMMA.16816.F32 R4, R80, R84.reuse, R4 ;  /* 0x000000545004723c */ /* 0x088fe40000001804 */
[----:B------:R3:W4:Y:S03]  /*105c0*/  MUFU.EX2 R151, R148 ;  /* 0x0000009400977308 */ /* 0x0007260000000800 */
[----:B------:R-:W-:Y:S01]  /*105d0*/  ISETP.LE.U32.AND P6, PT, R73, UR8, PT ;  /* 0x0000000849007c0c */ /* 0x000fe2000bfc3070 */
[----:B------:R-:W-:Y:S01]  /*105e0*/  @!P0 HADD2 R236, -R88.H0_H0, -RZ.H0_H0 ;  /* 0xa00000ff58ec8230 */ /* 0x000fe20000000900 */
[--C-:B------:R-:W-:Y:S01]  /*105f0*/  HSET2.LE.AND R69, R118, R117.reuse, PT ;  /* 0x0000007576457233 */ /* 0x100fe20003803000 */
[----:B------:R-:W4:Y:S01]  /*10600*/  LDSM.16.MT88.4 R72, [R193+0x7000] ;  /* 0x00700000c148783b */ /* 0x000f220000004200 */
[----:B------:R-:W-:Y:S01]  /*10610*/  LOP3.LUT R103, R103, 0xff, RZ, 0xc0, !PT ;  /* 0x000000ff67677812 */ /* 0x000fe200078ec0ff */
[----:B-1----:R-:W-:Y:S01]  /*10620*/  IMAD.WIDE R124, R137, -0x70, R124 ;  /* 0xffffff90897c7825 */ /* 0x002fe200078e027c */
[----:B------:R-:W-:Y:S01]  /*10630*/  PRMT R128, R77, 0x5410, R88 ;  /* 0x000054104d807816 */ /* 0x000fe20000000058 */
[----:B------:R-:W-:Y:S01]  /*10640*/  MUFU.EX2 R149, R138 ;  /* 0x0000008a00957308 */ /* 0x000fe20000000800 */
[----:B------:R-:W-:Y:S01]  /*10650*/  @!P5 PRMT R77, R237, 0x5410, RZ ;  /* 0x00005410ed4dd816 */ /* 0x000fe200000000ff */
[----:B--2---:R-:W-:Y:S01]  /*10660*/  FADD.FTZ R96, R76, R111 ;  /* 0x0000006f4c607221 */ /* 0x004fe20000010000 */
[----:B------:R-:W-:Y:S02]  /*10670*/  LOP3.LUT R69, R102, R69, RZ, 0xc0, !PT ;  /* 0x0000004566457212 */ /* 0x000fe400078ec0ff */
[----:B------:R-:W-:Y:S01]  /*10680*/  ISETP.LE.U32.AND P5, PT, R103, UR8, PT ;  /* 0x0000000867007c0c */ /* 0x000fe2000bfa3070 */
[----:B---3--:R-:W-:Y:S01]  /*10690*/  FADD.FTZ R148, R152, R105 ;  /* 0x0000006998947221 */ /* 0x008fe20000010000 */
[----:B------:R-:W-:Y:S02]  /*106a0*/  SHF.R.U32.HI R160, RZ, 0x18, R160 ;  /* 0x00000018ffa07819 */ /* 0x000fe400000116a0 */
[----:B------:R-:W-:Y:S01]  /*106b0*/  @P4 PRMT R90, R233, 0x5410, RZ ;  /* 0x00005410e95a4816 */ /* 0x000fe200000000ff */
[C---:B------:R-:W-:Y:S04]  /*106c0*/  HMMA.16816.F32 R8, R68.reuse, R84, R8 ;  /* 0x000000544408723c */ /* 0x040fe80000001808 */
[----:B------:R-:W-:Y:S01]  /*106d0*/  ISETP.LE.U32.AND P4, PT, R160, UR8, PT ;  /* 0x00000008a0007c0c */ /* 0x000fe2000bf83070 */
[----:B------:R1:W-:Y:S01]  /*106e0*/  STG.E.U16 desc[UR28][R140.64+-0x2e], R90 ;  /* 0xffffd25a8c007986 */ /* 0x0003e2000c10151c */
[----:B------:R-:W-:Y:S02]  /*106f0*/  F2FP.F16.F32.PACK_AB R85, R154, R155 ;  /* 0x0000009b9a55723e */ /* 0x000fe400000000ff */
[-C--:B------:R-:W-:Y:S01]  /*10700*/  HMMA.16816.F32 R12, R68, R86.reuse, R12 ;  /* 0x00000056440c723c */ /* 0x080fe2000000180c */
[----:B------:R-:W-:Y:S02]  /*10710*/  STG.E.U16 desc[UR28][R146.64+-0x20], R77 ;  /* 0xffffe04d92007986 */ /* 0x000fe4000c10151c */
[C---:B------:R-:W-:Y:S01]  /*10720*/  PRMT R84, R85.reuse, 0x7632, R84 ;  /* 0x0000763255547816 */ /* 0x040fe20000000054 */
[----:B------:R-:W-:Y:S01]  /*10730*/  @!P5 HADD2 R235, -R85.H0_H0, -RZ.H0_H0 ;  /* 0xa00000ff55ebd230 */ /* 0x000fe20000000900 */
[----:B------:R-:W-:Y:S02]  /*10740*/  @!P0 PRMT R88, R236, 0x5410, RZ ;  /* 0x00005410ec588816 */ /* 0x000fe400000000ff */
[----:B------:R-:W-:Y:S01]  /*10750*/  PRMT R129, R85, 0x5410, R84 ;  /* 0x0000541055817816 */ /* 0x000fe20000000054 */
[C---:B------:R-:W-:Y:S02]  /*10760*/  HMMA.16816.F32 R16, R80.reuse, R86, R16 ;  /* 0x000000565010723c */ /* 0x040fe40000001810 */
[----:B------:R-:W-:Y:S02]  /*10770*/  STG.E.U16 desc[UR28][R146.64+-0x1e], R88 ;  /* 0xffffe25892007986 */ /* 0x000fe4000c10151c */
[----:B------:R-:W-:Y:S01]  /*10780*/  @!P4 HADD2 R234, -R84.H0_H0, -RZ.H0_H0 ;  /* 0xa00000ff54eac230 */ /* 0x000fe20000000900 */
[----:B------:R-:W-:Y:S02]  /*10790*/  @!P5 PRMT R85, R235, 0x5410, RZ ;  /* 0x00005410eb55d816 */ /* 0x000fe400000000ff */
[----:B------:R-:W-:Y:S02]  /*107a0*/  LOP3.LUT R98, R126, 0xff, RZ, 0xc0, !PT ;  /* 0x000000ff7e627812 */ /* 0x000fe400078ec0ff */
[----:B------:R-:W-:Y:S01]  /*107b0*/  @!P4 PRMT R84, R234, 0x5410, RZ ;  /* 0x00005410ea54c816 */ /* 0x000fe200000000ff */
[-C--:B----4-:R-:W-:Y:S01]  /*107c0*/  HMMA.16816.F32 R20, R80, R72.reuse, R20 ;  /* 0x000000485014723c */ /* 0x090fe20000001814 */
[----:B------:R-:W-:Y:S02]  /*107d0*/  STG.E.U16 desc[UR28][R124.64+-0x20], R85 ;  /* 0xffffe0557c007986 */ /* 0x000fe4000c10151c */
[----:B------:R-:W-:Y:S02]  /*107e0*/  ISETP.LE.U32.AND P0, PT, R98, UR8, PT ;  /* 0x0000000862007c0c */ /* 0x000fe4000bf03070 */
[----:B------:R2:W-:Y:S01]  /*107f0*/  STG.E.U16 desc[UR28][R124.64+-0x1e], R84 ;  /* 0xffffe2547c007986 */ /* 0x0005e2000c10151c */
[----:B------:R-:W-:Y:S02]  /*10800*/  F2FP.F16.F32.PACK_AB R92, R152, R153 ;  /* 0x00000099985c723e */ /* 0x000fe400000000ff */
[C---:B------:R-:W-:Y:S01]  /*10810*/  HMMA.16816.F32 R24, R68.reuse, R72, R24 ;  /* 0x000000484418723c */ /* 0x040fe20000001818 */
[----:B------:R-:W3:Y:S03]  /*10820*/  MUFU.EX2 R152, R139 ;  /* 0x0000008b00987308 */ /* 0x000ee60000000800 */
[----:B------:R-:W-:Y:S02]  /*10830*/  SHF.R.U32.HI R95, RZ, 0x18, R126 ;  /* 0x00000018ff5f7819 */ /* 0x000fe4000001167e */
[----:B------:R-:W-:Y:S02]  /*10840*/  PRMT R87, R92, 0x7632, R87 ;  /* 0x000076325c577816 */ /* 0x000fe40000000057 */
[-C--:B------:R-:W-:Y:S03]  /*10850*/  HMMA.16816.F32 R28, R68, R74.reuse, R28 ;  /* 0x0000004a441c723c */ /* 0x080fe6000000181c */
[----:B------:R-:W-:Y:S01]  /*10860*/  @!P0 HADD2 R232, -R92.H0_H0, -RZ.H0_H0 ;  /* 0xa00000ff5ce88230 */ /* 0x000fe20000000900 */
[----:B------:R-:W-:Y:S01]  /*10870*/  ISETP.LE.U32.AND P4, PT, R95, UR8, PT ;  /* 0x000000085f007c0c */ /* 0x000fe2000bf83070 */
[----:B------:R-:W-:Y:S01]  /*10880*/  @!P1 HADD2 R231, -R87.H0_H0, -RZ.H0_H0 ;  /* 0xa00000ff57e79230 */ /* 0x000fe20000000900 */
[----:B-1----:R-:W-:Y:S02]  /*10890*/  PRMT R90, R106, 0x7771, RZ ;  /* 0x000077716a5a7816 */ /* 0x002fe400000000ff */
[C---:B------:R-:W-:Y:S04]  /*108a0*/  HMMA.16816.F32 R32, R80.reuse, R74, R32 ;  /* 0x0000004a5020723c */ /* 0x040fe80000001820 */
[----:B------:R-:W-:Y:S02]  /*108b0*/  PRMT R100, R92, 0x5410, R87 ;  /* 0x000054105c647816 */ /* 0x000fe40000000057 */
[----:B------:R-:W-:Y:S02]  /*108c0*/  @!P0 PRMT R92, R232, 0x5410, RZ ;  /* 0x00005410e85c8816 */ /* 0x000fe400000000ff */
[----:B------:R-:W-:Y:S01]  /*108d0*/  F2FP.F16.F32.PACK_AB R89, R97, R76 ;  /* 0x0000004c6159723e */ /* 0x000fe200000000ff */
[----:B--2---:R-:W-:Y:S01]  /*108e0*/  IMAD.WIDE R124, R137, 0x70, R124 ;  /* 0x00000070897c7825 */ /* 0x004fe200078e027c */
[----:B------:R-:W-:Y:S01]  /*108f0*/  MOV R72, R106 ;  /* 0x0000006a00487202 */ /* 0x000fe20000000f00 */
[----:B------:R-:W1:Y:S01]  /*10900*/  LDSM.16.MT88.4 R76, [R121+0x1000] ;  /* 0x00100000794c783b */ /* 0x000e620000004200 */
[----:B------:R-:W-:Y:S01]  /*10910*/  ISETP.GT.U32.AND P0, PT, R90, UR8, PT ;  /* 0x000000085a007c0c */ /* 0x000fe2000bf04070 */
[----:B------:R-:W-:Y:S01]  /*10920*/  @!P6 HADD2 R239, -R89.H0_H0, -RZ.H0_H0 ;  /* 0xa00000ff59efe230 */ /* 0x000fe20000000900 */
[----:B------:R-:W-:Y:S02]  /*10930*/  @!P1 PRMT R87, R231, 0x5410, RZ ;  /* 0x00005410e7579816 */ /* 0x000fe400000000ff */
[----:B------:R-:W-:Y:S02]  /*10940*/  PRMT R86, R89, 0x7632, R86 ;  /* 0x0000763259567816 */ /* 0x000fe40000000056 */
[----:B------:R-:W-:Y:S01]  /*10950*/  LOP3.LUT R93, R72, 0xff, RZ, 0xc0, !PT ;  /* 0x000000ff485d7812 */ /* 0x000fe200078ec0ff */
[----:B------:R-:W-:Y:S01]  /*10960*/  STG.E.U16 desc[UR28][R124.64+-0x20], R92 ;  /* 0xffffe05c7c007986 */ /* 0x000fe2000c10151c */
[----:B------:R-:W-:Y:S01]  /*10970*/  F2FP.F16.F32.PACK_AB R85, R151, R150 ;  /* 0x000000969755723e */ /* 0x000fe200000000ff */
[----:B------:R-:W-:Y:S01]  /*10980*/  @!P4 HADD2 R238, -R86.H0_H0, -RZ.H0_H0 ;  /* 0xa00000ff56eec230 */ /* 0x000fe20000000900 */
[----:B------:R-:W-:Y:S01]  /*10990*/  IADD3 R72, P1, PT, R146, -0x80, RZ ;  /* 0xffffff8092487810 */ /* 0x000fe20007f3e0ff */
[----:B------:R2:W-:Y:S01]  /*109a0*/  STG.E.U16 desc[UR28][R124.64+-0x1e], R87 ;  /* 0xffffe2577c007986 */ /* 0x0005e2000c10151c */
[----:B------:R-:W-:Y:S01]  /*109b0*/  PRMT R84, R85, 0x7632, R84 ;  /* 0x0000763255547816 */ /* 0x000fe20000000054 */
[----:B------:R-:W-:Y:S01]  /*109c0*/  FADD.FTZ R150, R150, R135 ;  /* 0x0000008796967221 */ /* 0x000fe20000010000 */
[----:B------:R-:W-:Y:S01]  /*109d0*/  PRMT R101, R89, 0x5410, R86 ;  /* 0x0000541059657816 */ /* 0x000fe20000000056 */
[----:B------:R4:W-:Y:S01]  /*109e0*/  STL [R1+0x68], R72 ;  /* 0x0000684801007387 */ /* 0x0009e20000100800 */
[----:B------:R-:W-:Y:S01]  /*109f0*/  @!P4 PRMT R86, R238, 0x5410, RZ ;  /* 0x00005410ee56c816 */ /* 0x000fe200000000ff */
[----:B------:R-:W-:Y:S01]  /*10a00*/  @P0 HADD2 R245, -R84.H0_H0, -RZ.H0_H0 ;  /* 0xa00000ff54f50230 */ /* 0x000fe20000000900 */
[----:B------:R-:W-:Y:S01]  /*10a10*/  @!P6 PRMT R89, R239, 0x5410, RZ ;  /* 0x00005410ef59e816 */ /* 0x000fe200000000ff */
[----:B------:R-:W-:Y:S01]  /*10a20*/  LDSM.16.MT88.4 R120, [R121+0x1800] ;  /* 0x001800007978783b */ /* 0x000fe20000004200 */
[----:B------:R-:W-:Y:S01]  /*10a30*/  PRMT R130, R85, 0x5410, R84 ;  /* 0x0000541055827816 */ /* 0x000fe20000000054 */
[----:B------:R-:W-:Y:S01]  /*10a40*/  IMAD.MOV.U32 R135, RZ, RZ, R2 ;  /* 0x000000ffff877224 */ /* 0x000fe200078e0002 */
[----:B------:R-:W-:Y:S02]  /*10a50*/  @P0 PRMT R84, R245, 0x5410, RZ ;  /* 0x00005410f5540816 */ /* 0x000fe400000000ff */
[----:B------:R-:W-:Y:S02]  /*10a60*/  ISETP.LE.U32.AND P5, PT, R93, UR8, PT ;  /* 0x000000085d007c0c */ /* 0x000fe4000bfa3070 */
[C---:B------:R-:W-:Y:S01]  /*10a70*/  PRMT R99, R106.reuse, 0x7772, RZ ;  /* 0x000077726a637816 */ /* 0x040fe200000000ff */
[----:B------:R-:W-:Y:S01]  /*10a80*/  STG.E.U16 desc[UR28][R140.64+-0x20], R89 ;  /* 0xffffe0598c007986 */ /* 0x000fe2000c10151c */
[----:B------:R-:W-:Y:S02]  /*10a90*/  PRMT R106, R106, 0x7773, RZ ;  /* 0x000077736a6a7816 */ /* 0x000fe400000000ff */
[----:B------:R-:W-:Y:S01]  /*10aa0*/  PRMT R94, R94, 0x5410, R107 ;  /* 0x000054105e5e7816 */ /* 0x000fe2000000006b */
[----:B------:R-:W-:Y:S01]  /*10ab0*/  STG.E.U16 desc[UR28][R140.64+-0x1e], R86 ;  /* 0xffffe2568c007986 */ /* 0x000fe2000c10151c */
[----:B------:R-:W-:Y:S02]  /*10ac0*/  ISETP.GT.U32.AND P4, PT, R106, UR8, PT ;  /* 0x000000086a007c0c */ /* 0x000fe4000bf84070 */
[----:B---3--:R-:W-:Y:S01]  /*10ad0*/  F2FP.F16.F32.PACK_AB R134, R149, R152 ;  /* 0x000000989586723e */ /* 0x008fe200000000ff */
[----:B------:R3:W-:Y:S01]  /*10ae0*/  STG.E.U16 desc[UR28][R146.64+-0xe], R84 ;  /* 0xfffff25492007986 */ /* 0x0007e2000c10151c */
[----:B------:R-:W-:Y:S01]  /*10af0*/  PRMT R88, R110, 0x7773, RZ ;  /* 0x000077736e587816 */ /* 0x000fe200000000ff */
[----:B------:R-:W-:Y:S02]  /*10b00*/  @!P5 HADD2 R242, -R85.H0_H0, -RZ.H0_H0 ;  /* 0xa00000ff55f2d230 */ /* 0x000fe40000000900 */
[----:B--2---:R-:W-:Y:S01]  /*10b10*/  IMAD.WIDE R124, R137, -0x70, R124 ;  /* 0xffffff90897c7825 */ /* 0x004fe200078e027c */
[-C--:B-1----:R-:W-:Y:S03]  /*10b20*/  HMMA.16816.F32 R36, R80, R76.reuse, R36 ;  /* 0x0000004c5024723c */ /* 0x082fe60000001824 */
[----:B----4-:R-:W-:Y:S01]  /*10b30*/  IADD3.X R72, PT, PT, R147, -0x1, RZ, P1, !PT ;  /* 0xffffffff93487810 */ /* 0x010fe20000ffe4ff */
[----:B------:R-:W-:Y:S01]  /*10b40*/  IMAD.MOV.U32 R92, RZ, RZ, R110 ;  /* 0x000000ffff5c7224 */ /* 0x000fe200078e006e */
[----:B------:R-:W-:Y:S02]  /*10b50*/  @!P5 PRMT R85, R242, 0x5410, RZ ;  /* 0x00005410f255d816 */ /* 0x000fe400000000ff */
[----:B------:R-:W-:Y:S01]  /*10b60*/  PRMT R133, R134, 0x7632, R133 ;  /* 0x0000763286857816 */ /* 0x000fe20000000085 */
[C---:B------:R-:W-:Y:S01]  /*10b70*/  HMMA.16816.F32 R40, R68.reuse, R76, R40 ;  /* 0x0000004c4428723c */ /* 0x040fe20000001828 */
[----:B------:R-:W-:Y:S03]  /*10b80*/  STL [R1+0x6c], R72 ;  /* 0x00006c4801007387 */ /* 0x000fe60000100800 */
[----:B------:R-:W-:Y:S01]  /*10b90*/  ISETP.GT.U32.AND P5, PT, R99, UR8, PT ;  /* 0x0000000863007c0c */ /* 0x000fe2000bfa4070 */
[----:B------:R-:W1:Y:S01]  /*10ba0*/  LDSM.16.MT88.4 R72, [R136+0x1000] ;  /* 0x001000008848783b */ /* 0x000e620000004200 */
[----:B------:R-:W-:Y:S02]  /*10bb0*/  PRMT R87, R110, 0x7771, RZ ;  /* 0x000077716e577816 */ /* 0x000fe400000000ff */
[-C--:B------:R-:W-:Y:S03]  /*10bc0*/  HMMA.16816.F32 R44, R68, R78.reuse, R44 ;  /* 0x0000004e442c723c */ /* 0x080fe6000000182c */
[----:B------:R-:W-:Y:S02]  /*10bd0*/  ISETP.GT.U32.AND P0, PT, R87, UR8, PT ;  /* 0x0000000857007c0c */ /* 0x000fe4000bf04070 */
[----:B------:R2:W-:Y:S01]  /*10be0*/  STG.E.U16 desc[UR28][R146.64+-0x10], R85 ;  /* 0xfffff05592007986 */ /* 0x0005e2000c10151c */
[----:B------:R-:W-:Y:S02]  /*10bf0*/  LOP3.LUT R92, R92, 0xff, RZ, 0xc0, !PT ;  /* 0x000000ff5c5c7812 */ /* 0x000fe400078ec0ff */
[C---:B------:R-:W-:Y:S04]  /*10c00*/  HMMA.16816.F32 R48, R80.reuse, R78, R48 ;  /* 0x0000004e5030723c */ /* 0x040fe80000001830 */
[----:B---3--:R-:W-:Y:S02]  /*10c10*/  F2FP.F16.F32.PACK_AB R84, R144, R145 ;  /* 0x000000919054723e */ /* 0x008fe400000000ff */
[----:B------:R-:W-:Y:S02]  /*10c20*/  ISETP.LE.U32.AND P1, PT, R92, UR8, PT ;  /* 0x000000085c007c0c */ /* 0x000fe4000bf23070 */
[C---:B------:R-:W-:Y:S02]  /*10c30*/  PRMT R76, R84.reuse, 0x7632, R76 ;  /* 0x00007632544c7816 */ /* 0x040fe4000000004c */
[----:B------:R-:W-:Y:S02]  /*10c40*/  PRMT R77, R84, 0x7610, R77 ;  /* 0x00007610544d7816 */ /* 0x000fe4000000004d */
[----:B------:R-:W-:Y:S01]  /*10c50*/  PRMT R86, R93, 0x5410, R90 ;  /* 0x000054105d567816 */ /* 0x000fe2000000005a */
[----:B------:R-:W-:Y:S01]  /*10c60*/  @P4 HADD2 R243, -R76.H0_H0, -RZ.H0_H0 ;  /* 0xa00000ff4cf34230 */ /* 0x000fe20000000900 */
[----:B------:R-:W-:Y:S01]  /*10c70*/  PRMT R131, R77, 0x5410, R76 ;  /* 0x000054104d837816 */ /* 0x000fe2000000004c */
[----:B------:R-:W-:Y:S01]  /*10c80*/  @P5 HADD2 R244, -R77.H0_H0, -RZ.H0_H0 ;  /* 0xa00000ff4df45230 */ /* 0x000fe20000000900 */
[----:B------:R-:W-:Y:S02]  /*10c90*/  PRMT R89, R110, 0x7772, RZ ;  /* 0x000077726e597816 */ /* 0x000fe400000000ff */
[----:B------:R-:W-:Y:S02]  /*10ca0*/  @P4 PRMT R76, R243, 0x5410, RZ ;  /* 0x00005410f34c4816 */ /* 0x000fe400000000ff */
[----:B------:R-:W-:Y:S02]  /*10cb0*/  @P5 PRMT R77, R244, 0x5410, RZ ;  /* 0x00005410f44d5816 */ /* 0x000fe400000000ff */
[----:B------:R-:W-:Y:S01]  /*10cc0*/  PRMT R90, R92, 0x5410, R87 ;  /* 0x000054105c5a7816 */ /* 0x000fe20000000057 */
[----:B------:R3:W-:Y:S01]  /*10cd0*/  STG.E.U16 desc[UR28][R124.64+-0xe], R76 ;  /* 0xfffff24c7c007986 */ /* 0x0007e2000c10151c */
[----:B--2---:R-:W-:Y:S01]  /*10ce0*/  PRMT R85, R99, 0x5410, R106 ;  /* 0x0000541063557816 */ /* 0x004fe2000000006a */
[----:B------:R-:W-:Y:S01]  /*10cf0*/  FADD.FTZ R146, R154, R91 ;  /* 0x0000005b9a927221 */ /* 0x000fe20000010000 */
[----:B------:R-:W-:Y:S01]  /*10d00*/  F2FP.F16.F32.PACK_AB R87, R142, R143 ;  /* 0x0000008f8e57723e */ /* 0x000fe200000000ff */
[----:B------:R-:W2:Y:S01]  /*10d10*/  LDSM.16.MT88.4 R104, [R196+0x7800] ;  /* 0x00780000c468783b */ /* 0x000ea20000004200 */
[----:B------:R-:W-:Y:S01]  /*10d20*/  FADD.FTZ R143, R143, R148 ;  /* 0x000000948f8f7221 */ /* 0x000fe20000010000 */
[-C--:B-1----:R-:W-:Y:S03]  /*10d30*/  HMMA.16816.F32 R52, R80, R72.reuse, R52 ;  /* 0x000000485034723c */ /* 0x082fe60000001834 */
[----:B------:R-:W-:Y:S01]  /*10d40*/  @!P1 HADD2 R230, -R87.H0_H0, -RZ.H0_H0 ;  /* 0xa00000ff57e69230 */ /* 0x000fe20000000900 */
[----:B------:R-:W-:Y:S01]  /*10d50*/  PRMT R84, R87, 0x7632, R84 ;  /* 0x0000763257547816 */ /* 0x000fe20000000054 */
[----:B------:R-:W-:Y:S01]  /*10d60*/  FADD.FTZ R145, R145, R146 ;  /* 0x0000009291917221 */ /* 0x000fe20000010000 */
[----:B------:R1:W-:Y:S01]  /*10d70*/  STG.E.U16 desc[UR28][R124.64+-0x10], R77 ;  /* 0xfffff04d7c007986 */ /* 0x0003e2000c10151c */
[----:B------:R-:W-:Y:S01]  /*10d80*/  FADD.FTZ R147, R97, R96 ;  /* 0x0000006061937221 */ /* 0x000fe20000010000 */
[C---:B------:R-:W-:Y:S04]  /*10d90*/  HMMA.16816.F32 R56, R68.reuse, R72, R56 ;  /* 0x000000484438723c */ /* 0x040fe80000001838 */
[----:B------:R-:W-:Y:S01]  /*10da0*/  PRMT R160, R103, 0x5410, R160 ;  /* 0x0000541067a07816 */ /* 0x000fe200000000a0 */
[----:B------:R-:W-:Y:S01]  /*10db0*/  @P0 HADD2 R197, -R84.H0_H0, -RZ.H0_H0 ;  /* 0xa00000ff54c50230 */ /* 0x000fe20000000900 */
[----:B------:R-:W-:Y:S01]  /*10dc0*/  SHF.R.U32.HI R92, RZ, 0x10, R126 ;  /* 0x00000010ff5c7819 */ /* 0x000fe2000001167e */
[----:B------:R-:W-:Y:S01]  /*10dd0*/  FADD.FTZ R152, R152, R147 ;  /* 0x0000009398987221 */ /* 0x000fe20000010000 */
[-C--:B------:R-:W-:Y:S03]  /*10de0*/  HMMA.16816.F32 R60, R68, R74.reuse, R60 ;  /* 0x0000004a443c723c */ /* 0x080fe6000000183c */
[----:B------:R-:W-:Y:S02]  /*10df0*/  PRMT R72, R89, 0x5410, R88 ;  /* 0x0000541059487816 */ /* 0x000fe40000000058 */
[----:B---3--:R-:W-:Y:S02]  /*10e00*/  LOP3.LUT R76, R85, 0xff00ff, RZ, 0xc0, !PT ;  /* 0x00ff00ff554c7812 */ /* 0x008fe400078ec0ff */
[----:B------:R-:W-:Y:S01]  /*10e10*/  LOP3.LUT R92, R92, 0xff, RZ, 0xc0, !PT ;  /* 0x000000ff5c5c7812 */ /* 0x000fe200078ec0ff */
[----:B------:R-:W-:Y:S04]  /*10e20*/  HMMA.16816.F32 R64, R80, R74, R64 ;  /* 0x0000004a5040723c */ /* 0x000fe80000001840 */
[--C-:B------:R-:W-:Y:S02]  /*10e30*/  HSET2.LE.AND R85, R94, R117.reuse, PT ;  /* 0x000000755e557233 */ /* 0x100fe40003803000 */
[--C-:B------:R-:W-:Y:S02]  /*10e40*/  HSET2.LE.AND R79, R86, R117.reuse, PT ;  /* 0x00000075564f7233 */ /* 0x100fe40003803000 */
[--C-:B------:R-:W-:Y:S01]  /*10e50*/  HSET2.LE.AND R76, R76, R117.reuse, PT ;  /* 0x000000754c4c7233 */ /* 0x100fe20003803000 */
[----:B-1----:R-:W-:Y:S01]  /*10e60*/  IMAD.WIDE R124, R137, 0x70, R124 ;  /* 0x00000070897c7825 */ /* 0x002fe200078e027c */
[--C-:B------:R-:W-:Y:S01]  /*10e70*/  HSET2.LE.AND R78, R160, R117.reuse, PT ;  /* 0x00000075a04e7233 */ /* 0x100fe20003803000 */
[----:B------:R-:W1:Y:S01]  /*10e80*/  LDSM.16.MT88.4 R136, [R136+0x1800] ;  /* 0x001800008888783b */ /* 0x000e620000004200 */
[----:B------:R-:W-:Y:S02]  /*10e90*/  LOP3.LUT R72, R72, 0xff00ff, RZ, 0xc0, !PT ;  /* 0x00ff00ff48487812 */ /* 0x000fe400078ec0ff */
[----:B------:R-:W-:Y:S02]  /*10ea0*/  PRMT R92, R92, 0x5410, R95 ;  /* 0x000054105c5c7816 */ /* 0x000fe4000000005f */
        /* <DEDUP_REMOVED lines=9> */
[----:B------:R-:W-:Y:S01]  /*10f40*/  HSET2.LE.AND R77, R98, R117, PT ;  /* 0x00000075624d7233 */ /* 0x000fe20003803000 */
[----:B------:R-:W-:Y:S01]  /*10f50*/  FADD.FTZ R6, R151, R150 ;  /* 0x0000009697067221 */ /* 0x000fe20000010000 */
[----:B------:R-:W-:Y:S01]  /*10f60*/  PRMT R102, R87, 0x5410, R84 ;  /* 0x0000541057667816 */ /* 0x000fe20000000054 */
[----:B------:R-:W-:Y:S01]  /*10f70*/  FADD.FTZ R4, R144, R145 ;  /* 0x0000009190047221 */ /* 0x000fe20000010000 */
[----:B------:R-:W-:Y:S01]  /*10f80*/  PRMT R68, R134, 0x5410, R133 ;  /* 0x0000541086447816 */ /* 0x000fe20000000085 */
[----:B------:R-:W-:Y:S01]  /*10f90*/  FADD.FTZ R5, R142, R143 ;  /* 0x0000008f8e057221 */ /* 0x000fe20000010000 */
[----:B------:R-:W-:Y:S01]  /*10fa0*/  LOP3.LUT R100, R100, R77, RZ, 0xc0, !PT ;  /* 0x0000004d64647212 */ /* 0x000fe200078ec0ff */
[----:B------:R-:W-:Y:S01]  /*10fb0*/  STL [R1+0x7c], R6 ;  /* 0x00007c0601007387 */ /* 0x000fe20000100800 */
[----:B------:R-:W-:Y:S02]  /*10fc0*/  LOP3.LUT R101, R101, R72, RZ, 0xc0, !PT ;  /* 0x0000004865657212 */ /* 0x000fe400078ec0ff */
[----:B------:R-:W-:Y:S01]  /*10fd0*/  LOP3.LUT R102, R102, R73, RZ, 0xc0, !PT ;  /* 0x0000004966667212 */ /* 0x000fe200078ec0ff */
[----:B------:R2:W-:Y:S01]  /*10fe0*/  STL [R1+0x78], R4 ;  /* 0x0000780401007387 */ /* 0x0005e20000100800 */
[----:B------:R-:W-:Y:S02]  /*10ff0*/  LOP3.LUT R103, R68, R103, RZ, 0xc0, !PT ;  /* 0x0000006744677212 */ /* 0x000fe400078ec0ff */
[----:B------:R-:W-:Y:S01]  /*11000*/  @!P1 PRMT R87, R230, 0x5410, RZ ;  /* 0x00005410e6579816 */ /* 0x000fe200000000ff */
[----:B------:R-:W-:Y:S01]  /*11010*/  STL [R1+0x74], R5 ;  /* 0x0000740501007387 */ /* 0x000fe20000100800 */
[----:B------:R-:W-:Y:S02]  /*11020*/  @P0 PRMT R84, R197, 0x5410, RZ ;  /* 0x00005410c5540816 */ /* 0x000fe400000000ff */
[----:B------:R-:W-:Y:S01]  /*11030*/  ISETP.GT.U32.AND P1, PT, R89, UR8, PT ;  /* 0x0000000859007c0c */ /* 0x000fe2000bf24070 */
[C---:B------:R-:W-:Y:S01]  /*11040*/  HMMA.16816.F32 R68, R100.reuse, R104, R8 ;  /* 0x000000686444723c */ /* 0x040fe20000001808 */
[----:B------:R-:W-:Y:S03]  /*11050*/  STG.E.U16 desc[UR28][R124.64+-0x10], R87 ;  /* 0xfffff0577c007986 */ /* 0x000fe6000c10151c */
[----:B------:R-:W-:Y:S01]  /*11060*/  ISETP.GT.U32.AND P0, PT, R88, UR8, PT ;  /* 0x0000000858007c0c */ /* 0x000fe2000bf04070 */
[----:B------:R-:W-:Y:S03]  /*11070*/  STG.E.U16 desc[UR28][R124.64+-0xe], R84 ;  /* 0xfffff2547c007986 */ /* 0x000fe6000c10151c */
[-C--:B------:R-:W-:Y:S04]  /*11080*/  HMMA.16816.F32 R72, R100, R106.reuse, R12 ;  /* 0x0000006a6448723c */ /* 0x080fe8000000180c */
[----:B------:R-:W-:Y:S04]  /*11090*/  @P1 HADD2 R252, -R134.H0_H0, -RZ.H0_H0 ;  /* 0xa00000ff86fc1230 */ /* 0x000fe80000000900 */
[C---:B------:R-:W-:Y:S04]  /*110a0*/  HMMA.16816.F32 R104, R128.reuse, R106, R16 ;  /* 0x0000006a8068723c */ /* 0x040fe80000001810 */
[----:B------:R-:W-:Y:S01]  /*110b0*/  @P1 PRMT R134, R252, 0x5410, RZ ;  /* 0x00005410fc861816 */ /* 0x000fe200000000ff */
[----:B--2---:R-:W-:Y:S01]  /*110c0*/  FADD.FTZ R4, R149, R152 ;  /* 0x0000009895047221 */ /* 0x004fe20000010000 */
[----:B------:R-:W-:Y:S02]  /*110d0*/  @P0 HADD2 R251, -R133.H0_H0, -RZ.H0_H0 ;  /* 0xa00000ff85fb0230 */ /* 0x000fe40000000900 */
[-C--:B------:R-:W-:Y:S01]  /*110e0*/  HMMA.16816.F32 R108, R128, R112.reuse, R20 ;  /* 0x00000070806c723c */ /* 0x080fe20000001814 */
[----:B------:R2:W-:Y:S02]  /*110f0*/  STG.E.U16 desc[UR28][R140.64+-0x10], R134 ;  /* 0xfffff0868c007986 */ /* 0x0005e4000c10151c */
[----:B------:R-:W-:Y:S02]  /*11100*/  @P0 PRMT R133, R251, 0x5410, RZ ;  /* 0x00005410fb850816 */ /* 0x000fe400000000ff */
[----:B------:R-:W-:Y:S03]  /*11110*/  STL [R1+0x70], R4 ;  /* 0x0000700401007387 */ /* 0x000fe60000100800 */
[C---:B------:R-:W-:Y:S01]  /*11120*/  HMMA.16816.F32 R76, R100.reuse, R112, R24 ;  /* 0x00000070644c723c */ /* 0x040fe20000001818 */
[----:B------:R3:W-:Y:S07]  /*11130*/  STG.E.U16 desc[UR28][R140.64+-0xe], R133 ;  /* 0xfffff2858c007986 */ /* 0x0007ee000c10151c */
[-C--:B------:R-:W-:Y:S08]  /*11140*/  HMMA.16816.F32 R80, R100, R114.reuse, R28 ;  /* 0x000000726450723c */ /* 0x080ff0000000181c */
[C---:B------:R-:W-:Y:S04]  /*11150*/  HMMA.16816.F32 R112, R128.reuse, R114, R32 ;  /* 0x000000728070723c */ /* 0x040fe80000001820 */
[----:B--2---:R-:W-:Y:S04]  /*11160*/  IMAD.MOV.U32 R134, RZ, RZ, R3 ;  /* 0x000000ffff867224 */ /* 0x004fe800078e0003 */
[-C--:B------:R-:W-:Y:S03]  /*11170*/  HMMA.16816.F32 R116, R128, R120.reuse, R36 ;  /* 0x000000788074723c */ /* 0x080fe60000001824 */
[----:B---3--:R-:W-:Y:S05]  /*11180*/  IMAD.MOV.U32 R133, RZ, RZ, R132 ;  /* 0x000000ffff857224 */ /* 0x008fea00078e0084 */
[C---:B------:R-:W-:Y:S08]  /*11190*/  HMMA.16816.F32 R84, R100.reuse, R120, R40 ;  /* 0x000000786454723c */ /* 0x040ff00000001828 */
[-C--:B------:R-:W-:Y:S08]  /*111a0*/  HMMA.16816.F32 R88, R100, R122.reuse, R44 ;  /* 0x0000007a6458723c */ /* 0x080ff0000000182c */
[C---:B------:R-:W-:Y:S08]  /*111b0*/  HMMA.16816.F32 R120, R128.reuse, R122, R48 ;  /* 0x0000007a8078723c */ /* 0x040ff00000001830 */
[-C--:B-1----:R-:W-:Y:S08]  /*111c0*/  HMMA.16816.F32 R124, R128, R136.reuse, R52 ;  /* 0x00000088807c723c */ /* 0x082ff00000001834 */
[C---:B------:R-:W-:Y:S04]  /*111d0*/  HMMA.16816.F32 R96, R100.reuse, R136, R56 ;  /* 0x000000886460723c */ /* 0x040fe80000001838 */
[----:B------:R-:W-:Y:S04]  /*111e0*/  IMAD.MOV.U32 R137, RZ, RZ, R0 ;  /* 0x000000ffff897224 */ /* 0x000fe800078e0000 */
[-C--:B------:R-:W-:Y:S08]  /*111f0*/  HMMA.16816.F32 R100, R100, R138.reuse, R60 ;  /* 0x0000008a6464723c */ /* 0x080ff0000000183c */
[----:B------:R-:W-:Y:S01]  /*11200*/  HMMA.16816.F32 R128, R128, R138, R64 ;  /* 0x0000008a8080723c */ /* 0x000fe20000001840 */
[----:B------:R-:W-:Y:S08]  /*11210*/  @!UPT UIADD3 URZ, UPT, UPT, URZ, URZ, URZ ;  /* 0x000000fffffff290 */ /* 0x000ff0000fffe0ff */
[----:B------:R-:W-:Y:S11]  /*11220*/  BRA.U UP0, `(.L_x_1909) ;  /* 0xffffff91004c7547 */ /* 0x000ff6000b83ffff */
.L_x_1908:
[----:B---3--:R-:W2:Y:S01]  /*11230*/  LDL.LU R4, [R1+0x7c] ;  /* 0x00007c0001047983 */ /* 0x008ea20000300800 */
[----:B------:R-:W1:Y:S03]  /*11240*/  LDCU UR4, c[0x0][0x4fc] ;  /* 0x00009f80ff0477ac */ /* 0x000e660008000800 */
[----:B------:R-:W3:Y:S01]  /*11250*/  LDL.LU R5, [R1+0x78] ;  /* 0x0000780001057983 */ /* 0x000ee20000300800 */
[----:B------:R-:W-:Y:S01]  /*11260*/  UISETP.NE.AND UP3, UPT, UR18, -0x1, UPT ;  /* 0xffffffff1200788c */ /* 0x000fe2000bf65270 */
[----:B------:R-:W4:Y:S02]  /*11270*/  LDCU.U8 UR10, c[0x0][0x549] ;  /* 0x0000a920ff0a77ac */ /* 0x000f240008000000 */
[----:B------:R-:W3:Y:S01]  /*11280*/  LDL.LU R10, [R1+0x74] ;  /* 0x00007400010a7983 */ /* 0x000ee20000300800 */
[C---:B------:R-:W-:Y:S02]  /*11290*/  LOP3.LUT P1, RZ, R194.reuse, 0x8, RZ, 0xc0, !PT ;  /* 0x00000008c2ff7812 */ /* 0x040fe4000782c0ff */
[C---:B------:R-:W-:Y:S01]  /*112a0*/  LOP3.LUT P0, RZ, R194.reuse, 0x10, RZ, 0xc0, !PT ;  /* 0x00000010c2ff7812 */ /* 0x040fe2000780c0ff */
[----:B------:R-:W3:Y:S01]  /*112b0*/  LDL.LU R9, [R1+0x70] ;  /* 0x0000700001097983 */ /* 0x000ee20000300800 */
[----:B------:R-:W1:Y:S01]  /*112c0*/  LDCU.U8 UR8, c[0x0][0x548] ;  /* 0x0000a900ff0877ac */ /* 0x000e620008000000 */
[----:B------:R-:W-:-:S02]  /*112d0*/  LOP3.LUT P6, RZ, R194, 0x3, RZ, 0xc0, !PT ;  /* 0x00000003c2ff7812 */ /* 0x000fc400078cc0ff */
[----:B------:R-:W1:Y:S01]  /*112e0*/  @!UP3 LDCU.64 UR6, c[0x0][0x400] ;  /* 0x00008000ff06b7ac */ /* 0x000e620008000a00 */
[----:B------:R-:W-:Y:S02]  /*112f0*/  UISETP.NE.AND UP2, UPT, UR18, -0x1, UPT ;  /* 0xffffffff1200788c */ /* 0x000fe4000bf45270 */
[----:B----4-:R-:W-:Y:S01]  /*11300*/  UISETP.NE.AND UP1, UPT, UR10, URZ, UPT ;  /* 0x000000ff0a00728c */ /* 0x010fe2000bf25270 */
[----:B------:R-:W4:Y:S03]  /*11310*/  LDCU UR10, c[0x0][0x434] ;  /* 0x00008680ff0a77ac */ /* 0x000f260008000800 */
[----:B-1----:R-:W-:Y:S02]  /*11320*/  UISETP.NE.AND UP0, UPT, UR8, URZ, !UP1 ;  /* 0x000000ff0800728c */ /* 0x002fe4000cf05270 */
[----:B------:R-:W-:-:S05]  /*11330*/  @!UP3 UIMAD.WIDE.U32 UR12, UR19, UR6, URZ ;  /* 0x00000006130cb2a5 */ /* 0x000fca000f8e00ff */
[----:B------:R-:W4:Y:S01]  /*11340*/  @UP1 LDCU UR6, c[0x0][0x430] ;  /* 0x00008600ff0617ac */ /* 0x000f220008000800 */
[----:B------:R-:W-:Y:S01]  /*11350*/  @!UP3 UIMAD UR9, UR19, UR7, UR13 ;  /* 0x000000071309b2a4 */ /* 0x000fe2000f8e020d */
[----:B------:R-:W4:Y:S01]  /*11360*/  LDCU UR7, c[0x0][0x434] ;  /* 0x00008680ff0777ac */ /* 0x000f220008000800 */
[----:B------:R-:W1:Y:S01]  /*11370*/  @UP1 LDCU UR11, c[0x0][0x430] ;  /* 0x00008600ff0b17ac */ /* 0x000e620008000800 */
[----:B----4-:R-:W-:Y:S01]  /*11380*/  @UP1 UIMAD UR10, UR6, UR7, URZ ;  /* 0x00000007060a12a4 */ /* 0x010fe2000f8e02ff */
[----:B--2---:R-:W2:Y:S04]  /*11390*/  SHFL.BFLY PT, R8, R4, 0x2, 0x1f ;  /* 0x0c401f0004087f89 */ /* 0x004ea800000e0000 */
[----:B---3--:R-:W3:Y:S04]  /*113a0*/  SHFL.BFLY PT, R6, R5, 0x2, 0x1f ;  /* 0x0c401f0005067f89 */ /* 0x008ee800000e0000 */
[----:B------:R-:W4:Y:S01]  /*113b0*/  SHFL.BFLY PT, R12, R9, 0x2, 0x1f ;  /* 0x0c401f00090c7f89 */ /* 0x000f2200000e0000 */
[----:B--2---:R-:W-:-:S03]  /*113c0*/  FADD.FTZ R8, R8, R4 ;  /* 0x0000000408087221 */ /* 0x004fc60000010000 */
[----:B------:R-:W2:Y:S01]  /*113d0*/  SHFL.BFLY PT, R4, R10, 0x2, 0x1f ;  /* 0x0c401f000a047f89 */ /* 0x000ea200000e0000 */
[----:B---3--:R-:W-:-:S03]  /*113e0*/  FADD.FTZ R6, R6, R5 ;  /* 0x0000000506067221 */ /* 0x008fc60000010000 */
[----:B------:R-:W3:Y:S04]  /*113f0*/  SHFL.BFLY PT, R7, R8, 0x1, 0x1f ;  /* 0x0c201f0008077f89 */ /* 0x000ee800000e0000 */
[----:B------:R-:W1:Y:S01]  /*11400*/  SHFL.BFLY PT, R5, R6, 0x1, 0x1f ;  /* 0x0c201f0006057f89 */ /* 0x000e6200000e0000 */
[----:B----4-:R-:W-:-:S05]  /*11410*/  FADD.FTZ R12, R12, R9 ;  /* 0x000000090c0c7221 */ /* 0x010fca0000010000 */
[----:B------:R-:W4:Y:S01]  /*11420*/  SHFL.BFLY PT, R11, R12, 0x1, 0x1f ;  /* 0x0c201f000c0b7f89 */ /* 0x000f2200000e0000 */
[----:B--2---:R-:W-:Y:S01]  /*11430*/  FADD.FTZ R4, R4, R10 ;  /* 0x0000000a04047221 */ /* 0x004fe20000010000 */
[----:B---3--:R-:W-:-:S04]  /*11440*/  FADD.FTZ R7, R8, R7 ;  /* 0x0000000708077221 */ /* 0x008fc80000010000 */
[----:B------:R-:W2:Y:S01]  /*11450*/  SHFL.BFLY PT, R13, R4, 0x1, 0x1f ;  /* 0x0c201f00040d7f89 */ /* 0x000ea200000e0000 */
[----:B------:R-:W-:Y:S01]  /*11460*/  SHF.L.U32 R8, R194, 0x4, RZ ;  /* 0x00000004c2087819 */ /* 0x000fe200000006ff */
[----:B------:R-:W3:Y:S01]  /*11470*/  MUFU.RCP R10, R7 ;  /* 0x00000007000a7308 */ /* 0x000ee20000001000 */
[----:B------:R-:W-:Y:S01]  /*11480*/  FSETP.NE.FTZ.AND P5, PT, R7, RZ, PT ;  /* 0x000000ff0700720b */ /* 0x000fe20003fb5000 */
[----:B-1----:R-:W-:Y:S01]  /*11490*/  FADD.FTZ R5, R6, R5 ;  /* 0x0000000506057221 */ /* 0x002fe20000010000 */
[----:B------:R-:W-:Y:S02]  /*114a0*/  LOP3.LUT R15, R8, 0x1c0, RZ, 0xc0, !PT ;  /* 0x000001c0080f7812 */ /* 0x000fe400078ec0ff */
[----:B------:R-:W-:Y:S01]  /*114b0*/  SHF.L.U32 R6, R194, 0x1, RZ ;  /* 0x00000001c2067819 */ /* 0x000fe200000006ff */
[----:B----4-:R-:W-:Y:S02]  /*114c0*/  FADD.FTZ R11, R12, R11 ;  /* 0x0000000b0c0b7221 */ /* 0x010fe40000010000 */
[----:B------:R-:W1:Y:S01]  /*114d0*/  MUFU.RCP R9, R5 ;  /* 0x0000000500097308 */ /* 0x000e620000001000 */
[----:B------:R-:W-:-:S02]  /*114e0*/  FSETP.NE.FTZ.AND P4, PT, R5, RZ, PT ;  /* 0x000000ff0500720b */ /* 0x000fc40003f95000 */
[--C-:B-----5:R-:W-:Y:S02]  /*114f0*/  LOP3.LUT R195, R195, 0x6, R6.reuse, 0xf8, !PT ;  /* 0x00000006c3c37812 */ /* 0x120fe400078ef806 */
[----:B------:R-:W-:-:S03]  /*11500*/  LOP3.LUT R6, R15, 0x38, R6, 0xf8, !PT ;  /* 0x000000380f067812 */ /* 0x000fc600078ef806 */
[----:B------:R-:W-:Y:S01]  /*11510*/  MUFU.RCP R8, R11 ;  /* 0x0000000b00087308 */ /* 0x000fe20000001000 */
[----:B---3--:R-:W-:Y:S02]  /*11520*/  FSEL R10, R10, 1, P5 ;  /* 0x3f8000000a0a7808 */ /* 0x008fe40002800000 */
[----:B------:R-:W-:Y:S01]  /*11530*/  LOP3.LUT R6, R195, R6, RZ, 0xfc, !PT ;  /* 0x00000006c3067212 */ /* 0x000fe200078efcff */
[----:B--2---:R-:W-:Y:S02]  /*11540*/  FADD.FTZ R13, R4, R13 ;  /* 0x0000000d040d7221 */ /* 0x004fe40000010000 */
[----:B------:R-:W-:Y:S01]  /*11550*/  FMUL.FTZ R10, R10, UR4 ;  /* 0x000000040a0a7c20 */ /* 0x000fe20008410000 */
[----:B------:R-:W-:Y:S01]  /*11560*/  LEA R15, R6, UR5, 0x1 ;  /* 0x00000005060f7c11 */ /* 0x000fe2000f8e08ff */
[----:B------:R-:W-:Y:S01]  /*11570*/  @P5 MUFU.LG2 R7, R7 ;  /* 0x0000000700075308 */ /* 0x000fe20000000c00 */
[----:B-1----:R-:W-:Y:S01]  /*11580*/  FSEL R9, R9, 1, P4 ;  /* 0x3f80000009097808 */ /* 0x002fe20002000000 */
[C---:B------:R-:W-:Y:S01]  /*11590*/  FMUL.FTZ R92, R10.reuse, R92 ;  /* 0x0000005c0a5c7220 */ /* 0x040fe20000410000 */
[C---:B------:R-:W-:Y:S01]  /*115a0*/  FMUL.FTZ R93, R10.reuse, R93 ;  /* 0x0000005d0a5d7220 */ /* 0x040fe20000410000 */
[C---:B------:R-:W-:Y:S01]  /*115b0*/  FMUL.FTZ R104, R10.reuse, R104 ;  /* 0x000000680a687220 */ /* 0x040fe20000410000 */
[C---:B------:R-:W-:Y:S01]  /*115c0*/  FMUL.FTZ R105, R10.reuse, R105 ;  /* 0x000000690a697220 */ /* 0x040fe20000410000 */
[C---:B------:R-:W-:Y:S01]  /*115d0*/  FMUL.FTZ R108, R10.reuse, R108 ;  /* 0x0000006c0a6c7220 */ /* 0x040fe20000410000 */
        /* <DEDUP_REMOVED lines=13> */
[----:B------:R-:W-:Y:S01]  /*116b0*/  FMUL.FTZ R9, R9, UR4 ;  /* 0x0000000409097c20 */ /* 0x000fe20008410000 */
[----:B------:R-:W-:Y:S01]  /*116c0*/  FSETP.NE.FTZ.AND P3, PT, R13, RZ, PT ;  /* 0x000000ff0d00720b */ /* 0x000fe20003f75000 */
[----:B------:R-:W2:Y:S01]  /*116d0*/  @P4 MUFU.LG2 R5, R5 ;  /* 0x0000000500054308 */ /* 0x000ea20000000c00 */
[----:B------:R-:W-:Y:S01]  /*116e0*/  SEL R10, R10, 0xfffffff0, !P2 ;  /* 0xfffffff00a0a7807 */ /* 0x000fe20005000000 */
[----:B------:R-:W-:Y:S01]  /*116f0*/  FMUL.FTZ R94, R9, R94 ;  /* 0x0000005e095e7220 */ /* 0x000fe20000410000 */
[----:B------:R-:W-:Y:S01]  /*11700*/  FSETP.NE.FTZ.AND P2, PT, R11, RZ, PT ;  /* 0x000000ff0b00720b */ /* 0x000fe20003f55000 */
[C---:B------:R-:W-:Y:S01]  /*11710*/  FMUL.FTZ R95, R9.reuse, R95 ;  /* 0x0000005f095f7220 */ /* 0x040fe20000410000 */
[----:B-1----:R-:W-:Y:S01]  /*11720*/  FSEL R4, R4, 1, P3 ;  /* 0x3f80000004047808 */ /* 0x002fe20001800000 */
[C---:B------:R-:W-:Y:S01]  /*11730*/  FMUL.FTZ R106, R9.reuse, R106 ;  /* 0x0000006a096a7220 */ /* 0x040fe20000410000 */
[----:B------:R-:W-:Y:S01]  /*11740*/  FSEL R8, R8, 1, P2 ;  /* 0x3f80000008087808 */ /* 0x000fe20001000000 */
[C---:B------:R-:W-:Y:S01]  /*11750*/  FMUL.FTZ R107, R9.reuse, R107 ;  /* 0x0000006b096b7220 */ /* 0x040fe20000410000 */
[C---:B------:R-:W-:Y:S01]  /*11760*/  FMUL.FTZ R110, R9.reuse, R110 ;  /* 0x0000006e096e7220 */ /* 0x040fe20000410000 */
[----:B------:R-:W-:Y:S01]  /*11770*/  FMUL.FTZ R4, R4, UR4 ;  /* 0x0000000404047c20 */ /* 0x000fe20008410000 */
[C---:B------:R-:W-:Y:S01]  /*11780*/  FMUL.FTZ R111, R9.reuse, R111 ;  /* 0x0000006f096f7220 */ /* 0x040fe20000410000 */
[----:B------:R-:W-:Y:S01]  /*11790*/  FMUL.FTZ R8, R8, UR4 ;  /* 0x0000000408087c20 */ /* 0x000fe20008410000 */
[----:B------:R-:W1:Y:S01]  /*117a0*/  @UP3 LDCU.64 UR4, c[0x0][0x408] ;  /* 0x00008100ff0437ac */ /* 0x000e620008000a00 */
        /* <DEDUP_REMOVED lines=19> */
[----:B------:R-:W-:Y:S01]  /*118e0*/  FMUL.FTZ R74, R8, R74 ;  /* 0x0000004a084a7220 */ /* 0x000fe20000410000 */
[----:B------:R-:W-:Y:S01]  /*118f0*/  SEL R4, R4, 0xffffffe0, !P1 ;  /* 0xffffffe004047807 */ /* 0x000fe20004800000 */
[C---:B------:R-:W-:Y:S01]  /*11900*/  FMUL.FTZ R75, R8.reuse, R75 ;  /* 0x0000004b084b7220 */ /* 0x040fe20000410000 */
[C---:B------:R-:W-:Y:S01]  /*11910*/  FMUL.FTZ R114, R9.reuse, R114 ;  /* 0x0000007209727220 */ /* 0x040fe20000410000 */
[----:B------:R-:W-:Y:S01]  /*11920*/  FMUL.FTZ R115, R9, R115 ;  /* 0x0000007309737220 */ /* 0x000fe20000410000 */
[----:B------:R-:W-:Y:S01]  /*11930*/  F2FP.F16.F32.PACK_AB R92, R93, R92 ;  /* 0x0000005c5d5c723e */ /* 0x000fe200000000ff */
[C---:B------:R-:W-:Y:S01]  /*11940*/  FMUL.FTZ R78, R8.reuse, R78 ;  /* 0x0000004e084e7220 */ /* 0x040fe20000410000 */
[----:B------:R-:W-:Y:S01]  /*11950*/  F2FP.F16.F32.PACK_AB R94, R95, R94 ;  /* 0x0000005e5f5e723e */ /* 0x000fe200000000ff */
[----:B------:R-:W-:Y:S01]  /*11960*/  FMUL.FTZ R79, R8, R79 ;  /* 0x0000004f084f7220 */ /* 0x000fe20000410000 */
[----:B------:R-:W-:Y:S01]  /*11970*/  F2FP.F16.F32.PACK_AB R104, R105, R104 ;  /* 0x000000686968723e */ /* 0x000fe200000000ff */
[----:B------:R-:W-:Y:S01]  /*11980*/  STS [R15], R92 ;  /* 0x0000005c0f007388 */ /* 0x000fe20000000800 */
[----:B------:R-:W-:Y:S01]  /*11990*/  F2FP.F16.F32.PACK_AB R106, R107, R106 ;  /* 0x0000006a6b6a723e */ /* 0x000fe200000000ff */
[----:B-1----:R-:W-:Y:S01]  /*119a0*/  @UP3 UIMAD.WIDE.U32 UR16, UR18, UR4, URZ ;  /* 0x00000004121032a5 */ /* 0x002fe2000f8e00ff */
[-C--:B------:R-:W-:Y:S01]  /*119b0*/  IADD3 R17, PT, PT, R10, R15.reuse, RZ ;  /* 0x0000000f0a117210 */ /* 0x080fe20007ffe0ff */
[----:B------:R-:W-:Y:S01]  /*119c0*/  STS [R15+0x400], R94 ;  /* 0x0004005e0f007388 */ /* 0x000fe20000000800 */
[----:B------:R-:W-:Y:S01]  /*119d0*/  IADD3 R21, PT, PT, R4, R15, RZ ;  /* 0x0000000f04157210 */ /* 0x000fe20007ffe0ff */
[----:B------:R-:W1:Y:S01]  /*119e0*/  S2UR UR4, SR_CTAID.Z ;  /* 0x00000000000479c3 */ /* 0x000e620000002700 */
        /* <DEDUP_REMOVED lines=16> */
[----:B------:R-:W-:Y:S01]  /*11af0*/  IADD3 R23, PT, PT, R10, R21, RZ ;  /* 0x000000150a177210 */ /* 0x000fe20007ffe0ff */
[----:B------:R-:W-:Y:S01]  /*11b00*/  STS [R17+0x2000], R72 ;  /* 0x0020004811007388 */ /* 0x000fe20000000800 */
[----:B------:R-:W-:Y:S01]  /*11b10*/  F2FP.F16.F32.PACK_AB R76, R77, R76 ;  /* 0x0000004c4d4c723e */ /* 0x000fe200000000ff */
[----:B------:R-:W-:Y:S01]  /*11b20*/  FMUL.FTZ R122, R9, R122 ;  /* 0x0000007a097a7220 */ /* 0x000fe20000410000 */
[----:B------:R-:W-:Y:S01]  /*11b30*/  F2FP.F16.F32.PACK_AB R78, R79, R78 ;  /* 0x0000004e4f4e723e */ /* 0x000fe200000000ff */
[----:B------:R4:W-:Y:S01]  /*11b40*/  STS [R17+0x2400], R74 ;  /* 0x0024004a11007388 */ /* 0x0009e20000000800 */
[----:B------:R-:W-:Y:S01]  /*11b50*/  FMUL.FTZ R123, R9, R123 ;  /* 0x0000007b097b7220 */ /* 0x000fe20000410000 */
[C---:B------:R-:W-:Y:S01]  /*11b60*/  IADD3 R19, PT, PT, R15.reuse, 0x40, RZ ;  /* 0x000000400f137810 */ /* 0x040fe20007ffe0ff */
[C---:B------:R-:W-:Y:S01]  /*11b70*/  FMUL.FTZ R86, R8.reuse, R86 ;  /* 0x0000005608567220 */ /* 0x040fe20000410000 */
[----:B------:R-:W-:Y:S01]  /*11b80*/  STS [R21], R108 ;  /* 0x0000006c15007388 */ /* 0x000fe20000000800 */
[----:B------:R-:W-:Y:S01]  /*11b90*/  FMUL.FTZ R87, R8, R87 ;  /* 0x0000005708577220 */ /* 0x000fe20000410000 */
[----:B------:R-:W-:Y:S01]  /*11ba0*/  @P0 IADD3 R19, PT, PT, R15, -0x40, RZ ;  /* 0xffffffc00f130810 */ /* 0x000fe20007ffe0ff */
[----:B------:R-:W-:Y:S01]  /*11bb0*/  FMUL.FTZ R126, R9, R126 ;  /* 0x0000007e097e7220 */ /* 0x000fe20000410000 */
        /* <DEDUP_REMOVED lines=13> */
[----:B---3--:R-:W-:Y:S01]  /*11c90*/  IADD3 R15, PT, PT, R10, R19, RZ ;  /* 0x000000130a0f7210 */ /* 0x008fe20007ffe0ff */
[C---:B------:R-:W-:Y:S01]  /*11ca0*/  FMUL.FTZ R90, R8.reuse, R90 ;  /* 0x0000005a085a7220 */ /* 0x040fe20000410000 */
[----:B------:R-:W-:Y:S01]  /*11cb0*/  F2FP.F16.F32.PACK_AB R84, R85, R84 ;  /* 0x000000545554723e */ /* 0x000fe200000000ff */
[----:B------:R3:W-:Y:S01]  /*11cc0*/  STS [R21+0x2400], R78 ;  /* 0x0024004e15007388 */ /* 0x0007e20000000800 */
[----:B------:R-:W-:Y:S01]  /*11cd0*/  F2FP.F16.F32.PACK_AB R86, R87, R86 ;  /* 0x000000565756723e */ /* 0x000fe200000000ff */
[C---:B------:R-:W-:Y:S01]  /*11ce0*/  FMUL.FTZ R91, R8.reuse, R91 ;  /* 0x0000005b085b7220 */ /* 0x040fe20000410000 */
[C---:B------:R-:W-:Y:S01]  /*11cf0*/  FMUL.FTZ R98, R8.reuse, R98 ;  /* 0x0000006208627220 */ /* 0x040fe20000410000 */
[C---:B------:R-:W-:Y:S01]  /*11d00*/  FMUL.FTZ R99, R8.reuse, R99 ;  /* 0x0000006308637220 */ /* 0x040fe20000410000 */
[C---:B------:R-:W-:Y:S01]  /*11d10*/  FMUL.FTZ R102, R8.reuse, R102 ;  /* 0x0000006608667220 */ /* 0x040fe20000410000 */
[----:B------:R-:W-:Y:S01]  /*11d20*/  FMUL.FTZ R103, R8, R103 ;  /* 0x0000006708677220 */ /* 0x000fe20000410000 */
[----:B------:R-:W-:Y:S01]  /*11d30*/  STS [R23+0x2000], R80 ;  /* 0x0020005017007388 */ /* 0x000fe20000000800 */
[----:B----4-:R-:W-:Y:S01]  /*11d40*/  IADD3 R17, PT, PT, R4, R19, RZ ;  /* 0x0000001304117210 */ /* 0x010fe20007ffe0ff */
[----:B------:R-:W-:Y:S01]  /*11d50*/  @UP3 UIMAD UR9, UR18, UR5, UR17 ;  /* 0x00000005120932a4 */ /* 0x000fe2000f8e0211 */
[----:B------:R-:W-:Y:S01]  /*11d60*/  F2FP.F16.F32.PACK_AB R88, R89, R88 ;  /* 0x000000585958723e */ /* 0x000fe200000000ff */
[----:B------:R-:W-:Y:S01]  /*11d70*/  STS [R23+0x2400], R82 ;  /* 0x0024005217007388 */ /* 0x000fe20000000800 */
[----:B------:R-:W-:Y:S01]  /*11d80*/  @!UP2 UIMAD UR18, UR19, UR7, URZ ;  /* 0x000000071312a2a4 */ /* 0x000fe2000f8e02ff */
[----:B------:R-:W-:Y:S01]  /*11d90*/  F2FP.F16.F32.PACK_AB R90, R91, R90 ;  /* 0x0000005a5b5a723e */ /* 0x000fe200000000ff */
[----:B------:R-:W-:Y:S01]  /*11da0*/  @UP1 UMOV UR5, 0x1 ;  /* 0x0000000100051882 */ /* 0x000fe20000000000 */
[----:B------:R-:W-:Y:S01]  /*11db0*/  STS [R19], R116 ;  /* 0x0000007413007388 */ /* 0x000fe20000000800 */
[----:B------:R-:W-:Y:S01]  /*11dc0*/  F2FP.F16.F32.PACK_AB R124, R125, R124 ;  /* 0x0000007c7d7c723e */ /* 0x000fe200000000ff */
[----:B------:R-:W-:Y:S01]  /*11dd0*/  @UP3 UMOV UR12, UR16 ;  /* 0x00000010000c3c82 */ /* 0x000fe20008000000 */
[----:B------:R-:W-:Y:S01]  /*11de0*/  F2FP.F16.F32.PACK_AB R126, R127, R126 ;  /* 0x0000007e7f7e723e */ /* 0x000fe200000000ff */
[----:B------:R-:W-:Y:S01]  /*11df0*/  STS [R19+0x400], R118 ;  /* 0x0004007613007388 */ /* 0x000fe20000000800 */
[----:B------:R-:W-:Y:S01]  /*11e00*/  F2FP.F16.F32.PACK_AB R96, R97, R96 ;  /* 0x000000606160723e */ /* 0x000fe200000000ff */
[----:B------:R-:W-:Y:S01]  /*11e10*/  USHF.R.S32.HI UR6, URZ, 0x1f, UR18 ;  /* 0x0000001fff067899 */ /* 0x000fe20008011412 */
[----:B------:R-:W-:Y:S01]  /*11e20*/  F2FP.F16.F32.PACK_AB R98, R99, R98 ;  /* 0x000000626362723e */ /* 0x000fe200000000ff */
[----:B------:R-:W-:Y:S01]  /*11e30*/  STS [R15], R120 ;  /* 0x000000780f007388 */ /* 0x000fe20000000800 */
[----:B------:R-:W-:Y:S01]  /*11e40*/  F2FP.F16.F32.PACK_AB R128, R129, R128 ;  /* 0x000000808180723e */ /* 0x000fe200000000ff */
[----:B---3--:R-:W3:Y:S01]  /*11e50*/  @P5 LDC R21, c[0x0][0x458] ;  /* 0x00011600ff155b82 */ /* 0x008ee20000000800 */
[----:B------:R-:W-:Y:S01]  /*11e60*/  F2FP.F16.F32.PACK_AB R9, R9, R130 ;  /* 0x000000820909723e */ /* 0x000fe200000000ff */
[----:B------:R-:W-:Y:S01]  /*11e70*/  STS [R15+0x400], R122 ;  /* 0x0004007a0f007388 */ /* 0x000fe20000000800 */
[----:B------:R-:W-:-:S02]  /*11e80*/  F2FP.F16.F32.PACK_AB R100, R101, R100 ;  /* 0x000000646564723e */ /* 0x000fc400000000ff */
[----:B------:R-:W-:Y:S01]  /*11e90*/  F2FP.F16.F32.PACK_AB R102, R103, R102 ;  /* 0x000000666766723e */ /* 0x000fe200000000ff */
[----:B------:R-:W-:Y:S04]  /*11ea0*/  STS [R19+0x2000], R84 ;  /* 0x0020005413007388 */ /* 0x000fe80000000800 */
[----:B------:R4:W-:Y:S02]  /*11eb0*/  STS [R19+0x2400], R86 ;  /* 0x0024005613007388 */ /* 0x0009e40000000800 */
[----:B----4-:R-:W-:Y:S01]  /*11ec0*/  IADD3 R19, PT, PT, R10, R17, RZ ;  /* 0x000000110a137210 */ /* 0x010fe20007ffe0ff */
[----:B-12---:R-:W-:Y:S06]  /*11ed0*/  BRA.U UP1, `(.L_x_1912) ;  /* 0x0000000101207547 */ /* 0x006fec000b800000 */
        /* <DEDUP_REMOVED lines=8> */
.L_x_1912:
[----:B------:R-:W1:Y:S01]  /*11f60*/  S2UR UR7, SR_CTAID.X ;  /* 0x00000000000779c3 */ /* 0x000e620000002500 */
[----:B------:R-:W2:Y:S01]  /*11f70*/  @P3 MUFU.LG2 R13, R13 ;  /* 0x0000000d000d3308 */ /* 0x000ea20000000c00 */
[----:B------:R-:W4:Y:S01]  /*11f80*/  S2R R10, SR_TID.X ;  /* 0x00000000000a7919 */ /* 0x000f220000002100 */
[----:B------:R-:W-:Y:S01]  /*11f90*/  UIMAD UR10, UR4, UR10, URZ ;  /* 0x0000000a040a72a4 */ /* 0x000fe2000f8e02ff */
[----:B------:R-:W-:Y:S01]  /*11fa0*/  @P4 FMUL.FTZ R8, R5, 0.69314718246459960938 ;  /* 0x3f31721805084820 */ /* 0x000fe20000410000 */
[----:B------:R-:W-:Y:S01]  /*11fb0*/  USEL UR18, UR18, URZ, UP0 ;  /* 0x000000ff12127287 */ /* 0x000fe20008000000 */
[----:B------:R-:W-:Y:S01]  /*11fc0*/  STS [R15+0x2000], R88 ;  /* 0x002000580f007388 */ /* 0x000fe20000000800 */
[----:B------:R-:W-:Y:S01]  /*11fd0*/  @!UP0 UIMAD UR10, UR19, UR5, UR10 ;  /* 0x00000005130a82a4 */ /* 0x000fe2000f8e020a */
[----:B------:R-:W5:Y:S01]  /*11fe0*/  @P4 LDC R4, c[0x0][0x458] ;  /* 0x00011600ff044b82 */ /* 0x000f620000000800 */
[----:B------:R-:W1:Y:S01]  /*11ff0*/  @P2 MUFU.LG2 R6, R11 ;  /* 0x0000000b00062308 */ /* 0x000e620000000c00 */
[----:B------:R4:W-:Y:S01]  /*12000*/  STS [R15+0x2400], R90 ;  /* 0x0024005a0f007388 */ /* 0x0009e20000000800 */
[----:B------:R-:W-:Y:S01]  /*12010*/  USEL UR6, UR6, URZ, UP0 ;  /* 0x000000ff06067287 */ /* 0x000fe20008000000 */
[----:B------:R-:W-:Y:S01]  /*12020*/  @P5 FMUL.FTZ R7, R7, 0.69314718246459960938 ;  /* 0x3f31721807075820 */ /* 0x000fe20000410000 */
[----:B------:R-:W-:Y:S01]  /*12030*/  BSSY.RECONVERGENT B0, `(.L_x_1913) ;  /* 0x0000045000007945 */ /* 0x000fe20003800200 */
[----:B------:R5:W-:Y:S01]  /*12040*/  STS [R17], R124 ;  /* 0x0000007c11007388 */ /* 0x000be20000000800 */
[----:B------:R-:W-:Y:S01]  /*12050*/  MOV R12, 0x7f800000 ;  /* 0x7f800000000c7802 */ /* 0x000fe20000000f00 */
[----:B------:R-:W5:Y:S01]  /*12060*/  @P3 LDC R25, c[0x0][0x458] ;  /* 0x00011600ff193b82 */ /* 0x000f620000000800 */
[----:B------:R-:W-:Y:S01]  /*12070*/  MOV R14, 0x7f800000 ;  /* 0x7f800000000e7802 */ /* 0x000fe20000000f00 */
[----:B------:R5:W-:Y:S01]  /*12080*/  STS [R17+0x400], R126 ;  /* 0x0004007e11007388 */ /* 0x000be20000000800 */
[----:B--2---:R-:W-:Y:S01]  /*12090*/  @P3 FMUL.FTZ R13, R13, 0.69314718246459960938 ;  /* 0x3f3172180d0d3820 */ /* 0x004fe20000410000 */
[----:B---3--:R-:W-:-:S02]  /*120a0*/  @P5 FFMA.FTZ R12, R132, R21, R7 ;  /* 0x00000015840c5223 */ /* 0x008fc40000010007 */
[----:B------:R2:W-:Y:S02]  /*120b0*/  STS [R19], R128 ;  /* 0x0000008013007388 */ /* 0x0005e40000000800 */
[----:B------:R-:W3:Y:S01]  /*120c0*/  @P2 LDC R23, c[0x0][0x458] ;  /* 0x00011600ff172b82 */ /* 0x000ee20000000800 */
[----:B-1----:R-:W-:Y:S01]  /*120d0*/  UIMAD UR7, UR7, UR11, URZ ;  /* 0x0000000b070772a4 */ /* 0x002fe2000f8e02ff */
[----:B------:R2:W-:Y:S01]  /*120e0*/  STS [R19+0x400], R9 ;  /* 0x0004000913007388 */ /* 0x0005e20000000800 */
[----:B------:R-:W-:Y:S01]  /*120f0*/  @P2 FMUL.FTZ R5, R6, 0.69314718246459960938 ;  /* 0x3f31721806052820 */ /* 0x000fe20000410000 */
[----:B------:R-:W-:Y:S01]  /*12100*/  MOV R11, 0x7f800000 ;  /* 0x7f800000000b7802 */ /* 0x000fe20000000f00 */
[----:B------:R-:W-:Y:S01]  /*12110*/  USHF.L.U32 UR8, UR7, 0x7, URZ ;  /* 0x0000000707087899 */ /* 0x000fe200080006ff */
[----:B------:R2:W-:Y:S01]  /*12120*/  STS [R17+0x2000], R96 ;  /* 0x0020006011007388 */ /* 0x0005e20000000800 */
[----:B------:R-:W-:Y:S02]  /*12130*/  USHF.R.S32.HI UR7, URZ, 0x1f, UR10 ;  /* 0x0000001fff077899 */ /* 0x000fe4000801140a */
[----:B------:R-:W-:Y:S01]  /*12140*/  USHF.R.S32.HI UR5, URZ, 0x1f, UR8 ;  /* 0x0000001fff057899 */ /* 0x000fe20008011408 */
[----:B------:R2:W-:Y:S01]  /*12150*/  STS [R17+0x2400], R98 ;  /* 0x0024006211007388 */ /* 0x0005e20000000800 */
[----:B------:R-:W-:Y:S01]  /*12160*/  UIADD3 UR18, UP1, UP0, UR8, UR18, UR10 ;  /* 0x0000001208127290 */ /* 0x000fe2000f83e00a */
[----:B----4-:R-:W-:Y:S01]  /*12170*/  MOV R15, 0x7f800000 ;  /* 0x7f800000000f7802 */ /* 0x010fe20000000f00 */
[----:B-----5:R-:W-:Y:S01]  /*12180*/  @P4 FFMA.FTZ R15, R3, R4, R8 ;  /* 0x00000004030f4223 */ /* 0x020fe20000010008 */
[----:B------:R2:W-:Y:S01]  /*12190*/  STS [R19+0x2000], R100 ;  /* 0x0020006413007388 */ /* 0x0005e20000000800 */
[----:B------:R-:W-:Y:S01]  /*121a0*/  UIADD3.X UR5, UPT, UPT, UR5, UR6, UR7, UP1, UP0 ;  /* 0x0000000605057290 */ /* 0x000fe20008fe0407 */
[----:B------:R-:W-:-:S02]  /*121b0*/  @P3 FFMA.FTZ R14, R2, R25, R13 ;  /* 0x00000019020e3223 */ /* 0x000fc4000001000d */
[----:B------:R2:W-:Y:S01]  /*121c0*/  STS [R19+0x2400], R102 ;  /* 0x0024006613007388 */ /* 0x0005e20000000800 */
[----:B---3--:R-:W-:Y:S01]  /*121d0*/  @P2 FFMA.FTZ R11, R0, R23, R5 ;  /* 0x00000017000b2223 */ /* 0x008fe20000010005 */
        /* <DEDUP_REMOVED lines=9> */
[C---:B--2---:R-:W-:Y:S02]  /*12270*/  VIADD R17, R0.reuse, 0x40 ;  /* 0x0000004000117836 */ /* 0x044fe40000000000 */
        /* <DEDUP_REMOVED lines=32> */
.L_x_1914:
[----:B------:R-:W-:Y:S05]  /*12480*/  BSYNC.RECONVERGENT B0 ;  /* 0x0000000000007941 */ /* 0x000fea0003800200 */
.L_x_1913:
[----:B-1----:R-:W3:Y:S01]  /*12490*/  LDL R22, [R1+0x48] ;  /* 0x0000480001167983 */ /* 0x002ee20000100800 */
[----:B------:R-:W1:Y:S01]  /*124a0*/  LDCU UR5, c[0x0][0x440] ;  /* 0x00008800ff0577ac */ /* 0x000e620008000800 */
[----:B------:R-:W4:Y:S01]  /*124b0*/  LDC.64 R2, c[0x0][0x410] ;  /* 0x00010400ff027b82 */ /* 0x000f220000000a00 */
[----:B------:R-:W-:Y:S01]  /*124c0*/  IADD3 R14, P3, PT, R192, UR12, RZ ;  /* 0x0000000cc00e7c10 */ /* 0x000fe2000ff7e0ff */
[----:B------:R-:W5:Y:S01]  /*124d0*/  S2R R0, SR_TID.X ;  /* 0x0000000000007919 */ /* 0x000f620000002100 */
[C---:B------:R-:W-:Y:S01]  /*124e0*/  LEA.HI R8, R10.reuse, 0x10, RZ, 0x1d ;  /* 0x000000100a087811 */ /* 0x040fe200078fe8ff */
[----:B------:R-:W-:Y:S01]  /*124f0*/  UIMAD.WIDE.U32 UR20, UR20, 0x80, URZ ;  /* 0x00000080141478a5 */ /* 0x000fe2000f8e00ff */
[C---:B------:R-:W-:Y:S01]  /*12500*/  LEA.HI R12, R10.reuse, 0x30, RZ, 0x1d ;  /* 0x000000300a0c7811 */ /* 0x040fe200078fe8ff */
[----:B------:R-:W-:Y:S01]  /*12510*/  IMAD.X R15, RZ, RZ, UR9, P3 ;  /* 0x00000009ff0f7e24 */ /* 0x000fe200098e06ff */
[C---:B------:R-:W-:Y:S01]  /*12520*/  LEA.HI R11, R10.reuse, 0x40, RZ, 0x1d ;  /* 0x000000400a0b7811 */ /* 0x040fe200078fe8ff */
[----:B------:R-:W-:Y:S01]  /*12530*/  BSSY.RECONVERGENT B0, `(.L_x_1915) ;  /* 0x000001e000007945 */ /* 0x000fe20003800200 */
[----:B--2---:R-:W-:-:S02]  /*12540*/  LEA.HI R9, R10, 0x50, RZ, 0x1d ;  /* 0x000000500a097811 */ /* 0x004fc400078fe8ff */
[----:B-1----:R-:W-:-:S04]  /*12550*/  ISETP.GE.AND P1, PT, R192, UR5, PT ;  /* 0x00000005c0007c0c */ /* 0x002fc8000bf26270 */
[----:B------:R-:W-:Y:S02]  /*12560*/  ISETP.GE.OR P0, PT, R8, UR14, P1 ;  /* 0x0000000e08007c0c */ /* 0x000fe40008f06670 */
[----:B------:R-:W-:Y:S01]  /*12570*/  LEA.HI R8, R10, 0x20, RZ, 0x1d ;  /* 0x000000200a087811 */ /* 0x000fe200078fe8ff */
[----:B----4-:R-:W-:Y:S01]  /*12580*/  IMAD.WIDE.U32 R14, R2, UR4, R14 ;  /* 0x00000004020e7c25 */ /* 0x010fe2000f8e000e */
[----:B------:R-:W-:Y:S02]  /*12590*/  ISETP.GE.OR P5, PT, R12, UR14, P1 ;  /* 0x0000000e0c007c0c */ /* 0x000fe40008fa6670 */
[----:B------:R-:W-:Y:S01]  /*125a0*/  ISETP.GE.OR P6, PT, R8, UR14, P1 ;  /* 0x0000000e08007c0c */ /* 0x000fe20008fc6670 */
[----:B------:R-:W-:Y:S01]  /*125b0*/  IMAD R17, R3, UR4, R15 ;  /* 0x0000000403117c24 */ /* 0x000fe2000f8e020f */
[----:B------:R-:W-:Y:S02]  /*125c0*/  ISETP.GE.OR P4, PT, R11, UR14, P1 ;  /* 0x0000000e0b007c0c */ /* 0x000fe40008f86670 */
[----:B------:R-:W-:-:S02]  /*125d0*/  ISETP.GE.OR P3, PT, R9, UR14, P1 ;  /* 0x0000000e09007c0c */ /* 0x000fc40008f66670 */
[C---:B------:R-:W-:Y:S02]  /*125e0*/  LEA.HI R12, R10.reuse, 0x70, RZ, 0x1d ;  /* 0x000000700a0c7811 */ /* 0x040fe400078fe8ff */
[----:B-----5:R-:W-:Y:S02]  /*125f0*/  SHF.R.U32.HI R2, RZ, 0x3, R0 ;  /* 0x00000003ff027819 */ /* 0x020fe40000011600 */
[----:B------:R-:W-:Y:S02]  /*12600*/  LEA.HI R0, R10, 0x60, RZ, 0x1d ;  /* 0x000000600a007811 */ /* 0x000fe400078fe8ff */
[----:B------:R-:W-:Y:S02]  /*12610*/  ISETP.GE.OR P2, PT, R191, UR14, P1 ;  /* 0x0000000ebf007c0c */ /* 0x000fe40008f46670 */
[----:B------:R-:W-:Y:S01]  /*12620*/  LOP3.LUT R3, R2, UR20, RZ, 0xfc, !PT ;  /* 0x0000001402037c12 */ /* 0x000fe2000f8efcff */
[----:B---3--:R1:W2:Y:S04]  /*12630*/  LDS.128 R4, [R22+0x3800] ;  /* 0x0038000016047984 */ /* 0x0082a80000000c00 */
[----:B------:R1:W3:Y:S06]  /*12640*/  LDS.128 R8, [R22] ;  /* 0x0000000016087984 */ /* 0x0002ec0000000c00 */
        /* <DEDUP_REMOVED lines=12> */
.L_x_1916:
[----:B------:R-:W-:Y:S05]  /*12710*/  BSYNC.RECONVERGENT B0 ;  /* 0x0000000000007941 */ /* 0x000fea0003800200 */
.L_x_1915:
        /* <DEDUP_REMOVED lines=18> */
.L_x_1918:
[----:B------:R-:W-:Y:S05]  /*12840*/  BSYNC.RECONVERGENT B0 ;  /* 0x0000000000007941 */ /* 0x000fea0003800200 */
.L_x_1917:
        /* <DEDUP_REMOVED lines=16> */
.L_x_1920:
[----:B------:R-:W-:Y:S05]  /*12950*/  BSYNC.RECONVERGENT B0 ;  /* 0x0000000000007941 */ /* 0x000fea0003800200 */
.L_x_1919:
        /* <DEDUP_REMOVED lines=16> */
.L_x_1922:
[----:B------:R-:W-:Y:S05]  /*12a60*/  BSYNC.RECONVERGENT B0 ;  /* 0x0000000000007941 */ /* 0x000fea0003800200 */
.L_x_1921:
        /* <DEDUP_REMOVED lines=16> */
.L_x_1924:
[----:B------:R-:W-:Y:S05]  /*12b70*/  BSYNC.RECONVERGENT B0 ;  /* 0x0000000000007941 */ /* 0x000fea0003800200 */
.L_x_1923:
        /* <DEDUP_REMOVED lines=16> */
.L_x_1926:
[----:B------:R-:W-:Y:S05]  /*12c80*/  BSYNC.RECONVERGENT B0 ;  /* 0x0000000000007941 */ /* 0x000fea0003800200 */
.L_x_1925:
        /* <DEDUP_REMOVED lines=16> */
.L_x_1928:
[----:B------:R-:W-:Y:S05]  /*12d90*/  BSYNC.RECONVERGENT B0 ;  /* 0x0000000000007941 */ /* 0x000fea0003800200 */
.L_x_1927:
        /* <DEDUP_REMOVED lines=15> */
.L_x_1929:
        /* <DEDUP_REMOVED lines=15> */
.L_x_2709:


//--------------------- .text._ZN5flash16flash_fwd_kernelI23Flash_fwd_kernel_traitsILi64ELi128ELi64ELi4ELb0ELb0EN7cutlass6half_tE19Flash_kernel_traitsILi64ELi128ELi64ELi4ES3_EELb0ELb0ELb0ELb1ELb0ELb0ELb1ELb0EEEvNS_16Flash_fwd_paramsE --------------------------
	.section	.text._ZN5flash16flash_fwd_kernelI23Flash_fwd_kernel_traitsILi64ELi128ELi64ELi4ELb0ELb0EN7cutlass6half_tE19Flash_kernel_traitsILi64ELi128ELi64ELi4ES3_EELb0ELb0ELb0ELb1ELb0ELb0ELb1ELb0EEEvNS_16Flash_fwd_paramsE,"ax",@progbits
	.align	128
        .global         _ZN5flash16flash_fwd_kernelI23Flash_fwd_kernel_traitsILi64ELi128ELi64ELi4ELb0ELb0EN7cutlass6half_tE19Flash_kernel_traitsILi64ELi128ELi64ELi4ES3_EELb0ELb0ELb0ELb1ELb0ELb0ELb1ELb0EEEvNS_16Flash_fwd_paramsE
        .type           _ZN5flash16flash_fwd_kernelI23Flash_fwd_kernel_traitsILi64ELi128ELi64ELi4ELb0ELb0EN7cutlass6half_tE19Flash_kernel_traitsILi64ELi128ELi64ELi4ES3_EELb0ELb0ELb0ELb1ELb0ELb0ELb1ELb0EEEvNS_16Flash_fwd_paramsE,@function
        .size           _ZN5flash16flash_fwd_kernelI23Flash_fwd_kernel_traitsILi64ELi128ELi64ELi4ELb0ELb0EN7cutlass6half_tE19Flash_kernel_traitsILi64ELi128ELi64ELi4ES3_EELb0ELb0ELb0ELb1ELb0ELb0ELb1ELb0EEEvNS_16Flash_fwd_paramsE,(.L_x_2710 - _ZN5flash16flash_fwd_kernelI23Flash_fwd_kernel_traitsILi64ELi128ELi64ELi4ELb0ELb0EN7cutlass6half_tE19Flash_kernel_traitsILi64ELi128ELi64ELi4ES3_EELb0ELb0ELb0ELb1ELb0ELb0ELb1ELb0EEEvNS_16Flash_fwd_paramsE)
        .other          _ZN5flash16flash_fwd_kernelI23Flash_fwd_kernel_traitsILi64ELi128ELi64ELi4ELb0ELb0EN7cutlass6half_tE19Flash_kernel_traitsILi64ELi128ELi64ELi4ES3_EELb0ELb0ELb0ELb1ELb0ELb0ELb1ELb0EEEvNS_16Flash_fwd_paramsE,@"STO_CUDA_ENTRY STV_DEFAULT"
_ZN5flash16flash_fwd_kernelI23Flash_fwd_kernel_traitsILi64ELi128ELi64ELi4ELb0ELb0EN7cutlass6half_tE19Flash_kernel_traitsILi64ELi128ELi64ELi4ES3_EELb0ELb0ELb0ELb1ELb0ELb0ELb1ELb0EEEvNS_16Flash_fwd_paramsE:
.text._ZN5flash16flash_fwd_kernelI23Flash_fwd_kernel_traitsILi64ELi128ELi64ELi4ELb0ELb0EN7cutlass6half_tE19Flash_kernel_traitsILi64ELi128ELi64ELi4ES3_EELb0ELb0ELb0ELb1ELb0ELb0ELb1ELb0EEEvNS_16Flash_fwd_paramsE:
[----:B------:R-:W-:Y:S01]  /*0000*/  LDC R1, c[0x0][0x37c] ;  /* 0x0000df00ff017b82 */ /* 0x000fe20000000800 */
[----:B------:R-:W1:Y:S01]  /*0010*/  S2R R214, SR_CTAID.Y ;  /* 0x0000000000d67919 */ /* 0x000e620000002600 */
[----:B------:R-:W2:Y:S06]  /*0020*/  LDCU.64 UR8, c[0x0][0x460] ;  /* 0x00008c00ff0877ac */ /* 0x000eac0008000a00 */
[----:B------:R-:W1:Y:S01]  /*0030*/  LDC.64 R14, c[0x0][0x460] ;  /* 0x00011800ff0e7b82 */ /* 0x000e620000000a00 */
[----:B------:R-:W-:Y:S01]  /*0040*/  IMAD.MOV.U32 R213, RZ, RZ, -0x1 ;  /* 0xffffffffffd57424 */ /* 0x000fe200078e00ff */
[----:B------:R-:W3:Y:S01]  /*0050*/  LDCU.64 UR18, c[0x0][0x358] ;  /* 0x00006b00ff1277ac */ /* 0x000ee20008000a00 */
[----:B------:R-:W4:Y:S05]  /*0060*/  LDCU.64 UR6, c[0x0][0x470] ;  /* 0x00008e00ff0677ac */ /* 0x000f2a0008000a00 */
[----:B------:R-:W3:Y:S01]  /*0070*/  LDC.64 R4, c[0x0][0x468] ;  /* 0x00011a00ff047b82 */ /* 0x000ee20000000a00 */
[----:B------:R-:W4:Y:S01]  /*0080*/  LDCU.64 UR4, c[0x0][0x478] ;  /* 0x00008f00ff0477ac */ /* 0x000f220008000a00 */
[----:B--2---:R-:W-:-:S02]  /*0090*/  ISETP.NE.U32.AND P1, PT, RZ, UR8, PT ;  /* 0x00000008ff007c0c */ /* 0x004fc4000bf25070 */
[----:B------:R-:W-:Y:S02]  /*00a0*/  ISETP.NE.U32.AND P0, PT, RZ, UR8, PT ;  /* 0x00000008ff007c0c */ /* 0x000fe4000bf05070 */
[----:B------:R-:W-:Y:S02]  /*00b0*/  ISETP.NE.AND.EX P1, PT, RZ, UR9, PT, P1 ;  /* 0x00000009ff007c0c */ /* 0x000fe4000bf25310 */
[----:B------:R-:W-:Y:S02]  /*00c0*/  ISETP.NE.AND.EX P0, PT, RZ, UR9, PT, P0 ;  /* 0x00000009ff007c0c */ /* 0x000fe4000bf05300 */
[----:B----4-:R-:W-:Y:S02]  /*00d0*/  ISETP.NE.U32.AND P4, PT, RZ, UR6, PT ;  /* 0x00000006ff007c0c */ /* 0x010fe4000bf85070 */
[----:B------:R-:W-:Y:S01]  /*00e0*/  ISETP.NE.U32.AND P2, PT, RZ, UR4, PT ;  /* 0x00000004ff007c0c */ /* 0x000fe2000bf45070 */
[----:B-1----:R-:W-:Y:S01]  /*00f0*/  IMAD.WIDE.U32 R14, R214, 0x4, R14 ;  /* 0x00000004d60e7825 */ /* 0x002fe200078e000e */
[----:B------:R-:W-:-:S02]  /*0100*/  ISETP.NE.AND.EX P4, PT, RZ, UR7, PT, P4 ;  /* 0x00000007ff007c0c */ /* 0x000fc4000bf85340 */
[----:B------:R-:W-:Y:S01]  /*0110*/  ISETP.NE.AND.EX P2, PT, RZ, UR5, PT, P2 ;  /* 0x00000005ff007c0c */ /* 0x000fe2000bf45320 */
[----:B------:R-:W-:Y:S02]  /*0120*/  IMAD.SHL.U32 R13, R214, 0x4, RZ ;  /* 0x00000004d60d7824 */ /* 0x000fe400078e00ff */
[----:B---3--:R-:W2:Y:S01]  /*0130*/  @P1 LDG.E R213, desc[UR18][R14.64] ;  /* 0x000000120ed51981 */ /* 0x008ea2000c1e1900 */
[----:B------:R-:W-:-:S03]  /*0140*/  SHF.R.U32.HI R0, RZ, 0x1e, R214 ;  /* 0x0000001eff007819 */ /* 0x000fc600000116d6 */
[----:B------:R-:W2:Y:S01]  /*0150*/  @P0 LDG.E R10, desc[UR18][R14.64+0x4] ;  /* 0x000004120e0a0981 */ /* 0x000ea2000c1e1900 */
[----:B------:R-:W-:-:S03]  /*0160*/  IMAD.MOV.U32 R6, RZ, RZ, RZ ;  /* 0x000000ffff067224 */ /* 0x000fc600078e00ff */
[C---:B------:R-:W-:Y:S02]  /*0170*/  @P4 IADD3 R2, P3, PT, R13.reuse, UR6, RZ ;  /* 0x000000060d024c10 */ /* 0x040fe4000ff7e0ff */
[----:B------:R-:W-:Y:S02]  /*0180*/  @P2 IADD3 R8, P1, PT, R13, UR4, RZ ;  /* 0x000000040d082c10 */ /* 0x000fe4000ff3e0ff */
[C---:B------:R-:W-:Y:S02]  /*0190*/  @P4 IADD3.X R3, PT, PT, R0.reuse, UR7, RZ, P3, !PT ;  /* 0x0000000700034c10 */ /* 0x040fe40009ffe4ff */
[----:B------:R-:W-:-:S03]  /*01a0*/  @P2 IADD3.X R9, PT, PT, R0, UR5, RZ, P1, !PT ;  /* 0x0000000500092c10 */ /* 0x000fc60008ffe4ff */
[----:B------:R1:W3:Y:S04]  /*01b0*/  @P4 LDG.E R6, desc[UR18][R2.64] ;  /* 0x0000001202064981 */ /* 0x0002e8000c1e1900 */
[----:B------:R4:W3:Y:S01]  /*01c0*/  @P2 LDG.E R133, desc[UR18][R8.64] ;  /* 0x0000001208852981 */ /* 0x0008e2000c1e1900 */
[----:B------:R-:W1:Y:S01]  /*01d0*/  LDCU.U8 UR4, c[0x0][0x532] ;  /* 0x0000a640ff0477ac */ /* 0x000e620008000000 */
[----:B------:R-:W-:Y:S01]  /*01e0*/  ISETP.EQ.U32.AND P3, PT, R4, RZ, PT ;  /* 0x000000ff0400720c */ /* 0x000fe20003f62070 */
[----:B------:R-:W2:Y:S01]  /*01f0*/  @!P0 LDC R138, c[0x0][0x434] ;  /* 0x00010d00ff8a8b82 */ /* 0x000ea20000000800 */
[----:B------:R-:W-:Y:S01]  /*0200*/  IADD3 R12, P1, PT, R13, R4, RZ ;  /* 0x000000040d0c7210 */ /* 0x000fe20007f3e0ff */
[----:B------:R-:W-:-:S04]  /*0210*/  IMAD.MOV.U32 R7, RZ, RZ, -0x1 ;  /* 0xffffffffff077424 */ /* 0x000fc800078e00ff */
[----:B------:R-:W-:Y:S02]  /*0220*/  IMAD.X R13, R0, 0x1, R5, P1 ;  /* 0x00000001000d7824 */ /* 0x000fe400008e0605 */
[----:B------:R-:W2:Y:S01]  /*0230*/  @!P2 LDC R0, c[0x0][0x43c] ;  /* 0x00010f00ff00ab82 */ /* 0x000ea20000000800 */
[----:B-1----:R-:W-:-:S07]  /*0240*/  ISETP.NE.AND P4, PT, RZ, UR4, PT ;  /* 0x00000004ff007c0c */ /* 0x002fce000bf85270 */
[----:B------:R-:W1:Y:S01]  /*0250*/  @!P2 LDC.64 R2, c[0x0][0x488] ;  /* 0x00012200ff02ab82 */ /* 0x000e620000000a00 */
[----:B------:R-:W-:-:S13]  /*0260*/  ISETP.EQ.OR.EX P3, PT, R5, RZ, !P4, P3 ;  /* 0x000000ff0500720c */ /* 0x000fda0006762730 */
[----:B------:R1:W5:Y:S01]  /*0270*/  @!P3 LDG.E R7, desc[UR18][R12.64] ;  /* 0x000000120c07b981 */ /* 0x000362000c1e1900 */
[----:B------:R-:W-:Y:S01]  /*0280*/  ISETP.NE.U32.AND P3, PT, R4, RZ, PT ;  /* 0x000000ff0400720c */ /* 0x000fe20003f65070 */
[----:B------:R-:W1:Y:S03]  /*0290*/  S2UR UR17, SR_CTAID.X ;  /* 0x00000000001179c3 */ /* 0x000e660000002500 */
[----:B------:R-:W-:Y:S01]  /*02a0*/  ISETP.NE.AND.EX P3, PT, R5, RZ, PT, P3 ;  /* 0x000000ff0500720c */ /* 0x000fe20003f65330 */
[----:B----4-:R-:W4:Y:S01]  /*02b0*/  S2R R8, SR_CTAID.Z ;  /* 0x0000000000087919 */ /* 0x010f220000002700 */
[----:B------:R-:W2:Y:S01]  /*02c0*/  S2R R125, SR_TID.X ;  /* 0x00000000007d7919 */ /* 0x000ea20000002100 */
[----:B-1----:R-:W-:Y:S01]  /*02d0*/  USHF.L.U32 UR16, UR17, 0x7, URZ ;  /* 0x0000000711107899 */ /* 0x002fe200080006ff */
[----:B--2---:R-:W-:Y:S01]  /*02e0*/  @P0 IMAD.IADD R138, R10, 0x1, -R213 ;  /* 0x000000010a8a0824 */ /* 0x004fe200078e0ad5 */
[----:B------:R-:W-:-:S04]  /*02f0*/  @!P2 ISETP.NE.U32.AND P0, PT, R2, RZ, PT ;  /* 0x000000ff0200a20c */ /* 0x000fc80003f05070 */
[----:B------:R-:W-:-:S04]  /*0300*/  @!P2 ISETP.NE.AND.EX P0, PT, R3, RZ, PT, P0 ;  /* 0x000000ff0300a20c */ /* 0x000fc80003f05300 */
[----:B------:R-:W-:Y:S02]  /*0310*/  @!P2 SEL R3, R0, RZ, P0 ;  /* 0x000000ff0003a207 */ /* 0x000fe40000000000 */
[----:B------:R-:W1:Y:S01]  /*0320*/  @!P3 LDC R0, c[0x0][0x438] ;  /* 0x00010e00ff00bb82 */ /* 0x000e620000000800 */
[----:B------:R-:W-:Y:S01]  /*0330*/  ISETP.GT.AND P1, PT, R138, UR16, PT ;  /* 0x000000108a007c0c */ /* 0x000fe2000bf24270 */
[----:B---3--:R-:W-:Y:S01]  /*0340*/  @P2 IMAD.IADD R133, R133, 0x1, -R6 ;  /* 0x0000000185852824 */ /* 0x008fe200078e0a06 */
[----:B----4-:R-:W-:Y:S11]  /*0350*/  @!P3 BRA `(.L_x_1930) ;  /* 0x00000000000cb947 */ /* 0x010ff60003800000 */
[----:B-1----:R-:W2:Y:S02]  /*0360*/  @P4 LDG.E R0, desc[UR18][R12.64+0x4] ;  /* 0x000004120c004981 */ /* 0x002ea4000c1e1900 */
[----:B--2--5:R-:W-:-:S06]  /*0370*/  @P4 IADD3 R0, PT, PT, R0, -R7, RZ ;  /* 0x8000000700004210 */ /* 0x024fcc0007ffe0ff */
[----:B------:R2:W5:Y:S02]  /*0380*/  @!P4 LDG.E R0, desc[UR18][R12.64] ;  /* 0x000000120c00c981 */ /* 0x000564000c1e1900 */
.L_x_1930:
[----:B-1---5:R-:W-:Y:S01]  /*0390*/  @!P2 IADD3 R133, PT, PT, R3, R0, -R6 ;  /* 0x000000000385a210 */ /* 0x022fe20007ffe806 */
[----:B------:R-:W-:Y:S06]  /*03a0*/  @!P1 EXIT ;  /* 0x000000000000994d */ /* 0x000fec0003800000 */
[----:B------:R-:W-:-:S13]  /*03b0*/  ISETP.GT.AND P0, PT, R133, RZ, PT ;  /* 0x000000ff8500720c */ /* 0x000fda0003f04270 */
[----:B------:R-:W-:Y:S05]  /*03c0*/  @P0 BRA `(.L_x_1931) ;  /* 0x0000001000880947 */ /* 0x000fea0003800000 */
[----:B------:R-:W1:Y:S01]  /*03d0*/  LDC.U8 R0, c[0x0][0x549] ;  /* 0x00015240ff007b82 */ /* 0x000e620000000000 */
[----:B------:R-:W-:-:S07]  /*03e0*/  ISETP.NE.AND P1, PT, R213, -0x1, PT ;  /* 0xffffffffd500780c */ /* 0x000fce0003f25270 */
[----:B------:R-:W3:Y:S08]  /*03f0*/  LDC.U8 R10, c[0x0][0x548] ;  /* 0x00015200ff0a7b82 */ /* 0x000ef00000000000 */
[----:B------:R-:W4:Y:S01]  /*0400*/  LDC R11, c[0x0][0x434] ;  /* 0x00010d00ff0b7b82 */ /* 0x000f220000000800 */
[----:B-1----:R-:W-:-:S07]  /*0410*/  ISETP.NE.AND P0, PT, R0, RZ, PT ;  /* 0x000000ff0000720c */ /* 0x002fce0003f05270 */
[----:B------:R-:W1:Y:S01]  /*0420*/  @!P1 LDC.64 R6, c[0x0][0x400] ;  /* 0x00010000ff069b82 */ /* 0x000e620000000a00 */
[----:B---3--:R-:W-:-:S07]  /*0430*/  ISETP.NE.AND P3, PT, R10, RZ, !P0 ;  /* 0x000000ff0a00720c */ /* 0x008fce0004765270 */
[----:B------:R-:W3:Y:S01]  /*0440*/  @P1 LDC.64 R4, c[0x0][0x408] ;  /* 0x00010200ff041b82 */ /* 0x000ee20000000a00 */
[----:B--2---:R-:W-:-:S07]  /*0450*/  @P0 IMAD.MOV.U32 R12, RZ, RZ, 0x1 ;  /* 0x00000001ff0c0424 */ /* 0x004fce00078e00ff */
[----:B------:R-:W2:Y:S08]  /*0460*/  @P0 LDC.64 R2, c[0x0][0x430] ;  /* 0x00010c00ff020b82 */ /* 0x000eb00000000a00 */
[----:B------:R-:W1:Y:S01]  /*0470*/  @P0 LDC R0, c[0x0][0x430] ;  /* 0x00010c00ff000b82 */ /* 0x000e620000000800 */
[----:B--2---:R-:W-:Y:S01]  /*0480*/  @P0 IMAD R3, R2, R3, RZ ;  /* 0x0000000302030224 */ /* 0x004fe200078e02ff */
[----:B---34-:R-:W-:Y:S06]  /*0490*/  @P0 BRA `(.L_x_1932) ;  /* 0x0000000000280947 */ /* 0x018fec0003800000 */
        /* <DEDUP_REMOVED lines=10> */
.L_x_1932:
[----:B------:R-:W2:Y:S01]  /*0540*/  LDCU UR6, c[0x0][0x440] ;  /* 0x00008800ff0677ac */ /* 0x000ea20008000800 */
[----:B-1----:R-:W-:Y:S01]  /*0550*/  @!P1 IMAD.WIDE.U32 R16, R214, R6, RZ ;  /* 0x00000006d6109225 */ /* 0x002fe200078e00ff */
[----:B------:R-:W-:Y:S01]  /*0560*/  IADD3 R138, PT, PT, R138, -UR16, RZ ;  /* 0x800000108a8a7c10 */ /* 0x000fe2000fffe0ff */
[----:B------:R-:W-:Y:S01]  /*0570*/  BSSY.RECONVERGENT B0, `(.L_x_1933) ;  /* 0x000002d000007945 */ /* 0x000fe20003800200 */
[----:B------:R-:W1:Y:S01]  /*0580*/  LDCU.64 UR4, c[0x0][0x410] ;  /* 0x00008200ff0477ac */ /* 0x000e620008000a00 */
[C---:B------:R-:W-:Y:S01]  /*0590*/  @P1 IMAD.WIDE.U32 R14, R213.reuse, R4, RZ ;  /* 0x00000004d50e1225 */ /* 0x040fe200078e00ff */
[----:B------:R-:W-:Y:S01]  /*05a0*/  ISETP.NE.AND P0, PT, R213, -0x1, PT ;  /* 0xffffffffd500780c */ /* 0x000fe20003f05270 */
[----:B------:R-:W-:Y:S02]  /*05b0*/  UIMAD.WIDE.U32 UR8, UR17, 0x80, URZ ;  /* 0x00000080110878a5 */ /* 0x000fe4000f8e00ff */
[----:B------:R-:W-:Y:S01]  /*05c0*/  IMAD.SHL.U32 R6, R125, 0x8, RZ ;  /* 0x000000087d067824 */ /* 0x000fe200078e00ff */
[----:B------:R-:W-:Y:S01]  /*05d0*/  SHF.R.U32.HI R125, RZ, 0x3, R125 ;  /* 0x00000003ff7d7819 */ /* 0x000fe2000001167d */
[----:B------:R-:W-:-:S02]  /*05e0*/  @!P1 IMAD R2, R214, R7, R17 ;  /* 0x00000007d6029224 */ /* 0x000fc400078e0211 */
[----:B------:R-:W-:Y:S02]  /*05f0*/  @!P1 IMAD.MOV.U32 R4, RZ, RZ, R16 ;  /* 0x000000ffff049224 */ /* 0x000fe400078e0010 */
[----:B------:R-:W-:Y:S01]  /*0600*/  @P1 IMAD R2, R213, R5, R15 ;  /* 0x00000005d5021224 */ /* 0x000fe200078e020f */
[----:B------:R-:W-:Y:S01]  /*0610*/  LOP3.LUT R5, R6, 0x38, RZ, 0xc0, !PT ;  /* 0x0000003806057812 */ /* 0x000fe200078ec0ff */
[----:B------:R-:W-:Y:S02]  /*0620*/  @P1 IMAD.MOV.U32 R4, RZ, RZ, R14 ;  /* 0x000000ffff041224 */ /* 0x000fe400078e000e */
[----:B----4-:R-:W-:Y:S01]  /*0630*/  IMAD R3, R8, R3, RZ ;  /* 0x0000000308037224 */ /* 0x010fe200078e02ff */
[----:B--2---:R-:W-:Y:S01]  /*0640*/  ISETP.GE.AND P2, PT, R5, UR6, PT ;  /* 0x0000000605007c0c */ /* 0x004fe2000bf46270 */
[----:B------:R-:W-:Y:S01]  /*0650*/  VIADD R7, R125, 0x10 ;  /* 0x000000107d077836 */ /* 0x000fe20000000000 */
[C---:B------:R-:W-:Y:S01]  /*0660*/  IADD3 R10, P4, PT, R5.reuse, R4, RZ ;  /* 0x00000004050a7210 */ /* 0x040fe20007f9e0ff */
[C---:B------:R-:W-:Y:S01]  /*0670*/  @!P3 IMAD R3, R214.reuse, R12, R3 ;  /* 0x0000000cd603b224 */ /* 0x040fe200078e0203 */
[----:B------:R-:W-:Y:S01]  /*0680*/  ISETP.NE.AND P1, PT, R5, RZ, PT ;  /* 0x000000ff0500720c */ /* 0x000fe20003f25270 */
[----:B------:R-:W-:Y:S01]  /*0690*/  IMAD R214, R214, R11, RZ ;  /* 0x0000000bd6d67224 */ /* 0x000fe200078e02ff */
[----:B------:R-:W-:Y:S01]  /*06a0*/  IADD3.X R11, PT, PT, RZ, R2, RZ, P4, !PT ;  /* 0x00000002ff0b7210 */ /* 0x000fe200027fe4ff */
[C---:B------:R-:W-:Y:S01]  /*06b0*/  VIADD R9, R125.reuse, 0x20 ;  /* 0x000000207d097836 */ /* 0x040fe20000000000 */
[CC--:B------:R-:W-:Y:S01]  /*06c0*/  ISETP.GE.OR P4, PT, R125.reuse, R138.reuse, P2 ;  /* 0x0000008a7d00720c */ /* 0x0c0fe20001786670 */
[----:B------:R-:W-:Y:S01]  /*06d0*/  IMAD R12, R0, UR16, RZ ;  /* 0x00000010000c7c24 */ /* 0x000fe2000f8e02ff */
[----:B------:R-:W-:Y:S01]  /*06e0*/  SEL R214, R214, R213, !P0 ;  /* 0x000000d5d6d67207 */ /* 0x000fe20004000000 */
[----:B-1----:R-:W-:Y:S01]  /*06f0*/  IMAD.WIDE.U32 R10, R8, UR4, R10 ;  /* 0x00000004080a7c25 */ /* 0x002fe2000f8e000a */
[----:B------:R-:W-:-:S02]  /*0700*/  ISETP.GE.OR P5, PT, R125, R138, P1 ;  /* 0x0000008a7d00720c */ /* 0x000fc40000fa6670 */
[----:B------:R-:W-:Y:S01]  /*0710*/  SHF.R.S32.HI R4, RZ, 0x1f, R214 ;  /* 0x0000001fff047819 */ /* 0x000fe200000114d6 */
[----:B------:R-:W-:Y:S01]  /*0720*/  IMAD R15, R8, UR5, R11 ;  /* 0x00000005080f7c24 */ /* 0x000fe2000f8e020b */
[----:B------:R-:W-:Y:S02]  /*0730*/  SEL R6, R214, RZ, P3 ;  /* 0x000000ffd6067207 */ /* 0x000fe40001800000 */
        /* <DEDUP_REMOVED lines=16> */
.L_x_1934:
[----:B------:R-:W-:Y:S05]  /*0840*/  BSYNC.RECONVERGENT B0 ;  /* 0x0000000000007941 */ /* 0x000fea0003800200 */
.L_x_1933:
        /* <DEDUP_REMOVED lines=17> */
.L_x_1936:
[----:B------:R-:W-:Y:S05]  /*0960*/  BSYNC.RECONVERGENT B0 ;  /* 0x0000000000007941 */ /* 0x000fea0003800200 */
.L_x_1935:
        /* <DEDUP_REMOVED lines=17> */
.L_x_1938:
[----:B------:R-:W-:Y:S05]  /*0a80*/  BSYNC.RECONVERGENT B0 ;  /* 0x0000000000007941 */ /* 0x000fea0003800200 */
.L_x_1937:
[----:B------:R-:W-:Y:S01]  /*0a90*/  BSSY.RECONVERGENT B0, `(.L_x_1939) ;  /* 0x0000011000007945 */ /* 0x000fe20003800200 */
[----:B------:R-:W-:Y:S02]  /*0aa0*/  ISETP.GE.OR P4, PT, R21, R138, P2 ;  /* 0x0000008a1500720c */ /* 0x000fe40001786670 */
[----:B--23--:R-:W-:Y:S01]  /*0ab0*/  IADD3 R19, PT, PT, R125, 0x50, RZ ;  /* 0x000000507d137810 */ /* 0x00cfe20007ffe0ff */
        /* <DEDUP_REMOVED lines=14> */
.L_x_1940:
[----:B------:R-:W-:Y:S05]  /*0ba0*/  BSYNC.RECONVERGENT B0 ;  /* 0x0000000000007941 */ /* 0x000fea0003800200 */
.L_x_1939:
[----:B------:R-:W-:Y:S01]  /*0bb0*/  BSSY.RECONVERGENT B0, `(.L_x_1941) ;  /* 0x0000012000007945 */ /* 0x000fe20003800200 */
[----:B------:R-:W-:Y:S01]  /*0bc0*/  ISETP.GE.OR P3, PT, R19, R138, P2 ;  /* 0x0000008a1300720c */ /* 0x000fe20001766670 */
[C---:B------:R-:W-:Y:S01]  /*0bd0*/  VIADD R17, R125.reuse, 0x60 ;  /* 0x000000607d117836 */ /* 0x040fe20000000000 */
[----:B------:R-:W-:Y:S01]  /*0be0*/  IADD3 R13, PT, PT, R125, 0x70, RZ ;  /* 0x000000707d0d7810 */ /* 0x000fe20007ffe0ff */
[----:B------:R-:W-:Y:S05]  /*0bf0*/  @P4 BRA `(.L_x_1942) ;  /* 0x0000000000344947 */ /* 0x000fea0003800000 */
[----:B------:R-:W3:Y:S01]  /*0c00*/  LDCU.64 UR6, c[0x0][0x408] ;  /* 0x00008100ff0677ac */ /* 0x000ee20008000a00 */
[----:B-1----:R-:W-:Y:S01]  /*0c10*/  IADD3 R5, P4, PT, R8, 0x40, RZ ;  /* 0x0000004008057810 */ /* 0x002fe20007f9e0ff */
[----:B--2---:R-:W-:Y:S01]  /*0c20*/  IMAD.MOV.U32 R24, RZ, RZ, R10 ;  /* 0x000000ffff187224 */ /* 0x004fe200078e000a */
        /* <DEDUP_REMOVED lines=10> */
.L_x_1942:
[----:B------:R-:W-:Y:S05]  /*0cd0*/  BSYNC.RECONVERGENT B0 ;  /* 0x0000000000007941 */ /* 0x000fea0003800200 */
.L_x_1941:
[----:B------:R-:W-:Y:S01]  /*0ce0*/  BSSY.RECONVERGENT B0, `(.L_x_1943) ;  /* 0x0000011000007945 */ /* 0x000fe20003800200 */
[-C--:B------:R-:W-:Y:S02]  /*0cf0*/  ISETP.GE.OR P4, PT, R17, R138.reuse, P2 ;  /* 0x0000008a1100720c */ /* 0x080fe40001786670 */
[----:B------:R-:W-:Y:S01]  /*0d00*/  ISETP.GE.OR P2, PT, R13, R138, P2 ;  /* 0x0000008a0d00720c */ /* 0x000fe20001746670 */
[----:B------:R-:W-:-:S12]  /*0d10*/  @P3 BRA `(.L_x_1944) ;  /* 0x0000000000343947 */ /* 0x000fd80003800000 */
[----:B------:R-:W4:Y:S01]  /*0d20*/  LDCU.64 UR6, c[0x0][0x408] ;  /* 0x00008100ff0677ac */ /* 0x000f220008000a00 */
[----:B-1----:R-:W-:Y:S01]  /*0d30*/  IADD3 R5, P3, PT, R8, 0x50, RZ ;  /* 0x0000005008057810 */ /* 0x002fe20007f7e0ff */
[----:B--2---:R-:W-:Y:S01]  /*0d40*/  IMAD.MOV.U32 R24, RZ, RZ, R10 ;  /* 0x000000ffff187224 */ /* 0x004fe200078e000a */
        /* <DEDUP_REMOVED lines=10> */
.L_x_1944:
[----:B------:R-:W-:Y:S05]  /*0df0*/  BSYNC.RECONVERGENT B0 ;  /* 0x0000000000007941 */ /* 0x000fea0003800200 */
.L_x_1943:
[----:B------:R-:W-:Y:S04]  /*0e00*/  BSSY.RECONVERGENT B0, `(.L_x_1945) ;  /* 0x000000f000007945 */ /* 0x000fe80003800200 */
[----:B------:R-:W-:Y:S05]  /*0e10*/  @P4 BRA `(.L_x_1946) ;  /* 0x0000000000344947 */ /* 0x000fea0003800000 */
[----:B------:R-:W5:Y:S01]  /*0e20*/  LDCU.64 UR6, c[0x0][0x408] ;  /* 0x00008100ff0677ac */ /* 0x000f620008000a00 */
[----:B-1----:R-:W-:Y:S01]  /*0e30*/  IADD3 R5, P3, PT, R8, 0x60, RZ ;  /* 0x0000006008057810 */ /* 0x002fe20007f7e0ff */
[----:B--2---:R-:W-:Y:S01]  /*0e40*/  IMAD.MOV.U32 R24, RZ, RZ, R10 ;  /* 0x000000ffff187224 */ /* 0x004fe200078e000a */
        /* <DEDUP_REMOVED lines=10> */
.L_x_1946:
[----:B------:R-:W-:Y:S05]  /*0ef0*/  BSYNC.RECONVERGENT B0 ;  /* 0x0000000000007941 */ /* 0x000fea0003800200 */
.L_x_1945:
        /* <DEDUP_REMOVED lines=17> */
.L_x_1948:
[----:B------:R-:W-:Y:S05]  /*1010*/  BSYNC.RECONVERGENT B0 ;  /* 0x0000000000007941 */ /* 0x000fea0003800200 */
.L_x_1947:
        /* <DEDUP_REMOVED lines=11> */
.L_x_1950:
[----:B------:R-:W-:Y:S05]  /*10d0*/  BSYNC.RECONVERGENT B0 ;  /* 0x0000000000007941 */ /* 0x000fea0003800200 */
.L_x_1949:
        /* <DEDUP_REMOVED lines=15> */
.L_x_1952:
[----:B------:R-:W-:Y:S05]  /*11d0*/  BSYNC.RECONVERGENT B0 ;  /* 0x0000000000007941 */ /* 0x000fea0003800200 */
.L_x_1951:
        /* <DEDUP_REMOVED lines=10> */
.L_x_1954:
[----:B------:R-:W-:Y:S05]  /*1280*/  BSYNC.RECONVERGENT B0 ;  /* 0x0000000000007941 */ /* 0x000fea0003800200 */
.L_x_1953:
        /* <DEDUP_REMOVED lines=10> */
.L_x_1956:
[----:B------:R-:W-:Y:S05]  /*1330*/  BSYNC.RECONVERGENT B0 ;  /* 0x0000000000007941 */ /* 0x000fea0003800200 */
.L_x_1955:
        /* <DEDUP_REMOVED lines=10> */
.L_x_1958:
[----:B------:R-:W-:Y:S05]  /*13e0*/  BSYNC.RECONVERGENT B0 ;  /* 0x0000000000007941 */ /* 0x000fea0003800200 */
.L_x_1957:
        /* <DEDUP_REMOVED lines=10> */
.L_x_1960:
[----:B------:R-:W-:Y:S05]  /*1490*/  BSYNC.RECONVERGENT B0 ;  /* 0x0000000000007941 */ /* 0x000fea0003800200 */
.L_x_1959:
        /* <DEDUP_REMOVED lines=10> */
.L_x_1962:
[----:B------:R-:W-:Y:S05]  /*1540*/  BSYNC.RECONVERGENT B0 ;  /* 0x0000000000007941 */ /* 0x000fea0003800200 */
.L_x_1961:
        /* <DEDUP_REMOVED lines=10> */
.L_x_1931:
[----:B------:R-:W-:Y:S02]  /*15f0*/  ISETP.NE.AND P0, PT, R213, -0x1, PT ;  /* 0xffffffffd500780c */ /* 0x000fe40003f05270 */
[----:B------:R-:W-:-:S11]  /*1600*/  ISETP.NE.AND P2, PT, R7, -0x1, PT ;  /* 0xffffffff0700780c */ /* 0x000fd60003f45270 */
[----:B------:R-:W1:Y:S08]  /*1610*/  @!P0 LDC.64 R4, c[0x0][0x398] ;  /* 0x0000e600ff048b82 */ /* 0x000e700000000a00 */
[----:B------:R-:W3:Y:S01]  /*1620*/  @P0 LDC.64 R2, c[0x0][0x3b0] ;  /* 0x0000ec00ff020b82 */ /* 0x000ee20000000a00 */
[----:B-1----:R-:W-:-:S04]  /*1630*/  @!P0 IMAD.WIDE.U32 R14, R214, R4, RZ ;  /* 0x00000004d60e8225 */ /* 0x002fc800078e00ff */
[----:B------:R-:W-:Y:S02]  /*1640*/  @!P0 IMAD R0, R214, R5, R15 ;  /* 0x00000005d6008224 */ /* 0x000fe400078e020f */
[----:B---3--:R-:W-:-:S04]  /*1650*/  @P0 IMAD.WIDE.U32 R10, R213, R2, RZ ;  /* 0x00000002d50a0225 */ /* 0x008fc800078e00ff */
[----:B------:R-:W-:Y:S01]  /*1660*/  @P0 IMAD R0, R213, R3, R11 ;  /* 0x00000003d5000224 */ /* 0x000fe200078e020b */
[----:B------:R-:W-:Y:S01]  /*1670*/  @P0 MOV R14, R10 ;  /* 0x0000000a000e0202 */ /* 0x000fe20000000f00 */
        /* <DEDUP_REMOVED lines=13> */
.L_x_1963:
[----:B------:R-:W1:Y:S01]  /*1750*/  LDC.64 R116, c[0x0][0x3b8] ;  /* 0x0000ee00ff747b82 */ /* 0x000e620000000a00 */
[----:B------:R-:W-:-:S05]  /*1760*/  IADD3 R10, PT, PT, R6, R7, RZ ;  /* 0x00000007060a7210 */ /* 0x000fca0007ffe0ff */
[C---:B-1----:R-:W-:Y:S02]  /*1770*/  IMAD R3, R10.reuse, R117, RZ ;  /* 0x000000750a037224 */ /* 0x042fe400078e02ff */
[----:B------:R-:W-:-:S05]  /*1780*/  IMAD.WIDE.U32 R10, R10, R116, RZ ;  /* 0x000000740a0a7225 */ /* 0x000fca00078e00ff */
[----:B------:R-:W-:-:S07]  /*1790*/  IADD3 R3, PT, PT, R11, R3, RZ ;  /* 0x000000030b037210 */ /* 0x000fce0007ffe0ff */
.L_x_1964:
[----:B------:R-:W1:Y:S01]  /*17a0*/  LDC R5, c[0x0][0x3e8] ;  /* 0x0000fa00ff057b82 */ /* 0x000e620000000800 */
[----:B--2---:R-:W-:Y:S02]  /*17b0*/  MOV R12, RZ ;  /* 0x000000ff000c7202 */ /* 0x004fe40000000f00 */
[----:B-1----:R-:W-:-:S04]  /*17c0*/  IABS R11, R5 ;  /* 0x00000005000b7213 */ /* 0x002fc80000000000 */
        /* <DEDUP_REMOVED lines=36> */
.L_x_1965:
[----:B------:R-:W1:Y:S01]  /*1a10*/  LDC.64 R4, c[0x0][0x3c0] ;  /* 0x0000f000ff047b82 */ /* 0x000e620000000a00 */
[----:B------:R-:W-:-:S05]  /*1a20*/  IADD3 R6, PT, PT, R6, R7, RZ ;  /* 0x0000000706067210 */ /* 0x000fca0007ffe0ff */
[C---:B-1----:R-:W-:Y:S02]  /*1a30*/  IMAD R7, R6.reuse, R5, RZ ;  /* 0x0000000506077224 */ /* 0x042fe400078e02ff */
[----:B------:R-:W-:-:S05]  /*1a40*/  IMAD.WIDE.U32 R12, R6, R4, RZ ;  /* 0x00000004060c7225 */ /* 0x000fca00078e00ff */
[----:B------:R-:W-:-:S07]  /*1a50*/  IADD3 R6, PT, PT, R13, R7, RZ ;  /* 0x000000070d067210 */ /* 0x000fce0007ffe0ff */
.L_x_1966:
[C---:B------:R-:W-:Y:S01]  /*1a60*/  IMAD.SHL.U32 R216, R125.reuse, 0x8, RZ ;  /* 0x000000087dd87824 */ /* 0x040fe200078e00ff */
[----:B------:R-:W1:Y:S01]  /*1a70*/  LDCU.128 UR8, c[0x0][0x3d0] ;  /* 0x00007a00ff0877ac */ /* 0x000e620008000c00 */
[--C-:B------:R-:W-:Y:S01]  /*1a80*/  SHF.R.U32.HI R208, RZ, 0x3, R125.reuse ;  /* 0x00000003ffd07819 */ /* 0x100fe2000001167d */
[C---:B------:R-:W-:Y:S01]  /*1a90*/  IMAD.SHL.U32 R194, R125.reuse, 0x40, RZ ;  /* 0x000000407dc27824 */ /* 0x040fe200078e00ff */
[----:B------:R-:W-:Y:S01]  /*1aa0*/  SHF.R.S32.HI R207, RZ, 0x1f, R2 ;  /* 0x0000001fffcf7819 */ /* 0x000fe20000011402 */
[----:B------:R-:W2:Y:S01]  /*1ab0*/  LDCU.64 UR12, c[0x0][0x390] ;  /* 0x00007200ff0c77ac */ /* 0x000ea20008000a00 */
[----:B------:R-:W-:Y:S01]  /*1ac0*/  LOP3.LUT R206, R216, 0x38, RZ, 0xc0, !PT ;  /* 0x00000038d8ce7812 */ /* 0x000fe200078ec0ff */
[----:B------:R-:W3:Y:S01]  /*1ad0*/  S2UR UR5, SR_CgaCtaId ;  /* 0x00000000000579c3 */ /* 0x000ee20000008800 */
[----:B------:R-:W-:Y:S01]  /*1ae0*/  LOP3.LUT R15, R194, 0x1c0, RZ, 0xc0, !PT ;  /* 0x000001c0c20f7812 */ /* 0x000fe200078ec0ff */
[----:B------:R-:W4:Y:S01]  /*1af0*/  LDCU.64 UR6, c[0x0][0x3c8] ;  /* 0x00007900ff0677ac */ /* 0x000f220008000a00 */
[----:B------:R-:W-:Y:S01]  /*1b00*/  IADD3 R10, P1, PT, R206, R10, RZ ;  /* 0x0000000ace0a7210 */ /* 0x000fe20007f3e0ff */
[----:B------:R-:W-:Y:S01]  /*1b10*/  VIADD R205, R138, -UR16 ;  /* 0x800000108acd7c36 */ /* 0x000fe20008000000 */
[----:B------:R-:W-:Y:S01]  /*1b20*/  IADD3 R12, P0, PT, R206, R12, RZ ;  /* 0x0000000cce0c7210 */ /* 0x000fe20007f1e0ff */
[----:B------:R-:W5:Y:S01]  /*1b30*/  LDCU.64 UR14, c[0x0][0x388] ;  /* 0x00007100ff0e77ac */ /* 0x000f620008000a00 */
[----:B------:R-:W-:Y:S01]  /*1b40*/  IMAD.SHL.U32 R215, R125, 0x20, RZ ;  /* 0x000000207dd77824 */ /* 0x000fe200078e00ff */
[----:B------:R-:W-:Y:S01]  /*1b50*/  SHF.R.U32.HI R126, RZ, 0x1, R125 ;  /* 0x00000001ff7e7819 */ /* 0x000fe2000001167d */
[----:B------:R-:W-:Y:S01]  /*1b60*/  IMAD.X R11, RZ, RZ, R3, P1 ;  /* 0x000000ffff0b7224 */ /* 0x000fe200008e0603 */
[----:B------:R-:W-:Y:S01]  /*1b70*/  UMOV UR4, 0x400 ;  /* 0x0000040000047882 */ /* 0x000fe20000000000 */
[----:B------:R-:W-:Y:S01]  /*1b80*/  IMAD.X R13, RZ, RZ, R6, P0 ;  /* 0x000000ffff0d7224 */ /* 0x000fe200000e0606 */
[----:B------:R-:W-:Y:S01]  /*1b90*/  LOP3.LUT R6, R216, 0x1f8, RZ, 0xc0, !PT ;  /* 0x000001f8d8067812 */ /* 0x000fe200078ec0ff */
[----:B------:R-:W-:Y:S01]  /*1ba0*/  IMAD.WIDE.U32 R10, R208, R116, R10 ;  /* 0x00000074d00a7225 */ /* 0x000fe200078e000a */
[----:B------:R-:W-:Y:S01]  /*1bb0*/  IADD3 R14, P0, PT, R206, R14, RZ ;  /* 0x0000000ece0e7210 */ /* 0x000fe20007f1e0ff */
[----:B------:R-:W-:Y:S01]  /*1bc0*/  BSSY.RECONVERGENT B0, `(.L_x_1967) ;  /* 0x0000032000007945 */ /* 0x000fe20003800200 */
[----:B------:R-:W-:Y:S01]  /*1bd0*/  LOP3.LUT R215, R215, 0x7c00, RZ, 0xc0, !PT ;  /* 0x00007c00d7d77812 */ /* 0x000fe200078ec0ff */
[----:B------:R-:W-:Y:S01]  /*1be0*/  IMAD.WIDE.U32 R16, R208, R4, R12 ;  /* 0x00000004d0107225 */ /* 0x000fe200078e000c */
[----:B------:R-:W-:-:S02]  /*1bf0*/  LOP3.LUT R13, R6, 0x38, R125, 0x78, !PT ;  /* 0x00000038060d7812 */ /* 0x000fc400078e787d */
[--C-:B------:R-:W-:Y:S01]  /*1c00*/  LOP3.LUT R6, R15, 0x38, R216.reuse, 0xf8, !PT ;  /* 0x000000380f067812 */ /* 0x100fe200078ef8d8 */
[----:B-1----:R-:W-:Y:S01]  /*1c10*/  IMAD R7, R207, UR8, RZ ;  /* 0x00000008cf077c24 */ /* 0x002fe2000f8e02ff */
[----:B------:R-:W-:Y:S01]  /*1c20*/  LOP3.LUT R216, R13, 0x1e00, R216, 0xf8, !PT ;  /* 0x00001e000dd87812 */ /* 0x000fe200078ef8d8 */
[----:B------:R-:W-:Y:S01]  /*1c30*/  IMAD R11, R208, R117, R11 ;  /* 0x00000075d00b7224 */ /* 0x000fe200078e020b */
[----:B---3--:R-:W-:Y:S01]  /*1c40*/  ULEA UR5, UR5, UR4, 0x18 ;  /* 0x0000000405057291 */ /* 0x008fe2000f8ec0ff */
[----:B------:R-:W-:Y:S01]  /*1c50*/  IMAD R207, R207, UR10, RZ ;  /* 0x0000000acfcf7c24 */ /* 0x000fe2000f8e02ff */
[----:B------:R-:W-:Y:S01]  /*1c60*/  LOP3.LUT R119, R194, 0x200, RZ, 0xc0, !PT ;  /* 0x00000200c2777812 */ /* 0x000fe200078ec0ff */
[----:B------:R-:W-:Y:S01]  /*1c70*/  IMAD R17, R208, R5, R17 ;  /* 0x00000005d0117224 */ /* 0x000fe200078e0211 */
[----:B------:R-:W-:Y:S01]  /*1c80*/  LOP3.LUT R118, R6, 0x8, R126, 0x78, !PT ;  /* 0x0000000806767812 */ /* 0x000fe200078e787e */
[----:B------:R-:W-:Y:S01]  /*1c90*/  IMAD R7, R2, UR9, R7 ;  /* 0x0000000902077c24 */ /* 0x000fe2000f8e0207 */
[----:B------:R-:W-:Y:S01]  /*1ca0*/  LEA R216, R216, UR5, 0x1 ;  /* 0x00000005d8d87c11 */ /* 0x000fe2000f8e08ff */
[----:B------:R-:W-:-:S02]  /*1cb0*/  IMAD R207, R2, UR11, R207 ;  /* 0x0000000b02cf7c24 */ /* 0x000fc4000f8e02cf */
[----:B------:R-:W-:-:S04]  /*1cc0*/  IMAD.WIDE.U32 R10, R2, UR8, R10 ;  /* 0x00000008020a7c25 */ /* 0x000fc8000f8e000a */
[----:B------:R-:W-:Y:S01]  /*1cd0*/  IMAD.WIDE.U32 R2, R2, UR10, R16 ;  /* 0x0000000a02027c25 */ /* 0x000fe2000f8e0010 */
[----:B-----5:R-:W-:Y:S01]  /*1ce0*/  LEA R211, P1, R10, UR14, 0x1 ;  /* 0x0000000e0ad37c11 */ /* 0x020fe2000f8208ff */
[----:B------:R-:W-:Y:S02]  /*1cf0*/  USHF.R.U32.HI UR10, URZ, 0x19, UR17 ;  /* 0x00000019ff0a7899 */ /* 0x000fe40008011611 */
[----:B------:R-:W-:Y:S01]  /*1d00*/  IMAD.X R15, RZ, RZ, R0, P0 ;  /* 0x000000ffff0f7224 */ /* 0x000fe200000e0600 */
[----:B--2---:R-:W-:Y:S01]  /*1d10*/  LEA R209, P0, R2, UR12, 0x1 ;  /* 0x0000000c02d17c11 */ /* 0x004fe2000f8008ff */
[----:B------:R-:W-:Y:S02]  /*1d20*/  IMAD.IADD R207, R3, 0x1, R207 ;  /* 0x0000000103cf7824 */ /* 0x000fe400078e02cf */
[----:B----4-:R-:W-:Y:S01]  /*1d30*/  IMAD.WIDE.U32 R14, R8, UR6, R14 ;  /* 0x00000006080e7c25 */ /* 0x010fe2000f8e000e */
[----:B------:R-:W-:Y:S02]  /*1d40*/  USHF.L.U32 UR6, UR17, 0x7, URZ ;  /* 0x0000000711067899 */ /* 0x000fe400080006ff */
[----:B------:R-:W-:Y:S01]  /*1d50*/  LEA.HI.X R207, R2, UR13, R207, 0x1, P0 ;  /* 0x0000000d02cf7c11 */ /* 0x000fe200080f0ccf */
[----:B------:R-:W-:Y:S01]  /*1d60*/  IMAD.IADD R210, R11, 0x1, R7 ;  /* 0x000000010bd27824 */ /* 0x000fe200078e0207 */
[----:B------:R-:W-:Y:S01]  /*1d70*/  ISETP.GE.AND P0, PT, R208, R205, PT ;  /* 0x000000cdd000720c */ /* 0x000fe20003f06270 */
[----:B------:R-:W-:Y:S01]  /*1d80*/  IMAD R17, R8, UR7, R15 ;  /* 0x0000000708117c24 */ /* 0x000fe2000f8e020f */
[----:B------:R-:W-:-:S02]  /*1d90*/  LOP3.LUT R212, R208, UR6, RZ, 0xfc, !PT ;  /* 0x00000006d0d47c12 */ /* 0x000fc4000f8efcff */
[----:B------:R-:W-:-:S09]  /*1da0*/  LEA.HI.X R210, R10, UR15, R210, 0x1, P1 ;  /* 0x0000000f0ad27c11 */ /* 0x000fd200088f0cd2 */
        /* <DEDUP_REMOVED lines=18> */
.L_x_1969:
[----:B------:R1:W-:Y:S02]  /*1ed0*/  STS.128 [R216], RZ ;  /* 0x000000ffd8007388 */ /* 0x0003e40000000c00 */
.L_x_1968:
[----:B------:R-:W-:Y:S05]  /*1ee0*/  BSYNC.RECONVERGENT B0 ;  /* 0x0000000000007941 */ /* 0x000fea0003800200 */
.L_x_1967:
[----:B------:R-:W-:Y:S01]  /*1ef0*/  VIADD R204, R208, 0x10 ;  /* 0x00000010d0cc7836 */ /* 0x000fe20000000000 */
[----:B------:R-:W-:Y:S01]  /*1f00*/  BSSY.RECONVERGENT B0, `(.L_x_1970) ;  /* 0x000002a000007945 */ /* 0x000fe20003800200 */
[----:B--2---:R-:W-:Y:S01]  /*1f10*/  VIADD R3, R133, 0x3f ;  /* 0x0000003f85037836 */ /* 0x004fe20000000000 */
[----:B------:R-:W-:Y:S01]  /*1f20*/  SHF.L.U64.HI R121, R116, 0x6, R117 ;  /* 0x0000000674797819 */ /* 0x000fe20000010275 */
[----:B------:R-:W-:Y:S01]  /*1f30*/  VIADD R203, R208, 0x20 ;  /* 0x00000020d0cb7836 */ /* 0x000fe20000000000 */
[-C--:B------:R-:W-:Y:S01]  /*1f40*/  ISETP.GE.AND P1, PT, R204, R205.reuse, PT ;  /* 0x000000cdcc00720c */ /* 0x080fe20003f26270 */
[C---:B------:R-:W-:Y:S01]  /*1f50*/  VIADD R202, R208.reuse, 0x30 ;  /* 0x00000030d0ca7836 */ /* 0x040fe20000000000 */
[----:B------:R-:W-:Y:S01]  /*1f60*/  SHF.R.S32.HI R132, RZ, 0x1f, R3 ;  /* 0x0000001fff847819 */ /* 0x000fe20000011403 */
[C---:B------:R-:W-:Y:S01]  /*1f70*/  VIADD R201, R208.reuse, 0x40 ;  /* 0x00000040d0c97836 */ /* 0x040fe20000000000 */
[----:B------:R-:W-:Y:S01]  /*1f80*/  ISETP.GE.AND P0, PT, R203, R205, PT ;  /* 0x000000cdcb00720c */ /* 0x000fe20003f06270 */
[----:B------:R-:W-:Y:S01]  /*1f90*/  VIADD R200, R208, 0x50 ;  /* 0x00000050d0c87836 */ /* 0x000fe20000000000 */
        /* <DEDUP_REMOVED lines=32> */
.L_x_1971:
[----:B------:R-:W-:Y:S05]  /*21a0*/  BSYNC.RECONVERGENT B0 ;  /* 0x0000000000007941 */ /* 0x000fea0003800200 */
.L_x_1970:
[----:B------:R-:W-:Y:S01]  /*21b0*/  SHF.R.S32.HI R0, RZ, 0x1f, R120 ;  /* 0x0000001fff007819 */ /* 0x000fe20000011478 */
[-C--:B------:R-:W-:Y:S01]  /*21c0*/  IMAD R11, R121, R120.reuse, RZ ;  /* 0x00000078790b7224 */ /* 0x080fe200078e02ff */
[----:B------:R-:W-:Y:S01]  /*21d0*/  BSSY.RECONVERGENT B0, `(.L_x_1972) ;  /* 0x0000019000007945 */ /* 0x000fe20003800200 */
[----:B------:R-:W-:Y:S01]  /*21e0*/  ISETP.GE.AND P1, PT, R208, R7, PT ;  /* 0x00000007d000720c */ /* 0x000fe20003f26270 */
[----:B---3--:R-:W-:-:S04]  /*21f0*/  IMAD.WIDE.U32 R2, R123, R120, RZ ;  /* 0x000000787b027225 */ /* 0x008fc800078e00ff */
        /* <DEDUP_REMOVED lines=22> */
.L_x_1973:
[----:B------:R-:W-:Y:S05]  /*2360*/  BSYNC.RECONVERGENT B0 ;  /* 0x0000000000007941 */ /* 0x000fea0003800200 */
.L_x_1972:
        /* <DEDUP_REMOVED lines=22> */
.L_x_1975:
[----:B------:R-:W-:Y:S05]  /*24d0*/  BSYNC.RECONVERGENT B0 ;  /* 0x0000000000007941 */ /* 0x000fea0003800200 */
.L_x_1974:
        /* <DEDUP_REMOVED lines=22> */
.L_x_1977:
[----:B------:R-:W-:Y:S05]  /*2640*/  BSYNC.RECONVERGENT B0 ;  /* 0x0000000000007941 */ /* 0x000fea0003800200 */
.L_x_1976:
        /* <DEDUP_REMOVED lines=22> */
.L_x_1979:
[----:B------:R-:W-:Y:S05]  /*27b0*/  BSYNC.RECONVERGENT B0 ;  /* 0x0000000000007941 */ /* 0x000fea0003800200 */
.L_x_1978:
        /* <DEDUP_REMOVED lines=22> */
.L_x_1981:
[----:B------:R-:W-:Y:S05]  /*2920*/  BSYNC.RECONVERGENT B0 ;  /* 0x0000000000007941 */ /* 0x000fea0003800200 */
.L_x_1980:
[----:B------:R-:W-:Y:S04]  /*2930*/  BSSY.RECONVERGENT B0, `(.L_x_1982) ;  /* 0x0000015000007945 */ /* 0x000fe80003800200 */
[----:B------:R-:W-:Y:S05]  /*2940*/  @P2 BRA `(.L_x_1983) ;  /* 0x00000000004c2947 */ /* 0x000fea0003800000 */
[----:B------:R-:W5:Y:S02]  /*2950*/  LDCU UR4, c[0x0][0x440] ;  /* 0x00008800ff0477ac */ /* 0x000f640008000800 */
[----:B-----5:R-:W-:-:S13]  /*2960*/  ISETP.GE.AND P0, PT, R206, UR4, PT ;  /* 0x00000004ce007c0c */ /* 0x020fda000bf06270 */
[----:B------:R1:W-:Y:S01]  /*2970*/  @P0 STS.128 [R216+0x3800], RZ ;  /* 0x003800ffd8000388 */ /* 0x0003e20000000c00 */
[----:B------:R-:W-:Y:S05]  /*2980*/  @P0 BRA `(.L_x_1983) ;  /* 0x00000000003c0947 */ /* 0x000fea0003800000 */
[----:B------:R-:W5:Y:S01]  /*2990*/  LDCU.64 UR8, c[0x0][0x3b0] ;  /* 0x00007600ff0877ac */ /* 0x000f620008000a00 */
[----:B----4-:R-:W-:Y:S02]  /*29a0*/  IADD3 R13, P0, PT, R212, 0x70, RZ ;  /* 0x00000070d40d7810 */ /* 0x010fe40007f1e0ff */
[----:B------:R-:W-:Y:S01]  /*29b0*/  MOV R15, R17 ;  /* 0x00000011000f7202 */ /* 0x000fe20000000f00 */
[----:B------:R-:W4:Y:S01]  /*29c0*/  LDCU.64 UR6, c[0x0][0x380] ;  /* 0x00007000ff0677ac */ /* 0x000f220008000a00 */
[----:B------:R-:W-:-:S05]  /*29d0*/  IADD3.X R10, PT, PT, RZ, UR10, RZ, P0, !PT ;  /* 0x0000000aff0a7c10 */ /* 0x000fca00087fe4ff */
        /* <DEDUP_REMOVED lines=10> */
.L_x_1983:
[----:B------:R-:W-:Y:S05]  /*2a80*/  BSYNC.RECONVERGENT B0 ;  /* 0x0000000000007941 */ /* 0x000fea0003800200 */
.L_x_1982:
[----:B------:R-:W-:Y:S01]  /*2a90*/  BSSY.RECONVERGENT B0, `(.L_x_1984) ;  /* 0x000000e000007945 */ /* 0x000fe20003800200 */
[----:B----4-:R-:W-:-:S03]  /*2aa0*/  IADD3 R13, PT, PT, R3, R11, RZ ;  /* 0x0000000b030d7210 */ /* 0x010fc60007ffe0ff */
[----:B------:R-:W-:Y:S05]  /*2ab0*/  @P1 BRA `(.L_x_1985) ;  /* 0x00000000002c1947 */ /* 0x000fea0003800000 */
[----:B------:R-:W4:Y:S02]  /*2ac0*/  LDCU UR4, c[0x0][0x440] ;  /* 0x00008800ff0477ac */ /* 0x000f240008000800 */
[----:B----4-:R-:W-:-:S13]  /*2ad0*/  ISETP.GE.AND P0, PT, R206, UR4, PT ;  /* 0x00000004ce007c0c */ /* 0x010fda000bf06270 */
        /* <DEDUP_REMOVED lines=8> */
.L_x_1986:
[----:B------:R4:W-:Y:S02]  /*2b60*/  STS.128 [R216+0x4000], RZ ;  /* 0x004000ffd8007388 */ /* 0x0009e40000000c00 */
.L_x_1985:
[----:B------:R-:W-:Y:S05]  /*2b70*/  BSYNC.RECONVERGENT B0 ;  /* 0x0000000000007941 */ /* 0x000fea0003800200 */
.L_x_1984:
        /* <DEDUP_REMOVED lines=11> */
[----:B----4-:R-:W-:-:S05]  /*2c30*/  IADD3 R10, P0, PT, R124, R2, RZ ;  /* 0x000000027c0a7210 */ /* 0x010fca0007f1e0ff */
[----:B------:R-:W-:Y:S01]  /*2c40*/  IMAD.X R11, R122, 0x1, R13, P0 ;  /* 0x000000017a0b7824 */ /* 0x000fe200000e060d */
[----:B------:R-:W-:-:S04]  /*2c50*/  LEA R14, P0, R10, R211, 0x1 ;  /* 0x000000d30a0e7211 */ /* 0x000fc800078008ff */
[----:B------:R-:W-:-:S05]  /*2c60*/  LEA.HI.X R15, R10, R210, R11, 0x1, P0 ;  /* 0x000000d20a0f7211 */ /* 0x000fca00000f0c0b */
[----:B------:R-:W-:Y:S01]  /*2c70*/  @!PT LDS RZ, [RZ] ;  /* 0x00000000fffff984 */ /* 0x000fe20000000800 */
[----:B------:R-:W-:Y:S01]  /*2c80*/  @!PT LDS RZ, [RZ] ;  /* 0x00000000fffff984 */ /* 0x000fe20000000800 */
[----:B------:R-:W-:Y:S01]  /*2c90*/  @!PT LDS RZ, [RZ] ;  /* 0x00000000fffff984 */ /* 0x000fe20000000800 */
[----:B------:R4:W-:Y:S04]  /*2ca0*/  LDGSTS.E.BYPASS.LTC128B.128 [R216+0x4800], desc[UR18][R14.64] ;  /* 0x048000000ed87fae */ /* 0x0009e8000b981a12 */
.L_x_1988:
[----:B------:R-:W-:Y:S05]  /*2cb0*/  BSYNC.RECONVERGENT B0 ;  /* 0x0000000000007941 */ /* 0x000fea0003800200 */
.L_x_1987:
[----:B------:R-:W-:Y:S04]  /*2cc0*/  BSSY.RECONVERGENT B0, `(.L_x_1989) ;  /* 0x000000e000007945 */ /* 0x000fe80003800200 */
[----:B------:R-:W-:Y:S05]  /*2cd0*/  @P3 BRA `(.L_x_1990) ;  /* 0x0000000000303947 */ /* 0x000fea0003800000 */
[----:B------:R-:W5:Y:S02]  /*2ce0*/  LDCU UR4, c[0x0][0x440] ;  /* 0x00008800ff0477ac */ /* 0x000f640008000800 */
[----:B-----5:R-:W-:-:S13]  /*2cf0*/  ISETP.GE.AND P0, PT, R206, UR4, PT ;  /* 0x00000004ce007c0c */ /* 0x020fda000bf06270 */
[----:B------:R1:W-:Y:S01]  /*2d00*/  @P0 STS.128 [R216+0x5000], RZ ;  /* 0x005000ffd8000388 */ /* 0x0003e20000000c00 */
[----:B------:R-:W-:Y:S05]  /*2d10*/  @P0 BRA `(.L_x_1990) ;  /* 0x0000000000200947 */ /* 0x000fea0003800000 */
[----:B----4-:R-:W-:-:S04]  /*2d20*/  LEA R10, P0, R116, R2, 0x5 ;  /* 0x00000002740a7211 */ /* 0x010fc800078028ff */
[----:B------:R-:W-:Y:S02]  /*2d30*/  LEA.HI.X R11, R116, R13, R117, 0x5, P0 ;  /* 0x0000000d740b7211 */ /* 0x000fe400000f2c75 */
[----:B------:R-:W-:-:S04]  /*2d40*/  LEA R14, P0, R10, R211, 0x1 ;  /* 0x000000d30a0e7211 */ /* 0x000fc800078008ff */
[----:B------:R-:W-:-:S05]  /*2d50*/  LEA.HI.X R15, R10, R210, R11, 0x1, P0 ;  /* 0x000000d20a0f7211 */ /* 0x000fca00000f0c0b */
[----:B------:R-:W-:Y:S01]  /*2d60*/  @!PT LDS RZ, [RZ] ;  /* 0x00000000fffff984 */ /* 0x000fe20000000800 */
[----:B------:R-:W-:Y:S01]  /*2d70*/  @!PT LDS RZ, [RZ] ;  /* 0x00000000fffff984 */ /* 0x000fe20000000800 */
[----:B------:R-:W-:Y:S01]  /*2d80*/  @!PT LDS RZ, [RZ] ;  /* 0x00000000fffff984 */ /* 0x000fe20000000800 */
[----:B------:R4:W-:Y:S04]  /*2d90*/  LDGSTS.E.BYPASS.LTC128B.128 [R216+0x5000], desc[UR18][R14.64] ;  /* 0x050000000ed87fae */ /* 0x0009e8000b981a12 */
.L_x_1990:
[----:B------:R-:W-:Y:S05]  /*2da0*/  BSYNC.RECONVERGENT B0 ;  /* 0x0000000000007941 */ /* 0x000fea0003800200 */
.L_x_1989:
        /* <DEDUP_REMOVED lines=16> */
.L_x_1992:
[----:B------:R-:W-:Y:S05]  /*2eb0*/  BSYNC.RECONVERGENT B0 ;  /* 0x0000000000007941 */ /* 0x000fea0003800200 */
.L_x_1991:
[----:B------:R-:W5:Y:S01]  /*2ec0*/  LDCU.64 UR6, c[0x0][0x538] ;  /* 0x0000a700ff0677ac */ /* 0x000f620008000a00 */
[----:B------:R-:W0:Y:S01]  /*2ed0*/  LDGDEPBAR ;  /* 0x00000000000079af */ /* 0x000e220000000000 */
[----:B-----5:R-:W-:-:S04]  /*2ee0*/  ISETP.NE.U32.AND P2, PT, RZ, UR6, PT ;  /* 0x00000006ff007c0c */ /* 0x020fc8000bf45070 */
[----:B------:R-:W-:Y:S02]  /*2ef0*/  ISETP.NE.AND.EX P2, PT, RZ, UR7, PT, P2 ;  /* 0x00000007ff007c0c */ /* 0x000fe4000bf45320 */
[----:B----4-:R-:W-:Y:S01]  /*2f00*/  SHF.L.U64.HI R11, R4, 0x6, R5 ;  /* 0x00000006040b7819 */ /* 0x010fe20000010205 */
[----:B------:R-:W-:-:S10]  /*2f10*/  DEPBAR.LE SB0, 0x0 ;  /* 0x000080000000791a */ /* 0x000fd40000000000 */
[----:B-1----:R-:W1:Y:S01]  /*2f20*/  @P2 LDC.64 R2, c[0x0][0x540] ;  /* 0x00015000ff022b82 */ /* 0x002e620000000a00 */
[----:B------:R-:W-:-:S03]  /*2f30*/  @P2 MOV R9, RZ ;  /* 0x000000ff00092202 */ /* 0x000fc60000000f00 */
[----:B-1----:R-:W-:-:S04]  /*2f40*/  @P2 IMAD.WIDE.U32 R8, R214, R2, R8 ;  /* 0x00000002d6082225 */ /* 0x002fc800078e0008 */
[----:B------:R-:W1:Y:S01]  /*2f50*/  @P2 LDC R2, c[0x0][0x458] ;  /* 0x00011600ff022b82 */ /* 0x000e620000000800 */
[----:B------:R-:W-:Y:S01]  /*2f60*/  @P2 IMAD R3, R214, R3, R9 ;  /* 0x00000003d6032224 */ /* 0x000fe200078e0209 */
[----:B------:R-:W-:-:S04]  /*2f70*/  @P2 LEA R12, P0, R8, UR6, 0x2 ;  /* 0x00000006080c2c11 */ /* 0x000fc8000f8010ff */
[----:B------:R-:W-:-:S05]  /*2f80*/  @P2 LEA.HI.X R13, R8, UR7, R3, 0x2, P0 ;  /* 0x00000007080d2c11 */ /* 0x000fca00080f1403 */
[----:B------:R-:W4:Y:S01]  /*2f90*/  @P2 LDG.E R3, desc[UR18][R12.64] ;  /* 0x000000120c032981 */ /* 0x000f22000c1e1900 */
[----:B------:R-:W-:Y:S01]  /*2fa0*/  SHF.L.U32 R9, R4, 0x6, RZ ;  /* 0x0000000604097819 */ /* 0x000fe200000006ff */
[-C--:B------:R-:W-:Y:S01]  /*2fb0*/  IMAD R11, R11, R120.reuse, RZ ;  /* 0x000000780b0b7224 */ /* 0x080fe200078e02ff */
[----:B------:R-:W-:Y:S03]  /*2fc0*/  BSSY.RECONVERGENT B0, `(.L_x_1993) ;  /* 0x0000016000007945 */ /* 0x000fe60003800200 */
[----:B------:R-:W-:Y:S01]  /*2fd0*/  IMAD R11, R0, R9, R11 ;  /* 0x00000009000b7224 */ /* 0x000fe200078e020b */
[----:B------:R-:W-:Y:S01]  /*2fe0*/  MOV R0, RZ ;  /* 0x000000ff00007202 */ /* 0x000fe20000000f00 */
[----:B------:R-:W-:Y:S01]  /*2ff0*/  IMAD.WIDE.U32 R8, R9, R120, RZ ;  /* 0x0000007809087225 */ /* 0x000fe200078e00ff */
[----:B-1----:R-:W4:Y:S04]  /*3000*/  @P2 MUFU.RCP R2, R2 ;  /* 0x0000000200022308 */ /* 0x002f280000001000 */
[----:B------:R-:W-:Y:S01]  /*3010*/  IADD3 R11, PT, PT, R9, R11, RZ ;  /* 0x0000000b090b7210 */ /* 0x000fe20007ffe0ff */
[----:B------:R-:W-:Y:S01]  /*3020*/  BAR.SYNC.DEFER_BLOCKING 0x0 ;  /* 0x0000000000007b1d */ /* 0x000fe20000010000 */
[----:B----4-:R-:W-:-:S05]  /*3030*/  @P2 FMUL.FTZ R0, R3, R2 ;  /* 0x0000000203002220 */ /* 0x010fca0000410000 */
[----:B------:R-:W-:Y:S05]  /*3040*/  @P1 BRA `(.L_x_1994) ;  /* 0x0000000000301947 */ /* 0x000fea0003800000 */
[----:B------:R-:W1:Y:S02]  /*3050*/  LDCU UR4, c[0x0][0x440] ;  /* 0x00008800ff0477ac */ /* 0x000e640008000800 */
[----:B-1----:R-:W-:-:S13]  /*3060*/  ISETP.GE.AND P0, PT, R206, UR4, PT ;  /* 0x00000004ce007c0c */ /* 0x002fda000bf06270 */
        /* <DEDUP_REMOVED lines=8> */
.L_x_1995:
[----:B------:R4:W-:Y:S01]  /*30f0*/  STS.128 [R216+0x6000], RZ ;  /* 0x006000ffd8007388 */ /* 0x0009e20000000c00 */
[----:B------:R-:W-:Y:S05]  /*3100*/  BRA `(.L_x_1996) ;  /* 0x0000000000047947 */ /* 0x000fea0003800000 */
.L_x_1994:
[----:B------:R1:W-:Y:S02]  /*3110*/  STS.128 [R216+0x6000], RZ ;  /* 0x006000ffd8007388 */ /* 0x0003e40000000c00 */
.L_x_1996:
[----:B------:R-:W-:Y:S05]  /*3120*/  BSYNC.RECONVERGENT B0 ;  /* 0x0000000000007941 */ /* 0x000fea0003800200 */
.L_x_1993:
[-C--:B------:R-:W-:Y:S01]  /*3130*/  ISETP.GE.AND P0, PT, R204, R7.reuse, PT ;  /* 0x00000007cc00720c */ /* 0x080fe20003f06270 */
[----:B------:R-:W-:Y:S01]  /*3140*/  BSSY.RECONVERGENT B0, `(.L_x_1997) ;  /* 0x0000019000007945 */ /* 0x000fe20003800200 */
[----:B------:R-:W-:Y:S02]  /*3150*/  LOP3.LUT R195, R215, 0x200, R194, 0xf8, !PT ;  /* 0x00000200d7c37812 */ /* 0x000fe400078ef8c2 */
[----:B-1----:R-:W-:Y:S02]  /*3160*/  LOP3.LUT R3, R6, 0x8, R125, 0x78, !PT ;  /* 0x0000000806037812 */ /* 0x002fe400078e787d */
[----:B------:R-:W-:Y:S01]  /*3170*/  LOP3.LUT R194, R194, 0x400, RZ, 0xc0, !PT ;  /* 0x00000400c2c27812 */ /* 0x000fe200078ec0ff */
[----:B------:R-:W-:Y:S01]  /*3180*/  IMAD.IADD R195, R118, 0x1, R195 ;  /* 0x0000000176c37824 */ /* 0x000fe200078e02c3 */
[-C--:B------:R-:W-:Y:S02]  /*3190*/  ISETP.GE.AND P2, PT, R203, R7.reuse, PT ;  /* 0x00000007cb00720c */ /* 0x080fe40003f46270 */
[----:B------:R-:W-:Y:S01]  /*31a0*/  ISETP.GE.AND P1, PT, R202, R7, PT ;  /* 0x00000007ca00720c */ /* 0x000fe20003f26270 */
[----:B------:R-:W-:Y:S01]  /*31b0*/  IMAD R194, R3, 0x2, R194 ;  /* 0x0000000203c27824 */ /* 0x000fe200078e02c2 */
[----:B------:R-:W-:Y:S01]  /*31c0*/  LEA R195, R195, UR5, 0x1 ;  /* 0x00000005c3c37c11 */ /* 0x000fe2000f8e08ff */
        /* <DEDUP_REMOVED lines=16> */
.L_x_1998:
[----:B------:R-:W-:Y:S05]  /*32d0*/  BSYNC.RECONVERGENT B0 ;  /* 0x0000000000007941 */ /* 0x000fea0003800200 */
.L_x_1997:
[----:B------:R1:W-:Y:S01]  /*32e0*/  @P2 STS.128 [R216+0x7000], RZ ;  /* 0x007000ffd8002388 */ /* 0x0003e20000000c00 */
[----:B------:R-:W-:Y:S04]  /*32f0*/  BSSY.RECONVERGENT B0, `(.L_x_1999) ;  /* 0x000000e000007945 */ /* 0x000fe80003800200 */
[----:B------:R-:W-:Y:S05]  /*3300*/  @P2 BRA `(.L_x_2000) ;  /* 0x0000000000302947 */ /* 0x000fea0003800000 */
[----:B------:R-:W5:Y:S02]  /*3310*/  LDCU UR4, c[0x0][0x440] ;  /* 0x00008800ff0477ac */ /* 0x000f640008000800 */
[----:B-----5:R-:W-:-:S13]  /*3320*/  ISETP.GE.AND P0, PT, R206, UR4, PT ;  /* 0x00000004ce007c0c */ /* 0x020fda000bf06270 */
[----:B------:R1:W-:Y:S01]  /*3330*/  @P0 STS.128 [R216+0x7000], RZ ;  /* 0x007000ffd8000388 */ /* 0x0003e20000000c00 */
[----:B------:R-:W-:Y:S05]  /*3340*/  @P0 BRA `(.L_x_2000) ;  /* 0x0000000000200947 */ /* 0x000fea0003800000 */
[----:B-1----:R-:W-:-:S04]  /*3350*/  LEA R6, P0, R4, R8, 0x5 ;  /* 0x0000000804067211 */ /* 0x002fc800078028ff */
[----:B------:R-:W-:Y:S02]  /*3360*/  LEA.HI.X R2, R4, R11, R5, 0x5, P0 ;  /* 0x0000000b04027211 */ /* 0x000fe400000f2c05 */
[----:B------:R-:W-:-:S04]  /*3370*/  LEA R12, P0, R6, R209, 0x1 ;  /* 0x000000d1060c7211 */ /* 0x000fc800078008ff */
[----:B------:R-:W-:-:S05]  /*3380*/  LEA.HI.X R13, R6, R207, R2, 0x1, P0 ;  /* 0x000000cf060d7211 */ /* 0x000fca00000f0c02 */
[----:B------:R-:W-:Y:S01]  /*3390*/  @!PT LDS RZ, [RZ] ;  /* 0x00000000fffff984 */ /* 0x000fe20000000800 */
[----:B------:R-:W-:Y:S01]  /*33a0*/  @!PT LDS RZ, [RZ] ;  /* 0x00000000fffff984 */ /* 0x000fe20000000800 */
[----:B------:R-:W-:Y:S01]  /*33b0*/  @!PT LDS RZ, [RZ] ;  /* 0x00000000fffff984 */ /* 0x000fe20000000800 */
[----:B------:R1:W-:Y:S04]  /*33c0*/  LDGSTS.E.BYPASS.LTC128B.128 [R216+0x7000], desc[UR18][R12.64] ;  /* 0x070000000cd87fae */ /* 0x0003e8000b981a12 */
.L_x_2000:
[----:B------:R-:W-:Y:S05]  /*33d0*/  BSYNC.RECONVERGENT B0 ;  /* 0x0000000000007941 */ /* 0x000fea0003800200 */
.L_x_1999:
        /* <DEDUP_REMOVED lines=17> */
.L_x_2002:
[----:B------:R-:W-:Y:S05]  /*34f0*/  BSYNC.RECONVERGENT B0 ;  /* 0x0000000000007941 */ /* 0x000fea0003800200 */
.L_x_2001:
[----:B------:R-:W-:Y:S01]  /*3500*/  LDSM.16.M88.4 R68, [R195] ;  /* 0x00000000c344783b */ /* 0x000fe20000000200 */
[----:B------:R-:W-:Y:S01]  /*3510*/  R2P PR, R125, 0x6 ;  /* 0x000000067d007804 */ /* 0x000fe20000000000 */
[----:B-1----:R-:W-:Y:S01]  /*3520*/  IMAD.MOV.U32 R3, RZ, RZ, 0x20 ;  /* 0x00000020ff037424 */ /* 0x002fe200078e00ff */
[----:B------:R-:W1:Y:S01]  /*3530*/  LDCU UR4, c[0x0][0x50c] ;  /* 0x0000a180ff0477ac */ /* 0x000e620008000800 */
[----:B------:R-:W5:Y:S01]  /*3540*/  LDSM.16.M88.4 R88, [R194+UR5+0x4000] ;  /* 0x00400005c258783b */ /* 0x000f620008000200 */
[----:B------:R-:W-:Y:S01]  /*3550*/  VIADD R4, R194, UR5 ;  /* 0x00000005c2047c36 */ /* 0x000fe20008000000 */
[----:B------:R-:W-:Y:S01]  /*3560*/  LOP3.LUT R126, R126, 0x1f0, RZ, 0xc0, !PT ;  /* 0x000001f07e7e7812 */ /* 0x000fe200078ec0ff */
[----:B------:R-:W-:Y:S01]  /*3570*/  IMAD.MOV.U32 R2, RZ, RZ, 0x40 ;  /* 0x00000040ff027424 */ /* 0x000fe200078e00ff */
[----:B------:R-:W2:Y:S01]  /*3580*/  LDSM.16.M88.4 R8, [R195+0x2000] ;  /* 0x00200000c308783b */ /* 0x000ea20000000200 */
[----:B------:R-:W-:-:S03]  /*3590*/  SEL R3, R3, 0xffffffe0, !P1 ;  /* 0xffffffe003037807 */ /* 0x000fc60004800000 */
[----:B------:R-:W3:Y:S01]  /*35a0*/  LDSM.16.M88.4 R76, [R194+UR5+0x5000] ;  /* 0x00500005c24c783b */ /* 0x000ee20008000200 */
[----:B------:R-:W-:Y:S01]  /*35b0*/  SEL R2, R2, 0xffffffc0, !P2 ;  /* 0xffffffc002027807 */ /* 0x000fe20005000000 */
[C-C-:B------:R-:W-:Y:S02]  /*35c0*/  IMAD.IADD R189, R4.reuse, 0x1, R3.reuse ;  /* 0x0000000104bd7824 */ /* 0x140fe400078e0203 */
[----:B------:R-:W4:Y:S01]  /*35d0*/  LDSM.16.M88.4 R84, [R194+UR5+0x4800] ;  /* 0x00480005c254783b */ /* 0x000f220008000200 */
[C---:B------:R-:W-:Y:S02]  /*35e0*/  IMAD.IADD R193, R195.reuse, 0x1, R3 ;  /* 0x00000001c3c17824 */ /* 0x040fe400078e0203 */
[--C-:B------:R-:W-:Y:S01]  /*35f0*/  IMAD.IADD R192, R195, 0x1, R2.reuse ;  /* 0x00000001c3c07824 */ /* 0x100fe200078e0202 */
[----:B------:R-:W1:Y:S01]  /*3600*/  LDSM.16.M88.4 R96, [R194+UR5+0x5800] ;  /* 0x00580005c260783b */ /* 0x000e620008000200 */
[----:B------:R-:W-:Y:S02]  /*3610*/  IMAD.IADD R188, R4, 0x1, R2 ;  /* 0x0000000104bc7824 */ /* 0x000fe400078e0202 */
[C---:B------:R-:W-:Y:S01]  /*3620*/  IMAD.IADD R191, R3.reuse, 0x1, R192 ;  /* 0x0000000103bf7824 */ /* 0x040fe200078e02c0 */
[----:B------:R-:W-:Y:S01]  /*3630*/  LDSM.16.M88.4 R64, [R189+0x4000] ;  /* 0x00400000bd40783b */ /* 0x000fe20000000200 */
[----:B------:R-:W-:-:S03]  /*3640*/  IMAD.IADD R187, R3, 0x1, R188 ;  /* 0x0000000103bb7824 */ /* 0x000fc600078e02bc */
[----:B------:R-:W1:Y:S04]  /*3650*/  LDSM.16.M88.4 R92, [R193+0x2000] ;  /* 0x00200000c15c783b */ /* 0x000e680000000200 */
[----:B------:R-:W1:Y:S04]  /*3660*/  LDSM.16.M88.4 R56, [R189+0x5000] ;  /* 0x00500000bd38783b */ /* 0x000e680000000200 */
[----:B------:R-:W1:Y:S04]  /*3670*/  LDSM.16.M88.4 R48, [R193] ;  /* 0x00000000c130783b */ /* 0x000e680000000200 */
[----:B------:R-:W1:Y:S04]  /*3680*/  LDSM.16.M88.4 R60, [R189+0x4800] ;  /* 0x00480000bd3c783b */ /* 0x000e680000000200 */
[----:B------:R-:W1:Y:S01]  /*3690*/  LDSM.16.M88.4 R52, [R189+0x5800] ;  /* 0x00580000bd34783b */ /* 0x000e620000000200 */
[-C--:B-----5:R-:W-:Y:S03]  /*36a0*/  HMMA.16816.F32 R40, R68, R88.reuse, RZ ;  /* 0x000000584428723c */ /* 0x0a0fe600000018ff */
[----:B------:R-:W-:Y:S04]  /*36b0*/  LDSM.16.M88.4 R108, [R192+0x2000] ;  /* 0x00200000c06c783b */ /* 0x000fe80000000200 */
[----:B------:R-:W5:Y:S01]  /*36c0*/  LDSM.16.M88.4 R104, [R188+0x4000] ;  /* 0x00400000bc68783b */ /* 0x000f620000000200 */
[C---:B--2---:R-:W-:Y:S03]  /*36d0*/  HMMA.16816.F32 R44, R8.reuse, R88, RZ ;  /* 0x00000058082c723c */ /* 0x044fe600000018ff */
[----:B------:R-:W2:Y:S04]  /*36e0*/  LDSM.16.M88.4 R112, [R192] ;  /* 0x00000000c070783b */ /* 0x000ea80000000200 */
[----:B------:R-:W2:Y:S01]  /*36f0*/  LDSM.16.M88.4 R100, [R188+0x4800] ;  /* 0x00480000bc64783b */ /* 0x000ea20000000200 */
[C---:B------:R-:W-:Y:S03]  /*3700*/  HMMA.16816.F32 R36, R8.reuse, R90, RZ ;  /* 0x0000005a0824723c */ /* 0x040fe600000018ff */
[----:B------:R-:W0:Y:S05]  /*3710*/  LDGDEPBAR ;  /* 0x00000000000079af */ /* 0x000e2a0000000000 */
[C---:B---3--:R-:W-:Y:S08]  /*3720*/  HMMA.16816.F32 R20, R8.reuse, R76, RZ ;  /* 0x0000004c0814723c */ /* 0x048ff000000018ff */
[----:B------:R-:W-:Y:S08]  /*3730*/  HMMA.16816.F32 R16, R8, R78, RZ ;  /* 0x0000004e0810723c */ /* 0x000ff000000018ff */
[C---:B------:R-:W-:Y:S08]  /*3740*/  HMMA.16816.F32 R80, R68.reuse, R76, RZ ;  /* 0x0000004c4450723c */ /* 0x040ff000000018ff */
[----:B------:R-:W-:Y:S08]  /*3750*/  HMMA.16816.F32 R88, R68, R90, RZ ;  /* 0x0000005a4458723c */ /* 0x000ff000000018ff */
[C---:B----4-:R-:W-:Y:S08]  /*3760*/  HMMA.16816.F32 R28, R8.reuse, R84, RZ ;  /* 0x00000054081c723c */ /* 0x050ff000000018ff */
[C---:B-1----:R-:W-:Y:S08]  /*3770*/  HMMA.16816.F32 R12, R8.reuse, R96, RZ ;  /* 0x00000060080c723c */ /* 0x042ff000000018ff */
[----:B------:R-:W-:Y:S08]  /*3780*/  HMMA.16816.F32 R24, R8, R86, RZ ;  /* 0x000000560818723c */ /* 0x000ff000000018ff */
[----:B------:R-:W-:Y:S08]  /*3790*/  HMMA.16816.F32 R76, R68, R78, RZ ;  /* 0x0000004e444c723c */ /* 0x000ff000000018ff */
[----:B------:R-:W-:Y:S08]  /*37a0*/  HMMA.16816.F32 R8, R8, R98, RZ ;  /* 0x000000620808723c */ /* 0x000ff000000018ff */
[C---:B------:R-:W-:Y:S08]  /*37b0*/  HMMA.16816.F32 R32, R68.reuse, R84, RZ ;  /* 0x000000544420723c */ /* 0x040ff000000018ff */
[C---:B------:R-:W-:Y:S08]  /*37c0*/  HMMA.16816.F32 R84, R68.reuse, R86, RZ ;  /* 0x000000564454723c */ /* 0x040ff000000018ff */
[C---:B------:R-:W-:Y:S08]  /*37d0*/  HMMA.16816.F32 R72, R68.reuse, R96, RZ ;  /* 0x000000604448723c */ /* 0x040ff000000018ff */
[----:B------:R-:W-:Y:S01]  /*37e0*/  HMMA.16816.F32 R68, R68, R98, RZ ;  /* 0x000000624444723c */ /* 0x000fe200000018ff */
[----:B------:R-:W1:Y:S07]  /*37f0*/  LDSM.16.M88.4 R96, [R188+0x5000] ;  /* 0x00500000bc60783b */ /* 0x000e6e0000000200 */
[C---:B------:R-:W-:Y:S08]  /*3800*/  HMMA.16816.F32 R44, R92.reuse, R64, R44 ;  /* 0x000000405c2c723c */ /* 0x040ff0000000182c */
[C---:B------:R-:W-:Y:S08]  /*3810*/  HMMA.16816.F32 R20, R92.reuse, R56, R20 ;  /* 0x000000385c14723c */ /* 0x040ff00000001814 */
[C---:B------:R-:W-:Y:S08]  /*3820*/  HMMA.16816.F32 R36, R92.reuse, R66, R36 ;  /* 0x000000425c24723c */ /* 0x040ff00000001824 */
[----:B------:R-:W-:Y:S08]  /*3830*/  HMMA.16816.F32 R16, R92, R58, R16 ;  /* 0x0000003a5c10723c */ /* 0x000ff00000001810 */
        /* <DEDUP_REMOVED lines=9> */
[----:B------:R-:W-:Y:S01]  /*38d0*/  HMMA.16816.F32 R8, R92, R54, R8 ;  /* 0x000000365c08723c */ /* 0x000fe20000001808 */
[----:B------:R-:W4:Y:S07]  /*38e0*/  LDSM.16.M88.4 R92, [R188+0x5800] ;  /* 0x00580000bc5c783b */ /* 0x000f2e0000000200 */
[C---:B------:R-:W-:Y:S08]  /*38f0*/  HMMA.16816.F32 R32, R48.reuse, R60, R32 ;  /* 0x0000003c3020723c */ /* 0x040ff00000001820 */
[C---:B------:R-:W-:Y:S01]  /*3900*/  HMMA.16816.F32 R84, R48.reuse, R62, R84 ;  /* 0x0000003e3054723c */ /* 0x040fe20000001854 */
[----:B------:R-:W4:Y:S07]  /*3910*/  LDSM.16.M88.4 R60, [R191+0x2000] ;  /* 0x00200000bf3c783b */ /* 0x000f2e0000000200 */
[C---:B------:R-:W-:Y:S08]  /*3920*/  HMMA.16816.F32 R72, R48.reuse, R52, R72 ;  /* 0x000000343048723c */ /* 0x040ff00000001848 */
[----:B------:R-:W-:Y:S01]  /*3930*/  HMMA.16816.F32 R68, R48, R54, R68 ;  /* 0x000000363044723c */ /* 0x000fe20000001844 */
[----:B------:R-:W4:Y:S04]  /*3940*/  LDSM.16.M88.4 R52, [R187+0x4800] ;  /* 0x00480000bb34783b */ /* 0x000f280000000200 */
[----:B------:R-:W4:Y:S03]  /*3950*/  LDSM.16.M88.4 R48, [R187+0x5000] ;  /* 0x00500000bb30783b */ /* 0x000f260000000200 */
[----:B-----5:R-:W-:Y:S01]  /*3960*/  HMMA.16816.F32 R4, R108, R104, R44 ;  /* 0x000000686c04723c */ /* 0x020fe2000000182c */
[----:B------:R-:W5:Y:S01]  /*3970*/  LDSM.16.M88.4 R44, [R187+0x5800] ;  /* 0x00580000bb2c783b */ /* 0x000f620000000200 */
[----:B------:R-:W-:-:S06]  /*3980*/  DEPBAR.LE SB0, 0x0 ;  /* 0x000080000000791a */ /* 0x000fcc0000000000 */
[----:B--2---:R-:W-:Y:S08]  /*3990*/  HMMA.16816.F32 R40, R112, R104, R40 ;  /* 0x000000687028723c */ /* 0x004ff00000001828 */
[----:B------:R-:W-:Y:S08]  /*39a0*/  HMMA.16816.F32 R36, R108, R106, R36 ;  /* 0x0000006a6c24723c */ /* 0x000ff00000001824 */
[-C--:B------:R-:W-:Y:S08]  /*39b0*/  HMMA.16816.F32 R32, R112, R100.reuse, R32 ;  /* 0x000000647020723c */ /* 0x080ff00000001820 */
[C---:B------:R-:W-:Y:S08]  /*39c0*/  HMMA.16816.F32 R28, R108.reuse, R100, R28 ;  /* 0x000000646c1c723c */ /* 0x040ff0000000181c */
[C---:B------:R-:W-:Y:S08]  /*39d0*/  HMMA.16816.F32 R24, R108.reuse, R102, R24 ;  /* 0x000000666c18723c */ /* 0x040ff00000001818 */
[-C--:B-1----:R-:W-:Y:S08]  /*39e0*/  HMMA.16816.F32 R20, R108, R96.reuse, R20 ;  /* 0x000000606c14723c */ /* 0x082ff00000001814 */
[C---:B------:R-:W-:Y:S08]  /*39f0*/  HMMA.16816.F32 R80, R112.reuse, R96, R80 ;  /* 0x000000607050723c */ /* 0x040ff00000001850 */
[----:B------:R-:W-:Y:S08]  /*3a00*/  HMMA.16816.F32 R88, R112, R106, R88 ;  /* 0x0000006a7058723c */ /* 0x000ff00000001858 */
[----:B---3--:R-:W-:Y:S08]  /*3a10*/  HMMA.16816.F32 R40, R64, R56, R40 ;  /* 0x000000384028723c */ /* 0x008ff00000001828 */
[-C--:B----4-:R-:W-:Y:S08]  /*3a20*/  HMMA.16816.F32 R8, R108, R94.reuse, R8 ;  /* 0x0000005e6c08723c */ /* 0x090ff00000001808 */
[----:B------:R-:W-:Y:S03]  /*3a30*/  HMMA.16816.F32 R68, R112, R94, R68 ;  /* 0x0000005e7044723c */ /* 0x000fe60000001844 */
[----:B------:R-:W-:Y:S01]  /*3a40*/  FMUL.FTZ R42, R42, UR4 ;  /* 0x000000042a2a7c20 */ /* 0x000fe20008410000 */
[----:B------:R-:W-:-:S04]  /*3a50*/  FMUL.FTZ R41, R41, UR4 ;  /* 0x0000000429297c20 */ /* 0x000fc80008410000 */
[C---:B------:R-:W-:Y:S02]  /*3a60*/  HMMA.16816.F32 R4, R60.reuse, R56, R4 ;  /* 0x000000383c04723c */ /* 0x040fe40000001804 */
[----:B------:R-:W1:Y:S06]  /*3a70*/  MUFU.TANH R41, R41 ;  /* 0x0000002900297308 */ /* 0x000e6c0000002400 */
[----:B------:R-:W-:Y:S08]  /*3a80*/  HMMA.16816.F32 R36, R60, R58, R36 ;  /* 0x0000003a3c24723c */ /* 0x000ff00000001824 */
[-C--:B------:R-:W-:Y:S08]  /*3a90*/  HMMA.16816.F32 R12, R108, R92.reuse, R12 ;  /* 0x0000005c6c0c723c */ /* 0x080ff0000000180c */
[----:B------:R-:W-:Y:S03]  /*3aa0*/  HMMA.16816.F32 R72, R112, R92, R72 ;  /* 0x0000005c7048723c */ /* 0x000fe60000001848 */
[----:B------:R-:W-:Y:S01]  /*3ab0*/  FMUL.FTZ R36, R36, UR4 ;  /* 0x0000000424247c20 */ /* 0x000fe20008410000 */
[----:B------:R-:W-:Y:S01]  /*3ac0*/  FMUL.FTZ R38, R38, UR4 ;  /* 0x0000000426267c20 */ /* 0x000fe20008410000 */
[----:B------:R-:W-:-:S03]  /*3ad0*/  FMUL.FTZ R37, R37, UR4 ;  /* 0x0000000425257c20 */ /* 0x000fc60008410000 */
[----:B------:R-:W-:Y:S08]  /*3ae0*/  HMMA.16816.F32 R32, R64, R52, R32 ;  /* 0x000000344020723c */ /* 0x000ff00000001820 */
[----:B------:R-:W-:Y:S08]  /*3af0*/  HMMA.16816.F32 R16, R108, R98, R16 ;  /* 0x000000626c10723c */ /* 0x000ff00000001810 */
[----:B------:R-:W-:Y:S01]  /*3b00*/  HMMA.16816.F32 R28, R60, R52, R28 ;  /* 0x000000343c1c723c */ /* 0x000fe2000000181c */
[----:B------:R-:W-:Y:S01]  /*3b10*/  FMUL.FTZ R53, R5, UR4 ;  /* 0x0000000405357c20 */ /* 0x000fe20008410000 */
[----:B------:R-:W-:Y:S01]  /*3b20*/  FMUL.FTZ R52, R6, UR4 ;  /* 0x0000000406347c20 */ /* 0x000fe20008410000 */
[----:B------:R-:W-:-:S04]  /*3b30*/  FMUL.FTZ R6, R34, UR4 ;  /* 0x0000000422067c20 */ /* 0x000fc80008410000 */
[----:B------:R-:W-:Y:S01]  /*3b40*/  MUFU.TANH R53, R53 ;  /* 0x0000003500357308 */ /* 0x000fe20000002400 */
[----:B------:R-:W-:Y:S08]  /*3b50*/  HMMA.16816.F32 R24, R60, R54, R24 ;  /* 0x000000363c18723c */ /* 0x000ff00000001818 */
[C---:B------:R-:W-:Y:S08]  /*3b60*/  HMMA.16816.F32 R84, R112.reuse, R102, R84 ;  /* 0x000000667054723c */ /* 0x040ff00000001854 */
[----:B------:R-:W-:Y:S03]  /*3b70*/  HMMA.16816.F32 R76, R112, R98, R76 ;  /* 0x00000062704c723c */ /* 0x000fe6000000184c */
[----:B------:R-:W-:Y:S01]  /*3b80*/  FMUL.FTZ R34, R27, UR4 ;  /* 0x000000041b227c20 */ /* 0x000fe20008410000 */
[----:B------:R-:W-:-:S04]  /*3b90*/  FMUL.FTZ R25, R25, UR4 ;  /* 0x0000000419197c20 */ /* 0x000fc80008410000 */
[-C--:B------:R-:W-:Y:S08]  /*3ba0*/  HMMA.16816.F32 R20, R60, R48.reuse, R20 ;  /* 0x000000303c14723c */ /* 0x080ff00000001814 */
[----:B------:R-:W-:Y:S01]  /*3bb0*/  HMMA.16816.F32 R80, R64, R48, R80 ;  /* 0x000000304050723c */ /* 0x000fe20000001850 */
[----:B------:R-:W-:Y:S01]  /*3bc0*/  FMUL.FTZ R49, R40, UR4 ;  /* 0x0000000428317c20 */ /* 0x000fe20008410000 */
[----:B------:R-:W-:Y:S01]  /*3bd0*/  SHF.R.U32.HI R40, RZ, 0x2, R125 ;  /* 0x00000002ff287819 */ /* 0x000fe2000001167d */
[----:B------:R-:W-:-:S04]  /*3be0*/  IMAD.SHL.U32 R125, R125, 0x2, RZ ;  /* 0x000000027d7d7824 */ /* 0x000fc800078e00ff */
[----:B------:R-:W-:Y:S01]  /*3bf0*/  MUFU.TANH R49, R49 ;  /* 0x0000003100317308 */ /* 0x000fe20000002400 */
[----:B------:R-:W-:Y:S03]  /*3c00*/  HMMA.16816.F32 R88, R64, R58, R88 ;  /* 0x0000003a4058723c */ /* 0x000fe60000001858 */
[----:B------:R-:W-:Y:S01]  /*3c10*/  FMUL.FTZ R103, R21, UR4 ;  /* 0x0000000415677c20 */ /* 0x000fe20008410000 */
[----:B------:R-:W-:Y:S01]  /*3c20*/  FMUL.FTZ R21, R22, UR4 ;  /* 0x0000000416157c20 */ /* 0x000fe20008410000 */
[----:B------:R-:W-:Y:S01]  /*3c30*/  FMUL.FTZ R101, R23, UR4 ;  /* 0x0000000417657c20 */ /* 0x000fe20008410000 */
[----:B------:R-:W-:Y:S02]  /*3c40*/  FMUL.FTZ R20, R20, UR4 ;  /* 0x0000000414147c20 */ /* 0x000fe40008410000 */
[----:B-----5:R-:W-:Y:S01]  /*3c50*/  HMMA.16816.F32 R8, R60, R46, R8 ;  /* 0x0000002e3c08723c */ /* 0x020fe20000001808 */
[----:B------:R-:W-:Y:S02]  /*3c60*/  MUFU.TANH R103, R103 ;  /* 0x0000006700677308 */ /* 0x000fe40000002400 */
[----:B------:R-:W-:Y:S01]  /*3c70*/  FMUL.FTZ R80, R80, UR4 ;  /* 0x0000000450507c20 */ /* 0x000fe20008410000 */
[----:B------:R-:W-:Y:S01]  /*3c80*/  FMUL.FTZ R107, R81, UR4 ;  /* 0x00000004516b7c20 */ /* 0x000fe20008410000 */
[----:B------:R-:W-:Y:S01]  /*3c90*/  FMUL.FTZ R82, R82, UR4 ;  /* 0x0000000452527c20 */ /* 0x000fe20008410000 */
[----:B------:R-:W-:-:S02]  /*3ca0*/  FMUL.FTZ R83, R83, UR4 ;  /* 0x0000000453537c20 */ /* 0x000fc40008410000 */
[----:B------:R-:W-:Y:S01]  /*3cb0*/  HMMA.16816.F32 R68, R64, R46, R68 ;  /* 0x0000002e4044723c */ /* 0x000fe20000001844 */
[----:B------:R-:W-:Y:S01]  /*3cc0*/  FMUL.FTZ R47, R4, UR4 ;  /* 0x00000004042f7c20 */ /* 0x000fe20008410000 */
[----:B------:R-:W-:Y:S01]  /*3cd0*/  FMUL.FTZ R4, R39, UR4 ;  /* 0x0000000427047c20 */ /* 0x000fe20008410000 */
[----:B------:R-:W-:Y:S01]  /*3ce0*/  FMUL.FTZ R39, R32, UR4 ;  /* 0x0000000420277c20 */ /* 0x000fe20008410000 */
[----:B------:R-:W-:Y:S01]  /*3cf0*/  FMUL.FTZ R32, R33, UR4 ;  /* 0x0000000421207c20 */ /* 0x000fe20008410000 */
[----:B------:R-:W-:Y:S01]  /*3d00*/  LOP3.LUT R33, R125, 0x6, RZ, 0xc0, !PT ;  /* 0x000000067d217812 */ /* 0x000fe200078ec0ff */
[----:B------:R-:W-:Y:S01]  /*3d10*/  FMUL.FTZ R88, R88, UR4 ;  /* 0x0000000458587c20 */ /* 0x000fe20008410000 */
[----:B------:R-:W-:Y:S01]  /*3d20*/  FMUL.FTZ R48, R91, UR4 ;  /* 0x000000045b307c20 */ /* 0x000fe20008410000 */
[----:B------:R-:W-:Y:S01]  /*3d30*/  HMMA.16816.F32 R12, R60, R44, R12 ;  /* 0x0000002c3c0c723c */ /* 0x000fe2000000180c */
[----:B------:R-:W-:Y:S01]  /*3d40*/  MUFU.TANH R39, R39 ;  /* 0x0000002700277308 */ /* 0x000fe20000002400 */
[----:B------:R-:W-:-:S02]  /*3d50*/  IMAD R120, R120, 0x40, R33 ;  /* 0x0000004078787824 */ /* 0x000fc400078e0221 */
[----:B------:R-:W-:Y:S01]  /*3d60*/  FMUL.FTZ R90, R90, UR4 ;  /* 0x000000045a5a7c20 */ /* 0x000fe20008410000 */
[----:B------:R-:W-:Y:S01]  /*3d70*/  FMUL.FTZ R46, R29, UR4 ;  /* 0x000000041d2e7c20 */ /* 0x000fe20008410000 */
[----:B------:R-:W-:Y:S01]  /*3d80*/  FMUL.FTZ R9, R9, UR4 ;  /* 0x0000000409097c20 */ /* 0x000fe20008410000 */
[C---:B------:R-:W-:Y:S01]  /*3d90*/  VIADD R58, R120.reuse, 0x10 ;  /* 0x00000010783a7836 */ /* 0x040fe20000000000 */
[-C--:B------:R-:W-:Y:S01]  /*3da0*/  ISETP.GE.AND P2, PT, R120, R133.reuse, PT ;  /* 0x000000857800720c */ /* 0x080fe20003f46270 */
[----:B------:R-:W-:Y:S01]  /*3db0*/  HMMA.16816.F32 R72, R64, R44, R72 ;  /* 0x0000002c4048723c */ /* 0x000fe20000001848 */
[----:B------:R-:W-:Y:S01]  /*3dc0*/  LOP3.LUT R45, R40, 0x7, RZ, 0xc0, !PT ;  /* 0x00000007282d7812 */ /* 0x000fe200078ec0ff */
[----:B------:R-:W-:Y:S01]  /*3dd0*/  FMUL.FTZ R44, R43, UR4 ;  /* 0x000000042b2c7c20 */ /* 0x000fe20008410000 */
[----:B------:R-:W-:Y:S01]  /*3de0*/  FMUL.FTZ R43, R89, UR4 ;  /* 0x00000004592b7c20 */ /* 0x000fe20008410000 */
[----:B------:R-:W-:Y:S01]  /*3df0*/  MUFU.TANH R47, R47 ;  /* 0x0000002f002f7308 */ /* 0x000fe20000002400 */
[----:B------:R-:W-:Y:S01]  /*3e00*/  IADD3 R40, PT, PT, R45, UR16, R126 ;  /* 0x000000102d287c10 */ /* 0x000fe2000fffe07e */
[----:B------:R-:W-:Y:S01]  /*3e10*/  FMUL.FTZ R69, R69, UR4 ;  /* 0x0000000445457c20 */ /* 0x000fe20008410000 */
[----:B------:R-:W-:Y:S01]  /*3e20*/  ISETP.GE.AND P5, PT, R58, R133, PT ;  /* 0x000000853a00720c */ /* 0x000fe20003fa6270 */
[----:B------:R-:W-:Y:S01]  /*3e30*/  HMMA.16816.F32 R16, R60, R50, R16 ;  /* 0x000000323c10723c */ /* 0x000fe20000001810 */
[----:B------:R-:W-:Y:S01]  /*3e40*/  IADD3 R5, PT, PT, R133, R40, -R138 ;  /* 0x0000002885057210 */ /* 0x000fe20007ffe88a */
[----:B------:R-:W-:-:S02]  /*3e50*/  VIADD R60, R120, 0x9 ;  /* 0x00000009783c7836 */ /* 0x000fc40000000000 */
[----:B------:R-:W-:Y:S01]  /*3e60*/  FMUL.FTZ R68, R68, UR4 ;  /* 0x0000000444447c20 */ /* 0x000fe20008410000 */
[----:B------:R2:W-:Y:S01]  /*3e70*/  MUFU.TANH R45, R42 ;  /* 0x0000002a002d7308 */ /* 0x0005e20000002400 */
[----:B------:R-:W-:Y:S01]  /*3e80*/  FMUL.FTZ R15, R15, UR4 ;  /* 0x000000040f0f7c20 */ /* 0x000fe20008410000 */
[C---:B------:R-:W-:Y:S01]  /*3e90*/  VIADD R59, R5.reuse, 0x8 ;  /* 0x00000008053b7836 */ /* 0x040fe20000000000 */
[----:B------:R-:W-:Y:S01]  /*3ea0*/  ISETP.GE.AND P6, PT, R60, R133, PT ;  /* 0x000000853c00720c */ /* 0x000fe20003fc6270 */
[C---:B------:R-:W-:Y:S01]  /*3eb0*/  HMMA.16816.F32 R84, R64.reuse, R54, R84 ;  /* 0x000000364054723c */ /* 0x040fe20000001854 */
[----:B------:R-:W-:Y:S02]  /*3ec0*/  IMAD.IADD R57, R5, 0x1, -R120 ;  /* 0x0000000105397824 */ /* 0x000fe400078e0a78 */
[----:B------:R-:W-:Y:S01]  /*3ed0*/  FMUL.FTZ R11, R11, UR4 ;  /* 0x000000040b0b7c20 */ /* 0x000fe20008410000 */
[----:B------:R-:W-:Y:S01]  /*3ee0*/  VIADD R109, R5, 0x40 ;  /* 0x00000040056d7836 */ /* 0x000fe20000000000 */
[----:B------:R-:W3:Y:S01]  /*3ef0*/  MUFU.TANH R55, R88 ;  /* 0x0000005800377308 */ /* 0x000ee20000002400 */
[----:B------:R-:W-:Y:S01]  /*3f00*/  FMUL.FTZ R72, R72, UR4 ;  /* 0x0000000448487c20 */ /* 0x000fe20008410000 */
[----:B------:R-:W-:Y:S01]  /*3f10*/  FMUL.FTZ R73, R73, UR4 ;  /* 0x0000000449497c20 */ /* 0x000fe20008410000 */
[----:B------:R-:W-:Y:S01]  /*3f20*/  FMUL.FTZ R75, R75, UR4 ;  /* 0x000000044b4b7c20 */ /* 0x000fe20008410000 */
[----:B------:R-:W-:Y:S01]  /*3f30*/  HMMA.16816.F32 R76, R64, R50, R76 ;  /* 0x00000032404c723c */ /* 0x000fe2000000184c */
[----:B------:R-:W-:Y:S01]  /*3f40*/  FMUL.FTZ R50, R30, UR4 ;  /* 0x000000041e327c20 */ /* 0x000fe20008410000 */
[----:B------:R-:W-:Y:S01]  /*3f50*/  FMUL.FTZ R30, R24, UR4 ;  /* 0x00000004181e7c20 */ /* 0x000fe20008410000 */
[----:B------:R-:W-:Y:S01]  /*3f60*/  FMUL.FTZ R51, R7, UR4 ;  /* 0x0000000407337c20 */ /* 0x000fe20008410000 */
[----:B------:R-:W-:-:S02]  /*3f70*/  VIADD R24, R120, 0x8 ;  /* 0x0000000878187836 */ /* 0x000fc40000000000 */
[----:B--2---:R-:W-:Y:S01]  /*3f80*/  FMUL.FTZ R42, R28, UR4 ;  /* 0x000000041c2a7c20 */ /* 0x004fe20008410000 */
[----:B------:R-:W-:Y:S01]  /*3f90*/  FMUL.FTZ R28, R26, UR4 ;  /* 0x000000041a1c7c20 */ /* 0x000fe20008410000 */
[----:B------:R-:W-:Y:S01]  /*3fa0*/  VIADD R26, R120, 0x1 ;  /* 0x00000001781a7836 */ /* 0x000fe20000000000 */
[----:B------:R2:W-:Y:S01]  /*3fb0*/  MUFU.TANH R7, R44 ;  /* 0x0000002c00077308 */ /* 0x0005e20000002400 */
[----:B------:R-:W-:Y:S01]  /*3fc0*/  FMUL.FTZ R91, R16, UR4 ;  /* 0x00000004105b7c20 */ /* 0x000fe20008410000 */
[----:B------:R-:W-:Y:S01]  /*3fd0*/  FMUL.FTZ R89, R17, UR4 ;  /* 0x0000000411597c20 */ /* 0x000fe20008410000 */
[----:B------:R-:W-:Y:S02]  /*3fe0*/  IMAD.IADD R56, R5, 0x1, -R26 ;  /* 0x0000000105387824 */ /* 0x000fe400078e0a1a */
[----:B------:R-:W-:Y:S01]  /*3ff0*/  FMUL.FTZ R84, R84, UR4 ;  /* 0x0000000454547c20 */ /* 0x000fe20008410000 */
[----:B------:R-:W-:Y:S01]  /*4000*/  FMUL.FTZ R54, R87, UR4 ;  /* 0x0000000457367c20 */ /* 0x000fe20008410000 */
[----:B------:R-:W-:Y:S01]  /*4010*/  FMUL.FTZ R87, R18, UR4 ;  /* 0x0000000412577c20 */ /* 0x000fe20008410000 */
[----:B------:R-:W-:Y:S01]  /*4020*/  FMUL.FTZ R18, R19, UR4 ;  /* 0x0000000413127c20 */ /* 0x000fe20008410000 */
[----:B------:R-:W-:Y:S01]  /*4030*/  IABS R56, R56 ;  /* 0x0000003800387213 */ /* 0x000fe20000000000 */
[----:B------:R4:W-:Y:S01]  /*4040*/  MUFU.TANH R27, R51 ;  /* 0x00000033001b7308 */ /* 0x0009e20000002400 */
[-C--:B------:R-:W-:Y:S01]  /*4050*/  ISETP.GE.AND P1, PT, R26, R133.reuse, PT ;  /* 0x000000851a00720c */ /* 0x080fe20003f26270 */
[----:B------:R-:W-:Y:S01]  /*4060*/  FMUL.FTZ R85, R85, UR4 ;  /* 0x0000000455557c20 */ /* 0x000fe20008410000 */
[----:B------:R-:W-:Y:S01]  /*4070*/  ISETP.GE.AND P0, PT, R24, R133, PT ;  /* 0x000000851800720c */ /* 0x000fe20003f06270 */
[----:B------:R-:W-:Y:S01]  /*4080*/  IMAD.MOV.U32 R22, RZ, RZ, R56 ;  /* 0x000000ffff167224 */ /* 0x000fe200078e0038 */
[----:B------:R-:W-:Y:S01]  /*4090*/  IADD3 R56, PT, PT, R120, 0x11, RZ ;  /* 0x0000001178387810 */ /* 0x000fe20007ffe0ff */
[----:B------:R-:W-:Y:S01]  /*40a0*/  FMUL.FTZ R93, R79, UR4 ;  /* 0x000000044f5d7c20 */ /* 0x000fe20008410000 */
[----:B------:R-:W-:Y:S01]  /*40b0*/  FMUL.FTZ R86, R86, UR4 ;  /* 0x0000000456567c20 */ /* 0x000fe20008410000 */
[----:B--2---:R-:W-:Y:S01]  /*40c0*/  FMUL.FTZ R44, R35, UR4 ;  /* 0x00000004232c7c20 */ /* 0x004fe20008410000 */
[----:B------:R-:W-:Y:S01]  /*40d0*/  FMUL.FTZ R35, R31, UR4 ;  /* 0x000000041f237c20 */ /* 0x000fe20008410000 */
[C---:B------:R-:W-:Y:S01]  /*40e0*/  IMAD.IADD R31, R5.reuse, 0x1, -R24 ;  /* 0x00000001051f7824 */ /* 0x040fe200078e0a18 */
[----:B------:R-:W-:Y:S01]  /*40f0*/  I2FP.F32.S32 R22, R22 ;  /* 0x0000001600167245 */ /* 0x000fe20000201400 */
[----:B------:R3:W-:Y:S01]  /*4100*/  MUFU.TANH R23, R43 ;  /* 0x0000002b00177308 */ /* 0x0007e20000002400 */
[----:B------:R-:W-:-:S02]  /*4110*/  IMAD.IADD R62, R5, 0x1, -R56 ;  /* 0x00000001053e7824 */ /* 0x000fc400078e0a38 */
[----:B------:R-:W-:Y:S01]  /*4120*/  FMUL.FTZ R76, R76, UR4 ;  /* 0x000000044c4c7c20 */ /* 0x000fe20008410000 */
[----:B------:R-:W-:Y:S01]  /*4130*/  FMUL.FTZ R77, R77, UR4 ;  /* 0x000000044d4d7c20 */ /* 0x000fe20008410000 */
[----:B-1----:R-:W-:Y:S01]  /*4140*/  FFMA.FTZ R17, R22, -R0, R41 ;  /* 0x8000000016117223 */ /* 0x002fe20000010029 */
[----:B----4-:R-:W-:Y:S01]  /*4150*/  IABS R51, R31 ;  /* 0x0000001f00337213 */ /* 0x010fe20000000000 */
[----:B------:R-:W-:Y:S01]  /*4160*/  VIADD R22, R120, 0x18 ;  /* 0x0000001878167836 */ /* 0x000fe20000000000 */
[----:B------:R-:W-:Y:S01]  /*4170*/  IABS R62, R62 ;  /* 0x0000003e003e7213 */ /* 0x000fe20000000000 */
[----:B------:R-:W-:Y:S01]  /*4180*/  MUFU.TANH R31, R90 ;  /* 0x0000005a001f7308 */ /* 0x000fe20000002400 */
[----:B------:R-:W-:Y:S01]  /*4190*/  I2FP.F32.S32 R16, R51 ;  /* 0x0000003300107245 */ /* 0x000fe20000201400 */
[----:B------:R-:W-:Y:S01]  /*41a0*/  IMAD.IADD R19, R5, 0x1, -R22 ;  /* 0x0000000105137824 */ /* 0x000fe200078e0a16 */
[----:B------:R-:W-:Y:S01]  /*41b0*/  I2FP.F32.S32 R62, R62 ;  /* 0x0000003e003e7245 */ /* 0x000fe20000201400 */
[----:B------:R-:W-:Y:S01]  /*41c0*/  FMUL.FTZ R95, R78, UR4 ;  /* 0x000000044e5f7c20 */ /* 0x000fe20008410000 */
[-C--:B------:R-:W-:Y:S01]  /*41d0*/  ISETP.GE.AND P3, PT, R22, R133.reuse, PT ;  /* 0x000000851600720c */ /* 0x080fe20003f66270 */
[----:B------:R-:W-:Y:S01]  /*41e0*/  FMUL.FTZ R71, R71, UR4 ;  /* 0x0000000447477c20 */ /* 0x000fe20008410000 */
[----:B------:R-:W-:Y:S01]  /*41f0*/  ISETP.GE.AND P4, PT, R56, R133, PT ;  /* 0x000000853800720c */ /* 0x000fe20003f86270 */
[----:B------:R-:W-:Y:S01]  /*4200*/  MUFU.TANH R51, R84 ;  /* 0x0000005400337308 */ /* 0x000fe20000002400 */
[----:B---3--:R-:W-:Y:S01]  /*4210*/  FFMA.FTZ R43, R16, -R0, R55 ;  /* 0x80000000102b7223 */ /* 0x008fe20000010037 */
[----:B------:R-:W-:-:S02]  /*4220*/  IMAD.IADD R16, R5, 0x1, -R58 ;  /* 0x0000000105107824 */ /* 0x000fc400078e0a3a */
[----:B------:R-:W-:Y:S01]  /*4230*/  FMUL.FTZ R74, R74, UR4 ;  /* 0x000000044a4a7c20 */ /* 0x000fe20008410000 */
[----:B------:R-:W-:Y:S01]  /*4240*/  FMUL.FTZ R12, R12, UR4 ;  /* 0x000000040c0c7c20 */ /* 0x000fe20008410000 */
[----:B------:R-:W-:Y:S01]  /*4250*/  FMUL.FTZ R13, R13, UR4 ;  /* 0x000000040d0d7c20 */ /* 0x000fe20008410000 */
[----:B------:R-:W-:Y:S01]  /*4260*/  FSEL R43, R43, -INF , !P0 ;  /* 0xff8000002b2b7808 */ /* 0x000fe20004000000 */
[----:B------:R-:W-:Y:S01]  /*4270*/  FMUL.FTZ R14, R14, UR4 ;  /* 0x000000040e0e7c20 */ /* 0x000fe20008410000 */
[----:B------:R1:W2:Y:S01]  /*4280*/  MUFU.TANH R55, R32 ;  /* 0x0000002000377308 */ /* 0x0002a20000002400 */
[----:B------:R-:W-:Y:S01]  /*4290*/  IABS R16, R16 ;  /* 0x0000001000107213 */ /* 0x000fe20000000000 */
[----:B------:R-:W-:Y:S01]  /*42a0*/  FMUL.FTZ R8, R8, UR4 ;  /* 0x0000000408087c20 */ /* 0x000fe20008410000 */
[----:B------:R-:W-:Y:S01]  /*42b0*/  FMUL.FTZ R10, R10, UR4 ;  /* 0x000000040a0a7c20 */ /* 0x000fe20008410000 */
[----:B------:R-:W-:Y:S01]  /*42c0*/  FMUL.FTZ R70, R70, UR4 ;  /* 0x0000000446467c20 */ /* 0x000fe20008410000 */
[----:B------:R-:W-:-:S03]  /*42d0*/  I2FP.F32.S32 R16, R16 ;  /* 0x0000001000107245 */ /* 0x000fc60000201400 */
[----:B------:R-:W3:Y:S02]  /*42e0*/  MUFU.TANH R61, R80 ;  /* 0x00000050003d7308 */ /* 0x000ee40000002400 */
[----:B------:R-:W-:Y:S01]  /*42f0*/  FFMA.FTZ R39, R16, -R0, R39 ;  /* 0x8000000010277223 */ /* 0x000fe20000010027 */
[----:B------:R-:W-:-:S04]  /*4300*/  VIADD R16, R120, 0x20 ;  /* 0x0000002078107836 */ /* 0x000fc80000000000 */
[----:B------:R-:W-:Y:S01]  /*4310*/  FSEL R39, R39, -INF , !P5 ;  /* 0xff80000027277808 */ /* 0x000fe20006800000 */
[----:B------:R4:W5:Y:S01]  /*4320*/  MUFU.TANH R29, R52 ;  /* 0x00000034001d7308 */ /* 0x0009620000002400 */
[----:B-1----:R-:W-:Y:S01]  /*4330*/  IABS R32, R19 ;  /* 0x0000001300207213 */ /* 0x002fe20000000000 */
[----:B--2---:R-:W-:Y:S01]  /*4340*/  FFMA.FTZ R55, R62, -R0, R55 ;  /* 0x800000003e377223 */ /* 0x004fe20000010037 */
[----:B------:R-:W-:Y:S02]  /*4350*/  IMAD.IADD R62, R59, 0x1, -R120 ;  /* 0x000000013b3e7824 */ /* 0x000fe400078e0a78 */
[----:B------:R-:W-:Y:S02]  /*4360*/  I2FP.F32.S32 R32, R32 ;  /* 0x0000002000207245 */ /* 0x000fe40000201400 */
[----:B------:R-:W-:Y:S01]  /*4370*/  FSEL R55, R55, -INF , !P4 ;  /* 0xff80000037377808 */ /* 0x000fe20006000000 */
[----:B------:R1:W-:Y:S01]  /*4380*/  MUFU.TANH R19, R48 ;  /* 0x0000003000137308 */ /* 0x0003e20000002400 */
[----:B------:R-:W-:Y:S01]  /*4390*/  IABS R62, R62 ;  /* 0x0000003e003e7213 */ /* 0x000fe20000000000 */
[----:B------:R-:W-:Y:S01]  /*43a0*/  FFMA.FTZ R51, R32, -R0, R51 ;  /* 0x8000000020337223 */ /* 0x000fe20000010033 */
[----:B------:R-:W-:-:S02]  /*43b0*/  IMAD.IADD R32, R5, 0x1, -R16 ;  /* 0x0000000105207824 */ /* 0x000fc400078e0a10 */
[----:B------:R-:W-:Y:S02]  /*43c0*/  I2FP.F32.S32 R62, R62 ;  /* 0x0000003e003e7245 */ /* 0x000fe40000201400 */
[----:B------:R-:W-:Y:S01]  /*43d0*/  FSEL R51, R51, -INF , !P3 ;  /* 0xff80000033337808 */ /* 0x000fe20005800000 */
[----:B------:R2:W-:Y:S01]  /*43e0*/  MUFU.TANH R63, R36 ;  /* 0x00000024003f7308 */ /* 0x0005e20000002400 */
[----:B----4-:R-:W-:Y:S01]  /*43f0*/  IABS R52, R57 ;  /* 0x0000003900347213 */ /* 0x010fe20000000000 */
[----:B------:R-:W-:Y:S01]  /*4400*/  FFMA.FTZ R45, R62, -R0, R45 ;  /* 0x800000003e2d7223 */ /* 0x000fe2000001002d */
[----:B------:R-:W-:Y:S01]  /*4410*/  IABS R32, R32 ;  /* 0x0000002000207213 */ /* 0x000fe20000000000 */
[C---:B------:R-:W-:Y:S01]  /*4420*/  IMAD.IADD R62, R109.reuse, 0x1, -R26 ;  /* 0x000000016d3e7824 */ /* 0x040fe200078e0a1a */
[----:B------:R-:W-:Y:S02]  /*4430*/  I2FP.F32.S32 R52, R52 ;  /* 0x0000003400347245 */ /* 0x000fe40000201400 */
[----:B------:R-:W-:Y:S01]  /*4440*/  I2FP.F32.S32 R32, R32 ;  /* 0x0000002000207245 */ /* 0x000fe20000201400 */
[----:B------:R-:W-:Y:S01]  /*4450*/  MUFU.TANH R81, R85 ;  /* 0x0000005500517308 */ /* 0x000fe20000002400 */
[----:B-1----:R-:W-:-:S02]  /*4460*/  IMAD.IADD R48, R109, 0x1, -R120 ;  /* 0x000000016d307824 */ /* 0x002fc400078e0a78 */
[CC--:B------:R-:W-:Y:S01]  /*4470*/  FFMA.FTZ R49, R52.reuse, -R0.reuse, R49 ;  /* 0x8000000034317223 */ /* 0x0c0fe20000010031 */
[-C--:B------:R-:W-:Y:S01]  /*4480*/  FFMA.FTZ R31, R52, -R0.reuse, R31 ;  /* 0x80000000341f7223 */ /* 0x080fe2000001001f */
[C---:B------:R-:W-:Y:S02]  /*4490*/  IMAD.IADD R52, R5.reuse, 0x1, -R60 ;  /* 0x0000000105347824 */ /* 0x040fe400078e0a3c */
[----:B---3--:R-:W-:Y:S01]  /*44a0*/  FFMA.FTZ R61, R32, -R0, R61 ;  /* 0x80000000203d7223 */ /* 0x008fe2000001003d */
[----:B------:R-:W-:Y:S01]  /*44b0*/  IABS R48, R48 ;  /* 0x0000003000307213 */ /* 0x000fe20000000000 */
[----:B------:R-:W-:Y:S01]  /*44c0*/  VIADD R32, R5, 0x48 ;  /* 0x0000004805207836 */ /* 0x000fe20000000000 */
[----:B------:R1:W3:Y:S01]  /*44d0*/  MUFU.TANH R85, R38 ;  /* 0x0000002600557308 */ /* 0x0002e20000002400 */
[----:B------:R-:W-:Y:S02]  /*44e0*/  IABS R52, R52 ;  /* 0x0000003400347213 */ /* 0x000fe40000000000 */
[----:B------:R-:W-:Y:S01]  /*44f0*/  I2FP.F32.S32 R48, R48 ;  /* 0x0000003000307245 */ /* 0x000fe20000201400 */
[C---:B------:R-:W-:Y:S01]  /*4500*/  IMAD.IADD R57, R32.reuse, 0x1, -R120 ;  /* 0x0000000120397824 */ /* 0x040fe200078e0a78 */
[----:B------:R-:W-:Y:S01]  /*4510*/  I2FP.F32.S32 R52, R52 ;  /* 0x0000003400347245 */ /* 0x000fe20000201400 */
[----:B--2---:R-:W-:Y:S01]  /*4520*/  IMAD.IADD R36, R32, 0x1, -R26 ;  /* 0x0000000120247824 */ /* 0x004fe200078e0a1a */
[----:B------:R-:W-:Y:S01]  /*4530*/  FSEL R31, R31, -INF , !P0 ;  /* 0xff8000001f1f7808 */ /* 0x000fe20004000000 */
[-C--:B------:R-:W-:Y:S01]  /*4540*/  FFMA.FTZ R47, R48, -R0.reuse, R47 ;  /* 0x80000000302f7223 */ /* 0x080fe2000001002f */
[----:B------:R-:W-:Y:S01]  /*4550*/  IADD3 R48, PT, PT, -R26, R59, RZ ;  /* 0x0000003b1a307210 */ /* 0x000fe20007ffe1ff */
[----:B------:R-:W-:Y:S01]  /*4560*/  FFMA.FTZ R41, R52, -R0, R23 ;  /* 0x8000000034297223 */ /* 0x000fe20000010017 */
[----:B------:R-:W-:Y:S01]  /*4570*/  IABS R26, R62 ;  /* 0x0000003e001a7213 */ /* 0x000fe20000000000 */
[----:B------:R2:W4:Y:S01]  /*4580*/  MUFU.TANH R23, R37 ;  /* 0x0000002500177308 */ /* 0x0005220000002400 */
[----:B------:R-:W-:Y:S01]  /*4590*/  IABS R57, R57 ;  /* 0x0000003900397213 */ /* 0x000fe20000000000 */
[----:B------:R-:W-:Y:S01]  /*45a0*/  VIADD R52, R120, 0x19 ;  /* 0x0000001978347836 */ /* 0x000fe20000000000 */
[----:B------:R-:W-:-:S02]  /*45b0*/  I2FP.F32.S32 R26, R26 ;  /* 0x0000001a001a7245 */ /* 0x000fc40000201400 */
[----:B-1----:R-:W-:Y:S01]  /*45c0*/  I2FP.F32.S32 R38, R57 ;  /* 0x0000003900267245 */ /* 0x002fe20000201400 */
[----:B------:R-:W-:Y:S01]  /*45d0*/  IMAD.IADD R64, R5, 0x1, -R52 ;  /* 0x0000000105407824 */ /* 0x000fe200078e0a34 */
[----:B------:R-:W-:Y:S01]  /*45e0*/  IABS R36, R36 ;  /* 0x0000002400247213 */ /* 0x000fe20000000000 */
[----:B------:R-:W-:Y:S01]  /*45f0*/  FFMA.FTZ R57, R26, -R0, R53 ;  /* 0x800000001a397223 */ /* 0x000fe20000010035 */
[--C-:B------:R-:W-:Y:S01]  /*4600*/  IMAD.IADD R26, R32, 0x1, -R24.reuse ;  /* 0x00000001201a7824 */ /* 0x100fe200078e0a18 */
[----:B------:R-:W-:Y:S01]  /*4610*/  IABS R48, R48 ;  /* 0x0000003000307213 */ /* 0x000fe20000000000 */
[----:B------:R1:W-:Y:S01]  /*4620*/  MUFU.TANH R79, R4 ;  /* 0x00000004004f7308 */ /* 0x0003e20000002400 */
[----:B------:R-:W-:Y:S01]  /*4630*/  I2FP.F32.S32 R36, R36 ;  /* 0x0000002400247245 */ /* 0x000fe20000201400 */
[----:B-----5:R-:W-:Y:S01]  /*4640*/  FFMA.FTZ R38, R38, -R0, R29 ;  /* 0x8000000026267223 */ /* 0x020fe2000001001d */
[----:B------:R-:W-:Y:S02]  /*4650*/  IABS R26, R26 ;  /* 0x0000001a001a7213 */ /* 0x000fe40000000000 */
[----:B------:R-:W-:Y:S01]  /*4660*/  I2FP.F32.S32 R48, R48 ;  /* 0x0000003000307245 */ /* 0x000fe20000201400 */
[----:B--2---:R-:W-:Y:S01]  /*4670*/  IMAD.IADD R37, R109, 0x1, -R24 ;  /* 0x000000016d257824 */ /* 0x004fe200078e0a18 */
[----:B------:R-:W-:Y:S01]  /*4680*/  I2FP.F32.S32 R26, R26 ;  /* 0x0000001a001a7245 */ /* 0x000fe20000201400 */
[----:B------:R-:W-:Y:S01]  /*4690*/  IMAD.IADD R24, R59, 0x1, -R60 ;  /* 0x000000013b187824 */ /* 0x000fe200078e0a3c */
[----:B------:R2:W-:Y:S01]  /*46a0*/  MUFU.TANH R67, R6 ;  /* 0x0000000600437308 */ /* 0x0005e20000002400 */
[----:B------:R-:W-:Y:S01]  /*46b0*/  FFMA.FTZ R36, R36, -R0, R27 ;  /* 0x8000000024247223 */ /* 0x000fe2000001001b */
[----:B------:R-:W-:-:S02]  /*46c0*/  IABS R37, R37 ;  /* 0x0000002500257213 */ /* 0x000fc40000000000 */
[----:B------:R-:W-:Y:S02]  /*46d0*/  IABS R24, R24 ;  /* 0x0000001800187213 */ /* 0x000fe40000000000 */
[----:B------:R-:W-:Y:S02]  /*46e0*/  IABS R64, R64 ;  /* 0x0000004000407213 */ /* 0x000fe40000000000 */
[----:B-1----:R-:W-:Y:S01]  /*46f0*/  I2FP.F32.S32 R4, R37 ;  /* 0x0000002500047245 */ /* 0x002fe20000201400 */
[----:B------:R1:W5:Y:S01]  /*4700*/  MUFU.TANH R27, R42 ;  /* 0x0000002a001b7308 */ /* 0x0003620000002400 */
[----:B------:R-:W-:Y:S01]  /*4710*/  I2FP.F32.S32 R24, R24 ;  /* 0x0000001800187245 */ /* 0x000fe20000201400 */
[-C--:B------:R-:W-:Y:S01]  /*4720*/  FFMA.FTZ R37, R48, -R0.reuse, R7 ;  /* 0x8000000030257223 */ /* 0x080fe20000010007 */
[----:B---3--:R-:W-:Y:S01]  /*4730*/  FFMA.FTZ R7, R26, -R0, R85 ;  /* 0x800000001a077223 */ /* 0x008fe20000010055 */
[C---:B------:R-:W-:Y:S01]  /*4740*/  IMAD.IADD R26, R109.reuse, 0x1, -R58 ;  /* 0x000000016d1a7824 */ /* 0x040fe200078e0a3a */
[----:B------:R-:W-:Y:S01]  /*4750*/  I2FP.F32.S32 R64, R64 ;  /* 0x0000004000407245 */ /* 0x000fe20000201400 */
[----:B------:R-:W-:Y:S01]  /*4760*/  FFMA.FTZ R29, R24, -R0, R19 ;  /* 0x80000000181d7223 */ /* 0x000fe20000010013 */
[----:B------:R-:W-:-:S02]  /*4770*/  IMAD.IADD R24, R109, 0x1, -R56 ;  /* 0x000000016d187824 */ /* 0x000fc400078e0a38 */
[----:B--2---:R-:W-:Y:S01]  /*4780*/  FFMA.FTZ R6, R4, -R0, R63 ;  /* 0x8000000004067223 */ /* 0x004fe2000001003f */
[----:B------:R2:W3:Y:S01]  /*4790*/  MUFU.TANH R53, R46 ;  /* 0x0000002e00357308 */ /* 0x0004e20000002400 */
[--C-:B------:R-:W-:Y:S01]  /*47a0*/  IMAD.IADD R4, R109, 0x1, -R60.reuse ;  /* 0x000000016d047824 */ /* 0x100fe200078e0a3c */
[----:B------:R-:W-:Y:S01]  /*47b0*/  IABS R26, R26 ;  /* 0x0000001a001a7213 */ /* 0x000fe20000000000 */
[----:B------:R-:W-:Y:S01]  /*47c0*/  IMAD.IADD R48, R32, 0x1, -R60 ;  /* 0x0000000120307824 */ /* 0x000fe200078e0a3c */
[----:B------:R-:W-:Y:S01]  /*47d0*/  IABS R24, R24 ;  /* 0x0000001800187213 */ /* 0x000fe20000000000 */
[----:B------:R-:W-:Y:S01]  /*47e0*/  FFMA.FTZ R81, R64, -R0, R81 ;  /* 0x8000000040517223 */ /* 0x000fe20000010051 */
[----:B------:R-:W-:Y:S02]  /*47f0*/  IABS R4, R4 ;  /* 0x0000000400047213 */ /* 0x000fe40000000000 */
[----:B------:R3:W3:Y:S01]  /*4800*/  MUFU.TANH R63, R50 ;  /* 0x00000032003f7308 */ /* 0x0006e20000002400 */
[----:B-1----:R-:W-:Y:S01]  /*4810*/  IMAD.IADD R42, R59, 0x1, -R56 ;  /* 0x000000013b2a7824 */ /* 0x002fe200078e0a38 */
[----:B------:R-:W-:-:S02]  /*4820*/  I2FP.F32.S32 R4, R4 ;  /* 0x0000000400047245 */ /* 0x000fc40000201400 */
[----:B------:R-:W-:Y:S02]  /*4830*/  I2FP.F32.S32 R26, R26 ;  /* 0x0000001a001a7245 */ /* 0x000fe40000201400 */
[----:B------:R-:W-:Y:S01]  /*4840*/  IABS R42, R42 ;  /* 0x0000002a002a7213 */ /* 0x000fe20000000000 */
[----:B----4-:R-:W-:Y:S01]  /*4850*/  FFMA.FTZ R4, R4, -R0, R23 ;  /* 0x8000000004047223 */ /* 0x010fe20000010017 */
[----:B------:R1:W4:Y:S01]  /*4860*/  MUFU.TANH R65, R44 ;  /* 0x0000002c00417308 */ /* 0x0003220000002400 */
[C---:B--2---:R-:W-:Y:S01]  /*4870*/  IMAD.IADD R46, R59.reuse, 0x1, -R58 ;  /* 0x000000013b2e7824 */ /* 0x044fe200078e0a3a */
[----:B------:R-:W-:Y:S01]  /*4880*/  I2FP.F32.S32 R24, R24 ;  /* 0x0000001800187245 */ /* 0x000fe20000201400 */
[----:B-----5:R-:W-:Y:S01]  /*4890*/  FFMA.FTZ R26, R26, -R0, R27 ;  /* 0x800000001a1a7223 */ /* 0x020fe2000001001b */
[----:B------:R-:W-:Y:S02]  /*48a0*/  I2FP.F32.S32 R42, R42 ;  /* 0x0000002a002a7245 */ /* 0x000fe40000201400 */
[----:B------:R-:W-:Y:S01]  /*48b0*/  IABS R46, R46 ;  /* 0x0000002e002e7213 */ /* 0x000fe20000000000 */
[----:B---3--:R-:W-:Y:S01]  /*48c0*/  FFMA.FTZ R24, R24, -R0, R53 ;  /* 0x8000000018187223 */ /* 0x008fe20000010035 */
[----:B------:R2:W3:Y:S01]  /*48d0*/  MUFU.TANH R23, R86 ;  /* 0x0000005600177308 */ /* 0x0004e20000002400 */
[----:B------:R-:W-:Y:S01]  /*48e0*/  IABS R48, R48 ;  /* 0x0000003000307213 */ /* 0x000fe20000000000 */
[----:B------:R-:W-:Y:S01]  /*48f0*/  IMAD.IADD R50, R59, 0x1, -R52 ;  /* 0x000000013b327824 */ /* 0x000fe200078e0a34 */
[----:B------:R-:W-:-:S02]  /*4900*/  I2FP.F32.S32 R46, R46 ;  /* 0x0000002e002e7245 */ /* 0x000fc40000201400 */
[----:B------:R-:W-:Y:S02]  /*4910*/  I2FP.F32.S32 R48, R48 ;  /* 0x0000003000307245 */ /* 0x000fe40000201400 */
[----:B------:R-:W-:Y:S01]  /*4920*/  FSEL R37, R37, -INF , !P1 ;  /* 0xff80000025257808 */ /* 0x000fe20004800000 */
[----:B------:R5:W3:Y:S01]  /*4930*/  MUFU.TANH R53, R28 ;  /* 0x0000001c00357308 */ /* 0x000ae20000002400 */
[----:B-1----:R-:W-:Y:S02]  /*4940*/  IMAD.IADD R44, R32, 0x1, -R58 ;  /* 0x00000001202c7824 */ /* 0x002fe400078e0a3a */
[-C--:B------:R-:W-:Y:S01]  /*4950*/  FFMA.FTZ R67, R46, -R0.reuse, R67 ;  /* 0x800000002e437223 */ /* 0x080fe20000010043 */
[----:B------:R-:W-:Y:S02]  /*4960*/  IMAD.IADD R46, R109, 0x1, -R22 ;  /* 0x000000016d2e7824 */ /* 0x000fe400078e0a16 */
[----:B------:R-:W-:Y:S01]  /*4970*/  FFMA.FTZ R48, R48, -R0, R79 ;  /* 0x8000000030307223 */ /* 0x000fe2000001004f */
[----:B------:R-:W-:-:S02]  /*4980*/  FSEL R6, R6, -INF , !P0 ;  /* 0xff80000006067808 */ /* 0x000fc40004000000 */
[----:B------:R-:W-:Y:S01]  /*4990*/  IABS R44, R44 ;  /* 0x0000002c002c7213 */ /* 0x000fe20000000000 */
[----:B------:R-:W1:Y:S01]  /*49a0*/  MUFU.TANH R19, R54 ;  /* 0x0000003600137308 */ /* 0x000e620000002400 */
[----:B--2---:R-:W-:Y:S01]  /*49b0*/  VIADD R86, R120, 0x39 ;  /* 0x0000003978567836 */ /* 0x004fe20000000000 */
[----:B------:R-:W-:Y:S02]  /*49c0*/  FSEL R7, R7, -INF , !P0 ;  /* 0xff80000007077808 */ /* 0x000fe40004000000 */
[----:B------:R-:W-:Y:S01]  /*49d0*/  I2FP.F32.S32 R44, R44 ;  /* 0x0000002c002c7245 */ /* 0x000fe20000201400 */
[----:B------:R-:W-:Y:S01]  /*49e0*/  IMAD.IADD R78, R5, 0x1, -R86 ;  /* 0x00000001054e7824 */ /* 0x000fe200078e0a56 */
[----:B------:R-:W-:Y:S02]  /*49f0*/  FSEL R41, R41, -INF , !P6 ;  /* 0xff80000029297808 */ /* 0x000fe40007000000 */
[----:B------:R-:W2:Y:S01]  /*4a00*/  MUFU.TANH R35, R35 ;  /* 0x0000002300237308 */ /* 0x000ea20000002400 */
[-C--:B------:R-:W-:Y:S01]  /*4a10*/  FFMA.FTZ R27, R44, -R0.reuse, R63 ;  /* 0x800000002c1b7223 */ /* 0x080fe2000001003f */
[----:B----4-:R-:W-:Y:S01]  /*4a20*/  FFMA.FTZ R63, R42, -R0, R65 ;  /* 0x800000002a3f7223 */ /* 0x010fe20000010041 */
[----:B------:R-:W-:Y:S01]  /*4a30*/  IMAD.IADD R42, R59, 0x1, -R22 ;  /* 0x000000013b2a7824 */ /* 0x000fe200078e0a16 */
[----:B------:R-:W-:Y:S01]  /*4a40*/  IADD3 R22, PT, PT, -R22, R32, RZ ;  /* 0x0000002016167210 */ /* 0x000fe20007ffe1ff */
[----:B------:R-:W-:Y:S01]  /*4a50*/  IMAD.IADD R44, R32, 0x1, -R56 ;  /* 0x00000001202c7824 */ /* 0x000fe200078e0a38 */
[----:B------:R-:W-:-:S02]  /*4a60*/  FSEL R29, R29, -INF , !P6 ;  /* 0xff8000001d1d7808 */ /* 0x000fc40007000000 */
[----:B------:R-:W-:Y:S01]  /*4a70*/  IABS R42, R42 ;  /* 0x0000002a002a7213 */ /* 0x000fe20000000000 */
[----:B------:R4:W2:Y:S01]  /*4a80*/  MUFU.TANH R97, R30 ;  /* 0x0000001e00617308 */ /* 0x0008a20000002400 */
[----:B------:R-:W-:Y:S02]  /*4a90*/  IABS R22, R22 ;  /* 0x0000001600167213 */ /* 0x000fe40000000000 */
[----:B------:R-:W-:Y:S02]  /*4aa0*/  I2FP.F32.S32 R42, R42 ;  /* 0x0000002a002a7245 */ /* 0x000fe40000201400 */
[----:B-----5:R-:W-:Y:S02]  /*4ab0*/  I2FP.F32.S32 R28, R22 ;  /* 0x00000016001c7245 */ /* 0x020fe40000201400 */
[----:B------:R-:W-:Y:S01]  /*4ac0*/  IABS R44, R44 ;  /* 0x0000002c002c7213 */ /* 0x000fe20000000000 */
[-C--:B---3--:R-:W-:Y:S01]  /*4ad0*/  FFMA.FTZ R65, R42, -R0.reuse, R23 ;  /* 0x800000002a417223 */ /* 0x088fe20000010017 */
[----:B------:R3:W-:Y:S01]  /*4ae0*/  MUFU.TANH R79, R25 ;  /* 0x00000019004f7308 */ /* 0x0007e20000002400 */
[----:B------:R-:W-:Y:S01]  /*4af0*/  FFMA.FTZ R23, R28, -R0, R53 ;  /* 0x800000001c177223 */ /* 0x000fe20000010035 */
[----:B------:R-:W-:Y:S01]  /*4b00*/  I2FP.F32.S32 R44, R44 ;  /* 0x0000002c002c7245 */ /* 0x000fe20000201400 */
[----:B------:R-:W-:Y:S01]  /*4b10*/  IMAD.IADD R42, R109, 0x1, -R52 ;  /* 0x000000016d2a7824 */ /* 0x000fe200078e0a34 */
[----:B------:R-:W-:-:S02]  /*4b20*/  FSEL R53, R49, -INF , !P2 ;  /* 0xff80000031357808 */ /* 0x000fc40005000000 */
[----:B------:R-:W-:Y:S02]  /*4b30*/  FSEL R49, R45, -INF , !P2 ;  /* 0xff8000002d317808 */ /* 0x000fe40005000000 */
[----:B----4-:R-:W-:Y:S01]  /*4b40*/  IABS R30, R50 ;  /* 0x00000032001e7213 */ /* 0x010fe20000000000 */
[----:B------:R4:W-:Y:S01]  /*4b50*/  MUFU.TANH R85, R34 ;  /* 0x0000002200557308 */ /* 0x0009e20000002400 */
[----:B------:R-:W-:Y:S02]  /*4b60*/  FSEL R45, R17, -INF , !P1 ;  /* 0xff800000112d7808 */ /* 0x000fe40004800000 */
[----:B------:R-:W-:Y:S02]  /*4b70*/  I2FP.F32.S32 R30, R30 ;  /* 0x0000001e001e7245 */ /* 0x000fe40000201400 */
[----:B------:R-:W-:Y:S02]  /*4b80*/  FSEL R28, R57, -INF , !P1 ;  /* 0xff800000391c7808 */ /* 0x000fe40004800000 */
[----:B------:R-:W-:Y:S01]  /*4b90*/  IABS R42, R42 ;  /* 0x0000002a002a7213 */ /* 0x000fe20000000000 */
[----:B------:R-:W5:Y:S01]  /*4ba0*/  MUFU.TANH R17, R20 ;  /* 0x0000001400117308 */ /* 0x000f620000002400 */
[----:B---3--:R-:W-:Y:S01]  /*4bb0*/  IABS R25, R46 ;  /* 0x0000002e00197213 */ /* 0x008fe20000000000 */
[----:B-1----:R-:W-:Y:S01]  /*4bc0*/  FFMA.FTZ R19, R30, -R0, R19 ;  /* 0x800000001e137223 */ /* 0x002fe20000010013 */
[----:B------:R-:W-:-:S02]  /*4bd0*/  FSEL R30, R47, -INF , !P2 ;  /* 0xff8000002f1e7808 */ /* 0x000fc40005000000 */
[----:B------:R-:W-:Y:S01]  /*4be0*/  I2FP.F32.S32 R46, R25 ;  /* 0x00000019002e7245 */ /* 0x000fe20000201400 */
[-C--:B--2---:R-:W-:Y:S01]  /*4bf0*/  FFMA.FTZ R25, R44, -R0.reuse, R35 ;  /* 0x800000002c197223 */ /* 0x084fe20000010023 */
[----:B------:R-:W-:Y:S01]  /*4c00*/  FSEL R47, R38, -INF , !P2 ;  /* 0xff800000262f7808 */ /* 0x000fe20005000000 */
[----:B------:R-:W1:Y:S01]  /*4c10*/  MUFU.TANH R163, R82 ;  /* 0x0000005200a37308 */ /* 0x000e620000002400 */
[----:B------:R-:W-:Y:S01]  /*4c20*/  FSEL R35, R36, -INF , !P1 ;  /* 0xff80000024237808 */ /* 0x000fe20004800000 */
[----:B------:R-:W-:Y:S01]  /*4c30*/  IMAD.IADD R44, R109, 0x1, -R16 ;  /* 0x000000016d2c7824 */ /* 0x000fe200078e0a10 */
[-C--:B------:R-:W-:Y:S01]  /*4c40*/  ISETP.GE.AND P1, PT, R16, R133.reuse, PT ;  /* 0x000000851000720c */ /* 0x080fe20003f26270 */
[----:B------:R-:W-:Y:S02]  /*4c50*/  IMAD.IADD R38, R32, 0x1, -R52 ;  /* 0x0000000120267824 */ /* 0x000fe400078e0a34 */
[----:B------:R-:W-:Y:S01]  /*4c60*/  FFMA.FTZ R22, R46, -R0, R97 ;  /* 0x800000002e167223 */ /* 0x000fe20000010061 */
[--C-:B------:R-:W-:Y:S01]  /*4c70*/  IMAD.IADD R36, R59, 0x1, -R16.reuse ;  /* 0x000000013b247824 */ /* 0x100fe200078e0a10 */
[----:B------:R-:W-:Y:S01]  /*4c80*/  ISETP.GE.AND P2, PT, R52, R133, PT ;  /* 0x000000853400720c */ /* 0x000fe20003f46270 */
[----:B------:R2:W3:Y:S01]  /*4c90*/  MUFU.TANH R57, R21 ;  /* 0x0000001500397308 */ /* 0x0004e20000002400 */
[----:B----4-:R-:W-:Y:S01]  /*4ca0*/  IMAD.IADD R34, R32, 0x1, -R16 ;  /* 0x0000000120227824 */ /* 0x010fe200078e0a10 */
[----:B------:R-:W-:Y:S01]  /*4cb0*/  IABS R16, R44 ;  /* 0x0000002c00107213 */ /* 0x000fe20000000000 */
[C---:B------:R-:W-:Y:S01]  /*4cc0*/  VIADD R44, R120.reuse, 0x28 ;  /* 0x00000028782c7836 */ /* 0x040fe20000000000 */
[----:B------:R-:W-:Y:S01]  /*4cd0*/  IABS R38, R38 ;  /* 0x0000002600267213 */ /* 0x000fe20000000000 */
[----:B------:R-:W-:Y:S01]  /*4ce0*/  VIADD R46, R120, 0x21 ;  /* 0x00000021782e7836 */ /* 0x000fe20000000000 */
[----:B------:R-:W-:Y:S01]  /*4cf0*/  IABS R36, R36 ;  /* 0x0000002400247213 */ /* 0x000fe20000000000 */
[----:B------:R-:W-:Y:S01]  /*4d00*/  IMAD.IADD R84, R5, 0x1, -R44 ;  /* 0x0000000105547824 */ /* 0x000fe200078e0a2c */
[----:B------:R-:W-:Y:S01]  /*4d10*/  IABS R34, R34 ;  /* 0x0000002200227213 */ /* 0x000fe20000000000 */
[----:B------:R4:W-:Y:S01]  /*4d20*/  MUFU.TANH R105, R83 ;  /* 0x0000005300697308 */ /* 0x0009e20000002400 */
[----:B------:R-:W-:Y:S01]  /*4d30*/  I2FP.F32.S32 R16, R16 ;  /* 0x0000001000107245 */ /* 0x000fe20000201400 */
[----:B------:R-:W-:Y:S01]  /*4d40*/  IMAD.IADD R58, R109, 0x1, -R46 ;  /* 0x000000016d3a7824 */ /* 0x000fe200078e0a2e */
[----:B------:R-:W-:-:S02]  /*4d50*/  I2FP.F32.S32 R38, R38 ;  /* 0x0000002600267245 */ /* 0x000fc40000201400 */
[----:B------:R-:W-:Y:S01]  /*4d60*/  I2FP.F32.S32 R36, R36 ;  /* 0x0000002400247245 */ /* 0x000fe20000201400 */
[----:B-----5:R-:W-:Y:S01]  /*4d70*/  FFMA.FTZ R16, R16, -R0, R17 ;  /* 0x8000000010107223 */ /* 0x020fe20000010011 */
[----:B------:R-:W-:Y:S01]  /*4d80*/  I2FP.F32.S32 R34, R34 ;  /* 0x0000002200227245 */ /* 0x000fe20000201400 */
[----:B--2---:R-:W-:Y:S01]  /*4d90*/  FFMA.FTZ R21, R38, -R0, R85 ;  /* 0x8000000026157223 */ /* 0x004fe20000010055 */
[----:B------:R-:W-:Y:S01]  /*4da0*/  I2FP.F32.S32 R20, R42 ;  /* 0x0000002a00147245 */ /* 0x000fe20000201400 */
[-C--:B-1----:R-:W-:Y:S01]  /*4db0*/  FFMA.FTZ R163, R36, -R0.reuse, R163 ;  /* 0x8000000024a37223 */ /* 0x082fe200000100a3 */
[----:B------:R-:W-:Y:S02]  /*4dc0*/  VIADD R42, R120, 0x29 ;  /* 0x00000029782a7836 */ /* 0x000fe40000000000 */
[-C--:B---3--:R-:W-:Y:S01]  /*4dd0*/  FFMA.FTZ R17, R34, -R0.reuse, R57 ;  /* 0x8000000022117223 */ /* 0x088fe20000010039 */
[----:B------:R-:W-:Y:S02]  /*4de0*/  VIADD R38, R120, 0x30 ;  /* 0x0000003078267836 */ /* 0x000fe40000000000 */
[----:B------:R-:W-:Y:S01]  /*4df0*/  FFMA.FTZ R20, R20, -R0, R79 ;  /* 0x8000000014147223 */ /* 0x000fe2000001004f */
[C---:B------:R-:W-:Y:S01]  /*4e00*/  VIADD R36, R120.reuse, 0x31 ;  /* 0x0000003178247836 */ /* 0x040fe20000000000 */
[----:B------:R-:W-:Y:S01]  /*4e10*/  IABS R84, R84 ;  /* 0x0000005400547213 */ /* 0x000fe20000000000 */
[----:B------:R-:W-:Y:S01]  /*4e20*/  VIADD R34, R120, 0x38 ;  /* 0x0000003878227836 */ /* 0x000fe20000000000 */
[C---:B----4-:R-:W-:Y:S01]  /*4e30*/  IADD3 R83, PT, PT, R5.reuse, -R42, RZ ;  /* 0x8000002a05537210 */ /* 0x050fe20007ffe0ff */
[C---:B------:R-:W-:Y:S01]  /*4e40*/  IMAD.IADD R85, R5.reuse, 0x1, -R46 ;  /* 0x0000000105557824 */ /* 0x040fe200078e0a2e */
[----:B------:R1:W-:Y:S01]  /*4e50*/  MUFU.TANH R99, R76 ;  /* 0x0000004c00637308 */ /* 0x0003e20000002400 */
[C---:B------:R-:W-:Y:S01]  /*4e60*/  IMAD.IADD R82, R5.reuse, 0x1, -R38 ;  /* 0x0000000105527824 */ /* 0x040fe200078e0a26 */
[----:B------:R-:W-:Y:S01]  /*4e70*/  FSEL R4, R4, -INF , !P6 ;  /* 0xff80000004047808 */ /* 0x000fe20007000000 */
[----:B------:R-:W-:Y:S01]  /*4e80*/  IMAD.IADD R80, R5, 0x1, -R36 ;  /* 0x0000000105507824 */ /* 0x000fe200078e0a24 */
[----:B------:R-:W-:Y:S01]  /*4e90*/  FSEL R67, R67, -INF , !P5 ;  /* 0xff80000043437808 */ /* 0x000fe20006800000 */
[----:B------:R-:W-:Y:S01]  /*4ea0*/  IMAD.IADD R79, R5, 0x1, -R34 ;  /* 0x00000001054f7824 */ /* 0x000fe200078e0a22 */
[----:B------:R-:W-:Y:S01]  /*4eb0*/  FSEL R5, R48, -INF , !P6 ;  /* 0xff80000030057808 */ /* 0x000fe20007000000 */
[C---:B------:R-:W-:Y:S01]  /*4ec0*/  IMAD.IADD R57, R109.reuse, 0x1, -R44 ;  /* 0x000000016d397824 */ /* 0x040fe200078e0a2c */
[----:B------:R2:W-:Y:S01]  /*4ed0*/  MUFU.TANH R97, R77 ;  /* 0x0000004d00617308 */ /* 0x0005e20000002400 */
        /* <DEDUP_REMOVED lines=9> */
[----:B-1----:R-:W-:Y:S01]  /*4f70*/  IMAD.IADD R76, R59, 0x1, -R44 ;  /* 0x000000013b4c7824 */ /* 0x002fe200078e0a2c */
[----:B------:R-:W-:Y:S01]  /*4f80*/  FSEL R65, R65, -INF , !P3 ;  /* 0xff80000041417808 */ /* 0x000fe20005800000 */
[C---:B------:R-:W-:Y:S01]  /*4f90*/  IMAD.IADD R66, R59.reuse, 0x1, -R42 ;  /* 0x000000013b427824 */ /* 0x040fe200078e0a2a */
[----:B------:R-:W-:Y:S01]  /*4fa0*/  FSEL R22, R22, -INF , !P3 ;  /* 0xff80000016167808 */ /* 0x000fe20005800000 */
[----:B------:R-:W-:Y:S01]  /*4fb0*/  IMAD.IADD R64, R59, 0x1, -R38 ;  /* 0x000000013b407824 */ /* 0x000fe200078e0a26 */
[----:B------:R-:W-:Y:S01]  /*4fc0*/  FSEL R23, R23, -INF , !P3 ;  /* 0xff80000017177808 */ /* 0x000fe20005800000 */
[----:B------:R-:W-:Y:S01]  /*4fd0*/  IMAD.IADD R62, R59, 0x1, -R36 ;  /* 0x000000013b3e7824 */ /* 0x000fe200078e0a24 */
[----:B------:R-:W-:Y:S01]  /*4fe0*/  FSEL R81, R81, -INF , !P2 ;  /* 0xff80000051517808 */ /* 0x000fe20005000000 */
[----:B--2---:R-:W-:Y:S01]  /*4ff0*/  IMAD.IADD R77, R59, 0x1, -R46 ;  /* 0x000000013b4d7824 */ /* 0x004fe200078e0a2e */
[----:B------:R-:W-:Y:S01]  /*5000*/  FSEL R19, R19, -INF , !P2 ;  /* 0xff80000013137808 */ /* 0x000fe20005000000 */
[----:B------:R-:W-:Y:S01]  /*5010*/  IMAD.IADD R60, R59, 0x1, -R34 ;  /* 0x000000013b3c7824 */ /* 0x000fe200078e0a22 */
[----:B------:R-:W-:Y:S01]  /*5020*/  FSEL R20, R20, -INF , !P2 ;  /* 0xff80000014147808 */ /* 0x000fe20005000000 */
[----:B------:R-:W1:Y:S01]  /*5030*/  MUFU.TANH R111, R72 ;  /* 0x00000048006f7308 */ /* 0x000e620000002400 */
[----:B------:R-:W-:Y:S01]  /*5040*/  FSEL R21, R21, -INF , !P2 ;  /* 0xff80000015157808 */ /* 0x000fe20005000000 */
[----:B------:R-:W-:Y:S01]  /*5050*/  IMAD.IADD R59, R59, 0x1, -R86 ;  /* 0x000000013b3b7824 */ /* 0x000fe200078e0a56 */
[----:B------:R-:W-:-:S02]  /*5060*/  IADD3 R54, PT, PT, -R38, R109, RZ ;  /* 0x0000006d26367210 */ /* 0x000fc40007ffe1ff */
[----:B------:R-:W-:Y:S02]  /*5070*/  IABS R85, R85 ;  /* 0x0000005500557213 */ /* 0x000fe40000000000 */
[-C--:B------:R-:W-:Y:S01]  /*5080*/  ISETP.GE.AND P0, PT, R46, R133.reuse, PT ;  /* 0x000000852e00720c */ /* 0x080fe20003f06270 */
[----:B------:R2:W-:Y:S01]  /*5090*/  MUFU.TANH R109, R18 ;  /* 0x00000012006d7308 */ /* 0x0005e20000002400 */
[-C--:B------:R-:W-:Y:S01]  /*50a0*/  ISETP.GE.AND P6, PT, R44, R133.reuse, PT ;  /* 0x000000852c00720c */ /* 0x080fe20003fc6270 */
[----:B------:R-:W-:Y:S01]  /*50b0*/  IMAD.IADD R46, R32, 0x1, -R46 ;  /* 0x00000001202e7824 */ /* 0x000fe200078e0a2e */
[-C--:B------:R-:W-:Y:S01]  /*50c0*/  ISETP.GE.AND P5, PT, R42, R133.reuse, PT ;  /* 0x000000852a00720c */ /* 0x080fe20003fa6270 */
[----:B------:R-:W-:Y:S01]  /*50d0*/  IMAD.IADD R44, R32, 0x1, -R44 ;  /* 0x00000001202c7824 */ /* 0x000fe200078e0a2c */
[-C--:B------:R-:W-:Y:S01]  /*50e0*/  ISETP.GE.AND P4, PT, R38, R133.reuse, PT ;  /* 0x000000852600720c */ /* 0x080fe20003f86270 */
[----:B------:R-:W-:Y:S01]  /*50f0*/  IMAD.IADD R42, R32, 0x1, -R42 ;  /* 0x00000001202a7824 */ /* 0x000fe200078e0a2a */
[-C--:B------:R-:W-:Y:S01]  /*5100*/  ISETP.GE.AND P3, PT, R36, R133.reuse, PT ;  /* 0x000000852400720c */ /* 0x080fe20003f66270 */
[----:B------:R-:W-:Y:S01]  /*5110*/  IMAD.IADD R38, R32, 0x1, -R38 ;  /* 0x0000000120267824 */ /* 0x000fe200078e0a26 */
[----:B------:R-:W-:Y:S01]  /*5120*/  ISETP.GE.AND P2, PT, R34, R133, PT ;  /* 0x000000852200720c */ /* 0x000fe20003f46270 */
[C---:B------:R-:W-:Y:S01]  /*5130*/  IMAD.IADD R36, R32.reuse, 0x1, -R36 ;  /* 0x0000000120247824 */ /* 0x040fe200078e0a24 */
[----:B------:R-:W-:Y:S01]  /*5140*/  FSEL R61, R61, -INF , !P1 ;  /* 0xff8000003d3d7808 */ /* 0x000fe20004800000 */
[C---:B------:R-:W-:Y:S01]  /*5150*/  IMAD.IADD R34, R32.reuse, 0x1, -R34 ;  /* 0x0000000120227824 */ /* 0x040fe200078e0a22 */
[----:B------:R-:W-:Y:S01]  /*5160*/  FSEL R163, R163, -INF , !P1 ;  /* 0xff800000a3a37808 */ /* 0x000fe20004800000 */
[----:B------:R-:W-:Y:S01]  /*5170*/  IMAD.IADD R32, R32, 0x1, -R86 ;  /* 0x0000000120207824 */ /* 0x000fe200078e0a56 */
[----:B------:R-:W-:Y:S01]  /*5180*/  FSEL R16, R16, -INF , !P1 ;  /* 0xff80000010107808 */ /* 0x000fe20004800000 */
[----:B------:R-:W-:Y:S01]  /*5190*/  MUFU.TANH R69, R69 ;  /* 0x0000004500457308 */ /* 0x000fe20000002400 */
[----:B------:R-:W-:-:S02]  /*51a0*/  FSEL R17, R17, -INF , !P1 ;  /* 0xff80000011117808 */ /* 0x000fc40004800000 */
[----:B--2---:R-:W-:Y:S02]  /*51b0*/  IABS R18, R83 ;  /* 0x0000005300127213 */ /* 0x004fe40000000000 */
[----:B------:R-:W-:Y:S01]  /*51c0*/  ISETP.GE.AND P1, PT, R86, R133, PT ;  /* 0x000000855600720c */ /* 0x000fe20003f26270 */
[----:B------:R-:W-:Y:S01]  /*51d0*/  IMAD.MOV.U32 R86, RZ, RZ, R84 ;  /* 0x000000ffff567224 */ /* 0x000fe200078e0054 */
[----:B------:R-:W-:Y:S01]  /*51e0*/  IABS R82, R82 ;  /* 0x0000005200527213 */ /* 0x000fe20000000000 */
[----:B------:R-:W-:Y:S01]  /*51f0*/  IMAD.MOV.U32 R72, RZ, RZ, R18 ;  /* 0x000000ffff487224 */ /* 0x000fe200078e0012 */
[----:B------:R-:W-:Y:S01]  /*5200*/  I2FP.F32.S32 R84, R85 ;  /* 0x0000005500547245 */ /* 0x000fe20000201400 */
[----:B------:R-:W2:Y:S01]  /*5210*/  MUFU.TANH R107, R107 ;  /* 0x0000006b006b7308 */ /* 0x000ea20000002400 */
[----:B------:R-:W-:Y:S01]  /*5220*/  IABS R79, R79 ;  /* 0x0000004f004f7213 */ /* 0x000fe20000000000 */
[----:B------:R-:W-:Y:S01]  /*5230*/  IMAD.MOV.U32 R18, RZ, RZ, R82 ;  /* 0x000000ffff127224 */ /* 0x000fe200078e0052 */
[----:B------:R-:W-:-:S02]  /*5240*/  IABS R78, R78 ;  /* 0x0000004e004e7213 */ /* 0x000fc40000000000 */
[----:B------:R-:W-:Y:S02]  /*5250*/  IABS R77, R77 ;  /* 0x0000004d004d7213 */ /* 0x000fe40000000000 */
[----:B------:R-:W-:Y:S01]  /*5260*/  I2FP.F32.S32 R18, R18 ;  /* 0x0000001200127245 */ /* 0x000fe20000201400 */
[----:B------:R-:W3:Y:S01]  /*5270*/  MUFU.TANH R85, R68 ;  /* 0x0000004400557308 */ /* 0x000ee20000002400 */
[----:B------:R-:W-:Y:S02]  /*5280*/  IABS R58, R58 ;  /* 0x0000003a003a7213 */ /* 0x000fe40000000000 */
[----:B------:R-:W-:Y:S01]  /*5290*/  IABS R46, R46 ;  /* 0x0000002e002e7213 */ /* 0x000fe20000000000 */
[----:B-1----:R-:W-:Y:S01]  /*52a0*/  FFMA.FTZ R111, R18, -R0, R111 ;  /* 0x80000000126f7223 */ /* 0x002fe2000001006f */
[----:B------:R-:W-:Y:S02]  /*52b0*/  I2FP.F32.S32 R158, R79 ;  /* 0x0000004f009e7245 */ /* 0x000fe40000201400 */
[----:B------:R-:W-:Y:S01]  /*52c0*/  I2FP.F32.S32 R78, R78 ;  /* 0x0000004e004e7245 */ /* 0x000fe20000201400 */
[----:B------:R-:W-:Y:S01]  /*52d0*/  MUFU.TANH R101, R101 ;  /* 0x0000006500657308 */ /* 0x000fe20000002400 */
[----:B------:R-:W-:Y:S01]  /*52e0*/  I2FP.F32.S32 R18, R77 ;  /* 0x0000004d00127245 */ /* 0x000fe20000201400 */
[----:B--2---:R-:W-:Y:S01]  /*52f0*/  FFMA.FTZ R107, R84, -R0, R107 ;  /* 0x80000000546b7223 */ /* 0x004fe2000001006b */
[----:B------:R-:W-:Y:S01]  /*5300*/  I2FP.F32.S32 R58, R58 ;  /* 0x0000003a003a7245 */ /* 0x000fe20000201400 */
[----:B------:R-:W-:Y:S01]  /*5310*/  FFMA.FTZ R159, R78, -R0, R69 ;  /* 0x800000004e9f7223 */ /* 0x000fe20000010045 */
[----:B------:R-:W-:Y:S01]  /*5320*/  I2FP.F32.S32 R46, R46 ;  /* 0x0000002e002e7245 */ /* 0x000fe20000201400 */
[----:B------:R-:W-:Y:S01]  /*5330*/  FFMA.FTZ R18, R18, -R0, R105 ;  /* 0x8000000012127223 */ /* 0x000fe20000010069 */
[----:B------:R-:W-:Y:S01]  /*5340*/  IABS R44, R44 ;  /* 0x0000002c002c7213 */ /* 0x000fe20000000000 */
[----:B------:R-:W1:Y:S01]  /*5350*/  MUFU.TANH R87, R87 ;  /* 0x0000005700577308 */ /* 0x000e620000002400 */
[-C--:B---3--:R-:W-:Y:S01]  /*5360*/  FFMA.FTZ R158, R158, -R0.reuse, R85 ;  /* 0x800000009e9e7223 */ /* 0x088fe20000010055 */
[----:B------:R-:W-:Y:S01]  /*5370*/  IABS R68, R57 ;  /* 0x0000003900447213 */ /* 0x000fe20000000000 */
[----:B------:R-:W-:Y:S01]  /*5380*/  FFMA.FTZ R58, R58, -R0, R103 ;  /* 0x800000003a3a7223 */ /* 0x000fe20000010067 */
[----:B------:R-:W-:-:S02]  /*5390*/  I2FP.F32.S32 R44, R44 ;  /* 0x0000002c002c7245 */ /* 0x000fc40000201400 */
[----:B------:R-:W-:Y:S02]  /*53a0*/  FSEL R169, R18, -INF , !P0 ;  /* 0xff80000012a97808 */ /* 0x000fe40004000000 */
[----:B------:R-:W-:Y:S01]  /*53b0*/  MUFU.TANH R95, R95 ;  /* 0x0000005f005f7308 */ /* 0x000fe20000002400 */
[----:B------:R-:W-:Y:S02]  /*53c0*/  FSEL R145, R107, -INF , !P0 ;  /* 0xff8000006b917808 */ /* 0x000fe40004000000 */
[----:B------:R-:W-:Y:S02]  /*53d0*/  FSEL R18, R58, -INF , !P0 ;  /* 0xff8000003a127808 */ /* 0x000fe40004000000 */
[----:B------:R-:W-:Y:S02]  /*53e0*/  IABS R42, R42 ;  /* 0x0000002a002a7213 */ /* 0x000fe40000000000 */
[----:B------:R-:W-:Y:S01]  /*53f0*/  IABS R80, R80 ;  /* 0x0000005000507213 */ /* 0x000fe20000000000 */
[----:B------:R-:W-:Y:S01]  /*5400*/  MUFU.TANH R93, R93 ;  /* 0x0000005d005d7308 */ /* 0x000fe20000002400 */
[----:B------:R-:W-:Y:S01]  /*5410*/  IABS R76, R76 ;  /* 0x0000004c004c7213 */ /* 0x000fe20000000000 */
[----:B-1----:R-:W-:Y:S01]  /*5420*/  FFMA.FTZ R87, R44, -R0, R87 ;  /* 0x800000002c577223 */ /* 0x002fe20000010057 */
[----:B------:R-:W-:-:S02]  /*5430*/  IABS R66, R66 ;  /* 0x0000004200427213 */ /* 0x000fc40000000000 */
[----:B------:R-:W-:Y:S02]  /*5440*/  IABS R56, R56 ;  /* 0x0000003800387213 */ /* 0x000fe40000000000 */
[----:B------:R-:W-:Y:S01]  /*5450*/  IABS R64, R64 ;  /* 0x0000004000407213 */ /* 0x000fe20000000000 */
[----:B------:R-:W-:Y:S01]  /*5460*/  MUFU.TANH R91, R91 ;  /* 0x0000005b005b7308 */ /* 0x000fe20000002400 */
[----:B------:R-:W-:Y:S02]  /*5470*/  IABS R54, R54 ;  /* 0x0000003600367213 */ /* 0x000fe40000000000 */
[----:B------:R-:W-:Y:S02]  /*5480*/  IABS R38, R38 ;  /* 0x0000002600267213 */ /* 0x000fe40000000000 */
[----:B------:R-:W-:Y:S02]  /*5490*/  IABS R62, R62 ;  /* 0x0000003e003e7213 */ /* 0x000fe40000000000 */
[----:B------:R-:W-:Y:S01]  /*54a0*/  IABS R52, R52 ;  /* 0x0000003400347213 */ /* 0x000fe20000000000 */
[----:B------:R-:W-:Y:S01]  /*54b0*/  MUFU.TANH R89, R89 ;  /* 0x0000005900597308 */ /* 0x000fe20000002400 */
[----:B------:R-:W-:-:S02]  /*54c0*/  IABS R36, R36 ;  /* 0x0000002400247213 */ /* 0x000fc40000000000 */
[----:B------:R-:W-:Y:S02]  /*54d0*/  IABS R60, R60 ;  /* 0x0000003c003c7213 */ /* 0x000fe40000000000 */
[----:B------:R-:W-:Y:S02]  /*54e0*/  IABS R59, R59 ;  /* 0x0000003b003b7213 */ /* 0x000fe40000000000 */
[----:B------:R-:W-:Y:S01]  /*54f0*/  IABS R50, R50 ;  /* 0x0000003200327213 */ /* 0x000fe20000000000 */
[----:B------:R-:W1:Y:S01]  /*5500*/  MUFU.TANH R73, R73 ;  /* 0x0000004900497308 */ /* 0x000e620000002400 */
[----:B------:R-:W-:Y:S02]  /*5510*/  IABS R48, R48 ;  /* 0x0000003000307213 */ /* 0x000fe40000000000 */
[----:B------:R-:W-:Y:S02]  /*5520*/  IABS R34, R34 ;  /* 0x0000002200227213 */ /* 0x000fe40000000000 */
[----:B------:R-:W-:-:S02]  /*5530*/  IABS R32, R32 ;  /* 0x0000002000207213 */ /* 0x000fc40000000000 */
[----:B------:R-:W-:Y:S01]  /*5540*/  I2FP.F32.S32 R44, R42 ;  /* 0x0000002a002c7245 */ /* 0x000fe20000201400 */
[----:B------:R-:W2:Y:S01]  /*5550*/  MUFU.TANH R83, R74 ;  /* 0x0000004a00537308 */ /* 0x000ea20000002400 */
[----:B------:R-:W-:Y:S02]  /*5560*/  I2FP.F32.S32 R82, R86 ;  /* 0x0000005600527245 */ /* 0x000fe40000201400 */
[----:B------:R-:W-:Y:S01]  /*5570*/  I2FP.F32.S32 R72, R72 ;  /* 0x0000004800487245 */ /* 0x000fe20000201400 */
[----:B------:R-:W-:Y:S01]  /*5580*/  FFMA.FTZ R109, R44, -R0, R109 ;  /* 0x800000002c6d7223 */ /* 0x000fe2000001006d */
[----:B------:R-:W-:Y:S01]  /*5590*/  I2FP.F32.S32 R80, R80 ;  /* 0x0000005000507245 */ /* 0x000fe20000201400 */
[----:B------:R-:W-:Y:S01]  /*55a0*/  FFMA.FTZ R99, R82, -R0, R99 ;  /* 0x8000000052637223 */ /* 0x000fe20000010063 */
[----:B------:R-:W-:Y:S01]  /*55b0*/  I2FP.F32.S32 R76, R76 ;  /* 0x0000004c004c7245 */ /* 0x000fe20000201400 */
[----:B------:R-:W3:Y:S01]  /*55c0*/  MUFU.TANH R75, R75 ;  /* 0x0000004b004b7308 */ /* 0x000ee20000002400 */
[----:B------:R-:W-:Y:S01]  /*55d0*/  I2FP.F32.S32 R68, R68 ;  /* 0x0000004400447245 */ /* 0x000fe20000201400 */
[----:B------:R-:W-:Y:S01]  /*55e0*/  FFMA.FTZ R97, R72, -R0, R97 ;  /* 0x8000000048617223 */ /* 0x000fe20000010061 */
[----:B------:R-:W-:Y:S01]  /*55f0*/  I2FP.F32.S32 R66, R66 ;  /* 0x0000004200427245 */ /* 0x000fe20000201400 */
[----:B-1----:R-:W-:Y:S01]  /*5600*/  FFMA.FTZ R73, R80, -R0, R73 ;  /* 0x8000000050497223 */ /* 0x002fe20000010049 */
[----:B------:R-:W-:Y:S01]  /*5610*/  I2FP.F32.S32 R42, R64 ;  /* 0x00000040002a7245 */ /* 0x000fe20000201400 */
[----:B------:R-:W-:Y:S01]  /*5620*/  FFMA.FTZ R95, R76, -R0, R95 ;  /* 0x800000004c5f7223 */ /* 0x000fe2000001005f */
[----:B------:R-:W-:Y:S01]  /*5630*/  I2FP.F32.S32 R38, R38 ;  /* 0x0000002600267245 */ /* 0x000fe20000201400 */
[----:B------:R1:W-:Y:S01]  /*5640*/  MUFU.TANH R77, R12 ;  /* 0x0000000c004d7308 */ /* 0x0003e20000002400 */
[----:B------:R-:W-:Y:S01]  /*5650*/  I2FP.F32.S32 R62, R62 ;  /* 0x0000003e003e7245 */ /* 0x000fe20000201400 */
[----:B------:R-:W-:Y:S01]  /*5660*/  FFMA.FTZ R91, R68, -R0, R91 ;  /* 0x80000000445b7223 */ /* 0x000fe2000001005b */
[----:B------:R-:W-:Y:S01]  /*5670*/  I2FP.F32.S32 R52, R52 ;  /* 0x0000003400347245 */ /* 0x000fe20000201400 */
[----:B------:R-:W-:Y:S01]  /*5680*/  FFMA.FTZ R93, R66, -R0, R93 ;  /* 0x80000000425d7223 */ /* 0x000fe2000001005d */
[----:B------:R-:W-:Y:S01]  /*5690*/  I2FP.F32.S32 R36, R36 ;  /* 0x0000002400247245 */ /* 0x000fe20000201400 */
[----:B--2---:R-:W-:Y:S01]  /*56a0*/  FFMA.FTZ R83, R42, -R0, R83 ;  /* 0x800000002a537223 */ /* 0x004fe20000010053 */
[----:B------:R-:W-:Y:S01]  /*56b0*/  I2FP.F32.S32 R60, R60 ;  /* 0x0000003c003c7245 */ /* 0x000fe20000201400 */
[----:B------:R2:W4:Y:S01]  /*56c0*/  MUFU.TANH R57, R13 ;  /* 0x0000000d00397308 */ /* 0x0005220000002400 */
[----:B------:R-:W-:Y:S01]  /*56d0*/  I2FP.F32.S32 R50, R50 ;  /* 0x0000003200327245 */ /* 0x000fe20000201400 */
[----:B---3--:R-:W-:Y:S01]  /*56e0*/  FFMA.FTZ R75, R62, -R0, R75 ;  /* 0x800000003e4b7223 */ /* 0x008fe2000001004b */
[----:B------:R-:W-:-:S02]  /*56f0*/  I2FP.F32.S32 R48, R48 ;  /* 0x0000003000307245 */ /* 0x000fc40000201400 */
[----:B------:R-:W-:Y:S02]  /*5700*/  I2FP.F32.S32 R34, R34 ;  /* 0x0000002200227245 */ /* 0x000fe40000201400 */
[----:B------:R-:W-:Y:S01]  /*5710*/  I2FP.F32.S32 R32, R32 ;  /* 0x0000002000207245 */ /* 0x000fe20000201400 */
[----:B------:R-:W3:Y:S01]  /*5720*/  MUFU.TANH R69, R14 ;  /* 0x0000000e00457308 */ /* 0x000ee20000002400 */
[----:B-1----:R-:W-:Y:S02]  /*5730*/  I2FP.F32.S32 R12, R56 ;  /* 0x00000038000c7245 */ /* 0x002fe40000201400 */
[----:B------:R-:W-:Y:S02]  /*5740*/  FSEL R141, R99, -INF , !P6 ;  /* 0xff800000638d7808 */ /* 0x000fe40007000000 */
[----:B------:R-:W-:Y:S01]  /*5750*/  FSEL R167, R95, -INF , !P6 ;  /* 0xff8000005fa77808 */ /* 0x000fe20007000000 */
[-C--:B------:R-:W-:Y:S01]  /*5760*/  FFMA.FTZ R12, R12, -R0.reuse, R89 ;  /* 0x800000000c0c7223 */ /* 0x080fe20000010059 */
[----:B------:R-:W-:Y:S01]  /*5770*/  FSEL R175, R87, -INF , !P6 ;  /* 0xff80000057af7808 */ /* 0x000fe20007000000 */
[----:B------:R-:W1:Y:S01]  /*5780*/  MUFU.TANH R15, R15 ;  /* 0x0000000f000f7308 */ /* 0x000e620000002400 */
[-C--:B--2---:R-:W-:Y:S01]  /*5790*/  FFMA.FTZ R13, R46, -R0.reuse, R101 ;  /* 0x800000002e0d7223 */ /* 0x084fe20000010065 */
[----:B----4-:R-:W-:Y:S01]  /*57a0*/  FFMA.FTZ R57, R52, -R0, R57 ;  /* 0x8000000034397223 */ /* 0x010fe20000010039 */
[----:B------:R-:W-:-:S02]  /*57b0*/  FSEL R165, R93, -INF , !P5 ;  /* 0xff8000005da57808 */ /* 0x000fc40006800000 */
[----:B------:R-:W-:Y:S02]  /*57c0*/  FSEL R12, R12, -INF , !P5 ;  /* 0xff8000000c0c7808 */ /* 0x000fe40006800000 */
[----:B------:R-:W-:Y:S01]  /*57d0*/  FSEL R13, R13, -INF , !P0 ;  /* 0xff8000000d0d7808 */ /* 0x000fe20004000000 */
[----:B------:R-:W2:Y:S01]  /*57e0*/  MUFU.TANH R79, R70 ;  /* 0x00000046004f7308 */ /* 0x000ea20000002400 */
[----:B------:R-:W-:Y:S01]  /*57f0*/  ISETP.GE.U32.AND P0, PT, R133, 0x41, PT ;  /* 0x000000418500780c */ /* 0x000fe20003f06070 */
[----:B---3--:R-:W-:Y:S01]  /*5800*/  FFMA.FTZ R69, R38, -R0, R69 ;  /* 0x8000000026457223 */ /* 0x008fe20000010045 */
[----:B------:R-:W-:Y:S02]  /*5810*/  I2FP.F32.S32 R14, R54 ;  /* 0x00000036000e7245 */ /* 0x000fe40000201400 */
[----:B------:R-:W-:Y:S02]  /*5820*/  FSEL R153, R109, -INF , !P5 ;  /* 0xff8000006d997808 */ /* 0x000fe40006800000 */
[----:B------:R-:W-:Y:S01]  /*5830*/  FSEL R173, R111, -INF , !P4 ;  /* 0xff8000006fad7808 */ /* 0x000fe20006000000 */
[----:B------:R-:W-:Y:S01]  /*5840*/  MUFU.TANH R71, R71 ;  /* 0x0000004700477308 */ /* 0x000fe20000002400 */
[-C--:B------:R-:W-:Y:S01]  /*5850*/  FFMA.FTZ R77, R14, -R0.reuse, R77 ;  /* 0x800000000e4d7223 */ /* 0x080fe2000001004d */
[----:B-1----:R-:W-:Y:S01]  /*5860*/  FFMA.FTZ R151, R36, -R0, R15 ;  /* 0x8000000024977223 */ /* 0x002fe2000001000f */
[----:B------:R-:W-:-:S02]  /*5870*/  FSEL R14, R91, -INF , !P6 ;  /* 0xff8000005b0e7808 */ /* 0x000fc40007000000 */
[----:B------:R-:W-:Y:S02]  /*5880*/  FSEL R15, R97, -INF , !P5 ;  /* 0xff800000610f7808 */ /* 0x000fe40006800000 */
[----:B------:R-:W-:Y:S01]  /*5890*/  FSEL R161, R83, -INF , !P4 ;  /* 0xff80000053a17808 */ /* 0x000fe20006000000 */
[----:B------:R1:W3:Y:S01]  /*58a0*/  MUFU.TANH R85, R8 ;  /* 0x0000000800557308 */ /* 0x0002e20000002400 */
[----:B--2---:R-:W-:Y:S01]  /*58b0*/  FFMA.FTZ R142, R60, -R0, R79 ;  /* 0x800000003c8e7223 */ /* 0x004fe2000001004f */
[----:B------:R-:W-:Y:S02]  /*58c0*/  FSEL R160, R77, -INF , !P4 ;  /* 0xff8000004da07808 */ /* 0x000fe40006000000 */
[----:B------:R-:W-:Y:S02]  /*58d0*/  FSEL R155, R69, -INF , !P4 ;  /* 0xff800000459b7808 */ /* 0x000fe40006000000 */
[----:B------:R-:W-:Y:S02]  /*58e0*/  FSEL R171, R73, -INF , !P3 ;  /* 0xff80000049ab7808 */ /* 0x000fe40005800000 */
[----:B------:R-:W2:Y:S01]  /*58f0*/  MUFU.TANH R9, R9 ;  /* 0x0000000900097308 */ /* 0x000ea20000002400 */
[----:B------:R-:W-:-:S02]  /*5900*/  FSEL R143, R75, -INF , !P3 ;  /* 0xff8000004b8f7808 */ /* 0x000fc40005800000 */
[----:B------:R-:W-:Y:S02]  /*5910*/  FSEL R156, R57, -INF , !P3 ;  /* 0xff800000399c7808 */ /* 0x000fe40005800000 */
[----:B------:R-:W-:Y:S02]  /*5920*/  FSEL R151, R151, -INF , !P3 ;  /* 0xff80000097977808 */ /* 0x000fe40005800000 */
[----:B------:R-:W-:Y:S01]  /*5930*/  FSEL R158, R158, -INF , !P2 ;  /* 0xff8000009e9e7808 */ /* 0x000fe20005000000 */
[----:B------:R-:W4:Y:S01]  /*5940*/  MUFU.TANH R149, R10 ;  /* 0x0000000a00957308 */ /* 0x000f220000002400 */
[----:B-1----:R-:W-:Y:S01]  /*5950*/  I2FP.F32.S32 R8, R59 ;  /* 0x0000003b00087245 */ /* 0x002fe20000201400 */
[-C--:B---3--:R-:W-:Y:S01]  /*5960*/  FFMA.FTZ R154, R50, -R0.reuse, R85 ;  /* 0x80000000329a7223 */ /* 0x088fe20000010055 */
[----:B------:R-:W-:Y:S02]  /*5970*/  FSEL R142, R142, -INF , !P2 ;  /* 0xff8000008e8e7808 */ /* 0x000fe40005000000 */
[----:B------:R-:W-:Y:S01]  /*5980*/  FSEL R159, R159, -INF , !P1 ;  /* 0xff8000009f9f7808 */ /* 0x000fe20004800000 */
[-C--:B------:R-:W-:Y:S01]  /*5990*/  FFMA.FTZ R139, R8, -R0.reuse, R71 ;  /* 0x80000000088b7223 */ /* 0x080fe20000010047 */
[----:B------:R-:W-:Y:S01]  /*59a0*/  FSEL R154, R154, -INF , !P2 ;  /* 0xff8000009a9a7808 */ /* 0x000fe20005000000 */
[----:B------:R-:W1:Y:S01]  /*59b0*/  MUFU.TANH R11, R11 ;  /* 0x0000000b000b7308 */ /* 0x000e620000002400 */
[----:B--2---:R-:W-:-:S02]  /*59c0*/  FFMA.FTZ R152, R48, -R0, R9 ;  /* 0x8000000030987223 */ /* 0x004fc40000010009 */
[----:B------:R-:W-:-:S03]  /*59d0*/  FSEL R139, R139, -INF , !P1 ;  /* 0xff8000008b8b7808 */ /* 0x000fc60004800000 */
[----:B------:R-:W-:Y:S01]  /*59e0*/  FSEL R152, R152, -INF , !P1 ;  /* 0xff80000098987808 */ /* 0x000fe20004800000 */
[----:B----4-:R-:W-:-:S05]  /*59f0*/  FFMA.FTZ R149, R34, -R0, R149 ;  /* 0x8000000022957223 */ /* 0x010fca0000010095 */
[----:B------:R-:W-:Y:S01]  /*5a00*/  FSEL R149, R149, -INF , !P2 ;  /* 0xff80000095957808 */ /* 0x000fe20005000000 */
[----:B-1----:R-:W-:-:S05]  /*5a10*/  FFMA.FTZ R147, R32, -R0, R11 ;  /* 0x8000000020937223 */ /* 0x002fca000001000b */
[----:B------:R-:W-:Y:S01]  /*5a20*/  FSEL R147, R147, -INF , !P1 ;  /* 0xff80000093937808 */ /* 0x000fe20004800000 */
[----:B------:R-:W-:Y:S06]  /*5a30*/  BAR.SYNC.DEFER_BLOCKING 0x0 ;  /* 0x0000000000007b1d */ /* 0x000fec0000010000 */
[----:B------:R-:W-:Y:S05]  /*5a40*/  @!P0 BRA `(.L_x_2003) ;  /* 0x0000000000bc8947 */ /* 0x000fea0003800000 */
        /* <DEDUP_REMOVED lines=45> */
.L_x_2005:
[----:B------:R-:W-:Y:S05]  /*5d20*/  BSYNC.RECONVERGENT B0 ;  /* 0x0000000000007941 */ /* 0x000fea0003800200 */
.L_x_2004:
[----:B------:R-:W0:Y:S02]  /*5d30*/  LDGDEPBAR ;  /* 0x00000000000079af */ /* 0x000e240000000000 */
.L_x_2003:
[----:B--2---:R-:W-:Y:S01]  /*5d40*/  FMNMX3.FTZ R8, R53, R45, R43, !PT ;  /* 0x0000002d35087276 */ /* 0x004fe2000781002b */
[----:B------:R-:W2:Y:S01]  /*5d50*/  LDCU UR4, c[0x0][0x45c] ;  /* 0x00008b80ff0477ac */ /* 0x000ea20008000800 */
        /* <DEDUP_REMOVED lines=14> */
[----:B------:R-:W-:Y:S02]  /*5e40*/  FMNMX3.FTZ R32, R32, R21, R17, !PT ;  /* 0x0000001520207276 */ /* 0x000fe40007810011 */
[----:B------:R-:W-:Y:S01]  /*5e50*/  FMNMX3.FTZ R11, R11, R18, R14, !PT ;  /* 0x000000120b0b7276 */ /* 0x000fe2000781000e */
[----:B------:R-:W3:Y:S01]  /*5e60*/  SHFL.BFLY PT, R10, R9, 0x2, 0x1f ;  /* 0x0c401f00090a7f89 */ /* 0x000ee200000e0000 */
[----:B------:R-:W-:-:S02]  /*5e70*/  FMNMX3.FTZ R32, R32, R13, R175, !PT ;  /* 0x0000000d20207276 */ /* 0x000fc400078100af */
[----:B------:R-:W-:Y:S02]  /*5e80*/  FMNMX3.FTZ R11, R11, R12, R160, !PT ;  /* 0x0000000c0b0b7276 */ /* 0x000fe400078100a0 */
[----:B------:R-:W-:Y:S02]  /*5e90*/  FMNMX3.FTZ R32, R32, R153, R155, !PT ;  /* 0x0000009920207276 */ /* 0x000fe4000781009b */
[----:B------:R-:W-:Y:S02]  /*5ea0*/  FMNMX3.FTZ R11, R11, R156, R154, !PT ;  /* 0x0000009c0b0b7276 */ /* 0x000fe4000781009a */
[----:B------:R-:W-:Y:S02]  /*5eb0*/  FMNMX3.FTZ R32, R32, R151, R149, !PT ;  /* 0x0000009720207276 */ /* 0x000fe40007810095 */
[----:B------:R-:W-:Y:S02]  /*5ec0*/  FMNMX.FTZ R11, R152, R11, !PT ;  /* 0x0000000b980b7209 */ /* 0x000fe40007810000 */
[----:B------:R-:W-:-:S03]  /*5ed0*/  IADD3 R190, PT, PT, R119, R118, RZ ;  /* 0x0000007677be7210 */ /* 0x000fc60007ffe0ff */
[----:B------:R-:W4:Y:S01]  /*5ee0*/  SHFL.BFLY PT, R8, R11, 0x2, 0x1f ;  /* 0x0c401f000b087f89 */ /* 0x000f2200000e0000 */
[----:B------:R-:W-:-:S04]  /*5ef0*/  LEA R190, R190, UR5, 0x1 ;  /* 0x00000005bebe7c11 */ /* 0x000fc8000f8e08ff */
[-C--:B------:R-:W-:Y:S01]  /*5f00*/  IADD3 R185, PT, PT, R2, R190.reuse, RZ ;  /* 0x000000be02b97210 */ /* 0x080fe20007ffe0ff */
[----:B------:R-:W-:Y:S01]  /*5f10*/  LDSM.16.MT88.4 R116, [R190+0x6000] ;  /* 0x00600000be74783b */ /* 0x000fe20000004200 */
[----:B------:R-:W-:Y:S02]  /*5f20*/  IADD3 R186, PT, PT, R3, R190, RZ ;  /* 0x000000be03ba7210 */ /* 0x000fe40007ffe0ff */
[----:B---3--:R-:W-:Y:S01]  /*5f30*/  FMNMX.FTZ R10, R9, R10, !PT ;  /* 0x0000000a090a7209 */ /* 0x008fe20007810000 */
[----:B------:R-:W-:Y:S01]  /*5f40*/  LDSM.16.MT88.4 R84, [R185+0x6000] ;  /* 0x00600000b954783b */ /* 0x000fe20000004200 */
[----:B------:R-:W-:Y:S02]  /*5f50*/  FMNMX.FTZ R9, R147, R32, !PT ;  /* 0x0000002093097209 */ /* 0x000fe40007810000 */
[----:B------:R-:W-:Y:S01]  /*5f60*/  IADD3 R184, PT, PT, R3, R185, RZ ;  /* 0x000000b903b87210 */ /* 0x000fe20007ffe0ff */
[----:B------:R-:W3:Y:S04]  /*5f70*/  SHFL.BFLY PT, R137, R10, 0x1, 0x1f ;  /* 0x0c201f000a897f89 */ /* 0x000ee800000e0000 */
[----:B------:R-:W5:Y:S04]  /*5f80*/  SHFL.BFLY PT, R134, R9, 0x2, 0x1f ;  /* 0x0c401f0009867f89 */ /* 0x000f6800000e0000 */
[----:B------:R-:W-:Y:S01]  /*5f90*/  LDSM.16.MT88.4 R100, [R186+0x6000] ;  /* 0x00600000ba64783b */ /* 0x000fe20000004200 */
[----:B----4-:R-:W-:-:S05]  /*5fa0*/  FMNMX.FTZ R8, R11, R8, !PT ;  /* 0x000000080b087209 */ /* 0x010fca0007810000 */
[----:B------:R-:W4:Y:S01]  /*5fb0*/  SHFL.BFLY PT, R135, R8, 0x1, 0x1f ;  /* 0x0c201f0008877f89 */ /* 0x000f2200000e0000 */
[----:B---3--:R-:W-:Y:S02]  /*5fc0*/  FMNMX.FTZ R137, R10, R137, !PT ;  /* 0x000000890a897209 */ /* 0x008fe40007810000 */
[----:B------:R-:W-:Y:S02]  /*5fd0*/  FMNMX3.FTZ R10, R49, R37, R31, !PT ;  /* 0x00000025310a7276 */ /* 0x000fe4000781001f */
[----:B-----5:R-:W-:Y:S01]  /*5fe0*/  FMNMX.FTZ R134, R9, R134, !PT ;  /* 0x0000008609867209 */ /* 0x020fe20007810000 */
[C---:B--2---:R-:W-:Y:S01]  /*5ff0*/  FMUL.FTZ R162, R137.reuse, UR4 ;  /* 0x0000000489a27c20 */ /* 0x044fe20008410000 */
[----:B------:R-:W-:Y:S02]  /*6000*/  FMNMX3.FTZ R10, R10, R29, R67, !PT ;  /* 0x0000001d0a0a7276 */ /* 0x000fe40007810043 */
[----:B------:R-:W-:Y:S01]  /*6010*/  FSETP.NEU.FTZ.AND P1, PT, R137, -INF , PT ;  /* 0xff8000008900780b */ /* 0x000fe20003f3d000 */
[----:B------:R-:W2:Y:S01]  /*6020*/  SHFL.BFLY PT, R11, R134, 0x1, 0x1f ;  /* 0x0c201f00860b7f89 */ /* 0x000ea200000e0000 */
[----:B------:R-:W-:-:S02]  /*6030*/  FMNMX3.FTZ R10, R10, R63, R65, !PT ;  /* 0x0000003f0a0a7276 */ /* 0x000fc40007810041 */
[----:B------:R-:W-:Y:S02]  /*6040*/  FSEL R162, R162, RZ, P1 ;  /* 0x000000ffa2a27208 */ /* 0x000fe40000800000 */
[----:B------:R-:W-:Y:S02]  /*6050*/  FMNMX3.FTZ R10, R10, R19, R163, !PT ;  /* 0x000000130a0a7276 */ /* 0x000fe400078100a3 */
[----:B----4-:R-:W-:Y:S01]  /*6060*/  FMNMX.FTZ R135, R8, R135, !PT ;  /* 0x0000008708877209 */ /* 0x010fe20007810000 */
[--C-:B------:R-:W-:Y:S01]  /*6070*/  FFMA.FTZ R44, R41, UR4, -R162.reuse ;  /* 0x00000004292c7c23 */ /* 0x100fe200080108a2 */
[----:B------:R-:W-:Y:S01]  /*6080*/  FMNMX3.FTZ R10, R10, R169, R167, !PT ;  /* 0x000000a90a0a7276 */ /* 0x000fe200078100a7 */
[--C-:B------:R-:W-:Y:S01]  /*6090*/  FFMA.FTZ R50, R45, UR4, -R162.reuse ;  /* 0x000000042d327c23 */ /* 0x100fe200080108a2 */
[C---:B------:R-:W-:Y:S01]  /*60a0*/  FSETP.NEU.FTZ.AND P1, PT, R135.reuse, -INF , PT ;  /* 0xff8000008700780b */ /* 0x040fe20003f3d000 */
[----:B------:R-:W-:Y:S01]  /*60b0*/  FMUL.FTZ R157, R135, UR4 ;  /* 0x00000004879d7c20 */ /* 0x000fe20008410000 */
[----:B------:R-:W-:Y:S01]  /*60c0*/  FMNMX3.FTZ R136, R10, R165, R161, !PT ;  /* 0x000000a50a887276 */ /* 0x000fe200078100a1 */
[--C-:B------:R-:W-:Y:S01]  /*60d0*/  FFMA.FTZ R45, R43, UR4, -R162.reuse ;  /* 0x000000042b2d7c23 */ /* 0x100fe200080108a2 */
[--C-:B------:R-:W-:Y:S01]  /*60e0*/  FFMA.FTZ R32, R55, UR4, -R162.reuse ;  /* 0x0000000437207c23 */ /* 0x100fe200080108a2 */
[----:B------:R-:W-:Y:S01]  /*60f0*/  FFMA.FTZ R3, R51, UR4, -R162 ;  /* 0x0000000433037c23 */ /* 0x000fe200080108a2 */
[----:B------:R-:W-:Y:S01]  /*6100*/  FMNMX3.FTZ R136, R136, R143, R142, !PT ;  /* 0x0000008f88887276 */ /* 0x000fe2000781008e */
[--C-:B------:R-:W-:Y:S01]  /*6110*/  FFMA.FTZ R53, R53, UR4, -R162.reuse ;  /* 0x0000000435357c23 */ /* 0x100fe200080108a2 */
[----:B------:R-:W-:Y:S01]  /*6120*/  FSEL R157, R157, RZ, P1 ;  /* 0x000000ff9d9d7208 */ /* 0x000fe20000800000 */
[----:B------:R-:W-:Y:S01]  /*6130*/  MUFU.EX2 R50, R50 ;  /* 0x0000003200327308 */ /* 0x000fe20000000800 */
[----:B------:R-:W-:Y:S01]  /*6140*/  FMNMX.FTZ R136, R139, R136, !PT ;  /* 0x000000888b887209 */ /* 0x000fe20007810000 */
[--C-:B------:R-:W-:Y:S01]  /*6150*/  FFMA.FTZ R39, R39, UR4, -R162.reuse ;  /* 0x0000000427277c23 */ /* 0x100fe200080108a2 */
[--C-:B-1----:R-:W-:Y:S01]  /*6160*/  FFMA.FTZ R58, R81, UR4, -R162.reuse ;  /* 0x00000004513a7c23 */ /* 0x102fe200080108a2 */
[----:B--2---:R-:W-:Y:S01]  /*6170*/  FMNMX.FTZ R134, R134, R11, !PT ;  /* 0x0000000b86867209 */ /* 0x004fe20007810000 */
[--C-:B------:R-:W-:Y:S01]  /*6180*/  FFMA.FTZ R41, R6, UR4, -R157.reuse ;  /* 0x0000000406297c23 */ /* 0x100fe2000801089d */
[----:B------:R-:W1:Y:S01]  /*6190*/  SHFL.BFLY PT, R9, R136, 0x2, 0x1f ;  /* 0x0c401f0088097f89 */ /* 0x000e6200000e0000 */
[--C-:B------:R-:W-:Y:S01]  /*61a0*/  FFMA.FTZ R34, R4, UR4, -R157.reuse ;  /* 0x0000000404227c23 */ /* 0x100fe2000801089d */
[C---:B------:R-:W-:Y:S01]  /*61b0*/  FSETP.NEU.FTZ.AND P1, PT, R134.reuse, -INF , PT ;  /* 0xff8000008600780b */ /* 0x040fe20003f3d000 */
[----:B------:R-:W-:Y:S01]  /*61c0*/  FMUL.FTZ R148, R134, UR4 ;  /* 0x0000000486947c20 */ /* 0x000fe20008410000 */
[--C-:B------:R-:W-:Y:S01]  /*61d0*/  FFMA.FTZ R43, R30, UR4, -R157.reuse ;  /* 0x000000041e2b7c23 */ /* 0x100fe2000801089d */
[--C-:B------:R-:W-:Y:S01]  /*61e0*/  FFMA.FTZ R42, R28, UR4, -R157.reuse ;  /* 0x000000041c2a7c23 */ /* 0x100fe2000801089d */
[----:B------:R-:W-:Y:S01]  /*61f0*/  MUFU.EX2 R41, R41 ;  /* 0x0000002900297308 */ /* 0x000fe20000000800 */
[--C-:B------:R-:W-:Y:S01]  /*6200*/  FFMA.FTZ R2, R24, UR4, -R157.reuse ;  /* 0x0000000418027c23 */ /* 0x100fe2000801089d */
        /* <DEDUP_REMOVED lines=10> */
[----:B------:R-:W-:Y:S01]  /*62b0*/  LDSM.16.MT88.4 R4, [R184+0x6000] ;  /* 0x00600000b804783b */ /* 0x000fe20000004200 */
[--C-:B------:R-:W-:Y:S01]  /*62c0*/  FFMA.FTZ R57, R27, UR4, -R148.reuse ;  /* 0x000000041b397c23 */ /* 0x100fe20008010894 */
[--C-:B------:R-:W-:Y:S01]  /*62d0*/  FFMA.FTZ R52, R25, UR4, -R148.reuse ;  /* 0x0000000419347c23 */ /* 0x100fe20008010894 */
[--C-:B------:R-:W-:Y:S01]  /*62e0*/  FFMA.FTZ R56, R23, UR4, -R148.reuse ;  /* 0x0000000417387c23 */ /* 0x100fe20008010894 */
[--C-:B------:R-:W-:Y:S01]  /*62f0*/  FFMA.FTZ R59, R21, UR4, -R148.reuse ;  /* 0x00000004153b7c23 */ /* 0x100fe20008010894 */
[--C-:B------:R-:W-:Y:S01]  /*6300*/  FFMA.FTZ R141, R16, UR4, -R157.reuse ;  /* 0x00000004108d7c23 */ /* 0x100fe2000801089d */
[----:B-1----:R-:W-:Y:S01]  /*6310*/  FMNMX.FTZ R136, R136, R9, !PT ;  /* 0x0000000988887209 */ /* 0x002fe20007810000 */
[----:B------:R-:W1:Y:S01]  /*6320*/  MUFU.EX2 R42, R42 ;  /* 0x0000002a002a7308 */ /* 0x000e620000000800 */
[--C-:B------:R-:W-:Y:S01]  /*6330*/  FFMA.FTZ R140, R18, UR4, -R157.reuse ;  /* 0x00000004128c7c23 */ /* 0x100fe2000801089d */
[--C-:B------:R-:W-:Y:S01]  /*6340*/  FFMA.FTZ R144, R14, UR4, -R157.reuse ;  /* 0x000000040e907c23 */ /* 0x100fe2000801089d */
[--C-:B------:R-:W-:Y:S01]  /*6350*/  FFMA.FTZ R145, R12, UR4, -R157.reuse ;  /* 0x000000040c917c23 */ /* 0x100fe2000801089d */
[----:B------:R-:W2:Y:S01]  /*6360*/  SHFL.BFLY PT, R9, R136, 0x1, 0x1f ;  /* 0x0c201f0088097f89 */ /* 0x000ea200000e0000 */
[--C-:B------:R-:W-:Y:S01]  /*6370*/  FFMA.FTZ R150, R175, UR4, -R148.reuse ;  /* 0x00000004af967c23 */ /* 0x100fe20008010894 */
[----:B------:R-:W-:Y:S01]  /*6380*/  FFMA.FTZ R153, R153, UR4, -R148 ;  /* 0x0000000499997c23 */ /* 0x000fe20008010894 */
[--C-:B------:R-:W-:Y:S01]  /*6390*/  FFMA.FTZ R158, R158, UR4, -R162.reuse ;  /* 0x000000049e9e7c23 */ /* 0x100fe200080108a2 */
[----:B------:R-:W3:Y:S01]  /*63a0*/  MUFU.EX2 R34, R34 ;  /* 0x0000002200227308 */ /* 0x000ee20000000800 */
[----:B------:R-:W-:Y:S01]  /*63b0*/  FFMA.FTZ R159, R159, UR4, -R162 ;  /* 0x000000049f9f7c23 */ /* 0x000fe200080108a2 */
[--C-:B------:R-:W-:Y:S01]  /*63c0*/  FFMA.FTZ R160, R160, UR4, -R157.reuse ;  /* 0x00000004a0a07c23 */ /* 0x100fe2000801089d */
[----:B------:R-:W-:Y:S01]  /*63d0*/  FFMA.FTZ R154, R154, UR4, -R157 ;  /* 0x000000049a9a7c23 */ /* 0x000fe2000801089d */
[--C-:B------:R-:W-:Y:S01]  /*63e0*/  FFMA.FTZ R151, R151, UR4, -R148.reuse ;  /* 0x0000000497977c23 */ /* 0x100fe20008010894 */
[----:B------:R-:W-:-:S03]  /*63f0*/  FFMA.FTZ R149, R149, UR4, -R148 ;  /* 0x0000000495957c23 */ /* 0x000fc60008010894 */
[----:B------:R-:W-:Y:S01]  /*6400*/  MUFU.EX2 R38, R38 ;  /* 0x0000002600267308 */ /* 0x000fe20000000800 */
[----:B-1----:R-:W-:Y:S01]  /*6410*/  F2FP.F16.F32.PACK_AB R72, R42, R43 ;  /* 0x0000002b2a48723e */ /* 0x002fe200000000ff */
[----:B------:R-:W-:-:S06]  /*6420*/  FADD.FTZ R42, R43, R42 ;  /* 0x0000002a2b2a7221 */ /* 0x000fcc0000010000 */
[----:B------:R-:W1:Y:S01]  /*6430*/  MUFU.EX2 R47, R47 ;  /* 0x0000002f002f7308 */ /* 0x000e620000000800 */
[----:B---3--:R-:W-:Y:S01]  /*6440*/  F2FP.F16.F32.PACK_AB R74, R34, R41 ;  /* 0x00000029224a723e */ /* 0x008fe200000000ff */
[----:B------:R-:W-:Y:S01]  /*6450*/  FADD.FTZ R41, R41, R42 ;  /* 0x0000002a29297221 */ /* 0x000fe20000010000 */
[----:B--2---:R-:W-:Y:S02]  /*6460*/  FMNMX.FTZ R136, R136, R9, !PT ;  /* 0x0000000988887209 */ /* 0x004fe40007810000 */
[----:B------:R-:W2:Y:S01]  /*6470*/  LDSM.16.MT88.4 R8, [R190+0x6800] ;  /* 0x00680000be08783b */ /* 0x000ea20000004200 */
[----:B------:R-:W-:Y:S01]  /*6480*/  FADD.FTZ R34, R34, R41 ;  /* 0x0000002922227221 */ /* 0x000fe20000010000 */
[C---:B------:R-:W-:Y:S01]  /*6490*/  FSETP.NEU.FTZ.AND P1, PT, R136.reuse, -INF , PT ;  /* 0xff8000008800780b */ /* 0x040fe20003f3d000 */
[----:B------:R-:W-:Y:S01]  /*64a0*/  FMUL.FTZ R146, R136, UR4 ;  /* 0x0000000488927c20 */ /* 0x000fe20008410000 */
[----:B------:R-:W-:Y:S04]  /*64b0*/  MUFU.EX2 R48, R48 ;  /* 0x0000003000307308 */ /* 0x000fe80000000800 */
[----:B------:R-:W-:-:S02]  /*64c0*/  FSEL R146, R146, RZ, P1 ;  /* 0x000000ff92927208 */ /* 0x000fc40000800000 */
[----:B-1----:R-:W-:Y:S02]  /*64d0*/  F2FP.F16.F32.PACK_AB R73, R47, R38 ;  /* 0x000000262f49723e */ /* 0x002fe400000000ff */
[----:B------:R-:W1:Y:S01]  /*64e0*/  MUFU.EX2 R35, R35 ;  /* 0x0000002300237308 */ /* 0x000e620000000800 */
[--C-:B------:R-:W-:Y:S01]  /*64f0*/  FFMA.FTZ R55, R49, UR4, -R146.reuse ;  /* 0x0000000431377c23 */ /* 0x100fe20008010892 */
[--C-:B------:R-:W-:Y:S01]  /*6500*/  FFMA.FTZ R54, R37, UR4, -R146.reuse ;  /* 0x0000000425367c23 */ /* 0x100fe20008010892 */
[--C-:B------:R-:W-:Y:S01]  /*6510*/  FFMA.FTZ R51, R31, UR4, -R146.reuse ;  /* 0x000000041f337c23 */ /* 0x100fe20008010892 */
[--C-:B------:R-:W-:Y:S01]  /*6520*/  FFMA.FTZ R36, R29, UR4, -R146.reuse ;  /* 0x000000041d247c23 */ /* 0x100fe20008010892 */
[--C-:B------:R-:W-:Y:S01]  /*6530*/  FFMA.FTZ R37, R26, UR4, -R157.reuse ;  /* 0x000000041a257c23 */ /* 0x100fe2000801089d */
[----:B------:R-:W-:Y:S01]  /*6540*/  FFMA.FTZ R49, R20, UR4, -R157 ;  /* 0x0000000414317c23 */ /* 0x000fe2000801089d */
[----:B------:R-:W3:Y:S01]  /*6550*/  LDSM.16.MT88.4 R24, [R186+0x6800] ;  /* 0x00680000ba18783b */ /* 0x000ee20000004200 */
[----:B------:R-:W4:Y:S01]  /*6560*/  MUFU.EX2 R53, R53 ;  /* 0x0000003500357308 */ /* 0x000f220000000800 */
[--C-:B------:R-:W-:Y:S01]  /*6570*/  FFMA.FTZ R64, R67, UR4, -R146.reuse ;  /* 0x0000000443407c23 */ /* 0x100fe20008010892 */
[--C-:B------:R-:W-:Y:S01]  /*6580*/  FFMA.FTZ R63, R63, UR4, -R146.reuse ;  /* 0x000000043f3f7c23 */ /* 0x100fe20008010892 */
[----:B------:R-:W5:Y:S01]  /*6590*/  LDSM.16.MT88.4 R28, [R185+0x6800] ;  /* 0x00680000b91c783b */ /* 0x000f620000004200 */
[--C-:B------:R-:W-:Y:S01]  /*65a0*/  FFMA.FTZ R65, R65, UR4, -R146.reuse ;  /* 0x0000000441417c23 */ /* 0x100fe20008010892 */
[----:B------:R-:W-:Y:S01]  /*65b0*/  FFMA.FTZ R66, R19, UR4, -R146 ;  /* 0x0000000413427c23 */ /* 0x000fe20008010892 */
[----:B------:R-:W-:Y:S01]  /*65c0*/  FFMA.FTZ R67, R15, UR4, -R162 ;  /* 0x000000040f437c23 */ /* 0x000fe200080108a2 */
[----:B------:R-:W5:Y:S01]  /*65d0*/  LDSM.16.MT88.4 R20, [R184+0x6800] ;  /* 0x00680000b814783b */ /* 0x000f620000004200 */
[----:B------:R-:W-:Y:S01]  /*65e0*/  MUFU.EX2 R45, R45 ;  /* 0x0000002d002d7308 */ /* 0x000fe20000000800 */
[----:B-1----:R-:W-:Y:S01]  /*65f0*/  F2FP.F16.F32.PACK_AB R75, R35, R48 ;  /* 0x00000030234b723e */ /* 0x002fe200000000ff */
[--C-:B------:R-:W-:Y:S01]  /*6600*/  FFMA.FTZ R164, R167, UR4, -R146.reuse ;  /* 0x00000004a7a47c23 */ /* 0x100fe20008010892 */
[----:B------:R-:W-:Y:S01]  /*6610*/  FFMA.FTZ R165, R165, UR4, -R146 ;  /* 0x00000004a5a57c23 */ /* 0x000fe20008010892 */
[----:B------:R-:W-:Y:S01]  /*6620*/  FADD.FTZ R47, R38, R47 ;  /* 0x0000002f262f7221 */ /* 0x000fe20000010000 */
[--C-:B------:R-:W-:Y:S01]  /*6630*/  FFMA.FTZ R167, R156, UR4, -R157.reuse ;  /* 0x000000049ca77c23 */ /* 0x100fe2000801089d */
[----:B------:R-:W-:Y:S01]  /*6640*/  FFMA.FTZ R157, R152, UR4, -R157 ;  /* 0x00000004989d7c23 */ /* 0x000fe2000801089d */
[----:B------:R-:W-:Y:S01]  /*6650*/  FFMA.FTZ R152, R155, UR4, -R148 ;  /* 0x000000049b987c23 */ /* 0x000fe20008010894 */
[----:B------:R-:W1:Y:S01]  /*6660*/  MUFU.EX2 R44, R44 ;  /* 0x0000002c002c7308 */ /* 0x000e620000000800 */
[----:B------:R-:W-:Y:S01]  /*6670*/  HMMA.16816.F32 R128, R72, R116, RZ ;  /* 0x000000744880723c */ /* 0x000fe200000018ff */
[----:B----4-:R-:W-:Y:S01]  /*6680*/  F2FP.F16.F32.PACK_AB R68, R50, R53 ;  /* 0x000000353244723e */ /* 0x010fe200000000ff */
[----:B------:R-:W-:Y:S01]  /*6690*/  FADD.FTZ R50, R53, R50 ;  /* 0x0000003235327221 */ /* 0x000fe20000010000 */
[----:B------:R-:W-:Y:S01]  /*66a0*/  FADD.FTZ R48, R48, R47 ;  /* 0x0000002f30307221 */ /* 0x000fe20000010000 */
[----:B------:R-:W-:-:S03]  /*66b0*/  FFMA.FTZ R161, R161, UR4, -R146 ;  /* 0x00000004a1a17c23 */ /* 0x000fc60008010892 */
[----:B------:R-:W-:Y:S01]  /*66c0*/  MUFU.EX2 R55, R55 ;  /* 0x0000003700377308 */ /* 0x000fe20000000800 */
[----:B------:R-:W-:Y:S01]  /*66d0*/  HMMA.16816.F32 R108, R72, R100, RZ ;  /* 0x00000064486c723c */ /* 0x000fe200000018ff */
[----:B------:R-:W-:-:S06]  /*66e0*/  FADD.FTZ R48, R35, R48 ;  /* 0x0000003023307221 */ /* 0x000fcc0000010000 */
[----:B------:R-:W4:Y:S01]  /*66f0*/  MUFU.EX2 R54, R54 ;  /* 0x0000003600367308 */ /* 0x000f220000000800 */
[----:B------:R-:W-:Y:S01]  /*6700*/  HMMA.16816.F32 R92, R72, R84, RZ ;  /* 0x00000054485c723c */ /* 0x000fe200000018ff */
[----:B-1----:R-:W-:Y:S01]  /*6710*/  F2FP.F16.F32.PACK_AB R70, R44, R45 ;  /* 0x0000002d2c46723e */ /* 0x002fe200000000ff */
[----:B------:R-:W-:-:S04]  /*6720*/  FADD.FTZ R45, R45, R50 ;  /* 0x000000322d2d7221 */ /* 0x000fc80000010000 */
[----:B------:R-:W-:Y:S01]  /*6730*/  FADD.FTZ R44, R44, R45 ;  /* 0x0000002d2c2c7221 */ /* 0x000fe20000010000 */
[----:B------:R-:W-:Y:S01]  /*6740*/  MUFU.EX2 R51, R51 ;  /* 0x0000003300337308 */ /* 0x000fe20000000800 */
[C---:B------:R-:W-:Y:S07]  /*6750*/  HMMA.16816.F32 R76, R72.reuse, R4, RZ ;  /* 0x00000004484c723c */ /* 0x040fee00000018ff */
[----:B------:R-:W1:Y:S01]  /*6760*/  MUFU.EX2 R36, R36 ;  /* 0x0000002400247308 */ /* 0x000e620000000800 */
[----:B------:R-:W-:Y:S01]  /*6770*/  HMMA.16816.F32 R120, R72, R118, RZ ;  /* 0x000000764878723c */ /* 0x000fe200000018ff */
[----:B----4-:R-:W-:Y:S01]  /*6780*/  F2FP.F16.F32.PACK_AB R69, R54, R55 ;  /* 0x000000373645723e */ /* 0x010fe200000000ff */
[----:B------:R-:W-:-:S05]  /*6790*/  FADD.FTZ R54, R55, R54 ;  /* 0x0000003637367221 */ /* 0x000fca0000010000 */
[----:B------:R-:W-:Y:S01]  /*67a0*/  MUFU.EX2 R37, R37 ;  /* 0x0000002500257308 */ /* 0x000fe20000000800 */
[C---:B------:R-:W-:Y:S07]  /*67b0*/  HMMA.16816.F32 R104, R72.reuse, R102, RZ ;  /* 0x000000664868723c */ /* 0x040fee00000018ff */
[----:B------:R-:W4:Y:S01]  /*67c0*/  MUFU.EX2 R2, R2 ;  /* 0x0000000200027308 */ /* 0x000f220000000800 */
[----:B------:R-:W-:Y:S01]  /*67d0*/  HMMA.16816.F32 R88, R72, R86, RZ ;  /* 0x000000564858723c */ /* 0x000fe200000018ff */
[----:B-1----:R-:W-:Y:S01]  /*67e0*/  F2FP.F16.F32.PACK_AB R71, R36, R51 ;  /* 0x000000332447723e */ /* 0x002fe200000000ff */
[----:B------:R-:W-:-:S04]  /*67f0*/  FADD.FTZ R51, R51, R54 ;  /* 0x0000003633337221 */ /* 0x000fc80000010000 */
[----:B------:R-:W-:Y:S01]  /*6800*/  FADD.FTZ R51, R36, R51 ;  /* 0x0000003324337221 */ /* 0x000fe20000010000 */
[----:B------:R-:W-:Y:S01]  /*6810*/  MUFU.EX2 R46, R46 ;  /* 0x0000002e002e7308 */ /* 0x000fe20000000800 */
[----:B------:R-:W-:Y:S07]  /*6820*/  HMMA.16816.F32 R72, R72, R6, RZ ;  /* 0x000000064848723c */ /* 0x000fee00000018ff */
[----:B------:R-:W-:Y:S01]  /*6830*/  MUFU.EX2 R49, R49 ;  /* 0x0000003100317308 */ /* 0x000fe20000000800 */
[C---:B------:R-:W-:Y:S07]  /*6840*/  HMMA.16816.F32 R124, R68.reuse, R116, RZ ;  /* 0x00000074447c723c */ /* 0x040fee00000018ff */
[----:B------:R-:W-:Y:S01]  /*6850*/  MUFU.EX2 R57, R57 ;  /* 0x0000003900397308 */ /* 0x000fe20000000800 */
[C---:B------:R-:W-:Y:S07]  /*6860*/  HMMA.16816.F32 R112, R68.reuse, R100, RZ ;  /* 0x000000644470723c */ /* 0x040fee00000018ff */
[----:B------:R-:W1:Y:S01]  /*6870*/  MUFU.EX2 R52, R52 ;  /* 0x0000003400347308 */ /* 0x000e620000000800 */
[C---:B------:R-:W-:Y:S07]  /*6880*/  HMMA.16816.F32 R96, R68.reuse, R84, RZ ;  /* 0x000000544460723c */ /* 0x040fee00000018ff */
[----:B------:R-:W-:Y:S01]  /*6890*/  MUFU.EX2 R56, R56 ;  /* 0x0000003800387308 */ /* 0x000fe20000000800 */
[C---:B------:R-:W-:Y:S07]  /*68a0*/  HMMA.16816.F32 R116, R68.reuse, R118, RZ ;  /* 0x000000764474723c */ /* 0x040fee00000018ff */
[----:B------:R-:W2:Y:S01]  /*68b0*/  MUFU.EX2 R59, R59 ;  /* 0x0000003b003b7308 */ /* 0x000ea20000000800 */
[C---:B------:R-:W-:Y:S07]  /*68c0*/  HMMA.16816.F32 R100, R68.reuse, R102, RZ ;  /* 0x000000664464723c */ /* 0x040fee00000018ff */
[----:B------:R-:W-:Y:S01]  /*68d0*/  MUFU.EX2 R39, R39 ;  /* 0x0000002700277308 */ /* 0x000fe20000000800 */
[C---:B------:R-:W-:Y:S07]  /*68e0*/  HMMA.16816.F32 R84, R68.reuse, R86, RZ ;  /* 0x000000564454723c */ /* 0x040fee00000018ff */
[----:B------:R-:W5:Y:S01]  /*68f0*/  MUFU.EX2 R32, R32 ;  /* 0x0000002000207308 */ /* 0x000f620000000800 */
[----:B------:R-:W-:Y:S01]  /*6900*/  HMMA.16816.F32 R80, R68, R4, RZ ;  /* 0x000000044450723c */ /* 0x000fe200000018ff */
[----:B----4-:R-:W-:Y:S01]  /*6910*/  F2FP.F16.F32.PACK_AB R4, R2, R37 ;  /* 0x000000250204723e */ /* 0x010fe200000000ff */
[----:B------:R-:W-:Y:S01]  /*6920*/  FADD.FTZ R37, R37, R34 ;  /* 0x0000002225257221 */ /* 0x000fe20000010000 */
[----:B-1----:R-:W-:Y:S01]  /*6930*/  F2FP.F16.F32.PACK_AB R5, R52, R57 ;  /* 0x000000393405723e */ /* 0x002fe200000000ff */
[----:B------:R-:W-:-:S02]  /*6940*/  FADD.FTZ R57, R57, R48 ;  /* 0x0000003039397221 */ /* 0x000fc40000010000 */
[----:B------:R-:W-:Y:S01]  /*6950*/  FADD.FTZ R37, R2, R37 ;  /* 0x0000002502257221 */ /* 0x000fe20000010000 */
[----:B------:R-:W-:Y:S01]  /*6960*/  MUFU.EX2 R3, R3 ;  /* 0x0000000300037308 */ /* 0x000fe20000000800 */
[----:B------:R-:W-:Y:S01]  /*6970*/  HMMA.16816.F32 R68, R68, R6, RZ ;  /* 0x000000064444723c */ /* 0x000fe200000018ff */
[----:B------:R-:W-:Y:S01]  /*6980*/  F2FP.F16.F32.PACK_AB R6, R49, R46 ;  /* 0x0000002e3106723e */ /* 0x000fe200000000ff */
[----:B------:R-:W-:Y:S01]  /*6990*/  FADD.FTZ R57, R52, R57 ;  /* 0x0000003934397221 */ /* 0x000fe20000010000 */
[----:B--2---:R-:W-:Y:S01]  /*69a0*/  F2FP.F16.F32.PACK_AB R7, R59, R56 ;  /* 0x000000383b07723e */ /* 0x004fe200000000ff */
[----:B------:R-:W-:Y:S02]  /*69b0*/  FADD.FTZ R46, R46, R37 ;  /* 0x000000252e2e7221 */ /* 0x000fe40000010000 */
[----:B------:R-:W-:Y:S01]  /*69c0*/  FADD.FTZ R56, R56, R57 ;  /* 0x0000003938387221 */ /* 0x000fe20000010000 */
[----:B------:R-:W-:Y:S01]  /*69d0*/  MUFU.EX2 R58, R58 ;  /* 0x0000003a003a7308 */ /* 0x000fe20000000800 */
[----:B------:R-:W-:-:S02]  /*69e0*/  FADD.FTZ R46, R49, R46 ;  /* 0x0000002e312e7221 */ /* 0x000fc40000010000 */
[----:B------:R-:W-:Y:S01]  /*69f0*/  HMMA.16816.F32 R128, R4, R8, R128 ;  /* 0x000000080480723c */ /* 0x000fe20000001880 */
[----:B------:R-:W-:-:S04]  /*6a00*/  FADD.FTZ R59, R59, R56 ;  /* 0x000000383b3b7221 */ /* 0x000fc80000010000 */
[----:B------:R-:W-:Y:S03]  /*6a10*/  MUFU.EX2 R64, R64 ;  /* 0x0000004000407308 */ /* 0x000fe60000000800 */
[C---:B---3--:R-:W-:Y:S05]  /*6a20*/  HMMA.16816.F32 R108, R4.reuse, R24, R108 ;  /* 0x00000018046c723c */ /* 0x048fea000000186c */
[----:B------:R-:W1:Y:S03]  /*6a30*/  MUFU.EX2 R63, R63 ;  /* 0x0000003f003f7308 */ /* 0x000e660000000800 */
[C---:B-----5:R-:W-:Y:S05]  /*6a40*/  HMMA.16816.F32 R92, R4.reuse, R28, R92 ;  /* 0x0000001c045c723c */ /* 0x060fea000000185c */
[----:B------:R-:W-:Y:S03]  /*6a50*/  MUFU.EX2 R65, R65 ;  /* 0x0000004100417308 */ /* 0x000fe60000000800 */
[C---:B------:R-:W-:Y:S05]  /*6a60*/  HMMA.16816.F32 R76, R4.reuse, R20, R76 ;  /* 0x00000014044c723c */ /* 0x040fea000000184c */
[----:B------:R-:W2:Y:S03]  /*6a70*/  MUFU.EX2 R66, R66 ;  /* 0x0000004200427308 */ /* 0x000ea60000000800 */
[C---:B------:R-:W-:Y:S05]  /*6a80*/  HMMA.16816.F32 R120, R4.reuse, R10, R120 ;  /* 0x0000000a0478723c */ /* 0x040fea0000001878 */
[----:B------:R-:W-:Y:S03]  /*6a90*/  MUFU.EX2 R141, R141 ;  /* 0x0000008d008d7308 */ /* 0x000fe60000000800 */
[C---:B------:R-:W-:Y:S05]  /*6aa0*/  HMMA.16816.F32 R104, R4.reuse, R26, R104 ;  /* 0x0000001a0468723c */ /* 0x040fea0000001868 */
[----:B------:R-:W3:Y:S03]  /*6ab0*/  MUFU.EX2 R140, R140 ;  /* 0x0000008c008c7308 */ /* 0x000ee60000000800 */
[C---:B------:R-:W-:Y:S05]  /*6ac0*/  HMMA.16816.F32 R88, R4.reuse, R30, R88 ;  /* 0x0000001e0458723c */ /* 0x040fea0000001858 */
[----:B------:R-:W-:Y:S03]  /*6ad0*/  MUFU.EX2 R144, R144 ;  /* 0x0000009000907308 */ /* 0x000fe60000000800 */
[----:B------:R-:W-:Y:S01]  /*6ae0*/  HMMA.16816.F32 R72, R4, R22, R72 ;  /* 0x000000160448723c */ /* 0x000fe20000001848 */
[----:B------:R-:W-:Y:S01]  /*6af0*/  F2FP.F16.F32.PACK_AB R4, R32, R39 ;  /* 0x000000272004723e */ /* 0x000fe200000000ff */
[----:B------:R-:W-:Y:S01]  /*6b00*/  FADD.FTZ R39, R39, R44 ;  /* 0x0000002c27277221 */ /* 0x000fe20000010000 */
[C---:B-1----:R-:W-:Y:S01]  /*6b10*/  F2FP.F16.F32.PACK_AB R5, R63.reuse, R64 ;  /* 0x000000403f05723e */ /* 0x042fe200000000ff */
        /* <DEDUP_REMOVED lines=8> */
[C---:B------:R-:W-:Y:S01]  /*6ba0*/  HMMA.16816.F32 R96, R4.reuse, R28, R96 ;  /* 0x0000001c0460723c */ /* 0x040fe20000001860 */
[--C-:B------:R-:W-:Y:S01]  /*6bb0*/  FFMA.FTZ R28, R17, UR4, -R148.reuse ;  /* 0x00000004111c7c23 */ /* 0x100fe20008010894 */
[--C-:B------:R-:W-:Y:S01]  /*6bc0*/  FFMA.FTZ R29, R13, UR4, -R148.reuse ;  /* 0x000000040d1d7c23 */ /* 0x100fe20008010894 */
[----:B------:R-:W1:Y:S01]  /*6bd0*/  LDSM.16.MT88.4 R16, [R190+0x7000] ;  /* 0x00700000be10783b */ /* 0x000e620000004200 */
[----:B------:R-:W-:Y:S01]  /*6be0*/  MUFU.EX2 R150, R150 ;  /* 0x0000009600967308 */ /* 0x000fe20000000800 */
[----:B------:R-:W-:Y:S01]  /*6bf0*/  FFMA.FTZ R148, R147, UR4, -R148 ;  /* 0x0000000493947c23 */ /* 0x000fe20008010894 */
[----:B------:R-:W-:Y:S01]  /*6c00*/  FADD.FTZ R3, R58, R3 ;  /* 0x000000033a037221 */ /* 0x000fe20000010000 */
[----:B------:R-:W2:Y:S01]  /*6c10*/  LDSM.16.MT88.4 R12, [R186+0x7000] ;  /* 0x00700000ba0c783b */ /* 0x000ea20000004200 */
[----:B------:R-:W-:Y:S01]  /*6c20*/  HMMA.16816.F32 R124, R4, R8, R124 ;  /* 0x00000008047c723c */ /* 0x000fe2000000187c */
[----:B------:R-:W-:-:S03]  /*6c30*/  FADD.FTZ R65, R66, R65 ;  /* 0x0000004142417221 */ /* 0x000fc60000010000 */
[----:B------:R-:W-:Y:S04]  /*6c40*/  MUFU.EX2 R28, R28 ;  /* 0x0000001c001c7308 */ /* 0x000fe80000000800 */
[C---:B------:R-:W-:Y:S04]  /*6c50*/  HMMA.16816.F32 R112, R4.reuse, R24, R112 ;  /* 0x000000180470723c */ /* 0x040fe80000001870 */
[----:B------:R-:W4:Y:S04]  /*6c60*/  MUFU.EX2 R29, R29 ;  /* 0x0000001d001d7308 */ /* 0x000f280000000800 */
[C---:B------:R-:W-:Y:S01]  /*6c70*/  HMMA.16816.F32 R116, R4.reuse, R10, R116 ;  /* 0x0000000a0474723c */ /* 0x040fe20000001874 */
[----:B------:R-:W5:Y:S03]  /*6c80*/  LDSM.16.MT88.4 R8, [R185+0x7000] ;  /* 0x00700000b908783b */ /* 0x000f660000004200 */
[----:B------:R-:W1:Y:S04]  /*6c90*/  MUFU.EX2 R153, R153 ;  /* 0x0000009900997308 */ /* 0x000e680000000800 */
[C---:B------:R-:W-:Y:S01]  /*6ca0*/  HMMA.16816.F32 R100, R4.reuse, R26, R100 ;  /* 0x0000001a0464723c */ /* 0x040fe20000001864 */
[----:B------:R-:W5:Y:S03]  /*6cb0*/  LDSM.16.MT88.4 R24, [R184+0x7000] ;  /* 0x00700000b818783b */ /* 0x000f660000004200 */
[----:B------:R-:W-:Y:S04]  /*6cc0*/  MUFU.EX2 R60, R60 ;  /* 0x0000003c003c7308 */ /* 0x000fe80000000800 */
[C---:B------:R-:W-:Y:S01]  /*6cd0*/  HMMA.16816.F32 R84, R4.reuse, R30, R84 ;  /* 0x0000001e0454723c */ /* 0x040fe20000001854 */
[--C-:B------:R-:W-:Y:S01]  /*6ce0*/  FFMA.FTZ R30, R173, UR4, -R162.reuse ;  /* 0x00000004ad1e7c23 */ /* 0x100fe200080108a2 */
[----:B------:R-:W-:Y:S01]  /*6cf0*/  FFMA.FTZ R31, R171, UR4, -R162 ;  /* 0x00000004ab1f7c23 */ /* 0x000fe200080108a2 */
[--C-:B------:R-:W-:Y:S01]  /*6d00*/  FFMA.FTZ R162, R163, UR4, -R146.reuse ;  /* 0x00000004a3a27c23 */ /* 0x100fe20008010892 */
[----:B------:R-:W-:Y:S01]  /*6d10*/  FFMA.FTZ R163, R169, UR4, -R146 ;  /* 0x00000004a9a37c23 */ /* 0x000fe20008010892 */
[----:B------:R-:W5:Y:S03]  /*6d20*/  MUFU.EX2 R61, R61 ;  /* 0x0000003d003d7308 */ /* 0x000f660000000800 */
[C---:B------:R-:W-:Y:S05]  /*6d30*/  HMMA.16816.F32 R80, R4.reuse, R20, R80 ;  /* 0x000000140450723c */ /* 0x040fea0000001850 */
[----:B------:R-:W-:Y:S03]  /*6d40*/  MUFU.EX2 R62, R62 ;  /* 0x0000003e003e7308 */ /* 0x000fe60000000800 */
[----:B------:R-:W-:Y:S01]  /*6d50*/  HMMA.16816.F32 R68, R4, R22, R68 ;  /* 0x000000160444723c */ /* 0x000fe20000001844 */
[----:B---3--:R-:W-:Y:S01]  /*6d60*/  F2FP.F16.F32.PACK_AB R4, R140, R141 ;  /* 0x0000008d8c04723e */ /* 0x008fe200000000ff */
[----:B------:R-:W3:Y:S01]  /*6d70*/  LDSM.16.MT88.4 R20, [R190+0x7800] ;  /* 0x00780000be14783b */ /* 0x000ee20000004200 */
[----:B----4-:R-:W-:Y:S01]  /*6d80*/  F2FP.F16.F32.PACK_AB R5, R29, R28 ;  /* 0x0000001c1d05723e */ /* 0x010fe200000000ff */
[----:B------:R-:W-:Y:S01]  /*6d90*/  FADD.FTZ R141, R141, R46 ;  /* 0x0000002e8d8d7221 */ /* 0x000fe20000010000 */
[----:B------:R-:W-:Y:S01]  /*6da0*/  MUFU.EX2 R67, R67 ;  /* 0x0000004300437308 */ /* 0x000fe20000000800 */
[----:B------:R-:W-:Y:S01]  /*6db0*/  F2FP.F16.F32.PACK_AB R6, R145, R144 ;  /* 0x000000909106723e */ /* 0x000fe200000000ff */
[----:B------:R-:W-:Y:S01]  /*6dc0*/  FADD.FTZ R28, R28, R59 ;  /* 0x0000003b1c1c7221 */ /* 0x000fe20000010000 */
[----:B-1----:R-:W-:Y:S01]  /*6dd0*/  F2FP.F16.F32.PACK_AB R7, R153, R150 ;  /* 0x000000969907723e */ /* 0x002fe200000000ff */
[----:B------:R-:W-:-:S02]  /*6de0*/  FADD.FTZ R141, R140, R141 ;  /* 0x0000008d8c8d7221 */ /* 0x000fc40000010000 */
[----:B------:R-:W-:Y:S02]  /*6df0*/  FADD.FTZ R29, R29, R28 ;  /* 0x0000001c1d1d7221 */ /* 0x000fe40000010000 */
[----:B------:R-:W-:Y:S01]  /*6e00*/  MUFU.EX2 R162, R162 ;  /* 0x000000a200a27308 */ /* 0x000fe20000000800 */
[----:B------:R-:W-:Y:S01]  /*6e10*/  FADD.FTZ R144, R144, R141 ;  /* 0x0000008d90907221 */ /* 0x000fe20000010000 */
[C---:B------:R-:W-:Y:S01]  /*6e20*/  HMMA.16816.F32 R128, R4.reuse, R16, R128 ;  /* 0x000000100480723c */ /* 0x040fe20000001880 */
[----:B------:R-:W-:Y:S02]  /*6e30*/  FADD.FTZ R150, R150, R29 ;  /* 0x0000001d96967221 */ /* 0x000fe40000010000 */
[----:B------:R-:W-:Y:S02]  /*6e40*/  FADD.FTZ R145, R145, R144 ;  /* 0x0000009091917221 */ /* 0x000fe40000010000 */
[----:B------:R-:W-:Y:S01]  /*6e50*/  FADD.FTZ R153, R153, R150 ;  /* 0x0000009699997221 */ /* 0x000fe20000010000 */
[----:B------:R-:W1:Y:S02]  /*6e60*/  MUFU.EX2 R163, R163 ;  /* 0x000000a300a37308 */ /* 0x000e640000000800 */
[C---:B--2---:R-:W-:Y:S06]  /*6e70*/  HMMA.16816.F32 R108, R4.reuse, R12, R108 ;  /* 0x0000000c046c723c */ /* 0x044fec000000186c */
[----:B------:R-:W-:Y:S02]  /*6e80*/  MUFU.EX2 R164, R164 ;  /* 0x000000a400a47308 */ /* 0x000fe40000000800 */
[C---:B-----5:R-:W-:Y:S06]  /*6e90*/  HMMA.16816.F32 R92, R4.reuse, R8, R92 ;  /* 0x00000008045c723c */ /* 0x060fec000000185c */
[----:B------:R-:W2:Y:S02]  /*6ea0*/  MUFU.EX2 R165, R165 ;  /* 0x000000a500a57308 */ /* 0x000ea40000000800 */
[C---:B------:R-:W-:Y:S06]  /*6eb0*/  HMMA.16816.F32 R76, R4.reuse, R24, R76 ;  /* 0x00000018044c723c */ /* 0x040fec000000184c */
[----:B------:R-:W-:Y:S02]  /*6ec0*/  MUFU.EX2 R160, R160 ;  /* 0x000000a000a07308 */ /* 0x000fe40000000800 */
[C---:B------:R-:W-:Y:S06]  /*6ed0*/  HMMA.16816.F32 R120, R4.reuse, R18, R120 ;  /* 0x000000120478723c */ /* 0x040fec0000001878 */
[----:B------:R-:W4:Y:S02]  /*6ee0*/  MUFU.EX2 R167, R167 ;  /* 0x000000a700a77308 */ /* 0x000f240000000800 */
[C---:B------:R-:W-:Y:S06]  /*6ef0*/  HMMA.16816.F32 R104, R4.reuse, R14, R104 ;  /* 0x0000000e0468723c */ /* 0x040fec0000001868 */
[----:B------:R-:W-:Y:S02]  /*6f00*/  MUFU.EX2 R154, R154 ;  /* 0x0000009a009a7308 */ /* 0x000fe40000000800 */
[C---:B------:R-:W-:Y:S06]  /*6f10*/  HMMA.16816.F32 R88, R4.reuse, R10, R88 ;  /* 0x0000000a0458723c */ /* 0x040fec0000001858 */
[----:B------:R-:W-:Y:S02]  /*6f20*/  MUFU.EX2 R157, R157 ;  /* 0x0000009d009d7308 */ /* 0x000fe40000000800 */
[----:B------:R-:W-:Y:S01]  /*6f30*/  HMMA.16816.F32 R72, R4, R26, R72 ;  /* 0x0000001a0448723c */ /* 0x000fe20000001848 */
[----:B------:R-:W-:Y:S01]  /*6f40*/  F2FP.F16.F32.PACK_AB R4, R61, R60 ;  /* 0x0000003c3d04723e */ /* 0x000fe200000000ff */
        /* <DEDUP_REMOVED lines=33> */
[----:B----4-:R-:W-:Y:S01]  /*7160*/  F2FP.F16.F32.PACK_AB R4, R167, R160 ;  /* 0x000000a0a704723e */ /* 0x010fe200000000ff */
[----:B------:R-:W4:Y:S01]  /*7170*/  MUFU.EX2 R24, R24 ;  /* 0x0000001800187308 */ /* 0x000f220000000800 */
        /* <DEDUP_REMOVED lines=9> */
[----:B---3--:R-:W-:Y:S01]  /*7210*/  HMMA.16816.F32 R128, R4, R20, R128 ;  /* 0x000000140480723c */ /* 0x008fe20000001880 */
[----:B------:R-:W-:Y:S01]  /*7220*/  FADD.FTZ R149, R149, R152 ;  /* 0x0000009895957221 */ /* 0x000fe20000010000 */
[----:B------:R-:W-:Y:S02]  /*7230*/  FADD.FTZ R220, R157, R154 ;  /* 0x0000009a9ddc7221 */ /* 0x000fe40000010000 */
[----:B------:R-:W-:Y:S01]  /*7240*/  MUFU.EX2 R25, R25 ;  /* 0x0000001900197308 */ /* 0x000fe20000000800 */
[----:B------:R-:W-:-:S03]  /*7250*/  FADD.FTZ R223, R148, R149 ;  /* 0x0000009594df7221 */ /* 0x000fc60000010000 */
[C---:B------:R-:W-:Y:S04]  /*7260*/  HMMA.16816.F32 R120, R4.reuse, R22, R120 ;  /* 0x000000160478723c */ /* 0x040fe80000001878 */
[----:B------:R-:W3:Y:S04]  /*7270*/  MUFU.EX2 R26, R26 ;  /* 0x0000001a001a7308 */ /* 0x000ee80000000800 */
        /* <DEDUP_REMOVED lines=8> */
[----:B----4-:R-:W-:Y:S01]  /*7300*/  F2FP.F16.F32.PACK_AB R5, R24, R161 ;  /* 0x000000a11805723e */ /* 0x010fe200000000ff */
[----:B------:R-:W-:Y:S01]  /*7310*/  FADD.FTZ R161, R161, R164 ;  /* 0x000000a4a1a17221 */ /* 0x000fe20000010000 */
[----:B-1----:R-:W-:Y:S01]  /*7320*/  F2FP.F16.F32.PACK_AB R6, R159, R158 ;  /* 0x0000009e9f06723e */ /* 0x002fe200000000ff */
[----:B------:R-:W-:Y:S01]  /*7330*/  FADD.FTZ R31, R31, R30 ;  /* 0x0000001e1f1f7221 */ /* 0x000fe20000010000 */
[----:B---3--:R-:W-:Y:S01]  /*7340*/  F2FP.F16.F32.PACK_AB R7, R26, R25 ;  /* 0x000000191a07723e */ /* 0x008fe200000000ff */
        /* <DEDUP_REMOVED lines=17> */
[----:B------:R-:W-:Y:S01]  /*7460*/  IMAD.IADD R217, R40, 0x1, R133 ;  /* 0x0000000128d97824 */ /* 0x000fe200078e0285 */
[----:B------:R-:W-:Y:S01]  /*7470*/  LEA.HI.SX32 R219, R132, 0xfffffffe, 0x1a ;  /* 0xfffffffe84db7811 */ /* 0x000fe200078fd2ff */
[----:B------:R-:W-:Y:S01]  /*7480*/  IMAD.IADD R218, R33, 0x1, R138 ;  /* 0x0000000121da7824 */ /* 0x000fe200078e028a */
[----:B------:R-:W-:Y:S01]  /*7490*/  MOV R3, R134 ;  /* 0x0000008600037202 */ /* 0x000fe20000000f00 */
[----:B------:R-:W-:Y:S01]  /*74a0*/  IMAD.MOV.U32 R132, RZ, RZ, R135 ;  /* 0x000000ffff847224 */ /* 0x000fe200078e0087 */
[----:B------:R-:W-:Y:S01]  /*74b0*/  MOV R133, R136 ;  /* 0x0000008800857202 */ /* 0x000fe20000000f00 */
[----:B------:R-:W-:Y:S01]  /*74c0*/  IMAD.MOV.U32 R2, RZ, RZ, R137 ;  /* 0x000000ffff027224 */ /* 0x000fe200078e0089 */
[----:B------:R-:W3:Y:S01]  /*74d0*/  LDCU UR7, c[0x0][0x440] ;  /* 0x00008800ff0777ac */ /* 0x000ee20008000800 */
[----:B------:R-:W4:Y:S01]  /*74e0*/  LDCU UR6, c[0x0][0x50c] ;  /* 0x0000a180ff0677ac */ /* 0x000f220008000800 */
[----:B------:R-:W1:Y:S01]  /*74f0*/  LDCU UR4, c[0x0][0x45c] ;  /* 0x00008b80ff0477ac */ /* 0x000e620008000800 */
[----:B--2---:R-:W-:Y:S01]  /*7500*/  ISETP.GE.AND P1, PT, R206, UR8, PT ;  /* 0x00000008ce007c0c */ /* 0x004fe2000bf26270 */
[----:B------:R-:W-:-:S12]  /*7510*/  BRA `(.L_x_2007) ;  /* 0x0000000000b47947 */ /* 0x000fd80003800000 */
.L_x_2009:
[----:B------:R-:W4:Y:S01]  /*7520*/  LDC.64 R6, c[0x0][0x3b8] ;  /* 0x0000ee00ff067b82 */ /* 0x000f220000000a00 */
[----:B------:R-:W-:Y:S01]  /*7530*/  VIADD R5, R219, 0xffffffff ;  /* 0xffffffffdb057836 */ /* 0x000fe20000000000 */
[----:B------:R-:W-:Y:S03]  /*7540*/  ISETP.GE.AND P1, PT, R206, UR7, PT ;  /* 0x00000007ce007c0c */ /* 0x000fe6000bf26270 */
[C---:B----4-:R-:W-:Y:S04]  /*7550*/  IMAD.WIDE.U32 R32, R5.reuse, R6, RZ ;  /* 0x0000000605207225 */ /* 0x050fe800078e00ff */
[----:B------:R-:W-:Y:S02]  /*7560*/  IMAD.SHL.U32 R34, R32, 0x40, RZ ;  /* 0x0000004020227824 */ /* 0x000fe400078e00ff */
[----:B------:R-:W-:Y:S03]  /*7570*/  IMAD R5, R5, R7, R33 ;  /* 0x0000000705057224 */ /* 0x000fe600078e0221 */
[-C--:B------:R-:W-:Y:S02]  /*7580*/  @!P0 LEA R12, P3, R6, R34.reuse, 0x4 ;  /* 0x00000022060c8211 */ /* 0x080fe400078620ff */
[----:B------:R-:W-:Y:S01]  /*7590*/  SHF.L.U64.HI R35, R32, 0x6, R5 ;  /* 0x0000000620237819 */ /* 0x000fe20000010205 */
[----:B------:R-:W-:Y:S01]  /*75a0*/  @!P0 IMAD R5, R7, 0x30, RZ ;  /* 0x0000003007058824 */ /* 0x000fe200078e02ff */
[----:B------:R-:W-:Y:S02]  /*75b0*/  @!P0 LEA R16, P2, R6, R34, 0x5 ;  /* 0x0000002206108211 */ /* 0x000fe400078428ff */
[----:B------:R-:W-:Y:S01]  /*75c0*/  @!P1 LEA R8, P4, R34, R211, 0x1 ;  /* 0x000000d322089211 */ /* 0x000fe200078808ff */
[C---:B------:R-:W-:Y:S01]  /*75d0*/  @!P0 IMAD.WIDE.U32 R36, R6.reuse, 0x30, R34 ;  /* 0x0000003006248825 */ /* 0x040fe200078e0022 */
[CCC-:B------:R-:W-:Y:S02]  /*75e0*/  @!P0 LEA.HI.X R33, R6.reuse, R35.reuse, R7.reuse, 0x4, P3 ;  /* 0x0000002306218211 */ /* 0x1c0fe400018f2407 */
[----:B------:R-:W-:Y:S01]  /*75f0*/  @!P0 LEA.HI.X R7, R6, R35, R7, 0x5, P2 ;  /* 0x0000002306078211 */ /* 0x000fe200010f2c07 */
[----:B------:R-:W-:Y:S01]  /*7600*/  @!P0 IMAD.IADD R5, R5, 0x1, R37 ;  /* 0x0000000105058824 */ /* 0x000fe200078e0225 */
        /* <DEDUP_REMOVED lines=8> */
[-C--:B------:R-:W-:Y:S02]  /*7690*/  @!P0 LEA.HI.X R33, R12, R210.reuse, R33, 0x1, P3 ;  /* 0x000000d20c218211 */ /* 0x080fe400018f0c21 */
        /* <DEDUP_REMOVED lines=21> */
.L_x_2007:
[----:B------:R-:W-:Y:S04]  /*77f0*/  DEPBAR.LE SB0, 0x0 ;  /* 0x000080000000791a */ /* 0x000fe80000000000 */
[----:B------:R-:W-:Y:S01]  /*7800*/  BAR.SYNC.DEFER_BLOCKING 0x0 ;  /* 0x0000000000007b1d */ /* 0x000fe20000010000 */
[C---:B-1----:R-:W-:Y:S01]  /*7810*/  IMAD.WIDE.U32 R54, R219.reuse, R196, RZ ;  /* 0x000000c4db367225 */ /* 0x042fe200078e00ff */
[----:B---3--:R-:W-:Y:S03]  /*7820*/  ISETP.GE.AND P0, PT, R206, UR7, PT ;  /* 0x00000007ce007c0c */ /* 0x008fe6000bf06270 */
[----:B------:R-:W-:Y:S01]  /*7830*/  IMAD R52, R219, R197, R55 ;  /* 0x000000c5db347224 */ /* 0x000fe200078e0237 */
[C---:B------:R-:W-:Y:S04]  /*7840*/  SHF.L.U32 R62, R54.reuse, 0x6, RZ ;  /* 0x00000006363e7819 */ /* 0x040fe800000006ff */
[----:B------:R-:W-:Y:S02]  /*7850*/  SHF.L.U64.HI R63, R54, 0x6, R52 ;  /* 0x00000006363f7819 */ /* 0x000fe40000010234 */
[----:B------:R-:W-:Y:S03]  /*7860*/  @!P1 LEA R52, P4, R62, R209, 0x1 ;  /* 0x000000d13e349211 */ /* 0x000fe600078808ff */
[-C--:B------:R-:W-:Y:S01]  /*7870*/  @!P0 LEA R56, P3, R196, R62.reuse, 0x4 ;  /* 0x0000003ec4388211 */ /* 0x080fe200078620ff */
[----:B------:R-:W-:Y:S01]  /*7880*/  @!P0 IMAD R55, R197, 0x30, RZ ;  /* 0x00000030c5378824 */ /* 0x000fe200078e02ff */
[----:B------:R-:W-:Y:S02]  /*7890*/  @!P1 LEA.HI.X R53, R62, R207, R63, 0x1, P4 ;  /* 0x000000cf3e359211 */ /* 0x000fe400020f0c3f */
[--C-:B------:R-:W-:Y:S02]  /*78a0*/  @!P0 LEA.HI.X R54, R196, R63, R197.reuse, 0x4, P3 ;  /* 0x0000003fc4368211 */ /* 0x100fe400018f24c5 */
[----:B------:R-:W-:Y:S02]  /*78b0*/  @!P0 LEA R66, P3, R56, R209, 0x1 ;  /* 0x000000d138428211 */ /* 0x000fe400078608ff */
[----:B------:R-:W-:Y:S01]  /*78c0*/  @!P0 LEA R60, P2, R196, R62, 0x5 ;  /* 0x0000003ec43c8211 */ /* 0x000fe200078428ff */
[----:B------:R-:W-:Y:S01]  /*78d0*/  @!PT LDS RZ, [RZ] ;  /* 0x00000000fffff984 */ /* 0x000fe20000000800 */
[----:B------:R-:W-:Y:S01]  /*78e0*/  @!PT LDS RZ, [RZ] ;  /* 0x00000000fffff984 */ /* 0x000fe20000000800 */
[----:B------:R-:W-:Y:S01]  /*78f0*/  @!PT LDS RZ, [RZ] ;  /* 0x00000000fffff984 */ /* 0x000fe20000000800 */
[----:B------:R-:W-:Y:S01]  /*7900*/  @!P1 LDGSTS.E.BYPASS.LTC128B.128 [R216+0x6000], desc[UR18][R52.64] ;  /* 0x0600000034d89fae */ /* 0x000fe2000b981a12 */
[----:B------:R-:W-:Y:S02]  /*7910*/  @!P0 LEA.HI.X R67, R56, R207, R54, 0x1, P3 ;  /* 0x000000cf38438211 */ /* 0x000fe400018f0c36 */
[C---:B------:R-:W-:Y:S01]  /*7920*/  @!P0 LEA.HI.X R58, R196.reuse, R63, R197, 0x5, P2 ;  /* 0x0000003fc43a8211 */ /* 0x040fe200010f2cc5 */
[----:B------:R-:W-:Y:S01]  /*7930*/  @!P0 IMAD.WIDE.U32 R62, R196, 0x30, R62 ;  /* 0x00000030c43e8825 */ /* 0x000fe200078e003e */
[C---:B------:R-:W-:Y:S03]  /*7940*/  @!P0 LEA R64, P2, R60.reuse, R209, 0x1 ;  /* 0x000000d13c408211 */ /* 0x040fe600078408ff */
[----:B------:R-:W-:Y:S01]  /*7950*/  @P1 STS.128 [R216+0x6000], RZ ;  /* 0x006000ffd8001388 */ /* 0x000fe20000000c00 */
[----:B------:R-:W-:Y:S02]  /*7960*/  @!P0 LEA.HI.X R65, R60, R207, R58, 0x1, P2 ;  /* 0x000000cf3c418211 */ /* 0x000fe400010f0c3a */
[C---:B------:R-:W-:Y:S02]  /*7970*/  @!P0 LEA R54, P2, R62.reuse, R209, 0x1 ;  /* 0x000000d13e368211 */ /* 0x040fe400078408ff */
[----:B------:R-:W-:Y:S03]  /*7980*/  @!P0 IADD3 R55, PT, PT, R55, R63, RZ ;  /* 0x0000003f37378210 */ /* 0x000fe60007ffe0ff */
[----:B------:R-:W-:Y:S01]  /*7990*/  @P0 STS.128 [R216+0x6800], RZ ;  /* 0x006800ffd8000388 */ /* 0x000fe20000000c00 */
[----:B------:R-:W-:Y:S02]  /*79a0*/  @!P0 LEA.HI.X R55, R62, R207, R55, 0x1, P2 ;  /* 0x000000cf3e378211 */ /* 0x000fe400010f0c37 */
[----:B------:R-:W-:Y:S05]  /*79b0*/  ISETP.NE.AND P2, PT, R219, RZ, PT ;  /* 0x000000ffdb00720c */ /* 0x000fea0003f45270 */
        /* <DEDUP_REMOVED lines=19> */
[----:B------:R-:W1:Y:S08]  /*7af0*/  LDSM.16.M88.4 R164, [R194+UR5+0x5800] ;  /* 0x00580005c2a4783b */ /* 0x000e700008000200 */
[----:B------:R-:W-:Y:S08]  /*7b00*/  LDSM.16.M88.4 R168, [R193] ;  /* 0x00000000c1a8783b */ /* 0x000ff00000000200 */
[----:B------:R-:W1:Y:S08]  /*7b10*/  LDSM.16.M88.4 R172, [R189+0x4000] ;  /* 0x00400000bdac783b */ /* 0x000e700000000200 */
[----:B------:R-:W1:Y:S08]  /*7b20*/  LDSM.16.M88.4 R176, [R193+0x2000] ;  /* 0x00200000c1b0783b */ /* 0x000e700000000200 */
[----:B------:R-:W-:Y:S08]  /*7b30*/  LDSM.16.M88.4 R136, [R189+0x5000] ;  /* 0x00500000bd88783b */ /* 0x000ff00000000200 */
[----:B------:R-:W0:Y:S08]  /*7b40*/  LDGDEPBAR ;  /* 0x00000000000079af */ /* 0x000e300000000000 */
[----:B------:R-:W-:Y:S08]  /*7b50*/  LDSM.16.M88.4 R140, [R189+0x5800] ;  /* 0x00580000bd8c783b */ /* 0x000ff00000000200 */
[----:B------:R-:W-:Y:S01]  /*7b60*/  LDSM.16.M88.4 R180, [R187+0x4000] ;  /* 0x00400000bbb4783b */ /* 0x000fe20000000200 */
[-C--:B--2---:R-:W-:Y:S08]  /*7b70*/  HMMA.16816.F32 R4, R144, R148.reuse, RZ ;  /* 0x000000949004723c */ /* 0x084ff000000018ff */
[C---:B---3--:R-:W-:Y:S08]  /*7b80*/  HMMA.16816.F32 R8, R152.reuse, R148, RZ ;  /* 0x000000949808723c */ /* 0x048ff000000018ff */
[-C--:B------:R-:W-:Y:S08]  /*7b90*/  HMMA.16816.F32 R12, R152, R150.reuse, RZ ;  /* 0x00000096980c723c */ /* 0x080ff000000018ff */
[C---:B------:R-:W-:Y:S01]  /*7ba0*/  HMMA.16816.F32 R16, R144.reuse, R150, RZ ;  /* 0x000000969010723c */ /* 0x040fe200000018ff */
[----:B------:R-:W2:Y:S07]  /*7bb0*/  LDSM.16.M88.4 R148, [R189+0x4800] ;  /* 0x00480000bd94783b */ /* 0x000eae0000000200 */
[-C--:B-----5:R-:W-:Y:S08]  /*7bc0*/  HMMA.16816.F32 R20, R144, R156.reuse, RZ ;  /* 0x0000009c9014723c */ /* 0x0a0ff000000018ff */
[C---:B------:R-:W-:Y:S08]  /*7bd0*/  HMMA.16816.F32 R24, R152.reuse, R156, RZ ;  /* 0x0000009c9818723c */ /* 0x040ff000000018ff */
[-C--:B------:R-:W-:Y:S08]  /*7be0*/  HMMA.16816.F32 R28, R152, R158.reuse, RZ ;  /* 0x0000009e981c723c */ /* 0x080ff000000018ff */
[C---:B------:R-:W-:Y:S01]  /*7bf0*/  HMMA.16816.F32 R32, R144.reuse, R158, RZ ;  /* 0x0000009e9020723c */ /* 0x040fe200000018ff */
[----:B------:R-:W-:Y:S07]  /*7c00*/  LDSM.16.M88.4 R156, [R192+0x2000] ;  /* 0x00200000c09c783b */ /* 0x000fee0000000200 */
[-C--:B----4-:R-:W-:Y:S08]  /*7c10*/  HMMA.16816.F32 R36, R144, R160.reuse, RZ ;  /* 0x000000a09024723c */ /* 0x090ff000000018ff */
[C---:B------:R-:W-:Y:S08]  /*7c20*/  HMMA.16816.F32 R40, R152.reuse, R160, RZ ;  /* 0x000000a09828723c */ /* 0x040ff000000018ff */
[-C--:B------:R-:W-:Y:S08]  /*7c30*/  HMMA.16816.F32 R44, R152, R162.reuse, RZ ;  /* 0x000000a2982c723c */ /* 0x080ff000000018ff */
[C---:B------:R-:W-:Y:S01]  /*7c40*/  HMMA.16816.F32 R48, R144.reuse, R162, RZ ;  /* 0x000000a29030723c */ /* 0x040fe200000018ff */
[----:B------:R-:W-:Y:S07]  /*7c50*/  LDSM.16.M88.4 R160, [R188+0x4800] ;  /* 0x00480000bca0783b */ /* 0x000fee0000000200 */
[-C--:B-1----:R-:W-:Y:S08]  /*7c60*/  HMMA.16816.F32 R52, R144, R164.reuse, RZ ;  /* 0x000000a49034723c */ /* 0x082ff000000018ff */
[C---:B------:R-:W-:Y:S08]  /*7c70*/  HMMA.16816.F32 R56, R152.reuse, R164, RZ ;  /* 0x000000a49838723c */ /* 0x040ff000000018ff */
[-C--:B------:R-:W-:Y:S01]  /*7c80*/  HMMA.16816.F32 R60, R152, R166.reuse, RZ ;  /* 0x000000a6983c723c */ /* 0x080fe200000018ff */
[----:B------:R-:W-:Y:S07]  /*7c90*/  LDSM.16.M88.4 R152, [R188+0x4000] ;  /* 0x00400000bc98783b */ /* 0x000fee0000000200 */
[----:B------:R-:W-:Y:S01]  /*7ca0*/  HMMA.16816.F32 R64, R144, R166, RZ ;  /* 0x000000a69040723c */ /* 0x000fe200000018ff */
[----:B------:R-:W1:Y:S07]  /*7cb0*/  LDSM.16.M88.4 R144, [R192] ;  /* 0x00000000c090783b */ /* 0x000e6e0000000200 */
[-C--:B------:R-:W-:Y:S01]  /*7cc0*/  HMMA.16816.F32 R4, R168, R172.reuse, R4 ;  /* 0x000000aca804723c */ /* 0x080fe20000001804 */
[----:B------:R-:W3:Y:S07]  /*7cd0*/  LDSM.16.M88.4 R164, [R188+0x5000] ;  /* 0x00500000bca4783b */ /* 0x000eee0000000200 */
        /* <DEDUP_REMOVED lines=8> */
[----:B------:R-:W2:Y:S07]  /*7d60*/  LDSM.16.M88.4 R148, [R191] ;  /* 0x00000000bf94783b */ /* 0x000eae0000000200 */
[-C--:B------:R-:W-:Y:S08]  /*7d70*/  HMMA.16816.F32 R36, R168, R136.reuse, R36 ;  /* 0x00000088a824723c */ /* 0x080ff00000001824 */
[C---:B------:R-:W-:Y:S08]  /*7d80*/  HMMA.16816.F32 R40, R176.reuse, R136, R40 ;  /* 0x00000088b028723c */ /* 0x040ff00000001828 */
[-C--:B------:R-:W-:Y:S08]  /*7d90*/  HMMA.16816.F32 R44, R176, R138.reuse, R44 ;  /* 0x0000008ab02c723c */ /* 0x080ff0000000182c */
[C---:B------:R-:W-:Y:S01]  /*7da0*/  HMMA.16816.F32 R48, R168.reuse, R138, R48 ;  /* 0x0000008aa830723c */ /* 0x040fe20000001830 */
[----:B------:R-:W5:Y:S07]  /*7db0*/  LDSM.16.M88.4 R136, [R191+0x2000] ;  /* 0x00200000bf88783b */ /* 0x000f6e0000000200 */
[-C--:B------:R-:W-:Y:S08]  /*7dc0*/  HMMA.16816.F32 R52, R168, R140.reuse, R52 ;  /* 0x0000008ca834723c */ /* 0x080ff00000001834 */
[C---:B------:R-:W-:Y:S08]  /*7dd0*/  HMMA.16816.F32 R56, R176.reuse, R140, R56 ;  /* 0x0000008cb038723c */ /* 0x040ff00000001838 */
[-C--:B------:R-:W-:Y:S08]  /*7de0*/  HMMA.16816.F32 R60, R176, R142.reuse, R60 ;  /* 0x0000008eb03c723c */ /* 0x080ff0000000183c */
[----:B------:R-:W-:Y:S01]  /*7df0*/  HMMA.16816.F32 R64, R168, R142, R64 ;  /* 0x0000008ea840723c */ /* 0x000fe20000001840 */
[----:B------:R-:W5:Y:S07]  /*7e00*/  LDSM.16.M88.4 R140, [R187+0x4800] ;  /* 0x00480000bb8c783b */ /* 0x000f6e0000000200 */
[-C--:B-1----:R-:W-:Y:S08]  /*7e10*/  HMMA.16816.F32 R4, R144, R152.reuse, R4 ;  /* 0x000000989004723c */ /* 0x082ff00000001804 */
[C---:B------:R-:W-:Y:S08]  /*7e20*/  HMMA.16816.F32 R8, R156.reuse, R152, R8 ;  /* 0x000000989c08723c */ /* 0x040ff00000001808 */
[-C--:B------:R-:W-:Y:S08]  /*7e30*/  HMMA.16816.F32 R12, R156, R154.reuse, R12 ;  /* 0x0000009a9c0c723c */ /* 0x080ff0000000180c */
[C---:B------:R-:W-:Y:S08]  /*7e40*/  HMMA.16816.F32 R16, R144.reuse, R154, R16 ;  /* 0x0000009a9010723c */ /* 0x040ff00000001810 */
[-C--:B------:R-:W-:Y:S08]  /*7e50*/  HMMA.16816.F32 R20, R144, R160.reuse, R20 ;  /* 0x000000a09014723c */ /* 0x080ff00000001814 */
[C---:B------:R-:W-:Y:S08]  /*7e60*/  HMMA.16816.F32 R24, R156.reuse, R160, R24 ;  /* 0x000000a09c18723c */ /* 0x040ff00000001818 */
[-C--:B------:R-:W-:Y:S08]  /*7e70*/  HMMA.16816.F32 R28, R156, R162.reuse, R28 ;  /* 0x000000a29c1c723c */ /* 0x080ff0000000181c */
[C---:B------:R-:W-:Y:S08]  /*7e80*/  HMMA.16816.F32 R32, R144.reuse, R162, R32 ;  /* 0x000000a29020723c */ /* 0x040ff00000001820 */
[-C--:B---3--:R-:W-:Y:S08]  /*7e90*/  HMMA.16816.F32 R36, R144, R164.reuse, R36 ;  /* 0x000000a49024723c */ /* 0x088ff00000001824 */
[C---:B------:R-:W-:Y:S08]  /*7ea0*/  HMMA.16816.F32 R40, R156.reuse, R164, R40 ;  /* 0x000000a49c28723c */ /* 0x040ff00000001828 */
[-C--:B------:R-:W-:Y:S08]  /*7eb0*/  HMMA.16816.F32 R44, R156, R166.reuse, R44 ;  /* 0x000000a69c2c723c */ /* 0x080ff0000000182c */
[C---:B------:R-:W-:Y:S08]  /*7ec0*/  HMMA.16816.F32 R48, R144.reuse, R166, R48 ;  /* 0x000000a69030723c */ /* 0x040ff00000001830 */
[-C--:B----4-:R-:W-:Y:S08]  /*7ed0*/  HMMA.16816.F32 R52, R144, R172.reuse, R52 ;  /* 0x000000ac9034723c */ /* 0x090ff00000001834 */
[C---:B------:R-:W-:Y:S08]  /*7ee0*/  HMMA.16816.F32 R56, R156.reuse, R172, R56 ;  /* 0x000000ac9c38723c */ /* 0x040ff00000001838 */
[-C--:B------:R-:W-:Y:S08]  /*7ef0*/  HMMA.16816.F32 R60, R156, R174.reuse, R60 ;  /* 0x000000ae9c3c723c */ /* 0x080ff0000000183c */
[----:B------:R-:W-:Y:S01]  /*7f00*/  HMMA.16816.F32 R64, R144, R174, R64 ;  /* 0x000000ae9040723c */ /* 0x000fe20000001840 */
[----:B------:R-:W1:Y:S07]  /*7f10*/  LDSM.16.M88.4 R144, [R187+0x5000] ;  /* 0x00500000bb90783b */ /* 0x000e6e0000000200 */
[-C--:B--2---:R-:W-:Y:S08]  /*7f20*/  HMMA.16816.F32 R4, R148, R180.reuse, R4 ;  /* 0x000000b49404723c */ /* 0x084ff00000001804 */
[C---:B-----5:R-:W-:Y:S08]  /*7f30*/  HMMA.16816.F32 R8, R136.reuse, R180, R8 ;  /* 0x000000b48808723c */ /* 0x060ff00000001808 */
[-C--:B------:R-:W-:Y:S03]  /*7f40*/  HMMA.16816.F32 R12, R136, R182.reuse, R12 ;  /* 0x000000b6880c723c */ /* 0x080fe6000000180c */
[----:B------:R-:W-:Y:S01]  /*7f50*/  FMUL.FTZ R227, R5, UR6 ;  /* 0x0000000605e37c20 */ /* 0x000fe20008410000 */
[----:B------:R-:W-:Y:S01]  /*7f60*/  FMUL.FTZ R225, R4, UR6 ;  /* 0x0000000604e17c20 */ /* 0x000fe20008410000 */
[----:B------:R-:W-:Y:S01]  /*7f70*/  FMUL.FTZ R181, R6, UR6 ;  /* 0x0000000606b57c20 */ /* 0x000fe20008410000 */
[----:B------:R-:W-:Y:S02]  /*7f80*/  FMUL.FTZ R135, R7, UR6 ;  /* 0x0000000607877c20 */ /* 0x000fe40008410000 */
[C---:B------:R-:W-:Y:S01]  /*7f90*/  HMMA.16816.F32 R16, R148.reuse, R182, R16 ;  /* 0x000000b69410723c */ /* 0x040fe20000001810 */
[----:B------:R-:W-:Y:S03]  /*7fa0*/  MUFU.TANH R227, R227 ;  /* 0x000000e300e37308 */ /* 0x000fe60000002400 */
[----:B------:R-:W-:Y:S01]  /*7fb0*/  FMUL.FTZ R233, R9, UR6 ;  /* 0x0000000609e97c20 */ /* 0x000fe20008410000 */
[----:B------:R-:W-:Y:S01]  /*7fc0*/  FMUL.FTZ R237, R10, UR6 ;  /* 0x000000060aed7c20 */ /* 0x000fe20008410000 */
[----:B------:R-:W-:Y:S01]  /*7fd0*/  FMUL.FTZ R235, R11, UR6 ;  /* 0x000000060beb7c20 */ /* 0x000fe20008410000 */
[----:B------:R-:W-:Y:S01]  /*7fe0*/  FMUL.FTZ R239, R8, UR6 ;  /* 0x0000000608ef7c20 */ /* 0x000fe20008410000 */
[-C--:B------:R-:W-:Y:S03]  /*7ff0*/  HMMA.16816.F32 R20, R148, R140.reuse, R20 ;  /* 0x0000008c9414723c */ /* 0x080fe60000001814 */
[----:B------:R-:W-:Y:S01]  /*8000*/  MUFU.TANH R225, R225 ;  /* 0x000000e100e17308 */ /* 0x000fe20000002400 */
[----:B------:R-:W-:Y:S01]  /*8010*/  FMUL.FTZ R183, R13, UR6 ;  /* 0x000000060db77c20 */ /* 0x000fe20008410000 */
[----:B------:R-:W-:Y:S01]  /*8020*/  FMUL.FTZ R229, R12, UR6 ;  /* 0x000000060ce57c20 */ /* 0x000fe20008410000 */
[----:B------:R-:W-:Y:S01]  /*8030*/  FMUL.FTZ R180, R15, UR6 ;  /* 0x000000060fb47c20 */ /* 0x000fe20008410000 */
[----:B------:R-:W-:Y:S01]  /*8040*/  FMUL.FTZ R241, R14, UR6 ;  /* 0x000000060ef17c20 */ /* 0x000fe20008410000 */
[C---:B------:R-:W-:Y:S05]  /*8050*/  HMMA.16816.F32 R24, R136.reuse, R140, R24 ;  /* 0x0000008c8818723c */ /* 0x040fea0000001818 */
[----:B------:R2:W-:Y:S01]  /*8060*/  MUFU.TANH R10, R180 ;  /* 0x000000b4000a7308 */ /* 0x0005e20000002400 */
[----:B------:R-:W-:Y:S01]  /*8070*/  FMUL.FTZ R134, R18, UR6 ;  /* 0x0000000612867c20 */ /* 0x000fe20008410000 */
[----:B------:R-:W-:Y:S01]  /*8080*/  FMUL.FTZ R182, R19, UR6 ;  /* 0x0000000613b67c20 */ /* 0x000fe20008410000 */
[----:B------:R-:W-:Y:S01]  /*8090*/  FMUL.FTZ R224, R16, UR6 ;  /* 0x0000000610e07c20 */ /* 0x000fe20008410000 */
[-C--:B------:R-:W-:Y:S06]  /*80a0*/  HMMA.16816.F32 R28, R136, R142.reuse, R28 ;  /* 0x0000008e881c723c */ /* 0x080fec000000181c */
[----:B------:R3:W-:Y:S01]  /*80b0*/  MUFU.TANH R18, R134 ;  /* 0x0000008600127308 */ /* 0x0007e20000002400 */
[----:B------:R-:W-:Y:S01]  /*80c0*/  FMUL.FTZ R251, R21, UR6 ;  /* 0x0000000615fb7c20 */ /* 0x000fe20008410000 */
[----:B------:R-:W-:Y:S01]  /*80d0*/  FMUL.FTZ R248, R23, UR6 ;  /* 0x0000000617f87c20 */ /* 0x000fe20008410000 */
[----:B------:R-:W-:Y:S01]  /*80e0*/  FMUL.FTZ R250, R22, UR6 ;  /* 0x0000000616fa7c20 */ /* 0x000fe20008410000 */
[----:B------:R-:W-:Y:S01]  /*80f0*/  FMUL.FTZ R231, R20, UR6 ;  /* 0x0000000614e77c20 */ /* 0x000fe20008410000 */
[C---:B------:R-:W-:Y:S05]  /*8100*/  HMMA.16816.F32 R32, R148.reuse, R142, R32 ;  /* 0x0000008e9420723c */ /* 0x040fea0000001820 */
[----:B------:R4:W-:Y:S01]  /*8110*/  MUFU.TANH R14, R182 ;  /* 0x000000b6000e7308 */ /* 0x0009e20000002400 */
[----:B------:R-:W-:Y:S01]  /*8120*/  FMUL.FTZ R141, R27, UR6 ;  /* 0x000000061b8d7c20 */ /* 0x000fe20008410000 */
[----:B--2---:R-:W-:Y:S01]  /*8130*/  FMUL.FTZ R180, R17, UR6 ;  /* 0x0000000611b47c20 */ /* 0x004fe20008410000 */
[----:B------:R-:W-:Y:S01]  /*8140*/  FMUL.FTZ R140, R25, UR6 ;  /* 0x00000006198c7c20 */ /* 0x000fe20008410000 */
[-C--:B-1----:R-:W-:Y:S06]  /*8150*/  HMMA.16816.F32 R36, R148, R144.reuse, R36 ;  /* 0x000000909424723c */ /* 0x082fec0000001824 */
[----:B------:R1:W-:Y:S01]  /*8160*/  MUFU.TANH R9, R180 ;  /* 0x000000b400097308 */ /* 0x0003e20000002400 */
[----:B------:R-:W-:Y:S01]  /*8170*/  FMUL.FTZ R252, R30, UR6 ;  /* 0x000000061efc7c20 */ /* 0x000fe20008410000 */
[----:B---3--:R-:W-:Y:S01]  /*8180*/  FMUL.FTZ R134, R26, UR6 ;  /* 0x000000061a867c20 */ /* 0x008fe20008410000 */
[----:B------:R-:W-:Y:S01]  /*8190*/  FMUL.FTZ R242, R31, UR6 ;  /* 0x000000061ff27c20 */ /* 0x000fe20008410000 */
[C---:B------:R-:W-:Y:S06]  /*81a0*/  HMMA.16816.F32 R40, R136.reuse, R144, R40 ;  /* 0x000000908828723c */ /* 0x040fec0000001828 */
[----:B------:R2:W-:Y:S01]  /*81b0*/  MUFU.TANH R178, R134 ;  /* 0x0000008600b27308 */ /* 0x0005e20000002400 */
[----:B----4-:R-:W-:Y:S01]  /*81c0*/  FMUL.FTZ R182, R29, UR6 ;  /* 0x000000061db67c20 */ /* 0x010fe20008410000 */
[----:B------:R-:W-:Y:S01]  /*81d0*/  FMUL.FTZ R244, R35, UR6 ;  /* 0x0000000623f47c20 */ /* 0x000fe20008410000 */
[----:B------:R-:W-:Y:S01]  /*81e0*/  FMUL.FTZ R246, R34, UR6 ;  /* 0x0000000622f67c20 */ /* 0x000fe20008410000 */
[----:B------:R-:W-:Y:S01]  /*81f0*/  FMUL.FTZ R247, R33, UR6 ;  /* 0x0000000621f77c20 */ /* 0x000fe20008410000 */
[-C--:B------:R-:W-:Y:S05]  /*8200*/  HMMA.16816.F32 R44, R136, R146.reuse, R44 ;  /* 0x00000092882c723c */ /* 0x080fea000000182c */
[----:B------:R3:W-:Y:S01]  /*8210*/  MUFU.TANH R25, R140 ;  /* 0x0000008c00197308 */ /* 0x0007e20000002400 */
[----:B-1----:R-:W-:Y:S01]  /*8220*/  FMUL.FTZ R180, R24, UR6 ;  /* 0x0000000618b47c20 */ /* 0x002fe20008410000 */
[----:B------:R-:W-:Y:S01]  /*8230*/  FMUL.FTZ R230, R39, UR6 ;  /* 0x0000000627e67c20 */ /* 0x000fe20008410000 */
[----:B------:R-:W-:Y:S01]  /*8240*/  FMUL.FTZ R249, R32, UR6 ;  /* 0x0000000620f97c20 */ /* 0x000fe20008410000 */
[----:B------:R-:W-:Y:S01]  /*8250*/  FMUL.FTZ R228, R38, UR6 ;  /* 0x0000000626e47c20 */ /* 0x000fe20008410000 */
[C---:B------:R-:W-:Y:S05]  /*8260*/  HMMA.16816.F32 R48, R148.reuse, R146, R48 ;  /* 0x000000929430723c */ /* 0x040fea0000001830 */
[----:B------:R1:W-:Y:S01]  /*8270*/  MUFU.TANH R27, R180 ;  /* 0x000000b4001b7308 */ /* 0x0003e20000002400 */
[----:B------:R-:W-:Y:S01]  /*8280*/  FMUL.FTZ R240, R42, UR6 ;  /* 0x000000062af07c20 */ /* 0x000fe20008410000 */
[----:B--2---:R-:W-:Y:S01]  /*8290*/  LEA R134, R219, R218, 0x6 ;  /* 0x000000dadb867211 */ /* 0x004fe200078e30ff */
[----:B------:R-:W-:Y:S07]  /*82a0*/  FMUL.FTZ R238, R43, UR6 ;  /* 0x000000062bee7c20 */ /* 0x000fee0008410000 */
[----:B------:R-:W2:Y:S01]  /*82b0*/  MUFU.TANH R233, R233 ;  /* 0x000000e900e97308 */ /* 0x000ea20000002400 */
[----:B------:R-:W-:Y:S02]  /*82c0*/  IMAD.IADD R134, R217, 0x1, -R134 ;  /* 0x00000001d9867824 */ /* 0x000fe400078e0a86 */
[----:B------:R-:W-:Y:S01]  /*82d0*/  FMUL.FTZ R236, R46, UR6 ;  /* 0x000000062eec7c20 */ /* 0x000fe20008410000 */
[----:B------:R-:W-:Y:S01]  /*82e0*/  FMUL.FTZ R245, R44, UR6 ;  /* 0x000000062cf57c20 */ /* 0x000fe20008410000 */
[----:B------:R-:W-:Y:S01]  /*82f0*/  FMUL.FTZ R243, R45, UR6 ;  /* 0x000000062df37c20 */ /* 0x000fe20008410000 */
[C---:B---3--:R-:W-:Y:S01]  /*8300*/  VIADD R140, R134.reuse, 0x3f ;  /* 0x0000003f868c7836 */ /* 0x048fe20000000000 */
[C---:B------:R-:W-:Y:S03]  /*8310*/  IADD3 R142, PT, PT, R134.reuse, 0x47, RZ ;  /* 0x00000047868e7810 */ /* 0x040fe60007ffe0ff */
[----:B------:R3:W-:Y:S01]  /*8320*/  MUFU.TANH R29, R182 ;  /* 0x000000b6001d7308 */ /* 0x0007e20000002400 */
[----:B------:R-:W-:Y:S01]  /*8330*/  IADD3 R143, PT, PT, R134, 0x40, RZ ;  /* 0x00000040868f7810 */ /* 0x000fe20007ffe0ff */
[----:B------:R-:W-:Y:S01]  /*8340*/  FMUL.FTZ R232, R50, UR6 ;  /* 0x0000000632e87c20 */ /* 0x000fe20008410000 */
[----:B------:R-:W-:Y:S01]  /*8350*/  IABS R142, R142 ;  /* 0x0000008e008e7213 */ /* 0x000fe20000000000 */
[----:B------:R-:W-:Y:S01]  /*8360*/  FMUL.FTZ R234, R51, UR6 ;  /* 0x0000000633ea7c20 */ /* 0x000fe20008410000 */
[----:B------:R-:W-:Y:S02]  /*8370*/  IABS R143, R143 ;  /* 0x0000008f008f7213 */ /* 0x000fe40000000000 */
[----:B------:R-:W-:Y:S03]  /*8380*/  I2FP.F32.S32 R142, R142 ;  /* 0x0000008e008e7245 */ /* 0x000fe60000201400 */
[----:B------:R-:W-:Y:S01]  /*8390*/  MUFU.TANH R237, R237 ;  /* 0x000000ed00ed7308 */ /* 0x000fe20000002400 */
[----:B------:R-:W-:Y:S02]  /*83a0*/  IABS R140, R140 ;  /* 0x0000008c008c7213 */ /* 0x000fe40000000000 */
[----:B-1----:R-:W-:Y:S02]  /*83b0*/  IADD3 R180, PT, PT, R134, 0x48, RZ ;  /* 0x0000004886b47810 */ /* 0x002fe40007ffe0ff */
[----:B------:R-:W-:Y:S02]  /*83c0*/  I2FP.F32.S32 R140, R140 ;  /* 0x0000008c008c7245 */ /* 0x000fe40000201400 */
[----:B------:R-:W-:Y:S03]  /*83d0*/  IABS R180, R180 ;  /* 0x000000b400b47213 */ /* 0x000fe60000000000 */
[----:B------:R-:W1:Y:S01]  /*83e0*/  MUFU.TANH R235, R235 ;  /* 0x000000eb00eb7308 */ /* 0x000e620000002400 */
[----:B---3--:R-:W-:Y:S01]  /*83f0*/  I2FP.F32.S32 R182, R143 ;  /* 0x0000008f00b67245 */ /* 0x008fe20000201400 */
[-C--:B--2---:R-:W-:Y:S01]  /*8400*/  FFMA.FTZ R15, R140, -R0.reuse, R233 ;  /* 0x800000008c0f7223 */ /* 0x084fe200000100e9 */
[----:B------:R-:W-:Y:S01]  /*8410*/  IADD3 R143, PT, PT, R134, -0x8, RZ ;  /* 0xfffffff8868f7810 */ /* 0x000fe20007ffe0ff */
[----:B------:R-:W-:Y:S01]  /*8420*/  FFMA.FTZ R10, R140, -R0, R10 ;  /* 0x800000008c0a7223 */ /* 0x000fe2000001000a */
[----:B------:R-:W-:Y:S01]  /*8430*/  IADD3 R140, PT, PT, R134, -0x9, RZ ;  /* 0xfffffff7868c7810 */ /* 0x000fe20007ffe0ff */
[----:B------:R-:W-:Y:S01]  /*8440*/  FMUL.FTZ R233, R49, UR6 ;  /* 0x0000000631e97c20 */ /* 0x000fe20008410000 */
[----:B------:R-:W-:Y:S03]  /*8450*/  IABS R143, R143 ;  /* 0x0000008f008f7213 */ /* 0x000fe60000000000 */
[----:B------:R-:W2:Y:S01]  /*8460*/  MUFU.TANH R11, R224 ;  /* 0x000000e0000b7308 */ /* 0x000ea20000002400 */
[----:B------:R-:W-:Y:S02]  /*8470*/  IABS R140, R140 ;  /* 0x0000008c008c7213 */ /* 0x000fe40000000000 */
[----:B------:R-:W-:Y:S02]  /*8480*/  I2FP.F32.S32 R143, R143 ;  /* 0x0000008f008f7245 */ /* 0x000fe40000201400 */
[----:B------:R-:W-:Y:S02]  /*8490*/  I2FP.F32.S32 R140, R140 ;  /* 0x0000008c008c7245 */ /* 0x000fe40000201400 */
[----:B------:R-:W-:Y:S03]  /*84a0*/  I2FP.F32.S32 R180, R180 ;  /* 0x000000b400b47245 */ /* 0x000fe60000201400 */
[----:B------:R-:W3:Y:S01]  /*84b0*/  MUFU.TANH R250, R250 ;  /* 0x000000fa00fa7308 */ /* 0x000ee20000002400 */
[-C--:B-1----:R-:W-:Y:S01]  /*84c0*/  FFMA.FTZ R26, R142, -R0.reuse, R235 ;  /* 0x800000008e1a7223 */ /* 0x082fe200000100eb */
[-C--:B------:R-:W-:Y:S01]  /*84d0*/  FFMA.FTZ R9, R140, -R0.reuse, R9 ;  /* 0x800000008c097223 */ /* 0x080fe20000010009 */
[----:B------:R-:W-:Y:S01]  /*84e0*/  IADD3 R142, PT, PT, R134, -0x1, RZ ;  /* 0xffffffff868e7810 */ /* 0x000fe20007ffe0ff */
[----:B------:R-:W-:Y:S01]  /*84f0*/  FFMA.FTZ R30, R180, -R0, R237 ;  /* 0x80000000b41e7223 */ /* 0x000fe200000100ed */
[----:B------:R-:W-:Y:S01]  /*8500*/  IABS R180, R134 ;  /* 0x0000008600b47213 */ /* 0x000fe20000000000 */
[----:B------:R-:W-:Y:S01]  /*8510*/  FMUL.FTZ R235, R36, UR6 ;  /* 0x0000000624eb7c20 */ /* 0x000fe20008410000 */
[----:B------:R-:W-:Y:S03]  /*8520*/  IABS R142, R142 ;  /* 0x0000008e008e7213 */ /* 0x000fe60000000000 */
[----:B------:R-:W1:Y:S01]  /*8530*/  MUFU.TANH R248, R248 ;  /* 0x000000f800f87308 */ /* 0x000e620000002400 */
[----:B--2---:R-:W-:Y:S01]  /*8540*/  FFMA.FTZ R11, R143, -R0, R11 ;  /* 0x800000008f0b7223 */ /* 0x004fe2000001000b */
[----:B------:R-:W-:Y:S01]  /*8550*/  I2FP.F32.S32 R180, R180 ;  /* 0x000000b400b47245 */ /* 0x000fe20000201400 */
[----:B------:R-:W-:Y:S01]  /*8560*/  FMUL.FTZ R224, R28, UR6 ;  /* 0x000000061ce07c20 */ /* 0x000fe20008410000 */
[----:B------:R-:W-:Y:S01]  /*8570*/  I2FP.F32.S32 R142, R142 ;  /* 0x0000008e008e7245 */ /* 0x000fe20000201400 */
[----:B------:R-:W-:Y:S02]  /*8580*/  FMUL.FTZ R237, R37, UR6 ;  /* 0x0000000625ed7c20 */ /* 0x000fe40008410000 */
[-C--:B------:R-:W-:Y:S03]  /*8590*/  FFMA.FTZ R19, R180, -R0.reuse, R225 ;  /* 0x80000000b4137223 */ /* 0x080fe600000100e1 */
[----:B------:R-:W-:Y:S01]  /*85a0*/  MUFU.TANH R229, R229 ;  /* 0x000000e500e57308 */ /* 0x000fe20000002400 */
[CC--:B------:R-:W-:Y:S01]  /*85b0*/  FFMA.FTZ R13, R142.reuse, -R0.reuse, R227 ;  /* 0x800000008e0d7223 */ /* 0x0c0fe200000100e3 */
[-C--:B------:R-:W-:Y:S01]  /*85c0*/  FFMA.FTZ R14, R142, -R0.reuse, R14 ;  /* 0x800000008e0e7223 */ /* 0x080fe2000001000e */
[C---:B------:R-:W-:Y:S01]  /*85d0*/  IADD3 R142, PT, PT, R134.reuse, 0x2f, RZ ;  /* 0x0000002f868e7810 */ /* 0x040fe20007ffe0ff */
[-C--:B---3--:R-:W-:Y:S01]  /*85e0*/  FFMA.FTZ R250, R143, -R0.reuse, R250 ;  /* 0x800000008ffa7223 */ /* 0x088fe200000100fa */
[----:B------:R-:W-:Y:S01]  /*85f0*/  IADD3 R143, PT, PT, R134, 0x30, RZ ;  /* 0x00000030868f7810 */ /* 0x000fe20007ffe0ff */
[----:B------:R-:W-:Y:S01]  /*8600*/  FFMA.FTZ R18, R180, -R0, R18 ;  /* 0x80000000b4127223 */ /* 0x000fe20000010012 */
[----:B------:R-:W-:Y:S03]  /*8610*/  IABS R142, R142 ;  /* 0x0000008e008e7213 */ /* 0x000fe60000000000 */
[----:B------:R-:W2:Y:S01]  /*8620*/  MUFU.TANH R183, R183 ;  /* 0x000000b700b77308 */ /* 0x000ea20000002400 */
[----:B------:R-:W-:Y:S01]  /*8630*/  IABS R143, R143 ;  /* 0x0000008f008f7213 */ /* 0x000fe20000000000 */
[----:B------:R-:W-:Y:S02]  /*8640*/  VIADD R180, R134, 0x38 ;  /* 0x0000003886b47836 */ /* 0x000fe40000000000 */
[----:B-1----:R-:W-:Y:S01]  /*8650*/  FFMA.FTZ R248, R140, -R0, R248 ;  /* 0x800000008cf87223 */ /* 0x002fe200000100f8 */
[----:B------:R-:W-:Y:S02]  /*8660*/  IADD3 R140, PT, PT, R134, 0x37, RZ ;  /* 0x00000037868c7810 */ /* 0x000fe40007ffe0ff */
[----:B------:R-:W-:Y:S03]  /*8670*/  I2FP.F32.S32 R143, R143 ;  /* 0x0000008f008f7245 */ /* 0x000fe60000201400 */
[----:B------:R-:W1:Y:S01]  /*8680*/  MUFU.TANH R141, R141 ;  /* 0x0000008d008d7308 */ /* 0x000e620000002400 */
[----:B------:R-:W-:Y:S01]  /*8690*/  IABS R140, R140 ;  /* 0x0000008c008c7213 */ /* 0x000fe20000000000 */
[C---:B------:R-:W-:Y:S01]  /*86a0*/  FFMA.FTZ R27, R143.reuse, -R0, R27 ;  /* 0x800000008f1b7223 */ /* 0x040fe2000001001b */
[----:B------:R-:W-:Y:S02]  /*86b0*/  IABS R180, R180 ;  /* 0x000000b400b47213 */ /* 0x000fe40000000000 */
[----:B------:R-:W-:Y:S05]  /*86c0*/  I2FP.F32.S32 R140, R140 ;  /* 0x0000008c008c7245 */ /* 0x000fea0000201400 */
[----:B------:R-:W3:Y:S01]  /*86d0*/  MUFU.TANH R252, R252 ;  /* 0x000000fc00fc7308 */ /* 0x000ee20000002400 */
[----:B------:R-:W-:Y:S01]  /*86e0*/  I2FP.F32.S32 R180, R180 ;  /* 0x000000b400b47245 */ /* 0x000fe20000201400 */
[-C--:B--2---:R-:W-:Y:S01]  /*86f0*/  FFMA.FTZ R21, R140, -R0.reuse, R183 ;  /* 0x800000008c157223 */ /* 0x084fe200000100b7 */
[----:B------:R-:W-:Y:S03]  /*8700*/  IADD3 R183, PT, PT, R134, -0x18, RZ ;  /* 0xffffffe886b77810 */ /* 0x000fe60007ffe0ff */
[CC--:B------:R-:W-:Y:S01]  /*8710*/  FFMA.FTZ R23, R180.reuse, -R0.reuse, R229 ;  /* 0x80000000b4177223 */ /* 0x0c0fe200000100e5 */
[----:B------:R-:W-:Y:S03]  /*8720*/  FFMA.FTZ R178, R180, -R0, R178 ;  /* 0x80000000b4b27223 */ /* 0x000fe600000100b2 */
[----:B------:R-:W2:Y:S01]  /*8730*/  MUFU.TANH R242, R242 ;  /* 0x000000f200f27308 */ /* 0x000ea20000002400 */
[----:B------:R-:W-:Y:S01]  /*8740*/  I2FP.F32.S32 R180, R142 ;  /* 0x0000008e00b47245 */ /* 0x000fe20000201400 */
[-C--:B-1----:R-:W-:Y:S01]  /*8750*/  FFMA.FTZ R42, R140, -R0.reuse, R141 ;  /* 0x800000008c2a7223 */ /* 0x082fe2000001008d */
[----:B------:R-:W-:Y:S03]  /*8760*/  IABS R183, R183 ;  /* 0x000000b700b77213 */ /* 0x000fe60000000000 */
[CC--:B------:R-:W-:Y:S01]  /*8770*/  FFMA.FTZ R25, R180.reuse, -R0.reuse, R25 ;  /* 0x80000000b4197223 */ /* 0x0c0fe20000010019 */
[----:B------:R-:W-:Y:S03]  /*8780*/  I2FP.F32.S32 R183, R183 ;  /* 0x000000b700b77245 */ /* 0x000fe60000201400 */
[----:B------:R-:W1:Y:S01]  /*8790*/  MUFU.TANH R239, R239 ;  /* 0x000000ef00ef7308 */ /* 0x000e620000002400 */
[-C--:B---3--:R-:W-:Y:S02]  /*87a0*/  FFMA.FTZ R252, R143, -R0.reuse, R252 ;  /* 0x800000008ffc7223 */ /* 0x088fe400000100fc */
[----:B------:R-:W3:Y:S01]  /*87b0*/  LDSM.16.M88.4 R140, [R187+0x5800] ;  /* 0x00580000bb8c783b */ /* 0x000ee20000000200 */
[----:B------:R-:W-:Y:S06]  /*87c0*/  DEPBAR.LE SB0, 0x0 ;  /* 0x000080000000791a */ /* 0x000fec0000000000 */
[----:B------:R-:W4:Y:S01]  /*87d0*/  MUFU.TANH R241, R241 ;  /* 0x000000f100f17308 */ /* 0x000f220000002400 */
[-C--:B--2---:R-:W-:Y:S01]  /*87e0*/  FFMA.FTZ R242, R180, -R0.reuse, R242 ;  /* 0x80000000b4f27223 */ /* 0x084fe200000100f2 */
[----:B------:R-:W-:Y:S08]  /*87f0*/  IADD3 R180, PT, PT, R134, -0x11, RZ ;  /* 0xffffffef86b47810 */ /* 0x000ff00007ffe0ff */
[----:B------:R-:W2:Y:S01]  /*8800*/  MUFU.TANH R251, R251 ;  /* 0x000000fb00fb7308 */ /* 0x000ea20000002400 */
[----:B------:R-:W-:Y:S01]  /*8810*/  BAR.SYNC.DEFER_BLOCKING 0x0 ;  /* 0x0000000000007b1d */ /* 0x000fe20000010000 */
[C---:B-1----:R-:W-:Y:S01]  /*8820*/  FFMA.FTZ R17, R182.reuse, -R0, R239 ;  /* 0x80000000b6117223 */ /* 0x042fe200000100ef */
[----:B------:R-:W-:Y:S01]  /*8830*/  IABS R180, R180 ;  /* 0x000000b400b47213 */ /* 0x000fe20000000000 */
[----:B------:R-:W-:Y:S03]  /*8840*/  FMUL.FTZ R239, R41, UR6 ;  /* 0x0000000629ef7c20 */ /* 0x000fe60008410000 */
[----:B------:R-:W-:Y:S03]  /*8850*/  I2FP.F32.S32 R180, R180 ;  /* 0x000000b400b47245 */ /* 0x000fe60000201400 */
[----:B------:R-:W1:Y:S01]  /*8860*/  MUFU.TANH R244, R244 ;  /* 0x000000f400f47308 */ /* 0x000e620000002400 */
[----:B----4-:R-:W-:Y:S01]  /*8870*/  FFMA.FTZ R22, R182, -R0, R241 ;  /* 0x80000000b6167223 */ /* 0x010fe200000100f1 */
[----:B------:R-:W-:Y:S02]  /*8880*/  VIADD R182, R134, 0xfffffff0 ;  /* 0xfffffff086b67836 */ /* 0x000fe40000000000 */
[----:B------:R-:W-:Y:S03]  /*8890*/  FMUL.FTZ R241, R40, UR6 ;  /* 0x0000000628f17c20 */ /* 0x000fe60008410000 */
[----:B------:R-:W-:Y:S03]  /*88a0*/  IABS R182, R182 ;  /* 0x000000b600b67213 */ /* 0x000fe60000000000 */
[----:B------:R4:W-:Y:S01]  /*88b0*/  MUFU.TANH R31, R224 ;  /* 0x000000e0001f7308 */ /* 0x0009e20000002400 */
[C---:B--2---:R-:W-:Y:S01]  /*88c0*/  FFMA.FTZ R251, R180.reuse, -R0, R251 ;  /* 0x80000000b4fb7223 */ /* 0x044fe200000100fb */
[----:B------:R-:W-:Y:S08]  /*88d0*/  I2FP.F32.S32 R182, R182 ;  /* 0x000000b600b67245 */ /* 0x000ff00000201400 */
[----:B------:R-:W2:Y:S01]  /*88e0*/  MUFU.TANH R231, R231 ;  /* 0x000000e700e77308 */ /* 0x000ea20000002400 */
[----:B-1----:R-:W-:Y:S01]  /*88f0*/  FFMA.FTZ R244, R180, -R0, R244 ;  /* 0x80000000b4f47223 */ /* 0x002fe200000100f4 */
[C---:B------:R-:W-:Y:S01]  /*8900*/  IADD3 R180, PT, PT, R134.reuse, 0x27, RZ ;  /* 0x0000002786b47810 */ /* 0x040fe20007ffe0ff */
[-C--:B---3--:R-:W-:Y:S07]  /*8910*/  HMMA.16816.F32 R52, R148, R140.reuse, R52 ;  /* 0x0000008c9434723c */ /* 0x088fee0000001834 */
[----:B------:R-:W1:Y:S01]  /*8920*/  MUFU.TANH R246, R246 ;  /* 0x000000f600f67308 */ /* 0x000e620000002400 */
[----:B----4-:R-:W-:Y:S01]  /*8930*/  FMUL.FTZ R224, R47, UR6 ;  /* 0x000000062fe07c20 */ /* 0x010fe20008410000 */
[----:B------:R-:W-:Y:S01]  /*8940*/  IABS R180, R180 ;  /* 0x000000b400b47213 */ /* 0x000fe20000000000 */
[C---:B------:R-:W-:Y:S04]  /*8950*/  HMMA.16816.F32 R56, R136.reuse, R140, R56 ;  /* 0x0000008c8838723c */ /* 0x040fe80000001838 */
[----:B------:R-:W-:Y:S03]  /*8960*/  IADD3 R141, PT, PT, R134, 0x1f, RZ ;  /* 0x0000001f868d7810 */ /* 0x000fe60007ffe0ff */
[----:B------:R-:W3:Y:S01]  /*8970*/  MUFU.TANH R238, R238 ;  /* 0x000000ee00ee7308 */ /* 0x000ee20000002400 */
[----:B--2---:R-:W-:Y:S01]  /*8980*/  FFMA.FTZ R47, R182, -R0, R231 ;  /* 0x80000000b62f7223 */ /* 0x004fe200000100e7 */
[----:B------:R-:W-:Y:S01]  /*8990*/  I2FP.F32.S32 R180, R180 ;  /* 0x000000b400b47245 */ /* 0x000fe20000201400 */
[-C--:B------:R-:W-:Y:S03]  /*89a0*/  HMMA.16816.F32 R60, R136, R142.reuse, R60 ;  /* 0x0000008e883c723c */ /* 0x080fe6000000183c */
[----:B------:R-:W-:Y:S01]  /*89b0*/  IABS R141, R141 ;  /* 0x0000008d008d7213 */ /* 0x000fe20000000000 */
[-C--:B------:R-:W-:Y:S03]  /*89c0*/  FFMA.FTZ R29, R180, -R0.reuse, R29 ;  /* 0x80000000b41d7223 */ /* 0x080fe6000001001d */
[----:B------:R-:W2:Y:S01]  /*89d0*/  MUFU.TANH R247, R247 ;  /* 0x000000f700f77308 */ /* 0x000ea20000002400 */
[----:B-1----:R-:W-:Y:S01]  /*89e0*/  FFMA.FTZ R246, R182, -R0, R246 ;  /* 0x80000000b6f67223 */ /* 0x002fe200000100f6 */
[----:B------:R-:W-:Y:S01]  /*89f0*/  IADD3 R182, PT, PT, R134, -0x19, RZ ;  /* 0xffffffe786b67810 */ /* 0x000fe20007ffe0ff */
[----:B------:R-:W-:Y:S01]  /*8a00*/  FMUL.FTZ R231, R48, UR6 ;  /* 0x0000000630e77c20 */ /* 0x000fe20008410000 */
[----:B------:R-:W-:Y:S01]  /*8a10*/  IADD3 R140, PT, PT, R134, 0x20, RZ ;  /* 0x00000020868c7810 */ /* 0x000fe20007ffe0ff */
[----:B------:R-:W-:Y:S05]  /*8a20*/  HMMA.16816.F32 R64, R148, R142, R64 ;  /* 0x0000008e9440723c */ /* 0x000fea0000001840 */
[----:B------:R-:W1:Y:S01]  /*8a30*/  MUFU.TANH R230, R230 ;  /* 0x000000e600e67308 */ /* 0x000e620000002400 */
[----:B------:R-:W-:Y:S01]  /*8a40*/  IABS R182, R182 ;  /* 0x000000b600b67213 */ /* 0x000fe20000000000 */
[----:B---3--:R-:W-:Y:S01]  /*8a50*/  FFMA.FTZ R238, R180, -R0, R238 ;  /* 0x80000000b4ee7223 */ /* 0x008fe200000100ee */
[----:B------:R-:W-:Y:S01]  /*8a60*/  FMUL.FTZ R180, R54, UR6 ;  /* 0x0000000636b47c20 */ /* 0x000fe20008410000 */
[----:B------:R-:W-:Y:S01]  /*8a70*/  MOV R54, R141 ;  /* 0x0000008d00367202 */ /* 0x000fe20000000f00 */
[----:B------:R-:W-:Y:S01]  /*8a80*/  FMUL.FTZ R59, R59, UR6 ;  /* 0x000000063b3b7c20 */ /* 0x000fe20008410000 */
[----:B------:R-:W-:Y:S01]  /*8a90*/  I2FP.F32.S32 R182, R182 ;  /* 0x000000b600b67245 */ /* 0x000fe20000201400 */
[----:B------:R-:W-:Y:S03]  /*8aa0*/  FMUL.FTZ R56, R56, UR6 ;  /* 0x0000000638387c20 */ /* 0x000fe60008410000 */
[----:B------:R-:W3:Y:S01]  /*8ab0*/  MUFU.TANH R239, R239 ;  /* 0x000000ef00ef7308 */ /* 0x000ee20000002400 */
[----:B------:R-:W-:Y:S01]  /*8ac0*/  IABS R140, R140 ;  /* 0x0000008c008c7213 */ /* 0x000fe20000000000 */
[----:B------:R-:W-:Y:S01]  /*8ad0*/  FMUL.FTZ R58, R58, UR6 ;  /* 0x000000063a3a7c20 */ /* 0x000fe20008410000 */
[----:B--2---:R-:W-:Y:S01]  /*8ae0*/  FFMA.FTZ R247, R182, -R0, R247 ;  /* 0x80000000b6f77223 */ /* 0x004fe200000100f7 */
[----:B------:R-:W-:Y:S01]  /*8af0*/  I2FP.F32.S32 R54, R54 ;  /* 0x0000003600367245 */ /* 0x000fe20000201400 */
[----:B------:R-:W-:Y:S01]  /*8b00*/  FMUL.FTZ R57, R57, UR6 ;  /* 0x0000000639397c20 */ /* 0x000fe20008410000 */
[----:B------:R-:W-:Y:S01]  /*8b10*/  I2FP.F32.S32 R141, R140 ;  /* 0x0000008c008d7245 */ /* 0x000fe20000201400 */
[----:B------:R-:W-:Y:S03]  /*8b20*/  FMUL.FTZ R62, R62, UR6 ;  /* 0x000000063e3e7c20 */ /* 0x000fe60008410000 */
[----:B------:R-:W2:Y:S01]  /*8b30*/  MUFU.TANH R224, R224 ;  /* 0x000000e000e07308 */ /* 0x000ea20000002400 */
[----:B-1----:R-:W-:Y:S01]  /*8b40*/  FFMA.FTZ R230, R182, -R0, R230 ;  /* 0x80000000b6e67223 */ /* 0x002fe200000100e6 */
[C---:B------:R-:W-:Y:S02]  /*8b50*/  VIADD R182, R134.reuse, 0xffffffe0 ;  /* 0xffffffe086b67836 */ /* 0x040fe40000000000 */
[----:B------:R-:W-:Y:S01]  /*8b60*/  FMUL.FTZ R53, R53, UR6 ;  /* 0x0000000635357c20 */ /* 0x000fe20008410000 */
[----:B------:R-:W-:Y:S02]  /*8b70*/  VIADD R136, R134, 0x17 ;  /* 0x0000001786887836 */ /* 0x000fe40000000000 */
[----:B------:R-:W-:Y:S01]  /*8b80*/  FMUL.FTZ R60, R60, UR6 ;  /* 0x000000063c3c7c20 */ /* 0x000fe20008410000 */
[----:B------:R-:W-:Y:S01]  /*8b90*/  FMUL.FTZ R61, R61, UR6 ;  /* 0x000000063d3d7c20 */ /* 0x000fe20008410000 */
[----:B------:R-:W-:Y:S01]  /*8ba0*/  IABS R140, R182 ;  /* 0x000000b6008c7213 */ /* 0x000fe20000000000 */
[----:B------:R-:W1:Y:S01]  /*8bb0*/  MUFU.TANH R235, R235 ;  /* 0x000000eb00eb7308 */ /* 0x000e620000002400 */
[-C--:B---3--:R-:W-:Y:S01]  /*8bc0*/  FFMA.FTZ R239, R54, -R0.reuse, R239 ;  /* 0x8000000036ef7223 */ /* 0x088fe200000100ef */
[----:B------:R-:W-:Y:S01]  /*8bd0*/  FMUL.FTZ R64, R64, UR6 ;  /* 0x0000000640407c20 */ /* 0x000fe20008410000 */
[----:B------:R-:W-:Y:S01]  /*8be0*/  FMUL.FTZ R55, R55, UR6 ;  /* 0x0000000637377c20 */ /* 0x000fe20008410000 */
[----:B------:R-:W-:Y:S01]  /*8bf0*/  FMUL.FTZ R63, R63, UR6 ;  /* 0x000000063f3f7c20 */ /* 0x000fe20008410000 */
[----:B------:R-:W-:Y:S01]  /*8c00*/  FMUL.FTZ R65, R65, UR6 ;  /* 0x0000000641417c20 */ /* 0x000fe20008410000 */
[----:B------:R-:W-:Y:S01]  /*8c10*/  FMUL.FTZ R66, R66, UR6 ;  /* 0x0000000642427c20 */ /* 0x000fe20008410000 */
[----:B------:R-:W-:Y:S03]  /*8c20*/  FMUL.FTZ R67, R67, UR6 ;  /* 0x0000000643437c20 */ /* 0x000fe60008410000 */
[----:B------:R-:W3:Y:S01]  /*8c30*/  MUFU.TANH R232, R232 ;  /* 0x000000e800e87308 */ /* 0x000ee20000002400 */
[----:B--2---:R-:W-:Y:S01]  /*8c40*/  FFMA.FTZ R224, R54, -R0, R224 ;  /* 0x8000000036e07223 */ /* 0x004fe200000100e0 */
[----:B------:R-:W-:Y:S08]  /*8c50*/  I2FP.F32.S32 R54, R140 ;  /* 0x0000008c00367245 */ /* 0x000ff00000201400 */
[----:B------:R-:W2:Y:S01]  /*8c60*/  MUFU.TANH R241, R241 ;  /* 0x000000f100f17308 */ /* 0x000ea20000002400 */
[CC--:B-1----:R-:W-:Y:S09]  /*8c70*/  FFMA.FTZ R235, R54.reuse, -R0.reuse, R235 ;  /* 0x8000000036eb7223 */ /* 0x0c2ff200000100eb */
[----:B------:R-:W1:Y:S01]  /*8c80*/  MUFU.TANH R236, R236 ;  /* 0x000000ec00ec7308 */ /* 0x000e620000002400 */
[-C--:B---3--:R-:W-:Y:S01]  /*8c90*/  FFMA.FTZ R232, R54, -R0.reuse, R232 ;  /* 0x8000000036e87223 */ /* 0x088fe200000100e8 */
[C---:B------:R-:W-:Y:S08]  /*8ca0*/  IADD3 R54, PT, PT, R134.reuse, -0x28, RZ ;  /* 0xffffffd886367810 */ /* 0x040ff00007ffe0ff */
[----:B------:R-:W3:Y:S01]  /*8cb0*/  MUFU.TANH R249, R249 ;  /* 0x000000f900f97308 */ /* 0x000ee20000002400 */
[CC--:B--2---:R-:W-:Y:S09]  /*8cc0*/  FFMA.FTZ R241, R141.reuse, -R0.reuse, R241 ;  /* 0x800000008df17223 */ /* 0x0c4ff200000100f1 */
[----:B------:R-:W2:Y:S01]  /*8cd0*/  MUFU.TANH R228, R228 ;  /* 0x000000e400e47308 */ /* 0x000ea20000002400 */
[-C--:B-1----:R-:W-:Y:S09]  /*8ce0*/  FFMA.FTZ R236, R141, -R0.reuse, R236 ;  /* 0x800000008dec7223 */ /* 0x082ff200000100ec */
[----:B------:R1:W-:Y:S01]  /*8cf0*/  MUFU.TANH R140, R59 ;  /* 0x0000003b008c7308 */ /* 0x0003e20000002400 */
[CC--:B---3--:R-:W-:Y:S09]  /*8d00*/  FFMA.FTZ R249, R183.reuse, -R0.reuse, R249 ;  /* 0x80000000b7f97223 */ /* 0x0c8ff200000100f9 */
[----:B------:R3:W-:Y:S01]  /*8d10*/  MUFU.TANH R229, R56 ;  /* 0x0000003800e57308 */ /* 0x0007e20000002400 */
[----:B--2---:R-:W-:Y:S01]  /*8d20*/  FFMA.FTZ R228, R183, -R0, R228 ;  /* 0x80000000b7e47223 */ /* 0x004fe200000100e4 */
[C---:B------:R-:W-:Y:S05]  /*8d30*/  VIADD R183, R134.reuse, 0x28 ;  /* 0x0000002886b77836 */ /* 0x040fea0000000000 */
[----:B------:R-:W-:Y:S03]  /*8d40*/  IABS R183, R183 ;  /* 0x000000b700b77213 */ /* 0x000fe60000000000 */
[----:B------:R-:W2:Y:S01]  /*8d50*/  MUFU.TANH R240, R240 ;  /* 0x000000f000f07308 */ /* 0x000ea20000002400 */
[----:B-1----:R-:W-:Y:S02]  /*8d60*/  IABS R59, R54 ;  /* 0x00000036003b7213 */ /* 0x002fe40000000000 */
[C---:B------:R-:W-:Y:S02]  /*8d70*/  IADD3 R54, PT, PT, R134.reuse, 0x18, RZ ;  /* 0x0000001886367810 */ /* 0x040fe40007ffe0ff */
[----:B------:R-:W-:Y:S02]  /*8d80*/  I2FP.F32.S32 R183, R183 ;  /* 0x000000b700b77245 */ /* 0x000fe40000201400 */
[----:B------:R-:W-:Y:S03]  /*8d90*/  IABS R54, R54 ;  /* 0x0000003600367213 */ /* 0x000fe60000000000 */
[----:B------:R-:W1:Y:S01]  /*8da0*/  MUFU.TANH R245, R245 ;  /* 0x000000f500f57308 */ /* 0x000e620000002400 */
[----:B---3--:R-:W-:Y:S01]  /*8db0*/  I2FP.F32.S32 R56, R59 ;  /* 0x0000003b00387245 */ /* 0x008fe20000201400 */
[C---:B------:R-:W-:Y:S01]  /*8dc0*/  FFMA.FTZ R31, R183.reuse, -R0, R31 ;  /* 0x80000000b71f7223 */ /* 0x040fe2000001001f */
[----:B------:R-:W-:Y:S02]  /*8dd0*/  IADD3 R59, PT, PT, R134, 0x8, RZ ;  /* 0x00000008863b7810 */ /* 0x000fe40007ffe0ff */
[----:B------:R-:W-:Y:S02]  /*8de0*/  I2FP.F32.S32 R54, R54 ;  /* 0x0000003600367245 */ /* 0x000fe40000201400 */
[----:B------:R-:W-:Y:S03]  /*8df0*/  IABS R59, R59 ;  /* 0x0000003b003b7213 */ /* 0x000fe60000000000 */
[----:B------:R-:W3:Y:S01]  /*8e00*/  MUFU.TANH R141, R58 ;  /* 0x0000003a008d7308 */ /* 0x000ee20000002400 */
[-C--:B--2---:R-:W-:Y:S01]  /*8e10*/  FFMA.FTZ R240, R183, -R0.reuse, R240 ;  /* 0x80000000b7f07223 */ /* 0x084fe200000100f0 */
[----:B------:R-:W-:Y:S01]  /*8e20*/  FMUL.FTZ R183, R52, UR6 ;  /* 0x0000000634b77c20 */ /* 0x000fe20008410000 */
[----:B------:R-:W-:Y:S02]  /*8e30*/  I2FP.F32.S32 R59, R59 ;  /* 0x0000003b003b7245 */ /* 0x000fe40000201400 */
[----:B------:R-:W-:Y:S05]  /*8e40*/  IADD3 R52, PT, PT, R134, -0x21, RZ ;  /* 0xffffffdf86347810 */ /* 0x000fea0007ffe0ff */
[----:B------:R-:W2:Y:S01]  /*8e50*/  MUFU.TANH R181, R181 ;  /* 0x000000b500b57308 */ /* 0x000ea20000002400 */
[C---:B-1----:R-:W-:Y:S01]  /*8e60*/  FFMA.FTZ R245, R54.reuse, -R0, R245 ;  /* 0x8000000036f57223 */ /* 0x042fe200000100f5 */
[----:B------:R-:W-:Y:S08]  /*8e70*/  IABS R52, R52 ;  /* 0x0000003400347213 */ /* 0x000ff00000000000 */
[----:B------:R-:W1:Y:S01]  /*8e80*/  MUFU.TANH R231, R231 ;  /* 0x000000e700e77308 */ /* 0x000e620000002400 */
[----:B---3--:R-:W-:Y:S01]  /*8e90*/  FFMA.FTZ R141, R54, -R0, R141 ;  /* 0x80000000368d7223 */ /* 0x008fe2000001008d */
[----:B------:R-:W-:Y:S02]  /*8ea0*/  I2FP.F32.S32 R58, R52 ;  /* 0x00000034003a7245 */ /* 0x000fe40000201400 */
[----:B------:R-:W-:Y:S06]  /*8eb0*/  IABS R52, R136 ;  /* 0x0000008800347213 */ /* 0x000fec0000000000 */
[----:B------:R-:W3:Y:S01]  /*8ec0*/  MUFU.TANH R180, R180 ;  /* 0x000000b400b47308 */ /* 0x000ee20000002400 */
[----:B--2---:R-:W-:Y:S01]  /*8ed0*/  FFMA.FTZ R54, R59, -R0, R181 ;  /* 0x800000003b367223 */ /* 0x004fe200000100b5 */
[----:B------:R-:W-:Y:S05]  /*8ee0*/  I2FP.F32.S32 R52, R52 ;  /* 0x0000003400347245 */ /* 0x000fea0000201400 */
[-C--:B------:R-:W-:Y:S03]  /*8ef0*/  FFMA.FTZ R140, R52, -R0.reuse, R140 ;  /* 0x80000000348c7223 */ /* 0x080fe6000001008c */
[----:B------:R2:W-:Y:S01]  /*8f00*/  MUFU.TANH R227, R57 ;  /* 0x0000003900e37308 */ /* 0x0005e20000002400 */
[CC--:B-1----:R-:W-:Y:S09]  /*8f10*/  FFMA.FTZ R231, R56.reuse, -R0.reuse, R231 ;  /* 0x8000000038e77223 */ /* 0x0c2ff200000100e7 */
[----:B------:R1:W-:Y:S01]  /*8f20*/  MUFU.TANH R139, R62 ;  /* 0x0000003e008b7308 */ /* 0x0003e20000002400 */
[----:B---3--:R-:W-:Y:S01]  /*8f30*/  FFMA.FTZ R180, R56, -R0, R180 ;  /* 0x8000000038b47223 */ /* 0x008fe200000100b4 */
[C---:B------:R-:W-:Y:S04]  /*8f40*/  IADD3 R56, PT, PT, R134.reuse, 0x7, RZ ;  /* 0x0000000786387810 */ /* 0x040fe80007ffe0ff */
[----:B------:R-:W-:Y:S04]  /*8f50*/  IABS R56, R56 ;  /* 0x0000003800387213 */ /* 0x000fe80000000000 */
[----:B------:R-:W3:Y:S01]  /*8f60*/  MUFU.TANH R243, R243 ;  /* 0x000000f300f37308 */ /* 0x000ee20000002400 */
[----:B--2---:R-:W-:Y:S01]  /*8f70*/  VIADD R57, R134, 0xffffffc8 ;  /* 0xffffffc886397836 */ /* 0x004fe20000000000 */
[----:B------:R-:W-:Y:S04]  /*8f80*/  I2FP.F32.S32 R56, R56 ;  /* 0x0000003800387245 */ /* 0x000fe80000201400 */
[----:B------:R-:W-:Y:S04]  /*8f90*/  IABS R57, R57 ;  /* 0x0000003900397213 */ /* 0x000fe80000000000 */
[----:B------:R2:W-:Y:S01]  /*8fa0*/  MUFU.TANH R181, R53 ;  /* 0x0000003500b57308 */ /* 0x0005e20000002400 */
[----:B-1----:R-:W-:Y:S02]  /*8fb0*/  FMNMX3.FTZ R62, R132, R17, R15, !PT ;  /* 0x00000011843e7276 */ /* 0x002fe4000781000f */
[----:B------:R-:W-:Y:S02]  /*8fc0*/  I2FP.F32.S32 R57, R57 ;  /* 0x0000003900397245 */ /* 0x000fe40000201400 */
[----:B------:R-:W-:Y:S05]  /*8fd0*/  FMNMX3.FTZ R62, R62, R23, R21, !PT ;  /* 0x000000173e3e7276 */ /* 0x000fea0007810015 */
[----:B------:R-:W1:Y:S01]  /*8fe0*/  MUFU.TANH R237, R237 ;  /* 0x000000ed00ed7308 */ /* 0x000e620000002400 */
[----:B---3--:R-:W-:Y:S01]  /*8ff0*/  FFMA.FTZ R243, R52, -R0, R243 ;  /* 0x8000000034f37223 */ /* 0x008fe200000100f3 */
[----:B------:R-:W-:Y:S02]  /*9000*/  IADD3 R52, PT, PT, R134, 0x10, RZ ;  /* 0x0000001086347810 */ /* 0x000fe40007ffe0ff */
[----:B------:R-:W-:Y:S02]  /*9010*/  FMNMX3.FTZ R62, R62, R27, R25, !PT ;  /* 0x0000001b3e3e7276 */ /* 0x000fe40007810019 */
[----:B------:R-:W-:Y:S04]  /*9020*/  IABS R52, R52 ;  /* 0x0000003400347213 */ /* 0x000fe80000000000 */
[----:B------:R-:W3:Y:S01]  /*9030*/  MUFU.TANH R234, R234 ;  /* 0x000000ea00ea7308 */ /* 0x000ee20000002400 */
[----:B--2---:R-:W-:Y:S02]  /*9040*/  FMNMX3.FTZ R53, R3, R30, R26, !PT ;  /* 0x0000001e03357276 */ /* 0x004fe4000781001a */
[----:B------:R-:W-:Y:S02]  /*9050*/  I2FP.F32.S32 R7, R52 ;  /* 0x0000003400077245 */ /* 0x000fe40000201400 */
[----:B------:R-:W-:Y:S02]  /*9060*/  FMNMX3.FTZ R53, R53, R22, R10, !PT ;  /* 0x0000001635357276 */ /* 0x000fe4000781000a */
[----:B------:R-:W-:Y:S03]  /*9070*/  FMNMX3.FTZ R62, R62, R31, R29, !PT ;  /* 0x0000001f3e3e7276 */ /* 0x000fe6000781001d */
[----:B------:R-:W2:Y:S01]  /*9080*/  MUFU.TANH R135, R135 ;  /* 0x0000008700877308 */ /* 0x000ea20000002400 */
[----:B-1----:R-:W-:Y:S01]  /*9090*/  FFMA.FTZ R237, R58, -R0, R237 ;  /* 0x800000003aed7223 */ /* 0x002fe200000100ed */
[----:B------:R-:W-:Y:S01]  /*90a0*/  FMNMX3.FTZ R53, R53, R178, R42, !PT ;  /* 0x000000b235357276 */ /* 0x000fe2000781002a */
[CC--:B------:R-:W-:Y:S01]  /*90b0*/  FFMA.FTZ R229, R7.reuse, -R0.reuse, R229 ;  /* 0x8000000007e57223 */ /* 0x0c0fe200000100e5 */
[----:B------:R-:W-:Y:S01]  /*90c0*/  FMNMX3.FTZ R62, R62, R241, R239, !PT ;  /* 0x000000f13e3e7276 */ /* 0x000fe200078100ef */
[----:B------:R-:W-:Y:S01]  /*90d0*/  FFMA.FTZ R139, R7, -R0, R139 ;  /* 0x80000000078b7223 */ /* 0x000fe2000001008b */
[----:B------:R-:W-:Y:S04]  /*90e0*/  FMNMX3.FTZ R53, R53, R252, R242, !PT ;  /* 0x000000fc35357276 */ /* 0x000fe800078100f2 */
[----:B------:R1:W4:Y:S01]  /*90f0*/  MUFU.TANH R226, R60 ;  /* 0x0000003c00e27308 */ /* 0x0003220000002400 */
[----:B---3--:R-:W-:Y:S01]  /*9100*/  FFMA.FTZ R234, R58, -R0, R234 ;  /* 0x800000003aea7223 */ /* 0x008fe200000100ea */
[----:B------:R-:W-:Y:S02]  /*9110*/  IADD3 R58, PT, PT, R134, 0xf, RZ ;  /* 0x0000000f863a7810 */ /* 0x000fe40007ffe0ff */
[----:B------:R-:W-:Y:S02]  /*9120*/  FMNMX3.FTZ R53, R53, R240, R238, !PT ;  /* 0x000000f035357276 */ /* 0x000fe400078100ee */
[----:B------:R-:W-:Y:S04]  /*9130*/  IABS R58, R58 ;  /* 0x0000003a003a7213 */ /* 0x000fe80000000000 */
[----:B------:R-:W3:Y:S01]  /*9140*/  MUFU.TANH R225, R61 ;  /* 0x0000003d00e17308 */ /* 0x000ee20000002400 */
[----:B--2---:R-:W-:Y:S01]  /*9150*/  FFMA.FTZ R52, R56, -R0, R135 ;  /* 0x8000000038347223 */ /* 0x004fe20000010087 */
[----:B------:R-:W-:Y:S02]  /*9160*/  I2FP.F32.S32 R5, R58 ;  /* 0x0000003a00057245 */ /* 0x000fe40000201400 */
[----:B------:R-:W-:Y:S02]  /*9170*/  IADD3 R58, PT, PT, R134, -0x39, RZ ;  /* 0xffffffc7863a7810 */ /* 0x000fe40007ffe0ff */
[----:B------:R-:W-:Y:S01]  /*9180*/  FMNMX3.FTZ R62, R62, R245, R243, !PT ;  /* 0x000000f53e3e7276 */ /* 0x000fe200078100f3 */
[-C--:B------:R-:W-:Y:S03]  /*9190*/  FFMA.FTZ R227, R5, -R0.reuse, R227 ;  /* 0x8000000005e37223 */ /* 0x080fe600000100e3 */
[----:B------:R-:W2:Y:S01]  /*91a0*/  MUFU.TANH R182, R64 ;  /* 0x0000004000b67308 */ /* 0x000ea20000002400 */
[----:B-1----:R-:W-:Y:S01]  /*91b0*/  FMNMX3.FTZ R60, R2, R19, R13, !PT ;  /* 0x00000013023c7276 */ /* 0x002fe2000781000d */
[-C--:B----4-:R-:W-:Y:S01]  /*91c0*/  FFMA.FTZ R226, R59, -R0.reuse, R226 ;  /* 0x800000003be27223 */ /* 0x090fe200000100e2 */
[----:B------:R-:W-:Y:S02]  /*91d0*/  IADD3 R59, PT, PT, R134, -0x29, RZ ;  /* 0xffffffd7863b7810 */ /* 0x000fe40007ffe0ff */
[----:B------:R-:W-:Y:S02]  /*91e0*/  FMNMX3.FTZ R60, R60, R11, R9, !PT ;  /* 0x0000000b3c3c7276 */ /* 0x000fe40007810009 */
[----:B------:R-:W-:Y:S03]  /*91f0*/  IABS R59, R59 ;  /* 0x0000003b003b7213 */ /* 0x000fe60000000000 */
[----:B------:R-:W-:Y:S01]  /*9200*/  MUFU.TANH R166, R55 ;  /* 0x0000003700a67308 */ /* 0x000fe20000002400 */
[----:B---3--:R-:W-:Y:S01]  /*9210*/  FFMA.FTZ R225, R56, -R0, R225 ;  /* 0x8000000038e17223 */ /* 0x008fe200000100e1 */
[C---:B------:R-:W-:Y:S02]  /*9220*/  IADD3 R56, PT, PT, R134.reuse, -0x31, RZ ;  /* 0xffffffcf86387810 */ /* 0x040fe40007ffe0ff */
[----:B------:R-:W-:Y:S02]  /*9230*/  FMNMX3.FTZ R61, R133, R54, R52, !PT ;  /* 0x00000036853d7276 */ /* 0x000fe40007810034 */
[----:B------:R-:W-:Y:S04]  /*9240*/  IABS R56, R56 ;  /* 0x0000003800387213 */ /* 0x000fe80000000000 */
[----:B------:R-:W1:Y:S01]  /*9250*/  MUFU.TANH R138, R63 ;  /* 0x0000003f008a7308 */ /* 0x000e620000002400 */
[----:B--2---:R-:W-:Y:S01]  /*9260*/  FFMA.FTZ R182, R57, -R0, R182 ;  /* 0x8000000039b67223 */ /* 0x004fe200000100b6 */
[----:B------:R-:W-:Y:S02]  /*9270*/  IADD3 R57, PT, PT, R134, -0x30, RZ ;  /* 0xffffffd086397810 */ /* 0x000fe40007ffe0ff */
[----:B------:R-:W-:Y:S02]  /*9280*/  FMNMX3.FTZ R61, R61, R18, R14, !PT ;  /* 0x000000123d3d7276 */ /* 0x000fe4000781000e */
[----:B------:R-:W-:Y:S04]  /*9290*/  IABS R57, R57 ;  /* 0x0000003900397213 */ /* 0x000fe80000000000 */
[----:B------:R-:W2:Y:S01]  /*92a0*/  MUFU.TANH R233, R233 ;  /* 0x000000e900e97308 */ /* 0x000ea20000002400 */
[----:B------:R-:W-:Y:S02]  /*92b0*/  FMNMX3.FTZ R60, R60, R47, R251, !PT ;  /* 0x0000002f3c3c7276 */ /* 0x000fe400078100fb */
[----:B------:R-:W-:Y:S02]  /*92c0*/  I2FP.F32.S32 R59, R59 ;  /* 0x0000003b003b7245 */ /* 0x000fe40000201400 */
[----:B------:R-:W-:Y:S02]  /*92d0*/  I2FP.F32.S32 R57, R57 ;  /* 0x0000003900397245 */ /* 0x000fe40000201400 */
[----:B------:R-:W-:Y:S03]  /*92e0*/  I2FP.F32.S32 R56, R56 ;  /* 0x0000003800387245 */ /* 0x000fe60000201400 */
[----:B------:R-:W3:Y:S01]  /*92f0*/  MUFU.TANH R183, R183 ;  /* 0x000000b700b77308 */ /* 0x000ee20000002400 */
[----:B------:R-:W-:Y:S01]  /*9300*/  FMNMX3.FTZ R4, R53, R236, R224, !PT ;  /* 0x000000ec35047276 */ /* 0x000fe200078100e0 */
[----:B-1----:R-:W-:Y:S01]  /*9310*/  FFMA.FTZ R138, R5, -R0, R138 ;  /* 0x80000000058a7223 */ /* 0x002fe2000001008a */
[----:B------:R-:W-:Y:S01]  /*9320*/  IABS R58, R58 ;  /* 0x0000003a003a7213 */ /* 0x000fe20000000000 */
[----:B------:R-:W-:Y:S01]  /*9330*/  FFMA.FTZ R181, R56, -R0, R181 ;  /* 0x8000000038b57223 */ /* 0x000fe200000100b5 */
[----:B------:R-:W-:Y:S02]  /*9340*/  FMNMX3.FTZ R55, R61, R250, R248, !PT ;  /* 0x000000fa3d377276 */ /* 0x000fe400078100f8 */
[----:B------:R-:W-:Y:S03]  /*9350*/  FMNMX3.FTZ R60, R60, R249, R247, !PT ;  /* 0x000000f93c3c7276 */ /* 0x000fe600078100f7 */
[----:B------:R1:W4:Y:S01]  /*9360*/  MUFU.TANH R163, R65 ;  /* 0x0000004100a37308 */ /* 0x0003220000002400 */
[----:B------:R-:W-:Y:S01]  /*9370*/  FMNMX3.FTZ R53, R62, R229, R227, !PT ;  /* 0x000000e53e357276 */ /* 0x000fe200078100e3 */
[----:B--2---:R-:W-:Y:S01]  /*9380*/  FFMA.FTZ R233, R59, -R0, R233 ;  /* 0x800000003be97223 */ /* 0x004fe200000100e9 */
[----:B------:R-:W-:Y:S02]  /*9390*/  I2FP.F32.S32 R58, R58 ;  /* 0x0000003a003a7245 */ /* 0x000fe40000201400 */
[----:B------:R-:W-:Y:S02]  /*93a0*/  FMNMX3.FTZ R55, R55, R246, R244, !PT ;  /* 0x000000f637377276 */ /* 0x000fe400078100f4 */
[----:B------:R-:W-:Y:S03]  /*93b0*/  FMNMX3.FTZ R60, R60, R235, R237, !PT ;  /* 0x000000eb3c3c7276 */ /* 0x000fe600078100ed */
[----:B------:R1:W2:Y:S01]  /*93c0*/  MUFU.TANH R160, R66 ;  /* 0x0000004200a07308 */ /* 0x0002a20000002400 */
[----:B---3--:R-:W-:Y:S01]  /*93d0*/  FFMA.FTZ R183, R57, -R0, R183 ;  /* 0x8000000039b77223 */ /* 0x008fe200000100b7 */
[----:B------:R-:W-:Y:S02]  /*93e0*/  FMNMX3.FTZ R4, R4, R141, R140, !PT ;  /* 0x0000008d04047276 */ /* 0x000fe4000781008c */
[----:B------:R-:W-:Y:S06]  /*93f0*/  FMNMX3.FTZ R53, R53, R226, R225, !PT ;  /* 0x000000e235357276 */ /* 0x000fec00078100e1 */
[----:B------:R1:W3:Y:S01]  /*9400*/  MUFU.TANH R157, R67 ;  /* 0x00000043009d7308 */ /* 0x0002e20000002400 */
[----:B----4-:R-:W-:Y:S05]  /*9410*/  @P2 BRA `(.L_x_2009) ;  /* 0xffffffe000402947 */ /* 0x010fea000383ffff */
.L_x_2008:
[----:B------:R-:W-:Y:S01]  /*9420*/  FMNMX3.FTZ R60, R60, R231, R233, !PT ;  /* 0x000000e73c3c7276 */ /* 0x000fe200078100e9 */
[----:B----4-:R-:W4:Y:S01]  /*9430*/  SHFL.BFLY PT, R6, R53, 0x2, 0x1f ;  /* 0x0c401f0035067f89 */ /* 0x010f2200000e0000 */
[----:B------:R-:W-:Y:S01]  /*9440*/  FMNMX3.FTZ R33, R55, R228, R230, !PT ;  /* 0x000000e437217276 */ /* 0x000fe200078100e6 */
[-C--:B------:R-:W-:Y:S01]  /*9450*/  FFMA.FTZ R163, R58, -R0.reuse, R163 ;  /* 0x800000003aa37223 */ /* 0x080fe200000100a3 */
[----:B------:R-:W-:Y:S01]  /*9460*/  FMNMX3.FTZ R4, R4, R139, R138, !PT ;  /* 0x0000008b04047276 */ /* 0x000fe2000781008a */
[-C--:B------:R-:W-:Y:S01]  /*9470*/  FFMA.FTZ R166, R59, -R0.reuse, R166 ;  /* 0x800000003ba67223 */ /* 0x080fe200000100a6 */
[----:B------:R-:W-:Y:S01]  /*9480*/  FMNMX3.FTZ R60, R60, R183, R181, !PT ;  /* 0x000000b73c3c7276 */ /* 0x000fe200078100b5 */
[----:B--2---:R-:W-:Y:S01]  /*9490*/  FFMA.FTZ R160, R57, -R0, R160 ;  /* 0x8000000039a07223 */ /* 0x004fe200000100a0 */
[----:B------:R-:W-:Y:S01]  /*94a0*/  FMNMX3.FTZ R33, R33, R232, R234, !PT ;  /* 0x000000e821217276 */ /* 0x000fe200078100ea */
[----:B------:R-:W2:Y:S01]  /*94b0*/  SHFL.BFLY PT, R5, R4, 0x2, 0x1f ;  /* 0x0c401f0004057f89 */ /* 0x000ea200000e0000 */
[----:B---3--:R-:W-:Y:S01]  /*94c0*/  FFMA.FTZ R157, R56, -R0, R157 ;  /* 0x80000000389d7223 */ /* 0x008fe2000001009d */
[----:B------:R-:W-:Y:S02]  /*94d0*/  FMNMX3.FTZ R7, R60, R182, R163, !PT ;  /* 0x000000b63c077276 */ /* 0x000fe400078100a3 */
[----:B------:R-:W-:Y:S04]  /*94e0*/  FMNMX3.FTZ R33, R33, R180, R166, !PT ;  /* 0x000000b421217276 */ /* 0x000fe800078100a6 */
[----:B------:R-:W-:Y:S01]  /*94f0*/  LDSM.16.MT88.4 R36, [R186+0x6000] ;  /* 0x00600000ba24783b */ /* 0x000fe20000004200 */
[----:B------:R-:W-:Y:S07]  /*9500*/  FMNMX3.FTZ R35, R33, R160, R157, !PT ;  /* 0x000000a021237276 */ /* 0x000fee000781009d */
[----:B------:R-:W3:Y:S08]  /*9510*/  SHFL.BFLY PT, R16, R7, 0x2, 0x1f ;  /* 0x0c401f0007107f89 */ /* 0x000ef000000e0000 */
[----:B------:R-:W5:Y:S01]  /*9520*/  SHFL.BFLY PT, R12, R35, 0x2, 0x1f ;  /* 0x0c401f00230c7f89 */ /* 0x000f6200000e0000 */
[----:B----4-:R-:W-:Y:S07]  /*9530*/  FMNMX.FTZ R6, R53, R6, !PT ;  /* 0x0000000635067209 */ /* 0x010fee0007810000 */
[----:B------:R-:W4:Y:S01]  /*9540*/  SHFL.BFLY PT, R135, R6, 0x1, 0x1f ;  /* 0x0c201f0006877f89 */ /* 0x000f2200000e0000 */
[----:B--2---:R-:W-:Y:S07]  /*9550*/  FMNMX.FTZ R5, R4, R5, !PT ;  /* 0x0000000504057209 */ /* 0x004fee0007810000 */
[----:B------:R-:W2:Y:S01]  /*9560*/  SHFL.BFLY PT, R134, R5, 0x1, 0x1f ;  /* 0x0c201f0005867f89 */ /* 0x000ea200000e0000 */
[----:B---3--:R-:W-:Y:S02]  /*9570*/  FMNMX.FTZ R8, R7, R16, !PT ;  /* 0x0000001007087209 */ /* 0x008fe40007810000 */
[----:B-----5:R-:W-:Y:S05]  /*9580*/  FMNMX.FTZ R33, R35, R12, !PT ;  /* 0x0000000c23217209 */ /* 0x020fea0007810000 */
[----:B------:R-:W3:Y:S08]  /*9590*/  SHFL.BFLY PT, R137, R8, 0x1, 0x1f ;  /* 0x0c201f0008897f89 */ /* 0x000ef000000e0000 */
[----:B------:R-:W5:Y:S01]  /*95a0*/  SHFL.BFLY PT, R136, R33, 0x1, 0x1f ;  /* 0x0c201f0021887f89 */ /* 0x000f6200000e0000 */
[----:B----4-:R-:W-:Y:S04]  /*95b0*/  FMNMX.FTZ R135, R6, R135, !PT ;  /* 0x0000008706877209 */ /* 0x010fe80007810000 */
[C---:B------:R-:W-:Y:S01]  /*95c0*/  FSETP.NEU.FTZ.AND P0, PT, R135.reuse, -INF , PT ;  /* 0xff8000008700780b */ /* 0x040fe20003f1d000 */
[----:B------:R-:W-:Y:S01]  /*95d0*/  FMUL.FTZ R174, R135, UR4 ;  /* 0x0000000487ae7c20 */ /* 0x000fe20008410000 */
[----:B--2---:R-:W-:Y:S01]  /*95e0*/  FMNMX.FTZ R134, R5, R134, !PT ;  /* 0x0000008605867209 */ /* 0x004fe20007810000 */
[----:B------:R-:W-:Y:S03]  /*95f0*/  FADD.FTZ R4, -R135, R132 ;  /* 0x0000008487047221 */ /* 0x000fe60000010100 */
[----:B------:R-:W-:Y:S01]  /*9600*/  FSEL R174, R174, RZ, P0 ;  /* 0x000000ffaeae7208 */ /* 0x000fe20000000000 */
[C---:B------:R-:W-:Y:S01]  /*9610*/  FMUL.FTZ R161, R134.reuse, UR4 ;  /* 0x0000000486a17c20 */ /* 0x040fe20008410000 */
[----:B------:R-:W-:Y:S01]  /*9620*/  FSETP.NEU.FTZ.AND P0, PT, R134, -INF , PT ;  /* 0xff8000008600780b */ /* 0x000fe20003f1d000 */
[----:B------:R-:W-:Y:S01]  /*9630*/  FMUL.FTZ R7, R4, UR4 ;  /* 0x0000000404077c20 */ /* 0x000fe20008410000 */
[----:B------:R-:W-:Y:S01]  /*9640*/  FADD.FTZ R4, -R134, R3 ;  /* 0x0000000386047221 */ /* 0x000fe20000010100 */
[--C-:B------:R-:W-:Y:S01]  /*9650*/  FFMA.FTZ R146, R23, UR4, -R174.reuse ;  /* 0x0000000417927c23 */ /* 0x100fe200080108ae */
[----:B------:R-:W-:Y:S01]  /*9660*/  FSEL R161, R161, RZ, P0 ;  /* 0x000000ffa1a17208 */ /* 0x000fe20000000000 */
[----:B------:R-:W2:Y:S01]  /*9670*/  MUFU.EX2 R3, R7 ;  /* 0x0000000700037308 */ /* 0x000ea20000000800 */
[--C-:B------:R-:W-:Y:S01]  /*9680*/  FFMA.FTZ R145, R21, UR4, -R174.reuse ;  /* 0x0000000415917c23 */ /* 0x100fe200080108ae */
[----:B---3--:R-:W-:Y:S01]  /*9690*/  FMNMX.FTZ R137, R8, R137, !PT ;  /* 0x0000008908897209 */ /* 0x008fe20007810000 */
[----:B------:R-:W-:Y:S01]  /*96a0*/  FMUL.FTZ R6, R4, UR4 ;  /* 0x0000000404067c20 */ /* 0x000fe20008410000 */
[--C-:B------:R-:W-:Y:S01]  /*96b0*/  FFMA.FTZ R143, R22, UR4, -R161.reuse ;  /* 0x00000004168f7c23 */ /* 0x100fe200080108a1 */
[----:B------:R-:W-:Y:S01]  /*96c0*/  FFMA.FTZ R156, R17, UR4, -R174 ;  /* 0x00000004119c7c23 */ /* 0x000fe200080108ae */
[----:B-----5:R-:W-:Y:S01]  /*96d0*/  FMNMX.FTZ R136, R33, R136, !PT ;  /* 0x0000008821887209 */ /* 0x020fe20007810000 */
[C---:B------:R-:W-:Y:S03]  /*96e0*/  FMUL.FTZ R170, R137.reuse, UR4 ;  /* 0x0000000489aa7c20 */ /* 0x040fe60008410000 */
[----:B------:R-:W-:Y:S01]  /*96f0*/  MUFU.EX2 R146, R146 ;  /* 0x0000009200927308 */ /* 0x000fe20000000800 */
[C---:B------:R-:W-:Y:S01]  /*9700*/  FSETP.NEU.FTZ.AND P0, PT, R137.reuse, -INF , PT ;  /* 0xff8000008900780b */ /* 0x040fe20003f1d000 */
[----:B------:R-:W3:Y:S01]  /*9710*/  LDSM.16.MT88.4 R20, [R190+0x6000] ;  /* 0x00600000be14783b */ /* 0x000ee20000004200 */
[----:B------:R-:W-:Y:S01]  /*9720*/  FADD.FTZ R4, -R137, R2 ;  /* 0x0000000289047221 */ /* 0x000fe20000010100 */
[----:B------:R-:W-:Y:S01]  /*9730*/  FMUL.FTZ R165, R136, UR4 ;  /* 0x0000000488a57c20 */ /* 0x000fe20008410000 */
[----:B------:R-:W-:Y:S01]  /*9740*/  FSEL R170, R170, RZ, P0 ;  /* 0x000000ffaaaa7208 */ /* 0x000fe20000000000 */
[----:B------:R-:W-:Y:S01]  /*9750*/  FFMA.FTZ R169, R42, UR4, -R161 ;  /* 0x000000042aa97c23 */ /* 0x000fe200080108a1 */
[----:B------:R-:W-:Y:S03]  /*9760*/  FSETP.NEU.FTZ.AND P0, PT, R136, -INF , PT ;  /* 0xff8000008800780b */ /* 0x000fe60003f1d000 */
[----:B------:R-:W4:Y:S01]  /*9770*/  MUFU.EX2 R2, R6 ;  /* 0x0000000600027308 */ /* 0x000f220000000800 */
[----:B------:R-:W-:Y:S01]  /*9780*/  FMUL.FTZ R5, R4, UR4 ;  /* 0x0000000404057c20 */ /* 0x000fe20008410000 */
[----:B------:R-:W-:Y:S01]  /*9790*/  FADD.FTZ R4, -R136, R133 ;  /* 0x0000008588047221 */ /* 0x000fe20000010100 */
[----:B------:R-:W-:Y:S01]  /*97a0*/  FSEL R165, R165, RZ, P0 ;  /* 0x000000ffa5a57208 */ /* 0x000fe20000000000 */
[--C-:B------:R-:W-:Y:S01]  /*97b0*/  FFMA.FTZ R158, R19, UR4, -R170.reuse ;  /* 0x00000004139e7c23 */ /* 0x100fe200080108aa */
[--C-:B------:R-:W-:Y:S01]  /*97c0*/  FFMA.FTZ R154, R13, UR4, -R170.reuse ;  /* 0x000000040d9a7c23 */ /* 0x100fe200080108aa */
[----:B------:R-:W-:Y:S01]  /*97d0*/  FMUL.FTZ R132, R4, UR4 ;  /* 0x0000000404847c20 */ /* 0x000fe20008410000 */
[--C-:B------:R-:W-:Y:S03]  /*97e0*/  FFMA.FTZ R153, R11, UR4, -R170.reuse ;  /* 0x000000040b997c23 */ /* 0x100fe600080108aa */
[----:B------:R-:W5:Y:S01]  /*97f0*/  MUFU.EX2 R133, R5 ;  /* 0x0000000500857308 */ /* 0x000f620000000800 */
[--C-:B------:R-:W-:Y:S01]  /*9800*/  FFMA.FTZ R151, R54, UR4, -R165.reuse ;  /* 0x0000000436977c23 */ /* 0x100fe200080108a5 */
[--C-:B------:R-:W-:Y:S01]  /*9810*/  FFMA.FTZ R150, R52, UR4, -R165.reuse ;  /* 0x0000000434967c23 */ /* 0x100fe200080108a5 */
[--C-:B------:R-:W-:Y:S01]  /*9820*/  FFMA.FTZ R149, R18, UR4, -R165.reuse ;  /* 0x0000000412957c23 */ /* 0x100fe200080108a5 */
[----:B------:R-:W-:Y:S01]  /*9830*/  FFMA.FTZ R152, R9, UR4, -R170 ;  /* 0x0000000409987c23 */ /* 0x000fe200080108aa */
[----:B------:R-:W-:Y:S01]  /*9840*/  FFMA.FTZ R148, R14, UR4, -R165 ;  /* 0x000000040e947c23 */ /* 0x000fe200080108a5 */
[----:B------:R-:W1:Y:S01]  /*9850*/  LDSM.16.MT88.4 R52, [R185+0x6000] ;  /* 0x00600000b934783b */ /* 0x000e620000004200 */
[----:B--2---:R-:W-:Y:S03]  /*9860*/  FMUL.FTZ R40, R3, R92 ;  /* 0x0000005c03287220 */ /* 0x004fe60000410000 */
[----:B------:R-:W2:Y:S01]  /*9870*/  MUFU.EX2 R132, R132 ;  /* 0x0000008400847308 */ /* 0x000ea20000000800 */
[--C-:B------:R-:W-:Y:S01]  /*9880*/  FFMA.FTZ R147, R15, UR4, -R174.reuse ;  /* 0x000000040f937c23 */ /* 0x100fe200080108ae */
[--C-:B------:R-:W-:Y:S01]  /*9890*/  FFMA.FTZ R155, R30, UR4, -R161.reuse ;  /* 0x000000041e9b7c23 */ /* 0x100fe200080108a1 */
[--C-:B------:R-:W-:Y:S01]  /*98a0*/  FFMA.FTZ R144, R26, UR4, -R161.reuse ;  /* 0x000000041a907c23 */ /* 0x100fe200080108a1 */
[----:B------:R-:W-:Y:S01]  /*98b0*/  FFMA.FTZ R142, R10, UR4, -R161 ;  /* 0x000000040a8e7c23 */ /* 0x000fe200080108a1 */
[C---:B------:R-:W-:Y:S01]  /*98c0*/  FMUL.FTZ R8, R3.reuse, R128 ;  /* 0x0000008003087220 */ /* 0x040fe20000410000 */
[----:B------:R-:W-:Y:S01]  /*98d0*/  FMUL.FTZ R9, R3, R129 ;  /* 0x0000008103097220 */ /* 0x000fe20000410000 */
[C---:B----4-:R-:W-:Y:S03]  /*98e0*/  FMUL.FTZ R10, R2.reuse, R130 ;  /* 0x00000082020a7220 */ /* 0x050fe60000410000 */
[----:B------:R-:W-:Y:S01]  /*98f0*/  MUFU.EX2 R158, R158 ;  /* 0x0000009e009e7308 */ /* 0x000fe20000000800 */
[C---:B-----5:R-:W-:Y:S01]  /*9900*/  FMUL.FTZ R4, R133.reuse, R124 ;  /* 0x0000007c85047220 */ /* 0x060fe20000410000 */
[----:B------:R-:W-:Y:S01]  /*9910*/  FMUL.FTZ R5, R133, R125 ;  /* 0x0000007d85057220 */ /* 0x000fe20000410000 */
[C---:B------:R-:W-:Y:S01]  /*9920*/  FMUL.FTZ R11, R2.reuse, R131 ;  /* 0x00000083020b7220 */ /* 0x040fe20000410000 */
[C---:B------:R-:W-:Y:S01]  /*9930*/  FMUL.FTZ R12, R3.reuse, R120 ;  /* 0x00000078030c7220 */ /* 0x040fe20000410000 */
[----:B------:R-:W-:Y:S01]  /*9940*/  FMUL.FTZ R13, R3, R121 ;  /* 0x00000079030d7220 */ /* 0x000fe20000410000 */
[C---:B------:R-:W-:Y:S01]  /*9950*/  FMUL.FTZ R14, R2.reuse, R122 ;  /* 0x0000007a020e7220 */ /* 0x040fe20000410000 */
[----:B------:R-:W-:Y:S03]  /*9960*/  FMUL.FTZ R15, R2, R123 ;  /* 0x0000007b020f7220 */ /* 0x000fe60000410000 */
[----:B------:R-:W4:Y:S01]  /*9970*/  MUFU.EX2 R154, R154 ;  /* 0x0000009a009a7308 */ /* 0x000f220000000800 */
[C---:B--2---:R-:W-:Y:S01]  /*9980*/  FMUL.FTZ R6, R132.reuse, R126 ;  /* 0x0000007e84067220 */ /* 0x044fe20000410000 */
[C---:B------:R-:W-:Y:S01]  /*9990*/  FMUL.FTZ R7, R132.reuse, R127 ;  /* 0x0000007f84077220 */ /* 0x040fe20000410000 */
[C---:B------:R-:W-:Y:S01]  /*99a0*/  FMUL.FTZ R16, R133.reuse, R116 ;  /* 0x0000007485107220 */ /* 0x040fe20000410000 */
[C---:B------:R-:W-:Y:S01]  /*99b0*/  FMUL.FTZ R17, R133.reuse, R117 ;  /* 0x0000007585117220 */ /* 0x040fe20000410000 */
[C---:B------:R-:W-:Y:S01]  /*99c0*/  FMUL.FTZ R18, R132.reuse, R118 ;  /* 0x0000007684127220 */ /* 0x040fe20000410000 */
[C---:B------:R-:W-:Y:S01]  /*99d0*/  FMUL.FTZ R19, R132.reuse, R119 ;  /* 0x0000007784137220 */ /* 0x040fe20000410000 */
[C---:B------:R-:W-:Y:S03]  /*99e0*/  FMUL.FTZ R32, R133.reuse, R100 ;  /* 0x0000006485207220 */ /* 0x040fe60000410000 */
[----:B------:R-:W-:Y:S01]  /*99f0*/  MUFU.EX2 R151, R151 ;  /* 0x0000009700977308 */ /* 0x000fe20000000800 */
[----:B------:R-:W-:Y:S01]  /*9a00*/  LDSM.16.MT88.4 R116, [R190+0x7800] ;  /* 0x00780000be74783b */ /* 0x000fe20000004200 */
[----:B------:R-:W-:Y:S01]  /*9a10*/  FMUL.FTZ R33, R133, R101 ;  /* 0x0000006585217220 */ /* 0x000fe20000410000 */
[C---:B------:R-:W-:Y:S01]  /*9a20*/  FMUL.FTZ R34, R132.reuse, R102 ;  /* 0x0000006684227220 */ /* 0x040fe20000410000 */
[----:B------:R-:W-:Y:S01]  /*9a30*/  FMUL.FTZ R35, R132, R103 ;  /* 0x0000006784237220 */ /* 0x000fe20000410000 */
[----:B------:R-:W-:Y:S01]  /*9a40*/  FMUL.FTZ R41, R3, R93 ;  /* 0x0000005d03297220 */ /* 0x000fe20000410000 */
[C---:B------:R-:W-:Y:S01]  /*9a50*/  FMUL.FTZ R42, R2.reuse, R94 ;  /* 0x0000005e022a7220 */ /* 0x040fe20000410000 */
[----:B------:R-:W-:Y:S03]  /*9a60*/  FMUL.FTZ R43, R2, R95 ;  /* 0x0000005f022b7220 */ /* 0x000fe60000410000 */
[----:B------:R-:W2:Y:S01]  /*9a70*/  MUFU.EX2 R150, R150 ;  /* 0x0000009600967308 */ /* 0x000ea20000000800 */
[----:B----4-:R-:W-:Y:S01]  /*9a80*/  F2FP.F16.F32.PACK_AB R124, R154, R158 ;  /* 0x0000009e9a7c723e */ /* 0x010fe200000000ff */
[----:B------:R-:W4:Y:S01]  /*9a90*/  LDSM.16.MT88.4 R92, [R184+0x6000] ;  /* 0x00600000b85c783b */ /* 0x000f220000004200 */
[C---:B------:R-:W-:Y:S01]  /*9aa0*/  FMUL.FTZ R48, R133.reuse, R84 ;  /* 0x0000005485307220 */ /* 0x040fe20000410000 */
[----:B------:R-:W-:Y:S01]  /*9ab0*/  FMUL.FTZ R49, R133, R85 ;  /* 0x0000005585317220 */ /* 0x000fe20000410000 */
[C---:B------:R-:W-:Y:S01]  /*9ac0*/  FMUL.FTZ R50, R132.reuse, R86 ;  /* 0x0000005684327220 */ /* 0x040fe20000410000 */
[----:B------:R-:W-:Y:S01]  /*9ad0*/  FMUL.FTZ R51, R132, R87 ;  /* 0x0000005784337220 */ /* 0x000fe20000410000 */
[C---:B------:R-:W-:Y:S03]  /*9ae0*/  FMUL.FTZ R56, R3.reuse, R76 ;  /* 0x0000004c03387220 */ /* 0x040fe60000410000 */
[----:B------:R-:W-:Y:S01]  /*9af0*/  MUFU.EX2 R153, R153 ;  /* 0x0000009900997308 */ /* 0x000fe20000000800 */
[C---:B------:R-:W-:Y:S01]  /*9b00*/  FMUL.FTZ R57, R3.reuse, R77 ;  /* 0x0000004d03397220 */ /* 0x040fe20000410000 */
[----:B------:R-:W-:Y:S01]  /*9b10*/  LDSM.16.MT88.4 R84, [R185+0x6800] ;  /* 0x00680000b954783b */ /* 0x000fe20000004200 */
[C---:B------:R-:W-:Y:S01]  /*9b20*/  FMUL.FTZ R58, R2.reuse, R78 ;  /* 0x0000004e023a7220 */ /* 0x040fe20000410000 */
[C---:B------:R-:W-:Y:S01]  /*9b30*/  FMUL.FTZ R59, R2.reuse, R79 ;  /* 0x0000004f023b7220 */ /* 0x040fe20000410000 */
[C---:B------:R-:W-:Y:S01]  /*9b40*/  FMUL.FTZ R24, R3.reuse, R108 ;  /* 0x0000006c03187220 */ /* 0x040fe20000410000 */
[----:B------:R-:W-:Y:S01]  /*9b50*/  FMUL.FTZ R26, R2, R110 ;  /* 0x0000006e021a7220 */ /* 0x000fe20000410000 */
[C---:B------:R-:W-:Y:S03]  /*9b60*/  FMUL.FTZ R28, R3.reuse, R104 ;  /* 0x00000068031c7220 */ /* 0x040fe60000410000 */
[----:B------:R-:W5:Y:S01]  /*9b70*/  MUFU.EX2 R152, R152 ;  /* 0x0000009800987308 */ /* 0x000f620000000800 */
[----:B--2---:R-:W-:Y:S01]  /*9b80*/  F2FP.F16.F32.PACK_AB R125, R150, R151 ;  /* 0x00000097967d723e */ /* 0x004fe200000000ff */
[----:B------:R-:W2:Y:S01]  /*9b90*/  LDSM.16.MT88.4 R76, [R190+0x6800] ;  /* 0x00680000be4c783b */ /* 0x000ea20000004200 */
[C---:B------:R-:W-:Y:S01]  /*9ba0*/  FMUL.FTZ R30, R2.reuse, R106 ;  /* 0x0000006a021e7220 */ /* 0x040fe20000410000 */
[C---:B------:R-:W-:Y:S01]  /*9bb0*/  FMUL.FTZ R44, R3.reuse, R88 ;  /* 0x00000058032c7220 */ /* 0x040fe20000410000 */
[C---:B------:R-:W-:Y:S01]  /*9bc0*/  FMUL.FTZ R45, R3.reuse, R89 ;  /* 0x00000059032d7220 */ /* 0x040fe20000410000 */
[C---:B------:R-:W-:Y:S01]  /*9bd0*/  FMUL.FTZ R46, R2.reuse, R90 ;  /* 0x0000005a022e7220 */ /* 0x040fe20000410000 */
[C---:B------:R-:W-:Y:S03]  /*9be0*/  FMUL.FTZ R60, R3.reuse, R72 ;  /* 0x00000048033c7220 */ /* 0x040fe60000410000 */
[----:B------:R-:W-:Y:S01]  /*9bf0*/  MUFU.EX2 R149, R149 ;  /* 0x0000009500957308 */ /* 0x000fe20000000800 */
[----:B------:R-:W-:Y:S01]  /*9c00*/  FMUL.FTZ R61, R3, R73 ;  /* 0x00000049033d7220 */ /* 0x000fe20000410000 */
[----:B------:R-:W-:Y:S01]  /*9c10*/  LDSM.16.MT88.4 R100, [R186+0x7800] ;  /* 0x00780000ba64783b */ /* 0x000fe20000004200 */
[C---:B------:R-:W-:Y:S01]  /*9c20*/  FMUL.FTZ R62, R2.reuse, R74 ;  /* 0x0000004a023e7220 */ /* 0x040fe20000410000 */
[C---:B------:R-:W-:Y:S01]  /*9c30*/  FMUL.FTZ R63, R2.reuse, R75 ;  /* 0x0000004b023f7220 */ /* 0x040fe20000410000 */
[--C-:B------:R-:W-:Y:S01]  /*9c40*/  FFMA.FTZ R159, R27, UR4, -R174.reuse ;  /* 0x000000041b9f7c23 */ /* 0x100fe200080108ae */
[----:B------:R-:W-:Y:S01]  /*9c50*/  FMUL.FTZ R27, R2, R111 ;  /* 0x0000006f021b7220 */ /* 0x000fe20000410000 */
[--C-:B------:R-:W-:Y:S03]  /*9c60*/  FFMA.FTZ R162, R25, UR4, -R174.reuse ;  /* 0x0000000419a27c23 */ /* 0x100fe600080108ae */
[----:B------:R-:W3:Y:S01]  /*9c70*/  MUFU.EX2 R148, R148 ;  /* 0x0000009400947308 */ /* 0x000ee20000000800 */
[----:B-----5:R-:W-:Y:S01]  /*9c80*/  F2FP.F16.F32.PACK_AB R126, R152, R153 ;  /* 0x00000099987e723e */ /* 0x020fe200000000ff */
[----:B------:R-:W-:Y:S01]  /*9c90*/  FMUL.FTZ R25, R3, R109 ;  /* 0x0000006d03197220 */ /* 0x000fe20000410000 */
[--C-:B------:R-:W-:Y:S01]  /*9ca0*/  FFMA.FTZ R167, R31, UR4, -R174.reuse ;  /* 0x000000041fa77c23 */ /* 0x100fe200080108ae */
[----:B------:R-:W-:Y:S01]  /*9cb0*/  FMUL.FTZ R31, R2, R107 ;  /* 0x0000006b021f7220 */ /* 0x000fe20000410000 */
[----:B------:R-:W-:Y:S01]  /*9cc0*/  FFMA.FTZ R164, R29, UR4, -R174 ;  /* 0x000000041da47c23 */ /* 0x000fe200080108ae */
[----:B------:R-:W-:Y:S01]  /*9cd0*/  FMUL.FTZ R29, R3, R105 ;  /* 0x00000069031d7220 */ /* 0x000fe20000410000 */
[--C-:B------:R-:W-:Y:S03]  /*9ce0*/  FFMA.FTZ R89, R251, UR4, -R170.reuse ;  /* 0x00000004fb597c23 */ /* 0x100fe600080108aa */
[----:B------:R-:W-:Y:S01]  /*9cf0*/  MUFU.EX2 R156, R156 ;  /* 0x0000009c009c7308 */ /* 0x000fe20000000800 */
[--C-:B------:R-:W-:Y:S01]  /*9d00*/  FFMA.FTZ R90, R250, UR4, -R165.reuse ;  /* 0x00000004fa5a7c23 */ /* 0x100fe200080108a5 */
[--C-:B------:R-:W-:Y:S01]  /*9d10*/  FFMA.FTZ R172, R249, UR4, -R170.reuse ;  /* 0x00000004f9ac7c23 */ /* 0x100fe200080108aa */
[----:B------:R-:W-:Y:S01]  /*9d20*/  FFMA.FTZ R173, R247, UR4, -R170 ;  /* 0x00000004f7ad7c23 */ /* 0x000fe200080108aa */
[--C-:B------:R-:W-:Y:S01]  /*9d30*/  FFMA.FTZ R175, R246, UR4, -R165.reuse ;  /* 0x00000004f6af7c23 */ /* 0x100fe200080108a5 */
[----:B------:R-:W-:Y:S01]  /*9d40*/  FFMA.FTZ R176, R244, UR4, -R165 ;  /* 0x00000004f4b07c23 */ /* 0x000fe200080108a5 */
[--C-:B------:R-:W-:Y:S01]  /*9d50*/  FFMA.FTZ R168, R178, UR4, -R161.reuse ;  /* 0x00000004b2a87c23 */ /* 0x100fe200080108a1 */
[--C-:B------:R-:W-:Y:S03]  /*9d60*/  FFMA.FTZ R171, R252, UR4, -R161.reuse ;  /* 0x00000004fcab7c23 */ /* 0x100fe600080108a1 */
[----:B------:R-:W5:Y:S01]  /*9d70*/  MUFU.EX2 R147, R147 ;  /* 0x0000009300937308 */ /* 0x000f620000000800 */
[----:B---3--:R-:W-:Y:S01]  /*9d80*/  F2FP.F16.F32.PACK_AB R127, R148, R149 ;  /* 0x00000095947f723e */ /* 0x008fe200000000ff */
[--C-:B------:R-:W-:Y:S01]  /*9d90*/  FFMA.FTZ R178, R242, UR4, -R161.reuse ;  /* 0x00000004f2b27c23 */ /* 0x100fe200080108a1 */
[----:B------:R-:W-:Y:S01]  /*9da0*/  FFMA.FTZ R242, R239, UR4, -R174 ;  /* 0x00000004eff27c23 */ /* 0x000fe200080108ae */
[----:B------:R-:W-:Y:S01]  /*9db0*/  FFMA.FTZ R239, R240, UR4, -R161 ;  /* 0x00000004f0ef7c23 */ /* 0x000fe200080108a1 */
[--C-:B------:R-:W-:Y:S01]  /*9dc0*/  FFMA.FTZ R240, R237, UR4, -R170.reuse ;  /* 0x00000004edf07c23 */ /* 0x100fe200080108aa */
[--C-:B------:R-:W-:Y:S01]  /*9dd0*/  FFMA.FTZ R237, R230, UR4, -R165.reuse ;  /* 0x00000004e6ed7c23 */ /* 0x100fe200080108a5 */
[--C-:B------:R-:W-:Y:S01]  /*9de0*/  FFMA.FTZ R230, R231, UR4, -R170.reuse ;  /* 0x00000004e7e67c23 */ /* 0x100fe200080108aa */
[-C--:B------:R-:W-:Y:S02]  /*9df0*/  HMMA.16816.F32 R4, R124, R20.reuse, R4 ;  /* 0x000000147c04723c */ /* 0x080fe40000001804 */
[----:B------:R-:W1:Y:S03]  /*9e00*/  MUFU.EX2 R145, R145 ;  /* 0x0000009100917308 */ /* 0x000e660000000800 */
[--C-:B------:R-:W-:Y:S01]  /*9e10*/  FFMA.FTZ R231, R233, UR4, -R170.reuse ;  /* 0x00000004e9e77c23 */ /* 0x100fe200080108aa */
[----:B------:R-:W-:Y:S01]  /*9e20*/  FFMA.FTZ R235, R235, UR4, -R170 ;  /* 0x00000004ebeb7c23 */ /* 0x000fe200080108aa */
[--C-:B------:R-:W-:Y:S01]  /*9e30*/  FFMA.FTZ R228, R228, UR4, -R165.reuse ;  /* 0x00000004e4e47c23 */ /* 0x100fe200080108a5 */
[--C-:B------:R-:W-:Y:S04]  /*9e40*/  FFMA.FTZ R232, R232, UR4, -R165.reuse ;  /* 0x00000004e8e87c23 */ /* 0x100fe800080108a5 */
[----:B------:R-:W-:Y:S01]  /*9e50*/  MUFU.EX2 R155, R155 ;  /* 0x0000009b009b7308 */ /* 0x000fe20000000800 */
[----:B-----5:R-:W-:Y:S01]  /*9e60*/  F2FP.F16.F32.PACK_AB R64, R147, R156 ;  /* 0x0000009c9340723e */ /* 0x020fe200000000ff */
[----:B------:R-:W-:Y:S01]  /*9e70*/  FFMA.FTZ R233, R234, UR4, -R165 ;  /* 0x00000004eae97c23 */ /* 0x000fe200080108a5 */
[--C-:B------:R-:W-:Y:S01]  /*9e80*/  FFMA.FTZ R177, R241, UR4, -R174.reuse ;  /* 0x00000004f1b17c23 */ /* 0x100fe200080108ae */
[--C-:B------:R-:W-:Y:S01]  /*9e90*/  FFMA.FTZ R179, R245, UR4, -R174.reuse ;  /* 0x00000004f5b37c23 */ /* 0x100fe200080108ae */
[----:B------:R-:W-:Y:S01]  /*9ea0*/  FFMA.FTZ R244, R243, UR4, -R174 ;  /* 0x00000004f3f47c23 */ /* 0x000fe200080108ae */
[--C-:B------:R-:W-:Y:S01]  /*9eb0*/  FFMA.FTZ R238, R238, UR4, -R161.reuse ;  /* 0x00000004eeee7c23 */ /* 0x100fe200080108a1 */
[--C-:B------:R-:W-:Y:S03]  /*9ec0*/  FFMA.FTZ R236, R236, UR4, -R161.reuse ;  /* 0x00000004ecec7c23 */ /* 0x100fe600080108a1 */
[----:B------:R-:W3:Y:S01]  /*9ed0*/  MUFU.EX2 R144, R144 ;  /* 0x0000009000907308 */ /* 0x000ee20000000800 */
[----:B-1----:R-:W-:Y:S01]  /*9ee0*/  F2FP.F16.F32.PACK_AB R66, R145, R146 ;  /* 0x000000929142723e */ /* 0x002fe200000000ff */
[----:B------:R-:W-:Y:S01]  /*9ef0*/  FFMA.FTZ R241, R224, UR4, -R161 ;  /* 0x00000004e0f17c23 */ /* 0x000fe200080108a1 */
[--C-:B------:R-:W-:Y:S01]  /*9f00*/  FFMA.FTZ R180, R180, UR4, -R165.reuse ;  /* 0x00000004b4b47c23 */ /* 0x100fe200080108a5 */
[----:B------:R-:W-:Y:S01]  /*9f10*/  FFMA.FTZ R160, R160, UR4, -R165 ;  /* 0x00000004a0a07c23 */ /* 0x000fe200080108a5 */
        /* <DEDUP_REMOVED lines=8> */
[--C-:B------:R-:W-:Y:S01]  /*9fa0*/  FFMA.FTZ R140, R140, UR4, -R161.reuse ;  /* 0x000000048c8c7c23 */ /* 0x100fe200080108a1 */
[--C-:B------:R-:W-:Y:S01]  /*9fb0*/  FFMA.FTZ R139, R139, UR4, -R161.reuse ;  /* 0x000000048b8b7c23 */ /* 0x100fe200080108a1 */
[----:B------:R-:W-:Y:S03]  /*9fc0*/  FFMA.FTZ R161, R138, UR4, -R161 ;  /* 0x000000048aa17c23 */ /* 0x000fe600080108a1 */
[----:B------:R-:W1:Y:S01]  /*9fd0*/  MUFU.EX2 R142, R142 ;  /* 0x0000008e008e7308 */ /* 0x000e620000000800 */
[----:B---3--:R-:W-:Y:S01]  /*9fe0*/  F2FP.F16.F32.PACK_AB R65, R144, R155 ;  /* 0x0000009b9041723e */ /* 0x008fe200000000ff */
[----:B------:R-:W-:Y:S01]  /*9ff0*/  FFMA.FTZ R158, R133, R222, R158 ;  /* 0x000000de859e7223 */ /* 0x000fe2000001009e */
[----:B------:R-:W-:Y:S01]  /*a000*/  IADD3 R219, PT, PT, R219, -0x1, RZ ;  /* 0xffffffffdbdb7810 */ /* 0x000fe20007ffe0ff */
[----:B------:R-:W-:Y:S01]  /*a010*/  FFMA.FTZ R151, R132, R221, R151 ;  /* 0x000000dd84977223 */ /* 0x000fe20000010097 */
[----:B------:R-:W-:Y:S01]  /*a020*/  FFMA.FTZ R156, R3, R220, R156 ;  /* 0x000000dc039c7223 */ /* 0x000fe2000001009c */
[----:B------:R-:W-:Y:S01]  /*a030*/  FADD.FTZ R158, R154, R158 ;  /* 0x0000009e9a9e7221 */ /* 0x000fe20000010000 */
[----:B------:R-:W-:Y:S03]  /*a040*/  FFMA.FTZ R155, R2, R223, R155 ;  /* 0x000000df029b7223 */ /* 0x000fe6000001009b */
[----:B------:R-:W-:Y:S01]  /*a050*/  MUFU.EX2 R89, R89 ;  /* 0x0000005900597308 */ /* 0x000fe20000000800 */
[----:B------:R-:W-:Y:S01]  /*a060*/  FADD.FTZ R150, R150, R151 ;  /* 0x0000009796967221 */ /* 0x000fe20000010000 */
[----:B------:R-:W-:Y:S01]  /*a070*/  FADD.FTZ R153, R153, R158 ;  /* 0x0000009e99997221 */ /* 0x000fe20000010000 */
[----:B------:R-:W-:Y:S01]  /*a080*/  FADD.FTZ R147, R147, R156 ;  /* 0x0000009c93937221 */ /* 0x000fe20000010000 */
[----:B------:R-:W-:Y:S01]  /*a090*/  FADD.FTZ R144, R144, R155 ;  /* 0x0000009b90907221 */ /* 0x000fe20000010000 */
[----:B------:R-:W-:Y:S01]  /*a0a0*/  FADD.FTZ R149, R149, R150 ;  /* 0x0000009695957221 */ /* 0x000fe20000010000 */
[----:B------:R-:W-:Y:S01]  /*a0b0*/  FADD.FTZ R153, R152, R153 ;  /* 0x0000009998997221 */ /* 0x000fe20000010000 */
[----:B------:R-:W-:Y:S03]  /*a0c0*/  FADD.FTZ R146, R146, R147 ;  /* 0x0000009392927221 */ /* 0x000fe60000010000 */
[----:B------:R-:W-:Y:S01]  /*a0d0*/  MUFU.EX2 R90, R90 ;  /* 0x0000005a005a7308 */ /* 0x000fe20000000800 */
[----:B-1----:R-:W-:Y:S01]  /*a0e0*/  F2FP.F16.F32.PACK_AB R67, R142, R143 ;  /* 0x0000008f8e43723e */ /* 0x002fe200000000ff */
[----:B------:R-:W-:Y:S01]  /*a0f0*/  FADD.FTZ R149, R148, R149 ;  /* 0x0000009594957221 */ /* 0x000fe20000010000 */
[----:B------:R-:W-:Y:S01]  /*a100*/  FADD.FTZ R143, R143, R144 ;  /* 0x000000908f8f7221 */ /* 0x000fe20000010000 */
[----:B------:R-:W-:Y:S03]  /*a110*/  FADD.FTZ R146, R145, R146 ;  /* 0x0000009291927221 */ /* 0x000fe60000010000 */
[----:B------:R-:W-:Y:S01]  /*a120*/  FADD.FTZ R143, R142, R143 ;  /* 0x0000008f8e8f7221 */ /* 0x000fe20000010000 */
        /* <DEDUP_REMOVED lines=16> */
[----:B------:R-:W1:Y:S01]  /*a230*/  MUFU.EX2 R162, R162 ;  /* 0x000000a200a27308 */ /* 0x000e620000000800 */
[-C--:B------:R-:W-:Y:S09]  /*a240*/  HMMA.16816.F32 R28, R64, R38.reuse, R28 ;  /* 0x00000026401c723c */ /* 0x080ff2000000181c */
[----:B------:R-:W-:Y:S01]  /*a250*/  MUFU.EX2 R167, R167 ;  /* 0x000000a700a77308 */ /* 0x000fe20000000800 */
[C---:B------:R-:W-:Y:S04]  /*a260*/  HMMA.16816.F32 R32, R124.reuse, R38, R32 ;  /* 0x000000267c20723c */ /* 0x040fe80000001820 */
[C---:B------:R-:W-:Y:S01]  /*a270*/  FMUL.FTZ R38, R132.reuse, R98 ;  /* 0x0000006284267220 */ /* 0x040fe20000410000 */
[----:B------:R-:W-:Y:S04]  /*a280*/  FMUL.FTZ R39, R132, R99 ;  /* 0x0000006384277220 */ /* 0x000fe80000410000 */
[----:B------:R-:W3:Y:S01]  /*a290*/  MUFU.EX2 R164, R164 ;  /* 0x000000a400a47308 */ /* 0x000ee20000000800 */
[C---:B-1----:R-:W-:Y:S01]  /*a2a0*/  F2FP.F16.F32.PACK_AB R72, R162.reuse, R159 ;  /* 0x0000009fa248723e */ /* 0x042fe200000000ff */
[----:B------:R-:W-:Y:S01]  /*a2b0*/  FADD.FTZ R159, R159, R146 ;  /* 0x000000929f9f7221 */ /* 0x000fe20000010000 */
[-C--:B------:R-:W-:Y:S07]  /*a2c0*/  HMMA.16816.F32 R36, R124, R52.reuse, R36 ;  /* 0x000000347c24723c */ /* 0x080fee0000001824 */
[----:B------:R-:W-:Y:S01]  /*a2d0*/  MUFU.EX2 R168, R168 ;  /* 0x000000a800a87308 */ /* 0x000fe20000000800 */
[----:B------:R-:W-:Y:S01]  /*a2e0*/  FADD.FTZ R162, R162, R159 ;  /* 0x0000009fa2a27221 */ /* 0x000fe20000010000 */
[C---:B------:R-:W-:Y:S08]  /*a2f0*/  HMMA.16816.F32 R40, R64.reuse, R52, R40 ;  /* 0x000000344028723c */ /* 0x040ff00000001828 */
[----:B------:R-:W1:Y:S01]  /*a300*/  MUFU.EX2 R169, R169 ;  /* 0x000000a900a97308 */ /* 0x000e620000000800 */
[----:B------:R-:W-:Y:S01]  /*a310*/  FFMA.FTZ R52, R47, UR4, -R170 ;  /* 0x000000042f347c23 */ /* 0x000fe200080108aa */
[----:B------:R-:W-:Y:S01]  /*a320*/  FMUL.FTZ R47, R2, R91 ;  /* 0x0000005b022f7220 */ /* 0x000fe20000410000 */
[----:B------:R-:W-:Y:S01]  /*a330*/  FMUL.FTZ R53, R133, R81 ;  /* 0x0000005185357220 */ /* 0x000fe20000410000 */
[----:B---3--:R-:W-:Y:S01]  /*a340*/  F2FP.F16.F32.PACK_AB R74, R164, R167 ;  /* 0x000000a7a44a723e */ /* 0x008fe200000000ff */
[----:B------:R-:W-:Y:S01]  /*a350*/  FFMA.FTZ R91, R248, UR4, -R165 ;  /* 0x00000004f85b7c23 */ /* 0x000fe200080108a5 */
[----:B------:R-:W-:Y:S04]  /*a360*/  FADD.FTZ R167, R167, R162 ;  /* 0x000000a2a7a77221 */ /* 0x000fe80000010000 */
[----:B------:R3:W5:Y:S01]  /*a370*/  MUFU.EX2 R88, R52 ;  /* 0x0000003400587308 */ /* 0x0007620000000800 */
[-C--:B------:R-:W-:Y:S03]  /*a380*/  HMMA.16816.F32 R44, R64, R54.reuse, R44 ;  /* 0x00000036402c723c */ /* 0x080fe6000000182c */
[----:B------:R-:W-:Y:S06]  /*a390*/  FADD.FTZ R164, R164, R167 ;  /* 0x000000a7a4a47221 */ /* 0x000fec0000010000 */
[----:B------:R-:W2:Y:S01]  /*a3a0*/  MUFU.EX2 R91, R91 ;  /* 0x0000005b005b7308 */ /* 0x000ea20000000800 */
[----:B-1----:R-:W-:Y:S01]  /*a3b0*/  F2FP.F16.F32.PACK_AB R73, R169, R168 ;  /* 0x000000a8a949723e */ /* 0x002fe200000000ff */
[C---:B------:R-:W-:Y:S04]  /*a3c0*/  HMMA.16816.F32 R48, R124.reuse, R54, R48 ;  /* 0x000000367c30723c */ /* 0x040fe80000001830 */
[C---:B------:R-:W-:Y:S01]  /*a3d0*/  FMUL.FTZ R54, R132.reuse, R82 ;  /* 0x0000005284367220 */ /* 0x040fe20000410000 */
[----:B------:R-:W-:Y:S03]  /*a3e0*/  FMUL.FTZ R55, R132, R83 ;  /* 0x0000005384377220 */ /* 0x000fe60000410000 */
[----:B------:R-:W-:Y:S01]  /*a3f0*/  MUFU.EX2 R171, R171 ;  /* 0x000000ab00ab7308 */ /* 0x000fe20000000800 */
[----:B---3--:R-:W-:Y:S01]  /*a400*/  FMUL.FTZ R52, R133, R80 ;  /* 0x0000005085347220 */ /* 0x008fe20000410000 */
[----:B------:R-:W-:Y:S01]  /*a410*/  FADD.FTZ R168, R168, R143 ;  /* 0x0000008fa8a87221 */ /* 0x000fe20000010000 */
[----:B------:R-:W1:Y:S03]  /*a420*/  LDSM.16.MT88.4 R80, [R186+0x6800] ;  /* 0x00680000ba50783b */ /* 0x000e660000004200 */
[----:B------:R-:W-:Y:S02]  /*a430*/  FADD.FTZ R168, R169, R168 ;  /* 0x000000a8a9a87221 */ /* 0x000fe40000010000 */
[-C--:B----4-:R-:W-:Y:S02]  /*a440*/  HMMA.16816.F32 R52, R124, R92.reuse, R52 ;  /* 0x0000005c7c34723c */ /* 0x090fe40000001834 */
[----:B------:R-:W3:Y:S06]  /*a450*/  MUFU.EX2 R178, R178 ;  /* 0x000000b200b27308 */ /* 0x000eec0000000800 */
[C---:B------:R-:W-:Y:S04]  /*a460*/  HMMA.16816.F32 R56, R64.reuse, R92, R56 ;  /* 0x0000005c4038723c */ /* 0x040fe80000001838 */
[----:B------:R-:W-:Y:S04]  /*a470*/  MUFU.EX2 R235, R235 ;  /* 0x000000eb00eb7308 */ /* 0x000fe80000000800 */
[-C--:B------:R-:W-:Y:S06]  /*a480*/  HMMA.16816.F32 R60, R64, R94.reuse, R60 ;  /* 0x0000005e403c723c */ /* 0x080fec000000183c */
[----:B------:R-:W-:Y:S01]  /*a490*/  MUFU.EX2 R240, R240 ;  /* 0x000000f000f07308 */ /* 0x000fe20000000800 */
[C---:B------:R-:W-:Y:S01]  /*a4a0*/  FMUL.FTZ R64, R133.reuse, R68 ;  /* 0x0000004485407220 */ /* 0x040fe20000410000 */
[----:B------:R-:W-:Y:S01]  /*a4b0*/  FMUL.FTZ R65, R133, R69 ;  /* 0x0000004585417220 */ /* 0x000fe20000410000 */
[C---:B------:R-:W-:Y:S01]  /*a4c0*/  FMUL.FTZ R66, R132.reuse, R70 ;  /* 0x0000004684427220 */ /* 0x040fe20000410000 */
[----:B------:R-:W-:Y:S01]  /*a4d0*/  FMUL.FTZ R67, R132, R71 ;  /* 0x0000004784437220 */ /* 0x000fe20000410000 */
[----:B-----5:R-:W-:Y:S01]  /*a4e0*/  F2FP.F16.F32.PACK_AB R68, R89, R88 ;  /* 0x000000585944723e */ /* 0x020fe200000000ff */
[----:B------:R-:W-:Y:S01]  /*a4f0*/  FADD.FTZ R88, R88, R153 ;  /* 0x0000009958587221 */ /* 0x000fe20000010000 */
[----:B--2---:R-:W-:Y:S03]  /*a500*/  F2FP.F16.F32.PACK_AB R69, R91, R90 ;  /* 0x0000005a5b45723e */ /* 0x004fe600000000ff */
[----:B------:R-:W-:Y:S01]  /*a510*/  MUFU.EX2 R228, R228 ;  /* 0x000000e400e47308 */ /* 0x000fe20000000800 */
[----:B------:R-:W-:Y:S01]  /*a520*/  F2FP.F16.F32.PACK_AB R70, R173, R172 ;  /* 0x000000acad46723e */ /* 0x000fe200000000ff */
[----:B------:R-:W-:Y:S01]  /*a530*/  FADD.FTZ R90, R90, R149 ;  /* 0x000000955a5a7221 */ /* 0x000fe20000010000 */
[----:B------:R-:W-:Y:S04]  /*a540*/  HMMA.16816.F32 R64, R124, R94, R64 ;  /* 0x0000005e7c40723c */ /* 0x000fe80000001840 */
[----:B------:R-:W-:Y:S03]  /*a550*/  F2FP.F16.F32.PACK_AB R71, R176, R175 ;  /* 0x000000afb047723e */ /* 0x000fe600000000ff */
[----:B------:R-:W-:Y:S01]  /*a560*/  MUFU.EX2 R237, R237 ;  /* 0x000000ed00ed7308 */ /* 0x000fe20000000800 */
[----:B---3--:R-:W-:Y:S01]  /*a570*/  F2FP.F16.F32.PACK_AB R75, R178, R171 ;  /* 0x000000abb24b723e */ /* 0x008fe200000000ff */
[----:B------:R-:W-:Y:S01]  /*a580*/  FADD.FTZ R3, R89, R88 ;  /* 0x0000005859037221 */ /* 0x000fe20000010000 */
[----:B------:R-:W-:Y:S01]  /*a590*/  MOV R132, R135 ;  /* 0x0000008700847202 */ /* 0x000fe20000000f00 */
[----:B------:R-:W-:Y:S01]  /*a5a0*/  FADD.FTZ R2, R91, R90 ;  /* 0x0000005a5b027221 */ /* 0x000fe20000010000 */
[----:B------:R-:W-:Y:S01]  /*a5b0*/  FADD.FTZ R171, R171, R168 ;  /* 0x000000a8abab7221 */ /* 0x000fe20000010000 */
[-C--:B------:R-:W-:Y:S04]  /*a5c0*/  HMMA.16816.F32 R4, R68, R76.reuse, R4 ;  /* 0x0000004c4404723c */ /* 0x080fe80000001804 */
[----:B------:R-:W-:Y:S01]  /*a5d0*/  MUFU.EX2 R230, R230 ;  /* 0x000000e600e67308 */ /* 0x000fe20000000800 */
[----:B------:R-:W-:Y:S01]  /*a5e0*/  FADD.FTZ R172, R172, R3 ;  /* 0x00000003acac7221 */ /* 0x000fe20000010000 */
[----:B------:R-:W-:Y:S01]  /*a5f0*/  FADD.FTZ R175, R175, R2 ;  /* 0x00000002afaf7221 */ /* 0x000fe20000010000 */
[----:B------:R-:W-:Y:S01]  /*a600*/  FADD.FTZ R178, R178, R171 ;  /* 0x000000abb2b27221 */ /* 0x000fe20000010000 */
[C---:B------:R-:W-:Y:S06]  /*a610*/  HMMA.16816.F32 R8, R72.reuse, R76, R8 ;  /* 0x0000004c4808723c */ /* 0x040fec0000001808 */
[----:B------:R-:W-:Y:S01]  /*a620*/  MUFU.EX2 R231, R231 ;  /* 0x000000e700e77308 */ /* 0x000fe20000000800 */
[----:B------:R-:W-:Y:S01]  /*a630*/  FADD.FTZ R172, R173, R172 ;  /* 0x000000acadac7221 */ /* 0x000fe20000010000 */
[----:B------:R-:W-:Y:S01]  /*a640*/  FADD.FTZ R175, R176, R175 ;  /* 0x000000afb0af7221 */ /* 0x000fe20000010000 */
[----:B------:R-:W-:Y:S01]  /*a650*/  MOV R3, R134 ;  /* 0x0000008600037202 */ /* 0x000fe20000000f00 */
[-C--:B------:R-:W-:Y:S06]  /*a660*/  HMMA.16816.F32 R12, R72, R78.reuse, R12 ;  /* 0x0000004e480c723c */ /* 0x080fec000000180c */
[----:B------:R-:W-:Y:S01]  /*a670*/  MUFU.EX2 R232, R232 ;  /* 0x000000e800e87308 */ /* 0x000fe20000000800 */
[----:B------:R-:W-:Y:S02]  /*a680*/  MOV R133, R136 ;  /* 0x0000008800857202 */ /* 0x000fe40000000f00 */
[----:B------:R-:W-:Y:S01]  /*a690*/  MOV R2, R137 ;  /* 0x0000008900027202 */ /* 0x000fe20000000f00 */
[C---:B------:R-:W-:Y:S01]  /*a6a0*/  HMMA.16816.F32 R16, R68.reuse, R78, R16 ;  /* 0x0000004e4410723c */ /* 0x040fe20000001810 */
[----:B------:R-:W2:Y:S05]  /*a6b0*/  LDSM.16.MT88.4 R76, [R184+0x6800] ;  /* 0x00680000b84c783b */ /* 0x000eaa0000004200 */
[----:B------:R-:W-:Y:S02]  /*a6c0*/  MUFU.EX2 R233, R233 ;  /* 0x000000e900e97308 */ /* 0x000fe40000000800 */
[-C--:B-1----:R-:W-:Y:S08]  /*a6d0*/  HMMA.16816.F32 R20, R68, R80.reuse, R20 ;  /* 0x000000504414723c */ /* 0x082ff00000001814 */
[----:B------:R-:W-:Y:S01]  /*a6e0*/  MUFU.EX2 R177, R177 ;  /* 0x000000b100b17308 */ /* 0x000fe20000000800 */
[C---:B------:R-:W-:Y:S09]  /*a6f0*/  HMMA.16816.F32 R24, R72.reuse, R80, R24 ;  /* 0x000000504818723c */ /* 0x040ff20000001818 */
[----:B------:R-:W1:Y:S01]  /*a700*/  MUFU.EX2 R242, R242 ;  /* 0x000000f200f27308 */ /* 0x000e620000000800 */
[-C--:B------:R-:W-:Y:S09]  /*a710*/  HMMA.16816.F32 R28, R72, R82.reuse, R28 ;  /* 0x00000052481c723c */ /* 0x080ff2000000181c */
[----:B------:R-:W-:Y:S01]  /*a720*/  MUFU.EX2 R179, R179 ;  /* 0x000000b300b37308 */ /* 0x000fe20000000800 */
[C---:B------:R-:W-:Y:S01]  /*a730*/  HMMA.16816.F32 R32, R68.reuse, R82, R32 ;  /* 0x000000524420723c */ /* 0x040fe20000001820 */
[----:B------:R-:W3:Y:S08]  /*a740*/  LDSM.16.MT88.4 R80, [R190+0x7000] ;  /* 0x00700000be50783b */ /* 0x000ef00000004200 */
[----:B------:R-:W4:Y:S01]  /*a750*/  MUFU.EX2 R244, R244 ;  /* 0x000000f400f47308 */ /* 0x000f220000000800 */
[-C--:B------:R-:W-:Y:S09]  /*a760*/  HMMA.16816.F32 R36, R68, R84.reuse, R36 ;  /* 0x000000544424723c */ /* 0x080ff20000001824 */
[----:B------:R-:W-:Y:S01]  /*a770*/  MUFU.EX2 R239, R239 ;  /* 0x000000ef00ef7308 */ /* 0x000fe20000000800 */
[C---:B------:R-:W-:Y:S09]  /*a780*/  HMMA.16816.F32 R40, R72.reuse, R84, R40 ;  /* 0x000000544828723c */ /* 0x040ff20000001828 */
[----:B------:R-:W5:Y:S01]  /*a790*/  MUFU.EX2 R238, R238 ;  /* 0x000000ee00ee7308 */ /* 0x000f620000000800 */
[-C--:B------:R-:W-:Y:S09]  /*a7a0*/  HMMA.16816.F32 R44, R72, R86.reuse, R44 ;  /* 0x00000056482c723c */ /* 0x080ff2000000182c */
[----:B------:R-:W-:Y:S01]  /*a7b0*/  MUFU.EX2 R236, R236 ;  /* 0x000000ec00ec7308 */ /* 0x000fe20000000800 */
[C---:B------:R-:W-:Y:S01]  /*a7c0*/  HMMA.16816.F32 R48, R68.reuse, R86, R48 ;  /* 0x000000564430723c */ /* 0x040fe20000001830 */
[----:B------:R-:W-:Y:S08]  /*a7d0*/  LDSM.16.MT88.4 R84, [R185+0x7000] ;  /* 0x00700000b954783b */ /* 0x000ff00000004200 */
[----:B------:R-:W3:Y:S01]  /*a7e0*/  MUFU.EX2 R241, R241 ;  /* 0x000000f100f17308 */ /* 0x000ee20000000800 */
[-C--:B--2---:R-:W-:Y:S09]  /*a7f0*/  HMMA.16816.F32 R52, R68, R76.reuse, R52 ;  /* 0x0000004c4434723c */ /* 0x084ff20000001834 */
[----:B------:R-:W-:Y:S01]  /*a800*/  MUFU.EX2 R181, R181 ;  /* 0x000000b500b57308 */ /* 0x000fe20000000800 */
[C---:B------:R-:W-:Y:S09]  /*a810*/  HMMA.16816.F32 R56, R72.reuse, R76, R56 ;  /* 0x0000004c4838723c */ /* 0x040ff20000001838 */
[----:B------:R-:W-:Y:S01]  /*a820*/  MUFU.EX2 R180, R180 ;  /* 0x000000b400b47308 */ /* 0x000fe20000000800 */
[-C--:B------:R-:W-:Y:S09]  /*a830*/  HMMA.16816.F32 R60, R72, R78.reuse, R60 ;  /* 0x0000004e483c723c */ /* 0x080ff2000000183c */
[----:B------:R-:W-:Y:S01]  /*a840*/  MUFU.EX2 R160, R160 ;  /* 0x000000a000a07308 */ /* 0x000fe20000000800 */
[----:B-1----:R-:W-:Y:S01]  /*a850*/  F2FP.F16.F32.PACK_AB R72, R242, R177 ;  /* 0x000000b1f248723e */ /* 0x002fe200000000ff */
[----:B------:R-:W-:Y:S01]  /*a860*/  FADD.FTZ R177, R177, R164 ;  /* 0x000000a4b1b17221 */ /* 0x000fe20000010000 */
[----:B----4-:R-:W-:Y:S02]  /*a870*/  F2FP.F16.F32.PACK_AB R74, R244, R179 ;  /* 0x000000b3f44a723e */ /* 0x010fe400000000ff */
[----:B-----5:R-:W-:Y:S01]  /*a880*/  F2FP.F16.F32.PACK_AB R73, R238, R239 ;  /* 0x000000efee49723e */ /* 0x020fe200000000ff */
[----:B------:R-:W-:Y:S01]  /*a890*/  HMMA.16816.F32 R64, R68, R78, R64 ;  /* 0x0000004e4440723c */ /* 0x000fe20000001840 */
[----:B------:R-:W1:Y:S03]  /*a8a0*/  LDSM.16.MT88.4 R76, [R186+0x7000] ;  /* 0x00700000ba4c783b */ /* 0x000e660000004200 */
[----:B------:R2:W-:Y:S01]  /*a8b0*/  MUFU.EX2 R225, R174 ;  /* 0x000000ae00e17308 */ /* 0x0005e20000000800 */
        /* <DEDUP_REMOVED lines=8> */
[----:B---3--:R-:W-:Y:S01]  /*a940*/  F2FP.F16.F32.PACK_AB R75, R241, R236 ;  /* 0x000000ecf14b723e */ /* 0x008fe200000000ff */
[----:B------:R-:W-:Y:S01]  /*a950*/  FADD.FTZ R242, R242, R177 ;  /* 0x000000b1f2f27221 */ /* 0x000fe20000010000 */
[----:B------:R-:W-:Y:S01]  /*a960*/  FADD.FTZ R239, R238, R239 ;  /* 0x000000efeeef7221 */ /* 0x000fe20000010000 */
[----:B------:R-:W-:Y:S01]  /*a970*/  FADD.FTZ R235, R240, R235 ;  /* 0x000000ebf0eb7221 */ /* 0x000fe20000010000 */
[----:B------:R-:W-:Y:S01]  /*a980*/  FADD.FTZ R237, R237, R228 ;  /* 0x000000e4eded7221 */ /* 0x000fe20000010000 */
[-C--:B------:R-:W-:Y:S04]  /*a990*/  HMMA.16816.F32 R4, R68, R80.reuse, R4 ;  /* 0x000000504404723c */ /* 0x080fe80000001804 */
[----:B------:R-:W3:Y:S01]  /*a9a0*/  MUFU.EX2 R227, R227 ;  /* 0x000000e300e37308 */ /* 0x000ee20000000800 */
[--C-:B--2---:R-:W-:Y:S01]  /*a9b0*/  FFMA.FTZ R174, R183, UR4, -R170.reuse ;  /* 0x00000004b7ae7c23 */ /* 0x104fe200080108aa */
[--C-:B------:R-:W-:Y:S01]  /*a9c0*/  FFMA.FTZ R183, R166, UR4, -R165.reuse ;  /* 0x00000004a6b77c23 */ /* 0x100fe200080108a5 */
[--C-:B------:R-:W-:Y:S01]  /*a9d0*/  FFMA.FTZ R166, R182, UR4, -R170.reuse ;  /* 0x00000004b6a67c23 */ /* 0x100fe200080108aa */
[----:B------:R-:W-:Y:S01]  /*a9e0*/  FFMA.FTZ R165, R157, UR4, -R165 ;  /* 0x000000049da57c23 */ /* 0x000fe200080108a5 */
[----:B------:R-:W-:Y:S01]  /*a9f0*/  FFMA.FTZ R170, R163, UR4, -R170 ;  /* 0x00000004a3aa7c23 */ /* 0x000fe200080108aa */
[C---:B------:R-:W-:Y:S04]  /*aa00*/  HMMA.16816.F32 R8, R72.reuse, R80, R8 ;  /* 0x000000504808723c */ /* 0x040fe80000001808 */
[----:B------:R-:W-:Y:S01]  /*aa10*/  MUFU.EX2 R174, R174 ;  /* 0x000000ae00ae7308 */ /* 0x000fe20000000800 */
[----:B------:R-:W-:Y:S01]  /*aa20*/  FADD.FTZ R179, R179, R242 ;  /* 0x000000f2b3b37221 */ /* 0x000fe20000010000 */
[----:B------:R-:W-:Y:S01]  /*aa30*/  FADD.FTZ R236, R236, R239 ;  /* 0x000000efecec7221 */ /* 0x000fe20000010000 */
[----:B------:R-:W-:Y:S01]  /*aa40*/  FADD.FTZ R230, R230, R235 ;  /* 0x000000ebe6e67221 */ /* 0x000fe20000010000 */
[----:B------:R-:W-:Y:S01]  /*aa50*/  FADD.FTZ R232, R232, R237 ;  /* 0x000000ede8e87221 */ /* 0x000fe20000010000 */
[-C--:B------:R-:W-:Y:S05]  /*aa60*/  HMMA.16816.F32 R12, R72, R82.reuse, R12 ;  /* 0x00000052480c723c */ /* 0x080fea000000180c */
[----:B------:R-:W-:Y:S01]  /*aa70*/  MUFU.EX2 R183, R183 ;  /* 0x000000b700b77308 */ /* 0x000fe20000000800 */
[----:B------:R-:W-:Y:S01]  /*aa80*/  FADD.FTZ R179, R244, R179 ;  /* 0x000000b3f4b37221 */ /* 0x000fe20000010000 */
[----:B------:R-:W-:Y:S01]  /*aa90*/  FADD.FTZ R236, R241, R236 ;  /* 0x000000ecf1ec7221 */ /* 0x000fe20000010000 */
[----:B------:R-:W-:Y:S01]  /*aaa0*/  FADD.FTZ R231, R231, R230 ;  /* 0x000000e6e7e77221 */ /* 0x000fe20000010000 */
[----:B------:R-:W-:Y:S01]  /*aab0*/  FADD.FTZ R233, R233, R232 ;  /* 0x000000e8e9e97221 */ /* 0x000fe20000010000 */
[C---:B------:R-:W-:Y:S01]  /*aac0*/  HMMA.16816.F32 R16, R68.reuse, R82, R16 ;  /* 0x000000524410723c */ /* 0x040fe20000001810 */
[----:B------:R-:W2:Y:S04]  /*aad0*/  LDSM.16.MT88.4 R80, [R184+0x7000] ;  /* 0x00700000b850783b */ /* 0x000ea80000004200 */
[----:B------:R-:W-:Y:S03]  /*aae0*/  MUFU.EX2 R166, R166 ;  /* 0x000000a600a67308 */ /* 0x000fe60000000800 */
[-C--:B-1----:R-:W-:Y:S07]  /*aaf0*/  HMMA.16816.F32 R20, R68, R76.reuse, R20 ;  /* 0x0000004c4414723c */ /* 0x082fee0000001814 */
[----:B------:R-:W-:Y:S01]  /*ab00*/  MUFU.EX2 R163, R170 ;  /* 0x000000aa00a37308 */ /* 0x000fe20000000800 */
[C---:B------:R-:W-:Y:S09]  /*ab10*/  HMMA.16816.F32 R24, R72.reuse, R76, R24 ;  /* 0x0000004c4818723c */ /* 0x040ff20000001818 */
[----:B------:R-:W-:Y:S01]  /*ab20*/  MUFU.EX2 R165, R165 ;  /* 0x000000a500a57308 */ /* 0x000fe20000000800 */
[-C--:B------:R-:W-:Y:S09]  /*ab30*/  HMMA.16816.F32 R28, R72, R78.reuse, R28 ;  /* 0x0000004e481c723c */ /* 0x080ff2000000181c */
[----:B------:R-:W1:Y:S01]  /*ab40*/  MUFU.EX2 R226, R226 ;  /* 0x000000e200e27308 */ /* 0x000e620000000800 */
[C---:B------:R-:W-:Y:S09]  /*ab50*/  HMMA.16816.F32 R32, R68.reuse, R78, R32 ;  /* 0x0000004e4420723c */ /* 0x040ff20000001820 */
        /* <DEDUP_REMOVED lines=8> */
[----:B------:R-:W5:Y:S07]  /*abe0*/  LDSM.16.MT88.4 R84, [R185+0x7800] ;  /* 0x00780000b954783b */ /* 0x000f6e0000004200 */
[-C--:B--2---:R-:W-:Y:S08]  /*abf0*/  HMMA.16816.F32 R52, R68, R80.reuse, R52 ;  /* 0x000000504434723c */ /* 0x084ff00000001834 */
[C---:B------:R-:W-:Y:S08]  /*ac00*/  HMMA.16816.F32 R56, R72.reuse, R80, R56 ;  /* 0x000000504838723c */ /* 0x040ff00000001838 */
[-C--:B------:R-:W-:Y:S03]  /*ac10*/  HMMA.16816.F32 R60, R72, R82.reuse, R60 ;  /* 0x00000052483c723c */ /* 0x080fe6000000183c */
[----:B---3--:R-:W-:Y:S01]  /*ac20*/  F2FP.F16.F32.PACK_AB R72, R227, R224 ;  /* 0x000000e0e348723e */ /* 0x008fe200000000ff */
[----:B------:R-:W-:Y:S01]  /*ac30*/  FADD.FTZ R224, R224, R179 ;  /* 0x000000b3e0e07221 */ /* 0x000fe20000010000 */
[----:B-1----:R-:W-:Y:S02]  /*ac40*/  F2FP.F16.F32.PACK_AB R74, R225, R226 ;  /* 0x000000e2e14a723e */ /* 0x002fe400000000ff */
[----:B----4-:R-:W-:Y:S01]  /*ac50*/  F2FP.F16.F32.PACK_AB R73, R140, R141 ;  /* 0x0000008d8c49723e */ /* 0x010fe200000000ff */
        /* <DEDUP_REMOVED lines=9> */
[----:B-----5:R-:W-:Y:S01]  /*acf0*/  F2FP.F16.F32.PACK_AB R75, R138, R139 ;  /* 0x0000008b8a4b723e */ /* 0x020fe200000000ff */
        /* <DEDUP_REMOVED lines=12> */
[----:B------:R-:W-:Y:S01]  /*adc0*/  FADD.FTZ R222, R163, R166 ;  /* 0x000000a6a3de7221 */ /* 0x000fe20000010000 */
[----:B------:R-:W-:Y:S03]  /*add0*/  FADD.FTZ R221, R165, R160 ;  /* 0x000000a0a5dd7221 */ /* 0x000fe60000010000 */
        /* <DEDUP_REMOVED lines=16> */
.L_x_2006:
[----:B------:R-:W1:Y:S01]  /*aee0*/  SHFL.BFLY PT, R3, R222, 0x2, 0x1f ;  /* 0x0c401f00de037f89 */ /* 0x000e6200000e0000 */
[----:B------:R-:W2:Y:S01]  /*aef0*/  S2UR UR4, SR_CgaCtaId ;  /* 0x00000000000479c3 */ /* 0x000ea20000008800 */
[----:B------:R-:W-:Y:S01]  /*af00*/  UMOV UR5, 0x400 ;  /* 0x0000040000057882 */ /* 0x000fe20000000000 */
[----:B------:R-:W-:Y:S01]  /*af10*/  ISETP.NE.AND P3, PT, R213, -0x1, PT ;  /* 0xffffffffd500780c */ /* 0x000fe20003f65270 */
[----:B------:R-:W3:Y:S01]  /*af20*/  SHFL.BFLY PT, R4, R221, 0x2, 0x1f ;  /* 0x0c401f00dd047f89 */ /* 0x000ee200000e0000 */
[----:B------:R-:W-:-:S03]  /*af30*/  MOV R18, 0x7f800000 ;  /* 0x7f80000000127802 */ /* 0x000fc60000000f00 */
[----:B------:R-:W4:Y:S01]  /*af40*/  SHFL.BFLY PT, R9, R220, 0x2, 0x1f ;  /* 0x0c401f00dc097f89 */ /* 0x000f2200000e0000 */
[----:B------:R-:W5:Y:S03]  /*af50*/  LDC R14, c[0x0][0x434] ;  /* 0x00010d00ff0e7b82 */ /* 0x000f660000000800 */
[----:B------:R-:W4:Y:S01]  /*af60*/  SHFL.BFLY PT, R0, R223, 0x2, 0x1f ;  /* 0x0c401f00df007f89 */ /* 0x000f2200000e0000 */
[----:B-1----:R-:W-:Y:S01]  /*af70*/  FADD.FTZ R2, R3, R222 ;  /* 0x000000de03027221 */ /* 0x002fe20000010000 */
[----:B--2---:R-:W-:Y:S01]  /*af80*/  ULEA UR4, UR4, UR5, 0x18 ;  /* 0x0000000504047291 */ /* 0x004fe2000f8ec0ff */
[----:B------:R-:W1:Y:S01]  /*af90*/  S2R R3, SR_TID.X ;  /* 0x0000000000037919 */ /* 0x000e620000002100 */
[----:B---3--:R-:W-:Y:S02]  /*afa0*/  FADD.FTZ R5, R4, R221 ;  /* 0x000000dd04057221 */ /* 0x008fe40000010000 */
[----:B------:R-:W2:Y:S01]  /*afb0*/  SHFL.BFLY PT, R7, R2, 0x1, 0x1f ;  /* 0x0c201f0002077f89 */ /* 0x000ea200000e0000 */
[----:B----4-:R-:W-:-:S03]  /*afc0*/  FADD.FTZ R9, R9, R220 ;  /* 0x000000dc09097221 */ /* 0x010fc60000010000 */
[----:B------:R-:W3:Y:S01]  /*afd0*/  SHFL.BFLY PT, R4, R5, 0x1, 0x1f ;  /* 0x0c201f0005047f89 */ /* 0x000ee200000e0000 */
[----:B------:R-:W-:-:S03]  /*afe0*/  FADD.FTZ R11, R0, R223 ;  /* 0x000000df000b7221 */ /* 0x000fc60000010000 */
[----:B------:R-:W4:Y:S04]  /*aff0*/  SHFL.BFLY PT, R6, R9, 0x1, 0x1f ;  /* 0x0c201f0009067f89 */ /* 0x000f2800000e0000 */
[----:B------:R-:W5:Y:S01]  /*b000*/  SHFL.BFLY PT, R0, R11, 0x1, 0x1f ;  /* 0x0c201f000b007f89 */ /* 0x000f6200000e0000 */
[----:B--2---:R-:W-:-:S04]  /*b010*/  FADD.FTZ R7, R2, R7 ;  /* 0x0000000702077221 */ /* 0x004fc80000010000 */
[----:B------:R-:W2:Y:S01]  /*b020*/  MUFU.RCP R8, R7 ;  /* 0x0000000700087308 */ /* 0x000ea20000001000 */
[----:B-1----:R-:W-:Y:S01]  /*b030*/  SHF.L.U32 R12, R3, 0x4, RZ ;  /* 0x00000004030c7819 */ /* 0x002fe200000006ff */
[----:B---3--:R-:W-:Y:S01]  /*b040*/  FADD.FTZ R4, R5, R4 ;  /* 0x0000000405047221 */ /* 0x008fe20000010000 */
[----:B------:R-:W-:Y:S01]  /*b050*/  FSETP.NE.FTZ.AND P1, PT, R7, RZ, PT ;  /* 0x000000ff0700720b */ /* 0x000fe20003f35000 */
[----:B----4-:R-:W-:Y:S01]  /*b060*/  FADD.FTZ R6, R9, R6 ;  /* 0x0000000609067221 */ /* 0x010fe20000010000 */
[----:B------:R-:W-:Y:S02]  /*b070*/  LOP3.LUT R5, R12, 0x1c0, RZ, 0xc0, !PT ;  /* 0x000001c00c057812 */ /* 0x000fe400078ec0ff */
[----:B------:R-:W-:Y:S01]  /*b080*/  SHF.L.U32 R2, R3, 0x1, RZ ;  /* 0x0000000103027819 */ /* 0x000fe200000006ff */
[----:B------:R-:W1:Y:S01]  /*b090*/  MUFU.RCP R10, R4 ;  /* 0x00000004000a7308 */ /* 0x000e620000001000 */
[----:B-----5:R-:W-:Y:S01]  /*b0a0*/  FADD.FTZ R0, R11, R0 ;  /* 0x000000000b007221 */ /* 0x020fe20000010000 */
[----:B------:R-:W-:-:S02]  /*b0b0*/  FSETP.NE.FTZ.AND P6, PT, R4, RZ, PT ;  /* 0x000000ff0400720b */ /* 0x000fc40003fd5000 */
[----:B------:R-:W-:Y:S02]  /*b0c0*/  LOP3.LUT R12, R5, 0x38, R2, 0xf8, !PT ;  /* 0x00000038050c7812 */ /* 0x000fe400078ef802 */
[----:B------:R-:W-:Y:S02]  /*b0d0*/  FSETP.NE.FTZ.AND P5, PT, R6, RZ, PT ;  /* 0x000000ff0600720b */ /* 0x000fe40003fb5000 */
[----:B------:R-:W3:Y:S01]  /*b0e0*/  MUFU.RCP R5, R6 ;  /* 0x0000000600057308 */ /* 0x000ee20000001000 */
[----:B--2---:R-:W-:Y:S02]  /*b0f0*/  FSEL R8, R8, 1, P1 ;  /* 0x3f80000008087808 */ /* 0x004fe40000800000 */
[----:B------:R-:W-:Y:S02]  /*b100*/  FSETP.NE.FTZ.AND P4, PT, R0, RZ, PT ;  /* 0x000000ff0000720b */ /* 0x000fe40003f95000 */
[----:B------:R-:W-:Y:S01]  /*b110*/  LOP3.LUT R2, R2, 0x6, RZ, 0xc0, !PT ;  /* 0x0000000602027812 */ /* 0x000fe200078ec0ff */
        /* <DEDUP_REMOVED lines=18> */
[----:B---3--:R-:W-:Y:S01]  /*b240*/  FSEL R5, R5, 1, P5 ;  /* 0x3f80000005057808 */ /* 0x008fe20002800000 */
[----:B------:R-:W2:Y:S01]  /*b250*/  @P6 LDC R25, c[0x0][0x458] ;  /* 0x00011600ff196b82 */ /* 0x000ea20000000800 */
[----:B------:R-:W-:Y:S01]  /*b260*/  IADD3 R2, PT, PT, R12, R2, R215 ;  /* 0x000000020c027210 */ /* 0x000fe20007ffe0d7 */
        /* <DEDUP_REMOVED lines=17> */
[----:B------:R-:W1:Y:S01]  /*b380*/  LDC.U8 R10, c[0x0][0x549] ;  /* 0x00015240ff0a7b82 */ /* 0x000e620000000000 */
[----:B------:R-:W-:Y:S01]  /*b390*/  MOV R9, 0x10 ;  /* 0x0000001000097802 */ /* 0x000fe20000000f00 */
[----:B------:R-:W-:Y:S01]  /*b3a0*/  FMUL.FTZ R128, R5, R128 ;  /* 0x0000008005807220 */ /* 0x000fe20000410000 */
[----:B------:R-:W-:Y:S01]  /*b3b0*/  LOP3.LUT P0, RZ, R3, 0x4, RZ, 0xc0, !PT ;  /* 0x0000000403ff7812 */ /* 0x000fe2000780c0ff */
[----:B------:R-:W-:Y:S01]  /*b3c0*/  FMUL.FTZ R129, R5, R129 ;  /* 0x0000008105817220 */ /* 0x000fe20000410000 */
[C---:B------:R-:W-:Y:S01]  /*b3d0*/  FMUL.FTZ R130, R8.reuse, R130 ;  /* 0x0000008208827220 */ /* 0x040fe20000410000 */
[----:B------:R-:W-:Y:S01]  /*b3e0*/  FMUL.FTZ R131, R8, R131 ;  /* 0x0000008308837220 */ /* 0x000fe20000410000 */
[----:B------:R-:W-:Y:S01]  /*b3f0*/  SEL R9, R9, 0xfffffff0, !P0 ;  /* 0xfffffff009097807 */ /* 0x000fe20004000000 */
[C---:B------:R-:W-:Y:S01]  /*b400*/  FMUL.FTZ R120, R5.reuse, R120 ;  /* 0x0000007805787220 */ /* 0x040fe20000410000 */
[----:B------:R-:W-:Y:S01]  /*b410*/  LEA R11, R2, UR4, 0x1 ;  /* 0x00000004020b7c11 */ /* 0x000fe2000f8e08ff */
[----:B------:R-:W-:Y:S01]  /*b420*/  FMUL.FTZ R121, R5, R121 ;  /* 0x0000007905797220 */ /* 0x000fe20000410000 */
[C---:B------:R-:W-:Y:S01]  /*b430*/  FMUL.FTZ R122, R8.reuse, R122 ;  /* 0x0000007a087a7220 */ /* 0x040fe20000410000 */
[C---:B------:R-:W-:Y:S01]  /*b440*/  FMUL.FTZ R123, R8.reuse, R123 ;  /* 0x0000007b087b7220 */ /* 0x040fe20000410000 */
[----:B------:R-:W-:Y:S01]  /*b450*/  F2FP.F16.F32.PACK_AB R124, R125, R124 ;  /* 0x0000007c7d7c723e */ /* 0x000fe200000000ff */
[----:B------:R-:W-:Y:S01]  /*b460*/  FMUL.FTZ R108, R5, R108 ;  /* 0x0000006c056c7220 */ /* 0x000fe20000410000 */
[----:B------:R-:W-:Y:S01]  /*b470*/  F2FP.F16.F32.PACK_AB R126, R127, R126 ;  /* 0x0000007e7f7e723e */ /* 0x000fe200000000ff */
[----:B------:R-:W-:Y:S01]  /*b480*/  FMUL.FTZ R109, R5, R109 ;  /* 0x0000006d056d7220 */ /* 0x000fe20000410000 */
[----:B------:R-:W-:Y:S01]  /*b490*/  F2FP.F16.F32.PACK_AB R116, R117, R116 ;  /* 0x000000747574723e */ /* 0x000fe200000000ff */
[----:B------:R-:W-:Y:S01]  /*b4a0*/  STS [R11], R124 ;  /* 0x0000007c0b007388 */ /* 0x000fe20000000800 */
[----:B------:R-:W-:Y:S01]  /*b4b0*/  F2FP.F16.F32.PACK_AB R118, R119, R118 ;  /* 0x000000767776723e */ /* 0x000fe200000000ff */
[C---:B------:R-:W-:Y:S01]  /*b4c0*/  FMUL.FTZ R110, R8.reuse, R110 ;  /* 0x0000006e086e7220 */ /* 0x040fe20000410000 */
[----:B------:R-:W-:Y:S01]  /*b4d0*/  IADD3 R13, PT, PT, R9, R11, RZ ;  /* 0x0000000b090d7210 */ /* 0x000fe20007ffe0ff */
[----:B------:R-:W-:Y:S01]  /*b4e0*/  STS [R11+0x400], R126 ;  /* 0x0004007e0b007388 */ /* 0x000fe20000000800 */
[----:B------:R-:W-:Y:S01]  /*b4f0*/  F2FP.F16.F32.PACK_AB R128, R129, R128 ;  /* 0x000000808180723e */ /* 0x000fe200000000ff */
[C---:B------:R-:W-:Y:S01]  /*b500*/  FMUL.FTZ R111, R8.reuse, R111 ;  /* 0x0000006f086f7220 */ /* 0x040fe20000410000 */
[----:B------:R-:W-:Y:S01]  /*b510*/  F2FP.F16.F32.PACK_AB R130, R131, R130 ;  /* 0x000000828382723e */ /* 0x000fe200000000ff */
[----:B------:R-:W-:Y:S01]  /*b520*/  STS [R13], R116 ;  /* 0x000000740d007388 */ /* 0x000fe20000000800 */
[----:B------:R-:W-:Y:S01]  /*b530*/  F2FP.F16.F32.PACK_AB R120, R121, R120 ;  /* 0x000000787978723e */ /* 0x000fe200000000ff */
[----:B------:R-:W-:Y:S01]  /*b540*/  FMUL.FTZ R104, R5, R104 ;  /* 0x0000006805687220 */ /* 0x000fe20000410000 */
[----:B------:R-:W-:Y:S01]  /*b550*/  F2FP.F16.F32.PACK_AB R122, R123, R122 ;  /* 0x0000007a7b7a723e */ /* 0x000fe200000000ff */
[----:B------:R-:W-:Y:S01]  /*b560*/  STS [R13+0x400], R118 ;  /* 0x000400760d007388 */ /* 0x000fe20000000800 */
[----:B------:R-:W-:Y:S01]  /*b570*/  LOP3.LUT P0, RZ, R3, 0x10, RZ, 0xc0, !PT ;  /* 0x0000001003ff7812 */ /* 0x000fe2000780c0ff */
[----:B------:R-:W-:Y:S01]  /*b580*/  FMUL.FTZ R105, R5, R105 ;  /* 0x0000006905697220 */ /* 0x000fe20000410000 */
[----:B------:R-:W-:Y:S01]  /*b590*/  MOV R2, 0x20 ;  /* 0x0000002000027802 */ /* 0x000fe20000000f00 */
[----:B------:R-:W-:Y:S01]  /*b5a0*/  STS [R11+0x2000], R128 ;  /* 0x002000800b007388 */ /* 0x000fe20000000800 */
[----:B------:R-:W-:Y:S01]  /*b5b0*/  LOP3.LUT P2, RZ, R3, 0x8, RZ, 0xc0, !PT ;  /* 0x0000000803ff7812 */ /* 0x000fe2000784c0ff */
[----:B------:R-:W-:Y:S01]  /*b5c0*/  FMUL.FTZ R106, R8, R106 ;  /* 0x0000006a086a7220 */ /* 0x000fe20000410000 */
[----:B------:R-:W-:Y:S01]  /*b5d0*/  IADD3 R15, PT, PT, R11, 0x40, RZ ;  /* 0x000000400b0f7810 */ /* 0x000fe20007ffe0ff */
[----:B------:R-:W-:Y:S01]  /*b5e0*/  STS [R11+0x2400], R130 ;  /* 0x002400820b007388 */ /* 0x000fe20000000800 */
[----:B------:R-:W-:Y:S01]  /*b5f0*/  SEL R2, R2, 0xffffffe0, !P2 ;  /* 0xffffffe002027807 */ /* 0x000fe20005000000 */
[----:B------:R-:W-:Y:S01]  /*b600*/  FMUL.FTZ R107, R8, R107 ;  /* 0x0000006b086b7220 */ /* 0x000fe20000410000 */
[----:B------:R-:W-:Y:S01]  /*b610*/  F2FP.F16.F32.PACK_AB R112, R113, R112 ;  /* 0x000000707170723e */ /* 0x000fe200000000ff */
[----:B------:R-:W-:Y:S01]  /*b620*/  STS [R13+0x2000], R120 ;  /* 0x002000780d007388 */ /* 0x000fe20000000800 */
[----:B------:R-:W-:Y:S01]  /*b630*/  IADD3 R17, PT, PT, R2, R11, RZ ;  /* 0x0000000b02117210 */ /* 0x000fe20007ffe0ff */
[----:B------:R-:W-:Y:S01]  /*b640*/  FMUL.FTZ R92, R5, R92 ;  /* 0x0000005c055c7220 */ /* 0x000fe20000410000 */
[----:B------:R-:W-:Y:S01]  /*b650*/  @P0 IADD3 R15, PT, PT, R11, -0x40, RZ ;  /* 0xffffffc00b0f0810 */ /* 0x000fe20007ffe0ff */
[----:B------:R3:W-:Y:S01]  /*b660*/  STS [R13+0x2400], R122 ;  /* 0x0024007a0d007388 */ /* 0x0007e20000000800 */
[----:B-1----:R-:W-:Y:S01]  /*b670*/  ISETP.NE.AND P0, PT, R10, RZ, PT ;  /* 0x000000ff0a00720c */ /* 0x002fe20003f05270 */
[----:B------:R-:W-:Y:S01]  /*b680*/  FMUL.FTZ R93, R5, R93 ;  /* 0x0000005d055d7220 */ /* 0x000fe20000410000 */
[----:B------:R-:W-:Y:S01]  /*b690*/  F2FP.F16.F32.PACK_AB R114, R115, R114 ;  /* 0x000000727372723e */ /* 0x000fe200000000ff */
[C---:B------:R-:W-:Y:S01]  /*b6a0*/  FMUL.FTZ R94, R8.reuse, R94 ;  /* 0x0000005e085e7220 */ /* 0x040fe20000410000 */
[C---:B------:R-:W-:Y:S01]  /*b6b0*/  FMUL.FTZ R95, R8.reuse, R95 ;  /* 0x0000005f085f7220 */ /* 0x040fe20000410000 */
[----:B------:R-:W-:Y:S01]  /*b6c0*/  F2FP.F16.F32.PACK_AB R100, R101, R100 ;  /* 0x000000646564723e */ /* 0x000fe200000000ff */
[----:B------:R-:W-:Y:S01]  /*b6d0*/  FMUL.FTZ R88, R5, R88 ;  /* 0x0000005805587220 */ /* 0x000fe20000410000 */
[----:B------:R-:W-:Y:S01]  /*b6e0*/  F2FP.F16.F32.PACK_AB R102, R103, R102 ;  /* 0x000000666766723e */ /* 0x000fe200000000ff */
[----:B------:R-:W-:Y:S01]  /*b6f0*/  FMUL.FTZ R89, R5, R89 ;  /* 0x0000005905597220 */ /* 0x000fe20000410000 */
[----:B------:R-:W-:Y:S01]  /*b700*/  IADD3 R19, PT, PT, R9, R17, RZ ;  /* 0x0000001109137210 */ /* 0x000fe20007ffe0ff */
[C---:B------:R-:W-:Y:S01]  /*b710*/  FMUL.FTZ R90, R8.reuse, R90 ;  /* 0x0000005a085a7220 */ /* 0x040fe20000410000 */
[C---:B------:R-:W-:Y:S01]  /*b720*/  FMUL.FTZ R91, R8.reuse, R91 ;  /* 0x0000005b085b7220 */ /* 0x040fe20000410000 */
[----:B------:R-:W-:Y:S01]  /*b730*/  F2FP.F16.F32.PACK_AB R108, R109, R108 ;  /* 0x0000006c6d6c723e */ /* 0x000fe200000000ff */
[----:B------:R-:W-:Y:S01]  /*b740*/  FMUL.FTZ R76, R5, R76 ;  /* 0x0000004c054c7220 */ /* 0x000fe20000410000 */
[----:B------:R-:W-:Y:S01]  /*b750*/  F2FP.F16.F32.PACK_AB R110, R111, R110 ;  /* 0x0000006e6f6e723e */ /* 0x000fe200000000ff */
[----:B------:R-:W-:Y:S01]  /*b760*/  FMUL.FTZ R77, R5, R77 ;  /* 0x0000004d054d7220 */ /* 0x000fe20000410000 */
[----:B------:R-:W-:Y:S01]  /*b770*/  F2FP.F16.F32.PACK_AB R104, R105, R104 ;  /* 0x000000686968723e */ /* 0x000fe200000000ff */
[----:B------:R-:W-:Y:S01]  /*b780*/  FMUL.FTZ R72, R5, R72 ;  /* 0x0000004805487220 */ /* 0x000fe20000410000 */
[----:B------:R-:W-:Y:S01]  /*b790*/  F2FP.F16.F32.PACK_AB R106, R107, R106 ;  /* 0x0000006a6b6a723e */ /* 0x000fe200000000ff */
[C---:B------:R-:W-:Y:S01]  /*b7a0*/  FMUL.FTZ R78, R8.reuse, R78 ;  /* 0x0000004e084e7220 */ /* 0x040fe20000410000 */
[----:B------:R-:W-:Y:S01]  /*b7b0*/  F2FP.F16.F32.PACK_AB R96, R97, R96 ;  /* 0x000000606160723e */ /* 0x000fe200000000ff */
[----:B------:R-:W-:Y:S01]  /*b7c0*/  FMUL.FTZ R79, R8, R79 ;  /* 0x0000004f084f7220 */ /* 0x000fe20000410000 */
[----:B------:R-:W-:Y:S01]  /*b7d0*/  F2FP.F16.F32.PACK_AB R98, R99, R98 ;  /* 0x000000626362723e */ /* 0x000fe200000000ff */
[----:B------:R-:W-:Y:S01]  /*b7e0*/  STS [R17], R112 ;  /* 0x0000007011007388 */ /* 0x000fe20000000800 */
[----:B---3--:R-:W1:Y:S01]  /*b7f0*/  @P3 LDC.64 R12, c[0x0][0x408] ;  /* 0x00010200ff0c3b82 */ /* 0x008e620000000a00 */
[----:B------:R-:W-:Y:S01]  /*b800*/  F2FP.F16.F32.PACK_AB R84, R85, R84 ;  /* 0x000000545554723e */ /* 0x000fe200000000ff */
[----:B------:R-:W-:Y:S01]  /*b810*/  FMUL.FTZ R5, R5, R73 ;  /* 0x0000004905057220 */ /* 0x000fe20000410000 */
[----:B------:R-:W-:Y:S01]  /*b820*/  F2FP.F16.F32.PACK_AB R86, R87, R86 ;  /* 0x000000565756723e */ /* 0x000fe200000000ff */
[----:B------:R-:W-:Y:S01]  /*b830*/  STS [R17+0x400], R114 ;  /* 0x0004007211007388 */ /* 0x000fe20000000800 */
[-C--:B------:R-:W-:Y:S01]  /*b840*/  IADD3 R21, PT, PT, R9, R15.reuse, RZ ;  /* 0x0000000f09157210 */ /* 0x080fe20007ffe0ff */
[----:B------:R-:W3:Y:S01]  /*b850*/  @P1 MUFU.LG2 R7, R7 ;  /* 0x0000000700071308 */ /* 0x000ee20000000c00 */
[----:B------:R-:W-:Y:S01]  /*b860*/  IADD3 R23, PT, PT, R2, R15, RZ ;  /* 0x0000000f02177210 */ /* 0x000fe20007ffe0ff */
[----:B------:R-:W-:Y:S01]  /*b870*/  STS [R19], R100 ;  /* 0x0000006413007388 */ /* 0x000fe20000000800 */
[----:B------:R-:W-:Y:S01]  /*b880*/  F2FP.F16.F32.PACK_AB R92, R93, R92 ;  /* 0x0000005c5d5c723e */ /* 0x000fe200000000ff */
[----:B------:R-:W4:Y:S01]  /*b890*/  @P1 LDC R2, c[0x0][0x458] ;  /* 0x00011600ff021b82 */ /* 0x000f220000000800 */
[----:B------:R-:W-:Y:S01]  /*b8a0*/  F2FP.F16.F32.PACK_AB R94, R95, R94 ;  /* 0x0000005e5f5e723e */ /* 0x000fe200000000ff */
[----:B------:R-:W-:Y:S01]  /*b8b0*/  STS [R19+0x400], R102 ;  /* 0x0004006613007388 */ /* 0x000fe20000000800 */
[----:B------:R-:W-:Y:S01]  /*b8c0*/  F2FP.F16.F32.PACK_AB R88, R89, R88 ;  /* 0x000000585958723e */ /* 0x000fe200000000ff */
[----:B------:R-:W5:Y:S01]  /*b8d0*/  @P6 MUFU.LG2 R4, R4 ;  /* 0x0000000400046308 */ /* 0x000f620000000c00 */
[----:B------:R-:W-:Y:S01]  /*b8e0*/  F2FP.F16.F32.PACK_AB R90, R91, R90 ;  /* 0x0000005a5b5a723e */ /* 0x000fe200000000ff */
[----:B------:R-:W-:Y:S01]  /*b8f0*/  STS [R17+0x2000], R108 ;  /* 0x0020006c11007388 */ /* 0x000fe20000000800 */
[----:B------:R-:W-:Y:S01]  /*b900*/  F2FP.F16.F32.PACK_AB R80, R81, R80 ;  /* 0x000000505150723e */ /* 0x000fe200000000ff */
[----:B------:R-:W2:Y:S01]  /*b910*/  @!P3 LDC.64 R10, c[0x0][0x400] ;  /* 0x00010000ff0abb82 */ /* 0x000ea20000000a00 */
[----:B------:R-:W-:Y:S01]  /*b920*/  F2FP.F16.F32.PACK_AB R82, R83, R82 ;  /* 0x000000525352723e */ /* 0x000fe200000000ff */
[----:B------:R5:W-:Y:S01]  /*b930*/  STS [R17+0x2400], R110 ;  /* 0x0024006e11007388 */ /* 0x000be20000000800 */
[----:B------:R-:W-:Y:S01]  /*b940*/  F2FP.F16.F32.PACK_AB R68, R69, R68 ;  /* 0x000000444544723e */ /* 0x000fe200000000ff */
[----:B------:R-:W1:Y:S01]  /*b950*/  @P5 MUFU.LG2 R6, R6 ;  /* 0x0000000600065308 */ /* 0x000e620000000c00 */
[----:B------:R-:W-:Y:S01]  /*b960*/  F2FP.F16.F32.PACK_AB R70, R71, R70 ;  /* 0x000000464746723e */ /* 0x000fe200000000ff */
[----:B------:R-:W-:Y:S01]  /*b970*/  STS [R19+0x2000], R104 ;  /* 0x0020006813007388 */ /* 0x000fe20000000800 */
[----:B------:R-:W-:Y:S01]  /*b980*/  F2FP.F16.F32.PACK_AB R76, R77, R76 ;  /* 0x0000004c4d4c723e */ /* 0x000fe200000000ff */
[----:B------:R-:W2:Y:S01]  /*b990*/  @P0 LDC R16, c[0x0][0x430] ;  /* 0x00010c00ff100b82 */ /* 0x000ea20000000800 */
[----:B------:R-:W-:Y:S01]  /*b9a0*/  F2FP.F16.F32.PACK_AB R78, R79, R78 ;  /* 0x0000004e4f4e723e */ /* 0x000fe200000000ff */
[----:B------:R5:W-:Y:S01]  /*b9b0*/  STS [R19+0x2400], R106 ;  /* 0x0024006a13007388 */ /* 0x000be20000000800 */
[----:B------:R-:W-:Y:S01]  /*b9c0*/  F2FP.F16.F32.PACK_AB R5, R5, R72 ;  /* 0x000000480505723e */ /* 0x000fe200000000ff */
[----:B-1----:R-:W-:Y:S01]  /*b9d0*/  @P3 IMAD.WIDE.U32 R26, R213, R12, RZ ;  /* 0x0000000cd51a3225 */ /* 0x002fe200078e00ff */
[----:B------:R-:W1:Y:S01]  /*b9e0*/  @P4 MUFU.LG2 R0, R0 ;  /* 0x0000000000004308 */ /* 0x000e620000000c00 */
[----:B------:R-:W-:Y:S02]  /*b9f0*/  STS [R15], R96 ;  /* 0x000000600f007388 */ /* 0x000fe40000000800 */
[----:B---3--:R-:W-:Y:S01]  /*ba00*/  @P1 FMUL.FTZ R22, R7, 0.69314718246459960938 ;  /* 0x3f31721807161820 */ /* 0x008fe20000410000 */
[----:B------:R-:W3:Y:S01]  /*ba10*/  @P5 LDC R20, c[0x0][0x458] ;  /* 0x00011600ff145b82 */ /* 0x000ee20000000800 */
[C---:B------:R-:W-:Y:S01]  /*ba20*/  FMUL.FTZ R74, R8.reuse, R74 ;  /* 0x0000004a084a7220 */ /* 0x040fe20000410000 */
[----:B------:R-:W-:Y:S01]  /*ba30*/  STS [R15+0x400], R98 ;  /* 0x000400620f007388 */ /* 0x000fe20000000800 */
[----:B------:R-:W-:Y:S01]  /*ba40*/  FMUL.FTZ R75, R8, R75 ;  /* 0x0000004b084b7220 */ /* 0x000fe20000410000 */
[----:B----4-:R-:W-:Y:S01]  /*ba50*/  @P1 FFMA.FTZ R18, R137, R2, R22 ;  /* 0x0000000289121223 */ /* 0x010fe20000010016 */
[----:B------:R-:W-:Y:S01]  /*ba60*/  ISETP.NE.AND P2, PT, R213, -0x1, PT ;  /* 0xffffffffd500780c */ /* 0x000fe20003f45270 */
[----:B------:R-:W-:Y:S01]  /*ba70*/  STS [R21], R84 ;  /* 0x0000005415007388 */ /* 0x000fe20000000800 */
[----:B-----5:R-:W-:Y:S01]  /*ba80*/  @P6 FMUL.FTZ R7, R4, 0.69314718246459960938 ;  /* 0x3f31721804076820 */ /* 0x020fe20000410000 */
[----:B------:R-:W4:Y:S01]  /*ba90*/  @P0 LDC R12, c[0x0][0x430] ;  /* 0x00010c00ff0c0b82 */ /* 0x000f220000000800 */
[----:B------:R-:W-:Y:S01]  /*baa0*/  F2FP.F16.F32.PACK_AB R8, R75, R74 ;  /* 0x0000004a4b08723e */ /* 0x000fe200000000ff */
[----:B------:R-:W-:Y:S01]  /*bab0*/  STS [R21+0x400], R86 ;  /* 0x0004005615007388 */ /* 0x000fe20000000800 */
[----:B------:R-:W-:-:S03]  /*bac0*/  @P0 MOV R2, 0x1 ;  /* 0x0000000100020802 */ /* 0x000fc60000000f00 */
[----:B------:R-:W-:Y:S02]  /*bad0*/  STS [R15+0x2000], R92 ;  /* 0x0020005c0f007388 */ /* 0x000fe40000000800 */
[----:B------:R-:W2:Y:S02]  /*bae0*/  LDC R17, c[0x0][0x434] ;  /* 0x00010d00ff117b82 */ /* 0x000ea40000000800 */
[----:B------:R-:W-:Y:S01]  /*baf0*/  STS [R15+0x2400], R94 ;  /* 0x0024005e0f007388 */ /* 0x000fe20000000800 */
[----:B------:R-:W-:-:S03]  /*bb00*/  IADD3 R19, PT, PT, R9, R23, RZ ;  /* 0x0000001709137210 */ /* 0x000fc60007ffe0ff */
[----:B------:R-:W-:Y:S02]  /*bb10*/  STS [R21+0x2000], R88 ;  /* 0x0020005815007388 */ /* 0x000fe40000000800 */
[----:B------:R-:W5:Y:S02]  /*bb20*/  LDC.U8 R9, c[0x0][0x548] ;  /* 0x00015200ff097b82 */ /* 0x000f640000000000 */
[----:B------:R1:W-:Y:S04]  /*bb30*/  STS [R21+0x2400], R90 ;  /* 0x0024005a15007388 */ /* 0x0003e80000000800 */
[----:B------:R-:W-:Y:S04]  /*bb40*/  STS [R23], R80 ;  /* 0x0000005017007388 */ /* 0x000fe80000000800 */
[----:B------:R-:W-:Y:S04]  /*bb50*/  STS [R23+0x400], R82 ;  /* 0x0004005217007388 */ /* 0x000fe80000000800 */
[----:B------:R-:W-:Y:S01]  /*bb60*/  STS [R19], R68 ;  /* 0x0000004413007388 */ /* 0x000fe20000000800 */
[----:B--2---:R-:W-:-:S03]  /*bb70*/  @P0 IMAD R14, R16, R17, RZ ;  /* 0x00000011100e0224 */ /* 0x004fc600078e02ff */
[----:B------:R-:W-:Y:S04]  /*bb80*/  STS [R19+0x400], R70 ;  /* 0x0004004613007388 */ /* 0x000fe80000000800 */
[----:B------:R-:W-:Y:S01]  /*bb90*/  STS [R23+0x2000], R76 ;  /* 0x0020004c17007388 */ /* 0x000fe20000000800 */
[----:B-----5:R-:W-:-:S03]  /*bba0*/  ISETP.NE.AND P1, PT, R9, RZ, !P0 ;  /* 0x000000ff0900720c */ /* 0x020fc60004725270 */
[----:B------:R2:W-:Y:S01]  /*bbb0*/  STS [R23+0x2400], R78 ;  /* 0x0024004e17007388 */ /* 0x0005e20000000800 */
[----:B-1----:R-:W1:Y:S01]  /*bbc0*/  @P4 LDC R21, c[0x0][0x458] ;  /* 0x00011600ff154b82 */ /* 0x002e620000000800 */
[----:B------:R-:W1:Y:S02]  /*bbd0*/  S2R R15, SR_CTAID.Z ;  /* 0x00000000000f7919 */ /* 0x000e640000002700 */
[----:B------:R1:W-:Y:S01]  /*bbe0*/  STS [R19+0x2000], R5 ;  /* 0x0020000513007388 */ /* 0x0003e20000000800 */
[----:B--2---:R-:W-:Y:S01]  /*bbf0*/  @!P3 IMAD.WIDE.U32 R22, R214, R10, RZ ;  /* 0x0000000ad616b225 */ /* 0x004fe200078e00ff */
[----:B------:R-:W-:-:S03]  /*bc00*/  MOV R10, 0x7f800000 ;  /* 0x7f800000000a7802 */ /* 0x000fc60000000f00 */
[----:B------:R-:W-:Y:S01]  /*bc10*/  @!P3 IMAD R11, R214, R11, R23 ;  /* 0x0000000bd60bb224 */ /* 0x000fe200078e0217 */
[----:B---34-:R-:W-:Y:S06]  /*bc20*/  @P0 BRA `(.L_x_2010) ;  /* 0x0000000000200947 */ /* 0x018fec0003800000 */
[----:B------:R-:W-:Y:S01]  /*bc30*/  ISETP.NE.AND P0, PT, R9, RZ, PT ;  /* 0x000000ff0900720c */ /* 0x000fe20003f05270 */
[----:B------:R-:W2:-:S12]  /*bc40*/  LDC R4, c[0x0][0x3e0] ;  /* 0x0000f800ff047b82 */ /* 0x000e980000000800 */
[----:B-1----:R-:W2:Y:S01]  /*bc50*/  @P0 LDC R5, c[0x0][0x454] ;  /* 0x00011500ff050b82 */ /* 0x002ea20000000800 */
[----:B------:R-:W-:Y:S02]  /*bc60*/  @P0 MOV R12, 0x1 ;  /* 0x00000001000c0802 */ /* 0x000fe40000000f00 */
[----:B------:R-:W-:-:S05]  /*bc70*/  @!P0 MOV R12, 0x1 ;  /* 0x00000001000c8802 */ /* 0x000fca0000000f00 */
[----:B------:R-:W3:Y:S01]  /*bc80*/  @P0 LDC R14, c[0x0][0x454] ;  /* 0x00011500ff0e0b82 */ /* 0x000ee20000000800 */
[-C--:B--2---:R-:W-:Y:S02]  /*bc90*/  @P0 IMAD R2, R5, R4.reuse, RZ ;  /* 0x0000000405020224 */ /* 0x084fe400078e02ff */
[----:B------:R-:W-:-:S07]  /*bca0*/  @!P0 IMAD R2, R17, R4, RZ ;  /* 0x0000000411028224 */ /* 0x000fce00078e02ff */
.L_x_2010:
[----:B------:R-:W-:Y:S01]  /*bcb0*/  @P3 IMAD R11, R213, R13, R27 ;  /* 0x0000000dd50b3224 */ /* 0x000fe200078e021b */
[----:B------:R-:W-:Y:S01]  /*bcc0*/  LOP3.LUT P0, RZ, R3, 0x3, RZ, 0xc0, !PT ;  /* 0x0000000303ff7812 */ /* 0x000fe2000780c0ff */
[----:B-1-3--:R-:W-:Y:S02]  /*bcd0*/  IMAD R5, R15, R14, RZ ;  /* 0x0000000e0f057224 */ /* 0x00afe400078e02ff */
[----:B------:R-:W-:Y:S01]  /*bce0*/  @P6 FFMA.FTZ R10, R136, R25, R7 ;  /* 0x00000019880a6223 */ /* 0x000fe20000010007 */
[----:B------:R-:W-:Y:S02]  /*bcf0*/  @!P2 IMAD R213, R214, R17, RZ ;  /* 0x00000011d6d5a224 */ /* 0x000fe400078e02ff */
[----:B------:R-:W-:Y:S01]  /*bd00*/  @P4 FMUL.FTZ R7, R0, 0.69314718246459960938 ;  /* 0x3f31721800074820 */ /* 0x000fe20000410000 */
[----:B------:R-:W-:Y:S02]  /*bd10*/  @!P1 IMAD R5, R214, R2, R5 ;  /* 0x00000002d6059224 */ /* 0x000fe400078e0205 */
[----:B------:R-:W-:Y:S01]  /*bd20*/  @P5 FMUL.FTZ R6, R6, 0.69314718246459960938 ;  /* 0x3f31721806065820 */ /* 0x000fe20000410000 */
[----:B------:R-:W-:Y:S01]  /*bd30*/  IMAD R2, R12, UR16, RZ ;  /* 0x000000100c027c24 */ /* 0x000fe2000f8e02ff */
[----:B------:R-:W-:Y:S01]  /*bd40*/  SHF.R.S32.HI R4, RZ, 0x1f, R213 ;  /* 0x0000001fff047819 */ /* 0x000fe200000114d5 */
[----:B------:R1:W-:Y:S01]  /*bd50*/  STS [R19+0x2400], R8 ;  /* 0x0024000813007388 */ /* 0x0003e20000000800 */
[----:B------:R-:W-:Y:S01]  /*bd60*/  SEL R213, R213, RZ, P1 ;  /* 0x000000ffd5d57207 */ /* 0x000fe20000800000 */
[----:B------:R-:W-:Y:S01]  /*bd70*/  BSSY.RECONVERGENT B0, `(.L_x_2011) ;  /* 0x0000033000007945 */ /* 0x000fe20003800200 */
        /* <DEDUP_REMOVED lines=18> */
[----:B-1----:R-:W-:-:S03]  /*bea0*/  VIADD R19, R29, 0x48 ;  /* 0x000000481d137836 */ /* 0x002fc60000000000 */
        /* <DEDUP_REMOVED lines=31> */
.L_x_2012:
[----:B------:R-:W-:Y:S05]  /*c0a0*/  BSYNC.RECONVERGENT B0 ;  /* 0x0000000000007941 */ /* 0x000fea0003800200 */
.L_x_2011:
[----:B------:R-:W-:Y:S01]  /*c0b0*/  @P3 IMAD.MOV.U32 R22, RZ, RZ, R26 ;  /* 0x000000ffff163224 */ /* 0x000fe200078e001a */
[----:B------:R-:W3:Y:S01]  /*c0c0*/  LDCU UR6, c[0x0][0x440] ;  /* 0x00008800ff0677ac */ /* 0x000ee20008000800 */
[----:B--2---:R2:W4:Y:S01]  /*c0d0*/  LDS.128 R4, [R216+0x3800] ;  /* 0x00380000d8047984 */ /* 0x0045220000000c00 */
[----:B------:R-:W-:Y:S02]  /*c0e0*/  BSSY.RECONVERGENT B0, `(.L_x_2013) ;  /* 0x0000019000007945 */ /* 0x000fe40003800200 */
[----:B------:R-:W-:Y:S01]  /*c0f0*/  IADD3 R12, P3, PT, R206, R22, RZ ;  /* 0x00000016ce0c7210 */ /* 0x000fe20007f7e0ff */
[----:B------:R-:W5:Y:S04]  /*c100*/  LDCU.64 UR4, c[0x0][0x410] ;  /* 0x00008200ff0477ac */ /* 0x000f680008000a00 */
[----:B------:R-:W-:-:S02]  /*c110*/  IMAD.X R13, RZ, RZ, R11, P3 ;  /* 0x000000ffff0d7224 */ /* 0x000fc400018e060b */
[----:B-1----:R2:W1:Y:S01]  /*c120*/  LDS.128 R8, [R216] ;  /* 0x00000000d8087984 */ /* 0x0024620000000c00 */
[----:B---3--:R-:W-:-:S04]  /*c130*/  ISETP.GE.AND P1, PT, R206, UR6, PT ;  /* 0x00000006ce007c0c */ /* 0x008fc8000bf26270 */
[-C--:B------:R-:W-:Y:S01]  /*c140*/  ISETP.GE.OR P2, PT, R208, R205.reuse, P1 ;  /* 0x000000cdd000720c */ /* 0x080fe20000f46670 */
[----:B-----5:R-:W-:Y:S01]  /*c150*/  IMAD.WIDE.U32 R12, R15, UR4, R12 ;  /* 0x000000040f0c7c25 */ /* 0x020fe2000f8e000c */
[-C--:B------:R-:W-:Y:S02]  /*c160*/  ISETP.GE.OR P0, PT, R204, R205.reuse, P1 ;  /* 0x000000cdcc00720c */ /* 0x080fe40000f06670 */
[-C--:B------:R-:W-:Y:S01]  /*c170*/  ISETP.GE.OR P6, PT, R203, R205.reuse, P1 ;  /* 0x000000cdcb00720c */ /* 0x080fe20000fc6670 */
[----:B------:R-:W-:Y:S01]  /*c180*/  IMAD R15, R15, UR5, R13 ;  /* 0x000000050f0f7c24 */ /* 0x000fe2000f8e020d */
[-C--:B------:R-:W-:Y:S02]  /*c190*/  ISETP.GE.OR P5, PT, R202, R205.reuse, P1 ;  /* 0x000000cdca00720c */ /* 0x080fe40000fa6670 */
[-C--:B------:R-:W-:Y:S02]  /*c1a0*/  ISETP.GE.OR P4, PT, R201, R205.reuse, P1 ;  /* 0x000000cdc900720c */ /* 0x080fe40000f86670 */
[----:B------:R-:W-:-:S03]  /*c1b0*/  ISETP.GE.OR P3, PT, R200, R205, P1 ;  /* 0x000000cdc800720c */ /* 0x000fc60000f66670 */
[----:B--2---:R-:W-:Y:S10]  /*c1c0*/  @P2 BRA `(.L_x_2014) ;  /* 0x0000000000282947 */ /* 0x004ff40003800000 */
        /* <DEDUP_REMOVED lines=9> */
[----:B-1----:R2:W-:Y:S02]  /*c260*/  STG.E.128 desc[UR18][R2.64], R8 ;  /* 0x0000000802007986 */ /* 0x0025e4000c101d12 */
.L_x_2014:
[----:B------:R-:W-:Y:S05]  /*c270*/  BSYNC.RECONVERGENT B0 ;  /* 0x0000000000007941 */ /* 0x000fea0003800200 */
.L_x_2013:
[----:B-12---:R1:W2:Y:S01]  /*c280*/  LDS.128 R8, [R216+0x800] ;  /* 0x00080000d8087984 */ /* 0x0062a20000000c00 */
[----:B------:R-:W-:Y:S01]  /*c290*/  BSSY.RECONVERGENT B0, `(.L_x_2015) ;  /* 0x0000011000007945 */ /* 0x000fe20003800200 */
[-C--:B------:R-:W-:Y:S02]  /*c2a0*/  ISETP.GE.OR P2, PT, R199, R205.reuse, P1 ;  /* 0x000000cdc700720c */ /* 0x080fe40000f46670 */
[----:B------:R-:W-:Y:S01]  /*c2b0*/  ISETP.GE.OR P1, PT, R198, R205, P1 ;  /* 0x000000cdc600720c */ /* 0x000fe20000f26670 */
[----:B------:R-:W-:-:S12]  /*c2c0*/  @P0 BRA `(.L_x_2016) ;  /* 0x0000000000340947 */ /* 0x000fd80003800000 */
[----:B------:R-:W3:Y:S01]  /*c2d0*/  LDCU.64 UR6, c[0x0][0x408] ;  /* 0x00008100ff0677ac */ /* 0x000ee20008000a00 */
[----:B------:R-:W-:Y:S01]  /*c2e0*/  IADD3 R2, P0, PT, R212, 0x10, RZ ;  /* 0x00000010d4027810 */ /* 0x000fe20007f1e0ff */
[----:B------:R-:W-:Y:S01]  /*c2f0*/  IMAD.MOV.U32 R16, RZ, RZ, R12 ;  /* 0x000000ffff107224 */ /* 0x000fe200078e000c */
[----:B------:R-:W-:Y:S01]  /*c300*/  MOV R17, R15 ;  /* 0x0000000f00117202 */ /* 0x000fe20000000f00 */
[----:B------:R-:W5:Y:S02]  /*c310*/  LDCU.64 UR4, c[0x0][0x3f0] ;  /* 0x00007e00ff0477ac */ /* 0x000f640008000a00 */
[----:B------:R-:W-:-:S04]  /*c320*/  IMAD.X R0, RZ, RZ, UR10, P0 ;  /* 0x0000000aff007e24 */ /* 0x000fc800080e06ff */
[----:B---3--:R-:W-:Y:S02]  /*c330*/  IMAD R3, R0, UR6, RZ ;  /* 0x0000000600037c24 */ /* 0x008fe4000f8e02ff */
[----:B------:R-:W-:-:S04]  /*c340*/  IMAD.WIDE.U32 R16, R2, UR6, R16 ;  /* 0x0000000602107c25 */ /* 0x000fc8000f8e0010 */
[----:B------:R-:W-:Y:S01]  /*c350*/  IMAD R3, R2, UR7, R3 ;  /* 0x0000000702037c24 */ /* 0x000fe2000f8e0203 */
[----:B-----5:R-:W-:-:S04]  /*c360*/  LEA R2, P0, R16, UR4, 0x1 ;  /* 0x0000000410027c11 */ /* 0x020fc8000f8008ff */
[----:B------:R-:W-:-:S04]  /*c370*/  IADD3 R3, PT, PT, R17, R3, RZ ;  /* 0x0000000311037210 */ /* 0x000fc80007ffe0ff */
[----:B------:R-:W-:-:S05]  /*c380*/  LEA.HI.X R3, R16, UR5, R3, 0x1, P0 ;  /* 0x0000000510037c11 */ /* 0x000fca00080f0c03 */
[----:B--2---:R3:W-:Y:S02]  /*c390*/  STG.E.128 desc[UR18][R2.64], R8 ;  /* 0x0000000802007986 */ /* 0x0047e4000c101d12 */
.L_x_2016:
[----:B------:R-:W-:Y:S05]  /*c3a0*/  BSYNC.RECONVERGENT B0 ;  /* 0x0000000000007941 */ /* 0x000fea0003800200 */
.L_x_2015:
        /* <DEDUP_REMOVED lines=16> */
.L_x_2018:
[----:B------:R-:W-:Y:S05]  /*c4b0*/  BSYNC.RECONVERGENT B0 ;  /* 0x0000000000007941 */ /* 0x000fea0003800200 */
.L_x_2017:
[----:B-1-3--:R1:W3:Y:S01]  /*c4c0*/  LDS.128 R8, [R216+0x1800] ;  /* 0x00180000d8087984 */ /* 0x00a2e20000000c00 */
        /* <DEDUP_REMOVED lines=15> */
.L_x_2020:
[----:B------:R-:W-:Y:S05]  /*c5c0*/  BSYNC.RECONVERGENT B0 ;  /* 0x0000000000007941 */ /* 0x000fea0003800200 */
.L_x_2019:
[----:B--23--:R2:W3:Y:S01]  /*c5d0*/  LDS.128 R8, [R216+0x2000] ;  /* 0x00200000d8087984 */ /* 0x00c4e20000000c00 */
        /* <DEDUP_REMOVED lines=15> */
.L_x_2022:
[----:B------:R-:W-:Y:S05]  /*c6d0*/  BSYNC.RECONVERGENT B0 ;  /* 0x0000000000007941 */ /* 0x000fea0003800200 */
.L_x_2021:
[----:B---3--:R3:W1:Y:S01]  /*c6e0*/  LDS.128 R8, [R216+0x2800] ;  /* 0x00280000d8087984 */ /* 0x0086620000000c00 */
        /* <DEDUP_REMOVED lines=14> */
[----:B-1----:R1:W-:Y:S02]  /*c7d0*/  STG.E.128 desc[UR18][R2.64], R8 ;  /* 0x0000000802007986 */ /* 0x0023e4000c101d12 */
.L_x_2024:
[----:B------:R-:W-:Y:S05]  /*c7e0*/  BSYNC.RECONVERGENT B0 ;  /* 0x0000000000007941 */ /* 0x000fea0003800200 */
.L_x_2023:
[----:B-123--:R-:W1:Y:S01]  /*c7f0*/  LDS.128 R216, [R216+0x3000] ;  /* 0x00300000d8d87984 */ /* 0x00ee620000000c00 */
[----:B------:R-:W-:Y:S04]  /*c800*/  BSSY.RECONVERGENT B0, `(.L_x_2025) ;  /* 0x000000f000007945 */ /* 0x000fe80003800200 */
[----:B------:R-:W-:Y:S05]  /*c810*/  @P2 BRA `(.L_x_2026) ;  /* 0x0000000000342947 */ /* 0x000fea0003800000 */
[----:B------:R-:W2:Y:S01]  /*c820*/  LDCU.64 UR6, c[0x0][0x408] ;  /* 0x00008100ff0677ac */ /* 0x000ea20008000a00 */
[----:B------:R-:W-:Y:S01]  /*c830*/  IADD3 R2, P0, PT, R212, 0x60, RZ ;  /* 0x00000060d4027810 */ /* 0x000fe20007f1e0ff */
[----:B------:R-:W-:Y:S01]  /*c840*/  IMAD.MOV.U32 R8, RZ, RZ, R12 ;  /* 0x000000ffff087224 */ /* 0x000fe200078e000c */
[----:B------:R-:W-:Y:S01]  /*c850*/  MOV R9, R15 ;  /* 0x0000000f00097202 */ /* 0x000fe20000000f00 */
[----:B------:R-:W3:Y:S02]  /*c860*/  LDCU.64 UR4, c[0x0][0x3f0] ;  /* 0x00007e00ff0477ac */ /* 0x000ee40008000a00 */
[----:B------:R-:W-:-:S04]  /*c870*/  IMAD.X R0, RZ, RZ, UR10, P0 ;  /* 0x0000000aff007e24 */ /* 0x000fc800080e06ff */
[----:B--2---:R-:W-:Y:S02]  /*c880*/  IMAD R3, R0, UR6, RZ ;  /* 0x0000000600037c24 */ /* 0x004fe4000f8e02ff */
[----:B------:R-:W-:-:S04]  /*c890*/  IMAD.WIDE.U32 R8, R2, UR6, R8 ;  /* 0x0000000602087c25 */ /* 0x000fc8000f8e0008 */
[----:B------:R-:W-:Y:S01]  /*c8a0*/  IMAD R3, R2, UR7, R3 ;  /* 0x0000000702037c24 */ /* 0x000fe2000f8e0203 */
[----:B---3--:R-:W-:-:S04]  /*c8b0*/  LEA R2, P0, R8, UR4, 0x1 ;  /* 0x0000000408027c11 */ /* 0x008fc8000f8008ff */
[----:B------:R-:W-:-:S04]  /*c8c0*/  IADD3 R3, PT, PT, R9, R3, RZ ;  /* 0x0000000309037210 */ /* 0x000fc80007ffe0ff */
[----:B------:R-:W-:-:S05]  /*c8d0*/  LEA.HI.X R3, R8, UR5, R3, 0x1, P0 ;  /* 0x0000000508037c11 */ /* 0x000fca00080f0c03 */
[----:B-1----:R2:W-:Y:S02]  /*c8e0*/  STG.E.128 desc[UR18][R2.64], R216 ;  /* 0x000000d802007986 */ /* 0x0025e4000c101d12 */
.L_x_2026:
[----:B------:R-:W-:Y:S05]  /*c8f0*/  BSYNC.RECONVERGENT B0 ;  /* 0x0000000000007941 */ /* 0x000fea0003800200 */
.L_x_2025:
[----:B------:R-:W-:Y:S05]  /*c900*/  @P1 EXIT ;  /* 0x000000000000194d */ /* 0x000fea0003800000 */
        /* <DEDUP_REMOVED lines=12> */
[----:B----4-:R-:W-:Y:S01]  /*c9d0*/  STG.E.128 desc[UR18][R2.64], R4 ;  /* 0x0000000402007986 */ /* 0x010fe2000c101d12 */
[----:B------:R-:W-:Y:S05]  /*c9e0*/  EXIT ;  /* 0x000000000000794d */ /* 0x000fea0003800000 */
.L_x_2027:
        /* <DEDUP_REMOVED lines=9> */
.L_x_2710:


//--------------------- .text._ZN5flash16flash_fwd_kernelI23Flash_fwd_kernel_traitsILi64ELi128ELi64ELi4ELb0ELb0EN7cutlass6half_tE19Flash_kernel_traitsILi64ELi128ELi64ELi4ES3_EELb1ELb0ELb1ELb0ELb0ELb1ELb0ELb0EEEvNS_16Flash_fwd_paramsE --------------------------
	.section	.text._ZN5flash16flash_fwd_kernelI23Flash_fwd_kernel_traitsILi64ELi128ELi64ELi4ELb0ELb0EN7cutlass6half_tE19Flash_kernel_traitsILi64ELi128ELi64ELi4ES3_EELb1ELb0ELb1ELb0ELb0ELb1ELb0ELb0EEEvNS_16Flash_fwd_paramsE,"ax",@progbits
	.align	128
        .global         _ZN5flash16flash_fwd_kernelI23Flash_fwd_kernel_traitsILi64ELi128ELi64ELi4ELb0ELb0EN7cutlass6half_tE19Flash_kernel_traitsILi64ELi128ELi64ELi4ES3_EELb1ELb0ELb1ELb0ELb0ELb1ELb0ELb0EEEvNS_16Flash_fwd_paramsE
        .type           _ZN5flash16flash_fwd_kernelI23Flash_fwd_kernel_traitsILi64ELi128ELi64ELi4ELb0ELb0EN7cutlass6half_tE19Flash_kernel_traitsILi64ELi128ELi64ELi4ES3_EELb1ELb0ELb1ELb0ELb0ELb1ELb0ELb0EEEvNS_16Flash_fwd_paramsE,@function
        .size           _ZN5flash16flash_fwd_kernelI23Flash_fwd_kernel_traitsILi64ELi128ELi64ELi4ELb0ELb0EN7cutlass6half_tE19Flash_kernel_traitsILi64ELi128ELi64ELi4ES3_EELb1ELb0ELb1ELb0ELb0ELb1ELb0ELb0EEEvNS_16Flash_fwd_paramsE,(.L_x_2711 - _ZN5flash16flash_fwd_kernelI23Flash_fwd_kernel_traitsILi64ELi128ELi64ELi4ELb0ELb0EN7cutlass6half_tE19Flash_kernel_traitsILi64ELi128ELi64ELi4ES3_EELb1ELb0ELb1ELb0ELb0ELb1ELb0ELb0EEEvNS_16Flash_fwd_paramsE)
        .other          _ZN5flash16flash_fwd_kernelI23Flash_fwd_kernel_traitsILi64ELi128ELi64ELi4ELb0ELb0EN7cutlass6half_tE19Flash_kernel_traitsILi64ELi128ELi64ELi4ES3_EELb1ELb0ELb1ELb0ELb0ELb1ELb0ELb0EEEvNS_16Flash_fwd_paramsE,@"STO_CUDA_ENTRY STV_DEFAULT"
_ZN5flash16flash_fwd_kernelI23Flash_fwd_kernel_traitsILi64ELi128ELi64ELi4ELb0ELb0EN7cutlass6half_tE19Flash_kernel_traitsILi64ELi128ELi64ELi4ES3_EELb1ELb0ELb1ELb0ELb0ELb1ELb0ELb0EEEvNS_16Flash_fwd_paramsE:
.text._ZN5flash16flash_fwd_kernelI23Flash_fwd_kernel_traitsILi64ELi128ELi64ELi4ELb0ELb0EN7cutlass6half_tE19Flash_kernel_traitsILi64ELi128ELi64ELi4ES3_EELb1ELb0ELb1ELb0ELb0ELb1ELb0ELb0EEEvNS_16Flash_fwd_paramsE:
        /* <DEDUP_REMOVED lines=10> */
[----:B------:R-:W3:Y:S01]  /*00a0*/  LDCU.64 UR6, c[0x0][0x470] ;  /* 0x00008e00ff0677ac */ /* 0x000ee20008000a00 */
[----:B------:R-:W3:Y:S01]  /*00b0*/  S2R R154, SR_TID.X ;  /* 0x00000000009a7919 */ /* 0x000ee20000002100 */
[----:B--2---:R-:W-:-:S02]  /*00c0*/  ISETP.NE.AND P3, PT, RZ, UR4, PT ;  /* 0x00000004ff007c0c */ /* 0x004fc4000bf65270 */
[----:B------:R-:W2:Y:S01]  /*00d0*/  S2UR UR16, SR_CTAID.X ;  /* 0x00000000001079c3 */ /* 0x000ea20000002500 */
[----:B------:R-:W2:Y:S01]  /*00e0*/  LDCU.64 UR4, c[0x0][0x478] ;  /* 0x00008f00ff0477ac */ /* 0x000ea20008000a00 */
[----:B-1----:R-:W-:Y:S02]  /*00f0*/  IMAD.U32 R2, RZ, RZ, UR20 ;  /* 0x00000014ff027e24 */ /* 0x002fe4000f8e00ff */
[----:B------:R-:W-:-:S04]  /*0100*/  IMAD.U32 R3, RZ, RZ, UR21 ;  /* 0x00000015ff037e24 */ /* 0x000fc8000f8e00ff */
[----:B------:R-:W1:Y:S03]  /*0110*/  LDC.64 R6, c[0x0][0x460] ;  /* 0x00011800ff067b82 */ /* 0x000e660000000a00 */
[----:B----4-:R3:W4:Y:S02]  /*0120*/  @P3 LDG.E.64 R4, desc[UR18][R2.64] ;  /* 0x0000001202043981 */ /* 0x010724000c1e1b00 */
[----:B---3--:R-:W-:Y:S02]  /*0130*/  @P3 IMAD.MOV.U32 R2, RZ, RZ, R66 ;  /* 0x000000ffff023224 */ /* 0x008fe400078e0042 */
[----:B------:R-:W-:-:S06]  /*0140*/  @P3 IMAD.MOV.U32 R3, RZ, RZ, R67 ;  /* 0x000000ffff033224 */ /* 0x000fcc00078e0043 */
[----:B------:R-:W3:Y:S01]  /*0150*/  @P3 LDG.E.64 R2, desc[UR18][R2.64] ;  /* 0x0000001202023981 */ /* 0x000ee2000c1e1b00 */
[----:B--2---:R-:W-:Y:S01]  /*0160*/  LOP3.LUT R0, R152, UR16, R156, 0xfe, !PT ;  /* 0x0000001098007c12 */ /* 0x004fe2000f8efe9c */
[----:B------:R-:W-:Y:S01]  /*0170*/  UISETP.NE.U32.AND UP0, UPT, UR8, URZ, UPT ;  /* 0x000000ff0800728c */ /* 0x000fe2000bf05070 */
[----:B------:R-:W-:Y:S01]  /*0180*/  ISETP.NE.U32.AND P2, PT, RZ, UR8, PT ;  /* 0x00000008ff007c0c */ /* 0x000fe2000bf45070 */
[----:B------:R-:W-:Y:S01]  /*0190*/  IMAD.MOV.U32 R8, RZ, RZ, -0x1 ;  /* 0xffffffffff087424 */ /* 0x000fe200078e00ff */
[----:B------:R-:W-:Y:S01]  /*01a0*/  LOP3.LUT P4, RZ, R0, R154, RZ, 0xfc, !PT ;  /* 0x0000009a00ff7212 */ /* 0x000fe2000788fcff */
[----:B------:R-:W-:Y:S01]  /*01b0*/  UISETP.NE.AND.EX UP0, UPT, UR9, URZ, UPT, UP0 ;  /* 0x000000ff0900728c */ /* 0x000fe2000bf05300 */
[----:B------:R-:W3:Y:S01]  /*01c0*/  @P3 LDC R0, c[0x0][0x520] ;  /* 0x00014800ff003b82 */ /* 0x000ee20000000800 */
[----:B------:R-:W-:Y:S01]  /*01d0*/  ISETP.NE.AND.EX P2, PT, RZ, UR9, PT, P2 ;  /* 0x00000009ff007c0c */ /* 0x000fe2000bf45320 */
[----:B-1----:R-:W-:-:S03]  /*01e0*/  IMAD.WIDE.U32 R6, R156, 0x4, R6 ;  /* 0x000000049c067825 */ /* 0x002fc600078e0006 */
[----:B------:R-:W-:-:S06]  /*01f0*/  PLOP3.LUT P0, PT, PT, PT, UP0, 0x80, 0x8 ;  /* 0x000000000008781c */ /* 0x000fcc0003f0f008 */
[----:B------:R-:W1:Y:S01]  /*0200*/  @!P4 LDC.64 R10, c[0x0][0x528] ;  /* 0x00014a00ff0acb82 */ /* 0x000e620000000a00 */
[----:B----4-:R-:W-:Y:S02]  /*0210*/  @P3 R2UR UR20, R4 ;  /* 0x00000000041432ca */ /* 0x010fe400000e0000 */
[----:B------:R-:W-:-:S11]  /*0220*/  @P3 R2UR UR21, R5 ;  /* 0x00000000051532ca */ /* 0x000fd600000e0000 */
[----:B------:R-:W-:Y:S02]  /*0230*/  IMAD.U32 R4, RZ, RZ, UR20 ;  /* 0x00000014ff047e24 */ /* 0x000fe4000f8e00ff */
[----:B------:R-:W-:-:S05]  /*0240*/  IMAD.U32 R5, RZ, RZ, UR21 ;  /* 0x00000015ff057e24 */ /* 0x000fca000f8e00ff */
[----:B-1----:R-:W-:Y:S01]  /*0250*/  @!P4 STG.E.64 desc[UR18][R10.64], R4 ;  /* 0x000000040a00c986 */ /* 0x002fe2000c101b12 */
[----:B---3--:R-:W-:-:S05]  /*0260*/  @P3 IADD3 R66, P1, PT, R2, R0, RZ ;  /* 0x0000000002423210 */ /* 0x008fca0007f3e0ff */
[----:B------:R-:W-:Y:S02]  /*0270*/  @P3 IMAD.X R67, RZ, RZ, R3, P1 ;  /* 0x000000ffff433224 */ /* 0x000fe400008e0603 */
[----:B------:R-:W-:Y:S02]  /*0280*/  @!P4 IMAD.MOV.U32 R2, RZ, RZ, R66 ;  /* 0x000000ffff02c224 */ /* 0x000fe400078e0042 */
[----:B------:R-:W-:-:S05]  /*0290*/  @!P4 IMAD.MOV.U32 R3, RZ, RZ, R67 ;  /* 0x000000ffff03c224 */ /* 0x000fca00078e0043 */
[----:B------:R1:W-:Y:S01]  /*02a0*/  @!P4 STG.E.64 desc[UR18][R10.64+0x8], R2 ;  /* 0x000008020a00c986 */ /* 0x0003e2000c101b12 */
[----:B------:R-:W-:-:S03]  /*02b0*/  ISETP.NE.U32.AND P4, PT, RZ, UR6, PT ;  /* 0x00000006ff007c0c */ /* 0x000fc6000bf85070 */
[----:B------:R-:W2:Y:S01]  /*02c0*/  @P2 LDG.E R8, desc[UR18][R6.64] ;  /* 0x0000001206082981 */ /* 0x000ea2000c1e1900 */
[----:B------:R-:W-:Y:S02]  /*02d0*/  ISETP.NE.U32.AND P2, PT, RZ, UR4, PT ;  /* 0x00000004ff007c0c */ /* 0x000fe4000bf45070 */
[----:B------:R-:W-:Y:S01]  /*02e0*/  ISETP.NE.AND.EX P4, PT, RZ, UR7, PT, P4 ;  /* 0x00000007ff007c0c */ /* 0x000fe2000bf85340 */
[----:B------:R3:W4:Y:S01]  /*02f0*/  @P0 LDG.E R9, desc[UR18][R6.64+0x4] ;  /* 0x0000041206090981 */ /* 0x000722000c1e1900 */
[----:B------:R-:W-:Y:S01]  /*0300*/  ISETP.NE.AND.EX P2, PT, RZ, UR5, PT, P2 ;  /* 0x00000005ff007c0c */ /* 0x000fe2000bf45320 */
[----:B-1----:R-:W-:Y:S02]  /*0310*/  IMAD.MOV.U32 R10, RZ, RZ, RZ ;  /* 0x000000ffff0a7224 */ /* 0x002fe400078e00ff */
[----:B---3--:R-:W-:Y:S01]  /*0320*/  IMAD.SHL.U32 R6, R156, 0x4, RZ ;  /* 0x000000049c067824 */ /* 0x008fe200078e00ff */
[----:B------:R-:W-:-:S07]  /*0330*/  SHF.R.U32.HI R7, RZ, 0x1e, R156 ;  /* 0x0000001eff077819 */ /* 0x000fce000001169c */
[C---:B------:R-:W-:Y:S02]  /*0340*/  @P4 IADD3 R4, P3, PT, R6.reuse, UR6, RZ ;  /* 0x0000000606044c10 */ /* 0x040fe4000ff7e0ff */
[----:B------:R-:W-:Y:S02]  /*0350*/  @P2 IADD3 R2, P1, PT, R6, UR4, RZ ;  /* 0x0000000406022c10 */ /* 0x000fe4000ff3e0ff */
[C---:B------:R-:W-:Y:S02]  /*0360*/  @P4 IADD3.X R5, PT, PT, R7.reuse, UR7, RZ, P3, !PT ;  /* 0x0000000707054c10 */ /* 0x040fe40009ffe4ff */
[----:B------:R-:W-:-:S03]  /*0370*/  @P2 IADD3.X R3, PT, PT, R7, UR5, RZ, P1, !PT ;  /* 0x0000000507032c10 */ /* 0x000fc60008ffe4ff */
[----:B------:R1:W3:Y:S04]  /*0380*/  @P4 LDG.E R10, desc[UR18][R4.64] ;  /* 0x00000012040a4981 */ /* 0x0002e8000c1e1900 */
[----:B------:R1:W3:Y:S01]  /*0390*/  @P2 LDG.E R0, desc[UR18][R2.64] ;  /* 0x0000001202002981 */ /* 0x0002e2000c1e1900 */
[----:B------:R-:W1:Y:S01]  /*03a0*/  LDCU.U8 UR4, c[0x0][0x532] ;  /* 0x0000a640ff0477ac */ /* 0x000e620008000000 */
[----:B------:R-:W-:Y:S01]  /*03b0*/  IMAD.MOV.U32 R11, RZ, RZ, -0x1 ;  /* 0xffffffffff0b7424 */ /* 0x000fe200078e00ff */
[----:B-1----:R-:W-:Y:S01]  /*03c0*/  ISETP.NE.AND P4, PT, RZ, UR4, PT ;  /* 0x00000004ff007c0c */ /* 0x002fe2000bf85270 */
[----:B------:R-:W1:Y:S02]  /*03d0*/  LDC.64 R4, c[0x0][0x468] ;  /* 0x00011a00ff047b82 */ /* 0x000e640000000a00 */
[----:B-1----:R-:W-:-:S02]  /*03e0*/  ISETP.EQ.U32.AND P3, PT, R4, RZ, PT ;  /* 0x000000ff0400720c */ /* 0x002fc40003f62070 */
[----:B------:R-:W-:Y:S02]  /*03f0*/  IADD3 R2, P1, PT, R6, R4, RZ ;  /* 0x0000000406027210 */ /* 0x000fe40007f3e0ff */
[----:B------:R-:W-:-:S03]  /*0400*/  ISETP.EQ.OR.EX P3, PT, R5, RZ, !P4, P3 ;  /* 0x000000ff0500720c */ /* 0x000fc60006762730 */
[----:B------:R-:W-:Y:S02]  /*0410*/  IMAD.X R3, R7, 0x1, R5, P1 ;  /* 0x0000000107037824 */ /* 0x000fe400008e0605 */
[----:B------:R-:W1:Y:S08]  /*0420*/  @!P2 LDC.64 R6, c[0x0][0x488] ;  /* 0x00012200ff06ab82 */ /* 0x000e700000000a00 */
[----:B------:R1:W5:Y:S01]  /*0430*/  @!P3 LDG.E R11, desc[UR18][R2.64] ;  /* 0x00000012020bb981 */ /* 0x000362000c1e1900 */
[----:B------:R-:W-:Y:S01]  /*0440*/  ISETP.NE.U32.AND P3, PT, R4, RZ, PT ;  /* 0x000000ff0400720c */ /* 0x000fe20003f65070 */
[----:B------:R-:W4:Y:S03]  /*0450*/  @!UP0 LDCU UR22, c[0x0][0x434] ;  /* 0x00008680ff1687ac */ /* 0x000f260008000800 */
[----:B------:R-:W-:Y:S01]  /*0460*/  ISETP.NE.AND.EX P3, PT, R5, RZ, PT, P3 ;  /* 0x000000ff0500720c */ /* 0x000fe20003f65330 */
[----:B------:R-:W-:Y:S01]  /*0470*/  USHF.L.U32 UR17, UR16, 0x7, URZ ;  /* 0x0000000710117899 */ /* 0x000fe200080006ff */
[----:B-1----:R-:W-:-:S04]  /*0480*/  @!P2 ISETP.NE.U32.AND P1, PT, R6, RZ, PT ;  /* 0x000000ff0600a20c */ /* 0x002fc80003f25070 */
[----:B------:R-:W-:Y:S02]  /*0490*/  @!P2 ISETP.NE.AND.EX P1, PT, R7, RZ, PT, P1 ;  /* 0x000000ff0700a20c */ /* 0x000fe40003f25310 */
[----:B--2---:R-:W-:Y:S02]  /*04a0*/  R2UR UR15, R8 ;  /* 0x00000000080f72ca */ /* 0x004fe400000e0000 */
[----:B------:R-:W1:Y:S01]  /*04b0*/  @!P2 LDC R8, c[0x0][0x43c] ;  /* 0x00010f00ff08ab82 */ /* 0x000e620000000800 */
[----:B----4-:R-:W-:-:S13]  /*04c0*/  @P0 R2UR UR4, R9 ;  /* 0x00000000090402ca */ /* 0x010fda00000e0000 */
[----:B------:R-:W-:-:S04]  /*04d0*/  @UP0 UIADD3 UR22, UPT, UPT, UR4, -UR15, URZ ;  /* 0x8000000f04160290 */ /* 0x000fc8000fffe0ff */
[----:B------:R-:W-:Y:S01]  /*04e0*/  UISETP.GT.AND UP0, UPT, UR22, UR17, UPT ;  /* 0x000000111600728c */ /* 0x000fe2000bf04270 */
[----:B-1----:R-:W-:-:S05]  /*04f0*/  @!P2 SEL R4, R8, RZ, P1 ;  /* 0x000000ff0804a207 */ /* 0x002fca0000800000 */
[----:B------:R-:W-:Y:S01]  /*0500*/  PLOP3.LUT P0, PT, PT, PT, UP0, 0x80, 0x8 ;  /* 0x000000000008781c */ /* 0x000fe20003f0f008 */
[----:B---3--:R-:W-:Y:S02]  /*0510*/  @P2 IMAD.IADD R64, R0, 0x1, -R10 ;  /* 0x0000000100402824 */ /* 0x008fe400078e0a0a */
[----:B------:R-:W1:Y:S01]  /*0520*/  @!P3 LDC R0, c[0x0][0x438] ;  /* 0x00010e00ff00bb82 */ /* 0x000e620000000800 */
[----:B------:R-:W-:Y:S09]  /*0530*/  @!P3 BRA `(.L_x_2028) ;  /* 0x00000000000cb947 */ /* 0x000ff20003800000 */
[----:B-1----:R-:W2:Y:S02]  /*0540*/  @P4 LDG.E R0, desc[UR18][R2.64+0x4] ;  /* 0x0000041202004981 */ /* 0x002ea4000c1e1900 */
[----:B--2--5:R-:W-:-:S06]  /*0550*/  @P4 IADD3 R0, PT, PT, R0, -R11, RZ ;  /* 0x8000000b00004210 */ /* 0x024fcc0007ffe0ff */
[----:B------:R2:W5:Y:S02]  /*0560*/  @!P4 LDG.E R0, desc[UR18][R2.64] ;  /* 0x000000120200c981 */ /* 0x000564000c1e1900 */
.L_x_2028:
[----:B-1---5:R-:W-:Y:S01]  /*0570*/  @!P2 IADD3 R64, PT, PT, R4, R0, -R10 ;  /* 0x000000000440a210 */ /* 0x022fe20007ffe80a */
[----:B------:R-:W-:Y:S06]  /*0580*/  @!P0 EXIT ;  /* 0x000000000000894d */ /* 0x000fec0003800000 */
[----:B--2---:R-:W1:Y:S01]  /*0590*/  LDC R2, c[0x0][0x504] ;  /* 0x00014100ff027b82 */ /* 0x004e620000000800 */
[----:B------:R-:W-:-:S05]  /*05a0*/  VIADD R0, R64, 0x3f ;  /* 0x0000003f40007836 */ /* 0x000fca0000000000 */
[----:B------:R-:W-:Y:S02]  /*05b0*/  R2UR UR5, R0 ;  /* 0x00000000000572ca */ /* 0x000fe400000e0000 */
[----:B------:R-:W2:Y:S11]  /*05c0*/  LDC R155, c[0x0][0x508] ;  /* 0x00014200ff9b7b82 */ /* 0x000eb60000000800 */
[----:B------:R-:W-:Y:S01]  /*05d0*/  UIADD3 UR4, UPT, UPT, UR5, UR17, -UR22 ;  /* 0x0000001105047290 */ /* 0x000fe2000fffe816 */
[----:B-1----:R-:W-:-:S05]  /*05e0*/  VIADD R204, R2, UR22 ;  /* 0x0000001602cc7c36 */ /* 0x002fca0008000000 */
[----:B------:R-:W-:Y:S02]  /*05f0*/  IMAD.U32 R0, RZ, RZ, UR4 ;  /* 0x00000004ff007e24 */ /* 0x000fe4000f8e00ff */
[----:B------:R-:W-:Y:S01]  /*0600*/  IMAD.U32 R2, RZ, RZ, UR5 ;  /* 0x00000005ff027e24 */ /* 0x000fe2000f8e00ff */
[----:B------:R-:W-:Y:S02]  /*0610*/  IADD3 R4, PT, PT, -R204, UR17, R64 ;  /* 0x00000011cc047c10 */ /* 0x000fe4000fffe140 */
[----:B--2---:R-:W-:Y:S02]  /*0620*/  IADD3 R3, PT, PT, R0, 0x80, R155 ;  /* 0x0000008000037810 */ /* 0x004fe40007ffe09b */
[----:B------:R-:W-:Y:S02]  /*0630*/  SHF.R.S32.HI R0, RZ, 0x1f, R2 ;  /* 0x0000001fff007819 */ /* 0x000fe40000011402 */
[----:B------:R-:W-:Y:S02]  /*0640*/  SHF.R.S32.HI R2, RZ, 0x1f, R4 ;  /* 0x0000001fff027819 */ /* 0x000fe40000011404 */
[----:B------:R-:W-:-:S02]  /*0650*/  SHF.R.S32.HI R5, RZ, 0x1f, R3 ;  /* 0x0000001fff057819 */ /* 0x000fc40000011403 */
[----:B------:R-:W-:Y:S02]  /*0660*/  LEA.HI R2, R2, R4, RZ, 0x6 ;  /* 0x0000000402027211 */ /* 0x000fe400078f30ff */
[----:B------:R-:W-:Y:S02]  /*0670*/  LEA.HI R6, R0, UR5, RZ, 0x6 ;  /* 0x0000000500067c11 */ /* 0x000fe4000f8f30ff */
[----:B------:R-:W-:Y:S02]  /*0680*/  SHF.R.S32.HI R2, RZ, 0x6, R2 ;  /* 0x00000006ff027819 */ /* 0x000fe40000011402 */
[----:B------:R-:W-:Y:S02]  /*0690*/  LEA.HI R0, R5, R3, RZ, 0x6 ;  /* 0x0000000305007211 */ /* 0x000fe400078f30ff */
[----:B------:R-:W-:Y:S02]  /*06a0*/  VIMNMX R240, PT, PT, RZ, R2, !PT ;  /* 0x00000002fff07248 */ /* 0x000fe40007fe0100 */
[----:B------:R-:W-:-:S02]  /*06b0*/  SHF.R.S32.HI R3, RZ, 0x6, R6 ;  /* 0x00000006ff037819 */ /* 0x000fc40000011406 */
[----:B------:R-:W-:Y:S01]  /*06c0*/  SHF.R.S32.HI R0, RZ, 0x6, R0 ;  /* 0x00000006ff007819 */ /* 0x000fe20000011400 */
[----:B------:R1:W-:Y:S03]  /*06d0*/  STL [R1+0x4c], R240 ;  /* 0x00004cf001007387 */ /* 0x0003e60000100800 */
[----:B------:R-:W-:-:S04]  /*06e0*/  VIMNMX R241, PT, PT, R3, R0, PT ;  /* 0x0000000003f17248 */ /* 0x000fc80003fe0100 */
[----:B------:R-:W-:-:S13]  /*06f0*/  ISETP.GT.AND P0, PT, R241, R240, PT ;  /* 0x000000f0f100720c */ /* 0x000fda0003f04270 */
[----:B------:R-:W-:Y:S05]  /*0700*/  @P0 BRA `(.L_x_2029) ;  /* 0x0000001000a80947 */ /* 0x000fea0003800000 */
[----:B------:R-:W2:Y:S01]  /*0710*/  LDC.U8 R2, c[0x0][0x549] ;  /* 0x00015240ff027b82 */ /* 0x000ea20000000000 */
[----:B------:R-:W-:-:S04]  /*0720*/  MOV R0, UR15 ;  /* 0x0000000f00007c02 */ /* 0x000fc80008000f00 */
[----:B------:R-:W-:-:S03]  /*0730*/  ISETP.NE.AND P2, PT, R0, -0x1, PT ;  /* 0xffffffff0000780c */ /* 0x000fc60003f45270 */
[----:B------:R-:W3:Y:S08]  /*0740*/  LDC.U8 R14, c[0x0][0x548] ;  /* 0x00015200ff0e7b82 */ /* 0x000ef00000000000 */
[----:B------:R-:W4:Y:S01]  /*0750*/  LDC R13, c[0x0][0x434] ;  /* 0x00010d00ff0d7b82 */ /* 0x000f220000000800 */
[----:B--2---:R-:W-:-:S07]  /*0760*/  ISETP.NE.AND P1, PT, R2, RZ, PT ;  /* 0x000000ff0200720c */ /* 0x004fce0003f25270 */
[----:B------:R-:W2:Y:S01]  /*0770*/  @P2 LDC.64 R8, c[0x0][0x408] ;  /* 0x00010200ff082b82 */ /* 0x000ea20000000a00 */
[----:B---3--:R-:W-:-:S07]  /*0780*/  ISETP.NE.AND P0, PT, R14, RZ, !P1 ;  /* 0x000000ff0e00720c */ /* 0x008fce0004f05270 */
[----:B------:R-:W3:Y:S08]  /*0790*/  @!P2 LDC.64 R2, c[0x0][0x400] ;  /* 0x00010000ff02ab82 */ /* 0x000ef00000000a00 */
[----:B------:R-:W5:Y:S01]  /*07a0*/  @P1 LDC.64 R10, c[0x0][0x430] ;  /* 0x00010c00ff0a1b82 */ /* 0x000f620000000a00 */
[----:B--2---:R-:W-:-:S04]  /*07b0*/  @P2 IMAD.WIDE.U32 R6, R8, UR15, RZ ;  /* 0x0000000f08062c25 */ /* 0x004fc8000f8e00ff */
[----:B---3--:R-:W-:Y:S01]  /*07c0*/  @!P2 IMAD.WIDE.U32 R4, R156, R2, RZ ;  /* 0x000000029c04a225 */ /* 0x008fe200078e00ff */
[----:B------:R-:W-:-:S03]  /*07d0*/  @P1 MOV R2, 0x1 ;  /* 0x0000000100021802 */ /* 0x000fc60000000f00 */
[----:B------:R-:W-:Y:S02]  /*07e0*/  @!P2 IMAD R12, R156, R3, R5 ;  /* 0x000000039c0ca224 */ /* 0x000fe400078e0205 */
[----:B------:R-:W-:Y:S02]  /*07f0*/  @P2 IMAD R12, R9, UR15, R7 ;  /* 0x0000000f090c2c24 */ /* 0x000fe4000f8e0207 */
[----:B-----5:R-:W-:Y:S02]  /*0800*/  @P1 IMAD R0, R10, R11, RZ ;  /* 0x0000000b0a001224 */ /* 0x020fe400078e02ff */
[----:B------:R-:W2:Y:S01]  /*0810*/  @P1 LDC R10, c[0x0][0x430] ;  /* 0x00010c00ff0a1b82 */ /* 0x000ea20000000800 */
[----:B----4-:R-:W-:Y:S05]  /*0820*/  @P1 BRA `(.L_x_2030) ;  /* 0x0000000000281947 */ /* 0x010fea0003800000 */
[----:B------:R-:W-:Y:S01]  /*0830*/  ISETP.NE.AND P1, PT, R14, RZ, PT ;  /* 0x000000ff0e00720c */ /* 0x000fe20003f25270 */
[----:B------:R-:W3:-:S12]  /*0840*/  LDC R8, c[0x0][0x3e0] ;  /* 0x0000f800ff087b82 */ /* 0x000ed80000000800 */
[----:B------:R-:W4:Y:S01]  /*0850*/  @P1 LDC R0, c[0x0][0x454] ;  /* 0x00011500ff001b82 */ /* 0x000f220000000800 */
[----:B--2---:R-:W-:Y:S02]  /*0860*/  @P1 MOV R10, 0x1 ;  /* 0x00000001000a1802 */ /* 0x004fe40000000f00 */
[----:B------:R-:W-:-:S05]  /*0870*/  @!P1 MOV R10, 0x1 ;  /* 0x00000001000a9802 */ /* 0x000fca0000000f00 */
[----:B------:R-:W3:Y:S08]  /*0880*/  @P1 LDC R2, c[0x0][0x454] ;  /* 0x00011500ff021b82 */ /* 0x000ef00000000800 */
[----:B------:R-:W2:Y:S08]  /*0890*/  @!P1 LDC R3, c[0x0][0x434] ;  /* 0x00010d00ff039b82 */ /* 0x000eb00000000800 */
[----:B------:R-:W1:Y:S01]  /*08a0*/  @!P1 LDC R0, c[0x0][0x434] ;  /* 0x00010d00ff009b82 */ /* 0x000e620000000800 */
[----:B---3--:R-:W-:-:S02]  /*08b0*/  @P1 IMAD R2, R2, R8, RZ ;  /* 0x0000000802021224 */ /* 0x008fc400078e02ff */
[----:B--2-4-:R-:W-:-:S07]  /*08c0*/  @!P1 IMAD R2, R3, R8, RZ ;  /* 0x0000000803029224 */ /* 0x014fce00078e02ff */
.L_x_2030:
[----:B------:R-:W-:Y:S01]  /*08d0*/  IMAD.U32 R3, RZ, RZ, UR15 ;  /* 0x0000000fff037e24 */ /* 0x000fe2000f8e00ff */
[----:B------:R-:W3:Y:S01]  /*08e0*/  LDCU.64 UR4, c[0x0][0x410] ;  /* 0x00008200ff0477ac */ /* 0x000ee20008000a00 */
[----:B------:R-:W-:Y:S01]  /*08f0*/  IMAD R7, R156, R13, RZ ;  /* 0x0000000d9c077224 */ /* 0x000fe200078e02ff */
[----:B------:R-:W-:Y:S01]  /*0900*/  SHF.R.U32.HI R14, RZ, 0x3, R154 ;  /* 0x00000003ff0e7819 */ /* 0x000fe2000001169a */
[----:B-1----:R-:W-:Y:S01]  /*0910*/  IMAD R0, R152, R0, RZ ;  /* 0x0000000098007224 */ /* 0x002fe200078e02ff */
[----:B------:R-:W-:Y:S01]  /*0920*/  ISETP.NE.AND P1, PT, R3, -0x1, PT ;  /* 0xffffffff0300780c */ /* 0x000fe20003f25270 */
[----:B------:R-:W-:Y:S01]  /*0930*/  @!P2 IMAD.MOV.U32 R5, RZ, RZ, R4 ;  /* 0x000000ffff05a224 */ /* 0x000fe200078e0004 */
[----:B------:R-:W-:Y:S01]  /*0940*/  UIMAD.WIDE.U32 UR8, UR16, 0x80, URZ ;  /* 0x00000080100878a5 */ /* 0x000fe2000f8e00ff */
[----:B------:R-:W-:Y:S01]  /*0950*/  @!P0 IMAD R0, R156, R2, R0 ;  /* 0x000000029c008224 */ /* 0x000fe200078e0200 */
[----:B------:R-:W-:Y:S01]  /*0960*/  SEL R3, R7, UR15, !P1 ;  /* 0x0000000f07037c07 */ /* 0x000fe2000c800000 */
[----:B------:R-:W-:Y:S01]  /*0970*/  IMAD.SHL.U32 R7, R154, 0x8, RZ ;  /* 0x000000089a077824 */ /* 0x000fe200078e00ff */
[----:B------:R-:W-:Y:S01]  /*0980*/  BSSY.RECONVERGENT B0, `(.L_x_2031) ;  /* 0x000002c000007945 */ /* 0x000fe20003800200 */
[----:B--2---:R-:W-:Y:S01]  /*0990*/  IMAD R2, R10, UR17, RZ ;  /* 0x000000110a027c24 */ /* 0x004fe2000f8e02ff */
[----:B------:R-:W-:Y:S01]  /*09a0*/  SEL R4, R3, RZ, P0 ;  /* 0x000000ff03047207 */ /* 0x000fe20000000000 */
[----:B------:R-:W-:Y:S01]  /*09b0*/  @P2 IMAD.MOV.U32 R5, RZ, RZ, R6 ;  /* 0x000000ffff052224 */ /* 0x000fe200078e0006 */
[----:B------:R-:W-:Y:S01]  /*09c0*/  SHF.R.S32.HI R3, RZ, 0x1f, R3 ;  /* 0x0000001fff037819 */ /* 0x000fe20000011403 */
[----:B------:R-:W-:Y:S01]  /*09d0*/  UIADD3 UR17, UPT, UPT, -UR17, UR22, URZ ;  /* 0x0000001611117290 */ /* 0x000fe2000fffe1ff */
[----:B------:R-:W-:Y:S01]  /*09e0*/  LOP3.LUT R7, R7, 0x38, RZ, 0xc0, !PT ;  /* 0x0000003807077812 */ /* 0x000fe200078ec0ff */
[----:B------:R-:W-:Y:S01]  /*09f0*/  VIADD R16, R14, 0x10 ;  /* 0x000000100e107836 */ /* 0x000fe20000000000 */
[--C-:B------:R-:W-:Y:S01]  /*0a00*/  IADD3 R13, P2, P1, R2, R4, R0.reuse ;  /* 0x00000004020d7210 */ /* 0x100fe2000795e000 */
[C---:B------:R-:W-:Y:S01]  /*0a10*/  VIADD R17, R14.reuse, 0x20 ;  /* 0x000000200e117836 */ /* 0x040fe20000000000 */
[----:B------:R-:W-:Y:S01]  /*0a20*/  SHF.R.S32.HI R4, RZ, 0x1f, R0 ;  /* 0x0000001fff047819 */ /* 0x000fe20000011400 */
[C---:B------:R-:W-:Y:S01]  /*0a30*/  VIADD R18, R14.reuse, 0x30 ;  /* 0x000000300e127836 */ /* 0x040fe20000000000 */
[----:B------:R-:W-:Y:S01]  /*0a40*/  SHF.R.S32.HI R6, RZ, 0x1f, R2 ;  /* 0x0000001fff067819 */ /* 0x000fe20000011402 */
[C---:B------:R-:W-:Y:S01]  /*0a50*/  VIADD R19, R14.reuse, 0x40 ;  /* 0x000000400e137836 */ /* 0x040fe20000000000 */
[----:B------:R-:W-:Y:S01]  /*0a60*/  SEL R0, R3, RZ, P0 ;  /* 0x000000ff03007207 */ /* 0x000fe20000000000 */
[C---:B------:R-:W-:Y:S01]  /*0a70*/  VIADD R20, R14.reuse, 0x50 ;  /* 0x000000500e147836 */ /* 0x040fe20000000000 */
[----:B------:R-:W-:Y:S01]  /*0a80*/  IADD3 R2, P0, PT, R7, R5, RZ ;  /* 0x0000000507027210 */ /* 0x000fe20007f1e0ff */
[----:B------:R-:W-:Y:S01]  /*0a90*/  VIADD R21, R14, 0x60 ;  /* 0x000000600e157836 */ /* 0x000fe20000000000 */
[----:B------:R-:W-:Y:S01]  /*0aa0*/  IADD3.X R11, PT, PT, R6, R0, R4, P2, P1 ;  /* 0x00000000060b7210 */ /* 0x000fe200017e2404 */
[----:B------:R-:W-:Y:S01]  /*0ab0*/  VIADD R22, R14, 0x70 ;  /* 0x000000700e167836 */ /* 0x000fe20000000000 */
[----:B------:R-:W-:Y:S01]  /*0ac0*/  ISETP.GE.AND P1, PT, R16, UR17, PT ;  /* 0x0000001110007c0c */ /* 0x000fe2000bf26270 */
[----:B------:R-:W-:Y:S01]  /*0ad0*/  IMAD.X R3, RZ, RZ, R12, P0 ;  /* 0x000000ffff037224 */ /* 0x000fe200000e060c */
[----:B------:R-:W-:-:S02]  /*0ae0*/  ISETP.GE.AND P0, PT, R14, UR17, PT ;  /* 0x000000110e007c0c */ /* 0x000fc4000bf06270 */
[----:B------:R-:W-:Y:S01]  /*0af0*/  ISETP.GE.AND P6, PT, R17, UR17, PT ;  /* 0x0000001111007c0c */ /* 0x000fe2000bfc6270 */
[----:B---3--:R-:W-:Y:S01]  /*0b00*/  IMAD.WIDE.U32 R8, R152, UR4, R2 ;  /* 0x0000000498087c25 */ /* 0x008fe2000f8e0002 */
[----:B------:R-:W-:Y:S02]  /*0b10*/  ISETP.GE.AND P5, PT, R18, UR17, PT ;  /* 0x0000001112007c0c */ /* 0x000fe4000bfa6270 */
[----:B------:R-:W-:Y:S01]  /*0b20*/  ISETP.GE.AND P4, PT, R19, UR17, PT ;  /* 0x0000001113007c0c */ /* 0x000fe2000bf86270 */
[----:B------:R-:W-:Y:S01]  /*0b30*/  IMAD R7, R152, UR5, R9 ;  /* 0x0000000598077c24 */ /* 0x000fe2000f8e0209 */
[----:B------:R-:W-:Y:S02]  /*0b40*/  P2R R12, PR, RZ, 0x2 ;  /* 0x00000002ff0c7803 */ /* 0x000fe40000000000 */
[----:B------:R-:W-:Y:S02]  /*0b50*/  ISETP.GE.AND P3, PT, R20, UR17, PT ;  /* 0x0000001114007c0c */ /* 0x000fe4000bf66270 */
[----:B------:R-:W-:-:S02]  /*0b60*/  ISETP.GE.AND P2, PT, R21, UR17, PT ;  /* 0x0000001115007c0c */ /* 0x000fc4000bf46270 */
[----:B------:R-:W-:Y:S01]  /*0b70*/  LOP3.LUT R15, R14, UR8, RZ, 0xfc, !PT ;  /* 0x000000080e0f7c12 */ /* 0x000fe2000f8efcff */
[----:B------:R-:W-:Y:S10]  /*0b80*/  @P0 BRA `(.L_x_2032) ;  /* 0x00000000002c0947 */ /* 0x000ff40003800000 */
[----:B------:R-:W1:Y:S01]  /*0b90*/  LDCU.64 UR4, c[0x0][0x408] ;  /* 0x00008100ff0477ac */ /* 0x000e620008000a00 */
[----:B------:R-:W-:Y:S01]  /*0ba0*/  MOV R6, R8 ;  /* 0x0000000800067202 */ /* 0x000fe20000000f00 */
[----:B------:R-:W2:Y:S01]  /*0bb0*/  LDCU.64 UR6, c[0x0][0x3f0] ;  /* 0x00007e00ff0677ac */ /* 0x000ea20008000a00 */
[----:B-1----:R-:W-:-:S03]  /*0bc0*/  MOV R0, UR4 ;  /* 0x0000000400007c02 */ /* 0x002fc60008000f00 */
[----:B------:R-:W-:-:S04]  /*0bd0*/  IMAD.WIDE.U32 R2, R15, UR4, R6 ;  /* 0x000000040f027c25 */ /* 0x000fc8000f8e0006 */
[----:B------:R-:W-:Y:S01]  /*0be0*/  IMAD R0, R0, UR9, RZ ;  /* 0x0000000900007c24 */ /* 0x000fe2000f8e02ff */
[----:B--2---:R-:W-:-:S03]  /*0bf0*/  LEA R4, P0, R2, UR6, 0x1 ;  /* 0x0000000602047c11 */ /* 0x004fc6000f8008ff */
[----:B------:R-:W-:-:S05]  /*0c00*/  IMAD R0, R15, UR5, R0 ;  /* 0x000000050f007c24 */ /* 0x000fca000f8e0200 */
[----:B------:R-:W-:-:S04]  /*0c10*/  IADD3 R0, PT, PT, R3, R0, RZ ;  /* 0x0000000003007210 */ /* 0x000fc80007ffe0ff */
[----:B------:R-:W-:-:S05]  /*0c20*/  LEA.HI.X R5, R2, UR7, R0, 0x1, P0 ;  /* 0x0000000702057c11 */ /* 0x000fca00080f0c00 */
[----:B------:R1:W-:Y:S02]  /*0c30*/  STG.E.128 desc[UR18][R4.64], RZ ;  /* 0x000000ff04007986 */ /* 0x0003e4000c101d12 */
.L_x_2032:
[----:B------:R-:W-:Y:S05]  /*0c40*/  BSYNC.RECONVERGENT B0 ;  /* 0x0000000000007941 */ /* 0x000fea0003800200 */
.L_x_2031:
        /* <DEDUP_REMOVED lines=15> */
.L_x_2034:
[----:B------:R-:W-:Y:S05]  /*0d40*/  BSYNC.RECONVERGENT B0 ;  /* 0x0000000000007941 */ /* 0x000fea0003800200 */
.L_x_2033:
        /* <DEDUP_REMOVED lines=15> */
.L_x_2036:
[----:B------:R-:W-:Y:S05]  /*0e40*/  BSYNC.RECONVERGENT B0 ;  /* 0x0000000000007941 */ /* 0x000fea0003800200 */
.L_x_2035:
        /* <DEDUP_REMOVED lines=15> */
.L_x_2038:
[----:B------:R-:W-:Y:S05]  /*0f40*/  BSYNC.RECONVERGENT B0 ;  /* 0x0000000000007941 */ /* 0x000fea0003800200 */
.L_x_2037:
        /* <DEDUP_REMOVED lines=15> */
.L_x_2040:
[----:B------:R-:W-:Y:S05]  /*1040*/  BSYNC.RECONVERGENT B0 ;  /* 0x0000000000007941 */ /* 0x000fea0003800200 */
.L_x_2039:
        /* <DEDUP_REMOVED lines=15> */
.L_x_2042:
[----:B------:R-:W-:Y:S05]  /*1140*/  BSYNC.RECONVERGENT B0 ;  /* 0x0000000000007941 */ /* 0x000fea0003800200 */
.L_x_2041:
        /* <DEDUP_REMOVED lines=15> */
.L_x_2044:
[----:B------:R-:W-:Y:S05]  /*1240*/  BSYNC.RECONVERGENT B0 ;  /* 0x0000000000007941 */ /* 0x000fea0003800200 */
.L_x_2043:
        /* <DEDUP_REMOVED lines=16> */
.L_x_2046:
[----:B------:R-:W-:Y:S05]  /*1350*/  BSYNC.RECONVERGENT B0 ;  /* 0x0000000000007941 */ /* 0x000fea0003800200 */
.L_x_2045:
[----:B------:R-:W-:Y:S01]  /*1360*/  LOP3.LUT P0, R0, R154, 0x7, RZ, 0xc0, !PT ;  /* 0x000000079a007812 */ /* 0x000fe2000780c0ff */
[----:B------:R-:W-:Y:S01]  /*1370*/  BSSY.RECONVERGENT B0, `(.L_x_2047) ;  /* 0x0000016000007945 */ /* 0x000fe20003800200 */
[----:B-1----:R-:W-:Y:S02]  /*1380*/  P2R R2, PR, RZ, 0x2 ;  /* 0x00000002ff027803 */ /* 0x002fe40000000000 */
[----:B------:R-:W-:Y:S02]  /*1390*/  ISETP.GE.OR P0, PT, R14, UR17, P0 ;  /* 0x000000110e007c0c */ /* 0x000fe40008706670 */
        /* <DEDUP_REMOVED lines=19> */
.L_x_2048:
[----:B------:R-:W-:Y:S05]  /*14d0*/  BSYNC.RECONVERGENT B0 ;  /* 0x0000000000007941 */ /* 0x000fea0003800200 */
.L_x_2047:
        /* <DEDUP_REMOVED lines=11> */
.L_x_2050:
[----:B------:R-:W-:Y:S05]  /*1590*/  BSYNC.RECONVERGENT B0 ;  /* 0x0000000000007941 */ /* 0x000fea0003800200 */
.L_x_2049:
        /* <DEDUP_REMOVED lines=10> */
.L_x_2052:
[----:B------:R-:W-:Y:S05]  /*1640*/  BSYNC.RECONVERGENT B0 ;  /* 0x0000000000007941 */ /* 0x000fea0003800200 */
.L_x_2051:
        /* <DEDUP_REMOVED lines=10> */
.L_x_2054:
[----:B------:R-:W-:Y:S05]  /*16f0*/  BSYNC.RECONVERGENT B0 ;  /* 0x0000000000007941 */ /* 0x000fea0003800200 */
.L_x_2053:
        /* <DEDUP_REMOVED lines=10> */
.L_x_2056:
[----:B------:R-:W-:Y:S05]  /*17a0*/  BSYNC.RECONVERGENT B0 ;  /* 0x0000000000007941 */ /* 0x000fea0003800200 */
.L_x_2055:
        /* <DEDUP_REMOVED lines=10> */
.L_x_2058:
[----:B------:R-:W-:Y:S05]  /*1850*/  BSYNC.RECONVERGENT B0 ;  /* 0x0000000000007941 */ /* 0x000fea0003800200 */
.L_x_2057:
        /* <DEDUP_REMOVED lines=10> */
.L_x_2060:
[----:B------:R-:W-:Y:S05]  /*1900*/  BSYNC.RECONVERGENT B0 ;  /* 0x0000000000007941 */ /* 0x000fea0003800200 */
.L_x_2059:
        /* <DEDUP_REMOVED lines=10> */
.L_x_2029:
[----:B------:R-:W-:Y:S02]  /*19b0*/  MOV R0, UR15 ;  /* 0x0000000f00007c02 */ /* 0x000fe40008000f00 */
[----:B------:R-:W-:Y:S02]  /*19c0*/  ISETP.NE.AND P2, PT, R11, -0x1, PT ;  /* 0xffffffff0b00780c */ /* 0x000fe40003f45270 */
[----:B------:R-:W-:-:S13]  /*19d0*/  ISETP.NE.AND P0, PT, R0, -0x1, PT ;  /* 0xffffffff0000780c */ /* 0x000fda0003f05270 */
[----:B------:R-:W2:Y:S08]  /*19e0*/  @!P0 LDC.64 R6, c[0x0][0x398] ;  /* 0x0000e600ff068b82 */ /* 0x000eb00000000a00 */
[----:B------:R-:W3:Y:S01]  /*19f0*/  @P0 LDC.64 R8, c[0x0][0x3b0] ;  /* 0x0000ec00ff080b82 */ /* 0x000ee20000000a00 */
[----:B--2---:R-:W-:-:S04]  /*1a00*/  @!P0 IMAD.WIDE.U32 R4, R156, R6, RZ ;  /* 0x000000069c048225 */ /* 0x004fc800078e00ff */
[----:B------:R-:W-:Y:S02]  /*1a10*/  @!P0 IMAD R16, R156, R7, R5 ;  /* 0x000000079c108224 */ /* 0x000fe400078e0205 */
[----:B---3--:R-:W-:Y:S01]  /*1a20*/  @P0 IMAD.WIDE.U32 R2, R8, UR15, RZ ;  /* 0x0000000f08020c25 */ /* 0x008fe2000f8e00ff */
[----:B------:R-:W-:-:S03]  /*1a30*/  @!P0 MOV R8, R4 ;  /* 0x0000000400088202 */ /* 0x000fc60000000f00 */
[----:B------:R-:W-:Y:S01]  /*1a40*/  @P0 IMAD R16, R9, UR15, R3 ;  /* 0x0000000f09100c24 */ /* 0x000fe2000f8e0203 */
        /* <DEDUP_REMOVED lines=15> */
.L_x_2061:
[----:B------:R-:W2:Y:S01]  /*1b40*/  LDC.64 R210, c[0x0][0x3b8] ;  /* 0x0000ee00ffd27b82 */ /* 0x000ea20000000a00 */
[----:B------:R-:W-:-:S05]  /*1b50*/  IADD3 R2, PT, PT, R10, R11, RZ ;  /* 0x0000000b0a027210 */ /* 0x000fca0007ffe0ff */
[C---:B--2---:R-:W-:Y:S02]  /*1b60*/  IMAD R0, R2.reuse, R211, RZ ;  /* 0x000000d302007224 */ /* 0x044fe400078e02ff */
[----:B------:R-:W-:-:S05]  /*1b70*/  IMAD.WIDE.U32 R2, R2, R210, RZ ;  /* 0x000000d202027225 */ /* 0x000fca00078e00ff */
[----:B------:R-:W-:Y:S02]  /*1b80*/  IADD3 R6, PT, PT, R3, R0, RZ ;  /* 0x0000000003067210 */ /* 0x000fe40007ffe0ff */
[----:B------:R-:W-:-:S07]  /*1b90*/  MOV R5, R2 ;  /* 0x0000000200057202 */ /* 0x000fce0000000f00 */
.L_x_2062:
        /* <DEDUP_REMOVED lines=39> */
.L_x_2063:
[----:B------:R-:W2:Y:S01]  /*1e10*/  LDC.64 R214, c[0x0][0x3c0] ;  /* 0x0000f000ffd67b82 */ /* 0x000ea20000000a00 */
[----:B------:R-:W-:-:S05]  /*1e20*/  IADD3 R0, PT, PT, R10, R11, RZ ;  /* 0x0000000b0a007210 */ /* 0x000fca0007ffe0ff */
[C---:B--2---:R-:W-:Y:S02]  /*1e30*/  IMAD R4, R0.reuse, R215, RZ ;  /* 0x000000d700047224 */ /* 0x044fe400078e02ff */
[----:B------:R-:W-:-:S05]  /*1e40*/  IMAD.WIDE.U32 R2, R0, R214, RZ ;  /* 0x000000d600027225 */ /* 0x000fca00078e00ff */
[----:B------:R-:W-:-:S07]  /*1e50*/  IADD3 R0, PT, PT, R3, R4, RZ ;  /* 0x0000000403007210 */ /* 0x000fce0007ffe0ff */
.L_x_2064:
[----:B------:R-:W-:Y:S01]  /*1e60*/  IMAD.SHL.U32 R32, R154, 0x8, RZ ;  /* 0x000000089a207824 */ /* 0x000fe200078e00ff */
[----:B------:R-:W-:Y:S01]  /*1e70*/  SHF.R.U32.HI R34, RZ, 0x3, R154 ;  /* 0x00000003ff227819 */ /* 0x000fe2000001169a */
[----:B------:R-:W-:Y:S01]  /*1e80*/  UIADD3 UR14, UPT, UPT, -UR17, UR22, URZ ;  /* 0x00000016110e7290 */ /* 0x000fe2000fffe1ff */
[----:B------:R-:W-:Y:S01]  /*1e90*/  SHF.R.S32.HI R11, RZ, 0x1f, R9 ;  /* 0x0000001fff0b7819 */ /* 0x000fe20000011409 */
[----:B------:R-:W2:Y:S01]  /*1ea0*/  LDCU.128 UR4, c[0x0][0x3d0] ;  /* 0x00007a00ff0477ac */ /* 0x000ea20008000c00 */
[----:B------:R-:W-:Y:S01]  /*1eb0*/  LOP3.LUT R7, R32, 0x38, RZ, 0xc0, !PT ;  /* 0x0000003820077812 */ /* 0x000fe200078ec0ff */
[C---:B------:R-:W-:Y:S01]  /*1ec0*/  VIADD R31, R34.reuse, 0x10 ;  /* 0x00000010221f7836 */ /* 0x040fe20000000000 */
[----:B------:R-:W-:Y:S01]  /*1ed0*/  IADD3 R150, PT, PT, R241, -0x1, RZ ;  /* 0xfffffffff1967810 */ /* 0x000fe20007ffe0ff */
[----:B------:R-:W3:Y:S01]  /*1ee0*/  LDCU.64 UR10, c[0x0][0x388] ;  /* 0x00007100ff0a77ac */ /* 0x000ee20008000a00 */
[C---:B------:R-:W-:Y:S01]  /*1ef0*/  IADD3 R2, P0, PT, R7.reuse, R2, RZ ;  /* 0x0000000207027210 */ /* 0x040fe20007f1e0ff */
[C---:B------:R-:W-:Y:S01]  /*1f00*/  VIADD R30, R34.reuse, 0x20 ;  /* 0x00000020221e7836 */ /* 0x040fe20000000000 */
[----:B------:R-:W-:Y:S01]  /*1f10*/  IADD3 R4, P1, PT, R7, R5, RZ ;  /* 0x0000000507047210 */ /* 0x000fe20007f3e0ff */
[----:B------:R-:W4:Y:S01]  /*1f20*/  LDCU.64 UR8, c[0x0][0x390] ;  /* 0x00007200ff0877ac */ /* 0x000f220008000a00 */
[C---:B------:R-:W-:Y:S01]  /*1f30*/  ISETP.GE.AND P4, PT, R34.reuse, UR14, PT ;  /* 0x0000000e22007c0c */ /* 0x040fe2000bf86270 */
[----:B------:R-:W-:Y:S01]  /*1f40*/  IMAD.X R3, RZ, RZ, R0, P0 ;  /* 0x000000ffff037224 */ /* 0x000fe200000e0600 */
[----:B------:R-:W-:Y:S01]  /*1f50*/  ISETP.GE.AND P0, PT, R31, UR14, PT ;  /* 0x0000000e1f007c0c */ /* 0x000fe2000bf06270 */
[----:B------:R-:W-:Y:S01]  /*1f60*/  IMAD.X R5, RZ, RZ, R6, P1 ;  /* 0x000000ffff057224 */ /* 0x000fe200008e0606 */
[----:B------:R-:W-:Y:S01]  /*1f70*/  IADD3 R8, P1, PT, R7, R8, RZ ;  /* 0x0000000807087210 */ /* 0x000fe20007f3e0ff */
[C---:B------:R-:W-:Y:S01]  /*1f80*/  VIADD R0, R34.reuse, 0x40 ;  /* 0x0000004022007836 */ /* 0x040fe20000000000 */
[----:B------:R-:W-:Y:S01]  /*1f90*/  UIMAD.WIDE.U32 UR24, UR16, 0x80, URZ ;  /* 0x00000080101878a5 */ /* 0x000fe2000f8e00ff */
[----:B------:R-:W-:Y:S01]  /*1fa0*/  IMAD.WIDE.U32 R4, R34, R210, R4 ;  /* 0x000000d222047225 */ /* 0x000fe200078e0004 */
[----:B------:R-:W5:Y:S01]  /*1fb0*/  LDCU.64 UR12, c[0x0][0x3c8] ;  /* 0x00007900ff0c77ac */ /* 0x000f620008000a00 */
[----:B------:R-:W-:-:S02]  /*1fc0*/  SHF.L.U64.HI R148, R210, 0x6, R211 ;  /* 0x00000006d2947819 */ /* 0x000fc400000102d3 */
[----:B------:R-:W-:Y:S01]  /*1fd0*/  IMAD.WIDE.U32 R2, R34, R214, R2 ;  /* 0x000000d622027225 */ /* 0x000fe200078e0002 */
[----:B------:R-:W-:Y:S01]  /*1fe0*/  ISETP.GE.AND P3, PT, R0, UR14, PT ;  /* 0x0000000e00007c0c */ /* 0x000fe2000bf66270 */
[----:B------:R-:W1:Y:S01]  /*1ff0*/  @!P4 LDC.64 R12, c[0x0][0x3b0] ;  /* 0x0000ec00ff0ccb82 */ /* 0x000e620000000a00 */
[C---:B------:R-:W-:Y:S01]  /*2000*/  LOP3.LUT R28, R34.reuse, UR24, RZ, 0xfc, !PT ;  /* 0x00000018221c7c12 */ /* 0x040fe2000f8efcff */
[----:B------:R-:W-:Y:S01]  /*2010*/  IMAD R5, R34, R211, R5 ;  /* 0x000000d322057224 */ /* 0x000fe200078e0205 */
[----:B------:R-:W-:Y:S01]  /*2020*/  SHF.L.U64.HI R245, R210, 0x4, R211 ;  /* 0x00000004d2f57819 */ /* 0x000fe200000102d3 */
[----:B--2---:R-:W-:Y:S01]  /*2030*/  IMAD R10, R11, UR4, RZ ;  /* 0x000000040b0a7c24 */ /* 0x004fe2000f8e02ff */
[----:B------:R-:W-:Y:S01]  /*2040*/  SHF.R.U32.HI R153, RZ, 0x1, R154 ;  /* 0x00000001ff997819 */ /* 0x000fe2000001169a */
[----:B------:R-:W-:Y:S02]  /*2050*/  IMAD R3, R34, R215, R3 ;  /* 0x000000d722037224 */ /* 0x000fe400078e0203 */
[----:B------:R-:W2:Y:S01]  /*2060*/  @!P0 LDC.64 R14, c[0x0][0x3b0] ;  /* 0x0000ec00ff0e8b82 */ /* 0x000ea20000000a00 */
[----:B------:R-:W-:-:S02]  /*2070*/  IMAD R10, R9, UR5, R10 ;  /* 0x00000005090a7c24 */ /* 0x000fc4000f8e020a */
[----:B------:R-:W-:Y:S01]  /*2080*/  IMAD.WIDE.U32 R6, R9, UR4, R4 ;  /* 0x0000000409067c25 */ /* 0x000fe2000f8e0004 */
[----:B------:R-:W-:-:S03]  /*2090*/  UMOV UR4, 0x400 ;  /* 0x0000040000047882 */ /* 0x000fc60000000000 */
[----:B------:R-:W-:Y:S01]  /*20a0*/  IMAD R0, R11, UR6, RZ ;  /* 0x000000060b007c24 */ /* 0x000fe2000f8e02ff */
[C---:B---3--:R-:W-:Y:S01]  /*20b0*/  LEA R231, P2, R6.reuse, UR10, 0x1 ;  /* 0x0000000a06e77c11 */ /* 0x048fe2000f8408ff */
[----:B------:R-:W-:Y:S01]  /*20c0*/  IMAD.IADD R10, R7, 0x1, R10 ;  /* 0x00000001070a7824 */ /* 0x000fe200078e020a */
[----:B------:R-:W3:Y:S01]  /*20d0*/  S2UR UR5, SR_CgaCtaId ;  /* 0x00000000000579c3 */ /* 0x000ee20000008800 */
[C---:B------:R-:W-:Y:S02]  /*20e0*/  IMAD R0, R9.reuse, UR7, R0 ;  /* 0x0000000709007c24 */ /* 0x040fe4000f8e0200 */
[----:B------:R-:W-:Y:S01]  /*20f0*/  IMAD.WIDE.U32 R4, R9, UR6, R2 ;  /* 0x0000000609047c25 */ /* 0x000fe2000f8e0002 */
[----:B------:R-:W-:Y:S02]  /*2100*/  LEA.HI.X R230, R6, UR11, R10, 0x1, P2 ;  /* 0x0000000b06e67c11 */ /* 0x000fe400090f0c0a */
[----:B------:R-:W-:Y:S01]  /*2110*/  ISETP.GE.AND P2, PT, R30, UR14, PT ;  /* 0x0000000e1e007c0c */ /* 0x000fe2000bf46270 */
[----:B------:R-:W-:Y:S01]  /*2120*/  IMAD.X R9, RZ, RZ, R16, P1 ;  /* 0x000000ffff097224 */ /* 0x000fe200008e0610 */
[----:B------:R-:W3:Y:S01]  /*2130*/  @!P4 LDC.64 R18, c[0x0][0x380] ;  /* 0x0000e000ff12cb82 */ /* 0x000ee20000000a00 */
[----:B------:R-:W-:Y:S01]  /*2140*/  IMAD.IADD R0, R5, 0x1, R0 ;  /* 0x0000000105007824 */ /* 0x000fe200078e0200 */
[----:B----4-:R-:W-:Y:S01]  /*2150*/  LEA R33, P5, R4, UR8, 0x1 ;  /* 0x0000000804217c11 */ /* 0x010fe2000f8a08ff */
[----:B------:R-:W-:Y:S01]  /*2160*/  VIADD R29, R34, 0x30 ;  /* 0x00000030221d7836 */ /* 0x000fe20000000000 */
[----:B------:R-:W-:Y:S01]  /*2170*/  @!P0 IADD3 R5, P1, PT, R28, 0x10, RZ ;  /* 0x000000101c058810 */ /* 0x000fe20007f3e0ff */
[----:B-----5:R-:W-:Y:S01]  /*2180*/  IMAD.WIDE.U32 R2, R152, UR12, R8 ;  /* 0x0000000c98027c25 */ /* 0x020fe2000f8e0008 */
[----:B------:R-:W-:Y:S01]  /*2190*/  LEA.HI.X R252, R4, UR9, R0, 0x1, P5 ;  /* 0x0000000904fc7c11 */ /* 0x000fe2000a8f0c00 */
[----:B------:R-:W-:Y:S01]  /*21a0*/  STL [R1], R33 ;  /* 0x0000002101007387 */ /* 0x000fe20000100800 */
[----:B------:R-:W4:Y:S01]  /*21b0*/  @!P0 LDC.64 R20, c[0x0][0x380] ;  /* 0x0000e000ff148b82 */ /* 0x000f220000000a00 */
[----:B------:R-:W-:Y:S01]  /*21c0*/  @!P0 IMAD.X R0, RZ, RZ, UR25, P1 ;  /* 0x00000019ff008e24 */ /* 0x000fe200088e06ff */
[----:B------:R-:W-:Y:S01]  /*21d0*/  ISETP.GE.AND P5, PT, R29, UR14, PT ;  /* 0x0000000e1d007c0c */ /* 0x000fe2000bfa6270 */
[----:B------:R-:W-:-:S02]  /*21e0*/  IMAD R3, R152, UR13, R3 ;  /* 0x0000000d98037c24 */ /* 0x000fc4000f8e0203 */
[----:B--2---:R-:W-:Y:S02]  /*21f0*/  @!P0 IMAD R0, R0, R14, RZ ;  /* 0x0000000e00008224 */ /* 0x004fe400078e02ff */
[----:B-1----:R-:W-:Y:S01]  /*2200*/  @!P4 IMAD R4, R12, UR25, RZ ;  /* 0x000000190c04cc24 */ /* 0x002fe2000f8e02ff */
[----:B------:R-:W1:Y:S01]  /*2210*/  @!P2 LDC.64 R16, c[0x0][0x3b0] ;  /* 0x0000ec00ff10ab82 */ /* 0x000e620000000a00 */
[----:B------:R-:W-:Y:S01]  /*2220*/  @!P0 IMAD R10, R5, R15, R0 ;  /* 0x0000000f050a8224 */ /* 0x000fe200078e0200 */
[----:B------:R-:W-:Y:S01]  /*2230*/  LOP3.LUT R0, R32, 0x1f8, RZ, 0xc0, !PT ;  /* 0x000001f820007812 */ /* 0x000fe200078ec0ff */
[C---:B------:R-:W-:Y:S01]  /*2240*/  @!P4 IMAD R8, R28.reuse, R13, R4 ;  /* 0x0000000d1c08c224 */ /* 0x040fe200078e0204 */
[----:B---3--:R-:W-:Y:S01]  /*2250*/  ULEA UR5, UR5, UR4, 0x18 ;  /* 0x0000000405057291 */ /* 0x008fe2000f8ec0ff */
[----:B------:R-:W-:Y:S01]  /*2260*/  @!P4 IMAD.WIDE.U32 R6, R28, R12, R2 ;  /* 0x0000000c1c06c225 */ /* 0x000fe200078e0002 */
[----:B------:R-:W-:Y:S01]  /*2270*/  LOP3.LUT R0, R0, 0x38, R154, 0x78, !PT ;  /* 0x0000003800007812 */ /* 0x000fe200078e789a */
[----:B------:R-:W2:Y:S01]  /*2280*/  LDCU UR4, c[0x0][0x3e0] ;  /* 0x00007c00ff0477ac */ /* 0x000ea20008000800 */
[----:B------:R-:W-:Y:S01]  /*2290*/  @!P2 IADD3 R12, P1, PT, R28, 0x20, RZ ;  /* 0x000000201c0ca810 */ /* 0x000fe20007f3e0ff */
[----:B------:R-:W-:Y:S01]  /*22a0*/  @!P4 IMAD.IADD R7, R7, 0x1, R8 ;  /* 0x000000010707c824 */ /* 0x000fe200078e0208 */
[----:B------:R-:W-:Y:S01]  /*22b0*/  @!P4 LEA R8, P6, R6, R18, 0x1 ;  /* 0x000000120608c211 */ /* 0x000fe200078c08ff */
[----:B------:R-:W-:Y:S01]  /*22c0*/  @!P0 IMAD.WIDE.U32 R4, R5, R14, R2 ;  /* 0x0000000e05048225 */ /* 0x000fe200078e0002 */
[----:B------:R-:W-:Y:S01]  /*22d0*/  LOP3.LUT R0, R0, 0x1e00, R32, 0xf8, !PT ;  /* 0x00001e0000007812 */ /* 0x000fe200078ef820 */
[----:B------:R-:W3:Y:S01]  /*22e0*/  @!P2 LDC.64 R22, c[0x0][0x380] ;  /* 0x0000e000ff16ab82 */ /* 0x000ee20000000a00 */
[----:B------:R-:W-:Y:S01]  /*22f0*/  @!P4 LEA.HI.X R9, R6, R19, R7, 0x1, P6 ;  /* 0x000000130609c211 */ /* 0x000fe200030f0c07 */
[----:B------:R-:W-:Y:S01]  /*2300*/  VIADD R11, R34, 0x50 ;  /* 0x00000050220b7836 */ /* 0x000fe20000000000 */
[----:B------:R-:W-:Y:S01]  /*2310*/  LEA R213, R0, UR5, 0x1 ;  /* 0x0000000500d57c11 */ /* 0x000fe2000f8e08ff */
[----:B------:R-:W-:-:S02]  /*2320*/  @!P2 IMAD.X R6, RZ, RZ, UR25, P1 ;  /* 0x00000019ff06ae24 */ /* 0x000fc400088e06ff */
[----:B------:R-:W-:Y:S01]  /*2330*/  @!P0 IMAD.IADD R0, R5, 0x1, R10 ;  /* 0x0000000105008824 */ /* 0x000fe200078e020a */
[----:B----4-:R-:W-:Y:S01]  /*2340*/  @!P0 LEA R10, P1, R4, R20, 0x1 ;  /* 0x00000014040a8211 */ /* 0x010fe200078208ff */
[----:B------:R-:W4:Y:S01]  /*2350*/  @!P5 LDC.64 R14, c[0x0][0x3b0] ;  /* 0x0000ec00ff0edb82 */ /* 0x000f220000000a00 */
[----:B------:R-:W-:Y:S01]  /*2360*/  ISETP.GE.AND P6, PT, R11, UR14, PT ;  /* 0x0000000e0b007c0c */ /* 0x000fe2000bfc6270 */
[----:B------:R-:W-:Y:S01]  /*2370*/  VIADD R7, R34, 0x60 ;  /* 0x0000006022077836 */ /* 0x000fe20000000000 */
[----:B------:R-:W-:Y:S01]  /*2380*/  @!P0 LEA.HI.X R11, R4, R21, R0, 0x1, P1 ;  /* 0x00000015040b8211 */ /* 0x000fe200008f0c00 */
[-C--:B-1----:R-:W-:Y:S01]  /*2390*/  @!P2 IMAD R6, R6, R16.reuse, RZ ;  /* 0x000000100606a224 */ /* 0x082fe200078e02ff */
[----:B------:R-:W-:Y:S01]  /*23a0*/  @!P5 IADD3 R0, P1, PT, R28, 0x30, RZ ;  /* 0x000000301c00d810 */ /* 0x000fe20007f3e0ff */
[C---:B------:R-:W-:Y:S01]  /*23b0*/  @!P2 IMAD.WIDE.U32 R4, R12.reuse, R16, R2 ;  /* 0x000000100c04a225 */ /* 0x040fe200078e0002 */
[----:B------:R-:W-:Y:S01]  /*23c0*/  @!PT LDS RZ, [RZ] ;  /* 0x00000000fffff984 */ /* 0x000fe20000000800 */
[----:B------:R-:W-:Y:S01]  /*23d0*/  @!PT LDS RZ, [RZ] ;  /* 0x00000000fffff984 */ /* 0x000fe20000000800 */
[----:B------:R-:W-:Y:S01]  /*23e0*/  @!PT LDS RZ, [RZ] ;  /* 0x00000000fffff984 */ /* 0x000fe20000000800 */
[----:B------:R1:W-:Y:S01]  /*23f0*/  @!P4 LDGSTS.E.BYPASS.LTC128B.128 [R213], desc[UR18][R8.64] ;  /* 0x0000000008d5cfae */ /* 0x0003e2000b981a12 */
[----:B------:R-:W5:Y:S01]  /*2400*/  @!P5 LDC.64 R20, c[0x0][0x380] ;  /* 0x0000e000ff14db82 */ /* 0x000f620000000a00 */
[----:B------:R-:W-:Y:S01]  /*2410*/  ISETP.GE.AND P4, PT, R7, UR14, PT ;  /* 0x0000000e07007c0c */ /* 0x000fe2000bf86270 */
[----:B------:R-:W-:Y:S01]  /*2420*/  @!P2 IMAD R6, R12, R17, R6 ;  /* 0x000000110c06a224 */ /* 0x000fe200078e0206 */
[----:B------:R-:W-:Y:S01]  /*2430*/  IADD3 R7, PT, PT, R34, 0x70, RZ ;  /* 0x0000007022077810 */ /* 0x000fe20007ffe0ff */
[----:B------:R2:W-:Y:S01]  /*2440*/  @!P0 LDGSTS.E.BYPASS.LTC128B.128 [R213+0x800], desc[UR18][R10.64] ;  /* 0x008000000ad58fae */ /* 0x0005e2000b981a12 */
[----:B------:R-:W-:-:S02]  /*2450*/  IMAD.SHL.U32 R149, R210, 0x40, RZ ;  /* 0x00000040d2957824 */ /* 0x000fc400078e00ff */
[----:B------:R-:W-:Y:S01]  /*2460*/  @!P2 IMAD.IADD R5, R5, 0x1, R6 ;  /* 0x000000010505a824 */ /* 0x000fe200078e0206 */
[----:B------:R-:W5:Y:S01]  /*2470*/  @!P3 LDC.64 R16, c[0x0][0x3b0] ;  /* 0x0000ec00ff10bb82 */ /* 0x000f620000000a00 */
[----:B------:R-:W-:Y:S01]  /*2480*/  ISETP.GE.AND P0, PT, R7, UR14, PT ;  /* 0x0000000e07007c0c */ /* 0x000fe2000bf06270 */
[----:B------:R-:W-:-:S06]  /*2490*/  IMAD.SHL.U32 R244, R210, 0x10, RZ ;  /* 0x00000010d2f47824 */ /* 0x000fcc00078e00ff */
[----:B------:R-:W5:Y:S06]  /*24a0*/  @!P6 LDC.64 R18, c[0x0][0x3b0] ;  /* 0x0000ec00ff12eb82 */ /* 0x000f6c0000000a00 */
[----:B------:R-:W-:Y:S02]  /*24b0*/  @!P0 IMAD.MOV.U32 R26, RZ, RZ, R2 ;  /* 0x000000ffff1a8224 */ /* 0x000fe400078e0002 */
[----:B------:R-:W5:Y:S01]  /*24c0*/  @!P3 LDC.64 R24, c[0x0][0x380] ;  /* 0x0000e000ff18bb82 */ /* 0x000f620000000a00 */
[--C-:B------:R-:W-:Y:S02]  /*24d0*/  @!P0 IMAD.MOV.U32 R27, RZ, RZ, R3.reuse ;  /* 0x000000ffff1b8224 */ /* 0x100fe400078e0003 */
[----:B-1----:R-:W-:Y:S01]  /*24e0*/  @!P5 IMAD.X R8, RZ, RZ, UR25, P1 ;  /* 0x00000019ff08de24 */ /* 0x002fe200088e06ff */
[----:B---3--:R-:W-:Y:S01]  /*24f0*/  @!P2 LEA R6, P1, R4, R22, 0x1 ;  /* 0x000000160406a211 */ /* 0x008fe200078208ff */
[----:B------:R-:W-:-:S02]  /*2500*/  @!P6 IMAD.MOV.U32 R9, RZ, RZ, R3 ;  /* 0x000000ffff09e224 */ /* 0x000fc400078e0003 */
[-C--:B----4-:R-:W-:Y:S01]  /*2510*/  @!P5 IMAD R8, R8, R14.reuse, RZ ;  /* 0x0000000e0808d224 */ /* 0x090fe200078e02ff */
[----:B------:R-:W-:Y:S01]  /*2520*/  @!P2 LEA.HI.X R7, R4, R23, R5, 0x1, P1 ;  /* 0x000000170407a211 */ /* 0x000fe200008f0c05 */
[C---:B------:R-:W-:Y:S01]  /*2530*/  @!P5 IMAD.WIDE.U32 R4, R0.reuse, R14, R2 ;  /* 0x0000000e0004d225 */ /* 0x040fe200078e0002 */
[----:B------:R-:W1:Y:S03]  /*2540*/  @!P4 LDC.64 R22, c[0x0][0x3b0] ;  /* 0x0000ec00ff16cb82 */ /* 0x000e660000000a00 */
[----:B------:R-:W-:Y:S01]  /*2550*/  @!P5 IMAD R8, R0, R15, R8 ;  /* 0x0000000f0008d224 */ /* 0x000fe200078e0208 */
[----:B------:R3:W-:Y:S01]  /*2560*/  @!P2 LDGSTS.E.BYPASS.LTC128B.128 [R213+0x1000], desc[UR18][R6.64] ;  /* 0x0100000006d5afae */ /* 0x0007e2000b981a12 */
[----:B------:R-:W-:Y:S01]  /*2570*/  @!P3 IADD3 R0, P1, PT, R28, 0x40, RZ ;  /* 0x000000401c00b810 */ /* 0x000fe20007f3e0ff */
[----:B------:R-:W-:Y:S02]  /*2580*/  @!P4 IMAD.MOV.U32 R14, RZ, RZ, R2 ;  /* 0x000000ffff0ec224 */ /* 0x000fe400078e0002 */
[----:B------:R-:W-:-:S02]  /*2590*/  @!P5 IMAD.IADD R5, R5, 0x1, R8 ;  /* 0x000000010505d824 */ /* 0x000fc400078e0208 */
[----:B--2---:R-:W-:Y:S01]  /*25a0*/  @!P3 IMAD.X R10, RZ, RZ, UR25, P1 ;  /* 0x00000019ff0abe24 */ /* 0x004fe200088e06ff */
[----:B------:R-:W-:Y:S01]  /*25b0*/  @!P6 IADD3 R12, P1, PT, R28, 0x50, RZ ;  /* 0x000000501c0ce810 */ /* 0x000fe20007f3e0ff */
[----:B------:R-:W-:Y:S02]  /*25c0*/  @!P6 IMAD.MOV.U32 R8, RZ, RZ, R2 ;  /* 0x000000ffff08e224 */ /* 0x000fe400078e0002 */
[----:B-----5:R-:W-:Y:S02]  /*25d0*/  @!P3 IMAD R10, R10, R16, RZ ;  /* 0x000000100a0ab224 */ /* 0x020fe400078e02ff */
[----:B------:R-:W-:Y:S02]  /*25e0*/  @!P6 IMAD.X R11, RZ, RZ, UR25, P1 ;  /* 0x00000019ff0bee24 */ /* 0x000fe400088e06ff */
[----:B------:R-:W-:Y:S02]  /*25f0*/  @!P3 IMAD R10, R0, R17, R10 ;  /* 0x00000011000ab224 */ /* 0x000fe400078e020a */
[----:B------:R-:W-:Y:S01]  /*2600*/  @!P4 IMAD.MOV.U32 R15, RZ, RZ, R3 ;  /* 0x000000ffff0fc224 */ /* 0x000fe200078e0003 */
[----:B---3--:R-:W-:-:S04]  /*2610*/  @!P5 LEA R6, P2, R4, R20, 0x1 ;  /* 0x000000140406d211 */ /* 0x008fc800078408ff */
[----:B------:R-:W-:Y:S01]  /*2620*/  @!P5 LEA.HI.X R7, R4, R21, R5, 0x1, P2 ;  /* 0x000000150407d211 */ /* 0x000fe200010f0c05 */
[----:B------:R-:W-:Y:S01]  /*2630*/  @!P3 IMAD.WIDE.U32 R4, R0, R16, R2 ;  /* 0x000000100004b225 */ /* 0x000fe200078e0002 */
[----:B------:R-:W2:Y:S03]  /*2640*/  @!P6 LDC.64 R20, c[0x0][0x380] ;  /* 0x0000e000ff14eb82 */ /* 0x000ea60000000a00 */
[----:B------:R-:W-:Y:S01]  /*2650*/  @!P6 IMAD R0, R11, R18, RZ ;  /* 0x000000120b00e224 */ /* 0x000fe200078e02ff */
[----:B------:R3:W-:Y:S01]  /*2660*/  @!P5 LDGSTS.E.BYPASS.LTC128B.128 [R213+0x1800], desc[UR18][R6.64] ;  /* 0x0180000006d5dfae */ /* 0x0007e2000b981a12 */
[----:B------:R-:W-:Y:S01]  /*2670*/  @!P4 IADD3 R11, P1, PT, R28, 0x60, RZ ;  /* 0x000000601c0bc810 */ /* 0x000fe20007f3e0ff */
[----:B------:R-:W-:Y:S02]  /*2680*/  @!P3 IMAD.IADD R10, R5, 0x1, R10 ;  /* 0x00000001050ab824 */ /* 0x000fe400078e020a */
[----:B------:R-:W4:Y:S01]  /*2690*/  @!P0 LDC.64 R16, c[0x0][0x3b0] ;  /* 0x0000ec00ff108b82 */ /* 0x000f220000000a00 */
[----:B------:R-:W-:-:S02]  /*26a0*/  @!P6 IMAD R5, R12, R19, R0 ;  /* 0x000000130c05e224 */ /* 0x000fc400078e0200 */
[----:B------:R-:W-:-:S04]  /*26b0*/  @!P6 IMAD.WIDE.U32 R2, R12, R18, R8 ;  /* 0x000000120c02e225 */ /* 0x000fc800078e0008 */
[----:B------:R-:W-:Y:S02]  /*26c0*/  @!P4 IMAD.X R0, RZ, RZ, UR25, P1 ;  /* 0x00000019ff00ce24 */ /* 0x000fe400088e06ff */
[----:B------:R-:W-:Y:S02]  /*26d0*/  @!P6 IMAD.IADD R3, R3, 0x1, R5 ;  /* 0x000000010303e824 */ /* 0x000fe400078e0205 */
[----:B------:R-:W-:Y:S02]  /*26e0*/  IMAD R18, R150, -0x40, R64 ;  /* 0xffffffc096127824 */ /* 0x000fe400078e0240 */
[----:B-1----:R-:W-:Y:S01]  /*26f0*/  @!P4 IMAD R0, R0, R22, RZ ;  /* 0x000000160000c224 */ /* 0x002fe200078e02ff */
[----:B--2---:R-:W-:-:S03]  /*2700*/  @!P6 LEA R8, P1, R2, R20, 0x1 ;  /* 0x000000140208e211 */ /* 0x004fc600078208ff */
[----:B------:R-:W-:Y:S01]  /*2710*/  @!P4 IMAD R12, R11, R23, R0 ;  /* 0x000000170b0cc224 */ /* 0x000fe200078e0200 */
[----:B------:R-:W-:Y:S02]  /*2720*/  ISETP.GE.AND P5, PT, R31, R18, PT ;  /* 0x000000121f00720c */ /* 0x000fe40003fa6270 */
[----:B------:R-:W-:Y:S01]  /*2730*/  @!P6 LEA.HI.X R9, R2, R21, R3, 0x1, P1 ;  /* 0x000000150209e211 */ /* 0x000fe200008f0c03 */
[----:B------:R-:W-:Y:S01]  /*2740*/  IMAD.WIDE.U32 R2, R149, R150, RZ ;  /* 0x0000009695027225 */ /* 0x000fe200078e00ff */
[----:B------:R-:W1:Y:S01]  /*2750*/  @!P0 LDC.64 R20, c[0x0][0x380] ;  /* 0x0000e000ff148b82 */ /* 0x000e620000000a00 */
[----:B---3--:R-:W-:-:S04]  /*2760*/  @!P3 LEA R6, P2, R4, R24, 0x1 ;  /* 0x000000180406b211 */ /* 0x008fc800078408ff */
[----:B------:R-:W-:Y:S01]  /*2770*/  @!P3 LEA.HI.X R7, R4, R25, R10, 0x1, P2 ;  /* 0x000000190407b211 */ /* 0x000fe200010f0c0a */
[----:B------:R-:W-:Y:S02]  /*2780*/  @!P4 IMAD.WIDE.U32 R4, R11, R22, R14 ;  /* 0x000000160b04c225 */ /* 0x000fe400078e000e */
[----:B------:R-:W2:Y:S02]  /*2790*/  @!P4 LDC.64 R24, c[0x0][0x380] ;  /* 0x0000e000ff18cb82 */ /* 0x000ea40000000a00 */
[----:B------:R3:W-:Y:S01]  /*27a0*/  @!P3 LDGSTS.E.BYPASS.LTC128B.128 [R213+0x2000], desc[UR18][R6.64] ;  /* 0x0200000006d5bfae */ /* 0x0007e2000b981a12 */
[----:B------:R-:W-:Y:S02]  /*27b0*/  IMAD R10, R148, R150, RZ ;  /* 0x00000096940a7224 */ /* 0x000fe400078e02ff */
[----:B------:R-:W-:Y:S01]  /*27c0*/  @!P4 IMAD.IADD R5, R5, 0x1, R12 ;  /* 0x000000010505c824 */ /* 0x000fe200078e020c */
[----:B------:R5:W-:Y:S01]  /*27d0*/  @!P6 LDGSTS.E.BYPASS.LTC128B.128 [R213+0x2800], desc[UR18][R8.64] ;  /* 0x0280000008d5efae */ /* 0x000be2000b981a12 */
[----:B------:R-:W-:Y:S01]  /*27e0*/  IMAD.IADD R3, R3, 0x1, R10 ;  /* 0x0000000103037824 */ /* 0x000fe200078e020a */
[----:B------:R-:W-:Y:S01]  /*27f0*/  ISETP.GE.AND P6, PT, R34, R18, PT ;  /* 0x000000122200720c */ /* 0x000fe20003fc6270 */
[----:B------:R-:W-:-:S05]  /*2800*/  IMAD.SHL.U32 R15, R154, 0x40, RZ ;  /* 0x000000409a0f7824 */ /* 0x000fca00078e00ff */
[C---:B------:R-:W-:Y:S02]  /*2810*/  LOP3.LUT R195, R15.reuse, 0x400, RZ, 0xc0, !PT ;  /* 0x000004000fc37812 */ /* 0x040fe400078ec0ff */
[----:B------:R-:W-:Y:S02]  /*2820*/  LOP3.LUT R151, R15, 0x200, RZ, 0xc0, !PT ;  /* 0x000002000f977812 */ /* 0x000fe400078ec0ff */
[----:B--2---:R-:W-:-:S04]  /*2830*/  @!P4 LEA R12, P3, R4, R24, 0x1 ;  /* 0x00000018040cc211 */ /* 0x004fc800078608ff */
[----:B------:R-:W-:Y:S01]  /*2840*/  @!P4 LEA.HI.X R13, R4, R25, R5, 0x1, P3 ;  /* 0x00000019040dc211 */ /* 0x000fe200018f0c05 */
[----:B------:R-:W-:Y:S01]  /*2850*/  IMAD.WIDE.U32 R4, R210, 0x20, RZ ;  /* 0x00000020d2047825 */ /* 0x000fe200078e00ff */
[----:B---3--:R-:W-:-:S03]  /*2860*/  @!P0 IADD3 R6, P2, PT, R28, 0x70, RZ ;  /* 0x000000701c068810 */ /* 0x008fc60007f5e0ff */
[----:B------:R2:W-:Y:S01]  /*2870*/  @!P4 LDGSTS.E.BYPASS.LTC128B.128 [R213+0x3000], desc[UR18][R12.64] ;  /* 0x030000000cd5cfae */ /* 0x0005e2000b981a12 */
[CC--:B------:R-:W-:Y:S01]  /*2880*/  ISETP.GE.AND P4, PT, R30.reuse, R18.reuse, PT ;  /* 0x000000121e00720c */ /* 0x0c0fe20003f86270 */
[----:B------:R-:W-:Y:S01]  /*2890*/  @!P0 IMAD.X R0, RZ, RZ, UR25, P2 ;  /* 0x00000019ff008e24 */ /* 0x000fe200090e06ff */
[----:B------:R-:W-:-:S03]  /*28a0*/  ISETP.GE.AND P2, PT, R30, R18, PT ;  /* 0x000000121e00720c */ /* 0x000fc60003f46270 */
[----:B----4-:R-:W-:-:S04]  /*28b0*/  @!P0 IMAD R0, R0, R16, RZ ;  /* 0x0000001000008224 */ /* 0x010fc800078e02ff */
[----:B------:R-:W-:Y:S01]  /*28c0*/  @!P0 IMAD R11, R6, R17, R0 ;  /* 0x00000011060b8224 */ /* 0x000fe200078e0200 */
[----:B------:R-:W-:Y:S01]  /*28d0*/  @!P5 IADD3 R0, P1, PT, R244, R2, RZ ;  /* 0x00000002f400d210 */ /* 0x000fe20007f3e0ff */
[----:B------:R-:W-:-:S04]  /*28e0*/  @!P0 IMAD.WIDE.U32 R6, R6, R16, R26 ;  /* 0x0000001006068225 */ /* 0x000fc800078e001a */
[----:B------:R-:W-:Y:S01]  /*28f0*/  @!P0 IMAD.IADD R7, R7, 0x1, R11 ;  /* 0x0000000107078824 */ /* 0x000fe200078e020b */
[----:B-1----:R-:W-:Y:S01]  /*2900*/  @!P0 LEA R10, P3, R6, R20, 0x1 ;  /* 0x00000014060a8211 */ /* 0x002fe200078608ff */
[----:B-----5:R-:W-:Y:S01]  /*2910*/  @!P5 IMAD.X R9, R245, 0x1, R3, P1 ;  /* 0x00000001f509d824 */ /* 0x020fe200008e0603 */
[----:B------:R-:W-:Y:S02]  /*2920*/  @!P5 LEA R8, P1, R0, R231, 0x1 ;  /* 0x000000e70008d211 */ /* 0x000fe400078208ff */
[----:B------:R-:W-:Y:S01]  /*2930*/  @!P0 LEA.HI.X R11, R6, R21, R7, 0x1, P3 ;  /* 0x00000015060b8211 */ /* 0x000fe200018f0c07 */
[----:B------:R-:W-:Y:S01]  /*2940*/  IMAD.SHL.U32 R6, R211, 0x20, RZ ;  /* 0x00000020d3067824 */ /* 0x000fe200078e00ff */
[----:B------:R-:W-:Y:S02]  /*2950*/  @!P5 LEA.HI.X R9, R0, R230, R9, 0x1, P1 ;  /* 0x000000e60009d211 */ /* 0x000fe400008f0c09 */
[----:B------:R-:W-:Y:S01]  /*2960*/  @!P2 IADD3 R0, P3, PT, R2, R4, RZ ;  /* 0x000000040200a210 */ /* 0x000fe20007f7e0ff */
[----:B------:R1:W-:Y:S01]  /*2970*/  @!P0 LDGSTS.E.BYPASS.LTC128B.128 [R213+0x3800], desc[UR18][R10.64] ;  /* 0x038000000ad58fae */ /* 0x0003e2000b981a12 */
[----:B------:R-:W-:Y:S01]  /*2980*/  ISETP.GE.AND P1, PT, R29, R18, PT ;  /* 0x000000121d00720c */ /* 0x000fe20003f26270 */
[----:B--2---:R-:W-:Y:S01]  /*2990*/  IMAD.SHL.U32 R13, R215, 0x20, RZ ;  /* 0x00000020d70d7824 */ /* 0x004fe200078e00ff */
[----:B------:R-:W-:-:S02]  /*29a0*/  @!P2 IADD3.X R6, PT, PT, R3, R5, R6, P3, !PT ;  /* 0x000000050306a210 */ /* 0x000fc40001ffe406 */
[C---:B------:R-:W-:Y:S02]  /*29b0*/  @!P6 LEA R4, P3, R2.reuse, R231, 0x1 ;  /* 0x000000e70204e211 */ /* 0x040fe400078608ff */
[----:B------:R-:W-:Y:S02]  /*29c0*/  LOP3.LUT R12, R15, 0x1c0, RZ, 0xc0, !PT ;  /* 0x000001c00f0c7812 */ /* 0x000fe400078ec0ff */
[--C-:B------:R-:W-:Y:S02]  /*29d0*/  @!P6 LEA.HI.X R5, R2, R230, R3.reuse, 0x1, P3 ;  /* 0x000000e60205e211 */ /* 0x100fe400018f0c03 */
[----:B------:R-:W-:Y:S02]  /*29e0*/  ISETP.GE.AND P3, PT, R29, R18, PT ;  /* 0x000000121d00720c */ /* 0x000fe40003f66270 */
[----:B------:R-:W-:Y:S01]  /*29f0*/  LOP3.LUT R12, R12, 0x38, R32, 0xf8, !PT ;  /* 0x000000380c0c7812 */ /* 0x000fe200078ef820 */
[----:B------:R2:W-:Y:S01]  /*2a00*/  @!P6 LDGSTS.E.BYPASS.LTC128B.128 [R213+0x4000], desc[UR18][R4.64] ;  /* 0x0400000004d5efae */ /* 0x0005e2000b981a12 */
[----:B------:R-:W-:-:S02]  /*2a10*/  @!P1 IMAD.WIDE.U32 R2, R210, 0x30, R2 ;  /* 0x00000030d2029825 */ /* 0x000fc400078e0002 */
[----:B------:R-:W-:Y:S01]  /*2a20*/  LOP3.LUT R65, R12, 0x8, R153, 0x78, !PT ;  /* 0x000000080c417812 */ /* 0x000fe200078e7899 */
[----:B------:R3:W-:Y:S01]  /*2a30*/  @!P5 LDGSTS.E.BYPASS.LTC128B.128 [R213+0x4800], desc[UR18][R8.64] ;  /* 0x0480000008d5dfae */ /* 0x0007e2000b981a12 */
[----:B-1----:R-:W-:-:S04]  /*2a40*/  @!P2 LEA R10, P0, R0, R231, 0x1 ;  /* 0x000000e7000aa211 */ /* 0x002fc800078008ff */
[----:B------:R-:W-:Y:S01]  /*2a50*/  @!P2 LEA.HI.X R11, R0, R230, R6, 0x1, P0 ;  /* 0x000000e6000ba211 */ /* 0x000fe200000f0c06 */
[C---:B------:R-:W-:Y:S01]  /*2a60*/  IMAD.WIDE.U32 R6, R214.reuse, 0x20, RZ ;  /* 0x00000020d6067825 */ /* 0x040fe200078e00ff */
[----:B------:R-:W-:-:S03]  /*2a70*/  SHF.L.U64.HI R0, R214, 0x6, R215 ;  /* 0x00000006d6007819 */ /* 0x000fc600000102d7 */
[----:B------:R1:W-:Y:S02]  /*2a80*/  @!P2 LDGSTS.E.BYPASS.LTC128B.128 [R213+0x5000], desc[UR18][R10.64] ;  /* 0x050000000ad5afae */ /* 0x0003e4000b981a12 */
[-C--:B------:R-:W-:Y:S02]  /*2a90*/  IMAD R0, R0, R150.reuse, RZ ;  /* 0x0000009600007224 */ /* 0x080fe400078e02ff */
[----:B--2---:R-:W-:Y:S02]  /*2aa0*/  IMAD.SHL.U32 R4, R214, 0x40, RZ ;  /* 0x00000040d6047824 */ /* 0x004fe400078e00ff */
[----:B---3--:R-:W-:Y:S02]  /*2ab0*/  @!P1 IMAD R8, R211, 0x30, RZ ;  /* 0x00000030d3089824 */ /* 0x008fe400078e02ff */
[----:B------:R-:W-:-:S03]  /*2ac0*/  IMAD.WIDE.U32 R4, R4, R150, RZ ;  /* 0x0000009604047225 */ /* 0x000fc600078e00ff */
[----:B------:R-:W-:Y:S01]  /*2ad0*/  @!P1 IADD3 R9, PT, PT, R3, R8, RZ ;  /* 0x0000000803099210 */ /* 0x000fe20007ffe0ff */
[----:B------:R-:W-:Y:S01]  /*2ae0*/  IMAD.IADD R3, R5, 0x1, R0 ;  /* 0x0000000105037824 */ /* 0x000fe200078e0200 */
[----:B------:R-:W-:Y:S01]  /*2af0*/  @!P1 LEA R8, P5, R2, R231, 0x1 ;  /* 0x000000e702089211 */ /* 0x000fe200078a08ff */
[----:B------:R-:W-:Y:S01]  /*2b00*/  @!P3 IMAD R5, R215, 0x30, RZ ;  /* 0x00000030d705b824 */ /* 0x000fe200078e02ff */
[----:B------:R-:W-:Y:S02]  /*2b10*/  @!P4 IADD3 R14, P0, PT, R4, R6, RZ ;  /* 0x00000006040ec210 */ /* 0x000fe40007f1e0ff */
[----:B------:R-:W-:Y:S01]  /*2b20*/  @!P1 LEA.HI.X R9, R2, R230, R9, 0x1, P5 ;  /* 0x000000e602099211 */ /* 0x000fe200028f0c09 */
[----:B------:R-:W-:Y:S01]  /*2b30*/  @!P3 IMAD.MOV.U32 R2, RZ, RZ, R4 ;  /* 0x000000ffff02b224 */ /* 0x000fe200078e0004 */
[----:B------:R-:W-:Y:S02]  /*2b40*/  ISETP.GE.AND P5, PT, R31, R18, PT ;  /* 0x000000121f00720c */ /* 0x000fe40003fa6270 */
[----:B------:R-:W-:Y:S01]  /*2b50*/  LOP3.LUT R0, R154, 0x8, RZ, 0xc0, !PT ;  /* 0x000000089a007812 */ /* 0x000fe200078ec0ff */
[----:B------:R2:W-:Y:S01]  /*2b60*/  @!P1 LDGSTS.E.BYPASS.LTC128B.128 [R213+0x5800], desc[UR18][R8.64] ;  /* 0x0580000008d59fae */ /* 0x0005e2000b981a12 */
[----:B------:R-:W-:Y:S01]  /*2b70*/  @!P4 IADD3.X R13, PT, PT, R3, R7, R13, P0, !PT ;  /* 0x00000007030dc210 */ /* 0x000fe200007fe40d */
[----:B------:R-:W-:Y:S01]  /*2b80*/  @!P3 IMAD.WIDE.U32 R6, R214, 0x30, R2 ;  /* 0x00000030d606b825 */ /* 0x000fe200078e0002 */
[----:B------:R-:W-:Y:S01]  /*2b90*/  LOP3.LUT R0, R12, R0, RZ, 0x3c, !PT ;  /* 0x000000000c007212 */ /* 0x000fe200078e3cff */
[----:B------:R-:W0:Y:S02]  /*2ba0*/  LDGDEPBAR ;  /* 0x00000000000079af */ /* 0x000e240000000000 */
[----:B------:R-:W-:Y:S01]  /*2bb0*/  @!P3 IMAD.IADD R5, R7, 0x1, R5 ;  /* 0x000000010705b824 */ /* 0x000fe200078e0205 */
[----:B-1----:R-:W-:Y:S01]  /*2bc0*/  @!P3 LEA R10, P0, R6, R33, 0x1 ;  /* 0x00000021060ab211 */ /* 0x002fe200078008ff */
[----:B------:R-:W-:-:S02]  /*2bd0*/  IMAD R195, R0, 0x2, R195 ;  /* 0x0000000200c37824 */ /* 0x000fc400078e02c3 */
[----:B------:R-:W-:Y:S02]  /*2be0*/  @!P5 LEA R0, P1, R214, R4, 0x4 ;  /* 0x00000004d600d211 */ /* 0x000fe400078220ff */
[----:B------:R-:W-:Y:S01]  /*2bf0*/  @!P3 LEA.HI.X R11, R6, R252, R5, 0x1, P0 ;  /* 0x000000fc060bb211 */ /* 0x000fe200000f0c05 */
[----:B------:R-:W-:Y:S01]  /*2c00*/  IMAD.SHL.U32 R6, R154, 0x20, RZ ;  /* 0x000000209a067824 */ /* 0x000fe200078e00ff */
[----:B--2---:R-:W-:Y:S01]  /*2c10*/  @!P6 LEA R8, P2, R4, R33, 0x1 ;  /* 0x000000210408e211 */ /* 0x004fe200078408ff */
[----:B------:R-:W-:-:S04]  /*2c20*/  DEPBAR.LE SB0, 0x0 ;  /* 0x000080000000791a */ /* 0x000fc80000000000 */
[-C--:B------:R-:W-:Y:S01]  /*2c30*/  @!P6 LEA.HI.X R9, R4, R252.reuse, R3, 0x1, P2 ;  /* 0x000000fc0409e211 */ /* 0x080fe200010f0c03 */
[----:B------:R-:W-:Y:S01]  /*2c40*/  BAR.SYNC.DEFER_BLOCKING 0x0 ;  /* 0x0000000000007b1d */ /* 0x000fe20000010000 */
[----:B------:R-:W-:Y:S02]  /*2c50*/  @!P5 LEA.HI.X R3, R214, R3, R215, 0x4, P1 ;  /* 0x00000003d603d211 */ /* 0x000fe400008f24d7 */
[-C--:B------:R-:W-:Y:S02]  /*2c60*/  @!P5 LEA R2, P1, R0, R33.reuse, 0x1 ;  /* 0x000000210002d211 */ /* 0x080fe400078208ff */
[----:B------:R-:W-:Y:S02]  /*2c70*/  @!P4 LEA R4, P0, R14, R33, 0x1 ;  /* 0x000000210e04c211 */ /* 0x000fe400078008ff */
[----:B------:R-:W-:Y:S02]  /*2c80*/  @!P5 LEA.HI.X R3, R0, R252, R3, 0x1, P1 ;  /* 0x000000fc0003d211 */ /* 0x000fe400008f0c03 */
[----:B------:R-:W-:-:S02]  /*2c90*/  LOP3.LUT R0, R151, 0x7c00, R6, 0xf8, !PT ;  /* 0x00007c0097007812 */ /* 0x000fc400078ef806 */
[----:B------:R-:W-:Y:S02]  /*2ca0*/  @!P4 LEA.HI.X R5, R14, R252, R13, 0x1, P0 ;  /* 0x000000fc0e05c211 */ /* 0x000fe400000f0c0d */
[----:B------:R-:W-:Y:S01]  /*2cb0*/  R2P PR, R154, 0x6 ;  /* 0x000000069a007804 */ /* 0x000fe20000000000 */
[----:B------:R-:W-:-:S05]  /*2cc0*/  IMAD.IADD R0, R65, 0x1, R0 ;  /* 0x0000000141007824 */ /* 0x000fca00078e0200 */
[----:B------:R-:W-:Y:S01]  /*2cd0*/  LEA R200, R0, UR5, 0x1 ;  /* 0x0000000500c87c11 */ /* 0x000fe2000f8e08ff */
[----:B------:R-:W-:Y:S01]  /*2ce0*/  VIADD R0, R195, UR5 ;  /* 0x00000005c3007c36 */ /* 0x000fe20008000000 */
        /* <DEDUP_REMOVED lines=20> */
[----:B------:R-:W-:Y:S04]  /*2e30*/  LDSM.16.M88.4 R12, [R195+UR5+0x4000] ;  /* 0x00400005c30c783b */ /* 0x000fe80008000200 */
[----:B------:R-:W-:Y:S01]  /*2e40*/  LDSM.16.M88.4 R24, [R195+UR5+0x4800] ;  /* 0x00480005c318783b */ /* 0x000fe20008000200 */
[----:B-1----:R-:W-:-:S03]  /*2e50*/  IMAD.MOV.U32 R2, RZ, RZ, 0x20 ;  /* 0x00000020ff027424 */ /* 0x002fc600078e00ff */
[----:B------:R-:W-:Y:S01]  /*2e60*/  LDSM.16.M88.4 R20, [R195+UR5+0x5000] ;  /* 0x00500005c314783b */ /* 0x000fe20008000200 */
[----:B------:R-:W-:-:S03]  /*2e70*/  IMAD.MOV.U32 R3, RZ, RZ, 0x40 ;  /* 0x00000040ff037424 */ /* 0x000fc600078e00ff */
[----:B------:R-:W-:Y:S01]  /*2e80*/  LDSM.16.M88.4 R16, [R195+UR5+0x5800] ;  /* 0x00580005c310783b */ /* 0x000fe20008000200 */
[----:B------:R-:W-:Y:S02]  /*2e90*/  SEL R2, R2, 0xffffffe0, !P1 ;  /* 0xffffffe002027807 */ /* 0x000fe40004800000 */
[----:B------:R-:W-:Y:S01]  /*2ea0*/  SEL R3, R3, 0xffffffc0, !P2 ;  /* 0xffffffc003037807 */ /* 0x000fe20005000000 */
[----:B--2---:R-:W1:Y:S02]  /*2eb0*/  LDSM.16.M88.4 R4, [R200+0x2000] ;  /* 0x00200000c804783b */ /* 0x004e640000000200 */
[C-C-:B------:R-:W-:Y:S01]  /*2ec0*/  IMAD.IADD R199, R0.reuse, 0x1, R2.reuse ;  /* 0x0000000100c77824 */ /* 0x140fe200078e0202 */
[----:B------:R-:W-:Y:S01]  /*2ed0*/  IADD3 R194, PT, PT, R0, R3, RZ ;  /* 0x0000000300c27210 */ /* 0x000fe20007ffe0ff */
[C---:B------:R-:W-:Y:S01]  /*2ee0*/  IMAD.IADD R203, R200.reuse, 0x1, R2 ;  /* 0x00000001c8cb7824 */ /* 0x040fe200078e0202 */
[----:B------:R-:W0:Y:S01]  /*2ef0*/  LDGDEPBAR ;  /* 0x00000000000079af */ /* 0x000e220000000000 */
[----:B------:R-:W-:-:S02]  /*2f00*/  IMAD.IADD R201, R200, 0x1, R3 ;  /* 0x00000001c8c97824 */ /* 0x000fc400078e0203 */
[C---:B------:R-:W-:Y:S01]  /*2f10*/  IMAD.IADD R198, R2.reuse, 0x1, R194 ;  /* 0x0000000102c67824 */ /* 0x040fe200078e02c2 */
[----:B---3--:R-:W2:Y:S01]  /*2f20*/  LDSM.16.M88.4 R8, [R200] ;  /* 0x00000000c808783b */ /* 0x008ea20000000200 */
[----:B------:R-:W-:Y:S02]  /*2f30*/  IMAD.IADD R202, R2, 0x1, R201 ;  /* 0x0000000102ca7824 */ /* 0x000fe400078e02c9 */
[----:B------:R-:W-:Y:S01]  /*2f40*/  IMAD.U32 R0, RZ, RZ, UR16 ;  /* 0x00000010ff007e24 */ /* 0x000fe2000f8e00ff */
[----:B------:R-:W-:Y:S04]  /*2f50*/  LDSM.16.M88.4 R40, [R199+0x4000] ;  /* 0x00400000c728783b */ /* 0x000fe80000000200 */
[----:B------:R-:W-:Y:S04]  /*2f60*/  LDSM.16.M88.4 R28, [R199+0x5800] ;  /* 0x00580000c71c783b */ /* 0x000fe80000000200 */
[----:B------:R-:W-:Y:S04]  /*2f70*/  LDSM.16.M88.4 R36, [R199+0x4800] ;  /* 0x00480000c724783b */ /* 0x000fe80000000200 */
[----:B------:R-:W-:Y:S01]  /*2f80*/  LDSM.16.M88.4 R32, [R199+0x5000] ;  /* 0x00500000c720783b */ /* 0x000fe20000000200 */
[C---:B-1----:R-:W-:Y:S08]  /*2f90*/  HMMA.16816.F32 R44, R4.reuse, R12, RZ ;  /* 0x0000000c042c723c */ /* 0x042ff000000018ff */
[----:B------:R-:W-:Y:S08]  /*2fa0*/  HMMA.16816.F32 R84, R4, R14, RZ ;  /* 0x0000000e0454723c */ /* 0x000ff000000018ff */
[C---:B--2---:R-:W-:Y:S08]  /*2fb0*/  HMMA.16816.F32 R100, R8.reuse, R12, RZ ;  /* 0x0000000c0864723c */ /* 0x044ff000000018ff */
        /* <DEDUP_REMOVED lines=16> */
[-C--:B-1----:R-:W-:Y:S01]  /*30c0*/  HMMA.16816.F32 R20, R12, R40.reuse, R44 ;  /* 0x000000280c14723c */ /* 0x082fe2000000182c */
[----:B------:R-:W1:Y:S07]  /*30d0*/  LDSM.16.M88.4 R44, [R194+0x4000] ;  /* 0x00400000c22c783b */ /* 0x000e6e0000000200 */
[C---:B--2---:R-:W-:Y:S08]  /*30e0*/  HMMA.16816.F32 R112, R4.reuse, R40, R100 ;  /* 0x000000280470723c */ /* 0x044ff00000001864 */
[----:B------:R-:W-:Y:S01]  /*30f0*/  HMMA.16816.F32 R100, R4, R30, R8 ;  /* 0x0000001e0464723c */ /* 0x000fe20000001808 */
[----:B------:R-:W2:Y:S07]  /*3100*/  LDSM.16.M88.4 R8, [R201] ;  /* 0x00000000c908783b */ /* 0x000eae0000000200 */
[C---:B------:R-:W-:Y:S01]  /*3110*/  HMMA.16816.F32 R108, R12.reuse, R36, R48 ;  /* 0x000000240c6c723c */ /* 0x040fe20000001830 */
[----:B------:R-:W3:Y:S07]  /*3120*/  LDSM.16.M88.4 R48, [R194+0x4800] ;  /* 0x00480000c230783b */ /* 0x000eee0000000200 */
[C---:B------:R-:W-:Y:S01]  /*3130*/  HMMA.16816.F32 R124, R12.reuse, R32, R56 ;  /* 0x000000200c7c723c */ /* 0x040fe20000001838 */
[----:B------:R-:W4:Y:S07]  /*3140*/  LDSM.16.M88.4 R56, [R194+0x5000] ;  /* 0x00500000c238783b */ /* 0x000f2e0000000200 */
[C---:B------:R-:W-:Y:S01]  /*3150*/  HMMA.16816.F32 R120, R12.reuse, R28, R60 ;  /* 0x0000001c0c78723c */ /* 0x040fe2000000183c */
[----:B------:R-:W5:Y:S07]  /*3160*/  LDSM.16.M88.4 R60, [R194+0x5800] ;  /* 0x00580000c23c783b */ /* 0x000f6e0000000200 */
[C---:B------:R-:W-:Y:S08]  /*3170*/  HMMA.16816.F32 R84, R12.reuse, R42, R84 ;  /* 0x0000002a0c54723c */ /* 0x040ff00000001854 */
[----:B------:R-:W-:Y:S08]  /*3180*/  HMMA.16816.F32 R144, R12, R38, R92 ;  /* 0x000000260c90723c */ /* 0x000ff0000000185c */
[----:B------:R-:W-:Y:S08]  /*3190*/  HMMA.16816.F32 R128, R4, R36, R76 ;  /* 0x000000240480723c */ /* 0x000ff0000000184c */
[C---:B------:R-:W-:Y:S08]  /*31a0*/  HMMA.16816.F32 R140, R12.reuse, R34, R88 ;  /* 0x000000220c8c723c */ /* 0x040ff00000001858 */
[----:B------:R-:W-:Y:S01]  /*31b0*/  HMMA.16816.F32 R116, R12, R30, R80 ;  /* 0x0000001e0c74723c */ /* 0x000fe20000001850 */
[----:B------:R-:W-:Y:S07]  /*31c0*/  LDSM.16.M88.4 R12, [R202] ;  /* 0x00000000ca0c783b */ /* 0x000fee0000000200 */
[C---:B------:R-:W-:Y:S08]  /*31d0*/  HMMA.16816.F32 R132, R4.reuse, R32, R68 ;  /* 0x000000200484723c */ /* 0x040ff00000001844 */
[C---:B------:R-:W-:Y:S01]  /*31e0*/  HMMA.16816.F32 R136, R4.reuse, R28, R24 ;  /* 0x0000001c0488723c */ /* 0x040fe20000001818 */
[----:B------:R-:W-:Y:S04]  /*31f0*/  LDSM.16.M88.4 R24, [R198+0x4000] ;  /* 0x00400000c618783b */ /* 0x000fe80000000200 */
[----:B------:R-:W-:Y:S03]  /*3200*/  LDSM.16.M88.4 R28, [R198+0x5000] ;  /* 0x00500000c61c783b */ /* 0x000fe60000000200 */
[C---:B------:R-:W-:Y:S08]  /*3210*/  HMMA.16816.F32 R40, R4.reuse, R42, R96 ;  /* 0x0000002a0428723c */ /* 0x040ff00000001860 */
[C---:B------:R-:W-:Y:S08]  /*3220*/  HMMA.16816.F32 R36, R4.reuse, R38, R72 ;  /* 0x000000260424723c */ /* 0x040ff00000001848 */
[----:B------:R-:W-:Y:S01]  /*3230*/  HMMA.16816.F32 R104, R4, R34, R52 ;  /* 0x000000220468723c */ /* 0x000fe20000001834 */
[----:B------:R-:W5:Y:S04]  /*3240*/  LDSM.16.M88.4 R4, [R202+0x2000] ;  /* 0x00200000ca04783b */ /* 0x000f680000000200 */
[----:B------:R-:W-:Y:S03]  /*3250*/  LDSM.16.M88.4 R32, [R198+0x5800] ;  /* 0x00580000c620783b */ /* 0x000fe60000000200 */
[----:B-1----:R-:W-:Y:S01]  /*3260*/  HMMA.16816.F32 R96, R16, R44, R20 ;  /* 0x0000002c1060723c */ /* 0x002fe20000001814 */
[----:B------:R-:W1:Y:S01]  /*3270*/  LDSM.16.M88.4 R20, [R198+0x4800] ;  /* 0x00480000c614783b */ /* 0x000e620000000200 */
[----:B------:R-:W-:-:S06]  /*3280*/  DEPBAR.LE SB0, 0x0 ;  /* 0x000080000000791a */ /* 0x000fcc0000000000 */
[----:B--2---:R-:W-:Y:S08]  /*3290*/  HMMA.16816.F32 R52, R8, R44, R112 ;  /* 0x0000002c0834723c */ /* 0x004ff00000001870 */
[C---:B------:R-:W-:Y:S08]  /*32a0*/  HMMA.16816.F32 R92, R16.reuse, R46, R84 ;  /* 0x0000002e105c723c */ /* 0x040ff00000001854 */
[C---:B---3--:R-:W-:Y:S08]  /*32b0*/  HMMA.16816.F32 R88, R16.reuse, R48, R108 ;  /* 0x000000301058723c */ /* 0x048ff0000000186c */
[C---:B----4-:R-:W-:Y:S08]  /*32c0*/  HMMA.16816.F32 R80, R16.reuse, R56, R124 ;  /* 0x000000381050723c */ /* 0x050ff0000000187c */
[C---:B-----5:R-:W-:Y:S08]  /*32d0*/  HMMA.16816.F32 R72, R16.reuse, R60, R120 ;  /* 0x0000003c1048723c */ /* 0x060ff00000001878 */
[C---:B------:R-:W-:Y:S08]  /*32e0*/  HMMA.16816.F32 R84, R16.reuse, R50, R144 ;  /* 0x000000321054723c */ /* 0x040ff00000001890 */
[----:B------:R-:W-:Y:S01]  /*32f0*/  HMMA.16816.F32 R76, R16, R58, R140 ;  /* 0x0000003a104c723c */ /* 0x000fe2000000188c */
[----:B------:R-:W-:-:S07]  /*3300*/  IMAD.MOV.U32 R140, RZ, RZ, R150 ;  /* 0x000000ffff8c7224 */ /* 0x000fce00078e0096 */
[----:B------:R-:W-:Y:S08]  /*3310*/  HMMA.16816.F32 R68, R16, R62, R116 ;  /* 0x0000003e1044723c */ /* 0x000ff00000001874 */
[----:B------:R-:W-:Y:S08]  /*3320*/  HMMA.16816.F32 R44, R8, R46, R40 ;  /* 0x0000002e082c723c */ /* 0x000ff00000001828 */
[-C--:B------:R-:W-:Y:S08]  /*3330*/  HMMA.16816.F32 R96, R4, R24.reuse, R96 ;  /* 0x000000180460723c */ /* 0x080ff00000001860 */
[----:B------:R-:W-:Y:S01]  /*3340*/  HMMA.16816.F32 R52, R12, R24, R52 ;  /* 0x000000180c34723c */ /* 0x000fe20000001834 */
[----:B------:R-:W-:-:S05]  /*3350*/  SHF.R.U32.HI R25, RZ, 0x5, R154 ;  /* 0x00000005ff197819 */ /* 0x000fca000001169a */
[----:B------:R-:W-:Y:S02]  /*3360*/  IMAD R25, R0, 0x8, R25 ;  /* 0x0000000800197824 */ /* 0x000fe400078e0219 */
[C---:B------:R-:W-:Y:S08]  /*3370*/  HMMA.16816.F32 R92, R4.reuse, R26, R92 ;  /* 0x0000001a045c723c */ /* 0x040ff0000000185c */
[C---:B-1----:R-:W-:Y:S08]  /*3380*/  HMMA.16816.F32 R88, R4.reuse, R20, R88 ;  /* 0x000000140458723c */ /* 0x042ff00000001858 */
[C---:B------:R-:W-:Y:S08]  /*3390*/  HMMA.16816.F32 R84, R4.reuse, R22, R84 ;  /* 0x000000160454723c */ /* 0x040ff00000001854 */
[C---:B------:R-:W-:Y:S08]  /*33a0*/  HMMA.16816.F32 R80, R4.reuse, R28, R80 ;  /* 0x0000001c0450723c */ /* 0x040ff00000001850 */
[C---:B------:R-:W-:Y:S08]  /*33b0*/  HMMA.16816.F32 R76, R4.reuse, R30, R76 ;  /* 0x0000001e044c723c */ /* 0x040ff0000000184c */
[C---:B------:R-:W-:Y:S08]  /*33c0*/  HMMA.16816.F32 R72, R4.reuse, R32, R72 ;  /* 0x000000200448723c */ /* 0x040ff00000001848 */
[----:B------:R-:W-:Y:S01]  /*33d0*/  HMMA.16816.F32 R108, R4, R34, R68 ;  /* 0x00000022046c723c */ /* 0x000fe20000001844 */
[----:B------:R-:W-:Y:S01]  /*33e0*/  SHF.R.U32.HI R6, RZ, 0x2, R154 ;  /* 0x00000002ff067819 */ /* 0x000fe2000001169a */
[----:B------:R-:W-:Y:S01]  /*33f0*/  IMAD R5, R156, UR4, R152 ;  /* 0x000000049c057c24 */ /* 0x000fe2000f8e0298 */
[----:B------:R-:W-:Y:S01]  /*3400*/  LOP3.LUT R4, R153, 0x1f0, RZ, 0xc0, !PT ;  /* 0x000001f099047812 */ /* 0x000fe200078ec0ff */
[----:B------:R-:W-:Y:S01]  /*3410*/  IMAD.SHL.U32 R7, R154, 0x2, RZ ;  /* 0x000000029a077824 */ /* 0x000fe200078e00ff */
[----:B------:R-:W-:Y:S01]  /*3420*/  LOP3.LUT R6, R6, 0x7, RZ, 0xc0, !PT ;  /* 0x0000000706067812 */ /* 0x000fe200078ec0ff */
[----:B------:R-:W-:Y:S01]  /*3430*/  IMAD.SHL.U32 R0, R5, 0x20, RZ ;  /* 0x0000002005007824 */ /* 0x000fe200078e00ff */
[----:B------:R-:W-:Y:S01]  /*3440*/  IADD3 R5, PT, PT, R64, -UR22, R155 ;  /* 0x8000001640057c10 */ /* 0x000fe2000fffe09b */
[----:B------:R-:W-:Y:S01]  /*3450*/  HMMA.16816.F32 R16, R8, R56, R132 ;  /* 0x000000380810723c */ /* 0x000fe20000001884 */
[----:B------:R-:W-:Y:S01]  /*3460*/  IADD3 R4, PT, PT, R6, UR17, R4 ;  /* 0x0000001106047c10 */ /* 0x000fe2000fffe004 */
[----:B------:R-:W-:Y:S01]  /*3470*/  STL [R1+0x48], R7 ;  /* 0x0000480701007387 */ /* 0x000fe20000100800 */
[----:B------:R-:W-:-:S02]  /*3480*/  SHF.R.S32.HI R6, RZ, 0x1f, R0 ;  /* 0x0000001fff067819 */ /* 0x000fc40000011400 */
[----:B------:R-:W-:-:S03]  /*3490*/  IADD3 R204, PT, PT, R4, R64, -R204 ;  /* 0x0000004004cc7210 */ /* 0x000fc60007ffe8cc */
[C---:B------:R-:W-:Y:S08]  /*34a0*/  HMMA.16816.F32 R56, R8.reuse, R58, R104 ;  /* 0x0000003a0838723c */ /* 0x040ff00000001868 */
[----:B------:R-:W-:Y:S01]  /*34b0*/  HMMA.16816.F32 R104, R8, R60, R136 ;  /* 0x0000003c0868723c */ /* 0x000fe20000001888 */
[----:B------:R-:W-:Y:S01]  /*34c0*/  LOP3.LUT R60, R154, 0x1f, RZ, 0xc0, !PT ;  /* 0x0000001f9a3c7812 */ /* 0x000fe200078ec0ff */
[----:B------:R-:W-:Y:S03]  /*34d0*/  BAR.SYNC.DEFER_BLOCKING 0x0 ;  /* 0x0000000000007b1d */ /* 0x000fe60000010000 */
[----:B------:R-:W-:-:S02]  /*34e0*/  IADD3 R60, P1, P0, R0, R66, R60 ;  /* 0x00000042003c7210 */ /* 0x000fc4000783e03c */
[----:B------:R-:W-:Y:S01]  /*34f0*/  IADD3 R0, PT, PT, R4, 0x1, R5 ;  /* 0x0000000104007810 */ /* 0x000fe20007ffe005 */
[C---:B------:R-:W-:Y:S01]  /*3500*/  HMMA.16816.F32 R40, R8.reuse, R48, R128 ;  /* 0x000000300828723c */ /* 0x040fe20000001880 */
[----:B------:R-:W-:Y:S02]  /*3510*/  LOP3.LUT R4, R7, 0x6, RZ, 0xc0, !PT ;  /* 0x0000000607047812 */ /* 0x000fe400078ec0ff */
[C---:B------:R-:W-:Y:S02]  /*3520*/  VIMNMX R205, PT, PT, R0.reuse, R64, PT ;  /* 0x0000004000cd7248 */ /* 0x040fe40003fe0100 */
[C-C-:B------:R-:W-:Y:S01]  /*3530*/  VIADDMNMX R206, R0.reuse, 0x8, R64.reuse, PT ;  /* 0x0000000800ce7846 */ /* 0x140fe20003800140 */
[----:B------:R1:W-:Y:S01]  /*3540*/  STL [R1+0x4], R4 ;  /* 0x0000040401007387 */ /* 0x0003e20000100800 */
[C-C-:B------:R-:W-:Y:S01]  /*3550*/  VIADDMNMX R207, R0.reuse, 0x40, R64.reuse, PT ;  /* 0x0000004000cf7846 */ /* 0x140fe20003800140 */
[----:B------:R-:W-:Y:S01]  /*3560*/  HMMA.16816.F32 R36, R8, R50, R36 ;  /* 0x000000320824723c */ /* 0x000fe20000001824 */
[----:B------:R-:W-:Y:S01]  /*3570*/  VIADDMNMX R208, R0, 0x48, R64, PT ;  /* 0x0000004800d07846 */ /* 0x000fe20003800140 */
[----:B------:R-:W-:-:S06]  /*3580*/  IMAD.IADD R0, R151, 0x1, R65 ;  /* 0x0000000197007824 */ /* 0x000fcc00078e0241 */
[----:B------:R-:W-:Y:S08]  /*3590*/  HMMA.16816.F32 R100, R8, R62, R100 ;  /* 0x0000003e0864723c */ /* 0x000ff00000001864 */
[----:B------:R-:W-:Y:S01]  /*35a0*/  HMMA.16816.F32 R44, R12, R26, R44 ;  /* 0x0000001a0c2c723c */ /* 0x000fe2000000182c */
[----:B------:R-:W-:Y:S02]  /*35b0*/  IADD3.X R26, PT, PT, R6, R67, RZ, P1, P0 ;  /* 0x00000043061a7210 */ /* 0x000fe40000fe04ff */
[----:B------:R-:W-:Y:S01]  /*35c0*/  ISETP.GT.U32.AND P0, PT, R140, R240, PT ;  /* 0x000000f08c00720c */ /* 0x000fe20003f04070 */
[----:B-1----:R-:W-:-:S04]  /*35d0*/  IMAD R4, R150, 0x40, R4 ;  /* 0x0000004096047824 */ /* 0x002fc800078e0204 */
[----:B------:R-:W-:Y:S01]  /*35e0*/  HMMA.16816.F32 R40, R12, R20, R40 ;  /* 0x000000140c28723c */ /* 0x000fe20000001828 */
[C---:B------:R-:W-:Y:S02]  /*35f0*/  VIADD R6, R4.reuse, 0x1 ;  /* 0x0000000104067836 */ /* 0x040fe40000000000 */
[----:B------:R-:W-:-:S05]  /*3600*/  VIADD R5, R4, 0x8 ;  /* 0x0000000804057836 */ /* 0x000fca0000000000 */
[C---:B------:R-:W-:Y:S08]  /*3610*/  HMMA.16816.F32 R36, R12.reuse, R22, R36 ;  /* 0x000000160c24723c */ /* 0x040ff00000001824 */
[C---:B------:R-:W-:Y:S08]  /*3620*/  HMMA.16816.F32 R48, R12.reuse, R28, R16 ;  /* 0x0000001c0c30723c */ /* 0x040ff00000001810 */
[C---:B------:R-:W-:Y:S08]  /*3630*/  HMMA.16816.F32 R56, R12.reuse, R30, R56 ;  /* 0x0000001e0c38723c */ /* 0x040ff00000001838 */
[C---:B------:R-:W-:Y:S08]  /*3640*/  HMMA.16816.F32 R104, R12.reuse, R32, R104 ;  /* 0x000000200c68723c */ /* 0x040ff00000001868 */
[----:B------:R-:W-:Y:S01]  /*3650*/  HMMA.16816.F32 R100, R12, R34, R100 ;  /* 0x000000220c64723c */ /* 0x000fe20000001864 */
[----:B------:R-:W-:-:S04]  /*3660*/  NOP ;  /* 0x0000000000007918 */ /* 0x000fc80000000000 */
[----:B------:R-:W-:-:S15]  /*3670*/  @!P0 BRA `(.L_x_2065) ;  /* 0x0000000000688947 */ /* 0x000fde0003800000 */
[----:B------:R-:W-:-:S04]  /*3680*/  VIADD R7, R241, 0xfffffffe ;  /* 0xfffffffef1077836 */ /* 0x000fc80000000000 */
[----:B------:R-:W-:-:S04]  /*3690*/  IMAD.WIDE.U32 R8, R149, R7, RZ ;  /* 0x0000000795087225 */ /* 0x000fc800078e00ff */
[----:B------:R-:W-:Y:S01]  /*36a0*/  IMAD R10, R148, R7, RZ ;  /* 0x00000007940a7224 */ /* 0x000fe200078e02ff */
[----:B------:R-:W-:Y:S02]  /*36b0*/  IADD3 R7, P0, PT, R244, R8, RZ ;  /* 0x00000008f4077210 */ /* 0x000fe40007f1e0ff */
[----:B------:R-:W-:Y:S01]  /*36c0*/  LEA R14, P2, R8, R231, 0x1 ;  /* 0x000000e7080e7211 */ /* 0x000fe200078408ff */
[----:B------:R-:W-:Y:S01]  /*36d0*/  IMAD.IADD R10, R9, 0x1, R10 ;  /* 0x00000001090a7824 */ /* 0x000fe200078e020a */
[----:B------:R-:W-:-:S03]  /*36e0*/  IADD3 R11, P1, PT, R244, R7, RZ ;  /* 0x00000007f40b7210 */ /* 0x000fc60007f3e0ff */
[C-C-:B------:R-:W-:Y:S01]  /*36f0*/  IMAD.X R9, R245.reuse, 0x1, R10.reuse, P0 ;  /* 0x00000001f5097824 */ /* 0x140fe200000e060a */
[----:B------:R-:W-:Y:S02]  /*3700*/  LEA R16, P0, R210, R7, 0x5 ;  /* 0x00000007d2107211 */ /* 0x000fe400078028ff */
[----:B------:R-:W-:Y:S01]  /*3710*/  LEA.HI.X R15, R8, R230, R10, 0x1, P2 ;  /* 0x000000e6080f7211 */ /* 0x000fe200010f0c0a */
[----:B------:R-:W-:Y:S01]  /*3720*/  IMAD.X R17, R245, 0x1, R9, P1 ;  /* 0x00000001f5117824 */ /* 0x000fe200008e0609 */
[----:B------:R-:W-:Y:S02]  /*3730*/  LEA R12, P2, R7, R231, 0x1 ;  /* 0x000000e7070c7211 */ /* 0x000fe400078408ff */
[----:B------:R-:W-:Y:S01]  /*3740*/  LEA.HI.X R18, R210, R9, R211, 0x5, P0 ;  /* 0x00000009d2127211 */ /* 0x000fe200000f2cd3 */
[----:B------:R-:W-:Y:S01]  /*3750*/  @!PT LDS RZ, [RZ] ;  /* 0x00000000fffff984 */ /* 0x000fe20000000800 */
[----:B------:R-:W-:Y:S01]  /*3760*/  @!PT LDS RZ, [RZ] ;  /* 0x00000000fffff984 */ /* 0x000fe20000000800 */
[----:B------:R-:W-:Y:S01]  /*3770*/  @!PT LDS RZ, [RZ] ;  /* 0x00000000fffff984 */ /* 0x000fe20000000800 */
[----:B------:R1:W-:Y:S01]  /*3780*/  LDGSTS.E.BYPASS.LTC128B.128 [R213+0x4000], desc[UR18][R14.64] ;  /* 0x040000000ed57fae */ /* 0x0003e2000b981a12 */
[-C--:B------:R-:W-:Y:S02]  /*3790*/  LEA R10, P1, R11, R231.reuse, 0x1 ;  /* 0x000000e70b0a7211 */ /* 0x080fe400078208ff */
        /* <DEDUP_REMOVED lines=8> */
.L_x_2065:
[C---:B------:R-:W-:Y:S01]  /*3820*/  VIADD R7, R204.reuse, 0x40 ;  /* 0x00000040cc077836 */ /* 0x040fe20000000000 */
[CC--:B------:R-:W-:Y:S01]  /*3830*/  ISETP.GT.AND P6, PT, R204.reuse, R5.reuse, PT ;  /* 0x00000005cc00720c */ /* 0x0c0fe20003fc4270 */
[C---:B-1----:R-:W-:Y:S01]  /*3840*/  VIADD R8, R204.reuse, 0x48 ;  /* 0x00000048cc087836 */ /* 0x042fe20000000000 */
[-C--:B------:R-:W-:Y:S01]  /*3850*/  ISETP.GT.AND P5, PT, R204, R6.reuse, PT ;  /* 0x00000006cc00720c */ /* 0x080fe20003fa4270 */
[----:B------:R-:W-:Y:S01]  /*3860*/  VIADD R10, R4, 0x9 ;  /* 0x00000009040a7836 */ /* 0x000fe20000000000 */
[-C--:B------:R-:W-:Y:S01]  /*3870*/  ISETP.GT.AND P4, PT, R7, R6.reuse, PT ;  /* 0x000000060700720c */ /* 0x080fe20003f84270 */
[----:B------:R-:W-:Y:S01]  /*3880*/  VIADD R9, R204, 0x8 ;  /* 0x00000008cc097836 */ /* 0x000fe20000000000 */
[----:B------:R-:W-:Y:S01]  /*3890*/  ISETP.GT.AND P2, PT, R8, R6, PT ;  /* 0x000000060800720c */ /* 0x000fe20003f44270 */
[----:B------:R-:W-:Y:S01]  /*38a0*/  IMAD.WIDE.U32 R246, R25, -0x326172a9, RZ ;  /* 0xcd9e8d5719f67825 */ /* 0x000fe200078e00ff */
[----:B------:R-:W-:Y:S01]  /*38b0*/  FSEL R13, R97, -INF , !P4 ;  /* 0xff800000610d7808 */ /* 0x000fe20006000000 */
[----:B------:R-:W-:Y:S01]  /*38c0*/  UIADD3 UR6, UPT, UPT, UR21, -0x4498517b, URZ ;  /* 0xbb67ae8515067890 */ /* 0x000fe2000fffe0ff */
[----:B------:R-:W-:Y:S01]  /*38d0*/  FSEL R15, R44, -INF , !P6 ;  /* 0xff8000002c0f7808 */ /* 0x000fe20007000000 */
[----:B------:R-:W-:Y:S01]  /*38e0*/  IMAD.SHL.U32 R68, R140, 0x2, RZ ;  /* 0x000000028c447824 */ /* 0x000fe200078e00ff */
[----:B------:R-:W-:Y:S01]  /*38f0*/  ISETP.GT.AND P1, PT, R204, R10, PT ;  /* 0x0000000acc00720c */ /* 0x000fe20003f24270 */
[----:B------:R-:W-:Y:S01]  /*3900*/  IMAD.WIDE.U32 R126, R60, -0x2daee0ad, RZ ;  /* 0xd2511f533c7e7825 */ /* 0x000fe200078e00ff */
[-C--:B------:R-:W-:Y:S01]  /*3910*/  ISETP.GT.AND P4, PT, R9, R5.reuse, PT ;  /* 0x000000050900720c */ /* 0x080fe20003f84270 */
[----:B------:R-:W-:Y:S01]  /*3920*/  UIADD3 UR4, UPT, UPT, UR20, -0x61c88647, URZ ;  /* 0x9e3779b914047890 */ /* 0x000fe2000fffe0ff */
[----:B------:R-:W-:Y:S01]  /*3930*/  FSEL R12, R99, -INF , !P2 ;  /* 0xff800000630c7808 */ /* 0x000fe20005000000 */
[----:B------:R-:W-:Y:S01]  /*3940*/  UIADD3 UR8, UPT, UPT, UR20, 0x3c6ef372, URZ ;  /* 0x3c6ef37214087890 */ /* 0x000fe2000fffe0ff */
[----:B------:R-:W-:Y:S01]  /*3950*/  ISETP.GT.AND P6, PT, R8, R5, PT ;  /* 0x000000050800720c */ /* 0x000fe20003fc4270 */
[----:B------:R-:W-:Y:S01]  /*3960*/  UIADD3 UR12, UPT, UPT, UR21, 0x76cf5d0a, URZ ;  /* 0x76cf5d0a150c7890 */ /* 0x000fe2000fffe0ff */
[----:B------:R-:W-:Y:S01]  /*3970*/  ISETP.GE.AND P3, PT, R6, R205, PT ;  /* 0x000000cd0600720c */ /* 0x000fe20003f66270 */
[----:B------:R-:W-:Y:S01]  /*3980*/  UIADD3 UR11, UPT, UPT, UR21, 0x32370b8f, URZ ;  /* 0x32370b8f150b7890 */ /* 0x000fe2000fffe0ff */
[----:B------:R-:W-:Y:S01]  /*3990*/  ISETP.GT.AND P2, PT, R7, R5, PT ;  /* 0x000000050700720c */ /* 0x000fe20003f44270 */
[----:B------:R-:W-:Y:S01]  /*39a0*/  UIADD3 UR25, UPT, UPT, UR20, -0x255992d5, URZ ;  /* 0xdaa66d2b14197890 */ /* 0x000fe2000fffe0ff */
[----:B------:R-:W-:Y:S01]  /*39b0*/  FSEL R11, R53, -INF , !P5 ;  /* 0xff800000350b7808 */ /* 0x000fe20006800000 */
[----:B------:R-:W-:Y:S01]  /*39c0*/  UIADD3 UR24, UPT, UPT, UR20, 0x78dde6e4, URZ ;  /* 0x78dde6e414187890 */ /* 0x000fe2000fffe0ff */
[----:B------:R-:W-:Y:S01]  /*39d0*/  ISETP.GT.AND P0, PT, R9, R6, PT ;  /* 0x000000060900720c */ /* 0x000fe20003f04270 */
[----:B------:R-:W-:Y:S01]  /*39e0*/  UIADD3 UR10, UPT, UPT, UR21, -0x126145ec, URZ ;  /* 0xed9eba14150a7890 */ /* 0x000fe2000fffe0ff */
[----:B------:R-:W-:Y:S01]  /*39f0*/  FSEL R14, R46, -INF , !P4 ;  /* 0xff8000002e0e7808 */ /* 0x000fe20006000000 */
[----:B------:R-:W-:Y:S01]  /*3a00*/  UIADD3 UR9, UPT, UPT, UR21, -0x56f99767, URZ ;  /* 0xa906689915097890 */ /* 0x000fe2000fffe0ff */
[----:B------:R-:W-:Y:S01]  /*3a10*/  FSEL R17, R94, -INF , !P6 ;  /* 0xff8000005e117808 */ /* 0x000fe20007000000 */
[----:B------:R-:W-:Y:S01]  /*3a20*/  UIADD3 UR22, UPT, UPT, UR20, -0x4ab325aa, URZ ;  /* 0xb54cda5614167890 */ /* 0x000fe2000fffe0ff */
[----:B------:R-:W-:Y:S01]  /*3a30*/  FSEL R19, R45, -INF , !P1 ;  /* 0xff8000002d137808 */ /* 0x000fe20004800000 */
[----:B------:R-:W-:Y:S01]  /*3a40*/  UIADD3 UR23, UPT, UPT, UR20, 0x1715609d, URZ ;  /* 0x1715609d14177890 */ /* 0x000fe2000fffe0ff */
[----:B------:R-:W-:Y:S01]  /*3a50*/  ISETP.GE.AND P4, PT, R6, R206, PT ;  /* 0x000000ce0600720c */ /* 0x000fe20003f86270 */
[----:B------:R-:W-:Y:S01]  /*3a60*/  UIADD3 UR7, UPT, UPT, UR21, 0x646e171e, URZ ;  /* 0x646e171e15077890 */ /* 0x000fe2000fffe0ff */
[----:B------:R-:W-:Y:S01]  /*3a70*/  FSEL R18, R92, -INF , !P2 ;  /* 0xff8000005c127808 */ /* 0x000fe20005000000 */
[----:B------:R-:W-:Y:S01]  /*3a80*/  STL.64 [R1+0x30], R126 ;  /* 0x0000307e01007387 */ /* 0x000fe20000100a00 */
[----:B------:R-:W-:-:S02]  /*3a90*/  ISETP.GE.AND P6, PT, R6, R207, PT ;  /* 0x000000cf0600720c */ /* 0x000fc40003fc6270 */
[----:B------:R-:W-:Y:S02]  /*3aa0*/  ISETP.GE.AND P1, PT, R6, R208, PT ;  /* 0x000000d00600720c */ /* 0x000fe40003f26270 */
[----:B------:R-:W-:Y:S02]  /*3ab0*/  FSEL R65, R11, -INF , !P3 ;  /* 0xff8000000b417808 */ /* 0x000fe40005800000 */
[-C--:B------:R-:W-:Y:S02]  /*3ac0*/  ISETP.GT.AND P2, PT, R9, R10.reuse, PT ;  /* 0x0000000a0900720c */ /* 0x080fe40003f44270 */
[----:B------:R-:W-:Y:S02]  /*3ad0*/  FSEL R6, R55, -INF , !P0 ;  /* 0xff80000037067808 */ /* 0x000fe40004000000 */
[----:B------:R-:W-:Y:S02]  /*3ae0*/  ISETP.GT.AND P3, PT, R7, R10, PT ;  /* 0x0000000a0700720c */ /* 0x000fe40003f64270 */
[----:B------:R-:W-:-:S02]  /*3af0*/  FSEL R16, R47, -INF , !P2 ;  /* 0xff8000002f107808 */ /* 0x000fc40005000000 */
[----:B------:R-:W-:Y:S01]  /*3b00*/  FSEL R66, R6, -INF , !P4 ;  /* 0xff80000006427808 */ /* 0x000fe20006000000 */
[C---:B------:R-:W-:Y:S01]  /*3b10*/  VIADD R6, R4.reuse, 0x11 ;  /* 0x0000001104067836 */ /* 0x040fe20000000000 */
[----:B------:R-:W-:Y:S02]  /*3b20*/  FSEL R20, R93, -INF , !P3 ;  /* 0xff8000005d147808 */ /* 0x000fe40005800000 */
[C---:B------:R-:W-:Y:S02]  /*3b30*/  ISETP.GE.AND P2, PT, R5.reuse, R205, PT ;  /* 0x000000cd0500720c */ /* 0x040fe40003f46270 */
[C---:B------:R-:W-:Y:S02]  /*3b40*/  ISETP.GE.AND P0, PT, R5.reuse, R206, PT ;  /* 0x000000ce0500720c */ /* 0x040fe40003f06270 */
[C---:B------:R-:W-:Y:S02]  /*3b50*/  ISETP.GE.AND P4, PT, R5.reuse, R207, PT ;  /* 0x000000cf0500720c */ /* 0x040fe40003f86270 */
[----:B------:R-:W-:Y:S01]  /*3b60*/  ISETP.GE.AND P3, PT, R5, R208, PT ;  /* 0x000000d00500720c */ /* 0x000fe20003f66270 */
[----:B------:R-:W-:Y:S01]  /*3b70*/  VIADD R5, R4, 0x10 ;  /* 0x0000001004057836 */ /* 0x000fe20000000000 */
[----:B------:R-:W-:-:S02]  /*3b80*/  FSEL R53, R15, -INF , !P2 ;  /* 0xff8000000f357808 */ /* 0x000fc40005000000 */
[----:B------:R-:W-:Y:S02]  /*3b90*/  FSEL R61, R14, -INF , !P0 ;  /* 0xff8000000e3d7808 */ /* 0x000fe40004000000 */
[----:B------:R-:W-:Y:S02]  /*3ba0*/  ISETP.GE.AND P2, PT, R10, R205, PT ;  /* 0x000000cd0a00720c */ /* 0x000fe40003f46270 */
[-C--:B------:R-:W-:Y:S02]  /*3bb0*/  ISETP.GT.AND P0, PT, R9, R5.reuse, PT ;  /* 0x000000050900720c */ /* 0x080fe40003f04270 */
[----:B------:R-:W-:Y:S02]  /*3bc0*/  FSEL R30, R13, -INF , !P6 ;  /* 0xff8000000d1e7808 */ /* 0x000fe40007000000 */
[----:B------:R-:W-:Y:S02]  /*3bd0*/  ISETP.GT.AND P5, PT, R8, R10, PT ;  /* 0x0000000a0800720c */ /* 0x000fe40003fa4270 */
[----:B------:R-:W-:-:S02]  /*3be0*/  ISETP.GT.AND P6, PT, R204, R5, PT ;  /* 0x00000005cc00720c */ /* 0x000fc40003fc4270 */
[----:B------:R-:W-:Y:S02]  /*3bf0*/  FSEL R33, R12, -INF , !P1 ;  /* 0xff8000000c217808 */ /* 0x000fe40004800000 */
[----:B------:R-:W-:Y:S02]  /*3c00*/  FSEL R12, R42, -INF , !P0 ;  /* 0xff8000002a0c7808 */ /* 0x000fe40004000000 */
[----:B------:R-:W-:Y:S02]  /*3c10*/  FSEL R45, R19, -INF , !P2 ;  /* 0xff800000132d7808 */ /* 0x000fe40005000000 */
[----:B------:R-:W-:Y:S02]  /*3c20*/  ISETP.GE.AND P0, PT, R10, R206, PT ;  /* 0x000000ce0a00720c */ /* 0x000fe40003f06270 */
[----:B------:R-:W-:Y:S02]  /*3c30*/  ISETP.GT.AND P2, PT, R7, R6, PT ;  /* 0x000000060700720c */ /* 0x000fe40003f44270 */
[----:B------:R-:W-:-:S02]  /*3c40*/  FSEL R11, R95, -INF , !P5 ;  /* 0xff8000005f0b7808 */ /* 0x000fc40006800000 */
[----:B------:R-:W-:Y:S02]  /*3c50*/  FSEL R13, R40, -INF , !P6 ;  /* 0xff800000280d7808 */ /* 0x000fe40007000000 */
[-C--:B------:R-:W-:Y:S02]  /*3c60*/  ISETP.GT.AND P5, PT, R7, R5.reuse, PT ;  /* 0x000000050700720c */ /* 0x080fe40003fa4270 */
[----:B------:R-:W-:Y:S02]  /*3c70*/  ISETP.GT.AND P6, PT, R8, R5, PT ;  /* 0x000000050800720c */ /* 0x000fe40003fc4270 */
[----:B------:R-:W-:Y:S02]  /*3c80*/  FSEL R28, R18, -INF , !P4 ;  /* 0xff800000121c7808 */ /* 0x000fe40006000000 */
[----:B------:R-:W-:Y:S02]  /*3c90*/  FSEL R31, R17, -INF , !P3 ;  /* 0xff800000111f7808 */ /* 0x000fe40005800000 */
[----:B------:R-:W-:-:S02]  /*3ca0*/  FSEL R55, R16, -INF , !P0 ;  /* 0xff80000010377808 */ /* 0x000fc40004000000 */
[----:B------:R-:W-:Y:S02]  /*3cb0*/  FSEL R18, R89, -INF , !P2 ;  /* 0xff80000059127808 */ /* 0x000fe40005000000 */
[----:B------:R-:W-:Y:S02]  /*3cc0*/  ISETP.GT.AND P1, PT, R204, R6, PT ;  /* 0x00000006cc00720c */ /* 0x000fe40003f24270 */
[C---:B------:R-:W-:Y:S02]  /*3cd0*/  ISETP.GE.AND P4, PT, R5.reuse, R205, PT ;  /* 0x000000cd0500720c */ /* 0x040fe40003f86270 */
[C---:B------:R-:W-:Y:S02]  /*3ce0*/  ISETP.GE.AND P3, PT, R5.reuse, R206, PT ;  /* 0x000000ce0500720c */ /* 0x040fe40003f66270 */
[C---:B------:R-:W-:Y:S02]  /*3cf0*/  ISETP.GE.AND P0, PT, R5.reuse, R207, PT ;  /* 0x000000cf0500720c */ /* 0x040fe40003f06270 */
[----:B------:R-:W-:Y:S01]  /*3d00*/  ISETP.GE.AND P2, PT, R5, R208, PT ;  /* 0x000000d00500720c */ /* 0x000fe20003f46270 */
[----:B------:R-:W-:Y:S01]  /*3d10*/  VIADD R5, R4, 0x18 ;  /* 0x0000001804057836 */ /* 0x000fe20000000000 */
[----:B------:R-:W-:-:S02]  /*3d20*/  FSEL R23, R88, -INF , !P5 ;  /* 0xff80000058177808 */ /* 0x000fc40006800000 */
[----:B------:R-:W-:Y:S02]  /*3d30*/  FSEL R22, R90, -INF , !P6 ;  /* 0xff8000005a167808 */ /* 0x000fe40007000000 */
[----:B------:R-:W-:Y:S02]  /*3d40*/  ISETP.GT.AND P5, PT, R9, R6, PT ;  /* 0x000000060900720c */ /* 0x000fe40003fa4270 */
[C---:B------:R-:W-:Y:S02]  /*3d50*/  ISETP.GE.AND P6, PT, R10.reuse, R207, PT ;  /* 0x000000cf0a00720c */ /* 0x040fe40003fc6270 */
[----:B------:R-:W-:Y:S02]  /*3d60*/  FSEL R24, R41, -INF , !P1 ;  /* 0xff80000029187808 */ /* 0x000fe40004800000 */
[----:B------:R-:W-:Y:S01]  /*3d70*/  ISETP.GE.AND P1, PT, R10, R208, PT ;  /* 0x000000d00a00720c */ /* 0x000fe20003f26270 */
[----:B------:R-:W-:Y:S01]  /*3d80*/  VIADD R10, R4, 0x19 ;  /* 0x00000019040a7836 */ /* 0x000fe20000000000 */
[----:B------:R-:W-:-:S02]  /*3d90*/  FSEL R116, R13, -INF , !P4 ;  /* 0xff8000000d747808 */ /* 0x000fc40006000000 */
[----:B------:R-:W-:Y:S02]  /*3da0*/  FSEL R125, R12, -INF , !P3 ;  /* 0xff8000000c7d7808 */ /* 0x000fe40005800000 */
[----:B------:R-:W-:Y:S02]  /*3db0*/  ISETP.GE.AND P4, PT, R6, R205, PT ;  /* 0x000000cd0600720c */ /* 0x000fe40003f86270 */
[----:B------:R-:W-:Y:S02]  /*3dc0*/  ISETP.GT.AND P3, PT, R9, R5, PT ;  /* 0x000000050900720c */ /* 0x000fe40003f64270 */
        /* <DEDUP_REMOVED lines=15> */
[----:B------:R-:W-:Y:S02]  /*3ec0*/  FSEL R124, R21, -INF , !P3 ;  /* 0xff800000157c7808 */ /* 0x000fe40005800000 */
[----:B------:R-:W-:Y:S02]  /*3ed0*/  FSEL R20, R85, -INF , !P4 ;  /* 0xff80000055147808 */ /* 0x000fe40006000000 */
[----:B------:R-:W-:Y:S02]  /*3ee0*/  ISETP.GT.AND P1, PT, R204, R10, PT ;  /* 0x0000000acc00720c */ /* 0x000fe40003f24270 */
[C---:B------:R-:W-:Y:S02]  /*3ef0*/  ISETP.GE.AND P0, PT, R5.reuse, R205, PT ;  /* 0x000000cd0500720c */ /* 0x040fe40003f06270 */
[C---:B------:R-:W-:Y:S02]  /*3f00*/  ISETP.GE.AND P2, PT, R5.reuse, R206, PT ;  /* 0x000000ce0500720c */ /* 0x040fe40003f46270 */
[----:B------:R-:W-:-:S02]  /*3f10*/  ISETP.GE.AND P3, PT, R5, R207, PT ;  /* 0x000000cf0500720c */ /* 0x000fc40003f66270 */
[----:B------:R-:W-:Y:S01]  /*3f20*/  ISETP.GE.AND P4, PT, R5, R208, PT ;  /* 0x000000d00500720c */ /* 0x000fe20003f86270 */
[----:B------:R-:W-:Y:S01]  /*3f30*/  VIADD R5, R4, 0x20 ;  /* 0x0000002004057836 */ /* 0x000fe20000000000 */
[----:B------:R-:W-:Y:S02]  /*3f40*/  FSEL R15, R84, -INF , !P5 ;  /* 0xff800000540f7808 */ /* 0x000fe40006800000 */
[----:B------:R-:W-:Y:S02]  /*3f50*/  FSEL R14, R86, -INF , !P6 ;  /* 0xff800000560e7808 */ /* 0x000fe40007000000 */
[----:B------:R-:W-:Y:S02]  /*3f60*/  ISETP.GT.AND P5, PT, R9, R10, PT ;  /* 0x0000000a0900720c */ /* 0x000fe40003fa4270 */
[----:B------:R-:W-:Y:S02]  /*3f70*/  ISETP.GE.AND P6, PT, R6, R207, PT ;  /* 0x000000cf0600720c */ /* 0x000fe40003fc6270 */
[----:B------:R-:W-:-:S02]  /*3f80*/  FSEL R16, R37, -INF , !P1 ;  /* 0xff80000025107808 */ /* 0x000fc40004800000 */
[----:B------:R-:W-:Y:S01]  /*3f90*/  ISETP.GE.AND P1, PT, R6, R208, PT ;  /* 0x000000d00600720c */ /* 0x000fe20003f26270 */
[----:B------:R-:W-:Y:S01]  /*3fa0*/  VIADD R6, R4, 0x21 ;  /* 0x0000002104067836 */ /* 0x000fe20000000000 */
[----:B------:R-:W-:Y:S02]  /*3fb0*/  FSEL R121, R12, -INF , !P0 ;  /* 0xff8000000c797808 */ /* 0x000fe40004000000 */
[----:B------:R-:W-:Y:S02]  /*3fc0*/  FSEL R123, R11, -INF , !P2 ;  /* 0xff8000000b7b7808 */ /* 0x000fe40005000000 */
[----:B------:R-:W-:Y:S02]  /*3fd0*/  FSEL R13, R39, -INF , !P5 ;  /* 0xff800000270d7808 */ /* 0x000fe40006800000 */
[----:B------:R-:W-:Y:S02]  /*3fe0*/  FSEL R63, R18, -INF , !P6 ;  /* 0xff800000123f7808 */ /* 0x000fe40007000000 */
[----:B------:R-:W-:-:S02]  /*3ff0*/  ISETP.GE.AND P0, PT, R10, R205, PT ;  /* 0x000000cd0a00720c */ /* 0x000fc40003f06270 */
[-C--:B------:R-:W-:Y:S02]  /*4000*/  ISETP.GT.AND P2, PT, R9, R5.reuse, PT ;  /* 0x000000050900720c */ /* 0x080fe40003f44270 */
[----:B------:R-:W-:Y:S02]  /*4010*/  ISETP.GT.AND P5, PT, R8, R10, PT ;  /* 0x0000000a0800720c */ /* 0x000fe40003fa4270 */
[----:B------:R-:W-:Y:S02]  /*4020*/  ISETP.GT.AND P6, PT, R204, R5, PT ;  /* 0x00000005cc00720c */ /* 0x000fe40003fc4270 */
[----:B------:R-:W-:Y:S02]  /*4030*/  FSEL R11, R50, -INF , !P2 ;  /* 0xff800000320b7808 */ /* 0x000fe40005000000 */
[----:B------:R-:W-:Y:S02]  /*4040*/  FSEL R120, R16, -INF , !P0 ;  /* 0xff80000010787808 */ /* 0x000fe40004000000 */
[----:B------:R-:W-:-:S02]  /*4050*/  FSEL R19, R87, -INF , !P5 ;  /* 0xff80000057137808 */ /* 0x000fc40006800000 */
[----:B------:R-:W-:Y:S02]  /*4060*/  FSEL R12, R48, -INF , !P6 ;  /* 0xff800000300c7808 */ /* 0x000fe40007000000 */
[----:B------:R-:W-:Y:S02]  /*4070*/  ISETP.GE.AND P2, PT, R10, R206, PT ;  /* 0x000000ce0a00720c */ /* 0x000fe40003f46270 */
[C---:B------:R-:W-:Y:S02]  /*4080*/  ISETP.GT.AND P0, PT, R7.reuse, R6, PT ;  /* 0x000000060700720c */ /* 0x040fe40003f04270 */
[-C--:B------:R-:W-:Y:S02]  /*4090*/  ISETP.GT.AND P5, PT, R7, R5.reuse, PT ;  /* 0x000000050700720c */ /* 0x080fe40003fa4270 */
[----:B------:R-:W-:Y:S02]  /*40a0*/  ISETP.GT.AND P6, PT, R8, R5, PT ;  /* 0x000000050800720c */ /* 0x000fe40003fc4270 */
[----:B------:R-:W-:-:S02]  /*40b0*/  FSEL R69, R17, -INF , !P1 ;  /* 0xff80000011457808 */ /* 0x000fc40004800000 */
[----:B------:R-:W-:Y:S02]  /*40c0*/  FSEL R48, R15, -INF , !P3 ;  /* 0xff8000000f307808 */ /* 0x000fe40005800000 */
[----:B------:R-:W-:Y:S02]  /*40d0*/  FSEL R50, R14, -INF , !P4 ;  /* 0xff8000000e327808 */ /* 0x000fe40006000000 */
        /* <DEDUP_REMOVED lines=8> */
[----:B------:R-:W-:Y:S01]  /*4160*/  ISETP.GE.AND P0, PT, R5, R208, PT ;  /* 0x000000d00500720c */ /* 0x000fe20003f06270 */
[----:B------:R-:W-:Y:S01]  /*4170*/  VIADD R5, R4, 0x28 ;  /* 0x0000002804057836 */ /* 0x000fe20000000000 */
[----:B------:R-:W-:-:S02]  /*4180*/  ISETP.GT.AND P5, PT, R9, R6, PT ;  /* 0x000000060900720c */ /* 0x000fc40003fa4270 */
[C---:B------:R-:W-:Y:S02]  /*4190*/  ISETP.GE.AND P6, PT, R10.reuse, R207, PT ;  /* 0x000000cf0a00720c */ /* 0x040fe40003fc6270 */
[----:B------:R-:W-:Y:S02]  /*41a0*/  FSEL R24, R49, -INF , !P1 ;  /* 0xff80000031187808 */ /* 0x000fe40004800000 */
[----:B------:R-:W-:Y:S01]  /*41b0*/  ISETP.GE.AND P1, PT, R10, R208, PT ;  /* 0x000000d00a00720c */ /* 0x000fe20003f26270 */
[----:B------:R-:W-:Y:S01]  /*41c0*/  VIADD R10, R4, 0x29 ;  /* 0x00000029040a7836 */ /* 0x000fe20000000000 */
        /* <DEDUP_REMOVED lines=8> */
[----:B------:R-:W-:-:S02]  /*4250*/  FSEL R12, R56, -INF , !P6 ;  /* 0xff800000380c7808 */ /* 0x000fc40007000000 */
[----:B------:R-:W-:Y:S02]  /*4260*/  ISETP.GT.AND P1, PT, R204, R10, PT ;  /* 0x0000000acc00720c */ /* 0x000fe40003f24270 */
[----:B------:R-:W-:Y:S02]  /*4270*/  ISETP.GE.AND P3, PT, R6, R205, PT ;  /* 0x000000cd0600720c */ /* 0x000fe40003f66270 */
[-C--:B------:R-:W-:Y:S02]  /*4280*/  ISETP.GT.AND P4, PT, R9, R5.reuse, PT ;  /* 0x000000050900720c */ /* 0x080fe40003f84270 */
[-C--:B------:R-:W-:Y:S02]  /*4290*/  ISETP.GT.AND P5, PT, R7, R5.reuse, PT ;  /* 0x000000050700720c */ /* 0x080fe40003fa4270 */
[----:B------:R-:W-:Y:S02]  /*42a0*/  ISETP.GT.AND P6, PT, R8, R5, PT ;  /* 0x000000050800720c */ /* 0x000fe40003fc4270 */
[----:B------:R-:W-:-:S02]  /*42b0*/  FSEL R11, R58, -INF , !P4 ;  /* 0xff8000003a0b7808 */ /* 0x000fc40006000000 */
[----:B------:R-:W-:Y:S02]  /*42c0*/  FSEL R20, R76, -INF , !P5 ;  /* 0xff8000004c147808 */ /* 0x000fe40006800000 */
[----:B------:R-:W-:Y:S02]  /*42d0*/  FSEL R16, R78, -INF , !P6 ;  /* 0xff8000004e107808 */ /* 0x000fe40007000000 */
[----:B------:R-:W-:Y:S02]  /*42e0*/  FSEL R21, R57, -INF , !P1 ;  /* 0xff80000039157808 */ /* 0x000fe40004800000 */
[----:B------:R-:W-:Y:S02]  /*42f0*/  FSEL R150, R24, -INF , !P3 ;  /* 0xff80000018967808 */ /* 0x000fe40005800000 */
[----:B------:R-:W-:Y:S02]  /*4300*/  ISETP.GE.AND P4, PT, R6, R206, PT ;  /* 0x000000ce0600720c */ /* 0x000fe40003f86270 */
[----:B------:R-:W-:-:S02]  /*4310*/  ISETP.GT.AND P5, PT, R9, R10, PT ;  /* 0x0000000a0900720c */ /* 0x000fc40003fa4270 */
[C---:B------:R-:W-:Y:S02]  /*4320*/  ISETP.GE.AND P6, PT, R6.reuse, R207, PT ;  /* 0x000000cf0600720c */ /* 0x040fe40003fc6270 */
[----:B------:R-:W-:Y:S01]  /*4330*/  ISETP.GE.AND P1, PT, R6, R208, PT ;  /* 0x000000d00600720c */ /* 0x000fe20003f26270 */
[----:B------:R-:W-:Y:S01]  /*4340*/  VIADD R6, R4, 0x30 ;  /* 0x0000003004067836 */ /* 0x000fe20000000000 */
[----:B------:R-:W-:Y:S02]  /*4350*/  ISETP.GT.AND P3, PT, R7, R10, PT ;  /* 0x0000000a0700720c */ /* 0x000fe40003f64270 */
[----:B------:R-:W-:Y:S02]  /*4360*/  FSEL R147, R22, -INF , !P0 ;  /* 0xff80000016937808 */ /* 0x000fe40004000000 */
[----:B------:R-:W-:Y:S02]  /*4370*/  ISETP.GE.AND P0, PT, R5, R206, PT ;  /* 0x000000ce0500720c */ /* 0x000fe40003f06270 */
[----:B------:R-:W-:-:S02]  /*4380*/  FSEL R14, R59, -INF , !P5 ;  /* 0xff8000003b0e7808 */ /* 0x000fc40006800000 */
[----:B------:R-:W-:Y:S02]  /*4390*/  FSEL R142, R23, -INF , !P2 ;  /* 0xff800000178e7808 */ /* 0x000fe40005000000 */
[----:B------:R-:W-:Y:S02]  /*43a0*/  FSEL R183, R18, -INF , !P4 ;  /* 0xff80000012b77808 */ /* 0x000fe40006000000 */
[----:B------:R-:W-:Y:S02]  /*43b0*/  FSEL R19, R77, -INF , !P3 ;  /* 0xff8000004d137808 */ /* 0x000fe40005800000 */
[C---:B------:R-:W-:Y:S02]  /*43c0*/  ISETP.GE.AND P2, PT, R5.reuse, R205, PT ;  /* 0x000000cd0500720c */ /* 0x040fe40003f46270 */
[----:B------:R-:W-:Y:S02]  /*43d0*/  ISETP.GE.AND P4, PT, R5, R207, PT ;  /* 0x000000cf0500720c */ /* 0x000fe40003f86270 */
[----:B------:R-:W-:-:S02]  /*43e0*/  ISETP.GT.AND P5, PT, R8, R10, PT ;  /* 0x0000000a0800720c */ /* 0x000fc40003fa4270 */
[----:B------:R-:W-:Y:S01]  /*43f0*/  ISETP.GE.AND P3, PT, R5, R208, PT ;  /* 0x000000d00500720c */ /* 0x000fe20003f66270 */
[----:B------:R-:W-:Y:S01]  /*4400*/  VIADD R5, R4, 0x31 ;  /* 0x0000003104057836 */ /* 0x000fe20000000000 */
[----:B------:R-:W-:Y:S02]  /*4410*/  FSEL R143, R17, -INF , !P6 ;  /* 0xff800000118f7808 */ /* 0x000fe40007000000 */
[-C--:B------:R-:W-:Y:S02]  /*4420*/  ISETP.GT.AND P6, PT, R204, R6.reuse, PT ;  /* 0x00000006cc00720c */ /* 0x080fe40003fc4270 */
[----:B------:R-:W-:Y:S02]  /*4430*/  FSEL R174, R11, -INF , !P0 ;  /* 0xff8000000bae7808 */ /* 0x000fe40004000000 */
[----:B------:R-:W-:Y:S02]  /*4440*/  ISETP.GT.AND P0, PT, R9, R6, PT ;  /* 0x000000060900720c */ /* 0x000fe40003f04270 */
[----:B------:R-:W-:-:S02]  /*4450*/  FSEL R15, R79, -INF , !P5 ;  /* 0xff8000004f0f7808 */ /* 0x000fc40006800000 */
[----:B------:R-:W-:Y:S02]  /*4460*/  FSEL R167, R12, -INF , !P2 ;  /* 0xff8000000ca77808 */ /* 0x000fe40005000000 */
[----:B------:R-:W-:Y:S02]  /*4470*/  FSEL R148, R13, -INF , !P1 ;  /* 0xff8000000d947808 */ /* 0x000fe40004800000 */
[----:B------:R-:W-:Y:S02]  /*4480*/  ISETP.GE.AND P2, PT, R10, R205, PT ;  /* 0x000000cd0a00720c */ /* 0x000fe40003f46270 */
[----:B------:R-:W-:Y:S02]  /*4490*/  ISETP.GT.AND P5, PT, R7, R6, PT ;  /* 0x000000060700720c */ /* 0x000fe40003fa4270 */
[----:B------:R-:W-:Y:S02]  /*44a0*/  FSEL R12, R104, -INF , !P6 ;  /* 0xff800000680c7808 */ /* 0x000fe40007000000 */
[----:B------:R-:W-:-:S02]  /*44b0*/  ISETP.GT.AND P1, PT, R204, R5, PT ;  /* 0x00000005cc00720c */ /* 0x000fc40003f24270 */
        /* <DEDUP_REMOVED lines=8> */
[----:B------:R-:W-:Y:S02]  /*4540*/  ISETP.GT.AND P2, PT, R7, R5, PT ;  /* 0x000000050700720c */ /* 0x000fe40003f44270 */
[C---:B------:R-:W-:Y:S02]  /*4550*/  ISETP.GE.AND P6, PT, R10.reuse, R207, PT ;  /* 0x000000cf0a00720c */ /* 0x040fe40003fc6270 */
[----:B------:R-:W-:Y:S01]  /*4560*/  ISETP.GE.AND P1, PT, R10, R208, PT ;  /* 0x000000d00a00720c */ /* 0x000fe20003f26270 */
[----:B------:R-:W-:Y:S01]  /*4570*/  VIADD R10, R4, 0x38 ;  /* 0x00000038040a7836 */ /* 0x000fe20000000000 */
[----:B------:R-:W-:-:S02]  /*4580*/  FSEL R171, R14, -INF , !P0 ;  /* 0xff8000000eab7808 */ /* 0x000fc40004000000 */
        /* <DEDUP_REMOVED lines=10> */
[----:B------:R-:W-:Y:S02]  /*4630*/  ISETP.GT.AND P0, PT, R204, R10, PT ;  /* 0x0000000acc00720c */ /* 0x000fe40003f04270 */
[----:B------:R-:W-:-:S02]  /*4640*/  FSEL R146, R15, -INF , !P1 ;  /* 0xff8000000f927808 */ /* 0x000fc40004800000 */
[----:B------:R-:W-:Y:S02]  /*4650*/  FSEL R21, R100, -INF , !P0 ;  /* 0xff80000064157808 */ /* 0x000fe40004000000 */
[----:B------:R-:W-:Y:S02]  /*4660*/  ISETP.GT.AND P0, PT, R8, R10, PT ;  /* 0x0000000a0800720c */ /* 0x000fe40003f04270 */
[----:B------:R-:W-:Y:S02]  /*4670*/  FSEL R239, R11, -INF , !P4 ;  /* 0xff8000000bef7808 */ /* 0x000fe40006000000 */
[----:B------:R-:W-:Y:S02]  /*4680*/  ISETP.GT.AND P1, PT, R204, R4, PT ;  /* 0x00000004cc00720c */ /* 0x000fe40003f24270 */
[----:B------:R-:W-:Y:S02]  /*4690*/  FSEL R11, R110, -INF , !P0 ;  /* 0xff8000006e0b7808 */ /* 0x000fe40004000000 */
[----:B------:R-:W-:-:S02]  /*46a0*/  ISETP.GE.AND P0, PT, R5, R207, PT ;  /* 0x000000cf0500720c */ /* 0x000fc40003f06270 */
[----:B------:R-:W-:Y:S02]  /*46b0*/  FSEL R13, R52, -INF , !P1 ;  /* 0xff800000340d7808 */ /* 0x000fe40004800000 */
[----:B------:R-:W-:Y:S02]  /*46c0*/  ISETP.GE.AND P1, PT, R5, R208, PT ;  /* 0x000000d00500720c */ /* 0x000fe40003f26270 */
[----:B------:R-:W-:Y:S02]  /*46d0*/  FSEL R188, R14, -INF , !P0 ;  /* 0xff8000000ebc7808 */ /* 0x000fe40004000000 */
[----:B------:R-:W-:Y:S02]  /*46e0*/  FSEL R234, R12, -INF , !P5 ;  /* 0xff8000000cea7808 */ /* 0x000fe40006800000 */
[C---:B------:R-:W-:Y:S02]  /*46f0*/  ISETP.GT.AND P0, PT, R7.reuse, R4, PT ;  /* 0x000000040700720c */ /* 0x040fe40003f04270 */
        /* <DEDUP_REMOVED lines=8> */
[----:B------:R-:W-:Y:S02]  /*4780*/  ISETP.GT.AND P5, PT, R9, R4, PT ;  /* 0x000000040900720c */ /* 0x000fe40003fa4270 */
[C---:B------:R-:W-:Y:S02]  /*4790*/  ISETP.GE.AND P6, PT, R5.reuse, R205, PT ;  /* 0x000000cd0500720c */ /* 0x040fe40003fc6270 */
[----:B------:R-:W-:Y:S01]  /*47a0*/  ISETP.GE.AND P4, PT, R5, R206, PT ;  /* 0x000000ce0500720c */ /* 0x000fe20003f86270 */
[----:B------:R-:W-:Y:S01]  /*47b0*/  VIADD R5, R4, 0x39 ;  /* 0x0000003904057836 */ /* 0x000fe20000000000 */
[----:B------:R-:W-:Y:S02]  /*47c0*/  ISETP.GT.AND P1, PT, R8, R4, PT ;  /* 0x000000040800720c */ /* 0x000fe40003f24270 */
[----:B------:R-:W-:-:S02]  /*47d0*/  FSEL R224, R11, -INF , !P0 ;  /* 0xff8000000be07808 */ /* 0x000fc40004000000 */
[----:B------:R-:W-:Y:S02]  /*47e0*/  FSEL R15, R54, -INF , !P5 ;  /* 0xff800000360f7808 */ /* 0x000fe40006800000 */
[----:B------:R-:W-:Y:S02]  /*47f0*/  FSEL R185, R18, -INF , !P3 ;  /* 0xff80000012b97808 */ /* 0x000fe40005800000 */
[----:B------:R-:W-:Y:S02]  /*4800*/  FSEL R216, R17, -INF , !P2 ;  /* 0xff80000011d87808 */ /* 0x000fe40005000000 */
[----:B------:R-:W-:Y:S02]  /*4810*/  ISETP.GE.AND P0, PT, R4, R207, PT ;  /* 0x000000cf0400720c */ /* 0x000fe40003f06270 */
        /* <DEDUP_REMOVED lines=8> */
[----:B------:R-:W-:Y:S02]  /*48a0*/  FMNMX3.FTZ R71, R19, R30, R28, !PT ;  /* 0x0000001e13477276 */ /* 0x000fe4000781001c */
[----:B------:R-:W-:Y:S02]  /*48b0*/  FSEL R186, R12, -INF , !P2 ;  /* 0xff8000000cba7808 */ /* 0x000fe40005000000 */
[----:B------:R-:W-:Y:S02]  /*48c0*/  FSEL R32, R13, -INF , !P1 ;  /* 0xff8000000d207808 */ /* 0x000fe40004800000 */
[----:B------:R-:W-:Y:S02]  /*48d0*/  FMNMX3.FTZ R71, R71, R29, R62, !PT ;  /* 0x0000001d47477276 */ /* 0x000fe4000781003e */
[-C--:B------:R-:W-:Y:S02]  /*48e0*/  ISETP.GT.AND P2, PT, R9, R5.reuse, PT ;  /* 0x000000050900720c */ /* 0x080fe40003f44270 */
[----:B------:R-:W-:-:S02]  /*48f0*/  ISETP.GT.AND P0, PT, R7, R5, PT ;  /* 0x000000050700720c */ /* 0x000fc40003f04270 */
[----:B------:R-:W-:Y:S02]  /*4900*/  ISETP.GT.AND P1, PT, R8, R5, PT ;  /* 0x000000050800720c */ /* 0x000fe40003f24270 */
[----:B------:R-:W-:Y:S02]  /*4910*/  FMNMX3.FTZ R71, R71, R63, R48, !PT ;  /* 0x0000003f47477276 */ /* 0x000fe40007810030 */
[----:B------:R-:W-:Y:S02]  /*4920*/  FSEL R20, R103, -INF , !P2 ;  /* 0xff80000067147808 */ /* 0x000fe40005000000 */
[----:B------:R-:W-:Y:S02]  /*4930*/  FSEL R6, R109, -INF , !P0 ;  /* 0xff8000006d067808 */ /* 0x000fe40004000000 */
[----:B------:R-:W-:Y:S02]  /*4940*/  FSEL R16, R111, -INF , !P1 ;  /* 0xff8000006f107808 */ /* 0x000fe40004800000 */
[----:B------:R-:W-:-:S02]  /*4950*/  ISETP.GE.AND P2, PT, R4, R206, PT ;  /* 0x000000ce0400720c */ /* 0x000fc40003f46270 */
[----:B------:R-:W-:Y:S02]  /*4960*/  ISETP.GE.AND P0, PT, R4, R208, PT ;  /* 0x000000d00400720c */ /* 0x000fe40003f06270 */
[----:B------:R-:W-:Y:S02]  /*4970*/  ISETP.GE.AND P1, PT, R5, R207, PT ;  /* 0x000000cf0500720c */ /* 0x000fe40003f26270 */
[----:B------:R-:W-:Y:S02]  /*4980*/  FMNMX3.FTZ R71, R71, R49, R142, !PT ;  /* 0x0000003147477276 */ /* 0x000fe4000781008e */
[----:B------:R-:W-:Y:S02]  /*4990*/  FSEL R44, R15, -INF , !P2 ;  /* 0xff8000000f2c7808 */ /* 0x000fe40005000000 */
[----:B------:R-:W-:Y:S02]  /*49a0*/  FSEL R22, R10, -INF , !P0 ;  /* 0xff8000000a167808 */ /* 0x000fe40004000000 */
[----:B------:R-:W-:-:S02]  /*49b0*/  FSEL R182, R6, -INF , !P1 ;  /* 0xff80000006b67808 */ /* 0x000fc40004800000 */
[C---:B------:R-:W-:Y:S02]  /*49c0*/  ISETP.GE.AND P0, PT, R5.reuse, R205, PT ;  /* 0x000000cd0500720c */ /* 0x040fe40003f06270 */
[C---:B------:R-:W-:Y:S02]  /*49d0*/  ISETP.GE.AND P2, PT, R5.reuse, R206, PT ;  /* 0x000000ce0500720c */ /* 0x040fe40003f46270 */
[----:B------:R-:W-:Y:S01]  /*49e0*/  ISETP.GE.AND P1, PT, R5, R208, PT ;  /* 0x000000d00500720c */ /* 0x000fe20003f26270 */
[----:B------:R-:W-:Y:S01]  /*49f0*/  VIADD R5, R25, 0x4 ;  /* 0x0000000419057836 */ /* 0x000fe20000000000 */
[----:B------:R-:W-:Y:S02]  /*4a00*/  FMNMX3.FTZ R71, R71, R143, R141, !PT ;  /* 0x0000008f47477276 */ /* 0x000fe4000781008d */
[----:B------:R-:W-:Y:S01]  /*4a10*/  LOP3.LUT R4, R26, UR20, R247, 0x96, !PT ;  /* 0x000000141a047c12 */ /* 0x000fe2000f8e96f7 */
[----:B------:R-:W-:Y:S01]  /*4a20*/  IMAD.WIDE.U32 R242, R5, -0x326172a9, RZ ;  /* 0xcd9e8d5705f27825 */ /* 0x000fe200078e00ff */
[----:B------:R-:W-:-:S02]  /*4a30*/  FMNMX3.FTZ R71, R71, R144, R185, !PT ;  /* 0x0000009047477276 */ /* 0x000fc400078100b9 */
[----:B------:R-:W-:Y:S01]  /*4a40*/  FMNMX3.FTZ R5, R22, R33, R31, !PT ;  /* 0x0000002116057276 */ /* 0x000fe2000781001f */
[----:B------:R-:W-:Y:S01]  /*4a50*/  IMAD.WIDE.U32 R156, R4, -0x2daee0ad, RZ ;  /* 0xd2511f53049c7825 */ /* 0x000fe200078e00ff */
[----:B------:R-:W-:Y:S02]  /*4a60*/  FMNMX3.FTZ R71, R71, R188, R186, !PT ;  /* 0x000000bc47477276 */ /* 0x000fe400078100ba */
[----:B------:R-:W-:Y:S02]  /*4a70*/  FMNMX3.FTZ R5, R5, R34, R64, !PT ;  /* 0x0000002205057276 */ /* 0x000fe40007810040 */
[----:B------:R-:W-:Y:S01]  /*4a80*/  LOP3.LUT R4, R26, UR20, R243, 0x96, !PT ;  /* 0x000000141a047c12 */ /* 0x000fe2000f8e96f3 */
[----:B------:R-:W-:Y:S01]  /*4a90*/  STL.64 [R1+0x38], R156 ;  /* 0x0000389c01007387 */ /* 0x000fe20000100a00 */
[----:B------:R-:W-:Y:S02]  /*4aa0*/  FMNMX.FTZ R71, R182, R71, !PT ;  /* 0x00000047b6477209 */ /* 0x000fe40007810000 */
[----:B------:R-:W-:Y:S01]  /*4ab0*/  FMNMX3.FTZ R6, R5, R69, R50, !PT ;  /* 0x0000004505067276 */ /* 0x000fe20007810032 */
[----:B------:R-:W-:Y:S01]  /*4ac0*/  IMAD.WIDE.U32 R248, R4, -0x2daee0ad, RZ ;  /* 0xd2511f5304f87825 */ /* 0x000fe200078e00ff */
[----:B------:R-:W-:Y:S01]  /*4ad0*/  LOP3.LUT R10, R68, UR21, R127, 0x96, !PT ;  /* 0x00000015440a7c12 */ /* 0x000fe2000f8e967f */
[----:B------:R-:W1:Y:S01]  /*4ae0*/  SHFL.BFLY PT, R15, R71, 0x2, 0x1f ;  /* 0x0c401f00470f7f89 */ /* 0x000e6200000e0000 */
[----:B------:R-:W-:-:S02]  /*4af0*/  LOP3.LUT R11, R126, UR6, R157, 0x96, !PT ;  /* 0x000000067e0b7c12 */ /* 0x000fc4000f8e969d */
[----:B------:R-:W-:Y:S01]  /*4b00*/  FMNMX3.FTZ R6, R6, R51, R147, !PT ;  /* 0x0000003306067276 */ /* 0x000fe20007810093 */
[----:B------:R-:W-:Y:S01]  /*4b10*/  IMAD.WIDE.U32 R4, R10, -0x326172a9, RZ ;  /* 0xcd9e8d570a047825 */ /* 0x000fe200078e00ff */
[----:B------:R-:W-:Y:S01]  /*4b20*/  FSEL R209, R16, -INF , !P1 ;  /* 0xff80000010d17808 */ /* 0x000fe20004800000 */
[----:B------:R-:W-:Y:S01]  /*4b30*/  STL.64 [R1+0x40], R248 ;  /* 0x000040f801007387 */ /* 0x000fe20000100a00 */
[----:B------:R-:W-:Y:S01]  /*4b40*/  FMNMX3.FTZ R6, R6, R148, R145, !PT ;  /* 0x0000009406067276 */ /* 0x000fe20007810091 */
[----:B------:R-:W-:Y:S01]  /*4b50*/  IMAD.WIDE.U32 R250, R11, -0x326172a9, RZ ;  /* 0xcd9e8d570bfa7825 */ /* 0x000fe200078e00ff */
[----:B------:R-:W-:Y:S01]  /*4b60*/  LOP3.LUT R11, R126, UR6, R249, 0x96, !PT ;  /* 0x000000067e0b7c12 */ /* 0x000fe2000f8e96f9 */
[----:B------:R-:W2:Y:S01]  /*4b70*/  LDCU UR6, c[0x0][0x45c] ;  /* 0x00008b80ff0677ac */ /* 0x000ea20008000800 */
[--C-:B------:R-:W-:Y:S02]  /*4b80*/  LOP3.LUT R10, R246, UR4, R5.reuse, 0x96, !PT ;  /* 0x00000004f60a7c12 */ /* 0x100fe4000f8e9605 */
[----:B------:R-:W-:Y:S01]  /*4b90*/  LOP3.LUT R13, R242, UR4, R5, 0x96, !PT ;  /* 0x00000004f20d7c12 */ /* 0x000fe2000f8e9605 */
[----:B------:R-:W-:Y:S01]  /*4ba0*/  IMAD.WIDE.U32 R158, R11, -0x326172a9, RZ ;  /* 0xcd9e8d570b9e7825 */ /* 0x000fe200078e00ff */
[----:B------:R-:W-:Y:S01]  /*4bb0*/  FMNMX3.FTZ R5, R6, R146, R216, !PT ;  /* 0x0000009206057276 */ /* 0x000fe200078100d8 */
[----:B------:R-:W-:Y:S01]  /*4bc0*/  STL.64 [R1+0x20], R250 ;  /* 0x000020fa01007387 */ /* 0x000fe20000100a00 */
[----:B------:R-:W-:Y:S01]  /*4bd0*/  FMNMX3.FTZ R6, R32, R65, R53, !PT ;  /* 0x0000004120067276 */ /* 0x000fe20007810035 */
[----:B------:R-:W-:Y:S01]  /*4be0*/  IMAD.WIDE.U32 R10, R10, -0x2daee0ad, RZ ;  /* 0xd2511f530a0a7825 */ /* 0x000fe200078e00ff */
[----:B------:R-:W-:Y:S01]  /*4bf0*/  LOP3.LUT R12, R4, UR8, R251, 0x96, !PT ;  /* 0x00000008040c7c12 */ /* 0x000fe2000f8e96fb */
[----:B------:R-:W-:Y:S01]  /*4c00*/  STL.64 [R1+0x18], R158 ;  /* 0x0000189e01007387 */ /* 0x000fe20000100a00 */
[----:B------:R-:W-:-:S02]  /*4c10*/  FMNMX3.FTZ R6, R6, R45, R116, !PT ;  /* 0x0000002d06067276 */ /* 0x000fc40007810074 */
[----:B------:R-:W-:Y:S01]  /*4c20*/  LOP3.LUT R14, R4, UR8, R159, 0x96, !PT ;  /* 0x00000008040e7c12 */ /* 0x000fe2000f8e969f */
[----:B------:R-:W-:Y:S01]  /*4c30*/  IMAD.WIDE.U32 R40, R12, -0x2daee0ad, RZ ;  /* 0xd2511f530c287825 */ /* 0x000fe200078e00ff */
[----:B------:R-:W-:Y:S02]  /*4c40*/  FMNMX3.FTZ R4, R5, R220, R224, !PT ;  /* 0x000000dc05047276 */ /* 0x000fe400078100e0 */
[----:B------:R-:W-:Y:S01]  /*4c50*/  FMNMX3.FTZ R6, R6, R117, R121, !PT ;  /* 0x0000007506067276 */ /* 0x000fe20007810079 */
[----:B------:R-:W-:Y:S01]  /*4c60*/  IMAD.WIDE.U32 R12, R13, -0x2daee0ad, RZ ;  /* 0xd2511f530d0c7825 */ /* 0x000fe200078e00ff */
[----:B------:R-:W-:Y:S02]  /*4c70*/  FMNMX.FTZ R4, R209, R4, !PT ;  /* 0x00000004d1047209 */ /* 0x000fe40007810000 */
[----:B------:R-:W-:Y:S02]  /*4c80*/  FMNMX3.FTZ R5, R44, R66, R61, !PT ;  /* 0x000000422c057276 */ /* 0x000fe4000781003d */
[----:B------:R-:W-:Y:S01]  /*4c90*/  FMNMX3.FTZ R6, R6, R120, R149, !PT ;  /* 0x0000007806067276 */ /* 0x000fe20007810095 */
[----:B------:R-:W3:Y:S01]  /*4ca0*/  SHFL.BFLY PT, R70, R4, 0x2, 0x1f ;  /* 0x0c401f0004467f89 */ /* 0x000ee200000e0000 */
[----:B-1----:R-:W-:-:S02]  /*4cb0*/  FMNMX.FTZ R71, R71, R15, !PT ;  /* 0x0000000f47477209 */ /* 0x002fc40007810000 */
[----:B------:R-:W-:Y:S02]  /*4cc0*/  FMNMX3.FTZ R5, R5, R55, R125, !PT ;  /* 0x0000003705057276 */ /* 0x000fe4000781007d */
[----:B------:R-:W-:Y:S01]  /*4cd0*/  FMNMX3.FTZ R73, R6, R150, R167, !PT ;  /* 0x0000009606497276 */ /* 0x000fe200078100a7 */
[----:B------:R-:W1:Y:S01]  /*4ce0*/  SHFL.BFLY PT, R15, R71, 0x1, 0x1f ;  /* 0x0c201f00470f7f89 */ /* 0x000e6200000e0000 */
[----:B------:R-:W-:Y:S02]  /*4cf0*/  FMNMX3.FTZ R5, R5, R124, R123, !PT ;  /* 0x0000007c05057276 */ /* 0x000fe4000781007b */
[----:B------:R-:W-:Y:S02]  /*4d00*/  FSEL R217, R24, -INF , !P6 ;  /* 0xff80000018d97808 */ /* 0x000fe40007000000 */
[----:B------:R-:W-:Y:S02]  /*4d10*/  FSEL R222, R21, -INF , !P5 ;  /* 0xff80000015de7808 */ /* 0x000fe40006800000 */
[----:B------:R-:W-:-:S02]  /*4d20*/  FMNMX3.FTZ R73, R73, R151, R234, !PT ;  /* 0x0000009749497276 */ /* 0x000fc400078100ea */
[----:B------:R-:W-:Y:S02]  /*4d30*/  FMNMX3.FTZ R5, R5, R122, R176, !PT ;  /* 0x0000007a05057276 */ /* 0x000fe400078100b0 */
[----:B------:R-:W-:Y:S02]  /*4d40*/  FSEL R221, R17, -INF , !P0 ;  /* 0xff80000011dd7808 */ /* 0x000fe40004000000 */
[----:B------:R-:W-:Y:S02]  /*4d50*/  FMNMX3.FTZ R73, R73, R217, R222, !PT ;  /* 0x000000d949497276 */ /* 0x000fe400078100de */
[----:B------:R-:W-:Y:S02]  /*4d60*/  LOP3.LUT R16, R156, UR12, R11, 0x96, !PT ;  /* 0x0000000c9c107c12 */ /* 0x000fe4000f8e960b */
[----:B------:R-:W-:Y:S01]  /*4d70*/  LOP3.LUT R18, R10, UR11, R41, 0x96, !PT ;  /* 0x0000000b0a127c12 */ /* 0x000fe2000f8e9629 */
[----:B------:R-:W-:Y:S01]  /*4d80*/  IMAD.WIDE.U32 R10, R14, -0x2daee0ad, RZ ;  /* 0xd2511f530e0a7825 */ /* 0x000fe200078e00ff */
[----:B------:R-:W-:-:S02]  /*4d90*/  FMNMX3.FTZ R5, R5, R183, R174, !PT ;  /* 0x000000b705057276 */ /* 0x000fc400078100ae */
[----:B------:R-:W-:Y:S01]  /*4da0*/  FMNMX.FTZ R73, R221, R73, !PT ;  /* 0x00000049dd497209 */ /* 0x000fe20007810000 */
[----:B------:R-:W-:Y:S01]  /*4db0*/  IMAD.WIDE.U32 R46, R18, -0x326172a9, RZ ;  /* 0xcd9e8d57122e7825 */ /* 0x000fe200078e00ff */
[----:B------:R-:W-:Y:S02]  /*4dc0*/  FSEL R233, R27, -INF , !P4 ;  /* 0xff8000001be97808 */ /* 0x000fe40006000000 */
[----:B------:R-:W-:Y:S01]  /*4dd0*/  FSEL R225, R23, -INF , !P3 ;  /* 0xff80000017e17808 */ /* 0x000fe20005800000 */
[----:B------:R-:W-:Y:S01]  /*4de0*/  IMAD.WIDE.U32 R16, R16, -0x326172a9, RZ ;  /* 0xcd9e8d5710107825 */ /* 0x000fe200078e00ff */
[----:B------:R-:W-:Y:S02]  /*4df0*/  FMNMX3.FTZ R5, R5, R171, R239, !PT ;  /* 0x000000ab05057276 */ /* 0x000fe400078100ef */
[----:B------:R-:W-:Y:S02]  /*4e00*/  LOP3.LUT R6, R12, UR11, R11, 0x96, !PT ;  /* 0x0000000b0c067c12 */ /* 0x000fe4000f8e960b */
[----:B------:R-:W4:Y:S01]  /*4e10*/  SHFL.BFLY PT, R12, R73, 0x2, 0x1f ;  /* 0x0c401f00490c7f89 */ /* 0x000f2200000e0000 */
[----:B------:R-:W-:-:S02]  /*4e20*/  FSEL R229, R20, -INF , !P2 ;  /* 0xff80000014e57808 */ /* 0x000fc40005000000 */
[----:B------:R-:W-:Y:S01]  /*4e30*/  FMNMX3.FTZ R5, R5, R233, R225, !PT ;  /* 0x000000e905057276 */ /* 0x000fe200078100e1 */
[----:B------:R-:W-:Y:S01]  /*4e40*/  IMAD.WIDE.U32 R42, R6, -0x326172a9, RZ ;  /* 0xcd9e8d57062a7825 */ /* 0x000fe200078e00ff */
[----:B---3--:R-:W-:Y:S02]  /*4e50*/  FMNMX.FTZ R70, R4, R70, !PT ;  /* 0x0000004604467209 */ /* 0x008fe40007810000 */
[----:B------:R-:W-:Y:S02]  /*4e60*/  LOP3.LUT R13, R248, UR12, R13, 0x96, !PT ;  /* 0x0000000cf80d7c12 */ /* 0x000fe4000f8e960d */
[----:B------:R-:W-:Y:S02]  /*4e70*/  FMNMX.FTZ R4, R229, R5, !PT ;  /* 0x00000005e5047209 */ /* 0x000fe40007810000 */
[----:B-1----:R-:W-:Y:S01]  /*4e80*/  FMNMX.FTZ R71, R71, R15, !PT ;  /* 0x0000000f47477209 */ /* 0x002fe20007810000 */
[----:B------:R-:W-:Y:S01]  /*4e90*/  IMAD.WIDE.U32 R14, R13, -0x326172a9, RZ ;  /* 0xcd9e8d570d0e7825 */ /* 0x000fe200078e00ff */
[----:B------:R-:W-:Y:S01]  /*4ea0*/  LOP3.LUT R23, R250, UR25, R17, 0x96, !PT ;  /* 0x00000019fa177c12 */ /* 0x000fe2000f8e9611 */
[----:B------:R-:W1:Y:S01]  /*4eb0*/  SHFL.BFLY PT, R72, R4, 0x2, 0x1f ;  /* 0x0c401f0004487f89 */ /* 0x000e6200000e0000 */
[C---:B------:R-:W-:Y:S01]  /*4ec0*/  FSETP.NEU.FTZ.AND P0, PT, R71.reuse, -INF , PT ;  /* 0xff8000004700780b */ /* 0x040fe20003f1d000 */
[----:B--2---:R-:W-:Y:S01]  /*4ed0*/  FMUL.FTZ R5, R71, UR6 ;  /* 0x0000000647057c20 */ /* 0x004fe20008410000 */
[----:B------:R-:W-:Y:S01]  /*4ee0*/  LOP3.LUT R6, R158, UR25, R15, 0x96, !PT ;  /* 0x000000199e067c12 */ /* 0x000fe2000f8e960f */
[----:B------:R-:W2:Y:S01]  /*4ef0*/  SHFL.BFLY PT, R13, R70, 0x1, 0x1f ;  /* 0x0c201f00460d7f89 */ /* 0x000ea200000e0000 */
[----:B------:R-:W-:-:S02]  /*4f00*/  LOP3.LUT R11, R14, UR24, R43, 0x96, !PT ;  /* 0x000000180e0b7c12 */ /* 0x000fc4000f8e962b */
[----:B------:R-:W-:Y:S01]  /*4f10*/  FSEL R5, R5, RZ, P0 ;  /* 0x000000ff05057208 */ /* 0x000fe20000000000 */
[----:B------:R-:W-:Y:S01]  /*4f20*/  IMAD.WIDE.U32 R14, R6, -0x2daee0ad, RZ ;  /* 0xd2511f53060e7825 */ /* 0x000fe200078e00ff */
[----:B------:R-:W-:Y:S02]  /*4f30*/  LEA R192, R0, UR5, 0x1 ;  /* 0x0000000500c07c11 */ /* 0x000fe4000f8e08ff */
[----:B----4-:R-:W-:Y:S01]  /*4f40*/  FMNMX.FTZ R73, R73, R12, !PT ;  /* 0x0000000c49497209 */ /* 0x010fe20007810000 */
[----:B------:R-:W-:Y:S01]  /*4f50*/  FFMA.FTZ R6, R19, UR6, -R5 ;  /* 0x0000000613067c23 */ /* 0x000fe20008010805 */
[----:B------:R-:W-:Y:S01]  /*4f60*/  IMAD.WIDE.U32 R56, R11, -0x2daee0ad, RZ ;  /* 0xd2511f530b387825 */ /* 0x000fe200078e00ff */
[----:B------:R-:W-:Y:S01]  /*4f70*/  LOP3.LUT R11, R10, UR10, R15, 0x96, !PT ;  /* 0x0000000a0a0b7c12 */ /* 0x000fe2000f8e960f */
[----:B------:R-:W-:Y:S01]  /*4f80*/  LDSM.16.MT88.4 R24, [R192+0x6000] ;  /* 0x00600000c018783b */ /* 0x000fe20000004200 */
[----:B------:R3:W-:Y:S01]  /*4f90*/  MUFU.EX2 R238, R6 ;  /* 0x0000000600ee7308 */ /* 0x0007e20000000800 */
[----:B------:R-:W-:Y:S01]  /*4fa0*/  LOP3.LUT R41, R16, UR24, R47, 0x96, !PT ;  /* 0x0000001810297c12 */ /* 0x000fe2000f8e962f */
[----:B------:R-:W-:Y:S01]  /*4fb0*/  IMAD.IADD R193, R3, 0x1, R192 ;  /* 0x0000000103c17824 */ /* 0x000fe200078e02c0 */
[----:B------:R-:W4:Y:S01]  /*4fc0*/  SHFL.BFLY PT, R15, R73, 0x1, 0x1f ;  /* 0x0c201f00490f7f89 */ /* 0x000f2200000e0000 */
[----:B------:R-:W-:Y:S01]  /*4fd0*/  LOP3.LUT R10, R14, UR9, R57, 0x96, !PT ;  /* 0x000000090e0a7c12 */ /* 0x000fe2000f8e9639 */
[----:B------:R-:W-:Y:S01]  /*4fe0*/  IMAD.WIDE.U32 R18, R11, -0x326172a9, RZ ;  /* 0xcd9e8d570b127825 */ /* 0x000fe200078e00ff */
[----:B-1----:R-:W-:-:S03]  /*4ff0*/  FMNMX.FTZ R72, R4, R72, !PT ;  /* 0x0000004804487209 */ /* 0x002fc60007810000 */
[--C-:B------:R-:W-:Y:S01]  /*5000*/  FFMA.FTZ R4, R28, UR6, -R5.reuse ;  /* 0x000000061c047c23 */ /* 0x100fe20008010805 */
[----:B------:R-:W-:Y:S01]  /*5010*/  IMAD.WIDE.U32 R10, R10, -0x326172a9, RZ ;  /* 0xcd9e8d570a0a7825 */ /* 0x000fe200078e00ff */
[----:B--2---:R-:W-:Y:S02]  /*5020*/  FMNMX.FTZ R70, R70, R13, !PT ;  /* 0x0000000d46467209 */ /* 0x004fe40007810000 */
[----:B------:R1:W-:Y:S01]  /*5030*/  MUFU.EX2 R236, R4 ;  /* 0x0000000400ec7308 */ /* 0x0003e20000000800 */
[----:B------:R-:W-:Y:S01]  /*5040*/  IMAD.MOV.U32 R12, RZ, RZ, R10 ;  /* 0x000000ffff0c7224 */ /* 0x000fe200078e000a */
[----:B------:R-:W-:Y:S01]  /*5050*/  PRMT R21, R10, 0x7771, RZ ;  /* 0x000077710a157816 */ /* 0x000fe200000000ff */
[----:B------:R-:W2:Y:S01]  /*5060*/  SHFL.BFLY PT, R16, R72, 0x1, 0x1f ;  /* 0x0c201f0048107f89 */ /* 0x000ea200000e0000 */
[----:B---3--:R-:W-:Y:S01]  /*5070*/  FFMA.FTZ R6, R30, UR6, -R5 ;  /* 0x000000061e067c23 */ /* 0x008fe20008010805 */
[----:B------:R-:W-:Y:S01]  /*5080*/  FSETP.NEU.FTZ.AND P0, PT, R70, -INF , PT ;  /* 0xff8000004600780b */ /* 0x000fe20003f1d000 */
[----:B------:R-:W3:Y:S01]  /*5090*/  LDC.U8 R30, c[0x0][0x4f8] ;  /* 0x00013e00ff1e7b82 */ /* 0x000ee20000000000 */
[----:B------:R-:W-:Y:S01]  /*50a0*/  LOP3.LUT R17, R12, 0xff, RZ, 0xc0, !PT ;  /* 0x000000ff0c117812 */ /* 0x000fe200078ec0ff */
[----:B------:R5:W-:Y:S01]  /*50b0*/  MUFU.EX2 R235, R6 ;  /* 0x0000000600eb7308 */ /* 0x000be20000000800 */
[----:B------:R-:W-:Y:S01]  /*50c0*/  PRMT R20, R10, 0x7773, RZ ;  /* 0x000077730a147816 */ /* 0x000fe200000000ff */
[----:B------:R-:W-:-:S02]  /*50d0*/  IMAD.IADD R197, R2, 0x1, R192 ;  /* 0x0000000102c57824 */ /* 0x000fc400078e02c0 */
[----:B------:R-:W-:Y:S01]  /*50e0*/  IMAD.IADD R196, R2, 0x1, R193 ;  /* 0x0000000102c47824 */ /* 0x000fe200078e02c1 */
[----:B----4-:R-:W-:Y:S01]  /*50f0*/  FMNMX.FTZ R73, R73, R15, !PT ;  /* 0x0000000f49497209 */ /* 0x010fe20007810000 */
[----:B------:R-:W-:-:S04]  /*5100*/  IMAD.WIDE.U32 R74, R41, -0x2daee0ad, RZ ;  /* 0xd2511f53294a7825 */ /* 0x000fc800078e00ff */
[----:B-1----:R-:W-:Y:S01]  /*5110*/  FMUL.FTZ R4, R70, UR6 ;  /* 0x0000000646047c20 */ /* 0x002fe20008410000 */
[----:B------:R-:W-:Y:S04]  /*5120*/  LDSM.16.MT88.4 R36, [R196+0x6000] ;  /* 0x00600000c424783b */ /* 0x000fe80000004200 */
[----:B------:R-:W-:Y:S02]  /*5130*/  FSEL R4, R4, RZ, P0 ;  /* 0x000000ff04047208 */ /* 0x000fe40000000000 */
[----:B------:R-:W-:Y:S02]  /*5140*/  FSETP.NEU.FTZ.AND P0, PT, R73, -INF , PT ;  /* 0xff8000004900780b */ /* 0x000fe40003f1d000 */
[----:B-----5:R-:W-:Y:S01]  /*5150*/  LOP3.LUT R6, R18, UR22, R11, 0x96, !PT ;  /* 0x0000001612067c12 */ /* 0x020fe2000f8e960b */
[----:B------:R-:W-:Y:S01]  /*5160*/  FFMA.FTZ R11, R29, UR6, -R5 ;  /* 0x000000061d0b7c23 */ /* 0x000fe20008010805 */
[----:B------:R-:W-:Y:S01]  /*5170*/  PRMT R18, R10, 0x7772, RZ ;  /* 0x000077720a127816 */ /* 0x000fe200000000ff */
[----:B------:R-:W-:Y:S01]  /*5180*/  FFMA.FTZ R0, R31, UR6, -R4 ;  /* 0x000000061f007c23 */ /* 0x000fe20008010804 */
[C---:B------:R-:W-:Y:S01]  /*5190*/  PRMT R12, R6.reuse, 0x7632, R12 ;  /* 0x00007632060c7816 */ /* 0x040fe2000000000c */
[----:B------:R1:W4:Y:S01]  /*51a0*/  MUFU.EX2 R237, R11 ;  /* 0x0000000b00ed7308 */ /* 0x0003220000000800 */
[----:B------:R-:W-:-:S02]  /*51b0*/  LOP3.LUT R10, R6, 0xffff, RZ, 0xc0, !PT ;  /* 0x0000ffff060a7812 */ /* 0x000fc400078ec0ff */
[----:B------:R-:W-:Y:S02]  /*51c0*/  LOP3.LUT R14, R6, 0xff, RZ, 0xc0, !PT ;  /* 0x000000ff060e7812 */ /* 0x000fe400078ec0ff */
[----:B------:R-:W-:Y:S02]  /*51d0*/  SHF.R.U32.HI R13, RZ, 0x18, R6 ;  /* 0x00000018ff0d7819 */ /* 0x000fe40000011606 */
[----:B------:R-:W-:Y:S01]  /*51e0*/  LOP3.LUT R6, R12, 0xff, RZ, 0xc0, !PT ;  /* 0x000000ff0c067812 */ /* 0x000fe200078ec0ff */
[----:B------:R5:W-:Y:S01]  /*51f0*/  MUFU.EX2 R228, R0 ;  /* 0x0000000000e47308 */ /* 0x000be20000000800 */
[----:B------:R-:W-:Y:S02]  /*5200*/  SHF.R.U32.HI R10, RZ, 0x8, R10 ;  /* 0x00000008ff0a7819 */ /* 0x000fe4000001160a */
[----:B------:R-:W-:Y:S02]  /*5210*/  PRMT R12, R17, 0x5410, R21 ;  /* 0x00005410110c7816 */ /* 0x000fe40000000015 */
[----:B------:R-:W-:Y:S01]  /*5220*/  PRMT R17, R6, 0x5410, R13 ;  /* 0x0000541006117816 */ /* 0x000fe2000000000d */
[----:B---3--:R-:W-:Y:S01]  /*5230*/  IMAD.U32 R6, R30, 0x10000, RZ ;  /* 0x000100001e067824 */ /* 0x008fe200078e00ff */
[----:B------:R-:W-:Y:S01]  /*5240*/  PRMT R14, R14, 0x5410, R10 ;  /* 0x000054100e0e7816 */ /* 0x000fe2000000000a */
[--C-:B------:R-:W-:Y:S01]  /*5250*/  FFMA.FTZ R10, R34, UR6, -R4.reuse ;  /* 0x00000006220a7c23 */ /* 0x100fe20008010804 */
[----:B-1----:R-:W-:Y:S01]  /*5260*/  FFMA.FTZ R11, R22, UR6, -R4 ;  /* 0x00000006160b7c23 */ /* 0x002fe20008010804 */
[----:B------:R-:W-:Y:S01]  /*5270*/  PRMT R18, R18, 0x5410, R20 ;  /* 0x0000541012127816 */ /* 0x000fe20000000014 */
[----:B------:R-:W-:Y:S01]  /*5280*/  IMAD.WIDE.U32 R20, R23, -0x2daee0ad, RZ ;  /* 0xd2511f5317147825 */ /* 0x000fe200078e00ff */
[----:B------:R-:W-:Y:S01]  /*5290*/  LOP3.LUT R6, R30, 0xff0000, R6, 0xf8, !PT ;  /* 0x00ff00001e067812 */ /* 0x000fe200078ef806 */
[----:B------:R1:W-:Y:S01]  /*52a0*/  MUFU.EX2 R232, R11 ;  /* 0x0000000b00e87308 */ /* 0x0003e20000000800 */
[----:B------:R-:W-:Y:S01]  /*52b0*/  LOP3.LUT R13, R18, 0xff00ff, RZ, 0xc0, !PT ;  /* 0x00ff00ff120d7812 */ /* 0x000fe200078ec0ff */
[----:B------:R-:W3:Y:S01]  /*52c0*/  LDSM.16.MT88.4 R28, [R197+0x6000] ;  /* 0x00600000c51c783b */ /* 0x000ee20000004200 */
[----:B--2---:R-:W-:Y:S01]  /*52d0*/  FMNMX.FTZ R72, R72, R16, !PT ;  /* 0x0000001048487209 */ /* 0x004fe20007810000 */
[----:B-----5:R-:W-:Y:S01]  /*52e0*/  FMUL.FTZ R0, R73, UR6 ;  /* 0x0000000649007c20 */ /* 0x020fe20008410000 */
[----:B------:R-:W-:-:S02]  /*52f0*/  HSET2.LE.AND R3, R14, R6, PT ;  /* 0x000000060e037233 */ /* 0x000fc40003803000 */
[----:B----4-:R-:W-:Y:S01]  /*5300*/  F2FP.F16.F32.PACK_AB R14, R237, R236 ;  /* 0x000000eced0e723e */ /* 0x010fe200000000ff */
[----:B------:R2:W-:Y:S01]  /*5310*/  MUFU.EX2 R227, R10 ;  /* 0x0000000a00e37308 */ /* 0x0005e20000000800 */
[----:B------:R-:W-:Y:S02]  /*5320*/  FSEL R0, R0, RZ, P0 ;  /* 0x000000ff00007208 */ /* 0x000fe40000000000 */
[----:B------:R-:W-:Y:S02]  /*5330*/  HSET2.LE.AND R2, R13, R6, PT ;  /* 0x000000060d027233 */ /* 0x000fe40003803000 */
[----:B------:R-:W-:Y:S01]  /*5340*/  FSETP.NEU.FTZ.AND P0, PT, R72, -INF , PT ;  /* 0xff8000004800780b */ /* 0x000fe20003f1d000 */
[----:B------:R-:W-:Y:S01]  /*5350*/  FFMA.FTZ R16, R53, UR6, -R0 ;  /* 0x0000000635107c23 */ /* 0x000fe20008010800 */
[----:B-1----:R-:W-:-:S03]  /*5360*/  FFMA.FTZ R11, R33, UR6, -R4 ;  /* 0x00000006210b7c23 */ /* 0x002fc60008010804 */
[----:B------:R-:W-:Y:S01]  /*5370*/  MUFU.EX2 R212, R16 ;  /* 0x0000001000d47308 */ /* 0x000fe20000000800 */
[----:B--2---:R-:W-:-:S07]  /*5380*/  F2FP.F16.F32.PACK_AB R10, R235, R238 ;  /* 0x000000eeeb0a723e */ /* 0x004fce00000000ff */
[----:B------:R1:W2:Y:S02]  /*5390*/  MUFU.EX2 R226, R11 ;  /* 0x0000000b00e27308 */ /* 0x0002a40000000800 */
[----:B-1----:R-:W-:Y:S01]  /*53a0*/  HSET2.LE.AND R11, R12, R6, PT ;  /* 0x000000060c0b7233 */ /* 0x002fe20003803000 */
[----:B------:R-:W-:Y:S02]  /*53b0*/  FFMA.FTZ R12, R32, UR6, -R0 ;  /* 0x00000006200c7c23 */ /* 0x000fe40008010800 */
[----:B------:R-:W1:Y:S03]  /*53c0*/  LDSM.16.MT88.4 R32, [R193+0x6000] ;  /* 0x00600000c120783b */ /* 0x000e660000004200 */
[----:B------:R4:W-:Y:S01]  /*53d0*/  MUFU.EX2 R223, R12 ;  /* 0x0000000c00df7308 */ /* 0x0009e20000000800 */
[----:B------:R-:W-:Y:S02]  /*53e0*/  LOP3.LUT R14, R14, R11, RZ, 0xc0, !PT ;  /* 0x0000000b0e0e7212 */ /* 0x000fe400078ec0ff */
[----:B--2---:R-:W-:-:S02]  /*53f0*/  F2FP.F16.F32.PACK_AB R11, R226, R232 ;  /* 0x000000e8e20b723e */ /* 0x004fc400000000ff */
[----:B----4-:R-:W-:Y:S01]  /*5400*/  LOP3.LUT R12, R10, R3, RZ, 0xc0, !PT ;  /* 0x000000030a0c7212 */ /* 0x010fe200078ec0ff */
[----:B------:R-:W-:Y:S01]  /*5410*/  FFMA.FTZ R3, R65, UR6, -R0 ;  /* 0x0000000641037c23 */ /* 0x000fe20008010800 */
[----:B------:R-:W-:-:S03]  /*5420*/  HSET2.LE.AND R10, R17, R6, PT ;  /* 0x00000006110a7233 */ /* 0x000fc60003803000 */
[----:B------:R2:W-:Y:S02]  /*5430*/  MUFU.EX2 R219, R3 ;  /* 0x0000000300db7308 */ /* 0x0005e40000000800 */
[----:B------:R-:W-:Y:S01]  /*5440*/  LOP3.LUT R13, R11, R10, RZ, 0xc0, !PT ;  /* 0x0000000a0b0d7212 */ /* 0x000fe200078ec0ff */
[----:B------:R-:W-:Y:S01]  /*5450*/  FFMA.FTZ R11, R45, UR6, -R0 ;  /* 0x000000062d0b7c23 */ /* 0x000fe20008010800 */
[----:B------:R-:W-:-:S04]  /*5460*/  LOP3.LUT R10, R40, UR10, R21, 0x96, !PT ;  /* 0x0000000a280a7c12 */ /* 0x000fc8000f8e9615 */
[----:B------:R4:W5:Y:S01]  /*5470*/  MUFU.EX2 R218, R11 ;  /* 0x0000000b00da7308 */ /* 0x0009620000000800 */
[----:B------:R-:W-:Y:S01]  /*5480*/  IMAD.WIDE.U32 R22, R10, -0x326172a9, RZ ;  /* 0xcd9e8d570a167825 */ /* 0x000fe200078e00ff */
[----:B--2---:R-:W-:-:S04]  /*5490*/  F2FP.F16.F32.PACK_AB R3, R227, R228 ;  /* 0x000000e4e303723e */ /* 0x004fc800000000ff */
[----:B------:R-:W-:Y:S01]  /*54a0*/  LOP3.LUT R15, R3, R2, RZ, 0xc0, !PT ;  /* 0x00000002030f7212 */ /* 0x000fe200078ec0ff */
[----:B------:R-:W-:Y:S01]  /*54b0*/  FMUL.FTZ R2, R72, UR6 ;  /* 0x0000000648027c20 */ /* 0x000fe20008410000 */
[----:B------:R-:W-:-:S04]  /*54c0*/  LOP3.LUT R3, R20, UR9, R75, 0x96, !PT ;  /* 0x0000000914037c12 */ /* 0x000fc8000f8e964b */
[----:B------:R-:W-:Y:S01]  /*54d0*/  FSEL R2, R2, RZ, P0 ;  /* 0x000000ff02027208 */ /* 0x000fe20000000000 */
[----:B----4-:R-:W-:Y:S01]  /*54e0*/  IMAD.WIDE.U32 R10, R3, -0x326172a9, RZ ;  /* 0xcd9e8d57030a7825 */ /* 0x010fe200078e00ff */
[C---:B------:R-:W-:Y:S01]  /*54f0*/  HMMA.16816.F32 R96, R12.reuse, R24, RZ ;  /* 0x000000180c60723c */ /* 0x040fe200000018ff */
[----:B------:R-:W-:Y:S02]  /*5500*/  ISETP.GT.U32.AND P0, PT, R140, R240, PT ;  /* 0x000000f08c00720c */ /* 0x000fe40003f04070 */
[----:B------:R-:W-:Y:S01]  /*5510*/  FFMA.FTZ R16, R44, UR6, -R2 ;  /* 0x000000062c107c23 */ /* 0x000fe20008010802 */
[----:B------:R-:W-:Y:S01]  /*5520*/  LOP3.LUT R3, R22, UR22, R11, 0x96, !PT ;  /* 0x0000001616037c12 */ /* 0x000fe2000f8e960b */
[----:B------:R-:W-:Y:S01]  /*5530*/  IMAD.MOV.U32 R17, RZ, RZ, R10 ;  /* 0x000000ffff117224 */ /* 0x000fe200078e000a */
[C---:B------:R-:W-:Y:S01]  /*5540*/  PRMT R21, R10.reuse, 0x7771, RZ ;  /* 0x000077710a157816 */ /* 0x040fe200000000ff */
[----:B------:R-:W-:Y:S01]  /*5550*/  FFMA.FTZ R11, R61, UR6, -R2 ;  /* 0x000000063d0b7c23 */ /* 0x000fe20008010802 */
[C---:B------:R-:W-:Y:S01]  /*5560*/  PRMT R20, R10.reuse, 0x7773, RZ ;  /* 0x000077730a147816 */ /* 0x040fe200000000ff */
[----:B------:R2:W-:Y:S01]  /*5570*/  MUFU.EX2 R191, R16 ;  /* 0x0000001000bf7308 */ /* 0x0005e20000000800 */
[----:B------:R-:W-:Y:S01]  /*5580*/  PRMT R18, R10, 0x7772, RZ ;  /* 0x000077720a127816 */ /* 0x000fe200000000ff */
[----:B---3--:R-:W-:Y:S01]  /*5590*/  HMMA.16816.F32 R80, R12, R28, RZ ;  /* 0x0000001c0c50723c */ /* 0x008fe200000018ff */
[----:B------:R-:W-:-:S02]  /*55a0*/  LOP3.LUT R10, R3, 0xffff, RZ, 0xc0, !PT ;  /* 0x0000ffff030a7812 */ /* 0x000fc400078ec0ff */
[----:B------:R-:W-:Y:S02]  /*55b0*/  LOP3.LUT R17, R17, 0xff, RZ, 0xc0, !PT ;  /* 0x000000ff11117812 */ /* 0x000fe400078ec0ff */
[----:B------:R-:W-:Y:S01]  /*55c0*/  SHF.R.U32.HI R10, RZ, 0x8, R10 ;  /* 0x00000008ff0a7819 */ /* 0x000fe2000001160a */
[----:B------:R3:W-:Y:S01]  /*55d0*/  MUFU.EX2 R190, R11 ;  /* 0x0000000b00be7308 */ /* 0x0007e20000000800 */
[----:B------:R-:W-:Y:S01]  /*55e0*/  LOP3.LUT R22, R42, UR23, R19, 0x96, !PT ;  /* 0x000000172a167c12 */ /* 0x000fe2000f8e9613 */
[----:B-1----:R-:W-:Y:S01]  /*55f0*/  HMMA.16816.F32 R100, R12, R32, RZ ;  /* 0x000000200c64723c */ /* 0x002fe200000018ff */
[----:B------:R-:W-:Y:S01]  /*5600*/  LDSM.16.MT88.4 R40, [R197+0x6800] ;  /* 0x00680000c528783b */ /* 0x000fe20000004200 */
[----:B--2---:R-:W-:-:S06]  /*5610*/  FFMA.FTZ R16, R55, UR6, -R2 ;  /* 0x0000000637107c23 */ /* 0x004fcc0008010802 */
[----:B------:R-:W-:Y:S01]  /*5620*/  HMMA.16816.F32 R104, R12, R36, RZ ;  /* 0x000000240c68723c */ /* 0x000fe200000018ff */
[----:B------:R-:W-:Y:S01]  /*5630*/  LDSM.16.MT88.4 R52, [R196+0x6800] ;  /* 0x00680000c434783b */ /* 0x000fe20000004200 */
[----:B------:R1:W2:Y:S01]  /*5640*/  MUFU.EX2 R189, R16 ;  /* 0x0000001000bd7308 */ /* 0x0002a20000000800 */
[----:B---3--:R-:W-:-:S05]  /*5650*/  LOP3.LUT R11, R3, 0xff, RZ, 0xc0, !PT ;  /* 0x000000ff030b7812 */ /* 0x008fca00078ec0ff */
[C---:B------:R-:W-:Y:S08]  /*5660*/  HMMA.16816.F32 R84, R12.reuse, R26, RZ ;  /* 0x0000001a0c54723c */ /* 0x040ff000000018ff */
[----:B------:R-:W-:Y:S01]  /*5670*/  HMMA.16816.F32 R76, R12, R30, RZ ;  /* 0x0000001e0c4c723c */ /* 0x000fe200000018ff */
[----:B-1----:R-:W-:Y:S02]  /*5680*/  PRMT R16, R18, 0x5410, R20 ;  /* 0x0000541012107816 */ /* 0x002fe40000000014 */
[----:B------:R-:W-:-:S02]  /*5690*/  PRMT R20, R17, 0x5410, R21 ;  /* 0x0000541011147816 */ /* 0x000fc40000000015 */
[----:B------:R-:W-:Y:S01]  /*56a0*/  PRMT R21, R11, 0x5410, R10 ;  /* 0x000054100b157816 */ /* 0x000fe2000000000a */
[----:B------:R-:W-:Y:S01]  /*56b0*/  FFMA.FTZ R11, R66, UR6, -R2 ;  /* 0x00000006420b7c23 */ /* 0x000fe20008010802 */
[----:B------:R-:W-:Y:S01]  /*56c0*/  PRMT R10, R3, 0x7632, R10 ;  /* 0x00007632030a7816 */ /* 0x000fe2000000000a */
[----:B------:R-:W-:Y:S01]  /*56d0*/  HMMA.16816.F32 R88, R12, R34, RZ ;  /* 0x000000220c58723c */ /* 0x000fe200000018ff */
[----:B------:R-:W-:Y:S01]  /*56e0*/  LOP3.LUT R19, R16, 0xff00ff, RZ, 0xc0, !PT ;  /* 0x00ff00ff10137812 */ /* 0x000fe200078ec0ff */
[----:B------:R1:W3:Y:S01]  /*56f0*/  MUFU.EX2 R179, R11 ;  /* 0x0000000b00b37308 */ /* 0x0002e20000000800 */
[----:B------:R-:W-:Y:S01]  /*5700*/  SHF.R.U32.HI R18, RZ, 0x18, R3 ;  /* 0x00000018ff127819 */ /* 0x000fe20000011603 */
[--C-:B------:R-:W-:Y:S01]  /*5710*/  FFMA.FTZ R16, R62, UR6, -R5.reuse ;  /* 0x000000063e107c23 */ /* 0x100fe20008010805 */
[----:B------:R-:W-:Y:S02]  /*5720*/  LOP3.LUT R17, R10, 0xff, RZ, 0xc0, !PT ;  /* 0x000000ff0a117812 */ /* 0x000fe400078ec0ff */
[----:B------:R-:W-:Y:S01]  /*5730*/  HSET2.LE.AND R3, R20, R6, PT ;  /* 0x0000000614037233 */ /* 0x000fe20003803000 */
[----:B------:R-:W-:Y:S01]  /*5740*/  FFMA.FTZ R20, R48, UR6, -R5 ;  /* 0x0000000630147c23 */ /* 0x000fe20008010805 */
[----:B-----5:R-:W-:Y:S01]  /*5750*/  F2FP.F16.F32.PACK_AB R10, R218, R212 ;  /* 0x000000d4da0a723e */ /* 0x020fe200000000ff */
[----:B------:R-:W-:Y:S01]  /*5760*/  MUFU.EX2 R187, R16 ;  /* 0x0000001000bb7308 */ /* 0x000fe20000000800 */
[----:B------:R-:W-:-:S02]  /*5770*/  PRMT R17, R17, 0x5410, R18 ;  /* 0x0000541011117816 */ /* 0x000fc40000000012 */
[----:B------:R-:W-:Y:S01]  /*5780*/  LOP3.LUT R18, R10, R3, RZ, 0xc0, !PT ;  /* 0x000000030a127212 */ /* 0x000fe200078ec0ff */
[----:B------:R-:W-:Y:S01]  /*5790*/  FFMA.FTZ R10, R63, UR6, -R5 ;  /* 0x000000063f0a7c23 */ /* 0x000fe20008010805 */
[--C-:B------:R-:W-:Y:S01]  /*57a0*/  HSET2.LE.AND R3, R21, R6.reuse, PT ;  /* 0x0000000615037233 */ /* 0x100fe20003803000 */
[----:B------:R-:W-:Y:S01]  /*57b0*/  HMMA.16816.F32 R60, R12, R38, RZ ;  /* 0x000000260c3c723c */ /* 0x000fe200000018ff */
[----:B------:R-:W-:Y:S01]  /*57c0*/  FFMA.FTZ R21, R117, UR6, -R0 ;  /* 0x0000000675157c23 */ /* 0x000fe20008010800 */
[----:B------:R4:W5:Y:S01]  /*57d0*/  MUFU.EX2 R184, R10 ;  /* 0x0000000a00b87308 */ /* 0x0009620000000800 */
[----:B-1----:R-:W-:Y:S02]  /*57e0*/  HSET2.LE.AND R11, R19, R6, PT ;  /* 0x00000006130b7233 */ /* 0x002fe40003803000 */
[----:B--2---:R-:W-:-:S04]  /*57f0*/  F2FP.F16.F32.PACK_AB R19, R189, R190 ;  /* 0x000000bebd13723e */ /* 0x004fc800000000ff */
[----:B------:R-:W-:Y:S01]  /*5800*/  LOP3.LUT R19, R19, R11, RZ, 0xc0, !PT ;  /* 0x0000000b13137212 */ /* 0x000fe200078ec0ff */
[----:B------:R1:W-:Y:S01]  /*5810*/  MUFU.EX2 R181, R20 ;  /* 0x0000001400b57308 */ /* 0x0003e20000000800 */
[----:B------:R-:W-:Y:S02]  /*5820*/  HSET2.LE.AND R11, R17, R6, PT ;  /* 0x00000006110b7233 */ /* 0x000fe40003803000 */
[----:B---3--:R-:W-:-:S04]  /*5830*/  F2FP.F16.F32.PACK_AB R17, R179, R191 ;  /* 0x000000bfb311723e */ /* 0x008fc800000000ff */
[----:B------:R-:W-:Y:S01]  /*5840*/  LOP3.LUT R17, R17, R11, RZ, 0xc0, !PT ;  /* 0x0000000b11117212 */ /* 0x000fe200078ec0ff */
[----:B------:R-:W-:Y:S01]  /*5850*/  MUFU.EX2 R166, R21 ;  /* 0x0000001500a67308 */ /* 0x000fe20000000800 */
[----:B----4-:R-:W-:-:S04]  /*5860*/  F2FP.F16.F32.PACK_AB R10, R219, R223 ;  /* 0x000000dfdb0a723e */ /* 0x010fc800000000ff */
[----:B------:R-:W-:Y:S01]  /*5870*/  LOP3.LUT R16, R10, R3, RZ, 0xc0, !PT ;  /* 0x000000030a107212 */ /* 0x000fe200078ec0ff */
[----:B------:R-:W-:-:S04]  /*5880*/  IMAD.WIDE.U32 R10, R22, -0x2daee0ad, RZ ;  /* 0xd2511f53160a7825 */ /* 0x000fc800078e00ff */
[----:B------:R-:W-:Y:S01]  /*5890*/  FFMA.FTZ R3, R49, UR6, -R5 ;  /* 0x0000000631037c23 */ /* 0x000fe20008010805 */
[----:B------:R-:W-:-:S03]  /*58a0*/  IMAD.MOV.U32 R13, RZ, RZ, R10 ;  /* 0x000000ffff0d7224 */ /* 0x000fc600078e000a */
[----:B------:R2:W3:Y:S01]  /*58b0*/  MUFU.EX2 R180, R3 ;  /* 0x0000000300b47308 */ /* 0x0004e20000000800 */
[C---:B------:R-:W-:Y:S01]  /*58c0*/  PRMT R15, R10.reuse, 0x7771, RZ ;  /* 0x000077710a0f7816 */ /* 0x040fe200000000ff */
[C---:B------:R-:W-:Y:S01]  /*58d0*/  HMMA.16816.F32 R112, R16.reuse, R30, RZ ;  /* 0x0000001e1070723c */ /* 0x040fe200000018ff */
[C---:B------:R-:W-:Y:S02]  /*58e0*/  PRMT R14, R10.reuse, 0x7773, RZ ;  /* 0x000077730a0e7816 */ /* 0x040fe400000000ff */
[----:B------:R-:W-:Y:S02]  /*58f0*/  PRMT R12, R10, 0x7772, RZ ;  /* 0x000077720a0c7816 */ /* 0x000fe400000000ff */
[----:B------:R-:W-:Y:S02]  /*5900*/  LOP3.LUT R13, R13, 0xff, RZ, 0xc0, !PT ;  /* 0x000000ff0d0d7812 */ /* 0x000fe400078ec0ff */
[----:B-1----:R-:W-:Y:S01]  /*5910*/  PRMT R20, R12, 0x5410, R14 ;  /* 0x000054100c147816 */ /* 0x002fe2000000000e */
[----:B------:R-:W-:Y:S01]  /*5920*/  HMMA.16816.F32 R92, R16, R24, RZ ;  /* 0x00000018105c723c */ /* 0x000fe200000018ff */
[----:B------:R-:W-:-:S02]  /*5930*/  PRMT R14, R13, 0x5410, R15 ;  /* 0x000054100d0e7816 */ /* 0x000fc4000000000f */
[----:B--2---:R-:W-:Y:S01]  /*5940*/  LOP3.LUT R3, R56, UR7, R11, 0x96, !PT ;  /* 0x0000000738037c12 */ /* 0x004fe2000f8e960b */
[----:B------:R-:W-:-:S04]  /*5950*/  FFMA.FTZ R11, R64, UR6, -R4 ;  /* 0x00000006400b7c23 */ /* 0x000fc80008010804 */
[C---:B------:R-:W-:Y:S01]  /*5960*/  HMMA.16816.F32 R108, R16.reuse, R26, RZ ;  /* 0x0000001a106c723c */ /* 0x040fe200000018ff */
[----:B------:R-:W-:Y:S01]  /*5970*/  LDSM.16.MT88.4 R24, [R192+0x6800] ;  /* 0x00680000c018783b */ /* 0x000fe20000004200 */
        /* <DEDUP_REMOVED lines=10> */
[----:B------:R5:W2:Y:S02]  /*5a20*/  MUFU.EX2 R170, R12 ;  /* 0x0000000c00aa7308 */ /* 0x000aa40000000800 */
[----:B------:R-:W-:Y:S01]  /*5a30*/  HMMA.16816.F32 R56, R16, R32, RZ ;  /* 0x000000201038723c */ /* 0x000fe200000018ff */
[----:B-1----:R-:W-:-:S05]  /*5a40*/  FFMA.FTZ R11, R50, UR6, -R4 ;  /* 0x00000006320b7c23 */ /* 0x002fca0008010804 */
[----:B------:R1:W-:Y:S02]  /*5a50*/  MUFU.EX2 R178, R11 ;  /* 0x0000000b00b27308 */ /* 0x0003e40000000800 */
[----:B------:R-:W-:Y:S01]  /*5a60*/  HMMA.16816.F32 R132, R16, R34, RZ ;  /* 0x000000221084723c */ /* 0x000fe200000018ff */
[----:B------:R-:W-:Y:S01]  /*5a70*/  LDSM.16.MT88.4 R32, [R193+0x7000] ;  /* 0x00700000c120783b */ /* 0x000fe20000004200 */
[----:B-----5:R-:W-:-:S06]  /*5a80*/  F2FP.F16.F32.PACK_AB R12, R184, R187 ;  /* 0x000000bbb80c723e */ /* 0x020fcc00000000ff */
[----:B------:R-:W-:Y:S01]  /*5a90*/  HMMA.16816.F32 R28, R16, R36, RZ ;  /* 0x00000024101c723c */ /* 0x000fe200000018ff */
[----:B-1----:R-:W-:Y:S02]  /*5aa0*/  FFMA.FTZ R11, R51, UR6, -R4 ;  /* 0x00000006330b7c23 */ /* 0x002fe40008010804 */
[----:B------:R-:W1:Y:S02]  /*5ab0*/  LDSM.16.MT88.4 R48, [R193+0x6800] ;  /* 0x00680000c130783b */ /* 0x000e640000004200 */
[----:B------:R4:W5:Y:S02]  /*5ac0*/  MUFU.EX2 R177, R11 ;  /* 0x0000000b00b17308 */ /* 0x0009640000000800 */
[----:B----4-:R-:W-:Y:S02]  /*5ad0*/  LOP3.LUT R11, R10, 0xff, RZ, 0xc0, !PT ;  /* 0x000000ff0a0b7812 */ /* 0x010fe400078ec0ff */
[----:B---3--:R-:W-:Y:S02]  /*5ae0*/  F2FP.F16.F32.PACK_AB R10, R180, R181 ;  /* 0x000000b5b40a723e */ /* 0x008fe400000000ff */
[----:B------:R-:W-:-:S02]  /*5af0*/  PRMT R13, R11, 0x5410, R13 ;  /* 0x000054100b0d7816 */ /* 0x000fc4000000000d */
[----:B------:R-:W-:Y:S02]  /*5b00*/  LOP3.LUT R11, R20, 0xff00ff, RZ, 0xc0, !PT ;  /* 0x00ff00ff140b7812 */ /* 0x000fe400078ec0ff */
[----:B------:R-:W-:Y:S01]  /*5b10*/  LOP3.LUT R14, R10, R3, RZ, 0xc0, !PT ;  /* 0x000000030a0e7212 */ /* 0x000fe200078ec0ff */
[--C-:B------:R-:W-:Y:S01]  /*5b20*/  FFMA.FTZ R10, R116, UR6, -R0.reuse ;  /* 0x00000006740a7c23 */ /* 0x100fe20008010800 */
[--C-:B------:R-:W-:Y:S01]  /*5b30*/  HSET2.LE.AND R13, R13, R6.reuse, PT ;  /* 0x000000060d0d7233 */ /* 0x100fe20003803000 */
[----:B------:R-:W-:Y:S01]  /*5b40*/  HMMA.16816.F32 R116, R16, R38, RZ ;  /* 0x000000261074723c */ /* 0x000fe200000018ff */
[--C-:B------:R-:W-:Y:S01]  /*5b50*/  HSET2.LE.AND R3, R11, R6.reuse, PT ;  /* 0x000000060b037233 */ /* 0x100fe20003803000 */
[----:B------:R5:W3:Y:S01]  /*5b60*/  MUFU.EX2 R165, R10 ;  /* 0x0000000a00a57308 */ /* 0x000ae20000000800 */
[----:B------:R-:W-:Y:S01]  /*5b70*/  HSET2.LE.AND R11, R15, R6, PT ;  /* 0x000000060f0b7233 */ /* 0x000fe20003803000 */
[----:B------:R-:W-:Y:S01]  /*5b80*/  FFMA.FTZ R16, R120, UR6, -R0 ;  /* 0x0000000678107c23 */ /* 0x000fe20008010800 */
[----:B--2---:R-:W-:-:S03]  /*5b90*/  F2FP.F16.F32.PACK_AB R20, R170, R175 ;  /* 0x000000afaa14723e */ /* 0x004fc600000000ff */
[----:B------:R-:W-:Y:S02]  /*5ba0*/  LOP3.LUT R12, R12, R11, RZ, 0xc0, !PT ;  /* 0x0000000b0c0c7212 */ /* 0x000fe400078ec0ff */
[----:B------:R2:W-:Y:S01]  /*5bb0*/  MUFU.EX2 R163, R16 ;  /* 0x0000001000a37308 */ /* 0x0005e20000000800 */
[----:B------:R-:W-:Y:S02]  /*5bc0*/  LOP3.LUT R13, R20, R13, RZ, 0xc0, !PT ;  /* 0x0000000d140d7212 */ /* 0x000fe400078ec0ff */
[----:B-----5:R-:W-:-:S04]  /*5bd0*/  F2FP.F16.F32.PACK_AB R10, R177, R178 ;  /* 0x000000b2b10a723e */ /* 0x020fc800000000ff */
[----:B------:R-:W-:Y:S01]  /*5be0*/  LOP3.LUT R15, R10, R3, RZ, 0xc0, !PT ;  /* 0x000000030a0f7212 */ /* 0x000fe200078ec0ff */
[----:B------:R-:W-:Y:S01]  /*5bf0*/  FFMA.FTZ R3, R121, UR6, -R0 ;  /* 0x0000000679037c23 */ /* 0x000fe20008010800 */
[----:B--2---:R-:W-:-:S03]  /*5c00*/  FFMA.FTZ R16, R123, UR6, -R2 ;  /* 0x000000067b107c23 */ /* 0x004fc60008010802 */
[----:B------:R2:W4:Y:S02]  /*5c10*/  MUFU.EX2 R164, R3 ;  /* 0x0000000300a47308 */ /* 0x0005240000000800 */
[C---:B-1----:R-:W-:Y:S06]  /*5c20*/  HMMA.16816.F32 R136, R12.reuse, R48, R100 ;  /* 0x000000300c88723c */ /* 0x042fec0000001864 */
[----:B------:R1:W-:Y:S02]  /*5c30*/  MUFU.EX2 R162, R16 ;  /* 0x0000001000a27308 */ /* 0x0003e40000000800 */
[----:B------:R-:W-:Y:S01]  /*5c40*/  HMMA.16816.F32 R96, R12, R24, R96 ;  /* 0x000000180c60723c */ /* 0x000fe20000001860 */
[----:B--2---:R-:W-:-:S07]  /*5c50*/  LOP3.LUT R3, R46, UR23, R23, 0x96, !PT ;  /* 0x000000172e037c12 */ /* 0x004fce000f8e9617 */
[----:B------:R-:W-:Y:S01]  /*5c60*/  HMMA.16816.F32 R128, R12, R40, R80 ;  /* 0x000000280c80723c */ /* 0x000fe20000001850 */
[----:B------:R-:W-:-:S04]  /*5c70*/  IMAD.WIDE.U32 R10, R3, -0x2daee0ad, RZ ;  /* 0xd2511f53030a7825 */ /* 0x000fc800078e00ff */
[----:B-1----:R-:W-:Y:S01]  /*5c80*/  FFMA.FTZ R16, R122, UR6, -R2 ;  /* 0x000000067a107c23 */ /* 0x002fe20008010802 */
[----:B------:R-:W-:Y:S01]  /*5c90*/  IMAD.MOV.U32 R3, RZ, RZ, R10 ;  /* 0x000000ffff037224 */ /* 0x000fe200078e000a */
[C---:B------:R-:W-:Y:S01]  /*5ca0*/  PRMT R19, R10.reuse, 0x7771, RZ ;  /* 0x000077710a137816 */ /* 0x040fe200000000ff */
[C---:B------:R-:W-:Y:S01]  /*5cb0*/  HMMA.16816.F32 R120, R12.reuse, R52, R104 ;  /* 0x000000340c78723c */ /* 0x040fe20000001868 */
[C---:B------:R-:W-:Y:S01]  /*5cc0*/  PRMT R18, R10.reuse, 0x7773, RZ ;  /* 0x000077730a127816 */ /* 0x040fe200000000ff */
[----:B------:R1:W2:Y:S01]  /*5cd0*/  MUFU.EX2 R161, R16 ;  /* 0x0000001000a17308 */ /* 0x0002a20000000800 */
[----:B------:R-:W-:Y:S02]  /*5ce0*/  PRMT R17, R10, 0x7772, RZ ;  /* 0x000077720a117816 */ /* 0x000fe400000000ff */
[----:B------:R-:W-:Y:S02]  /*5cf0*/  LOP3.LUT R10, R3, 0xff, RZ, 0xc0, !PT ;  /* 0x000000ff030a7812 */ /* 0x000fe400078ec0ff */
[----:B------:R-:W-:Y:S01]  /*5d00*/  LOP3.LUT R3, R74, UR7, R11, 0x96, !PT ;  /* 0x000000074a037c12 */ /* 0x000fe2000f8e960b */
[----:B------:R-:W-:Y:S01]  /*5d10*/  FFMA.FTZ R11, R125, UR6, -R2 ;  /* 0x000000067d0b7c23 */ /* 0x000fe20008010802 */
[----:B------:R-:W-:Y:S01]  /*5d20*/  PRMT R21, R10, 0x5410, R19 ;  /* 0x000054100a157816 */ /* 0x000fe20000000013 */
[----:B------:R-:W-:Y:S01]  /*5d30*/  VIADD R19, R68, 0x1 ;  /* 0x0000000144137836 */ /* 0x000fe20000000000 */
[----:B------:R-:W-:Y:S01]  /*5d40*/  LOP3.LUT R10, R3, 0xffff, RZ, 0xc0, !PT ;  /* 0x0000ffff030a7812 */ /* 0x000fe200078ec0ff */
[----:B------:R5:W-:Y:S01]  /*5d50*/  MUFU.EX2 R160, R11 ;  /* 0x0000000b00a07308 */ /* 0x000be20000000800 */
[----:B------:R-:W-:Y:S01]  /*5d60*/  PRMT R20, R17, 0x5410, R18 ;  /* 0x0000541011147816 */ /* 0x000fe20000000012 */
[----:B------:R-:W-:Y:S01]  /*5d70*/  HMMA.16816.F32 R84, R12, R26, R84 ;  /* 0x0000001a0c54723c */ /* 0x000fe20000001854 */
[----:B------:R-:W-:-:S02]  /*5d80*/  LOP3.LUT R18, R3, 0xff, RZ, 0xc0, !PT ;  /* 0x000000ff03127812 */ /* 0x000fc400078ec0ff */
[----:B------:R-:W-:Y:S02]  /*5d90*/  SHF.R.U32.HI R17, RZ, 0x8, R10 ;  /* 0x00000008ff117819 */ /* 0x000fe4000001160a */
[----:B-1----:R-:W-:Y:S02]  /*5da0*/  PRMT R16, R3, 0x7632, R16 ;  /* 0x0000763203107816 */ /* 0x002fe40000000010 */
[----:B------:R-:W-:Y:S01]  /*5db0*/  SHF.R.U32.HI R10, RZ, 0x18, R3 ;  /* 0x00000018ff0a7819 */ /* 0x000fe20000011603 */
[----:B------:R-:W-:Y:S01]  /*5dc0*/  HMMA.16816.F32 R100, R12, R42, R76 ;  /* 0x0000002a0c64723c */ /* 0x000fe2000000184c */
[----:B------:R-:W-:Y:S02]  /*5dd0*/  LOP3.LUT R3, R19, UR21, R127, 0x96, !PT ;  /* 0x0000001513037c12 */ /* 0x000fe4000f8e967f */
[----:B------:R-:W-:Y:S02]  /*5de0*/  LOP3.LUT R19, R20, 0xff00ff, RZ, 0xc0, !PT ;  /* 0x00ff00ff14137812 */ /* 0x000fe400078ec0ff */
[----:B------:R-:W-:-:S02]  /*5df0*/  PRMT R17, R18, 0x5410, R17 ;  /* 0x0000541012117816 */ /* 0x000fc40000000011 */
[----:B-----5:R-:W-:Y:S01]  /*5e00*/  LOP3.LUT R11, R16, 0xff, RZ, 0xc0, !PT ;  /* 0x000000ff100b7812 */ /* 0x020fe200078ec0ff */
[----:B------:R-:W-:Y:S01]  /*5e10*/  FFMA.FTZ R16, R124, UR6, -R2 ;  /* 0x000000067c107c23 */ /* 0x000fe20008010802 */
[--C-:B------:R-:W-:Y:S01]  /*5e20*/  HSET2.LE.AND R19, R19, R6.reuse, PT ;  /* 0x0000000613137233 */ /* 0x100fe20003803000 */
[C---:B------:R-:W-:Y:S01]  /*5e30*/  HMMA.16816.F32 R124, R12.reuse, R50, R88 ;  /* 0x000000320c7c723c */ /* 0x040fe20000001858 */
[----:B------:R-:W-:Y:S01]  /*5e40*/  PRMT R22, R11, 0x5410, R10 ;  /* 0x000054100b167816 */ /* 0x000fe2000000000a */
[----:B------:R2:W1:Y:S01]  /*5e50*/  MUFU.EX2 R155, R16 ;  /* 0x00000010009b7308 */ /* 0x0004620000000800 */
[--C-:B------:R-:W-:Y:S01]  /*5e60*/  HSET2.LE.AND R17, R17, R6.reuse, PT ;  /* 0x0000000611117233 */ /* 0x100fe20003803000 */
[----:B------:R-:W-:Y:S01]  /*5e70*/  IMAD.WIDE.U32 R10, R3, -0x326172a9, RZ ;  /* 0xcd9e8d57030a7825 */ /* 0x000fe200078e00ff */
[----:B---3--:R-:W-:Y:S02]  /*5e80*/  F2FP.F16.F32.PACK_AB R20, R166, R165 ;  /* 0x000000a5a614723e */ /* 0x008fe400000000ff */
[----:B------:R-:W-:Y:S01]  /*5e90*/  HSET2.LE.AND R3, R21, R6, PT ;  /* 0x0000000615037233 */ /* 0x000fe20003803000 */
[----:B------:R-:W-:Y:S01]  /*5ea0*/  HMMA.16816.F32 R104, R12, R54, R60 ;  /* 0x000000360c68723c */ /* 0x000fe2000000183c */
[----:B----4-:R-:W-:-:S02]  /*5eb0*/  F2FP.F16.F32.PACK_AB R18, R163, R164 ;  /* 0x000000a4a312723e */ /* 0x010fc400000000ff */
[----:B------:R-:W-:Y:S02]  /*5ec0*/  LOP3.LUT R21, R10, UR8, R159, 0x96, !PT ;  /* 0x000000080a157c12 */ /* 0x000fe4000f8e969f */
[----:B------:R-:W-:Y:S02]  /*5ed0*/  LOP3.LUT R18, R18, R3, RZ, 0xc0, !PT ;  /* 0x0000000312127212 */ /* 0x000fe400078ec0ff */
[----:B------:R-:W-:Y:S01]  /*5ee0*/  HSET2.LE.AND R3, R22, R6, PT ;  /* 0x0000000616037233 */ /* 0x000fe20003803000 */
[----:B------:R-:W-:Y:S01]  /*5ef0*/  IMAD.WIDE.U32 R12, R21, -0x2daee0ad, RZ ;  /* 0xd2511f53150c7825 */ /* 0x000fe200078e00ff */
[----:B--2---:R-:W-:-:S04]  /*5f00*/  F2FP.F16.F32.PACK_AB R16, R161, R162 ;  /* 0x000000a2a110723e */ /* 0x004fc800000000ff */
[----:B------:R-:W-:Y:S02]  /*5f10*/  LOP3.LUT R19, R16, R19, RZ, 0xc0, !PT ;  /* 0x0000001310137212 */ /* 0x000fe400078ec0ff */
[----:B------:R-:W-:Y:S02]  /*5f20*/  LOP3.LUT R16, R20, R17, RZ, 0xc0, !PT ;  /* 0x0000001114107212 */ /* 0x000fe400078ec0ff */
[--C-:B------:R-:W-:Y:S02]  /*5f30*/  LOP3.LUT R20, R242, UR4, R11.reuse, 0x96, !PT ;  /* 0x00000004f2147c12 */ /* 0x100fe4000f8e960b */
[----:B-1----:R-:W-:Y:S02]  /*5f40*/  F2FP.F16.F32.PACK_AB R17, R155, R160 ;  /* 0x000000a09b11723e */ /* 0x002fe400000000ff */
        /* <DEDUP_REMOVED lines=18> */
[----:B-1----:R-:W-:-:S03]  /*6070*/  LOP3.LUT R13, R158, UR25, R21, 0x96, !PT ;  /* 0x000000199e0d7c12 */ /* 0x002fc6000f8e9615 */
[----:B------:R1:W-:Y:S01]  /*6080*/  MUFU.EX2 R152, R3 ;  /* 0x0000000300987308 */ /* 0x0003e20000000800 */
[----:B------:R-:W-:Y:S01]  /*6090*/  HMMA.16816.F32 R92, R16, R24, R92 ;  /* 0x00000018105c723c */ /* 0x000fe2000000185c */
[----:B------:R-:W-:-:S04]  /*60a0*/  IMAD.WIDE.U32 R20, R13, -0x2daee0ad, RZ ;  /* 0xd2511f530d147825 */ /* 0x000fc800078e00ff */
[----:B--2---:R-:W-:Y:S01]  /*60b0*/  FFMA.FTZ R14, R144, UR6, -R5 ;  /* 0x00000006900e7c23 */ /* 0x004fe20008010805 */
[----:B------:R-:W-:Y:S01]  /*60c0*/  LOP3.LUT R10, R12, UR10, R21, 0x96, !PT ;  /* 0x0000000a0c0a7c12 */ /* 0x000fe2000f8e9615 */
[----:B------:R-:W-:Y:S02]  /*60d0*/  IMAD.WIDE.U32 R12, R11, -0x2daee0ad, RZ ;  /* 0xd2511f530b0c7825 */ /* 0x000fe400078e00ff */
[----:B------:R-:W-:Y:S01]  /*60e0*/  MUFU.EX2 R143, R14 ;  /* 0x0000000e008f7308 */ /* 0x000fe20000000800 */
[----:B------:R-:W-:Y:S01]  /*60f0*/  HMMA.16816.F32 R60, R16, R26, R108 ;  /* 0x0000001a103c723c */ /* 0x000fe2000000186c */
[----:B------:R-:W-:Y:S01]  /*6100*/  LDSM.16.MT88.4 R24, [R197+0x7000] ;  /* 0x00700000c518783b */ /* 0x000fe20000004200 */
[----:B------:R-:W-:Y:S01]  /*6110*/  IMAD.WIDE.U32 R36, R10, -0x326172a9, RZ ;  /* 0xcd9e8d570a247825 */ /* 0x000fe200078e00ff */
[----:B------:R-:W-:-:S03]  /*6120*/  LOP3.LUT R23, R12, UR11, R23, 0x96, !PT ;  /* 0x0000000b0c177c12 */ /* 0x000fc6000f8e9617 */
[----:B------:R-:W-:Y:S01]  /*6130*/  FFMA.FTZ R12, R145, UR6, -R4 ;  /* 0x00000006910c7c23 */ /* 0x000fe20008010804 */
[----:B-1----:R-:W-:Y:S02]  /*6140*/  LOP3.LUT R3, R20, UR9, R173, 0x96, !PT ;  /* 0x0000000914037c12 */ /* 0x002fe4000f8e96ad */
[----:B------:R-:W-:Y:S01]  /*6150*/  LOP3.LUT R38, R156, UR12, R13, 0x96, !PT ;  /* 0x0000000c9c267c12 */ /* 0x000fe2000f8e960d */
[----:B------:R1:W-:Y:S01]  /*6160*/  MUFU.EX2 R142, R12 ;  /* 0x0000000c008e7308 */ /* 0x0003e20000000800 */
[----:B------:R-:W-:Y:S01]  /*6170*/  HMMA.16816.F32 R156, R16, R52, R28 ;  /* 0x00000034109c723c */ /* 0x000fe2000000181c */
[----:B------:R-:W-:Y:S01]  /*6180*/  IMAD.WIDE.U32 R10, R3, -0x326172a9, RZ ;  /* 0xcd9e8d57030a7825 */ /* 0x000fe200078e00ff */
[----:B------:R-:W2:Y:S04]  /*6190*/  LDSM.16.MT88.4 R28, [R192+0x7000] ;  /* 0x00700000c01c783b */ /* 0x000ea80000004200 */
[----:B------:R-:W-:-:S02]  /*61a0*/  LOP3.LUT R3, R36, UR22, R11, 0x96, !PT ;  /* 0x0000001624037c12 */ /* 0x000fc4000f8e960b */
[C---:B------:R-:W-:Y:S01]  /*61b0*/  PRMT R15, R10.reuse, 0x7773, RZ ;  /* 0x000077730a0f7816 */ /* 0x040fe200000000ff */
[C---:B------:R-:W-:Y:S01]  /*61c0*/  HMMA.16816.F32 R56, R16.reuse, R42, R112 ;  /* 0x0000002a1038723c */ /* 0x040fe20000001870 */
[C---:B------:R-:W-:Y:S01]  /*61d0*/  PRMT R11, R10.reuse, 0x7772, RZ ;  /* 0x000077720a0b7816 */ /* 0x040fe200000000ff */
[----:B------:R-:W3:Y:S01]  /*61e0*/  LDSM.16.MT88.4 R40, [R196+0x7000] ;  /* 0x00700000c428783b */ /* 0x000ee20000004200 */
[----:B------:R-:W-:Y:S02]  /*61f0*/  PRMT R21, R10, 0x7771, RZ ;  /* 0x000077710a157816 */ /* 0x000fe400000000ff */
[----:B------:R-:W-:Y:S01]  /*6200*/  PRMT R15, R11, 0x5410, R15 ;  /* 0x000054100b0f7816 */ /* 0x000fe2000000000f */
[----:B------:R-:W-:Y:S01]  /*6210*/  FFMA.FTZ R11, R146, UR6, -R4 ;  /* 0x00000006920b7c23 */ /* 0x000fe20008010804 */
[----:B-1----:R-:W-:Y:S01]  /*6220*/  IMAD.MOV.U32 R12, RZ, RZ, R10 ;  /* 0x000000ffff0c7224 */ /* 0x002fe200078e000a */
[C---:B------:R-:W-:Y:S01]  /*6230*/  LOP3.LUT R10, R3.reuse, 0xffff, RZ, 0xc0, !PT ;  /* 0x0000ffff030a7812 */ /* 0x040fe200078ec0ff */
[----:B------:R-:W-:Y:S01]  /*6240*/  HMMA.16816.F32 R48, R16, R50, R132 ;  /* 0x000000321030723c */ /* 0x000fe20000001884 */
[----:B------:R1:W4:Y:S01]  /*6250*/  MUFU.EX2 R141, R11 ;  /* 0x0000000b008d7308 */ /* 0x0003220000000800 */
[----:B------:R-:W-:-:S02]  /*6260*/  LOP3.LUT R14, R3, 0xff, RZ, 0xc0, !PT ;  /* 0x000000ff030e7812 */ /* 0x000fc400078ec0ff */
[----:B------:R-:W-:Y:S01]  /*6270*/  LOP3.LUT R20, R12, 0xff, RZ, 0xc0, !PT ;  /* 0x000000ff0c147812 */ /* 0x000fe200078ec0ff */
[----:B------:R-:W-:Y:S01]  /*6280*/  FFMA.FTZ R12, R147, UR6, -R4 ;  /* 0x00000006930c7c23 */ /* 0x000fe20008010804 */
[----:B------:R-:W-:Y:S02]  /*6290*/  SHF.R.U32.HI R13, RZ, 0x18, R3 ;  /* 0x00000018ff0d7819 */ /* 0x000fe40000011603 */
[----:B------:R-:W-:Y:S01]  /*62a0*/  SHF.R.U32.HI R10, RZ, 0x8, R10 ;  /* 0x00000008ff0a7819 */ /* 0x000fe2000001160a */
[----:B------:R5:W-:Y:S01]  /*62b0*/  MUFU.EX2 R75, R12 ;  /* 0x0000000c004b7308 */ /* 0x000be20000000800 */
[----:B------:R-:W-:Y:S02]  /*62c0*/  HMMA.16816.F32 R52, R16, R54, R116 ;  /* 0x000000361034723c */ /* 0x000fe40000001874 */
[----:B------:R-:W-:Y:S02]  /*62d0*/  PRMT R10, R14, 0x5410, R10 ;  /* 0x000054100e0a7816 */ /* 0x000fe4000000000a */
[----:B-1----:R-:W-:-:S04]  /*62e0*/  PRMT R11, R3, 0x7632, R11 ;  /* 0x00007632030b7816 */ /* 0x002fc8000000000b */
[----:B------:R-:W-:Y:S02]  /*62f0*/  LOP3.LUT R3, R11, 0xff, RZ, 0xc0, !PT ;  /* 0x000000ff0b037812 */ /* 0x000fe400078ec0ff */
[----:B------:R-:W-:Y:S02]  /*6300*/  LOP3.LUT R11, R15, 0xff00ff, RZ, 0xc0, !PT ;  /* 0x00ff00ff0f0b7812 */ /* 0x000fe400078ec0ff */
[----:B-----5:R-:W-:Y:S01]  /*6310*/  PRMT R12, R20, 0x5410, R21 ;  /* 0x00005410140c7816 */ /* 0x020fe20000000015 */
[----:B------:R-:W-:Y:S01]  /*6320*/  FFMA.FTZ R20, R149, UR6, -R0 ;  /* 0x0000000695147c23 */ /* 0x000fe20008010800 */
[----:B------:R-:W-:Y:S01]  /*6330*/  PRMT R21, R3, 0x5410, R13 ;  /* 0x0000541003157816 */ /* 0x000fe2000000000d */
[----:B------:R-:W-:Y:S01]  /*6340*/  FFMA.FTZ R3, R148, UR6, -R4 ;  /* 0x0000000694037c23 */ /* 0x000fe20008010804 */
[----:B------:R-:W-:Y:S01]  /*6350*/  HSET2.LE.AND R11, R11, R6, PT ;  /* 0x000000060b0b7233 */ /* 0x000fe20003803000 */
[----:B------:R-:W-:Y:S01]  /*6360*/  MUFU.EX2 R69, R20 ;  /* 0x0000001400457308 */ /* 0x000fe20000000800 */
[----:B----4-:R-:W-:-:S02]  /*6370*/  F2FP.F16.F32.PACK_AB R15, R141, R142 ;  /* 0x0000008e8d0f723e */ /* 0x010fc400000000ff */
[----:B------:R-:W-:Y:S02]  /*6380*/  F2FP.F16.F32.PACK_AB R13, R154, R153 ;  /* 0x000000999a0d723e */ /* 0x000fe400000000ff */
[----:B------:R-:W-:Y:S01]  /*6390*/  LOP3.LUT R15, R15, R11, RZ, 0xc0, !PT ;  /* 0x0000000b0f0f7212 */ /* 0x000fe200078ec0ff */
[----:B------:R-:W-:Y:S02]  /*63a0*/  FFMA.FTZ R11, R150, UR6, -R0 ;  /* 0x00000006960b7c23 */ /* 0x000fe40008010800 */
[----:B------:R1:W4:Y:S08]  /*63b0*/  MUFU.EX2 R74, R3 ;  /* 0x00000003004a7308 */ /* 0x0003300000000800 */
        /* <DEDUP_REMOVED lines=9> */
[----:B----4-:R-:W-:Y:S01]  /*6450*/  F2FP.F16.F32.PACK_AB R10, R74, R75 ;  /* 0x0000004b4a0a723e */ /* 0x010fe200000000ff */
[----:B------:R1:W-:Y:S02]  /*6460*/  MUFU.EX2 R66, R11 ;  /* 0x0000000b00427308 */ /* 0x0003e40000000800 */
[----:B------:R-:W-:Y:S01]  /*6470*/  IMAD.WIDE.U32 R38, R23, -0x326172a9, RZ ;  /* 0xcd9e8d5717267825 */ /* 0x000fe200078e00ff */
[----:B------:R-:W-:-:S02]  /*6480*/  LOP3.LUT R13, R10, R3, RZ, 0xc0, !PT ;  /* 0x000000030a0d7212 */ /* 0x000fc400078ec0ff */
[----:B------:R-:W-:Y:S02]  /*6490*/  LOP3.LUT R10, R250, UR25, R21, 0x96, !PT ;  /* 0x00000019fa0a7c12 */ /* 0x000fe4000f8e9615 */
[----:B------:R-:W-:-:S03]  /*64a0*/  LOP3.LUT R3, R20, UR24, R39, 0x96, !PT ;  /* 0x0000001814037c12 */ /* 0x000fc6000f8e9627 */
[----:B--2---:R-:W-:Y:S02]  /*64b0*/  HMMA.16816.F32 R84, R12, R30, R84 ;  /* 0x0000001e0c54723c */ /* 0x004fe40000001854 */
[----:B------:R-:W-:-:S04]  /*64c0*/  IMAD.WIDE.U32 R168, R3, -0x2daee0ad, RZ ;  /* 0xd2511f5303a87825 */ /* 0x000fc800078e00ff */
[----:B------:R-:W-:Y:S01]  /*64d0*/  FFMA.FTZ R3, R151, UR6, -R0 ;  /* 0x0000000697037c23 */ /* 0x000fe20008010800 */
[----:B-1----:R-:W-:-:S03]  /*64e0*/  IMAD.WIDE.U32 R10, R10, -0x2daee0ad, RZ ;  /* 0xd2511f530a0a7825 */ /* 0x002fc600078e00ff */
[----:B------:R1:W2:Y:S01]  /*64f0*/  MUFU.EX2 R67, R3 ;  /* 0x0000000300437308 */ /* 0x0002a20000000800 */
[----:B------:R-:W-:Y:S01]  /*6500*/  HMMA.16816.F32 R80, R12, R28, R96 ;  /* 0x0000001c0c50723c */ /* 0x000fe20000001860 */
[----:B------:R-:W-:-:S05]  /*6510*/  LOP3.LUT R16, R22, UR10, R11, 0x96, !PT ;  /* 0x0000000a16107c12 */ /* 0x000fca000f8e960b */
[----:B------:R-:W-:Y:S02]  /*6520*/  IMAD.WIDE.U32 R22, R16, -0x326172a9, RZ ;  /* 0xcd9e8d5710167825 */ /* 0x000fe400078e00ff */
[----:B------:R-:W-:Y:S01]  /*6530*/  HMMA.16816.F32 R96, R12, R24, R128 ;  /* 0x000000180c60723c */ /* 0x000fe20000001880 */
[----:B-1----:R-:W-:Y:S01]  /*6540*/  LOP3.LUT R3, R10, UR9, R169, 0x96, !PT ;  /* 0x000000090a037c12 */ /* 0x002fe2000f8e96a9 */
[----:B------:R-:W-:-:S06]  /*6550*/  FFMA.FTZ R10, R176, UR6, -R2 ;  /* 0x00000006b00a7c23 */ /* 0x000fcc0008010802 */
[C---:B------:R-:W-:Y:S01]  /*6560*/  HMMA.16816.F32 R112, R12.reuse, R32, R136 ;  /* 0x000000200c70723c */ /* 0x040fe20000001888 */
[----:B------:R1:W-:Y:S07]  /*6570*/  MUFU.EX2 R47, R10 ;  /* 0x0000000a002f7308 */ /* 0x0003ee0000000800 */
[C---:B---3--:R-:W-:Y:S01]  /*6580*/  HMMA.16816.F32 R128, R12.reuse, R40, R120 ;  /* 0x000000280c80723c */ /* 0x048fe20000001878 */
[----:B------:R-:W-:Y:S07]  /*6590*/  LDSM.16.MT88.4 R120, [R193+0x7800] ;  /* 0x00780000c178783b */ /* 0x000fee0000004200 */
        /* <DEDUP_REMOVED lines=16> */
[----:B------:R-:W-:Y:S01]  /*66a0*/  LOP3.LUT R20, R20, 0xff00ff, RZ, 0xc0, !PT ;  /* 0x00ff00ff14147812 */ /* 0x000fe200078ec0ff */
[----:B------:R-:W-:Y:S01]  /*66b0*/  FFMA.FTZ R12, R224, UR6, -R4 ;  /* 0x00000006e00c7c23 */ /* 0x000fe20008010804 */
[----:B------:R-:W-:Y:S03]  /*66c0*/  LDSM.16.MT88.4 R104, [R197+0x7800] ;  /* 0x00780000c568783b */ /* 0x000fe60000004200 */
[----:B------:R5:W4:Y:S01]  /*66d0*/  MUFU.EX2 R45, R16 ;  /* 0x00000010002d7308 */ /* 0x000b220000000800 */
[----:B-1----:R-:W-:-:S04]  /*66e0*/  LOP3.LUT R3, R22, UR22, R11, 0x96, !PT ;  /* 0x0000001616037c12 */ /* 0x002fc8000f8e960b */
[C---:B------:R-:W-:Y:S02]  /*66f0*/  LOP3.LUT R18, R3.reuse, 0xff, RZ, 0xc0, !PT ;  /* 0x000000ff03127812 */ /* 0x040fe400078ec0ff */
[C---:B------:R-:W-:Y:S02]  /*6700*/  PRMT R11, R3.reuse, 0x7632, R11 ;  /* 0x00007632030b7816 */ /* 0x040fe4000000000b */
[----:B---3--:R-:W-:Y:S02]  /*6710*/  LOP3.LUT R10, R3, 0xffff, RZ, 0xc0, !PT ;  /* 0x0000ffff030a7812 */ /* 0x008fe400078ec0ff */
[----:B------:R-:W-:Y:S02]  /*6720*/  SHF.R.U32.HI R17, RZ, 0x18, R3 ;  /* 0x00000018ff117819 */ /* 0x000fe40000011603 */
[----:B------:R-:W-:Y:S02]  /*6730*/  HSET2.LE.AND R3, R19, R6, PT ;  /* 0x0000000613037233 */ /* 0x000fe40003803000 */
[----:B------:R-:W-:-:S02]  /*6740*/  LOP3.LUT R11, R11, 0xff, RZ, 0xc0, !PT ;  /* 0x000000ff0b0b7812 */ /* 0x000fc400078ec0ff */
[----:B-----5:R-:W-:Y:S02]  /*6750*/  SHF.R.U32.HI R16, RZ, 0x8, R10 ;  /* 0x00000008ff107819 */ /* 0x020fe4000001160a */
[----:B--2---:R-:W-:Y:S02]  /*6760*/  F2FP.F16.F32.PACK_AB R10, R67, R66 ;  /* 0x00000042430a723e */ /* 0x004fe400000000ff */
        /* <DEDUP_REMOVED lines=11> */
[----:B------:R-:W-:-:S02]  /*6820*/  F2FP.F16.F32.PACK_AB R20, R45, R47 ;  /* 0x0000002f2d14723e */ /* 0x000fc400000000ff */
[----:B------:R-:W-:Y:S02]  /*6830*/  LOP3.LUT R10, R44, UR23, R37, 0x96, !PT ;  /* 0x000000172c0a7c12 */ /* 0x000fe4000f8e9625 */
[----:B------:R-:W-:Y:S02]  /*6840*/  LOP3.LUT R16, R16, R11, RZ, 0xc0, !PT ;  /* 0x0000000b10107212 */ /* 0x000fe400078ec0ff */
[----:B------:R-:W-:Y:S01]  /*6850*/  LOP3.LUT R17, R20, R17, RZ, 0xc0, !PT ;  /* 0x0000001114117212 */ /* 0x000fe200078ec0ff */
[----:B------:R-:W-:-:S04]  /*6860*/  IMAD.WIDE.U32 R10, R10, -0x2daee0ad, RZ ;  /* 0xd2511f530a0a7825 */ /* 0x000fc800078e00ff */
[----:B------:R-:W-:Y:S01]  /*6870*/  IMAD.MOV.U32 R14, RZ, RZ, R10 ;  /* 0x000000ffff0e7224 */ /* 0x000fe200078e000a */
[----:B------:R-:W-:Y:S01]  /*6880*/  PRMT R22, R10, 0x7771, RZ ;  /* 0x000077710a167816 */ /* 0x000fe200000000ff */
[C---:B------:R-:W-:Y:S01]  /*6890*/  HMMA.16816.F32 R108, R16.reuse, R30, R60 ;  /* 0x0000001e106c723c */ /* 0x040fe2000000183c */
[----:B-1----:R-:W-:Y:S01]  /*68a0*/  FFMA.FTZ R3, R188, UR6, -R5 ;  /* 0x00000006bc037c23 */ /* 0x002fe20008010805 */
[C---:B------:R-:W-:Y:S02]  /*68b0*/  PRMT R21, R10.reuse, 0x7773, RZ ;  /* 0x000077730a157816 */ /* 0x040fe400000000ff */
[----:B------:R-:W-:Y:S01]  /*68c0*/  PRMT R13, R10, 0x7772, RZ ;  /* 0x000077720a0d7816 */ /* 0x000fe200000000ff */
[----:B------:R1:W2:Y:S03]  /*68d0*/  MUFU.EX2 R46, R3 ;  /* 0x00000003002e7308 */ /* 0x0002a60000000800 */
[----:B------:R-:W-:Y:S01]  /*68e0*/  HMMA.16816.F32 R92, R16, R28, R92 ;  /* 0x0000001c105c723c */ /* 0x000fe2000000185c */
[----:B------:R-:W-:-:S04]  /*68f0*/  PRMT R13, R13, 0x5410, R21 ;  /* 0x000054100d0d7816 */ /* 0x000fc80000000015 */
[----:B------:R-:W-:Y:S03]  /*6900*/  MUFU.EX2 R29, R12 ;  /* 0x0000000c001d7308 */ /* 0x000fe60000000800 */
[----:B------:R-:W-:Y:S01]  /*6910*/  HMMA.16816.F32 R56, R16, R26, R56 ;  /* 0x0000001a1038723c */ /* 0x000fe20000001838 */
[----:B-1----:R-:W-:-:S07]  /*6920*/  FFMA.FTZ R3, R186, UR6, -R5 ;  /* 0x00000006ba037c23 */ /* 0x002fce0008010805 */
[C---:B------:R-:W-:Y:S01]  /*6930*/  HMMA.16816.F32 R60, R16.reuse, R24, R88 ;  /* 0x00000018103c723c */ /* 0x040fe20000001858 */
[----:B------:R-:W1:Y:S01]  /*6940*/  LDSM.16.MT88.4 R88, [R192+0x7800] ;  /* 0x00780000c058783b */ /* 0x000e620000004200 */
[----:B------:R3:W-:Y:S06]  /*6950*/  MUFU.EX2 R39, R3 ;  /* 0x0000000300277308 */ /* 0x0007ec0000000800 */
[C---:B------:R-:W-:Y:S08]  /*6960*/  HMMA.16816.F32 R148, R16.reuse, R32, R76 ;  /* 0x000000201094723c */ /* 0x040ff0000000184c */
[----:B------:R-:W-:Y:S01]  /*6970*/  HMMA.16816.F32 R48, R16, R34, R48 ;  /* 0x000000221030723c */ /* 0x000fe20000001830 */
[----:B---3--:R-:W-:Y:S01]  /*6980*/  FFMA.FTZ R3, R182, UR6, -R5 ;  /* 0x00000006b6037c23 */ /* 0x008fe20008010805 */
[----:B------:R-:W-:-:S03]  /*6990*/  FFMA.FTZ R5, R216, UR6, -R4 ;  /* 0x00000006d8057c23 */ /* 0x000fc60008010804 */
[----:B------:R3:W-:Y:S03]  /*69a0*/  MUFU.EX2 R31, R3 ;  /* 0x00000003001f7308 */ /* 0x0007e60000000800 */
[C---:B------:R-:W-:Y:S05]  /*69b0*/  HMMA.16816.F32 R124, R16.reuse, R40, R156 ;  /* 0x00000028107c723c */ /* 0x040fea000000189c */
[----:B------:R4:W-:Y:S03]  /*69c0*/  MUFU.EX2 R28, R5 ;  /* 0x00000005001c7308 */ /* 0x0009e60000000800 */
[----:B------:R-:W-:Y:S01]  /*69d0*/  HMMA.16816.F32 R52, R16, R42, R52 ;  /* 0x0000002a1034723c */ /* 0x000fe20000001834 */
[----:B------:R-:W5:Y:S01]  /*69e0*/  LDSM.16.MT88.4 R16, [R196+0x7800] ;  /* 0x00780000c410783b */ /* 0x000f620000004200 */
[----:B---3--:R-:W-:-:S04]  /*69f0*/  LOP3.LUT R3, R172, UR7, R11, 0x96, !PT ;  /* 0x00000007ac037c12 */ /* 0x008fc8000f8e960b */
[C---:B------:R-:W-:Y:S02]  /*6a00*/  LOP3.LUT R10, R3.reuse, 0xffff, RZ, 0xc0, !PT ;  /* 0x0000ffff030a7812 */ /* 0x040fe400078ec0ff */
[C---:B------:R-:W-:Y:S01]  /*6a10*/  LOP3.LUT R20, R3.reuse, 0xff, RZ, 0xc0, !PT ;  /* 0x000000ff03147812 */ /* 0x040fe200078ec0ff */
[--C-:B----4-:R-:W-:Y:S01]  /*6a20*/  FFMA.FTZ R5, R220, UR6, -R4.reuse ;  /* 0x00000006dc057c23 */ /* 0x110fe20008010804 */
[----:B------:R-:W-:Y:S01]  /*6a30*/  PRMT R11, R3, 0x7632, R11 ;  /* 0x00007632030b7816 */ /* 0x000fe2000000000b */
[----:B------:R-:W-:Y:S01]  /*6a40*/  FFMA.FTZ R4, R209, UR6, -R4 ;  /* 0x00000006d1047c23 */ /* 0x000fe20008010804 */
[----:B------:R-:W-:Y:S01]  /*6a50*/  SHF.R.U32.HI R15, RZ, 0x18, R3 ;  /* 0x00000018ff0f7819 */ /* 0x000fe20000011603 */
[----:B------:R3:W4:Y:S01]  /*6a60*/  MUFU.EX2 R30, R5 ;  /* 0x00000005001e7308 */ /* 0x0007220000000800 */
[----:B------:R-:W-:-:S04]  /*6a70*/  LOP3.LUT R3, R14, 0xff, RZ, 0xc0, !PT ;  /* 0x000000ff0e037812 */ /* 0x000fc800078ec0ff */
[----:B------:R-:W-:-:S03]  /*6a80*/  PRMT R12, R3, 0x5410, R22 ;  /* 0x00005410030c7816 */ /* 0x000fc60000000016 */
[----:B------:R2:W1:Y:S01]  /*6a90*/  MUFU.EX2 R27, R4 ;  /* 0x00000004001b7308 */ /* 0x0004620000000800 */
[----:B---3--:R-:W-:Y:S02]  /*6aa0*/  SHF.R.U32.HI R5, RZ, 0x8, R10 ;  /* 0x00000008ff057819 */ /* 0x008fe4000001160a */
[----:B------:R-:W-:Y:S01]  /*6ab0*/  LOP3.LUT R10, R11, 0xff, RZ, 0xc0, !PT ;  /* 0x000000ff0b0a7812 */ /* 0x000fe200078ec0ff */
[----:B------:R-:W-:Y:S01]  /*6ac0*/  FFMA.FTZ R11, R234, UR6, -R0 ;  /* 0x00000006ea0b7c23 */ /* 0x000fe20008010800 */
[----:B------:R-:W-:Y:S02]  /*6ad0*/  PRMT R3, R20, 0x5410, R5 ;  /* 0x0000541014037816 */ /* 0x000fe40000000005 */
[----:B------:R-:W-:Y:S01]  /*6ae0*/  PRMT R5, R10, 0x5410, R15 ;  /* 0x000054100a057816 */ /* 0x000fe2000000000f */
[----:B------:R-:W-:Y:S01]  /*6af0*/  MUFU.EX2 R25, R11 ;  /* 0x0000000b00197308 */ /* 0x000fe20000000800 */
[----:B--2---:R-:W-:Y:S02]  /*6b00*/  F2FP.F16.F32.PACK_AB R4, R46, R36 ;  /* 0x000000242e04723e */ /* 0x004fe400000000ff */
[----:B------:R-:W-:-:S02]  /*6b10*/  HSET2.LE.AND R3, R3, R6, PT ;  /* 0x0000000603037233 */ /* 0x000fc40003803000 */
[--C-:B------:R-:W-:Y:S02]  /*6b20*/  HSET2.LE.AND R5, R5, R6.reuse, PT ;  /* 0x0000000605057233 */ /* 0x100fe40003803000 */
[----:B----4-:R-:W-:Y:S02]  /*6b30*/  F2FP.F16.F32.PACK_AB R10, R30, R28 ;  /* 0x0000001c1e0a723e */ /* 0x010fe400000000ff */
[----:B------:R-:W-:Y:S02]  /*6b40*/  LOP3.LUT R132, R4, R3, RZ, 0xc0, !PT ;  /* 0x0000000304847212 */ /* 0x000fe400078ec0ff */
[----:B------:R-:W-:Y:S02]  /*6b50*/  LOP3.LUT R4, R13, 0xff00ff, RZ, 0xc0, !PT ;  /* 0x00ff00ff0d047812 */ /* 0x000fe400078ec0ff */
[----:B------:R-:W-:Y:S01]  /*6b60*/  LOP3.LUT R133, R10, R5, RZ, 0xc0, !PT ;  /* 0x000000050a857212 */ /* 0x000fe200078ec0ff */
[----:B------:R-:W-:Y:S01]  /*6b70*/  FFMA.FTZ R10, R217, UR6, -R0 ;  /* 0x00000006d90a7c23 */ /* 0x000fe20008010800 */
[----:B------:R-:W-:-:S02]  /*6b80*/  HSET2.LE.AND R3, R12, R6, PT ;  /* 0x000000060c037233 */ /* 0x000fc40003803000 */
[----:B------:R-:W-:Y:S01]  /*6b90*/  HSET2.LE.AND R5, R4, R6, PT ;  /* 0x0000000604057233 */ /* 0x000fe20003803000 */
[----:B------:R1:W-:Y:S01]  /*6ba0*/  MUFU.EX2 R26, R10 ;  /* 0x0000000a001a7308 */ /* 0x0003e20000000800 */
[----:B------:R-:W-:-:S04]  /*6bb0*/  F2FP.F16.F32.PACK_AB R4, R31, R39 ;  /* 0x000000271f04723e */ /* 0x000fc800000000ff */
[----:B------:R-:W-:Y:S01]  /*6bc0*/  LOP3.LUT R134, R4, R3, RZ, 0xc0, !PT ;  /* 0x0000000304867212 */ /* 0x000fe200078ec0ff */
[--C-:B------:R-:W-:Y:S01]  /*6bd0*/  FFMA.FTZ R3, R222, UR6, -R0.reuse ;  /* 0x00000006de037c23 */ /* 0x100fe20008010800 */
[----:B------:R-:W-:-:S03]  /*6be0*/  FFMA.FTZ R0, R221, UR6, -R0 ;  /* 0x00000006dd007c23 */ /* 0x000fc60008010800 */
[----:B------:R2:W-:Y:S01]  /*6bf0*/  MUFU.EX2 R22, R3 ;  /* 0x0000000300167308 */ /* 0x0005e20000000800 */
[----:B-1----:R-:W-:-:S07]  /*6c00*/  F2FP.F16.F32.PACK_AB R10, R27, R29 ;  /* 0x0000001d1b0a723e */ /* 0x002fce00000000ff */
[----:B------:R1:W-:Y:S01]  /*6c10*/  MUFU.EX2 R24, R0 ;  /* 0x0000000000187308 */ /* 0x0003e20000000800 */
[----:B------:R-:W-:Y:S01]  /*6c20*/  LOP3.LUT R135, R10, R5, RZ, 0xc0, !PT ;  /* 0x000000050a877212 */ /* 0x000fe200078ec0ff */
[----:B--2---:R-:W-:-:S06]  /*6c30*/  FFMA.FTZ R3, R239, UR6, -R2 ;  /* 0x00000006ef037c23 */ /* 0x004fcc0008010802 */
[----:B------:R-:W-:Y:S01]  /*6c40*/  HMMA.16816.F32 R80, R132, R88, R80 ;  /* 0x000000588450723c */ /* 0x000fe20000001850 */
[----:B------:R2:W-:Y:S01]  /*6c50*/  MUFU.EX2 R15, R3 ;  /* 0x00000003000f7308 */ /* 0x0005e20000000800 */
[----:B-1----:R-:W-:-:S06]  /*6c60*/  LOP3.LUT R0, R38, UR23, R23, 0x96, !PT ;  /* 0x0000001726007c12 */ /* 0x002fcc000f8e9617 */
[----:B------:R-:W-:Y:S01]  /*6c70*/  HMMA.16816.F32 R84, R132, R90, R84 ;  /* 0x0000005a8454723c */ /* 0x000fe20000001854 */
[----:B------:R-:W-:-:S04]  /*6c80*/  IMAD.WIDE.U32 R4, R0, -0x2daee0ad, RZ ;  /* 0xd2511f5300047825 */ /* 0x000fc800078e00ff */
[----:B------:R-:W-:Y:S01]  /*6c90*/  IMAD.MOV.U32 R11, RZ, RZ, R4 ;  /* 0x000000ffff0b7224 */ /* 0x000fe200078e0004 */
[----:B------:R-:W-:Y:S02]  /*6ca0*/  LOP3.LUT R0, R168, UR7, R5, 0x96, !PT ;  /* 0x00000007a8007c12 */ /* 0x000fe4000f8e9605 */
[C---:B------:R-:W-:Y:S01]  /*6cb0*/  HMMA.16816.F32 R96, R132.reuse, R104, R96 ;  /* 0x000000688460723c */ /* 0x040fe20000001860 */
[C---:B------:R-:W-:Y:S01]  /*6cc0*/  PRMT R10, R4.reuse, 0x7773, RZ ;  /* 0x00007773040a7816 */ /* 0x040fe200000000ff */
[--C-:B--2---:R-:W-:Y:S01]  /*6cd0*/  FFMA.FTZ R3, R225, UR6, -R2.reuse ;  /* 0x00000006e1037c23 */ /* 0x104fe20008010802 */
[C---:B------:R-:W-:Y:S02]  /*6ce0*/  PRMT R5, R4.reuse, 0x7772, RZ ;  /* 0x0000777204057816 */ /* 0x040fe400000000ff */
[----:B------:R-:W-:Y:S01]  /*6cf0*/  PRMT R13, R4, 0x7771, RZ ;  /* 0x00007771040d7816 */ /* 0x000fe200000000ff */
[----:B------:R1:W-:Y:S01]  /*6d00*/  MUFU.EX2 R21, R3 ;  /* 0x0000000300157308 */ /* 0x0003e20000000800 */
[----:B------:R-:W-:Y:S01]  /*6d10*/  FFMA.FTZ R4, R233, UR6, -R2 ;  /* 0x00000006e9047c23 */ /* 0x000fe20008010802 */
[----:B------:R-:W-:Y:S01]  /*6d20*/  LOP3.LUT R12, R11, 0xff, RZ, 0xc0, !PT ;  /* 0x000000ff0b0c7812 */ /* 0x000fe200078ec0ff */
[----:B------:R-:W-:Y:S01]  /*6d30*/  HMMA.16816.F32 R100, R132, R106, R100 ;  /* 0x0000006a8464723c */ /* 0x000fe20000001864 */
[----:B------:R-:W-:-:S02]  /*6d40*/  PRMT R5, R5, 0x5410, R10 ;  /* 0x0000541005057816 */ /* 0x000fc4000000000a */
[C---:B------:R-:W-:Y:S02]  /*6d50*/  LOP3.LUT R11, R0.reuse, 0xff, RZ, 0xc0, !PT ;  /* 0x000000ff000b7812 */ /* 0x040fe400078ec0ff */
[----:B------:R2:W-:Y:S01]  /*6d60*/  MUFU.EX2 R14, R4 ;  /* 0x00000004000e7308 */ /* 0x0005e20000000800 */
[----:B------:R-:W-:Y:S02]  /*6d70*/  SHF.R.U32.HI R10, RZ, 0x18, R0 ;  /* 0x00000018ff0a7819 */ /* 0x000fe40000011600 */
[----:B------:R-:W-:Y:S01]  /*6d80*/  HMMA.16816.F32 R112, R132, R120, R112 ;  /* 0x000000788470723c */ /* 0x000fe20000001870 */
[----:B-1----:R-:W-:Y:S01]  /*6d90*/  FFMA.FTZ R3, R229, UR6, -R2 ;  /* 0x00000006e5037c23 */ /* 0x002fe20008010802 */
[----:B------:R-:W-:-:S06]  /*6da0*/  LOP3.LUT R2, R0, 0xffff, RZ, 0xc0, !PT ;  /* 0x0000ffff00027812 */ /* 0x000fcc00078ec0ff */
[----:B------:R-:W-:Y:S01]  /*6db0*/  HMMA.16816.F32 R116, R132, R122, R116 ;  /* 0x0000007a8474723c */ /* 0x000fe20000001874 */
[----:B------:R1:W3:Y:S01]  /*6dc0*/  MUFU.EX2 R20, R3 ;  /* 0x0000000300147308 */ /* 0x0002e20000000800 */
[----:B--2---:R-:W-:Y:S02]  /*6dd0*/  SHF.R.U32.HI R4, RZ, 0x8, R2 ;  /* 0x00000008ff047819 */ /* 0x004fe40000011602 */
[----:B------:R-:W-:-:S04]  /*6de0*/  LOP3.LUT R2, R5, 0xff00ff, RZ, 0xc0, !PT ;  /* 0x00ff00ff05027812 */ /* 0x000fc800078ec0ff */
[----:B-----5:R-:W-:Y:S01]  /*6df0*/  HMMA.16816.F32 R128, R132, R16, R128 ;  /* 0x000000108480723c */ /* 0x020fe20000001880 */
[----:B------:R-:W-:Y:S02]  /*6e00*/  PRMT R5, R11, 0x5410, R4 ;  /* 0x000054100b057816 */ /* 0x000fe40000000004 */
[----:B------:R-:W-:-:S05]  /*6e10*/  HSET2.LE.AND R4, R2, R6, PT ;  /* 0x0000000602047233 */ /* 0x000fca0003803000 */
[----:B------:R-:W-:Y:S01]  /*6e20*/  HMMA.16816.F32 R132, R132, R18, R144 ;  /* 0x000000128484723c */ /* 0x000fe20000001890 */
[----:B-1----:R-:W-:Y:S02]  /*6e30*/  PRMT R3, R0, 0x7632, R3 ;  /* 0x0000763200037816 */ /* 0x002fe40000000003 */
[----:B------:R-:W-:Y:S02]  /*6e40*/  PRMT R0, R12, 0x5410, R13 ;  /* 0x000054100c007816 */ /* 0x000fe4000000000d */
[----:B------:R-:W-:Y:S02]  /*6e50*/  LOP3.LUT R3, R3, 0xff, RZ, 0xc0, !PT ;  /* 0x000000ff03037812 */ /* 0x000fe400078ec0ff */
[----:B---3--:R-:W-:Y:S02]  /*6e60*/  F2FP.F16.F32.PACK_AB R2, R20, R21 ;  /* 0x000000151402723e */ /* 0x008fe400000000ff */
[----:B------:R-:W-:Y:S02]  /*6e70*/  PRMT R11, R3, 0x5410, R10 ;  /* 0x00005410030b7816 */ /* 0x000fe4000000000a */
[----:B------:R-:W-:-:S02]  /*6e80*/  HSET2.LE.AND R0, R0, R6, PT ;  /* 0x0000000600007233 */ /* 0x000fc40003803000 */
[----:B------:R-:W-:Y:S02]  /*6e90*/  F2FP.F16.F32.PACK_AB R3, R24, R22 ;  /* 0x000000161803723e */ /* 0x000fe400000000ff */
[--C-:B------:R-:W-:Y:S02]  /*6ea0*/  HSET2.LE.AND R10, R5, R6.reuse, PT ;  /* 0x00000006050a7233 */ /* 0x100fe40003803000 */
[----:B------:R-:W-:Y:S02]  /*6eb0*/  HSET2.LE.AND R6, R11, R6, PT ;  /* 0x000000060b067233 */ /* 0x000fe40003803000 */
[----:B------:R-:W-:Y:S01]  /*6ec0*/  LOP3.LUT R138, R3, R0, RZ, 0xc0, !PT ;  /* 0x00000000038a7212 */ /* 0x000fe200078ec0ff */
[----:B------:R-:W-:Y:S01]  /*6ed0*/  FADD.FTZ R3, R238, R235 ;  /* 0x000000ebee037221 */ /* 0x000fe20000010000 */
[----:B------:R-:W-:Y:S02]  /*6ee0*/  F2FP.F16.F32.PACK_AB R0, R14, R15 ;  /* 0x0000000f0e00723e */ /* 0x000fe400000000ff */
[----:B------:R-:W-:Y:S01]  /*6ef0*/  LOP3.LUT R139, R2, R4, RZ, 0xc0, !PT ;  /* 0x00000004028b7212 */ /* 0x000fe200078ec0ff */
[----:B------:R-:W-:Y:S01]  /*6f00*/  FADD.FTZ R2, R223, R219 ;  /* 0x000000dbdf027221 */ /* 0x000fe20000010000 */
[----:B------:R-:W-:Y:S01]  /*6f10*/  F2FP.F16.F32.PACK_AB R5, R26, R25 ;  /* 0x000000191a05723e */ /* 0x000fe200000000ff */
        /* <DEDUP_REMOVED lines=62> */
[----:B------:R1:W-:Y:S04]  /*7300*/  STL [R1+0x8], R239 ;  /* 0x000008ef01007387 */ /* 0x0003e80000100800 */
[----:B------:R1:W-:Y:S03]  /*7310*/  STL [R1+0xc], R235 ;  /* 0x00000ceb01007387 */ /* 0x0003e60000100800 */
[C---:B------:R-:W-:Y:S01]  /*7320*/  HMMA.16816.F32 R92, R136.reuse, R104, R60 ;  /* 0x00000068885c723c */ /* 0x040fe2000000183c */
[----:B------:R1:W-:Y:S04]  /*7330*/  STL [R1+0x10], R238 ;  /* 0x000010ee01007387 */ /* 0x0003e80000100800 */
[----:B------:R1:W-:Y:S03]  /*7340*/  STL [R1+0x14], R209 ;  /* 0x000014d101007387 */ /* 0x0003e60000100800 */
[C---:B------:R-:W-:Y:S08]  /*7350*/  HMMA.16816.F32 R108, R136.reuse, R120, R148 ;  /* 0x00000078886c723c */ /* 0x040ff00000001894 */
[C---:B------:R-:W-:Y:S08]  /*7360*/  HMMA.16816.F32 R104, R136.reuse, R106, R56 ;  /* 0x0000006a8868723c */ /* 0x040ff00000001838 */
[C---:B------:R-:W-:Y:S08]  /*7370*/  HMMA.16816.F32 R120, R136.reuse, R122, R48 ;  /* 0x0000007a8878723c */ /* 0x040ff00000001830 */
[C---:B------:R-:W-:Y:S08]  /*7380*/  HMMA.16816.F32 R124, R136.reuse, R16, R124 ;  /* 0x00000010887c723c */ /* 0x040ff0000000187c */
[----:B------:R-:W-:Y:S01]  /*7390*/  HMMA.16816.F32 R136, R136, R18, R52 ;  /* 0x000000128888723c */ /* 0x000fe20000001834 */
[----:B------:R-:W-:-:S04]  /*73a0*/  NOP ;  /* 0x0000000000007918 */ /* 0x000fc80000000000 */
[----:B-1----:R-:W-:-:S15]  /*73b0*/  @!P0 BRA `(.L_x_2066) ;  /* 0x0000009400448947 */ /* 0x002fde0003800000 */
[----:B------:R-:W2:Y:S04]  /*73c0*/  LDL R176, [R1] ;  /* 0x0000000001b07983 */ /* 0x000ea80000100800 */
[----:B------:R-:W3:Y:S01]  /*73d0*/  LDL R167, [R1+0x4] ;  /* 0x0000040001a77983 */ /* 0x000ee20000100800 */
[----:B------:R-:W-:Y:S01]  /*73e0*/  VIADD R232, R241, 0xfffffffe ;  /* 0xfffffffef1e87836 */ /* 0x000fe20000000000 */
[----:B------:R-:W-:-:S04]  /*73f0*/  DEPBAR.LE SB0, 0x0 ;  /* 0x000080000000791a */ /* 0x000fc80000000000 */
[----:B------:R-:W-:Y:S01]  /*7400*/  IMAD.WIDE.U32 R4, R232, R214, RZ ;  /* 0x000000d6e8047225 */ /* 0x000fe200078e00ff */
[----:B------:R-:W-:-:S03]  /*7410*/  SHF.L.U64.HI R234, R214, 0x4, R215 ;  /* 0x00000004d6ea7819 */ /* 0x000fc600000102d7 */
[----:B------:R-:W-:Y:S02]  /*7420*/  IMAD.SHL.U32 R233, R214, 0x10, RZ ;  /* 0x00000010d6e97824 */ /* 0x000fe400078e00ff */
[----:B------:R-:W-:Y:S01]  /*7430*/  IMAD R3, R232, R215, R5 ;  /* 0x000000d7e8037224 */ /* 0x000fe200078e0205 */
[----:B------:R-:W-:Y:S02]  /*7440*/  BAR.SYNC.DEFER_BLOCKING 0x0 ;  /* 0x0000000000007b1d */ /* 0x000fe40000010000 */
[----:B------:R-:W-:-:S04]  /*7450*/  LEA R0, P0, R4, R233, 0x6 ;  /* 0x000000e904007211 */ /* 0x000fc800078030ff */
[----:B------:R-:W-:Y:S02]  /*7460*/  LEA.HI.X R2, R4, R234, R3, 0x6, P0 ;  /* 0x000000ea04027211 */ /* 0x000fe400000f3403 */
[----:B------:R-:W-:Y:S02]  /*7470*/  IADD3 R5, P1, PT, R0, R233, RZ ;  /* 0x000000e900057210 */ /* 0x000fe40007f3e0ff */
[----:B------:R-:W-:-:S03]  /*7480*/  LEA R6, P0, R214, R0, 0x5 ;  /* 0x00000000d6067211 */ /* 0x000fc600078028ff */
[----:B------:R-:W-:Y:S01]  /*7490*/  IMAD.X R11, R2, 0x1, R234, P1 ;  /* 0x00000001020b7824 */ /* 0x000fe200008e06ea */
[----:B------:R-:W-:Y:S02]  /*74a0*/  LEA.HI.X R18, R214, R2, R215, 0x5, P0 ;  /* 0x00000002d6127211 */ /* 0x000fe400000f2cd7 */
[-C--:B--2---:R-:W-:Y:S02]  /*74b0*/  LEA R16, P3, R4, R176.reuse, 0x7 ;  /* 0x000000b004107211 */ /* 0x084fe400078638ff */
[-C--:B------:R-:W-:Y:S02]  /*74c0*/  LEA R14, P2, R0, R176.reuse, 0x1 ;  /* 0x000000b0000e7211 */ /* 0x080fe400078408ff */
[-C--:B------:R-:W-:Y:S01]  /*74d0*/  LEA R12, P1, R5, R176.reuse, 0x1 ;  /* 0x000000b0050c7211 */ /* 0x080fe200078208ff */
[----:B---3--:R-:W-:Y:S01]  /*74e0*/  IMAD.MOV.U32 R229, RZ, RZ, R167 ;  /* 0x000000ffffe57224 */ /* 0x008fe200078e00a7 */
[----:B------:R-:W-:Y:S02]  /*74f0*/  LEA R10, P0, R6, R176, 0x1 ;  /* 0x000000b0060a7211 */ /* 0x000fe400078008ff */
[----:B------:R-:W-:-:S02]  /*7500*/  LEA.HI.X R17, R4, R252, R3, 0x7, P3 ;  /* 0x000000fc04117211 */ /* 0x000fc400018f3c03 */
[-C--:B------:R-:W-:Y:S01]  /*7510*/  LEA.HI.X R15, R0, R252.reuse, R2, 0x1, P2 ;  /* 0x000000fc000f7211 */ /* 0x080fe200010f0c02 */
[----:B------:R-:W-:Y:S01]  /*7520*/  VIADD R0, R241, 0xffffffff ;  /* 0xfffffffff1007836 */ /* 0x000fe20000000000 */
[-C--:B------:R-:W-:Y:S01]  /*7530*/  LEA.HI.X R13, R5, R252.reuse, R11, 0x1, P1 ;  /* 0x000000fc050d7211 */ /* 0x080fe200008f0c0b */
[----:B------:R-:W-:Y:S01]  /*7540*/  @!PT LDS RZ, [RZ] ;  /* 0x00000000fffff984 */ /* 0x000fe20000000800 */
[----:B------:R-:W-:Y:S01]  /*7550*/  @!PT LDS RZ, [RZ] ;  /* 0x00000000fffff984 */ /* 0x000fe20000000800 */
[----:B------:R-:W-:Y:S01]  /*7560*/  @!PT LDS RZ, [RZ] ;  /* 0x00000000fffff984 */ /* 0x000fe20000000800 */
[----:B------:R-:W-:Y:S01]  /*7570*/  LDGSTS.E.BYPASS.LTC128B.128 [R213+0x6000], desc[UR18][R16.64] ;  /* 0x0600000010d57fae */ /* 0x000fe2000b981a12 */
[----:B------:R-:W-:Y:S01]  /*7580*/  LEA.HI.X R11, R6, R252, R18, 0x1, P0 ;  /* 0x000000fc060b7211 */ /* 0x000fe200000f0c12 */
[----:B------:R-:W-:Y:S02]  /*7590*/  IMAD R0, R0, 0x40, R229 ;  /* 0x0000004000007824 */ /* 0x000fe400078e02e5 */
[----:B------:R-:W-:Y:S02]  /*75a0*/  LDGSTS.E.BYPASS.LTC128B.128 [R213+0x6800], desc[UR18][R14.64] ;  /* 0x068000000ed57fae */ /* 0x000fe4000b981a12 */
[C---:B------:R-:W-:Y:S02]  /*75b0*/  VIADD R2, R0.reuse, 0xffffffc0 ;  /* 0xffffffc000027836 */ /* 0x040fe40000000000 */
[----:B------:R1:W-:Y:S01]  /*75c0*/  LDGSTS.E.BYPASS.LTC128B.128 [R213+0x7000], desc[UR18][R12.64] ;  /* 0x070000000cd57fae */ /* 0x0003e2000b981a12 */
[----:B------:R-:W-:-:S02]  /*75d0*/  VIADD R6, R0, 0xffffffe0 ;  /* 0xffffffe000067836 */ /* 0x000fc40000000000 */
[-C--:B------:R-:W-:Y:S01]  /*75e0*/  ISETP.GT.AND P3, PT, R8, R2.reuse, PT ;  /* 0x000000020800720c */ /* 0x080fe20003f64270 */
[----:B------:R2:W-:Y:S01]  /*75f0*/  LDGSTS.E.BYPASS.LTC128B.128 [R213+0x7800], desc[UR18][R10.64] ;  /* 0x078000000ad57fae */ /* 0x0005e2000b981a12 */
[-C--:B------:R-:W-:Y:S01]  /*7600*/  ISETP.GT.AND P4, PT, R9, R2.reuse, PT ;  /* 0x000000020900720c */ /* 0x080fe20003f84270 */
[----:B------:R-:W-:Y:S01]  /*7610*/  VIADD R5, R0, 0xffffffe1 ;  /* 0xffffffe100057836 */ /* 0x000fe20000000000 */
[-C--:B------:R-:W-:Y:S01]  /*7620*/  ISETP.GT.AND P5, PT, R204, R2.reuse, PT ;  /* 0x00000002cc00720c */ /* 0x080fe20003fa4270 */
[----:B------:R-:W-:Y:S01]  /*7630*/  LDSM.16.M88.4 R28, [R195+UR5+0x4000] ;  /* 0x00400005c31c783b */ /* 0x000fe20008000200 */
[----:B------:R-:W-:Y:S01]  /*7640*/  ISETP.GT.AND P6, PT, R7, R2, PT ;  /* 0x000000020700720c */ /* 0x000fe20003fc4270 */
[----:B------:R-:W-:Y:S01]  /*7650*/  VIADD R3, R0, 0xfffffff0 ;  /* 0xfffffff000037836 */ /* 0x000fe20000000000 */
[----:B------:R-:W-:Y:S01]  /*7660*/  ISETP.GE.AND P2, PT, R2, R205, PT ;  /* 0x000000cd0200720c */ /* 0x000fe20003f46270 */
[----:B------:R-:W-:Y:S01]  /*7670*/  LDSM.16.M88.4 R20, [R195+UR5+0x4800] ;  /* 0x00480005c314783b */ /* 0x000fe20008000200 */
[----:B------:R-:W-:Y:S01]  /*7680*/  VIADD R4, R0, 0xffffffe9 ;  /* 0xffffffe900047836 */ /* 0x000fe20000000000 */
[----:B------:R-:W-:-:S02]  /*7690*/  ISETP.GE.AND P0, PT, R2, R206, PT ;  /* 0x000000ce0200720c */ /* 0x000fc40003f06270 */
[----:B------:R-:W-:Y:S04]  /*76a0*/  LDSM.16.M88.4 R32, [R195+UR5+0x5000] ;  /* 0x00500005c320783b */ /* 0x000fe80008000200 */
[----:B------:R-:W-:Y:S04]  /*76b0*/  LDSM.16.M88.4 R52, [R195+UR5+0x5800] ;  /* 0x00580005c334783b */ /* 0x000fe80008000200 */
[----:B------:R-:W-:Y:S04]  /*76c0*/  LDSM.16.M88.4 R48, [R199+0x4000] ;  /* 0x00400000c730783b */ /* 0x000fe80000000200 */
[----:B-1----:R-:W1:Y:S01]  /*76d0*/  LDSM.16.M88.4 R12, [R200+0x2000] ;  /* 0x00200000c80c783b */ /* 0x002e620000000200 */
[----:B--2---:R-:W-:-:S03]  /*76e0*/  VIADD R11, R0, 0xffffffd8 ;  /* 0xffffffd8000b7836 */ /* 0x004fc60000000000 */
[----:B------:R-:W2:Y:S01]  /*76f0*/  LDSM.16.M88.4 R16, [R203+0x2000] ;  /* 0x00200000cb10783b */ /* 0x000ea20000000200 */
[----:B------:R-:W-:-:S03]  /*7700*/  VIADD R10, R0, 0xffffffd9 ;  /* 0xffffffd9000a7836 */ /* 0x000fc60000000000 */
[----:B------:R-:W3:Y:S04]  /*7710*/  LDSM.16.M88.4 R44, [R199+0x4800] ;  /* 0x00480000c72c783b */ /* 0x000ee80000000200 */
[----:B------:R-:W4:Y:S04]  /*7720*/  LDSM.16.M88.4 R40, [R199+0x5000] ;  /* 0x00500000c728783b */ /* 0x000f280000000200 */
[----:B------:R-:W5:Y:S04]  /*7730*/  LDSM.16.M88.4 R36, [R199+0x5800] ;  /* 0x00580000c724783b */ /* 0x000f680000000200 */
[----:B------:R-:W5:Y:S04]  /*7740*/  LDSM.16.M88.4 R24, [R200] ;  /* 0x00000000c818783b */ /* 0x000f680000000200 */
[----:B------:R-:W0:Y:S01]  /*7750*/  LDGDEPBAR ;  /* 0x00000000000079af */ /* 0x000e220000000000 */
[C---:B-1----:R-:W-:Y:S08]  /*7760*/  HMMA.16816.F32 R64, R12.reuse, R28, RZ ;  /* 0x0000001c0c40723c */ /* 0x042ff000000018ff */
        /* <DEDUP_REMOVED lines=8> */
[C---:B--2---:R-:W-:Y:S01]  /*77f0*/  HMMA.16816.F32 R188, R16.reuse, R48, R64 ;  /* 0x0000003010bc723c */ /* 0x044fe20000001840 */
[----:B------:R-:W-:Y:S07]  /*7800*/  LDSM.16.M88.4 R64, [R194+0x4800] ;  /* 0x00480000c240783b */ /* 0x000fee0000000200 */
[C---:B---3--:R-:W-:Y:S01]  /*7810*/  HMMA.16816.F32 R216, R16.reuse, R44, R60 ;  /* 0x0000002c10d8723c */ /* 0x048fe2000000183c */
[----:B------:R-:W-:Y:S07]  /*7820*/  LDSM.16.M88.4 R60, [R194+0x5000] ;  /* 0x00500000c23c783b */ /* 0x000fee0000000200 */
[C---:B----4-:R-:W-:Y:S08]  /*7830*/  HMMA.16816.F32 R220, R16.reuse, R40, R148 ;  /* 0x0000002810dc723c */ /* 0x050ff00000001894 */
[C---:B-----5:R-:W-:Y:S01]  /*7840*/  HMMA.16816.F32 R224, R16.reuse, R36, R140 ;  /* 0x0000002410e0723c */ /* 0x060fe2000000188c */
[----:B------:R-:W-:Y:S07]  /*7850*/  LDSM.16.M88.4 R140, [R194+0x4000] ;  /* 0x00400000c28c783b */ /* 0x000fee0000000200 */
[C---:B------:R-:W-:Y:S08]  /*7860*/  HMMA.16816.F32 R172, R16.reuse, R50, R156 ;  /* 0x0000003210ac723c */ /* 0x040ff0000000189c */
[C---:B------:R-:W-:Y:S08]  /*7870*/  HMMA.16816.F32 R176, R16.reuse, R46, R152 ;  /* 0x0000002e10b0723c */ /* 0x040ff00000001898 */
[C---:B------:R-:W-:Y:S08]  /*7880*/  HMMA.16816.F32 R180, R16.reuse, R42, R144 ;  /* 0x0000002a10b4723c */ /* 0x040ff00000001890 */
[----:B------:R-:W-:Y:S01]  /*7890*/  HMMA.16816.F32 R184, R16, R38, R56 ;  /* 0x0000002610b8723c */ /* 0x000fe20000001838 */
[----:B------:R-:W-:Y:S07]  /*78a0*/  LDSM.16.M88.4 R56, [R194+0x5800] ;  /* 0x00580000c238783b */ /* 0x000fee0000000200 */
[C---:B------:R-:W-:Y:S08]  /*78b0*/  HMMA.16816.F32 R148, R24.reuse, R28, RZ ;  /* 0x0000001c1894723c */ /* 0x040ff000000018ff */
[C---:B------:R-:W-:Y:S08]  /*78c0*/  HMMA.16816.F32 R160, R24.reuse, R30, RZ ;  /* 0x0000001e18a0723c */ /* 0x040ff000000018ff */
[C---:B------:R-:W-:Y:S08]  /*78d0*/  HMMA.16816.F32 R16, R24.reuse, R20, RZ ;  /* 0x000000141810723c */ /* 0x040ff000000018ff */
[C---:B------:R-:W-:Y:S01]  /*78e0*/  HMMA.16816.F32 R156, R24.reuse, R22, RZ ;  /* 0x00000016189c723c */ /* 0x040fe200000018ff */
[----:B------:R-:W2:Y:S07]  /*78f0*/  LDSM.16.M88.4 R20, [R201] ;  /* 0x00000000c914783b */ /* 0x000eae0000000200 */
[C---:B------:R-:W-:Y:S08]  /*7900*/  HMMA.16816.F32 R28, R24.reuse, R32, RZ ;  /* 0x00000020181c723c */ /* 0x040ff000000018ff */
[C---:B------:R-:W-:Y:S08]  /*7910*/  HMMA.16816.F32 R144, R24.reuse, R52, RZ ;  /* 0x000000341890723c */ /* 0x040ff000000018ff */
[C---:B------:R-:W-:Y:S08]  /*7920*/  HMMA.16816.F32 R152, R24.reuse, R34, RZ ;  /* 0x000000221898723c */ /* 0x040ff000000018ff */
[----:B------:R-:W-:Y:S08]  /*7930*/  HMMA.16816.F32 R52, R24, R54, RZ ;  /* 0x000000361834723c */ /* 0x000ff000000018ff */
[C---:B-1----:R-:W-:Y:S08]  /*7940*/  HMMA.16816.F32 R28, R12.reuse, R40, R28 ;  /* 0x000000280c1c723c */ /* 0x042ff0000000181c */
[C---:B------:R-:W-:Y:S01]  /*7950*/  HMMA.16816.F32 R32, R12.reuse, R44, R16 ;  /* 0x0000002c0c20723c */ /* 0x040fe20000001810 */
[----:B------:R-:W1:Y:S07]  /*7960*/  LDSM.16.M88.4 R16, [R201+0x2000] ;  /* 0x00200000c910783b */ /* 0x000e6e0000000200 */
[C---:B------:R-:W-:Y:S08]  /*7970*/  HMMA.16816.F32 R24, R12.reuse, R36, R144 ;  /* 0x000000240c18723c */ /* 0x040ff00000001890 */
[C---:B------:R-:W-:Y:S08]  /*7980*/  HMMA.16816.F32 R148, R12.reuse, R48, R148 ;  /* 0x000000300c94723c */ /* 0x040ff00000001894 */
[C---:B------:R-:W-:Y:S08]  /*7990*/  HMMA.16816.F32 R144, R12.reuse, R50, R160 ;  /* 0x000000320c90723c */ /* 0x040ff000000018a0 */
[C---:B------:R-:W-:Y:S08]  /*79a0*/  HMMA.16816.F32 R156, R12.reuse, R46, R156 ;  /* 0x0000002e0c9c723c */ /* 0x040ff0000000189c */
[C---:B------:R-:W-:Y:S01]  /*79b0*/  HMMA.16816.F32 R44, R12.reuse, R42, R152 ;  /* 0x0000002a0c2c723c */ /* 0x040fe20000001898 */
[----:B------:R-:W-:Y:S07]  /*79c0*/  LDSM.16.M88.4 R40, [R198+0x5800] ;  /* 0x00580000c628783b */ /* 0x000fee0000000200 */
[----:B------:R-:W-:Y:S01]  /*79d0*/  HMMA.16816.F32 R48, R12, R38, R52 ;  /* 0x000000260c30723c */ /* 0x000fe20000001834 */
[----:B------:R-:W-:Y:S04]  /*79e0*/  LDSM.16.M88.4 R12, [R202] ;  /* 0x00000000ca0c783b */ /* 0x000fe80000000200 */
[----:B------:R-:W-:Y:S03]  /*79f0*/  LDSM.16.M88.4 R36, [R198+0x5000] ;  /* 0x00500000c624783b */ /* 0x000fe60000000200 */
[C---:B--2---:R-:W-:Y:S01]  /*7a00*/  HMMA.16816.F32 R164, R20.reuse, R60, R28 ;  /* 0x0000003c14a4723c */ /* 0x044fe2000000181c */
[----:B------:R-:W2:Y:S07]  /*7a10*/  LDSM.16.M88.4 R28, [R198+0x4000] ;  /* 0x00400000c61c783b */ /* 0x000eae0000000200 */
[C---:B------:R-:W-:Y:S01]  /*7a20*/  HMMA.16816.F32 R168, R20.reuse, R64, R32 ;  /* 0x0000004014a8723c */ /* 0x040fe20000001820 */
[----:B------:R-:W3:Y:S07]  /*7a30*/  LDSM.16.M88.4 R32, [R198+0x4800] ;  /* 0x00480000c620783b */ /* 0x000eee0000000200 */
[----:B------:R-:W-:Y:S01]  /*7a40*/  HMMA.16816.F32 R160, R20, R56, R24 ;  /* 0x0000003814a0723c */ /* 0x000fe20000001818 */
[----:B------:R-:W4:Y:S01]  /*7a50*/  LDSM.16.M88.4 R24, [R202+0x2000] ;  /* 0x00200000ca18783b */ /* 0x000f220000000200 */
[----:B------:R-:W-:-:S06]  /*7a60*/  DEPBAR.LE SB0, 0x0 ;  /* 0x000080000000791a */ /* 0x000fcc0000000000 */
[C---:B------:R-:W-:Y:S08]  /*7a70*/  HMMA.16816.F32 R152, R20.reuse, R140, R148 ;  /* 0x0000008c1498723c */ /* 0x040ff00000001894 */
[C---:B------:R-:W-:Y:S08]  /*7a80*/  HMMA.16816.F32 R52, R20.reuse, R142, R144 ;  /* 0x0000008e1434723c */ /* 0x040ff00000001890 */
[C---:B------:R-:W-:Y:S08]  /*7a90*/  HMMA.16816.F32 R156, R20.reuse, R66, R156 ;  /* 0x00000042149c723c */ /* 0x040ff0000000189c */
[C---:B------:R-:W-:Y:S08]  /*7aa0*/  HMMA.16816.F32 R148, R20.reuse, R62, R44 ;  /* 0x0000003e1494723c */ /* 0x040ff0000000182c */
[----:B------:R-:W-:Y:S08]  /*7ab0*/  HMMA.16816.F32 R48, R20, R58, R48 ;  /* 0x0000003a1430723c */ /* 0x000ff00000001830 */
[C---:B-1----:R-:W-:Y:S08]  /*7ac0*/  HMMA.16816.F32 R44, R16.reuse, R140, R188 ;  /* 0x0000008c102c723c */ /* 0x042ff000000018bc */
[----:B------:R-:W-:Y:S08]  /*7ad0*/  HMMA.16816.F32 R144, R16, R64, R216 ;  /* 0x000000401090723c */ /* 0x000ff000000018d8 */
[----:B--2---:R-:W-:Y:S08]  /*7ae0*/  HMMA.16816.F32 R20, R12, R28, R152 ;  /* 0x0000001c0c14723c */ /* 0x004ff00000001898 */
[C---:B------:R-:W-:Y:S08]  /*7af0*/  HMMA.16816.F32 R140, R16.reuse, R142, R172 ;  /* 0x0000008e108c723c */ /* 0x040ff000000018ac */
[----:B------:R-:W-:Y:S08]  /*7b00*/  HMMA.16816.F32 R64, R16, R66, R176 ;  /* 0x000000421040723c */ /* 0x000ff000000018b0 */
[----:B---3--:R-:W-:Y:S08]  /*7b10*/  HMMA.16816.F32 R152, R12, R32, R168 ;  /* 0x000000200c98723c */ /* 0x008ff000000018a8 */
        /* <DEDUP_REMOVED lines=8> */
[----:B----4-:R-:W-:Y:S08]  /*7ba0*/  HMMA.16816.F32 R12, R24, R28, R44 ;  /* 0x0000001c180c723c */ /* 0x010ff0000000182c */
[C---:B------:R-:W-:Y:S08]  /*7bb0*/  HMMA.16816.F32 R180, R16.reuse, R56, R224 ;  /* 0x0000003810b4723c */ /* 0x040ff000000018e0 */
[----:B------:R-:W-:Y:S01]  /*7bc0*/  HMMA.16816.F32 R184, R16, R58, R184 ;  /* 0x0000003a10b8723c */ /* 0x000fe200000018b8 */
[----:B------:R-:W-:-:S02]  /*7bd0*/  VIADD R18, R0, 0xffffffc1 ;  /* 0xffffffc100127836 */ /* 0x000fc40000000000 */
[----:B------:R-:W-:Y:S01]  /*7be0*/  FSEL R54, R14, -INF , !P3 ;  /* 0xff8000000e367808 */ /* 0x000fe20005800000 */
[----:B------:R-:W-:Y:S01]  /*7bf0*/  VIADD R16, R0, 0xffffffc9 ;  /* 0xffffffc900107836 */ /* 0x000fe20000000000 */
[----:B------:R-:W-:Y:S01]  /*7c00*/  FSEL R55, R12, -INF , !P6 ;  /* 0xff8000000c377808 */ /* 0x000fe20007000000 */
[----:B------:R-:W-:Y:S01]  /*7c10*/  VIADD R17, R0, 0xffffffc8 ;  /* 0xffffffc800117836 */ /* 0x000fe20000000000 */
[----:B------:R-:W-:Y:S01]  /*7c20*/  ISETP.GT.AND P3, PT, R8, R18, PT ;  /* 0x000000120800720c */ /* 0x000fe20003f64270 */
[----:B------:R-:W-:Y:S01]  /*7c30*/  HMMA.16816.F32 R28, R24, R30, R140 ;  /* 0x0000001e181c723c */ /* 0x000fe2000000188c */
[----:B------:R-:W-:Y:S01]  /*7c40*/  VIADD R14, R0, 0xffffffd1 ;  /* 0xffffffd1000e7836 */ /* 0x000fe20000000000 */
[----:B------:R-:W-:Y:S01]  /*7c50*/  FSEL R143, R20, -INF , !P5 ;  /* 0xff800000148f7808 */ /* 0x000fe20006800000 */
[----:B------:R-:W-:Y:S01]  /*7c60*/  VIADD R12, R0, 0xffffffe8 ;  /* 0xffffffe8000c7836 */ /* 0x000fe20000000000 */
[----:B------:R-:W-:Y:S01]  /*7c70*/  BAR.SYNC.DEFER_BLOCKING 0x0 ;  /* 0x0000000000007b1d */ /* 0x000fe20000010000 */
[----:B------:R-:W-:-:S02]  /*7c80*/  ISETP.GT.AND P5, PT, R9, R17, PT ;  /* 0x000000110900720c */ /* 0x000fc40003fa4270 */
[-C--:B------:R-:W-:Y:S01]  /*7c90*/  ISETP.GT.AND P1, PT, R7, R18.reuse, PT ;  /* 0x000000120700720c */ /* 0x080fe20003f24270 */
[C---:B------:R-:W-:Y:S01]  /*7ca0*/  HMMA.16816.F32 R56, R24.reuse, R34, R64 ;  /* 0x000000221838723c */ /* 0x040fe20000001840 */
[----:B------:R-:W-:Y:S01]  /*7cb0*/  FSEL R65, R15, -INF , !P3 ;  /* 0xff8000000f417808 */ /* 0x000fe20005800000 */
[----:B------:R-:W-:Y:S01]  /*7cc0*/  VIADD R15, R0, 0xffffffd0 ;  /* 0xffffffd0000f7836 */ /* 0x000fe20000000000 */
[----:B------:R-:W-:Y:S02]  /*7cd0*/  ISETP.GT.AND P3, PT, R204, R18, PT ;  /* 0x00000012cc00720c */ /* 0x000fe40003f64270 */
[----:B------:R-:W-:Y:S02]  /*7ce0*/  FSEL R74, R62, -INF , !P5 ;  /* 0xff8000003e4a7808 */ /* 0x000fe40006800000 */
[----:B------:R-:W-:Y:S01]  /*7cf0*/  FSEL R53, R21, -INF , !P3 ;  /* 0xff80000015357808 */ /* 0x000fe20005800000 */
[----:B------:R-:W-:Y:S01]  /*7d00*/  HMMA.16816.F32 R48, R24, R32, R144 ;  /* 0x000000201830723c */ /* 0x000fe20000001890 */
[----:B------:R-:W-:-:S02]  /*7d10*/  FSEL R144, R22, -INF , !P4 ;  /* 0xff80000016907808 */ /* 0x000fc40006000000 */
[----:B------:R-:W-:Y:S02]  /*7d20*/  ISETP.GT.AND P4, PT, R9, R18, PT ;  /* 0x000000120900720c */ /* 0x000fe40003f84270 */
[C---:B------:R-:W-:Y:S02]  /*7d30*/  ISETP.GT.AND P3, PT, R204.reuse, R16, PT ;  /* 0x00000010cc00720c */ /* 0x040fe40003f64270 */
[----:B------:R-:W-:Y:S01]  /*7d40*/  FSEL R64, R23, -INF , !P4 ;  /* 0xff80000017407808 */ /* 0x000fe20006000000 */
[----:B------:R-:W-:Y:S01]  /*7d50*/  HMMA.16816.F32 R44, R24, R36, R172 ;  /* 0x00000024182c723c */ /* 0x000fe200000018ac */
[----:B------:R-:W-:Y:S02]  /*7d60*/  FSEL R35, R61, -INF , !P3 ;  /* 0xff8000003d237808 */ /* 0x000fe40005800000 */
[-C--:B------:R-:W-:Y:S02]  /*7d70*/  ISETP.GT.AND P4, PT, R204, R17.reuse, PT ;  /* 0x00000011cc00720c */ /* 0x080fe40003f84270 */
[----:B------:R-:W-:-:S02]  /*7d80*/  ISETP.GT.AND P3, PT, R8, R17, PT ;  /* 0x000000110800720c */ /* 0x000fc40003f64270 */
[----:B------:R-:W-:Y:S02]  /*7d90*/  FSEL R52, R60, -INF , !P4 ;  /* 0xff8000003c347808 */ /* 0x000fe40006000000 */
[----:B------:R-:W-:Y:S02]  /*7da0*/  FSEL R66, R30, -INF , !P3 ;  /* 0xff8000001e427808 */ /* 0x000fe40005800000 */
[----:B------:R-:W-:Y:S02]  /*7db0*/  ISETP.GT.AND P4, PT, R7, R17, PT ;  /* 0x000000110700720c */ /* 0x000fe40003f84270 */
[----:B------:R-:W-:Y:S02]  /*7dc0*/  ISETP.GT.AND P3, PT, R204, R14, PT ;  /* 0x0000000ecc00720c */ /* 0x000fe40003f64270 */
[----:B------:R-:W-:Y:S02]  /*7dd0*/  FSEL R67, R28, -INF , !P4 ;  /* 0xff8000001c437808 */ /* 0x000fe40006000000 */
[----:B------:R-:W-:-:S02]  /*7de0*/  FSEL R33, R153, -INF , !P3 ;  /* 0xff80000099217808 */ /* 0x000fc40005800000 */
[-C--:B------:R-:W-:Y:S02]  /*7df0*/  ISETP.GT.AND P4, PT, R204, R15.reuse, PT ;  /* 0x0000000fcc00720c */ /* 0x080fe40003f84270 */
[-C--:B------:R-:W-:Y:S02]  /*7e00*/  ISETP.GT.AND P3, PT, R8, R16.reuse, PT ;  /* 0x000000100800720c */ /* 0x080fe40003f64270 */
[----:B------:R-:W-:Y:S02]  /*7e10*/  FSEL R34, R152, -INF , !P4 ;  /* 0xff80000098227808 */ /* 0x000fe40006000000 */
[----:B------:R-:W-:Y:S02]  /*7e20*/  FSEL R62, R31, -INF , !P3 ;  /* 0xff8000001f3e7808 */ /* 0x000fe40005800000 */
[C---:B------:R-:W-:Y:S02]  /*7e30*/  ISETP.GT.AND P4, PT, R7.reuse, R16, PT ;  /* 0x000000100700720c */ /* 0x040fe40003f84270 */
[----:B------:R-:W-:-:S02]  /*7e40*/  ISETP.GT.AND P3, PT, R7, R15, PT ;  /* 0x0000000f0700720c */ /* 0x000fc40003f64270 */
[----:B------:R-:W-:Y:S02]  /*7e50*/  FSEL R69, R29, -INF , !P4 ;  /* 0xff8000001d457808 */ /* 0x000fe40006000000 */
[----:B------:R-:W-:Y:S02]  /*7e60*/  FSEL R68, R48, -INF , !P3 ;  /* 0xff80000030447808 */ /* 0x000fe40005800000 */
[C---:B------:R-:W-:Y:S02]  /*7e70*/  ISETP.GT.AND P4, PT, R9.reuse, R14, PT ;  /* 0x0000000e0900720c */ /* 0x040fe40003f84270 */
[----:B------:R-:W-:Y:S02]  /*7e80*/  ISETP.GT.AND P3, PT, R204, R11, PT ;  /* 0x0000000bcc00720c */ /* 0x000fe40003f64270 */
[----:B------:R-:W-:Y:S02]  /*7e90*/  ISETP.GT.AND P5, PT, R9, R16, PT ;  /* 0x000000100900720c */ /* 0x000fe40003fa4270 */
[----:B------:R-:W-:-:S02]  /*7ea0*/  FSEL R142, R155, -INF , !P4 ;  /* 0xff8000009b8e7808 */ /* 0x000fc40006000000 */
[----:B------:R-:W-:Y:S02]  /*7eb0*/  FSEL R32, R156, -INF , !P3 ;  /* 0xff8000009c207808 */ /* 0x000fe40005800000 */
[----:B------:R-:W-:Y:S02]  /*7ec0*/  ISETP.GT.AND P4, PT, R8, R15, PT ;  /* 0x0000000f0800720c */ /* 0x000fe40003f84270 */
[----:B------:R-:W-:Y:S02]  /*7ed0*/  ISETP.GT.AND P3, PT, R204, R6, PT ;  /* 0x00000006cc00720c */ /* 0x000fe40003f64270 */
[----:B------:R-:W-:Y:S02]  /*7ee0*/  FSEL R75, R63, -INF , !P5 ;  /* 0xff8000003f4b7808 */ /* 0x000fe40006800000 */
[----:B------:R-:W-:Y:S02]  /*7ef0*/  FSEL R63, R50, -INF , !P4 ;  /* 0xff800000323f7808 */ /* 0x000fe40006000000 */
[----:B------:R-:W-:-:S02]  /*7f00*/  FSEL R30, R164, -INF , !P3 ;  /* 0xff800000a41e7808 */ /* 0x000fc40005800000 */
[C---:B------:R-:W-:Y:S02]  /*7f10*/  ISETP.GT.AND P4, PT, R204.reuse, R10, PT ;  /* 0x0000000acc00720c */ /* 0x040fe40003f84270 */
[----:B------:R-:W-:Y:S02]  /*7f20*/  ISETP.GT.AND P3, PT, R204, R12, PT ;  /* 0x0000000ccc00720c */ /* 0x000fe40003f64270 */
[----:B------:R-:W-:Y:S02]  /*7f30*/  FSEL R31, R157, -INF , !P4 ;  /* 0xff8000009d1f7808 */ /* 0x000fe40006000000 */
[----:B------:R-:W-:Y:S02]  /*7f40*/  FSEL R28, R148, -INF , !P3 ;  /* 0xff800000941c7808 */ /* 0x000fe40005800000 */
[C---:B------:R-:W-:Y:S02]  /*7f50*/  ISETP.GT.AND P4, PT, R204.reuse, R5, PT ;  /* 0x00000005cc00720c */ /* 0x040fe40003f84270 */
[----:B------:R-:W-:-:S02]  /*7f60*/  ISETP.GT.AND P3, PT, R204, R3, PT ;  /* 0x00000003cc00720c */ /* 0x000fc40003f64270 */
[----:B------:R-:W-:Y:S01]  /*7f70*/  FSEL R140, R13, -INF , !P1 ;  /* 0xff8000000d8c7808 */ /* 0x000fe20004800000 */
[----:B------:R-:W-:Y:S01]  /*7f80*/  VIADD R13, R0, 0xfffffff8 ;  /* 0xfffffff8000d7836 */ /* 0x000fe20000000000 */
[C---:B------:R-:W-:Y:S02]  /*7f90*/  ISETP.GE.AND P6, PT, R2.reuse, R207, PT ;  /* 0x000000cf0200720c */ /* 0x040fe40003fc6270 */
[----:B------:R-:W-:Y:S01]  /*7fa0*/  ISETP.GE.AND P1, PT, R2, R208, PT ;  /* 0x000000d00200720c */ /* 0x000fe20003f26270 */
[C---:B------:R-:W-:Y:S01]  /*7fb0*/  VIADD R2, R0.reuse, 0xfffffff1 ;  /* 0xfffffff100027836 */ /* 0x040fe20000000000 */
[----:B------:R-:W-:Y:S01]  /*7fc0*/  FSEL R29, R165, -INF , !P4 ;  /* 0xff800000a51d7808 */ /* 0x000fe20006000000 */
[----:B------:R-:W-:Y:S01]  /*7fd0*/  VIADD R0, R0, 0xfffffff9 ;  /* 0xfffffff900007836 */ /* 0x000fe20000000000 */
[----:B------:R-:W-:Y:S02]  /*7fe0*/  FSEL R22, R168, -INF , !P3 ;  /* 0xff800000a8167808 */ /* 0x000fe40005800000 */
        /* <DEDUP_REMOVED lines=11> */
[----:B------:R-:W-:Y:S01]  /*80a0*/  FSEL R58, R58, -INF , !P3 ;  /* 0xff8000003a3a7808 */ /* 0x000fe20005800000 */
[----:B------:R-:W-:Y:S01]  /*80b0*/  HMMA.16816.F32 R48, R24, R38, R176 ;  /* 0x000000261830723c */ /* 0x000fe200000018b0 */
[----:B------:R-:W-:-:S02]  /*80c0*/  ISETP.GT.AND P3, PT, R8, R10, PT ;  /* 0x0000000a0800720c */ /* 0x000fc40003f64270 */
[----:B------:R-:W-:Y:S02]  /*80d0*/  FSEL R38, R54, -INF , !P1 ;  /* 0xff80000036267808 */ /* 0x000fe40004800000 */
[-C--:B------:R-:W-:Y:S02]  /*80e0*/  ISETP.GE.AND P1, PT, R16, R205.reuse, PT ;  /* 0x000000cd1000720c */ /* 0x080fe40003f26270 */
[----:B------:R-:W-:Y:S02]  /*80f0*/  FSEL R39, R59, -INF , !P3 ;  /* 0xff8000003b277808 */ /* 0x000fe40005800000 */
[-C--:B------:R-:W-:Y:S02]  /*8100*/  ISETP.GE.AND P3, PT, R17, R205.reuse, PT ;  /* 0x000000cd1100720c */ /* 0x080fe40003f66270 */
[----:B------:R-:W-:Y:S02]  /*8110*/  ISETP.GE.AND P4, PT, R18, R205, PT ;  /* 0x000000cd1200720c */ /* 0x000fe40003f86270 */
[----:B------:R-:W-:-:S02]  /*8120*/  FSEL R54, R35, -INF , !P1 ;  /* 0xff80000023367808 */ /* 0x000fc40004800000 */
[-C--:B------:R-:W-:Y:S02]  /*8130*/  ISETP.GE.AND P1, PT, R11, R205.reuse, PT ;  /* 0x000000cd0b00720c */ /* 0x080fe40003f26270 */
[----:B------:R-:W-:Y:S02]  /*8140*/  FSEL R52, R52, -INF , !P3 ;  /* 0xff80000034347808 */ /* 0x000fe40005800000 */
[----:B------:R-:W-:Y:S02]  /*8150*/  FSEL R53, R53, -INF , !P4 ;  /* 0xff80000035357808 */ /* 0x000fe40006000000 */
[-C--:B------:R-:W-:Y:S02]  /*8160*/  ISETP.GE.AND P3, PT, R14, R205.reuse, PT ;  /* 0x000000cd0e00720c */ /* 0x080fe40003f66270 */
[----:B------:R-:W-:Y:S02]  /*8170*/  ISETP.GE.AND P4, PT, R15, R205, PT ;  /* 0x000000cd0f00720c */ /* 0x000fe40003f86270 */
[----:B------:R-:W-:-:S02]  /*8180*/  FSEL R147, R32, -INF , !P1 ;  /* 0xff80000020937808 */ /* 0x000fc40004800000 */
[-C--:B------:R-:W-:Y:S02]  /*8190*/  ISETP.GE.AND P1, PT, R5, R205.reuse, PT ;  /* 0x000000cd0500720c */ /* 0x080fe40003f26270 */
[----:B------:R-:W-:Y:S02]  /*81a0*/  FSEL R146, R33, -INF , !P3 ;  /* 0xff80000021927808 */ /* 0x000fe40005800000 */
[----:B------:R-:W-:Y:S02]  /*81b0*/  FSEL R145, R34, -INF , !P4 ;  /* 0xff80000022917808 */ /* 0x000fe40006000000 */
[----:B------:R-:W-:Y:S01]  /*81c0*/  ISETP.GE.AND P3, PT, R6, R205, PT ;  /* 0x000000cd0600720c */ /* 0x000fe20003f66270 */
[----:B------:R-:W-:Y:S01]  /*81d0*/  HMMA.16816.F32 R32, R24, R40, R180 ;  /* 0x000000281820723c */ /* 0x000fe200000018b4 */
[----:B------:R-:W-:Y:S02]  /*81e0*/  ISETP.GT.AND P5, PT, R9, R15, PT ;  /* 0x0000000f0900720c */ /* 0x000fe40003fa4270 */
[----:B------:R-:W-:-:S02]  /*81f0*/  ISETP.GE.AND P4, PT, R10, R205, PT ;  /* 0x000000cd0a00720c */ /* 0x000fc40003f86270 */
[----:B------:R-:W-:Y:S02]  /*8200*/  FSEL R172, R29, -INF , !P1 ;  /* 0xff8000001dac7808 */ /* 0x000fe40004800000 */
[-C--:B------:R-:W-:Y:S01]  /*8210*/  ISETP.GE.AND P1, PT, R3, R205.reuse, PT ;  /* 0x000000cd0300720c */ /* 0x080fe20003f26270 */
[----:B------:R-:W-:Y:S01]  /*8220*/  HMMA.16816.F32 R24, R24, R42, R184 ;  /* 0x0000002a1818723c */ /* 0x000fe200000018b8 */
[----:B------:R-:W-:Y:S02]  /*8230*/  FSEL R168, R30, -INF , !P3 ;  /* 0xff8000001ea87808 */ /* 0x000fe40005800000 */
[----:B------:R-:W-:Y:S02]  /*8240*/  FSEL R141, R154, -INF , !P5 ;  /* 0xff8000009a8d7808 */ /* 0x000fe40006800000 */
[----:B------:R-:W-:Y:S02]  /*8250*/  FSEL R152, R31, -INF , !P4 ;  /* 0xff8000001f987808 */ /* 0x000fe40006000000 */
[----:B------:R-:W-:-:S02]  /*8260*/  ISETP.GE.AND P3, PT, R4, R205, PT ;  /* 0x000000cd0400720c */ /* 0x000fc40003f66270 */
[----:B------:R-:W-:Y:S02]  /*8270*/  ISETP.GT.AND P5, PT, R204, R13, PT ;  /* 0x0000000dcc00720c */ /* 0x000fe40003fa4270 */
[-C--:B------:R-:W-:Y:S02]  /*8280*/  ISETP.GE.AND P4, PT, R12, R205.reuse, PT ;  /* 0x000000cd0c00720c */ /* 0x080fe40003f86270 */
[----:B------:R-:W-:Y:S02]  /*8290*/  FSEL R188, R22, -INF , !P1 ;  /* 0xff80000016bc7808 */ /* 0x000fe40004800000 */
[----:B------:R-:W-:Y:S02]  /*82a0*/  ISETP.GE.AND P1, PT, R0, R205, PT ;  /* 0x000000cd0000720c */ /* 0x000fe40003f26270 */
[----:B------:R-:W-:Y:S02]  /*82b0*/  FSEL R143, R143, -INF , !P2 ;  /* 0xff8000008f8f7808 */ /* 0x000fe40005000000 */
[----:B------:R-:W-:-:S02]  /*82c0*/  FSEL R144, R144, -INF , !P0 ;  /* 0xff80000090907808 */ /* 0x000fc40004000000 */
[----:B------:R-:W-:Y:S02]  /*82d0*/  FSEL R179, R23, -INF , !P3 ;  /* 0xff80000017b37808 */ /* 0x000fe40005800000 */
[----:B------:R-:W-:Y:S02]  /*82e0*/  FSEL R20, R160, -INF , !P5 ;  /* 0xff800000a0147808 */ /* 0x000fe40006800000 */
[C---:B------:R-:W-:Y:S02]  /*82f0*/  ISETP.GT.AND P2, PT, R7.reuse, R11, PT ;  /* 0x0000000b0700720c */ /* 0x040fe40003f44270 */
[----:B------:R-:W-:Y:S02]  /*8300*/  ISETP.GT.AND P0, PT, R7, R10, PT ;  /* 0x0000000a0700720c */ /* 0x000fe40003f04270 */
[----:B------:R-:W-:Y:S02]  /*8310*/  FSEL R176, R28, -INF , !P4 ;  /* 0xff8000001cb07808 */ /* 0x000fe40006000000 */
        /* <DEDUP_REMOVED lines=8> */
[----:B------:R-:W-:Y:S02]  /*83a0*/  ISETP.GE.AND P0, PT, R18, R208, PT ;  /* 0x000000d01200720c */ /* 0x000fe40003f06270 */
[----:B------:R-:W-:Y:S02]  /*83b0*/  FSEL R189, R21, -INF , !P4 ;  /* 0xff80000015bd7808 */ /* 0x000fe40006000000 */
[-C--:B------:R-:W-:Y:S02]  /*83c0*/  ISETP.GT.AND P3, PT, R7, R6.reuse, PT ;  /* 0x000000060700720c */ /* 0x080fe40003f64270 */
[----:B------:R-:W-:Y:S02]  /*83d0*/  ISETP.GT.AND P4, PT, R8, R6, PT ;  /* 0x000000060800720c */ /* 0x000fe40003f84270 */
[----:B------:R-:W-:-:S02]  /*83e0*/  FSEL R21, R45, -INF , !P1 ;  /* 0xff8000002d157808 */ /* 0x000fc40004800000 */
[----:B------:R-:W-:Y:S02]  /*83f0*/  ISETP.GE.AND P1, PT, R17, R208, PT ;  /* 0x000000d01100720c */ /* 0x000fe40003f26270 */
[----:B------:R-:W-:Y:S02]  /*8400*/  FSEL R22, R44, -INF , !P3 ;  /* 0xff8000002c167808 */ /* 0x000fe40005800000 */
[----:B------:R-:W-:Y:S02]  /*8410*/  FSEL R28, R140, -INF , !P2 ;  /* 0xff8000008c1c7808 */ /* 0x000fe40005000000 */
[----:B------:R-:W-:Y:S02]  /*8420*/  FSEL R30, R65, -INF , !P0 ;  /* 0xff800000411e7808 */ /* 0x000fe40004000000 */
[----:B------:R-:W-:Y:S02]  /*8430*/  ISETP.GE.AND P5, PT, R18, R206, PT ;  /* 0x000000ce1200720c */ /* 0x000fe40003fa6270 */
[----:B------:R-:W-:-:S02]  /*8440*/  ISETP.GE.AND P3, PT, R17, R207, PT ;  /* 0x000000cf1100720c */ /* 0x000fc40003f66270 */
[----:B------:R-:W-:Y:S02]  /*8450*/  FSEL R20, R46, -INF , !P4 ;  /* 0xff8000002e147808 */ /* 0x000fe40006000000 */
[C---:B------:R-:W-:Y:S02]  /*8460*/  ISETP.GT.AND P2, PT, R7.reuse, R12, PT ;  /* 0x0000000c0700720c */ /* 0x040fe40003f44270 */
[C---:B------:R-:W-:Y:S02]  /*8470*/  ISETP.GT.AND P0, PT, R7.reuse, R4, PT ;  /* 0x000000040700720c */ /* 0x040fe40003f04270 */
[----:B------:R-:W-:Y:S02]  /*8480*/  ISETP.GT.AND P4, PT, R8, R5, PT ;  /* 0x000000050800720c */ /* 0x000fe40003f84270 */
[----:B------:R-:W-:Y:S02]  /*8490*/  FSEL R31, R66, -INF , !P1 ;  /* 0xff800000421f7808 */ /* 0x000fe40004800000 */
[----:B------:R-:W-:-:S02]  /*84a0*/  ISETP.GT.AND P1, PT, R7, R2, PT ;  /* 0x000000020700720c */ /* 0x000fc40003f24270 */
[----:B------:R-:W-:Y:S02]  /*84b0*/  FSEL R45, R64, -INF , !P5 ;  /* 0xff800000402d7808 */ /* 0x000fe40006800000 */
[----:B------:R-:W-:Y:S02]  /*84c0*/  FSEL R18, R48, -INF , !P2 ;  /* 0xff80000030127808 */ /* 0x000fe40005000000 */
[----:B------:R-:W-:Y:S02]  /*84d0*/  FSEL R19, R49, -INF , !P0 ;  /* 0xff80000031137808 */ /* 0x000fe40004000000 */
[----:B------:R-:W-:Y:S02]  /*84e0*/  FSEL R23, R67, -INF , !P3 ;  /* 0xff80000043177808 */ /* 0x000fe40005800000 */
[----:B------:R-:W-:Y:S02]  /*84f0*/  FSEL R37, R47, -INF , !P4 ;  /* 0xff8000002f257808 */ /* 0x000fe40006000000 */
[----:B------:R-:W-:-:S02]  /*8500*/  ISETP.GE.AND P5, PT, R16, R206, PT ;  /* 0x000000ce1000720c */ /* 0x000fc40003fa6270 */
[C---:B------:R-:W-:Y:S02]  /*8510*/  ISETP.GE.AND P2, PT, R16.reuse, R207, PT ;  /* 0x000000cf1000720c */ /* 0x040fe40003f46270 */
[----:B------:R-:W-:Y:S02]  /*8520*/  ISETP.GE.AND P0, PT, R16, R208, PT ;  /* 0x000000d01000720c */ /* 0x000fe40003f06270 */
[----:B------:R-:W-:Y:S02]  /*8530*/  ISETP.GT.AND P3, PT, R7, R3, PT ;  /* 0x000000030700720c */ /* 0x000fe40003f64270 */
[----:B------:R-:W-:Y:S02]  /*8540*/  ISETP.GT.AND P4, PT, R8, R12, PT ;  /* 0x0000000c0800720c */ /* 0x000fe40003f84270 */
[----:B------:R-:W-:Y:S02]  /*8550*/  FSEL R16, R33, -INF , !P1 ;  /* 0xff80000021107808 */ /* 0x000fe40004800000 */
[----:B------:R-:W-:-:S02]  /*8560*/  FSEL R36, R55, -INF , !P6 ;  /* 0xff80000037247808 */ /* 0x000fc40007000000 */
[----:B------:R-:W-:Y:S02]  /*8570*/  ISETP.GE.AND P1, PT, R15, R208, PT ;  /* 0x000000d00f00720c */ /* 0x000fe40003f26270 */
[----:B------:R-:W-:Y:S02]  /*8580*/  ISETP.GE.AND P6, PT, R17, R206, PT ;  /* 0x000000ce1100720c */ /* 0x000fe40003fc6270 */
[----:B------:R-:W-:Y:S02]  /*8590*/  FSEL R17, R32, -INF , !P3 ;  /* 0xff80000020117808 */ /* 0x000fe40005800000 */
[----:B------:R-:W-:Y:S02]  /*85a0*/  FSEL R40, R50, -INF , !P4 ;  /* 0xff80000032287808 */ /* 0x000fe40006000000 */
[----:B------:R-:W-:Y:S02]  /*85b0*/  FSEL R32, R62, -INF , !P0 ;  /* 0xff8000003e207808 */ /* 0x000fe40004000000 */
[----:B------:R-:W-:-:S02]  /*85c0*/  ISETP.GT.AND P4, PT, R8, R4, PT ;  /* 0x000000040800720c */ /* 0x000fc40003f84270 */
[----:B------:R-:W-:Y:S02]  /*85d0*/  ISETP.GT.AND P0, PT, R7, R0, PT ;  /* 0x000000000700720c */ /* 0x000fe40003f04270 */
[----:B------:R-:W-:Y:S02]  /*85e0*/  FSEL R63, R63, -INF , !P1 ;  /* 0xff8000003f3f7808 */ /* 0x000fe40004800000 */
[----:B------:R-:W-:Y:S02]  /*85f0*/  ISETP.GT.AND P3, PT, R8, R2, PT ;  /* 0x000000020800720c */ /* 0x000fe40003f64270 */
[----:B------:R-:W-:Y:S02]  /*8600*/  ISETP.GE.AND P1, PT, R11, R207, PT ;  /* 0x000000cf0b00720c */ /* 0x000fe40003f26270 */
[----:B------:R-:W-:Y:S02]  /*8610*/  FSEL R51, R51, -INF , !P4 ;  /* 0xff80000033337808 */ /* 0x000fe40006000000 */
[----:B------:R-:W-:-:S02]  /*8620*/  FSEL R25, R25, -INF , !P0 ;  /* 0xff80000019197808 */ /* 0x000fc40004000000 */
        /* <DEDUP_REMOVED lines=8> */
[----:B------:R-:W-:Y:S02]  /*86b0*/  ISETP.GE.AND P4, PT, R15, R207, PT ;  /* 0x000000cf0f00720c */ /* 0x000fe40003f86270 */
[----:B------:R-:W-:Y:S02]  /*86c0*/  FSEL R33, R26, -INF , !P3 ;  /* 0xff8000001a217808 */ /* 0x000fe40005800000 */
[----:B------:R-:W-:Y:S02]  /*86d0*/  ISETP.GE.AND P0, PT, R10, R208, PT ;  /* 0x000000d00a00720c */ /* 0x000fe40003f06270 */
[----:B------:R-:W-:-:S02]  /*86e0*/  FSEL R153, R22, -INF , !P1 ;  /* 0xff80000016997808 */ /* 0x000fc40004800000 */
[----:B------:R-:W-:Y:S02]  /*86f0*/  FSEL R29, R69, -INF , !P2 ;  /* 0xff800000451d7808 */ /* 0x000fe40005000000 */
[----:B------:R-:W-:Y:S02]  /*8700*/  ISETP.GE.AND P3, PT, R14, R207, PT ;  /* 0x000000cf0e00720c */ /* 0x000fe40003f66270 */
[----:B------:R-:W-:Y:S02]  /*8710*/  FMNMX3.FTZ R22, R71, R36, R28, !PT ;  /* 0x0000002447167276 */ /* 0x000fe4000781001c */
[----:B------:R-:W-:Y:S02]  /*8720*/  ISETP.GT.AND P2, PT, R7, R13, PT ;  /* 0x0000000d0700720c */ /* 0x000fe40003f44270 */
[----:B------:R-:W-:Y:S02]  /*8730*/  FSEL R47, R68, -INF , !P4 ;  /* 0xff800000442f7808 */ /* 0x000fe40006000000 */
[----:B------:R-:W-:-:S02]  /*8740*/  FSEL R56, R39, -INF , !P0 ;  /* 0xff80000027387808 */ /* 0x000fc40004000000 */
[----:B------:R-:W-:Y:S02]  /*8750*/  FSEL R50, R61, -INF , !P3 ;  /* 0xff8000003d327808 */ /* 0x000fe40005800000 */
[----:B------:R-:W-:Y:S02]  /*8760*/  ISETP.GE.AND P4, PT, R10, R207, PT ;  /* 0x000000cf0a00720c */ /* 0x000fe40003f86270 */
[----:B------:R-:W-:Y:S02]  /*8770*/  ISETP.GE.AND P0, PT, R6, R208, PT ;  /* 0x000000d00600720c */ /* 0x000fe40003f06270 */
[----:B------:R-:W-:Y:S02]  /*8780*/  FMNMX3.FTZ R22, R22, R23, R29, !PT ;  /* 0x0000001716167276 */ /* 0x000fe4000781001d */
[----:B------:R-:W-:Y:S02]  /*8790*/  ISETP.GE.AND P1, PT, R5, R207, PT ;  /* 0x000000cf0500720c */ /* 0x000fe40003f26270 */
[----:B------:R-:W-:-:S02]  /*87a0*/  FSEL R24, R24, -INF , !P2 ;  /* 0xff80000018187808 */ /* 0x000fc40005000000 */
[----:B------:R-:W-:Y:S02]  /*87b0*/  ISETP.GT.AND P2, PT, R8, R0, PT ;  /* 0x000000000800720c */ /* 0x000fe40003f44270 */
[----:B------:R-:W-:Y:S02]  /*87c0*/  FSEL R57, R57, -INF , !P4 ;  /* 0xff80000039397808 */ /* 0x000fe40006000000 */
[----:B------:R-:W-:Y:S02]  /*87d0*/  FSEL R161, R20, -INF , !P0 ;  /* 0xff80000014a17808 */ /* 0x000fe40004000000 */
[----:B------:R-:W-:Y:S02]  /*87e0*/  FMNMX3.FTZ R22, R22, R47, R50, !PT ;  /* 0x0000002f16167276 */ /* 0x000fe40007810032 */
[----:B------:R-:W-:Y:S02]  /*87f0*/  ISETP.GE.AND P0, PT, R12, R207, PT ;  /* 0x000000cf0c00720c */ /* 0x000fe40003f06270 */
[----:B------:R-:W-:-:S02]  /*8800*/  FSEL R154, R21, -INF , !P1 ;  /* 0xff800000159a7808 */ /* 0x000fc40004800000 */
[----:B------:R-:W-:Y:S02]  /*8810*/  ISETP.GE.AND P1, PT, R4, R207, PT ;  /* 0x000000cf0400720c */ /* 0x000fe40003f26270 */
[----:B------:R-:W-:Y:S02]  /*8820*/  FSEL R27, R27, -INF , !P2 ;  /* 0xff8000001b1b7808 */ /* 0x000fe40005000000 */
[----:B------:R-:W-:Y:S02]  /*8830*/  FMNMX3.FTZ R22, R22, R55, R57, !PT ;  /* 0x0000003716167276 */ /* 0x000fe40007810039 */
[----:B------:R-:W-:Y:S02]  /*8840*/  ISETP.GT.U32.AND P2, PT, R232, R240, PT ;  /* 0x000000f0e800720c */ /* 0x000fe40003f44070 */
[----:B------:R-:W-:Y:S02]  /*8850*/  FSEL R156, R18, -INF , !P0 ;  /* 0xff800000129c7808 */ /* 0x000fe40004000000 */
        /* <DEDUP_REMOVED lines=10> */
[----:B------:R-:W-:Y:S02]  /*8900*/  ISETP.GE.AND P5, PT, R14, R206, PT ;  /* 0x000000ce0e00720c */ /* 0x000fe40003fa6270 */
[----:B------:R-:W-:Y:S02]  /*8910*/  ISETP.GE.AND P3, PT, R11, R208, PT ;  /* 0x000000d00b00720c */ /* 0x000fe40003f66270 */
[----:B------:R-:W-:-:S02]  /*8920*/  FSEL R174, R24, -INF , !P0 ;  /* 0xff80000018ae7808 */ /* 0x000fc40004000000 */
[----:B------:R-:W-:Y:S02]  /*8930*/  ISETP.GE.AND P0, PT, R5, R208, PT ;  /* 0x000000d00500720c */ /* 0x000fe40003f06270 */
[----:B------:R-:W-:Y:S02]  /*8940*/  FSEL R177, R25, -INF , !P1 ;  /* 0xff80000019b17808 */ /* 0x000fe40004800000 */
[----:B------:R-:W-:Y:S02]  /*8950*/  FMNMX3.FTZ R14, R70, R38, R30, !PT ;  /* 0x00000026460e7276 */ /* 0x000fe4000781001e */
[----:B------:R-:W-:Y:S02]  /*8960*/  FMNMX3.FTZ R22, R22, R173, R175, !PT ;  /* 0x000000ad16167276 */ /* 0x000fe400078100af */
[----:B------:R-:W-:Y:S02]  /*8970*/  FSEL R46, R74, -INF , !P6 ;  /* 0xff8000004a2e7808 */ /* 0x000fe40007000000 */
[----:B------:R-:W-:-:S02]  /*8980*/  FSEL R58, R58, -INF , !P3 ;  /* 0xff8000003a3a7808 */ /* 0x000fc40005800000 */
[----:B------:R-:W-:Y:S02]  /*8990*/  ISETP.GE.AND P6, PT, R15, R206, PT ;  /* 0x000000ce0f00720c */ /* 0x000fe40003fc6270 */
[----:B------:R-:W-:Y:S02]  /*89a0*/  ISETP.GT.AND P4, PT, R9, R11, PT ;  /* 0x0000000b0900720c */ /* 0x000fe40003f84270 */
[----:B------:R-:W-:Y:S02]  /*89b0*/  ISETP.GE.AND P3, PT, R12, R208, PT ;  /* 0x000000d00c00720c */ /* 0x000fe40003f66270 */
[----:B------:R-:W-:Y:S02]  /*89c0*/  FSEL R164, R37, -INF , !P0 ;  /* 0xff80000025a47808 */ /* 0x000fe40004000000 */
[----:B------:R-:W-:Y:S02]  /*89d0*/  FMNMX3.FTZ R26, R14, R31, R32, !PT ;  /* 0x0000001f0e1a7276 */ /* 0x000fe40007810020 */
[----:B------:R-:W-:Y:S01]  /*89e0*/  FMNMX3.FTZ R22, R22, R174, R177, !PT ;  /* 0x000000ae16167276 */ /* 0x000fe200078100b1 */
[----:B------:R-:W-:Y:S06]  /*89f0*/  @!P2 BRA `(.L_x_2067) ;  /* 0x000000000064a947 */ /* 0x000fec0003800000 */
[----:B------:R-:W-:-:S04]  /*8a00*/  VIADD R16, R241, 0xfffffffd ;  /* 0xfffffffdf1107836 */ /* 0x000fc80000000000 */
[----:B------:R-:W-:-:S04]  /*8a10*/  IMAD.WIDE.U32 R14, R16, R210, RZ ;  /* 0x000000d2100e7225 */ /* 0x000fc800078e00ff */
[----:B------:R-:W-:Y:S01]  /*8a20*/  IMAD R16, R16, R211, R15 ;  /* 0x000000d310107224 */ /* 0x000fe200078e020f */
[C---:B------:R-:W-:Y:S02]  /*8a30*/  LEA R20, P1, R14.reuse, R231, 0x7 ;  /* 0x000000e70e147211 */ /* 0x040fe400078238ff */
[C---:B------:R-:W-:Y:S02]  /*8a40*/  LEA R15, P0, R14.reuse, R244, 0x6 ;  /* 0x000000f40e0f7211 */ /* 0x040fe400078030ff */
[C-C-:B------:R-:W-:Y:S02]  /*8a50*/  LEA.HI.X R21, R14.reuse, R230, R16.reuse, 0x7, P1 ;  /* 0x000000e60e157211 */ /* 0x140fe400008f3c10 */
[----:B------:R-:W-:Y:S02]  /*8a60*/  LEA.HI.X R14, R14, R245, R16, 0x6, P0 ;  /* 0x000000f50e0e7211 */ /* 0x000fe400000f3410 */
[----:B------:R-:W-:Y:S01]  /*8a70*/  LEA R18, P0, R15, R231, 0x1 ;  /* 0x000000e70f127211 */ /* 0x000fe200078008ff */
[----:B------:R-:W-:Y:S01]  /*8a80*/  @!PT LDS RZ, [RZ] ;  /* 0x00000000fffff984 */ /* 0x000fe20000000800 */
[----:B------:R-:W-:Y:S01]  /*8a90*/  @!PT LDS RZ, [RZ] ;  /* 0x00000000fffff984 */ /* 0x000fe20000000800 */
[----:B------:R-:W-:Y:S01]  /*8aa0*/  @!PT LDS RZ, [RZ] ;  /* 0x00000000fffff984 */ /* 0x000fe20000000800 */
[----:B------:R1:W-:Y:S01]  /*8ab0*/  LDGSTS.E.BYPASS.LTC128B.128 [R213+0x4000], desc[UR18][R20.64] ;  /* 0x0400000014d57fae */ /* 0x0003e2000b981a12 */
[----:B------:R-:W-:-:S02]  /*8ac0*/  IADD3 R17, P1, PT, R244, R15, RZ ;  /* 0x0000000ff4117210 */ /* 0x000fc40007f3e0ff */
[--C-:B------:R-:W-:Y:S02]  /*8ad0*/  LEA.HI.X R19, R15, R230, R14.reuse, 0x1, P0 ;  /* 0x000000e60f137211 */ /* 0x100fe400000f0c0e */
[C---:B------:R-:W-:Y:S01]  /*8ae0*/  LEA R15, P0, R210.reuse, R15, 0x5 ;  /* 0x0000000fd20f7211 */ /* 0x040fe200078028ff */
[----:B------:R-:W-:Y:S01]  /*8af0*/  IMAD.X R25, R245, 0x1, R14, P1 ;  /* 0x00000001f5197824 */ /* 0x000fe200008e060e */
[-C--:B------:R-:W-:Y:S01]  /*8b00*/  LEA R16, P1, R17, R231.reuse, 0x1 ;  /* 0x000000e711107211 */ /* 0x080fe200078208ff */
[----:B------:R1:W-:Y:S01]  /*8b10*/  LDGSTS.E.BYPASS.LTC128B.128 [R213+0x4800], desc[UR18][R18.64] ;  /* 0x0480000012d57fae */ /* 0x0003e2000b981a12 */
[----:B------:R-:W-:Y:S02]  /*8b20*/  LEA.HI.X R24, R210, R14, R211, 0x5, P0 ;  /* 0x0000000ed2187211 */ /* 0x000fe400000f2cd3 */
[----:B------:R-:W-:Y:S02]  /*8b30*/  LEA R14, P0, R15, R231, 0x1 ;  /* 0x000000e70f0e7211 */ /* 0x000fe400078008ff */
[----:B------:R-:W-:-:S02]  /*8b40*/  LEA.HI.X R17, R17, R230, R25, 0x1, P1 ;  /* 0x000000e611117211 */ /* 0x000fc400008f0c19 */
[----:B------:R-:W-:-:S03]  /*8b50*/  LEA.HI.X R15, R15, R230, R24, 0x1, P0 ;  /* 0x000000e60f0f7211 */ /* 0x000fc600000f0c18 */
[----:B------:R1:W-:Y:S04]  /*8b60*/  LDGSTS.E.BYPASS.LTC128B.128 [R213+0x5000], desc[UR18][R16.64] ;  /* 0x0500000010d57fae */ /* 0x0003e8000b981a12 */
[----:B------:R1:W-:Y:S04]  /*8b70*/  LDGSTS.E.BYPASS.LTC128B.128 [R213+0x5800], desc[UR18][R14.64] ;  /* 0x058000000ed57fae */ /* 0x0003e8000b981a12 */
[----:B------:R-:W0:Y:S02]  /*8b80*/  LDGDEPBAR ;  /* 0x00000000000079af */ /* 0x000e240000000000 */
.L_x_2067:
[----:B------:R-:W2:Y:S04]  /*8b90*/  LDL.64 R216, [R1+0x30] ;  /* 0x0000300001d87983 */ /* 0x000ea80000100a00 */
[----:B------:R-:W3:Y:S04]  /*8ba0*/  LDL.64 R184, [R1+0x18] ;  /* 0x0000180001b87983 */ /* 0x000ee80000100a00 */
[----:B------:R-:W4:Y:S01]  /*8bb0*/  LDL.64 R220, [R1+0x38] ;  /* 0x0000380001dc7983 */ /* 0x000f220000100a00 */
[----:B-1----:R-:W-:Y:S01]  /*8bc0*/  FMNMX3.FTZ R14, R26, R63, R60, !PT ;  /* 0x0000003f1a0e7276 */ /* 0x002fe2000781003c */
[----:B------:R-:W-:Y:S01]  /*8bd0*/  IMAD.SHL.U32 R64, R232, 0x2, RZ ;  /* 0x00000002e8407824 */ /* 0x000fe200078e00ff */
[----:B------:R-:W-:Y:S01]  /*8be0*/  ISETP.GE.AND P0, PT, R4, R208, PT ;  /* 0x000000d00400720c */ /* 0x000fe20003f06270 */
[----:B------:R-:W1:Y:S01]  /*8bf0*/  SHFL.BFLY PT, R15, R22, 0x2, 0x1f ;  /* 0x0c401f00160f7f89 */ /* 0x000e6200000e0000 */
[----:B------:R-:W-:Y:S01]  /*8c00*/  FMNMX3.FTZ R14, R14, R58, R56, !PT ;  /* 0x0000003a0e0e7276 */ /* 0x000fe20007810038 */
[----:B------:R-:W-:Y:S01]  /*8c10*/  IMAD.MOV.U32 R224, RZ, RZ, R248 ;  /* 0x000000ffffe07224 */ /* 0x000fe200078e00f8 */
[----:B------:R-:W-:Y:S01]  /*8c20*/  FSEL R157, R51, -INF , !P0 ;  /* 0xff800000339d7808 */ /* 0x000fe20004000000 */
[----:B------:R-:W-:Y:S01]  /*8c30*/  IMAD.MOV.U32 R223, RZ, RZ, R251 ;  /* 0x000000ffffdf7224 */ /* 0x000fe200078e00fb */
[-C--:B------:R-:W-:Y:S01]  /*8c40*/  ISETP.GE.AND P1, PT, R3, R208.reuse, PT ;  /* 0x000000d00300720c */ /* 0x080fe20003f26270 */
[----:B------:R-:W-:Y:S01]  /*8c50*/  IMAD.MOV.U32 R222, RZ, RZ, R250 ;  /* 0x000000ffffde7224 */ /* 0x000fe200078e00fa */
[----:B------:R-:W-:Y:S01]  /*8c60*/  ISETP.GE.AND P0, PT, R2, R208, PT ;  /* 0x000000d00200720c */ /* 0x000fe20003f06270 */
[----:B------:R-:W-:Y:S01]  /*8c70*/  IMAD.MOV.U32 R225, RZ, RZ, R249 ;  /* 0x000000ffffe17224 */ /* 0x000fe200078e00f9 */
[----:B------:R-:W-:Y:S01]  /*8c80*/  FSEL R155, R40, -INF , !P3 ;  /* 0xff800000289b7808 */ /* 0x000fe20005800000 */
[----:B------:R-:W-:Y:S01]  /*8c90*/  IMAD.MOV.U32 R49, RZ, RZ, R239 ;  /* 0x000000ffff317224 */ /* 0x000fe200078e00ef */
[----:B------:R-:W-:Y:S01]  /*8ca0*/  FMNMX3.FTZ R14, R14, R161, R164, !PT ;  /* 0x000000a10e0e7276 */ /* 0x000fe200078100a4 */
[----:B------:R-:W-:Y:S01]  /*8cb0*/  IMAD.MOV.U32 R61, RZ, RZ, R209 ;  /* 0x000000ffff3d7224 */ /* 0x000fe200078e00d1 */
[----:B------:R-:W-:Y:S01]  /*8cc0*/  FSEL R178, R34, -INF , !P1 ;  /* 0xff80000022b27808 */ /* 0x000fe20004800000 */
[----:B------:R-:W-:Y:S01]  /*8cd0*/  IMAD.MOV.U32 R48, RZ, RZ, R235 ;  /* 0x000000ffff307224 */ /* 0x000fe200078e00eb */
[----:B------:R-:W-:-:S02]  /*8ce0*/  FSEL R180, R35, -INF , !P0 ;  /* 0xff80000023b47808 */ /* 0x000fc40004000000 */
[-C--:B------:R-:W-:Y:S01]  /*8cf0*/  ISETP.GE.AND P1, PT, R13, R208.reuse, PT ;  /* 0x000000d00d00720c */ /* 0x080fe20003f26270 */
[----:B------:R-:W-:Y:S01]  /*8d00*/  IMAD.MOV.U32 R62, RZ, RZ, R48 ;  /* 0x000000ffff3e7224 */ /* 0x000fe200078e0030 */
[----:B------:R-:W-:Y:S02]  /*8d10*/  ISETP.GE.AND P0, PT, R0, R208, PT ;  /* 0x000000d00000720c */ /* 0x000fe40003f06270 */
[----:B------:R-:W-:Y:S02]  /*8d20*/  FMNMX3.FTZ R14, R14, R155, R157, !PT ;  /* 0x0000009b0e0e7276 */ /* 0x000fe4000781009d */
[----:B------:R-:W-:Y:S02]  /*8d30*/  FSEL R165, R33, -INF , !P1 ;  /* 0xff80000021a57808 */ /* 0x000fe40004800000 */
[----:B------:R-:W-:Y:S02]  /*8d40*/  FSEL R169, R27, -INF , !P0 ;  /* 0xff8000001ba97808 */ /* 0x000fe40004000000 */
[----:B------:R-:W-:Y:S01]  /*8d50*/  FMNMX3.FTZ R14, R14, R178, R180, !PT ;  /* 0x000000b20e0e7276 */ /* 0x000fe200078100b4 */
[----:B------:R-:W-:Y:S01]  /*8d60*/  LDSM.16.MT88.4 R24, [R192+0x6000] ;  /* 0x00600000c018783b */ /* 0x000fe20000004200 */
[----:B------:R-:W-:-:S02]  /*8d70*/  ISETP.GE.AND P3, PT, R11, R206, PT ;  /* 0x000000ce0b00720c */ /* 0x000fc40003f66270 */
[----:B------:R-:W-:Y:S02]  /*8d80*/  FMNMX3.FTZ R14, R14, R165, R169, !PT ;  /* 0x000000a50e0e7276 */ /* 0x000fe400078100a9 */
[----:B------:R-:W-:Y:S02]  /*8d90*/  FSEL R11, R158, -INF , !P4 ;  /* 0xff8000009e0b7808 */ /* 0x000fe40006000000 */
[C---:B------:R-:W-:Y:S01]  /*8da0*/  ISETP.GT.AND P0, PT, R9.reuse, R6, PT ;  /* 0x000000060900720c */ /* 0x040fe20003f04270 */
[----:B------:R-:W5:Y:S01]  /*8db0*/  SHFL.BFLY PT, R19, R14, 0x2, 0x1f ;  /* 0x0c401f000e137f89 */ /* 0x000f6200000e0000 */
[----:B------:R-:W-:Y:S02]  /*8dc0*/  ISETP.GE.AND P4, PT, R6, R206, PT ;  /* 0x000000ce0600720c */ /* 0x000fe40003f86270 */
[----:B-1----:R-:W-:Y:S02]  /*8dd0*/  FMNMX.FTZ R6, R22, R15, !PT ;  /* 0x0000000f16067209 */ /* 0x002fe40007810000 */
[----:B------:R-:W-:-:S02]  /*8de0*/  ISETP.GT.AND P1, PT, R9, R10, PT ;  /* 0x0000000a0900720c */ /* 0x000fc40003f24270 */
[----:B------:R-:W-:Y:S01]  /*8df0*/  FSEL R59, R141, -INF , !P6 ;  /* 0xff8000008d3b7808 */ /* 0x000fe20007000000 */
[----:B------:R-:W1:Y:S01]  /*8e00*/  SHFL.BFLY PT, R20, R6, 0x1, 0x1f ;  /* 0x0c201f0006147f89 */ /* 0x000e6200000e0000 */
[----:B------:R-:W-:Y:S02]  /*8e10*/  ISETP.GE.AND P6, PT, R10, R206, PT ;  /* 0x000000ce0a00720c */ /* 0x000fe40003fc6270 */
[----:B------:R-:W-:Y:S02]  /*8e20*/  FSEL R10, R159, -INF , !P1 ;  /* 0xff8000009f0a7808 */ /* 0x000fe40004800000 */
[----:B------:R-:W-:Y:S02]  /*8e30*/  FSEL R141, R11, -INF , !P3 ;  /* 0xff8000000b8d7808 */ /* 0x000fe40005800000 */
[C---:B------:R-:W-:Y:S02]  /*8e40*/  ISETP.GT.AND P1, PT, R9.reuse, R5, PT ;  /* 0x000000050900720c */ /* 0x040fe40003f24270 */
[----:B------:R-:W-:-:S02]  /*8e50*/  ISETP.GT.AND P3, PT, R9, R12, PT ;  /* 0x0000000c0900720c */ /* 0x000fc40003f64270 */
[----:B------:R-:W-:Y:S02]  /*8e60*/  FSEL R142, R142, -INF , !P5 ;  /* 0xff8000008e8e7808 */ /* 0x000fe40006800000 */
[----:B------:R-:W-:Y:S02]  /*8e70*/  FSEL R65, R10, -INF , !P6 ;  /* 0xff8000000a417808 */ /* 0x000fe40007000000 */
[----:B------:R-:W-:Y:S02]  /*8e80*/  FSEL R15, R167, -INF , !P1 ;  /* 0xff800000a70f7808 */ /* 0x000fe40004800000 */
[----:B------:R-:W-:Y:S02]  /*8e90*/  FSEL R18, R150, -INF , !P3 ;  /* 0xff80000096127808 */ /* 0x000fe40005800000 */
[----:B------:R-:W-:Y:S02]  /*8ea0*/  ISETP.GE.AND P5, PT, R5, R206, PT ;  /* 0x000000ce0500720c */ /* 0x000fe40003fa6270 */
[----:B------:R-:W-:-:S02]  /*8eb0*/  FSEL R10, R166, -INF , !P0 ;  /* 0xff800000a60a7808 */ /* 0x000fc40004000000 */
[----:B------:R-:W-:Y:S02]  /*8ec0*/  ISETP.GT.AND P1, PT, R9, R3, PT ;  /* 0x000000030900720c */ /* 0x000fe40003f24270 */
[-C--:B------:R-:W-:Y:S02]  /*8ed0*/  ISETP.GE.AND P3, PT, R3, R206.reuse, PT ;  /* 0x000000ce0300720c */ /* 0x080fe40003f66270 */
[----:B-----5:R-:W-:Y:S02]  /*8ee0*/  FMNMX.FTZ R3, R14, R19, !PT ;  /* 0x000000130e037209 */ /* 0x020fe40007810000 */
[----:B------:R-:W-:Y:S02]  /*8ef0*/  FSEL R181, R10, -INF , !P4 ;  /* 0xff8000000ab57808 */ /* 0x000fe40006000000 */
[----:B------:R-:W-:Y:S02]  /*8f00*/  ISETP.GE.AND P6, PT, R12, R206, PT ;  /* 0x000000ce0c00720c */ /* 0x000fe40003fc6270 */
[----:B------:R-:W-:Y:S01]  /*8f10*/  ISETP.GT.AND P0, PT, R9, R4, PT ;  /* 0x000000040900720c */ /* 0x000fe20003f04270 */
[----:B------:R-:W5:Y:S01]  /*8f20*/  SHFL.BFLY PT, R12, R3, 0x1, 0x1f ;  /* 0x0c201f00030c7f89 */ /* 0x000f6200000e0000 */
[----:B------:R-:W-:-:S02]  /*8f30*/  ISETP.GE.AND P4, PT, R4, R206, PT ;  /* 0x000000ce0400720c */ /* 0x000fc40003f86270 */
[----:B-1----:R-:W-:Y:S02]  /*8f40*/  FMNMX.FTZ R229, R6, R20, !PT ;  /* 0x0000001406e57209 */ /* 0x002fe40007810000 */
[----:B------:R-:W-:Y:S02]  /*8f50*/  FSEL R34, R151, -INF , !P0 ;  /* 0xff80000097227808 */ /* 0x000fe40004000000 */
[----:B------:R-:W-:Y:S01]  /*8f60*/  FSEL R182, R15, -INF , !P5 ;  /* 0xff8000000fb67808 */ /* 0x000fe20006800000 */
[----:B------:R-:W-:Y:S01]  /*8f70*/  FMUL.FTZ R6, R229, UR6 ;  /* 0x00000006e5067c20 */ /* 0x000fe20008410000 */
[----:B------:R-:W-:Y:S02]  /*8f80*/  FSEL R33, R170, -INF , !P1 ;  /* 0xff800000aa217808 */ /* 0x000fe40004800000 */
[----:B------:R-:W-:Y:S02]  /*8f90*/  ISETP.GT.AND P5, PT, R9, R2, PT ;  /* 0x000000020900720c */ /* 0x000fe40003fa4270 */
[----:B------:R-:W-:-:S02]  /*8fa0*/  FSETP.NEU.FTZ.AND P0, PT, R229, -INF , PT ;  /* 0xff800000e500780b */ /* 0x000fc40003f1d000 */
[----:B------:R-:W-:Y:S02]  /*8fb0*/  ISETP.GE.AND P1, PT, R2, R206, PT ;  /* 0x000000ce0200720c */ /* 0x000fe40003f26270 */
[----:B------:R-:W-:Y:S02]  /*8fc0*/  FSEL R6, R6, RZ, P0 ;  /* 0x000000ff06067208 */ /* 0x000fe40000000000 */
[----:B------:R-:W-:Y:S02]  /*8fd0*/  FSEL R22, R171, -INF , !P5 ;  /* 0xff800000ab167808 */ /* 0x000fe40006800000 */
[----:B------:R-:W-:Y:S02]  /*8fe0*/  ISETP.GT.AND P5, PT, R9, R13, PT ;  /* 0x0000000d0900720c */ /* 0x000fe40003fa4270 */
[----:B------:R-:W-:Y:S02]  /*8ff0*/  FSEL R170, R18, -INF , !P6 ;  /* 0xff80000012aa7808 */ /* 0x000fe40007000000 */
[----:B-----5:R-:W-:-:S02]  /*9000*/  FMNMX.FTZ R228, R3, R12, !PT ;  /* 0x0000000c03e47209 */ /* 0x020fc40007810000 */
[----:B------:R-:W-:Y:S02]  /*9010*/  FSEL R12, R229, RZ, P0 ;  /* 0x000000ffe50c7208 */ /* 0x000fe40000000000 */
[-C--:B------:R-:W-:Y:S02]  /*9020*/  ISETP.GE.AND P0, PT, R0, R206.reuse, PT ;  /* 0x000000ce0000720c */ /* 0x080fe40003f06270 */
[----:B------:R-:W-:Y:S02]  /*9030*/  ISETP.GE.AND P6, PT, R13, R206, PT ;  /* 0x000000ce0d00720c */ /* 0x000fe40003fc6270 */
[----:B------:R-:W-:Y:S02]  /*9040*/  FSEL R166, R34, -INF , !P4 ;  /* 0xff80000022a67808 */ /* 0x000fe40006000000 */
[----:B------:R-:W-:Y:S02]  /*9050*/  FSEL R187, R33, -INF , !P3 ;  /* 0xff80000021bb7808 */ /* 0x000fe40005800000 */
[----:B------:R-:W-:-:S02]  /*9060*/  FSEL R218, R22, -INF , !P1 ;  /* 0xff80000016da7808 */ /* 0x000fc40004800000 */
[----:B--2---:R-:W-:-:S05]  /*9070*/  LOP3.LUT R16, R64, UR21, R217, 0x96, !PT ;  /* 0x0000001540107c12 */ /* 0x004fca000f8e96d9 */
[----:B------:R-:W-:-:S05]  /*9080*/  IMAD.WIDE.U32 R16, R16, -0x326172a9, RZ ;  /* 0xcd9e8d5710107825 */ /* 0x000fca00078e00ff */
[----:B------:R-:W-:Y:S02]  /*9090*/  LOP3.LUT R5, R242, UR4, R17, 0x96, !PT ;  /* 0x00000004f2057c12 */ /* 0x000fe4000f8e9611 */
[----:B---3--:R-:W-:-:S03]  /*90a0*/  LOP3.LUT R11, R16, UR8, R185, 0x96, !PT ;  /* 0x00000008100b7c12 */ /* 0x008fc6000f8e96b9 */
        /* <DEDUP_REMOVED lines=8> */
[----:B------:R-:W-:-:S04]  /*9130*/  IMAD.WIDE.U32 R14, R4, -0x2daee0ad, RZ ;  /* 0xd2511f53040e7825 */ /* 0x000fc800078e00ff */
[----:B------:R-:W-:Y:S01]  /*9140*/  FFMA.FTZ R4, R36, UR6, -R6 ;  /* 0x0000000624047c23 */ /* 0x000fe20008010806 */
[----:B------:R-:W-:Y:S01]  /*9150*/  FSEL R36, R162, -INF , !P5 ;  /* 0xff800000a2247808 */ /* 0x000fe20006800000 */
[----:B------:R-:W-:Y:S01]  /*9160*/  IMAD.WIDE.U32 R74, R2, -0x2daee0ad, RZ ;  /* 0xd2511f53024a7825 */ /* 0x000fe200078e00ff */
[----:B------:R-:W-:Y:S01]  /*9170*/  ISETP.GT.AND P5, PT, R9, R0, PT ;  /* 0x000000000900720c */ /* 0x000fe20003fa4270 */
[----:B------:R1:W-:Y:S01]  /*9180*/  MUFU.EX2 R183, R4 ;  /* 0x0000000400b77308 */ /* 0x0003e20000000800 */
[----:B------:R-:W-:Y:S01]  /*9190*/  LOP3.LUT R11, R10, UR10, R15, 0x96, !PT ;  /* 0x0000000a0a0b7c12 */ /* 0x000fe2000f8e960f */
[----:B------:R-:W-:Y:S01]  /*91a0*/  FMUL.FTZ R10, R228, UR6 ;  /* 0x00000006e40a7c20 */ /* 0x000fe20008410000 */
[----:B------:R-:W-:Y:S02]  /*91b0*/  LOP3.LUT R2, R14, UR9, R75, 0x96, !PT ;  /* 0x000000090e027c12 */ /* 0x000fe4000f8e964b */
[----:B------:R-:W2:Y:S01]  /*91c0*/  LDC R14, c[0x0][0x4f8] ;  /* 0x00013e00ff0e7b82 */ /* 0x000ea20000000800 */
[----:B------:R-:W-:Y:S01]  /*91d0*/  FSEL R19, R163, -INF , !P5 ;  /* 0xff800000a3137808 */ /* 0x000fe20006800000 */
[----:B------:R-:W-:Y:S01]  /*91e0*/  IMAD.WIDE.U32 R20, R11, -0x326172a9, RZ ;  /* 0xcd9e8d570b147825 */ /* 0x000fe200078e00ff */
[----:B------:R-:W-:-:S02]  /*91f0*/  FSETP.NEU.FTZ.AND P5, PT, R228, -INF , PT ;  /* 0xff800000e400780b */ /* 0x000fc40003fbd000 */
[----:B------:R-:W-:Y:S01]  /*9200*/  FSEL R186, R36, -INF , !P6 ;  /* 0xff80000024ba7808 */ /* 0x000fe20007000000 */
[----:B------:R-:W-:Y:S01]  /*9210*/  IMAD.WIDE.U32 R2, R2, -0x326172a9, RZ ;  /* 0xcd9e8d5702027825 */ /* 0x000fe200078e00ff */
[----:B------:R-:W-:Y:S02]  /*9220*/  FSEL R10, R10, RZ, P5 ;  /* 0x000000ff0a0a7208 */ /* 0x000fe40002800000 */
[----:B------:R-:W-:Y:S01]  /*9230*/  FSEL R158, R19, -INF , !P0 ;  /* 0xff800000139e7808 */ /* 0x000fe20004000000 */
[----:B------:R-:W-:Y:S01]  /*9240*/  IMAD.MOV.U32 R15, RZ, RZ, R2 ;  /* 0x000000ffff0f7224 */ /* 0x000fe200078e0002 */
[----:B------:R-:W-:Y:S01]  /*9250*/  LOP3.LUT R0, R20, UR22, R3, 0x96, !PT ;  /* 0x0000001614007c12 */ /* 0x000fe2000f8e9603 */
[----:B-1----:R-:W-:Y:S01]  /*9260*/  FFMA.FTZ R4, R28, UR6, -R6 ;  /* 0x000000061c047c23 */ /* 0x002fe20008010806 */
[----:B------:R-:W-:Y:S01]  /*9270*/  FFMA.FTZ R3, R38, UR6, -R10 ;  /* 0x0000000626037c23 */ /* 0x000fe2000801080a */
[C---:B------:R-:W-:Y:S01]  /*9280*/  PRMT R18, R2.reuse, 0x7772, RZ ;  /* 0x0000777202127816 */ /* 0x040fe200000000ff */
[----:B------:R-:W-:Y:S01]  /*9290*/  LDSM.16.MT88.4 R36, [R196+0x6000] ;  /* 0x00600000c424783b */ /* 0x000fe20000004200 */
[----:B------:R1:W-:Y:S01]  /*92a0*/  MUFU.EX2 R162, R4 ;  /* 0x0000000400a27308 */ /* 0x0003e20000000800 */
[----:B------:R-:W-:Y:S01]  /*92b0*/  PRMT R13, R2, 0x7771, RZ ;  /* 0x00007771020d7816 */ /* 0x000fe200000000ff */
[----:B------:R-:W-:Y:S01]  /*92c0*/  IMAD.MOV.U32 R163, RZ, RZ, R62 ;  /* 0x000000ffffa37224 */ /* 0x000fe200078e003e */
[----:B------:R-:W-:-:S02]  /*92d0*/  PRMT R5, R0, 0x7632, R5 ;  /* 0x0000763200057816 */ /* 0x000fc40000000005 */
[----:B------:R-:W-:Y:S02]  /*92e0*/  LOP3.LUT R15, R15, 0xff, RZ, 0xc0, !PT ;  /* 0x000000ff0f0f7812 */ /* 0x000fe400078ec0ff */
[----:B------:R-:W-:Y:S01]  /*92f0*/  LOP3.LUT R11, R0, 0xff, RZ, 0xc0, !PT ;  /* 0x000000ff000b7812 */ /* 0x000fe200078ec0ff */
[----:B------:R3:W-:Y:S01]  /*9300*/  MUFU.EX2 R251, R3 ;  /* 0x0000000300fb7308 */ /* 0x0007e20000000800 */
[----:B------:R-:W-:Y:S01]  /*9310*/  PRMT R15, R15, 0x5410, R13 ;  /* 0x000054100f0f7816 */ /* 0x000fe2000000000d */
[----:B-1----:R-:W-:-:S06]  /*9320*/  FFMA.FTZ R4, R23, UR6, -R6 ;  /* 0x0000000617047c23 */ /* 0x002fcc0008010806 */
[----:B------:R1:W-:Y:S01]  /*9330*/  MUFU.EX2 R159, R4 ;  /* 0x00000004009f7308 */ /* 0x0003e20000000800 */
[----:B---3--:R-:W-:-:S07]  /*9340*/  FFMA.FTZ R3, R30, UR6, -R10 ;  /* 0x000000061e037c23 */ /* 0x008fce000801080a */
[----:B------:R3:W5:Y:S01]  /*9350*/  MUFU.EX2 R250, R3 ;  /* 0x0000000300fa7308 */ /* 0x0007620000000800 */
[----:B-1----:R-:W-:Y:S02]  /*9360*/  PRMT R4, R2, 0x7773, RZ ;  /* 0x0000777302047816 */ /* 0x002fe400000000ff */
[----:B------:R-:W-:Y:S02]  /*9370*/  LOP3.LUT R2, R0, 0xffff, RZ, 0xc0, !PT ;  /* 0x0000ffff00027812 */ /* 0x000fe400078ec0ff */
[----:B------:R-:W-:Y:S02]  /*9380*/  PRMT R18, R18, 0x5410, R4 ;  /* 0x0000541012127816 */ /* 0x000fe40000000004 */
[----:B------:R-:W-:Y:S02]  /*9390*/  SHF.R.U32.HI R4, RZ, 0x8, R2 ;  /* 0x00000008ff047819 */ /* 0x000fe40000011602 */
[----:B------:R-:W-:Y:S01]  /*93a0*/  LOP3.LUT R2, R5, 0xff, RZ, 0xc0, !PT ;  /* 0x000000ff05027812 */ /* 0x000fe200078ec0ff */
[----:B---3--:R-:W-:Y:S01]  /*93b0*/  FFMA.FTZ R3, R29, UR6, -R6 ;  /* 0x000000061d037c23 */ /* 0x008fe20008010806 */
[----:B------:R-:W-:-:S02]  /*93c0*/  SHF.R.U32.HI R0, RZ, 0x18, R0 ;  /* 0x00000018ff007819 */ /* 0x000fc40000011600 */
[----:B--2---:R-:W-:Y:S01]  /*93d0*/  LOP3.LUT R5, R14, 0xff, RZ, 0xc0, !PT ;  /* 0x000000ff0e057812 */ /* 0x004fe200078ec0ff */
[----:B------:R1:W-:Y:S01]  /*93e0*/  MUFU.EX2 R249, R3 ;  /* 0x0000000300f97308 */ /* 0x0003e20000000800 */
[----:B------:R-:W-:Y:S01]  /*93f0*/  PRMT R13, R2, 0x5410, R0 ;  /* 0x00005410020d7816 */ /* 0x000fe20000000000 */
[----:B------:R-:W-:Y:S01]  /*9400*/  FFMA.FTZ R2, R31, UR6, -R10 ;  /* 0x000000061f027c23 */ /* 0x000fe2000801080a */
[----:B------:R-:W-:Y:S01]  /*9410*/  PRMT R4, R11, 0x5410, R4 ;  /* 0x000054100b047816 */ /* 0x000fe20000000004 */
[----:B------:R-:W-:Y:S02]  /*9420*/  IMAD R0, R5, 0x10000, R5 ;  /* 0x0001000005007824 */ /* 0x000fe400078e0205 */
[----:B------:R-:W-:Y:S01]  /*9430*/  FADD.FTZ R11, R71, -R12 ;  /* 0x8000000c470b7221 */ /* 0x000fe20000010000 */
[----:B------:R-:W-:Y:S01]  /*9440*/  FMNMX3.FTZ R5, R73, R143, R53, !PT ;  /* 0x0000008f49057276 */ /* 0x000fe20007810035 */
[----:B------:R-:W-:Y:S01]  /*9450*/  LDSM.16.MT88.4 R28, [R197+0x6000] ;  /* 0x00600000c51c783b */ /* 0x000fe20000004200 */
[----:B------:R2:W-:Y:S01]  /*9460*/  MUFU.EX2 R248, R2 ;  /* 0x0000000200f87308 */ /* 0x0005e20000000800 */
[--C-:B------:R-:W-:Y:S01]  /*9470*/  HSET2.LE.AND R12, R4, R0.reuse, PT ;  /* 0x00000000040c7233 */ /* 0x100fe20003803000 */
[----:B------:R-:W-:Y:S01]  /*9480*/  FFMA.FTZ R4, R32, UR6, -R10 ;  /* 0x0000000620047c23 */ /* 0x000fe2000801080a */
[----:B------:R-:W-:Y:S01]  /*9490*/  HSET2.LE.AND R13, R13, R0, PT ;  /* 0x000000000d0d7233 */ /* 0x000fe20003803000 */
[----:B------:R-:W-:Y:S01]  /*94a0*/  FMUL.FTZ R11, R11, UR6 ;  /* 0x000000060b0b7c20 */ /* 0x000fe20008410000 */
[----:B------:R-:W-:Y:S03]  /*94b0*/  LDSM.16.MT88.4 R32, [R193+0x6000] ;  /* 0x00600000c120783b */ /* 0x000fe60000004200 */
[----:B------:R3:W-:Y:S01]  /*94c0*/  MUFU.EX2 R240, R4 ;  /* 0x0000000400f07308 */ /* 0x0007e20000000800 */
[----:B-1----:R-:W-:-:S05]  /*94d0*/  FSEL R3, R228, RZ, P5 ;  /* 0x000000ffe4037208 */ /* 0x002fca0002800000 */
[----:B------:R-:W-:Y:S01]  /*94e0*/  FADD.FTZ R14, R70, -R3 ;  /* 0x80000003460e7221 */ /* 0x000fe20000010000 */
[----:B-----5:R-:W-:Y:S01]  /*94f0*/  F2FP.F16.F32.PACK_AB R3, R250, R251 ;  /* 0x000000fbfa03723e */ /* 0x020fe200000000ff */
[----:B------:R-:W1:Y:S01]  /*9500*/  MUFU.EX2 R140, R11 ;  /* 0x0000000b008c7308 */ /* 0x000e620000000800 */
[----:B--2---:R-:W-:Y:S02]  /*9510*/  F2FP.F16.F32.PACK_AB R2, R162, R183 ;  /* 0x000000b7a202723e */ /* 0x004fe400000000ff */
[----:B------:R-:W-:Y:S02]  /*9520*/  LOP3.LUT R13, R3, R13, RZ, 0xc0, !PT ;  /* 0x0000000d030d7212 */ /* 0x000fe400078ec0ff */
[----:B------:R-:W-:Y:S02]  /*9530*/  LOP3.LUT R12, R2, R12, RZ, 0xc0, !PT ;  /* 0x0000000c020c7212 */ /* 0x000fe400078ec0ff */
[----:B------:R-:W-:Y:S02]  /*9540*/  FMNMX3.FTZ R2, R5, R52, R54, !PT ;  /* 0x0000003405027276 */ /* 0x000fe40007810036 */
[----:B------:R-:W-:-:S02]  /*9550*/  FMNMX3.FTZ R5, R72, R144, R45, !PT ;  /* 0x0000009048057276 */ /* 0x000fc4000781002d */
[----:B------:R-:W-:Y:S02]  /*9560*/  FMNMX3.FTZ R3, R2, R145, R146, !PT ;  /* 0x0000009102037276 */ /* 0x000fe40007810092 */
[--C-:B------:R-:W-:Y:S01]  /*9570*/  HSET2.LE.AND R2, R15, R0.reuse, PT ;  /* 0x000000000f027233 */ /* 0x100fe20003803000 */
[----:B------:R-:W-:Y:S01]  /*9580*/  FMUL.FTZ R15, R14, UR6 ;  /* 0x000000060e0f7c20 */ /* 0x000fe20008410000 */
[----:B------:R-:W-:Y:S02]  /*9590*/  FMNMX3.FTZ R3, R3, R147, R152, !PT ;  /* 0x0000009303037276 */ /* 0x000fe40007810098 */
[----:B---3--:R-:W-:Y:S01]  /*95a0*/  LOP3.LUT R4, R18, 0xff00ff, RZ, 0xc0, !PT ;  /* 0x00ff00ff12047812 */ /* 0x008fe200078ec0ff */
[----:B------:R-:W2:Y:S01]  /*95b0*/  MUFU.EX2 R51, R15 ;  /* 0x0000000f00337308 */ /* 0x000ea20000000800 */
[----:B------:R-:W-:Y:S01]  /*95c0*/  FMNMX3.FTZ R3, R3, R168, R172, !PT ;  /* 0x000000a803037276 */ /* 0x000fe200078100ac */
[----:B-1----:R-:W-:Y:S01]  /*95d0*/  FMUL.FTZ R80, R80, R140 ;  /* 0x0000008c50507220 */ /* 0x002fe20000410000 */
[----:B------:R-:W-:Y:S01]  /*95e0*/  FMNMX3.FTZ R14, R5, R46, R44, !PT ;  /* 0x0000002e050e7276 */ /* 0x000fe2000781002c */
[----:B------:R-:W-:Y:S01]  /*95f0*/  FMUL.FTZ R81, R81, R140 ;  /* 0x0000008c51517220 */ /* 0x000fe20000410000 */
[----:B------:R-:W-:Y:S01]  /*9600*/  FMNMX3.FTZ R11, R3, R176, R179, !PT ;  /* 0x000000b0030b7276 */ /* 0x000fe200078100b3 */
[-C--:B------:R-:W-:Y:S01]  /*9610*/  FMUL.FTZ R84, R84, R140.reuse ;  /* 0x0000008c54547220 */ /* 0x080fe20000410000 */
[----:B------:R-:W-:Y:S01]  /*9620*/  F2FP.F16.F32.PACK_AB R3, R249, R159 ;  /* 0x0000009ff903723e */ /* 0x000fe200000000ff */
[----:B------:R-:W-:Y:S01]  /*9630*/  FMUL.FTZ R85, R85, R140 ;  /* 0x0000008c55557220 */ /* 0x000fe20000410000 */
[----:B------:R-:W-:Y:S01]  /*9640*/  FMNMX3.FTZ R11, R11, R188, R189, !PT ;  /* 0x000000bc0b0b7276 */ /* 0x000fe200078100bd */
[-C--:B------:R-:W-:Y:S01]  /*9650*/  FMUL.FTZ R96, R96, R140.reuse ;  /* 0x0000008c60607220 */ /* 0x080fe20000410000 */
[----:B------:R-:W-:Y:S01]  /*9660*/  FMNMX3.FTZ R18, R14, R59, R142, !PT ;  /* 0x0000003b0e127276 */ /* 0x000fe2000781008e */
[-C--:B------:R-:W-:Y:S01]  /*9670*/  FMUL.FTZ R97, R97, R140.reuse ;  /* 0x0000008c61617220 */ /* 0x080fe20000410000 */
[----:B------:R-:W-:Y:S01]  /*9680*/  HSET2.LE.AND R4, R4, R0, PT ;  /* 0x0000000004047233 */ /* 0x000fe20003803000 */
[----:B------:R-:W-:Y:S01]  /*9690*/  FMUL.FTZ R100, R100, R140 ;  /* 0x0000008c64647220 */ /* 0x000fe20000410000 */
[----:B------:R-:W-:Y:S01]  /*96a0*/  LOP3.LUT R14, R3, R2, RZ, 0xc0, !PT ;  /* 0x00000002030e7212 */ /* 0x000fe200078ec0ff */
[----:B------:R-:W-:Y:S01]  /*96b0*/  FMUL.FTZ R101, R101, R140 ;  /* 0x0000008c65657220 */ /* 0x000fe20000410000 */
[----:B------:R-:W-:Y:S01]  /*96c0*/  F2FP.F16.F32.PACK_AB R5, R240, R248 ;  /* 0x000000f8f005723e */ /* 0x000fe200000000ff */
[-C--:B--2---:R-:W-:Y:S01]  /*96d0*/  FMUL.FTZ R82, R82, R51.reuse ;  /* 0x0000003352527220 */ /* 0x084fe20000410000 */
[----:B------:R-:W-:Y:S01]  /*96e0*/  FMNMX3.FTZ R2, R11, R190, R191, !PT ;  /* 0x000000be0b027276 */ /* 0x000fe200078100bf */
[-C--:B------:R-:W-:Y:S01]  /*96f0*/  FMUL.FTZ R83, R83, R51.reuse ;  /* 0x0000003353537220 */ /* 0x080fe20000410000 */
[----:B------:R-:W-:Y:S01]  /*9700*/  LOP3.LUT R15, R5, R4, RZ, 0xc0, !PT ;  /* 0x00000004050f7212 */ /* 0x000fe200078ec0ff */
[----:B------:R-:W-:Y:S01]  /*9710*/  FMUL.FTZ R86, R86, R51 ;  /* 0x0000003356567220 */ /* 0x000fe20000410000 */
[----:B------:R-:W-:Y:S01]  /*9720*/  FMNMX3.FTZ R3, R18, R141, R65, !PT ;  /* 0x0000008d12037276 */ /* 0x000fe20007810041 */
[----:B------:R-:W1:Y:S01]  /*9730*/  SHFL.BFLY PT, R4, R2, 0x2, 0x1f ;  /* 0x0c401f0002047f89 */ /* 0x000e6200000e0000 */
[----:B------:R-:W-:Y:S01]  /*9740*/  LOP3.LUT R11, R16, UR8, R223, 0x96, !PT ;  /* 0x00000008100b7c12 */ /* 0x000fe2000f8e96df */
[----:B------:R-:W-:Y:S01]  /*9750*/  FMUL.FTZ R87, R87, R51 ;  /* 0x0000003357577220 */ /* 0x000fe20000410000 */
[----:B------:R-:W-:Y:S01]  /*9760*/  FMNMX3.FTZ R3, R3, R181, R182, !PT ;  /* 0x000000b503037276 */ /* 0x000fe200078100b6 */
[-C--:B------:R-:W-:Y:S01]  /*9770*/  FMUL.FTZ R98, R98, R51.reuse ;  /* 0x0000003362627220 */ /* 0x080fe20000410000 */
[-C--:B------:R-:W-:Y:S01]  /*9780*/  FMUL.FTZ R99, R99, R51.reuse ;  /* 0x0000003363637220 */ /* 0x080fe20000410000 */
[-C--:B------:R-:W-:Y:S01]  /*9790*/  FMUL.FTZ R102, R102, R51.reuse ;  /* 0x0000003366667220 */ /* 0x080fe20000410000 */
[----:B------:R-:W-:Y:S01]  /*97a0*/  FMNMX3.FTZ R3, R3, R170, R166, !PT ;  /* 0x000000aa03037276 */ /* 0x000fe200078100a6 */
[----:B------:R-:W-:Y:S01]  /*97b0*/  FMUL.FTZ R103, R103, R51 ;  /* 0x0000003367677220 */ /* 0x000fe20000410000 */
[-C--:B------:R-:W-:Y:S01]  /*97c0*/  FMUL.FTZ R112, R112, R140.reuse ;  /* 0x0000008c70707220 */ /* 0x080fe20000410000 */
[-C--:B------:R-:W-:Y:S01]  /*97d0*/  FMUL.FTZ R113, R113, R140.reuse ;  /* 0x0000008c71717220 */ /* 0x080fe20000410000 */
[----:B------:R-:W-:Y:S01]  /*97e0*/  FMNMX3.FTZ R3, R3, R187, R218, !PT ;  /* 0x000000bb03037276 */ /* 0x000fe200078100da */
[-C--:B------:R-:W-:Y:S01]  /*97f0*/  FMUL.FTZ R114, R114, R51.reuse ;  /* 0x0000003372727220 */ /* 0x080fe20000410000 */
[-C--:B------:R-:W-:Y:S01]  /*9800*/  FMUL.FTZ R115, R115, R51.reuse ;  /* 0x0000003373737220 */ /* 0x080fe20000410000 */
[----:B------:R-:W-:Y:S01]  /*9810*/  FMUL.FTZ R116, R116, R140 ;  /* 0x0000008c74747220 */ /* 0x000fe20000410000 */
[----:B------:R-:W-:Y:S01]  /*9820*/  FMNMX3.FTZ R3, R3, R186, R158, !PT ;  /* 0x000000ba03037276 */ /* 0x000fe2000781009e */
[-C--:B------:R-:W-:Y:S01]  /*9830*/  FMUL.FTZ R117, R117, R140.reuse ;  /* 0x0000008c75757220 */ /* 0x080fe20000410000 */
[-C--:B------:R-:W-:Y:S01]  /*9840*/  FMUL.FTZ R118, R118, R51.reuse ;  /* 0x0000003376767220 */ /* 0x080fe20000410000 */
[-C--:B------:R-:W-:Y:S01]  /*9850*/  FMUL.FTZ R119, R119, R51.reuse ;  /* 0x0000003377777220 */ /* 0x080fe20000410000 */
[-C--:B------:R-:W-:Y:S01]  /*9860*/  FMUL.FTZ R128, R128, R140.reuse ;  /* 0x0000008c80807220 */ /* 0x080fe20000410000 */
[----:B------:R-:W2:Y:S01]  /*9870*/  SHFL.BFLY PT, R19, R3, 0x2, 0x1f ;  /* 0x0c401f0003137f89 */ /* 0x000ea200000e0000 */
[----:B------:R-:W-:Y:S01]  /*9880*/  FMUL.FTZ R129, R129, R140 ;  /* 0x0000008c81817220 */ /* 0x000fe20000410000 */
[-C--:B------:R-:W-:Y:S01]  /*9890*/  FMUL.FTZ R130, R130, R51.reuse ;  /* 0x0000003382827220 */ /* 0x080fe20000410000 */
[----:B------:R-:W-:Y:S01]  /*98a0*/  FMUL.FTZ R131, R131, R51 ;  /* 0x0000003383837220 */ /* 0x000fe20000410000 */
[----:B-1----:R-:W-:Y:S01]  /*98b0*/  FMNMX.FTZ R2, R2, R4, !PT ;  /* 0x0000000402027209 */ /* 0x002fe20007810000 */
[----:B------:R-:W-:Y:S01]  /*98c0*/  FMUL.FTZ R132, R132, R140 ;  /* 0x0000008c84847220 */ /* 0x000fe20000410000 */
[----:B------:R-:W-:Y:S01]  /*98d0*/  LOP3.LUT R4, R246, UR4, R17, 0x96, !PT ;  /* 0x00000004f6047c12 */ /* 0x000fe2000f8e9611 */
[----:B------:R-:W-:-:S04]  /*98e0*/  IMAD.WIDE.U32 R16, R11, -0x2daee0ad, RZ ;  /* 0xd2511f530b107825 */ /* 0x000fc800078e00ff */
[----:B------:R-:W-:Y:S01]  /*98f0*/  FMUL.FTZ R133, R133, R140 ;  /* 0x0000008c85857220 */ /* 0x000fe20000410000 */
[----:B------:R-:W1:Y:S01]  /*9900*/  SHFL.BFLY PT, R18, R2, 0x1, 0x1f ;  /* 0x0c201f0002127f89 */ /* 0x000e6200000e0000 */
[----:B------:R-:W-:Y:S01]  /*9910*/  FMUL.FTZ R134, R134, R51 ;  /* 0x0000003386867220 */ /* 0x000fe20000410000 */
[----:B------:R-:W-:-:S04]  /*9920*/  IMAD.WIDE.U32 R4, R4, -0x2daee0ad, RZ ;  /* 0xd2511f5304047825 */ /* 0x000fc800078e00ff */
[----:B------:R-:W-:Y:S01]  /*9930*/  FMUL.FTZ R135, R135, R51 ;  /* 0x0000003387877220 */ /* 0x000fe20000410000 */
[----:B------:R-:W-:Y:S01]  /*9940*/  HMMA.16816.F32 R68, R12, R24, R80 ;  /* 0x000000180c44723c */ /* 0x000fe20000001850 */
[----:B----4-:R-:W-:Y:S02]  /*9950*/  LOP3.LUT R11, R220, UR12, R5, 0x96, !PT ;  /* 0x0000000cdc0b7c12 */ /* 0x010fe4000f8e9605 */
[----:B------:R-:W-:-:S05]  /*9960*/  LOP3.LUT R4, R4, UR11, R17, 0x96, !PT ;  /* 0x0000000b04047c12 */ /* 0x000fca000f8e9611 */
[----:B------:R-:W-:Y:S01]  /*9970*/  HMMA.16816.F32 R148, R12, R26, R84 ;  /* 0x0000001a0c94723c */ /* 0x000fe20000001854 */
[----:B------:R-:W-:Y:S01]  /*9980*/  IMAD.WIDE.U32 R42, R4, -0x326172a9, RZ ;  /* 0xcd9e8d57042a7825 */ /* 0x000fe200078e00ff */
[----:B--2---:R-:W-:-:S06]  /*9990*/  FMNMX.FTZ R5, R3, R19, !PT ;  /* 0x0000001303057209 */ /* 0x004fcc0007810000 */
[----:B------:R-:W-:Y:S01]  /*99a0*/  HMMA.16816.F32 R96, R12, R28, R96 ;  /* 0x0000001c0c60723c */ /* 0x000fe20000001860 */
[----:B------:R-:W2:Y:S01]  /*99b0*/  SHFL.BFLY PT, R17, R5, 0x1, 0x1f ;  /* 0x0c201f0005117f89 */ /* 0x000ea200000e0000 */
[----:B-1----:R-:W-:Y:S01]  /*99c0*/  FMNMX.FTZ R212, R2, R18, !PT ;  /* 0x0000001202d47209 */ /* 0x002fe20007810000 */
[----:B------:R-:W-:-:S03]  /*99d0*/  IMAD.WIDE.U32 R2, R11, -0x326172a9, RZ ;  /* 0xcd9e8d570b027825 */ /* 0x000fc600078e00ff */
[C---:B------:R-:W-:Y:S01]  /*99e0*/  FSETP.NEU.FTZ.AND P1, PT, R212.reuse, -INF , PT ;  /* 0xff800000d400780b */ /* 0x040fe20003f3d000 */
[----:B------:R-:W-:Y:S01]  /*99f0*/  FMUL.FTZ R4, R212, UR6 ;  /* 0x00000006d4047c20 */ /* 0x000fe20008410000 */
[----:B------:R-:W-:Y:S01]  /*9a00*/  LOP3.LUT R3, R222, UR25, R3, 0x96, !PT ;  /* 0x00000019de037c12 */ /* 0x000fe2000f8e9603 */
[----:B------:R-:W-:Y:S01]  /*9a10*/  HMMA.16816.F32 R100, R12, R30, R100 ;  /* 0x0000001e0c64723c */ /* 0x000fe20000001864 */
[----:B------:R-:W-:Y:S02]  /*9a20*/  LOP3.LUT R2, R2, UR24, R43, 0x96, !PT ;  /* 0x0000001802027c12 */ /* 0x000fe4000f8e962b */
[----:B------:R-:W-:-:S03]  /*9a30*/  FSEL R4, R4, RZ, P1 ;  /* 0x000000ff04047208 */ /* 0x000fc60000800000 */
[----:B------:R-:W-:Y:S02]  /*9a40*/  IMAD.WIDE.U32 R66, R2, -0x2daee0ad, RZ ;  /* 0xd2511f5302427825 */ /* 0x000fe400078e00ff */
[----:B------:R-:W-:Y:S02]  /*9a50*/  HMMA.16816.F32 R112, R12, R32, R112 ;  /* 0x000000200c70723c */ /* 0x000fe40000001870 */
[----:B------:R-:W-:Y:S01]  /*9a60*/  FFMA.FTZ R11, R53, UR6, -R4 ;  /* 0x00000006350b7c23 */ /* 0x000fe20008010804 */
[----:B------:R-:W-:-:S03]  /*9a70*/  IMAD.MOV.U32 R53, RZ, RZ, R183 ;  /* 0x000000ffff357224 */ /* 0x000fc600078e00b7 */
[----:B------:R-:W-:Y:S01]  /*9a80*/  MUFU.EX2 R239, R11 ;  /* 0x0000000b00ef7308 */ /* 0x000fe20000000800 */
[----:B--2---:R-:W-:Y:S01]  /*9a90*/  FMNMX.FTZ R209, R5, R17, !PT ;  /* 0x0000001105d17209 */ /* 0x004fe20007810000 */
[----:B------:R-:W-:Y:S03]  /*9aa0*/  HMMA.16816.F32 R116, R12, R34, R116 ;  /* 0x000000220c74723c */ /* 0x000fe60000001874 */
[C---:B------:R-:W-:Y:S01]  /*9ab0*/  FSETP.NEU.FTZ.AND P0, PT, R209.reuse, -INF , PT ;  /* 0xff800000d100780b */ /* 0x040fe20003f1d000 */
[----:B------:R-:W-:-:S04]  /*9ac0*/  FMUL.FTZ R5, R209, UR6 ;  /* 0x00000006d1057c20 */ /* 0x000fc80008410000 */
[----:B------:R-:W-:Y:S01]  /*9ad0*/  HMMA.16816.F32 R128, R12, R36, R128 ;  /* 0x000000240c80723c */ /* 0x000fe20000001880 */
[----:B------:R-:W-:-:S07]  /*9ae0*/  FSEL R5, R5, RZ, P0 ;  /* 0x000000ff05057208 */ /* 0x000fce0000000000 */
[----:B------:R-:W-:Y:S01]  /*9af0*/  HMMA.16816.F32 R132, R12, R38, R132 ;  /* 0x000000260c84723c */ /* 0x000fe20000001884 */
[----:B------:R-:W-:-:S04]  /*9b00*/  IMAD.WIDE.U32 R14, R3, -0x2daee0ad, RZ ;  /* 0xd2511f53030e7825 */ /* 0x000fc800078e00ff */
[--C-:B------:R-:W-:Y:S01]  /*9b10*/  FFMA.FTZ R3, R143, UR6, -R4.reuse ;  /* 0x000000068f037c23 */ /* 0x100fe20008010804 */
[----:B------:R-:W-:Y:S01]  /*9b20*/  FFMA.FTZ R13, R52, UR6, -R4 ;  /* 0x00000006340d7c23 */ /* 0x000fe20008010804 */
[----:B------:R-:W-:Y:S01]  /*9b30*/  IMAD.MOV.U32 R143, RZ, RZ, R238 ;  /* 0x000000ffff8f7224 */ /* 0x000fe200078e00ee */
[----:B------:R-:W-:Y:S01]  /*9b40*/  LOP3.LUT R2, R14, UR9, R67, 0x96, !PT ;  /* 0x000000090e027c12 */ /* 0x000fe2000f8e9643 */
[----:B------:R1:W-:Y:S01]  /*9b50*/  MUFU.EX2 R236, R3 ;  /* 0x0000000300ec7308 */ /* 0x0003e20000000800 */
[----:B------:R-:W-:Y:S01]  /*9b60*/  LOP3.LUT R14, R16, UR10, R15, 0x96, !PT ;  /* 0x0000000a100e7c12 */ /* 0x000fe2000f8e960f */
[----:B------:R-:W-:Y:S02]  /*9b70*/  IMAD.MOV.U32 R52, RZ, RZ, R61 ;  /* 0x000000ffff347224 */ /* 0x000fe400078e003d */
[----:B------:R-:W-:Y:S02]  /*9b80*/  IMAD.MOV.U32 R61, RZ, RZ, R49 ;  /* 0x000000ffff3d7224 */ /* 0x000fe400078e0031 */
[----:B------:R-:W-:-:S02]  /*9b90*/  IMAD.WIDE.U32 R22, R14, -0x326172a9, RZ ;  /* 0xcd9e8d570e167825 */ /* 0x000fc400078e00ff */
[----:B------:R2:W-:Y:S02]  /*9ba0*/  MUFU.EX2 R238, R13 ;  /* 0x0000000d00ee7308 */ /* 0x0005e40000000800 */
[----:B------:R-:W-:Y:S02]  /*9bb0*/  IMAD.MOV.U32 R167, RZ, RZ, R61 ;  /* 0x000000ffffa77224 */ /* 0x000fe400078e003d */
[----:B-1----:R-:W-:-:S03]  /*9bc0*/  IMAD.WIDE.U32 R2, R2, -0x326172a9, RZ ;  /* 0xcd9e8d5702027825 */ /* 0x002fc600078e00ff */
[C---:B------:R-:W-:Y:S02]  /*9bd0*/  PRMT R12, R2.reuse, 0x7773, RZ ;  /* 0x00007773020c7816 */ /* 0x040fe400000000ff */
[C---:B------:R-:W-:Y:S02]  /*9be0*/  PRMT R11, R2.reuse, 0x7772, RZ ;  /* 0x00007772020b7816 */ /* 0x040fe400000000ff */
[----:B--2---:R-:W-:Y:S02]  /*9bf0*/  PRMT R13, R2, 0x7771, RZ ;  /* 0x00007771020d7816 */ /* 0x004fe400000000ff */
[----:B------:R-:W-:Y:S01]  /*9c00*/  PRMT R16, R11, 0x5410, R12 ;  /* 0x000054100b107816 */ /* 0x000fe2000000000c */
[----:B------:R-:W-:Y:S01]  /*9c10*/  IMAD.MOV.U32 R11, RZ, RZ, R2 ;  /* 0x000000ffff0b7224 */ /* 0x000fe200078e0002 */
[----:B------:R-:W-:Y:S01]  /*9c20*/  LOP3.LUT R2, R22, UR22, R3, 0x96, !PT ;  /* 0x0000001616027c12 */ /* 0x000fe2000f8e9603 */
[----:B------:R-:W-:Y:S01]  /*9c30*/  FFMA.FTZ R12, R54, UR6, -R4 ;  /* 0x00000006360c7c23 */ /* 0x000fe20008010804 */
[----:B------:R-:W-:-:S02]  /*9c40*/  IMAD.MOV.U32 R54, RZ, RZ, R52 ;  /* 0x000000ffff367224 */ /* 0x000fc400078e0034 */
[----:B------:R-:W-:Y:S01]  /*9c50*/  LOP3.LUT R11, R11, 0xff, RZ, 0xc0, !PT ;  /* 0x000000ff0b0b7812 */ /* 0x000fe200078ec0ff */
[----:B------:R1:W-:Y:S01]  /*9c60*/  MUFU.EX2 R237, R12 ;  /* 0x0000000c00ed7308 */ /* 0x0003e20000000800 */
[C---:B------:R-:W-:Y:S01]  /*9c70*/  LOP3.LUT R3, R2.reuse, 0xffff, RZ, 0xc0, !PT ;  /* 0x0000ffff02037812 */ /* 0x040fe200078ec0ff */
[----:B------:R-:W-:Y:S01]  /*9c80*/  IMAD.MOV.U32 R52, RZ, RZ, R143 ;  /* 0x000000ffff347224 */ /* 0x000fe200078e008f */
[----:B------:R-:W-:Y:S02]  /*9c90*/  PRMT R14, R11, 0x5410, R13 ;  /* 0x000054100b0e7816 */ /* 0x000fe4000000000d */
[----:B------:R-:W-:Y:S02]  /*9ca0*/  SHF.R.U32.HI R3, RZ, 0x8, R3 ;  /* 0x00000008ff037819 */ /* 0x000fe40000011603 */
[----:B------:R-:W-:-:S04]  /*9cb0*/  LOP3.LUT R11, R2, 0xff, RZ, 0xc0, !PT ;  /* 0x000000ff020b7812 */ /* 0x000fc800078ec0ff */
[--C-:B------:R-:W-:Y:S02]  /*9cc0*/  PRMT R15, R11, 0x5410, R3.reuse ;  /* 0x000054100b0f7816 */ /* 0x100fe40000000003 */
[----:B------:R-:W-:Y:S02]  /*9cd0*/  PRMT R3, R2, 0x7632, R3 ;  /* 0x0000763202037816 */ /* 0x000fe40000000003 */
[----:B------:R-:W-:Y:S02]  /*9ce0*/  SHF.R.U32.HI R11, RZ, 0x18, R2 ;  /* 0x00000018ff0b7819 */ /* 0x000fe40000011602 */
[----:B------:R-:W-:Y:S01]  /*9cf0*/  LOP3.LUT R2, R3, 0xff, RZ, 0xc0, !PT ;  /* 0x000000ff03027812 */ /* 0x000fe200078ec0ff */
[--C-:B-1----:R-:W-:Y:S01]  /*9d00*/  FFMA.FTZ R12, R144, UR6, -R5.reuse ;  /* 0x00000006900c7c23 */ /* 0x102fe20008010805 */
[----:B------:R-:W-:Y:S02]  /*9d10*/  FFMA.FTZ R3, R46, UR6, -R5 ;  /* 0x000000062e037c23 */ /* 0x000fe40008010805 */
[----:B------:R-:W-:Y:S01]  /*9d20*/  PRMT R13, R2, 0x5410, R11 ;  /* 0x00005410020d7816 */ /* 0x000fe2000000000b */
[----:B------:R-:W-:Y:S01]  /*9d30*/  FFMA.FTZ R2, R44, UR6, -R5 ;  /* 0x000000062c027c23 */ /* 0x000fe20008010805 */
[----:B------:R1:W-:Y:S01]  /*9d40*/  MUFU.EX2 R235, R12 ;  /* 0x0000000c00eb7308 */ /* 0x0003e20000000800 */
[----:B------:R-:W-:-:S07]  /*9d50*/  IMAD.MOV.U32 R44, RZ, RZ, R224 ;  /* 0x000000ffff2c7224 */ /* 0x000fce00078e00e0 */
[----:B------:R2:W-:Y:S01]  /*9d60*/  MUFU.EX2 R226, R3 ;  /* 0x0000000300e27308 */ /* 0x0005e20000000800 */
[----:B-1----:R-:W-:Y:S01]  /*9d70*/  FFMA.FTZ R12, R45, UR6, -R5 ;  /* 0x000000062d0c7c23 */ /* 0x002fe20008010805 */
[----:B------:R-:W-:-:S06]  /*9d80*/  IMAD.MOV.U32 R45, RZ, RZ, R225 ;  /* 0x000000ffff2d7224 */ /* 0x000fcc00078e00e1 */
[----:B------:R1:W-:Y:S01]  /*9d90*/  MUFU.EX2 R225, R2 ;  /* 0x0000000200e17308 */ /* 0x0003e20000000800 */
[----:B--2---:R-:W-:-:S07]  /*9da0*/  FSEL R3, R212, RZ, P1 ;  /* 0x000000ffd4037208 */ /* 0x004fce0000800000 */
[----:B------:R2:W-:Y:S01]  /*9db0*/  MUFU.EX2 R227, R12 ;  /* 0x0000000c00e37308 */ /* 0x0005e20000000800 */
[----:B------:R-:W-:-:S04]  /*9dc0*/  FADD.FTZ R3, R73, -R3 ;  /* 0x8000000349037221 */ /* 0x000fc80000010000 */
[----:B------:R-:W-:Y:S01]  /*9dd0*/  FMUL.FTZ R3, R3, UR6 ;  /* 0x0000000603037c20 */ /* 0x000fe20008410000 */
[----:B-1----:R-:W-:-:S03]  /*9de0*/  FSEL R2, R209, RZ, P0 ;  /* 0x000000ffd1027208 */ /* 0x002fc60000000000 */
[----:B------:R1:W3:Y:S02]  /*9df0*/  MUFU.EX2 R48, R3 ;  /* 0x0000000300307308 */ /* 0x0002e40000000800 */
[----:B------:R-:W-:-:S04]  /*9e00*/  FADD.FTZ R2, R72, -R2 ;  /* 0x8000000248027221 */ /* 0x000fc80000010000 */
[----:B--2---:R-:W-:Y:S01]  /*9e10*/  FMUL.FTZ R12, R2, UR6 ;  /* 0x00000006020c7c20 */ /* 0x004fe20008410000 */
[----:B------:R-:W-:-:S03]  /*9e20*/  HSET2.LE.AND R2, R14, R0, PT ;  /* 0x000000000e027233 */ /* 0x000fc60003803000 */
[----:B------:R-:W2:Y:S01]  /*9e30*/  MUFU.EX2 R49, R12 ;  /* 0x0000000c00317308 */ /* 0x000ea20000000800 */
[----:B-1----:R-:W-:Y:S01]  /*9e40*/  LOP3.LUT R3, R16, 0xff00ff, RZ, 0xc0, !PT ;  /* 0x00ff00ff10037812 */ /* 0x002fe200078ec0ff */
[-C--:B---3--:R-:W-:Y:S01]  /*9e50*/  FMUL.FTZ R76, R76, R48.reuse ;  /* 0x000000304c4c7220 */ /* 0x088fe20000410000 */
[-C--:B------:R-:W-:Y:S01]  /*9e60*/  FMUL.FTZ R77, R77, R48.reuse ;  /* 0x000000304d4d7220 */ /* 0x080fe20000410000 */
[-C--:B------:R-:W-:Y:S01]  /*9e70*/  FMUL.FTZ R88, R88, R48.reuse ;  /* 0x0000003058587220 */ /* 0x080fe20000410000 */
[-C--:B------:R-:W-:Y:S01]  /*9e80*/  FMUL.FTZ R89, R89, R48.reuse ;  /* 0x0000003059597220 */ /* 0x080fe20000410000 */
[--C-:B------:R-:W-:Y:S01]  /*9e90*/  HSET2.LE.AND R11, R3, R0.reuse, PT ;  /* 0x00000000030b7233 */ /* 0x100fe20003803000 */
[----:B------:R-:W-:Y:S01]  /*9ea0*/  FMUL.FTZ R92, R92, R48 ;  /* 0x000000305c5c7220 */ /* 0x000fe20000410000 */
[----:B------:R-:W-:Y:S01]  /*9eb0*/  F2FP.F16.F32.PACK_AB R3, R237, R238 ;  /* 0x000000eeed03723e */ /* 0x000fe200000000ff */
[-C--:B------:R-:W-:Y:S01]  /*9ec0*/  FMUL.FTZ R93, R93, R48.reuse ;  /* 0x000000305d5d7220 */ /* 0x080fe20000410000 */
[-C--:B------:R-:W-:Y:S01]  /*9ed0*/  FMUL.FTZ R104, R104, R48.reuse ;  /* 0x0000003068687220 */ /* 0x080fe20000410000 */
[----:B------:R-:W-:Y:S01]  /*9ee0*/  FMUL.FTZ R105, R105, R48 ;  /* 0x0000003069697220 */ /* 0x000fe20000410000 */
[----:B------:R-:W-:Y:S01]  /*9ef0*/  LOP3.LUT R18, R3, R2, RZ, 0xc0, !PT ;  /* 0x0000000203127212 */ /* 0x000fe200078ec0ff */
[-C--:B--2---:R-:W-:Y:S01]  /*9f00*/  FMUL.FTZ R78, R78, R49.reuse ;  /* 0x000000314e4e7220 */ /* 0x084fe20000410000 */
[----:B------:R-:W-:Y:S01]  /*9f10*/  F2FP.F16.F32.PACK_AB R12, R225, R226 ;  /* 0x000000e2e10c723e */ /* 0x000fe200000000ff */
[-C--:B------:R-:W-:Y:S01]  /*9f20*/  FMUL.FTZ R79, R79, R49.reuse ;  /* 0x000000314f4f7220 */ /* 0x080fe20000410000 */
[--C-:B------:R-:W-:Y:S01]  /*9f30*/  HSET2.LE.AND R2, R15, R0.reuse, PT ;  /* 0x000000000f027233 */ /* 0x100fe20003803000 */
[----:B------:R-:W-:Y:S01]  /*9f40*/  FMUL.FTZ R90, R90, R49 ;  /* 0x000000315a5a7220 */ /* 0x000fe20000410000 */
[----:B------:R-:W-:Y:S01]  /*9f50*/  LOP3.LUT R19, R12, R11, RZ, 0xc0, !PT ;  /* 0x0000000b0c137212 */ /* 0x000fe200078ec0ff */
[-C--:B------:R-:W-:Y:S01]  /*9f60*/  FMUL.FTZ R91, R91, R49.reuse ;  /* 0x000000315b5b7220 */ /* 0x080fe20000410000 */
[----:B------:R-:W-:Y:S01]  /*9f70*/  HSET2.LE.AND R11, R13, R0, PT ;  /* 0x000000000d0b7233 */ /* 0x000fe20003803000 */
[-C--:B------:R-:W-:Y:S01]  /*9f80*/  FMUL.FTZ R94, R94, R49.reuse ;  /* 0x000000315e5e7220 */ /* 0x080fe20000410000 */
[----:B------:R-:W-:Y:S01]  /*9f90*/  F2FP.F16.F32.PACK_AB R3, R239, R236 ;  /* 0x000000ecef03723e */ /* 0x000fe200000000ff */
[----:B------:R-:W-:Y:S01]  /*9fa0*/  FMUL.FTZ R95, R95, R49 ;  /* 0x000000315f5f7220 */ /* 0x000fe20000410000 */
[----:B------:R-:W-:Y:S01]  /*9fb0*/  F2FP.F16.F32.PACK_AB R12, R227, R235 ;  /* 0x000000ebe30c723e */ /* 0x000fe200000000ff */
[-C--:B------:R-:W-:Y:S01]  /*9fc0*/  FMUL.FTZ R106, R106, R49.reuse ;  /* 0x000000316a6a7220 */ /* 0x080fe20000410000 */
[----:B------:R-:W-:Y:S01]  /*9fd0*/  LOP3.LUT R16, R3, R2, RZ, 0xc0, !PT ;  /* 0x0000000203107212 */ /* 0x000fe200078ec0ff */
[----:B------:R-:W-:Y:S01]  /*9fe0*/  FMUL.FTZ R107, R107, R49 ;  /* 0x000000316b6b7220 */ /* 0x000fe20000410000 */
[----:B------:R-:W-:Y:S01]  /*9ff0*/  LOP3.LUT R17, R12, R11, RZ, 0xc0, !PT ;  /* 0x0000000b0c117212 */ /* 0x000fe200078ec0ff */
[----:B------:R-:W-:Y:S01]  /*a000*/  FFMA.FTZ R11, R47, UR6, -R6 ;  /* 0x000000062f0b7c23 */ /* 0x000fe20008010806 */
[----:B------:R-:W-:Y:S01]  /*a010*/  LOP3.LUT R2, R40, UR23, R21, 0x96, !PT ;  /* 0x0000001728027c12 */ /* 0x000fe2000f8e9615 */
[-C--:B------:R-:W-:Y:S01]  /*a020*/  FMUL.FTZ R108, R108, R48.reuse ;  /* 0x000000306c6c7220 */ /* 0x080fe20000410000 */
[-C--:B------:R-:W-:Y:S01]  /*a030*/  FMUL.FTZ R109, R109, R48.reuse ;  /* 0x000000306d6d7220 */ /* 0x080fe20000410000 */
[----:B------:R1:W-:Y:S01]  /*a040*/  MUFU.EX2 R224, R11 ;  /* 0x0000000b00e07308 */ /* 0x0003e20000000800 */
[-C--:B------:R-:W-:Y:S01]  /*a050*/  FMUL.FTZ R110, R110, R49.reuse ;  /* 0x000000316e6e7220 */ /* 0x080fe20000410000 */
[----:B------:R-:W-:Y:S01]  /*a060*/  IMAD.WIDE.U32 R2, R2, -0x2daee0ad, RZ ;  /* 0xd2511f5302027825 */ /* 0x000fe200078e00ff */
[----:B------:R-:W-:Y:S03]  /*a070*/  HMMA.16816.F32 R84, R16, R24, R76 ;  /* 0x000000181054723c */ /* 0x000fe6000000184c */
[----:B------:R-:W-:Y:S01]  /*a080*/  FMUL.FTZ R111, R111, R49 ;  /* 0x000000316f6f7220 */ /* 0x000fe20000410000 */
[----:B------:R-:W-:Y:S01]  /*a090*/  FMUL.FTZ R120, R120, R48 ;  /* 0x0000003078787220 */ /* 0x000fe20000410000 */
[----:B------:R-:W-:Y:S01]  /*a0a0*/  IMAD.MOV.U32 R79, RZ, RZ, R223 ;  /* 0x000000ffff4f7224 */ /* 0x000fe200078e00df */
[----:B------:R-:W-:Y:S01]  /*a0b0*/  LOP3.LUT R3, R74, UR7, R3, 0x96, !PT ;  /* 0x000000074a037c12 */ /* 0x000fe2000f8e9603 */
[----:B------:R-:W-:Y:S01]  /*a0c0*/  IMAD.MOV.U32 R12, RZ, RZ, R2 ;  /* 0x000000ffff0c7224 */ /* 0x000fe200078e0002 */
[C---:B------:R-:W-:Y:S01]  /*a0d0*/  PRMT R21, R2.reuse, 0x7771, RZ ;  /* 0x0000777102157816 */ /* 0x040fe200000000ff */
[----:B------:R-:W-:Y:S01]  /*a0e0*/  IMAD.MOV.U32 R78, RZ, RZ, R222 ;  /* 0x000000ffff4e7224 */ /* 0x000fe200078e00de */
[----:B------:R-:W-:Y:S01]  /*a0f0*/  PRMT R20, R2, 0x7773, RZ ;  /* 0x0000777302147816 */ /* 0x000fe200000000ff */
[----:B------:R-:W-:Y:S01]  /*a100*/  IMAD.MOV.U32 R76, RZ, RZ, R220 ;  /* 0x000000ffff4c7224 */ /* 0x000fe200078e00dc */
[----:B------:R-:W-:Y:S01]  /*a110*/  LOP3.LUT R13, R12, 0xff, RZ, 0xc0, !PT ;  /* 0x000000ff0c0d7812 */ /* 0x000fe200078ec0ff */
[----:B------:R-:W-:Y:S01]  /*a120*/  FFMA.FTZ R12, R58, UR6, -R10 ;  /* 0x000000063a0c7c23 */ /* 0x000fe2000801080a */
[----:B------:R-:W-:Y:S01]  /*a130*/  PRMT R15, R2, 0x7772, RZ ;  /* 0x00007772020f7816 */ /* 0x000fe200000000ff */
[----:B------:R-:W-:-:S02]  /*a140*/  IMAD.MOV.U32 R77, RZ, RZ, R221 ;  /* 0x000000ffff4d7224 */ /* 0x000fc400078e00dd */
[----:B-1----:R-:W-:Y:S01]  /*a150*/  FFMA.FTZ R11, R50, UR6, -R6 ;  /* 0x00000006320b7c23 */ /* 0x002fe20008010806 */
[C---:B------:R-:W-:Y:S01]  /*a160*/  LOP3.LUT R2, R3.reuse, 0xffff, RZ, 0xc0, !PT ;  /* 0x0000ffff03027812 */ /* 0x040fe200078ec0ff */
[----:B------:R1:W-:Y:S01]  /*a170*/  MUFU.EX2 R220, R12 ;  /* 0x0000000c00dc7308 */ /* 0x0003e20000000800 */
[----:B------:R-:W-:Y:S01]  /*a180*/  LOP3.LUT R14, R3, 0xff, RZ, 0xc0, !PT ;  /* 0x000000ff030e7812 */ /* 0x000fe200078ec0ff */
[----:B------:R-:W-:Y:S01]  /*a190*/  HMMA.16816.F32 R80, R16, R26, R88 ;  /* 0x0000001a1050723c */ /* 0x000fe20000001858 */
[----:B------:R-:W-:Y:S01]  /*a1a0*/  PRMT R13, R13, 0x5410, R21 ;  /* 0x000054100d0d7816 */ /* 0x000fe20000000015 */
[----:B------:R-:W-:Y:S02]  /*a1b0*/  IMAD.MOV.U32 R90, RZ, RZ, R216 ;  /* 0x000000ffff5a7224 */ /* 0x000fe400078e00d8 */
[----:B------:R-:W-:Y:S01]  /*a1c0*/  FMUL.FTZ R121, R121, R48 ;  /* 0x0000003079797220 */ /* 0x000fe20000410000 */
[----:B------:R-:W-:Y:S02]  /*a1d0*/  IMAD.MOV.U32 R91, RZ, RZ, R217 ;  /* 0x000000ffff5b7224 */ /* 0x000fe400078e00d9 */
[----:B------:R-:W-:Y:S01]  /*a1e0*/  FMUL.FTZ R122, R122, R49 ;  /* 0x000000317a7a7220 */ /* 0x000fe20000410000 */
[----:B------:R2:W-:Y:S01]  /*a1f0*/  MUFU.EX2 R223, R11 ;  /* 0x0000000b00df7308 */ /* 0x0005e20000000800 */
[----:B------:R-:W-:-:S02]  /*a200*/  IMAD.MOV.U32 R89, RZ, RZ, R185 ;  /* 0x000000ffff597224 */ /* 0x000fc400078e00b9 */
[-C--:B------:R-:W-:Y:S01]  /*a210*/  FMUL.FTZ R123, R123, R49.reuse ;  /* 0x000000317b7b7220 */ /* 0x080fe20000410000 */
[----:B------:R-:W3:Y:S01]  /*a220*/  LDSM.16.MT88.4 R24, [R192+0x6800] ;  /* 0x00680000c018783b */ /* 0x000ee20000004200 */
[----:B------:R-:W-:Y:S01]  /*a230*/  IMAD.MOV.U32 R88, RZ, RZ, R184 ;  /* 0x000000ffff587224 */ /* 0x000fe200078e00b8 */
[C---:B------:R-:W-:Y:S01]  /*a240*/  HMMA.16816.F32 R92, R16.reuse, R28, R92 ;  /* 0x0000001c105c723c */ /* 0x040fe2000000185c */
[-C--:B------:R-:W-:Y:S01]  /*a250*/  FMUL.FTZ R124, R124, R48.reuse ;  /* 0x000000307c7c7220 */ /* 0x080fe20000410000 */
[-C--:B------:R-:W-:Y:S01]  /*a260*/  FMUL.FTZ R125, R125, R48.reuse ;  /* 0x000000307d7d7220 */ /* 0x080fe20000410000 */
[-C--:B------:R-:W-:Y:S01]  /*a270*/  FMUL.FTZ R126, R126, R49.reuse ;  /* 0x000000317e7e7220 */ /* 0x080fe20000410000 */
[----:B-1----:R-:W-:Y:S01]  /*a280*/  FFMA.FTZ R12, R56, UR6, -R10 ;  /* 0x00000006380c7c23 */ /* 0x002fe2000801080a */
[-C--:B------:R-:W-:Y:S01]  /*a290*/  FMUL.FTZ R127, R127, R49.reuse ;  /* 0x000000317f7f7220 */ /* 0x080fe20000410000 */
[-C--:B------:R-:W-:Y:S01]  /*a2a0*/  FMUL.FTZ R136, R136, R48.reuse ;  /* 0x0000003088887220 */ /* 0x080fe20000410000 */
[----:B------:R-:W-:Y:S01]  /*a2b0*/  FMUL.FTZ R137, R137, R48 ;  /* 0x0000003089897220 */ /* 0x000fe20000410000 */
[----:B------:R-:W-:Y:S01]  /*a2c0*/  MUFU.EX2 R219, R12 ;  /* 0x0000000c00db7308 */ /* 0x000fe20000000800 */
[----:B------:R-:W-:Y:S01]  /*a2d0*/  HMMA.16816.F32 R104, R16, R30, R104 ;  /* 0x0000001e1068723c */ /* 0x000fe20000001868 */
[----:B------:R-:W-:Y:S01]  /*a2e0*/  LDSM.16.MT88.4 R28, [R193+0x6800] ;  /* 0x00680000c11c783b */ /* 0x000fe20000004200 */
[-C--:B------:R-:W-:Y:S01]  /*a2f0*/  FMUL.FTZ R138, R138, R49.reuse ;  /* 0x000000318a8a7220 */ /* 0x080fe20000410000 */
[----:B--2---:R-:W-:Y:S01]  /*a300*/  FFMA.FTZ R11, R55, UR6, -R6 ;  /* 0x00000006370b7c23 */ /* 0x004fe20008010806 */
[----:B------:R-:W-:Y:S01]  /*a310*/  FMUL.FTZ R139, R139, R49 ;  /* 0x000000318b8b7220 */ /* 0x000fe20000410000 */
[----:B------:R-:W-:-:S02]  /*a320*/  IMAD.MOV.U32 R47, RZ, RZ, R91 ;  /* 0x000000ffff2f7224 */ /* 0x000fc400078e005b */
[----:B------:R1:W-:Y:S01]  /*a330*/  MUFU.EX2 R222, R11 ;  /* 0x0000000b00de7308 */ /* 0x0003e20000000800 */
[C---:B------:R-:W-:Y:S01]  /*a340*/  HMMA.16816.F32 R108, R16.reuse, R32, R108 ;  /* 0x00000020106c723c */ /* 0x040fe2000000186c */
[----:B------:R-:W-:Y:S02]  /*a350*/  IMAD.MOV.U32 R46, RZ, RZ, R90 ;  /* 0x000000ffff2e7224 */ /* 0x000fe400078e005a */
[----:B------:R-:W-:Y:S02]  /*a360*/  IMAD.MOV.U32 R90, RZ, RZ, R78 ;  /* 0x000000ffff5a7224 */ /* 0x000fe400078e004e */
[----:B------:R-:W-:Y:S02]  /*a370*/  IMAD.MOV.U32 R91, RZ, RZ, R79 ;  /* 0x000000ffff5b7224 */ /* 0x000fe400078e004f */
[----:B------:R-:W-:Y:S01]  /*a380*/  IMAD.MOV.U32 R50, RZ, RZ, R53 ;  /* 0x000000ffff327224 */ /* 0x000fe200078e0035 */
[----:B------:R-:W-:Y:S01]  /*a390*/  HMMA.16816.F32 R120, R16, R34, R120 ;  /* 0x000000221078723c */ /* 0x000fe20000001878 */
[----:B------:R-:W2:Y:S01]  /*a3a0*/  LDSM.16.MT88.4 R32, [R197+0x6800] ;  /* 0x00680000c520783b */ /* 0x000ea20000004200 */
[----:B-1----:R-:W-:-:S06]  /*a3b0*/  FFMA.FTZ R11, R57, UR6, -R6 ;  /* 0x00000006390b7c23 */ /* 0x002fcc0008010806 */
[----:B------:R-:W-:Y:S01]  /*a3c0*/  HMMA.16816.F32 R124, R16, R36, R124 ;  /* 0x00000024107c723c */ /* 0x000fe2000000187c */
[----:B------:R-:W-:Y:S01]  /*a3d0*/  IMAD.MOV.U32 R37, RZ, RZ, R91 ;  /* 0x000000ffff257224 */ /* 0x000fe200078e005b */
[----:B------:R1:W4:Y:S01]  /*a3e0*/  MUFU.EX2 R221, R11 ;  /* 0x0000000b00dd7308 */ /* 0x0003220000000800 */
[----:B------:R-:W-:Y:S02]  /*a3f0*/  IMAD.MOV.U32 R91, RZ, RZ, R167 ;  /* 0x000000ffff5b7224 */ /* 0x000fe400078e00a7 */
[----:B------:R-:W-:-:S03]  /*a400*/  IMAD.MOV.U32 R36, RZ, RZ, R90 ;  /* 0x000000ffff247224 */ /* 0x000fc600078e005a */
[----:B------:R-:W-:Y:S01]  /*a410*/  HMMA.16816.F32 R136, R16, R38, R136 ;  /* 0x000000261088723c */ /* 0x000fe20000001888 */
[----:B------:R-:W-:Y:S02]  /*a420*/  IMAD.MOV.U32 R39, RZ, RZ, R54 ;  /* 0x000000ffff277224 */ /* 0x000fe400078e0036 */
[----:B------:R-:W-:Y:S01]  /*a430*/  IMAD.MOV.U32 R90, RZ, RZ, R163 ;  /* 0x000000ffff5a7224 */ /* 0x000fe200078e00a3 */
[----:B-1----:R-:W-:Y:S02]  /*a440*/  SHF.R.U32.HI R11, RZ, 0x8, R2 ;  /* 0x00000008ff0b7819 */ /* 0x002fe40000011602 */
[----:B------:R-:W-:Y:S02]  /*a450*/  PRMT R2, R15, 0x5410, R20 ;  /* 0x000054100f027816 */ /* 0x000fe40000000014 */
[----:B------:R-:W-:Y:S02]  /*a460*/  PRMT R20, R14, 0x5410, R11 ;  /* 0x000054100e147816 */ /* 0x000fe4000000000b */
[----:B------:R-:W-:-:S02]  /*a470*/  LOP3.LUT R2, R2, 0xff00ff, RZ, 0xc0, !PT ;  /* 0x00ff00ff02027812 */ /* 0x000fc400078ec0ff */
[----:B------:R-:W-:Y:S02]  /*a480*/  PRMT R11, R3, 0x7632, R11 ;  /* 0x00007632030b7816 */ /* 0x000fe4000000000b */
[----:B------:R-:W-:Y:S02]  /*a490*/  SHF.R.U32.HI R14, RZ, 0x18, R3 ;  /* 0x00000018ff0e7819 */ /* 0x000fe40000011603 */
[----:B------:R-:W-:Y:S01]  /*a4a0*/  LOP3.LUT R12, R11, 0xff, RZ, 0xc0, !PT ;  /* 0x000000ff0b0c7812 */ /* 0x000fe200078ec0ff */
[--C-:B------:R-:W-:Y:S01]  /*a4b0*/  FFMA.FTZ R11, R63, UR6, -R10.reuse ;  /* 0x000000063f0b7c23 */ /* 0x100fe2000801080a */
[--C-:B------:R-:W-:Y:S01]  /*a4c0*/  HSET2.LE.AND R15, R2, R0.reuse, PT ;  /* 0x00000000020f7233 */ /* 0x100fe20003803000 */
[----:B------:R-:W-:Y:S01]  /*a4d0*/  FFMA.FTZ R2, R60, UR6, -R10 ;  /* 0x000000063c027c23 */ /* 0x000fe2000801080a */
[----:B------:R-:W-:Y:S01]  /*a4e0*/  HSET2.LE.AND R3, R13, R0, PT ;  /* 0x000000000d037233 */ /* 0x000fe20003803000 */
[----:B------:R4:W-:Y:S01]  /*a4f0*/  MUFU.EX2 R216, R11 ;  /* 0x0000000b00d87308 */ /* 0x0009e20000000800 */
[----:B------:R-:W-:-:S02]  /*a500*/  PRMT R13, R12, 0x5410, R14 ;  /* 0x000054100c0d7816 */ /* 0x000fc4000000000e */
[----:B------:R-:W-:Y:S01]  /*a510*/  HSET2.LE.AND R12, R20, R0, PT ;  /* 0x00000000140c7233 */ /* 0x000fe20003803000 */
[----:B------:R-:W-:-:S04]  /*a520*/  VIADD R20, R64, 0x1 ;  /* 0x0000000140147836 */ /* 0x000fc80000000000 */
[----:B------:R1:W5:Y:S01]  /*a530*/  MUFU.EX2 R217, R2 ;  /* 0x0000000200d97308 */ /* 0x0003620000000800 */
[----:B----4-:R-:W-:-:S04]  /*a540*/  F2FP.F16.F32.PACK_AB R11, R221, R222 ;  /* 0x000000dedd0b723e */ /* 0x010fc800000000ff */
[----:B------:R-:W-:Y:S01]  /*a550*/  LOP3.LUT R14, R11, R3, RZ, 0xc0, !PT ;  /* 0x000000030b0e7212 */ /* 0x000fe200078ec0ff */
[----:B------:R-:W-:Y:S01]  /*a560*/  FFMA.FTZ R3, R145, UR6, -R4 ;  /* 0x0000000691037c23 */ /* 0x000fe20008010804 */
[----:B-1----:R-:W-:-:S03]  /*a570*/  F2FP.F16.F32.PACK_AB R2, R219, R220 ;  /* 0x000000dcdb02723e */ /* 0x002fc600000000ff */
[----:B------:R1:W-:Y:S01]  /*a580*/  MUFU.EX2 R185, R3 ;  /* 0x0000000300b97308 */ /* 0x0003e20000000800 */
[----:B-----5:R-:W-:Y:S02]  /*a590*/  F2FP.F16.F32.PACK_AB R11, R217, R216 ;  /* 0x000000d8d90b723e */ /* 0x020fe400000000ff */
[----:B------:R-:W-:Y:S02]  /*a5a0*/  LOP3.LUT R15, R2, R15, RZ, 0xc0, !PT ;  /* 0x0000000f020f7212 */ /* 0x000fe400078ec0ff */
[----:B------:R-:W-:-:S04]  /*a5b0*/  F2FP.F16.F32.PACK_AB R2, R223, R224 ;  /* 0x000000e0df02723e */ /* 0x000fc800000000ff */
[----:B------:R-:W-:Y:S01]  /*a5c0*/  LOP3.LUT R12, R2, R12, RZ, 0xc0, !PT ;  /* 0x0000000c020c7212 */ /* 0x000fe200078ec0ff */
[----:B------:R-:W-:Y:S01]  /*a5d0*/  FFMA.FTZ R2, R147, UR6, -R4 ;  /* 0x0000000693027c23 */ /* 0x000fe20008010804 */
[----:B------:R-:W-:-:S03]  /*a5e0*/  IMAD.MOV.U32 R147, RZ, RZ, R52 ;  /* 0x000000ffff937224 */ /* 0x000fc600078e0034 */
[----:B------:R4:W-:Y:S01]  /*a5f0*/  MUFU.EX2 R183, R2 ;  /* 0x0000000200b77308 */ /* 0x0009e20000000800 */
[----:B-1----:R-:W-:-:S07]  /*a600*/  FFMA.FTZ R3, R146, UR6, -R4 ;  /* 0x0000000692037c23 */ /* 0x002fce0008010804 */
[----:B------:R1:W-:Y:S01]  /*a610*/  MUFU.EX2 R184, R3 ;  /* 0x0000000300b87308 */ /* 0x0003e20000000800 */
[----:B----4-:R-:W-:Y:S02]  /*a620*/  LOP3.LUT R2, R42, UR23, R23, 0x96, !PT ;  /* 0x000000172a027c12 */ /* 0x010fe4000f8e9617 */
[----:B------:R-:W4:Y:S01]  /*a630*/  LDSM.16.MT88.4 R40, [R196+0x6800] ;  /* 0x00680000c428783b */ /* 0x000f220000004200 */
[----:B-1----:R-:W-:-:S05]  /*a640*/  HSET2.LE.AND R3, R13, R0, PT ;  /* 0x000000000d037233 */ /* 0x002fca0003803000 */
[----:B------:R-:W-:Y:S01]  /*a650*/  LOP3.LUT R13, R11, R3, RZ, 0xc0, !PT ;  /* 0x000000030b0d7212 */ /* 0x000fe200078ec0ff */
[----:B------:R-:W-:Y:S01]  /*a660*/  FFMA.FTZ R11, R59, UR6, -R5 ;  /* 0x000000063b0b7c23 */ /* 0x000fe20008010805 */
[----:B------:R-:W-:Y:S01]  /*a670*/  FFMA.FTZ R3, R152, UR6, -R4 ;  /* 0x0000000698037c23 */ /* 0x000fe20008010804 */
[----:B------:R-:W-:Y:S02]  /*a680*/  IMAD.MOV.U32 R152, RZ, RZ, R39 ;  /* 0x000000ffff987224 */ /* 0x000fe400078e0027 */
[----:B------:R1:W-:Y:S02]  /*a690*/  MUFU.EX2 R144, R11 ;  /* 0x0000000b00907308 */ /* 0x0003e40000000800 */
[----:B---3--:R-:W-:Y:S01]  /*a6a0*/  HMMA.16816.F32 R72, R12, R26, R148 ;  /* 0x0000001a0c48723c */ /* 0x008fe20000001894 */
[----:B------:R-:W-:Y:S02]  /*a6b0*/  IMAD.MOV.U32 R151, RZ, RZ, R89 ;  /* 0x000000ffff977224 */ /* 0x000fe400078e0059 */
[----:B------:R-:W-:-:S02]  /*a6c0*/  IMAD.MOV.U32 R150, RZ, RZ, R88 ;  /* 0x000000ffff967224 */ /* 0x000fc400078e0058 */
[----:B------:R-:W-:Y:S01]  /*a6d0*/  IMAD.MOV.U32 R88, RZ, RZ, R76 ;  /* 0x000000ffff587224 */ /* 0x000fe200078e004c */
[----:B------:R3:W5:Y:S01]  /*a6e0*/  MUFU.EX2 R171, R3 ;  /* 0x0000000300ab7308 */ /* 0x0007620000000800 */
[----:B------:R-:W-:Y:S01]  /*a6f0*/  IMAD.MOV.U32 R89, RZ, RZ, R77 ;  /* 0x000000ffff597224 */ /* 0x000fe200078e004d */
[C---:B------:R-:W-:Y:S01]  /*a700*/  HMMA.16816.F32 R60, R12.reuse, R24, R68 ;  /* 0x000000180c3c723c */ /* 0x040fe20000001844 */
[----:B------:R-:W-:Y:S02]  /*a710*/  IMAD.MOV.U32 R148, RZ, RZ, R44 ;  /* 0x000000ffff947224 */ /* 0x000fe400078e002c */
[----:B------:R-:W-:Y:S02]  /*a720*/  IMAD.MOV.U32 R149, RZ, RZ, R45 ;  /* 0x000000ffff957224 */ /* 0x000fe400078e002d */
[----:B------:R-:W-:Y:S02]  /*a730*/  IMAD.MOV.U32 R149, RZ, RZ, R37 ;  /* 0x000000ffff957224 */ /* 0x000fe400078e0025 */
[----:B-1----:R-:W-:Y:S01]  /*a740*/  FFMA.FTZ R11, R141, UR6, -R5 ;  /* 0x000000068d0b7c23 */ /* 0x002fe20008010805 */
[----:B--2---:R-:W-:Y:S01]  /*a750*/  HMMA.16816.F32 R68, R12, R32, R96 ;  /* 0x000000200c44723c */ /* 0x004fe20000001860 */
[----:B------:R-:W-:-:S02]  /*a760*/  IMAD.MOV.U32 R98, RZ, RZ, R88 ;  /* 0x000000ffff627224 */ /* 0x000fc400078e0058 */
[----:B------:R1:W-:Y:S01]  /*a770*/  MUFU.EX2 R145, R11 ;  /* 0x0000000b00917308 */ /* 0x0003e20000000800 */
[----:B------:R-:W-:Y:S02]  /*a780*/  IMAD.MOV.U32 R99, RZ, RZ, R89 ;  /* 0x000000ffff637224 */ /* 0x000fe400078e0059 */
[----:B---3--:R-:W-:Y:S02]  /*a790*/  IMAD.WIDE.U32 R2, R2, -0x2daee0ad, RZ ;  /* 0xd2511f5302027825 */ /* 0x008fe400078e00ff */
[----:B------:R-:W-:Y:S03]  /*a7a0*/  HMMA.16816.F32 R76, R12, R28, R112 ;  /* 0x0000001c0c4c723c */ /* 0x000fe60000001870 */
[----:B------:R-:W-:Y:S02]  /*a7b0*/  LOP3.LUT R3, R66, UR7, R3, 0x96, !PT ;  /* 0x0000000742037c12 */ /* 0x000fe4000f8e9603 */
[----:B------:R-:W-:-:S02]  /*a7c0*/  PRMT R17, R2, 0x7773, RZ ;  /* 0x0000777302117816 */ /* 0x000fc400000000ff */
[C---:B------:R-:W-:Y:S01]  /*a7d0*/  PRMT R16, R2.reuse, 0x7772, RZ ;  /* 0x0000777202107816 */ /* 0x040fe200000000ff */
[C---:B------:R-:W-:Y:S01]  /*a7e0*/  HMMA.16816.F32 R56, R12.reuse, R30, R116 ;  /* 0x0000001e0c38723c */ /* 0x040fe20000001874 */
[----:B------:R-:W-:Y:S01]  /*a7f0*/  PRMT R23, R2, 0x7771, RZ ;  /* 0x0000777102177816 */ /* 0x000fe200000000ff */
[----:B-1----:R-:W-:Y:S02]  /*a800*/  IMAD.MOV.U32 R11, RZ, RZ, R2 ;  /* 0x000000ffff0b7224 */ /* 0x002fe400078e0002 */
[----:B------:R-:W-:Y:S01]  /*a810*/  FFMA.FTZ R2, R65, UR6, -R5 ;  /* 0x0000000641027c23 */ /* 0x000fe20008010805 */
[----:B------:R-:W-:Y:S01]  /*a820*/  PRMT R22, R16, 0x5410, R17 ;  /* 0x0000541010167816 */ /* 0x000fe20000000011 */
[----:B------:R-:W-:Y:S01]  /*a830*/  FFMA.FTZ R16, R142, UR6, -R5 ;  /* 0x000000068e107c23 */ /* 0x000fe20008010805 */
[----:B------:R-:W-:Y:S01]  /*a840*/  LOP3.LUT R18, R3, 0xff, RZ, 0xc0, !PT ;  /* 0x000000ff03127812 */ /* 0x000fe200078ec0ff */
[----:B------:R1:W2:Y:S01]  /*a850*/  MUFU.EX2 R146, R2 ;  /* 0x0000000200927308 */ /* 0x0002a20000000800 */
[----:B------:R-:W-:Y:S01]  /*a860*/  LOP3.LUT R19, R11, 0xff, RZ, 0xc0, !PT ;  /* 0x000000ff0b137812 */ /* 0x000fe200078ec0ff */
[----:B------:R-:W-:Y:S01]  /*a870*/  HMMA.16816.F32 R64, R12, R34, R100 ;  /* 0x000000220c40723c */ /* 0x000fe20000001864 */
[----:B------:R-:W-:-:S02]  /*a880*/  PRMT R11, R3, 0x7632, R11 ;  /* 0x00007632030b7816 */ /* 0x000fc4000000000b */
[----:B------:R-:W-:-:S03]  /*a890*/  SHF.R.U32.HI R21, RZ, 0x18, R3 ;  /* 0x00000018ff157819 */ /* 0x000fc60000011603 */
[----:B------:R3:W2:Y:S02]  /*a8a0*/  MUFU.EX2 R143, R16 ;  /* 0x00000010008f7308 */ /* 0x0006a40000000800 */
[C---:B----4-:R-:W-:Y:S01]  /*a8b0*/  HMMA.16816.F32 R52, R12.reuse, R40, R128 ;  /* 0x000000280c34723c */ /* 0x050fe20000001880 */
[----:B-1----:R-:W-:Y:S02]  /*a8c0*/  LOP3.LUT R2, R3, 0xffff, RZ, 0xc0, !PT ;  /* 0x0000ffff03027812 */ /* 0x002fe400078ec0ff */
[----:B------:R-:W-:Y:S02]  /*a8d0*/  LOP3.LUT R3, R11, 0xff, RZ, 0xc0, !PT ;  /* 0x000000ff0b037812 */ /* 0x000fe400078ec0ff */
[----:B------:R-:W-:Y:S02]  /*a8e0*/  SHF.R.U32.HI R17, RZ, 0x8, R2 ;  /* 0x00000008ff117819 */ /* 0x000fe40000011602 */
[----:B------:R-:W-:Y:S02]  /*a8f0*/  LOP3.LUT R2, R20, UR21, R47, 0x96, !PT ;  /* 0x0000001514027c12 */ /* 0x000fe4000f8e962f */
[----:B------:R-:W-:Y:S01]  /*a900*/  PRMT R11, R19, 0x5410, R23 ;  /* 0x00005410130b7816 */ /* 0x000fe20000000017 */
[----:B------:R-:W-:Y:S01]  /*a910*/  HMMA.16816.F32 R44, R12, R42, R132 ;  /* 0x0000002a0c2c723c */ /* 0x000fe20000001884 */
[----:B------:R-:W-:Y:S01]  /*a920*/  PRMT R3, R3, 0x5410, R21 ;  /* 0x0000541003037816 */ /* 0x000fe20000000015 */
[----:B------:R-:W-:Y:S01]  /*a930*/  IMAD.WIDE.U32 R20, R2, -0x326172a9, RZ ;  /* 0xcd9e8d5702147825 */ /* 0x000fe200078e00ff */
[----:B---3--:R-:W-:-:S02]  /*a940*/  LOP3.LUT R16, R22, 0xff00ff, RZ, 0xc0, !PT ;  /* 0x00ff00ff16107812 */ /* 0x008fc400078ec0ff */
[--C-:B------:R-:W-:Y:S02]  /*a950*/  HSET2.LE.AND R2, R11, R0.reuse, PT ;  /* 0x000000000b027233 */ /* 0x100fe40003803000 */
[--C-:B------:R-:W-:Y:S02]  /*a960*/  HSET2.LE.AND R22, R3, R0.reuse, PT ;  /* 0x0000000003167233 */ /* 0x100fe40003803000 */
[----:B-----5:R-:W-:Y:S02]  /*a970*/  F2FP.F16.F32.PACK_AB R3, R171, R183 ;  /* 0x000000b7ab03723e */ /* 0x020fe400000000ff */
[----:B------:R-:W-:Y:S02]  /*a980*/  PRMT R17, R18, 0x5410, R17 ;  /* 0x0000541012117816 */ /* 0x000fe40000000011 */
[----:B------:R-:W-:Y:S02]  /*a990*/  HSET2.LE.AND R11, R16, R0, PT ;  /* 0x00000000100b7233 */ /* 0x000fe40003803000 */
[----:B------:R-:W-:-:S02]  /*a9a0*/  LOP3.LUT R18, R3, R2, RZ, 0xc0, !PT ;  /* 0x0000000203127212 */ /* 0x000fc400078ec0ff */
[----:B--2---:R-:W-:Y:S02]  /*a9b0*/  F2FP.F16.F32.PACK_AB R19, R146, R145 ;  /* 0x000000919213723e */ /* 0x004fe400000000ff */
[----:B------:R-:W-:Y:S02]  /*a9c0*/  LOP3.LUT R3, R242, UR4, R21, 0x96, !PT ;  /* 0x00000004f2037c12 */ /* 0x000fe4000f8e9615 */
[----:B------:R-:W-:Y:S01]  /*a9d0*/  LOP3.LUT R2, R20, UR8, R151, 0x96, !PT ;  /* 0x0000000814027c12 */ /* 0x000fe2000f8e9697 */
[----:B------:R-:W-:Y:S01]  /*a9e0*/  IMAD.MOV.U32 R151, RZ, RZ, R162 ;  /* 0x000000ffff977224 */ /* 0x000fe200078e00a2 */
[----:B------:R-:W-:Y:S01]  /*a9f0*/  HSET2.LE.AND R16, R17, R0, PT ;  /* 0x0000000011107233 */ /* 0x000fe20003803000 */
[----:B------:R-:W-:Y:S01]  /*aa00*/  IMAD.WIDE.U32 R12, R3, -0x2daee0ad, RZ ;  /* 0xd2511f53030c7825 */ /* 0x000fe200078e00ff */
[----:B------:R-:W-:Y:S02]  /*aa10*/  F2FP.F16.F32.PACK_AB R17, R184, R185 ;  /* 0x000000b9b811723e */ /* 0x000fe400000000ff */
[----:B------:R-:W-:Y:S01]  /*aa20*/  LOP3.LUT R19, R19, R11, RZ, 0xc0, !PT ;  /* 0x0000000b13137212 */ /* 0x000fe200078ec0ff */
[----:B------:R-:W-:Y:S01]  /*aa30*/  FFMA.FTZ R11, R153, UR6, -R6 ;  /* 0x00000006990b7c23 */ /* 0x000fe20008010806 */
[----:B------:R-:W-:Y:S01]  /*aa40*/  F2FP.F16.F32.PACK_AB R23, R143, R144 ;  /* 0x000000908f17723e */ /* 0x000fe200000000ff */
[----:B------:R-:W-:Y:S01]  /*aa50*/  IMAD.WIDE.U32 R2, R2, -0x2daee0ad, RZ ;  /* 0xd2511f5302027825 */ /* 0x000fe200078e00ff */
[----:B------:R-:W-:Y:S01]  /*aa60*/  LOP3.LUT R16, R17, R16, RZ, 0xc0, !PT ;  /* 0x0000001011107212 */ /* 0x000fe200078ec0ff */
[----:B------:R1:W-:Y:S01]  /*aa70*/  MUFU.EX2 R167, R11 ;  /* 0x0000000b00a77308 */ /* 0x0003e20000000800 */
[----:B------:R-:W-:-:S02]  /*aa80*/  LOP3.LUT R17, R23, R22, RZ, 0xc0, !PT ;  /* 0x0000001617117212 */ /* 0x000fc400078ec0ff */
[----:B------:R-:W-:-:S05]  /*aa90*/  LOP3.LUT R3, R12, UR11, R3, 0x96, !PT ;  /* 0x0000000b0c037c12 */ /* 0x000fca000f8e9603 */
[----:B------:R-:W-:Y:S01]  /*aaa0*/  HMMA.16816.F32 R80, R16, R26, R80 ;  /* 0x0000001a1050723c */ /* 0x000fe20000001850 */
[----:B------:R-:W-:-:S07]  /*aab0*/  IMAD.WIDE.U32 R26, R3, -0x326172a9, RZ ;  /* 0xcd9e8d57031a7825 */ /* 0x000fce00078e00ff */
[----:B------:R-:W-:Y:S01]  /*aac0*/  HMMA.16816.F32 R84, R16, R24, R84 ;  /* 0x000000181054723c */ /* 0x000fe20000001854 */
[----:B-1----:R-:W-:Y:S01]  /*aad0*/  LOP3.LUT R11, R148, UR12, R13, 0x96, !PT ;  /* 0x0000000c940b7c12 */ /* 0x002fe2000f8e960d */
[----:B------:R-:W-:Y:S01]  /*aae0*/  FFMA.FTZ R13, R154, UR6, -R6 ;  /* 0x000000069a0d7c23 */ /* 0x000fe20008010806 */
[----:B------:R-:W-:Y:S02]  /*aaf0*/  IMAD.MOV.U32 R148, RZ, RZ, R36 ;  /* 0x000000ffff947224 */ /* 0x000fe400078e0024 */
[----:B------:R-:W-:Y:S01]  /*ab00*/  LDSM.16.MT88.4 R36, [R192+0x7000] ;  /* 0x00700000c024783b */ /* 0x000fe20000004200 */
[----:B------:R-:W-:-:S04]  /*ab10*/  IMAD.WIDE.U32 R14, R11, -0x326172a9, RZ ;  /* 0xcd9e8d570b0e7825 */ /* 0x000fc800078e00ff */
[----:B------:R-:W-:Y:S01]  /*ab20*/  FFMA.FTZ R11, R156, UR6, -R6 ;  /* 0x000000069c0b7c23 */ /* 0x000fe20008010806 */
[----:B------:R-:W-:Y:S01]  /*ab30*/  MUFU.EX2 R163, R13 ;  /* 0x0000000d00a37308 */ /* 0x000fe20000000800 */
[----:B------:R-:W-:Y:S01]  /*ab40*/  HMMA.16816.F32 R124, R16, R40, R124 ;  /* 0x00000028107c723c */ /* 0x000fe2000000187c */
[----:B------:R-:W-:Y:S01]  /*ab50*/  LOP3.LUT R3, R150, UR25, R15, 0x96, !PT ;  /* 0x0000001996037c12 */ /* 0x000fe2000f8e960f */
[----:B------:R-:W-:Y:S01]  /*ab60*/  IMAD.MOV.U32 R150, RZ, RZ, R159 ;  /* 0x000000ffff967224 */ /* 0x000fe200078e009f */
[----:B------:R-:W-:-:S03]  /*ab70*/  LOP3.LUT R12, R14, UR24, R27, 0x96, !PT ;  /* 0x000000180e0c7c12 */ /* 0x000fc6000f8e961b */
[----:B------:R-:W-:-:S04]  /*ab80*/  IMAD.WIDE.U32 R14, R3, -0x2daee0ad, RZ ;  /* 0xd2511f53030e7825 */ /* 0x000fc800078e00ff */
[----:B------:R-:W-:Y:S01]  /*ab90*/  FFMA.FTZ R3, R160, UR6, -R6 ;  /* 0x00000006a0037c23 */ /* 0x000fe20008010806 */
[----:B------:R1:W-:Y:S01]  /*aba0*/  MUFU.EX2 R162, R11 ;  /* 0x0000000b00a27308 */ /* 0x0003e20000000800 */
[----:B------:R-:W-:Y:S01]  /*abb0*/  HMMA.16816.F32 R136, R16, R42, R136 ;  /* 0x0000002a1088723c */ /* 0x000fe20000001888 */
[----:B------:R-:W-:-:S04]  /*abc0*/  IMAD.WIDE.U32 R88, R12, -0x2daee0ad, RZ ;  /* 0xd2511f530c587825 */ /* 0x000fc800078e00ff */
[----:B------:R-:W-:Y:S01]  /*abd0*/  FFMA.FTZ R12, R161, UR6, -R10 ;  /* 0x00000006a10c7c23 */ /* 0x000fe2000801080a */
[----:B------:R-:W2:Y:S01]  /*abe0*/  LDSM.16.MT88.4 R40, [R196+0x7000] ;  /* 0x00700000c428783b */ /* 0x000ea20000004200 */
[----:B------:R-:W-:Y:S01]  /*abf0*/  IMAD.MOV.U32 R161, RZ, RZ, R150 ;  /* 0x000000ffffa17224 */ /* 0x000fe200078e0096 */
[----:B------:R3:W4:Y:S01]  /*ac00*/  MUFU.EX2 R160, R3 ;  /* 0x0000000300a07308 */ /* 0x0007220000000800 */
[C---:B------:R-:W-:Y:S07]  /*ac10*/  HMMA.16816.F32 R92, R16.reuse, R32, R92 ;  /* 0x00000020105c723c */ /* 0x040fee000000185c */
[----:B------:R5:W-:Y:S01]  /*ac20*/  MUFU.EX2 R159, R12 ;  /* 0x0000000c009f7308 */ /* 0x000be20000000800 */
[----:B-1----:R-:W-:Y:S01]  /*ac30*/  LOP3.LUT R11, R2, UR10, R15, 0x96, !PT ;  /* 0x0000000a020b7c12 */ /* 0x002fe2000f8e960f */
[----:B------:R-:W-:Y:S01]  /*ac40*/  HMMA.16816.F32 R104, R16, R34, R104 ;  /* 0x000000221068723c */ /* 0x000fe20000001868 */
[----:B------:R-:W1:Y:S03]  /*ac50*/  LDSM.16.MT88.4 R32, [R197+0x7000] ;  /* 0x00700000c520783b */ /* 0x000e660000004200 */
[----:B------:R-:W-:-:S04]  /*ac60*/  IMAD.WIDE.U32 R24, R11, -0x326172a9, RZ ;  /* 0xcd9e8d570b187825 */ /* 0x000fc800078e00ff */
[----:B------:R-:W-:Y:S01]  /*ac70*/  FFMA.FTZ R11, R155, UR6, -R10 ;  /* 0x000000069b0b7c23 */ /* 0x000fe2000801080a */
[----:B---3--:R-:W-:Y:S01]  /*ac80*/  LOP3.LUT R3, R14, UR9, R89, 0x96, !PT ;  /* 0x000000090e037c12 */ /* 0x008fe2000f8e9659 */
[----:B------:R-:W-:Y:S02]  /*ac90*/  HMMA.16816.F32 R108, R16, R28, R108 ;  /* 0x0000001c106c723c */ /* 0x000fe4000000186c */
[----:B------:R3:W-:Y:S02]  /*aca0*/  MUFU.EX2 R142, R11 ;  /* 0x0000000b008e7308 */ /* 0x0007e40000000800 */
[----:B------:R-:W-:-:S04]  /*acb0*/  IMAD.WIDE.U32 R2, R3, -0x326172a9, RZ ;  /* 0xcd9e8d5703027825 */ /* 0x000fc800078e00ff */
[----:B-----5:R-:W-:Y:S01]  /*acc0*/  IMAD.MOV.U32 R12, RZ, RZ, R2 ;  /* 0x000000ffff0c7224 */ /* 0x020fe200078e0002 */
[C---:B------:R-:W-:Y:S01]  /*acd0*/  PRMT R23, R2.reuse, 0x7771, RZ ;  /* 0x0000777102177816 */ /* 0x040fe200000000ff */
[----:B------:R-:W-:Y:S01]  /*ace0*/  HMMA.16816.F32 R120, R16, R30, R120 ;  /* 0x0000001e1078723c */ /* 0x000fe20000001878 */
[C---:B------:R-:W-:Y:S01]  /*acf0*/  PRMT R14, R2.reuse, 0x7773, RZ ;  /* 0x00007773020e7816 */ /* 0x040fe200000000ff */
[----:B------:R-:W5:Y:S01]  /*ad00*/  LDSM.16.MT88.4 R28, [R193+0x7000] ;  /* 0x00700000c11c783b */ /* 0x000f620000004200 */
[----:B------:R-:W-:Y:S02]  /*ad10*/  PRMT R13, R2, 0x7772, RZ ;  /* 0x00007772020d7816 */ /* 0x000fe400000000ff */
[----:B------:R-:W-:Y:S01]  /*ad20*/  LOP3.LUT R15, R12, 0xff, RZ, 0xc0, !PT ;  /* 0x000000ff0c0f7812 */ /* 0x000fe200078ec0ff */
[--C-:B------:R-:W-:Y:S01]  /*ad30*/  FFMA.FTZ R12, R164, UR6, -R10.reuse ;  /* 0x00000006a40c7c23 */ /* 0x100fe2000801080a */
[----:B------:R-:W-:Y:S01]  /*ad40*/  LOP3.LUT R2, R24, UR22, R3, 0x96, !PT ;  /* 0x0000001618027c12 */ /* 0x000fe2000f8e9603 */
[----:B---3--:R-:W-:Y:S01]  /*ad50*/  FFMA.FTZ R11, R157, UR6, -R10 ;  /* 0x000000069d0b7c23 */ /* 0x008fe2000801080a */
[----:B------:R-:W-:Y:S01]  /*ad60*/  PRMT R15, R15, 0x5410, R23 ;  /* 0x000054100f0f7816 */ /* 0x000fe20000000017 */
[----:B------:R3:W-:Y:S01]  /*ad70*/  MUFU.EX2 R157, R12 ;  /* 0x0000000c009d7308 */ /* 0x0007e20000000800 */
[----:B------:R-:W-:Y:S01]  /*ad80*/  LOP3.LUT R3, R2, 0xffff, RZ, 0xc0, !PT ;  /* 0x0000ffff02037812 */ /* 0x000fe200078ec0ff */
[----:B------:R-:W-:Y:S01]  /*ad90*/  IMAD.MOV.U32 R164, RZ, RZ, R151 ;  /* 0x000000ffffa47224 */ /* 0x000fe200078e0097 */
[----:B------:R-:W-:-:S02]  /*ada0*/  PRMT R22, R13, 0x5410, R14 ;  /* 0x000054100d167816 */ /* 0x000fc4000000000e */
[----:B------:R-:W-:Y:S02]  /*adb0*/  LOP3.LUT R14, R2, 0xff, RZ, 0xc0, !PT ;  /* 0x000000ff020e7812 */ /* 0x000fe400078ec0ff */
[----:B------:R-:W-:Y:S01]  /*adc0*/  SHF.R.U32.HI R13, RZ, 0x18, R2 ;  /* 0x00000018ff0d7819 */ /* 0x000fe20000011602 */
[----:B------:R2:W1:Y:S01]  /*add0*/  MUFU.EX2 R141, R11 ;  /* 0x0000000b008d7308 */ /* 0x0004620000000800 */
[----:B---3--:R-:W-:Y:S02]  /*ade0*/  SHF.R.U32.HI R12, RZ, 0x8, R3 ;  /* 0x00000008ff0c7819 */ /* 0x008fe40000011603 */
[----:B----4-:R-:W-:Y:S02]  /*adf0*/  F2FP.F16.F32.PACK_AB R3, R160, R162 ;  /* 0x000000a2a003723e */ /* 0x010fe400000000ff */
[----:B------:R-:W-:Y:S02]  /*ae00*/  PRMT R12, R14, 0x5410, R12 ;  /* 0x000054100e0c7816 */ /* 0x000fe4000000000c */
[----:B--2---:R-:W-:-:S02]  /*ae10*/  PRMT R11, R2, 0x7632, R11 ;  /* 0x00007632020b7816 */ /* 0x004fc4000000000b */
[--C-:B------:R-:W-:Y:S02]  /*ae20*/  HSET2.LE.AND R2, R15, R0.reuse, PT ;  /* 0x000000000f027233 */ /* 0x100fe40003803000 */
[----:B------:R-:W-:Y:S02]  /*ae30*/  LOP3.LUT R15, R22, 0xff00ff, RZ, 0xc0, !PT ;  /* 0x00ff00ff160f7812 */ /* 0x000fe400078ec0ff */
[----:B------:R-:W-:Y:S02]  /*ae40*/  LOP3.LUT R11, R11, 0xff, RZ, 0xc0, !PT ;  /* 0x000000ff0b0b7812 */ /* 0x000fe400078ec0ff */
[----:B------:R-:W-:Y:S02]  /*ae50*/  LOP3.LUT R14, R3, R2, RZ, 0xc0, !PT ;  /* 0x00000002030e7212 */ /* 0x000fe400078ec0ff */
[----:B------:R-:W-:Y:S02]  /*ae60*/  HSET2.LE.AND R2, R15, R0, PT ;  /* 0x000000000f027233 */ /* 0x000fe40003803000 */
[----:B-1----:R-:W-:-:S02]  /*ae70*/  F2FP.F16.F32.PACK_AB R3, R141, R142 ;  /* 0x0000008e8d03723e */ /* 0x002fc400000000ff */
[----:B------:R-:W-:Y:S02]  /*ae80*/  PRMT R13, R11, 0x5410, R13 ;  /* 0x000054100b0d7816 */ /* 0x000fe4000000000d */
[----:B------:R-:W-:Y:S02]  /*ae90*/  HSET2.LE.AND R11, R12, R0, PT ;  /* 0x000000000c0b7233 */ /* 0x000fe40003803000 */
[----:B------:R-:W-:Y:S02]  /*aea0*/  LOP3.LUT R15, R3, R2, RZ, 0xc0, !PT ;  /* 0x00000002030f7212 */ /* 0x000fe400078ec0ff */
[----:B------:R-:W-:Y:S02]  /*aeb0*/  F2FP.F16.F32.PACK_AB R12, R163, R167 ;  /* 0x000000a7a30c723e */ /* 0x000fe400000000ff */
[----:B------:R-:W-:Y:S02]  /*aec0*/  LOP3.LUT R3, R246, UR4, R21, 0x96, !PT ;  /* 0x00000004f6037c12 */ /* 0x000fe4000f8e9615 */
[----:B------:R-:W-:-:S02]  /*aed0*/  LOP3.LUT R2, R20, UR8, R149, 0x96, !PT ;  /* 0x0000000814027c12 */ /* 0x000fc4000f8e9695 */
[----:B------:R-:W-:Y:S01]  /*aee0*/  LOP3.LUT R12, R12, R11, RZ, 0xc0, !PT ;  /* 0x0000000b0c0c7212 */ /* 0x000fe200078ec0ff */
[----:B------:R-:W-:Y:S01]  /*aef0*/  FFMA.FTZ R11, R168, UR6, -R4 ;  /* 0x00000006a80b7c23 */ /* 0x000fe20008010804 */
[----:B------:R-:W-:Y:S01]  /*af00*/  IMAD.WIDE.U32 R16, R3, -0x2daee0ad, RZ ;  /* 0xd2511f5303107825 */ /* 0x000fe200078e00ff */
[----:B------:R-:W-:Y:S02]  /*af10*/  HSET2.LE.AND R13, R13, R0, PT ;  /* 0x000000000d0d7233 */ /* 0x000fe40003803000 */
[----:B------:R1:W-:Y:S01]  /*af20*/  MUFU.EX2 R156, R11 ;  /* 0x0000000b009c7308 */ /* 0x0003e20000000800 */
[----:B------:R-:W-:Y:S01]  /*af30*/  IMAD.WIDE.U32 R2, R2, -0x2daee0ad, RZ ;  /* 0xd2511f5302027825 */ /* 0x000fe200078e00ff */
[----:B------:R-:W-:-:S03]  /*af40*/  F2FP.F16.F32.PACK_AB R22, R157, R159 ;  /* 0x0000009f9d16723e */ /* 0x000fc600000000ff */
[----:B------:R-:W-:Y:S01]  /*af50*/  IMAD.MOV.U32 R168, RZ, RZ, R152 ;  /* 0x000000ffffa87224 */ /* 0x000fe200078e0098 */
[----:B------:R-:W-:Y:S02]  /*af60*/  LOP3.LUT R3, R16, UR11, R3, 0x96, !PT ;  /* 0x0000000b10037c12 */ /* 0x000fe4000f8e9603 */
[----:B------:R-:W-:-:S03]  /*af70*/  LOP3.LUT R13, R22, R13, RZ, 0xc0, !PT ;  /* 0x0000000d160d7212 */ /* 0x000fc600078ec0ff */
[----:B------:R-:W-:-:S04]  /*af80*/  IMAD.WIDE.U32 R22, R3, -0x326172a9, RZ ;  /* 0xcd9e8d5703167825 */ /* 0x000fc800078e00ff */
[----:B------:R-:W-:Y:S01]  /*af90*/  HMMA.16816.F32 R128, R12, R40, R52 ;  /* 0x000000280c80723c */ /* 0x000fe20000001834 */
[----:B-1----:R-:W-:Y:S01]  /*afa0*/  LOP3.LUT R11, R98, UR12, R17, 0x96, !PT ;  /* 0x0000000c620b7c12 */ /* 0x002fe2000f8e9611 */
[----:B------:R-:W-:Y:S01]  /*afb0*/  FFMA.FTZ R17, R172, UR6, -R4 ;  /* 0x00000006ac117c23 */ /* 0x000fe20008010804 */
[----:B------:R-:W-:-:S03]  /*afc0*/  IMAD.MOV.U32 R172, RZ, RZ, R147 ;  /* 0x000000ffffac7224 */ /* 0x000fc600078e0093 */
[----:B------:R-:W-:-:S04]  /*afd0*/  IMAD.WIDE.U32 R18, R11, -0x326172a9, RZ ;  /* 0xcd9e8d570b127825 */ /* 0x000fc800078e00ff */
[----:B------:R-:W-:Y:S01]  /*afe0*/  FFMA.FTZ R11, R176, UR6, -R4 ;  /* 0x00000006b00b7c23 */ /* 0x000fe20008010804 */
[----:B------:R-:W-:Y:S01]  /*aff0*/  HMMA.16816.F32 R60, R12, R36, R60 ;  /* 0x000000240c3c723c */ /* 0x000fe2000000183c */
[----:B------:R-:W-:Y:S01]  /*b000*/  MUFU.EX2 R155, R17 ;  /* 0x00000011009b7308 */ /* 0x000fe20000000800 */
[----:B------:R-:W-:Y:S01]  /*b010*/  IMAD.MOV.U32 R176, RZ, RZ, R50 ;  /* 0x000000ffffb07224 */ /* 0x000fe200078e0032 */
[----:B------:R-:W-:Y:S02]  /*b020*/  LOP3.LUT R3, R148, UR25, R19, 0x96, !PT ;  /* 0x0000001994037c12 */ /* 0x000fe4000f8e9613 */
[----:B------:R-:W-:-:S03]  /*b030*/  LOP3.LUT R16, R18, UR24, R23, 0x96, !PT ;  /* 0x0000001812107c12 */ /* 0x000fc6000f8e9617 */
[----:B------:R-:W-:-:S04]  /*b040*/  IMAD.WIDE.U32 R18, R3, -0x2daee0ad, RZ ;  /* 0xd2511f5303127825 */ /* 0x000fc800078e00ff */
[----:B------:R-:W-:Y:S01]  /*b050*/  FFMA.FTZ R3, R179, UR6, -R4 ;  /* 0x00000006b3037c23 */ /* 0x000fe20008010804 */
[----:B------:R1:W-:Y:S01]  /*b060*/  MUFU.EX2 R154, R11 ;  /* 0x0000000b009a7308 */ /* 0x0003e20000000800 */
[----:B------:R-:W-:Y:S01]  /*b070*/  HMMA.16816.F32 R72, R12, R38, R72 ;  /* 0x000000260c48723c */ /* 0x000fe20000001848 */
[----:B------:R-:W-:Y:S01]  /*b080*/  IMAD.WIDE.U32 R116, R16, -0x2daee0ad, RZ ;  /* 0xd2511f5310747825 */ /* 0x000fe200078e00ff */
[----:B------:R-:W-:-:S03]  /*b090*/  LOP3.LUT R16, R2, UR10, R19, 0x96, !PT ;  /* 0x0000000a02107c12 */ /* 0x000fc6000f8e9613 */
[----:B------:R-:W-:Y:S01]  /*b0a0*/  IMAD.MOV.U32 R179, RZ, RZ, R90 ;  /* 0x000000ffffb37224 */ /* 0x000fe200078e005a */
[----:B------:R-:W-:Y:S01]  /*b0b0*/  LOP3.LUT R2, R18, UR9, R117, 0x96, !PT ;  /* 0x0000000912027c12 */ /* 0x000fe2000f8e9675 */
[----:B------:R2:W3:Y:S01]  /*b0c0*/  MUFU.EX2 R153, R3 ;  /* 0x0000000300997308 */ /* 0x0004e20000000800 */
[----:B------:R-:W-:Y:S01]  /*b0d0*/  HMMA.16816.F32 R68, R12, R32, R68 ;  /* 0x000000200c44723c */ /* 0x000fe20000001844 */
[----:B------:R-:W-:-:S04]  /*b0e0*/  IMAD.WIDE.U32 R20, R16, -0x326172a9, RZ ;  /* 0xcd9e8d5710147825 */ /* 0x000fc800078e00ff */
[----:B-1----:R-:W-:-:S03]  /*b0f0*/  FFMA.FTZ R11, R181, UR6, -R5 ;  /* 0x00000006b50b7c23 */ /* 0x002fc60008010805 */
[----:B------:R-:W-:Y:S01]  /*b100*/  HMMA.16816.F32 R64, R12, R34, R64 ;  /* 0x000000220c40723c */ /* 0x000fe20000001840 */
[----:B------:R-:W-:Y:S01]  /*b110*/  IMAD.MOV.U32 R181, RZ, RZ, R91 ;  /* 0x000000ffffb57224 */ /* 0x000fe200078e005b */
[----:B------:R1:W-:Y:S01]  /*b120*/  MUFU.EX2 R50, R11 ;  /* 0x0000000b00327308 */ /* 0x0003e20000000800 */
[----:B--2---:R-:W-:-:S05]  /*b130*/  IMAD.WIDE.U32 R2, R2, -0x326172a9, RZ ;  /* 0xcd9e8d5702027825 */ /* 0x004fca00078e00ff */
[C---:B-----5:R-:W-:Y:S08]  /*b140*/  HMMA.16816.F32 R112, R12.reuse, R28, R76 ;  /* 0x0000001c0c70723c */ /* 0x060ff0000000184c */
[----:B------:R-:W-:Y:S01]  /*b150*/  HMMA.16816.F32 R56, R12, R30, R56 ;  /* 0x0000001e0c38723c */ /* 0x000fe20000001838 */
[----:B-1----:R-:W-:-:S07]  /*b160*/  FFMA.FTZ R11, R170, UR6, -R5 ;  /* 0x00000006aa0b7c23 */ /* 0x002fce0008010805 */
[----:B------:R-:W-:Y:S01]  /*b170*/  HMMA.16816.F32 R52, R12, R42, R44 ;  /* 0x0000002a0c34723c */ /* 0x000fe2000000182c */
[----:B------:R-:W-:Y:S01]  /*b180*/  IMAD.MOV.U32 R12, RZ, RZ, R2 ;  /* 0x000000ffff0c7224 */ /* 0x000fe200078e0002 */
[----:B------:R1:W-:Y:S01]  /*b190*/  MUFU.EX2 R45, R11 ;  /* 0x0000000b002d7308 */ /* 0x0003e20000000800 */
[C---:B------:R-:W-:Y:S02]  /*b1a0*/  PRMT R14, R2.reuse, 0x7771, RZ ;  /* 0x00007771020e7816 */ /* 0x040fe400000000ff */
[----:B------:R-:W-:Y:S02]  /*b1b0*/  PRMT R13, R2, 0x7773, RZ ;  /* 0x00007773020d7816 */ /* 0x000fe400000000ff */
[----:B------:R-:W-:Y:S02]  /*b1c0*/  LOP3.LUT R12, R12, 0xff, RZ, 0xc0, !PT ;  /* 0x000000ff0c0c7812 */ /* 0x000fe400078ec0ff */
[----:B------:R-:W-:Y:S02]  /*b1d0*/  PRMT R15, R2, 0x7772, RZ ;  /* 0x00007772020f7816 */ /* 0x000fe400000000ff */
[----:B------:R-:W-:-:S02]  /*b1e0*/  LOP3.LUT R2, R20, UR22, R3, 0x96, !PT ;  /* 0x0000001614027c12 */ /* 0x000fc4000f8e9603 */
[----:B------:R-:W-:Y:S01]  /*b1f0*/  PRMT R16, R12, 0x5410, R14 ;  /* 0x000054100c107816 */ /* 0x000fe2000000000e */
[--C-:B------:R-:W-:Y:S01]  /*b200*/  FFMA.FTZ R14, R182, UR6, -R5.reuse ;  /* 0x00000006b60e7c23 */ /* 0x100fe20008010805 */
[C---:B------:R-:W-:Y:S02]  /*b210*/  PRMT R12, R2.reuse, 0x7632, R12 ;  /* 0x00007632020c7816 */ /* 0x040fe4000000000c */
[----:B------:R-:W-:Y:S01]  /*b220*/  LOP3.LUT R3, R2, 0xffff, RZ, 0xc0, !PT ;  /* 0x0000ffff02037812 */ /* 0x000fe200078ec0ff */
[----:B------:R2:W-:Y:S01]  /*b230*/  MUFU.EX2 R27, R14 ;  /* 0x0000000e001b7308 */ /* 0x0005e20000000800 */
[----:B-1----:R-:W-:Y:S01]  /*b240*/  FFMA.FTZ R11, R166, UR6, -R5 ;  /* 0x00000006a60b7c23 */ /* 0x002fe20008010805 */
[----:B------:R-:W-:Y:S02]  /*b250*/  PRMT R15, R15, 0x5410, R13 ;  /* 0x000054100f0f7816 */ /* 0x000fe4000000000d */
[----:B------:R-:W-:Y:S02]  /*b260*/  LOP3.LUT R13, R2, 0xff, RZ, 0xc0, !PT ;  /* 0x000000ff020d7812 */ /* 0x000fe400078ec0ff */
[----:B------:R-:W-:-:S02]  /*b270*/  SHF.R.U32.HI R3, RZ, 0x8, R3 ;  /* 0x00000008ff037819 */ /* 0x000fc40000011603 */
[----:B------:R1:W4:Y:S02]  /*b280*/  MUFU.EX2 R44, R11 ;  /* 0x0000000b002c7308 */ /* 0x0003240000000800 */
[----:B------:R-:W-:Y:S02]  /*b290*/  PRMT R13, R13, 0x5410, R3 ;  /* 0x000054100d0d7816 */ /* 0x000fe40000000003 */
[----:B---3--:R-:W-:Y:S02]  /*b2a0*/  F2FP.F16.F32.PACK_AB R3, R153, R154 ;  /* 0x0000009a9903723e */ /* 0x008fe400000000ff */
[----:B--2---:R-:W-:Y:S02]  /*b2b0*/  LOP3.LUT R14, R15, 0xff00ff, RZ, 0xc0, !PT ;  /* 0x00ff00ff0f0e7812 */ /* 0x004fe400078ec0ff */
[----:B-1----:R-:W-:Y:S02]  /*b2c0*/  SHF.R.U32.HI R11, RZ, 0x18, R2 ;  /* 0x00000018ff0b7819 */ /* 0x002fe40000011602 */
[----:B------:R-:W-:-:S02]  /*b2d0*/  LOP3.LUT R2, R12, 0xff, RZ, 0xc0, !PT ;  /* 0x000000ff0c027812 */ /* 0x000fc400078ec0ff */
[----:B----4-:R-:W-:Y:S02]  /*b2e0*/  F2FP.F16.F32.PACK_AB R15, R44, R45 ;  /* 0x0000002d2c0f723e */ /* 0x010fe400000000ff */
[----:B------:R-:W-:Y:S02]  /*b2f0*/  PRMT R12, R2, 0x5410, R11 ;  /* 0x00005410020c7816 */ /* 0x000fe4000000000b */
[--C-:B------:R-:W-:Y:S02]  /*b300*/  HSET2.LE.AND R2, R16, R0.reuse, PT ;  /* 0x0000000010027233 */ /* 0x100fe40003803000 */
[----:B------:R-:W-:-:S03]  /*b310*/  HSET2.LE.AND R11, R14, R0, PT ;  /* 0x000000000e0b7233 */ /* 0x000fc60003803000 */
[----:B------:R-:W-:Y:S02]  /*b320*/  LOP3.LUT R14, R3, R2, RZ, 0xc0, !PT ;  /* 0x00000002030e7212 */ /* 0x000fe400078ec0ff */
[--C-:B------:R-:W-:Y:S02]  /*b330*/  HSET2.LE.AND R2, R13, R0.reuse, PT ;  /* 0x000000000d027233 */ /* 0x100fe40003803000 */
[----:B------:R-:W-:Y:S02]  /*b340*/  F2FP.F16.F32.PACK_AB R3, R155, R156 ;  /* 0x0000009c9b03723e */ /* 0x000fe400000000ff */
[----:B------:R-:W-:Y:S02]  /*b350*/  LOP3.LUT R15, R15, R11, RZ, 0xc0, !PT ;  /* 0x0000000b0f0f7212 */ /* 0x000fe400078ec0ff */
[----:B------:R-:W-:Y:S02]  /*b360*/  HSET2.LE.AND R11, R12, R0, PT ;  /* 0x000000000c0b7233 */ /* 0x000fe40003803000 */
[----:B------:R-:W-:Y:S01]  /*b370*/  LOP3.LUT R12, R3, R2, RZ, 0xc0, !PT ;  /* 0x00000002030c7212 */ /* 0x000fe200078ec0ff */
[----:B------:R-:W-:Y:S01]  /*b380*/  FFMA.FTZ R2, R173, UR6, -R6 ;  /* 0x00000006ad027c23 */ /* 0x000fe20008010806 */
[----:B------:R-:W-:-:S02]  /*b390*/  LOP3.LUT R3, R26, UR23, R25, 0x96, !PT ;  /* 0x000000171a037c12 */ /* 0x000fc4000f8e9619 */
[----:B------:R-:W-:Y:S01]  /*b3a0*/  F2FP.F16.F32.PACK_AB R13, R27, R50 ;  /* 0x000000321b0d723e */ /* 0x000fe200000000ff */
[----:B------:R1:W-:Y:S03]  /*b3b0*/  MUFU.EX2 R152, R2 ;  /* 0x0000000200987308 */ /* 0x0003e60000000800 */
[----:B------:R-:W-:-:S07]  /*b3c0*/  LOP3.LUT R13, R13, R11, RZ, 0xc0, !PT ;  /* 0x0000000b0d0d7212 */ /* 0x000fce00078ec0ff */
        /* <DEDUP_REMOVED lines=10> */
[----:B------:R-:W-:Y:S01]  /*b470*/  LDSM.16.MT88.4 R104, [R197+0x7800] ;  /* 0x00780000c568783b */ /* 0x000fe20000004200 */
[----:B-1----:R-:W-:Y:S01]  /*b480*/  FFMA.FTZ R2, R177, UR6, -R6 ;  /* 0x00000006b1027c23 */ /* 0x002fe20008010806 */
[----:B------:R-:W-:-:S05]  /*b490*/  FFMA.FTZ R6, R165, UR6, -R10 ;  /* 0x00000006a5067c23 */ /* 0x000fca000801080a */
[C---:B------:R-:W-:Y:S01]  /*b4a0*/  HMMA.16816.F32 R28, R12.reuse, R30, R120 ;  /* 0x0000001e0c1c723c */ /* 0x040fe20000001878 */
[----:B------:R-:W-:Y:S01]  /*b4b0*/  LDSM.16.MT88.4 R120, [R193+0x7800] ;  /* 0x00780000c178783b */ /* 0x000fe20000004200 */
[----:B------:R1:W-:Y:S06]  /*b4c0*/  MUFU.EX2 R149, R2 ;  /* 0x0000000200957308 */ /* 0x0003ec0000000800 */
[----:B------:R-:W-:Y:S02]  /*b4d0*/  HMMA.16816.F32 R40, R12, R42, R136 ;  /* 0x0000002a0c28723c */ /* 0x000fe40000001888 */
[----:B------:R2:W-:Y:S01]  /*b4e0*/  MUFU.EX2 R26, R6 ;  /* 0x00000006001a7308 */ /* 0x0005e20000000800 */
[----:B-1----:R-:W-:-:S04]  /*b4f0*/  IMAD.WIDE.U32 R2, R3, -0x2daee0ad, RZ ;  /* 0xd2511f5303027825 */ /* 0x002fc800078e00ff */
[----:B------:R-:W-:Y:S01]  /*b500*/  IMAD.MOV.U32 R16, RZ, RZ, R2 ;  /* 0x000000ffff107224 */ /* 0x000fe200078e0002 */
[----:B------:R-:W-:Y:S02]  /*b510*/  LOP3.LUT R3, R88, UR7, R3, 0x96, !PT ;  /* 0x0000000758037c12 */ /* 0x000fe4000f8e9603 */
[C---:B------:R-:W-:Y:S01]  /*b520*/  PRMT R19, R2.reuse, 0x7771, RZ ;  /* 0x0000777102137816 */ /* 0x040fe200000000ff */
[----:B--2---:R-:W-:Y:S01]  /*b530*/  FFMA.FTZ R6, R169, UR6, -R10 ;  /* 0x00000006a9067c23 */ /* 0x004fe2000801080a */
[C---:B------:R-:W-:Y:S01]  /*b540*/  PRMT R18, R2.reuse, 0x7773, RZ ;  /* 0x0000777302127816 */ /* 0x040fe200000000ff */
[----:B------:R-:W1:Y:S01]  /*b550*/  LDSM.16.MT88.4 R88, [R192+0x7800] ;  /* 0x00780000c058783b */ /* 0x000e620000004200 */
[----:B------:R-:W-:Y:S01]  /*b560*/  PRMT R11, R2, 0x7772, RZ ;  /* 0x00007772020b7816 */ /* 0x000fe200000000ff */
[----:B------:R2:W3:Y:S01]  /*b570*/  MUFU.EX2 R25, R6 ;  /* 0x0000000600197308 */ /* 0x0004e20000000800 */
[----:B------:R-:W-:Y:S02]  /*b580*/  LOP3.LUT R2, R3, 0xffff, RZ, 0xc0, !PT ;  /* 0x0000ffff03027812 */ /* 0x000fe400078ec0ff */
[----:B------:R-:W-:-:S02]  /*b590*/  LOP3.LUT R17, R16, 0xff, RZ, 0xc0, !PT ;  /* 0x000000ff10117812 */ /* 0x000fc400078ec0ff */
[----:B------:R-:W-:Y:S02]  /*b5a0*/  LOP3.LUT R16, R3, 0xff, RZ, 0xc0, !PT ;  /* 0x000000ff03107812 */ /* 0x000fe400078ec0ff */
[----:B------:R-:W-:Y:S02]  /*b5b0*/  SHF.R.U32.HI R2, RZ, 0x8, R2 ;  /* 0x00000008ff027819 */ /* 0x000fe40000011602 */
[----:B------:R-:W-:Y:S02]  /*b5c0*/  PRMT R11, R11, 0x5410, R18 ;  /* 0x000054100b0b7816 */ /* 0x000fe40000000012 */
[----:B------:R-:W-:Y:S02]  /*b5d0*/  PRMT R17, R17, 0x5410, R19 ;  /* 0x0000541011117816 */ /* 0x000fe40000000013 */
[--C-:B------:R-:W-:Y:S02]  /*b5e0*/  PRMT R19, R16, 0x5410, R2.reuse ;  /* 0x0000541010137816 */ /* 0x100fe40000000002 */
[----:B------:R-:W-:Y:S01]  /*b5f0*/  PRMT R2, R3, 0x7632, R2 ;  /* 0x0000763203027816 */ /* 0x000fe20000000002 */
[----:B--2---:R-:W-:Y:S01]  /*b600*/  FFMA.FTZ R6, R178, UR6, -R10 ;  /* 0x00000006b2067c23 */ /* 0x004fe2000801080a */
[----:B------:R-:W-:-:S02]  /*b610*/  SHF.R.U32.HI R18, RZ, 0x18, R3 ;  /* 0x00000018ff127819 */ /* 0x000fc40000011603 */
[----:B------:R-:W-:Y:S01]  /*b620*/  LOP3.LUT R3, R11, 0xff00ff, RZ, 0xc0, !PT ;  /* 0x00ff00ff0b037812 */ /* 0x000fe200078ec0ff */
[----:B------:R2:W-:Y:S01]  /*b630*/  MUFU.EX2 R24, R6 ;  /* 0x0000000600187308 */ /* 0x0005e20000000800 */
[----:B------:R-:W-:Y:S01]  /*b640*/  LOP3.LUT R16, R2, 0xff, RZ, 0xc0, !PT ;  /* 0x000000ff02107812 */ /* 0x000fe200078ec0ff */
[----:B------:R-:W-:Y:S01]  /*b650*/  FFMA.FTZ R11, R188, UR6, -R4 ;  /* 0x00000006bc0b7c23 */ /* 0x000fe20008010804 */
[----:B------:R-:W-:Y:S02]  /*b660*/  HSET2.LE.AND R2, R17, R0, PT ;  /* 0x0000000011027233 */ /* 0x000fe40003803000 */
[----:B------:R-:W-:-:S03]  /*b670*/  PRMT R16, R16, 0x5410, R18 ;  /* 0x0000541010107816 */ /* 0x000fc60000000012 */
[----:B------:R-:W-:Y:S01]  /*b680*/  MUFU.EX2 R148, R11 ;  /* 0x0000000b00947308 */ /* 0x000fe20000000800 */
[----:B--2---:R-:W-:Y:S01]  /*b690*/  FFMA.FTZ R6, R180, UR6, -R10 ;  /* 0x00000006b4067c23 */ /* 0x004fe2000801080a */
[----:B---3--:R-:W-:-:S06]  /*b6a0*/  F2FP.F16.F32.PACK_AB R10, R25, R26 ;  /* 0x0000001a190a723e */ /* 0x008fcc00000000ff */
[----:B------:R2:W3:Y:S02]  /*b6b0*/  MUFU.EX2 R23, R6 ;  /* 0x0000000600177308 */ /* 0x0004e40000000800 */
[----:B--2---:R-:W-:Y:S02]  /*b6c0*/  HSET2.LE.AND R6, R3, R0, PT ;  /* 0x0000000003067233 */ /* 0x004fe40003803000 */
[----:B------:R-:W-:-:S03]  /*b6d0*/  F2FP.F16.F32.PACK_AB R3, R149, R150 ;  /* 0x000000969503723e */ /* 0x000fc600000000ff */
[----:B------:R-:W-:Y:S01]  /*b6e0*/  LOP3.LUT R135, R10, R6, RZ, 0xc0, !PT ;  /* 0x000000060a877212 */ /* 0x000fe200078ec0ff */
[--C-:B------:R-:W-:Y:S01]  /*b6f0*/  FFMA.FTZ R10, R189, UR6, -R4.reuse ;  /* 0x00000006bd0a7c23 */ /* 0x100fe20008010804 */
[----:B------:R-:W-:Y:S02]  /*b700*/  LOP3.LUT R134, R3, R2, RZ, 0xc0, !PT ;  /* 0x0000000203867212 */ /* 0x000fe400078ec0ff */
[--C-:B------:R-:W-:Y:S01]  /*b710*/  HSET2.LE.AND R2, R19, R0.reuse, PT ;  /* 0x0000000013027233 */ /* 0x100fe20003803000 */
[----:B------:R3:W-:Y:S01]  /*b720*/  MUFU.EX2 R147, R10 ;  /* 0x0000000a00937308 */ /* 0x0007e20000000800 */
[----:B------:R-:W-:Y:S02]  /*b730*/  F2FP.F16.F32.PACK_AB R3, R151, R152 ;  /* 0x000000989703723e */ /* 0x000fe400000000ff */
[----:B------:R-:W-:Y:S02]  /*b740*/  HSET2.LE.AND R6, R16, R0, PT ;  /* 0x0000000010067233 */ /* 0x000fe40003803000 */
[----:B------:R-:W-:Y:S01]  /*b750*/  LOP3.LUT R132, R3, R2, RZ, 0xc0, !PT ;  /* 0x0000000203847212 */ /* 0x000fe200078ec0ff */
[----:B------:R-:W-:Y:S01]  /*b760*/  FFMA.FTZ R2, R190, UR6, -R4 ;  /* 0x00000006be027c23 */ /* 0x000fe20008010804 */
[----:B------:R-:W-:Y:S01]  /*b770*/  FFMA.FTZ R3, R187, UR6, -R5 ;  /* 0x00000006bb037c23 */ /* 0x000fe20008010805 */
[----:B------:R-:W2:Y:S02]  /*b780*/  LDSM.16.MT88.4 R16, [R196+0x7800] ;  /* 0x00780000c410783b */ /* 0x000ea40000004200 */
[----:B------:R4:W-:Y:S01]  /*b790*/  MUFU.EX2 R47, R2 ;  /* 0x00000002002f7308 */ /* 0x0009e20000000800 */
[----:B---3--:R-:W-:-:S07]  /*b7a0*/  F2FP.F16.F32.PACK_AB R10, R23, R24 ;  /* 0x00000018170a723e */ /* 0x008fce00000000ff */
[----:B------:R-:W-:Y:S01]  /*b7b0*/  MUFU.EX2 R15, R3 ;  /* 0x00000003000f7308 */ /* 0x000fe20000000800 */
[----:B------:R-:W-:Y:S01]  /*b7c0*/  LOP3.LUT R133, R10, R6, RZ, 0xc0, !PT ;  /* 0x000000060a857212 */ /* 0x000fe200078ec0ff */
[----:B----4-:R-:W-:Y:S01]  /*b7d0*/  FFMA.FTZ R2, R191, UR6, -R4 ;  /* 0x00000006bf027c23 */ /* 0x010fe20008010804 */
[----:B------:R-:W-:-:S05]  /*b7e0*/  FFMA.FTZ R4, R186, UR6, -R5 ;  /* 0x00000006ba047c23 */ /* 0x000fca0008010805 */
[C---:B-1----:R-:W-:Y:S01]  /*b7f0*/  HMMA.16816.F32 R80, R132.reuse, R88, R60 ;  /* 0x000000588450723c */ /* 0x042fe2000000183c */
[----:B------:R1:W3:Y:S07]  /*b800*/  MUFU.EX2 R46, R2 ;  /* 0x00000002002e7308 */ /* 0x0002ee0000000800 */
[----:B------:R-:W-:Y:S01]  /*b810*/  HMMA.16816.F32 R84, R132, R90, R72 ;  /* 0x0000005a8454723c */ /* 0x000fe20000001848 */
[----:B------:R-:W-:Y:S02]  /*b820*/  IMAD.MOV.U32 R72, RZ, RZ, R209 ;  /* 0x000000ffff487224 */ /* 0x000fe400078e00d1 */
[----:B------:R-:W-:-:S05]  /*b830*/  IMAD.MOV.U32 R73, RZ, RZ, R212 ;  /* 0x000000ffff497224 */ /* 0x000fca00078e00d4 */
[C---:B------:R-:W-:Y:S01]  /*b840*/  HMMA.16816.F32 R96, R132.reuse, R104, R68 ;  /* 0x000000688460723c */ /* 0x040fe20000001844 */
[----:B------:R-:W-:Y:S01]  /*b850*/  IMAD.MOV.U32 R70, RZ, RZ, R228 ;  /* 0x000000ffff467224 */ /* 0x000fe200078e00e4 */
[----:B-1----:R-:W-:Y:S01]  /*b860*/  LOP3.LUT R2, R22, UR23, R21, 0x96, !PT ;  /* 0x0000001716027c12 */ /* 0x002fe2000f8e9615 */
[----:B------:R-:W-:Y:S01]  /*b870*/  IMAD.MOV.U32 R71, RZ, RZ, R229 ;  /* 0x000000ffff477224 */ /* 0x000fe200078e00e5 */
[----:B------:R1:W-:Y:S03]  /*b880*/  MUFU.EX2 R21, R4 ;  /* 0x0000000400157308 */ /* 0x0003e60000000800 */
[----:B------:R-:W-:Y:S01]  /*b890*/  IMAD.WIDE.U32 R2, R2, -0x2daee0ad, RZ ;  /* 0xd2511f5302027825 */ /* 0x000fe200078e00ff */
[----:B------:R-:W-:Y:S03]  /*b8a0*/  HMMA.16816.F32 R100, R132, R106, R64 ;  /* 0x0000006a8464723c */ /* 0x000fe60000001840 */
[----:B------:R-:W-:Y:S01]  /*b8b0*/  IMAD.MOV.U32 R6, RZ, RZ, R2 ;  /* 0x000000ffff067224 */ /* 0x000fe200078e0002 */
[----:B------:R-:W-:-:S02]  /*b8c0*/  PRMT R12, R2, 0x7771, RZ ;  /* 0x00007771020c7816 */ /* 0x000fc400000000ff */
[C---:B------:R-:W-:Y:S02]  /*b8d0*/  PRMT R11, R2.reuse, 0x7773, RZ ;  /* 0x00007773020b7816 */ /* 0x040fe400000000ff */
[----:B------:R-:W-:Y:S01]  /*b8e0*/  PRMT R10, R2, 0x7772, RZ ;  /* 0x00007772020a7816 */ /* 0x000fe200000000ff */
[C---:B------:R-:W-:Y:S01]  /*b8f0*/  HMMA.16816.F32 R112, R132.reuse, R120, R112 ;  /* 0x000000788470723c */ /* 0x040fe20000001870 */
[----:B------:R-:W-:Y:S02]  /*b900*/  LOP3.LUT R6, R6, 0xff, RZ, 0xc0, !PT ;  /* 0x000000ff06067812 */ /* 0x000fe400078ec0ff */
[----:B------:R-:W-:Y:S01]  /*b910*/  LOP3.LUT R2, R116, UR7, R3, 0x96, !PT ;  /* 0x0000000774027c12 */ /* 0x000fe2000f8e9603 */
[--C-:B-1----:R-:W-:Y:S01]  /*b920*/  FFMA.FTZ R4, R158, UR6, -R5.reuse ;  /* 0x000000069e047c23 */ /* 0x102fe20008010805 */
[----:B------:R-:W-:Y:S01]  /*b930*/  FFMA.FTZ R5, R218, UR6, -R5 ;  /* 0x00000006da057c23 */ /* 0x000fe20008010805 */
[----:B------:R-:W-:Y:S02]  /*b940*/  PRMT R10, R10, 0x5410, R11 ;  /* 0x000054100a0a7816 */ /* 0x000fe4000000000b */
[----:B------:R1:W4:Y:S01]  /*b950*/  MUFU.EX2 R20, R4 ;  /* 0x0000000400147308 */ /* 0x0003220000000800 */
[----:B------:R-:W-:Y:S01]  /*b960*/  PRMT R11, R6, 0x5410, R12 ;  /* 0x00005410060b7816 */ /* 0x000fe2000000000c */
[----:B------:R-:W-:Y:S01]  /*b970*/  HMMA.16816.F32 R116, R132, R122, R56 ;  /* 0x0000007a8474723c */ /* 0x000fe20000001838 */
[----:B------:R-:W-:-:S02]  /*b980*/  LOP3.LUT R3, R2, 0xffff, RZ, 0xc0, !PT ;  /* 0x0000ffff02037812 */ /* 0x000fc400078ec0ff */
[----:B------:R-:W-:Y:S02]  /*b990*/  LOP3.LUT R13, R2, 0xff, RZ, 0xc0, !PT ;  /* 0x000000ff020d7812 */ /* 0x000fe400078ec0ff */
[----:B------:R-:W-:Y:S01]  /*b9a0*/  SHF.R.U32.HI R12, RZ, 0x18, R2 ;  /* 0x00000018ff0c7819 */ /* 0x000fe20000011602 */
[----:B------:R5:W4:Y:S01]  /*b9b0*/  MUFU.EX2 R14, R5 ;  /* 0x00000005000e7308 */ /* 0x000b220000000800 */
[----:B------:R-:W-:Y:S01]  /*b9c0*/  LOP3.LUT R6, R10, 0xff00ff, RZ, 0xc0, !PT ;  /* 0x00ff00ff0a067812 */ /* 0x000fe200078ec0ff */
[----:B--2---:R-:W-:Y:S01]  /*b9d0*/  HMMA.16816.F32 R128, R132, R16, R128 ;  /* 0x000000108480723c */ /* 0x004fe20000001880 */
[----:B-1----:R-:W-:-:S07]  /*b9e0*/  PRMT R4, R2, 0x7632, R4 ;  /* 0x0000763202047816 */ /* 0x002fce0000000004 */
[----:B------:R-:W-:Y:S01]  /*b9f0*/  HMMA.16816.F32 R132, R132, R18, R52 ;  /* 0x000000128484723c */ /* 0x000fe20000001834 */
[----:B------:R-:W-:Y:S01]  /*ba00*/  HSET2.LE.AND R2, R11, R0, PT ;  /* 0x000000000b027233 */ /* 0x000fe20003803000 */
[----:B------:R-:W-:Y:S01]  /*ba10*/  FFMA.FTZ R11, R181, R48, R236 ;  /* 0x00000030b50b7223 */ /* 0x000fe200000100ec */
[----:B------:R-:W-:-:S03]  /*ba20*/  LOP3.LUT R4, R4, 0xff, RZ, 0xc0, !PT ;  /* 0x000000ff04047812 */ /* 0x000fc600078ec0ff */
[----:B------:R-:W-:Y:S01]  /*ba30*/  FADD.FTZ R11, R239, R11 ;  /* 0x0000000bef0b7221 */ /* 0x000fe20000010000 */
[----:B-----5:R-:W-:Y:S02]  /*ba40*/  SHF.R.U32.HI R5, RZ, 0x8, R3 ;  /* 0x00000008ff057819 */ /* 0x020fe40000011603 */
[----:B---3--:R-:W-:Y:S02]  /*ba50*/  F2FP.F16.F32.PACK_AB R3, R46, R47 ;  /* 0x0000002f2e03723e */ /* 0x008fe400000000ff */
[----:B------:R-:W-:Y:S02]  /*ba60*/  PRMT R5, R13, 0x5410, R5 ;  /* 0x000054100d057816 */ /* 0x000fe40000000005 */
[----:B------:R-:W-:Y:S02]  /*ba70*/  LOP3.LUT R138, R3, R2, RZ, 0xc0, !PT ;  /* 0x00000002038a7212 */ /* 0x000fe400078ec0ff */
[----:B------:R-:W-:Y:S02]  /*ba80*/  PRMT R10, R4, 0x5410, R12 ;  /* 0x00005410040a7816 */ /* 0x000fe4000000000c */
[----:B------:R-:W-:-:S02]  /*ba90*/  HSET2.LE.AND R2, R6, R0, PT ;  /* 0x0000000006027233 */ /* 0x000fc40003803000 */
[----:B----4-:R-:W-:Y:S02]  /*baa0*/  F2FP.F16.F32.PACK_AB R3, R20, R21 ;  /* 0x000000151403723e */ /* 0x010fe400000000ff */
[--C-:B------:R-:W-:Y:S02]  /*bab0*/  HSET2.LE.AND R4, R5, R0.reuse, PT ;  /* 0x0000000005047233 */ /* 0x100fe40003803000 */
[----:B------:R-:W-:Y:S02]  /*bac0*/  F2FP.F16.F32.PACK_AB R5, R147, R148 ;  /* 0x000000949305723e */ /* 0x000fe400000000ff */
[----:B------:R-:W-:Y:S02]  /*bad0*/  HSET2.LE.AND R6, R10, R0, PT ;  /* 0x000000000a067233 */ /* 0x000fe40003803000 */
[----:B------:R-:W-:Y:S01]  /*bae0*/  LOP3.LUT R139, R3, R2, RZ, 0xc0, !PT ;  /* 0x00000002038b7212 */ /* 0x000fe200078ec0ff */
[----:B------:R-:W-:Y:S01]  /*baf0*/  FFMA.FTZ R3, R179, R49, R235 ;  /* 0x00000031b3037223 */ /* 0x000fe200000100eb */
[----:B------:R-:W-:Y:S01]  /*bb00*/  F2FP.F16.F32.PACK_AB R10, R14, R15 ;  /* 0x0000000f0e0a723e */ /* 0x000fe200000000ff */
[----:B------:R-:W-:Y:S01]  /*bb10*/  FFMA.FTZ R2, R172, R140, R176 ;  /* 0x0000008cac027223 */ /* 0x000fe200000100b0 */
[----:B------:R-:W-:Y:S01]  /*bb20*/  LOP3.LUT R136, R5, R4, RZ, 0xc0, !PT ;  /* 0x0000000405887212 */ /* 0x000fe200078ec0ff */
        /* <DEDUP_REMOVED lines=62> */
[----:B------:R1:W-:Y:S01]  /*bf10*/  STL [R1+0x8], R249 ;  /* 0x000008f901007387 */ /* 0x0003e20000100800 */
[----:B------:R-:W-:-:S03]  /*bf20*/  IMAD.MOV.U32 R140, RZ, RZ, R232 ;  /* 0x000000ffff8c7224 */ /* 0x000fc600078e00e8 */
        /* <DEDUP_REMOVED lines=13> */
[----:B------:R-:W3:Y:S04]  /*c000*/  LDL R161, [R1+0x4] ;  /* 0x0000040001a17983 */ /* 0x000ee80000100800 */
[----:B------:R-:W4:Y:S01]  /*c010*/  LDL R164, [R1+0x4c] ;  /* 0x00004c0001a47983 */ /* 0x000f220000100800 */
[----:B------:R-:W-:Y:S01]  /*c020*/  VIADD R240, R241, 0xfffffffd ;  /* 0xfffffffdf1f07836 */ /* 0x000fe20000000000 */
[----:B------:R-:W-:-:S04]  /*c030*/  DEPBAR.LE SB0, 0x0 ;  /* 0x000080000000791a */ /* 0x000fc80000000000 */
[----:B------:R-:W-:-:S04]  /*c040*/  IMAD.WIDE.U32 R4, R240, R214, RZ ;  /* 0x000000d6f0047225 */ /* 0x000fc800078e00ff */
[----:B------:R-:W-:Y:S01]  /*c050*/  IMAD R5, R240, R215, R5 ;  /* 0x000000d7f0057224 */ /* 0x000fe200078e0205 */
[----:B------:R-:W-:Y:S01]  /*c060*/  BAR.SYNC.DEFER_BLOCKING 0x0 ;  /* 0x0000000000007b1d */ /* 0x000fe20000010000 */
[----:B------:R-:W-:-:S04]  /*c070*/  LEA R2, P0, R4, R233, 0x6 ;  /* 0x000000e904027211 */ /* 0x000fc800078030ff */
[----:B------:R-:W-:Y:S02]  /*c080*/  IADD3 R6, P1, PT, R2, R233, RZ ;  /* 0x000000e902067210 */ /* 0x000fe40007f3e0ff */
[----:B------:R-:W-:Y:S02]  /*c090*/  LEA.HI.X R3, R4, R234, R5, 0x6, P0 ;  /* 0x000000ea04037211 */ /* 0x000fe400000f3405 */
[----:B------:R-:W-:-:S03]  /*c0a0*/  LEA R11, P0, R214, R2, 0x5 ;  /* 0x00000002d60b7211 */ /* 0x000fc600078028ff */
[----:B------:R-:W-:Y:S01]  /*c0b0*/  IMAD.X R13, R3, 0x1, R234, P1 ;  /* 0x00000001030d7824 */ /* 0x000fe200008e06ea */
[----:B------:R-:W-:Y:S02]  /*c0c0*/  LEA.HI.X R18, R214, R3, R215, 0x5, P0 ;  /* 0x00000003d6127211 */ /* 0x000fe400000f2cd7 */
[-C--:B--2---:R-:W-:Y:S02]  /*c0d0*/  LEA R16, P3, R4, R168.reuse, 0x7 ;  /* 0x000000a804107211 */ /* 0x084fe400078638ff */
[-C--:B------:R-:W-:Y:S02]  /*c0e0*/  LEA R14, P2, R2, R168.reuse, 0x1 ;  /* 0x000000a8020e7211 */ /* 0x080fe400078408ff */
[-C--:B------:R-:W-:Y:S02]  /*c0f0*/  LEA R12, P1, R6, R168.reuse, 0x1 ;  /* 0x000000a8060c7211 */ /* 0x080fe400078208ff */
[----:B------:R-:W-:Y:S02]  /*c100*/  LEA R10, P0, R11, R168, 0x1 ;  /* 0x000000a80b0a7211 */ /* 0x000fe400078008ff */
[----:B------:R-:W-:-:S02]  /*c110*/  LEA.HI.X R17, R4, R252, R5, 0x7, P3 ;  /* 0x000000fc04117211 */ /* 0x000fc400018f3c05 */
[-C--:B------:R-:W-:Y:S02]  /*c120*/  LEA.HI.X R15, R2, R252.reuse, R3, 0x1, P2 ;  /* 0x000000fc020f7211 */ /* 0x080fe400010f0c03 */
[-C--:B------:R-:W-:Y:S01]  /*c130*/  LEA.HI.X R13, R6, R252.reuse, R13, 0x1, P1 ;  /* 0x000000fc060d7211 */ /* 0x080fe200008f0c0d */
[----:B------:R-:W-:Y:S01]  /*c140*/  @!PT LDS RZ, [RZ] ;  /* 0x00000000fffff984 */ /* 0x000fe20000000800 */
[----:B------:R-:W-:Y:S01]  /*c150*/  @!PT LDS RZ, [RZ] ;  /* 0x00000000fffff984 */ /* 0x000fe20000000800 */
[----:B------:R-:W-:Y:S01]  /*c160*/  @!PT LDS RZ, [RZ] ;  /* 0x00000000fffff984 */ /* 0x000fe20000000800 */
[----:B------:R-:W-:Y:S01]  /*c170*/  LDGSTS.E.BYPASS.LTC128B.128 [R213+0x6000], desc[UR18][R16.64] ;  /* 0x0600000010d57fae */ /* 0x000fe2000b981a12 */
[----:B------:R-:W-:-:S03]  /*c180*/  LEA.HI.X R11, R11, R252, R18, 0x1, P0 ;  /* 0x000000fc0b0b7211 */ /* 0x000fc600000f0c12 */
[----:B------:R-:W-:Y:S04]  /*c190*/  LDGSTS.E.BYPASS.LTC128B.128 [R213+0x6800], desc[UR18][R14.64] ;  /* 0x068000000ed57fae */ /* 0x000fe8000b981a12 */
[----:B------:R1:W-:Y:S04]  /*c1a0*/  LDGSTS.E.BYPASS.LTC128B.128 [R213+0x7000], desc[UR18][R12.64] ;  /* 0x070000000cd57fae */ /* 0x0003e8000b981a12 */
[----:B------:R2:W-:Y:S04]  /*c1b0*/  LDGSTS.E.BYPASS.LTC128B.128 [R213+0x7800], desc[UR18][R10.64] ;  /* 0x078000000ad57fae */ /* 0x0005e8000b981a12 */
[----:B------:R-:W-:Y:S04]  /*c1c0*/  LDSM.16.M88.4 R24, [R200] ;  /* 0x00000000c818783b */ /* 0x000fe80000000200 */
[----:B------:R-:W-:Y:S04]  /*c1d0*/  LDSM.16.M88.4 R20, [R200+0x2000] ;  /* 0x00200000c814783b */ /* 0x000fe80000000200 */
[----:B------:R-:W-:Y:S04]  /*c1e0*/  LDSM.16.M88.4 R48, [R195+UR5+0x4800] ;  /* 0x00480005c330783b */ /* 0x000fe80008000200 */
[----:B------:R-:W-:Y:S04]  /*c1f0*/  LDSM.16.M88.4 R28, [R195+UR5+0x5000] ;  /* 0x00500005c31c783b */ /* 0x000fe80008000200 */
[----:B------:R-:W-:Y:S04]  /*c200*/  LDSM.16.M88.4 R52, [R195+UR5+0x5800] ;  /* 0x00580005c334783b */ /* 0x000fe80008000200 */
[----:B-1----:R-:W1:Y:S04]  /*c210*/  LDSM.16.M88.4 R12, [R195+UR5+0x4000] ;  /* 0x00400005c30c783b */ /* 0x002e680008000200 */
[----:B------:R-:W-:Y:S04]  /*c220*/  LDSM.16.M88.4 R44, [R199+0x4000] ;  /* 0x00400000c72c783b */ /* 0x000fe80000000200 */
[----:B------:R-:W-:Y:S04]  /*c230*/  LDSM.16.M88.4 R40, [R199+0x4800] ;  /* 0x00480000c728783b */ /* 0x000fe80000000200 */
[----:B------:R-:W-:Y:S04]  /*c240*/  LDSM.16.M88.4 R36, [R199+0x5000] ;  /* 0x00500000c724783b */ /* 0x000fe80000000200 */
[----:B------:R-:W-:Y:S04]  /*c250*/  LDSM.16.M88.4 R16, [R203] ;  /* 0x00000000cb10783b */ /* 0x000fe80000000200 */
[----:B------:R-:W-:Y:S01]  /*c260*/  LDSM.16.M88.4 R32, [R199+0x5800] ;  /* 0x00580000c720783b */ /* 0x000fe20000000200 */
[----:B---3--:R-:W-:-:S03]  /*c270*/  IMAD.MOV.U32 R4, RZ, RZ, R161 ;  /* 0x000000ffff047224 */ /* 0x008fc600078e00a1 */
[----:B------:R-:W-:Y:S01]  /*c280*/  LDSM.16.M88.4 R56, [R194+0x5000] ;  /* 0x00500000c238783b */ /* 0x000fe20000000200 */
[----:B----4-:R-:W-:-:S03]  /*c290*/  IMAD.MOV.U32 R5, RZ, RZ, R164 ;  /* 0x000000ffff057224 */ /* 0x010fc600078e00a4 */
[----:B------:R-:W-:Y:S04]  /*c2a0*/  LDSM.16.M88.4 R64, [R194+0x4000] ;  /* 0x00400000c240783b */ /* 0x000fe80000000200 */
[----:B------:R-:W-:Y:S04]  /*c2b0*/  LDSM.16.M88.4 R60, [R194+0x4800] ;  /* 0x00480000c23c783b */ /* 0x000fe80000000200 */
[----:B------:R-:W0:Y:S01]  /*c2c0*/  LDGDEPBAR ;  /* 0x00000000000079af */ /* 0x000e220000000000 */
[-C--:B-1----:R-:W-:Y:S08]  /*c2d0*/  HMMA.16816.F32 R188, R24, R12.reuse, RZ ;  /* 0x0000000c18bc723c */ /* 0x082ff000000018ff */
[C---:B------:R-:W-:Y:S08]  /*c2e0*/  HMMA.16816.F32 R68, R20.reuse, R12, RZ ;  /* 0x0000000c1444723c */ /* 0x040ff000000018ff */
[-C--:B------:R-:W-:Y:S08]  /*c2f0*/  HMMA.16816.F32 R184, R20, R14.reuse, RZ ;  /* 0x0000000e14b8723c */ /* 0x080ff000000018ff */
[----:B------:R-:W-:Y:S01]  /*c300*/  HMMA.16816.F32 R180, R24, R14, RZ ;  /* 0x0000000e18b4723c */ /* 0x000fe200000018ff */
[----:B------:R-:W1:Y:S07]  /*c310*/  LDSM.16.M88.4 R12, [R203+0x2000] ;  /* 0x00200000cb0c783b */ /* 0x000e6e0000000200 */
[C---:B------:R-:W-:Y:S08]  /*c320*/  HMMA.16816.F32 R152, R20.reuse, R28, RZ ;  /* 0x0000001c1498723c */ /* 0x040ff000000018ff */
[----:B------:R-:W-:Y:S08]  /*c330*/  HMMA.16816.F32 R172, R20, R30, RZ ;  /* 0x0000001e14ac723c */ /* 0x000ff000000018ff */
[C---:B------:R-:W-:Y:S08]  /*c340*/  HMMA.16816.F32 R160, R24.reuse, R48, RZ ;  /* 0x0000003018a0723c */ /* 0x040ff000000018ff */
[C---:B------:R-:W-:Y:S08]  /*c350*/  HMMA.16816.F32 R156, R24.reuse, R50, RZ ;  /* 0x00000032189c723c */ /* 0x040ff000000018ff */
[C---:B------:R-:W-:Y:S08]  /*c360*/  HMMA.16816.F32 R148, R24.reuse, R28, RZ ;  /* 0x0000001c1894723c */ /* 0x040ff000000018ff */
[C---:B------:R-:W-:Y:S01]  /*c370*/  HMMA.16816.F32 R144, R24.reuse, R30, RZ ;  /* 0x0000001e1890723c */ /* 0x040fe200000018ff */
[----:B------:R-:W3:Y:S07]  /*c380*/  LDSM.16.M88.4 R28, [R201+0x2000] ;  /* 0x00200000c91c783b */ /* 0x000eee0000000200 */
[C---:B------:R-:W-:Y:S08]  /*c390*/  HMMA.16816.F32 R72, R24.reuse, R52, RZ ;  /* 0x000000341848723c */ /* 0x040ff000000018ff */
[----:B------:R-:W-:Y:S08]  /*c3a0*/  HMMA.16816.F32 R24, R24, R54, RZ ;  /* 0x000000361818723c */ /* 0x000ff000000018ff */
[C---:B------:R-:W-:Y:S08]  /*c3b0*/  HMMA.16816.F32 R140, R20.reuse, R48, RZ ;  /* 0x00000030148c723c */ /* 0x040ff000000018ff */
[C---:B------:R-:W-:Y:S08]  /*c3c0*/  HMMA.16816.F32 R168, R20.reuse, R52, RZ ;  /* 0x0000003414a8723c */ /* 0x040ff000000018ff */
[C---:B------:R-:W-:Y:S01]  /*c3d0*/  HMMA.16816.F32 R176, R20.reuse, R50, RZ ;  /* 0x0000003214b0723c */ /* 0x040fe200000018ff */
[----:B------:R-:W4:Y:S07]  /*c3e0*/  LDSM.16.M88.4 R48, [R194+0x5800] ;  /* 0x00580000c230783b */ /* 0x000f2e0000000200 */
[----:B------:R-:W-:Y:S08]  /*c3f0*/  HMMA.16816.F32 R164, R20, R54, RZ ;  /* 0x0000003614a4723c */ /* 0x000ff000000018ff */
[C---:B-1----:R-:W-:Y:S08]  /*c400*/  HMMA.16816.F32 R216, R12.reuse, R46, R184 ;  /* 0x0000002e0cd8723c */ /* 0x042ff000000018b8 */
        /* <DEDUP_REMOVED lines=9> */
[C---:B------:R-:W-:Y:S01]  /*c4a0*/  HMMA.16816.F32 R160, R16.reuse, R38, R144 ;  /* 0x0000002610a0723c */ /* 0x040fe20000001890 */
[----:B------:R-:W-:Y:S07]  /*c4b0*/  LDSM.16.M88.4 R36, [R198+0x4000] ;  /* 0x00400000c624783b */ /* 0x000fee0000000200 */
[----:B------:R-:W-:Y:S01]  /*c4c0*/  HMMA.16816.F32 R172, R16, R34, R24 ;  /* 0x0000002210ac723c */ /* 0x000fe20000001818 */
[----:B------:R-:W1:Y:S04]  /*c4d0*/  LDSM.16.M88.4 R16, [R201] ;  /* 0x00000000c910783b */ /* 0x000e680000000200 */
[----:B------:R-:W-:Y:S03]  /*c4e0*/  LDSM.16.M88.4 R24, [R198+0x5000] ;  /* 0x00500000c618783b */ /* 0x000fe60000000200 */
[C---:B------:R-:W-:Y:S08]  /*c4f0*/  HMMA.16816.F32 R52, R12.reuse, R40, R140 ;  /* 0x000000280c34723c */ /* 0x040ff0000000188c */
[C---:B------:R-:W-:Y:S01]  /*c500*/  HMMA.16816.F32 R236, R12.reuse, R42, R176 ;  /* 0x0000002a0cec723c */ /* 0x040fe200000018b0 */
[----:B------:R-:W-:Y:S07]  /*c510*/  LDSM.16.M88.4 R40, [R198+0x5800] ;  /* 0x00580000c628783b */ /* 0x000fee0000000200 */
[C---:B------:R-:W-:Y:S08]  /*c520*/  HMMA.16816.F32 R140, R12.reuse, R32, R168 ;  /* 0x000000200c8c723c */ /* 0x040ff000000018a8 */
[----:B------:R-:W-:Y:S01]  /*c530*/  HMMA.16816.F32 R176, R12, R34, R164 ;  /* 0x000000220cb0723c */ /* 0x000fe200000018a4 */
[----:B------:R-:W5:Y:S04]  /*c540*/  LDSM.16.M88.4 R12, [R202+0x2000] ;  /* 0x00200000ca0c783b */ /* 0x000f680000000200 */
[----:B------:R-:W-:Y:S03]  /*c550*/  LDSM.16.M88.4 R32, [R198+0x4800] ;  /* 0x00480000c620783b */ /* 0x000fe60000000200 */
[----:B---3--:R-:W-:Y:S01]  /*c560*/  HMMA.16816.F32 R156, R28, R56, R20 ;  /* 0x000000381c9c723c */ /* 0x008fe20000001814 */
[----:B------:R-:W3:Y:S01]  /*c570*/  LDSM.16.M88.4 R20, [R202] ;  /* 0x00000000ca14783b */ /* 0x000ee20000000200 */
[----:B------:R-:W-:Y:S01]  /*c580*/  IMAD R4, R241, 0x40, R4 ;  /* 0x00000040f1047824 */ /* 0x000fe200078e0204 */
[----:B------:R-:W-:-:S05]  /*c590*/  DEPBAR.LE SB0, 0x0 ;  /* 0x000080000000791a */ /* 0x000fca0000000000 */
[C---:B------:R-:W-:Y:S08]  /*c5a0*/  HMMA.16816.F32 R168, R28.reuse, R64, R68 ;  /* 0x000000401ca8723c */ /* 0x040ff00000001844 */
[C---:B------:R-:W-:Y:S08]  /*c5b0*/  HMMA.16816.F32 R164, R28.reuse, R60, R52 ;  /* 0x0000003c1ca4723c */ /* 0x040ff00000001834 */
[C---:B------:R-:W-:Y:S08]  /*c5c0*/  HMMA.16816.F32 R148, R28.reuse, R66, R216 ;  /* 0x000000421c94723c */ /* 0x040ff000000018d8 */
[----:B----4-:R-:W-:Y:S08]  /*c5d0*/  HMMA.16816.F32 R68, R28, R50, R176 ;  /* 0x000000321c44723c */ /* 0x010ff000000018b0 */
[C---:B-1----:R-:W-:Y:S08]  /*c5e0*/  HMMA.16816.F32 R52, R16.reuse, R64, R188 ;  /* 0x000000401034723c */ /* 0x042ff000000018bc */
[----:B------:R-:W-:Y:S08]  /*c5f0*/  HMMA.16816.F32 R64, R16, R66, R44 ;  /* 0x000000421040723c */ /* 0x000ff0000000182c */
[C---:B------:R-:W-:Y:S08]  /*c600*/  HMMA.16816.F32 R72, R28.reuse, R48, R140 ;  /* 0x000000301c48723c */ /* 0x040ff0000000188c */
[----:B------:R-:W-:Y:S08]  /*c610*/  HMMA.16816.F32 R144, R28, R62, R236 ;  /* 0x0000003e1c90723c */ /* 0x000ff000000018ec */
[----:B------:R-:W-:Y:S08]  /*c620*/  HMMA.16816.F32 R44, R16, R60, R184 ;  /* 0x0000003c102c723c */ /* 0x000ff000000018b8 */
[----:B------:R-:W-:Y:S08]  /*c630*/  HMMA.16816.F32 R140, R28, R58, R232 ;  /* 0x0000003a1c8c723c */ /* 0x000ff000000018e8 */
[C---:B------:R-:W-:Y:S08]  /*c640*/  HMMA.16816.F32 R60, R16.reuse, R62, R152 ;  /* 0x0000003e103c723c */ /* 0x040ff00000001898 */
[C---:B------:R-:W-:Y:S08]  /*c650*/  HMMA.16816.F32 R28, R16.reuse, R56, R220 ;  /* 0x00000038101c723c */ /* 0x040ff000000018dc */
[C---:B------:R-:W-:Y:S08]  /*c660*/  HMMA.16816.F32 R152, R16.reuse, R58, R160 ;  /* 0x0000003a1098723c */ /* 0x040ff000000018a0 */
[----:B------:R-:W-:Y:S08]  /*c670*/  HMMA.16816.F32 R160, R16, R48, R224 ;  /* 0x0000003010a0723c */ /* 0x000ff000000018e0 */
[----:B-----5:R-:W-:Y:S08]  /*c680*/  HMMA.16816.F32 R180, R12, R42, R68 ;  /* 0x0000002a0cb4723c */ /* 0x020ff00000001844 */
[----:B---3--:R-:W-:Y:S08]  /*c690*/  HMMA.16816.F32 R68, R20, R38, R64 ;  /* 0x000000261444723c */ /* 0x008ff00000001840 */
[----:B------:R-:W-:Y:S08]  /*c6a0*/  HMMA.16816.F32 R176, R12, R32, R164 ;  /* 0x000000200cb0723c */ /* 0x000ff000000018a4 */
[----:B------:R-:W-:Y:S01]  /*c6b0*/  HMMA.16816.F32 R172, R16, R50, R172 ;  /* 0x0000003210ac723c */ /* 0x000fe200000018ac */
[----:B------:R-:W-:-:S07]  /*c6c0*/  VIADD R18, R4, 0xffffff48 ;  /* 0xffffff4804127836 */ /* 0x000fce0000000000 */
[----:B------:R-:W-:Y:S01]  /*c6d0*/  HMMA.16816.F32 R164, R12, R34, R144 ;  /* 0x000000220ca4723c */ /* 0x000fe20000001890 */
[----:B------:R-:W-:-:S07]  /*c6e0*/  VIADD R17, R4, 0xffffff49 ;  /* 0xffffff4904117836 */ /* 0x000fce0000000000 */
[----:B------:R-:W-:Y:S08]  /*c6f0*/  HMMA.16816.F32 R56, R20, R32, R44 ;  /* 0x000000201438723c */ /* 0x000ff0000000182c */
[----:B------:R-:W-:Y:S08]  /*c700*/  HMMA.16816.F32 R144, R12, R26, R140 ;  /* 0x0000001a0c90723c */ /* 0x000ff0000000188c */
[C---:B------:R-:W-:Y:S08]  /*c710*/  HMMA.16816.F32 R48, R20.reuse, R24, R28 ;  /* 0x000000181430723c */ /* 0x040ff0000000181c */
[----:B------:R-:W-:Y:S08]  /*c720*/  HMMA.16816.F32 R44, R20, R26, R152 ;  /* 0x0000001a142c723c */ /* 0x000ff00000001898 */
[----:B------:R-:W-:Y:S01]  /*c730*/  HMMA.16816.F32 R140, R12, R40, R72 ;  /* 0x000000280c8c723c */ /* 0x000fe20000001848 */
[----:B------:R-:W-:-:S07]  /*c740*/  VIADD R16, R4, 0xffffff50 ;  /* 0xffffff5004107836 */ /* 0x000fce0000000000 */
[----:B------:R-:W-:Y:S01]  /*c750*/  HMMA.16816.F32 R72, R20, R36, R52 ;  /* 0x000000241448723c */ /* 0x000fe20000001834 */
[----:B--2---:R-:W-:-:S07]  /*c760*/  VIADD R11, R4, 0xffffff61 ;  /* 0xffffff61040b7836 */ /* 0x004fce0000000000 */
[----:B------:R-:W-:Y:S01]  /*c770*/  HMMA.16816.F32 R60, R20, R34, R60 ;  /* 0x00000022143c723c */ /* 0x000fe2000000183c */
[----:B------:R-:W-:Y:S01]  /*c780*/  VIADD R10, R4, 0xffffff68 ;  /* 0xffffff68040a7836 */ /* 0x000fe20000000000 */
[----:B------:R-:W-:-:S06]  /*c790*/  ISETP.GT.AND P5, PT, R9, R18, PT ;  /* 0x000000120900720c */ /* 0x000fcc0003fa4270 */
[----:B------:R-:W-:Y:S01]  /*c7a0*/  HMMA.16816.F32 R168, R12, R36, R168 ;  /* 0x000000240ca8723c */ /* 0x000fe200000018a8 */
[----:B------:R-:W-:-:S07]  /*c7b0*/  ISETP.GT.AND P6, PT, R9, R17, PT ;  /* 0x000000110900720c */ /* 0x000fce0003fc4270 */
[----:B------:R-:W-:Y:S01]  /*c7c0*/  HMMA.16816.F32 R148, R12, R38, R148 ;  /* 0x000000260c94723c */ /* 0x000fe20000001894 */
[----:B------:R-:W-:-:S07]  /*c7d0*/  ISETP.GT.AND P3, PT, R9, R16, PT ;  /* 0x000000100900720c */ /* 0x000fce0003f64270 */
[----:B------:R-:W-:Y:S01]  /*c7e0*/  HMMA.16816.F32 R36, R20, R40, R160 ;  /* 0x000000281424723c */ /* 0x000fe200000018a0 */
[----:B------:R-:W-:Y:S01]  /*c7f0*/  FSEL R35, R70, -INF , !P5 ;  /* 0xff80000046237808 */ /* 0x000fe20006800000 */
[----:B------:R-:W-:Y:S01]  /*c800*/  VIADD R19, R4, 0xffffff41 ;  /* 0xffffff4104137836 */ /* 0x000fe20000000000 */
[----:B------:R-:W-:-:S05]  /*c810*/  FSEL R34, R71, -INF , !P6 ;  /* 0xff80000047227808 */ /* 0x000fca0007000000 */
[----:B------:R-:W-:Y:S01]  /*c820*/  HMMA.16816.F32 R156, R12, R24, R156 ;  /* 0x000000180c9c723c */ /* 0x000fe2000000189c */
[C---:B------:R-:W-:Y:S02]  /*c830*/  VIADD R24, R4.reuse, 0xffffff40 ;  /* 0xffffff4004187836 */ /* 0x040fe40000000000 */
[C---:B------:R-:W-:Y:S02]  /*c840*/  VIADD R15, R4.reuse, 0xffffff51 ;  /* 0xffffff51040f7836 */ /* 0x040fe40000000000 */
[C---:B------:R-:W-:Y:S01]  /*c850*/  VIADD R14, R4.reuse, 0xffffff58 ;  /* 0xffffff58040e7836 */ /* 0x040fe20000000000 */
[C---:B------:R-:W-:Y:S02]  /*c860*/  ISETP.GT.AND P5, PT, R9.reuse, R11, PT ;  /* 0x0000000b0900720c */ /* 0x040fe40003fa4270 */
[C---:B------:R-:W-:Y:S01]  /*c870*/  ISETP.GT.AND P6, PT, R9.reuse, R10, PT ;  /* 0x0000000a0900720c */ /* 0x040fe20003fc4270 */
[----:B------:R-:W-:Y:S01]  /*c880*/  IMAD.MOV.U32 R219, RZ, RZ, R5 ;  /* 0x000000ffffdb7224 */ /* 0x000fe200078e0005 */
[C---:B------:R-:W-:Y:S01]  /*c890*/  ISETP.GT.AND P1, PT, R9.reuse, R24, PT ;  /* 0x000000180900720c */ /* 0x040fe20003f24270 */
[C---:B------:R-:W-:Y:S01]  /*c8a0*/  VIADD R13, R4.reuse, 0xffffff59 ;  /* 0xffffff59040d7836 */ /* 0x040fe20000000000 */
[C---:B------:R-:W-:Y:S01]  /*c8b0*/  ISETP.GT.AND P0, PT, R9.reuse, R15, PT ;  /* 0x0000000f0900720c */ /* 0x040fe20003f04270 */
[C---:B------:R-:W-:Y:S01]  /*c8c0*/  VIADD R6, R4.reuse, 0xffffff69 ;  /* 0xffffff6904067836 */ /* 0x040fe20000000000 */
[----:B------:R-:W-:Y:S01]  /*c8d0*/  ISETP.GT.AND P2, PT, R9, R14, PT ;  /* 0x0000000e0900720c */ /* 0x000fe20003f44270 */
[----:B------:R-:W-:Y:S01]  /*c8e0*/  VIADD R3, R4, 0xffffff70 ;  /* 0xffffff7004037836 */ /* 0x000fe20000000000 */
[----:B------:R-:W-:Y:S01]  /*c8f0*/  FSEL R41, R58, -INF , !P3 ;  /* 0xff8000003a297808 */ /* 0x000fe20005800000 */
[----:B------:R-:W-:Y:S01]  /*c900*/  VIADD R5, R4, 0xffffff71 ;  /* 0xffffff7104057836 */ /* 0x000fe20000000000 */
[----:B------:R-:W-:-:S02]  /*c910*/  FSEL R58, R51, -INF , !P5 ;  /* 0xff800000333a7808 */ /* 0x000fc40006800000 */
[----:B------:R-:W-:Y:S02]  /*c920*/  FSEL R152, R46, -INF , !P6 ;  /* 0xff8000002e987808 */ /* 0x000fe40007000000 */
[C---:B------:R-:W-:Y:S02]  /*c930*/  ISETP.GT.AND P5, PT, R7.reuse, R24, PT ;  /* 0x000000180700720c */ /* 0x040fe40003fa4270 */
[-C--:B------:R-:W-:Y:S02]  /*c940*/  ISETP.GT.AND P6, PT, R7, R19.reuse, PT ;  /* 0x000000130700720c */ /* 0x080fe40003fc4270 */
[----:B------:R-:W-:Y:S01]  /*c950*/  FSEL R28, R74, -INF , !P1 ;  /* 0xff8000004a1c7808 */ /* 0x000fe20004800000 */
[----:B------:R-:W-:Y:S01]  /*c960*/  HMMA.16816.F32 R64, R20, R42, R172 ;  /* 0x0000002a1440723c */ /* 0x000fe200000018ac */
[C---:B------:R-:W-:Y:S02]  /*c970*/  ISETP.GT.AND P4, PT, R9.reuse, R19, PT ;  /* 0x000000130900720c */ /* 0x040fe40003f84270 */
[----:B------:R-:W-:-:S02]  /*c980*/  ISETP.GT.AND P1, PT, R9, R13, PT ;  /* 0x0000000d0900720c */ /* 0x000fc40003f24270 */
[----:B------:R-:W-:Y:S02]  /*c990*/  FSEL R40, R59, -INF , !P0 ;  /* 0xff8000003b287808 */ /* 0x000fe40004000000 */
[----:B------:R-:W-:Y:S02]  /*c9a0*/  FSEL R53, R62, -INF , !P2 ;  /* 0xff8000003e357808 */ /* 0x000fe40005000000 */
[C---:B------:R-:W-:Y:S02]  /*c9b0*/  ISETP.GT.AND P3, PT, R9.reuse, R6, PT ;  /* 0x000000060900720c */ /* 0x040fe40003f64270 */
[C---:B------:R-:W-:Y:S01]  /*c9c0*/  ISETP.GT.AND P0, PT, R9.reuse, R3, PT ;  /* 0x000000030900720c */ /* 0x040fe20003f04270 */
[----:B------:R-:W-:Y:S01]  /*c9d0*/  BAR.SYNC.DEFER_BLOCKING 0x0 ;  /* 0x0000000000007b1d */ /* 0x000fe20000010000 */
[----:B------:R-:W-:Y:S02]  /*c9e0*/  ISETP.GT.AND P2, PT, R9, R5, PT ;  /* 0x000000050900720c */ /* 0x000fe40003f44270 */
[----:B------:R-:W-:-:S02]  /*c9f0*/  FSEL R21, R168, -INF , !P5 ;  /* 0xff800000a8157808 */ /* 0x000fc40006800000 */
[----:B------:R-:W-:Y:S02]  /*ca00*/  FSEL R23, R169, -INF , !P6 ;  /* 0xff800000a9177808 */ /* 0x000fe40007000000 */
[C---:B------:R-:W-:Y:S02]  /*ca10*/  ISETP.GT.AND P5, PT, R7.reuse, R15, PT ;  /* 0x0000000f0700720c */ /* 0x040fe40003fa4270 */
[----:B------:R-:W-:Y:S02]  /*ca20*/  ISETP.GT.AND P6, PT, R7, R14, PT ;  /* 0x0000000e0700720c */ /* 0x000fe40003fc4270 */
[----:B------:R-:W-:Y:S02]  /*ca30*/  FSEL R27, R75, -INF , !P4 ;  /* 0xff8000004b1b7808 */ /* 0x000fe40006000000 */
[----:B------:R-:W-:Y:S01]  /*ca40*/  FSEL R52, R63, -INF , !P1 ;  /* 0xff8000003f347808 */ /* 0x000fe20004800000 */
[----:B------:R-:W-:Y:S01]  /*ca50*/  VIADD R12, R4, 0xffffff60 ;  /* 0xffffff60040c7836 */ /* 0x000fe20000000000 */
[----:B------:R-:W-:-:S02]  /*ca60*/  FSEL R75, R47, -INF , !P3 ;  /* 0xff8000002f4b7808 */ /* 0x000fc40005800000 */
[----:B------:R-:W-:Y:S02]  /*ca70*/  FSEL R63, R38, -INF , !P0 ;  /* 0xff800000263f7808 */ /* 0x000fe40004000000 */
[----:B------:R-:W-:Y:S01]  /*ca80*/  FSEL R62, R39, -INF , !P2 ;  /* 0xff800000273e7808 */ /* 0x000fe20005000000 */
[C---:B------:R-:W-:Y:S01]  /*ca90*/  VIADD R2, R4.reuse, 0xffffff78 ;  /* 0xffffff7804027836 */ /* 0x040fe20000000000 */
[C---:B------:R-:W-:Y:S02]  /*caa0*/  ISETP.GT.AND P3, PT, R7.reuse, R18, PT ;  /* 0x000000120700720c */ /* 0x040fe40003f64270 */
[C---:B------:R-:W-:Y:S02]  /*cab0*/  ISETP.GT.AND P0, PT, R7.reuse, R17, PT ;  /* 0x000000110700720c */ /* 0x040fe40003f04270 */
[----:B------:R-:W-:Y:S01]  /*cac0*/  ISETP.GT.AND P2, PT, R7, R16, PT ;  /* 0x000000100700720c */ /* 0x000fe20003f44270 */
[----:B------:R-:W-:Y:S01]  /*cad0*/  VIADD R4, R4, 0xffffff79 ;  /* 0xffffff7904047836 */ /* 0x000fe20000000000 */
[----:B------:R-:W-:-:S02]  /*cae0*/  FSEL R30, R177, -INF , !P5 ;  /* 0xff800000b11e7808 */ /* 0x000fc40006800000 */
[----:B------:R-:W-:Y:S02]  /*caf0*/  FSEL R29, R164, -INF , !P6 ;  /* 0xff800000a41d7808 */ /* 0x000fe40007000000 */
[C---:B------:R-:W-:Y:S02]  /*cb00*/  ISETP.GT.AND P5, PT, R7.reuse, R10, PT ;  /* 0x0000000a0700720c */ /* 0x040fe40003fa4270 */
        /* <DEDUP_REMOVED lines=14> */
[----:B------:R-:W-:Y:S02]  /*cbf0*/  ISETP.GT.AND P4, PT, R9, R12, PT ;  /* 0x0000000c0900720c */ /* 0x000fe40003f84270 */
[----:B------:R-:W-:-:S02]  /*cc00*/  ISETP.GT.AND P3, PT, R7, R3, PT ;  /* 0x000000030700720c */ /* 0x000fc40003f64270 */
[C---:B------:R-:W-:Y:S02]  /*cc10*/  ISETP.GT.AND P0, PT, R7.reuse, R5, PT ;  /* 0x000000050700720c */ /* 0x040fe40003f04270 */
[----:B------:R-:W-:Y:S02]  /*cc20*/  ISETP.GT.AND P2, PT, R7, R2, PT ;  /* 0x000000020700720c */ /* 0x000fe40003f44270 */
[----:B------:R-:W-:Y:S02]  /*cc30*/  FSEL R42, R181, -INF , !P5 ;  /* 0xff800000b52a7808 */ /* 0x000fe40006800000 */
[----:B------:R-:W-:Y:S02]  /*cc40*/  FSEL R20, R72, -INF , !P6 ;  /* 0xff80000048147808 */ /* 0x000fe40007000000 */
[----:B------:R-:W-:Y:S02]  /*cc50*/  ISETP.GT.AND P5, PT, R204, R19, PT ;  /* 0x00000013cc00720c */ /* 0x000fe40003fa4270 */
[----:B------:R-:W-:-:S02]  /*cc60*/  ISETP.GE.AND P6, PT, R24, R207, PT ;  /* 0x000000cf1800720c */ /* 0x000fc40003fc6270 */
[----:B------:R-:W-:Y:S02]  /*cc70*/  FSEL R59, R50, -INF , !P4 ;  /* 0xff800000323b7808 */ /* 0x000fe40006000000 */
[----:B------:R-:W-:Y:S02]  /*cc80*/  FSEL R71, R140, -INF , !P3 ;  /* 0xff8000008c477808 */ /* 0x000fe40005800000 */
[----:B------:R-:W-:Y:S02]  /*cc90*/  FSEL R70, R141, -INF , !P0 ;  /* 0xff8000008d467808 */ /* 0x000fe40004000000 */
[----:B------:R-:W-:Y:S02]  /*cca0*/  FSEL R39, R180, -INF , !P2 ;  /* 0xff800000b4277808 */ /* 0x000fe40005000000 */
[C---:B------:R-:W-:Y:S02]  /*ccb0*/  ISETP.GT.AND P1, PT, R9.reuse, R2, PT ;  /* 0x000000020900720c */ /* 0x040fe40003f24270 */
[----:B------:R-:W-:-:S02]  /*ccc0*/  ISETP.GT.AND P4, PT, R9, R4, PT ;  /* 0x000000040900720c */ /* 0x000fc40003f84270 */
[C---:B------:R-:W-:Y:S02]  /*ccd0*/  ISETP.GE.AND P3, PT, R24.reuse, R205, PT ;  /* 0x000000cd1800720c */ /* 0x040fe40003f66270 */
[----:B------:R-:W-:Y:S02]  /*cce0*/  ISETP.GE.AND P0, PT, R24, R206, PT ;  /* 0x000000ce1800720c */ /* 0x000fe40003f06270 */
[C---:B------:R-:W-:Y:S02]  /*ccf0*/  ISETP.GT.AND P2, PT, R8.reuse, R24, PT ;  /* 0x000000180800720c */ /* 0x040fe40003f44270 */
        /* <DEDUP_REMOVED lines=9> */
[----:B------:R-:W-:Y:S02]  /*cd90*/  ISETP.GE.AND P2, PT, R24, R208, PT ;  /* 0x000000d01800720c */ /* 0x000fe40003f46270 */
[C---:B------:R-:W-:Y:S02]  /*cda0*/  ISETP.GE.AND P1, PT, R19.reuse, R205, PT ;  /* 0x000000cd1300720c */ /* 0x040fe40003f26270 */
[C---:B------:R-:W-:Y:S02]  /*cdb0*/  ISETP.GE.AND P4, PT, R19.reuse, R206, PT ;  /* 0x000000ce1300720c */ /* 0x040fe40003f86270 */
        /* <DEDUP_REMOVED lines=23> */
[-C--:B------:R-:W-:Y:S02]  /*cf30*/  ISETP.GE.AND P4, PT, R18, R208.reuse, PT ;  /* 0x000000d01200720c */ /* 0x080fe40003f86270 */
[C---:B------:R-:W-:Y:S02]  /*cf40*/  ISETP.GE.AND P2, PT, R17.reuse, R207, PT ;  /* 0x000000cf1100720c */ /* 0x040fe40003f46270 */
[----:B------:R-:W-:Y:S02]  /*cf50*/  ISETP.GE.AND P1, PT, R17, R208, PT ;  /* 0x000000d01100720c */ /* 0x000fe40003f26270 */
        /* <DEDUP_REMOVED lines=15> */
[----:B------:R-:W-:Y:S02]  /*d050*/  ISETP.GT.AND P6, PT, R204, R14, PT ;  /* 0x0000000ecc00720c */ /* 0x000fe40003fc4270 */
[----:B------:R-:W-:Y:S02]  /*d060*/  FSEL R7, R57, -INF , !P5 ;  /* 0xff80000039077808 */ /* 0x000fe40006800000 */
[----:B------:R-:W-:Y:S02]  /*d070*/  FSEL R26, R151, -INF , !P1 ;  /* 0xff800000971a7808 */ /* 0x000fe40004800000 */
[----:B------:R-:W-:-:S02]  /*d080*/  ISETP.GE.AND P1, PT, R15, R206, PT ;  /* 0x000000ce0f00720c */ /* 0x000fc40003f26270 */
[----:B------:R-:W-:Y:S02]  /*d090*/  FSEL R144, R17, -INF , !P4 ;  /* 0xff80000011907808 */ /* 0x000fe40006000000 */
[----:B------:R-:W-:Y:S02]  /*d0a0*/  ISETP.GT.AND P5, PT, R8, R15, PT ;  /* 0x0000000f0800720c */ /* 0x000fe40003fa4270 */
[C---:B------:R-:W-:Y:S02]  /*d0b0*/  ISETP.GE.AND P2, PT, R15.reuse, R205, PT ;  /* 0x000000cd0f00720c */ /* 0x040fe40003f46270 */
[C---:B------:R-:W-:Y:S02]  /*d0c0*/  ISETP.GE.AND P4, PT, R15.reuse, R207, PT ;  /* 0x000000cf0f00720c */ /* 0x040fe40003f86270 */
[----:B------:R-:W-:Y:S02]  /*d0d0*/  ISETP.GE.AND P3, PT, R15, R208, PT ;  /* 0x000000d00f00720c */ /* 0x000fe40003f66270 */
[----:B------:R-:W-:-:S02]  /*d0e0*/  FSEL R140, R9, -INF , !P0 ;  /* 0xff800000098c7808 */ /* 0x000fc40004000000 */
[----:B------:R-:W-:Y:S02]  /*d0f0*/  ISETP.GE.AND P0, PT, R14, R205, PT ;  /* 0x000000cd0e00720c */ /* 0x000fe40003f06270 */
[----:B------:R-:W-:Y:S02]  /*d100*/  FSEL R15, R60, -INF , !P6 ;  /* 0xff8000003c0f7808 */ /* 0x000fe40007000000 */
[----:B------:R-:W-:Y:S02]  /*d110*/  FSEL R16, R179, -INF , !P5 ;  /* 0xff800000b3107808 */ /* 0x000fe40006800000 */
[----:B------:R-:W-:Y:S02]  /*d120*/  FSEL R155, R40, -INF , !P1 ;  /* 0xff800000289b7808 */ /* 0x000fe40004800000 */
[----:B------:R-:W-:Y:S02]  /*d130*/  ISETP.GT.AND P1, PT, R8, R14, PT ;  /* 0x0000000e0800720c */ /* 0x000fe40003f24270 */
[----:B------:R-:W-:-:S02]  /*d140*/  ISETP.GT.AND P5, PT, R204, R13, PT ;  /* 0x0000000dcc00720c */ /* 0x000fc40003fa4270 */
[----:B------:R-:W-:Y:S02]  /*d150*/  FSEL R150, R15, -INF , !P0 ;  /* 0xff8000000f967808 */ /* 0x000fe40004000000 */
[----:B------:R-:W-:Y:S02]  /*d160*/  ISETP.GT.AND P0, PT, R8, R13, PT ;  /* 0x0000000d0800720c */ /* 0x000fe40003f04270 */
[----:B------:R-:W-:Y:S02]  /*d170*/  FSEL R148, R7, -INF , !P2 ;  /* 0xff80000007947808 */ /* 0x000fe40005000000 */
[----:B------:R-:W-:Y:S02]  /*d180*/  FSEL R9, R166, -INF , !P1 ;  /* 0xff800000a6097808 */ /* 0x000fe40004800000 */
[----:B------:R-:W-:Y:S02]  /*d190*/  FSEL R7, R61, -INF , !P5 ;  /* 0xff8000003d077808 */ /* 0x000fe40006800000 */
[----:B------:R-:W-:-:S02]  /*d1a0*/  ISETP.GE.AND P2, PT, R14, R206, PT ;  /* 0x000000ce0e00720c */ /* 0x000fc40003f46270 */
[C---:B------:R-:W-:Y:S02]  /*d1b0*/  ISETP.GE.AND P6, PT, R14.reuse, R207, PT ;  /* 0x000000cf0e00720c */ /* 0x040fe40003fc6270 */
[----:B------:R-:W-:Y:S02]  /*d1c0*/  ISETP.GE.AND P1, PT, R14, R208, PT ;  /* 0x000000d00e00720c */ /* 0x000fe40003f26270 */
[----:B------:R-:W-:Y:S02]  /*d1d0*/  ISETP.GE.AND P5, PT, R13, R205, PT ;  /* 0x000000cd0d00720c */ /* 0x000fe40003fa6270 */
        /* <DEDUP_REMOVED lines=10> */
[----:B------:R-:W-:Y:S02]  /*d280*/  FSEL R13, R48, -INF , !P0 ;  /* 0xff800000300d7808 */ /* 0x000fe40004000000 */
[C---:B------:R-:W-:Y:S02]  /*d290*/  ISETP.GE.AND P0, PT, R12.reuse, R207, PT ;  /* 0x000000cf0c00720c */ /* 0x040fe40003f06270 */
[----:B------:R-:W-:Y:S02]  /*d2a0*/  FSEL R74, R9, -INF , !P1 ;  /* 0xff800000094a7808 */ /* 0x000fe40004800000 */
[----:B------:R-:W-:Y:S02]  /*d2b0*/  ISETP.GE.AND P1, PT, R12, R205, PT ;  /* 0x000000cd0c00720c */ /* 0x000fe40003f26270 */
[----:B------:R-:W-:-:S02]  /*d2c0*/  FSEL R7, R49, -INF , !P5 ;  /* 0xff80000031077808 */ /* 0x000fc40006800000 */
[----:B------:R-:W-:Y:S02]  /*d2d0*/  FSEL R153, R52, -INF , !P4 ;  /* 0xff80000034997808 */ /* 0x000fe40006000000 */
[----:B------:R-:W-:Y:S02]  /*d2e0*/  FSEL R49, R14, -INF , !P2 ;  /* 0xff8000000e317808 */ /* 0x000fe40005000000 */
[C---:B------:R-:W-:Y:S02]  /*d2f0*/  ISETP.GT.AND P4, PT, R8.reuse, R12, PT ;  /* 0x0000000c0800720c */ /* 0x040fe40003f84270 */
[----:B------:R-:W-:Y:S02]  /*d300*/  ISETP.GT.AND P2, PT, R8, R11, PT ;  /* 0x0000000b0800720c */ /* 0x000fe40003f44270 */
[----:B------:R-:W-:Y:S02]  /*d310*/  FSEL R156, R32, -INF , !P0 ;  /* 0xff800000209c7808 */ /* 0x000fe40004000000 */
[----:B------:R-:W-:-:S02]  /*d320*/  ISETP.GE.AND P0, PT, R11, R207, PT ;  /* 0x000000cf0b00720c */ /* 0x000fc40003f06270 */
[----:B------:R-:W-:Y:S02]  /*d330*/  FSEL R48, R33, -INF , !P3 ;  /* 0xff80000021307808 */ /* 0x000fe40005800000 */
[----:B------:R-:W-:Y:S02]  /*d340*/  FSEL R164, R13, -INF , !P1 ;  /* 0xff8000000da47808 */ /* 0x000fe40004800000 */
[C---:B------:R-:W-:Y:S02]  /*d350*/  ISETP.GE.AND P3, PT, R11.reuse, R205, PT ;  /* 0x000000cd0b00720c */ /* 0x040fe40003f66270 */
[C---:B------:R-:W-:Y:S02]  /*d360*/  ISETP.GE.AND P5, PT, R11.reuse, R206, PT ;  /* 0x000000ce0b00720c */ /* 0x040fe40003fa6270 */
[----:B------:R-:W-:Y:S02]  /*d370*/  ISETP.GE.AND P1, PT, R11, R208, PT ;  /* 0x000000d00b00720c */ /* 0x000fe40003f26270 */
[----:B------:R-:W-:-:S02]  /*d380*/  FSEL R9, R158, -INF , !P4 ;  /* 0xff8000009e097808 */ /* 0x000fc40006000000 */
[----:B------:R-:W-:Y:S02]  /*d390*/  FSEL R11, R159, -INF , !P2 ;  /* 0xff8000009f0b7808 */ /* 0x000fe40005000000 */
[----:B------:R-:W-:Y:S02]  /*d3a0*/  ISETP.GE.AND P4, PT, R12, R208, PT ;  /* 0x000000d00c00720c */ /* 0x000fe40003f86270 */
[-C--:B------:R-:W-:Y:S02]  /*d3b0*/  ISETP.GT.AND P2, PT, R204, R10.reuse, PT ;  /* 0x0000000acc00720c */ /* 0x080fe40003f44270 */
[----:B------:R-:W-:Y:S02]  /*d3c0*/  FSEL R157, R31, -INF , !P0 ;  /* 0xff8000001f9d7808 */ /* 0x000fe40004000000 */
[----:B------:R-:W-:Y:S02]  /*d3d0*/  ISETP.GT.AND P0, PT, R8, R10, PT ;  /* 0x0000000a0800720c */ /* 0x000fe40003f04270 */
[----:B------:R-:W-:-:S02]  /*d3e0*/  FSEL R163, R11, -INF , !P1 ;  /* 0xff8000000ba37808 */ /* 0x000fc40004800000 */
[----:B------:R-:W-:Y:S02]  /*d3f0*/  FSEL R162, R9, -INF , !P4 ;  /* 0xff80000009a27808 */ /* 0x000fe40006000000 */
[----:B------:R-:W-:Y:S02]  /*d400*/  FSEL R11, R44, -INF , !P2 ;  /* 0xff8000002c0b7808 */ /* 0x000fe40005000000 */
[----:B------:R-:W-:Y:S02]  /*d410*/  ISETP.GT.AND P1, PT, R204, R6, PT ;  /* 0x00000006cc00720c */ /* 0x000fe40003f24270 */
[----:B------:R-:W-:Y:S02]  /*d420*/  ISETP.GE.AND P2, PT, R10, R207, PT ;  /* 0x000000cf0a00720c */ /* 0x000fe40003f46270 */
[----:B------:R-:W-:Y:S02]  /*d430*/  FSEL R9, R146, -INF , !P0 ;  /* 0xff80000092097808 */ /* 0x000fe40004000000 */
[----:B------:R-:W-:-:S02]  /*d440*/  ISETP.GE.AND P0, PT, R10, R208, PT ;  /* 0x000000d00a00720c */ /* 0x000fc40003f06270 */
[----:B------:R-:W-:Y:S02]  /*d450*/  FSEL R165, R7, -INF , !P3 ;  /* 0xff80000007a57808 */ /* 0x000fe40005800000 */
[----:B------:R-:W-:Y:S02]  /*d460*/  FSEL R7, R45, -INF , !P1 ;  /* 0xff8000002d077808 */ /* 0x000fe40004800000 */
[----:B------:R-:W-:Y:S02]  /*d470*/  FSEL R158, R38, -INF , !P2 ;  /* 0xff800000269e7808 */ /* 0x000fe40005000000 */
[C---:B------:R-:W-:Y:S02]  /*d480*/  ISETP.GE.AND P1, PT, R6.reuse, R205, PT ;  /* 0x000000cd0600720c */ /* 0x040fe40003f26270 */
[----:B------:R-:W-:Y:S02]  /*d490*/  FSEL R159, R9, -INF , !P0 ;  /* 0xff800000099f7808 */ /* 0x000fe40004000000 */
[----:B------:R-:W-:-:S02]  /*d4a0*/  ISETP.GE.AND P2, PT, R6, R207, PT ;  /* 0x000000cf0600720c */ /* 0x000fc40003f46270 */
[----:B------:R-:W-:Y:S02]  /*d4b0*/  ISETP.GT.AND P0, PT, R8, R6, PT ;  /* 0x000000060800720c */ /* 0x000fe40003f04270 */
        /* <DEDUP_REMOVED lines=8> */
[----:B------:R-:W-:Y:S02]  /*d540*/  ISETP.GE.AND P0, PT, R3, R205, PT ;  /* 0x000000cd0300720c */ /* 0x000fe40003f06270 */
[----:B------:R-:W-:Y:S02]  /*d550*/  FSEL R6, R36, -INF , !P2 ;  /* 0xff80000024067808 */ /* 0x000fe40005000000 */
[----:B------:R-:W-:-:S02]  /*d560*/  FSEL R160, R7, -INF , !P1 ;  /* 0xff80000007a07808 */ /* 0x000fc40004800000 */
[----:B------:R-:W-:Y:S02]  /*d570*/  ISETP.GT.AND P1, PT, R8, R3, PT ;  /* 0x000000030800720c */ /* 0x000fe40003f24270 */
[----:B------:R-:W-:Y:S02]  /*d580*/  FSEL R181, R6, -INF , !P0 ;  /* 0xff80000006b57808 */ /* 0x000fe40004000000 */
[----:B------:R-:W-:Y:S02]  /*d590*/  FSEL R6, R142, -INF , !P1 ;  /* 0xff8000008e067808 */ /* 0x000fe40004800000 */
[C---:B------:R-:W-:Y:S02]  /*d5a0*/  ISETP.GE.AND P1, PT, R3.reuse, R208, PT ;  /* 0x000000d00300720c */ /* 0x040fe40003f26270 */
[----:B------:R-:W-:Y:S02]  /*d5b0*/  ISETP.GE.AND P0, PT, R3, R207, PT ;  /* 0x000000cf0300720c */ /* 0x000fe40003f06270 */
[----:B------:R-:W-:-:S02]  /*d5c0*/  FSEL R178, R6, -INF , !P1 ;  /* 0xff80000006b27808 */ /* 0x000fc40004800000 */
[----:B------:R-:W-:Y:S02]  /*d5d0*/  ISETP.GT.U32.AND P1, PT, R240, R219, PT ;  /* 0x000000dbf000720c */ /* 0x000fe40003f24070 */
        /* <DEDUP_REMOVED lines=8> */
[----:B------:R-:W-:Y:S02]  /*d660*/  FSEL R175, R70, -INF , !P2 ;  /* 0xff80000046af7808 */ /* 0x000fe40005000000 */
[-C--:B------:R-:W-:Y:S02]  /*d670*/  ISETP.GE.AND P6, PT, R12, R206.reuse, PT ;  /* 0x000000ce0c00720c */ /* 0x080fe40003fc6270 */
[----:B------:R-:W-:-:S02]  /*d680*/  ISETP.GE.AND P4, PT, R10, R206, PT ;  /* 0x000000ce0a00720c */ /* 0x000fc40003f86270 */
[----:B------:R-:W-:Y:S02]  /*d690*/  ISETP.GE.AND P2, PT, R5, R208, PT ;  /* 0x000000d00500720c */ /* 0x000fe40003f46270 */
[----:B------:R-:W-:Y:S01]  /*d6a0*/  FSEL R16, R143, -INF , !P0 ;  /* 0xff8000008f107808 */ /* 0x000fe20004000000 */
[----:B------:R-:W-:Y:S10]  /*d6b0*/  @!P1 BRA `(.L_x_2068) ;  /* 0x0000000000649947 */ /* 0x000ff40003800000 */
[----:B------:R-:W-:-:S04]  /*d6c0*/  VIADD R9, R241, 0xfffffffc ;  /* 0xfffffffcf1097836 */ /* 0x000fc80000000000 */
[----:B------:R-:W-:-:S04]  /*d6d0*/  IMAD.WIDE.U32 R6, R9, R210, RZ ;  /* 0x000000d209067225 */ /* 0x000fc800078e00ff */
[----:B------:R-:W-:Y:S01]  /*d6e0*/  IMAD R9, R9, R211, R7 ;  /* 0x000000d309097224 */ /* 0x000fe200078e0207 */
[----:B------:R-:W-:-:S04]  /*d6f0*/  LEA R14, P0, R6, R231, 0x7 ;  /* 0x000000e7060e7211 */ /* 0x000fc800078038ff */
[C---:B------:R-:W-:Y:S02]  /*d700*/  LEA.HI.X R15, R6.reuse, R230, R9, 0x7, P0 ;  /* 0x000000e6060f7211 */ /* 0x040fe400000f3c09 */
[----:B------:R-:W-:-:S03]  /*d710*/  LEA R7, P0, R6, R244, 0x6 ;  /* 0x000000f406077211 */ /* 0x000fc600078030ff */
[----:B------:R-:W-:Y:S01]  /*d720*/  @!PT LDS RZ, [RZ] ;  /* 0x00000000fffff984 */ /* 0x000fe20000000800 */
[----:B------:R-:W-:Y:S01]  /*d730*/  @!PT LDS RZ, [RZ] ;  /* 0x00000000fffff984 */ /* 0x000fe20000000800 */
[----:B------:R-:W-:Y:S01]  /*d740*/  @!PT LDS RZ, [RZ] ;  /* 0x00000000fffff984 */ /* 0x000fe20000000800 */
[----:B------:R1:W-:Y:S01]  /*d750*/  LDGSTS.E.BYPASS.LTC128B.128 [R213+0x4000], desc[UR18][R14.64] ;  /* 0x040000000ed57fae */ /* 0x0003e2000b981a12 */
        /* <DEDUP_REMOVED lines=15> */
.L_x_2068:
[----:B------:R-:W2:Y:S04]  /*d850*/  LDL.64 R60, [R1+0x30] ;  /* 0x00003000013c7983 */ /* 0x000ea80000100a00 */
[----:B------:R-:W3:Y:S04]  /*d860*/  LDL.64 R56, [R1+0x18] ;  /* 0x0000180001387983 */ /* 0x000ee80000100a00 */
[----:B------:R-:W4:Y:S04]  /*d870*/  LDL.64 R244, [R1+0x20] ;  /* 0x0000200001f47983 */ /* 0x000f280000100a00 */
[----:B------:R-:W5:Y:S04]  /*d880*/  LDL.64 R188, [R1+0x40] ;  /* 0x0000400001bc7983 */ /* 0x000f680000100a00 */
[----:B------:R-:W5:Y:S01]  /*d890*/  LDL.64 R186, [R1+0x38] ;  /* 0x0000380001ba7983 */ /* 0x000f620000100a00 */
[----:B-1----:R-:W-:-:S02]  /*d8a0*/  FMNMX3.FTZ R6, R229, R21, R23, !PT ;  /* 0x00000015e5067276 */ /* 0x002fc40007810017 */
[----:B------:R-:W-:Y:S02]  /*d8b0*/  ISETP.GT.AND P0, PT, R204, R2, PT ;  /* 0x00000002cc00720c */ /* 0x000fe40003f04270 */
[----:B------:R-:W-:Y:S02]  /*d8c0*/  FMNMX3.FTZ R6, R6, R24, R22, !PT ;  /* 0x0000001806067276 */ /* 0x000fe40007810016 */
[----:B------:R-:W-:Y:S02]  /*d8d0*/  FSEL R9, R64, -INF , !P0 ;  /* 0xff80000040097808 */ /* 0x000fe40004000000 */
[----:B------:R-:W-:Y:S02]  /*d8e0*/  FMNMX3.FTZ R6, R6, R41, R40, !PT ;  /* 0x0000002906067276 */ /* 0x000fe40007810028 */
[----:B------:R-:W-:Y:S02]  /*d8f0*/  ISETP.GE.AND P0, PT, R2, R205, PT ;  /* 0x000000cd0200720c */ /* 0x000fe40003f06270 */
[----:B------:R-:W-:-:S02]  /*d900*/  FMNMX3.FTZ R6, R6, R53, R48, !PT ;  /* 0x0000003506067276 */ /* 0x000fc40007810030 */
[----:B------:R-:W-:Y:S02]  /*d910*/  FMNMX3.FTZ R7, R212, R20, R43, !PT ;  /* 0x00000014d4077276 */ /* 0x000fe4000781002b */
[----:B------:R-:W-:Y:S02]  /*d920*/  FSEL R180, R9, -INF , !P0 ;  /* 0xff80000009b47808 */ /* 0x000fe40004000000 */
[----:B------:R-:W-:Y:S02]  /*d930*/  ISETP.GE.AND P0, PT, R2, R207, PT ;  /* 0x000000cf0200720c */ /* 0x000fe40003f06270 */
[----:B------:R-:W-:Y:S02]  /*d940*/  FMNMX3.FTZ R6, R6, R156, R157, !PT ;  /* 0x0000009c06067276 */ /* 0x000fe4000781009d */
[----:B------:R-:W-:Y:S02]  /*d950*/  FMNMX3.FTZ R7, R7, R46, R47, !PT ;  /* 0x0000002e07077276 */ /* 0x000fe4000781002f */
[----:B------:R-:W-:-:S02]  /*d960*/  FSEL R168, R39, -INF , !P0 ;  /* 0xff80000027a87808 */ /* 0x000fc40004000000 */
[----:B------:R-:W-:Y:S02]  /*d970*/  ISETP.GE.AND P0, PT, R4, R207, PT ;  /* 0x000000cf0400720c */ /* 0x000fe40003f06270 */
[----:B------:R-:W-:Y:S02]  /*d980*/  FMNMX3.FTZ R6, R6, R158, R145, !PT ;  /* 0x0000009e06067276 */ /* 0x000fe40007810091 */
[----:B------:R-:W-:Y:S02]  /*d990*/  FSEL R176, R16, -INF , !P2 ;  /* 0xff80000010b07808 */ /* 0x000fe40005000000 */
[----:B------:R-:W-:Y:S02]  /*d9a0*/  FMNMX3.FTZ R73, R7, R144, R148, !PT ;  /* 0x0000009007497276 */ /* 0x000fe40007810094 */
[----:B------:R-:W-:Y:S02]  /*d9b0*/  ISETP.GT.AND P2, PT, R204, R4, PT ;  /* 0x00000004cc00720c */ /* 0x000fe40003f44270 */
[----:B------:R-:W-:Y:S01]  /*d9c0*/  FMNMX3.FTZ R7, R228, R28, R27, !PT ;  /* 0x0000001ce4077276 */ /* 0x000fe2000781001b */
[----:B------:R-:W-:Y:S01]  /*d9d0*/  IMAD.SHL.U32 R142, R240, 0x2, RZ ;  /* 0x00000002f08e7824 */ /* 0x000fe200078e00ff */
[----:B------:R-:W-:-:S02]  /*d9e0*/  FSEL R169, R42, -INF , !P0 ;  /* 0xff8000002aa97808 */ /* 0x000fc40004000000 */
[----:B------:R-:W-:Y:S02]  /*d9f0*/  FMNMX3.FTZ R6, R6, R174, R175, !PT ;  /* 0x000000ae06067276 */ /* 0x000fe400078100af */
[----:B------:R-:W-:Y:S02]  /*da00*/  FSEL R10, R65, -INF , !P2 ;  /* 0xff800000410a7808 */ /* 0x000fe40005000000 */
[----:B------:R-:W-:Y:S02]  /*da10*/  FMNMX3.FTZ R7, R7, R35, R26, !PT ;  /* 0x0000002307077276 */ /* 0x000fe4000781001a */
[----:B------:R-:W-:Y:S02]  /*da20*/  ISETP.GE.AND P2, PT, R4, R205, PT ;  /* 0x000000cd0400720c */ /* 0x000fe40003f46270 */
[----:B------:R-:W-:Y:S02]  /*da30*/  FMNMX3.FTZ R73, R73, R150, R149, !PT ;  /* 0x0000009649497276 */ /* 0x000fe40007810095 */
[----:B------:R-:W-:-:S02]  /*da40*/  ISETP.GT.AND P0, PT, R8, R2, PT ;  /* 0x000000020800720c */ /* 0x000fc40003f04270 */
[----:B------:R-:W-:Y:S02]  /*da50*/  FMNMX3.FTZ R71, R6, R168, R169, !PT ;  /* 0x000000a806477276 */ /* 0x000fe400078100a9 */
[----:B------:R-:W-:Y:S02]  /*da60*/  FMNMX3.FTZ R9, R7, R140, R141, !PT ;  /* 0x0000008c07097276 */ /* 0x000fe4000781008d */
[----:B------:R-:W-:Y:S02]  /*da70*/  FSEL R179, R10, -INF , !P2 ;  /* 0xff8000000ab37808 */ /* 0x000fe40005000000 */
[----:B------:R-:W-:Y:S02]  /*da80*/  FMNMX3.FTZ R73, R73, R164, R165, !PT ;  /* 0x000000a449497276 */ /* 0x000fe400078100a5 */
[----:B------:R-:W-:Y:S02]  /*da90*/  ISETP.GE.AND P2, PT, R2, R208, PT ;  /* 0x000000d00200720c */ /* 0x000fe40003f46270 */
[----:B------:R-:W-:-:S02]  /*daa0*/  FSEL R10, R182, -INF , !P0 ;  /* 0xff800000b60a7808 */ /* 0x000fc40004000000 */
[----:B------:R-:W-:Y:S02]  /*dab0*/  ISETP.GT.AND P0, PT, R8, R4, PT ;  /* 0x000000040800720c */ /* 0x000fe40003f04270 */
[----:B------:R-:W-:Y:S02]  /*dac0*/  FMNMX3.FTZ R8, R9, R74, R49, !PT ;  /* 0x0000004a09087276 */ /* 0x000fe40007810031 */
[----:B------:R-:W-:Y:S02]  /*dad0*/  FMNMX3.FTZ R73, R73, R166, R167, !PT ;  /* 0x000000a649497276 */ /* 0x000fe400078100a7 */
[----:B------:R-:W-:Y:S02]  /*dae0*/  FSEL R170, R10, -INF , !P2 ;  /* 0xff8000000aaa7808 */ /* 0x000fe40005000000 */
[----:B------:R-:W-:Y:S02]  /*daf0*/  ISETP.GE.AND P2, PT, R3, R206, PT ;  /* 0x000000ce0300720c */ /* 0x000fe40003f46270 */
[----:B------:R-:W-:-:S02]  /*db00*/  FSEL R9, R183, -INF , !P0 ;  /* 0xff800000b7097808 */ /* 0x000fc40004000000 */
[----:B------:R-:W-:Y:S02]  /*db10*/  FMNMX3.FTZ R3, R8, R162, R163, !PT ;  /* 0x000000a208037276 */ /* 0x000fe400078100a3 */
[----:B------:R-:W-:Y:S02]  /*db20*/  ISETP.GE.AND P0, PT, R4, R208, PT ;  /* 0x000000d00400720c */ /* 0x000fe40003f06270 */
[----:B------:R-:W-:Y:S02]  /*db30*/  FMNMX3.FTZ R73, R73, R181, R184, !PT ;  /* 0x000000b549497276 */ /* 0x000fe400078100b8 */
[----:B------:R-:W-:Y:S02]  /*db40*/  FSEL R171, R9, -INF , !P0 ;  /* 0xff80000009ab7808 */ /* 0x000fe40004000000 */
[----:B------:R-:W-:Y:S02]  /*db50*/  FMNMX3.FTZ R73, R73, R180, R179, !PT ;  /* 0x000000b449497276 */ /* 0x000fe400078100b3 */
[----:B------:R-:W-:-:S02]  /*db60*/  FMNMX3.FTZ R3, R3, R159, R160, !PT ;  /* 0x0000009f03037276 */ /* 0x000fc400078100a0 */
[----:B------:R-:W-:Y:S01]  /*db70*/  ISETP.GE.AND P0, PT, R5, R206, PT ;  /* 0x000000ce0500720c */ /* 0x000fe20003f06270 */
[----:B------:R-:W1:Y:S01]  /*db80*/  SHFL.BFLY PT, R13, R73, 0x2, 0x1f ;  /* 0x0c401f00490d7f89 */ /* 0x000e6200000e0000 */
[----:B------:R-:W-:-:S03]  /*db90*/  FMNMX3.FTZ R70, R3, R178, R176, !PT ;  /* 0x000000b203467276 */ /* 0x000fc600078100b0 */
[----:B------:R-:W1:Y:S01]  /*dba0*/  SHFL.BFLY PT, R14, R71, 0x2, 0x1f ;  /* 0x0c401f00470e7f89 */ /* 0x000e6200000e0000 */
[----:B------:R-:W-:Y:S02]  /*dbb0*/  FSEL R143, R59, -INF , !P6 ;  /* 0xff8000003b8f7808 */ /* 0x000fe40007000000 */
[----:B------:R-:W-:Y:S02]  /*dbc0*/  ISETP.GE.AND P6, PT, R2, R206, PT ;  /* 0x000000ce0200720c */ /* 0x000fe40003fc6270 */
[----:B------:R-:W-:Y:S02]  /*dbd0*/  FMNMX3.FTZ R70, R70, R170, R171, !PT ;  /* 0x000000aa46467276 */ /* 0x000fe400078100ab */
[----:B------:R-:W-:Y:S02]  /*dbe0*/  FSEL R161, R58, -INF , !P5 ;  /* 0xff8000003aa17808 */ /* 0x000fe40006800000 */
[----:B------:R-:W-:Y:S02]  /*dbf0*/  FSEL R152, R152, -INF , !P4 ;  /* 0xff80000098987808 */ /* 0x000fe40006000000 */
[----:B------:R-:W-:-:S02]  /*dc00*/  FSEL R75, R75, -INF , !P3 ;  /* 0xff8000004b4b7808 */ /* 0x000fc40005800000 */
[----:B-1----:R-:W-:-:S05]  /*dc10*/  FMNMX.FTZ R73, R73, R13, !PT ;  /* 0x0000000d49497209 */ /* 0x002fca0007810000 */
[----:B------:R-:W1:Y:S01]  /*dc20*/  SHFL.BFLY PT, R13, R73, 0x1, 0x1f ;  /* 0x0c201f00490d7f89 */ /* 0x000e6200000e0000 */
[----:B------:R-:W-:Y:S02]  /*dc30*/  ISETP.GE.AND P5, PT, R4, R206, PT ;  /* 0x000000ce0400720c */ /* 0x000fe40003fa6270 */
[----:B------:R-:W-:Y:S02]  /*dc40*/  FMNMX.FTZ R71, R71, R14, !PT ;  /* 0x0000000e47477209 */ /* 0x000fe40007810000 */
[----:B------:R-:W-:Y:S02]  /*dc50*/  FSEL R172, R63, -INF , !P2 ;  /* 0xff8000003fac7808 */ /* 0x000fe40005000000 */
[----:B------:R-:W-:Y:S01]  /*dc60*/  FSEL R177, R62, -INF , !P0 ;  /* 0xff8000003eb17808 */ /* 0x000fe20004000000 */
[----:B------:R-:W1:Y:S01]  /*dc70*/  SHFL.BFLY PT, R14, R71, 0x1, 0x1f ;  /* 0x0c201f00470e7f89 */ /* 0x000e6200000e0000 */
[----:B------:R-:W-:Y:S02]  /*dc80*/  FSEL R173, R67, -INF , !P5 ;  /* 0xff80000043ad7808 */ /* 0x000fe40006800000 */
[----:B-1----:R-:W-:-:S04]  /*dc90*/  FMNMX.FTZ R73, R73, R13, !PT ;  /* 0x0000000d49497209 */ /* 0x002fc80007810000 */
[C---:B------:R-:W-:Y:S01]  /*dca0*/  FSETP.NEU.FTZ.AND P0, PT, R73.reuse, -INF , PT ;  /* 0xff8000004900780b */ /* 0x040fe20003f1d000 */
[----:B------:R-:W-:Y:S01]  /*dcb0*/  FMUL.FTZ R15, R73, UR6 ;  /* 0x00000006490f7c20 */ /* 0x000fe20008410000 */
[----:B------:R-:W-:-:S04]  /*dcc0*/  FMNMX.FTZ R71, R71, R14, !PT ;  /* 0x0000000e47477209 */ /* 0x000fc80007810000 */
[----:B------:R-:W-:Y:S02]  /*dcd0*/  FSEL R15, R15, RZ, P0 ;  /* 0x000000ff0f0f7208 */ /* 0x000fe40000000000 */
[----:B------:R-:W-:Y:S02]  /*dce0*/  FSETP.NEU.FTZ.AND P3, PT, R71, -INF , PT ;  /* 0xff8000004700780b */ /* 0x000fe40003f7d000 */
[----:B--2---:R-:W-:-:S05]  /*dcf0*/  LOP3.LUT R6, R142, UR21, R61, 0x96, !PT ;  /* 0x000000158e067c12 */ /* 0x004fca000f8e963d */
[----:B------:R-:W-:-:S05]  /*dd00*/  IMAD.WIDE.U32 R6, R6, -0x326172a9, RZ ;  /* 0xcd9e8d5706067825 */ /* 0x000fca00078e00ff */
[----:B------:R-:W-:Y:S02]  /*dd10*/  LOP3.LUT R8, R242, UR4, R7, 0x96, !PT ;  /* 0x00000004f2087c12 */ /* 0x000fe4000f8e9607 */
[----:B---3--:R-:W-:-:S03]  /*dd20*/  LOP3.LUT R10, R6, UR8, R57, 0x96, !PT ;  /* 0x00000008060a7c12 */ /* 0x008fc6000f8e9639 */
[----:B------:R-:W-:Y:S01]  /*dd30*/  IMAD.WIDE.U32 R8, R8, -0x2daee0ad, RZ ;  /* 0xd2511f5308087825 */ /* 0x000fe200078e00ff */
[----:B------:R-:W-:Y:S02]  /*dd40*/  LOP3.LUT R5, R246, UR4, R7, 0x96, !PT ;  /* 0x00000004f6057c12 */ /* 0x000fe4000f8e9607 */
[----:B----4-:R-:W-:Y:S01]  /*dd50*/  LOP3.LUT R6, R6, UR8, R245, 0x96, !PT ;  /* 0x0000000806067c12 */ /* 0x010fe2000f8e96f5 */
[----:B------:R-:W-:Y:S01]  /*dd60*/  IMAD.WIDE.U32 R10, R10, -0x2daee0ad, RZ ;  /* 0xd2511f530a0a7825 */ /* 0x000fe200078e00ff */
[----:B-----5:R-:W-:-:S03]  /*dd70*/  LOP3.LUT R12, R188, UR12, R9, 0x96, !PT ;  /* 0x0000000cbc0c7c12 */ /* 0x020fc6000f8e9609 */
[----:B------:R-:W-:Y:S01]  /*dd80*/  IMAD.WIDE.U32 R6, R6, -0x2daee0ad, RZ ;  /* 0xd2511f5306067825 */ /* 0x000fe200078e00ff */
[----:B------:R-:W-:-:S03]  /*dd90*/  LOP3.LUT R3, R8, UR11, R11, 0x96, !PT ;  /* 0x0000000b08037c12 */ /* 0x000fc6000f8e960b */
        /* <DEDUP_REMOVED lines=9> */
[----:B------:R-:W-:Y:S01]  /*de30*/  FMNMX3.FTZ R3, R209, R50, R51, !PT ;  /* 0x00000032d1037276 */ /* 0x000fe20007810033 */
[----:B------:R-:W1:Y:S02]  /*de40*/  SHFL.BFLY PT, R11, R70, 0x2, 0x1f ;  /* 0x0c401f00460b7f89 */ /* 0x000e6400000e0000 */
[----:B------:R-:W-:Y:S01]  /*de50*/  IMAD.WIDE.U32 R64, R2, -0x2daee0ad, RZ ;  /* 0xd2511f5302407825 */ /* 0x000fe200078e00ff */
[----:B------:R-:W-:-:S04]  /*de60*/  FMNMX3.FTZ R2, R3, R55, R54, !PT ;  /* 0x0000003703027276 */ /* 0x000fc80007810036 */
[----:B------:R-:W-:Y:S01]  /*de70*/  FMNMX3.FTZ R2, R2, R154, R155, !PT ;  /* 0x0000009a02027276 */ /* 0x000fe2000781009b */
[----:B------:R-:W-:-:S03]  /*de80*/  IMAD.WIDE.U32 R16, R5, -0x326172a9, RZ ;  /* 0xcd9e8d5705107825 */ /* 0x000fc600078e00ff */
[----:B------:R-:W-:Y:S02]  /*de90*/  FMNMX3.FTZ R2, R2, R151, R153, !PT ;  /* 0x0000009702027276 */ /* 0x000fe40007810099 */
[----:B------:R-:W-:Y:S02]  /*dea0*/  LOP3.LUT R4, R244, UR25, R17, 0x96, !PT ;  /* 0x00000019f4047c12 */ /* 0x000fe4000f8e9611 */
[----:B------:R-:W-:Y:S02]  /*deb0*/  FMNMX3.FTZ R2, R2, R143, R161, !PT ;  /* 0x0000008f02027276 */ /* 0x000fe400078100a1 */
[----:B------:R-:W-:Y:S02]  /*dec0*/  LOP3.LUT R7, R16, UR24, R147, 0x96, !PT ;  /* 0x0000001810077c12 */ /* 0x000fe4000f8e9693 */
[----:B------:R-:W-:Y:S01]  /*ded0*/  FMNMX3.FTZ R2, R2, R152, R75, !PT ;  /* 0x0000009802027276 */ /* 0x000fe2000781004b */
[----:B------:R-:W-:Y:S01]  /*dee0*/  IMAD.WIDE.U32 R16, R4, -0x2daee0ad, RZ ;  /* 0xd2511f5304107825 */ /* 0x000fe200078e00ff */
[----:B------:R-:W-:-:S02]  /*def0*/  FSEL R147, R66, -INF , !P6 ;  /* 0xff80000042937808 */ /* 0x000fc40007000000 */
[----:B------:R-:W-:Y:S02]  /*df00*/  FMNMX3.FTZ R4, R2, R172, R177, !PT ;  /* 0x000000ac02047276 */ /* 0x000fe400078100b1 */
[----:B------:R-:W-:Y:S02]  /*df10*/  LOP3.LUT R10, R10, UR10, R9, 0x96, !PT ;  /* 0x0000000a0a0a7c12 */ /* 0x000fe4000f8e9609 */
[----:B------:R-:W-:Y:S02]  /*df20*/  FMNMX3.FTZ R4, R4, R147, R173, !PT ;  /* 0x0000009304047276 */ /* 0x000fe400078100ad */
[----:B-1----:R-:W-:Y:S01]  /*df30*/  FMNMX.FTZ R70, R70, R11, !PT ;  /* 0x0000000b46467209 */ /* 0x002fe20007810000 */
[----:B------:R-:W-:Y:S02]  /*df40*/  IMAD.WIDE.U32 R18, R10, -0x326172a9, RZ ;  /* 0xcd9e8d570a127825 */ /* 0x000fe400078e00ff */
[----:B------:R-:W1:Y:S04]  /*df50*/  SHFL.BFLY PT, R10, R4, 0x2, 0x1f ;  /* 0x0c401f00040a7f89 */ /* 0x000e6800000e0000 */
[----:B------:R-:W2:Y:S01]  /*df60*/  SHFL.BFLY PT, R5, R70, 0x1, 0x1f ;  /* 0x0c201f0046057f89 */ /* 0x000ea200000e0000 */
[----:B------:R-:W-:-:S04]  /*df70*/  IMAD.WIDE.U32 R182, R7, -0x2daee0ad, RZ ;  /* 0xd2511f5307b67825 */ /* 0x000fc800078e00ff */
[----:B------:R-:W-:Y:S01]  /*df80*/  FMUL.FTZ R12, R71, UR6 ;  /* 0x00000006470c7c20 */ /* 0x000fe20008410000 */
[----:B------:R-:W-:Y:S01]  /*df90*/  FFMA.FTZ R2, R20, UR6, -R15 ;  /* 0x0000000614027c23 */ /* 0x000fe2000801080f */
[----:B------:R-:W-:Y:S02]  /*dfa0*/  LOP3.LUT R9, R8, UR9, R65, 0x96, !PT ;  /* 0x0000000908097c12 */ /* 0x000fe4000f8e9641 */
[----:B------:R-:W-:Y:S01]  /*dfb0*/  LOP3.LUT R8, R16, UR9, R183, 0x96, !PT ;  /* 0x0000000910087c12 */ /* 0x000fe2000f8e96b7 */
[----:B------:R3:W-:Y:S01]  /*dfc0*/  MUFU.EX2 R239, R2 ;  /* 0x0000000200ef7308 */ /* 0x0007e20000000800 */
[----:B------:R-:W-:-:S05]  /*dfd0*/  FSEL R12, R12, RZ, P3 ;  /* 0x000000ff0c0c7208 */ /* 0x000fca0001800000 */
[----:B------:R-:W-:Y:S01]  /*dfe0*/  FFMA.FTZ R3, R21, UR6, -R12 ;  /* 0x0000000615037c23 */ /* 0x000fe2000801080c */
[----:B-1----:R-:W-:Y:S02]  /*dff0*/  FMNMX.FTZ R4, R4, R10, !PT ;  /* 0x0000000a04047209 */ /* 0x002fe40007810000 */
[----:B---3--:R-:W-:Y:S01]  /*e000*/  LOP3.LUT R2, R6, UR10, R17, 0x96, !PT ;  /* 0x0000000a06027c12 */ /* 0x008fe2000f8e9611 */
[----:B------:R-:W-:Y:S01]  /*e010*/  IMAD.WIDE.U32 R6, R9, -0x326172a9, RZ ;  /* 0xcd9e8d5709067825 */ /* 0x000fe200078e00ff */
[----:B--2---:R-:W-:Y:S01]  /*e020*/  FMNMX.FTZ R70, R70, R5, !PT ;  /* 0x0000000546467209 */ /* 0x004fe20007810000 */
[----:B------:R-:W1:Y:S02]  /*e030*/  SHFL.BFLY PT, R72, R4, 0x1, 0x1f ;  /* 0x0c201f0004487f89 */ /* 0x000e6400000e0000 */
[----:B------:R-:W-:-:S04]  /*e040*/  IMAD.WIDE.U32 R8, R8, -0x326172a9, RZ ;  /* 0xcd9e8d5708087825 */ /* 0x000fc800078e00ff */
[----:B------:R-:W-:Y:S01]  /*e050*/  FFMA.FTZ R5, R24, UR6, -R12 ;  /* 0x0000000618057c23 */ /* 0x000fe2000801080c */
[----:B------:R-:W-:Y:S01]  /*e060*/  FMUL.FTZ R13, R70, UR6 ;  /* 0x00000006460d7c20 */ /* 0x000fe20008410000 */
[----:B------:R-:W-:Y:S01]  /*e070*/  IMAD.WIDE.U32 R44, R2, -0x326172a9, RZ ;  /* 0xcd9e8d57022c7825 */ /* 0x000fe200078e00ff */
[----:B------:R-:W-:Y:S02]  /*e080*/  LOP3.LUT R2, R18, UR22, R7, 0x96, !PT ;  /* 0x0000001612027c12 */ /* 0x000fe4000f8e9607 */
[C---:B------:R-:W-:Y:S01]  /*e090*/  PRMT R18, R6.reuse, 0x7771, RZ ;  /* 0x0000777106127816 */ /* 0x040fe200000000ff */
[----:B------:R-:W-:Y:S01]  /*e0a0*/  IMAD.MOV.U32 R7, RZ, RZ, R6 ;  /* 0x000000ffff077224 */ /* 0x000fe200078e0006 */
[C---:B------:R-:W-:Y:S02]  /*e0b0*/  PRMT R16, R6.reuse, 0x7773, RZ ;  /* 0x0000777306107816 */ /* 0x040fe400000000ff */
[----:B------:R-:W-:Y:S01]  /*e0c0*/  PRMT R14, R6, 0x7772, RZ ;  /* 0x00007772060e7816 */ /* 0x000fe200000000ff */
[----:B------:R-:W-:Y:S01]  /*e0d0*/  IMAD.MOV.U32 R6, RZ, RZ, R8 ;  /* 0x000000ffff067224 */ /* 0x000fe200078e0008 */
[----:B------:R-:W-:Y:S01]  /*e0e0*/  FSETP.NEU.FTZ.AND P2, PT, R70, -INF , PT ;  /* 0xff8000004600780b */ /* 0x000fe20003f5d000 */
[----:B------:R2:W-:Y:S01]  /*e0f0*/  MUFU.EX2 R238, R3 ;  /* 0x0000000300ee7308 */ /* 0x0005e20000000800 */
[----:B------:R-:W-:-:S02]  /*e100*/  PRMT R11, R8, 0x7771, RZ ;  /* 0x00007771080b7816 */ /* 0x000fc400000000ff */
[----:B------:R-:W-:Y:S02]  /*e110*/  FSEL R13, R13, RZ, P2 ;  /* 0x000000ff0d0d7208 */ /* 0x000fe40001000000 */
[----:B------:R-:W-:-:S03]  /*e120*/  LOP3.LUT R6, R6, 0xff, RZ, 0xc0, !PT ;  /* 0x000000ff06067812 */ /* 0x000fc600078ec0ff */
[----:B------:R3:W-:Y:S01]  /*e130*/  MUFU.EX2 R236, R5 ;  /* 0x0000000500ec7308 */ /* 0x0007e20000000800 */
[----:B------:R-:W-:Y:S01]  /*e140*/  PRMT R39, R6, 0x5410, R11 ;  /* 0x0000541006277816 */ /* 0x000fe2000000000b */
[----:B--2---:R-:W-:-:S06]  /*e150*/  FFMA.FTZ R3, R23, UR6, -R12 ;  /* 0x0000000617037c23 */ /* 0x004fcc000801080c */
[----:B------:R2:W4:Y:S01]  /*e160*/  MUFU.EX2 R237, R3 ;  /* 0x0000000300ed7308 */ /* 0x0005220000000800 */
[----:B---3--:R-:W-:Y:S01]  /*e170*/  FFMA.FTZ R5, R22, UR6, -R12 ;  /* 0x0000000616057c23 */ /* 0x008fe2000801080c */
[C---:B------:R-:W-:Y:S01]  /*e180*/  PRMT R6, R2.reuse, 0x7632, R6 ;  /* 0x0000763202067816 */ /* 0x040fe20000000006 */
[----:B------:R-:W-:Y:S05]  /*e190*/  LDSM.16.MT88.4 R20, [R197+0x6000] ;  /* 0x00600000c514783b */ /* 0x000fea0000004200 */
[----:B------:R3:W-:Y:S01]  /*e1a0*/  MUFU.EX2 R235, R5 ;  /* 0x0000000500eb7308 */ /* 0x0007e20000000800 */
[----:B------:R-:W-:Y:S02]  /*e1b0*/  LOP3.LUT R7, R7, 0xff, RZ, 0xc0, !PT ;  /* 0x000000ff07077812 */ /* 0x000fe400078ec0ff */
[----:B------:R-:W-:-:S02]  /*e1c0*/  LOP3.LUT R11, R2, 0xff, RZ, 0xc0, !PT ;  /* 0x000000ff020b7812 */ /* 0x000fc400078ec0ff */
[----:B--2---:R-:W-:Y:S02]  /*e1d0*/  LOP3.LUT R3, R44, UR22, R9, 0x96, !PT ;  /* 0x000000162c037c12 */ /* 0x004fe4000f8e9609 */
[C---:B------:R-:W-:Y:S02]  /*e1e0*/  PRMT R9, R8.reuse, 0x7773, RZ ;  /* 0x0000777308097816 */ /* 0x040fe400000000ff */
[----:B------:R-:W-:Y:S01]  /*e1f0*/  PRMT R8, R8, 0x7772, RZ ;  /* 0x0000777208087816 */ /* 0x000fe200000000ff */
[----:B---3--:R-:W-:-:S03]  /*e200*/  FFMA.FTZ R5, R28, UR6, -R13 ;  /* 0x000000061c057c23 */ /* 0x008fc6000801080d */
[----:B------:R-:W-:Y:S01]  /*e210*/  PRMT R17, R8, 0x5410, R9 ;  /* 0x0000541008117816 */ /* 0x000fe20000000009 */
[----:B------:R-:W-:Y:S01]  /*e220*/  LDSM.16.MT88.4 R28, [R193+0x6000] ;  /* 0x00600000c11c783b */ /* 0x000fe20000004200 */
[----:B------:R-:W-:Y:S01]  /*e230*/  SHF.R.U32.HI R10, RZ, 0x18, R2 ;  /* 0x00000018ff0a7819 */ /* 0x000fe20000011602 */
[----:B------:R2:W-:Y:S01]  /*e240*/  MUFU.EX2 R234, R5 ;  /* 0x0000000500ea7308 */ /* 0x0005e20000000800 */
[----:B------:R-:W-:Y:S02]  /*e250*/  LOP3.LUT R8, R3, 0xffff, RZ, 0xc0, !PT ;  /* 0x0000ffff03087812 */ /* 0x000fe400078ec0ff */
[----:B------:R-:W-:Y:S02]  /*e260*/  PRMT R14, R14, 0x5410, R16 ;  /* 0x000054100e0e7816 */ /* 0x000fe40000000010 */
[----:B------:R-:W-:Y:S01]  /*e270*/  PRMT R16, R7, 0x5410, R18 ;  /* 0x0000541007107816 */ /* 0x000fe20000000012 */
[--C-:B------:R-:W-:Y:S01]  /*e280*/  FFMA.FTZ R7, R27, UR6, -R13.reuse ;  /* 0x000000061b077c23 */ /* 0x100fe2000801080d */
[----:B-1----:R-:W-:Y:S01]  /*e290*/  FMNMX.FTZ R72, R4, R72, !PT ;  /* 0x0000004804487209 */ /* 0x002fe20007810000 */
[----:B------:R-:W-:Y:S01]  /*e2a0*/  FFMA.FTZ R4, R26, UR6, -R13 ;  /* 0x000000061a047c23 */ /* 0x000fe2000801080d */
[----:B--2---:R-:W-:Y:S01]  /*e2b0*/  LOP3.LUT R5, R2, 0xffff, RZ, 0xc0, !PT ;  /* 0x0000ffff02057812 */ /* 0x004fe200078ec0ff */
[----:B------:R1:W2:Y:S01]  /*e2c0*/  MUFU.EX2 R233, R7 ;  /* 0x0000000700e97308 */ /* 0x0002a20000000800 */
[----:B------:R-:W-:Y:S01]  /*e2d0*/  LOP3.LUT R2, R6, 0xff, RZ, 0xc0, !PT ;  /* 0x000000ff06027812 */ /* 0x000fe200078ec0ff */
[----:B------:R-:W3:Y:S01]  /*e2e0*/  LDSM.16.MT88.4 R24, [R192+0x6000] ;  /* 0x00600000c018783b */ /* 0x000ee20000004200 */
[----:B------:R-:W-:-:S02]  /*e2f0*/  SHF.R.U32.HI R9, RZ, 0x8, R5 ;  /* 0x00000008ff097819 */ /* 0x000fc40000011605 */
[C---:B------:R-:W-:Y:S02]  /*e300*/  LOP3.LUT R6, R3.reuse, 0xff, RZ, 0xc0, !PT ;  /* 0x000000ff03067812 */ /* 0x040fe400078ec0ff */
[----:B------:R-:W-:Y:S02]  /*e310*/  SHF.R.U32.HI R5, RZ, 0x8, R8 ;  /* 0x00000008ff057819 */ /* 0x000fe40000011608 */
[----:B------:R-:W-:Y:S02]  /*e320*/  PRMT R10, R2, 0x5410, R10 ;  /* 0x00005410020a7816 */ /* 0x000fe4000000000a */
[----:B------:R-:W-:Y:S02]  /*e330*/  PRMT R2, R3, 0x7632, R2 ;  /* 0x0000763203027816 */ /* 0x000fe40000000002 */
[----:B------:R-:W-:Y:S02]  /*e340*/  PRMT R37, R6, 0x5410, R5 ;  /* 0x0000541006257816 */ /* 0x000fe40000000005 */
[----:B------:R-:W-:Y:S01]  /*e350*/  LOP3.LUT R6, R2, 0xff, RZ, 0xc0, !PT ;  /* 0x000000ff02067812 */ /* 0x000fe200078ec0ff */
[----:B-1----:R-:W-:Y:S01]  /*e360*/  FFMA.FTZ R7, R35, UR6, -R13 ;  /* 0x0000000623077c23 */ /* 0x002fe2000801080d */
[----:B------:R-:W-:Y:S01]  /*e370*/  FSEL R8, R71, RZ, P3 ;  /* 0x000000ff47087208 */ /* 0x000fe20001800000 */
[----:B------:R1:W-:Y:S01]  /*e380*/  MUFU.EX2 R227, R4 ;  /* 0x0000000400e37308 */ /* 0x0003e20000000800 */
[----:B------:R-:W-:Y:S01]  /*e390*/  FSEL R2, R70, RZ, P2 ;  /* 0x000000ff46027208 */ /* 0x000fe20001000000 */
[----:B------:R-:W5:Y:S01]  /*e3a0*/  LDSM.16.MT88.4 R32, [R196+0x6000] ;  /* 0x00600000c420783b */ /* 0x000f620000004200 */
[----:B------:R-:W-:-:S02]  /*e3b0*/  FSETP.NEU.FTZ.AND P3, PT, R72, -INF , PT ;  /* 0xff8000004800780b */ /* 0x000fc40003f7d000 */
[----:B------:R-:W-:Y:S01]  /*e3c0*/  PRMT R9, R11, 0x5410, R9 ;  /* 0x000054100b097816 */ /* 0x000fe20000000009 */
[----:B------:R-:W-:Y:S02]  /*e3d0*/  FADD.FTZ R2, R228, -R2 ;  /* 0x80000002e4027221 */ /* 0x000fe40000010000 */
[----:B------:R4:W3:Y:S01]  /*e3e0*/  MUFU.EX2 R232, R7 ;  /* 0x0000000700e87308 */ /* 0x0008e20000000800 */
[----:B------:R-:W-:Y:S01]  /*e3f0*/  FADD.FTZ R5, R229, -R8 ;  /* 0x80000008e5057221 */ /* 0x000fe20000010000 */
[----:B-1----:R-:W-:Y:S02]  /*e400*/  FSEL R4, R73, RZ, P0 ;  /* 0x000000ff49047208 */ /* 0x002fe40000000000 */
[----:B----4-:R-:W-:Y:S02]  /*e410*/  SHF.R.U32.HI R7, RZ, 0x18, R3 ;  /* 0x00000018ff077819 */ /* 0x010fe40000011603 */
[----:B------:R-:W-:Y:S01]  /*e420*/  FSEL R3, R72, RZ, P3 ;  /* 0x000000ff48037208 */ /* 0x000fe20001800000 */
[----:B------:R-:W-:Y:S01]  /*e430*/  FADD.FTZ R11, R212, -R4 ;  /* 0x80000004d40b7221 */ /* 0x000fe20000010000 */
[----:B------:R-:W-:Y:S01]  /*e440*/  FMUL.FTZ R4, R2, UR6 ;  /* 0x0000000602047c20 */ /* 0x000fe20008410000 */
[----:B------:R-:W-:-:S02]  /*e450*/  HSET2.LE.AND R2, R9, R0, PT ;  /* 0x0000000009027233 */ /* 0x000fc40003803000 */
[----:B------:R-:W-:Y:S01]  /*e460*/  FADD.FTZ R18, R209, -R3 ;  /* 0x80000003d1127221 */ /* 0x000fe20000010000 */
[----:B------:R-:W-:Y:S01]  /*e470*/  F2FP.F16.F32.PACK_AB R3, R237, R238 ;  /* 0x000000eeed03723e */ /* 0x000fe200000000ff */
[----:B------:R-:W-:Y:S01]  /*e480*/  FMUL.FTZ R5, R5, UR6 ;  /* 0x0000000605057c20 */ /* 0x000fe20008410000 */
[----:B------:R1:W-:Y:S01]  /*e490*/  MUFU.EX2 R68, R4 ;  /* 0x0000000400447308 */ /* 0x0003e20000000800 */
[----:B------:R-:W-:Y:S01]  /*e4a0*/  PRMT R36, R6, 0x5410, R7 ;  /* 0x0000541006247816 */ /* 0x000fe20000000007 */
[----:B------:R-:W-:Y:S01]  /*e4b0*/  FMUL.FTZ R9, R72, UR6 ;  /* 0x0000000648097c20 */ /* 0x000fe20008410000 */
[----:B--2---:R-:W-:-:S05]  /*e4c0*/  F2FP.F16.F32.PACK_AB R6, R233, R234 ;  /* 0x000000eae906723e */ /* 0x004fca00000000ff */
[----:B------:R2:W4:Y:S01]  /*e4d0*/  MUFU.EX2 R69, R5 ;  /* 0x0000000500457308 */ /* 0x0005220000000800 */
[----:B-1----:R-:W-:Y:S01]  /*e4e0*/  LOP3.LUT R4, R3, R2, RZ, 0xc0, !PT ;  /* 0x0000000203047212 */ /* 0x002fe200078ec0ff */
[----:B------:R-:W-:Y:S01]  /*e4f0*/  FFMA.FTZ R3, R43, UR6, -R15 ;  /* 0x000000062b037c23 */ /* 0x000fe2000801080f */
[----:B------:R-:W-:-:S05]  /*e500*/  HSET2.LE.AND R2, R16, R0, PT ;  /* 0x0000000010027233 */ /* 0x000fca0003803000 */
[----:B------:R1:W5:Y:S01]  /*e510*/  MUFU.EX2 R226, R3 ;  /* 0x0000000300e27308 */ /* 0x0003620000000800 */
[----:B--2---:R-:W-:Y:S02]  /*e520*/  HSET2.LE.AND R5, R10, R0, PT ;  /* 0x000000000a057233 */ /* 0x004fe40003803000 */
[----:B------:R-:W-:-:S03]  /*e530*/  LOP3.LUT R7, R14, 0xff00ff, RZ, 0xc0, !PT ;  /* 0x00ff00ff0e077812 */ /* 0x000fc600078ec0ff */
[----:B------:R-:W-:Y:S02]  /*e540*/  LOP3.LUT R5, R6, R5, RZ, 0xc0, !PT ;  /* 0x0000000506057212 */ /* 0x000fe400078ec0ff */
[----:B------:R-:W-:Y:S02]  /*e550*/  FSEL R14, R9, RZ, P3 ;  /* 0x000000ff090e7208 */ /* 0x000fe40001800000 */
[----:B-1----:R-:W-:-:S04]  /*e560*/  F2FP.F16.F32.PACK_AB R3, R235, R236 ;  /* 0x000000eceb03723e */ /* 0x002fc800000000ff */
[----:B------:R-:W-:Y:S01]  /*e570*/  LOP3.LUT R6, R3, R2, RZ, 0xc0, !PT ;  /* 0x0000000203067212 */ /* 0x000fe200078ec0ff */
[----:B------:R-:W-:-:S04]  /*e580*/  FFMA.FTZ R2, R47, UR6, -R15 ;  /* 0x000000062f027c23 */ /* 0x000fc8000801080f */
[----:B------:R1:W-:Y:S02]  /*e590*/  MUFU.EX2 R225, R2 ;  /* 0x0000000200e17308 */ /* 0x0003e40000000800 */
[----:B-1----:R-:W-:-:S06]  /*e5a0*/  FFMA.FTZ R2, R50, UR6, -R14 ;  /* 0x0000000632027c23 */ /* 0x002fcc000801080e */
[----:B------:R1:W-:Y:S02]  /*e5b0*/  MUFU.EX2 R223, R2 ;  /* 0x0000000200df7308 */ /* 0x0003e40000000800 */
[----:B-1----:R-:W-:-:S06]  /*e5c0*/  FFMA.FTZ R2, R51, UR6, -R14 ;  /* 0x0000000633027c23 */ /* 0x002fcc000801080e */
[----:B------:R1:W2:Y:S01]  /*e5d0*/  MUFU.EX2 R222, R2 ;  /* 0x0000000200de7308 */ /* 0x0002a20000000800 */
[----:B------:R-:W-:Y:S01]  /*e5e0*/  HSET2.LE.AND R7, R7, R0, PT ;  /* 0x0000000007077233 */ /* 0x000fe20003803000 */
[----:B------:R-:W-:Y:S01]  /*e5f0*/  FFMA.FTZ R10, R46, UR6, -R15 ;  /* 0x000000062e0a7c23 */ /* 0x000fe2000801080f */
[----:B---3--:R-:W-:Y:S01]  /*e600*/  F2FP.F16.F32.PACK_AB R8, R227, R232 ;  /* 0x000000e8e308723e */ /* 0x008fe200000000ff */
[----:B-1----:R-:W-:-:S04]  /*e610*/  FFMA.FTZ R2, R55, UR6, -R14 ;  /* 0x0000000637027c23 */ /* 0x002fc8000801080e */
[----:B------:R1:W-:Y:S01]  /*e620*/  MUFU.EX2 R221, R2 ;  /* 0x0000000200dd7308 */ /* 0x0003e20000000800 */
[----:B------:R-:W-:Y:S02]  /*e630*/  LOP3.LUT R7, R8, R7, RZ, 0xc0, !PT ;  /* 0x0000000708077212 */ /* 0x000fe400078ec0ff */
[----:B------:R-:W-:Y:S01]  /*e640*/  HSET2.LE.AND R8, R37, R0, PT ;  /* 0x0000000025087233 */ /* 0x000fe20003803000 */
[----:B-1----:R-:W-:-:S04]  /*e650*/  FFMA.FTZ R2, R54, UR6, -R14 ;  /* 0x0000000636027c23 */ /* 0x002fc8000801080e */
[----:B------:R1:W-:Y:S01]  /*e660*/  MUFU.EX2 R220, R2 ;  /* 0x0000000200dc7308 */ /* 0x0003e20000000800 */
[-C--:B----4-:R-:W-:Y:S01]  /*e670*/  FMUL.FTZ R80, R80, R69.reuse ;  /* 0x0000004550507220 */ /* 0x090fe20000410000 */
[----:B------:R-:W-:Y:S01]  /*e680*/  FMUL.FTZ R81, R81, R69 ;  /* 0x0000004551517220 */ /* 0x000fe20000410000 */
[-C--:B------:R-:W-:Y:S01]  /*e690*/  FMUL.FTZ R82, R82, R68.reuse ;  /* 0x0000004452527220 */ /* 0x080fe20000410000 */
[----:B------:R-:W-:-:S04]  /*e6a0*/  FMUL.FTZ R83, R83, R68 ;  /* 0x0000004453537220 */ /* 0x000fc80000410000 */
[----:B------:R-:W3:Y:S01]  /*e6b0*/  MUFU.EX2 R224, R10 ;  /* 0x0000000a00e07308 */ /* 0x000ee20000000800 */
[----:B-1----:R-:W-:-:S07]  /*e6c0*/  FMUL.FTZ R2, R11, UR6 ;  /* 0x000000060b027c20 */ /* 0x002fce0008410000 */
[----:B------:R1:W4:Y:S01]  /*e6d0*/  MUFU.EX2 R47, R2 ;  /* 0x00000002002f7308 */ /* 0x0003220000000800 */
        /* <DEDUP_REMOVED lines=10> */
[----:B-1----:R-:W-:Y:S01]  /*e780*/  FMUL.FTZ R2, R18, UR6 ;  /* 0x0000000612027c20 */ /* 0x002fe20008410000 */
[----:B------:R-:W-:-:S03]  /*e790*/  FMUL.FTZ R102, R102, R68 ;  /* 0x0000004466667220 */ /* 0x000fc60000410000 */
[----:B------:R5:W1:Y:S01]  /*e7a0*/  MUFU.EX2 R46, R2 ;  /* 0x00000002002e7308 */ /* 0x000a620000000800 */
        /* <DEDUP_REMOVED lines=15> */
[----:B-----5:R-:W-:Y:S01]  /*e8a0*/  F2FP.F16.F32.PACK_AB R2, R226, R239 ;  /* 0x000000efe202723e */ /* 0x020fe200000000ff */
[-C--:B------:R-:W-:Y:S01]  /*e8b0*/  FMUL.FTZ R134, R134, R68.reuse ;  /* 0x0000004486867220 */ /* 0x080fe20000410000 */
[----:B------:R-:W-:Y:S01]  /*e8c0*/  FMUL.FTZ R135, R135, R68 ;  /* 0x0000004487877220 */ /* 0x000fe20000410000 */
[----:B------:R-:W-:-:S02]  /*e8d0*/  LOP3.LUT R3, R17, 0xff00ff, RZ, 0xc0, !PT ;  /* 0x00ff00ff11037812 */ /* 0x000fc400078ec0ff */
[----:B------:R-:W-:Y:S01]  /*e8e0*/  LOP3.LUT R8, R2, R8, RZ, 0xc0, !PT ;  /* 0x0000000802087212 */ /* 0x000fe200078ec0ff */
[----:B------:R-:W-:Y:S01]  /*e8f0*/  FFMA.FTZ R2, R41, UR6, -R12 ;  /* 0x0000000629027c23 */ /* 0x000fe2000801080c */
[----:B------:R-:W-:Y:S01]  /*e900*/  HMMA.16816.F32 R80, R4, R24, R80 ;  /* 0x000000180450723c */ /* 0x000fe20000001850 */
[--C-:B------:R-:W-:Y:S02]  /*e910*/  HSET2.LE.AND R16, R3, R0.reuse, PT ;  /* 0x0000000003107233 */ /* 0x100fe40003803000 */
[----:B------:R-:W-:Y:S01]  /*e920*/  HSET2.LE.AND R9, R36, R0, PT ;  /* 0x0000000024097233 */ /* 0x000fe20003803000 */
[----:B------:R5:W-:Y:S01]  /*e930*/  MUFU.EX2 R219, R2 ;  /* 0x0000000200db7308 */ /* 0x000be20000000800 */
[----:B--2---:R-:W-:-:S03]  /*e940*/  F2FP.F16.F32.PACK_AB R3, R222, R223 ;  /* 0x000000dfde03723e */ /* 0x004fc600000000ff */
[----:B------:R-:W-:Y:S01]  /*e950*/  HMMA.16816.F32 R84, R4, R26, R84 ;  /* 0x0000001a0454723c */ /* 0x000fe20000001854 */
[----:B------:R-:W-:Y:S02]  /*e960*/  HSET2.LE.AND R17, R39, R0, PT ;  /* 0x0000000027117233 */ /* 0x000fe40003803000 */
[----:B------:R-:W-:-:S05]  /*e970*/  LOP3.LUT R9, R3, R9, RZ, 0xc0, !PT ;  /* 0x0000000903097212 */ /* 0x000fca00078ec0ff */
[----:B------:R-:W-:Y:S01]  /*e980*/  HMMA.16816.F32 R96, R4, R20, R96 ;  /* 0x000000140460723c */ /* 0x000fe20000001860 */
[----:B-----5:R-:W-:-:S07]  /*e990*/  LOP3.LUT R2, R38, UR23, R19, 0x96, !PT ;  /* 0x0000001726027c12 */ /* 0x020fce000f8e9613 */
[----:B------:R-:W-:Y:S01]  /*e9a0*/  HMMA.16816.F32 R100, R4, R22, R100 ;  /* 0x000000160464723c */ /* 0x000fe20000001864 */
[----:B---3--:R-:W-:Y:S01]  /*e9b0*/  F2FP.F16.F32.PACK_AB R10, R225, R224 ;  /* 0x000000e0e10a723e */ /* 0x008fe200000000ff */
[----:B------:R-:W-:-:S06]  /*e9c0*/  IMAD.WIDE.U32 R2, R2, -0x2daee0ad, RZ ;  /* 0xd2511f5302027825 */ /* 0x000fcc00078e00ff */
[----:B------:R-:W-:Y:S01]  /*e9d0*/  HMMA.16816.F32 R112, R4, R28, R112 ;  /* 0x0000001c0470723c */ /* 0x000fe20000001870 */
[----:B------:R-:W-:-:S07]  /*e9e0*/  F2FP.F16.F32.PACK_AB R11, R220, R221 ;  /* 0x000000dddc0b723e */ /* 0x000fce00000000ff */
[C---:B------:R-:W-:Y:S08]  /*e9f0*/  HMMA.16816.F32 R116, R4.reuse, R30, R116 ;  /* 0x0000001e0474723c */ /* 0x040ff00000001874 */
[C---:B------:R-:W-:Y:S08]  /*ea00*/  HMMA.16816.F32 R128, R4.reuse, R32, R128 ;  /* 0x000000200480723c */ /* 0x040ff00000001880 */
[----:B------:R-:W-:Y:S01]  /*ea10*/  HMMA.16816.F32 R132, R4, R34, R132 ;  /* 0x000000220484723c */ /* 0x000fe20000001884 */
[--C-:B------:R-:W-:Y:S01]  /*ea20*/  FFMA.FTZ R4, R40, UR6, -R12.reuse ;  /* 0x0000000628047c23 */ /* 0x100fe2000801080c */
[--C-:B------:R-:W-:Y:S01]  /*ea30*/  FFMA.FTZ R5, R48, UR6, -R12.reuse ;  /* 0x0000000630057c23 */ /* 0x100fe2000801080c */
[----:B------:R-:W-:Y:S01]  /*ea40*/  LOP3.LUT R10, R10, R17, RZ, 0xc0, !PT ;  /* 0x000000110a0a7212 */ /* 0x000fe200078ec0ff */
[-C--:B----4-:R-:W-:Y:S01]  /*ea50*/  FMUL.FTZ R76, R76, R47.reuse ;  /* 0x0000002f4c4c7220 */ /* 0x090fe20000410000 */
[----:B------:R2:W-:Y:S01]  /*ea60*/  MUFU.EX2 R218, R4 ;  /* 0x0000000400da7308 */ /* 0x0005e20000000800 */
[----:B------:R-:W-:Y:S01]  /*ea70*/  LOP3.LUT R11, R11, R16, RZ, 0xc0, !PT ;  /* 0x000000100b0b7212 */ /* 0x000fe200078ec0ff */
[-C--:B------:R-:W-:Y:S01]  /*ea80*/  FMUL.FTZ R77, R77, R47.reuse ;  /* 0x0000002f4d4d7220 */ /* 0x080fe20000410000 */
[----:B------:R-:W-:Y:S01]  /*ea90*/  PRMT R17, R2, 0x7771, RZ ;  /* 0x0000777102117816 */ /* 0x000fe200000000ff */
[-C--:B-1----:R-:W-:Y:S01]  /*eaa0*/  FMUL.FTZ R78, R78, R46.reuse ;  /* 0x0000002e4e4e7220 */ /* 0x082fe20000410000 */
[----:B------:R-:W-:Y:S01]  /*eab0*/  PRMT R16, R2, 0x7773, RZ ;  /* 0x0000777302107816 */ /* 0x000fe200000000ff */
[-C--:B------:R-:W-:Y:S01]  /*eac0*/  FMUL.FTZ R79, R79, R46.reuse ;  /* 0x0000002e4f4f7220 */ /* 0x080fe20000410000 */
[----:B------:R-:W-:Y:S01]  /*ead0*/  LOP3.LUT R3, R64, UR7, R3, 0x96, !PT ;  /* 0x0000000740037c12 */ /* 0x000fe2000f8e9603 */
        /* <DEDUP_REMOVED lines=9> */
[----:B--2---:R-:W-:Y:S01]  /*eb70*/  FFMA.FTZ R4, R53, UR6, -R12 ;  /* 0x0000000635047c23 */ /* 0x004fe2000801080c */
[-C--:B------:R-:W-:Y:S01]  /*eb80*/  FMUL.FTZ R120, R120, R47.reuse ;  /* 0x0000002f78787220 */ /* 0x080fe20000410000 */
[----:B------:R-:W-:Y:S01]  /*eb90*/  FMUL.FTZ R121, R121, R47 ;  /* 0x0000002f79797220 */ /* 0x000fe20000410000 */
[-C--:B------:R-:W-:Y:S01]  /*eba0*/  FMUL.FTZ R122, R122, R46.reuse ;  /* 0x0000002e7a7a7220 */ /* 0x080fe20000410000 */
[----:B------:R2:W-:Y:S01]  /*ebb0*/  MUFU.EX2 R217, R4 ;  /* 0x0000000400d97308 */ /* 0x0005e20000000800 */
[----:B------:R-:W-:Y:S01]  /*ebc0*/  FMUL.FTZ R123, R123, R46 ;  /* 0x0000002e7b7b7220 */ /* 0x000fe20000410000 */
[----:B------:R-:W-:-:S02]  /*ebd0*/  IMAD.MOV.U32 R36, RZ, RZ, R56 ;  /* 0x000000ffff247224 */ /* 0x000fc400078e0038 */
[-C--:B------:R-:W-:Y:S01]  /*ebe0*/  FMUL.FTZ R92, R92, R47.reuse ;  /* 0x0000002f5c5c7220 */ /* 0x080fe20000410000 */
[----:B-1----:R-:W-:Y:S01]  /*ebf0*/  PRMT R5, R2, 0x7772, RZ ;  /* 0x0000777202057816 */ /* 0x002fe200000000ff */
[----:B------:R-:W-:Y:S02]  /*ec00*/  IMAD.MOV.U32 R37, RZ, RZ, R57 ;  /* 0x000000ffff257224 */ /* 0x000fe400078e0039 */
        /* <DEDUP_REMOVED lines=11> */
[----:B--2---:R-:W-:-:S02]  /*ecc0*/  IMAD.MOV.U32 R4, RZ, RZ, R2 ;  /* 0x000000ffff047224 */ /* 0x004fc400078e0002 */
[--C-:B------:R-:W-:Y:S01]  /*ecd0*/  FFMA.FTZ R2, R74, UR6, -R13.reuse ;  /* 0x000000064a027c23 */ /* 0x100fe2000801080d */
[-C--:B------:R-:W-:Y:S01]  /*ece0*/  FMUL.FTZ R136, R136, R47.reuse ;  /* 0x0000002f88887220 */ /* 0x080fe20000410000 */
[----:B------:R-:W-:Y:S01]  /*ecf0*/  FMUL.FTZ R137, R137, R47 ;  /* 0x0000002f89897220 */ /* 0x000fe20000410000 */
[-C--:B------:R-:W-:Y:S01]  /*ed00*/  FMUL.FTZ R138, R138, R46.reuse ;  /* 0x0000002e8a8a7220 */ /* 0x080fe20000410000 */
[----:B------:R1:W-:Y:S01]  /*ed10*/  MUFU.EX2 R211, R2 ;  /* 0x0000000200d37308 */ /* 0x0003e20000000800 */
[----:B------:R-:W-:Y:S01]  /*ed20*/  LOP3.LUT R7, R4, 0xff, RZ, 0xc0, !PT ;  /* 0x000000ff04077812 */ /* 0x000fe200078ec0ff */
[----:B------:R-:W-:Y:S01]  /*ed30*/  FMUL.FTZ R139, R139, R46 ;  /* 0x0000002e8b8b7220 */ /* 0x000fe20000410000 */
[----:B------:R-:W-:Y:S01]  /*ed40*/  LOP3.LUT R4, R3, 0xffff, RZ, 0xc0, !PT ;  /* 0x0000ffff03047812 */ /* 0x000fe200078ec0ff */
[----:B------:R-:W-:Y:S01]  /*ed50*/  LDSM.16.MT88.4 R40, [R193+0x6800] ;  /* 0x00680000c128783b */ /* 0x000fe20000004200 */
[----:B-1----:R-:W-:Y:S01]  /*ed60*/  FFMA.FTZ R2, R49, UR6, -R13 ;  /* 0x0000000631027c23 */ /* 0x002fe2000801080d */
[----:B------:R-:W-:Y:S01]  /*ed70*/  LOP3.LUT R6, R3, 0xff, RZ, 0xc0, !PT ;  /* 0x000000ff03067812 */ /* 0x000fe200078ec0ff */
[----:B------:R-:W-:Y:S01]  /*ed80*/  HMMA.16816.F32 R56, R8, R24, R76 ;  /* 0x000000180838723c */ /* 0x000fe2000000184c */
[----:B------:R-:W-:Y:S01]  /*ed90*/  SHF.R.U32.HI R4, RZ, 0x8, R4 ;  /* 0x00000008ff047819 */ /* 0x000fe20000011604 */
[----:B------:R1:W2:Y:S01]  /*eda0*/  MUFU.EX2 R212, R2 ;  /* 0x0000000200d47308 */ /* 0x0002a20000000800 */
[----:B------:R-:W-:Y:S01]  /*edb0*/  PRMT R7, R7, 0x5410, R17 ;  /* 0x0000541007077816 */ /* 0x000fe20000000011 */
[----:B------:R-:W-:Y:S01]  /*edc0*/  LDSM.16.MT88.4 R48, [R196+0x6800] ;  /* 0x00680000c430783b */ /* 0x000fe20000004200 */
[----:B------:R-:W-:-:S02]  /*edd0*/  PRMT R17, R6, 0x5410, R4 ;  /* 0x0000541006117816 */ /* 0x000fc40000000004 */
[----:B------:R-:W-:Y:S01]  /*ede0*/  PRMT R6, R3, 0x7632, R6 ;  /* 0x0000763203067816 */ /* 0x000fe20000000006 */
[----:B------:R-:W-:Y:S01]  /*edf0*/  FFMA.FTZ R4, R141, UR6, -R13 ;  /* 0x000000068d047c23 */ /* 0x000fe2000801080d */
[----:B-1----:R-:W-:-:S04]  /*ee00*/  PRMT R2, R5, 0x5410, R16 ;  /* 0x0000541005027816 */ /* 0x002fc80000000010 */
[----:B------:R-:W-:Y:S02]  /*ee10*/  LOP3.LUT R2, R2, 0xff00ff, RZ, 0xc0, !PT ;  /* 0x00ff00ff02027812 */ /* 0x000fe400078ec0ff */
[----:B------:R-:W-:Y:S01]  /*ee20*/  SHF.R.U32.HI R16, RZ, 0x18, R3 ;  /* 0x00000018ff107819 */ /* 0x000fe20000011603 */
[----:B------:R-:W-:Y:S01]  /*ee30*/  FFMA.FTZ R5, R140, UR6, -R13 ;  /* 0x000000068c057c23 */ /* 0x000fe2000801080d */
[--C-:B------:R-:W-:Y:S02]  /*ee40*/  HSET2.LE.AND R3, R7, R0.reuse, PT ;  /* 0x0000000007037233 */ /* 0x100fe40003803000 */
[----:B------:R-:W-:Y:S02]  /*ee50*/  HSET2.LE.AND R7, R2, R0, PT ;  /* 0x0000000002077233 */ /* 0x000fe40003803000 */
[----:B--2---:R-:W-:Y:S01]  /*ee60*/  F2FP.F16.F32.PACK_AB R2, R212, R211 ;  /* 0x000000d3d402723e */ /* 0x004fe200000000ff */
[----:B------:R1:W-:Y:S03]  /*ee70*/  MUFU.EX2 R210, R5 ;  /* 0x0000000500d27308 */ /* 0x0003e60000000800 */
[----:B------:R-:W-:Y:S01]  /*ee80*/  LOP3.LUT R7, R2, R7, RZ, 0xc0, !PT ;  /* 0x0000000702077212 */ /* 0x000fe200078ec0ff */
[----:B------:R-:W-:-:S04]  /*ee90*/  FFMA.FTZ R2, R144, UR6, -R15 ;  /* 0x0000000690027c23 */ /* 0x000fc8000801080f */
[----:B------:R2:W3:Y:S08]  /*eea0*/  MUFU.EX2 R209, R4 ;  /* 0x0000000400d17308 */ /* 0x0004f00000000800 */
[----:B------:R4:W-:Y:S01]  /*eeb0*/  MUFU.EX2 R190, R2 ;  /* 0x0000000200be7308 */ /* 0x0009e20000000800 */
[----:B-1----:R-:W-:Y:S02]  /*eec0*/  LOP3.LUT R5, R6, 0xff, RZ, 0xc0, !PT ;  /* 0x000000ff06057812 */ /* 0x002fe400078ec0ff */
[----:B------:R-:W-:-:S02]  /*eed0*/  F2FP.F16.F32.PACK_AB R6, R216, R217 ;  /* 0x000000d9d806723e */ /* 0x000fc400000000ff */
[--C-:B--2---:R-:W-:Y:S02]  /*eee0*/  HSET2.LE.AND R4, R17, R0.reuse, PT ;  /* 0x0000000011047233 */ /* 0x104fe40003803000 */
[----:B------:R-:W-:Y:S02]  /*eef0*/  PRMT R5, R5, 0x5410, R16 ;  /* 0x0000541005057816 */ /* 0x000fe40000000010 */
[----:B----4-:R-:W-:Y:S01]  /*ef00*/  F2FP.F16.F32.PACK_AB R2, R218, R219 ;  /* 0x000000dbda02723e */ /* 0x010fe200000000ff */
[C---:B------:R-:W-:Y:S03]  /*ef10*/  HMMA.16816.F32 R76, R8.reuse, R26, R88 ;  /* 0x0000001a084c723c */ /* 0x040fe60000001858 */
[----:B------:R-:W-:Y:S01]  /*ef20*/  LOP3.LUT R4, R2, R4, RZ, 0xc0, !PT ;  /* 0x0000000402047212 */ /* 0x000fe200078ec0ff */
[----:B------:R-:W-:Y:S01]  /*ef30*/  FFMA.FTZ R2, R150, UR6, -R15 ;  /* 0x0000000696027c23 */ /* 0x000fe2000801080f */
[----:B------:R-:W-:Y:S01]  /*ef40*/  IMAD.MOV.U32 R91, RZ, RZ, R189 ;  /* 0x000000ffff5b7224 */ /* 0x000fe200078e00bd */
[----:B------:R-:W-:Y:S01]  /*ef50*/  LOP3.LUT R6, R6, R3, RZ, 0xc0, !PT ;  /* 0x0000000306067212 */ /* 0x000fe200078ec0ff */
[----:B------:R-:W1:Y:S01]  /*ef60*/  LDSM.16.MT88.4 R24, [R192+0x6800] ;  /* 0x00680000c018783b */ /* 0x000e620000004200 */
[----:B------:R-:W-:Y:S01]  /*ef70*/  HMMA.16816.F32 R52, R8, R28, R108 ;  /* 0x0000001c0834723c */ /* 0x000fe2000000186c */
[----:B------:R-:W-:Y:S01]  /*ef80*/  HSET2.LE.AND R3, R5, R0, PT ;  /* 0x0000000005037233 */ /* 0x000fe20003803000 */
[----:B------:R2:W-:Y:S01]  /*ef90*/  MUFU.EX2 R189, R2 ;  /* 0x0000000200bd7308 */ /* 0x0005e20000000800 */
[----:B---3--:R-:W-:Y:S01]  /*efa0*/  F2FP.F16.F32.PACK_AB R5, R209, R210 ;  /* 0x000000d2d105723e */ /* 0x008fe200000000ff */
[----:B------:R-:W-:-:S02]  /*efb0*/  IMAD.MOV.U32 R88, RZ, RZ, R60 ;  /* 0x000000ffff587224 */ /* 0x000fc400078e003c */
[----:B------:R-:W-:Y:S02]  /*efc0*/  IMAD.MOV.U32 R89, RZ, RZ, R61 ;  /* 0x000000ffff597224 */ /* 0x000fe400078e003d */
[----:B------:R-:W-:Y:S01]  /*efd0*/  HMMA.16816.F32 R64, R8, R30, R120 ;  /* 0x0000001e0840723c */ /* 0x000fe20000001878 */
[----:B------:R-:W3:Y:S01]  /*efe0*/  LDSM.16.MT88.4 R28, [R197+0x6800] ;  /* 0x00680000c51c783b */ /* 0x000ee20000004200 */
[----:B------:R-:W-:Y:S01]  /*eff0*/  LOP3.LUT R5, R5, R3, RZ, 0xc0, !PT ;  /* 0x0000000305057212 */ /* 0x000fe200078ec0ff */
[----:B------:R-:W-:-:S05]  /*f000*/  IMAD.MOV.U32 R90, RZ, RZ, R188 ;  /* 0x000000ffff5a7224 */ /* 0x000fca00078e00bc */
[----:B------:R-:W-:Y:S01]  /*f010*/  HMMA.16816.F32 R104, R8, R22, R104 ;  /* 0x000000160868723c */ /* 0x000fe20000001868 */
[----:B------:R-:W-:-:S07]  /*f020*/  FFMA.FTZ R16, R148, UR6, -R15 ;  /* 0x0000000694107c23 */ /* 0x000fce000801080f */
[----:B------:R-:W-:Y:S01]  /*f030*/  HMMA.16816.F32 R124, R8, R32, R124 ;  /* 0x00000020087c723c */ /* 0x000fe2000000187c */
[----:B--2---:R-:W-:-:S07]  /*f040*/  LOP3.LUT R2, R146, UR23, R45, 0x96, !PT ;  /* 0x0000001792027c12 */ /* 0x004fce000f8e962d */
[----:B------:R-:W-:Y:S01]  /*f050*/  HMMA.16816.F32 R136, R8, R34, R136 ;  /* 0x000000220888723c */ /* 0x000fe20000001888 */
[----:B------:R-:W-:-:S07]  /*f060*/  IMAD.WIDE.U32 R2, R2, -0x2daee0ad, RZ ;  /* 0xd2511f5302027825 */ /* 0x000fce00078e00ff */
[----:B------:R-:W-:Y:S01]  /*f070*/  HMMA.16816.F32 R60, R8, R20, R92 ;  /* 0x00000014083c723c */ /* 0x000fe2000000185c */
[----:B------:R-:W-:Y:S01]  /*f080*/  FFMA.FTZ R8, R149, UR6, -R15 ;  /* 0x0000000695087c23 */ /* 0x000fe2000801080f */
[----:B------:R-:W-:Y:S01]  /*f090*/  IMAD.MOV.U32 R9, RZ, RZ, R2 ;  /* 0x000000ffff097224 */ /* 0x000fe200078e0002 */
[----:B------:R-:W-:Y:S02]  /*f0a0*/  LDSM.16.MT88.4 R120, [R193+0x7800] ;  /* 0x00780000c178783b */ /* 0x000fe40000004200 */
[----:B------:R2:W-:Y:S01]  /*f0b0*/  MUFU.EX2 R188, R8 ;  /* 0x0000000800bc7308 */ /* 0x0005e20000000800 */
[----:B------:R-:W-:Y:S01]  /*f0c0*/  IMAD.MOV.U32 R229, RZ, RZ, R187 ;  /* 0x000000ffffe57224 */ /* 0x000fe200078e00bb */
[C---:B------:R-:W-:Y:S02]  /*f0d0*/  PRMT R11, R2.reuse, 0x7773, RZ ;  /* 0x00007773020b7816 */ /* 0x040fe400000000ff */
[----:B------:R-:W-:-:S04]  /*f0e0*/  PRMT R10, R2, 0x7772, RZ ;  /* 0x00007772020a7816 */ /* 0x000fc800000000ff */
[----:B------:R4:W5:Y:S01]  /*f0f0*/  MUFU.EX2 R191, R16 ;  /* 0x0000001000bf7308 */ /* 0x0009620000000800 */
[----:B------:R-:W-:Y:S01]  /*f100*/  LOP3.LUT R9, R9, 0xff, RZ, 0xc0, !PT ;  /* 0x000000ff09097812 */ /* 0x000fe200078ec0ff */
[----:B--2---:R-:W-:-:S06]  /*f110*/  FFMA.FTZ R8, R151, UR6, -R14 ;  /* 0x0000000697087c23 */ /* 0x004fcc000801080e */
[----:B------:R2:W-:Y:S01]  /*f120*/  MUFU.EX2 R187, R8 ;  /* 0x0000000800bb7308 */ /* 0x0005e20000000800 */
[----:B----4-:R-:W-:Y:S02]  /*f130*/  PRMT R16, R2, 0x7771, RZ ;  /* 0x0000777102107816 */ /* 0x010fe400000000ff */
[----:B------:R-:W-:Y:S01]  /*f140*/  LOP3.LUT R2, R182, UR7, R3, 0x96, !PT ;  /* 0x00000007b6027c12 */ /* 0x000fe2000f8e9603 */
[----:B------:R-:W-:Y:S01]  /*f150*/  IMAD.MOV.U32 R228, RZ, RZ, R186 ;  /* 0x000000ffffe47224 */ /* 0x000fe200078e00ba */
[----:B------:R-:W-:Y:S02]  /*f160*/  PRMT R20, R9, 0x5410, R16 ;  /* 0x0000541009147816 */ /* 0x000fe40000000010 */
[C---:B------:R-:W-:Y:S01]  /*f170*/  LOP3.LUT R3, R2.reuse, 0xffff, RZ, 0xc0, !PT ;  /* 0x0000ffff02037812 */ /* 0x040fe200078ec0ff */
[----:B--2---:R-:W-:Y:S01]  /*f180*/  FFMA.FTZ R8, R153, UR6, -R14 ;  /* 0x0000000699087c23 */ /* 0x004fe2000801080e */
[----:B------:R-:W-:-:S03]  /*f190*/  PRMT R9, R2, 0x7632, R9 ;  /* 0x0000763202097816 */ /* 0x000fc60000000009 */
[----:B------:R2:W4:Y:S01]  /*f1a0*/  MUFU.EX2 R186, R8 ;  /* 0x0000000800ba7308 */ /* 0x0005220000000800 */
[----:B------:R-:W-:Y:S01]  /*f1b0*/  PRMT R18, R10, 0x5410, R11 ;  /* 0x000054100a127816 */ /* 0x000fe2000000000b */
[----:B------:R-:W-:Y:S01]  /*f1c0*/  VIADD R17, R142, 0x1 ;  /* 0x000000018e117836 */ /* 0x000fe20000000000 */
[----:B------:R-:W-:Y:S02]  /*f1d0*/  LOP3.LUT R11, R2, 0xff, RZ, 0xc0, !PT ;  /* 0x000000ff020b7812 */ /* 0x000fe400078ec0ff */
[----:B------:R-:W-:Y:S02]  /*f1e0*/  SHF.R.U32.HI R10, RZ, 0x8, R3 ;  /* 0x00000008ff0a7819 */ /* 0x000fe40000011603 */
[----:B------:R-:W-:Y:S02]  /*f1f0*/  SHF.R.U32.HI R3, RZ, 0x18, R2 ;  /* 0x00000018ff037819 */ /* 0x000fe40000011602 */
[----:B------:R-:W-:Y:S01]  /*f200*/  PRMT R16, R11, 0x5410, R10 ;  /* 0x000054100b107816 */ /* 0x000fe2000000000a */
[----:B--2---:R-:W-:-:S04]  /*f210*/  FFMA.FTZ R8, R154, UR6, -R14 ;  /* 0x000000069a087c23 */ /* 0x004fc8000801080e */
[----:B------:R2:W-:Y:S01]  /*f220*/  MUFU.EX2 R185, R8 ;  /* 0x0000000800b97308 */ /* 0x0005e20000000800 */
[----:B------:R-:W-:Y:S02]  /*f230*/  LOP3.LUT R2, R17, UR21, R89, 0x96, !PT ;  /* 0x0000001511027c12 */ /* 0x000fe4000f8e9659 */
[--C-:B------:R-:W-:Y:S02]  /*f240*/  HSET2.LE.AND R10, R20, R0.reuse, PT ;  /* 0x00000000140a7233 */ /* 0x100fe40003803000 */
[----:B------:R-:W-:Y:S01]  /*f250*/  HSET2.LE.AND R16, R16, R0, PT ;  /* 0x0000000010107233 */ /* 0x000fe20003803000 */
[----:B-1----:R-:W-:Y:S01]  /*f260*/  HMMA.16816.F32 R80, R4, R24, R80 ;  /* 0x000000180450723c */ /* 0x002fe20000001850 */
[----:B-----5:R-:W-:Y:S01]  /*f270*/  F2FP.F16.F32.PACK_AB R17, R191, R190 ;  /* 0x000000bebf11723e */ /* 0x020fe200000000ff */
[----:B------:R-:W-:Y:S01]  /*f280*/  LDSM.16.MT88.4 R20, [R197+0x7000] ;  /* 0x00700000c514783b */ /* 0x000fe20000004200 */
[----:B--2---:R-:W-:Y:S01]  /*f290*/  LOP3.LUT R8, R9, 0xff, RZ, 0xc0, !PT ;  /* 0x000000ff09087812 */ /* 0x004fe200078ec0ff */
[----:B------:R-:W-:-:S03]  /*f2a0*/  FFMA.FTZ R9, R155, UR6, -R14 ;  /* 0x000000069b097c23 */ /* 0x000fc6000801080e */
[----:B------:R-:W-:Y:S01]  /*f2b0*/  PRMT R19, R8, 0x5410, R3 ;  /* 0x0000541008137816 */ /* 0x000fe20000000003 */
[----:B------:R4:W1:Y:S01]  /*f2c0*/  MUFU.EX2 R183, R9 ;  /* 0x0000000900b77308 */ /* 0x0008620000000800 */
[----:B------:R-:W-:Y:S01]  /*f2d0*/  F2FP.F16.F32.PACK_AB R8, R188, R189 ;  /* 0x000000bdbc08723e */ /* 0x000fe200000000ff */
[----:B------:R-:W-:Y:S01]  /*f2e0*/  IMAD.WIDE.U32 R2, R2, -0x326172a9, RZ ;  /* 0xcd9e8d5702027825 */ /* 0x000fe200078e00ff */
[----:B------:R-:W-:Y:S02]  /*f2f0*/  LOP3.LUT R11, R18, 0xff00ff, RZ, 0xc0, !PT ;  /* 0x00ff00ff120b7812 */ /* 0x000fe400078ec0ff */
[----:B------:R-:W-:Y:S02]  /*f300*/  LOP3.LUT R10, R8, R10, RZ, 0xc0, !PT ;  /* 0x0000000a080a7212 */ /* 0x000fe400078ec0ff */
[----:B------:R-:W-:Y:S02]  /*f310*/  LOP3.LUT R8, R17, R16, RZ, 0xc0, !PT ;  /* 0x0000001011087212 */ /* 0x000fe400078ec0ff */
[----:B------:R-:W-:-:S02]  /*f320*/  LOP3.LUT R17, R242, UR4, R3, 0x96, !PT ;  /* 0x00000004f2117c12 */ /* 0x000fc4000f8e9603 */
[----:B------:R-:W-:Y:S02]  /*f330*/  LOP3.LUT R18, R2, UR8, R37, 0x96, !PT ;  /* 0x0000000802127c12 */ /* 0x000fe4000f8e9625 */
[----:B------:R-:W-:Y:S01]  /*f340*/  HSET2.LE.AND R11, R11, R0, PT ;  /* 0x000000000b0b7233 */ /* 0x000fe20003803000 */
[----:B------:R-:W-:Y:S01]  /*f350*/  HMMA.16816.F32 R84, R4, R26, R84 ;  /* 0x0000001a0454723c */ /* 0x000fe20000001854 */
[----:B----4-:R-:W-:-:S07]  /*f360*/  F2FP.F16.F32.PACK_AB R9, R186, R187 ;  /* 0x000000bbba09723e */ /* 0x010fce00000000ff */
[----:B---3--:R-:W-:Y:S01]  /*f370*/  HMMA.16816.F32 R96, R4, R28, R96 ;  /* 0x0000001c0460723c */ /* 0x008fe20000001860 */
[----:B------:R-:W-:Y:S02]  /*f380*/  LOP3.LUT R11, R9, R11, RZ, 0xc0, !PT ;  /* 0x0000000b090b7212 */ /* 0x000fe400078ec0ff */
[----:B------:R-:W-:-:S05]  /*f390*/  HSET2.LE.AND R9, R19, R0, PT ;  /* 0x0000000013097233 */ /* 0x000fca0003803000 */
[----:B------:R-:W-:Y:S01]  /*f3a0*/  HMMA.16816.F32 R100, R4, R30, R100 ;  /* 0x0000001e0464723c */ /* 0x000fe20000001864 */
[----:B-1----:R-:W-:-:S07]  /*f3b0*/  F2FP.F16.F32.PACK_AB R16, R183, R185 ;  /* 0x000000b9b710723e */ /* 0x002fce00000000ff */
[C---:B------:R-:W-:Y:S08]  /*f3c0*/  HMMA.16816.F32 R112, R4.reuse, R40, R112 ;  /* 0x000000280470723c */ /* 0x040ff00000001870 */
[C---:B------:R-:W-:Y:S08]  /*f3d0*/  HMMA.16816.F32 R116, R4.reuse, R42, R116 ;  /* 0x0000002a0474723c */ /* 0x040ff00000001874 */
[C---:B------:R-:W-:Y:S08]  /*f3e0*/  HMMA.16816.F32 R128, R4.reuse, R48, R128 ;  /* 0x000000300480723c */ /* 0x040ff00000001880 */
[----:B------:R-:W-:Y:S01]  /*f3f0*/  HMMA.16816.F32 R132, R4, R50, R132 ;  /* 0x000000320484723c */ /* 0x000fe20000001884 */
[----:B------:R-:W-:-:S04]  /*f400*/  IMAD.WIDE.U32 R6, R17, -0x2daee0ad, RZ ;  /* 0xd2511f5311067825 */ /* 0x000fc800078e00ff */
[----:B------:R-:W-:Y:S01]  /*f410*/  IMAD.WIDE.U32 R4, R18, -0x2daee0ad, RZ ;  /* 0xd2511f5312047825 */ /* 0x000fe200078e00ff */
[----:B------:R-:W-:Y:S02]  /*f420*/  LOP3.LUT R7, R90, UR12, R7, 0x96, !PT ;  /* 0x0000000c5a077c12 */ /* 0x000fe4000f8e9607 */
[----:B------:R-:W-:Y:S02]  /*f430*/  LOP3.LUT R9, R16, R9, RZ, 0xc0, !PT ;  /* 0x0000000910097212 */ /* 0x000fe400078ec0ff */
[----:B------:R-:W-:Y:S01]  /*f440*/  LOP3.LUT R6, R6, UR11, R5, 0x96, !PT ;  /* 0x0000000b06067c12 */ /* 0x000fe2000f8e9605 */
[----:B------:R-:W-:Y:S01]  /*f450*/  FFMA.FTZ R16, R156, UR6, -R12 ;  /* 0x000000069c107c23 */ /* 0x000fe2000801080c */
[----:B------:R-:W-:-:S04]  /*f460*/  IMAD.WIDE.U32 R18, R7, -0x326172a9, RZ ;  /* 0xcd9e8d5707127825 */ /* 0x000fc800078e00ff */
[--C-:B------:R-:W-:Y:S01]  /*f470*/  FFMA.FTZ R5, R157, UR6, -R12.reuse ;  /* 0x000000069d057c23 */ /* 0x100fe2000801080c */
[----:B------:R-:W-:Y:S01]  /*f480*/  IMAD.WIDE.U32 R44, R6, -0x326172a9, RZ ;  /* 0xcd9e8d57062c7825 */ /* 0x000fe200078e00ff */
[----:B------:R1:W-:Y:S01]  /*f490*/  MUFU.EX2 R182, R16 ;  /* 0x0000001000b67308 */ /* 0x0003e20000000800 */
[----:B------:R-:W-:Y:S02]  /*f4a0*/  LOP3.LUT R3, R246, UR4, R3, 0x96, !PT ;  /* 0x00000004f6037c12 */ /* 0x000fe4000f8e9603 */
[----:B------:R-:W-:Y:S01]  /*f4b0*/  LOP3.LUT R7, R36, UR25, R19, 0x96, !PT ;  /* 0x0000001924077c12 */ /* 0x000fe2000f8e9613 */
[----:B------:R-:W-:-:S04]  /*f4c0*/  FFMA.FTZ R6, R158, UR6, -R12 ;  /* 0x000000069e067c23 */ /* 0x000fc8000801080c */
[----:B------:R2:W-:Y:S01]  /*f4d0*/  MUFU.EX2 R156, R5 ;  /* 0x00000005009c7308 */ /* 0x0005e20000000800 */
[----:B-1----:R-:W-:Y:S01]  /*f4e0*/  LOP3.LUT R16, R2, UR8, R245, 0x96, !PT ;  /* 0x0000000802107c12 */ /* 0x002fe2000f8e96f5 */
[----:B------:R-:W-:Y:S01]  /*f4f0*/  IMAD.WIDE.U32 R2, R3, -0x2daee0ad, RZ ;  /* 0xd2511f5303027825 */ /* 0x000fe200078e00ff */
[----:B--2---:R-:W-:-:S03]  /*f500*/  LOP3.LUT R5, R18, UR24, R45, 0x96, !PT ;  /* 0x0000001812057c12 */ /* 0x004fc6000f8e962d */
[----:B------:R-:W-:Y:S02]  /*f510*/  IMAD.WIDE.U32 R18, R16, -0x2daee0ad, RZ ;  /* 0xd2511f5310127825 */ /* 0x000fe400078e00ff */
[----:B------:R1:W-:Y:S02]  /*f520*/  MUFU.EX2 R155, R6 ;  /* 0x00000006009b7308 */ /* 0x0003e40000000800 */
[----:B------:R-:W-:-:S04]  /*f530*/  IMAD.WIDE.U32 R16, R7, -0x2daee0ad, RZ ;  /* 0xd2511f5307107825 */ /* 0x000fc800078e00ff */
[----:B------:R-:W-:Y:S01]  /*f540*/  IMAD.WIDE.U32 R94, R5, -0x2daee0ad, RZ ;  /* 0xd2511f53055e7825 */ /* 0x000fe200078e00ff */
[----:B------:R-:W-:-:S04]  /*f550*/  LOP3.LUT R5, R2, UR11, R19, 0x96, !PT ;  /* 0x0000000b02057c12 */ /* 0x000fc8000f8e9613 */
[----:B------:R-:W-:Y:S02]  /*f560*/  LOP3.LUT R2, R16, UR9, R95, 0x96, !PT ;  /* 0x0000000910027c12 */ /* 0x000fe4000f8e965f */
[----:B-1----:R-:W-:Y:S02]  /*f570*/  LOP3.LUT R6, R228, UR12, R3, 0x96, !PT ;  /* 0x0000000ce4067c12 */ /* 0x002fe4000f8e9603 */
[----:B------:R-:W-:Y:S01]  /*f580*/  LOP3.LUT R3, R4, UR10, R17, 0x96, !PT ;  /* 0x0000000a04037c12 */ /* 0x000fe2000f8e9611 */
[----:B------:R-:W-:Y:S01]  /*f590*/  FFMA.FTZ R4, R145, UR6, -R12 ;  /* 0x0000000691047c23 */ /* 0x000fe2000801080c */
[----:B------:R-:W-:-:S03]  /*f5a0*/  IMAD.WIDE.U32 R92, R5, -0x326172a9, RZ ;  /* 0xcd9e8d57055c7825 */ /* 0x000fc600078e00ff */
[----:B------:R1:W2:Y:S01]  /*f5b0*/  MUFU.EX2 R154, R4 ;  /* 0x00000004009a7308 */ /* 0x0002a20000000800 */
[----:B------:R-:W-:-:S04]  /*f5c0*/  IMAD.WIDE.U32 R38, R3, -0x326172a9, RZ ;  /* 0xcd9e8d5703267825 */ /* 0x000fc800078e00ff */
[----:B------:R-:W-:Y:S01]  /*f5d0*/  FFMA.FTZ R3, R160, UR6, -R13 ;  /* 0x00000006a0037c23 */ /* 0x000fe2000801080d */
[----:B------:R-:W-:-:S03]  /*f5e0*/  IMAD.WIDE.U32 R6, R6, -0x326172a9, RZ ;  /* 0xcd9e8d5706067825 */ /* 0x000fc600078e00ff */
[----:B------:R-:W-:Y:S01]  /*f5f0*/  MUFU.EX2 R151, R3 ;  /* 0x0000000300977308 */ /* 0x000fe20000000800 */
[----:B------:R-:W-:Y:S01]  /*f600*/  LOP3.LUT R19, R6, UR24, R93, 0x96, !PT ;  /* 0x0000001806137c12 */ /* 0x000fe2000f8e965d */
[----:B-1----:R-:W-:-:S04]  /*f610*/  IMAD.WIDE.U32 R4, R2, -0x326172a9, RZ ;  /* 0xcd9e8d5702047825 */ /* 0x002fc800078e00ff */
[----:B------:R-:W-:-:S04]  /*f620*/  FFMA.FTZ R2, R159, UR6, -R13 ;  /* 0x000000069f027c23 */ /* 0x000fc8000801080d */
[----:B------:R1:W3:Y:S01]  /*f630*/  MUFU.EX2 R153, R2 ;  /* 0x0000000200997308 */ /* 0x0002e20000000800 */
[----:B------:R-:W-:Y:S01]  /*f640*/  IMAD.MOV.U32 R6, RZ, RZ, R4 ;  /* 0x000000ffff067224 */ /* 0x000fe200078e0004 */
[----:B------:R-:W-:Y:S02]  /*f650*/  LOP3.LUT R32, R244, UR25, R7, 0x96, !PT ;  /* 0x00000019f4207c12 */ /* 0x000fe4000f8e9607 */
[C---:B------:R-:W-:Y:S02]  /*f660*/  PRMT R17, R4.reuse, 0x7771, RZ ;  /* 0x0000777104117816 */ /* 0x040fe400000000ff */
[C---:B------:R-:W-:Y:S02]  /*f670*/  PRMT R16, R4.reuse, 0x7773, RZ ;  /* 0x0000777304107816 */ /* 0x040fe400000000ff */
[----:B------:R-:W-:Y:S02]  /*f680*/  PRMT R7, R4, 0x7772, RZ ;  /* 0x0000777204077816 */ /* 0x000fe400000000ff */
[----:B------:R-:W-:-:S02]  /*f690*/  LOP3.LUT R6, R6, 0xff, RZ, 0xc0, !PT ;  /* 0x000000ff06067812 */ /* 0x000fc400078ec0ff */
[----:B-1----:R-:W-:-:S04]  /*f6a0*/  LOP3.LUT R2, R38, UR22, R5, 0x96, !PT ;  /* 0x0000001626027c12 */ /* 0x002fc8000f8e9605 */
[C---:B------:R-:W-:Y:S02]  /*f6b0*/  LOP3.LUT R3, R2.reuse, 0xffff, RZ, 0xc0, !PT ;  /* 0x0000ffff02037812 */ /* 0x040fe400078ec0ff */
[----:B------:R-:W-:Y:S02]  /*f6c0*/  LOP3.LUT R4, R2, 0xff, RZ, 0xc0, !PT ;  /* 0x000000ff02047812 */ /* 0x000fe400078ec0ff */
[----:B------:R-:W-:Y:S01]  /*f6d0*/  SHF.R.U32.HI R3, RZ, 0x8, R3 ;  /* 0x00000008ff037819 */ /* 0x000fe20000011603 */
[----:B------:R-:W-:Y:S01]  /*f6e0*/  FFMA.FTZ R5, R162, UR6, -R13 ;  /* 0x00000006a2057c23 */ /* 0x000fe2000801080d */
[----:B------:R-:W-:Y:S02]  /*f6f0*/  PRMT R6, R6, 0x5410, R17 ;  /* 0x0000541006067816 */ /* 0x000fe40000000011 */
[--C-:B------:R-:W-:Y:S02]  /*f700*/  PRMT R17, R4, 0x5410, R3.reuse ;  /* 0x0000541004117816 */ /* 0x100fe40000000003 */
[----:B------:R-:W-:-:S02]  /*f710*/  PRMT R3, R2, 0x7632, R3 ;  /* 0x0000763202037816 */ /* 0x000fc40000000003 */
[----:B------:R-:W-:Y:S01]  /*f720*/  PRMT R7, R7, 0x5410, R16 ;  /* 0x0000541007077816 */ /* 0x000fe20000000010 */
[----:B------:R1:W-:Y:S01]  /*f730*/  MUFU.EX2 R150, R5 ;  /* 0x0000000500967308 */ /* 0x0003e20000000800 */
[----:B------:R-:W-:Y:S02]  /*f740*/  SHF.R.U32.HI R16, RZ, 0x18, R2 ;  /* 0x00000018ff107819 */ /* 0x000fe40000011602 */
[----:B------:R-:W-:Y:S01]  /*f750*/  HSET2.LE.AND R2, R6, R0, PT ;  /* 0x0000000006027233 */ /* 0x000fe20003803000 */
[----:B------:R-:W-:Y:S01]  /*f760*/  FFMA.FTZ R6, R164, UR6, -R15 ;  /* 0x00000006a4067c23 */ /* 0x000fe2000801080f */
[----:B------:R-:W-:Y:S01]  /*f770*/  LOP3.LUT R7, R7, 0xff00ff, RZ, 0xc0, !PT ;  /* 0x00ff00ff07077812 */ /* 0x000fe200078ec0ff */
[----:B------:R-:W-:Y:S02]  /*f780*/  FFMA.FTZ R4, R163, UR6, -R13 ;  /* 0x00000006a3047c23 */ /* 0x000fe4000801080d */
[----:B------:R4:W-:Y:S01]  /*f790*/  MUFU.EX2 R148, R6 ;  /* 0x0000000600947308 */ /* 0x0009e20000000800 */
[----:B-1----:R-:W-:-:S02]  /*f7a0*/  LOP3.LUT R5, R3, 0xff, RZ, 0xc0, !PT ;  /* 0x000000ff03057812 */ /* 0x002fc400078ec0ff */
[----:B--2---:R-:W-:-:S05]  /*f7b0*/  F2FP.F16.F32.PACK_AB R3, R154, R155 ;  /* 0x0000009b9a03723e */ /* 0x004fca00000000ff */
[----:B------:R3:W1:Y:S01]  /*f7c0*/  MUFU.EX2 R149, R4 ;  /* 0x0000000400957308 */ /* 0x0006620000000800 */
[--C-:B------:R-:W-:Y:S02]  /*f7d0*/  HSET2.LE.AND R7, R7, R0.reuse, PT ;  /* 0x0000000007077233 */ /* 0x100fe40003803000 */
[----:B----4-:R-:W-:Y:S01]  /*f7e0*/  LOP3.LUT R6, R3, R2, RZ, 0xc0, !PT ;  /* 0x0000000203067212 */ /* 0x010fe200078ec0ff */
[----:B------:R-:W-:Y:S01]  /*f7f0*/  FFMA.FTZ R3, R165, UR6, -R15 ;  /* 0x00000006a5037c23 */ /* 0x000fe2000801080f */
[----:B------:R-:W-:-:S03]  /*f800*/  HSET2.LE.AND R2, R17, R0, PT ;  /* 0x0000000011027233 */ /* 0x000fc60003803000 */
[----:B------:R2:W-:Y:S01]  /*f810*/  MUFU.EX2 R146, R3 ;  /* 0x0000000300927308 */ /* 0x0005e20000000800 */
[----:B------:R-:W-:Y:S01]  /*f820*/  HMMA.16816.F32 R52, R8, R40, R52 ;  /* 0x000000280834723c */ /* 0x000fe20000001834 */
[----:B---3--:R-:W-:-:S07]  /*f830*/  F2FP.F16.F32.PACK_AB R4, R151, R153 ;  /* 0x000000999704723e */ /* 0x008fce00000000ff */
[----:B------:R-:W-:Y:S01]  /*f840*/  HMMA.16816.F32 R64, R8, R42, R64 ;  /* 0x0000002a0840723c */ /* 0x000fe20000001840 */
[----:B------:R-:W-:Y:S02]  /*f850*/  LOP3.LUT R7, R4, R7, RZ, 0xc0, !PT ;  /* 0x0000000704077212 */ /* 0x000fe400078ec0ff */
[----:B--2---:R-:W-:-:S05]  /*f860*/  F2FP.F16.F32.PACK_AB R3, R156, R182 ;  /* 0x000000b69c03723e */ /* 0x004fca00000000ff */
[----:B------:R-:W-:Y:S01]  /*f870*/  HMMA.16816.F32 R88, R8, R24, R56 ;  /* 0x000000180858723c */ /* 0x000fe20000001838 */
[----:B------:R-:W-:Y:S01]  /*f880*/  LOP3.LUT R4, R3, R2, RZ, 0xc0, !PT ;  /* 0x0000000203047212 */ /* 0x000fe200078ec0ff */
[----:B------:R-:W-:-:S06]  /*f890*/  FFMA.FTZ R2, R167, UR6, -R15 ;  /* 0x00000006a7027c23 */ /* 0x000fcc000801080f */
[----:B------:R-:W-:Y:S01]  /*f8a0*/  HMMA.16816.F32 R40, R8, R48, R124 ;  /* 0x000000300828723c */ /* 0x000fe2000000187c */
[----:B------:R2:W-:Y:S01]  /*f8b0*/  MUFU.EX2 R144, R2 ;  /* 0x0000000200907308 */ /* 0x0005e20000000800 */
[----:B------:R-:W-:-:S06]  /*f8c0*/  FFMA.FTZ R3, R143, UR6, -R14 ;  /* 0x000000068f037c23 */ /* 0x000fcc000801080e */
[C---:B------:R-:W-:Y:S08]  /*f8d0*/  HMMA.16816.F32 R76, R8.reuse, R26, R76 ;  /* 0x0000001a084c723c */ /* 0x040ff0000000184c */
[C---:B------:R-:W-:Y:S08]  /*f8e0*/  HMMA.16816.F32 R60, R8.reuse, R28, R60 ;  /* 0x0000001c083c723c */ /* 0x040ff0000000183c */
[C---:B------:R-:W-:Y:S08]  /*f8f0*/  HMMA.16816.F32 R56, R8.reuse, R30, R104 ;  /* 0x0000001e0838723c */ /* 0x040ff00000001868 */
[----:B------:R-:W-:Y:S01]  /*f900*/  HMMA.16816.F32 R48, R8, R50, R136 ;  /* 0x000000320830723c */ /* 0x000fe20000001888 */
[----:B------:R-:W-:Y:S01]  /*f910*/  IMAD.WIDE.U32 R8, R32, -0x2daee0ad, RZ ;  /* 0xd2511f5320087825 */ /* 0x000fe200078e00ff */
[----:B------:R-:W-:Y:S01]  /*f920*/  PRMT R5, R5, 0x5410, R16 ;  /* 0x0000541005057816 */ /* 0x000fe20000000010 */
[----:B------:R3:W-:Y:S01]  /*f930*/  MUFU.EX2 R38, R3 ;  /* 0x0000000300267308 */ /* 0x0007e20000000800 */
[----:B------:R-:W4:Y:S01]  /*f940*/  LDSM.16.MT88.4 R28, [R192+0x7000] ;  /* 0x00700000c01c783b */ /* 0x000f220000004200 */
[----:B------:R-:W-:-:S04]  /*f950*/  IMAD.WIDE.U32 R136, R19, -0x2daee0ad, RZ ;  /* 0xd2511f5313887825 */ /* 0x000fc800078e00ff */
[----:B------:R-:W-:Y:S01]  /*f960*/  FFMA.FTZ R17, R166, UR6, -R15 ;  /* 0x00000006a6117c23 */ /* 0x000fe2000801080f */
[----:B------:R-:W5:Y:S01]  /*f970*/  LDSM.16.MT88.4 R24, [R193+0x7000] ;  /* 0x00700000c118783b */ /* 0x000f620000004200 */
[----:B--2---:R-:W-:Y:S02]  /*f980*/  LOP3.LUT R2, R8, UR9, R137, 0x96, !PT ;  /* 0x0000000908027c12 */ /* 0x004fe4000f8e9689 */
[----:B------:R-:W-:Y:S01]  /*f990*/  LOP3.LUT R8, R18, UR10, R9, 0x96, !PT ;  /* 0x0000000a12087c12 */ /* 0x000fe2000f8e9609 */
[----:B------:R-:W2:Y:S01]  /*f9a0*/  LDSM.16.MT88.4 R32, [R196+0x7000] ;  /* 0x00700000c420783b */ /* 0x000ea20000004200 */
[----:B------:R-:W-:Y:S02]  /*f9b0*/  HSET2.LE.AND R5, R5, R0, PT ;  /* 0x0000000005057233 */ /* 0x000fe40003803000 */
[----:B-1----:R-:W-:Y:S01]  /*f9c0*/  F2FP.F16.F32.PACK_AB R16, R149, R150 ;  /* 0x000000969510723e */ /* 0x002fe200000000ff */
[----:B------:R-:W-:Y:S01]  /*f9d0*/  LDSM.16.MT88.4 R104, [R197+0x7800] ;  /* 0x00780000c568783b */ /* 0x000fe20000004200 */
[----:B---3--:R-:W-:-:S04]  /*f9e0*/  IMAD.WIDE.U32 R2, R2, -0x326172a9, RZ ;  /* 0xcd9e8d5702027825 */ /* 0x008fc800078e00ff */
[----:B------:R-:W-:Y:S02]  /*f9f0*/  IMAD.MOV.U32 R9, RZ, RZ, R2 ;  /* 0x000000ffff097224 */ /* 0x000fe400078e0002 */
[----:B------:R-:W-:-:S04]  /*fa00*/  IMAD.WIDE.U32 R36, R8, -0x326172a9, RZ ;  /* 0xcd9e8d5708247825 */ /* 0x000fc800078e00ff */
[----:B------:R-:W-:Y:S01]  /*fa10*/  FFMA.FTZ R8, R152, UR6, -R14 ;  /* 0x0000000698087c23 */ /* 0x000fe2000801080e */
[----:B------:R-:W-:Y:S01]  /*fa20*/  LOP3.LUT R5, R16, R5, RZ, 0xc0, !PT ;  /* 0x0000000510057212 */ /* 0x000fe200078ec0ff */
[----:B------:R-:W1:Y:S01]  /*fa30*/  MUFU.EX2 R145, R17 ;  /* 0x0000001100917308 */ /* 0x000e620000000800 */
[----:B------:R-:W-:Y:S02]  /*fa40*/  PRMT R16, R2, 0x7771, RZ ;  /* 0x0000777102107816 */ /* 0x000fe400000000ff */
[----:B------:R-:W-:-:S05]  /*fa50*/  LOP3.LUT R9, R9, 0xff, RZ, 0xc0, !PT ;  /* 0x000000ff09097812 */ /* 0x000fca00078ec0ff */
[----:B------:R3:W-:Y:S01]  /*fa60*/  MUFU.EX2 R74, R8 ;  /* 0x00000008004a7308 */ /* 0x0007e20000000800 */
[----:B------:R-:W-:Y:S01]  /*fa70*/  PRMT R16, R9, 0x5410, R16 ;  /* 0x0000541009107816 */ /* 0x000fe20000000010 */
[--C-:B------:R-:W-:Y:S01]  /*fa80*/  FFMA.FTZ R9, R161, UR6, -R14.reuse ;  /* 0x00000006a1097c23 */ /* 0x100fe2000801080e */
[C---:B------:R-:W-:Y:S02]  /*fa90*/  PRMT R11, R2.reuse, 0x7773, RZ ;  /* 0x00007773020b7816 */ /* 0x040fe400000000ff */
[----:B------:R-:W-:Y:S02]  /*faa0*/  PRMT R10, R2, 0x7772, RZ ;  /* 0x00007772020a7816 */ /* 0x000fe400000000ff */
[----:B------:R-:W-:Y:S02]  /*fab0*/  LOP3.LUT R2, R36, UR22, R3, 0x96, !PT ;  /* 0x0000001624027c12 */ /* 0x000fe4000f8e9603 */
[----:B------:R4:W-:Y:S01]  /*fac0*/  MUFU.EX2 R36, R9 ;  /* 0x0000000900247308 */ /* 0x0009e20000000800 */
[----:B---3--:R-:W-:-:S07]  /*fad0*/  FFMA.FTZ R8, R75, UR6, -R14 ;  /* 0x000000064b087c23 */ /* 0x008fce000801080e */
[----:B------:R3:W5:Y:S01]  /*fae0*/  MUFU.EX2 R45, R8 ;  /* 0x00000008002d7308 */ /* 0x0007620000000800 */
[----:B------:R-:W-:Y:S02]  /*faf0*/  LOP3.LUT R3, R2, 0xffff, RZ, 0xc0, !PT ;  /* 0x0000ffff02037812 */ /* 0x000fe400078ec0ff */
[----:B------:R-:W-:Y:S02]  /*fb00*/  PRMT R17, R10, 0x5410, R11 ;  /* 0x000054100a117816 */ /* 0x000fe4000000000b */
[----:B------:R-:W-:Y:S02]  /*fb10*/  LOP3.LUT R10, R2, 0xff, RZ, 0xc0, !PT ;  /* 0x000000ff020a7812 */ /* 0x000fe400078ec0ff */
[----:B----4-:R-:W-:Y:S02]  /*fb20*/  SHF.R.U32.HI R9, RZ, 0x8, R3 ;  /* 0x00000008ff097819 */ /* 0x010fe40000011603 */
[----:B------:R-:W-:Y:S02]  /*fb30*/  SHF.R.U32.HI R11, RZ, 0x18, R2 ;  /* 0x00000018ff0b7819 */ /* 0x000fe40000011602 */
[----:B------:R-:W-:-:S02]  /*fb40*/  LOP3.LUT R17, R17, 0xff00ff, RZ, 0xc0, !PT ;  /* 0x00ff00ff11117812 */ /* 0x000fc400078ec0ff */
[----:B---3--:R-:W-:Y:S02]  /*fb50*/  PRMT R8, R2, 0x7632, R8 ;  /* 0x0000763202087816 */ /* 0x008fe40000000008 */
[----:B------:R-:W-:Y:S02]  /*fb60*/  HSET2.LE.AND R2, R16, R0, PT ;  /* 0x0000000010027233 */ /* 0x000fe40003803000 */
[----:B------:R-:W-:Y:S02]  /*fb70*/  LOP3.LUT R8, R8, 0xff, RZ, 0xc0, !PT ;  /* 0x000000ff08087812 */ /* 0x000fe400078ec0ff */
[----:B-1----:R-:W-:Y:S02]  /*fb80*/  F2FP.F16.F32.PACK_AB R3, R144, R145 ;  /* 0x000000919003723e */ /* 0x002fe400000000ff */
[----:B------:R-:W-:Y:S02]  /*fb90*/  PRMT R9, R10, 0x5410, R9 ;  /* 0x000054100a097816 */ /* 0x000fe40000000009 */
[----:B------:R-:W-:-:S02]  /*fba0*/  PRMT R11, R8, 0x5410, R11 ;  /* 0x00005410080b7816 */ /* 0x000fc4000000000b */
[----:B------:R-:W-:Y:S02]  /*fbb0*/  LOP3.LUT R10, R3, R2, RZ, 0xc0, !PT ;  /* 0x00000002030a7212 */ /* 0x000fe400078ec0ff */
[--C-:B------:R-:W-:Y:S02]  /*fbc0*/  HSET2.LE.AND R2, R17, R0.reuse, PT ;  /* 0x0000000011027233 */ /* 0x100fe40003803000 */
[--C-:B------:R-:W-:Y:S02]  /*fbd0*/  HSET2.LE.AND R8, R9, R0.reuse, PT ;  /* 0x0000000009087233 */ /* 0x100fe40003803000 */
[----:B-----5:R-:W-:Y:S02]  /*fbe0*/  F2FP.F16.F32.PACK_AB R3, R45, R74 ;  /* 0x0000004a2d03723e */ /* 0x020fe400000000ff */
[----:B------:R-:W-:Y:S02]  /*fbf0*/  F2FP.F16.F32.PACK_AB R9, R146, R148 ;  /* 0x000000949209723e */ /* 0x000fe400000000ff */
[----:B------:R-:W-:-:S02]  /*fc00*/  HSET2.LE.AND R16, R11, R0, PT ;  /* 0x000000000b107233 */ /* 0x000fc40003803000 */
[----:B------:R-:W-:Y:S02]  /*fc10*/  F2FP.F16.F32.PACK_AB R17, R36, R38 ;  /* 0x000000262411723e */ /* 0x000fe400000000ff */
[----:B------:R-:W-:Y:S01]  /*fc20*/  LOP3.LUT R11, R3, R2, RZ, 0xc0, !PT ;  /* 0x00000002030b7212 */ /* 0x000fe200078ec0ff */
[----:B------:R-:W-:Y:S01]  /*fc30*/  FFMA.FTZ R2, R174, UR6, -R12 ;  /* 0x00000006ae027c23 */ /* 0x000fe2000801080c */
[----:B------:R-:W-:Y:S02]  /*fc40*/  LOP3.LUT R8, R9, R8, RZ, 0xc0, !PT ;  /* 0x0000000809087212 */ /* 0x000fe400078ec0ff */
[----:B------:R-:W-:Y:S01]  /*fc50*/  LOP3.LUT R9, R17, R16, RZ, 0xc0, !PT ;  /* 0x0000001011097212 */ /* 0x000fe200078ec0ff */
[----:B------:R1:W-:Y:S01]  /*fc60*/  MUFU.EX2 R75, R2 ;  /* 0x00000002004b7308 */ /* 0x0003e20000000800 */
[----:B------:R-:W-:Y:S01]  /*fc70*/  HMMA.16816.F32 R84, R4, R30, R84 ;  /* 0x0000001e0454723c */ /* 0x000fe20000001854 */
[----:B------:R-:W-:-:S07]  /*fc80*/  LOP3.LUT R3, R44, UR23, R39, 0x96, !PT ;  /* 0x000000172c037c12 */ /* 0x000fce000f8e9627 */
[----:B------:R-:W-:Y:S01]  /*fc90*/  HMMA.16816.F32 R108, R8, R30, R76 ;  /* 0x0000001e086c723c */ /* 0x000fe2000000184c */
[----:B-1----:R-:W-:-:S04]  /*fca0*/  FFMA.FTZ R2, R175, UR6, -R12 ;  /* 0x00000006af027c23 */ /* 0x002fc8000801080c */
[----:B------:R1:W3:Y:S03]  /*fcb0*/  MUFU.EX2 R31, R2 ;  /* 0x00000002001f7308 */ /* 0x0002e60000000800 */
[-C--:B------:R-:W-:Y:S08]  /*fcc0*/  HMMA.16816.F32 R80, R4, R28.reuse, R80 ;  /* 0x0000001c0450723c */ /* 0x080ff00000001850 */
[----:B------:R-:W-:Y:S01]  /*fcd0*/  HMMA.16816.F32 R124, R8, R28, R88 ;  /* 0x0000001c087c723c */ /* 0x000fe20000001858 */
[----:B------:R-:W4:Y:S01]  /*fce0*/  LDSM.16.MT88.4 R88, [R192+0x7800] ;  /* 0x00780000c058783b */ /* 0x000f220000004200 */
[----:B-1----:R-:W-:-:S04]  /*fcf0*/  FFMA.FTZ R2, R168, UR6, -R12 ;  /* 0x00000006a8027c23 */ /* 0x002fc8000801080c */
[----:B------:R1:W-:Y:S02]  /*fd00*/  MUFU.EX2 R29, R2 ;  /* 0x00000002001d7308 */ /* 0x0003e40000000800 */
[C---:B------:R-:W-:Y:S08]  /*fd10*/  HMMA.16816.F32 R96, R4.reuse, R20, R96 ;  /* 0x000000140460723c */ /* 0x040ff00000001860 */
[----:B------:R-:W-:Y:S01]  /*fd20*/  HMMA.16816.F32 R100, R4, R22, R100 ;  /* 0x000000160464723c */ /* 0x000fe20000001864 */
[----:B-1----:R-:W-:-:S04]  /*fd30*/  FFMA.FTZ R2, R169, UR6, -R12 ;  /* 0x00000006a9027c23 */ /* 0x002fc8000801080c */
[----:B------:R1:W5:Y:S03]  /*fd40*/  MUFU.EX2 R28, R2 ;  /* 0x00000002001c7308 */ /* 0x0003660000000800 */
[C---:B------:R-:W-:Y:S08]  /*fd50*/  HMMA.16816.F32 R112, R4.reuse, R24, R112 ;  /* 0x000000180470723c */ /* 0x040ff00000001870 */
[----:B------:R-:W-:Y:S01]  /*fd60*/  HMMA.16816.F32 R116, R4, R26, R116 ;  /* 0x0000001a0474723c */ /* 0x000fe20000001874 */
[----:B-1----:R-:W-:-:S07]  /*fd70*/  IMAD.WIDE.U32 R2, R3, -0x2daee0ad, RZ ;  /* 0xd2511f5303027825 */ /* 0x002fce00078e00ff */
[----:B--2---:R-:W-:Y:S01]  /*fd80*/  HMMA.16816.F32 R128, R4, R32, R128 ;  /* 0x000000200480723c */ /* 0x004fe20000001880 */
[----:B------:R-:W-:-:S07]  /*fd90*/  LOP3.LUT R3, R94, UR7, R3, 0x96, !PT ;  /* 0x000000075e037c12 */ /* 0x000fce000f8e9603 */
[----:B------:R-:W-:Y:S01]  /*fda0*/  HMMA.16816.F32 R140, R4, R34, R132 ;  /* 0x00000022048c723c */ /* 0x000fe20000001884 */
[----:B------:R-:W-:-:S04]  /*fdb0*/  FFMA.FTZ R4, R178, UR6, -R13 ;  /* 0x00000006b2047c23 */ /* 0x000fc8000801080d */
[----:B------:R1:W-:Y:S01]  /*fdc0*/  MUFU.EX2 R30, R4 ;  /* 0x00000004001e7308 */ /* 0x0003e20000000800 */
[C---:B------:R-:W-:Y:S01]  /*fdd0*/  LOP3.LUT R17, R3.reuse, 0xff, RZ, 0xc0, !PT ;  /* 0x000000ff03117812 */ /* 0x040fe200078ec0ff */
[----:B------:R-:W-:Y:S01]  /*fde0*/  FFMA.FTZ R5, R176, UR6, -R13 ;  /* 0x00000006b0057c23 */ /* 0x000fe2000801080d */
[----:B------:R-:W-:Y:S02]  /*fdf0*/  PRMT R7, R3, 0x7632, R7 ;  /* 0x0000763203077816 */ /* 0x000fe40000000007 */
[----:B------:R-:W-:Y:S01]  /*fe00*/  SHF.R.U32.HI R6, RZ, 0x18, R3 ;  /* 0x00000018ff067819 */ /* 0x000fe20000011603 */
[----:B------:R-:W-:Y:S01]  /*fe10*/  IMAD.MOV.U32 R19, RZ, RZ, R2 ;  /* 0x000000ffff137224 */ /* 0x000fe200078e0002 */
[----:B------:R-:W-:Y:S01]  /*fe20*/  HMMA.16816.F32 R52, R8, R24, R52 ;  /* 0x000000180834723c */ /* 0x000fe20000001834 */
[C---:B------:R-:W-:Y:S01]  /*fe30*/  PRMT R16, R2.reuse, 0x7773, RZ ;  /* 0x0000777302107816 */ /* 0x040fe200000000ff */
[----:B------:R2:W4:Y:S01]  /*fe40*/  MUFU.EX2 R24, R5 ;  /* 0x0000000500187308 */ /* 0x0005220000000800 */
[----:B------:R-:W-:-:S02]  /*fe50*/  PRMT R12, R2, 0x7772, RZ ;  /* 0x00007772020c7816 */ /* 0x000fc400000000ff */
[----:B-1----:R-:W-:-:S04]  /*fe60*/  LOP3.LUT R4, R3, 0xffff, RZ, 0xc0, !PT ;  /* 0x0000ffff03047812 */ /* 0x002fc800078ec0ff */
[----:B------:R-:W-:Y:S02]  /*fe70*/  SHF.R.U32.HI R3, RZ, 0x8, R4 ;  /* 0x00000008ff037819 */ /* 0x000fe40000011604 */
[----:B------:R-:W-:Y:S02]  /*fe80*/  PRMT R18, R2, 0x7771, RZ ;  /* 0x0000777102127816 */ /* 0x000fe400000000ff */
[----:B------:R-:W-:Y:S01]  /*fe90*/  PRMT R2, R17, 0x5410, R3 ;  /* 0x0000541011027816 */ /* 0x000fe20000000003 */
[--C-:B------:R-:W-:Y:S01]  /*fea0*/  FFMA.FTZ R3, R171, UR6, -R13.reuse ;  /* 0x00000006ab037c23 */ /* 0x100fe2000801080d */
[----:B--2---:R-:W-:Y:S02]  /*feb0*/  LOP3.LUT R5, R7, 0xff, RZ, 0xc0, !PT ;  /* 0x000000ff07057812 */ /* 0x004fe400078ec0ff */
[----:B------:R-:W-:Y:S01]  /*fec0*/  LOP3.LUT R7, R19, 0xff, RZ, 0xc0, !PT ;  /* 0x000000ff13077812 */ /* 0x000fe200078ec0ff */
[----:B------:R-:W-:Y:S01]  /*fed0*/  HMMA.16816.F32 R56, R8, R22, R56 ;  /* 0x000000160838723c */ /* 0x000fe20000001838 */
[----:B------:R-:W-:Y:S01]  /*fee0*/  HSET2.LE.AND R2, R2, R0, PT ;  /* 0x0000000002027233 */ /* 0x000fe20003803000 */
[----:B------:R3:W-:Y:S01]  /*fef0*/  MUFU.EX2 R22, R3 ;  /* 0x0000000300167308 */ /* 0x0007e20000000800 */
[----:B------:R-:W-:Y:S01]  /*ff00*/  PRMT R7, R7, 0x5410, R18 ;  /* 0x0000541007077816 */ /* 0x000fe20000000012 */
[----:B------:R-:W-:-:S06]  /*ff10*/  FFMA.FTZ R4, R170, UR6, -R13 ;  /* 0x00000006aa047c23 */ /* 0x000fcc000801080d */
[----:B------:R1:W2:Y:S01]  /*ff20*/  MUFU.EX2 R23, R4 ;  /* 0x0000000400177308 */ /* 0x0002a20000000800 */
[----:B---3--:R-:W-:-:S04]  /*ff30*/  F2FP.F16.F32.PACK_AB R3, R31, R75 ;  /* 0x0000004b1f03723e */ /* 0x008fc800000000ff */
[----:B------:R-:W-:Y:S02]  /*ff40*/  LOP3.LUT R132, R3, R2, RZ, 0xc0, !PT ;  /* 0x0000000203847212 */ /* 0x000fe400078ec0ff */
[----:B------:R-:W-:Y:S02]  /*ff50*/  HSET2.LE.AND R2, R7, R0, PT ;  /* 0x0000000007027233 */ /* 0x000fe40003803000 */
[----:B-----5:R-:W-:Y:S02]  /*ff60*/  F2FP.F16.F32.PACK_AB R3, R28, R29 ;  /* 0x0000001d1c03723e */ /* 0x020fe400000000ff */
[----:B-1----:R-:W-:Y:S02]  /*ff70*/  PRMT R4, R5, 0x5410, R6 ;  /* 0x0000541005047816 */ /* 0x002fe40000000006 */
[----:B------:R-:W-:Y:S01]  /*ff80*/  LOP3.LUT R134, R3, R2, RZ, 0xc0, !PT ;  /* 0x0000000203867212 */ /* 0x000fe200078ec0ff */
[----:B------:R-:W-:Y:S01]  /*ff90*/  FFMA.FTZ R2, R180, UR6, -R15 ;  /* 0x00000006b4027c23 */ /* 0x000fe2000801080f */
[----:B----4-:R-:W-:-:S02]  /*ffa0*/  F2FP.F16.F32.PACK_AB R5, R24, R30 ;  /* 0x0000001e1805723e */ /* 0x010fc400000000ff */
[--C-:B------:R-:W-:Y:S01]  /*ffb0*/  HSET2.LE.AND R4, R4, R0.reuse, PT ;  /* 0x0000000004047233 */ /* 0x100fe20003803000 */
[C---:B------:R-:W-:Y:S01]  /*ffc0*/  HMMA.16816.F32 R60, R8.reuse, R20, R60 ;  /* 0x00000014083c723c */ /* 0x040fe2000000183c */
[----:B------:R-:W-:Y:S01]  /*ffd0*/  PRMT R12, R12, 0x5410, R16 ;  /* 0x000054100c0c7816 */ /* 0x000fe20000000010 */
[----:B------:R1:W-:Y:S01]  /*ffe0*/  MUFU.EX2 R20, R2 ;  /* 0x0000000200147308 */ /* 0x0003e20000000800 */
[----:B------:R-:W-:Y:S01]  /*fff0*/  FFMA.FTZ R3, R172, UR6, -R14 ;  /* 0x00000006ac037c23 */ /* 0x000fe2000801080e */
[----:B------:R-:W-:Y:S01]  /*10000*/  LOP3.LUT R133, R5, R4, RZ, 0xc0, !PT ;  /* 0x0000000405857212 */ /* 0x000fe200078ec0ff */
[--C-:B------:R-:W-:Y:S01]  /*10010*/  FFMA.FTZ R5, R184, UR6, -R15.reuse ;  /* 0x00000006b8057c23 */ /* 0x100fe2000801080f */
[----:B------:R-:W-:Y:S01]  /*10020*/  LOP3.LUT R4, R12, 0xff00ff, RZ, 0xc0, !PT ;  /* 0x00ff00ff0c047812 */ /* 0x000fe200078ec0ff */
[--C-:B------:R-:W-:Y:S01]  /*10030*/  FFMA.FTZ R6, R181, UR6, -R15.reuse ;  /* 0x00000006b5067c23 */ /* 0x100fe2000801080f */
[----:B------:R-:W-:Y:S01]  /*10040*/  HMMA.16816.F32 R64, R8, R26, R64 ;  /* 0x0000001a0840723c */ /* 0x000fe20000001840 */
[----:B------:R-:W3:Y:S01]  /*10050*/  LDSM.16.MT88.4 R16, [R196+0x7800] ;  /* 0x00780000c410783b */ /* 0x000ee20000004200 */
[----:B------:R2:W-:Y:S01]  /*10060*/  MUFU.EX2 R25, R5 ;  /* 0x0000000500197308 */ /* 0x0005e20000000800 */
[----:B------:R-:W-:Y:S01]  /*10070*/  HSET2.LE.AND R4, R4, R0, PT ;  /* 0x0000000004047233 */ /* 0x000fe20003803000 */
[----:B-1----:R-:W-:-:S06]  /*10080*/  FFMA.FTZ R2, R179, UR6, -R15 ;  /* 0x00000006b3027c23 */ /* 0x002fcc000801080f */
[----:B------:R1:W4:Y:S01]  /*10090*/  MUFU.EX2 R21, R2 ;  /* 0x0000000200157308 */ /* 0x0003220000000800 */
[----:B--2---:R-:W-:-:S07]  /*100a0*/  F2FP.F16.F32.PACK_AB R5, R22, R23 ;  /* 0x000000171605723e */ /* 0x004fce00000000ff */
[----:B------:R2:W-:Y:S01]  /*100b0*/  MUFU.EX2 R12, R3 ;  /* 0x00000003000c7308 */ /* 0x0005e20000000800 */
[----:B------:R-:W-:Y:S02]  /*100c0*/  LOP3.LUT R135, R5, R4, RZ, 0xc0, !PT ;  /* 0x0000000405877212 */ /* 0x000fe400078ec0ff */
[----:B-1----:R-:W-:Y:S01]  /*100d0*/  LOP3.LUT R2, R92, UR23, R37, 0x96, !PT ;  /* 0x000000175c027c12 */ /* 0x002fe2000f8e9625 */
[----:B------:R-:W-:-:S04]  /*100e0*/  FFMA.FTZ R4, R147, UR6, -R14 ;  /* 0x0000000693047c23 */ /* 0x000fc8000801080e */
[----:B------:R1:W-:Y:S01]  /*100f0*/  MUFU.EX2 R26, R6 ;  /* 0x00000006001a7308 */ /* 0x0003e20000000800 */
[----:B--2---:R-:W-:-:S07]  /*10100*/  IMAD.WIDE.U32 R2, R2, -0x2daee0ad, RZ ;  /* 0xd2511f5302027825 */ /* 0x004fce00078e00ff */
[----:B------:R2:W-:Y:S01]  /*10110*/  MUFU.EX2 R15, R4 ;  /* 0x00000004000f7308 */ /* 0x0005e20000000800 */
[C---:B------:R-:W-:Y:S02]  /*10120*/  PRMT R5, R2.reuse, 0x7772, RZ ;  /* 0x0000777202057816 */ /* 0x040fe400000000ff */
[----:B-1----:R-:W-:Y:S01]  /*10130*/  PRMT R6, R2, 0x7773, RZ ;  /* 0x0000777302067816 */ /* 0x002fe200000000ff */
[----:B------:R-:W-:Y:S01]  /*10140*/  IMAD.MOV.U32 R7, RZ, RZ, R2 ;  /* 0x000000ffff077224 */ /* 0x000fe200078e0002 */
[----:B------:R-:W-:Y:S02]  /*10150*/  LOP3.LUT R3, R136, UR7, R3, 0x96, !PT ;  /* 0x0000000788037c12 */ /* 0x000fe4000f8e9603 */
[----:B------:R-:W-:Y:S01]  /*10160*/  PRMT R6, R5, 0x5410, R6 ;  /* 0x0000541005067816 */ /* 0x000fe20000000006 */
[--C-:B------:R-:W-:Y:S01]  /*10170*/  FFMA.FTZ R5, R177, UR6, -R14.reuse ;  /* 0x00000006b1057c23 */ /* 0x100fe2000801080e */
[----:B--2---:R-:W-:Y:S01]  /*10180*/  FFMA.FTZ R4, R173, UR6, -R14 ;  /* 0x00000006ad047c23 */ /* 0x004fe2000801080e */
[C---:B------:R-:W-:Y:S03]  /*10190*/  HMMA.16816.F32 R40, R8.reuse, R32, R40 ;  /* 0x000000200828723c */ /* 0x040fe60000001828 */
[----:B------:R1:W2:Y:S05]  /*101a0*/  MUFU.EX2 R13, R4 ;  /* 0x00000004000d7308 */ /* 0x0002aa0000000800 */
[----:B------:R-:W-:Y:S01]  /*101b0*/  HMMA.16816.F32 R48, R8, R34, R48 ;  /* 0x000000220830723c */ /* 0x000fe20000001830 */
[----:B------:R-:W-:-:S02]  /*101c0*/  PRMT R10, R2, 0x7771, RZ ;  /* 0x00007771020a7816 */ /* 0x000fc400000000ff */
[----:B------:R5:W3:Y:S01]  /*101d0*/  MUFU.EX2 R11, R5 ;  /* 0x00000005000b7308 */ /* 0x000ae20000000800 */
[----:B------:R-:W-:Y:S02]  /*101e0*/  LOP3.LUT R2, R3, 0xffff, RZ, 0xc0, !PT ;  /* 0x0000ffff03027812 */ /* 0x000fe400078ec0ff */
[----:B------:R-:W-:Y:S02]  /*101f0*/  LOP3.LUT R9, R7, 0xff, RZ, 0xc0, !PT ;  /* 0x000000ff07097812 */ /* 0x000fe400078ec0ff */
[C---:B------:R-:W-:Y:S02]  /*10200*/  LOP3.LUT R8, R3.reuse, 0xff, RZ, 0xc0, !PT ;  /* 0x000000ff03087812 */ /* 0x040fe400078ec0ff */
[----:B-1----:R-:W-:Y:S02]  /*10210*/  PRMT R4, R3, 0x7632, R4 ;  /* 0x0000763203047816 */ /* 0x002fe40000000004 */
[----:B------:R-:W-:Y:S02]  /*10220*/  SHF.R.U32.HI R7, RZ, 0x18, R3 ;  /* 0x00000018ff077819 */ /* 0x000fe40000011603 */
[----:B------:R-:W-:-:S02]  /*10230*/  LOP3.LUT R4, R4, 0xff, RZ, 0xc0, !PT ;  /* 0x000000ff04047812 */ /* 0x000fc400078ec0ff */
[----:B------:R-:W-:Y:S02]  /*10240*/  LOP3.LUT R3, R6, 0xff00ff, RZ, 0xc0, !PT ;  /* 0x00ff00ff06037812 */ /* 0x000fe400078ec0ff */
[----:B-----5:R-:W-:Y:S02]  /*10250*/  SHF.R.U32.HI R5, RZ, 0x8, R2 ;  /* 0x00000008ff057819 */ /* 0x020fe40000011602 */
[----:B------:R-:W-:Y:S02]  /*10260*/  PRMT R2, R9, 0x5410, R10 ;  /* 0x0000541009027816 */ /* 0x000fe4000000000a */
[----:B------:R-:W-:Y:S02]  /*10270*/  PRMT R6, R8, 0x5410, R5 ;  /* 0x0000541008067816 */ /* 0x000fe40000000005 */
[----:B------:R-:W-:Y:S02]  /*10280*/  PRMT R7, R4, 0x5410, R7 ;  /* 0x0000541004077816 */ /* 0x000fe40000000007 */
[----:B------:R-:W-:-:S02]  /*10290*/  HSET2.LE.AND R2, R2, R0, PT ;  /* 0x0000000002027233 */ /* 0x000fc40003803000 */
[--C-:B------:R-:W-:Y:S02]  /*102a0*/  HSET2.LE.AND R4, R3, R0.reuse, PT ;  /* 0x0000000003047233 */ /* 0x100fe40003803000 */
[----:B----4-:R-:W-:Y:S02]  /*102b0*/  F2FP.F16.F32.PACK_AB R3, R21, R20 ;  /* 0x000000141503723e */ /* 0x010fe400000000ff */
[--C-:B------:R-:W-:Y:S02]  /*102c0*/  HSET2.LE.AND R6, R6, R0.reuse, PT ;  /* 0x0000000006067233 */ /* 0x100fe40003803000 */
[----:B------:R-:W-:Y:S02]  /*102d0*/  HSET2.LE.AND R7, R7, R0, PT ;  /* 0x0000000007077233 */ /* 0x000fe40003803000 */
[----:B--2---:R-:W-:Y:S02]  /*102e0*/  F2FP.F16.F32.PACK_AB R0, R13, R15 ;  /* 0x0000000f0d00723e */ /* 0x004fe400000000ff */
[----:B------:R-:W-:-:S02]  /*102f0*/  LOP3.LUT R138, R3, R2, RZ, 0xc0, !PT ;  /* 0x00000002038a7212 */ /* 0x000fc400078ec0ff */
[----:B---3--:R-:W-:Y:S02]  /*10300*/  F2FP.F16.F32.PACK_AB R2, R11, R12 ;  /* 0x0000000c0b02723e */ /* 0x008fe400000000ff */
[----:B------:R-:W-:Y:S01]  /*10310*/  LOP3.LUT R139, R0, R4, RZ, 0xc0, !PT ;  /* 0x00000004008b7212 */ /* 0x000fe200078ec0ff */
[----:B------:R-:W-:Y:S01]  /*10320*/  FFMA.FTZ R4, R249, R47, R239 ;  /* 0x0000002ff9047223 */ /* 0x000fe200000100ef */
[----:B------:R-:W-:Y:S01]  /*10330*/  F2FP.F16.F32.PACK_AB R5, R25, R26 ;  /* 0x0000001a1905723e */ /* 0x000fe200000000ff */
[----:B------:R-:W-:Y:S01]  /*10340*/  FFMA.FTZ R3, R248, R46, R223 ;  /* 0x0000002ef8037223 */ /* 0x000fe200000100df */
        /* <DEDUP_REMOVED lines=70> */
[----:B------:R-:W-:Y:S08]  /*107b0*/  HMMA.16816.F32 R84, R132, R90, R84 ;  /* 0x0000005a8454723c */ /* 0x000ff00000001854 */
[C---:B------:R-:W-:Y:S08]  /*107c0*/  HMMA.16816.F32 R76, R136.reuse, R88, R124 ;  /* 0x00000058884c723c */ /* 0x040ff0000000187c */
[----:B------:R-:W-:Y:S08]  /*107d0*/  HMMA.16816.F32 R88, R136, R90, R108 ;  /* 0x0000005a8858723c */ /* 0x000ff0000000186c */
[C---:B------:R-:W-:Y:S08]  /*107e0*/  HMMA.16816.F32 R96, R132.reuse, R104, R96 ;  /* 0x000000688460723c */ /* 0x040ff00000001860 */
[C---:B------:R-:W-:Y:S08]  /*107f0*/  HMMA.16816.F32 R100, R132.reuse, R106, R100 ;  /* 0x0000006a8464723c */ /* 0x040ff00000001864 */
[C---:B------:R-:W-:Y:S08]  /*10800*/  HMMA.16816.F32 R112, R132.reuse, R120, R112 ;  /* 0x000000788470723c */ /* 0x040ff00000001870 */
[----:B------:R-:W-:Y:S08]  /*10810*/  HMMA.16816.F32 R116, R132, R122, R116 ;  /* 0x0000007a8474723c */ /* 0x000ff00000001874 */
[C---:B------:R-:W-:Y:S08]  /*10820*/  HMMA.16816.F32 R92, R136.reuse, R104, R60 ;  /* 0x00000068885c723c */ /* 0x040ff0000000183c */
[----:B------:R-:W-:Y:S08]  /*10830*/  HMMA.16816.F32 R108, R136, R120, R52 ;  /* 0x00000078886c723c */ /* 0x000ff00000001834 */
[----:B------:R-:W-:Y:S08]  /*10840*/  HMMA.16816.F32 R128, R132, R16, R128 ;  /* 0x000000108480723c */ /* 0x000ff00000001880 */
[C---:B------:R-:W-:Y:S08]  /*10850*/  HMMA.16816.F32 R104, R136.reuse, R106, R56 ;  /* 0x0000006a8868723c */ /* 0x040ff00000001838 */
[C---:B------:R-:W-:Y:S08]  /*10860*/  HMMA.16816.F32 R120, R136.reuse, R122, R64 ;  /* 0x0000007a8878723c */ /* 0x040ff00000001840 */
[----:B------:R-:W-:Y:S08]  /*10870*/  HMMA.16816.F32 R124, R136, R16, R40 ;  /* 0x00000010887c723c */ /* 0x000ff00000001828 */
[----:B------:R-:W-:Y:S01]  /*10880*/  HMMA.16816.F32 R132, R132, R18, R140 ;  /* 0x000000128484723c */ /* 0x000fe2000000188c */
[----:B------:R-:W-:-:S07]  /*10890*/  IMAD.MOV.U32 R140, RZ, RZ, R240 ;  /* 0x000000ffff8c7224 */ /* 0x000fce00078e00f0 */
[----:B------:R-:W-:Y:S01]  /*108a0*/  HMMA.16816.F32 R136, R136, R18, R48 ;  /* 0x000000128888723c */ /* 0x000fe20000001830 */
[----:B------:R-:W-:-:S04]  /*108b0*/  NOP ;  /* 0x0000000000007918 */ /* 0x000fc80000000000 */
[----:B-1----:R-:W-:-:S15]  /*108c0*/  @P1 BRA `(.L_x_2069) ;  /* 0x0000000000041947 */ /* 0x002fde0003800000 */
.L_x_2066:
[----:B------:R-:W-:-:S07]  /*108d0*/  IADD3 R212, PT, PT, R140, -0x1, RZ ;  /* 0xffffffff8cd47810 */ /* 0x000fce0007ffe0ff */
.L_x_2069:
[----:B------:R-:W2:Y:S02]  /*108e0*/  LDL R0, [R1+0x4c] ;  /* 0x00004c0001007983 */ /* 0x000ea40000100800 */
[----:B--2---:R-:W-:-:S13]  /*108f0*/  ISETP.GE.AND P0, PT, R212, R0, PT ;  /* 0x00000000d400720c */ /* 0x004fda0003f06270 */
[----:B------:R-:W-:Y:S05]  /*10900*/  @!P0 BRA `(.L_x_2070) ;  /* 0x0000004c00088947 */ /* 0x000fea0003800000 */
[----:B------:R-:W2:Y:S04]  /*10910*/  LDL.64 R6, [R1+0x20] ;  /* 0x0000200001067983 */ /* 0x000ea80000100a00 */
[----:B------:R-:W3:Y:S01]  /*10920*/  LDL.64 R4, [R1+0x18] ;  /* 0x0000180001047983 */ /* 0x000ee20000100a00 */
[C-C-:B------:R-:W-:Y:S01]  /*10930*/  SHF.L.U64.HI R2, R214.reuse, 0x5, R215.reuse ;  /* 0x00000005d6027819 */ /* 0x140fe200000102d7 */
[----:B------:R-:W-:Y:S01]  /*10940*/  IMAD.SHL.U32 R0, R214, 0x20, RZ ;  /* 0x00000020d6007824 */ /* 0x000fe200078e00ff */
[----:B------:R-:W1:Y:S01]  /*10950*/  LDCU UR13, c[0x0][0x4f8] ;  /* 0x00009f00ff0d77ac */ /* 0x000e620008000800 */
[----:B------:R-:W-:Y:S01]  /*10960*/  LOP3.LUT R245, R242, UR4, RZ, 0x3c, !PT ;  /* 0x00000004f2f57c12 */ /* 0x000fe2000f8e3cff */
[C---:B------:R-:W-:Y:S01]  /*10970*/  IMAD.SHL.U32 R242, R214.reuse, 0x10, RZ ;  /* 0x00000010d6f27824 */ /* 0x040fe200078e00ff */
[----:B------:R4:W-:Y:S01]  /*10980*/  STL [R1+0x28], R2 ;  /* 0x0000280201007387 */ /* 0x0009e20000100800 */
[----:B------:R-:W-:Y:S01]  /*10990*/  SHF.L.U64.HI R243, R214, 0x4, R215 ;  /* 0x00000004d6f37819 */ /* 0x000fe200000102d7 */
[----:B------:R-:W-:Y:S01]  /*109a0*/  IMAD.MOV.U32 R74, RZ, RZ, R70 ;  /* 0x000000ffff4a7224 */ /* 0x000fe200078e0046 */
[----:B------:R-:W-:Y:S01]  /*109b0*/  MOV R69, R71 ;  /* 0x0000004700457202 */ /* 0x000fe20000000f00 */
[----:B------:R4:W-:Y:S01]  /*109c0*/  STL [R1+0x2c], R0 ;  /* 0x00002c0001007387 */ /* 0x0009e20000100800 */
[----:B------:R-:W-:Y:S01]  /*109d0*/  IMAD.MOV.U32 R68, RZ, RZ, R72 ;  /* 0x000000ffff447224 */ /* 0x000fe200078e0048 */
[C---:B------:R-:W-:Y:S01]  /*109e0*/  IADD3 R210, PT, PT, R204.reuse, 0x8, RZ ;  /* 0x00000008ccd27810 */ /* 0x040fe20007ffe0ff */
[----:B------:R-:W-:Y:S01]  /*109f0*/  IMAD.MOV.U32 R3, RZ, RZ, R73 ;  /* 0x000000ffff037224 */ /* 0x000fe200078e0049 */
[C---:B------:R-:W-:Y:S01]  /*10a00*/  IADD3 R211, PT, PT, R204.reuse, 0x48, RZ ;  /* 0x00000048ccd37810 */ /* 0x040fe20007ffe0ff */
[----:B------:R-:W-:Y:S01]  /*10a10*/  VIADD R209, R204, 0x40 ;  /* 0x00000040ccd17836 */ /* 0x000fe20000000000 */
[----:B------:R-:W-:Y:S01]  /*10a20*/  LOP3.LUT R237, R246, UR4, RZ, 0x3c, !PT ;  /* 0x00000004f6ed7c12 */ /* 0x000fe2000f8e3cff */
[----:B------:R-:W2:Y:S01]  /*10a30*/  LDCU UR4, c[0x0][0x45c] ;  /* 0x00008b80ff0477ac */ /* 0x000ea20008000800 */
[----:B------:R-:W2:Y:S01]  /*10a40*/  LDCU.64 UR6, c[0x0][0x3c0] ;  /* 0x00007800ff0677ac */ /* 0x000ea20008000a00 */
[----:B-1----:R-:W-:Y:S01]  /*10a50*/  ULOP3.LUT UR13, UR13, 0xff, URZ, 0xc0, !UPT ;  /* 0x000000ff0d0d7892 */ /* 0x002fe2000f8ec0ff */
[----:B--2---:R-:W-:-:S02]  /*10a60*/  LOP3.LUT R236, R7, UR8, RZ, 0x3c, !PT ;  /* 0x0000000807ec7c12 */ /* 0x004fc4000f8e3cff */
[----:B---3--:R-:W-:Y:S01]  /*10a70*/  LOP3.LUT R244, R5, UR8, RZ, 0x3c, !PT ;  /* 0x0000000805f47c12 */ /* 0x008fe2000f8e3cff */
[----:B----4-:R-:W-:Y:S08]  /*10a80*/  BRA `(.L_x_2071) ;  /* 0x0000000000747947 */ /* 0x010ff00003800000 */
.L_x_2073:
[----:B------:R-:W1:Y:S01]  /*10a90*/  LDC.64 R8, c[0x0][0x3b8] ;  /* 0x0000ee00ff087b82 */ /* 0x000e620000000a00 */
[----:B------:R-:W-:Y:S01]  /*10aa0*/  VIADD R10, R212, 0xffffffff ;  /* 0xffffffffd40a7836 */ /* 0x000fe20000000000 */
[----:B-1----:R-:W-:Y:S03]  /*10ab0*/  SHF.L.U64.HI R16, R8, 0x4, R9 ;  /* 0x0000000408107819 */ /* 0x002fe60000010209 */
[----:B------:R-:W-:Y:S04]  /*10ac0*/  IMAD.WIDE.U32 R6, R10, R8, RZ ;  /* 0x000000080a067225 */ /* 0x000fe800078e00ff */
[----:B------:R-:W-:Y:S02]  /*10ad0*/  IMAD.SHL.U32 R15, R8, 0x10, RZ ;  /* 0x00000010080f7824 */ /* 0x000fe400078e00ff */
[----:B------:R-:W-:Y:S03]  /*10ae0*/  IMAD R7, R10, R9, R7 ;  /* 0x000000090a077224 */ /* 0x000fe600078e0207 */
[C---:B------:R-:W-:Y:S04]  /*10af0*/  LEA R10, P6, R6.reuse, R15, 0x6 ;  /* 0x0000000f060a7211 */ /* 0x040fe800078c30ff */
[C-C-:B------:R-:W-:Y:S02]  /*10b00*/  LEA.HI.X R11, R6.reuse, R16, R7.reuse, 0x6, P6 ;  /* 0x00000010060b7211 */ /* 0x140fe400030f3407 */
[C---:B------:R-:W-:Y:S04]  /*10b10*/  LEA R18, P6, R6.reuse, R231, 0x7 ;  /* 0x000000e706127211 */ /* 0x040fe800078c38ff */
[----:B------:R-:W-:Y:S02]  /*10b20*/  LEA.HI.X R19, R6, R230, R7, 0x7, P6 ;  /* 0x000000e606137211 */ /* 0x000fe400030f3c07 */
[CC--:B------:R-:W-:Y:S03]  /*10b30*/  LEA R7, P6, R8.reuse, R10.reuse, 0x5 ;  /* 0x0000000a08077211 */ /* 0x0c0fe600078c28ff */
[----:B------:R-:W-:Y:S01]  /*10b40*/  @!PT LDS RZ, [RZ] ;  /* 0x00000000fffff984 */ /* 0x000fe20000000800 */
[----:B------:R-:W-:Y:S01]  /*10b50*/  @!PT LDS RZ, [RZ] ;  /* 0x00000000fffff984 */ /* 0x000fe20000000800 */
[----:B------:R-:W-:Y:S01]  /*10b60*/  @!PT LDS RZ, [RZ] ;  /* 0x00000000fffff984 */ /* 0x000fe20000000800 */
[----:B------:R1:W-:Y:S01]  /*10b70*/  LDGSTS.E.BYPASS.LTC128B.128 [R213+0x4000], desc[UR18][R18.64] ;  /* 0x0400000012d57fae */ /* 0x0003e2000b981a12 */
[----:B------:R-:W-:Y:S02]  /*10b80*/  LEA.HI.X R21, R8, R11, R9, 0x5, P6 ;  /* 0x0000000b08157211 */ /* 0x000fe400030f2c09 */
[----:B------:R-:W-:Y:S05]  /*10b90*/  IADD3 R6, P6, PT, R15, R10, RZ ;  /* 0x0000000a0f067210 */ /* 0x000fea0007fde0ff */
[--C-:B------:R-:W-:Y:S01]  /*10ba0*/  IMAD.X R9, R16, 0x1, R11.reuse, P6 ;  /* 0x0000000110097824 */ /* 0x100fe200030e060b */
[CC--:B------:R-:W-:Y:S04]  /*10bb0*/  LEA R16, P6, R10.reuse, R231.reuse, 0x1 ;  /* 0x000000e70a107211 */ /* 0x0c0fe800078c08ff */
[-C--:B------:R-:W-:Y:S02]  /*10bc0*/  LEA.HI.X R17, R10, R230.reuse, R11, 0x1, P6 ;  /* 0x000000e60a117211 */ /* 0x080fe400030f0c0b */
[CC--:B------:R-:W-:Y:S03]  /*10bd0*/  LEA R8, P6, R6.reuse, R231.reuse, 0x1 ;  /* 0x000000e706087211 */ /* 0x0c0fe600078c08ff */
[----:B------:R1:W-:Y:S01]  /*10be0*/  LDGSTS.E.BYPASS.LTC128B.128 [R213+0x4800], desc[UR18][R16.64] ;  /* 0x0480000010d57fae */ /* 0x0003e2000b981a12 */
[-C--:B------:R-:W-:Y:S02]  /*10bf0*/  LEA.HI.X R9, R6, R230.reuse, R9, 0x1, P6 ;  /* 0x000000e606097211 */ /* 0x080fe400030f0c09 */
[C---:B------:R-:W-:Y:S03]  /*10c00*/  LEA R6, P6, R7.reuse, R231, 0x1 ;  /* 0x000000e707067211 */ /* 0x040fe600078c08ff */
[----:B------:R1:W-:Y:S01]  /*10c10*/  LDGSTS.E.BYPASS.LTC128B.128 [R213+0x5000], desc[UR18][R8.64] ;  /* 0x0500000008d57fae */ /* 0x0003e2000b981a12 */
[----:B------:R-:W-:Y:S05]  /*10c20*/  LEA.HI.X R7, R7, R230, R21, 0x1, P6 ;  /* 0x000000e607077211 */ /* 0x000fea00030f0c15 */
[----:B------:R1:W-:Y:S04]  /*10c30*/  LDGSTS.E.BYPASS.LTC128B.128 [R213+0x5800], desc[UR18][R6.64] ;  /* 0x0580000006d57fae */ /* 0x0003e8000b981a12 */
[----:B------:R-:W0:Y:S01]  /*10c40*/  LDGDEPBAR ;  /* 0x00000000000079af */ /* 0x000e220000000000 */
[----:B------:R-:W-:Y:S05]  /*10c50*/  BRA `(.L_x_2072) ;  /* 0x0000001400c87947 */ /* 0x000fea0003800000 */
.L_x_2071:
[----:B--2---:R-:W2:Y:S01]  /*10c60*/  LDL R4, [R1] ;  /* 0x0000000001047983 */ /* 0x004ea20000100800 */
[----:B------:R-:W-:Y:S04]  /*10c70*/  DEPBAR.LE SB0, 0x0 ;  /* 0x000080000000791a */ /* 0x000fe80000000000 */
[----:B------:R-:W3:Y:S01]  /*10c80*/  LDL R6, [R1+0x2c] ;  /* 0x00002c0001067983 */ /* 0x000ee20000100800 */
[C---:B------:R-:W-:Y:S03]  /*10c90*/  IMAD.WIDE.U32 R14, R212.reuse, UR6, RZ ;  /* 0x00000006d40e7c25 */ /* 0x040fe6000f8e00ff */
[----:B------:R-:W4:Y:S01]  /*10ca0*/  LDL R16, [R1+0x28] ;  /* 0x0000280001107983 */ /* 0x000f220000100800 */
[----:B------:R-:W-:Y:S01]  /*10cb0*/  IMAD R5, R212, UR7, R15 ;  /* 0x00000007d4057c24 */ /* 0x000fe2000f8e020f */
[----:B------:R-:W-:Y:S01]  /*10cc0*/  BAR.SYNC.DEFER_BLOCKING 0x0 ;  /* 0x0000000000007b1d */ /* 0x000fe20000010000 */
[CC--:B------:R-:W-:Y:S04]  /*10cd0*/  LEA R0, P0, R14.reuse, R242.reuse, 0x6 ;  /* 0x000000f20e007211 */ /* 0x0c0fe800078030ff */
[----:B------:R-:W-:Y:S02]  /*10ce0*/  LEA.HI.X R2, R14, R243, R5, 0x6, P0 ;  /* 0x000000f30e027211 */ /* 0x000fe400000f3405 */
[----:B------:R-:W-:Y:S05]  /*10cf0*/  IADD3 R7, P1, PT, R0, R242, RZ ;  /* 0x000000f200077210 */ /* 0x000fea0007f3e0ff */
[----:B------:R-:W-:Y:S01]  /*10d00*/  IMAD.X R13, R2, 0x1, R243, P1 ;  /* 0x00000001020d7824 */ /* 0x000fe200008e06f3 */
[----:B------:R-:W1:Y:S02]  /*10d10*/  S2R R70, SR_TID.X ;  /* 0x0000000000467919 */ /* 0x000e640000002100 */
[----:B-1----:R-:W-:Y:S05]  /*10d20*/  IMAD.SHL.U32 R70, R70, 0x2, RZ ;  /* 0x0000000246467824 */ /* 0x002fea00078e00ff */
[----:B------:R1:W-:Y:S01]  /*10d30*/  STL [R1+0x48], R70 ;  /* 0x0000484601007387 */ /* 0x0003e20000100800 */
[-C--:B--2---:R-:W-:Y:S02]  /*10d40*/  LEA R10, P3, R14, R4.reuse, 0x7 ;  /* 0x000000040e0a7211 */ /* 0x084fe400078638ff */
[----:B------:R-:W-:Y:S02]  /*10d50*/  LEA R8, P2, R0, R4, 0x1 ;  /* 0x0000000400087211 */ /* 0x000fe400078408ff */
[-C--:B------:R-:W-:Y:S02]  /*10d60*/  LEA.HI.X R11, R14, R252.reuse, R5, 0x7, P3 ;  /* 0x000000fc0e0b7211 */ /* 0x080fe400018f3c05 */
[C---:B------:R-:W-:Y:S02]  /*10d70*/  LEA.HI.X R9, R0.reuse, R252, R2, 0x1, P2 ;  /* 0x000000fc00097211 */ /* 0x040fe400010f0c02 */
[----:B---3--:R-:W-:Y:S01]  /*10d80*/  IADD3 R12, P0, PT, R0, R6, RZ ;  /* 0x00000006000c7210 */ /* 0x008fe20007f1e0ff */
[----:B------:R-:W-:Y:S01]  /*10d90*/  @!PT LDS RZ, [RZ] ;  /* 0x00000000fffff984 */ /* 0x000fe20000000800 */
[----:B------:R-:W-:Y:S01]  /*10da0*/  @!PT LDS RZ, [RZ] ;  /* 0x00000000fffff984 */ /* 0x000fe20000000800 */
[----:B------:R-:W-:Y:S01]  /*10db0*/  @!PT LDS RZ, [RZ] ;  /* 0x00000000fffff984 */ /* 0x000fe20000000800 */
[----:B------:R-:W-:Y:S01]  /*10dc0*/  LDGSTS.E.BYPASS.LTC128B.128 [R213+0x6000], desc[UR18][R10.64] ;  /* 0x060000000ad57fae */ /* 0x000fe2000b981a12 */
[C---:B------:R-:W-:Y:S02]  /*10dd0*/  LEA R6, P1, R7.reuse, R4, 0x1 ;  /* 0x0000000407067211 */ /* 0x040fe400078208ff */
[----:B------:R-:W-:Y:S01]  /*10de0*/  LOP3.LUT R0, R70, 0x6, RZ, 0xc0, !PT ;  /* 0x0000000646007812 */ /* 0x000fe200078ec0ff */
[----:B----4-:R-:W-:Y:S01]  /*10df0*/  IMAD.X R15, R2, 0x1, R16, P0 ;  /* 0x00000001020f7824 */ /* 0x010fe200000e0610 */
[----:B------:R-:W-:Y:S02]  /*10e00*/  LEA.HI.X R7, R7, R252, R13, 0x1, P1 ;  /* 0x000000fc07077211 */ /* 0x000fe400008f0c0d */
[----:B------:R-:W-:Y:S01]  /*10e10*/  LEA R4, P0, R12, R4, 0x1 ;  /* 0x000000040c047211 */ /* 0x000fe200078008ff */
[----:B------:R-:W-:Y:S01]  /*10e20*/  LDGSTS.E.BYPASS.LTC128B.128 [R213+0x6800], desc[UR18][R8.64] ;  /* 0x0680000008d57fae */ /* 0x000fe2000b981a12 */
[----:B-1----:R-:W-:Y:S02]  /*10e30*/  IMAD R70, R212, 0x40, R0 ;  /* 0x00000040d4467824 */ /* 0x002fe400078e0200 */
[----:B------:R-:W-:Y:S02]  /*10e40*/  LEA.HI.X R5, R12, R252, R15, 0x1, P0 ;  /* 0x000000fc0c057211 */ /* 0x000fe400000f0c0f */
[----:B------:R-:W-:Y:S01]  /*10e50*/  VIADD R73, R70, 0x9 ;  /* 0x0000000946497836 */ /* 0x000fe20000000000 */
[-C--:B------:R-:W-:Y:S01]  /*10e60*/  ISETP.GT.AND P3, PT, R204, R70.reuse, PT ;  /* 0x00000046cc00720c */ /* 0x080fe20003f64270 */
[----:B------:R-:W-:Y:S01]  /*10e70*/  VIADD R75, R70, 0x8 ;  /* 0x00000008464b7836 */ /* 0x000fe20000000000 */
[----:B------:R-:W-:Y:S01]  /*10e80*/  LDGSTS.E.BYPASS.LTC128B.128 [R213+0x7000], desc[UR18][R6.64] ;  /* 0x0700000006d57fae */ /* 0x000fe2000b981a12 */
[----:B------:R-:W-:Y:S01]  /*10e90*/  ISETP.GT.AND P1, PT, R210, R70, PT ;  /* 0x00000046d200720c */ /* 0x000fe20003f24270 */
[C---:B------:R-:W-:Y:S01]  /*10ea0*/  VIADD R72, R70.reuse, 0x11 ;  /* 0x0000001146487836 */ /* 0x040fe20000000000 */
[C---:B------:R-:W-:Y:S01]  /*10eb0*/  ISETP.GE.AND P6, PT, R70.reuse, R206, PT ;  /* 0x000000ce4600720c */ /* 0x040fe20003fc6270 */
[C---:B------:R-:W-:Y:S02]  /*10ec0*/  VIADD R71, R70.reuse, 0x10 ;  /* 0x0000001046477836 */ /* 0x040fe40000000000 */
[----:B------:R-:W-:Y:S02]  /*10ed0*/  VIADD R2, R70, 0x38 ;  /* 0x0000003846027836 */ /* 0x000fe40000000000 */
[----:B------:R1:W-:Y:S03]  /*10ee0*/  LDGSTS.E.BYPASS.LTC128B.128 [R213+0x7800], desc[UR18][R4.64] ;  /* 0x0780000004d57fae */ /* 0x0003e6000b981a12 */
[----:B------:R-:W-:Y:S05]  /*10ef0*/  ISETP.GT.AND P4, PT, R210, R2, PT ;  /* 0x00000002d200720c */ /* 0x000fea0003f84270 */
        /* <DEDUP_REMOVED lines=31> */
[-C--:B-----5:R-:W-:Y:S07]  /*110f0*/  HMMA.16816.F32 R52, R64, R140.reuse, RZ ;  /* 0x0000008c4034723c */ /* 0x0a0fee00000018ff */
[----:B------:R4:W-:Y:S01]  /*11100*/  STL [R1+0x4], R0 ;  /* 0x0000040001007387 */ /* 0x0009e20000100800 */
[C---:B------:R-:W-:Y:S03]  /*11110*/  HMMA.16816.F32 R56, R60.reuse, R140, RZ ;  /* 0x0000008c3c38723c */ /* 0x040fe600000018ff */
[----:B------:R-:W5:Y:S05]  /*11120*/  LDL R219, [R1+0x4c] ;  /* 0x00004c0001db7983 */ /* 0x000f6a0000100800 */
[-C--:B------:R-:W-:Y:S08]  /*11130*/  HMMA.16816.F32 R60, R60, R142.reuse, RZ ;  /* 0x0000008e3c3c723c */ /* 0x080ff000000018ff */
[----:B------:R-:W-:Y:S01]  /*11140*/  HMMA.16816.F32 R64, R64, R142, RZ ;  /* 0x0000008e4040723c */ /* 0x000fe200000018ff */
[----:B------:R-:W3:Y:S01]  /*11150*/  LDSM.16.M88.4 R140, [R199+0x5800] ;  /* 0x00580000c78c783b */ /* 0x000ee20000000200 */
[----:B----4-:R-:W-:Y:S06]  /*11160*/  VIADD R0, R70, 0x39 ;  /* 0x0000003946007836 */ /* 0x010fec0000000000 */
[-C--:B-1----:R-:W-:Y:S05]  /*11170*/  HMMA.16816.F32 R4, R144, R148.reuse, R4 ;  /* 0x000000949004723c */ /* 0x082fea0000001804 */
[----:B------:R-:W-:Y:S03]  /*11180*/  ISETP.GT.AND P5, PT, R204, R0, PT ;  /* 0x00000000cc00720c */ /* 0x000fe60003fa4270 */
[C---:B--2---:R-:W-:Y:S08]  /*11190*/  HMMA.16816.F32 R8, R152.reuse, R148, R8 ;  /* 0x000000949808723c */ /* 0x044ff00000001808 */
[-C--:B------:R-:W-:Y:S08]  /*111a0*/  HMMA.16816.F32 R12, R152, R150.reuse, R12 ;  /* 0x00000096980c723c */ /* 0x080ff0000000180c */
        /* <DEDUP_REMOVED lines=11> */
[-C--:B------:R-:W-:Y:S08]  /*11260*/  HMMA.16816.F32 R52, R144, R140.reuse, R52 ;  /* 0x0000008c9034723c */ /* 0x080ff00000001834 */
[C---:B------:R-:W-:Y:S08]  /*11270*/  HMMA.16816.F32 R56, R152.reuse, R140, R56 ;  /* 0x0000008c9838723c */ /* 0x040ff00000001838 */
[-C--:B------:R-:W-:Y:S08]  /*11280*/  HMMA.16816.F32 R60, R152, R142.reuse, R60 ;  /* 0x0000008e983c723c */ /* 0x080ff0000000183c */
[----:B------:R-:W-:Y:S01]  /*11290*/  HMMA.16816.F32 R64, R144, R142, R64 ;  /* 0x0000008e9040723c */ /* 0x000fe20000001840 */
[----:B------:R-:W3:Y:S03]  /*112a0*/  LDSM.16.M88.4 R140, [R198+0x4800] ;  /* 0x00480000c68c783b */ /* 0x000ee60000000200 */
[----:B------:R-:W-:Y:S04]  /*112b0*/  VIADD R144, R70, 0x1 ;  /* 0x0000000146907836 */ /* 0x000fe80000000000 */
[-C--:B-1----:R-:W-:Y:S05]  /*112c0*/  HMMA.16816.F32 R4, R148, R164.reuse, R4 ;  /* 0x000000a49404723c */ /* 0x082fea0000001804 */
[-C--:B------:R-:W-:Y:S02]  /*112d0*/  ISETP.GT.AND P2, PT, R204, R144.reuse, PT ;  /* 0x00000090cc00720c */ /* 0x080fe40003f44270 */
[----:B------:R-:W-:Y:S01]  /*112e0*/  ISETP.GT.AND P0, PT, R210, R144, PT ;  /* 0x00000090d200720c */ /* 0x000fe20003f04270 */
        /* <DEDUP_REMOVED lines=38> */
[----:B------:R-:W-:Y:S01]  /*11550*/  ISETP.GT.AND P2, PT, R209, R73, PT ;  /* 0x00000049d100720c */ /* 0x000fe20003f44270 */
[C---:B------:R-:W-:Y:S05]  /*11560*/  HMMA.16816.F32 R32, R180.reuse, R142, R32 ;  /* 0x0000008eb420723c */ /* 0x040fea0000001820 */
[----:B------:R-:W-:Y:S01]  /*11570*/  FSEL R159, R13, -INF , !P2 ;  /* 0xff8000000d9f7808 */ /* 0x000fe20005000000 */
[----:B------:R-:W-:Y:S01]  /*11580*/  VIADD R13, R70, 0x28 ;  /* 0x00000028460d7836 */ /* 0x000fe20000000000 */
[----:B------:R-:W-:Y:S02]  /*11590*/  ISETP.GT.AND P3, PT, R209, R75, PT ;  /* 0x0000004bd100720c */ /* 0x000fe40003f64270 */
[----:B------:R-:W-:Y:S01]  /*115a0*/  ISETP.GT.AND P2, PT, R204, R73, PT ;  /* 0x00000049cc00720c */ /* 0x000fe20003f44270 */
[-C--:B-1----:R-:W-:Y:S03]  /*115b0*/  HMMA.16816.F32 R36, R180, R4.reuse, R36 ;  /* 0x00000004b424723c */ /* 0x082fe60000001824 */
[----:B------:R-:W-:Y:S01]  /*115c0*/  FSEL R160, R12, -INF , !P3 ;  /* 0xff8000000ca07808 */ /* 0x000fe20005800000 */
[C---:B------:R-:W-:Y:S01]  /*115d0*/  VIADD R12, R70.reuse, 0x29 ;  /* 0x00000029460c7836 */ /* 0x040fe20000000000 */
[----:B------:R-:W-:Y:S01]  /*115e0*/  FSEL R155, R17, -INF , !P2 ;  /* 0xff800000119b7808 */ /* 0x000fe20005000000 */
[----:B------:R-:W-:Y:S01]  /*115f0*/  VIADD R17, R70, 0x18 ;  /* 0x0000001846117836 */ /* 0x000fe20000000000 */
[CC--:B------:R-:W-:Y:S01]  /*11600*/  ISETP.GT.AND P3, PT, R204.reuse, R75.reuse, PT ;  /* 0x0000004bcc00720c */ /* 0x0c0fe20003f64270 */
[C---:B------:R-:W-:Y:S04]  /*11610*/  HMMA.16816.F32 R40, R188.reuse, R4, R40 ;  /* 0x00000004bc28723c */ /* 0x040fe80000001828 */
[-C--:B------:R-:W-:Y:S01]  /*11620*/  ISETP.GT.AND P2, PT, R204, R72.reuse, PT ;  /* 0x00000048cc00720c */ /* 0x080fe20003f44270 */
[C---:B------:R-:W-:Y:S01]  /*11630*/  VIADD R4, R70.reuse, 0x31 ;  /* 0x0000003146047836 */ /* 0x040fe20000000000 */
[----:B------:R-:W-:Y:S01]  /*11640*/  ISETP.GT.AND P1, PT, R211, R75, PT ;  /* 0x0000004bd300720c */ /* 0x000fe20003f24270 */
[----:B------:R-:W-:Y:S01]  /*11650*/  VIADD R5, R70, 0x30 ;  /* 0x0000003046057836 */ /* 0x000fe20000000000 */
[----:B------:R-:W-:Y:S01]  /*11660*/  FSEL R156, R16, -INF , !P3 ;  /* 0xff800000109c7808 */ /* 0x000fe20005800000 */
[-C--:B------:R-:W-:Y:S03]  /*11670*/  HMMA.16816.F32 R44, R188, R6.reuse, R44 ;  /* 0x00000006bc2c723c */ /* 0x080fe6000000182c */
[----:B------:R-:W-:Y:S01]  /*11680*/  FSEL R151, R21, -INF , !P2 ;  /* 0xff80000015977808 */ /* 0x000fe20005000000 */
[----:B------:R-:W-:Y:S01]  /*11690*/  VIADD R16, R70, 0x19 ;  /* 0x0000001946107836 */ /* 0x000fe20000000000 */
[----:B------:R-:W-:Y:S02]  /*116a0*/  ISETP.GT.AND P2, PT, R209, R72, PT ;  /* 0x00000048d100720c */ /* 0x000fe40003f44270 */
[----:B------:R-:W-:Y:S01]  /*116b0*/  ISETP.GT.AND P0, PT, R211, R73, PT ;  /* 0x00000049d300720c */ /* 0x000fe20003f04270 */
[C---:B------:R-:W-:Y:S04]  /*116c0*/  HMMA.16816.F32 R48, R180.reuse, R6, R48 ;  /* 0x00000006b430723c */ /* 0x040fe80000001830 */
[----:B------:R-:W-:Y:S01]  /*116d0*/  FSEL R158, R14, -INF , !P1 ;  /* 0xff8000000e9e7808 */ /* 0x000fe20004800000 */
[----:B------:R-:W-:Y:S01]  /*116e0*/  VIADD R14, R70, 0x21 ;  /* 0x00000021460e7836 */ /* 0x000fe20000000000 */
[----:B------:R-:W-:Y:S02]  /*116f0*/  ISETP.GT.AND P1, PT, R210, R75, PT ;  /* 0x0000004bd200720c */ /* 0x000fe40003f24270 */
[----:B------:R-:W-:Y:S01]  /*11700*/  ISETP.GT.AND P3, PT, R204, R71, PT ;  /* 0x00000047cc00720c */ /* 0x000fe20003f64270 */
[-C--:B--2---:R-:W-:Y:S03]  /*11710*/  HMMA.16816.F32 R52, R180, R8.reuse, R52 ;  /* 0x00000008b434723c */ /* 0x084fe60000001834 */
[----:B------:R-:W-:Y:S02]  /*11720*/  FSEL R142, R25, -INF , !P2 ;  /* 0xff800000198e7808 */ /* 0x000fe40005000000 */
[-C--:B------:R-:W-:Y:S02]  /*11730*/  ISETP.GT.AND P2, PT, R209, R16.reuse, PT ;  /* 0x00000010d100720c */ /* 0x080fe40003f44270 */
[----:B------:R-:W-:Y:S01]  /*11740*/  FSEL R157, R15, -INF , !P0 ;  /* 0xff8000000f9d7808 */ /* 0x000fe20004000000 */
[C---:B------:R-:W-:Y:S04]  /*11750*/  HMMA.16816.F32 R56, R188.reuse, R8, R56 ;  /* 0x00000008bc38723c */ /* 0x040fe80000001838 */
[----:B------:R-:W-:Y:S01]  /*11760*/  ISETP.GT.AND P0, PT, R210, R73, PT ;  /* 0x00000049d200720c */ /* 0x000fe20003f04270 */
[----:B------:R-:W-:Y:S01]  /*11770*/  VIADD R15, R70, 0x20 ;  /* 0x00000020460f7836 */ /* 0x000fe20000000000 */
[----:B------:R-:W-:Y:S02]  /*11780*/  FSEL R154, R18, -INF , !P1 ;  /* 0xff800000129a7808 */ /* 0x000fe40004800000 */
[----:B------:R-:W-:Y:S01]  /*11790*/  FSEL R152, R20, -INF , !P3 ;  /* 0xff80000014987808 */ /* 0x000fe20005800000 */
[-C--:B------:R-:W-:Y:S03]  /*117a0*/  HMMA.16816.F32 R60, R188, R10.reuse, R60 ;  /* 0x0000000abc3c723c */ /* 0x080fe6000000183c */
[-C--:B------:R-:W-:Y:S02]  /*117b0*/  ISETP.GT.AND P1, PT, R210, R71.reuse, PT ;  /* 0x00000047d200720c */ /* 0x080fe40003f24270 */
[-C--:B------:R-:W-:Y:S02]  /*117c0*/  ISETP.GT.AND P3, PT, R209, R71.reuse, PT ;  /* 0x00000047d100720c */ /* 0x080fe40003f64270 */
[----:B------:R-:W-:Y:S01]  /*117d0*/  FSEL R21, R29, -INF , !P2 ;  /* 0xff8000001d157808 */ /* 0x000fe20005000000 */
[----:B------:R-:W-:Y:S04]  /*117e0*/  HMMA.16816.F32 R64, R180, R10, R64 ;  /* 0x0000000ab440723c */ /* 0x000fe80000001840 */
[----:B------:R-:W-:Y:S02]  /*117f0*/  ISETP.GT.AND P2, PT, R204, R16, PT ;  /* 0x00000010cc00720c */ /* 0x000fe40003f44270 */
[----:B------:R-:W-:Y:S02]  /*11800*/  FSEL R153, R19, -INF , !P0 ;  /* 0xff80000013997808 */ /* 0x000fe40004000000 */
[----:B------:R-:W-:Y:S02]  /*11810*/  ISETP.GT.AND P0, PT, R210, R72, PT ;  /* 0x00000048d200720c */ /* 0x000fe40003f04270 */
[----:B------:R-:W-:Y:S02]  /*11820*/  FSEL R150, R22, -INF , !P1 ;  /* 0xff80000016967808 */ /* 0x000fe40004800000 */
[----:B------:R-:W-:Y:S02]  /*11830*/  FSEL R143, R24, -INF , !P3 ;  /* 0xff800000188f7808 */ /* 0x000fe40005800000 */
[----:B------:R-:W-:Y:S02]  /*11840*/  ISETP.GT.AND P1, PT, R211, R71, PT ;  /* 0x00000047d300720c */ /* 0x000fe40003f24270 */
        /* <DEDUP_REMOVED lines=8> */
[----:B------:R-:W-:Y:S02]  /*118d0*/  FSEL R37, R37, -INF , !P2 ;  /* 0xff80000025257808 */ /* 0x000fe40005000000 */
[----:B------:R-:W-:Y:S02]  /*118e0*/  ISETP.GT.AND P2, PT, R209, R14, PT ;  /* 0x0000000ed100720c */ /* 0x000fe40003f44270 */
[----:B------:R-:W-:Y:S02]  /*118f0*/  FSEL R170, R30, -INF , !P1 ;  /* 0xff8000001eaa7808 */ /* 0x000fe40004800000 */
[----:B------:R-:W-:Y:S02]  /*11900*/  FSEL R19, R32, -INF , !P3 ;  /* 0xff80000020137808 */ /* 0x000fe40005800000 */
[----:B------:R-:W-:Y:S02]  /*11910*/  ISETP.GT.AND P1, PT, R210, R17, PT ;  /* 0x00000011d200720c */ /* 0x000fe40003f24270 */
[-C--:B------:R-:W-:Y:S02]  /*11920*/  ISETP.GT.AND P3, PT, R204, R15.reuse, PT ;  /* 0x0000000fcc00720c */ /* 0x080fe40003f64270 */
[----:B------:R-:W-:Y:S02]  /*11930*/  FSEL R147, R41, -INF , !P2 ;  /* 0xff80000029937808 */ /* 0x000fe40005000000 */
[----:B------:R-:W-:Y:S02]  /*11940*/  ISETP.GT.AND P2, PT, R209, R12, PT ;  /* 0x0000000cd100720c */ /* 0x000fe40003f44270 */
[----:B------:R-:W-:Y:S02]  /*11950*/  FSEL R34, R34, -INF , !P1 ;  /* 0xff80000022227808 */ /* 0x000fe40004800000 */
[----:B------:R-:W-:Y:S02]  /*11960*/  FSEL R36, R36, -INF , !P3 ;  /* 0xff80000024247808 */ /* 0x000fe40005800000 */
[----:B------:R-:W-:Y:S02]  /*11970*/  ISETP.GT.AND P0, PT, R211, R72, PT ;  /* 0x00000048d300720c */ /* 0x000fe40003f04270 */
[-C--:B------:R-:W-:Y:S02]  /*11980*/  ISETP.GT.AND P1, PT, R210, R15.reuse, PT ;  /* 0x0000000fd200720c */ /* 0x080fe40003f24270 */
[-C--:B------:R-:W-:Y:S02]  /*11990*/  ISETP.GT.AND P3, PT, R209, R15.reuse, PT ;  /* 0x0000000fd100720c */ /* 0x080fe40003f64270 */
[----:B------:R-:W-:Y:S02]  /*119a0*/  FSEL R45, R45, -INF , !P2 ;  /* 0xff8000002d2d7808 */ /* 0x000fe40005000000 */
[----:B------:R-:W-:Y:S02]  /*119b0*/  ISETP.GT.AND P2, PT, R204, R12, PT ;  /* 0x0000000ccc00720c */ /* 0x000fe40003f44270 */
[----:B------:R-:W-:Y:S02]  /*119c0*/  FSEL R140, R27, -INF , !P0 ;  /* 0xff8000001b8c7808 */ /* 0x000fe40004000000 */
[----:B------:R-:W-:Y:S02]  /*119d0*/  FSEL R38, R38, -INF , !P1 ;  /* 0xff80000026267808 */ /* 0x000fe40004800000 */
[----:B------:R-:W-:Y:S02]  /*119e0*/  FSEL R148, R40, -INF , !P3 ;  /* 0xff80000028947808 */ /* 0x000fe40005800000 */
[C---:B------:R-:W-:Y:S02]  /*119f0*/  ISETP.GT.AND P0, PT, R211.reuse, R16, PT ;  /* 0x00000010d300720c */ /* 0x040fe40003f04270 */
[----:B------:R-:W-:Y:S02]  /*11a00*/  ISETP.GT.AND P1, PT, R211, R15, PT ;  /* 0x0000000fd300720c */ /* 0x000fe40003f24270 */
[-C--:B------:R-:W-:Y:S02]  /*11a10*/  ISETP.GT.AND P3, PT, R209, R13.reuse, PT ;  /* 0x0000000dd100720c */ /* 0x080fe40003f64270 */
[----:B------:R-:W-:Y:S02]  /*11a20*/  FSEL R49, R49, -INF , !P2 ;  /* 0xff80000031317808 */ /* 0x000fe40005000000 */
[----:B------:R-:W-:Y:S02]  /*11a30*/  ISETP.GT.AND P2, PT, R204, R4, PT ;  /* 0x00000004cc00720c */ /* 0x000fe40003f44270 */
[----:B------:R-:W-:Y:S02]  /*11a40*/  FSEL R165, R31, -INF , !P0 ;  /* 0xff8000001fa57808 */ /* 0x000fe40004000000 */
        /* <DEDUP_REMOVED lines=20> */
[----:B------:R-:W-:Y:S02]  /*11b90*/  ISETP.GT.AND P3, PT, R209, R5, PT ;  /* 0x00000005d100720c */ /* 0x000fe40003f64270 */
[----:B------:R-:W-:Y:S02]  /*11ba0*/  FSEL R67, R67, -INF , !P2 ;  /* 0xff80000043437808 */ /* 0x000fe40005000000 */
[----:B------:R-:W-:Y:S02]  /*11bb0*/  ISETP.GE.AND P2, PT, R144, R205, PT ;  /* 0x000000cd9000720c */ /* 0x000fe40003f46270 */
[----:B------:R-:W-:Y:S02]  /*11bc0*/  FSEL R145, R43, -INF , !P0 ;  /* 0xff8000002b917808 */ /* 0x000fe40004000000 */
[----:B------:R-:W-:Y:S02]  /*11bd0*/  FSEL R54, R54, -INF , !P1 ;  /* 0xff80000036367808 */ /* 0x000fe40004800000 */
[----:B------:R-:W-:Y:S02]  /*11be0*/  FSEL R56, R56, -INF , !P3 ;  /* 0xff80000038387808 */ /* 0x000fe40005800000 */
[C---:B------:R-:W-:Y:S02]  /*11bf0*/  ISETP.GT.AND P0, PT, R211.reuse, R12, PT ;  /* 0x0000000cd300720c */ /* 0x040fe40003f04270 */
[----:B------:R-:W-:Y:S02]  /*11c00*/  ISETP.GT.AND P1, PT, R211, R5, PT ;  /* 0x00000005d300720c */ /* 0x000fe40003f24270 */
[----:B------:R-:W-:Y:S02]  /*11c10*/  ISETP.GE.AND P3, PT, R70, R205, PT ;  /* 0x000000cd4600720c */ /* 0x000fe40003f66270 */
[----:B------:R-:W-:Y:S02]  /*11c20*/  FSEL R66, R66, -INF , !P4 ;  /* 0xff80000042427808 */ /* 0x000fe40006000000 */
[----:B------:R-:W-:Y:S02]  /*11c30*/  FSEL R27, R168, -INF , !P2 ;  /* 0xff800000a81b7808 */ /* 0x000fe40005000000 */
[----:B------:R-:W-:Y:S02]  /*11c40*/  ISETP.GE.AND P4, PT, R144, R206, PT ;  /* 0x000000ce9000720c */ /* 0x000fe40003f86270 */
[----:B------:R-:W-:Y:S02]  /*11c50*/  ISETP.GE.AND P2, PT, R75, R207, PT ;  /* 0x000000cf4b00720c */ /* 0x000fe40003f46270 */
[----:B------:R-:W-:Y:S02]  /*11c60*/  FSEL R40, R47, -INF , !P0 ;  /* 0xff8000002f287808 */ /* 0x000fe40004000000 */
[----:B------:R-:W-:Y:S02]  /*11c70*/  FSEL R58, R58, -INF , !P1 ;  /* 0xff8000003a3a7808 */ /* 0x000fe40004800000 */
[----:B------:R-:W-:Y:S02]  /*11c80*/  FSEL R26, R169, -INF , !P3 ;  /* 0xff800000a91a7808 */ /* 0x000fe40005800000 */
[----:B------:R-:W-:Y:S02]  /*11c90*/  ISETP.GT.AND P0, PT, R210, R12, PT ;  /* 0x0000000cd200720c */ /* 0x000fe40003f04270 */
        /* <DEDUP_REMOVED lines=11> */
[-C--:B------:R-:W-:Y:S02]  /*11d50*/  ISETP.GE.AND P1, PT, R70, R208.reuse, PT ;  /* 0x000000d04600720c */ /* 0x080fe40003f26270 */
[----:B------:R-:W-:Y:S02]  /*11d60*/  ISETP.GE.AND P5, PT, R144, R207, PT ;  /* 0x000000cf9000720c */ /* 0x000fe40003fa6270 */
[----:B------:R-:W-:Y:S02]  /*11d70*/  ISETP.GE.AND P3, PT, R73, R205, PT ;  /* 0x000000cd4900720c */ /* 0x000fe40003f66270 */
[----:B------:R-:W-:Y:S02]  /*11d80*/  FSEL R20, R156, -INF , !P4 ;  /* 0xff8000009c147808 */ /* 0x000fe40006000000 */
[----:B------:R-:W-:Y:S02]  /*11d90*/  FSEL R25, R153, -INF , !P2 ;  /* 0xff80000099197808 */ /* 0x000fe40005000000 */
[-C--:B------:R-:W-:Y:S02]  /*11da0*/  ISETP.GE.AND P4, PT, R71, R208.reuse, PT ;  /* 0x000000d04700720c */ /* 0x080fe40003f86270 */
[----:B------:R-:W-:Y:S02]  /*11db0*/  ISETP.GE.AND P2, PT, R72, R207, PT ;  /* 0x000000cf4800720c */ /* 0x000fe40003f46270 */
[----:B------:R-:W-:Y:S02]  /*11dc0*/  FSEL R28, R167, -INF , !P6 ;  /* 0xff800000a71c7808 */ /* 0x000fe40007000000 */
        /* <DEDUP_REMOVED lines=8> */
[----:B------:R-:W-:Y:S02]  /*11e50*/  FSEL R163, R141, -INF , !P4 ;  /* 0xff8000008da37808 */ /* 0x000fe40006000000 */
[C---:B------:R-:W-:Y:S02]  /*11e60*/  ISETP.GE.AND P2, PT, R16.reuse, R207, PT ;  /* 0x000000cf1000720c */ /* 0x040fe40003f46270 */
[----:B------:R-:W-:Y:S02]  /*11e70*/  ISETP.GE.AND P4, PT, R16, R205, PT ;  /* 0x000000cd1000720c */ /* 0x000fe40003f86270 */
[----:B------:R-:W-:Y:S02]  /*11e80*/  FSEL R46, R158, -INF , !P6 ;  /* 0xff8000009e2e7808 */ /* 0x000fe40007000000 */
[----:B------:R-:W-:Y:S02]  /*11e90*/  FSEL R59, R59, -INF , !P0 ;  /* 0xff8000003b3b7808 */ /* 0x000fe40004000000 */
[-C--:B------:R-:W-:Y:S02]  /*11ea0*/  ISETP.GE.AND P6, PT, R71, R206.reuse, PT ;  /* 0x000000ce4700720c */ /* 0x080fe40003fc6270 */
[----:B------:R-:W-:Y:S02]  /*11eb0*/  FSEL R155, R151, -INF , !P3 ;  /* 0xff800000979b7808 */ /* 0x000fe40005800000 */
[-C--:B------:R-:W-:Y:S02]  /*11ec0*/  ISETP.GE.AND P0, PT, R70, R207.reuse, PT ;  /* 0x000000cf4600720c */ /* 0x080fe40003f06270 */
[----:B------:R-:W-:Y:S02]  /*11ed0*/  FSEL R160, R21, -INF , !P2 ;  /* 0xff80000015a07808 */ /* 0x000fe40005000000 */
[----:B------:R-:W-:Y:S02]  /*11ee0*/  FSEL R151, R18, -INF , !P4 ;  /* 0xff80000012977808 */ /* 0x000fe40006000000 */
[----:B------:R-:W-:Y:S02]  /*11ef0*/  ISETP.GE.AND P5, PT, R73, R207, PT ;  /* 0x000000cf4900720c */ /* 0x000fe40003fa6270 */
[CC--:B------:R-:W-:Y:S02]  /*11f00*/  ISETP.GE.AND P2, PT, R15.reuse, R205.reuse, PT ;  /* 0x000000cd0f00720c */ /* 0x0c0fe40003f46270 */
[-C--:B------:R-:W-:Y:S02]  /*11f10*/  ISETP.GE.AND P4, PT, R15, R206.reuse, PT ;  /* 0x000000ce0f00720c */ /* 0x080fe40003f86270 */
[----:B------:R-:W-:Y:S02]  /*11f20*/  FSEL R156, R150, -INF , !P6 ;  /* 0xff800000969c7808 */ /* 0x000fe40007000000 */
[----:B------:R-:W-:Y:S02]  /*11f30*/  FSEL R30, R164, -INF , !P0 ;  /* 0xff800000a41e7808 */ /* 0x000fe40004000000 */
[-C--:B------:R-:W-:Y:S02]  /*11f40*/  ISETP.GE.AND P6, PT, R17, R205.reuse, PT ;  /* 0x000000cd1100720c */ /* 0x080fe40003fc6270 */
[-C--:B------:R-:W-:Y:S02]  /*11f50*/  ISETP.GE.AND P0, PT, R75, R206.reuse, PT ;  /* 0x000000ce4b00720c */ /* 0x080fe40003f06270 */
[----:B------:R-:W-:Y:S02]  /*11f60*/  FSEL R43, R159, -INF , !P5 ;  /* 0xff8000009f2b7808 */ /* 0x000fe40006800000 */
[----:B------:R-:W-:Y:S02]  /*11f70*/  FSEL R173, R36, -INF , !P2 ;  /* 0xff80000024ad7808 */ /* 0x000fe40005000000 */
[----:B------:R-:W-:Y:S02]  /*11f80*/  FSEL R177, R38, -INF , !P4 ;  /* 0xff80000026b17808 */ /* 0x000fe40006000000 */
[-C--:B------:R-:W-:Y:S02]  /*11f90*/  ISETP.GE.AND P5, PT, R71, R205.reuse, PT ;  /* 0x000000cd4700720c */ /* 0x080fe40003fa6270 */
[----:B------:R-:W-:Y:S02]  /*11fa0*/  ISETP.GE.AND P2, PT, R14, R206, PT ;  /* 0x000000ce0e00720c */ /* 0x000fe40003f46270 */
[-C--:B------:R-:W-:Y:S02]  /*11fb0*/  ISETP.GE.AND P4, PT, R12, R205.reuse, PT ;  /* 0x000000cd0c00720c */ /* 0x080fe40003f86270 */
[----:B------:R-:W-:Y:S02]  /*11fc0*/  FMNMX3.FTZ R6, R3, R26, R27, !PT ;  /* 0x0000001a03067276 */ /* 0x000fe4000781001b */
[----:B------:R-:W-:Y:S02]  /*11fd0*/  FSEL R150, R19, -INF , !P6 ;  /* 0xff80000013967808 */ /* 0x000fe40007000000 */
[----:B------:R-:W-:Y:S02]  /*11fe0*/  FSEL R24, R154, -INF , !P0 ;  /* 0xff8000009a187808 */ /* 0x000fe40004000000 */
[-C--:B------:R-:W-:Y:S02]  /*11ff0*/  ISETP.GE.AND P6, PT, R14, R205.reuse, PT ;  /* 0x000000cd0e00720c */ /* 0x080fe40003fc6270 */
[----:B------:R-:W-:Y:S02]  /*12000*/  FSEL R154, R152, -INF , !P5 ;  /* 0xff800000989a7808 */ /* 0x000fe40006800000 */
[----:B------:R-:W-:Y:S02]  /*12010*/  FSEL R178, R39, -INF , !P2 ;  /* 0xff80000027b27808 */ /* 0x000fe40005000000 */
[----:B------:R-:W-:Y:S02]  /*12020*/  FSEL R167, R49, -INF , !P4 ;  /* 0xff80000031a77808 */ /* 0x000fe40006000000 */
[----:B------:R-:W-:Y:S02]  /*12030*/  FMNMX3.FTZ R6, R6, R20, R22, !PT ;  /* 0x0000001406067276 */ /* 0x000fe40007810016 */
[-C--:B------:R-:W-:Y:S02]  /*12040*/  ISETP.GE.AND P2, PT, R13, R206.reuse, PT ;  /* 0x000000ce0d00720c */ /* 0x080fe40003f46270 */
[----:B------:R-:W-:Y:S02]  /*12050*/  ISETP.GE.AND P4, PT, R12, R206, PT ;  /* 0x000000ce0c00720c */ /* 0x000fe40003f86270 */
[----:B------:R-:W-:Y:S02]  /*12060*/  FSEL R175, R37, -INF , !P6 ;  /* 0xff80000025af7808 */ /* 0x000fe40007000000 */
[-C--:B------:R-:W-:Y:S02]  /*12070*/  ISETP.GE.AND P6, PT, R13, R205.reuse, PT ;  /* 0x000000cd0d00720c */ /* 0x080fe40003fc6270 */
[----:B------:R-:W-:Y:S02]  /*12080*/  FMNMX3.FTZ R7, R6, R154, R155, !PT ;  /* 0x0000009a06077276 */ /* 0x000fe4000781009b */
[----:B------:R-:W-:Y:S02]  /*12090*/  FSEL R168, R50, -INF , !P2 ;  /* 0xff80000032a87808 */ /* 0x000fe40005000000 */
[----:B------:R-:W-:Y:S02]  /*120a0*/  FSEL R169, R51, -INF , !P4 ;  /* 0xff80000033a97808 */ /* 0x000fe40006000000 */
[-C--:B------:R-:W-:Y:S02]  /*120b0*/  ISETP.GE.AND P2, PT, R5, R205.reuse, PT ;  /* 0x000000cd0500720c */ /* 0x080fe40003f46270 */
[----:B------:R-:W-:Y:S02]  /*120c0*/  ISETP.GE.AND P4, PT, R4, R205, PT ;  /* 0x000000cd0400720c */ /* 0x000fe40003f86270 */
[C---:B------:R-:W-:Y:S02]  /*120d0*/  ISETP.GE.AND P0, PT, R72.reuse, R206, PT ;  /* 0x000000ce4800720c */ /* 0x040fe40003f06270 */
[----:B------:R-:W-:Y:S02]  /*120e0*/  ISETP.GE.AND P5, PT, R72, R208, PT ;  /* 0x000000d04800720c */ /* 0x000fe40003fa6270 */
[----:B------:R-:W-:Y:S02]  /*120f0*/  FSEL R166, R48, -INF , !P6 ;  /* 0xff80000030a67808 */ /* 0x000fe40007000000 */
[----:B------:R-:W-:Y:S02]  /*12100*/  FMNMX3.FTZ R6, R68, R28, R29, !PT ;  /* 0x0000001c44067276 */ /* 0x000fe4000781001d */
[----:B------:R-:W-:Y:S02]  /*12110*/  FMNMX3.FTZ R7, R7, R150, R151, !PT ;  /* 0x0000009607077276 */ /* 0x000fe40007810097 */
[----:B-----5:R-:W-:Y:S02]  /*12120*/  ISETP.GT.AND P6, PT, R212, R219, PT ;  /* 0x000000dbd400720c */ /* 0x020fe40003fc4270 */
[----:B------:R-:W-:Y:S02]  /*12130*/  FSEL R215, R52, -INF , !P2 ;  /* 0xff80000034d77808 */ /* 0x000fe40005000000 */
[----:B------:R-:W-:Y:S02]  /*12140*/  FSEL R216, R53, -INF , !P4 ;  /* 0xff80000035d87808 */ /* 0x000fe40006000000 */
[----:B------:R-:W-:Y:S02]  /*12150*/  ISETP.GE.AND P1, PT, R73, R208, PT ;  /* 0x000000d04900720c */ /* 0x000fe40003f26270 */
[----:B------:R-:W-:Y:S02]  /*12160*/  FSEL R159, R149, -INF , !P0 ;  /* 0xff800000959f7808 */ /* 0x000fe40004000000 */
[----:B------:R-:W-:Y:S02]  /*12170*/  FSEL R164, R140, -INF , !P5 ;  /* 0xff8000008ca47808 */ /* 0x000fe40006800000 */
[-C--:B------:R-:W-:Y:S02]  /*12180*/  ISETP.GE.AND P2, PT, R5, R206.reuse, PT ;  /* 0x000000ce0500720c */ /* 0x080fe40003f46270 */
[-C--:B------:R-:W-:Y:S02]  /*12190*/  ISETP.GE.AND P4, PT, R4, R206.reuse, PT ;  /* 0x000000ce0400720c */ /* 0x080fe40003f86270 */
[-C--:B------:R-:W-:Y:S02]  /*121a0*/  ISETP.GE.AND P0, PT, R17, R206.reuse, PT ;  /* 0x000000ce1100720c */ /* 0x080fe40003f06270 */
[----:B------:R-:W-:Y:S02]  /*121b0*/  ISETP.GE.AND P5, PT, R16, R206, PT ;  /* 0x000000ce1000720c */ /* 0x000fe40003fa6270 */
[----:B------:R-:W-:Y:S02]  /*121c0*/  FMNMX3.FTZ R6, R6, R24, R25, !PT ;  /* 0x0000001806067276 */ /* 0x000fe40007810019 */
[----:B------:R-:W-:Y:S02]  /*121d0*/  FMNMX3.FTZ R73, R7, R173, R175, !PT ;  /* 0x000000ad07497276 */ /* 0x000fe400078100af */
[----:B------:R-:W-:Y:S02]  /*121e0*/  FSEL R217, R54, -INF , !P2 ;  /* 0xff80000036d97808 */ /* 0x000fe40005000000 */
[----:B------:R-:W-:Y:S02]  /*121f0*/  FSEL R218, R55, -INF , !P4 ;  /* 0xff80000037da7808 */ /* 0x000fe40006000000 */
[----:B------:R-:W-:Y:S02]  /*12200*/  FSEL R152, R34, -INF , !P0 ;  /* 0xff80000022987808 */ /* 0x000fe40004000000 */
[----:B------:R-:W-:Y:S02]  /*12210*/  FSEL R153, R35, -INF , !P5 ;  /* 0xff80000023997808 */ /* 0x000fe40006800000 */
[-C--:B------:R-:W-:Y:S02]  /*12220*/  ISETP.GE.AND P2, PT, R2, R205.reuse, PT ;  /* 0x000000cd0200720c */ /* 0x080fe40003f46270 */
[----:B------:R-:W-:Y:S02]  /*12230*/  ISETP.GE.AND P4, PT, R0, R205, PT ;  /* 0x000000cd0000720c */ /* 0x000fe40003f86270 */
[----:B------:R-:W-:Y:S02]  /*12240*/  FMNMX3.FTZ R6, R6, R156, R159, !PT ;  /* 0x0000009c06067276 */ /* 0x000fe4000781009f */
[----:B------:R-:W-:Y:S02]  /*12250*/  FMNMX3.FTZ R73, R73, R166, R167, !PT ;  /* 0x000000a649497276 */ /* 0x000fe400078100a7 */
[----:B------:R-:W-:Y:S02]  /*12260*/  FSEL R47, R157, -INF , !P1 ;  /* 0xff8000009d2f7808 */ /* 0x000fe40004800000 */
[-C--:B------:R-:W-:Y:S02]  /*12270*/  ISETP.GE.AND P1, PT, R71, R207.reuse, PT ;  /* 0x000000cf4700720c */ /* 0x080fe40003f26270 */
[----:B------:R-:W-:Y:S02]  /*12280*/  ISETP.GE.AND P3, PT, R17, R207, PT ;  /* 0x000000cf1100720c */ /* 0x000fe40003f66270 */
[----:B------:R-:W-:Y:S02]  /*12290*/  FSEL R186, R64, -INF , !P2 ;  /* 0xff80000040ba7808 */ /* 0x000fe40005000000 */
[----:B------:R-:W-:Y:S02]  /*122a0*/  FSEL R187, R65, -INF , !P4 ;  /* 0xff80000041bb7808 */ /* 0x000fe40006000000 */
[----:B------:R-:W-:Y:S02]  /*122b0*/  FMNMX3.FTZ R6, R6, R152, R153, !PT ;  /* 0x0000009806067276 */ /* 0x000fe40007810099 */
[----:B------:R-:W-:Y:S02]  /*122c0*/  FMNMX3.FTZ R73, R73, R215, R216, !PT ;  /* 0x000000d749497276 */ /* 0x000fe400078100d8 */
[----:B------:R-:W-:Y:S02]  /*122d0*/  FSEL R161, R143, -INF , !P1 ;  /* 0xff8000008fa17808 */ /* 0x000fe40004800000 */
[----:B------:R-:W-:Y:S02]  /*122e0*/  FSEL R158, R23, -INF , !P3 ;  /* 0xff800000179e7808 */ /* 0x000fe40005800000 */
[-C--:B------:R-:W-:Y:S02]  /*122f0*/  ISETP.GE.AND P1, PT, R17, R208.reuse, PT ;  /* 0x000000d01100720c */ /* 0x080fe40003f26270 */
[-C--:B------:R-:W-:Y:S02]  /*12300*/  ISETP.GE.AND P3, PT, R16, R208.reuse, PT ;  /* 0x000000d01000720c */ /* 0x080fe40003f66270 */
[C---:B------:R-:W-:Y:S02]  /*12310*/  ISETP.GE.AND P0, PT, R15.reuse, R207, PT ;  /* 0x000000cf0f00720c */ /* 0x040fe40003f06270 */
[----:B------:R-:W-:Y:S02]  /*12320*/  ISETP.GE.AND P5, PT, R15, R208, PT ;  /* 0x000000d00f00720c */ /* 0x000fe40003fa6270 */
[-C--:B------:R-:W-:Y:S02]  /*12330*/  ISETP.GE.AND P2, PT, R2, R206.reuse, PT ;  /* 0x000000ce0200720c */ /* 0x080fe40003f46270 */
[----:B------:R-:W-:Y:S02]  /*12340*/  ISETP.GE.AND P4, PT, R0, R206, PT ;  /* 0x000000ce0000720c */ /* 0x000fe40003f86270 */
[----:B------:R-:W-:Y:S02]  /*12350*/  FMNMX3.FTZ R23, R6, R177, R178, !PT ;  /* 0x000000b106177276 */ /* 0x000fe400078100b2 */
[----:B------:R-:W-:Y:S01]  /*12360*/  FMNMX3.FTZ R73, R73, R186, R187, !PT ;  /* 0x000000ba49497276 */ /* 0x000fe200078100bb */
[----:B------:R-:W-:Y:S08]  /*12370*/  @P6 BRA `(.L_x_2073) ;  /* 0xffffffe400c46947 */ /* 0x000ff0000383ffff */
.L_x_2072:
[----:B-1----:R-:W-:Y:S01]  /*12380*/  FMNMX3.FTZ R6, R23, R168, R169, !PT ;  /* 0x000000a817067276 */ /* 0x002fe200078100a9 */
[----:B------:R-:W2:Y:S01]  /*12390*/  LDL.64 R48, [R1+0x30] ;  /* 0x0000300001307983 */ /* 0x000ea20000100a00 */
[----:B------:R-:W-:Y:S01]  /*123a0*/  FSEL R183, R66, -INF , !P2 ;  /* 0xff80000042b77808 */ /* 0x000fe20005000000 */
[----:B------:R-:W-:Y:S01]  /*123b0*/  UIADD3 UR12, UPT, UPT, UR21, 0x76cf5d0a, URZ ;  /* 0x76cf5d0a150c7890 */ /* 0x000fe2000fffe0ff */
[----:B------:R-:W-:Y:S01]  /*123c0*/  FSEL R184, R67, -INF , !P4 ;  /* 0xff80000043b87808 */ /* 0x000fe20006000000 */
[----:B------:R-:W-:Y:S01]  /*123d0*/  UIADD3 UR11, UPT, UPT, UR21, 0x32370b8f, URZ ;  /* 0x32370b8f150b7890 */ /* 0x000fe2000fffe0ff */
[----:B------:R-:W-:Y:S01]  /*123e0*/  FMNMX3.FTZ R6, R6, R217, R218, !PT ;  /* 0x000000d906067276 */ /* 0x000fe200078100da */
[----:B------:R-:W3:Y:S01]  /*123f0*/  LDL.64 R224, [R1+0x38] ;  /* 0x0000380001e07983 */ /* 0x000ee20000100a00 */
[----:B------:R-:W-:Y:S01]  /*12400*/  ISETP.GE.AND P6, PT, R14, R207, PT ;  /* 0x000000cf0e00720c */ /* 0x000fe20003fc6270 */
[----:B------:R-:W-:Y:S01]  /*12410*/  UIADD3 UR10, UPT, UPT, UR21, -0x126145ec, URZ ;  /* 0xed9eba14150a7890 */ /* 0x000fe2000fffe0ff */
[----:B------:R-:W-:Y:S01]  /*12420*/  FMNMX3.FTZ R9, R6, R183, R184, !PT ;  /* 0x000000b706097276 */ /* 0x000fe200078100b8 */
[----:B------:R-:W-:Y:S01]  /*12430*/  UIADD3 UR9, UPT, UPT, UR21, -0x56f99767, URZ ;  /* 0xa906689915097890 */ /* 0x000fe2000fffe0ff */
[----:B------:R-:W-:Y:S01]  /*12440*/  FSEL R180, R147, -INF , !P6 ;  /* 0xff80000093b47808 */ /* 0x000fe20007000000 */
[----:B------:R-:W4:Y:S01]  /*12450*/  LDL.64 R52, [R1+0x40] ;  /* 0x0000400001347983 */ /* 0x000f220000100a00 */
[----:B------:R-:W-:Y:S01]  /*12460*/  FSEL R181, R146, -INF , !P5 ;  /* 0xff80000092b57808 */ /* 0x000fe20006800000 */
[----:B------:R-:W-:Y:S01]  /*12470*/  IMAD.U32 R141, RZ, RZ, UR13 ;  /* 0x0000000dff8d7e24 */ /* 0x000fe2000f8e00ff */
[CC--:B------:R-:W-:Y:S01]  /*12480*/  ISETP.GE.AND P6, PT, R5.reuse, R207.reuse, PT ;  /* 0x000000cf0500720c */ /* 0x0c0fe20003fc6270 */
[----:B------:R-:W-:Y:S01]  /*12490*/  UIADD3 UR8, UPT, UPT, UR21, 0x646e171e, URZ ;  /* 0x646e171e15087890 */ /* 0x000fe2000fffe0ff */
[-C--:B------:R-:W-:Y:S01]  /*124a0*/  ISETP.GE.AND P5, PT, R5, R208.reuse, PT ;  /* 0x000000d00500720c */ /* 0x080fe20003fa6270 */
[----:B------:R-:W5:Y:S01]  /*124b0*/  LDL.64 R220, [R1+0x20] ;  /* 0x0000200001dc7983 */ /* 0x000f620000100a00 */
[-C--:B------:R-:W-:Y:S01]  /*124c0*/  ISETP.GE.AND P2, PT, R14, R208.reuse, PT ;  /* 0x000000d00e00720c */ /* 0x080fe20003f46270 */
[----:B------:R-:W-:Y:S01]  /*124d0*/  IMAD.SHL.U32 R157, R212, 0x2, RZ ;  /* 0x00000002d49d7824 */ /* 0x000fe200078e00ff */
[-C--:B------:R-:W-:Y:S02]  /*124e0*/  ISETP.GE.AND P4, PT, R13, R207.reuse, PT ;  /* 0x000000cf0d00720c */ /* 0x080fe40003f86270 */
[----:B------:R-:W-:Y:S01]  /*124f0*/  FSEL R182, R145, -INF , !P2 ;  /* 0xff80000091b67808 */ /* 0x000fe20005000000 */
[----:B------:R-:W5:Y:S01]  /*12500*/  LDL.64 R222, [R1+0x18] ;  /* 0x0000180001de7983 */ /* 0x000f620000100a00 */
[----:B------:R-:W-:Y:S02]  /*12510*/  FSEL R171, R44, -INF , !P4 ;  /* 0xff8000002cab7808 */ /* 0x000fe40006000000 */
[CC--:B------:R-:W-:Y:S02]  /*12520*/  ISETP.GE.AND P2, PT, R4.reuse, R207.reuse, PT ;  /* 0x000000cf0400720c */ /* 0x0c0fe40003f46270 */
[----:B------:R-:W-:Y:S01]  /*12530*/  ISETP.GE.AND P4, PT, R4, R208, PT ;  /* 0x000000d00400720c */ /* 0x000fe20003f86270 */
[----:B------:R-:W1:Y:S01]  /*12540*/  SHFL.BFLY PT, R7, R73, 0x2, 0x1f ;  /* 0x0c401f0049077f89 */ /* 0x000e6200000e0000 */
[----:B------:R-:W-:Y:S02]  /*12550*/  FSEL R170, R170, -INF , !P1 ;  /* 0xff800000aaaa7808 */ /* 0x000fe40004800000 */
[----:B------:R-:W-:Y:S05]  /*12560*/  FSEL R165, R165, -INF , !P3 ;  /* 0xff800000a5a57808 */ /* 0x000fea0005800000 */
[----:B------:R-:W-:Y:S01]  /*12570*/  LDSM.16.MT88.4 R36, [R197+0x6000] ;  /* 0x00600000c524783b */ /* 0x000fe20000004200 */
[----:B------:R-:W-:Y:S02]  /*12580*/  FMNMX3.FTZ R4, R69, R30, R31, !PT ;  /* 0x0000001e45047276 */ /* 0x000fe4000781001f */
[----:B------:R-:W-:Y:S02]  /*12590*/  ISETP.GE.AND P1, PT, R13, R208, PT ;  /* 0x000000d00d00720c */ /* 0x000fe40003f26270 */
[----:B------:R-:W-:Y:S02]  /*125a0*/  ISETP.GE.AND P3, PT, R12, R207, PT ;  /* 0x000000cf0c00720c */ /* 0x000fe40003f66270 */
[----:B------:R-:W-:Y:S01]  /*125b0*/  FMNMX3.FTZ R6, R4, R42, R43, !PT ;  /* 0x0000002a04067276 */ /* 0x000fe2000781002b */
[----:B------:R-:W1:Y:S01]  /*125c0*/  SHFL.BFLY PT, R8, R9, 0x2, 0x1f ;  /* 0x0c401f0009087f89 */ /* 0x000e6200000e0000 */
[----:B------:R-:W-:Y:S02]  /*125d0*/  FSEL R179, R148, -INF , !P0 ;  /* 0xff80000094b37808 */ /* 0x000fe40004000000 */
[----:B------:R-:W-:Y:S02]  /*125e0*/  FSEL R172, R45, -INF , !P3 ;  /* 0xff8000002dac7808 */ /* 0x000fe40005800000 */
[----:B------:R-:W-:Y:S02]  /*125f0*/  FSEL R174, R41, -INF , !P1 ;  /* 0xff80000029ae7808 */ /* 0x000fe40004800000 */
[----:B------:R-:W-:Y:S02]  /*12600*/  ISETP.GE.AND P0, PT, R12, R208, PT ;  /* 0x000000d00c00720c */ /* 0x000fe40003f06270 */
[C---:B------:R-:W-:Y:S02]  /*12610*/  ISETP.GT.AND P3, PT, R209.reuse, R2, PT ;  /* 0x00000002d100720c */ /* 0x040fe40003f64270 */
[----:B------:R-:W-:Y:S02]  /*12620*/  ISETP.GT.AND P1, PT, R209, R0, PT ;  /* 0x00000000d100720c */ /* 0x000fe40003f24270 */
[----:B-1----:R-:W-:Y:S02]  /*12630*/  FMNMX.FTZ R73, R73, R7, !PT ;  /* 0x0000000749497209 */ /* 0x002fe40007810000 */
[----:B------:R-:W-:Y:S02]  /*12640*/  FMNMX3.FTZ R4, R74, R32, R33, !PT ;  /* 0x000000204a047276 */ /* 0x000fe40007810021 */
[----:B------:R-:W-:Y:S01]  /*12650*/  FMNMX3.FTZ R6, R6, R161, R162, !PT ;  /* 0x000000a106067276 */ /* 0x000fe200078100a2 */
[----:B------:R-:W1:Y:S01]  /*12660*/  SHFL.BFLY PT, R5, R73, 0x1, 0x1f ;  /* 0x0c201f0049057f89 */ /* 0x000e6200000e0000 */
[----:B------:R-:W-:Y:S02]  /*12670*/  FSEL R176, R40, -INF , !P0 ;  /* 0xff80000028b07808 */ /* 0x000fe40004000000 */
[----:B------:R-:W-:Y:S02]  /*12680*/  FSEL R60, R60, -INF , !P3 ;  /* 0xff8000003c3c7808 */ /* 0x000fe40005800000 */
[----:B------:R-:W-:Y:S02]  /*12690*/  FSEL R61, R61, -INF , !P1 ;  /* 0xff8000003d3d7808 */ /* 0x000fe40004800000 */
[----:B------:R-:W-:Y:S02]  /*126a0*/  FMNMX.FTZ R8, R9, R8, !PT ;  /* 0x0000000809087209 */ /* 0x000fe40007810000 */
[C---:B------:R-:W-:Y:S02]  /*126b0*/  ISETP.GE.AND P0, PT, R2.reuse, R207, PT ;  /* 0x000000cf0200720c */ /* 0x040fe40003f06270 */
[----:B------:R-:W-:Y:S01]  /*126c0*/  ISETP.GT.AND P3, PT, R211, R2, PT ;  /* 0x00000002d300720c */ /* 0x000fe20003f64270 */
[----:B------:R-:W1:Y:S01]  /*126d0*/  SHFL.BFLY PT, R72, R8, 0x1, 0x1f ;  /* 0x0c201f0008487f89 */ /* 0x000e6200000e0000 */
[----:B------:R-:W-:Y:S02]  /*126e0*/  ISETP.GE.AND P1, PT, R2, R208, PT ;  /* 0x000000d00200720c */ /* 0x000fe40003f26270 */
[----:B------:R-:W-:Y:S02]  /*126f0*/  FMNMX3.FTZ R2, R4, R46, R47, !PT ;  /* 0x0000002e04027276 */ /* 0x000fe4000781002f */
[----:B------:R-:W-:Y:S02]  /*12700*/  FMNMX3.FTZ R6, R6, R158, R160, !PT ;  /* 0x0000009e06067276 */ /* 0x000fe400078100a0 */
[----:B------:R-:W-:Y:S02]  /*12710*/  FSEL R62, R62, -INF , !P3 ;  /* 0xff8000003e3e7808 */ /* 0x000fe40005800000 */
[----:B------:R-:W-:Y:S02]  /*12720*/  FMNMX3.FTZ R2, R2, R163, R164, !PT ;  /* 0x000000a302027276 */ /* 0x000fe400078100a4 */
[----:B------:R-:W-:Y:S02]  /*12730*/  FMNMX3.FTZ R6, R6, R179, R180, !PT ;  /* 0x000000b306067276 */ /* 0x000fe400078100b4 */
[----:B-1----:R-:W-:Y:S02]  /*12740*/  FMNMX.FTZ R73, R73, R5, !PT ;  /* 0x0000000549497209 */ /* 0x002fe40007810000 */
[----:B------:R-:W-:Y:S02]  /*12750*/  FSEL R185, R56, -INF , !P6 ;  /* 0xff80000038b97808 */ /* 0x000fe40007000000 */
[C---:B------:R-:W-:Y:S01]  /*12760*/  FSETP.NEU.FTZ.AND P3, PT, R73.reuse, -INF , PT ;  /* 0xff8000004900780b */ /* 0x040fe20003f7d000 */
[----:B------:R-:W-:Y:S01]  /*12770*/  FMUL.FTZ R142, R73, UR4 ;  /* 0x00000004498e7c20 */ /* 0x000fe20008410000 */
[----:B------:R-:W-:Y:S02]  /*12780*/  ISETP.GE.AND P6, PT, R0, R207, PT ;  /* 0x000000cf0000720c */ /* 0x000fe40003fc6270 */
[----:B------:R-:W-:Y:S02]  /*12790*/  FSEL R189, R57, -INF , !P2 ;  /* 0xff80000039bd7808 */ /* 0x000fe40005000000 */
[----:B------:R-:W-:Y:S02]  /*127a0*/  FMNMX3.FTZ R2, R2, R170, R165, !PT ;  /* 0x000000aa02027276 */ /* 0x000fe400078100a5 */
[----:B------:R-:W-:Y:S02]  /*127b0*/  FMNMX3.FTZ R6, R6, R171, R172, !PT ;  /* 0x000000ab06067276 */ /* 0x000fe400078100ac */
[----:B------:R-:W-:Y:S02]  /*127c0*/  FSEL R142, R142, RZ, P3 ;  /* 0x000000ff8e8e7208 */ /* 0x000fe40001800000 */
[----:B------:R-:W-:Y:S02]  /*127d0*/  FSEL R214, R60, -INF , !P0 ;  /* 0xff8000003cd67808 */ /* 0x000fe40004000000 */
[----:B------:R-:W-:Y:S01]  /*127e0*/  ISETP.GT.AND P2, PT, R211, R0, PT ;  /* 0x00000000d300720c */ /* 0x000fe20003f44270 */
[----:B------:R-:W-:Y:S01]  /*127f0*/  FFMA.FTZ R7, R22, UR4, -R142 ;  /* 0x0000000416077c23 */ /* 0x000fe2000801088e */
[----:B------:R-:W-:Y:S02]  /*12800*/  ISETP.GE.AND P0, PT, R0, R208, PT ;  /* 0x000000d00000720c */ /* 0x000fe40003f06270 */
[----:B------:R-:W-:Y:S01]  /*12810*/  FSEL R191, R61, -INF , !P6 ;  /* 0xff8000003dbf7808 */ /* 0x000fe20007000000 */
[----:B------:R-:W-:Y:S01]  /*12820*/  MUFU.EX2 R250, R7 ;  /* 0x0000000700fa7308 */ /* 0x000fe20000000800 */
[----:B------:R-:W-:Y:S02]  /*12830*/  FMNMX3.FTZ R6, R6, R185, R189, !PT ;  /* 0x000000b906067276 */ /* 0x000fe400078100bd */
[----:B------:R-:W-:Y:S01]  /*12840*/  FMNMX3.FTZ R0, R2, R181, R182, !PT ;  /* 0x000000b502007276 */ /* 0x000fe200078100b6 */
[----:B------:R-:W-:Y:S01]  /*12850*/  FFMA.FTZ R2, R20, UR4, -R142 ;  /* 0x0000000414027c23 */ /* 0x000fe2000801088e */
[----:B------:R-:W-:Y:S01]  /*12860*/  FMNMX3.FTZ R6, R6, R214, R191, !PT ;  /* 0x000000d606067276 */ /* 0x000fe200078100bf */
[----:B------:R-:W-:Y:S01]  /*12870*/  LDSM.16.MT88.4 R20, [R192+0x6000] ;  /* 0x00600000c014783b */ /* 0x000fe20000004200 */
[----:B------:R-:W-:Y:S03]  /*12880*/  FSEL R63, R63, -INF , !P2 ;  /* 0xff8000003f3f7808 */ /* 0x000fe60005000000 */
[----:B------:R1:W1:Y:S01]  /*12890*/  MUFU.EX2 R251, R2 ;  /* 0x0000000200fb7308 */ /* 0x0002620000000800 */
[----:B------:R-:W-:Y:S02]  /*128a0*/  FMNMX3.FTZ R0, R0, R174, R176, !PT ;  /* 0x000000ae00007276 */ /* 0x000fe400078100b0 */
[----:B------:R-:W-:Y:S02]  /*128b0*/  FSEL R188, R58, -INF , !P5 ;  /* 0xff8000003abc7808 */ /* 0x000fe40006800000 */
[----:B------:R-:W-:Y:S01]  /*128c0*/  FSEL R190, R59, -INF , !P4 ;  /* 0xff8000003bbe7808 */ /* 0x000fe20006000000 */
[----:B------:R-:W1:Y:S01]  /*128d0*/  SHFL.BFLY PT, R71, R6, 0x2, 0x1f ;  /* 0x0c401f0006477f89 */ /* 0x000e6200000e0000 */
[----:B------:R-:W-:Y:S02]  /*128e0*/  FSEL R140, R62, -INF , !P1 ;  /* 0xff8000003e8c7808 */ /* 0x000fe40004800000 */
[----:B------:R-:W-:Y:S02]  /*128f0*/  FSEL R75, R63, -INF , !P0 ;  /* 0xff8000003f4b7808 */ /* 0x000fe40004000000 */
[----:B------:R-:W-:Y:S02]  /*12900*/  FMNMX3.FTZ R0, R0, R188, R190, !PT ;  /* 0x000000bc00007276 */ /* 0x000fe400078100be */
[----:B------:R-:W-:Y:S02]  /*12910*/  FMNMX.FTZ R72, R8, R72, !PT ;  /* 0x0000004808487209 */ /* 0x000fe40007810000 */
[----:B------:R-:W-:Y:S02]  /*12920*/  FMNMX3.FTZ R0, R0, R140, R75, !PT ;  /* 0x0000008c00007276 */ /* 0x000fe4000781004b */
[C---:B------:R-:W-:Y:S01]  /*12930*/  FSETP.NEU.FTZ.AND P2, PT, R72.reuse, -INF , PT ;  /* 0xff8000004800780b */ /* 0x040fe20003f5d000 */
[----:B------:R-:W-:Y:S01]  /*12940*/  FMUL.FTZ R143, R72, UR4 ;  /* 0x00000004488f7c20 */ /* 0x000fe20008410000 */
[----:B------:R-:W-:Y:S01]  /*12950*/  LEA R141, R141, UR13, 0x10 ;  /* 0x0000000d8d8d7c11 */ /* 0x000fe2000f8e80ff */
[----:B-1----:R-:W1:Y:S01]  /*12960*/  SHFL.BFLY PT, R2, R0, 0x2, 0x1f ;  /* 0x0c401f0000027f89 */ /* 0x002e6200000e0000 */
[----:B------:R-:W-:Y:S02]  /*12970*/  F2FP.F16.F32.PACK_AB R146, R250, R251 ;  /* 0x000000fbfa92723e */ /* 0x000fe400000000ff */
[----:B------:R-:W-:Y:S05]  /*12980*/  FSEL R143, R143, RZ, P2 ;  /* 0x000000ff8f8f7208 */ /* 0x000fea0001000000 */
[----:B------:R-:W-:Y:S01]  /*12990*/  FFMA.FTZ R7, R24, UR4, -R143 ;  /* 0x0000000418077c23 */ /* 0x000fe2000801088f */
[----:B------:R-:W-:Y:S03]  /*129a0*/  FMNMX.FTZ R71, R6, R71, !PT ;  /* 0x0000004706477209 */ /* 0x000fe60007810000 */
[----:B------:R-:W-:Y:S02]  /*129b0*/  MUFU.EX2 R249, R7 ;  /* 0x0000000700f97308 */ /* 0x000fe40000000800 */
[----:B------:R-:W1:Y:S02]  /*129c0*/  SHFL.BFLY PT, R13, R71, 0x1, 0x1f ;  /* 0x0c201f00470d7f89 */ /* 0x000e6400000e0000 */
[----:B-1----:R-:W-:Y:S01]  /*129d0*/  FMNMX.FTZ R0, R0, R2, !PT ;  /* 0x0000000200007209 */ /* 0x002fe20007810000 */
[----:B------:R-:W-:Y:S05]  /*129e0*/  FFMA.FTZ R2, R26, UR4, -R142 ;  /* 0x000000041a027c23 */ /* 0x000fea000801088e */
[----:B------:R1:W-:Y:S01]  /*129f0*/  MUFU.EX2 R246, R2 ;  /* 0x0000000200f67308 */ /* 0x0003e20000000800 */
[----:B------:R-:W-:Y:S04]  /*12a00*/  FMNMX.FTZ R71, R71, R13, !PT ;  /* 0x0000000d47477209 */ /* 0x000fe80007810000 */
[C---:B------:R-:W-:Y:S01]  /*12a10*/  FSETP.NEU.FTZ.AND P1, PT, R71.reuse, -INF , PT ;  /* 0xff8000004700780b */ /* 0x040fe20003f3d000 */
[----:B------:R-:W-:Y:S01]  /*12a20*/  FMUL.FTZ R148, R71, UR4 ;  /* 0x0000000447947c20 */ /* 0x000fe20008410000 */
[----:B-1----:R-:W1:Y:S04]  /*12a30*/  SHFL.BFLY PT, R2, R0, 0x1, 0x1f ;  /* 0x0c201f0000027f89 */ /* 0x002e6800000e0000 */
[----:B------:R-:W-:Y:S02]  /*12a40*/  FSEL R148, R148, RZ, P1 ;  /* 0x000000ff94947208 */ /* 0x000fe40000800000 */
[----:B-1----:R-:W-:Y:S03]  /*12a50*/  FMNMX.FTZ R70, R0, R2, !PT ;  /* 0x0000000200467209 */ /* 0x002fe60007810000 */
[----:B------:R-:W-:Y:S01]  /*12a60*/  FFMA.FTZ R0, R31, UR4, -R148 ;  /* 0x000000041f007c23 */ /* 0x000fe20008010894 */
[C---:B------:R-:W-:Y:S01]  /*12a70*/  FSETP.NEU.FTZ.AND P0, PT, R70.reuse, -INF , PT ;  /* 0xff8000004600780b */ /* 0x040fe20003f1d000 */
[----:B------:R-:W-:Y:S02]  /*12a80*/  FMUL.FTZ R149, R70, UR4 ;  /* 0x0000000446957c20 */ /* 0x000fe40008410000 */
[----:B------:R1:W-:Y:S03]  /*12a90*/  MUFU.EX2 R238, R0 ;  /* 0x0000000000ee7308 */ /* 0x0003e60000000800 */
[----:B------:R-:W-:Y:S05]  /*12aa0*/  FSEL R149, R149, RZ, P0 ;  /* 0x000000ff95957208 */ /* 0x000fea0000000000 */
[--C-:B------:R-:W-:Y:S06]  /*12ab0*/  FFMA.FTZ R140, R140, UR4, -R149.reuse ;  /* 0x000000048c8c7c23 */ /* 0x100fec0008010895 */
[----:B------:R-:W-:Y:S01]  /*12ac0*/  MUFU.EX2 R140, R140 ;  /* 0x0000008c008c7308 */ /* 0x000fe20000000800 */
[----:B-1----:R-:W-:Y:S09]  /*12ad0*/  FFMA.FTZ R0, R32, UR4, -R149 ;  /* 0x0000000420007c23 */ /* 0x002ff20008010895 */
[----:B------:R-:W-:Y:S01]  /*12ae0*/  MUFU.EX2 R235, R0 ;  /* 0x0000000000eb7308 */ /* 0x000fe20000000800 */
[----:B--2---:R-:W-:Y:S05]  /*12af0*/  LOP3.LUT R4, R157, UR21, R49, 0x96, !PT ;  /* 0x000000159d047c12 */ /* 0x004fea000f8e9631 */
[----:B------:R-:W-:Y:S05]  /*12b00*/  IMAD.WIDE.U32 R4, R4, -0x326172a9, RZ ;  /* 0xcd9e8d5704047825 */ /* 0x000fea00078e00ff */
[C---:B------:R-:W-:Y:S02]  /*12b10*/  LOP3.LUT R6, R5.reuse, R237, RZ, 0x3c, !PT ;  /* 0x000000ed05067212 */ /* 0x040fe400078e3cff */
[----:B------:R-:W-:Y:S01]  /*12b20*/  LOP3.LUT R11, R5, R245, RZ, 0x3c, !PT ;  /* 0x000000f5050b7212 */ /* 0x000fe200078e3cff */
[----:B------:R-:W-:Y:S01]  /*12b30*/  FFMA.FTZ R5, R25, UR4, -R143 ;  /* 0x0000000419057c23 */ /* 0x000fe2000801088f */
[----:B------:R-:W-:Y:S01]  /*12b40*/  LOP3.LUT R8, R4, R236, RZ, 0x3c, !PT ;  /* 0x000000ec04087212 */ /* 0x000fe200078e3cff */
[----:B------:R-:W-:Y:S01]  /*12b50*/  IMAD.WIDE.U32 R6, R6, -0x2daee0ad, RZ ;  /* 0xd2511f5306067825 */ /* 0x000fe200078e00ff */
[----:B------:R-:W-:Y:S01]  /*12b60*/  LOP3.LUT R10, R4, R244, RZ, 0x3c, !PT ;  /* 0x000000f4040a7212 */ /* 0x000fe200078e3cff */
[----:B------:R-:W1:Y:S02]  /*12b70*/  MUFU.EX2 R248, R5 ;  /* 0x0000000500f87308 */ /* 0x000e640000000800 */
[----:B------:R-:W-:Y:S01]  /*12b80*/  IMAD.WIDE.U32 R8, R8, -0x2daee0ad, RZ ;  /* 0xd2511f5308087825 */ /* 0x000fe200078e00ff */
[----:B---3--:R-:W-:Y:S04]  /*12b90*/  LOP3.LUT R12, R224, UR12, R7, 0x96, !PT ;  /* 0x0000000ce00c7c12 */ /* 0x008fe8000f8e9607 */
[----:B------:R-:W-:Y:S01]  /*12ba0*/  LOP3.LUT R9, R6, UR11, R9, 0x96, !PT ;  /* 0x0000000b06097c12 */ /* 0x000fe2000f8e9609 */
[----:B------:R-:W-:Y:S04]  /*12bb0*/  IMAD.WIDE.U32 R6, R10, -0x2daee0ad, RZ ;  /* 0xd2511f530a067825 */ /* 0x000fe800078e00ff */
[----:B------:R-:W-:Y:S01]  /*12bc0*/  IMAD.WIDE.U32 R40, R9, -0x326172a9, RZ ;  /* 0xcd9e8d5709287825 */ /* 0x000fe200078e00ff */
[----:B-1----:R-:W-:Y:S03]  /*12bd0*/  F2FP.F16.F32.PACK_AB R147, R248, R249 ;  /* 0x000000f9f893723e */ /* 0x002fe600000000ff */
[----:B------:R-:W-:Y:S04]  /*12be0*/  IMAD.WIDE.U32 R4, R11, -0x2daee0ad, RZ ;  /* 0xd2511f530b047825 */ /* 0x000fe800078e00ff */
[----:B------:R-:W-:Y:S01]  /*12bf0*/  IMAD.WIDE.U32 R10, R12, -0x326172a9, RZ ;  /* 0xcd9e8d570c0a7825 */ /* 0x000fe200078e00ff */
[----:B------:R-:W-:Y:S02]  /*12c00*/  LOP3.LUT R4, R4, UR11, R7, 0x96, !PT ;  /* 0x0000000b04047c12 */ /* 0x000fe4000f8e9607 */
[----:B----4-:R-:W-:Y:S01]  /*12c10*/  LOP3.LUT R9, R52, UR12, R5, 0x96, !PT ;  /* 0x0000000c34097c12 */ /* 0x010fe2000f8e9605 */
[----:B------:R-:W-:Y:S01]  /*12c20*/  FFMA.FTZ R7, R27, UR4, -R142 ;  /* 0x000000041b077c23 */ /* 0x000fe2000801088e */
[----:B-----5:R-:W-:Y:S01]  /*12c30*/  LOP3.LUT R5, R220, UR25, R11, 0x96, !PT ;  /* 0x00000019dc057c12 */ /* 0x020fe2000f8e960b */
[----:B------:R-:W-:Y:S04]  /*12c40*/  IMAD.WIDE.U32 R34, R4, -0x326172a9, RZ ;  /* 0xcd9e8d5704227825 */ /* 0x000fe800078e00ff */
[----:B------:R-:W-:Y:S01]  /*12c50*/  FFMA.FTZ R4, R28, UR4, -R143 ;  /* 0x000000041c047c23 */ /* 0x000fe2000801088f */
[----:B------:R1:W2:Y:S01]  /*12c60*/  MUFU.EX2 R247, R7 ;  /* 0x0000000700f77308 */ /* 0x0002a20000000800 */
[----:B------:R-:W-:Y:S01]  /*12c70*/  LOP3.LUT R10, R10, UR24, R41, 0x96, !PT ;  /* 0x000000180a0a7c12 */ /* 0x000fe2000f8e9629 */
[----:B------:R-:W-:Y:S04]  /*12c80*/  IMAD.WIDE.U32 R14, R9, -0x326172a9, RZ ;  /* 0xcd9e8d57090e7825 */ /* 0x000fe800078e00ff */
[----:B------:R-:W-:Y:S01]  /*12c90*/  IMAD.WIDE.U32 R16, R5, -0x2daee0ad, RZ ;  /* 0xd2511f5305107825 */ /* 0x000fe200078e00ff */
[----:B------:R-:W-:Y:S03]  /*12ca0*/  LOP3.LUT R5, R222, UR25, R15, 0x96, !PT ;  /* 0x00000019de057c12 */ /* 0x000fe6000f8e960f */
[----:B------:R3:W-:Y:S01]  /*12cb0*/  MUFU.EX2 R240, R4 ;  /* 0x0000000400f07308 */ /* 0x0007e20000000800 */
[----:B------:R-:W-:Y:S01]  /*12cc0*/  IMAD.WIDE.U32 R56, R10, -0x2daee0ad, RZ ;  /* 0xd2511f530a387825 */ /* 0x000fe200078e00ff */
[----:B------:R-:W-:Y:S03]  /*12cd0*/  LOP3.LUT R8, R8, UR10, R17, 0x96, !PT ;  /* 0x0000000a08087c12 */ /* 0x000fe6000f8e9611 */
[----:B------:R-:W-:Y:S01]  /*12ce0*/  IMAD.WIDE.U32 R10, R5, -0x2daee0ad, RZ ;  /* 0xd2511f53050a7825 */ /* 0x000fe200078e00ff */
[----:B-1----:R-:W-:Y:S04]  /*12cf0*/  LOP3.LUT R7, R14, UR24, R35, 0x96, !PT ;  /* 0x000000180e077c12 */ /* 0x002fe8000f8e9623 */
[----:B------:R-:W-:Y:S02]  /*12d00*/  LOP3.LUT R12, R6, UR10, R11, 0x96, !PT ;  /* 0x0000000a060c7c12 */ /* 0x000fe4000f8e960b */
[----:B--2---:R-:W-:Y:S01]  /*12d10*/  F2FP.F16.F32.PACK_AB R144, R247, R246 ;  /* 0x000000f6f790723e */ /* 0x004fe200000000ff */
[----:B------:R-:W-:Y:S01]  /*12d20*/  IMAD.WIDE.U32 R50, R7, -0x2daee0ad, RZ ;  /* 0xd2511f5307327825 */ /* 0x000fe200078e00ff */
[----:B------:R-:W-:Y:S03]  /*12d30*/  LOP3.LUT R7, R16, UR9, R57, 0x96, !PT ;  /* 0x0000000910077c12 */ /* 0x000fe6000f8e9639 */
[----:B---3--:R-:W-:Y:S01]  /*12d40*/  FFMA.FTZ R4, R29, UR4, -R143 ;  /* 0x000000041d047c23 */ /* 0x008fe2000801088f */
[----:B------:R-:W-:Y:S01]  /*12d50*/  IMAD.WIDE.U32 R44, R12, -0x326172a9, RZ ;  /* 0xcd9e8d570c2c7825 */ /* 0x000fe200078e00ff */
[----:B------:R-:W-:Y:S02]  /*12d60*/  LOP3.LUT R5, R10, UR9, R51, 0x96, !PT ;  /* 0x000000090a057c12 */ /* 0x000fe4000f8e9633 */
[----:B------:R1:W2:Y:S01]  /*12d70*/  MUFU.EX2 R241, R4 ;  /* 0x0000000400f17308 */ /* 0x0002a20000000800 */
[----:B------:R-:W-:Y:S04]  /*12d80*/  IMAD.WIDE.U32 R6, R7, -0x326172a9, RZ ;  /* 0xcd9e8d5707067825 */ /* 0x000fe800078e00ff */
[----:B------:R-:W-:Y:S01]  /*12d90*/  IMAD.WIDE.U32 R28, R8, -0x326172a9, RZ ;  /* 0xcd9e8d57081c7825 */ /* 0x000fe200078e00ff */
[C---:B------:R-:W-:Y:S02]  /*12da0*/  PRMT R13, R6.reuse, 0x7771, RZ ;  /* 0x00007771060d7816 */ /* 0x040fe400000000ff */
[----:B------:R-:W-:Y:S01]  /*12db0*/  PRMT R9, R6, 0x7772, RZ ;  /* 0x0000777206097816 */ /* 0x000fe200000000ff */
[----:B------:R-:W-:Y:S01]  /*12dc0*/  IMAD.MOV.U32 R10, RZ, RZ, R6 ;  /* 0x000000ffff0a7224 */ /* 0x000fe200078e0006 */
[----:B------:R-:W-:Y:S01]  /*12dd0*/  LOP3.LUT R2, R28, UR22, R7, 0x96, !PT ;  /* 0x000000161c027c12 */ /* 0x000fe2000f8e9607 */
[----:B------:R-:W-:Y:S01]  /*12de0*/  FFMA.FTZ R28, R150, UR4, -R142 ;  /* 0x00000004961c7c23 */ /* 0x000fe2000801088e */
[----:B------:R-:W-:Y:S01]  /*12df0*/  PRMT R11, R6, 0x7773, RZ ;  /* 0x00007773060b7816 */ /* 0x000fe200000000ff */
[----:B------:R-:W-:Y:S02]  /*12e00*/  IMAD.MOV.U32 R150, RZ, RZ, R48 ;  /* 0x000000ffff967224 */ /* 0x000fe400078e0030 */
[----:B------:R-:W-:Y:S01]  /*12e10*/  MUFU.EX2 R226, R28 ;  /* 0x0000001c00e27308 */ /* 0x000fe20000000800 */
[----:B------:R-:W-:Y:S01]  /*12e20*/  PRMT R11, R9, 0x5410, R11 ;  /* 0x00005410090b7816 */ /* 0x000fe2000000000b */
[----:B-1----:R-:W-:Y:S01]  /*12e30*/  FFMA.FTZ R4, R30, UR4, -R148 ;  /* 0x000000041e047c23 */ /* 0x002fe20008010894 */
[----:B------:R-:W-:Y:S02]  /*12e40*/  LOP3.LUT R9, R10, 0xff, RZ, 0xc0, !PT ;  /* 0x000000ff0a097812 */ /* 0x000fe400078ec0ff */
[----:B------:R-:W-:Y:S02]  /*12e50*/  LOP3.LUT R10, R2, 0xff, RZ, 0xc0, !PT ;  /* 0x000000ff020a7812 */ /* 0x000fe400078ec0ff */
[----:B------:R-:W-:Y:S03]  /*12e60*/  PRMT R9, R9, 0x5410, R13 ;  /* 0x0000541009097816 */ /* 0x000fe6000000000d */
[----:B------:R1:W3:Y:S01]  /*12e70*/  MUFU.EX2 R239, R4 ;  /* 0x0000000400ef7308 */ /* 0x0002e20000000800 */
[----:B--2---:R-:W-:Y:S01]  /*12e80*/  F2FP.F16.F32.PACK_AB R145, R241, R240 ;  /* 0x000000f0f191723e */ /* 0x004fe200000000ff */
[----:B-1----:R-:W-:Y:S01]  /*12e90*/  IMAD.WIDE.U32 R4, R5, -0x326172a9, RZ ;  /* 0xcd9e8d5705047825 */ /* 0x002fe200078e00ff */
[----:B---3--:R-:W-:Y:S03]  /*12ea0*/  F2FP.F16.F32.PACK_AB R64, R238, R239 ;  /* 0x000000efee40723e */ /* 0x008fe600000000ff */
[----:B------:R-:W-:Y:S01]  /*12eb0*/  IMAD.MOV.U32 R7, RZ, RZ, R4 ;  /* 0x000000ffff077224 */ /* 0x000fe200078e0004 */
[----:B------:R-:W-:Y:S01]  /*12ec0*/  LOP3.LUT R0, R44, UR22, R5, 0x96, !PT ;  /* 0x000000162c007c12 */ /* 0x000fe2000f8e9605 */
[----:B------:R-:W-:Y:S01]  /*12ed0*/  FFMA.FTZ R5, R42, UR4, -R148 ;  /* 0x000000042a057c23 */ /* 0x000fe20008010894 */
[C---:B------:R-:W-:Y:S02]  /*12ee0*/  PRMT R12, R4.reuse, 0x7771, RZ ;  /* 0x00007771040c7816 */ /* 0x040fe400000000ff */
[C---:B------:R-:W-:Y:S01]  /*12ef0*/  PRMT R8, R4.reuse, 0x7773, RZ ;  /* 0x0000777304087816 */ /* 0x040fe200000000ff */
[----:B------:R1:W-:Y:S01]  /*12f00*/  MUFU.EX2 R233, R5 ;  /* 0x0000000500e97308 */ /* 0x0003e20000000800 */
[----:B------:R-:W-:Y:S01]  /*12f10*/  PRMT R6, R4, 0x7772, RZ ;  /* 0x0000777204067816 */ /* 0x000fe200000000ff */
[----:B------:R-:W-:Y:S01]  /*12f20*/  FFMA.FTZ R4, R33, UR4, -R149 ;  /* 0x0000000421047c23 */ /* 0x000fe20008010895 */
[----:B------:R-:W-:Y:S02]  /*12f30*/  LOP3.LUT R44, R34, UR23, R45, 0x96, !PT ;  /* 0x00000017222c7c12 */ /* 0x000fe4000f8e962d */
[----:B------:R-:W-:Y:S02]  /*12f40*/  PRMT R67, R6, 0x5410, R8 ;  /* 0x0000541006437816 */ /* 0x000fe40000000008 */
[----:B------:R-:W-:Y:S03]  /*12f50*/  PRMT R6, R2, 0x7632, R6 ;  /* 0x0000763202067816 */ /* 0x000fe60000000006 */
[----:B------:R2:W3:Y:S01]  /*12f60*/  MUFU.EX2 R234, R4 ;  /* 0x0000000400ea7308 */ /* 0x0004e20000000800 */
[----:B------:R-:W-:Y:S01]  /*12f70*/  LOP3.LUT R8, R7, 0xff, RZ, 0xc0, !PT ;  /* 0x000000ff07087812 */ /* 0x000fe200078ec0ff */
[----:B------:R-:W-:Y:S01]  /*12f80*/  IMAD.WIDE.U32 R44, R44, -0x2daee0ad, RZ ;  /* 0xd2511f532c2c7825 */ /* 0x000fe200078e00ff */
[----:B------:R-:W-:Y:S02]  /*12f90*/  SHF.R.U32.HI R7, RZ, 0x18, R2 ;  /* 0x00000018ff077819 */ /* 0x000fe40000011602 */
[----:B------:R-:W-:Y:S02]  /*12fa0*/  PRMT R66, R8, 0x5410, R12 ;  /* 0x0000541008427816 */ /* 0x000fe4000000000c */
[----:B------:R-:W-:Y:S01]  /*12fb0*/  LOP3.LUT R8, R0, 0xff, RZ, 0xc0, !PT ;  /* 0x000000ff00087812 */ /* 0x000fe200078ec0ff */
[----:B-1----:R-:W-:Y:S01]  /*12fc0*/  FFMA.FTZ R5, R43, UR4, -R148 ;  /* 0x000000042b057c23 */ /* 0x002fe20008010894 */
[----:B------:R-:W-:Y:S02]  /*12fd0*/  LOP3.LUT R67, R67, 0xff00ff, RZ, 0xc0, !PT ;  /* 0x00ff00ff43437812 */ /* 0x000fe400078ec0ff */
[--C-:B------:R-:W-:Y:S01]  /*12fe0*/  HSET2.LE.AND R66, R66, R141.reuse, PT ;  /* 0x0000008d42427233 */ /* 0x100fe20003803000 */
[----:B------:R1:W-:Y:S01]  /*12ff0*/  MUFU.EX2 R232, R5 ;  /* 0x0000000500e87308 */ /* 0x0003e20000000800 */
[----:B------:R-:W-:Y:S02]  /*13000*/  PRMT R60, R44, 0x7771, RZ ;  /* 0x000077712c3c7816 */ /* 0x000fe400000000ff */
[--C-:B------:R-:W-:Y:S02]  /*13010*/  HSET2.LE.AND R67, R67, R141.reuse, PT ;  /* 0x0000008d43437233 */ /* 0x100fe40003803000 */
[----:B--2---:R-:W-:Y:S02]  /*13020*/  LOP3.LUT R4, R2, 0xffff, RZ, 0xc0, !PT ;  /* 0x0000ffff02047812 */ /* 0x004fe400078ec0ff */
[----:B------:R-:W-:Y:S01]  /*13030*/  LOP3.LUT R2, R6, 0xff, RZ, 0xc0, !PT ;  /* 0x000000ff06027812 */ /* 0x000fe200078ec0ff */
[----:B------:R-:W-:Y:S01]  /*13040*/  FFMA.FTZ R6, R46, UR4, -R149 ;  /* 0x000000042e067c23 */ /* 0x000fe20008010895 */
[----:B------:R-:W-:Y:S01]  /*13050*/  SHF.R.U32.HI R4, RZ, 0x8, R4 ;  /* 0x00000008ff047819 */ /* 0x000fe20000011604 */
[----:B------:R-:W-:Y:S01]  /*13060*/  FFMA.FTZ R46, R155, UR4, -R142 ;  /* 0x000000049b2e7c23 */ /* 0x000fe2000801088e */
[----:B------:R-:W-:Y:S01]  /*13070*/  PRMT R12, R2, 0x5410, R7 ;  /* 0x00005410020c7816 */ /* 0x000fe20000000007 */
[----:B------:R2:W-:Y:S01]  /*13080*/  MUFU.EX2 R229, R6 ;  /* 0x0000000600e57308 */ /* 0x0005e20000000800 */
[----:B------:R-:W-:Y:S02]  /*13090*/  LOP3.LUT R2, R0, 0xffff, RZ, 0xc0, !PT ;  /* 0x0000ffff00027812 */ /* 0x000fe400078ec0ff */
[----:B------:R-:W-:Y:S02]  /*130a0*/  PRMT R10, R10, 0x5410, R4 ;  /* 0x000054100a0a7816 */ /* 0x000fe40000000004 */
[----:B-1----:R-:W-:Y:S02]  /*130b0*/  SHF.R.U32.HI R5, RZ, 0x8, R2 ;  /* 0x00000008ff057819 */ /* 0x002fe40000011602 */
[----:B------:R-:W-:Y:S02]  /*130c0*/  FSEL R2, R73, RZ, P3 ;  /* 0x000000ff49027208 */ /* 0x000fe40001800000 */
[----:B------:R-:W-:Y:S02]  /*130d0*/  PRMT R4, R0, 0x7632, R4 ;  /* 0x0000763200047816 */ /* 0x000fe40000000004 */
[----:B------:R-:W-:Y:S01]  /*130e0*/  SHF.R.U32.HI R7, RZ, 0x18, R0 ;  /* 0x00000018ff077819 */ /* 0x000fe20000011600 */
[----:B------:R-:W-:Y:S01]  /*130f0*/  FADD.FTZ R2, -R2, R3 ;  /* 0x0000000302027221 */ /* 0x000fe20000010100 */
[----:B------:R-:W-:Y:S02]  /*13100*/  FSEL R3, R71, RZ, P1 ;  /* 0x000000ff47037208 */ /* 0x000fe40000800000 */
[----:B------:R-:W-:Y:S01]  /*13110*/  LOP3.LUT R4, R4, 0xff, RZ, 0xc0, !PT ;  /* 0x000000ff04047812 */ /* 0x000fe200078ec0ff */
[----:B------:R-:W-:Y:S01]  /*13120*/  FMUL.FTZ R2, R2, UR4 ;  /* 0x0000000402027c20 */ /* 0x000fe20008410000 */
[----:B------:R-:W-:Y:S01]  /*13130*/  FSEL R0, R72, RZ, P2 ;  /* 0x000000ff48007208 */ /* 0x000fe20001000000 */
[----:B------:R-:W-:Y:S01]  /*13140*/  FADD.FTZ R3, -R3, R69 ;  /* 0x0000004503037221 */ /* 0x000fe20000010100 */
[----:B------:R-:W-:Y:S01]  /*13150*/  PRMT R7, R4, 0x5410, R7 ;  /* 0x0000541004077816 */ /* 0x000fe20000000007 */
[----:B------:R1:W4:Y:S01]  /*13160*/  MUFU.EX2 R69, R2 ;  /* 0x0000000200457308 */ /* 0x0003220000000800 */
[----:B------:R-:W-:Y:S01]  /*13170*/  PRMT R8, R8, 0x5410, R5 ;  /* 0x0000541008087816 */ /* 0x000fe20000000005 */
[----:B------:R-:W-:Y:S01]  /*13180*/  FADD.FTZ R4, -R0, R68 ;  /* 0x0000004400047221 */ /* 0x000fe20000010100 */
[----:B------:R-:W-:Y:S01]  /*13190*/  FSEL R0, R70, RZ, P0 ;  /* 0x000000ff46007208 */ /* 0x000fe20000000000 */
[----:B------:R-:W-:Y:S01]  /*131a0*/  FFMA.FTZ R5, R47, UR4, -R149 ;  /* 0x000000042f057c23 */ /* 0x000fe20008010895 */
[----:B--2---:R-:W-:Y:S02]  /*131b0*/  LOP3.LUT R6, R11, 0xff00ff, RZ, 0xc0, !PT ;  /* 0x00ff00ff0b067812 */ /* 0x004fe400078ec0ff */
[----:B---3--:R-:W-:Y:S03]  /*131c0*/  F2FP.F16.F32.PACK_AB R65, R234, R235 ;  /* 0x000000ebea41723e */ /* 0x008fe600000000ff */
[----:B------:R2:W-:Y:S01]  /*131d0*/  MUFU.EX2 R228, R5 ;  /* 0x0000000500e47308 */ /* 0x0005e20000000800 */
[C---:B------:R-:W-:Y:S02]  /*131e0*/  PRMT R62, R44.reuse, 0x7773, RZ ;  /* 0x000077732c3e7816 */ /* 0x040fe400000000ff */
[----:B------:R-:W-:Y:S01]  /*131f0*/  PRMT R61, R44, 0x7772, RZ ;  /* 0x000077722c3d7816 */ /* 0x000fe200000000ff */
[----:B-1----:R-:W-:Y:S01]  /*13200*/  FADD.FTZ R2, -R0, R74 ;  /* 0x0000004a00027221 */ /* 0x002fe20000010100 */
[----:B------:R-:W-:Y:S01]  /*13210*/  FMUL.FTZ R0, R4, UR4 ;  /* 0x0000000404007c20 */ /* 0x000fe20008410000 */
[--C-:B------:R-:W-:Y:S01]  /*13220*/  HSET2.LE.AND R4, R6, R141.reuse, PT ;  /* 0x0000008d06047233 */ /* 0x100fe20003803000 */
[C---:B----4-:R-:W-:Y:S01]  /*13230*/  FMUL.FTZ R16, R69.reuse, R88 ;  /* 0x0000005845107220 */ /* 0x050fe20000410000 */
[--C-:B------:R-:W-:Y:S02]  /*13240*/  HSET2.LE.AND R6, R10, R141.reuse, PT ;  /* 0x0000008d0a067233 */ /* 0x100fe40003803000 */
[----:B------:R1:W3:Y:S01]  /*13250*/  MUFU.EX2 R68, R0 ;  /* 0x0000000000447308 */ /* 0x0002e20000000800 */
[----:B------:R-:W-:Y:S01]  /*13260*/  FMUL.FTZ R17, R69, R89 ;  /* 0x0000005945117220 */ /* 0x000fe20000410000 */
[----:B------:R-:W-:Y:S01]  /*13270*/  LOP3.LUT R147, R147, R4, RZ, 0xc0, !PT ;  /* 0x0000000493937212 */ /* 0x000fe200078ec0ff */
[C---:B------:R-:W-:Y:S01]  /*13280*/  FMUL.FTZ R32, R69.reuse, R104 ;  /* 0x0000006845207220 */ /* 0x040fe20000410000 */
[--C-:B--2---:R-:W-:Y:S01]  /*13290*/  HSET2.LE.AND R5, R9, R141.reuse, PT ;  /* 0x0000008d09057233 */ /* 0x104fe20003803000 */
[----:B------:R-:W-:Y:S01]  /*132a0*/  FMUL.FTZ R33, R69, R105 ;  /* 0x0000006945217220 */ /* 0x000fe20000410000 */
[----:B------:R-:W-:Y:S02]  /*132b0*/  LOP3.LUT R144, R144, R6, RZ, 0xc0, !PT ;  /* 0x0000000690907212 */ /* 0x000fe400078ec0ff */
[--C-:B------:R-:W-:Y:S02]  /*132c0*/  HSET2.LE.AND R4, R12, R141.reuse, PT ;  /* 0x0000008d0c047233 */ /* 0x100fe40003803000 */
[----:B------:R-:W-:Y:S02]  /*132d0*/  LOP3.LUT R146, R146, R5, RZ, 0xc0, !PT ;  /* 0x0000000592927212 */ /* 0x000fe400078ec0ff */
[--C-:B------:R-:W-:Y:S02]  /*132e0*/  HSET2.LE.AND R5, R8, R141.reuse, PT ;  /* 0x0000008d08057233 */ /* 0x100fe40003803000 */
[--C-:B------:R-:W-:Y:S02]  /*132f0*/  HSET2.LE.AND R6, R7, R141.reuse, PT ;  /* 0x0000008d07067233 */ /* 0x100fe40003803000 */
[----:B------:R-:W-:Y:S01]  /*13300*/  LOP3.LUT R145, R145, R4, RZ, 0xc0, !PT ;  /* 0x0000000491917212 */ /* 0x000fe200078ec0ff */
[----:B-1----:R-:W-:Y:S01]  /*13310*/  FMUL.FTZ R0, R3, UR4 ;  /* 0x0000000403007c20 */ /* 0x002fe20008410000 */
[----:B------:R-:W-:Y:S01]  /*13320*/  LOP3.LUT R64, R64, R5, RZ, 0xc0, !PT ;  /* 0x0000000540407212 */ /* 0x000fe200078ec0ff */
[----:B------:R-:W-:Y:S01]  /*13330*/  FMUL.FTZ R4, R69, R76 ;  /* 0x0000004c45047220 */ /* 0x000fe20000410000 */
[----:B------:R-:W-:Y:S01]  /*13340*/  LOP3.LUT R65, R65, R6, RZ, 0xc0, !PT ;  /* 0x0000000641417212 */ /* 0x000fe200078ec0ff */
[----:B------:R1:W2:Y:S01]  /*13350*/  MUFU.EX2 R3, R0 ;  /* 0x0000000000037308 */ /* 0x0002a20000000800 */
[----:B------:R-:W-:Y:S01]  /*13360*/  FMUL.FTZ R5, R69, R77 ;  /* 0x0000004d45057220 */ /* 0x000fe20000410000 */
[C---:B---3--:R-:W-:Y:S01]  /*13370*/  FMUL.FTZ R6, R68.reuse, R78 ;  /* 0x0000004e44067220 */ /* 0x048fe20000410000 */
[----:B------:R-:W-:Y:S01]  /*13380*/  FMUL.FTZ R7, R68, R79 ;  /* 0x0000004f44077220 */ /* 0x000fe20000410000 */
[----:B------:R-:W-:Y:S01]  /*13390*/  F2FP.F16.F32.PACK_AB R8, R228, R229 ;  /* 0x000000e5e408723e */ /* 0x000fe200000000ff */
[----:B------:R-:W-:Y:S01]  /*133a0*/  LDSM.16.MT88.4 R76, [R196+0x6000] ;  /* 0x00600000c44c783b */ /* 0x000fe20000004200 */
[C---:B------:R-:W-:Y:S01]  /*133b0*/  FMUL.FTZ R51, R68.reuse, R123 ;  /* 0x0000007b44337220 */ /* 0x040fe20000410000 */
[----:B------:R-:W-:Y:S01]  /*133c0*/  FMUL.FTZ R18, R68, R90 ;  /* 0x0000005a44127220 */ /* 0x000fe20000410000 */
[----:B------:R-:W-:Y:S01]  /*133d0*/  LOP3.LUT R67, R8, R67, RZ, 0xc0, !PT ;  /* 0x0000004308437212 */ /* 0x000fe200078ec0ff */
[C---:B------:R-:W-:Y:S01]  /*133e0*/  FMUL.FTZ R19, R68.reuse, R91 ;  /* 0x0000005b44137220 */ /* 0x040fe20000410000 */
[-C--:B------:R-:W-:Y:S05]  /*133f0*/  HMMA.16816.F32 R4, R144, R20.reuse, R4 ;  /* 0x000000149004723c */ /* 0x080fea0000001804 */
[C---:B------:R-:W-:Y:S01]  /*13400*/  FMUL.FTZ R34, R68.reuse, R106 ;  /* 0x0000006a44227220 */ /* 0x040fe20000410000 */
[----:B------:R-:W-:Y:S01]  /*13410*/  FMUL.FTZ R35, R68, R107 ;  /* 0x0000006b44237220 */ /* 0x000fe20000410000 */
[----:B-1----:R-:W-:Y:S01]  /*13420*/  FMUL.FTZ R0, R2, UR4 ;  /* 0x0000000402007c20 */ /* 0x002fe20008410000 */
[----:B------:R-:W-:Y:S01]  /*13430*/  F2FP.F16.F32.PACK_AB R2, R232, R233 ;  /* 0x000000e9e802723e */ /* 0x000fe200000000ff */
[C---:B--2---:R-:W-:Y:S01]  /*13440*/  FMUL.FTZ R8, R3.reuse, R80 ;  /* 0x0000005003087220 */ /* 0x044fe20000410000 */
[C---:B------:R-:W-:Y:S01]  /*13450*/  FMUL.FTZ R9, R3.reuse, R81 ;  /* 0x0000005103097220 */ /* 0x040fe20000410000 */
[C---:B------:R-:W-:Y:S01]  /*13460*/  FMUL.FTZ R12, R3.reuse, R84 ;  /* 0x00000054030c7220 */ /* 0x040fe20000410000 */
[----:B------:R-:W-:Y:S01]  /*13470*/  LOP3.LUT R66, R2, R66, RZ, 0xc0, !PT ;  /* 0x0000004202427212 */ /* 0x000fe200078ec0ff */
[----:B------:R-:W1:Y:S01]  /*13480*/  MUFU.EX2 R0, R0 ;  /* 0x0000000000007308 */ /* 0x000e620000000800 */
[C---:B------:R-:W-:Y:S01]  /*13490*/  FMUL.FTZ R13, R3.reuse, R85 ;  /* 0x00000055030d7220 */ /* 0x040fe20000410000 */
[C---:B------:R-:W-:Y:S01]  /*134a0*/  FMUL.FTZ R24, R3.reuse, R96 ;  /* 0x0000006003187220 */ /* 0x040fe20000410000 */
[C---:B------:R-:W-:Y:S01]  /*134b0*/  FMUL.FTZ R25, R3.reuse, R97 ;  /* 0x0000006103197220 */ /* 0x040fe20000410000 */
[----:B------:R-:W-:Y:S01]  /*134c0*/  LOP3.LUT R2, R40, UR23, R29, 0x96, !PT ;  /* 0x0000001728027c12 */ /* 0x000fe2000f8e961d */
[C---:B------:R-:W-:Y:S01]  /*134d0*/  FMUL.FTZ R28, R3.reuse, R100 ;  /* 0x00000064031c7220 */ /* 0x040fe20000410000 */
[C---:B------:R-:W-:Y:S01]  /*134e0*/  FMUL.FTZ R29, R3.reuse, R101 ;  /* 0x00000065031d7220 */ /* 0x040fe20000410000 */
[----:B------:R-:W-:Y:S01]  /*134f0*/  FFMA.FTZ R40, R154, UR4, -R142 ;  /* 0x000000049a287c23 */ /* 0x000fe2000801088e */
[----:B------:R-:W-:Y:S02]  /*13500*/  IMAD.MOV.U32 R97, RZ, RZ, R221 ;  /* 0x000000ffff617224 */ /* 0x000fe400078e00dd */
[----:B------:R-:W-:Y:S01]  /*13510*/  FMUL.FTZ R41, R3, R113 ;  /* 0x0000007103297220 */ /* 0x000fe20000410000 */
[----:B------:R-:W-:Y:S01]  /*13520*/  IMAD.MOV.U32 R96, RZ, RZ, R220 ;  /* 0x000000ffff607224 */ /* 0x000fe200078e00dc */
[----:B------:R-:W-:Y:S01]  /*13530*/  PRMT R90, R61, 0x5410, R62 ;  /* 0x000054103d5a7816 */ /* 0x000fe2000000003e */
[----:B------:R-:W-:Y:S01]  /*13540*/  FFMA.FTZ R61, R161, UR4, -R148 ;  /* 0x00000004a13d7c23 */ /* 0x000fe20008010894 */
[----:B------:R-:W-:Y:S02]  /*13550*/  IMAD.MOV.U32 R107, RZ, RZ, R97 ;  /* 0x000000ffff6b7224 */ /* 0x000fe400078e0061 */
[----:B------:R-:W-:Y:S02]  /*13560*/  IMAD.MOV.U32 R106, RZ, RZ, R96 ;  /* 0x000000ffff6a7224 */ /* 0x000fe400078e0060 */
[C---:B-1----:R-:W-:Y:S01]  /*13570*/  FMUL.FTZ R10, R0.reuse, R82 ;  /* 0x00000052000a7220 */ /* 0x042fe20000410000 */
[C---:B------:R-:W-:Y:S01]  /*13580*/  FMUL.FTZ R11, R0.reuse, R83 ;  /* 0x00000053000b7220 */ /* 0x040fe20000410000 */
[C---:B------:R-:W-:Y:S01]  /*13590*/  FMUL.FTZ R14, R0.reuse, R86 ;  /* 0x00000056000e7220 */ /* 0x040fe20000410000 */
[C---:B------:R-:W-:Y:S01]  /*135a0*/  FMUL.FTZ R15, R0.reuse, R87 ;  /* 0x00000057000f7220 */ /* 0x040fe20000410000 */
[C---:B------:R-:W-:Y:S01]  /*135b0*/  FMUL.FTZ R26, R0.reuse, R98 ;  /* 0x00000062001a7220 */ /* 0x040fe20000410000 */
[----:B------:R-:W-:Y:S01]  /*135c0*/  LDSM.16.MT88.4 R84, [R192+0x6800] ;  /* 0x00680000c054783b */ /* 0x000fe20000004200 */
[----:B------:R-:W-:Y:S02]  /*135d0*/  IMAD.MOV.U32 R98, RZ, RZ, R52 ;  /* 0x000000ffff627224 */ /* 0x000fe400078e0034 */
[C---:B------:R-:W-:Y:S01]  /*135e0*/  FMUL.FTZ R27, R0.reuse, R99 ;  /* 0x00000063001b7220 */ /* 0x040fe20000410000 */
[C---:B------:R-:W-:Y:S04]  /*135f0*/  HMMA.16816.F32 R8, R64.reuse, R20, R8 ;  /* 0x000000144008723c */ /* 0x040fe80000001808 */
[----:B------:R-:W-:Y:S02]  /*13600*/  IMAD.MOV.U32 R99, RZ, RZ, R53 ;  /* 0x000000ffff637224 */ /* 0x000fe400078e0035 */
[C---:B------:R-:W-:Y:S01]  /*13610*/  FMUL.FTZ R20, R69.reuse, R92 ;  /* 0x0000005c45147220 */ /* 0x040fe20000410000 */
[----:B------:R-:W1:Y:S01]  /*13620*/  LDSM.16.MT88.4 R52, [R193+0x6000] ;  /* 0x00600000c134783b */ /* 0x000e620000004200 */
[----:B------:R-:W-:Y:S01]  /*13630*/  FMUL.FTZ R21, R69, R93 ;  /* 0x0000005d45157220 */ /* 0x000fe20000410000 */
[-C--:B------:R-:W-:Y:S03]  /*13640*/  HMMA.16816.F32 R12, R64, R22.reuse, R12 ;  /* 0x00000016400c723c */ /* 0x080fe6000000180c */
[C---:B------:R-:W-:Y:S01]  /*13650*/  FMUL.FTZ R31, R0.reuse, R103 ;  /* 0x00000067001f7220 */ /* 0x040fe20000410000 */
[----:B------:R-:W-:Y:S02]  /*13660*/  IMAD.MOV.U32 R103, RZ, RZ, R225 ;  /* 0x000000ffff677224 */ /* 0x000fe400078e00e1 */
[C---:B------:R-:W-:Y:S01]  /*13670*/  FMUL.FTZ R30, R0.reuse, R102 ;  /* 0x00000066001e7220 */ /* 0x040fe20000410000 */
[----:B------:R-:W-:Y:S02]  /*13680*/  IMAD.MOV.U32 R102, RZ, RZ, R224 ;  /* 0x000000ffff667224 */ /* 0x000fe400078e00e0 */
[----:B------:R-:W-:Y:S01]  /*13690*/  FMUL.FTZ R42, R0, R114 ;  /* 0x00000072002a7220 */ /* 0x000fe20000410000 */
[C---:B------:R-:W-:Y:S04]  /*136a0*/  HMMA.16816.F32 R16, R144.reuse, R22, R16 ;  /* 0x000000169010723c */ /* 0x040fe80000001810 */
[C---:B------:R-:W-:Y:S01]  /*136b0*/  FMUL.FTZ R22, R68.reuse, R94 ;  /* 0x0000005e44167220 */ /* 0x040fe20000410000 */
[----:B------:R-:W-:Y:S01]  /*136c0*/  FMUL.FTZ R23, R68, R95 ;  /* 0x0000005f44177220 */ /* 0x000fe20000410000 */
[----:B------:R-:W-:Y:S02]  /*136d0*/  IMAD.MOV.U32 R95, RZ, RZ, R223 ;  /* 0x000000ffff5f7224 */ /* 0x000fe400078e00df */
[----:B------:R-:W-:Y:S01]  /*136e0*/  FMUL.FTZ R43, R0, R115 ;  /* 0x00000073002b7220 */ /* 0x000fe20000410000 */
[----:B------:R2:W-:Y:S01]  /*136f0*/  MUFU.EX2 R223, R40 ;  /* 0x0000002800df7308 */ /* 0x0005e20000000800 */
[----:B------:R-:W-:Y:S02]  /*13700*/  IMAD.MOV.U32 R94, RZ, RZ, R222 ;  /* 0x000000ffff5e7224 */ /* 0x000fe400078e00de */
[----:B------:R-:W-:Y:S01]  /*13710*/  IMAD.MOV.U32 R105, RZ, RZ, R95 ;  /* 0x000000ffff697224 */ /* 0x000fe200078e005f */
[-C--:B------:R-:W-:Y:S03]  /*13720*/  HMMA.16816.F32 R20, R144, R36.reuse, R20 ;  /* 0x000000249014723c */ /* 0x080fe60000001814 */
[----:B------:R-:W-:Y:S03]  /*13730*/  IMAD.MOV.U32 R104, RZ, RZ, R94 ;  /* 0x000000ffff687224 */ /* 0x000fe600078e005e */
[----:B------:R-:W-:Y:S01]  /*13740*/  MUFU.EX2 R222, R46 ;  /* 0x0000002e00de7308 */ /* 0x000fe20000000800 */
[----:B------:R-:W-:Y:S01]  /*13750*/  IMAD.MOV.U32 R93, RZ, RZ, R219 ;  /* 0x000000ffff5d7224 */ /* 0x000fe200078e00db */
[C---:B------:R-:W-:Y:S04]  /*13760*/  HMMA.16816.F32 R24, R64.reuse, R36, R24 ;  /* 0x000000244018723c */ /* 0x040fe80000001818 */
[----:B------:R-:W-:Y:S04]  /*13770*/  IMAD.WIDE.U32 R36, R2, -0x2daee0ad, RZ ;  /* 0xd2511f5302247825 */ /* 0x000fe800078e00ff */
[----:B------:R-:W-:Y:S01]  /*13780*/  FFMA.FTZ R2, R151, UR4, -R142 ;  /* 0x0000000497027c23 */ /* 0x000fe2000801088e */
[----:B--2---:R-:W-:Y:S01]  /*13790*/  FMUL.FTZ R40, R3, R112 ;  /* 0x0000007003287220 */ /* 0x004fe20000410000 */
[-C--:B------:R-:W-:Y:S02]  /*137a0*/  HMMA.16816.F32 R28, R64, R38.reuse, R28 ;  /* 0x00000026401c723c */ /* 0x080fe4000000181c */
[----:B------:R2:W-:Y:S01]  /*137b0*/  MUFU.EX2 R227, R2 ;  /* 0x0000000200e37308 */ /* 0x0005e20000000800 */
[C---:B------:R-:W-:Y:S01]  /*137c0*/  PRMT R48, R36.reuse, 0x7773, RZ ;  /* 0x0000777324307816 */ /* 0x040fe200000000ff */
[----:B------:R-:W-:Y:S01]  /*137d0*/  IMAD.MOV.U32 R151, RZ, RZ, R49 ;  /* 0x000000ffff977224 */ /* 0x000fe200078e0031 */
[----:B------:R-:W-:Y:S01]  /*137e0*/  PRMT R47, R36, 0x7772, RZ ;  /* 0x00007772242f7816 */ /* 0x000fe200000000ff */
[----:B------:R-:W-:Y:S01]  /*137f0*/  IMAD.MOV.U32 R150, RZ, RZ, R93 ;  /* 0x000000ffff967224 */ /* 0x000fe200078e005d */
[----:B------:R-:W-:Y:S01]  /*13800*/  LOP3.LUT R56, R56, UR8, R37, 0x96, !PT ;  /* 0x0000000838387c12 */ /* 0x000fe2000f8e9625 */
[C---:B------:R-:W-:Y:S04]  /*13810*/  HMMA.16816.F32 R32, R144.reuse, R38, R32 ;  /* 0x000000269020723c */ /* 0x040fe80000001820 */
[----:B------:R-:W-:Y:S01]  /*13820*/  IMAD.MOV.U32 R59, RZ, RZ, R36 ;  /* 0x000000ffff3b7224 */ /* 0x000fe200078e0024 */
[----:B------:R-:W-:Y:S01]  /*13830*/  PRMT R82, R36, 0x7771, RZ ;  /* 0x0000777124527816 */ /* 0x000fe200000000ff */
[C---:B------:R-:W-:Y:S01]  /*13840*/  FMUL.FTZ R36, R69.reuse, R108 ;  /* 0x0000006c45247220 */ /* 0x040fe20000410000 */
[----:B------:R-:W-:Y:S01]  /*13850*/  FMUL.FTZ R37, R69, R109 ;  /* 0x0000006d45257220 */ /* 0x000fe20000410000 */
[C---:B------:R-:W-:Y:S01]  /*13860*/  FMUL.FTZ R38, R68.reuse, R110 ;  /* 0x0000006e44267220 */ /* 0x040fe20000410000 */
[----:B------:R-:W-:Y:S01]  /*13870*/  FMUL.FTZ R39, R68, R111 ;  /* 0x0000006f44277220 */ /* 0x000fe20000410000 */
[--C-:B--2---:R-:W-:Y:S01]  /*13880*/  FFMA.FTZ R2, R152, UR4, -R143.reuse ;  /* 0x0000000498027c23 */ /* 0x104fe2000801088f */
[----:B------:R-:W-:Y:S01]  /*13890*/  PRMT R83, R47, 0x5410, R48 ;  /* 0x000054102f537816 */ /* 0x000fe20000000030 */
[----:B------:R-:W-:Y:S01]  /*138a0*/  FFMA.FTZ R48, R159, UR4, -R143 ;  /* 0x000000049f307c23 */ /* 0x000fe2000801088f */
[----:B------:R-:W-:Y:S01]  /*138b0*/  FMUL.FTZ R47, R0, R119 ;  /* 0x00000077002f7220 */ /* 0x000fe20000410000 */
[----:B------:R2:W-:Y:S01]  /*138c0*/  MUFU.EX2 R225, R2 ;  /* 0x0000000200e17308 */ /* 0x0005e20000000800 */
[----:B------:R-:W-:Y:S01]  /*138d0*/  LOP3.LUT R49, R56, 0xffff, RZ, 0xc0, !PT ;  /* 0x0000ffff38317812 */ /* 0x000fe200078ec0ff */
[-C--:B-1----:R-:W-:Y:S03]  /*138e0*/  HMMA.16816.F32 R36, R144, R52.reuse, R36 ;  /* 0x000000349024723c */ /* 0x082fe60000001824 */
[----:B------:R-:W-:Y:S01]  /*138f0*/  FMUL.FTZ R46, R0, R118 ;  /* 0x00000076002e7220 */ /* 0x000fe20000410000 */
[----:B------:R-:W-:Y:S04]  /*13900*/  LOP3.LUT R58, R56, 0xff, RZ, 0xc0, !PT ;  /* 0x000000ff383a7812 */ /* 0x000fe800078ec0ff */
[----:B------:R1:W-:Y:S01]  /*13910*/  MUFU.EX2 R119, R48 ;  /* 0x0000003000777308 */ /* 0x0003e20000000800 */
[----:B------:R-:W-:Y:S01]  /*13920*/  SHF.R.U32.HI R81, RZ, 0x18, R56 ;  /* 0x00000018ff517819 */ /* 0x000fe20000011638 */
[C---:B------:R-:W-:Y:S04]  /*13930*/  HMMA.16816.F32 R40, R64.reuse, R52, R40 ;  /* 0x000000344028723c */ /* 0x040fe80000001828 */
[----:B------:R-:W-:Y:S01]  /*13940*/  SHF.R.U32.HI R53, RZ, 0x8, R49 ;  /* 0x00000008ff357819 */ /* 0x000fe20000011631 */
[----:B------:R-:W-:Y:S01]  /*13950*/  FMUL.FTZ R49, R69, R121 ;  /* 0x0000007945317220 */ /* 0x000fe20000410000 */
[----:B------:R-:W-:Y:S01]  /*13960*/  FFMA.FTZ R52, R158, UR4, -R148 ;  /* 0x000000049e347c23 */ /* 0x000fe20008010894 */
[----:B--2---:R-:W-:Y:S01]  /*13970*/  FFMA.FTZ R2, R153, UR4, -R143 ;  /* 0x0000000499027c23 */ /* 0x004fe2000801088f */
[--C-:B------:R-:W-:Y:S01]  /*13980*/  PRMT R92, R58, 0x5410, R53.reuse ;  /* 0x000054103a5c7816 */ /* 0x100fe20000000035 */
[----:B------:R2:W-:Y:S01]  /*13990*/  MUFU.EX2 R118, R61 ;  /* 0x0000003d00767308 */ /* 0x0005e20000000800 */
[----:B------:R-:W-:Y:S01]  /*139a0*/  PRMT R53, R56, 0x7632, R53 ;  /* 0x0000763238357816 */ /* 0x000fe20000000035 */
[C---:B------:R-:W-:Y:S01]  /*139b0*/  FMUL.FTZ R58, R0.reuse, R130 ;  /* 0x00000082003a7220 */ /* 0x040fe20000410000 */
[----:B------:R-:W-:Y:S02]  /*139c0*/  LOP3.LUT R59, R59, 0xff, RZ, 0xc0, !PT ;  /* 0x000000ff3b3b7812 */ /* 0x000fe400078ec0ff */
[----:B------:R-:W-:Y:S01]  /*139d0*/  LOP3.LUT R62, R53, 0xff, RZ, 0xc0, !PT ;  /* 0x000000ff353e7812 */ /* 0x000fe200078ec0ff */
[----:B-1----:R-:W-:Y:S01]  /*139e0*/  FMUL.FTZ R48, R69, R120 ;  /* 0x0000007845307220 */ /* 0x002fe20000410000 */
[----:B------:R-:W-:Y:S03]  /*139f0*/  PRMT R82, R59, 0x5410, R82 ;  /* 0x000054103b527816 */ /* 0x000fe60000000052 */
[----:B------:R1:W3:Y:S01]  /*13a00*/  MUFU.EX2 R224, R2 ;  /* 0x0000000200e07308 */ /* 0x0002e20000000800 */
[----:B------:R-:W-:Y:S01]  /*13a10*/  FMUL.FTZ R53, R69, R125 ;  /* 0x0000007d45357220 */ /* 0x000fe20000410000 */
[----:B------:R-:W-:Y:S01]  /*13a20*/  FMUL.FTZ R59, R0, R131 ;  /* 0x00000083003b7220 */ /* 0x000fe20000410000 */
[----:B------:R-:W-:Y:S01]  /*13a30*/  PRMT R81, R62, 0x5410, R81 ;  /* 0x000054103e517816 */ /* 0x000fe20000000051 */
[----:B------:R-:W-:Y:S01]  /*13a40*/  FMUL.FTZ R62, R0, R134 ;  /* 0x00000086003e7220 */ /* 0x000fe20000410000 */
[--C-:B------:R-:W-:Y:S05]  /*13a50*/  HSET2.LE.AND R82, R82, R141.reuse, PT ;  /* 0x0000008d52527233 */ /* 0x100fea0003803000 */
[----:B------:R4:W-:Y:S01]  /*13a60*/  MUFU.EX2 R220, R52 ;  /* 0x0000003400dc7308 */ /* 0x0009e20000000800 */
[----:B--2---:R-:W-:Y:S01]  /*13a70*/  FMUL.FTZ R61, R3, R133 ;  /* 0x00000085033d7220 */ /* 0x004fe20000410000 */
[--C-:B------:R-:W-:Y:S02]  /*13a80*/  HSET2.LE.AND R81, R81, R141.reuse, PT ;  /* 0x0000008d51517233 */ /* 0x100fe40003803000 */
[----:B-1----:R-:W-:Y:S01]  /*13a90*/  LOP3.LUT R2, R50, UR8, R45, 0x96, !PT ;  /* 0x0000000832027c12 */ /* 0x002fe2000f8e962d */
[----:B------:R-:W-:Y:S02]  /*13aa0*/  IMAD.MOV.U32 R45, RZ, RZ, R44 ;  /* 0x000000ffff2d7224 */ /* 0x000fe400078e002c */
[----:B------:R-:W-:Y:S01]  /*13ab0*/  FFMA.FTZ R44, R156, UR4, -R143 ;  /* 0x000000049c2c7c23 */ /* 0x000fe2000801088f */
[----:B------:R-:W-:Y:S01]  /*13ac0*/  FMUL.FTZ R50, R68, R122 ;  /* 0x0000007a44327220 */ /* 0x000fe20000410000 */
[C---:B------:R-:W-:Y:S01]  /*13ad0*/  LOP3.LUT R56, R2.reuse, 0xffff, RZ, 0xc0, !PT ;  /* 0x0000ffff02387812 */ /* 0x040fe200078ec0ff */
[----:B------:R-:W-:Y:S01]  /*13ae0*/  LDSM.16.MT88.4 R120, [R193+0x7800] ;  /* 0x00780000c178783b */ /* 0x000fe20000004200 */
[----:B------:R1:W2:Y:S01]  /*13af0*/  MUFU.EX2 R221, R44 ;  /* 0x0000002c00dd7308 */ /* 0x0002a20000000800 */
[----:B------:R-:W-:Y:S01]  /*13b00*/  LOP3.LUT R57, R45, 0xff, RZ, 0xc0, !PT ;  /* 0x000000ff2d397812 */ /* 0x000fe200078ec0ff */
[----:B------:R-:W-:Y:S01]  /*13b10*/  FMUL.FTZ R45, R3, R117 ;  /* 0x00000075032d7220 */ /* 0x000fe20000410000 */
[----:B------:R-:W-:Y:S01]  /*13b20*/  PRMT R63, R2, 0x7632, R63 ;  /* 0x00007632023f7816 */ /* 0x000fe2000000003f */
[----:B----4-:R-:W-:Y:S01]  /*13b30*/  FFMA.FTZ R52, R160, UR4, -R148 ;  /* 0x00000004a0347c23 */ /* 0x010fe20008010894 */
[----:B------:R-:W-:Y:S02]  /*13b40*/  SHF.R.U32.HI R80, RZ, 0x18, R2 ;  /* 0x00000018ff507819 */ /* 0x000fe40000011602 */
[----:B------:R-:W-:Y:S01]  /*13b50*/  LOP3.LUT R74, R2, 0xff, RZ, 0xc0, !PT ;  /* 0x000000ff024a7812 */ /* 0x000fe200078ec0ff */
[--C-:B------:R-:W-:Y:S02]  /*13b60*/  FFMA.FTZ R2, R165, UR4, -R149.reuse ;  /* 0x00000004a5027c23 */ /* 0x100fe40008010895 */
[----:B------:R4:W5:Y:S01]  /*13b70*/  MUFU.EX2 R219, R52 ;  /* 0x0000003400db7308 */ /* 0x0009620000000800 */
[----:B------:R-:W-:Y:S01]  /*13b80*/  PRMT R91, R57, 0x5410, R60 ;  /* 0x00005410395b7816 */ /* 0x000fe2000000003c */
[C---:B------:R-:W-:Y:S01]  /*13b90*/  FMUL.FTZ R57, R3.reuse, R129 ;  /* 0x0000008103397220 */ /* 0x040fe20000410000 */
[----:B------:R-:W-:Y:S01]  /*13ba0*/  SHF.R.U32.HI R60, RZ, 0x8, R56 ;  /* 0x00000008ff3c7819 */ /* 0x000fe20000011638 */
[C---:B------:R-:W-:Y:S03]  /*13bb0*/  FMUL.FTZ R56, R3.reuse, R128 ;  /* 0x0000008003387220 */ /* 0x040fe60000410000 */
[----:B------:R-:W-:Y:S01]  /*13bc0*/  PRMT R88, R74, 0x5410, R60 ;  /* 0x000054104a587816 */ /* 0x000fe2000000003c */
[C---:B-1----:R-:W-:Y:S01]  /*13bd0*/  FMUL.FTZ R44, R3.reuse, R116 ;  /* 0x00000074032c7220 */ /* 0x042fe20000410000 */
[----:B------:R-:W-:Y:S01]  /*13be0*/  FMUL.FTZ R60, R3, R132 ;  /* 0x00000084033c7220 */ /* 0x000fe20000410000 */
[----:B------:R-:W-:Y:S02]  /*13bf0*/  LOP3.LUT R74, R83, 0xff00ff, RZ, 0xc0, !PT ;  /* 0x00ff00ff534a7812 */ /* 0x000fe400078ec0ff */
[----:B---3--:R-:W-:Y:S02]  /*13c00*/  F2FP.F16.F32.PACK_AB R83, R224, R225 ;  /* 0x000000e1e053723e */ /* 0x008fe400000000ff */
[--C-:B------:R-:W-:Y:S01]  /*13c10*/  HSET2.LE.AND R88, R88, R141.reuse, PT ;  /* 0x0000008d58587233 */ /* 0x100fe20003803000 */
[-C--:B------:R-:W-:Y:S03]  /*13c20*/  HMMA.16816.F32 R44, R64, R54.reuse, R44 ;  /* 0x00000036402c723c */ /* 0x080fe6000000182c */
[--C-:B------:R-:W-:Y:S01]  /*13c30*/  HSET2.LE.AND R74, R74, R141.reuse, PT ;  /* 0x0000008d4a4a7233 */ /* 0x100fe20003803000 */
[--C-:B----4-:R-:W-:Y:S04]  /*13c40*/  FFMA.FTZ R52, R170, UR4, -R149.reuse ;  /* 0x00000004aa347c23 */ /* 0x110fe80008010895 */
[C---:B------:R-:W-:Y:S01]  /*13c50*/  HMMA.16816.F32 R48, R144.reuse, R54, R48 ;  /* 0x000000369030723c */ /* 0x040fe20000001830 */
[----:B------:R1:W-:Y:S03]  /*13c60*/  MUFU.EX2 R153, R52 ;  /* 0x0000003400997308 */ /* 0x0003e60000000800 */
[C---:B------:R-:W-:Y:S01]  /*13c70*/  FMUL.FTZ R54, R68.reuse, R126 ;  /* 0x0000007e44367220 */ /* 0x040fe20000410000 */
[----:B------:R-:W-:Y:S01]  /*13c80*/  FMUL.FTZ R55, R68, R127 ;  /* 0x0000007f44377220 */ /* 0x000fe20000410000 */
[----:B------:R-:W-:Y:S02]  /*13c90*/  LOP3.LUT R83, R83, R74, RZ, 0xc0, !PT ;  /* 0x0000004a53537212 */ /* 0x000fe400078ec0ff */
[----:B--2---:R-:W-:Y:S03]  /*13ca0*/  F2FP.F16.F32.PACK_AB R74, R119, R221 ;  /* 0x000000dd774a723e */ /* 0x004fe600000000ff */
[----:B------:R2:W3:Y:S01]  /*13cb0*/  MUFU.EX2 R126, R2 ;  /* 0x00000002007e7308 */ /* 0x0004e20000000800 */
[----:B------:R-:W-:Y:S01]  /*13cc0*/  LOP3.LUT R81, R74, R81, RZ, 0xc0, !PT ;  /* 0x000000514a517212 */ /* 0x000fe200078ec0ff */
[----:B-1----:R-:W-:Y:S07]  /*13cd0*/  FMUL.FTZ R52, R69, R124 ;  /* 0x0000007c45347220 */ /* 0x002fee0000410000 */
[-C--:B------:R-:W-:Y:S03]  /*13ce0*/  HMMA.16816.F32 R52, R144, R76.reuse, R52 ;  /* 0x0000004c9034723c */ /* 0x080fe60000001834 */
[----:B--2---:R-:W-:Y:S01]  /*13cf0*/  LOP3.LUT R2, R63, 0xff, RZ, 0xc0, !PT ;  /* 0x000000ff3f027812 */ /* 0x004fe200078ec0ff */
[----:B------:R-:W-:Y:S03]  /*13d00*/  FMUL.FTZ R63, R0, R135 ;  /* 0x00000087003f7220 */ /* 0x000fe60000410000 */
[----:B------:R-:W-:Y:S01]  /*13d10*/  PRMT R89, R2, 0x5410, R80 ;  /* 0x0000541002597816 */ /* 0x000fe20000000050 */
[C---:B------:R-:W-:Y:S04]  /*13d20*/  HMMA.16816.F32 R56, R64.reuse, R76, R56 ;  /* 0x0000004c4038723c */ /* 0x040fe80000001838 */
[----:B------:R-:W-:Y:S01]  /*13d30*/  FFMA.FTZ R2, R162, UR4, -R148 ;  /* 0x00000004a2027c23 */ /* 0x000fe20008010894 */
[--C-:B------:R-:W-:Y:S01]  /*13d40*/  HSET2.LE.AND R80, R92, R141.reuse, PT ;  /* 0x0000008d5c507233 */ /* 0x100fe20003803000 */
[--C-:B------:R-:W-:Y:S01]  /*13d50*/  FFMA.FTZ R76, R163, UR4, -R149.reuse ;  /* 0x00000004a34c7c23 */ /* 0x100fe20008010895 */
[----:B------:R-:W-:Y:S01]  /*13d60*/  LOP3.LUT R77, R90, 0xff00ff, RZ, 0xc0, !PT ;  /* 0x00ff00ff5a4d7812 */ /* 0x000fe200078ec0ff */
[-C--:B------:R-:W-:Y:S01]  /*13d70*/  HMMA.16816.F32 R60, R64, R78.reuse, R60 ;  /* 0x0000004e403c723c */ /* 0x080fe2000000183c */
[----:B------:R1:W-:Y:S02]  /*13d80*/  MUFU.EX2 R117, R2 ;  /* 0x0000000200757308 */ /* 0x0003e40000000800 */
[C---:B------:R-:W-:Y:S01]  /*13d90*/  FMUL.FTZ R64, R69.reuse, R136 ;  /* 0x0000008845407220 */ /* 0x040fe20000410000 */
[----:B------:R-:W-:Y:S01]  /*13da0*/  FMUL.FTZ R65, R69, R137 ;  /* 0x0000008945417220 */ /* 0x000fe20000410000 */
[C---:B------:R-:W-:Y:S01]  /*13db0*/  FMUL.FTZ R66, R68.reuse, R138 ;  /* 0x0000008a44427220 */ /* 0x040fe20000410000 */
[----:B------:R-:W-:Y:S01]  /*13dc0*/  FMUL.FTZ R67, R68, R139 ;  /* 0x0000008b44437220 */ /* 0x000fe20000410000 */
[--C-:B------:R-:W-:Y:S04]  /*13dd0*/  HSET2.LE.AND R77, R77, R141.reuse, PT ;  /* 0x0000008d4d4d7233 */ /* 0x100fe80003803000 */
[----:B------:R2:W-:Y:S01]  /*13de0*/  MUFU.EX2 R116, R76 ;  /* 0x0000004c00747308 */ /* 0x0005e20000000800 */
[----:B-----5:R-:W-:Y:S02]  /*13df0*/  F2FP.F16.F32.PACK_AB R90, R219, R220 ;  /* 0x000000dcdb5a723e */ /* 0x020fe400000000ff */
[--C-:B------:R-:W-:Y:S01]  /*13e00*/  HSET2.LE.AND R89, R89, R141.reuse, PT ;  /* 0x0000008d59597233 */ /* 0x100fe20003803000 */
[----:B------:R-:W-:Y:S04]  /*13e10*/  HMMA.16816.F32 R64, R144, R78, R64 ;  /* 0x0000004e9040723c */ /* 0x000fe80000001840 */
[----:B-1----:R-:W-:Y:S04]  /*13e20*/  F2FP.F16.F32.PACK_AB R2, R227, R226 ;  /* 0x000000e2e302723e */ /* 0x002fe800000000ff */
[----:B------:R-:W-:Y:S01]  /*13e30*/  LOP3.LUT R82, R2, R82, RZ, 0xc0, !PT ;  /* 0x0000005202527212 */ /* 0x000fe200078ec0ff */
[----:B------:R-:W-:Y:S01]  /*13e40*/  FFMA.FTZ R2, R164, UR4, -R149 ;  /* 0x00000004a4027c23 */ /* 0x000fe20008010895 */
[--C-:B--2---:R-:W-:Y:S03]  /*13e50*/  HSET2.LE.AND R76, R91, R141.reuse, PT ;  /* 0x0000008d5b4c7233 */ /* 0x104fe60003803000 */
[----:B------:R1:W2:Y:S01]  /*13e60*/  MUFU.EX2 R170, R2 ;  /* 0x0000000200aa7308 */ /* 0x0002a20000000800 */
[----:B---3--:R-:W-:Y:S02]  /*13e70*/  F2FP.F16.F32.PACK_AB R91, R126, R153 ;  /* 0x000000997e5b723e */ /* 0x008fe400000000ff */
[----:B------:R-:W-:Y:S02]  /*13e80*/  LOP3.LUT R90, R90, R76, RZ, 0xc0, !PT ;  /* 0x0000004c5a5a7212 */ /* 0x000fe400078ec0ff */
[----:B------:R-:W-:Y:S02]  /*13e90*/  LOP3.LUT R91, R91, R77, RZ, 0xc0, !PT ;  /* 0x0000004d5b5b7212 */ /* 0x000fe400078ec0ff */
[----:B------:R-:W3:Y:S01]  /*13ea0*/  LDSM.16.MT88.4 R76, [R197+0x6800] ;  /* 0x00680000c54c783b */ /* 0x000ee20000004200 */
[----:B-1----:R-:W-:Y:S02]  /*13eb0*/  F2FP.F16.F32.PACK_AB R2, R222, R223 ;  /* 0x000000dfde02723e */ /* 0x002fe400000000ff */
[----:B--2---:R-:W-:Y:S02]  /*13ec0*/  F2FP.F16.F32.PACK_AB R74, R170, R116 ;  /* 0x00000074aa4a723e */ /* 0x004fe400000000ff */
[----:B------:R-:W-:Y:S02]  /*13ed0*/  LOP3.LUT R80, R2, R80, RZ, 0xc0, !PT ;  /* 0x0000005002507212 */ /* 0x000fe400078ec0ff */
[----:B------:R-:W-:Y:S02]  /*13ee0*/  F2FP.F16.F32.PACK_AB R2, R117, R118 ;  /* 0x000000767502723e */ /* 0x000fe400000000ff */
[----:B------:R-:W-:Y:S01]  /*13ef0*/  LOP3.LUT R89, R74, R89, RZ, 0xc0, !PT ;  /* 0x000000594a597212 */ /* 0x000fe200078ec0ff */
[----:B------:R-:W-:Y:S01]  /*13f00*/  FFMA.FTZ R74, R167, UR4, -R142 ;  /* 0x00000004a74a7c23 */ /* 0x000fe2000801088e */
[----:B------:R-:W-:Y:S01]  /*13f10*/  LOP3.LUT R88, R2, R88, RZ, 0xc0, !PT ;  /* 0x0000005802587212 */ /* 0x000fe200078ec0ff */
[-C--:B------:R-:W-:Y:S02]  /*13f20*/  HMMA.16816.F32 R4, R80, R84.reuse, R4 ;  /* 0x000000545004723c */ /* 0x080fe40000001804 */
[----:B------:R-:W-:Y:S03]  /*13f30*/  MUFU.EX2 R165, R74 ;  /* 0x0000004a00a57308 */ /* 0x000fe60000000800 */
[----:B------:R-:W-:Y:S02]  /*13f40*/  VIADD R2, R157, 0x1 ;  /* 0x000000019d027836 */ /* 0x000fe40000000000 */
[----:B------:R-:W-:Y:S01]  /*13f50*/  IMAD.MOV.U32 R167, RZ, RZ, R150 ;  /* 0x000000ffffa77224 */ /* 0x000fe200078e0096 */
[C---:B------:R-:W-:Y:S04]  /*13f60*/  HMMA.16816.F32 R8, R88.reuse, R84, R8 ;  /* 0x000000545808723c */ /* 0x040fe80000001808 */
[----:B------:R-:W-:Y:S02]  /*13f70*/  LOP3.LUT R2, R151, UR21, R2, 0x96, !PT ;  /* 0x0000001597027c12 */ /* 0x000fe4000f8e9602 */
[C---:B------:R-:W-:Y:S01]  /*13f80*/  ISETP.GT.AND P0, PT, R212.reuse, R167, PT ;  /* 0x000000a7d400720c */ /* 0x040fe20003f04270 */
[----:B------:R-:W-:Y:S01]  /*13f90*/  VIADD R212, R212, 0xffffffff ;  /* 0xffffffffd4d47836 */ /* 0x000fe20000000000 */
[-C--:B------:R-:W-:Y:S03]  /*13fa0*/  HMMA.16816.F32 R12, R88, R86.reuse, R12 ;  /* 0x00000056580c723c */ /* 0x080fe6000000180c */
[----:B------:R-:W-:Y:S04]  /*13fb0*/  IMAD.WIDE.U32 R92, R2, -0x326172a9, RZ ;  /* 0xcd9e8d57025c7825 */ /* 0x000fe800078e00ff */
[--C-:B------:R-:W-:Y:S01]  /*13fc0*/  FFMA.FTZ R2, R166, UR4, -R142.reuse ;  /* 0x00000004a6027c23 */ /* 0x100fe2000801088e */
[C---:B------:R-:W-:Y:S03]  /*13fd0*/  HMMA.16816.F32 R16, R80.reuse, R86, R16 ;  /* 0x000000565010723c */ /* 0x040fe60000001810 */
[----:B------:R1:W-:Y:S01]  /*13fe0*/  MUFU.EX2 R166, R2 ;  /* 0x0000000200a67308 */ /* 0x0003e20000000800 */
[C---:B------:R-:W-:Y:S02]  /*13ff0*/  LOP3.LUT R84, R93.reuse, R237, RZ, 0x3c, !PT ;  /* 0x000000ed5d547212 */ /* 0x040fe400078e3cff */
[----:B------:R-:W-:Y:S02]  /*14000*/  LOP3.LUT R85, R93, R245, RZ, 0x3c, !PT ;  /* 0x000000f55d557212 */ /* 0x000fe400078e3cff */
[-C--:B---3--:R-:W-:Y:S03]  /*14010*/  HMMA.16816.F32 R20, R80, R76.reuse, R20 ;  /* 0x0000004c5014723c */ /* 0x088fe60000001814 */
[----:B------:R-:W-:Y:S04]  /*14020*/  IMAD.WIDE.U32 R94, R84, -0x2daee0ad, RZ ;  /* 0xd2511f53545e7825 */ /* 0x000fe800078e00ff */
[----:B------:R-:W-:Y:S01]  /*14030*/  FFMA.FTZ R84, R168, UR4, -R143 ;  /* 0x00000004a8547c23 */ /* 0x000fe2000801088f */
[----:B------:R-:W-:Y:S01]  /*14040*/  IMAD.WIDE.U32 R96, R85, -0x2daee0ad, RZ ;  /* 0xd2511f5355607825 */ /* 0x000fe200078e00ff */
[C---:B------:R-:W-:Y:S02]  /*14050*/  HMMA.16816.F32 R24, R88.reuse, R76, R24 ;  /* 0x0000004c5818723c */ /* 0x040fe40000001818 */
[----:B------:R2:W-:Y:S02]  /*14060*/  MUFU.EX2 R164, R84 ;  /* 0x0000005400a47308 */ /* 0x0005e40000000800 */
[C---:B-1----:R-:W-:Y:S02]  /*14070*/  LOP3.LUT R2, R92.reuse, R236, RZ, 0x3c, !PT ;  /* 0x000000ec5c027212 */ /* 0x042fe400078e3cff */
[----:B------:R-:W-:Y:S02]  /*14080*/  LOP3.LUT R92, R92, R244, RZ, 0x3c, !PT ;  /* 0x000000f45c5c7212 */ /* 0x000fe400078e3cff */
[-C--:B------:R-:W-:Y:S03]  /*14090*/  HMMA.16816.F32 R28, R88, R78.reuse, R28 ;  /* 0x0000004e581c723c */ /* 0x080fe6000000181c */
[----:B------:R-:W-:Y:S01]  /*140a0*/  IMAD.WIDE.U32 R100, R2, -0x2daee0ad, RZ ;  /* 0xd2511f5302647825 */ /* 0x000fe200078e00ff */
[----:B------:R-:W-:Y:S04]  /*140b0*/  LOP3.LUT R74, R102, UR12, R95, 0x96, !PT ;  /* 0x0000000c664a7c12 */ /* 0x000fe8000f8e965f */
[C---:B------:R-:W-:Y:S01]  /*140c0*/  HMMA.16816.F32 R32, R80.reuse, R78, R32 ;  /* 0x0000004e5020723c */ /* 0x040fe20000001820 */
[----:B--2---:R-:W1:Y:S03]  /*140d0*/  LDSM.16.MT88.4 R84, [R193+0x6800] ;  /* 0x00680000c154783b */ /* 0x004e660000004200 */
[----:B------:R-:W-:Y:S01]  /*140e0*/  LOP3.LUT R2, R94, UR11, R101, 0x96, !PT ;  /* 0x0000000b5e027c12 */ /* 0x000fe2000f8e9665 */
[----:B------:R-:W-:Y:S01]  /*140f0*/  IMAD.WIDE.U32 R94, R92, -0x2daee0ad, RZ ;  /* 0xd2511f535c5e7825 */ /* 0x000fe200078e00ff */
[----:B------:R-:W-:Y:S03]  /*14100*/  LOP3.LUT R92, R98, UR12, R97, 0x96, !PT ;  /* 0x0000000c625c7c12 */ /* 0x000fe6000f8e9661 */
[----:B------:R-:W-:Y:S04]  /*14110*/  IMAD.WIDE.U32 R98, R74, -0x326172a9, RZ ;  /* 0xcd9e8d574a627825 */ /* 0x000fe800078e00ff */
[----:B------:R-:W-:Y:S01]  /*14120*/  FFMA.FTZ R74, R169, UR4, -R143 ;  /* 0x00000004a94a7c23 */ /* 0x000fe2000801088f */
[----:B------:R-:W-:Y:S03]  /*14130*/  IMAD.WIDE.U32 R110, R2, -0x326172a9, RZ ;  /* 0xcd9e8d57026e7825 */ /* 0x000fe600078e00ff */
[----:B------:R2:W-:Y:S01]  /*14140*/  MUFU.EX2 R163, R74 ;  /* 0x0000004a00a37308 */ /* 0x0005e20000000800 */
[----:B------:R-:W-:Y:S01]  /*14150*/  LOP3.LUT R2, R96, UR11, R95, 0x96, !PT ;  /* 0x0000000b60027c12 */ /* 0x000fe2000f8e965f */
[----:B------:R-:W-:Y:S01]  /*14160*/  IMAD.WIDE.U32 R102, R92, -0x326172a9, RZ ;  /* 0xcd9e8d575c667825 */ /* 0x000fe200078e00ff */
[----:B------:R-:W-:Y:S02]  /*14170*/  LOP3.LUT R93, R106, UR25, R99, 0x96, !PT ;  /* 0x000000196a5d7c12 */ /* 0x000fe4000f8e9663 */
[----:B------:R-:W-:Y:S01]  /*14180*/  LOP3.LUT R92, R98, UR24, R111, 0x96, !PT ;  /* 0x00000018625c7c12 */ /* 0x000fe2000f8e966f */
[----:B------:R-:W-:Y:S01]  /*14190*/  IMAD.WIDE.U32 R108, R2, -0x326172a9, RZ ;  /* 0xcd9e8d57026c7825 */ /* 0x000fe200078e00ff */
[----:B------:R-:W-:Y:S03]  /*141a0*/  LOP3.LUT R2, R104, UR25, R103, 0x96, !PT ;  /* 0x0000001968027c12 */ /* 0x000fe6000f8e9667 */
[----:B------:R-:W-:Y:S01]  /*141b0*/  IMAD.WIDE.U32 R96, R93, -0x2daee0ad, RZ ;  /* 0xd2511f535d607825 */ /* 0x000fe200078e00ff */
[----:B------:R-:W-:Y:S03]  /*141c0*/  LOP3.LUT R76, R102, UR24, R109, 0x96, !PT ;  /* 0x00000018664c7c12 */ /* 0x000fe6000f8e966d */
[----:B------:R-:W-:Y:S04]  /*141d0*/  IMAD.WIDE.U32 R112, R92, -0x2daee0ad, RZ ;  /* 0xd2511f535c707825 */ /* 0x000fe800078e00ff */
[----:B--2---:R-:W-:Y:S01]  /*141e0*/  FFMA.FTZ R74, R173, UR4, -R142 ;  /* 0x00000004ad4a7c23 */ /* 0x004fe2000801088e */
[----:B------:R-:W-:Y:S04]  /*141f0*/  IMAD.WIDE.U32 R92, R2, -0x2daee0ad, RZ ;  /* 0xd2511f53025c7825 */ /* 0x000fe800078e00ff */
[----:B------:R-:W-:Y:S01]  /*14200*/  FFMA.FTZ R2, R177, UR4, -R143 ;  /* 0x00000004b1027c23 */ /* 0x000fe2000801088f */
[----:B------:R-:W2:Y:S01]  /*14210*/  LDL.LU R173, [R1+0xc] ;  /* 0x00000c0001ad7983 */ /* 0x000ea20000300800 */
[----:B------:R3:W-:Y:S01]  /*14220*/  MUFU.EX2 R162, R74 ;  /* 0x0000004a00a27308 */ /* 0x0007e20000000800 */
[----:B------:R-:W-:Y:S01]  /*14230*/  LOP3.LUT R77, R96, UR9, R113, 0x96, !PT ;  /* 0x00000009604d7c12 */ /* 0x000fe2000f8e9671 */
[----:B------:R-:W-:Y:S01]  /*14240*/  IMAD.WIDE.U32 R114, R76, -0x2daee0ad, RZ ;  /* 0xd2511f534c727825 */ /* 0x000fe200078e00ff */
[----:B------:R-:W4:Y:S02]  /*14250*/  LDL.LU R169, [R1+0x10] ;  /* 0x0000100001a97983 */ /* 0x000f240000300800 */
[----:B------:R-:W-:Y:S01]  /*14260*/  LOP3.LUT R94, R94, UR10, R93, 0x96, !PT ;  /* 0x0000000a5e5e7c12 */ /* 0x000fe2000f8e965d */
[-C--:B-1----:R-:W-:Y:S01]  /*14270*/  HMMA.16816.F32 R36, R80, R84.reuse, R36 ;  /* 0x000000545024723c */ /* 0x082fe20000001824 */
[----:B------:R-:W5:Y:S03]  /*14280*/  LDL.LU R168, [R1+0x14] ;  /* 0x0000140001a87983 */ /* 0x000f660000300800 */
[----:B------:R1:W-:Y:S01]  /*14290*/  MUFU.EX2 R127, R2 ;  /* 0x00000002007f7308 */ /* 0x0003e20000000800 */
[----:B------:R-:W-:Y:S01]  /*142a0*/  IMAD.WIDE.U32 R76, R77, -0x326172a9, RZ ;  /* 0xcd9e8d574d4c7825 */ /* 0x000fe200078e00ff */
[----:B------:R-:W-:Y:S03]  /*142b0*/  LOP3.LUT R92, R92, UR9, R115, 0x96, !PT ;  /* 0x000000095c5c7c12 */ /* 0x000fe6000f8e9673 */
[----:B------:R-:W-:Y:S01]  /*142c0*/  IMAD.MOV.U32 R98, RZ, RZ, R76 ;  /* 0x000000ffff627224 */ /* 0x000fe200078e004c */
[C---:B------:R-:W-:Y:S04]  /*142d0*/  HMMA.16816.F32 R40, R88.reuse, R84, R40 ;  /* 0x000000545828723c */ /* 0x040fe80000001828 */
[----:B---3--:R-:W-:Y:S01]  /*142e0*/  FFMA.FTZ R74, R175, UR4, -R142 ;  /* 0x00000004af4a7c23 */ /* 0x008fe2000801088e */
[----:B------:R-:W-:Y:S01]  /*142f0*/  FFMA.FTZ R85, R174, UR4, -R149 ;  /* 0x00000004ae557c23 */ /* 0x000fe20008010895 */
[----:B------:R-:W-:Y:S01]  /*14300*/  PRMT R96, R76, 0x7772, RZ ;  /* 0x000077724c607816 */ /* 0x000fe200000000ff */
[----:B------:R-:W-:Y:S01]  /*14310*/  IMAD.WIDE.U32 R106, R94, -0x326172a9, RZ ;  /* 0xcd9e8d575e6a7825 */ /* 0x000fe200078e00ff */
[-C--:B------:R-:W-:Y:S01]  /*14320*/  HMMA.16816.F32 R44, R88, R86.reuse, R44 ;  /* 0x00000056582c723c */ /* 0x080fe2000000182c */
[----:B------:R3:W3:Y:S01]  /*14330*/  MUFU.EX2 R161, R74 ;  /* 0x0000004a00a17308 */ /* 0x0006e20000000800 */
[----:B------:R-:W2:Y:S01]  /*14340*/  LDL.LU R175, [R1+0x8] ;  /* 0x0000080001af7983 */ /* 0x000ea20000300800 */
[----:B-1----:R-:W-:Y:S01]  /*14350*/  FFMA.FTZ R2, R178, UR4, -R143 ;  /* 0x00000004b2027c23 */ /* 0x002fe2000801088f */
[----:B------:R-:W-:Y:S01]  /*14360*/  PRMT R102, R76, 0x7771, RZ ;  /* 0x000077714c667816 */ /* 0x000fe200000000ff */
[----:B------:R-:W-:Y:S01]  /*14370*/  FFMA.FTZ R94, R172, UR4, -R148 ;  /* 0x00000004ac5e7c23 */ /* 0x000fe20008010894 */
[----:B------:R-:W-:Y:S02]  /*14380*/  IMAD.WIDE.U32 R92, R92, -0x326172a9, RZ ;  /* 0xcd9e8d575c5c7825 */ /* 0x000fe400078e00ff */
[C---:B------:R-:W-:Y:S03]  /*14390*/  HMMA.16816.F32 R48, R80.reuse, R86, R48 ;  /* 0x000000565030723c */ /* 0x040fe60000001830 */
[----:B------:R1:W1:Y:S01]  /*143a0*/  MUFU.EX2 R160, R2 ;  /* 0x0000000200a07308 */ /* 0x0002620000000800 */
[----:B------:R-:W-:Y:S01]  /*143b0*/  IMAD.MOV.U32 R95, RZ, RZ, R92 ;  /* 0x000000ffff5f7224 */ /* 0x000fe200078e005c */
[C---:B------:R-:W-:Y:S02]  /*143c0*/  PRMT R99, R92.reuse, 0x7772, RZ ;  /* 0x000077725c637816 */ /* 0x040fe400000000ff */
[----:B------:R-:W-:Y:S06]  /*143d0*/  PRMT R101, R92, 0x7771, RZ ;  /* 0x000077715c657816 */ /* 0x000fec00000000ff */
[----:B------:R1:W-:Y:S01]  /*143e0*/  MUFU.EX2 R130, R85 ;  /* 0x0000005500827308 */ /* 0x0003e20000000800 */
[----:B---3--:R-:W-:Y:S02]  /*143f0*/  LOP3.LUT R74, R100, UR10, R97, 0x96, !PT ;  /* 0x0000000a644a7c12 */ /* 0x008fe4000f8e9661 */
[----:B------:R-:W-:Y:S02]  /*14400*/  PRMT R97, R76, 0x7773, RZ ;  /* 0x000077734c617816 */ /* 0x000fe400000000ff */
[----:B------:R-:W-:Y:S01]  /*14410*/  PRMT R100, R92, 0x7773, RZ ;  /* 0x000077735c647816 */ /* 0x000fe200000000ff */
[----:B------:R-:W-:Y:S01]  /*14420*/  IMAD.WIDE.U32 R104, R74, -0x326172a9, RZ ;  /* 0xcd9e8d574a687825 */ /* 0x000fe200078e00ff */
[----:B------:R-:W-:Y:S03]  /*14430*/  PRMT R103, R96, 0x5410, R97 ;  /* 0x0000541060677816 */ /* 0x000fe60000000061 */
[----:B------:R3:W-:Y:S01]  /*14440*/  MUFU.EX2 R152, R94 ;  /* 0x0000005e00987308 */ /* 0x0007e20000000800 */
[----:B-1----:R-:W-:Y:S01]  /*14450*/  FFMA.FTZ R2, R171, UR4, -R148 ;  /* 0x00000004ab027c23 */ /* 0x002fe20008010894 */
[----:B------:R-:W-:Y:S02]  /*14460*/  LOP3.LUT R92, R98, 0xff, RZ, 0xc0, !PT ;  /* 0x000000ff625c7812 */ /* 0x000fe400078ec0ff */
[----:B------:R-:W-:Y:S02]  /*14470*/  LOP3.LUT R74, R104, UR22, R77, 0x96, !PT ;  /* 0x00000016684a7c12 */ /* 0x000fe4000f8e964d */
[----:B------:R-:W1:Y:S01]  /*14480*/  LDSM.16.MT88.4 R76, [R196+0x6800] ;  /* 0x00680000c44c783b */ /* 0x000e620000004200 */
[----:B------:R-:W-:Y:S03]  /*14490*/  PRMT R104, R99, 0x5410, R100 ;  /* 0x0000541063687816 */ /* 0x000fe60000000064 */
[----:B------:R3:W-:Y:S01]  /*144a0*/  MUFU.EX2 R131, R2 ;  /* 0x0000000200837308 */ /* 0x0007e20000000800 */
[----:B------:R-:W-:Y:S01]  /*144b0*/  FFMA.FTZ R85, R176, UR4, -R149 ;  /* 0x00000004b0557c23 */ /* 0x000fe20008010895 */
[----:B------:R-:W-:Y:S02]  /*144c0*/  SHF.R.U32.HI R97, RZ, 0x18, R74 ;  /* 0x00000018ff617819 */ /* 0x000fe4000001164a */
[----:B------:R-:W-:Y:S02]  /*144d0*/  LOP3.LUT R84, R74, 0xffff, RZ, 0xc0, !PT ;  /* 0x0000ffff4a547812 */ /* 0x000fe400078ec0ff */
[----:B------:R-:W-:Y:S04]  /*144e0*/  PRMT R102, R92, 0x5410, R102 ;  /* 0x000054105c667816 */ /* 0x000fe80000000066 */
[----:B------:R1:W1:Y:S01]  /*144f0*/  MUFU.EX2 R151, R85 ;  /* 0x0000005500977308 */ /* 0x0002620000000800 */
[----:B---3--:R-:W-:Y:S02]  /*14500*/  LOP3.LUT R94, R74, 0xff, RZ, 0xc0, !PT ;  /* 0x000000ff4a5e7812 */ /* 0x008fe400078ec0ff */
[----:B------:R-:W-:Y:S04]  /*14510*/  SHF.R.U32.HI R84, RZ, 0x8, R84 ;  /* 0x00000008ff547819 */ /* 0x000fe80000011654 */
[----:B------:R-:W-:Y:S01]  /*14520*/  PRMT R98, R94, 0x5410, R84 ;  /* 0x000054105e627816 */ /* 0x000fe20000000054 */
[----:B------:R-:W-:Y:S01]  /*14530*/  FFMA.FTZ R84, R179, UR4, -R148 ;  /* 0x00000004b3547c23 */ /* 0x000fe20008010894 */
[----:B------:R-:W-:Y:S02]  /*14540*/  LOP3.LUT R2, R106, UR22, R93, 0x96, !PT ;  /* 0x000000166a027c12 */ /* 0x000fe4000f8e965d */
[----:B------:R-:W-:Y:S01]  /*14550*/  LOP3.LUT R93, R95, 0xff, RZ, 0xc0, !PT ;  /* 0x000000ff5f5d7812 */ /* 0x000fe200078ec0ff */
[----:B------:R3:W-:Y:S01]  /*14560*/  MUFU.EX2 R125, R84 ;  /* 0x00000054007d7308 */ /* 0x0007e20000000800 */
[----:B------:R-:W-:Y:S02]  /*14570*/  PRMT R86, R2, 0x7632, R86 ;  /* 0x0000763202567816 */ /* 0x000fe40000000056 */
[----:B------:R-:W-:Y:S02]  /*14580*/  SHF.R.U32.HI R96, RZ, 0x18, R2 ;  /* 0x00000018ff607819 */ /* 0x000fe40000011602 */
[----:B-1----:R-:W-:Y:S02]  /*14590*/  PRMT R85, R74, 0x7632, R85 ;  /* 0x000076324a557816 */ /* 0x002fe40000000055 */
[C---:B------:R-:W-:Y:S02]  /*145a0*/  LOP3.LUT R74, R2.reuse, 0xffff, RZ, 0xc0, !PT ;  /* 0x0000ffff024a7812 */ /* 0x040fe400078ec0ff */
[----:B------:R-:W-:Y:S02]  /*145b0*/  LOP3.LUT R87, R2, 0xff, RZ, 0xc0, !PT ;  /* 0x000000ff02577812 */ /* 0x000fe400078ec0ff */
[----:B------:R-:W-:Y:S02]  /*145c0*/  LOP3.LUT R2, R86, 0xff, RZ, 0xc0, !PT ;  /* 0x000000ff56027812 */ /* 0x000fe400078ec0ff */
[----:B------:R-:W-:Y:S02]  /*145d0*/  PRMT R99, R93, 0x5410, R101 ;  /* 0x000054105d637816 */ /* 0x000fe40000000065 */
[----:B------:R-:W-:Y:S01]  /*145e0*/  PRMT R101, R2, 0x5410, R96 ;  /* 0x0000541002657816 */ /* 0x000fe20000000060 */
[----:B------:R-:W-:Y:S01]  /*145f0*/  FFMA.FTZ R2, R181, UR4, -R149 ;  /* 0x00000004b5027c23 */ /* 0x000fe20008010895 */
[----:B------:R-:W1:Y:S01]  /*14600*/  LDSM.16.MT88.4 R92, [R192+0x7000] ;  /* 0x00700000c05c783b */ /* 0x000e620000004200 */
[-C--:B------:R-:W-:Y:S02]  /*14610*/  HMMA.16816.F32 R52, R80, R76.reuse, R52 ;  /* 0x0000004c5034723c */ /* 0x080fe40000001834 */
[----:B------:R3:W-:Y:S01]  /*14620*/  MUFU.EX2 R124, R2 ;  /* 0x00000002007c7308 */ /* 0x0007e20000000800 */
[----:B------:R-:W-:Y:S01]  /*14630*/  LOP3.LUT R85, R85, 0xff, RZ, 0xc0, !PT ;  /* 0x000000ff55557812 */ /* 0x000fe200078ec0ff */
[----:B---3--:R-:W-:Y:S01]  /*14640*/  FFMA.FTZ R84, R180, UR4, -R148 ;  /* 0x00000004b4547c23 */ /* 0x008fe20008010894 */
[--C-:B------:R-:W-:Y:S02]  /*14650*/  HSET2.LE.AND R86, R102, R141.reuse, PT ;  /* 0x0000008d66567233 */ /* 0x100fe40003803000 */
[----:B------:R-:W-:Y:S01]  /*14660*/  PRMT R85, R85, 0x5410, R97 ;  /* 0x0000541055557816 */ /* 0x000fe20000000061 */
[C---:B------:R-:W-:Y:S04]  /*14670*/  HMMA.16816.F32 R56, R88.reuse, R76, R56 ;  /* 0x0000004c5838723c */ /* 0x040fe80000001838 */
[----:B------:R3:W-:Y:S01]  /*14680*/  MUFU.EX2 R129, R84 ;  /* 0x0000005400817308 */ /* 0x0007e20000000800 */
[----:B------:R-:W-:Y:S01]  /*14690*/  FFMA.FTZ R77, R182, UR4, -R149 ;  /* 0x00000004b64d7c23 */ /* 0x000fe20008010895 */
[----:B------:R-:W-:Y:S02]  /*146a0*/  F2FP.F16.F32.PACK_AB R76, R161, R162 ;  /* 0x000000a2a14c723e */ /* 0x000fe400000000ff */
[--C-:B------:R-:W-:Y:S01]  /*146b0*/  HSET2.LE.AND R85, R85, R141.reuse, PT ;  /* 0x0000008d55557233 */ /* 0x100fe20003803000 */
[-C--:B------:R-:W-:Y:S05]  /*146c0*/  HMMA.16816.F32 R60, R88, R78.reuse, R60 ;  /* 0x0000004e583c723c */ /* 0x080fea000000183c */
[----:B------:R-:W1:Y:S01]  /*146d0*/  MUFU.EX2 R128, R77 ;  /* 0x0000004d00807308 */ /* 0x000e620000000800 */
[----:B------:R-:W-:Y:S02]  /*146e0*/  F2FP.F16.F32.PACK_AB R2, R165, R166 ;  /* 0x000000a6a502723e */ /* 0x000fe400000000ff */
[----:B------:R-:W-:Y:S02]  /*146f0*/  LOP3.LUT R91, R104, 0xff00ff, RZ, 0xc0, !PT ;  /* 0x00ff00ff685b7812 */ /* 0x000fe400078ec0ff */
[----:B------:R-:W-:Y:S01]  /*14700*/  LOP3.LUT R86, R2, R86, RZ, 0xc0, !PT ;  /* 0x0000005602567212 */ /* 0x000fe200078ec0ff */
[----:B------:R-:W-:Y:S01]  /*14710*/  HMMA.16816.F32 R64, R80, R78, R64 ;  /* 0x0000004e5040723c */ /* 0x000fe20000001840 */
[----:B------:R-:W-:Y:S03]  /*14720*/  LDSM.16.MT88.4 R80, [R196+0x7000] ;  /* 0x00700000c450783b */ /* 0x000fe60000004200 */
[----:B------:R-:W-:Y:S02]  /*14730*/  F2FP.F16.F32.PACK_AB R2, R160, R127 ;  /* 0x0000007fa002723e */ /* 0x000fe400000000ff */
[--C-:B------:R-:W-:Y:S02]  /*14740*/  HSET2.LE.AND R91, R91, R141.reuse, PT ;  /* 0x0000008d5b5b7233 */ /* 0x100fe40003803000 */
[----:B------:R-:W-:Y:S02]  /*14750*/  LOP3.LUT R85, R2, R85, RZ, 0xc0, !PT ;  /* 0x0000005502557212 */ /* 0x000fe400078ec0ff */
[----:B------:R-:W-:Y:S02]  /*14760*/  F2FP.F16.F32.PACK_AB R2, R151, R130 ;  /* 0x000000829702723e */ /* 0x000fe400000000ff */
[----:B------:R-:W-:Y:S02]  /*14770*/  SHF.R.U32.HI R74, RZ, 0x8, R74 ;  /* 0x00000008ff4a7819 */ /* 0x000fe4000001164a */
[----:B------:R-:W-:Y:S01]  /*14780*/  LOP3.LUT R91, R2, R91, RZ, 0xc0, !PT ;  /* 0x0000005b025b7212 */ /* 0x000fe200078ec0ff */
[----:B------:R-:W-:Y:S01]  /*14790*/  FFMA.FTZ R2, R186, UR4, -R142 ;  /* 0x00000004ba027c23 */ /* 0x000fe2000801088e */
[----:B------:R-:W-:Y:S02]  /*147a0*/  PRMT R100, R87, 0x5410, R74 ;  /* 0x0000541057647816 */ /* 0x000fe4000000004a */
[----:B------:R-:W-:Y:S01]  /*147b0*/  LOP3.LUT R87, R103, 0xff00ff, RZ, 0xc0, !PT ;  /* 0x00ff00ff67577812 */ /* 0x000fe200078ec0ff */
[----:B------:R1:W-:Y:S01]  /*147c0*/  MUFU.EX2 R159, R2 ;  /* 0x00000002009f7308 */ /* 0x0003e20000000800 */
[----:B------:R-:W-:Y:S02]  /*147d0*/  F2FP.F16.F32.PACK_AB R74, R163, R164 ;  /* 0x000000a4a34a723e */ /* 0x000fe400000000ff */
[--C-:B---3--:R-:W-:Y:S02]  /*147e0*/  HSET2.LE.AND R84, R98, R141.reuse, PT ;  /* 0x0000008d62547233 */ /* 0x108fe40003803000 */
[--C-:B------:R-:W-:Y:S02]  /*147f0*/  HSET2.LE.AND R87, R87, R141.reuse, PT ;  /* 0x0000008d57577233 */ /* 0x100fe40003803000 */
[--C-:B------:R-:W-:Y:S02]  /*14800*/  HSET2.LE.AND R90, R99, R141.reuse, PT ;  /* 0x0000008d635a7233 */ /* 0x100fe40003803000 */
[----:B------:R-:W3:Y:S01]  /*14810*/  LDSM.16.MT88.4 R96, [R197+0x7000] ;  /* 0x00700000c560783b */ /* 0x000ee20000004200 */
[----:B------:R-:W-:Y:S02]  /*14820*/  LOP3.LUT R87, R74, R87, RZ, 0xc0, !PT ;  /* 0x000000574a577212 */ /* 0x000fe400078ec0ff */
[----:B------:R-:W-:Y:S02]  /*14830*/  F2FP.F16.F32.PACK_AB R74, R152, R131 ;  /* 0x00000083984a723e */ /* 0x000fe400000000ff */
[----:B------:R-:W-:Y:S02]  /*14840*/  LOP3.LUT R84, R76, R84, RZ, 0xc0, !PT ;  /* 0x000000544c547212 */ /* 0x000fe400078ec0ff */
[--C-:B------:R-:W-:Y:S01]  /*14850*/  HSET2.LE.AND R89, R101, R141.reuse, PT ;  /* 0x0000008d65597233 */ /* 0x100fe20003803000 */
[----:B-1----:R-:W-:Y:S01]  /*14860*/  FFMA.FTZ R2, R187, UR4, -R142 ;  /* 0x00000004bb027c23 */ /* 0x002fe2000801088e */
[----:B------:R-:W-:Y:S02]  /*14870*/  LOP3.LUT R90, R74, R90, RZ, 0xc0, !PT ;  /* 0x0000005a4a5a7212 */ /* 0x000fe400078ec0ff */
[--C-:B------:R-:W-:Y:S01]  /*14880*/  HSET2.LE.AND R88, R100, R141.reuse, PT ;  /* 0x0000008d64587233 */ /* 0x100fe20003803000 */
[-C--:B------:R-:W-:Y:S01]  /*14890*/  HMMA.16816.F32 R4, R84, R92.reuse, R4 ;  /* 0x0000005c5404723c */ /* 0x080fe20000001804 */
[----:B------:R1:W1:Y:S04]  /*148a0*/  MUFU.EX2 R158, R2 ;  /* 0x00000002009e7308 */ /* 0x0002680000000800 */
[----:B------:R-:W-:Y:S02]  /*148b0*/  F2FP.F16.F32.PACK_AB R76, R128, R124 ;  /* 0x0000007c804c723e */ /* 0x000fe400000000ff */
[----:B------:R-:W-:Y:S02]  /*148c0*/  F2FP.F16.F32.PACK_AB R74, R129, R125 ;  /* 0x0000007d814a723e */ /* 0x000fe400000000ff */
[----:B------:R-:W-:Y:S02]  /*148d0*/  LOP3.LUT R89, R76, R89, RZ, 0xc0, !PT ;  /* 0x000000594c597212 */ /* 0x000fe400078ec0ff */
[----:B------:R-:W-:Y:S01]  /*148e0*/  LOP3.LUT R88, R74, R88, RZ, 0xc0, !PT ;  /* 0x000000584a587212 */ /* 0x000fe200078ec0ff */
[----:B------:R-:W3:Y:S06]  /*148f0*/  LDSM.16.MT88.4 R76, [R193+0x7000] ;  /* 0x00700000c14c783b */ /* 0x000eec0000004200 */
[C---:B------:R-:W-:Y:S04]  /*14900*/  HMMA.16816.F32 R8, R88.reuse, R92, R8 ;  /* 0x0000005c5808723c */ /* 0x040fe80000001808 */
[----:B-1----:R-:W-:Y:S01]  /*14910*/  FFMA.FTZ R2, R183, UR4, -R143 ;  /* 0x00000004b7027c23 */ /* 0x002fe2000801088f */
[----:B------:R-:W-:Y:S02]  /*14920*/  LOP3.LUT R92, R108, UR23, R107, 0x96, !PT ;  /* 0x000000176c5c7c12 */ /* 0x000fe4000f8e966b */
[----:B------:R-:W-:Y:S01]  /*14930*/  F2FP.F16.F32.PACK_AB R138, R158, R159 ;  /* 0x0000009f9e8a723e */ /* 0x000fe200000000ff */
[-C--:B------:R-:W-:Y:S01]  /*14940*/  HMMA.16816.F32 R12, R88, R94.reuse, R12 ;  /* 0x0000005e580c723c */ /* 0x080fe2000000180c */
[----:B------:R1:W-:Y:S02]  /*14950*/  MUFU.EX2 R150, R2 ;  /* 0x0000000200967308 */ /* 0x0003e40000000800 */
[----:B------:R-:W-:Y:S05]  /*14960*/  IMAD.WIDE.U32 R92, R92, -0x2daee0ad, RZ ;  /* 0xd2511f535c5c7825 */ /* 0x000fea00078e00ff */
[C---:B------:R-:W-:Y:S04]  /*14970*/  HMMA.16816.F32 R16, R84.reuse, R94, R16 ;  /* 0x0000005e5410723c */ /* 0x040fe80000001810 */
[----:B------:R-:W-:Y:S02]  /*14980*/  LOP3.LUT R94, R110, UR23, R105, 0x96, !PT ;  /* 0x000000176e5e7c12 */ /* 0x000fe4000f8e9669 */
[----:B------:R-:W-:Y:S02]  /*14990*/  LDSM.16.MT88.4 R104, [R197+0x7800] ;  /* 0x00780000c568783b */ /* 0x000fe40000004200 */
[-C--:B---3--:R-:W-:Y:S03]  /*149a0*/  HMMA.16816.F32 R20, R84, R96.reuse, R20 ;  /* 0x000000605414723c */ /* 0x088fe60000001814 */
[----:B-1----:R-:W-:Y:S01]  /*149b0*/  FFMA.FTZ R2, R184, UR4, -R143 ;  /* 0x00000004b8027c23 */ /* 0x002fe2000801088f */
[----:B------:R-:W-:Y:S03]  /*149c0*/  IMAD.WIDE.U32 R94, R94, -0x2daee0ad, RZ ;  /* 0xd2511f535e5e7825 */ /* 0x000fe600078e00ff */
[----:B------:R1:W3:Y:S01]  /*149d0*/  MUFU.EX2 R147, R2 ;  /* 0x0000000200937308 */ /* 0x0002e20000000800 */
[C---:B------:R-:W-:Y:S04]  /*149e0*/  HMMA.16816.F32 R24, R88.reuse, R96, R24 ;  /* 0x000000605818723c */ /* 0x040fe80000001818 */
[----:B------:R-:W-:Y:S01]  /*149f0*/  IMAD.MOV.U32 R97, RZ, RZ, R94 ;  /* 0x000000ffff617224 */ /* 0x000fe200078e005e */
[----:B------:R-:W-:Y:S02]  /*14a00*/  PRMT R96, R94, 0x7772, RZ ;  /* 0x000077725e607816 */ /* 0x000fe400000000ff */
[----:B------:R-:W-:Y:S01]  /*14a10*/  LOP3.LUT R74, R112, UR8, R95, 0x96, !PT ;  /* 0x00000008704a7c12 */ /* 0x000fe2000f8e965f */
[-C--:B------:R-:W-:Y:S03]  /*14a20*/  HMMA.16816.F32 R28, R88, R98.reuse, R28 ;  /* 0x00000062581c723c */ /* 0x080fe6000000181c */
[----:B------:R-:W-:Y:S04]  /*14a30*/  FFMA.FTZ R95, R185, UR4, -R148 ;  /* 0x00000004b95f7c23 */ /* 0x000fe80008010894 */
[----:B------:R3:W-:Y:S01]  /*14a40*/  MUFU.EX2 R146, R95 ;  /* 0x0000005f00927308 */ /* 0x0007e20000000800 */
[C---:B------:R-:W-:Y:S04]  /*14a50*/  HMMA.16816.F32 R32, R84.reuse, R98, R32 ;  /* 0x000000625420723c */ /* 0x040fe80000001820 */
[--C-:B-1----:R-:W-:Y:S01]  /*14a60*/  FFMA.FTZ R2, R215, UR4, -R142.reuse ;  /* 0x00000004d7027c23 */ /* 0x102fe2000801088e */
[----:B------:R-:W-:Y:S01]  /*14a70*/  PRMT R98, R94, 0x7773, RZ ;  /* 0x000077735e627816 */ /* 0x000fe200000000ff */
[----:B------:R-:W-:Y:S01]  /*14a80*/  FFMA.FTZ R142, R216, UR4, -R142 ;  /* 0x00000004d88e7c23 */ /* 0x000fe2000801088e */
[----:B------:R-:W-:Y:S01]  /*14a90*/  PRMT R99, R94, 0x7771, RZ ;  /* 0x000077715e637816 */ /* 0x000fe200000000ff */
[-C--:B------:R-:W-:Y:S01]  /*14aa0*/  HMMA.16816.F32 R36, R84, R76.reuse, R36 ;  /* 0x0000004c5424723c */ /* 0x080fe20000001824 */
[----:B------:R1:W-:Y:S02]  /*14ab0*/  MUFU.EX2 R157, R2 ;  /* 0x00000002009d7308 */ /* 0x0003e40000000800 */
[----:B------:R-:W-:Y:S02]  /*14ac0*/  PRMT R94, R92, 0x7772, RZ ;  /* 0x000077725c5e7816 */ /* 0x000fe400000000ff */
[----:B------:R-:W-:Y:S02]  /*14ad0*/  PRMT R101, R96, 0x5410, R98 ;  /* 0x0000541060657816 */ /* 0x000fe40000000062 */
[----:B---3--:R-:W-:Y:S01]  /*14ae0*/  F2FP.F16.F32.PACK_AB R139, R147, R150 ;  /* 0x00000096938b723e */ /* 0x008fe200000000ff */
[C---:B------:R-:W-:Y:S03]  /*14af0*/  HMMA.16816.F32 R40, R88.reuse, R76, R40 ;  /* 0x0000004c5828723c */ /* 0x040fe60000001828 */
[----:B------:R-:W3:Y:S01]  /*14b00*/  MUFU.EX2 R156, R142 ;  /* 0x0000008e009c7308 */ /* 0x000ee20000000800 */
[----:B------:R-:W-:Y:S01]  /*14b10*/  FFMA.FTZ R77, R189, UR4, -R148 ;  /* 0x00000004bd4d7c23 */ /* 0x000fe20008010894 */
[----:B------:R-:W-:Y:S01]  /*14b20*/  IMAD.MOV.U32 R76, RZ, RZ, R92 ;  /* 0x000000ffff4c7224 */ /* 0x000fe200078e005c */
[----:B------:R-:W-:Y:S02]  /*14b30*/  PRMT R95, R92, 0x7773, RZ ;  /* 0x000077735c5f7816 */ /* 0x000fe400000000ff */
[-C--:B------:R-:W-:Y:S05]  /*14b40*/  HMMA.16816.F32 R44, R88, R78.reuse, R44 ;  /* 0x0000004e582c723c */ /* 0x080fea000000182c */
[----:B------:R3:W3:Y:S01]  /*14b50*/  MUFU.EX2 R145, R77 ;  /* 0x0000004d00917308 */ /* 0x0006e20000000800 */
[--C-:B-1----:R-:W-:Y:S01]  /*14b60*/  FFMA.FTZ R2, R217, UR4, -R143.reuse ;  /* 0x00000004d9027c23 */ /* 0x102fe2000801088f */
[----:B------:R-:W-:Y:S01]  /*14b70*/  FFMA.FTZ R143, R218, UR4, -R143 ;  /* 0x00000004da8f7c23 */ /* 0x000fe2000801088f */
[----:B------:R-:W-:Y:S02]  /*14b80*/  PRMT R98, R94, 0x5410, R95 ;  /* 0x000054105e627816 */ /* 0x000fe4000000005f */
[----:B------:R-:W-:Y:S01]  /*14b90*/  SHF.R.U32.HI R96, RZ, 0x18, R74 ;  /* 0x00000018ff607819 */ /* 0x000fe2000001164a */
[C---:B------:R-:W-:Y:S04]  /*14ba0*/  HMMA.16816.F32 R48, R84.reuse, R78, R48 ;  /* 0x0000004e5430723c */ /* 0x040fe80000001830 */
[----:B------:R1:W-:Y:S01]  /*14bb0*/  MUFU.EX2 R155, R2 ;  /* 0x00000002009b7308 */ /* 0x0003e20000000800 */
[----:B---3--:R-:W-:Y:S02]  /*14bc0*/  F2FP.F16.F32.PACK_AB R136, R156, R157 ;  /* 0x0000009d9c88723e */ /* 0x008fe400000000ff */
[----:B------:R-:W-:Y:S01]  /*14bd0*/  PRMT R78, R74, 0x7632, R78 ;  /* 0x000076324a4e7816 */ /* 0x000fe2000000004e */
[-C--:B------:R-:W-:Y:S06]  /*14be0*/  HMMA.16816.F32 R52, R84, R80.reuse, R52 ;  /* 0x000000505434723c */ /* 0x080fec0000001834 */
[----:B------:R-:W3:Y:S01]  /*14bf0*/  MUFU.EX2 R154, R143 ;  /* 0x0000008f009a7308 */ /* 0x000ee20000000800 */
[----:B------:R-:W-:Y:S01]  /*14c00*/  LOP3.LUT R77, R76, 0xff, RZ, 0xc0, !PT ;  /* 0x000000ff4c4d7812 */ /* 0x000fe200078ec0ff */
[----:B------:R-:W-:Y:S01]  /*14c10*/  FFMA.FTZ R76, R188, UR4, -R149 ;  /* 0x00000004bc4c7c23 */ /* 0x000fe20008010895 */
[----:B------:R-:W-:Y:S02]  /*14c20*/  F2FP.F16.F32.PACK_AB R132, R145, R146 ;  /* 0x000000929184723e */ /* 0x000fe400000000ff */
[----:B------:R-:W-:Y:S01]  /*14c30*/  LOP3.LUT R78, R78, 0xff, RZ, 0xc0, !PT ;  /* 0x000000ff4e4e7812 */ /* 0x000fe200078ec0ff */
[C---:B------:R-:W-:Y:S04]  /*14c40*/  HMMA.16816.F32 R56, R88.reuse, R80, R56 ;  /* 0x000000505838723c */ /* 0x040fe80000001838 */
[----:B------:R4:W-:Y:S01]  /*14c50*/  MUFU.EX2 R144, R76 ;  /* 0x0000004c00907308 */ /* 0x0009e20000000800 */
[----:B-1----:R-:W-:Y:S02]  /*14c60*/  LOP3.LUT R2, R114, UR8, R93, 0x96, !PT ;  /* 0x0000000872027c12 */ /* 0x002fe4000f8e965d */
[----:B------:R-:W-:Y:S01]  /*14c70*/  PRMT R93, R92, 0x7771, RZ ;  /* 0x000077715c5d7816 */ /* 0x000fe200000000ff */
[-C--:B------:R-:W-:Y:S03]  /*14c80*/  HMMA.16816.F32 R60, R88, R82.reuse, R60 ;  /* 0x00000052583c723c */ /* 0x080fe6000000183c */
[----:B------:R-:W-:Y:S02]  /*14c90*/  LOP3.LUT R92, R97, 0xff, RZ, 0xc0, !PT ;  /* 0x000000ff615c7812 */ /* 0x000fe400078ec0ff */
[----:B------:R-:W-:Y:S02]  /*14ca0*/  LOP3.LUT R97, R74, 0xff, RZ, 0xc0, !PT ;  /* 0x000000ff4a617812 */ /* 0x000fe400078ec0ff */
[----:B------:R-:W-:Y:S01]  /*14cb0*/  PRMT R100, R92, 0x5410, R99 ;  /* 0x000054105c647816 */ /* 0x000fe20000000063 */
[----:B------:R-:W-:Y:S04]  /*14cc0*/  HMMA.16816.F32 R64, R84, R82, R64 ;  /* 0x000000525440723c */ /* 0x000fe80000001840 */
[--C-:B------:R-:W-:Y:S01]  /*14cd0*/  FFMA.FTZ R92, R214, UR4, -R148.reuse ;  /* 0x00000004d65c7c23 */ /* 0x100fe20008010894 */
[----:B------:R-:W-:Y:S01]  /*14ce0*/  PRMT R99, R77, 0x5410, R93 ;  /* 0x000054104d637816 */ /* 0x000fe2000000005d */
[--C-:B----4-:R-:W-:Y:S01]  /*14cf0*/  FFMA.FTZ R76, R190, UR4, -R149.reuse ;  /* 0x00000004be4c7c23 */ /* 0x110fe20008010895 */
[----:B------:R-:W-:Y:S01]  /*14d00*/  FFMA.FTZ R148, R191, UR4, -R148 ;  /* 0x00000004bf947c23 */ /* 0x000fe20008010894 */
[----:B------:R1:W-:Y:S01]  /*14d10*/  MUFU.EX2 R143, R92 ;  /* 0x0000005c008f7308 */ /* 0x0003e20000000800 */
[----:B------:R-:W-:Y:S01]  /*14d20*/  LOP3.LUT R77, R74, 0xffff, RZ, 0xc0, !PT ;  /* 0x0000ffff4a4d7812 */ /* 0x000fe200078ec0ff */
[----:B------:R-:W-:Y:S01]  /*14d30*/  FFMA.FTZ R149, R75, UR4, -R149 ;  /* 0x000000044b957c23 */ /* 0x000fe20008010895 */
[C---:B------:R-:W-:Y:S02]  /*14d40*/  LOP3.LUT R74, R2.reuse, 0xffff, RZ, 0xc0, !PT ;  /* 0x0000ffff024a7812 */ /* 0x040fe400078ec0ff */
[----:B------:R-:W-:Y:S02]  /*14d50*/  SHF.R.U32.HI R77, RZ, 0x8, R77 ;  /* 0x00000008ff4d7819 */ /* 0x000fe4000001164d */
[----:B------:R-:W-:Y:S03]  /*14d60*/  LOP3.LUT R79, R2, 0xff, RZ, 0xc0, !PT ;  /* 0x000000ff024f7812 */ /* 0x000fe600078ec0ff */
[----:B------:R4:W2:Y:S01]  /*14d70*/  MUFU.EX2 R142, R76 ;  /* 0x0000004c008e7308 */ /* 0x0008a20000000800 */
[----:B------:R-:W-:Y:S01]  /*14d80*/  SHF.R.U32.HI R74, RZ, 0x8, R74 ;  /* 0x00000008ff4a7819 */ /* 0x000fe2000001164a */
[----:B------:R-:W-:Y:S01]  /*14d90*/  FFMA.FTZ R3, R3, R169, R239 ;  /* 0x000000a903037223 */ /* 0x000fe200000100ef */
[----:B------:R-:W-:Y:S01]  /*14da0*/  PRMT R97, R97, 0x5410, R77 ;  /* 0x0000541061617816 */ /* 0x000fe2000000004d */
[----:B-----5:R-:W-:Y:S01]  /*14db0*/  FFMA.FTZ R0, R0, R168, R235 ;  /* 0x000000a800007223 */ /* 0x020fe200000100eb */
[----:B------:R-:W-:Y:S02]  /*14dc0*/  PRMT R77, R79, 0x5410, R74 ;  /* 0x000054104f4d7816 */ /* 0x000fe4000000004a */
[----:B------:R-:W-:Y:S03]  /*14dd0*/  PRMT R96, R78, 0x5410, R96 ;  /* 0x000054104e607816 */ /* 0x000fe60000000060 */
[----:B------:R-:W5:Y:S01]  /*14de0*/  MUFU.EX2 R148, R148 ;  /* 0x0000009400947308 */ /* 0x000f620000000800 */
[----:B-1----:R-:W1:Y:S01]  /*14df0*/  LDSM.16.MT88.4 R92, [R192+0x7800] ;  /* 0x00780000c05c783b */ /* 0x002e620000004200 */
[----:B------:R-:W-:Y:S01]  /*14e00*/  LOP3.LUT R74, R101, 0xff00ff, RZ, 0xc0, !PT ;  /* 0x00ff00ff654a7812 */ /* 0x000fe200078ec0ff */
[----:B------:R-:W-:Y:S01]  /*14e10*/  FADD.FTZ R0, R234, R0 ;  /* 0x00000000ea007221 */ /* 0x000fe20000010000 */
[--C-:B------:R-:W-:Y:S02]  /*14e20*/  HSET2.LE.AND R75, R97, R141.reuse, PT ;  /* 0x0000008d614b7233 */ /* 0x100fe40003803000 */
[----:B---3--:R-:W-:Y:S01]  /*14e30*/  F2FP.F16.F32.PACK_AB R137, R154, R155 ;  /* 0x0000009b9a89723e */ /* 0x008fe200000000ff */
[----:B------:R-:W-:Y:S03]  /*14e40*/  FADD.FTZ R0, R229, R0 ;  /* 0x00000000e5007221 */ /* 0x000fe60000010000 */
[----:B------:R-:W3:Y:S01]  /*14e50*/  MUFU.EX2 R149, R149 ;  /* 0x0000009500957308 */ /* 0x000ee20000000800 */
[----:B----4-:R-:W-:Y:S02]  /*14e60*/  PRMT R76, R2, 0x7632, R76 ;  /* 0x00007632024c7816 */ /* 0x010fe4000000004c */
[----:B------:R-:W-:Y:S02]  /*14e70*/  SHF.R.U32.HI R2, RZ, 0x18, R2 ;  /* 0x00000018ff027819 */ /* 0x000fe40000011602 */
[----:B------:R-:W-:Y:S02]  /*14e80*/  LOP3.LUT R76, R76, 0xff, RZ, 0xc0, !PT ;  /* 0x000000ff4c4c7812 */ /* 0x000fe400078ec0ff */
[--C-:B------:R-:W-:Y:S02]  /*14e90*/  HSET2.LE.AND R74, R74, R141.reuse, PT ;  /* 0x0000008d4a4a7233 */ /* 0x100fe40003803000 */
[----:B------:R-:W-:Y:S02]  /*14ea0*/  PRMT R78, R76, 0x5410, R2 ;  /* 0x000054104c4e7816 */ /* 0x000fe40000000002 */
[--C-:B------:R-:W-:Y:S02]  /*14eb0*/  HSET2.LE.AND R76, R96, R141.reuse, PT ;  /* 0x0000008d604c7233 */ /* 0x100fe40003803000 */
[--C-:B------:R-:W-:Y:S02]  /*14ec0*/  HSET2.LE.AND R2, R100, R141.reuse, PT ;  /* 0x0000008d64027233 */ /* 0x100fe40003803000 */
[----:B------:R-:W-:Y:S02]  /*14ed0*/  LOP3.LUT R80, R98, 0xff00ff, RZ, 0xc0, !PT ;  /* 0x00ff00ff62507812 */ /* 0x000fe400078ec0ff */
[--C-:B------:R-:W-:Y:S02]  /*14ee0*/  HSET2.LE.AND R79, R99, R141.reuse, PT ;  /* 0x0000008d634f7233 */ /* 0x100fe40003803000 */
[--C-:B------:R-:W-:Y:S02]  /*14ef0*/  HSET2.LE.AND R77, R77, R141.reuse, PT ;  /* 0x0000008d4d4d7233 */ /* 0x100fe40003803000 */
[--C-:B------:R-:W-:Y:S02]  /*14f00*/  HSET2.LE.AND R78, R78, R141.reuse, PT ;  /* 0x0000008d4e4e7233 */ /* 0x100fe40003803000 */
[----:B------:R-:W-:Y:S01]  /*14f10*/  LOP3.LUT R138, R138, R2, RZ, 0xc0, !PT ;  /* 0x000000028a8a7212 */ /* 0x000fe200078ec0ff */
[----:B--2---:R-:W-:Y:S01]  /*14f20*/  FFMA.FTZ R2, R69, R175, R246 ;  /* 0x000000af45027223 */ /* 0x004fe200000100f6 */
[----:B------:R-:W-:Y:S01]  /*14f30*/  LOP3.LUT R139, R139, R74, RZ, 0xc0, !PT ;  /* 0x0000004a8b8b7212 */ /* 0x000fe200078ec0ff */
[----:B------:R-:W-:Y:S01]  /*14f40*/  IMAD.MOV.U32 R74, RZ, RZ, R70 ;  /* 0x000000ffff4a7224 */ /* 0x000fe200078e0046 */
[----:B------:R-:W-:Y:S01]  /*14f50*/  LOP3.LUT R136, R136, R75, RZ, 0xc0, !PT ;  /* 0x0000004b88887212 */ /* 0x000fe200078ec0ff */
[----:B------:R-:W-:Y:S01]  /*14f60*/  FADD.FTZ R2, R247, R2 ;  /* 0x00000002f7027221 */ /* 0x000fe20000010000 */
[----:B------:R-:W-:Y:S01]  /*14f70*/  LOP3.LUT R137, R137, R76, RZ, 0xc0, !PT ;  /* 0x0000004c89897212 */ /* 0x000fe200078ec0ff */
[----:B------:R-:W-:Y:S01]  /*14f80*/  IMAD.MOV.U32 R69, RZ, RZ, R71 ;  /* 0x000000ffff457224 */ /* 0x000fe200078e0047 */
[----:B------:R-:W-:Y:S02]  /*14f90*/  F2FP.F16.F32.PACK_AB R133, R142, R144 ;  /* 0x000000908e85723e */ /* 0x000fe400000000ff */
[----:B-----5:R-:W-:Y:S02]  /*14fa0*/  F2FP.F16.F32.PACK_AB R134, R148, R143 ;  /* 0x0000008f9486723e */ /* 0x020fe400000000ff */
[----:B------:R-:W-:Y:S02]  /*14fb0*/  HSET2.LE.AND R80, R80, R141, PT ;  /* 0x0000008d50507233 */ /* 0x000fe40003803000 */
[----:B---3--:R-:W-:Y:S02]  /*14fc0*/  F2FP.F16.F32.PACK_AB R135, R149, R140 ;  /* 0x0000008c9587723e */ /* 0x008fe400000000ff */
[----:B------:R-:W-:Y:S02]  /*14fd0*/  LOP3.LUT R132, R132, R77, RZ, 0xc0, !PT ;  /* 0x0000004d84847212 */ /* 0x000fe400078ec0ff */
[----:B------:R-:W-:Y:S02]  /*14fe0*/  LOP3.LUT R133, R133, R78, RZ, 0xc0, !PT ;  /* 0x0000004e85857212 */ /* 0x000fe400078ec0ff */
[----:B------:R-:W-:Y:S02]  /*14ff0*/  LOP3.LUT R134, R134, R79, RZ, 0xc0, !PT ;  /* 0x0000004f86867212 */ /* 0x000fe400078ec0ff */
[-C--:B-1----:R-:W-:Y:S01]  /*15000*/  HMMA.16816.F32 R76, R136, R92.reuse, R4 ;  /* 0x0000005c884c723c */ /* 0x082fe20000001804 */
[----:B------:R-:W1:Y:S04]  /*15010*/  LDSM.16.MT88.4 R4, [R196+0x7800] ;  /* 0x00780000c404783b */ /* 0x000e680000004200 */
[----:B------:R-:W-:Y:S07]  /*15020*/  LOP3.LUT R135, R135, R80, RZ, 0xc0, !PT ;  /* 0x0000005087877212 */ /* 0x000fee00078ec0ff */
        /* <DEDUP_REMOVED lines=80> */
.L_x_2070:
[----:B--2---:R-:W2:Y:S01]  /*15530*/  LDL.LU R0, [R1+0x8] ;  /* 0x0000080001007983 */ /* 0x004ea20000300800 */
[----:B------:R-:W1:Y:S03]  /*15540*/  LDCU UR4, c[0x0][0x4fc] ;  /* 0x00009f80ff0477ac */ /* 0x000e660008000800 */
[----:B------:R-:W3:Y:S04]  /*15550*/  LDL.LU R5, [R1+0xc] ;  /* 0x00000c0001057983 */ /* 0x000ee80000300800 */
[----:B------:R-:W4:Y:S04]  /*15560*/  LDL.LU R7, [R1+0x10] ;  /* 0x0000100001077983 */ /* 0x000f280000300800 */
[----:B------:R-:W5:Y:S04]  /*15570*/  LDL.LU R8, [R1+0x14] ;  /* 0x0000140001087983 */ /* 0x000f680000300800 */
[----:B------:R-:W5:Y:S04]  /*15580*/  LDL.LU R11, [R1+0x4] ;  /* 0x00000400010b7983 */ /* 0x000f680000300800 */
[----:B------:R-:W5:Y:S01]  /*15590*/  LDL.LU R10, [R1+0x48] ;  /* 0x00004800010a7983 */ /* 0x000f620000300800 */
[----:B------:R-:W-:Y:S01]  /*155a0*/  UMOV UR5, 0x400 ;  /* 0x0000040000057882 */ /* 0x000fe20000000000 */
[----:B------:R-:W1:Y:S01]  /*155b0*/  LDC.U8 R41, c[0x0][0x549] ;  /* 0x00015240ff297b82 */ /* 0x000e620000000000 */
[----:B------:R-:W1:Y:S01]  /*155c0*/  S2R R42, SR_TID.X ;  /* 0x00000000002a7919 */ /* 0x000e620000002100 */
[----:B------:R-:W5:Y:S01]  /*155d0*/  S2R R43, SR_CTAID.Y ;  /* 0x00000000002b7919 */ /* 0x000f620000002600 */
[----:B-1----:R-:W-:Y:S01]  /*155e0*/  LOP3.LUT P0, RZ, R42, 0x4, RZ, 0xc0, !PT ;  /* 0x000000042aff7812 */ /* 0x002fe2000780c0ff */
        /* <DEDUP_REMOVED lines=11> */
[----:B------:R-:W-:Y:S01]  /*156a0*/  SHF.L.U32 R8, R42, 0x5, RZ ;  /* 0x000000052a087819 */ /* 0x000fe200000006ff */
[----:B--2---:R-:W-:-:S03]  /*156b0*/  FADD.FTZ R37, R4, R5 ;  /* 0x0000000504257221 */ /* 0x004fc60000010000 */
[----:B------:R-:W1:Y:S01]  /*156c0*/  SHFL.BFLY PT, R9, R0, 0x1, 0x1f ;  /* 0x0c201f0000097f89 */ /* 0x000e6200000e0000 */
[----:B------:R-:W-:Y:S01]  /*156d0*/  SHF.L.U32 R5, R42, 0x4, RZ ;  /* 0x000000042a057819 */ /* 0x000fe200000006ff */
[----:B------:R-:W2:Y:S01]  /*156e0*/  MUFU.RCP R4, R37 ;  /* 0x0000002500047308 */ /* 0x000ea20000001000 */
[----:B------:R-:W-:Y:S01]  /*156f0*/  FSETP.NE.FTZ.AND P5, PT, R37, RZ, PT ;  /* 0x000000ff2500720b */ /* 0x000fe20003fb5000 */
[----:B---3--:R-:W-:Y:S01]  /*15700*/  FADD.FTZ R40, R3, R6 ;  /* 0x0000000603287221 */ /* 0x008fe20000010000 */
[----:B------:R-:W-:Y:S01]  /*15710*/  MOV R3, UR15 ;  /* 0x0000000f00037c02 */ /* 0x000fe20008000f00 */
[----:B----4-:R-:W-:Y:S01]  /*15720*/  FADD.FTZ R39, R2, R7 ;  /* 0x0000000702277221 */ /* 0x010fe20000010000 */
[----:B------:R-:W-:Y:S02]  /*15730*/  MOV R2, UR15 ;  /* 0x0000000f00027c02 */ /* 0x000fe40008000f00 */
[----:B------:R-:W-:Y:S01]  /*15740*/  FSETP.NE.FTZ.AND P4, PT, R40, RZ, PT ;  /* 0x000000ff2800720b */ /* 0x000fe20003f95000 */
[----:B------:R-:W3:Y:S01]  /*15750*/  MUFU.RCP R6, R40 ;  /* 0x0000002800067308 */ /* 0x000ee20000001000 */
[----:B------:R-:W-:-:S02]  /*15760*/  FSETP.NE.FTZ.AND P3, PT, R39, RZ, PT ;  /* 0x000000ff2700720b */ /* 0x000fc40003f75000 */
[----:B------:R-:W-:Y:S02]  /*15770*/  ISETP.NE.AND P1, PT, R3, -0x1, PT ;  /* 0xffffffff0300780c */ /* 0x000fe40003f25270 */
[----:B------:R-:W-:Y:S02]  /*15780*/  ISETP.NE.AND P6, PT, R2, -0x1, PT ;  /* 0xffffffff0200780c */ /* 0x000fe40003fc5270 */
[----:B------:R-:W-:Y:S01]  /*15790*/  LOP3.LUT R5, R5, 0x1c0, RZ, 0xc0, !PT ;  /* 0x000001c005057812 */ /* 0x000fe200078ec0ff */
[----:B------:R-:W4:Y:S01]  /*157a0*/  MUFU.RCP R7, R39 ;  /* 0x0000002700077308 */ /* 0x000f220000001000 */
[----:B--2---:R-:W-:Y:S02]  /*157b0*/  FSEL R4, R4, 1, P5 ;  /* 0x3f80000004047808 */ /* 0x004fe40002800000 */
[----:B------:R-:W-:Y:S01]  /*157c0*/  LOP3.LUT R8, R11, 0x7c00, R8, 0xf8, !PT ;  /* 0x00007c000b087812 */ /* 0x000fe200078ef808 */
[----:B-1----:R-:W-:Y:S02]  /*157d0*/  FADD.FTZ R38, R0, R9 ;  /* 0x0000000900267221 */ /* 0x002fe40000010000 */
[----:B------:R-:W-:Y:S01]  /*157e0*/  FMUL.FTZ R0, R4, UR4 ;  /* 0x0000000404007c20 */ /* 0x000fe20008410000 */
[----:B------:R-:W-:Y:S01]  /*157f0*/  LOP3.LUT R5, R5, 0x38, R10, 0xf8, !PT ;  /* 0x0000003805057812 */ /* 0x000fe200078ef80a */
[----:B------:R-:W1:Y:S01]  /*15800*/  MUFU.RCP R4, R38 ;  /* 0x0000002600047308 */ /* 0x000e620000001000 */
        /* <DEDUP_REMOVED lines=20> */
[----:B------:R-:W-:Y:S01]  /*15950*/  FMUL.FTZ R3, R3, UR4 ;  /* 0x0000000403037c20 */ /* 0x000fe20008410000 */
[----:B------:R-:W-:Y:S01]  /*15960*/  LOP3.LUT R20, R8, R5, RZ, 0xfc, !PT ;  /* 0x0000000508147212 */ /* 0x000fe200078efcff */
[----:B------:R-:W-:Y:S01]  /*15970*/  FMUL.FTZ R2, R2, UR4 ;  /* 0x0000000402027c20 */ /* 0x000fe20008410000 */
[----:B------:R-:W-:Y:S01]  /*15980*/  MOV R5, 0x10 ;  /* 0x0000001000057802 */ /* 0x000fe20000000f00 */
[----:B------:R-:W-:Y:S01]  /*15990*/  FMUL.FTZ R0, R0, UR4 ;  /* 0x0000000400007c20 */ /* 0x000fe20008410000 */
[----:B------:R-:W1:Y:S01]  /*159a0*/  S2UR UR4, SR_CgaCtaId ;  /* 0x00000000000479c3 */ /* 0x000e620000008800 */
[----:B------:R-:W-:Y:S01]  /*159b0*/  FMUL.FTZ R78, R3, R78 ;  /* 0x0000004e034e7220 */ /* 0x000fe20000410000 */
[----:B------:R-:W-:Y:S01]  /*159c0*/  SEL R5, R5, 0xfffffff0, !P0 ;  /* 0xfffffff005057807 */ /* 0x000fe20004000000 */
[C---:B------:R-:W-:Y:S01]  /*159d0*/  FMUL.FTZ R6, R3.reuse, R79 ;  /* 0x0000004f03067220 */ /* 0x040fe20000410000 */
[----:B------:R-:W-:Y:S01]  /*159e0*/  LOP3.LUT P0, RZ, R42, 0x8, RZ, 0xc0, !PT ;  /* 0x000000082aff7812 */ /* 0x000fe2000780c0ff */
        /* <DEDUP_REMOVED lines=27> */
[----:B------:R-:W-:Y:S01]  /*15ba0*/  SEL R20, R4, 0xffffffe0, !P0 ;  /* 0xffffffe004147807 */ /* 0x000fe20004000000 */
        /* <DEDUP_REMOVED lines=9> */
[----:B------:R-:W-:Y:S01]  /*15c40*/  FMUL.FTZ R86, R0, R86 ;  /* 0x0000005600567220 */ /* 0x000fe20000410000 */
[----:B------:R-:W-:Y:S01]  /*15c50*/  F2FP.F16.F32.PACK_AB R6, R6, R78 ;  /* 0x0000004e0606723e */ /* 0x000fe200000000ff */
[----:B------:R-:W-:Y:S01]  /*15c60*/  FMUL.FTZ R18, R0, R87 ;  /* 0x0000005700127220 */ /* 0x000fe20000410000 */
[----:B------:R-:W-:Y:S01]  /*15c70*/  LOP3.LUT P0, RZ, R42, 0x10, RZ, 0xc0, !PT ;  /* 0x000000102aff7812 */ /* 0x000fe2000780c0ff */
[C---:B------:R-:W-:Y:S01]  /*15c80*/  FMUL.FTZ R98, R0.reuse, R98 ;  /* 0x0000006200627220 */ /* 0x040fe20000410000 */
[----:B------:R-:W-:Y:S01]  /*15c90*/  F2FP.F16.F32.PACK_AB R3, R89, R88 ;  /* 0x000000585903723e */ /* 0x000fe200000000ff */
[C---:B------:R-:W-:Y:S01]  /*15ca0*/  FMUL.FTZ R14, R0.reuse, R99 ;  /* 0x00000063000e7220 */ /* 0x040fe20000410000 */
        /* <DEDUP_REMOVED lines=12> */
[----:B------:R-:W-:Y:S01]  /*15d70*/  STS [R2], R7 ;  /* 0x0000000702007388 */ /* 0x000fe20000000800 */
[----:B------:R-:W-:-:S02]  /*15d80*/  F2FP.F16.F32.PACK_AB R8, R8, R80 ;  /* 0x000000500808723e */ /* 0x000fc400000000ff */
[----:B------:R-:W-:Y:S01]  /*15d90*/  F2FP.F16.F32.PACK_AB R9, R9, R82 ;  /* 0x000000520909723e */ /* 0x000fe200000000ff */
[----:B------:R1:W-:Y:S01]  /*15da0*/  STS [R2+0x400], R6 ;  /* 0x0004000602007388 */ /* 0x0003e20000000800 */
[----:B------:R-:W-:Y:S02]  /*15db0*/  F2FP.F16.F32.PACK_AB R19, R19, R84 ;  /* 0x000000541313723e */ /* 0x000fe400000000ff */
[----:B------:R-:W-:Y:S01]  /*15dc0*/  F2FP.F16.F32.PACK_AB R18, R18, R86 ;  /* 0x000000561212723e */ /* 0x000fe200000000ff */
[----:B------:R2:W-:Y:S01]  /*15dd0*/  STS [R4], R3 ;  /* 0x0000000304007388 */ /* 0x0005e20000000800 */
        /* <DEDUP_REMOVED lines=15> */
[----:B-1----:R-:W1:Y:S01]  /*15ed0*/  @P1 LDC.64 R6, c[0x0][0x408] ;  /* 0x00010200ff061b82 */ /* 0x002e620000000a00 */
[----:B------:R-:W-:Y:S02]  /*15ee0*/  F2FP.F16.F32.PACK_AB R22, R22, R120 ;  /* 0x000000781616723e */ /* 0x000fe400000000ff */
[----:B------:R-:W-:Y:S02]  /*15ef0*/  F2FP.F16.F32.PACK_AB R21, R21, R122 ;  /* 0x0000007a1515723e */ /* 0x000fe400000000ff */
[----:B--2---:R-:W-:Y:S02]  /*15f00*/  IADD3 R3, PT, PT, R20, R2, RZ ;  /* 0x0000000214037210 */ /* 0x004fe40007ffe0ff */
[----:B------:R-:W-:Y:S02]  /*15f10*/  F2FP.F16.F32.PACK_AB R26, R26, R112 ;  /* 0x000000701a1a723e */ /* 0x000fe400000000ff */
[C---:B---3--:R-:W-:Y:S01]  /*15f20*/  IADD3 R0, PT, PT, R2.reuse, 0x40, RZ ;  /* 0x0000004002007810 */ /* 0x048fe20007ffe0ff */
[----:B------:R2:W-:Y:S01]  /*15f30*/  STS [R3+0x400], R16 ;  /* 0x0004001003007388 */ /* 0x0005e20000000800 */
[----:B------:R-:W-:-:S02]  /*15f40*/  @P0 IADD3 R0, PT, PT, R2, -0x40, RZ ;  /* 0xffffffc002000810 */ /* 0x000fc40007ffe0ff */
[----:B------:R-:W-:Y:S01]  /*15f50*/  F2FP.F16.F32.PACK_AB R25, R25, R114 ;  /* 0x000000721919723e */ /* 0x000fe200000000ff */
[----:B------:R-:W-:Y:S01]  /*15f60*/  STS [R3], R17 ;  /* 0x0000001103007388 */ /* 0x000fe20000000800 */
[----:B------:R-:W-:Y:S01]  /*15f70*/  ISETP.NE.AND P0, PT, R41, RZ, PT ;  /* 0x000000ff2900720c */ /* 0x000fe20003f05270 */
[----:B----4-:R-:W3:Y:S01]  /*15f80*/  @!P1 LDC.64 R8, c[0x0][0x400] ;  /* 0x00010000ff089b82 */ /* 0x010ee20000000a00 */
[----:B------:R-:W-:Y:S02]  /*15f90*/  IADD3 R2, PT, PT, R5, R3, RZ ;  /* 0x0000000305027210 */ /* 0x000fe40007ffe0ff */
[----:B------:R-:W-:Y:S02]  /*15fa0*/  F2FP.F16.F32.PACK_AB R34, R34, R116 ;  /* 0x000000742222723e */ /* 0x000fe400000000ff */
[----:B------:R-:W-:Y:S01]  /*15fb0*/  F2FP.F16.F32.PACK_AB R33, R33, R118 ;  /* 0x000000762121723e */ /* 0x000fe200000000ff */
[----:B------:R4:W-:Y:S01]  /*15fc0*/  STS [R2], R13 ;  /* 0x0000000d02007388 */ /* 0x0009e20000000800 */
[----:B------:R-:W-:Y:S01]  /*15fd0*/  F2FP.F16.F32.PACK_AB R32, R32, R124 ;  /* 0x0000007c2020723e */ /* 0x000fe200000000ff */
[----:B-----5:R1:W1:Y:S01]  /*15fe0*/  @P4 MUFU.LG2 R4, R40 ;  /* 0x0000002800044308 */ /* 0x0202620000000c00 */
[----:B------:R-:W-:Y:S01]  /*15ff0*/  F2FP.F16.F32.PACK_AB R31, R31, R126 ;  /* 0x0000007e1f1f723e */ /* 0x000fe200000000ff */
[----:B------:R-:W-:Y:S01]  /*16000*/  STS [R2+0x400], R12 ;  /* 0x0004000c02007388 */ /* 0x000fe20000000800 */
[----:B------:R-:W-:-:S02]  /*16010*/  F2FP.F16.F32.PACK_AB R28, R28, R136 ;  /* 0x000000881c1c723e */ /* 0x000fc400000000ff */
[----:B------:R-:W-:Y:S01]  /*16020*/  F2FP.F16.F32.PACK_AB R27, R27, R138 ;  /* 0x0000008a1b1b723e */ /* 0x000fe200000000ff */
[----:B------:R5:W-:Y:S01]  /*16030*/  STS [R3+0x2400], R14 ;  /* 0x0024000e03007388 */ /* 0x000be20000000800 */
[----:B------:R-:W-:Y:S02]  /*16040*/  F2FP.F16.F32.PACK_AB R30, R30, R128 ;  /* 0x000000801e1e723e */ /* 0x000fe400000000ff */
[----:B------:R-:W-:Y:S01]  /*16050*/  F2FP.F16.F32.PACK_AB R29, R29, R130 ;  /* 0x000000821d1d723e */ /* 0x000fe200000000ff */
[----:B------:R1:W-:Y:S01]  /*16060*/  STS [R3+0x2000], R15 ;  /* 0x0020000f03007388 */ /* 0x0003e20000000800 */
[----:B------:R-:W-:Y:S02]  /*16070*/  F2FP.F16.F32.PACK_AB R36, R36, R132 ;  /* 0x000000842424723e */ /* 0x000fe400000000ff */
[----:B------:R-:W-:Y:S01]  /*16080*/  F2FP.F16.F32.PACK_AB R35, R35, R134 ;  /* 0x000000862323723e */ /* 0x000fe200000000ff */
[----:B--2---:R-:W2:Y:S01]  /*16090*/  S2R R16, SR_CTAID.Y ;  /* 0x0000000000107919 */ /* 0x004ea20000002600 */
[----:B------:R-:W-:Y:S04]  /*160a0*/  STS [R2+0x2000], R11 ;  /* 0x0020000b02007388 */ /* 0x000fe80000000800 */
[----:B------:R3:W-:Y:S01]  /*160b0*/  STS [R2+0x2400], R10 ;  /* 0x0024000a02007388 */ /* 0x0007e20000000800 */
[----:B----4-:R-:W4:Y:S03]  /*160c0*/  @P5 LDC R13, c[0x0][0x458] ;  /* 0x00011600ff0d5b82 */ /* 0x010f260000000800 */
[----:B------:R-:W-:Y:S04]  /*160d0*/  STS [R0], R24 ;  /* 0x0000001800007388 */ /* 0x000fe80000000800 */
[----:B------:R-:W-:Y:S01]  /*160e0*/  STS [R0+0x400], R23 ;  /* 0x0004001700007388 */ /* 0x000fe20000000800 */
[----:B-----5:R-:W2:Y:S01]  /*160f0*/  LDC R14, c[0x0][0x434] ;  /* 0x00010d00ff0e7b82 */ /* 0x020ea20000000800 */
[----:B-1----:R-:W-:-:S07]  /*16100*/  IADD3 R3, PT, PT, R5, R0, RZ ;  /* 0x0000000005037210 */ /* 0x002fce0007ffe0ff */
[----:B------:R-:W1:Y:S01]  /*16110*/  @P4 LDC R12, c[0x0][0x458] ;  /* 0x00011600ff0c4b82 */ /* 0x000e620000000800 */
[----:B------:R5:W-:Y:S04]  /*16120*/  STS [R3], R22 ;  /* 0x0000001603007388 */ /* 0x000be80000000800 */
[----:B------:R-:W-:Y:S01]  /*16130*/  STS [R3+0x400], R21 ;  /* 0x0004001503007388 */ /* 0x000fe20000000800 */
[----:B---3--:R-:W-:-:S03]  /*16140*/  IADD3 R2, PT, PT, R20, R0, RZ ;  /* 0x0000000014027210 */ /* 0x008fc60007ffe0ff */
[----:B------:R3:W-:Y:S01]  /*16150*/  STS [R0+0x2000], R26 ;  /* 0x0020001a00007388 */ /* 0x0007e20000000800 */
[----:B------:R-:W-:-:S03]  /*16160*/  @!P1 IMAD.WIDE.U32 R10, R43, R8, RZ ;  /* 0x000000082b0a9225 */ /* 0x000fc600078e00ff */
[----:B------:R4:W-:Y:S04]  /*16170*/  STS [R0+0x2400], R25 ;  /* 0x0024001900007388 */ /* 0x0009e80000000800 */
[----:B------:R-:W-:Y:S04]  /*16180*/  STS [R3+0x2000], R34 ;  /* 0x0020002203007388 */ /* 0x000fe80000000800 */
[----:B------:R2:W-:Y:S04]  /*16190*/  STS [R3+0x2400], R33 ;  /* 0x0024002103007388 */ /* 0x0005e80000000800 */
[----:B------:R-:W-:Y:S01]  /*161a0*/  STS [R2], R32 ;  /* 0x0000002002007388 */ /* 0x000fe20000000800 */
[----:B-----5:R-:W-:-:S02]  /*161b0*/  @P1 IMAD.WIDE.U32 R22, R6, UR15, RZ ;  /* 0x0000000f06161c25 */ /* 0x020fc4000f8e00ff */
[----:B------:R1:W1:Y:S01]  /*161c0*/  @P5 MUFU.LG2 R6, R37 ;  /* 0x0000002500065308 */ /* 0x0002620000000c00 */
[----:B------:R-:W-:Y:S01]  /*161d0*/  STS [R2+0x400], R31 ;  /* 0x0004001f02007388 */ /* 0x000fe20000000800 */
[----:B---3--:R-:W-:Y:S02]  /*161e0*/  @!P1 IMAD R26, R43, R9, R11 ;  /* 0x000000092b1a9224 */ /* 0x008fe400078e020b */
[----:B------:R-:W-:Y:S01]  /*161f0*/  @P1 IMAD R26, R7, UR15, R23 ;  /* 0x0000000f071a1c24 */ /* 0x000fe2000f8e0217 */
[----:B------:R-:W3:Y:S01]  /*16200*/  @P3 LDC R9, c[0x0][0x458] ;  /* 0x00011600ff093b82 */ /* 0x000ee20000000800 */
[----:B----4-:R-:W-:-:S05]  /*16210*/  IADD3 R0, PT, PT, R5, R2, RZ ;  /* 0x0000000205007210 */ /* 0x010fca0007ffe0ff */
[----:B------:R-:W-:Y:S02]  /*16220*/  STS [R0], R28 ;  /* 0x0000001c00007388 */ /* 0x000fe40000000800 */
[----:B------:R-:W4:Y:S02]  /*16230*/  LDC.U8 R7, c[0x0][0x548] ;  /* 0x00015200ff077b82 */ /* 0x000f240000000000 */
[----:B------:R5:W-:Y:S04]  /*16240*/  STS [R0+0x400], R27 ;  /* 0x0004001b00007388 */ /* 0x000be80000000800 */
[----:B------:R-:W-:Y:S02]  /*16250*/  STS [R2+0x2000], R30 ;  /* 0x0020001e02007388 */ /* 0x000fe40000000800 */
[----:B--2---:R-:W2:Y:S02]  /*16260*/  @P0 LDC R3, c[0x0][0x430] ;  /* 0x00010c00ff030b82 */ /* 0x004ea40000000800 */
[----:B------:R1:W-:Y:S04]  /*16270*/  STS [R2+0x2400], R29 ;  /* 0x0024001d02007388 */ /* 0x0003e80000000800 */
[----:B------:R-:W-:Y:S02]  /*16280*/  STS [R0+0x2000], R36 ;  /* 0x0020002400007388 */ /* 0x000fe40000000800 */
[----:B------:R-:W2:Y:S02]  /*16290*/  @P0 LDC R5, c[0x0][0x430] ;  /* 0x00010c00ff050b82 */ /* 0x000ea40000000800 */
[----:B------:R3:W-:Y:S01]  /*162a0*/  STS [R0+0x2400], R35 ;  /* 0x0024002300007388 */ /* 0x0007e20000000800 */
[----:B-----5:R-:W2:Y:S05]  /*162b0*/  S2R R27, SR_CTAID.Z ;  /* 0x00000000001b7919 */ /* 0x020eaa0000002700 */
[----:B-1----:R-:W2:Y:S01]  /*162c0*/  LDC R2, c[0x0][0x434] ;  /* 0x00010d00ff027b82 */ /* 0x002ea20000000800 */
[----:B---3--:R-:W-:-:S05]  /*162d0*/  @!P6 IMAD R0, R16, R14, RZ ;  /* 0x0000000e1000e224 */ /* 0x008fca00078e02ff */
[----:B------:R-:W-:Y:S02]  /*162e0*/  @!P6 R2UR UR15, R0 ;  /* 0x00000000000fe2ca */ /* 0x000fe400000e0000 */
[----:B------:R-:W-:Y:S01]  /*162f0*/  @P0 MOV R0, 0x1 ;  /* 0x0000000100000802 */ /* 0x000fe20000000f00 */
[----:B--2---:R-:W-:-:S10]  /*16300*/  @P0 IMAD R2, R3, R14, RZ ;  /* 0x0000000e03020224 */ /* 0x004fd400078e02ff */
[----:B------:R-:W-:Y:S01]  /*16310*/  MOV R8, UR15 ;  /* 0x0000000f00087c02 */ /* 0x000fe20008000f00 */
[----:B----4-:R-:W-:Y:S06]  /*16320*/  @P0 BRA `(.L_x_2074) ;  /* 0x0000000000200947 */ /* 0x010fec0003800000 */
        /* <DEDUP_REMOVED lines=8> */
.L_x_2074:
[----:B------:R-:W-:Y:S01]  /*163b0*/  BAR.SYNC.DEFER_BLOCKING 0x0 ;  /* 0x0000000000007b1d */ /* 0x000fe20000010000 */
[----:B------:R-:W-:Y:S01]  /*163c0*/  SHF.R.U32.HI R32, RZ, 0x3, R42 ;  /* 0x00000003ff207819 */ /* 0x000fe2000001162a */
[----:B------:R-:W-:Y:S01]  /*163d0*/  IMAD.MOV.U32 R21, RZ, RZ, 0x7f800000 ;  /* 0x7f800000ff157424 */ /* 0x000fe200078e00ff */
[----:B------:R-:W-:Y:S01]  /*163e0*/  ISETP.NE.AND P0, PT, R7, RZ, !P0 ;  /* 0x000000ff0700720c */ /* 0x000fe20004705270 */
[----:B------:R-:W-:Y:S01]  /*163f0*/  @P5 FMUL.FTZ R7, R6, 0.69314718246459960938 ;  /* 0x3f31721806075820 */ /* 0x000fe20000410000 */
[----:B------:R-:W-:Y:S01]  /*16400*/  @P4 FMUL.FTZ R6, R4, 0.69314718246459960938 ;  /* 0x3f31721804064820 */ /* 0x000fe20000410000 */
[----:B------:R-:W1:Y:S01]  /*16410*/  @P3 MUFU.LG2 R3, R39 ;  /* 0x0000002700033308 */ /* 0x000e620000000c00 */
[----:B------:R-:W-:Y:S01]  /*16420*/  VIADD R11, R32, 0x10 ;  /* 0x00000010200b7836 */ /* 0x000fe20000000000 */
[----:B------:R-:W3:Y:S01]  /*16430*/  @P2 LDC R14, c[0x0][0x458] ;  /* 0x00011600ff0e2b82 */ /* 0x000ee20000000800 */
[----:B------:R-:W-:Y:S01]  /*16440*/  IMAD.MOV.U32 R25, RZ, RZ, 0x7f800000 ;  /* 0x7f800000ff197424 */ /* 0x000fe200078e00ff */
[----:B------:R-:W-:Y:S01]  /*16450*/  MOV R24, 0x7f800000 ;  /* 0x7f80000000187802 */ /* 0x000fe20000000f00 */
[----:B------:R-:W-:Y:S01]  /*16460*/  @P5 FFMA.FTZ R25, R73, R13, R7 ;  /* 0x0000000d49195223 */ /* 0x000fe20000010007 */
[----:B------:R-:W-:Y:S01]  /*16470*/  ISETP.GE.AND P6, PT, R11, UR14, PT ;  /* 0x0000000e0b007c0c */ /* 0x000fe2000bfc6270 */
[----:B------:R-:W-:Y:S01]  /*16480*/  @P4 FFMA.FTZ R24, R72, R12, R6 ;  /* 0x0000000c48184223 */ /* 0x000fe20000010006 */
[----:B------:R-:W4:Y:S01]  /*16490*/  @P2 MUFU.LG2 R11, R38 ;  /* 0x00000026000b2308 */ /* 0x000f220000000c00 */
[----:B------:R-:W-:Y:S01]  /*164a0*/  BSSY.RECONVERGENT B0, `(.L_x_2075) ;  /* 0x000003b000007945 */ /* 0x000fe20003800200 */
[----:B------:R-:W-:-:S02]  /*164b0*/  MOV R20, 0x7f800000 ;  /* 0x7f80000000147802 */ /* 0x000fc40000000f00 */
[----:B------:R-:W-:Y:S01]  /*164c0*/  @!P1 MOV R13, R10 ;  /* 0x0000000a000d9202 */ /* 0x000fe20000000f00 */
[----:B-1----:R-:W-:Y:S01]  /*164d0*/  @P3 FMUL.FTZ R4, R3, 0.69314718246459960938 ;  /* 0x3f31721803043820 */ /* 0x002fe20000410000 */
[----:B------:R1:W1:Y:S01]  /*164e0*/  LDS.128 R28, [R213+0x3800] ;  /* 0x00380000d51c7984 */ /* 0x0002620000000c00 */
[----:B--2---:R-:W-:Y:S01]  /*164f0*/  IMAD R3, R27, R2, RZ ;  /* 0x000000021b037224 */ /* 0x004fe200078e02ff */
[----:B------:R-:W-:Y:S01]  /*16500*/  SHF.R.S32.HI R2, RZ, 0x1f, R8 ;  /* 0x0000001fff027819 */ /* 0x000fe20000011408 */
[----:B------:R-:W-:Y:S01]  /*16510*/  @P3 FFMA.FTZ R21, R71, R9, R4 ;  /* 0x0000000947153223 */ /* 0x000fe20000010004 */
[----:B------:R-:W-:Y:S01]  /*16520*/  LOP3.LUT P3, RZ, R42, 0x3, RZ, 0xc0, !PT ;  /* 0x000000032aff7812 */ /* 0x000fe2000786c0ff */
[----:B------:R-:W-:Y:S01]  /*16530*/  @!P0 IMAD R3, R16, R0, R3 ;  /* 0x0000000010038224 */ /* 0x000fe200078e0203 */
[----:B------:R-:W-:Y:S01]  /*16540*/  SEL R4, RZ, UR15, !P0 ;  /* 0x0000000fff047c07 */ /* 0x000fe2000c000000 */
[----:B------:R-:W-:Y:S01]  /*16550*/  IMAD R0, R5, UR17, RZ ;  /* 0x0000001105007c24 */ /* 0x000fe2000f8e02ff */
[----:B------:R-:W-:Y:S01]  /*16560*/  SEL R8, R2, RZ, P0 ;  /* 0x000000ff02087207 */ /* 0x000fe20000000000 */
[----:B----4-:R-:W-:Y:S01]  /*16570*/  @P2 FMUL.FTZ R6, R11, 0.69314718246459960938 ;  /* 0x3f3172180b062820 */ /* 0x010fe20000410000 */
[----:B------:R-:W-:-:S02]  /*16580*/  SHF.R.S32.HI R2, RZ, 0x1f, R3 ;  /* 0x0000001fff027819 */ /* 0x000fc40000011403 */
[----:B------:R-:W-:Y:S01]  /*16590*/  IADD3 R7, P4, P0, R0, R4, R3 ;  /* 0x0000000400077210 */ /* 0x000fe2000789e003 */
[----:B---3--:R-:W-:Y:S01]  /*165a0*/  @P2 FFMA.FTZ R20, R70, R14, R6 ;  /* 0x0000000e46142223 */ /* 0x008fe20000010006 */
[----:B------:R-:W-:-:S04]  /*165b0*/  SHF.R.S32.HI R0, RZ, 0x1f, R0 ;  /* 0x0000001fff007819 */ /* 0x000fc80000011400 */
[----:B------:R-:W-:Y:S01]  /*165c0*/  IADD3.X R6, PT, PT, R0, R8, R2, P4, P0 ;  /* 0x0000000800067210 */ /* 0x000fe200027e0402 */
[----:B------:R-:W-:Y:S06]  /*165d0*/  @P3 BRA `(.L_x_2076) ;  /* 0x00000000009c3947 */ /* 0x000fec0003800000 */
        /* <DEDUP_REMOVED lines=14> */
[----:B------:R-:W-:Y:S01]  /*166c0*/  @!P4 IMAD R3, R3, R5, RZ ;  /* 0x000000050303c224 */ /* 0x000fe200078e02ff */
[----:B------:R-:W3:Y:S02]  /*166d0*/  @!P4 LDC.64 R14, c[0x0][0x420] ;  /* 0x00010800ff0ecb82 */ /* 0x000ee40000000a00 */
[----:B------:R-:W-:-:S06]  /*166e0*/  @!P5 LEA.HI.X.SX32 R0, R0, R6, 0x1, P0 ;  /* 0x000000060000d211 */ /* 0x000fcc00000f0eff */
[----:B------:R-:W4:Y:S01]  /*166f0*/  @!P3 LDC.64 R18, c[0x0][0x420] ;  /* 0x00010800ff12bb82 */ /* 0x000f220000000a00 */
[----:B--2---:R-:W-:-:S07]  /*16700*/  @!P5 LEA R10, P0, R2, R8, 0x2 ;  /* 0x00000008020ad211 */ /* 0x004fce00078010ff */
[----:B------:R-:W2:Y:S01]  /*16710*/  @!P2 LDC.64 R16, c[0x0][0x420] ;  /* 0x00010800ff10ab82 */ /* 0x000ea20000000a00 */
[----:B------:R-:W-:Y:S01]  /*16720*/  @!P5 LEA.HI.X R11, R2, R9, R0, 0x2, P0 ;  /* 0x00000009020bd211 */ /* 0x000fe200000f1400 */
[----:B------:R-:W-:Y:S01]  /*16730*/  @!P3 IMAD R2, R12, R5, RZ ;  /* 0x000000050c02b224 */ /* 0x000fe200078e02ff */
[----:B------:R-:W-:-:S03]  /*16740*/  @!P4 IADD3 R0, P0, PT, R3, R7, RZ ;  /* 0x000000070300c210 */ /* 0x000fc60007f1e0ff */
[----:B------:R1:W-:Y:S01]  /*16750*/  @!P5 STG.E desc[UR18][R10.64], R25 ;  /* 0x000000190a00d986 */ /* 0x0003e2000c101912 */
[----:B------:R-:W-:Y:S02]  /*16760*/  @!P4 LEA.HI.X.SX32 R3, R3, R6, 0x1, P0 ;  /* 0x000000060303c211 */ /* 0x000fe400000f0eff */
[----:B---3--:R-:W-:-:S04]  /*16770*/  @!P4 LEA R8, P0, R0, R14, 0x2 ;  /* 0x0000000e0008c211 */ /* 0x008fc800078010ff */
[----:B------:R-:W-:Y:S01]  /*16780*/  @!P4 LEA.HI.X R9, R0, R15, R3, 0x2, P0 ;  /* 0x0000000f0009c211 */ /* 0x000fe200000f1403 */
[----:B------:R-:W-:Y:S01]  /*16790*/  @!P2 IMAD R3, R4, R5, RZ ;  /* 0x000000050403a224 */ /* 0x000fe200078e02ff */
[----:B------:R-:W-:-:S03]  /*167a0*/  @!P3 IADD3 R0, P0, PT, R2, R7, RZ ;  /* 0x000000070200b210 */ /* 0x000fc60007f1e0ff */
[----:B------:R3:W-:Y:S01]  /*167b0*/  @!P4 STG.E desc[UR18][R8.64], R24 ;  /* 0x000000180800c986 */ /* 0x0007e2000c101912 */
[----:B------:R-:W-:Y:S02]  /*167c0*/  @!P3 LEA.HI.X.SX32 R2, R2, R6, 0x1, P0 ;  /* 0x000000060202b211 */ /* 0x000fe400000f0eff */
[----:B----4-:R-:W-:-:S04]  /*167d0*/  @!P3 LEA R4, P0, R0, R18, 0x2 ;  /* 0x000000120004b211 */ /* 0x010fc800078010ff */
[----:B------:R-:W-:Y:S02]  /*167e0*/  @!P3 LEA.HI.X R5, R0, R19, R2, 0x2, P0 ;  /* 0x000000130005b211 */ /* 0x000fe400000f1402 */
[----:B------:R-:W-:-:S03]  /*167f0*/  @!P2 IADD3 R0, P0, PT, R3, R7, RZ ;  /* 0x000000070300a210 */ /* 0x000fc60007f1e0ff */
[----:B------:R3:W-:Y:S01]  /*16800*/  @!P3 STG.E desc[UR18][R4.64], R21 ;  /* 0x000000150400b986 */ /* 0x0007e2000c101912 */
[----:B------:R-:W-:Y:S02]  /*16810*/  @!P2 LEA.HI.X.SX32 R3, R3, R6, 0x1, P0 ;  /* 0x000000060303a211 */ /* 0x000fe400000f0eff */
[----:B--2---:R-:W-:-:S04]  /*16820*/  @!P2 LEA R2, P0, R0, R16, 0x2 ;  /* 0x000000100002a211 */ /* 0x004fc800078010ff */
[----:B------:R-:W-:-:S05]  /*16830*/  @!P2 LEA.HI.X R3, R0, R17, R3, 0x2, P0 ;  /* 0x000000110003a211 */ /* 0x000fca00000f1403 */
[----:B-1----:R3:W-:Y:S04]  /*16840*/  @!P2 STG.E desc[UR18][R2.64], R20 ;  /* 0x000000140200a986 */ /* 0x0027e8000c101912 */
.L_x_2076:
[----:B------:R-:W-:Y:S05]  /*16850*/  BSYNC.RECONVERGENT B0 ;  /* 0x0000000000007941 */ /* 0x000fea0003800200 */
.L_x_2075:
[----:B---3--:R2:W3:Y:S01]  /*16860*/  LDS.128 R8, [R213] ;  /* 0x00000000d5087984 */ /* 0x0084e20000000c00 */
[----:B------:R-:W-:Y:S01]  /*16870*/  IMAD.SHL.U32 R2, R42, 0x8, RZ ;  /* 0x000000082a027824 */ /* 0x000fe200078e00ff */
[----:B------:R-:W4:Y:S01]  /*16880*/  LDCU.64 UR4, c[0x0][0x410] ;  /* 0x00008200ff0477ac */ /* 0x000f220008000a00 */
[----:B------:R-:W-:Y:S01]  /*16890*/  VIADD R3, R32, 0x20 ;  /* 0x0000002020037836 */ /* 0x000fe20000000000 */
[----:B------:R-:W-:Y:S01]  /*168a0*/  BSSY.RECONVERGENT B0, `(.L_x_2077) ;  /* 0x0000020000007945 */ /* 0x000fe20003800200 */
[----:B------:R-:W-:Y:S01]  /*168b0*/  @P1 IMAD.MOV.U32 R13, RZ, RZ, R22 ;  /* 0x000000ffff0d1224 */ /* 0x000fe200078e0016 */
[----:B------:R-:W-:Y:S01]  /*168c0*/  LOP3.LUT R2, R2, 0x38, RZ, 0xc0, !PT ;  /* 0x0000003802027812 */ /* 0x000fe200078ec0ff */
[C---:B------:R-:W-:Y:S01]  /*168d0*/  VIADD R0, R32.reuse, 0x30 ;  /* 0x0000003020007836 */ /* 0x040fe20000000000 */
[----:B------:R-:W-:Y:S01]  /*168e0*/  ISETP.GE.AND P5, PT, R3, UR14, PT ;  /* 0x0000000e03007c0c */ /* 0x000fe2000bfa6270 */
[----:B------:R-:W-:Y:S01]  /*168f0*/  UIMAD.WIDE.U32 UR16, UR16, 0x80, URZ ;  /* 0x00000080101078a5 */ /* 0x000fe2000f8e00ff */
[C---:B------:R-:W-:Y:S01]  /*16900*/  IADD3 R3, PT, PT, R32.reuse, 0x40, RZ ;  /* 0x0000004020037810 */ /* 0x040fe20007ffe0ff */
[----:B------:R-:W-:Y:S01]  /*16910*/  VIADD R4, R32, 0x50 ;  /* 0x0000005020047836 */ /* 0x000fe20000000000 */
[----:B------:R-:W-:Y:S01]  /*16920*/  IADD3 R2, P0, PT, R2, R13, RZ ;  /* 0x0000000d02027210 */ /* 0x000fe20007f1e0ff */
[----:B------:R-:W-:Y:S01]  /*16930*/  VIADD R15, R32, 0x70 ;  /* 0x00000070200f7836 */ /* 0x000fe20000000000 */
[----:B------:R-:W-:-:S02]  /*16940*/  ISETP.GE.AND P3, PT, R3, UR14, PT ;  /* 0x0000000e03007c0c */ /* 0x000fc4000bf66270 */
[----:B------:R-:W-:Y:S02]  /*16950*/  IADD3.X R3, PT, PT, RZ, R26, RZ, P0, !PT ;  /* 0x0000001aff037210 */ /* 0x000fe400007fe4ff */
[----:B------:R-:W-:Y:S02]  /*16960*/  ISETP.GE.AND P0, PT, R32, UR14, PT ;  /* 0x0000000e20007c0c */ /* 0x000fe4000bf06270 */
[----:B------:R-:W-:Y:S01]  /*16970*/  ISETP.GE.AND P4, PT, R0, UR14, PT ;  /* 0x0000000e00007c0c */ /* 0x000fe2000bf86270 */
[C---:B----4-:R-:W-:Y:S01]  /*16980*/  IMAD.WIDE.U32 R12, R27.reuse, UR4, R2 ;  /* 0x000000041b0c7c25 */ /* 0x050fe2000f8e0002 */
[----:B------:R-:W-:Y:S02]  /*16990*/  ISETP.GE.AND P2, PT, R4, UR14, PT ;  /* 0x0000000e04007c0c */ /* 0x000fe4000bf46270 */
[C---:B------:R-:W-:Y:S01]  /*169a0*/  LOP3.LUT R14, R32.reuse, UR16, RZ, 0xfc, !PT ;  /* 0x00000010200e7c12 */ /* 0x040fe2000f8efcff */
[----:B------:R-:W-:Y:S02]  /*169b0*/  VIADD R0, R32, 0x60 ;  /* 0x0000006020007836 */ /* 0x000fe40000000000 */
[----:B------:R-:W-:-:S03]  /*169c0*/  IMAD R7, R27, UR5, R13 ;  /* 0x000000051b077c24 */ /* 0x000fc6000f8e020d */
[----:B------:R-:W-:Y:S01]  /*169d0*/  ISETP.GE.AND P1, PT, R0, UR14, PT ;  /* 0x0000000e00007c0c */ /* 0x000fe2000bf26270 */
[----:B--2---:R-:W-:-:S12]  /*169e0*/  @P0 BRA `(.L_x_2078) ;  /* 0x00000000002c0947 */ /* 0x004fd80003800000 */
[----:B------:R-:W2:Y:S01]  /*169f0*/  LDCU.64 UR6, c[0x0][0x408] ;  /* 0x00008100ff0677ac */ /* 0x000ea20008000a00 */
[----:B------:R-:W-:Y:S01]  /*16a00*/  MOV R6, R12 ;  /* 0x0000000c00067202 */ /* 0x000fe20000000f00 */
[----:B------:R-:W4:Y:S01]  /*16a10*/  LDCU.64 UR4, c[0x0][0x3f0] ;  /* 0x00007e00ff0477ac */ /* 0x000f220008000a00 */
[----:B--2---:R-:W-:-:S03]  /*16a20*/  MOV R0, UR6 ;  /* 0x0000000600007c02 */ /* 0x004fc60008000f00 */
[----:B------:R-:W-:-:S04]  /*16a30*/  IMAD.WIDE.U32 R2, R14, UR6, R6 ;  /* 0x000000060e027c25 */ /* 0x000fc8000f8e0006 */
[----:B------:R-:W-:Y:S01]  /*16a40*/  IMAD R0, R0, UR17, RZ ;  /* 0x0000001100007c24 */ /* 0x000fe2000f8e02ff */
[----:B----4-:R-:W-:-:S03]  /*16a50*/  LEA R4, P0, R2, UR4, 0x1 ;  /* 0x0000000402047c11 */ /* 0x010fc6000f8008ff */
[----:B------:R-:W-:-:S05]  /*16a60*/  IMAD R0, R14, UR7, R0 ;  /* 0x000000070e007c24 */ /* 0x000fca000f8e0200 */
[----:B------:R-:W-:-:S04]  /*16a70*/  IADD3 R0, PT, PT, R0, R3, RZ ;  /* 0x0000000300007210 */ /* 0x000fc80007ffe0ff */
[----:B------:R-:W-:-:S05]  /*16a80*/  LEA.HI.X R5, R2, UR5, R0, 0x1, P0 ;  /* 0x0000000502057c11 */ /* 0x000fca00080f0c00 */
[----:B---3--:R2:W-:Y:S02]  /*16a90*/  STG.E.128 desc[UR18][R4.64], R8 ;  /* 0x0000000804007986 */ /* 0x0085e4000c101d12 */
.L_x_2078:
[----:B------:R-:W-:Y:S05]  /*16aa0*/  BSYNC.RECONVERGENT B0 ;  /* 0x0000000000007941 */ /* 0x000fea0003800200 */
.L_x_2077:
[----:B--23--:R2:W3:Y:S01]  /*16ab0*/  LDS.128 R8, [R213+0x800] ;  /* 0x00080000d5087984 */ /* 0x00c4e20000000c00 */
        /* <DEDUP_REMOVED lines=16> */
.L_x_2080:
[----:B------:R-:W-:Y:S05]  /*16bc0*/  BSYNC.RECONVERGENT B0 ;  /* 0x0000000000007941 */ /* 0x000fea0003800200 */
.L_x_2079:
        /* <DEDUP_REMOVED lines=16> */
.L_x_2082:
[----:B------:R-:W-:Y:S05]  /*16cd0*/  BSYNC.RECONVERGENT B0 ;  /* 0x0000000000007941 */ /* 0x000fea0003800200 */
.L_x_2081:
        /* <DEDUP_REMOVED lines=16> */
.L_x_2084:
[----:B------:R-:W-:Y:S05]  /*16de0*/  BSYNC.RECONVERGENT B0 ;  /* 0x0000000000007941 */ /* 0x000fea0003800200 */
.L_x_2083:
        /* <DEDUP_REMOVED lines=16> */
.L_x_2086:
[----:B------:R-:W-:Y:S05]  /*16ef0*/  BSYNC.RECONVERGENT B0 ;  /* 0x0000000000007941 */ /* 0x000fea0003800200 */
.L_x_2085:
        /* <DEDUP_REMOVED lines=16> */
.L_x_2088:
[----:B------:R-:W-:Y:S05]  /*17000*/  BSYNC.RECONVERGENT B0 ;  /* 0x0000000000007941 */ /* 0x000fea0003800200 */
.L_x_2087:
        /* <DEDUP_REMOVED lines=16> */
.L_x_2090:
[----:B------:R-:W-:Y:S05]  /*17110*/  BSYNC.RECONVERGENT B0 ;  /* 0x0000000000007941 */ /* 0x000fea0003800200 */
.L_x_2089:
        /* <DEDUP_REMOVED lines=15> */
.L_x_2091:
        /* <DEDUP_REMOVED lines=15> */
.L_x_2711:


//--------------------- .text._ZN5flash16flash_fwd_kernelI23Flash_fwd_kernel_traitsILi64ELi128ELi64ELi4ELb0ELb0EN7cutlass6half_tE19Flash_kernel_traitsILi64ELi128ELi64ELi4ES3_EELb0ELb0ELb1ELb0ELb0ELb1ELb1ELb0EEEvNS_16Flash_fwd_paramsE --------------------------
	.section	.text._ZN5flash16flash_fwd_kernelI23Flash_fwd_kernel_traitsILi64ELi128ELi64ELi4ELb0ELb0EN7cutlass6half_tE19Flash_kernel_traitsILi64ELi128ELi64ELi4ES3_EELb0ELb0ELb1ELb0ELb0ELb1ELb1ELb0EEEvNS_16Flash_fwd_paramsE,"ax",@progbits
	.align	128
        .global         _ZN5flash16flash_fwd_kernelI23Flash_fwd_kernel_traitsILi64ELi128ELi64ELi4ELb0ELb0EN7cutlass6half_tE19Flash_kernel_traitsILi64ELi128ELi64ELi4ES3_EELb0ELb0ELb1ELb0ELb0ELb1ELb1ELb0EEEvNS_16Flash_fwd_paramsE
        .type           _ZN5flash16flash_fwd_kernelI23Flash_fwd_kernel_traitsILi64ELi128ELi64ELi4ELb0ELb0EN7cutlass6half_tE19Flash_kernel_traitsILi64ELi128ELi64ELi4ES3_EELb0ELb0ELb1ELb0ELb0ELb1ELb1ELb0EEEvNS_16Flash_fwd_paramsE,@function
        .size           _ZN5flash16flash_fwd_kernelI23Flash_fwd_kernel_traitsILi64ELi128ELi64ELi4ELb0ELb0EN7cutlass6half_tE19Flash_kernel_traitsILi64ELi128ELi64ELi4ES3_EELb0ELb0ELb1ELb0ELb0ELb1ELb1ELb0EEEvNS_16Flash_fwd_paramsE,(.L_x_2712 - _ZN5flash16flash_fwd_kernelI23Flash_fwd_kernel_traitsILi64ELi128ELi64ELi4ELb0ELb0EN7cutlass6half_tE19Flash_kernel_traitsILi64ELi128ELi64ELi4ES3_EELb0ELb0ELb1ELb0ELb0ELb1ELb1ELb0EEEvNS_16Flash_fwd_paramsE)
        .other          _ZN5flash16flash_fwd_kernelI23Flash_fwd_kernel_traitsILi64ELi128ELi64ELi4ELb0ELb0EN7cutlass6half_tE19Flash_kernel_traitsILi64ELi128ELi64ELi4ES3_EELb0ELb0ELb1ELb0ELb0ELb1ELb1ELb0EEEvNS_16Flash_fwd_paramsE,@"STO_CUDA_ENTRY STV_DEFAULT"
_ZN5flash16flash_fwd_kernelI23Flash_fwd_kernel_traitsILi64ELi128ELi64ELi4ELb0ELb0EN7cutlass6half_tE19Flash_kernel_traitsILi64ELi128ELi64ELi4ES3_EELb0ELb0ELb1ELb0ELb0ELb1ELb1ELb0EEEvNS_16Flash_fwd_paramsE:
.text._ZN5flash16flash_fwd_kernelI23Flash_fwd_kernel_traitsILi64ELi128ELi64ELi4ELb0ELb0EN7cutlass6half_tE19Flash_kernel_traitsILi64ELi128ELi64ELi4ES3_EELb0ELb0ELb1ELb0ELb0ELb1ELb1ELb0EEEvNS_16Flash_fwd_paramsE:
[----:B------:R-:W1:Y:S01]  /*0000*/  LDC R1, c[0x0][0x37c] ;  /* 0x0000df00ff017b82 */ /* 0x000e620000000800 */
[----:B------:R-:W2:Y:S01]  /*0010*/  S2R R24, SR_CTAID.Y ;  /* 0x0000000000187919 */ /* 0x000ea20000002600 */
[----:B------:R-:W3:Y:S06]  /*0020*/  LDCU.64 UR6, c[0x0][0x460] ;  /* 0x00008c00ff0677ac */ /* 0x000eec0008000a00 */
[----:B------:R-:W2:Y:S01]  /*0030*/  LDC.64 R4, c[0x0][0x460] ;  /* 0x00011800ff047b82 */ /* 0x000ea20000000a00 */
[----:B------:R-:W-:Y:S01]  /*0040*/  IMAD.MOV.U32 R25, RZ, RZ, -0x1 ;  /* 0xffffffffff197424 */ /* 0x000fe200078e00ff */
[----:B------:R-:W4:Y:S01]  /*0050*/  LDCU.64 UR16, c[0x0][0x358] ;  /* 0x00006b00ff1077ac */ /* 0x000f220008000a00 */
[----:B-1----:R-:W-:Y:S01]  /*0060*/  VIADD R1, R1, 0xffffffd8 ;  /* 0xffffffd801017836 */ /* 0x002fe20000000000 */
[----:B------:R-:W1:Y:S04]  /*0070*/  LDCU.64 UR4, c[0x0][0x470] ;  /* 0x00008e00ff0477ac */ /* 0x000e680008000a00 */
[----:B------:R-:W4:Y:S01]  /*0080*/  LDC.64 R2, c[0x0][0x478] ;  /* 0x00011e00ff027b82 */ /* 0x000f220000000a00 */
[----:B---3--:R-:W-:-:S02]  /*0090*/  ISETP.NE.U32.AND P0, PT, RZ, UR6, PT ;  /* 0x00000006ff007c0c */ /* 0x008fc4000bf05070 */
[----:B------:R-:W-:Y:S02]  /*00a0*/  ISETP.NE.U32.AND P4, PT, RZ, UR6, PT ;  /* 0x00000006ff007c0c */ /* 0x000fe4000bf85070 */
[----:B------:R-:W-:Y:S02]  /*00b0*/  ISETP.NE.AND.EX P0, PT, RZ, UR7, PT, P0 ;  /* 0x00000007ff007c0c */ /* 0x000fe4000bf05300 */
[----:B------:R-:W-:Y:S02]  /*00c0*/  ISETP.NE.AND.EX P4, PT, RZ, UR7, PT, P4 ;  /* 0x00000007ff007c0c */ /* 0x000fe4000bf85340 */
[----:B-1----:R-:W-:-:S04]  /*00d0*/  ISETP.NE.U32.AND P3, PT, RZ, UR4, PT ;  /* 0x00000004ff007c0c */ /* 0x002fc8000bf65070 */
[----:B------:R-:W-:Y:S01]  /*00e0*/  ISETP.NE.AND.EX P3, PT, RZ, UR5, PT, P3 ;  /* 0x00000005ff007c0c */ /* 0x000fe2000bf65330 */
[----:B--2---:R-:W-:Y:S01]  /*00f0*/  IMAD.WIDE.U32 R4, R24, 0x4, R4 ;  /* 0x0000000418047825 */ /* 0x004fe200078e0004 */
[----:B------:R-:W-:Y:S02]  /*0100*/  SHF.R.U32.HI R7, RZ, 0x1e, R24 ;  /* 0x0000001eff077819 */ /* 0x000fe40000011618 */
[----:B----4-:R-:W-:Y:S02]  /*0110*/  ISETP.NE.U32.AND P2, PT, R2, RZ, PT ;  /* 0x000000ff0200720c */ /* 0x010fe40003f45070 */
[----:B------:R-:W2:Y:S01]  /*0120*/  @P0 LDG.E R25, desc[UR16][R4.64] ;  /* 0x0000001004190981 */ /* 0x000ea2000c1e1900 */
[----:B------:R-:W-:Y:S01]  /*0130*/  IMAD.SHL.U32 R6, R24, 0x4, RZ ;  /* 0x0000000418067824 */ /* 0x000fe200078e00ff */
[----:B------:R-:W-:Y:S02]  /*0140*/  ISETP.NE.AND.EX P2, PT, R3, RZ, PT, P2 ;  /* 0x000000ff0300720c */ /* 0x000fe40003f45320 */
[----:B------:R1:W3:Y:S01]  /*0150*/  @P4 LDG.E R0, desc[UR16][R4.64+0x4] ;  /* 0x0000041004004981 */ /* 0x0002e2000c1e1900 */
[----:B------:R-:W-:Y:S01]  /*0160*/  IMAD.MOV.U32 R11, RZ, RZ, RZ ;  /* 0x000000ffff0b7224 */ /* 0x000fe200078e00ff */
[----:B------:R-:W4:Y:S08]  /*0170*/  S2UR UR8, SR_CTAID.X ;  /* 0x00000000000879c3 */ /* 0x000f300000002500 */
[----:B------:R-:W3:Y:S08]  /*0180*/  @!P4 LDC R61, c[0x0][0x434] ;  /* 0x00010d00ff3dcb82 */ /* 0x000ef00000000800 */
[----:B------:R-:W2:Y:S01]  /*0190*/  @!P2 LDC R9, c[0x0][0x43c] ;  /* 0x00010f00ff09ab82 */ /* 0x000ea20000000800 */
[----:B-1----:R-:W-:-:S04]  /*01a0*/  @P3 IADD3 R4, P1, PT, R6, UR4, RZ ;  /* 0x0000000406043c10 */ /* 0x002fc8000ff3e0ff */
[----:B------:R-:W-:-:S05]  /*01b0*/  @P3 IADD3.X R5, PT, PT, R7, UR5, RZ, P1, !PT ;  /* 0x0000000507053c10 */ /* 0x000fca0008ffe4ff */
[----:B------:R1:W5:Y:S01]  /*01c0*/  @P3 LDG.E R11, desc[UR16][R4.64] ;  /* 0x00000010040b3981 */ /* 0x000362000c1e1900 */
[----:B------:R-:W-:-:S05]  /*01d0*/  @P2 IADD3 R2, P0, PT, R6, R2, RZ ;  /* 0x0000000206022210 */ /* 0x000fca0007f1e0ff */
[----:B------:R-:W-:-:S05]  /*01e0*/  @P2 IMAD.X R3, R7, 0x1, R3, P0 ;  /* 0x0000000107032824 */ /* 0x000fca00000e0603 */
[----:B------:R4:W5:Y:S01]  /*01f0*/  @P2 LDG.E R8, desc[UR16][R2.64] ;  /* 0x0000001002082981 */ /* 0x000962000c1e1900 */
[----:B-1----:R-:W4:Y:S01]  /*0200*/  LDC.64 R4, c[0x0][0x468] ;  /* 0x00011a00ff047b82 */ /* 0x002f220000000a00 */
[----:B------:R-:W1:Y:S01]  /*0210*/  LDCU.U8 UR4, c[0x0][0x532] ;  /* 0x0000a640ff0477ac */ /* 0x000e620008000000 */
[----:B----4-:R-:W-:-:S05]  /*0220*/  IADD3 R2, P0, PT, R6, R4, RZ ;  /* 0x0000000406027210 */ /* 0x010fca0007f1e0ff */
[----:B------:R-:W-:Y:S01]  /*0230*/  IMAD.X R3, R7, 0x1, R5, P0 ;  /* 0x0000000107037824 */ /* 0x000fe200000e0605 */
[C---:B------:R-:W-:Y:S01]  /*0240*/  ISETP.NE.U32.AND P0, PT, R4.reuse, RZ, PT ;  /* 0x000000ff0400720c */ /* 0x040fe20003f05070 */
[----:B------:R-:W4:Y:S03]  /*0250*/  @!P2 LDC.64 R6, c[0x0][0x488] ;  /* 0x00012200ff06ab82 */ /* 0x000f260000000a00 */
[----:B------:R-:W-:Y:S02]  /*0260*/  ISETP.NE.AND.EX P0, PT, R5, RZ, PT, P0 ;  /* 0x000000ff0500720c */ /* 0x000fe40003f05300 */
[----:B-1----:R-:W-:Y:S02]  /*0270*/  ISETP.NE.AND P1, PT, RZ, UR4, PT ;  /* 0x00000004ff007c0c */ /* 0x002fe4000bf25270 */
[----:B------:R-:W-:-:S04]  /*0280*/  ISETP.EQ.U32.AND P3, PT, R4, RZ, PT ;  /* 0x000000ff0400720c */ /* 0x000fc80003f62070 */
[----:B------:R-:W-:-:S05]  /*0290*/  ISETP.EQ.OR.EX P3, PT, R5, RZ, !P1, P3 ;  /* 0x000000ff0500720c */ /* 0x000fca0004f62730 */
[----:B------:R-:W1:Y:S01]  /*02a0*/  @!P0 LDC R4, c[0x0][0x438] ;  /* 0x00010e00ff048b82 */ /* 0x000e620000000800 */
[----:B------:R-:W-:Y:S01]  /*02b0*/  IMAD.MOV.U32 R12, RZ, RZ, -0x1 ;  /* 0xffffffffff0c7424 */ /* 0x000fe200078e00ff */
[----:B------:R-:W-:-:S06]  /*02c0*/  USHF.L.U32 UR15, UR8, 0x7, URZ ;  /* 0x00000007080f7899 */ /* 0x000fcc00080006ff */
[----:B------:R1:W5:Y:S04]  /*02d0*/  @!P3 LDG.E R12, desc[UR16][R2.64] ;  /* 0x00000010020cb981 */ /* 0x000368000c1e1900 */
[----:B--2---:R2:W-:Y:S01]  /*02e0*/  STL [R1+0x1c], R25 ;  /* 0x00001c1901007387 */ /* 0x0045e20000100800 */
[----:B---3--:R-:W-:-:S05]  /*02f0*/  @P4 IMAD.IADD R61, R0, 0x1, -R25 ;  /* 0x00000001003d4824 */ /* 0x008fca00078e0a19 */
[----:B------:R-:W-:Y:S01]  /*0300*/  ISETP.GT.AND P3, PT, R61, UR15, PT ;  /* 0x0000000f3d007c0c */ /* 0x000fe2000bf64270 */
[----:B-1--4-:R-:W-:-:S12]  /*0310*/  @!P0 BRA `(.L_x_2092) ;  /* 0x00000000000c8947 */ /* 0x012fd80003800000 */
[----:B------:R-:W3:Y:S02]  /*0320*/  @P1 LDG.E R4, desc[UR16][R2.64+0x4] ;  /* 0x0000041002041981 */ /* 0x000ee4000c1e1900 */
[----:B---3-5:R-:W-:-:S06]  /*0330*/  @P1 IADD3 R4, PT, PT, R4, -R12, RZ ;  /* 0x8000000c04041210 */ /* 0x028fcc0007ffe0ff */
[----:B------:R1:W5:Y:S02]  /*0340*/  @!P1 LDG.E R4, desc[UR16][R2.64] ;  /* 0x0000001002049981 */ /* 0x000364000c1e1900 */
.L_x_2092:
[----:B------:R-:W-:Y:S05]  /*0350*/  @!P3 EXIT ;  /* 0x000000000000b94d */ /* 0x000fea0003800000 */
[----:B------:R-:W3:Y:S01]  /*0360*/  LDC R200, c[0x0][0x504] ;  /* 0x00014100ffc87b82 */ /* 0x000ee20000000800 */
[----:B------:R-:W-:Y:S01]  /*0370*/  @!P2 ISETP.NE.U32.AND P0, PT, R6, RZ, PT ;  /* 0x000000ff0600a20c */ /* 0x000fe20003f05070 */
[----:B-----5:R-:W-:Y:S01]  /*0380*/  @P2 IMAD.IADD R60, R8, 0x1, -R11 ;  /* 0x00000001083c2824 */ /* 0x020fe200078e0a0b */
[----:B------:R-:W4:Y:S02]  /*0390*/  S2R R17, SR_CTAID.Z ;  /* 0x0000000000117919 */ /* 0x000f240000002700 */
[----:B------:R-:W-:Y:S01]  /*03a0*/  @!P2 ISETP.NE.AND.EX P0, PT, R7, RZ, PT, P0 ;  /* 0x000000ff0700a20c */ /* 0x000fe20003f05300 */
[----:B------:R-:W2:Y:S02]  /*03b0*/  S2R R141, SR_TID.X ;  /* 0x00000000008d7919 */ /* 0x000ea40000002100 */
[----:B------:R-:W4:Y:S01]  /*03c0*/  LDC R140, c[0x0][0x508] ;  /* 0x00014200ff8c7b82 */ /* 0x000f220000000800 */
[----:B------:R-:W-:-:S04]  /*03d0*/  @!P2 SEL R0, R9, RZ, P0 ;  /* 0x000000ff0900a207 */ /* 0x000fc80000000000 */
[----:B------:R-:W-:-:S05]  /*03e0*/  @!P2 IADD3 R60, PT, PT, R0, R4, -R11 ;  /* 0x00000004003ca210 */ /* 0x000fca0007ffe80b */
[----:B-1----:R-:W-:-:S05]  /*03f0*/  VIADD R3, R60, 0x3f ;  /* 0x0000003f3c037836 */ /* 0x002fca0000000000 */
[----:B------:R-:W-:Y:S01]  /*0400*/  IADD3 R0, PT, PT, R3, UR15, -R61 ;  /* 0x0000000f03007c10 */ /* 0x000fe2000fffe83d */
[----:B---3--:R-:W-:Y:S01]  /*0410*/  IMAD.IADD R200, R61, 0x1, R200 ;  /* 0x000000013dc87824 */ /* 0x008fe200078e02c8 */
[----:B------:R-:W-:-:S04]  /*0420*/  SHF.R.S32.HI R5, RZ, 0x1f, R3 ;  /* 0x0000001fff057819 */ /* 0x000fc80000011403 */
[----:B------:R-:W-:Y:S02]  /*0430*/  IADD3 R2, PT, PT, -R200, UR15, R60 ;  /* 0x0000000fc8027c10 */ /* 0x000fe4000fffe13c */
[----:B------:R-:W-:Y:S02]  /*0440*/  LEA.HI R3, R5, R3, RZ, 0x6 ;  /* 0x0000000305037211 */ /* 0x000fe400078f30ff */
[----:B------:R-:W-:Y:S02]  /*0450*/  SHF.R.S32.HI R6, RZ, 0x1f, R2 ;  /* 0x0000001fff067819 */ /* 0x000fe40000011402 */
[----:B----4-:R-:W-:Y:S02]  /*0460*/  IADD3 R0, PT, PT, R0, 0x80, R140 ;  /* 0x0000008000007810 */ /* 0x010fe40007ffe08c */
        /* <DEDUP_REMOVED lines=10> */
[----:B--2---:R-:W-:Y:S05]  /*0510*/  @P0 BRA `(.L_x_2093) ;  /* 0x00000010009c0947 */ /* 0x004fea0003800000 */
        /* <DEDUP_REMOVED lines=23> */
.L_x_2094:
[C---:B------:R-:W-:Y:S01]  /*0690*/  @!P0 IMAD.WIDE.U32 R2, R24.reuse, R6, RZ ;  /* 0x0000000618028225 */ /* 0x040fe200078e00ff */
[----:B------:R-:W2:Y:S01]  /*06a0*/  LDCU.64 UR4, c[0x0][0x410] ;  /* 0x00008200ff0477ac */ /* 0x000ea20008000a00 */
[----:B------:R-:W-:Y:S01]  /*06b0*/  ISETP.NE.AND P1, PT, R25, -0x1, PT ;  /* 0xffffffff1900780c */ /* 0x000fe20003f25270 */
[----:B------:R-:W-:Y:S01]  /*06c0*/  BSSY.RECONVERGENT B0, `(.L_x_2095) ;  /* 0x0000036000007945 */ /* 0x000fe20003800200 */
[C---:B------:R-:W-:Y:S01]  /*06d0*/  IMAD R6, R24.reuse, R5, RZ ;  /* 0x0000000518067224 */ /* 0x040fe200078e02ff */
[----:B------:R-:W-:Y:S01]  /*06e0*/  SHF.R.U32.HI R14, RZ, 0x3, R141 ;  /* 0x00000003ff0e7819 */ /* 0x000fe2000001168d */
[----:B------:R-:W-:Y:S01]  /*06f0*/  @!P0 IMAD R8, R24, R7, R3 ;  /* 0x0000000718088224 */ /* 0x000fe200078e0203 */
[----:B------:R-:W-:Y:S01]  /*0700*/  UIMAD.WIDE.U32 UR8, UR8, 0x80, URZ ;  /* 0x00000080080878a5 */ /* 0x000fe2000f8e00ff */
[----:B------:R-:W-:Y:S01]  /*0710*/  @!P0 IMAD.MOV.U32 R5, RZ, RZ, R2 ;  /* 0x000000ffff058224 */ /* 0x000fe200078e0002 */
[----:B------:R-:W-:Y:S01]  /*0720*/  SEL R6, R6, R25, !P1 ;  /* 0x0000001906067207 */ /* 0x000fe20004800000 */
[----:B------:R-:W-:Y:S01]  /*0730*/  IMAD.SHL.U32 R9, R141, 0x8, RZ ;  /* 0x000000088d097824 */ /* 0x000fe200078e00ff */
[----:B------:R-:W-:Y:S01]  /*0740*/  IADD3 R21, PT, PT, R14, 0x40, RZ ;  /* 0x000000400e157810 */ /* 0x000fe20007ffe0ff */
[----:B------:R-:W-:Y:S01]  /*0750*/  @P0 IMAD.WIDE.U32 R2, R25, R10, RZ ;  /* 0x0000000a19020225 */ /* 0x000fe200078e00ff */
[----:B------:R-:W-:-:S02]  /*0760*/  SHF.R.S32.HI R7, RZ, 0x1f, R6 ;  /* 0x0000001fff077819 */ /* 0x000fc40000011406 */
[----:B------:R-:W-:Y:S01]  /*0770*/  LOP3.LUT R9, R9, 0x38, RZ, 0xc0, !PT ;  /* 0x0000003809097812 */ /* 0x000fe200078ec0ff */
[----:B------:R-:W-:Y:S01]  /*0780*/  @P0 IMAD.MOV.U32 R5, RZ, RZ, R2 ;  /* 0x000000ffff050224 */ /* 0x000fe200078e0002 */
[----:B------:R-:W-:Y:S01]  /*0790*/  SEL R6, R6, RZ, P2 ;  /* 0x000000ff06067207 */ /* 0x000fe20001000000 */
[----:B------:R-:W-:Y:S01]  /*07a0*/  @P0 IMAD R8, R25, R11, R3 ;  /* 0x0000000b19080224 */ /* 0x000fe200078e0203 */
[----:B------:R-:W-:Y:S01]  /*07b0*/  SEL R7, R7, RZ, P2 ;  /* 0x000000ff07077207 */ /* 0x000fe20001000000 */
[----:B----4-:R-:W-:Y:S01]  /*07c0*/  IMAD R4, R17, R4, RZ ;  /* 0x0000000411047224 */ /* 0x010fe200078e02ff */
[----:B------:R-:W-:Y:S01]  /*07d0*/  IADD3 R2, P0, PT, R9, R5, RZ ;  /* 0x0000000509027210 */ /* 0x000fe20007f1e0ff */
[----:B------:R-:W-:Y:S01]  /*07e0*/  VIADD R10, R61, -UR15 ;  /* 0x8000000f3d0a7c36 */ /* 0x000fe20008000000 */
[----:B------:R-:W-:Y:S01]  /*07f0*/  IADD3 R23, PT, PT, R14, 0x60, RZ ;  /* 0x000000600e177810 */ /* 0x000fe20007ffe0ff */
[----:B------:R-:W-:Y:S01]  /*0800*/  @!P2 IMAD R4, R24, R0, R4 ;  /* 0x000000001804a224 */ /* 0x000fe200078e0204 */
[C---:B------:R-:W-:Y:S01]  /*0810*/  LOP3.LUT R16, R14.reuse, UR8, RZ, 0xfc, !PT ;  /* 0x000000080e107c12 */ /* 0x040fe2000f8efcff */
[----:B------:R-:W-:Y:S01]  /*0820*/  IMAD.X R3, RZ, RZ, R8, P0 ;  /* 0x000000ffff037224 */ /* 0x000fe200000e0608 */
[-C--:B------:R-:W-:Y:S01]  /*0830*/  ISETP.GE.AND P0, PT, R14, R10.reuse, PT ;  /* 0x0000000a0e00720c */ /* 0x080fe20003f06270 */
[----:B-1----:R-:W-:Y:S01]  /*0840*/  IMAD R0, R12, UR15, RZ ;  /* 0x0000000f0c007c24 */ /* 0x002fe2000f8e02ff */
[----:B------:R-:W-:Y:S01]  /*0850*/  ISETP.GE.AND P4, PT, R21, R10, PT ;  /* 0x0000000a1500720c */ /* 0x000fe20003f86270 */
[----:B------:R-:W-:-:S02]  /*0860*/  VIADD R18, R14, 0x10 ;  /* 0x000000100e127836 */ /* 0x000fc40000000000 */
[C---:B--2---:R-:W-:Y:S01]  /*0870*/  IMAD.WIDE.U32 R8, R17.reuse, UR4, R2 ;  /* 0x0000000411087c25 */ /* 0x044fe2000f8e0002 */
[----:B------:R-:W-:Y:S02]  /*0880*/  IADD3 R13, P2, P1, R0, R6, R4 ;  /* 0x00000006000d7210 */ /* 0x000fe4000795e004 */
[----:B------:R-:W-:Y:S01]  /*0890*/  SHF.R.S32.HI R0, RZ, 0x1f, R0 ;  /* 0x0000001fff007819 */ /* 0x000fe20000011400 */
[C---:B------:R-:W-:Y:S01]  /*08a0*/  VIADD R19, R14.reuse, 0x20 ;  /* 0x000000200e137836 */ /* 0x040fe20000000000 */
[----:B------:R-:W-:Y:S01]  /*08b0*/  SHF.R.S32.HI R4, RZ, 0x1f, R4 ;  /* 0x0000001fff047819 */ /* 0x000fe20000011404 */
[C---:B------:R-:W-:Y:S02]  /*08c0*/  VIADD R20, R14.reuse, 0x30 ;  /* 0x000000300e147836 */ /* 0x040fe40000000000 */
[----:B------:R-:W-:Y:S01]  /*08d0*/  VIADD R22, R14, 0x50 ;  /* 0x000000500e167836 */ /* 0x000fe20000000000 */
[----:B------:R-:W-:Y:S01]  /*08e0*/  IADD3.X R11, PT, PT, R0, R7, R4, P2, P1 ;  /* 0x00000007000b7210 */ /* 0x000fe200017e2404 */
[----:B------:R-:W-:Y:S01]  /*08f0*/  IMAD R7, R17, UR5, R9 ;  /* 0x0000000511077c24 */ /* 0x000fe2000f8e0209 */
[-C--:B------:R-:W-:Y:S01]  /*0900*/  ISETP.GE.AND P1, PT, R18, R10.reuse, PT ;  /* 0x0000000a1200720c */ /* 0x080fe20003f26270 */
[----:B------:R-:W-:Y:S01]  /*0910*/  VIADD R17, R14, 0x70 ;  /* 0x000000700e117836 */ /* 0x000fe20000000000 */
[----:B------:R-:W-:-:S02]  /*0920*/  ISETP.GE.AND P6, PT, R19, R10, PT ;  /* 0x0000000a1300720c */ /* 0x000fc40003fc6270 */
[-C--:B------:R-:W-:Y:S02]  /*0930*/  ISETP.GE.AND P5, PT, R20, R10.reuse, PT ;  /* 0x0000000a1400720c */ /* 0x080fe40003fa6270 */
[----:B------:R-:W-:Y:S02]  /*0940*/  P2R R15, PR, RZ, 0x2 ;  /* 0x00000002ff0f7803 */ /* 0x000fe40000000000 */
        /* <DEDUP_REMOVED lines=13> */
.L_x_2096:
[----:B------:R-:W-:Y:S05]  /*0a20*/  BSYNC.RECONVERGENT B0 ;  /* 0x0000000000007941 */ /* 0x000fea0003800200 */
.L_x_2095:
        /* <DEDUP_REMOVED lines=15> */
.L_x_2098:
[----:B------:R-:W-:Y:S05]  /*0b20*/  BSYNC.RECONVERGENT B0 ;  /* 0x0000000000007941 */ /* 0x000fea0003800200 */
.L_x_2097:
        /* <DEDUP_REMOVED lines=15> */
.L_x_2100:
[----:B------:R-:W-:Y:S05]  /*0c20*/  BSYNC.RECONVERGENT B0 ;  /* 0x0000000000007941 */ /* 0x000fea0003800200 */
.L_x_2099:
        /* <DEDUP_REMOVED lines=15> */
.L_x_2102:
[----:B------:R-:W-:Y:S05]  /*0d20*/  BSYNC.RECONVERGENT B0 ;  /* 0x0000000000007941 */ /* 0x000fea0003800200 */
.L_x_2101:
        /* <DEDUP_REMOVED lines=15> */
.L_x_2104:
[----:B------:R-:W-:Y:S05]  /*0e20*/  BSYNC.RECONVERGENT B0 ;  /* 0x0000000000007941 */ /* 0x000fea0003800200 */
.L_x_2103:
        /* <DEDUP_REMOVED lines=15> */
.L_x_2106:
[----:B------:R-:W-:Y:S05]  /*0f20*/  BSYNC.RECONVERGENT B0 ;  /* 0x0000000000007941 */ /* 0x000fea0003800200 */
.L_x_2105:
        /* <DEDUP_REMOVED lines=15> */
.L_x_2108:
[----:B------:R-:W-:Y:S05]  /*1020*/  BSYNC.RECONVERGENT B0 ;  /* 0x0000000000007941 */ /* 0x000fea0003800200 */
.L_x_2107:
        /* <DEDUP_REMOVED lines=16> */
.L_x_2110:
[----:B------:R-:W-:Y:S05]  /*1130*/  BSYNC.RECONVERGENT B0 ;  /* 0x0000000000007941 */ /* 0x000fea0003800200 */
.L_x_2109:
        /* <DEDUP_REMOVED lines=23> */
.L_x_2112:
[----:B------:R-:W-:Y:S05]  /*12b0*/  BSYNC.RECONVERGENT B0 ;  /* 0x0000000000007941 */ /* 0x000fea0003800200 */
.L_x_2111:
        /* <DEDUP_REMOVED lines=11> */
.L_x_2114:
[----:B------:R-:W-:Y:S05]  /*1370*/  BSYNC.RECONVERGENT B0 ;  /* 0x0000000000007941 */ /* 0x000fea0003800200 */
.L_x_2113:
        /* <DEDUP_REMOVED lines=10> */
.L_x_2116:
[----:B------:R-:W-:Y:S05]  /*1420*/  BSYNC.RECONVERGENT B0 ;  /* 0x0000000000007941 */ /* 0x000fea0003800200 */
.L_x_2115:
        /* <DEDUP_REMOVED lines=10> */
.L_x_2118:
[----:B------:R-:W-:Y:S05]  /*14d0*/  BSYNC.RECONVERGENT B0 ;  /* 0x0000000000007941 */ /* 0x000fea0003800200 */
.L_x_2117:
        /* <DEDUP_REMOVED lines=10> */
.L_x_2120:
[----:B------:R-:W-:Y:S05]  /*1580*/  BSYNC.RECONVERGENT B0 ;  /* 0x0000000000007941 */ /* 0x000fea0003800200 */
.L_x_2119:
        /* <DEDUP_REMOVED lines=10> */
.L_x_2122:
[----:B------:R-:W-:Y:S05]  /*1630*/  BSYNC.RECONVERGENT B0 ;  /* 0x0000000000007941 */ /* 0x000fea0003800200 */
.L_x_2121:
        /* <DEDUP_REMOVED lines=10> */
.L_x_2124:
[----:B------:R-:W-:Y:S05]  /*16e0*/  BSYNC.RECONVERGENT B0 ;  /* 0x0000000000007941 */ /* 0x000fea0003800200 */
.L_x_2123:
        /* <DEDUP_REMOVED lines=10> */
.L_x_2093:
[----:B------:R-:W-:Y:S02]  /*1790*/  ISETP.NE.AND P0, PT, R25, -0x1, PT ;  /* 0xffffffff1900780c */ /* 0x000fe40003f05270 */
[----:B------:R-:W-:-:S11]  /*17a0*/  ISETP.NE.AND P2, PT, R12, -0x1, PT ;  /* 0xffffffff0c00780c */ /* 0x000fd60003f45270 */
[----:B------:R-:W2:Y:S08]  /*17b0*/  @!P0 LDC.64 R6, c[0x0][0x398] ;  /* 0x0000e600ff068b82 */ /* 0x000eb00000000a00 */
[----:B------:R-:W3:Y:S01]  /*17c0*/  @P0 LDC.64 R8, c[0x0][0x3b0] ;  /* 0x0000ec00ff080b82 */ /* 0x000ee20000000a00 */
[----:B--2---:R-:W-:-:S04]  /*17d0*/  @!P0 IMAD.WIDE.U32 R4, R24, R6, RZ ;  /* 0x0000000618048225 */ /* 0x004fc800078e00ff */
[----:B------:R-:W-:Y:S02]  /*17e0*/  @!P0 IMAD R16, R24, R7, R5 ;  /* 0x0000000718108224 */ /* 0x000fe400078e0205 */
[----:B---3--:R-:W-:Y:S01]  /*17f0*/  @P0 IMAD.WIDE.U32 R2, R25, R8, RZ ;  /* 0x0000000819020225 */ /* 0x008fe200078e00ff */
[----:B------:R-:W-:-:S03]  /*1800*/  @!P0 MOV R8, R4 ;  /* 0x0000000400088202 */ /* 0x000fc60000000f00 */
        /* <DEDUP_REMOVED lines=16> */
.L_x_2125:
[----:B------:R-:W2:Y:S01]  /*1910*/  LDC.64 R228, c[0x0][0x3b8] ;  /* 0x0000ee00ffe47b82 */ /* 0x000ea20000000a00 */
[----:B------:R-:W-:-:S05]  /*1920*/  IADD3 R2, PT, PT, R11, R12, RZ ;  /* 0x0000000c0b027210 */ /* 0x000fca0007ffe0ff */
[C---:B--2---:R-:W-:Y:S02]  /*1930*/  IMAD R0, R2.reuse, R229, RZ ;  /* 0x000000e502007224 */ /* 0x044fe400078e02ff */
[----:B------:R-:W-:-:S05]  /*1940*/  IMAD.WIDE.U32 R2, R2, R228, RZ ;  /* 0x000000e402027225 */ /* 0x000fca00078e00ff */
[----:B------:R-:W-:Y:S02]  /*1950*/  IADD3 R6, PT, PT, R3, R0, RZ ;  /* 0x0000000003067210 */ /* 0x000fe40007ffe0ff */
[----:B------:R-:W-:-:S07]  /*1960*/  MOV R5, R2 ;  /* 0x0000000200057202 */ /* 0x000fce0000000f00 */
.L_x_2126:
        /* <DEDUP_REMOVED lines=39> */
.L_x_2127:
[----:B------:R-:W2:Y:S01]  /*1be0*/  LDC.64 R210, c[0x0][0x3c0] ;  /* 0x0000f000ffd27b82 */ /* 0x000ea20000000a00 */
[----:B------:R-:W-:-:S05]  /*1bf0*/  IADD3 R0, PT, PT, R11, R12, RZ ;  /* 0x0000000c0b007210 */ /* 0x000fca0007ffe0ff */
[C---:B--2---:R-:W-:Y:S02]  /*1c00*/  IMAD R4, R0.reuse, R211, RZ ;  /* 0x000000d300047224 */ /* 0x044fe400078e02ff */
[----:B------:R-:W-:-:S05]  /*1c10*/  IMAD.WIDE.U32 R2, R0, R210, RZ ;  /* 0x000000d200027225 */ /* 0x000fca00078e00ff */
[----:B------:R-:W-:-:S07]  /*1c20*/  IADD3 R0, PT, PT, R3, R4, RZ ;  /* 0x0000000403007210 */ /* 0x000fce0007ffe0ff */
.L_x_2128:
[----:B------:R-:W-:Y:S01]  /*1c30*/  VIADD R26, R61, -UR15 ;  /* 0x8000000f3d1a7c36 */ /* 0x000fe20008000000 */
[----:B------:R-:W-:Y:S01]  /*1c40*/  SHF.R.U32.HI R32, RZ, 0x3, R141 ;  /* 0x00000003ff207819 */ /* 0x000fe2000001168d */
[----:B------:R-:W-:Y:S01]  /*1c50*/  IMAD.SHL.U32 R28, R141, 0x8, RZ ;  /* 0x000000088d1c7824 */ /* 0x000fe200078e00ff */
[----:B------:R-:W2:Y:S01]  /*1c60*/  LDCU.128 UR4, c[0x0][0x3d0] ;  /* 0x00007a00ff0477ac */ /* 0x000ea20008000c00 */
[----:B------:R-:W-:Y:S01]  /*1c70*/  IADD3 R138, PT, PT, R235, -0x1, RZ ;  /* 0xffffffffeb8a7810 */ /* 0x000fe20007ffe0ff */
[----:B------:R3:W-:Y:S01]  /*1c80*/  STL [R1+0x18], R26 ;  /* 0x0000181a01007387 */ /* 0x0007e20000100800 */
[----:B------:R-:W-:Y:S01]  /*1c90*/  ISETP.GE.AND P1, PT, R32, R26, PT ;  /* 0x0000001a2000720c */ /* 0x000fe20003f26270 */
[----:B------:R-:W4:Y:S01]  /*1ca0*/  LDCU.64 UR10, c[0x0][0x3c8] ;  /* 0x00007900ff0a77ac */ /* 0x000f220008000a00 */
[----:B------:R-:W-:Y:S01]  /*1cb0*/  LOP3.LUT R9, R28, 0x38, RZ, 0xc0, !PT ;  /* 0x000000381c097812 */ /* 0x000fe200078ec0ff */
[C---:B------:R-:W-:Y:S01]  /*1cc0*/  VIADD R31, R32.reuse, 0x20 ;  /* 0x00000020201f7836 */ /* 0x040fe20000000000 */
[C---:B------:R-:W-:Y:S01]  /*1cd0*/  IADD3 R29, PT, PT, R32.reuse, 0x10, RZ ;  /* 0x00000010201d7810 */ /* 0x040fe20007ffe0ff */
[----:B------:R-:W5:Y:S01]  /*1ce0*/  LDCU.64 UR12, c[0x0][0x388] ;  /* 0x00007100ff0c77ac */ /* 0x000f620008000a00 */
[C---:B------:R-:W-:Y:S01]  /*1cf0*/  IADD3 R4, P2, PT, R9.reuse, R5, RZ ;  /* 0x0000000509047210 */ /* 0x040fe20007f5e0ff */
[C---:B------:R-:W-:Y:S01]  /*1d00*/  VIADD R30, R32.reuse, 0x30 ;  /* 0x00000030201e7836 */ /* 0x040fe20000000000 */
[----:B------:R-:W-:Y:S01]  /*1d10*/  IADD3 R2, P0, PT, R9, R2, RZ ;  /* 0x0000000209027210 */ /* 0x000fe20007f1e0ff */
[----:B------:R-:W-:Y:S01]  /*1d20*/  USHF.L.U32 UR18, UR8, 0x7, URZ ;  /* 0x0000000708127899 */ /* 0x000fe200080006ff */
[-C--:B------:R-:W-:Y:S01]  /*1d30*/  ISETP.GE.AND P5, PT, R29, R26.reuse, PT ;  /* 0x0000001a1d00720c */ /* 0x080fe20003fa6270 */
[----:B------:R-:W-:Y:S01]  /*1d40*/  IMAD.X R5, RZ, RZ, R6, P2 ;  /* 0x000000ffff057224 */ /* 0x000fe200010e0606 */
[----:B------:R-:W-:Y:S01]  /*1d50*/  ISETP.GE.AND P4, PT, R31, R26, PT ;  /* 0x0000001a1f00720c */ /* 0x000fe20003f86270 */
[----:B------:R-:W1:Y:S01]  /*1d60*/  @!P1 LDC.64 R14, c[0x0][0x3b0] ;  /* 0x0000ec00ff0e9b82 */ /* 0x000e620000000a00 */
[----:B------:R-:W-:Y:S01]  /*1d70*/  IMAD.X R3, RZ, RZ, R0, P0 ;  /* 0x000000ffff037224 */ /* 0x000fe200000e0600 */
[----:B------:R-:W-:Y:S01]  /*1d80*/  SHF.R.S32.HI R0, RZ, 0x1f, R10 ;  /* 0x0000001fff007819 */ /* 0x000fe2000001140a */
[C---:B------:R-:W-:Y:S01]  /*1d90*/  IMAD.WIDE.U32 R6, R32.reuse, R228, R4 ;  /* 0x000000e420067225 */ /* 0x040fe200078e0004 */
[----:B------:R-:W-:Y:S01]  /*1da0*/  IADD3 R8, P0, PT, R9, R8, RZ ;  /* 0x0000000809087210 */ /* 0x000fe20007f1e0ff */
[----:B------:R-:W-:Y:S01]  /*1db0*/  USHF.R.U32.HI UR14, URZ, 0x19, UR8 ;  /* 0x00000019ff0e7899 */ /* 0x000fe20008011608 */
[C---:B------:R-:W-:Y:S01]  /*1dc0*/  LOP3.LUT R33, R32.reuse, UR18, RZ, 0xfc, !PT ;  /* 0x0000001220217c12 */ /* 0x040fe2000f8efcff */
[----:B------:R-:W-:Y:S01]  /*1dd0*/  IMAD.WIDE.U32 R4, R32, R210, R2 ;  /* 0x000000d220047225 */ /* 0x000fe200078e0002 */
[----:B------:R-:W3:Y:S01]  /*1de0*/  @!P1 LDC.64 R20, c[0x0][0x380] ;  /* 0x0000e000ff149b82 */ /* 0x000ee20000000a00 */
[----:B------:R-:W3:Y:S01]  /*1df0*/  LDCU.64 UR8, c[0x0][0x390] ;  /* 0x00007200ff0877ac */ /* 0x000ee20008000a00 */
[----:B------:R-:W-:Y:S01]  /*1e00*/  ISETP.GE.AND P6, PT, R30, R26, PT ;  /* 0x0000001a1e00720c */ /* 0x000fe20003fc6270 */
[----:B------:R-:W-:Y:S01]  /*1e10*/  IMAD.MOV.U32 R2, RZ, RZ, R6 ;  /* 0x000000ffff027224 */ /* 0x000fe200078e0006 */
[C---:B------:R-:W-:Y:S01]  /*1e20*/  SHF.L.U64.HI R136, R228.reuse, 0x6, R229 ;  /* 0x00000006e4887819 */ /* 0x040fe200000102e5 */
[----:B------:R-:W-:Y:S01]  /*1e30*/  IMAD.MOV.U32 R6, RZ, RZ, R4 ;  /* 0x000000ffff067224 */ /* 0x000fe200078e0004 */
[----:B------:R-:W-:Y:S01]  /*1e40*/  SHF.L.U32 R231, R228, 0x4, RZ ;  /* 0x00000004e4e77819 */ /* 0x000fe200000006ff */
[----:B--2---:R-:W-:Y:S01]  /*1e50*/  IMAD R4, R0, UR4, RZ ;  /* 0x0000000400047c24 */ /* 0x004fe2000f8e02ff */
[----:B------:R-:W2:Y:S01]  /*1e60*/  @!P5 LDC.64 R12, c[0x0][0x3b0] ;  /* 0x0000ec00ff0cdb82 */ /* 0x000ea20000000a00 */
[----:B------:R-:W-:Y:S01]  /*1e70*/  IMAD R3, R32, R229, R7 ;  /* 0x000000e520037224 */ /* 0x000fe200078e0207 */
[----:B------:R-:W-:Y:S01]  /*1e80*/  SHF.L.U64.HI R234, R228, 0x4, R229 ;  /* 0x00000004e4ea7819 */ /* 0x000fe200000102e5 */
[----:B------:R-:W-:Y:S01]  /*1e90*/  IMAD R7, R32, R211, R5 ;  /* 0x000000d320077224 */ /* 0x000fe200078e0205 */
[----:B------:R-:W-:Y:S01]  /*1ea0*/  SHF.R.U32.HI R139, RZ, 0x1, R141 ;  /* 0x00000001ff8b7819 */ /* 0x000fe2000001168d */
[----:B------:R-:W-:Y:S01]  /*1eb0*/  IMAD R11, R10, UR5, R4 ;  /* 0x000000050a0b7c24 */ /* 0x000fe2000f8e0204 */
[----:B------:R-:W-:Y:S01]  /*1ec0*/  STL [R1+0x20], R231 ;  /* 0x000020e701007387 */ /* 0x000fe20000100800 */
[----:B------:R-:W-:Y:S01]  /*1ed0*/  IMAD R0, R0, UR6, RZ ;  /* 0x0000000600007c24 */ /* 0x000fe2000f8e02ff */
[----:B------:R-:W3:Y:S01]  /*1ee0*/  S2UR UR5, SR_CgaCtaId ;  /* 0x00000000000579c3 */ /* 0x000ee20000008800 */
[----:B------:R-:W-:Y:S01]  /*1ef0*/  IMAD.WIDE.U32 R4, R10, UR4, R2 ;  /* 0x000000040a047c25 */ /* 0x000fe2000f8e0002 */
[----:B------:R-:W-:Y:S01]  /*1f00*/  UMOV UR4, 0x400 ;  /* 0x0000040000047882 */ /* 0x000fe20000000000 */
[----:B------:R-:W-:-:S02]  /*1f10*/  MOV R156, R138 ;  /* 0x0000008a009c7202 */ /* 0x000fc40000000f00 */
[----:B------:R-:W-:Y:S01]  /*1f20*/  IMAD.X R9, RZ, RZ, R16, P0 ;  /* 0x000000ffff097224 */ /* 0x000fe200000e0610 */
[----:B------:R-:W-:Y:S01]  /*1f30*/  IADD3 R11, PT, PT, R5, R11, RZ ;  /* 0x0000000b050b7210 */ /* 0x000fe20007ffe0ff */
[----:B------:R-:W-:Y:S01]  /*1f40*/  IMAD R18, R10, UR7, R0 ;  /* 0x000000070a127c24 */ /* 0x000fe2000f8e0200 */
[C---:B-----5:R-:W-:Y:S01]  /*1f50*/  LEA R226, P0, R4.reuse, UR12, 0x1 ;  /* 0x0000000c04e27c11 */ /* 0x060fe2000f8008ff */
[C---:B----4-:R-:W-:Y:S01]  /*1f60*/  IMAD.WIDE.U32 R2, R17.reuse, UR10, R8 ;  /* 0x0000000a11027c25 */ /* 0x050fe2000f8e0008 */
[----:B------:R-:W4:Y:S02]  /*1f70*/  @!P5 LDC.64 R22, c[0x0][0x380] ;  /* 0x0000e000ff16db82 */ /* 0x000f240000000a00 */
[----:B------:R-:W-:Y:S01]  /*1f80*/  LEA.HI.X R224, R4, UR13, R11, 0x1, P0 ;  /* 0x0000000d04e07c11 */ /* 0x000fe200080f0c0b */
[----:B-1----:R-:W-:Y:S02]  /*1f90*/  @!P1 IMAD R0, R14, UR14, RZ ;  /* 0x0000000e0e009c24 */ /* 0x002fe4000f8e02ff */
[----:B------:R-:W-:-:S02]  /*1fa0*/  IMAD R3, R17, UR11, R3 ;  /* 0x0000000b11037c24 */ /* 0x000fc4000f8e0203 */
[C---:B------:R-:W-:Y:S01]  /*1fb0*/  @!P1 IMAD R8, R33.reuse, R15, R0 ;  /* 0x0000000f21089224 */ /* 0x040fe200078e0200 */
[----:B------:R-:W1:Y:S01]  /*1fc0*/  @!P4 LDC.64 R16, c[0x0][0x3b0] ;  /* 0x0000ec00ff10cb82 */ /* 0x000e620000000a00 */
[C---:B------:R-:W-:Y:S01]  /*1fd0*/  @!P5 IADD3 R0, P0, PT, R33.reuse, 0x10, RZ ;  /* 0x000000102100d810 */ /* 0x040fe20007f1e0ff */
[----:B------:R-:W-:-:S04]  /*1fe0*/  @!P1 IMAD.WIDE.U32 R4, R33, R14, R2 ;  /* 0x0000000e21049225 */ /* 0x000fc800078e0002 */
[----:B------:R-:W-:Y:S01]  /*1ff0*/  @!P5 IMAD.X R9, RZ, RZ, UR14, P0 ;  /* 0x0000000eff09de24 */ /* 0x000fe200080e06ff */
[----:B------:R-:W-:Y:S01]  /*2000*/  @!P1 IADD3 R8, PT, PT, R5, R8, RZ ;  /* 0x0000000805089210 */ /* 0x000fe20007ffe0ff */
[----:B------:R-:W-:Y:S01]  /*2010*/  IMAD.WIDE.U32 R6, R10, UR6, R6 ;  /* 0x000000060a067c25 */ /* 0x000fe2000f8e0006 */
[C---:B---3--:R-:W-:Y:S01]  /*2020*/  @!P1 LEA R10, P0, R4.reuse, R20, 0x1 ;  /* 0x00000014040a9211 */ /* 0x048fe200078008ff */
[----:B------:R-:W3:Y:S01]  /*2030*/  @!P6 LDC.64 R14, c[0x0][0x3b0] ;  /* 0x0000ec00ff0eeb82 */ /* 0x000ee20000000a00 */
[----:B------:R-:W-:Y:S01]  /*2040*/  ULEA UR5, UR5, UR4, 0x18 ;  /* 0x0000000405057291 */ /* 0x000fe2000f8ec0ff */
[----:B--2---:R-:W-:Y:S01]  /*2050*/  @!P5 IMAD R5, R9, R12, RZ ;  /* 0x0000000c0905d224 */ /* 0x004fe200078e02ff */
[----:B------:R-:W-:Y:S01]  /*2060*/  @!P1 LEA.HI.X R11, R4, R21, R8, 0x1, P0 ;  /* 0x00000015040b9211 */ /* 0x000fe200000f0c08 */
[----:B------:R-:W-:Y:S01]  /*2070*/  IMAD.IADD R7, R7, 0x1, R18 ;  /* 0x0000000107077824 */ /* 0x000fe200078e0212 */
[----:B------:R-:W-:Y:S01]  /*2080*/  LEA R232, P2, R6, UR8, 0x1 ;  /* 0x0000000806e87c11 */ /* 0x000fe2000f8408ff */
[----:B------:R-:W-:Y:S01]  /*2090*/  @!P5 IMAD R8, R0, R13, R5 ;  /* 0x0000000d0008d224 */ /* 0x000fe200078e0205 */
[----:B------:R-:W-:Y:S01]  /*20a0*/  @!P4 IADD3 R5, P0, PT, R33, 0x20, RZ ;  /* 0x000000202105c810 */ /* 0x000fe20007f1e0ff */
[----:B------:R-:W2:Y:S01]  /*20b0*/  @!P4 LDC.64 R18, c[0x0][0x380] ;  /* 0x0000e000ff12cb82 */ /* 0x000ea20000000a00 */
[----:B------:R-:W-:Y:S01]  /*20c0*/  VIADD R25, R32, 0x40 ;  /* 0x0000004020197836 */ /* 0x000fe20000000000 */
[----:B------:R-:W-:Y:S01]  /*20d0*/  LOP3.LUT R9, R28, 0x1f8, RZ, 0xc0, !PT ;  /* 0x000001f81c097812 */ /* 0x000fe200078ec0ff */
[----:B------:R-:W-:Y:S01]  /*20e0*/  VIADD R24, R32, 0x50 ;  /* 0x0000005020187836 */ /* 0x000fe20000000000 */
[----:B------:R-:W-:Y:S01]  /*20f0*/  LEA.HI.X R230, R6, UR9, R7, 0x1, P2 ;  /* 0x0000000906e67c11 */ /* 0x000fe200090f0c07 */
[----:B------:R-:W-:Y:S01]  /*2100*/  @!P4 IMAD.X R4, RZ, RZ, UR14, P0 ;  /* 0x0000000eff04ce24 */ /* 0x000fe200080e06ff */
[----:B------:R-:W-:Y:S01]  /*2110*/  ISETP.GE.AND P3, PT, R25, R26, PT ;  /* 0x0000001a1900720c */ /* 0x000fe20003f66270 */
[----:B------:R-:W-:Y:S01]  /*2120*/  @!P5 IMAD.WIDE.U32 R6, R0, R12, R2 ;  /* 0x0000000c0006d225 */ /* 0x000fe200078e0002 */
[----:B------:R-:W-:Y:S01]  /*2130*/  LOP3.LUT R0, R9, 0x38, R141, 0x78, !PT ;  /* 0x0000003809007812 */ /* 0x000fe200078e788d */
[----:B------:R-:W5:Y:S01]  /*2140*/  LDCU UR6, c[0x0][0x50c] ;  /* 0x0000a180ff0677ac */ /* 0x000f620008000800 */
[----:B------:R-:W-:Y:S01]  /*2150*/  ISETP.GE.AND P2, PT, R24, R26, PT ;  /* 0x0000001a1800720c */ /* 0x000fe20003f46270 */
[-C--:B-1----:R-:W-:Y:S01]  /*2160*/  @!P4 IMAD R4, R4, R16.reuse, RZ ;  /* 0x000000100404c224 */ /* 0x082fe200078e02ff */
[----:B------:R-:W-:Y:S01]  /*2170*/  LOP3.LUT R0, R0, 0x1e00, R28, 0xf8, !PT ;  /* 0x00001e0000007812 */ /* 0x000fe200078ef81c */
[C---:B------:R-:W-:Y:S01]  /*2180*/  VIADD R21, R32.reuse, 0x60 ;  /* 0x0000006020157836 */ /* 0x040fe20000000000 */
[----:B------:R-:W-:Y:S01]  /*2190*/  IADD3 R20, PT, PT, R32, 0x70, RZ ;  /* 0x0000007020147810 */ /* 0x000fe20007ffe0ff */
[C---:B------:R-:W-:Y:S01]  /*21a0*/  @!P4 IMAD R12, R5.reuse, R17, R4 ;  /* 0x00000011050cc224 */ /* 0x040fe200078e0204 */
[----:B------:R-:W-:Y:S01]  /*21b0*/  LEA R209, R0, UR5, 0x1 ;  /* 0x0000000500d17c11 */ /* 0x000fe2000f8e08ff */
[----:B------:R-:W-:Y:S01]  /*21c0*/  @!P4 IMAD.WIDE.U32 R4, R5, R16, R2 ;  /* 0x000000100504c225 */ /* 0x000fe200078e0002 */
[----:B------:R-:W-:Y:S01]  /*21d0*/  @!P5 IADD3 R0, PT, PT, R7, R8, RZ ;  /* 0x000000080700d210 */ /* 0x000fe20007ffe0ff */
[----:B------:R-:W1:Y:S01]  /*21e0*/  @!P6 LDC.64 R16, c[0x0][0x380] ;  /* 0x0000e000ff10eb82 */ /* 0x000e620000000a00 */
[----:B----4-:R-:W-:Y:S01]  /*21f0*/  @!P5 LEA R8, P0, R6, R22, 0x1 ;  /* 0x000000160608d211 */ /* 0x010fe200078008ff */
[----:B------:R-:W-:Y:S01]  /*2200*/  @!P4 IMAD.IADD R5, R5, 0x1, R12 ;  /* 0x000000010505c824 */ /* 0x000fe200078e020c */
[----:B------:R-:W-:Y:S01]  /*2210*/  @!PT LDS RZ, [RZ] ;  /* 0x00000000fffff984 */ /* 0x000fe20000000800 */
[----:B------:R-:W-:Y:S01]  /*2220*/  @!PT LDS RZ, [RZ] ;  /* 0x00000000fffff984 */ /* 0x000fe20000000800 */
[----:B------:R-:W-:Y:S01]  /*2230*/  @!PT LDS RZ, [RZ] ;  /* 0x00000000fffff984 */ /* 0x000fe20000000800 */
[----:B------:R4:W-:Y:S01]  /*2240*/  @!P1 LDGSTS.E.BYPASS.LTC128B.128 [R209], desc[UR16][R10.64] ;  /* 0x000000000ad19fae */ /* 0x0009e2000b981a10 */
[----:B------:R-:W-:Y:S01]  /*2250*/  IMAD.SHL.U32 R137, R228, 0x40, RZ ;  /* 0x00000040e4897824 */ /* 0x000fe200078e00ff */
[----:B------:R-:W-:-:S02]  /*2260*/  @!P5 LEA.HI.X R9, R6, R23, R0, 0x1, P0 ;  /* 0x000000170609d211 */ /* 0x000fc400000f0c00 */
[----:B------:R-:W-:Y:S01]  /*2270*/  @!P6 IADD3 R0, P0, PT, R33, 0x30, RZ ;  /* 0x000000302100e810 */ /* 0x000fe20007f1e0ff */
[----:B------:R-:W5:Y:S01]  /*2280*/  @!P3 LDC.64 R12, c[0x0][0x3b0] ;  /* 0x0000ec00ff0cbb82 */ /* 0x000f620000000a00 */
[C---:B--2---:R-:W-:Y:S01]  /*2290*/  @!P4 LEA R6, P1, R4.reuse, R18, 0x1 ;  /* 0x000000120406c211 */ /* 0x044fe200078208ff */
[----:B------:R2:W-:Y:S01]  /*22a0*/  @!P5 LDGSTS.E.BYPASS.LTC128B.128 [R209+0x800], desc[UR16][R8.64] ;  /* 0x0080000008d1dfae */ /* 0x0005e2000b981a10 */
[----:B------:R-:W-:Y:S02]  /*22b0*/  ISETP.GE.AND P5, PT, R21, R26, PT ;  /* 0x0000001a1500720c */ /* 0x000fe40003fa6270 */
[----:B------:R-:W-:-:S03]  /*22c0*/  @!P4 LEA.HI.X R7, R4, R19, R5, 0x1, P1 ;  /* 0x000000130407c211 */ /* 0x000fc600008f0c05 */
[----:B------:R-:W5:Y:S02]  /*22d0*/  @!P2 LDC.64 R22, c[0x0][0x3b0] ;  /* 0x0000ec00ff16ab82 */ /* 0x000f640000000a00 */
[----:B------:R1:W-:Y:S01]  /*22e0*/  @!P4 LDGSTS.E.BYPASS.LTC128B.128 [R209+0x1000], desc[UR16][R6.64] ;  /* 0x0100000006d1cfae */ /* 0x0003e2000b981a10 */
[----:B------:R-:W-:-:S05]  /*22f0*/  ISETP.GE.AND P4, PT, R20, R26, PT ;  /* 0x0000001a1400720c */ /* 0x000fca0003f86270 */
[----:B------:R-:W5:Y:S01]  /*2300*/  @!P3 LDC.64 R24, c[0x0][0x380] ;  /* 0x0000e000ff18bb82 */ /* 0x000f620000000a00 */
[----:B----4-:R-:W-:-:S07]  /*2310*/  @!P6 IMAD.X R10, RZ, RZ, UR14, P0 ;  /* 0x0000000eff0aee24 */ /* 0x010fce00080e06ff */
[----:B------:R-:W4:Y:S01]  /*2320*/  @!P2 LDC.64 R26, c[0x0][0x380] ;  /* 0x0000e000ff1aab82 */ /* 0x000f220000000a00 */
[----:B---3--:R-:W-:Y:S01]  /*2330*/  @!P6 IMAD R4, R10, R14, RZ ;  /* 0x0000000e0a04e224 */ /* 0x008fe200078e02ff */
[----:B--2---:R-:W-:-:S06]  /*2340*/  @!P2 IADD3 R8, P0, PT, R33, 0x50, RZ ;  /* 0x000000502108a810 */ /* 0x004fcc0007f1e0ff */
[----:B------:R-:W2:Y:S01]  /*2350*/  @!P5 LDC.64 R18, c[0x0][0x3b0] ;  /* 0x0000ec00ff12db82 */ /* 0x000ea20000000a00 */
[----:B------:R-:W-:Y:S01]  /*2360*/  @!P2 IMAD.X R9, RZ, RZ, UR14, P0 ;  /* 0x0000000eff09ae24 */ /* 0x000fe200080e06ff */
[----:B-1----:R-:W-:Y:S01]  /*2370*/  @!P3 IADD3 R6, P1, PT, R33, 0x40, RZ ;  /* 0x000000402106b810 */ /* 0x002fe20007f3e0ff */
[C---:B------:R-:W-:Y:S01]  /*2380*/  @!P6 IMAD R7, R0.reuse, R15, R4 ;  /* 0x0000000f0007e224 */ /* 0x040fe200078e0204 */
[----:B------:R-:W-:Y:S01]  /*2390*/  @!P4 MOV R15, R3 ;  /* 0x00000003000fc202 */ /* 0x000fe20000000f00 */
[----:B------:R-:W-:-:S03]  /*23a0*/  @!P6 IMAD.WIDE.U32 R4, R0, R14, R2 ;  /* 0x0000000e0004e225 */ /* 0x000fc600078e0002 */
[----:B------:R-:W1:Y:S01]  /*23b0*/  @!P4 LDC.64 R20, c[0x0][0x3b0] ;  /* 0x0000ec00ff14cb82 */ /* 0x000e620000000a00 */
[----:B------:R-:W-:Y:S01]  /*23c0*/  @!P3 IMAD.X R0, RZ, RZ, UR14, P1 ;  /* 0x0000000eff00be24 */ /* 0x000fe200088e06ff */
[----:B------:R-:W-:Y:S01]  /*23d0*/  @!P6 LEA R10, P0, R4, R16, 0x1 ;  /* 0x00000010040ae211 */ /* 0x000fe200078008ff */
[----:B------:R-:W-:Y:S02]  /*23e0*/  @!P6 IMAD.IADD R7, R5, 0x1, R7 ;  /* 0x000000010507e824 */ /* 0x000fe400078e0207 */
[----:B-----5:R-:W-:-:S03]  /*23f0*/  @!P3 IMAD R0, R0, R12, RZ ;  /* 0x0000000c0000b224 */ /* 0x020fc600078e02ff */
[----:B------:R-:W-:Y:S01]  /*2400*/  @!P6 LEA.HI.X R11, R4, R17, R7, 0x1, P0 ;  /* 0x00000011040be211 */ /* 0x000fe200000f0c07 */
[C---:B------:R-:W-:Y:S02]  /*2410*/  @!P3 IMAD R14, R6.reuse, R13, R0 ;  /* 0x0000000d060eb224 */ /* 0x040fe400078e0200 */
[----:B------:R-:W-:Y:S02]  /*2420*/  @!P2 IMAD R0, R9, R22, RZ ;  /* 0x000000160900a224 */ /* 0x000fe400078e02ff */
[----:B------:R-:W-:Y:S01]  /*2430*/  @!P3 IMAD.WIDE.U32 R6, R6, R12, R2 ;  /* 0x0000000c0606b225 */ /* 0x000fe200078e0002 */
[----:B------:R-:W-:Y:S01]  /*2440*/  @!P5 MOV R12, R2 ;  /* 0x00000002000cd202 */ /* 0x000fe20000000f00 */
[----:B------:R3:W-:Y:S02]  /*2450*/  @!P6 LDGSTS.E.BYPASS.LTC128B.128 [R209+0x1800], desc[UR16][R10.64] ;  /* 0x018000000ad1efae */ /* 0x0007e4000b981a10 */
[C---:B------:R-:W-:Y:S02]  /*2460*/  @!P2 IMAD R16, R8.reuse, R23, R0 ;  /* 0x000000170810a224 */ /* 0x040fe400078e0200 */
[----:B------:R-:W-:Y:S01]  /*2470*/  @!P2 IMAD.WIDE.U32 R4, R8, R22, R2 ;  /* 0x000000160804a225 */ /* 0x000fe200078e0002 */
[----:B------:R-:W-:Y:S01]  /*2480*/  @!P3 LEA R8, P0, R6, R24, 0x1 ;  /* 0x000000180608b211 */ /* 0x000fe200078008ff */
[----:B------:R-:W5:Y:S02]  /*2490*/  @!P4 LDC.64 R22, c[0x0][0x380] ;  /* 0x0000e000ff16cb82 */ /* 0x000f640000000a00 */
[----:B------:R-:W-:-:S02]  /*24a0*/  @!P3 IMAD.IADD R0, R7, 0x1, R14 ;  /* 0x000000010700b824 */ /* 0x000fc400078e020e */
[----:B------:R-:W-:Y:S02]  /*24b0*/  @!P4 IMAD.MOV.U32 R14, RZ, RZ, R2 ;  /* 0x000000ffff0ec224 */ /* 0x000fe400078e0002 */
[----:B------:R-:W-:Y:S01]  /*24c0*/  @!P5 IMAD.MOV.U32 R13, RZ, RZ, R3 ;  /* 0x000000ffff0dd224 */ /* 0x000fe200078e0003 */
[----:B------:R-:W-:Y:S01]  /*24d0*/  @!P3 LEA.HI.X R9, R6, R25, R0, 0x1, P0 ;  /* 0x000000190609b211 */ /* 0x000fe200000f0c00 */
[----:B------:R-:W-:Y:S01]  /*24e0*/  @!P2 IMAD.IADD R0, R5, 0x1, R16 ;  /* 0x000000010500a824 */ /* 0x000fe200078e0210 */
[----:B----4-:R-:W-:Y:S01]  /*24f0*/  @!P2 LEA R2, P0, R4, R26, 0x1 ;  /* 0x0000001a0402a211 */ /* 0x010fe200078008ff */
[----:B------:R-:W-:Y:S01]  /*2500*/  IMAD R16, R138, -0x40, R60 ;  /* 0xffffffc08a107824 */ /* 0x000fe200078e023c */
[----:B------:R-:W-:Y:S01]  /*2510*/  @!P5 IADD3 R6, P1, PT, R33, 0x60, RZ ;  /* 0x000000602106d810 */ /* 0x000fe20007f3e0ff */
[----:B------:R-:W-:Y:S01]  /*2520*/  @!P3 LDGSTS.E.BYPASS.LTC128B.128 [R209+0x2000], desc[UR16][R8.64] ;  /* 0x0200000008d1bfae */ /* 0x000fe2000b981a10 */
[----:B------:R-:W-:Y:S01]  /*2530*/  @!P2 LEA.HI.X R3, R4, R27, R0, 0x1, P0 ;  /* 0x0000001b0403a211 */ /* 0x000fe200000f0c00 */
[----:B------:R-:W-:Y:S01]  /*2540*/  IMAD.SHL.U32 R17, R141, 0x40, RZ ;  /* 0x000000408d117824 */ /* 0x000fe200078e00ff */
[----:B------:R-:W-:Y:S01]  /*2550*/  @!P4 IADD3 R5, P0, PT, R33, 0x70, RZ ;  /* 0x000000702105c810 */ /* 0x000fe20007f1e0ff */
[----:B------:R-:W-:Y:S01]  /*2560*/  @!P5 IMAD.X R4, RZ, RZ, UR14, P1 ;  /* 0x0000000eff04de24 */ /* 0x000fe200088e06ff */
[-C--:B------:R-:W-:Y:S01]  /*2570*/  ISETP.GE.AND P6, PT, R32, R16.reuse, PT ;  /* 0x000000102000720c */ /* 0x080fe20003fc6270 */
[----:B------:R4:W-:Y:S01]  /*2580*/  @!P2 LDGSTS.E.BYPASS.LTC128B.128 [R209+0x2800], desc[UR16][R2.64] ;  /* 0x0280000002d1afae */ /* 0x0009e2000b981a10 */
[----:B------:R-:W-:Y:S01]  /*2590*/  ISETP.GE.AND P3, PT, R29, R16, PT ;  /* 0x000000101d00720c */ /* 0x000fe20003f66270 */
[----:B------:R-:W-:Y:S01]  /*25a0*/  @!P4 IMAD.X R0, RZ, RZ, UR14, P0 ;  /* 0x0000000eff00ce24 */ /* 0x000fe200080e06ff */
[----:B---3--:R-:W3:Y:S01]  /*25b0*/  @!P5 LDC.64 R10, c[0x0][0x380] ;  /* 0x0000e000ff0adb82 */ /* 0x008ee20000000a00 */
[----:B--2---:R-:W-:Y:S01]  /*25c0*/  @!P5 IMAD R4, R4, R18, RZ ;  /* 0x000000120404d224 */ /* 0x004fe200078e02ff */
[----:B------:R-:W-:Y:S01]  /*25d0*/  ISETP.GE.AND P2, PT, R31, R16, PT ;  /* 0x000000101f00720c */ /* 0x000fe20003f46270 */
[----:B-1----:R-:W-:Y:S01]  /*25e0*/  @!P4 IMAD R0, R0, R20, RZ ;  /* 0x000000140000c224 */ /* 0x002fe200078e02ff */
[----:B------:R-:W-:-:S02]  /*25f0*/  LOP3.LUT R191, R17, 0x400, RZ, 0xc0, !PT ;  /* 0x0000040011bf7812 */ /* 0x000fc400078ec0ff */
[----:B------:R-:W-:Y:S01]  /*2600*/  LOP3.LUT R149, R17, 0x200, RZ, 0xc0, !PT ;  /* 0x0000020011957812 */ /* 0x000fe200078ec0ff */
[----:B------:R-:W-:Y:S02]  /*2610*/  @!P4 IMAD R0, R5, R21, R0 ;  /* 0x000000150500c224 */ /* 0x000fe400078e0200 */
[C---:B----4-:R-:W-:Y:S02]  /*2620*/  @!P5 IMAD R2, R6.reuse, R19, R4 ;  /* 0x000000130602d224 */ /* 0x050fe400078e0204 */
[----:B------:R-:W-:-:S04]  /*2630*/  @!P5 IMAD.WIDE.U32 R6, R6, R18, R12 ;  /* 0x000000120606d225 */ /* 0x000fc800078e000c */
[----:B------:R-:W-:Y:S01]  /*2640*/  @!P4 IMAD.WIDE.U32 R4, R5, R20, R14 ;  /* 0x000000140504c225 */ /* 0x000fe200078e000e */
[----:B---3--:R-:W-:-:S03]  /*2650*/  @!P5 LEA R12, P1, R6, R10, 0x1 ;  /* 0x0000000a060cd211 */ /* 0x008fc600078208ff */
[----:B------:R-:W-:Y:S01]  /*2660*/  @!P5 IMAD.IADD R7, R7, 0x1, R2 ;  /* 0x000000010707d824 */ /* 0x000fe200078e0202 */
[----:B-----5:R-:W-:Y:S01]  /*2670*/  @!P4 LEA R10, P0, R4, R22, 0x1 ;  /* 0x00000016040ac211 */ /* 0x020fe200078008ff */
[----:B------:R-:W-:Y:S02]  /*2680*/  @!P4 IMAD.IADD R5, R5, 0x1, R0 ;  /* 0x000000010505c824 */ /* 0x000fe400078e0200 */
[-C--:B------:R-:W-:Y:S01]  /*2690*/  IMAD R0, R136, R138.reuse, RZ ;  /* 0x0000008a88007224 */ /* 0x080fe200078e02ff */
[----:B------:R-:W-:Y:S01]  /*26a0*/  @!P5 LEA.HI.X R13, R6, R11, R7, 0x1, P1 ;  /* 0x0000000b060dd211 */ /* 0x000fe200008f0c07 */
[----:B------:R-:W-:Y:S01]  /*26b0*/  IMAD.WIDE.U32 R2, R137, R138, RZ ;  /* 0x0000008a89027225 */ /* 0x000fe200078e00ff */
[----:B------:R-:W-:-:S03]  /*26c0*/  @!P4 LEA.HI.X R11, R4, R23, R5, 0x1, P0 ;  /* 0x00000017040bc211 */ /* 0x000fc600000f0c05 */
[----:B------:R-:W-:Y:S01]  /*26d0*/  IMAD.IADD R3, R3, 0x1, R0 ;  /* 0x0000000103037824 */ /* 0x000fe200078e0200 */
[----:B------:R-:W-:Y:S01]  /*26e0*/  @!P6 LEA R8, P1, R2, R226, 0x1 ;  /* 0x000000e20208e211 */ /* 0x000fe200078208ff */
[----:B------:R-:W-:Y:S01]  /*26f0*/  IMAD.WIDE.U32 R4, R228, 0x20, RZ ;  /* 0x00000020e4047825 */ /* 0x000fe200078e00ff */
[----:B------:R-:W-:Y:S01]  /*2700*/  @!P3 IADD3 R0, P0, PT, R231, R2, RZ ;  /* 0x00000002e700b210 */ /* 0x000fe20007f1e0ff */
[----:B------:R1:W-:Y:S01]  /*2710*/  @!P5 LDGSTS.E.BYPASS.LTC128B.128 [R209+0x3000], desc[UR16][R12.64] ;  /* 0x030000000cd1dfae */ /* 0x0003e2000b981a10 */
[--C-:B------:R-:W-:Y:S01]  /*2720*/  @!P6 LEA.HI.X R9, R2, R224, R3.reuse, 0x1, P1 ;  /* 0x000000e00209e211 */ /* 0x100fe200008f0c03 */
[----:B------:R-:W-:Y:S01]  /*2730*/  IMAD.SHL.U32 R14, R229, 0x20, RZ ;  /* 0x00000020e50e7824 */ /* 0x000fe200078e00ff */
[----:B------:R-:W-:Y:S01]  /*2740*/  ISETP.GE.AND P1, PT, R30, R16, PT ;  /* 0x000000101e00720c */ /* 0x000fe20003f26270 */
[----:B------:R-:W-:Y:S01]  /*2750*/  @!P3 IMAD.X R7, R234, 0x1, R3, P0 ;  /* 0x00000001ea07b824 */ /* 0x000fe200000e0603 */
[----:B------:R-:W-:Y:S01]  /*2760*/  @!P3 LEA R6, P0, R0, R226, 0x1 ;  /* 0x000000e20006b211 */ /* 0x000fe200078008ff */
[----:B------:R2:W-:Y:S01]  /*2770*/  @!P4 LDGSTS.E.BYPASS.LTC128B.128 [R209+0x3800], desc[UR16][R10.64] ;  /* 0x038000000ad1cfae */ /* 0x0005e2000b981a10 */
[----:B------:R-:W-:-:S02]  /*2780*/  ISETP.GE.AND P4, PT, R31, R16, PT ;  /* 0x000000101f00720c */ /* 0x000fc40003f86270 */
[----:B------:R-:W-:Y:S01]  /*2790*/  @!P3 LEA.HI.X R7, R0, R224, R7, 0x1, P0 ;  /* 0x000000e00007b211 */ /* 0x000fe200000f0c07 */
[----:B------:R3:W-:Y:S01]  /*27a0*/  @!P6 LDGSTS.E.BYPASS.LTC128B.128 [R209+0x4000], desc[UR16][R8.64] ;  /* 0x0400000008d1efae */ /* 0x0007e2000b981a10 */
[----:B------:R-:W-:-:S03]  /*27b0*/  @!P2 IADD3 R0, P0, PT, R2, R4, RZ ;  /* 0x000000040200a210 */ /* 0x000fc60007f1e0ff */
[----:B------:R4:W-:Y:S01]  /*27c0*/  @!P3 LDGSTS.E.BYPASS.LTC128B.128 [R209+0x4800], desc[UR16][R6.64] ;  /* 0x0480000006d1bfae */ /* 0x0009e2000b981a10 */
[----:B------:R-:W-:Y:S01]  /*27d0*/  @!P2 IADD3.X R4, PT, PT, R3, R5, R14, P0, !PT ;  /* 0x000000050304a210 */ /* 0x000fe200007fe40e */
[----:B------:R-:W-:Y:S01]  /*27e0*/  @!P1 IMAD.WIDE.U32 R2, R228, 0x30, R2 ;  /* 0x00000030e4029825 */ /* 0x000fe200078e0002 */
[----:B------:R-:W-:Y:S02]  /*27f0*/  @!P2 LEA R14, P0, R0, R226, 0x1 ;  /* 0x000000e2000ea211 */ /* 0x000fe400078008ff */
[----:B------:R-:W-:Y:S02]  /*2800*/  ISETP.GE.AND P3, PT, R30, R16, PT ;  /* 0x000000101e00720c */ /* 0x000fe40003f66270 */
[----:B------:R-:W-:Y:S02]  /*2810*/  @!P2 LEA.HI.X R15, R0, R224, R4, 0x1, P0 ;  /* 0x000000e0000fa211 */ /* 0x000fe400000f0c04 */
[C---:B------:R-:W-:Y:S02]  /*2820*/  SHF.L.U64.HI R0, R210.reuse, 0x6, R211 ;  /* 0x00000006d2007819 */ /* 0x040fe400000102d3 */
[----:B------:R-:W-:Y:S01]  /*2830*/  SHF.L.U32 R4, R210, 0x6, RZ ;  /* 0x00000006d2047819 */ /* 0x000fe200000006ff */
[----:B------:R-:W-:Y:S01]  /*2840*/  @!P2 LDGSTS.E.BYPASS.LTC128B.128 [R209+0x5000], desc[UR16][R14.64] ;  /* 0x050000000ed1afae */ /* 0x000fe2000b981a10 */
[----:B-1----:R-:W-:Y:S01]  /*2850*/  LOP3.LUT R12, R17, 0x1c0, RZ, 0xc0, !PT ;  /* 0x000001c0110c7812 */ /* 0x002fe200078ec0ff */
[----:B------:R-:W-:-:S02]  /*2860*/  IMAD R0, R0, R138, RZ ;  /* 0x0000008a00007224 */ /* 0x000fc400078e02ff */
[----:B------:R-:W-:Y:S01]  /*2870*/  IMAD.WIDE.U32 R4, R4, R138, RZ ;  /* 0x0000008a04047225 */ /* 0x000fe200078e00ff */
[----:B------:R-:W-:-:S03]  /*2880*/  LOP3.LUT R12, R12, 0x38, R28, 0xf8, !PT ;  /* 0x000000380c0c7812 */ /* 0x000fc600078ef81c */
[----:B--2---:R-:W-:Y:S01]  /*2890*/  IMAD.SHL.U32 R10, R211, 0x20, RZ ;  /* 0x00000020d30a7824 */ /* 0x004fe200078e00ff */
[----:B------:R-:W-:Y:S01]  /*28a0*/  LOP3.LUT R144, R12, 0x8, R139, 0x78, !PT ;  /* 0x000000080c907812 */ /* 0x000fe200078e788b */
[----:B---3--:R-:W-:-:S04]  /*28b0*/  @!P1 IMAD R8, R229, 0x30, RZ ;  /* 0x00000030e5089824 */ /* 0x008fc800078e02ff */
[----:B------:R-:W-:Y:S01]  /*28c0*/  @!P1 IMAD.IADD R9, R3, 0x1, R8 ;  /* 0x0000000103099824 */ /* 0x000fe200078e0208 */
[----:B------:R-:W-:Y:S01]  /*28d0*/  @!P1 LEA R8, P5, R2, R226, 0x1 ;  /* 0x000000e202089211 */ /* 0x000fe200078a08ff */
[----:B----4-:R-:W-:Y:S01]  /*28e0*/  IMAD.WIDE.U32 R6, R210, 0x20, RZ ;  /* 0x00000020d2067825 */ /* 0x010fe200078e00ff */
[----:B------:R-:W-:Y:S02]  /*28f0*/  IADD3 R3, PT, PT, R5, R0, RZ ;  /* 0x0000000005037210 */ /* 0x000fe40007ffe0ff */
[----:B------:R-:W-:Y:S01]  /*2900*/  @!P1 LEA.HI.X R9, R2, R224, R9, 0x1, P5 ;  /* 0x000000e002099211 */ /* 0x000fe200028f0c09 */
[----:B------:R-:W-:Y:S01]  /*2910*/  @!P3 IMAD.MOV.U32 R2, RZ, RZ, R4 ;  /* 0x000000ffff02b224 */ /* 0x000fe200078e0004 */
[----:B------:R-:W-:Y:S01]  /*2920*/  ISETP.GE.AND P5, PT, R29, R16, PT ;  /* 0x000000101d00720c */ /* 0x000fe20003fa6270 */
[----:B------:R-:W-:Y:S01]  /*2930*/  @!P3 IMAD R5, R211, 0x30, RZ ;  /* 0x00000030d305b824 */ /* 0x000fe200078e02ff */
[----:B------:R-:W-:Y:S01]  /*2940*/  LOP3.LUT R0, R141, 0x8, RZ, 0xc0, !PT ;  /* 0x000000088d007812 */ /* 0x000fe200078ec0ff */
[----:B------:R1:W-:Y:S01]  /*2950*/  @!P1 LDGSTS.E.BYPASS.LTC128B.128 [R209+0x5800], desc[UR16][R8.64] ;  /* 0x0580000008d19fae */ /* 0x0003e2000b981a10 */
[----:B------:R-:W-:-:S02]  /*2960*/  @!P4 IADD3 R13, P0, PT, R4, R6, RZ ;  /* 0x00000006040dc210 */ /* 0x000fc40007f1e0ff */
[----:B------:R-:W-:Y:S01]  /*2970*/  LOP3.LUT R0, R12, R0, RZ, 0x3c, !PT ;  /* 0x000000000c007212 */ /* 0x000fe200078e3cff */
[----:B------:R-:W0:Y:S01]  /*2980*/  LDGDEPBAR ;  /* 0x00000000000079af */ /* 0x000e220000000000 */
[----:B------:R-:W-:Y:S01]  /*2990*/  @!P4 IADD3.X R16, PT, PT, R3, R7, R10, P0, !PT ;  /* 0x000000070310c210 */ /* 0x000fe200007fe40a */
[----:B------:R-:W-:-:S04]  /*29a0*/  @!P3 IMAD.WIDE.U32 R6, R210, 0x30, R2 ;  /* 0x00000030d206b825 */ /* 0x000fc800078e0002 */
[----:B------:R-:W-:Y:S01]  /*29b0*/  IMAD R191, R0, 0x2, R191 ;  /* 0x0000000200bf7824 */ /* 0x000fe200078e02bf */
[----:B------:R-:W-:Y:S01]  /*29c0*/  @!P5 LEA R0, P1, R210, R4, 0x4 ;  /* 0x00000004d200d211 */ /* 0x000fe200078220ff */
[----:B------:R-:W-:Y:S01]  /*29d0*/  @!P3 IMAD.IADD R5, R7, 0x1, R5 ;  /* 0x000000010705b824 */ /* 0x000fe200078e0205 */
[----:B------:R-:W-:-:S04]  /*29e0*/  @!P3 LEA R10, P0, R6, R232, 0x1 ;  /* 0x000000e8060ab211 */ /* 0x000fc800078008ff */
[----:B------:R-:W-:Y:S02]  /*29f0*/  @!P3 LEA.HI.X R11, R6, R230, R5, 0x1, P0 ;  /* 0x000000e6060bb211 */ /* 0x000fe400000f0c05 */
[----:B------:R-:W-:Y:S02]  /*2a00*/  SHF.L.U32 R6, R141, 0x5, RZ ;  /* 0x000000058d067819 */ /* 0x000fe400000006ff */
[----:B-1----:R-:W-:Y:S01]  /*2a10*/  @!P6 LEA R8, P2, R4, R232, 0x1 ;  /* 0x000000e80408e211 */ /* 0x002fe200078408ff */
[----:B------:R-:W-:-:S04]  /*2a20*/  DEPBAR.LE SB0, 0x0 ;  /* 0x000080000000791a */ /* 0x000fc80000000000 */
[----:B------:R-:W-:Y:S01]  /*2a30*/  @!P6 LEA.HI.X R9, R4, R230, R3, 0x1, P2 ;  /* 0x000000e60409e211 */ /* 0x000fe200010f0c03 */
[----:B------:R-:W-:Y:S01]  /*2a40*/  BAR.SYNC.DEFER_BLOCKING 0x0 ;  /* 0x0000000000007b1d */ /* 0x000fe20000010000 */
[----:B------:R-:W-:Y:S02]  /*2a50*/  @!P5 LEA.HI.X R3, R210, R3, R211, 0x4, P1 ;  /* 0x00000003d203d211 */ /* 0x000fe400008f24d3 */
[CC--:B------:R-:W-:Y:S02]  /*2a60*/  @!P5 LEA R2, P1, R0.reuse, R232.reuse, 0x1 ;  /* 0x000000e80002d211 */ /* 0x0c0fe400078208ff */
[----:B------:R-:W-:Y:S02]  /*2a70*/  @!P4 LEA R4, P0, R13, R232, 0x1 ;  /* 0x000000e80d04c211 */ /* 0x000fe400078008ff */
[----:B------:R-:W-:Y:S02]  /*2a80*/  @!P5 LEA.HI.X R3, R0, R230, R3, 0x1, P1 ;  /* 0x000000e60003d211 */ /* 0x000fe400008f0c03 */
[----:B------:R-:W-:-:S02]  /*2a90*/  LOP3.LUT R0, R149, 0x7c00, R6, 0xf8, !PT ;  /* 0x00007c0095007812 */ /* 0x000fc400078ef806 */
[----:B------:R-:W-:Y:S02]  /*2aa0*/  @!P4 LEA.HI.X R5, R13, R230, R16, 0x1, P0 ;  /* 0x000000e60d05c211 */ /* 0x000fe400000f0c10 */
[----:B------:R-:W-:Y:S01]  /*2ab0*/  R2P PR, R141, 0x6 ;  /* 0x000000068d007804 */ /* 0x000fe20000000000 */
[----:B------:R-:W-:Y:S01]  /*2ac0*/  IMAD.IADD R0, R144, 0x1, R0 ;  /* 0x0000000190007824 */ /* 0x000fe200078e0200 */
[----:B------:R-:W-:-:S04]  /*2ad0*/  ISETP.GT.U32.AND P0, PT, R156, R233, PT ;  /* 0x000000e99c00720c */ /* 0x000fc80003f04070 */
[----:B------:R-:W-:Y:S01]  /*2ae0*/  LEA R196, R0, UR5, 0x1 ;  /* 0x0000000500c47c11 */ /* 0x000fe2000f8e08ff */
[----:B------:R-:W-:Y:S01]  /*2af0*/  IMAD.MOV.U32 R0, RZ, RZ, 0x20 ;  /* 0x00000020ff007424 */ /* 0x000fe200078e00ff */
[----:B------:R-:W-:Y:S01]  /*2b00*/  @!PT LDS RZ, [RZ] ;  /* 0x00000000fffff984 */ /* 0x000fe20000000800 */
[----:B------:R-:W-:Y:S01]  /*2b10*/  @!PT LDS RZ, [RZ] ;  /* 0x00000000fffff984 */ /* 0x000fe20000000800 */
[----:B------:R-:W-:Y:S01]  /*2b20*/  @!PT LDS RZ, [RZ] ;  /* 0x00000000fffff984 */ /* 0x000fe20000000800 */
[----:B------:R-:W-:Y:S04]  /*2b30*/  @!P6 LDGSTS.E.BYPASS.LTC128B.128 [R209+0x6000], desc[UR16][R8.64] ;  /* 0x0600000008d1efae */ /* 0x000fe8000b981a10 */
[----:B------:R-:W-:Y:S01]  /*2b40*/  SEL R0, R0, 0xffffffe0, !P1 ;  /* 0xffffffe000007807 */ /* 0x000fe20004800000 */
[----:B------:R-:W-:Y:S03]  /*2b50*/  @P6 STS.128 [R209+0x6000], RZ ;  /* 0x006000ffd1006388 */ /* 0x000fe60000000c00 */
[----:B------:R-:W-:Y:S01]  /*2b60*/  IADD3 R199, PT, PT, R196, R0, RZ ;  /* 0x00000000c4c77210 */ /* 0x000fe20007ffe0ff */
        /* <DEDUP_REMOVED lines=23> */
[----:B--2---:R-:W1:Y:S02]  /*2ce0*/  LDSM.16.M88.4 R4, [R196+0x2000] ;  /* 0x00200000c404783b */ /* 0x004e640000000200 */
[----:B------:R-:W-:Y:S01]  /*2cf0*/  IADD3 R197, PT, PT, R196, R3, RZ ;  /* 0x00000003c4c57210 */ /* 0x000fe20007ffe0ff */
[----:B------:R-:W-:Y:S01]  /*2d00*/  IMAD.IADD R190, R2, 0x1, R3 ;  /* 0x0000000102be7824 */ /* 0x000fe200078e0203 */
[----:B------:R-:W-:Y:S03]  /*2d10*/  LDSM.16.M88.4 R24, [R199] ;  /* 0x00000000c718783b */ /* 0x000fe60000000200 */
[C---:B------:R-:W-:Y:S01]  /*2d20*/  IMAD.IADD R194, R0.reuse, 0x1, R190 ;  /* 0x0000000100c27824 */ /* 0x040fe200078e02be */
[----:B---3--:R-:W2:Y:S01]  /*2d30*/  LDSM.16.M88.4 R8, [R196] ;  /* 0x00000000c408783b */ /* 0x008ea20000000200 */
[----:B------:R-:W-:-:S03]  /*2d40*/  IMAD.IADD R198, R0, 0x1, R197 ;  /* 0x0000000100c67824 */ /* 0x000fc600078e02c5 */
[----:B------:R-:W3:Y:S04]  /*2d50*/  LDSM.16.M88.4 R36, [R195+0x4000] ;  /* 0x00400000c324783b */ /* 0x000ee80000000200 */
[----:B------:R-:W-:Y:S04]  /*2d60*/  LDSM.16.M88.4 R16, [R199+0x2000] ;  /* 0x00200000c710783b */ /* 0x000fe80000000200 */
[----:B------:R-:W4:Y:S04]  /*2d70*/  LDSM.16.M88.4 R44, [R195+0x5800] ;  /* 0x00580000c32c783b */ /* 0x000f280000000200 */
[----:B------:R-:W5:Y:S04]  /*2d80*/  LDSM.16.M88.4 R48, [R195+0x5000] ;  /* 0x00500000c330783b */ /* 0x000f680000000200 */
[----:B------:R-:W-:Y:S04]  /*2d90*/  LDSM.16.M88.4 R40, [R190+0x4000] ;  /* 0x00400000be28783b */ /* 0x000fe80000000200 */
[----:B------:R-:W-:Y:S04]  /*2da0*/  LDSM.16.M88.4 R56, [R195+0x4800] ;  /* 0x00480000c338783b */ /* 0x000fe80000000200 */
[----:B------:R-:W0:Y:S01]  /*2db0*/  LDGDEPBAR ;  /* 0x00000000000079af */ /* 0x000e220000000000 */
[-C--:B-1----:R-:W-:Y:S08]  /*2dc0*/  HMMA.16816.F32 R52, R4, R12.reuse, RZ ;  /* 0x0000000c0434723c */ /* 0x082ff000000018ff */
[----:B--2---:R-:W-:Y:S08]  /*2dd0*/  HMMA.16816.F32 R64, R8, R12, RZ ;  /* 0x0000000c0840723c */ /* 0x004ff000000018ff */
[-C--:B------:R-:W-:Y:S08]  /*2de0*/  HMMA.16816.F32 R88, R4, R14.reuse, RZ ;  /* 0x0000000e0458723c */ /* 0x080ff000000018ff */
[----:B------:R-:W-:Y:S01]  /*2df0*/  HMMA.16816.F32 R132, R8, R14, RZ ;  /* 0x0000000e0884723c */ /* 0x000fe200000018ff */
[----:B------:R-:W1:Y:S07]  /*2e00*/  LDSM.16.M88.4 R12, [R197] ;  /* 0x00000000c50c783b */ /* 0x000e6e0000000200 */
[C---:B------:R-:W-:Y:S08]  /*2e10*/  HMMA.16816.F32 R68, R4.reuse, R20, RZ ;  /* 0x000000140444723c */ /* 0x040ff000000018ff */
[C---:B------:R-:W-:Y:S08]  /*2e20*/  HMMA.16816.F32 R80, R4.reuse, R28, RZ ;  /* 0x0000001c0450723c */ /* 0x040ff000000018ff */
[C---:B------:R-:W-:Y:S08]  /*2e30*/  HMMA.16816.F32 R72, R4.reuse, R32, RZ ;  /* 0x000000200448723c */ /* 0x040ff000000018ff */
[C---:B------:R-:W-:Y:S08]  /*2e40*/  HMMA.16816.F32 R84, R4.reuse, R22, RZ ;  /* 0x000000160454723c */ /* 0x040ff000000018ff */
[C---:B------:R-:W-:Y:S08]  /*2e50*/  HMMA.16816.F32 R76, R4.reuse, R30, RZ ;  /* 0x0000001e044c723c */ /* 0x040ff000000018ff */
[----:B------:R-:W-:Y:S08]  /*2e60*/  HMMA.16816.F32 R4, R4, R34, RZ ;  /* 0x000000220404723c */ /* 0x000ff000000018ff */
[C---:B------:R-:W-:Y:S08]  /*2e70*/  HMMA.16816.F32 R116, R8.reuse, R20, RZ ;  /* 0x000000140874723c */ /* 0x040ff000000018ff */
[C---:B------:R-:W-:Y:S01]  /*2e80*/  HMMA.16816.F32 R124, R8.reuse, R22, RZ ;  /* 0x00000016087c723c */ /* 0x040fe200000018ff */
[----:B------:R-:W-:Y:S07]  /*2e90*/  LDSM.16.M88.4 R20, [R198] ;  /* 0x00000000c614783b */ /* 0x000fee0000000200 */
[C---:B------:R-:W-:Y:S08]  /*2ea0*/  HMMA.16816.F32 R112, R8.reuse, R28, RZ ;  /* 0x0000001c0870723c */ /* 0x040ff000000018ff */
[C---:B------:R-:W-:Y:S01]  /*2eb0*/  HMMA.16816.F32 R128, R8.reuse, R30, RZ ;  /* 0x0000001e0880723c */ /* 0x040fe200000018ff */
[----:B------:R-:W-:Y:S07]  /*2ec0*/  LDSM.16.M88.4 R28, [R190+0x5000] ;  /* 0x00500000be1c783b */ /* 0x000fee0000000200 */
[C---:B------:R-:W-:Y:S08]  /*2ed0*/  HMMA.16816.F32 R100, R8.reuse, R32, RZ ;  /* 0x000000200864723c */ /* 0x040ff000000018ff */
[----:B------:R-:W-:Y:S01]  /*2ee0*/  HMMA.16816.F32 R120, R8, R34, RZ ;  /* 0x000000220878723c */ /* 0x000fe200000018ff */
[----:B------:R-:W2:Y:S04]  /*2ef0*/  LDSM.16.M88.4 R8, [R197+0x2000] ;  /* 0x00200000c508783b */ /* 0x000ea80000000200 */
[----:B------:R-:W2:Y:S03]  /*2f00*/  LDSM.16.M88.4 R32, [R194+0x4000] ;  /* 0x00400000c220783b */ /* 0x000ea60000000200 */
[----:B---3--:R-:W-:Y:S08]  /*2f10*/  HMMA.16816.F32 R64, R24, R36, R64 ;  /* 0x000000241840723c */ /* 0x008ff00000001840 */
[C---:B----4-:R-:W-:Y:S08]  /*2f20*/  HMMA.16816.F32 R96, R16.reuse, R44, R72 ;  /* 0x0000002c1060723c */ /* 0x050ff00000001848 */
[C---:B------:R-:W-:Y:S01]  /*2f30*/  HMMA.16816.F32 R72, R16.reuse, R46, R4 ;  /* 0x0000002e1048723c */ /* 0x040fe20000001804 */
[----:B------:R-:W3:Y:S07]  /*2f40*/  LDSM.16.M88.4 R4, [R198+0x2000] ;  /* 0x00200000c604783b */ /* 0x000eee0000000200 */
[C---:B------:R-:W-:Y:S01]  /*2f50*/  HMMA.16816.F32 R92, R16.reuse, R36, R52 ;  /* 0x00000024105c723c */ /* 0x040fe20000001834 */
[----:B------:R-:W-:Y:S07]  /*2f60*/  LDSM.16.M88.4 R52, [R190+0x5800] ;  /* 0x00580000be34783b */ /* 0x000fee0000000200 */
[----:B-----5:R-:W-:Y:S08]  /*2f70*/  HMMA.16816.F32 R104, R16, R48, R80 ;  /* 0x000000301068723c */ /* 0x020ff00000001850 */
[----:B-1----:R-:W-:Y:S08]  /*2f80*/  HMMA.16816.F32 R64, R12, R40, R64 ;  /* 0x000000280c40723c */ /* 0x002ff00000001840 */
[C---:B------:R-:W-:Y:S08]  /*2f90*/  HMMA.16816.F32 R108, R16.reuse, R56, R68 ;  /* 0x00000038106c723c */ /* 0x040ff00000001844 */
[C---:B------:R-:W-:Y:S08]  /*2fa0*/  HMMA.16816.F32 R88, R16.reuse, R38, R88 ;  /* 0x000000261058723c */ /* 0x040ff00000001858 */
[C---:B------:R-:W-:Y:S08]  /*2fb0*/  HMMA.16816.F32 R84, R16.reuse, R58, R84 ;  /* 0x0000003a1054723c */ /* 0x040ff00000001854 */
[----:B------:R-:W-:Y:S01]  /*2fc0*/  HMMA.16816.F32 R80, R16, R50, R76 ;  /* 0x000000321050723c */ /* 0x000fe2000000184c */
[----:B------:R-:W1:Y:S07]  /*2fd0*/  LDSM.16.M88.4 R16, [R190+0x4800] ;  /* 0x00480000be10783b */ /* 0x000e6e0000000200 */
[C---:B------:R-:W-:Y:S08]  /*2fe0*/  HMMA.16816.F32 R36, R24.reuse, R38, R132 ;  /* 0x000000261824723c */ /* 0x040ff00000001884 */
[C---:B------:R-:W-:Y:S08]  /*2ff0*/  HMMA.16816.F32 R68, R24.reuse, R56, R116 ;  /* 0x000000381844723c */ /* 0x040ff00000001874 */
[----:B------:R-:W-:Y:S08]  /*3000*/  HMMA.16816.F32 R76, R24, R58, R124 ;  /* 0x0000003a184c723c */ /* 0x000ff0000000187c */
[----:B--2---:R-:W-:Y:S08]  /*3010*/  HMMA.16816.F32 R56, R8, R40, R92 ;  /* 0x000000280838723c */ /* 0x004ff0000000185c */
[----:B------:R-:W-:Y:S08]  /*3020*/  HMMA.16816.F32 R116, R20, R32, R64 ;  /* 0x000000201474723c */ /* 0x000ff00000001840 */
[----:B------:R-:W-:Y:S08]  /*3030*/  HMMA.16816.F32 R36, R12, R42, R36 ;  /* 0x0000002a0c24723c */ /* 0x000ff00000001824 */
[----:B------:R-:W-:Y:S03]  /*3040*/  HMMA.16816.F32 R112, R24, R48, R112 ;  /* 0x000000301870723c */ /* 0x000fe60000001870 */
[----:B------:R-:W-:-:S05]  /*3050*/  FMUL.FTZ R2, R116, UR6 ;  /* 0x0000000674027c20 */ /* 0x000fca0008410000 */
[C---:B------:R-:W-:Y:S08]  /*3060*/  HMMA.16816.F32 R100, R24.reuse, R44, R100 ;  /* 0x0000002c1864723c */ /* 0x040ff00000001864 */
[C---:B------:R-:W-:Y:S08]  /*3070*/  HMMA.16816.F32 R48, R24.reuse, R50, R128 ;  /* 0x000000321830723c */ /* 0x040ff00000001880 */
[----:B------:R-:W-:Y:S08]  /*3080*/  HMMA.16816.F32 R92, R24, R46, R120 ;  /* 0x0000002e185c723c */ /* 0x000ff00000001878 */
[----:B------:R-:W-:Y:S08]  /*3090*/  HMMA.16816.F32 R24, R8, R42, R88 ;  /* 0x0000002a0818723c */ /* 0x000ff00000001858 */
[----:B---3--:R-:W-:Y:S08]  /*30a0*/  HMMA.16816.F32 R88, R4, R32, R56 ;  /* 0x000000200458723c */ /* 0x008ff00000001838 */
[C---:B-1----:R-:W-:Y:S01]  /*30b0*/  HMMA.16816.F32 R64, R8.reuse, R16, R108 ;  /* 0x000000100840723c */ /* 0x042fe2000000186c */
[----:B------:R1:W2:Y:S07]  /*30c0*/  MUFU.TANH R111, R2 ;  /* 0x00000002006f7308 */ /* 0x0002ae0000002400 */
[C---:B------:R-:W-:Y:S08]  /*30d0*/  HMMA.16816.F32 R104, R8.reuse, R28, R104 ;  /* 0x0000001c0868723c */ /* 0x040ff00000001868 */
[----:B------:R-:W-:Y:S01]  /*30e0*/  HMMA.16816.F32 R96, R8, R52, R96 ;  /* 0x000000340860723c */ /* 0x000fe20000001860 */
[----:B-1----:R-:W-:-:S04]  /*30f0*/  FMUL.FTZ R2, R117, UR6 ;  /* 0x0000000675027c20 */ /* 0x002fc80008410000 */
[----:B------:R1:W3:Y:S03]  /*3100*/  MUFU.TANH R109, R2 ;  /* 0x00000002006d7308 */ /* 0x0002e60000002400 */
[C---:B------:R-:W-:Y:S08]  /*3110*/  HMMA.16816.F32 R84, R8.reuse, R18, R84 ;  /* 0x000000120854723c */ /* 0x040ff00000001854 */
[----:B------:R-:W-:Y:S01]  /*3120*/  HMMA.16816.F32 R80, R8, R30, R80 ;  /* 0x0000001e0850723c */ /* 0x000fe20000001850 */
[----:B-1----:R-:W-:-:S07]  /*3130*/  FMUL.FTZ R2, R119, UR6 ;  /* 0x0000000677027c20 */ /* 0x002fce0008410000 */
[----:B------:R-:W-:Y:S01]  /*3140*/  HMMA.16816.F32 R72, R8, R54, R72 ;  /* 0x000000360848723c */ /* 0x000fe20000001848 */
[----:B------:R-:W1:Y:S01]  /*3150*/  LDSM.16.M88.4 R8, [R194+0x4800] ;  /* 0x00480000c208783b */ /* 0x000e620000000200 */
[----:B------:R4:W1:Y:S06]  /*3160*/  MUFU.TANH R108, R2 ;  /* 0x00000002006c7308 */ /* 0x00086c0000002400 */
[----:B------:R-:W-:Y:S08]  /*3170*/  HMMA.16816.F32 R36, R20, R34, R36 ;  /* 0x000000221424723c */ /* 0x000ff00000001824 */
[----:B------:R-:W-:Y:S01]  /*3180*/  HMMA.16816.F32 R56, R12, R18, R76 ;  /* 0x000000120c38723c */ /* 0x000fe2000000184c */
[----:B----4-:R-:W-:-:S04]  /*3190*/  FMUL.FTZ R2, R88, UR6 ;  /* 0x0000000658027c20 */ /* 0x010fc80008410000 */
[----:B------:R4:W1:Y:S03]  /*31a0*/  MUFU.TANH R110, R2 ;  /* 0x00000002006e7308 */ /* 0x0008660000002400 */
[----:B------:R-:W-:Y:S01]  /*31b0*/  HMMA.16816.F32 R68, R12, R16, R68 ;  /* 0x000000100c44723c */ /* 0x000fe20000001844 */
[----:B------:R-:W5:Y:S07]  /*31c0*/  LDSM.16.M88.4 R16, [R194+0x5000] ;  /* 0x00500000c210783b */ /* 0x000f6e0000000200 */
[----:B------:R-:W-:Y:S01]  /*31d0*/  HMMA.16816.F32 R32, R4, R34, R24 ;  /* 0x000000220420723c */ /* 0x000fe20000001818 */
[----:B------:R-:W2:Y:S01]  /*31e0*/  LDSM.16.M88.4 R24, [R194+0x5800] ;  /* 0x00580000c218783b */ /* 0x000ea20000000200 */
[----:B------:R-:W-:-:S04]  /*31f0*/  DEPBAR.LE SB0, 0x0 ;  /* 0x000080000000791a */ /* 0x000fc80000000000 */
[----:B----4-:R-:W-:Y:S02]  /*3200*/  FMUL.FTZ R2, R89, UR6 ;  /* 0x0000000659027c20 */ /* 0x010fe40008410000 */
[C---:B------:R-:W-:Y:S02]  /*3210*/  HMMA.16816.F32 R40, R12.reuse, R52, R100 ;  /* 0x000000340c28723c */ /* 0x040fe40000001864 */
[----:B------:R4:W1:Y:S06]  /*3220*/  MUFU.TANH R88, R2 ;  /* 0x0000000200587308 */ /* 0x00086c0000002400 */
[C---:B------:R-:W-:Y:S08]  /*3230*/  HMMA.16816.F32 R44, R12.reuse, R28, R112 ;  /* 0x0000001c0c2c723c */ /* 0x040ff00000001870 */
[----:B------:R-:W-:Y:S01]  /*3240*/  HMMA.16816.F32 R48, R12, R30, R48 ;  /* 0x0000001e0c30723c */ /* 0x000fe20000001830 */
[----:B----4-:R-:W-:-:S04]  /*3250*/  FMUL.FTZ R2, R91, UR6 ;  /* 0x000000065b027c20 */ /* 0x010fc80008410000 */
[----:B------:R4:W2:Y:S03]  /*3260*/  MUFU.TANH R79, R2 ;  /* 0x00000002004f7308 */ /* 0x0008a60000002400 */
[----:B------:R-:W-:Y:S08]  /*3270*/  HMMA.16816.F32 R52, R12, R54, R92 ;  /* 0x000000360c34723c */ /* 0x000ff0000000185c */
[----:B-1----:R-:W-:Y:S01]  /*3280*/  HMMA.16816.F32 R12, R20, R8, R68 ;  /* 0x00000008140c723c */ /* 0x002fe20000001844 */
[----:B----4-:R-:W-:-:S07]  /*3290*/  FMUL.FTZ R2, R36, UR6 ;  /* 0x0000000624027c20 */ /* 0x010fce0008410000 */
[C---:B------:R-:W-:Y:S01]  /*32a0*/  HMMA.16816.F32 R28, R4.reuse, R8, R64 ;  /* 0x00000008041c723c */ /* 0x040fe20000001840 */
[----:B------:R1:W4:Y:S07]  /*32b0*/  MUFU.TANH R77, R2 ;  /* 0x00000002004d7308 */ /* 0x00032e0000002400 */
[C---:B------:R-:W-:Y:S08]  /*32c0*/  HMMA.16816.F32 R84, R4.reuse, R10, R84 ;  /* 0x0000000a0454723c */ /* 0x040ff00000001854 */
[----:B-----5:R-:W-:Y:S01]  /*32d0*/  HMMA.16816.F32 R104, R4, R16, R104 ;  /* 0x000000100468723c */ /* 0x020fe20000001868 */
[----:B-1----:R-:W-:-:S04]  /*32e0*/  FMUL.FTZ R2, R37, UR6 ;  /* 0x0000000625027c20 */ /* 0x002fc80008410000 */
[----:B------:R1:W1:Y:S03]  /*32f0*/  MUFU.TANH R78, R2 ;  /* 0x00000002004e7308 */ /* 0x0002660000002400 */
[C---:B------:R-:W-:Y:S08]  /*3300*/  HMMA.16816.F32 R80, R4.reuse, R18, R80 ;  /* 0x000000120450723c */ /* 0x040ff00000001850 */
[----:B--2---:R-:W-:Y:S01]  /*3310*/  HMMA.16816.F32 R96, R4, R24, R96 ;  /* 0x000000180460723c */ /* 0x004fe20000001860 */
[----:B-1----:R-:W-:-:S07]  /*3320*/  FMUL.FTZ R2, R38, UR6 ;  /* 0x0000000626027c20 */ /* 0x002fce0008410000 */
[----:B------:R-:W-:Y:S01]  /*3330*/  HMMA.16816.F32 R68, R4, R26, R72 ;  /* 0x0000001a0444723c */ /* 0x000fe20000001848 */
[----:B------:R-:W-:Y:S01]  /*3340*/  IMAD.SHL.U32 R7, R141, 0x2, RZ ;  /* 0x000000028d077824 */ /* 0x000fe200078e00ff */
[----:B------:R-:W-:Y:S01]  /*3350*/  SHF.R.U32.HI R4, RZ, 0x2, R141 ;  /* 0x00000002ff047819 */ /* 0x000fe2000001168d */
[----:B------:R1:W2:Y:S01]  /*3360*/  MUFU.TANH R36, R2 ;  /* 0x0000000200247308 */ /* 0x0002a20000002400 */
[----:B------:R-:W-:Y:S01]  /*3370*/  FMUL.FTZ R5, R28, UR6 ;  /* 0x000000061c057c20 */ /* 0x000fe20008410000 */
[----:B------:R-:W-:Y:S01]  /*3380*/  LOP3.LUT R6, R139, 0x1f0, RZ, 0xc0, !PT ;  /* 0x000001f08b067812 */ /* 0x000fe200078ec0ff */
[----:B------:R2:W-:Y:S01]  /*3390*/  STL [R1+0x10], R7 ;  /* 0x0000100701007387 */ /* 0x0005e20000100800 */
[----:B------:R-:W-:Y:S01]  /*33a0*/  LOP3.LUT R250, R7, 0x6, RZ, 0xc0, !PT ;  /* 0x0000000607fa7812 */ /* 0x000fe200078ec0ff */
[C---:B------:R-:W-:Y:S03]  /*33b0*/  HMMA.16816.F32 R48, R20.reuse, R18, R48 ;  /* 0x000000121430723c */ /* 0x040fe60000001830 */
[----:B------:R5:W2:Y:S05]  /*33c0*/  MUFU.TANH R28, R5 ;  /* 0x00000005001c7308 */ /* 0x000aaa0000002400 */
[----:B------:R-:W-:Y:S01]  /*33d0*/  HMMA.16816.F32 R44, R20, R16, R44 ;  /* 0x00000010142c723c */ /* 0x000fe2000000182c */
[----:B------:R-:W-:Y:S01]  /*33e0*/  FMUL.FTZ R17, R31, UR6 ;  /* 0x000000061f117c20 */ /* 0x000fe20008410000 */
[----:B-1----:R-:W-:-:S04]  /*33f0*/  FMUL.FTZ R2, R39, UR6 ;  /* 0x0000000627027c20 */ /* 0x002fc80008410000 */
[----:B------:R1:W1:Y:S02]  /*3400*/  MUFU.TANH R76, R2 ;  /* 0x00000002004c7308 */ /* 0x0002640000002400 */
[----:B------:R-:W-:Y:S01]  /*3410*/  HMMA.16816.F32 R56, R20, R10, R56 ;  /* 0x0000000a1438723c */ /* 0x000fe20000001838 */
[----:B-----5:R-:W-:-:S05]  /*3420*/  FMUL.FTZ R5, R29, UR6 ;  /* 0x000000061d057c20 */ /* 0x020fca0008410000 */
[----:B------:R-:W2:Y:S02]  /*3430*/  MUFU.TANH R19, R5 ;  /* 0x0000000500137308 */ /* 0x000ea40000002400 */
[----:B------:R-:W-:Y:S01]  /*3440*/  HMMA.16816.F32 R64, R20, R24, R40 ;  /* 0x000000181440723c */ /* 0x000fe20000001828 */
[----:B-1----:R-:W-:-:S07]  /*3450*/  FMUL.FTZ R2, R32, UR6 ;  /* 0x0000000620027c20 */ /* 0x002fce0008410000 */
[----:B------:R-:W-:Y:S01]  /*3460*/  HMMA.16816.F32 R52, R20, R26, R52 ;  /* 0x0000001a1434723c */ /* 0x000fe20000001834 */
[----:B------:R1:W1:Y:S02]  /*3470*/  MUFU.TANH R39, R2 ;  /* 0x0000000200277308 */ /* 0x0002640000002400 */
[----:B-1----:R-:W-:-:S06]  /*3480*/  FMUL.FTZ R2, R33, UR6 ;  /* 0x0000000621027c20 */ /* 0x002fcc0008410000 */
        /* <DEDUP_REMOVED lines=13> */
[----:B-1----:R-:W-:Y:S02]  /*3560*/  LOP3.LUT R2, R4, 0x7, RZ, 0xc0, !PT ;  /* 0x0000000704027812 */ /* 0x002fe400078ec0ff */
[----:B------:R-:W-:Y:S02]  /*3570*/  IADD3 R4, PT, PT, R60, R140, -R61 ;  /* 0x0000008c3c047210 */ /* 0x000fe40007ffe83d */
[----:B------:R-:W-:-:S04]  /*3580*/  IADD3 R2, PT, PT, R2, UR15, R6 ;  /* 0x0000000f02027c10 */ /* 0x000fc8000fffe006 */
[C---:B------:R-:W-:Y:S02]  /*3590*/  IADD3 R200, PT, PT, R2.reuse, R60, -R200 ;  /* 0x0000003c02c87210 */ /* 0x040fe40007ffe8c8 */
[----:B------:R-:W-:Y:S01]  /*35a0*/  IADD3 R2, PT, PT, R2, 0x1, R4 ;  /* 0x0000000102027810 */ /* 0x000fe20007ffe004 */
[----:B------:R-:W-:-:S03]  /*35b0*/  FMUL.FTZ R4, R30, UR6 ;  /* 0x000000061e047c20 */ /* 0x000fc60008410000 */
[C---:B------:R-:W-:Y:S01]  /*35c0*/  VIMNMX R203, PT, PT, R2.reuse, R60, PT ;  /* 0x0000003c02cb7248 */ /* 0x040fe20003fe0100 */
[----:B------:R1:W1:Y:S01]  /*35d0*/  MUFU.TANH R18, R4 ;  /* 0x0000000400127308 */ /* 0x0002620000002400 */
[C-C-:B------:R-:W-:Y:S02]  /*35e0*/  VIADDMNMX R204, R2.reuse, 0x8, R60.reuse, PT ;  /* 0x0000000802cc7846 */ /* 0x140fe4000380013c */
[C-C-:B------:R-:W-:Y:S02]  /*35f0*/  VIADDMNMX R201, R2.reuse, 0x40, R60.reuse, PT ;  /* 0x0000004002c97846 */ /* 0x140fe4000380013c */
[----:B------:R-:W-:Y:S01]  /*3600*/  VIADDMNMX R202, R2, 0x48, R60, PT ;  /* 0x0000004802ca7846 */ /* 0x000fe2000380013c */
[----:B------:R-:W-:-:S04]  /*3610*/  IMAD R2, R138, 0x40, R250 ;  /* 0x000000408a027824 */ /* 0x000fc800078e02fa */
[----:B-1----:R-:W-:Y:S01]  /*3620*/  VIADD R4, R2, 0x1 ;  /* 0x0000000102047836 */ /* 0x002fe20000000000 */
[----:B------:R-:W-:Y:S06]  /*3630*/  BAR.SYNC.DEFER_BLOCKING 0x0 ;  /* 0x0000000000007b1d */ /* 0x000fec0000010000 */
[----:B--234-:R-:W-:Y:S05]  /*3640*/  @!P0 BRA `(.L_x_2129) ;  /* 0x0000000000688947 */ /* 0x01cfea0003800000 */
[----:B------:R-:W-:-:S04]  /*3650*/  VIADD R6, R235, 0xfffffffe ;  /* 0xfffffffeeb067836 */ /* 0x000fc80000000000 */
[-C--:B------:R-:W-:Y:S02]  /*3660*/  IMAD R5, R136, R6.reuse, RZ ;  /* 0x0000000688057224 */ /* 0x080fe400078e02ff */
[----:B------:R-:W-:-:S04]  /*3670*/  IMAD.WIDE.U32 R6, R137, R6, RZ ;  /* 0x0000000689067225 */ /* 0x000fc800078e00ff */
[----:B------:R-:W-:Y:S01]  /*3680*/  IMAD.IADD R8, R7, 0x1, R5 ;  /* 0x0000000107087824 */ /* 0x000fe200078e0205 */
[C---:B------:R-:W-:Y:S02]  /*3690*/  IADD3 R5, P0, PT, R231.reuse, R6, RZ ;  /* 0x00000006e7057210 */ /* 0x040fe40007f1e0ff */
[----:B------:R-:W-:Y:S02]  /*36a0*/  LEA R12, P2, R6, R226, 0x1 ;  /* 0x000000e2060c7211 */ /* 0x000fe400078408ff */
[-C--:B------:R-:W-:Y:S01]  /*36b0*/  IADD3 R9, P1, PT, R231, R5.reuse, RZ ;  /* 0x00000005e7097210 */ /* 0x080fe20007f3e0ff */
[--C-:B------:R-:W-:Y:S01]  /*36c0*/  IMAD.X R7, R234, 0x1, R8.reuse, P0 ;  /* 0x00000001ea077824 */ /* 0x100fe200000e0608 */
[----:B------:R-:W-:Y:S02]  /*36d0*/  LEA R14, P0, R228, R5, 0x5 ;  /* 0x00000005e40e7211 */ /* 0x000fe400078028ff */
[----:B------:R-:W-:Y:S01]  /*36e0*/  LEA.HI.X R13, R6, R224, R8, 0x1, P2 ;  /* 0x000000e0060d7211 */ /* 0x000fe200010f0c08 */
[----:B------:R-:W-:Y:S01]  /*36f0*/  IMAD.X R15, R234, 0x1, R7, P1 ;  /* 0x00000001ea0f7824 */ /* 0x000fe200008e0607 */
[----:B------:R-:W-:-:S02]  /*3700*/  LEA R10, P2, R5, R226, 0x1 ;  /* 0x000000e2050a7211 */ /* 0x000fc400078408ff */
[----:B------:R-:W-:Y:S01]  /*3710*/  LEA.HI.X R16, R228, R7, R229, 0x5, P0 ;  /* 0x00000007e4107211 */ /* 0x000fe200000f2ce5 */
[----:B------:R-:W-:Y:S01]  /*3720*/  @!PT LDS RZ, [RZ] ;  /* 0x00000000fffff984 */ /* 0x000fe20000000800 */
[----:B------:R-:W-:Y:S01]  /*3730*/  @!PT LDS RZ, [RZ] ;  /* 0x00000000fffff984 */ /* 0x000fe20000000800 */
[----:B------:R-:W-:Y:S01]  /*3740*/  @!PT LDS RZ, [RZ] ;  /* 0x00000000fffff984 */ /* 0x000fe20000000800 */
[----:B------:R1:W-:Y:S01]  /*3750*/  LDGSTS.E.BYPASS.LTC128B.128 [R209+0x4000], desc[UR16][R12.64] ;  /* 0x040000000cd17fae */ /* 0x0003e2000b981a10 */
[-C--:B------:R-:W-:Y:S02]  /*3760*/  LEA R8, P1, R9, R226.reuse, 0x1 ;  /* 0x000000e209087211 */ /* 0x080fe400078208ff */
[C---:B------:R-:W-:Y:S02]  /*3770*/  LEA R6, P0, R14.reuse, R226, 0x1 ;  /* 0x000000e20e067211 */ /* 0x040fe400078008ff */
[-C--:B------:R-:W-:Y:S02]  /*3780*/  LEA.HI.X R11, R5, R224.reuse, R7, 0x1, P2 ;  /* 0x000000e0050b7211 */ /* 0x080fe400010f0c07 */
[-C--:B------:R-:W-:Y:S02]  /*3790*/  LEA.HI.X R9, R9, R224.reuse, R15, 0x1, P1 ;  /* 0x000000e009097211 */ /* 0x080fe400008f0c0f */
[----:B------:R-:W-:Y:S01]  /*37a0*/  LEA.HI.X R7, R14, R224, R16, 0x1, P0 ;  /* 0x000000e00e077211 */ /* 0x000fe200000f0c10 */
[----:B------:R1:W-:Y:S04]  /*37b0*/  LDGSTS.E.BYPASS.LTC128B.128 [R209+0x4800], desc[UR16][R10.64] ;  /* 0x048000000ad17fae */ /* 0x0003e8000b981a10 */
[----:B------:R1:W-:Y:S04]  /*37c0*/  LDGSTS.E.BYPASS.LTC128B.128 [R209+0x5000], desc[UR16][R8.64] ;  /* 0x0500000008d17fae */ /* 0x0003e8000b981a10 */
[----:B------:R1:W-:Y:S04]  /*37d0*/  LDGSTS.E.BYPASS.LTC128B.128 [R209+0x5800], desc[UR16][R6.64] ;  /* 0x0580000006d17fae */ /* 0x0003e8000b981a10 */
[----:B------:R-:W0:Y:S02]  /*37e0*/  LDGDEPBAR ;  /* 0x00000000000079af */ /* 0x000e240000000000 */
.L_x_2129:
[----:B------:R-:W-:Y:S01]  /*37f0*/  FMUL.FTZ R5, R56, UR6 ;  /* 0x0000000638057c20 */ /* 0x000fe20008410000 */
[C---:B-1----:R-:W-:Y:S01]  /*3800*/  VIADD R11, R200.reuse, 0x8 ;  /* 0x00000008c80b7836 */ /* 0x042fe20000000000 */
[----:B------:R-:W1:Y:S01]  /*3810*/  MUFU.TANH R12, R17 ;  /* 0x00000011000c7308 */ /* 0x000e620000002400 */
[CC--:B------:R-:W-:Y:S01]  /*3820*/  ISETP.GT.AND P0, PT, R200.reuse, R4.reuse, PT ;  /* 0x00000004c800720c */ /* 0x0c0fe20003f04270 */
[----:B------:R-:W-:Y:S01]  /*3830*/  VIADD R9, R200, 0x40 ;  /* 0x00000040c8097836 */ /* 0x000fe20000000000 */
[----:B------:R-:W-:Y:S01]  /*3840*/  ISETP.GE.AND P4, PT, R4, R203, PT ;  /* 0x000000cb0400720c */ /* 0x000fe20003f86270 */
[----:B------:R-:W-:Y:S01]  /*3850*/  VIADD R10, R200, 0x48 ;  /* 0x00000048c80a7836 */ /* 0x000fe20000000000 */
[----:B------:R-:W-:Y:S01]  /*3860*/  ISETP.GT.AND P3, PT, R11, R4, PT ;  /* 0x000000040b00720c */ /* 0x000fe20003f64270 */
[----:B------:R-:W-:Y:S01]  /*3870*/  FMUL.FTZ R7, R58, UR6 ;  /* 0x000000063a077c20 */ /* 0x000fe20008410000 */
[----:B------:R-:W-:Y:S01]  /*3880*/  FSEL R6, R109, -INF , !P0 ;  /* 0xff8000006d067808 */ /* 0x000fe20004000000 */
[----:B------:R2:W3:Y:S01]  /*3890*/  MUFU.TANH R17, R5 ;  /* 0x0000000500117308 */ /* 0x0004e20000002400 */
[C---:B------:R-:W-:Y:S01]  /*38a0*/  ISETP.GE.AND P2, PT, R4.reuse, R204, PT ;  /* 0x000000cc0400720c */ /* 0x040fe20003f46270 */
[----:B------:R-:W-:Y:S01]  /*38b0*/  FMUL.FTZ R8, R59, UR6 ;  /* 0x000000063b087c20 */ /* 0x000fe20008410000 */
[----:B------:R-:W-:Y:S01]  /*38c0*/  ISETP.GT.AND P5, PT, R9, R4, PT ;  /* 0x000000040900720c */ /* 0x000fe20003fa4270 */
[----:B------:R-:W4:Y:S01]  /*38d0*/  LDCU UR4, c[0x0][0x45c] ;  /* 0x00008b80ff0477ac */ /* 0x000f220008000800 */
[----:B------:R-:W-:-:S02]  /*38e0*/  ISETP.GE.AND P6, PT, R4, R201, PT ;  /* 0x000000c90400720c */ /* 0x000fc40003fc6270 */
[----:B------:R-:W-:Y:S01]  /*38f0*/  ISETP.GT.AND P1, PT, R10, R4, PT ;  /* 0x000000040a00720c */ /* 0x000fe20003f24270 */
[----:B------:R-:W-:Y:S01]  /*3900*/  MUFU.TANH R24, R7 ;  /* 0x0000000700187308 */ /* 0x000fe20000002400 */
[----:B------:R-:W-:Y:S01]  /*3910*/  ISETP.GE.AND P0, PT, R4, R202, PT ;  /* 0x000000ca0400720c */ /* 0x000fe20003f06270 */
[----:B------:R-:W-:Y:S01]  /*3920*/  VIADD R4, R2, 0x8 ;  /* 0x0000000802047836 */ /* 0x000fe20000000000 */
[----:B------:R-:W-:Y:S02]  /*3930*/  FSEL R38, R6, -INF , !P4 ;  /* 0xff80000006267808 */ /* 0x000fe40006000000 */
[----:B------:R-:W-:Y:S02]  /*3940*/  FSEL R6, R88, -INF , !P5 ;  /* 0xff80000058067808 */ /* 0x000fe40006800000 */
[----:B------:R-:W-:Y:S01]  /*3950*/  ISETP.GT.AND P4, PT, R200, R4, PT ;  /* 0x00000004c800720c */ /* 0x000fe20003f84270 */
[----:B------:R5:W-:Y:S01]  /*3960*/  MUFU.TANH R25, R8 ;  /* 0x0000000800197308 */ /* 0x000be20000002400 */
[----:B--2---:R-:W-:Y:S01]  /*3970*/  FMUL.FTZ R5, R57, UR6 ;  /* 0x0000000639057c20 */ /* 0x004fe20008410000 */
[----:B------:R-:W-:-:S02]  /*3980*/  ISETP.GE.AND P5, PT, R4, R204, PT ;  /* 0x000000cc0400720c */ /* 0x000fc40003fa6270 */
[----:B------:R-:W-:Y:S02]  /*3990*/  FSEL R60, R6, -INF , !P6 ;  /* 0xff800000063c7808 */ /* 0x000fe40007000000 */
[----:B------:R-:W-:Y:S02]  /*39a0*/  FSEL R6, R77, -INF , !P4 ;  /* 0xff8000004d067808 */ /* 0x000fe40006000000 */
[----:B------:R2:W-:Y:S01]  /*39b0*/  MUFU.TANH R26, R5 ;  /* 0x00000005001a7308 */ /* 0x0005e20000002400 */
[C---:B------:R-:W-:Y:S02]  /*39c0*/  ISETP.GE.AND P6, PT, R4.reuse, R201, PT ;  /* 0x000000c90400720c */ /* 0x040fe40003fc6270 */
[----:B------:R-:W-:Y:S01]  /*39d0*/  ISETP.GE.AND P4, PT, R4, R202, PT ;  /* 0x000000ca0400720c */ /* 0x000fe20003f86270 */
[----:B-----5:R-:W-:-:S04]  /*39e0*/  FMUL.FTZ R8, R87, UR6 ;  /* 0x0000000657087c20 */ /* 0x020fc80008410000 */
[----:B------:R-:W-:Y:S01]  /*39f0*/  MUFU.TANH R22, R8 ;  /* 0x0000000800167308 */ /* 0x000fe20000002400 */
[----:B--2---:R-:W-:Y:S02]  /*3a00*/  FSEL R5, R108, -INF , !P3 ;  /* 0xff8000006c057808 */ /* 0x004fe40005800000 */
[----:B------:R-:W-:Y:S02]  /*3a10*/  ISETP.GE.AND P3, PT, R4, R203, PT ;  /* 0x000000cb0400720c */ /* 0x000fe40003f66270 */
[----:B------:R-:W-:Y:S02]  /*3a20*/  FSEL R95, R5, -INF , !P2 ;  /* 0xff800000055f7808 */ /* 0x000fe40005000000 */
[----:B------:R-:W-:Y:S02]  /*3a30*/  FSEL R5, R79, -INF , !P1 ;  /* 0xff8000004f057808 */ /* 0x000fe40004800000 */
[----:B------:R-:W-:Y:S02]  /*3a40*/  ISETP.GT.AND P2, PT, R11, R4, PT ;  /* 0x000000040b00720c */ /* 0x000fe40003f44270 */
[----:B------:R-:W-:-:S02]  /*3a50*/  FSEL R61, R5, -INF , !P0 ;  /* 0xff800000053d7808 */ /* 0x000fc40004000000 */
[----:B------:R-:W-:Y:S02]  /*3a60*/  FSEL R5, R36, -INF , !P2 ;  /* 0xff80000024057808 */ /* 0x000fe40005000000 */
[-C--:B------:R-:W-:Y:S02]  /*3a70*/  ISETP.GT.AND P1, PT, R9, R4.reuse, PT ;  /* 0x000000040900720c */ /* 0x080fe40003f24270 */
[----:B------:R-:W-:Y:S02]  /*3a80*/  FSEL R93, R5, -INF , !P5 ;  /* 0xff800000055d7808 */ /* 0x000fe40006800000 */
[----:B------:R-:W-:Y:S01]  /*3a90*/  FSEL R36, R6, -INF , !P3 ;  /* 0xff80000006247808 */ /* 0x000fe20005800000 */
[----:B------:R-:W-:Y:S01]  /*3aa0*/  FMUL.FTZ R6, R84, UR6 ;  /* 0x0000000654067c20 */ /* 0x000fe20008410000 */
[----:B------:R-:W-:Y:S02]  /*3ab0*/  FSEL R5, R39, -INF , !P1 ;  /* 0xff80000027057808 */ /* 0x000fe40004800000 */
[----:B------:R-:W-:Y:S01]  /*3ac0*/  ISETP.GT.AND P0, PT, R10, R4, PT ;  /* 0x000000040a00720c */ /* 0x000fe20003f04270 */
[----:B------:R-:W-:Y:S01]  /*3ad0*/  VIADD R4, R2, 0x9 ;  /* 0x0000000902047836 */ /* 0x000fe20000000000 */
[----:B------:R-:W-:Y:S01]  /*3ae0*/  FSEL R56, R5, -INF , !P6 ;  /* 0xff80000005387808 */ /* 0x000fe20007000000 */
[----:B------:R2:W5:Y:S01]  /*3af0*/  MUFU.TANH R16, R6 ;  /* 0x0000000600107308 */ /* 0x0005620000002400 */
[----:B------:R-:W-:-:S02]  /*3b00*/  FMUL.FTZ R5, R85, UR6 ;  /* 0x0000000655057c20 */ /* 0x000fc40008410000 */
[-C--:B------:R-:W-:Y:S02]  /*3b10*/  ISETP.GT.AND P3, PT, R200, R4.reuse, PT ;  /* 0x00000004c800720c */ /* 0x080fe40003f64270 */
[----:B------:R-:W-:Y:S02]  /*3b20*/  ISETP.GT.AND P5, PT, R11, R4, PT ;  /* 0x000000040b00720c */ /* 0x000fe40003fa4270 */
[C---:B------:R-:W-:Y:S01]  /*3b30*/  ISETP.GE.AND P2, PT, R4.reuse, R203, PT ;  /* 0x000000cb0400720c */ /* 0x040fe20003f46270 */
[----:B------:R1:W-:Y:S01]  /*3b40*/  MUFU.TANH R23, R5 ;  /* 0x0000000500177308 */ /* 0x0003e20000002400 */
[C---:B------:R-:W-:Y:S02]  /*3b50*/  ISETP.GE.AND P1, PT, R4.reuse, R204, PT ;  /* 0x000000cc0400720c */ /* 0x040fe40003f26270 */
[----:B------:R-:W-:Y:S02]  /*3b60*/  ISETP.GE.AND P6, PT, R4, R201, PT ;  /* 0x000000c90400720c */ /* 0x000fe40003fc6270 */
[----:B------:R-:W-:-:S02]  /*3b70*/  FSEL R7, R76, -INF , !P5 ;  /* 0xff8000004c077808 */ /* 0x000fc40006800000 */
[----:B--2---:R-:W-:Y:S02]  /*3b80*/  FSEL R6, R33, -INF , !P0 ;  /* 0xff80000021067808 */ /* 0x004fe40004000000 */
[-C--:B------:R-:W-:Y:S02]  /*3b90*/  ISETP.GT.AND P0, PT, R9, R4.reuse, PT ;  /* 0x000000040900720c */ /* 0x080fe40003f04270 */
[----:B------:R-:W-:Y:S02]  /*3ba0*/  FSEL R58, R6, -INF , !P4 ;  /* 0xff800000063a7808 */ /* 0x000fe40006000000 */
[----:B------:R-:W-:Y:S01]  /*3bb0*/  ISETP.GT.AND P4, PT, R10, R4, PT ;  /* 0x000000040a00720c */ /* 0x000fe20003f84270 */
[----:B-1----:R-:W-:Y:S01]  /*3bc0*/  FMUL.FTZ R5, R86, UR6 ;  /* 0x0000000656057c20 */ /* 0x002fe20008410000 */
[----:B------:R-:W-:Y:S02]  /*3bd0*/  FSEL R6, R78, -INF , !P3 ;  /* 0xff8000004e067808 */ /* 0x000fe40005800000 */
[----:B------:R-:W-:Y:S01]  /*3be0*/  ISETP.GE.AND P3, PT, R4, R202, PT ;  /* 0x000000ca0400720c */ /* 0x000fe20003f66270 */
[----:B------:R1:W2:Y:S01]  /*3bf0*/  MUFU.TANH R14, R5 ;  /* 0x00000005000e7308 */ /* 0x0002a20000002400 */
[----:B------:R-:W-:Y:S01]  /*3c00*/  VIADD R4, R2, 0x10 ;  /* 0x0000001002047836 */ /* 0x000fe20000000000 */
[----:B------:R-:W-:-:S02]  /*3c10*/  FSEL R33, R6, -INF , !P2 ;  /* 0xff80000006217808 */ /* 0x000fc40005000000 */
[----:B------:R-:W-:Y:S02]  /*3c20*/  FSEL R6, R63, -INF , !P0 ;  /* 0xff8000003f067808 */ /* 0x000fe40004000000 */
[----:B------:R-:W-:Y:S02]  /*3c30*/  FSEL R92, R7, -INF , !P1 ;  /* 0xff800000075c7808 */ /* 0x000fe40004800000 */
[-C--:B------:R-:W-:Y:S02]  /*3c40*/  ISETP.GT.AND P2, PT, R200, R4.reuse, PT ;  /* 0x00000004c800720c */ /* 0x080fe40003f44270 */
[----:B------:R-:W-:Y:S02]  /*3c50*/  ISETP.GT.AND P1, PT, R11, R4, PT ;  /* 0x000000040b00720c */ /* 0x000fe40003f24270 */
[----:B------:R-:W-:Y:S02]  /*3c60*/  FSEL R43, R6, -INF , !P6 ;  /* 0xff800000062b7808 */ /* 0x000fe40007000000 */
[----:B------:R-:W-:-:S02]  /*3c70*/  ISETP.GE.AND P5, PT, R4, R203, PT ;  /* 0x000000cb0400720c */ /* 0x000fc40003fa6270 */
[----:B------:R-:W-:Y:S02]  /*3c80*/  ISETP.GE.AND P0, PT, R4, R204, PT ;  /* 0x000000cc0400720c */ /* 0x000fe40003f06270 */
[----:B-1----:R-:W-:Y:S02]  /*3c90*/  FSEL R5, R37, -INF , !P4 ;  /* 0xff80000025057808 */ /* 0x002fe40006000000 */
[----:B------:R-:W-:Y:S02]  /*3ca0*/  FSEL R6, R35, -INF , !P2 ;  /* 0xff80000023067808 */ /* 0x000fe40005000000 */
[----:B------:R-:W-:Y:S01]  /*3cb0*/  FSEL R57, R5, -INF , !P3 ;  /* 0xff80000005397808 */ /* 0x000fe20005800000 */
[----:B------:R-:W-:Y:S01]  /*3cc0*/  FMUL.FTZ R5, R44, UR6 ;  /* 0x000000062c057c20 */ /* 0x000fe20008410000 */
[-C--:B------:R-:W-:Y:S02]  /*3cd0*/  ISETP.GT.AND P4, PT, R9, R4.reuse, PT ;  /* 0x000000040900720c */ /* 0x080fe40003f84270 */
[----:B------:R-:W-:Y:S01]  /*3ce0*/  ISETP.GE.AND P6, PT, R4, R201, PT ;  /* 0x000000c90400720c */ /* 0x000fe20003fc6270 */
[----:B------:R1:W-:Y:S01]  /*3cf0*/  MUFU.TANH R20, R5 ;  /* 0x0000000500147308 */ /* 0x0003e20000002400 */
[----:B------:R-:W-:-:S02]  /*3d00*/  ISETP.GT.AND P3, PT, R10, R4, PT ;  /* 0x000000040a00720c */ /* 0x000fc40003f64270 */
[----:B------:R-:W-:Y:S01]  /*3d10*/  ISETP.GE.AND P2, PT, R4, R202, PT ;  /* 0x000000ca0400720c */ /* 0x000fe20003f46270 */
[----:B------:R-:W-:Y:S01]  /*3d20*/  VIADD R4, R2, 0x11 ;  /* 0x0000001102047836 */ /* 0x000fe20000000000 */
[----:B------:R-:W-:Y:S01]  /*3d30*/  FSEL R40, R6, -INF , !P5 ;  /* 0xff80000006287808 */ /* 0x000fe20006800000 */
[----:B------:R-:W-:-:S03]  /*3d40*/  FMUL.FTZ R6, R45, UR6 ;  /* 0x000000062d067c20 */ /* 0x000fc60008410000 */
[----:B------:R-:W-:Y:S01]  /*3d50*/  ISETP.GT.AND P5, PT, R200, R4, PT ;  /* 0x00000004c800720c */ /* 0x000fe20003fa4270 */
[----:B------:R3:W-:Y:S03]  /*3d60*/  MUFU.TANH R21, R6 ;  /* 0x0000000600157308 */ /* 0x0007e60000002400 */
[----:B------:R-:W-:Y:S02]  /*3d70*/  FSEL R7, R62, -INF , !P5 ;  /* 0xff8000003e077808 */ /* 0x000fe40006800000 */
[----:B------:R-:W-:Y:S02]  /*3d80*/  ISETP.GE.AND P5, PT, R4, R202, PT ;  /* 0x000000ca0400720c */ /* 0x000fe40003fa6270 */
[----:B-1----:R-:W-:Y:S02]  /*3d90*/  FSEL R5, R32, -INF , !P1 ;  /* 0xff80000020057808 */ /* 0x002fe40004800000 */
[----:B------:R-:W-:-:S02]  /*3da0*/  ISETP.GE.AND P1, PT, R4, R203, PT ;  /* 0x000000cb0400720c */ /* 0x000fc40003f26270 */
[----:B------:R-:W-:Y:S02]  /*3db0*/  FSEL R148, R5, -INF , !P0 ;  /* 0xff80000005947808 */ /* 0x000fe40004000000 */
[----:B------:R-:W-:Y:S02]  /*3dc0*/  FSEL R5, R28, -INF , !P4 ;  /* 0xff8000001c057808 */ /* 0x000fe40006000000 */
[----:B------:R-:W-:Y:S02]  /*3dd0*/  ISETP.GT.AND P0, PT, R11, R4, PT ;  /* 0x000000040b00720c */ /* 0x000fe40003f04270 */
[----:B------:R-:W-:Y:S01]  /*3de0*/  FSEL R91, R5, -INF , !P6 ;  /* 0xff800000055b7808 */ /* 0x000fe20007000000 */
[----:B------:R-:W-:Y:S01]  /*3df0*/  FMUL.FTZ R5, R46, UR6 ;  /* 0x000000062e057c20 */ /* 0x000fe20008410000 */
[----:B---3--:R-:W-:Y:S02]  /*3e00*/  FSEL R6, R18, -INF , !P3 ;  /* 0xff80000012067808 */ /* 0x008fe40005800000 */
[----:B------:R-:W-:Y:S01]  /*3e10*/  ISETP.GE.AND P4, PT, R4, R204, PT ;  /* 0x000000cc0400720c */ /* 0x000fe20003f86270 */
[----:B------:R1:W3:Y:S01]  /*3e20*/  MUFU.TANH R13, R5 ;  /* 0x00000005000d7308 */ /* 0x0002e20000002400 */
[----:B------:R-:W-:Y:S01]  /*3e30*/  FSEL R94, R6, -INF , !P2 ;  /* 0xff800000065e7808 */ /* 0x000fe20005000000 */
[----:B------:R-:W-:Y:S01]  /*3e40*/  FMUL.FTZ R6, R47, UR6 ;  /* 0x000000062f067c20 */ /* 0x000fe20008410000 */
[----:B------:R-:W-:-:S02]  /*3e50*/  ISETP.GT.AND P2, PT, R10, R4, PT ;  /* 0x000000040a00720c */ /* 0x000fc40003f44270 */
[----:B------:R-:W-:Y:S02]  /*3e60*/  ISETP.GT.AND P6, PT, R9, R4, PT ;  /* 0x000000040900720c */ /* 0x000fe40003fc4270 */
[----:B------:R-:W-:Y:S01]  /*3e70*/  FSEL R39, R7, -INF , !P1 ;  /* 0xff80000007277808 */ /* 0x000fe20004800000 */
[----:B------:R4:W-:Y:S01]  /*3e80*/  MUFU.TANH R18, R6 ;  /* 0x0000000600127308 */ /* 0x0009e20000002400 */
[----:B------:R-:W-:Y:S01]  /*3e90*/  ISETP.GE.AND P3, PT, R4, R201, PT ;  /* 0x000000c90400720c */ /* 0x000fe20003f66270 */
[----:B------:R-:W-:Y:S01]  /*3ea0*/  VIADD R4, R2, 0x18 ;  /* 0x0000001802047836 */ /* 0x000fe20000000000 */
[----:B------:R-:W-:-:S04]  /*3eb0*/  FSEL R7, R12, -INF , !P2 ;  /* 0xff8000000c077808 */ /* 0x000fc80005000000 */
[----:B------:R-:W-:Y:S01]  /*3ec0*/  FSEL R89, R7, -INF , !P5 ;  /* 0xff80000007597808 */ /* 0x000fe20006800000 */
[----:B------:R-:W-:Y:S01]  /*3ed0*/  FMUL.FTZ R7, R106, UR6 ;  /* 0x000000066a077c20 */ /* 0x000fe20008410000 */
[----:B-1----:R-:W-:Y:S02]  /*3ee0*/  FSEL R5, R34, -INF , !P0 ;  /* 0xff80000022057808 */ /* 0x002fe40004000000 */
[----:B------:R-:W-:Y:S01]  /*3ef0*/  ISETP.GT.AND P0, PT, R200, R4, PT ;  /* 0x00000004c800720c */ /* 0x000fe20003f04270 */
[----:B------:R5:W-:Y:S01]  /*3f00*/  MUFU.TANH R12, R7 ;  /* 0x00000007000c7308 */ /* 0x000be20000002400 */
[----:B------:R-:W-:Y:S02]  /*3f10*/  FSEL R147, R5, -INF , !P4 ;  /* 0xff80000005937808 */ /* 0x000fe40006000000 */
[----:B------:R-:W-:Y:S01]  /*3f20*/  FSEL R5, R19, -INF , !P6 ;  /* 0xff80000013057808 */ /* 0x000fe20007000000 */
[----:B------:R-:W-:Y:S02]  /*3f30*/  VIADD R19, R2, 0x30 ;  /* 0x0000003002137836 */ /* 0x000fe40000000000 */
[----:B----4-:R-:W-:Y:S01]  /*3f40*/  FMUL.FTZ R6, R104, UR6 ;  /* 0x0000000668067c20 */ /* 0x010fe20008410000 */
[----:B------:R-:W-:-:S02]  /*3f50*/  ISETP.GE.AND P1, PT, R4, R203, PT ;  /* 0x000000cb0400720c */ /* 0x000fc40003f26270 */
[----:B------:R-:W-:Y:S01]  /*3f60*/  FSEL R59, R5, -INF , !P3 ;  /* 0xff800000053b7808 */ /* 0x000fe20005800000 */
[----:B------:R1:W4:Y:S01]  /*3f70*/  MUFU.TANH R15, R6 ;  /* 0x00000006000f7308 */ /* 0x0003220000002400 */
[-C--:B------:R-:W-:Y:S01]  /*3f80*/  ISETP.GT.AND P3, PT, R9, R4.reuse, PT ;  /* 0x000000040900720c */ /* 0x080fe20003f64270 */
[----:B------:R-:W-:Y:S01]  /*3f90*/  VIADD R5, R2, 0x19 ;  /* 0x0000001902057836 */ /* 0x000fe20000000000 */
[----:B------:R-:W-:Y:S02]  /*3fa0*/  ISETP.GE.AND P2, PT, R4, R201, PT ;  /* 0x000000c90400720c */ /* 0x000fe40003f46270 */
[----:B------:R-:W-:Y:S02]  /*3fb0*/  FSEL R8, R17, -INF , !P0 ;  /* 0xff80000011087808 */ /* 0x000fe40004000000 */
[----:B------:R-:W-:Y:S02]  /*3fc0*/  ISETP.GT.AND P4, PT, R11, R4, PT ;  /* 0x000000040b00720c */ /* 0x000fe40003f84270 */
[----:B-----5:R-:W-:-:S02]  /*3fd0*/  FSEL R7, R16, -INF , !P3 ;  /* 0xff80000010077808 */ /* 0x020fc40005800000 */
[----:B------:R-:W-:Y:S02]  /*3fe0*/  ISETP.GT.AND P5, PT, R10, R4, PT ;  /* 0x000000040a00720c */ /* 0x000fe40003fa4270 */
[----:B------:R-:W-:Y:S02]  /*3ff0*/  FSEL R37, R8, -INF , !P1 ;  /* 0xff80000008257808 */ /* 0x000fe40004800000 */
[----:B------:R-:W-:Y:S01]  /*4000*/  FSEL R42, R7, -INF , !P2 ;  /* 0xff800000072a7808 */ /* 0x000fe20005000000 */
[----:B-1----:R-:W-:Y:S01]  /*4010*/  FMUL.FTZ R6, R105, UR6 ;  /* 0x0000000669067c20 */ /* 0x002fe20008410000 */
[C---:B------:R-:W-:Y:S02]  /*4020*/  ISETP.GE.AND P6, PT, R4.reuse, R204, PT ;  /* 0x000000cc0400720c */ /* 0x040fe40003fc6270 */
[----:B------:R-:W-:Y:S01]  /*4030*/  ISETP.GE.AND P0, PT, R4, R202, PT ;  /* 0x000000ca0400720c */ /* 0x000fe20003f06270 */
[----:B------:R1:W5:Y:S01]  /*4040*/  MUFU.TANH R17, R6 ;  /* 0x0000000600117308 */ /* 0x0003620000002400 */
[----:B------:R-:W-:Y:S01]  /*4050*/  ISETP.GT.AND P1, PT, R200, R5, PT ;  /* 0x00000005c800720c */ /* 0x000fe20003f24270 */
[----:B------:R-:W-:Y:S01]  /*4060*/  VIADD R4, R2, 0x20 ;  /* 0x0000002002047836 */ /* 0x000fe20000000000 */
[----:B------:R-:W-:-:S02]  /*4070*/  FSEL R8, R24, -INF , !P4 ;  /* 0xff80000018087808 */ /* 0x000fc40006000000 */
[----:B--2---:R-:W-:Y:S02]  /*4080*/  FSEL R7, R14, -INF , !P5 ;  /* 0xff8000000e077808 */ /* 0x004fe40006800000 */
[----:B------:R-:W-:Y:S02]  /*4090*/  FSEL R134, R8, -INF , !P6 ;  /* 0xff80000008867808 */ /* 0x000fe40007000000 */
[----:B------:R-:W-:Y:S02]  /*40a0*/  FSEL R88, R7, -INF , !P0 ;  /* 0xff80000007587808 */ /* 0x000fe40004000000 */
[----:B------:R-:W-:Y:S02]  /*40b0*/  ISETP.GE.AND P4, PT, R5, R203, PT ;  /* 0x000000cb0500720c */ /* 0x000fe40003f86270 */
[-C--:B------:R-:W-:Y:S02]  /*40c0*/  ISETP.GT.AND P3, PT, R11, R5.reuse, PT ;  /* 0x000000050b00720c */ /* 0x080fe40003f64270 */
[----:B------:R-:W-:Y:S01]  /*40d0*/  ISETP.GE.AND P6, PT, R5, R204, PT ;  /* 0x000000cc0500720c */ /* 0x000fe20003fc6270 */
[----:B-1----:R-:W-:Y:S01]  /*40e0*/  FMUL.FTZ R6, R107, UR6 ;  /* 0x000000066b067c20 */ /* 0x002fe20008410000 */
[----:B------:R-:W-:-:S02]  /*40f0*/  ISETP.GT.AND P2, PT, R9, R5, PT ;  /* 0x000000050900720c */ /* 0x000fc40003f44270 */
[C---:B------:R-:W-:Y:S01]  /*4100*/  ISETP.GE.AND P5, PT, R5.reuse, R201, PT ;  /* 0x000000c90500720c */ /* 0x040fe20003fa6270 */
[----:B------:R1:W2:Y:S01]  /*4110*/  MUFU.TANH R16, R6 ;  /* 0x0000000600107308 */ /* 0x0002a20000002400 */
[----:B------:R-:W-:Y:S02]  /*4120*/  ISETP.GE.AND P0, PT, R5, R202, PT ;  /* 0x000000ca0500720c */ /* 0x000fe40003f06270 */
[----:B------:R-:W-:Y:S01]  /*4130*/  FSEL R7, R23, -INF , !P2 ;  /* 0xff80000017077808 */ /* 0x000fe20005000000 */
[----:B------:R-:W-:Y:S01]  /*4140*/  FMUL.FTZ R23, R71, UR6 ;  /* 0x0000000647177c20 */ /* 0x000fe20008410000 */
[----:B------:R-:W-:Y:S02]  /*4150*/  ISETP.GT.AND P2, PT, R11, R4, PT ;  /* 0x000000040b00720c */ /* 0x000fe40003f44270 */
[----:B------:R-:W-:Y:S01]  /*4160*/  FSEL R127, R25, -INF , !P3 ;  /* 0xff800000197f7808 */ /* 0x000fe20005800000 */
[----:B------:R-:W-:Y:S01]  /*4170*/  VIADD R25, R2, 0x38 ;  /* 0x0000003802197836 */ /* 0x000fe20000000000 */
[----:B------:R-:W-:Y:S01]  /*4180*/  FSEL R41, R7, -INF , !P5 ;  /* 0xff80000007297808 */ /* 0x000fe20006800000 */
[----:B------:R-:W-:Y:S01]  /*4190*/  MUFU.TANH R23, R23 ;  /* 0x0000001700177308 */ /* 0x000fe20000002400 */
[----:B---3--:R-:W-:-:S02]  /*41a0*/  FSEL R32, R13, -INF , !P2 ;  /* 0xff8000000d207808 */ /* 0x008fc40005000000 */
[C---:B------:R-:W-:Y:S02]  /*41b0*/  ISETP.GE.AND P3, PT, R4.reuse, R203, PT ;  /* 0x000000cb0400720c */ /* 0x040fe40003f66270 */
[----:B------:R-:W-:Y:S02]  /*41c0*/  ISETP.GE.AND P5, PT, R4, R204, PT ;  /* 0x000000cc0400720c */ /* 0x000fe40003fa6270 */
[----:B-1----:R-:W-:Y:S01]  /*41d0*/  FSEL R6, R26, -INF , !P1 ;  /* 0xff8000001a067808 */ /* 0x002fe20004800000 */
[----:B------:R-:W-:Y:S01]  /*41e0*/  VIADD R26, R2, 0x31 ;  /* 0x00000031021a7836 */ /* 0x000fe20000000000 */
[----:B------:R-:W-:Y:S01]  /*41f0*/  ISETP.GT.AND P1, PT, R10, R5, PT ;  /* 0x000000050a00720c */ /* 0x000fe20003f24270 */
[----:B------:R-:W-:Y:S01]  /*4200*/  FMUL.FTZ R5, R48, UR6 ;  /* 0x0000000630057c20 */ /* 0x000fe20008410000 */
[----:B------:R-:W-:Y:S02]  /*4210*/  FSEL R105, R6, -INF , !P4 ;  /* 0xff80000006697808 */ /* 0x000fe40006000000 */
[----:B------:R-:W-:Y:S01]  /*4220*/  FSEL R6, R22, -INF , !P1 ;  /* 0xff80000016067808 */ /* 0x000fe20004800000 */
[----:B------:R1:W-:Y:S01]  /*4230*/  MUFU.TANH R14, R5 ;  /* 0x00000005000e7308 */ /* 0x0003e20000002400 */
[----:B------:R-:W-:-:S02]  /*4240*/  ISETP.GT.AND P4, PT, R200, R4, PT ;  /* 0x00000004c800720c */ /* 0x000fc40003f84270 */
[----:B------:R-:W-:Y:S01]  /*4250*/  FSEL R106, R6, -INF , !P0 ;  /* 0xff800000066a7808 */ /* 0x000fe20004000000 */
[----:B------:R-:W-:Y:S01]  /*4260*/  FMUL.FTZ R6, R50, UR6 ;  /* 0x0000000632067c20 */ /* 0x000fe20008410000 */
[----:B------:R-:W-:Y:S02]  /*4270*/  ISETP.GT.AND P1, PT, R9, R4, PT ;  /* 0x000000040900720c */ /* 0x000fe40003f24270 */
[C---:B------:R-:W-:Y:S01]  /*4280*/  ISETP.GE.AND P0, PT, R4.reuse, R201, PT ;  /* 0x000000c90400720c */ /* 0x040fe20003f06270 */
[----:B------:R4:W3:Y:S01]  /*4290*/  MUFU.TANH R13, R6 ;  /* 0x00000006000d7308 */ /* 0x0008e20000002400 */
[----:B------:R-:W-:Y:S02]  /*42a0*/  ISETP.GE.AND P2, PT, R4, R202, PT ;  /* 0x000000ca0400720c */ /* 0x000fe40003f46270 */
[----:B------:R-:W-:Y:S02]  /*42b0*/  FSEL R127, R127, -INF , !P6 ;  /* 0xff8000007f7f7808 */ /* 0x000fe40007000000 */
[----:B------:R-:W-:Y:S01]  /*42c0*/  ISETP.GT.AND P6, PT, R11, R19, PT ;  /* 0x000000130b00720c */ /* 0x000fe20003fc4270 */
[----:B-1----:R-:W-:-:S04]  /*42d0*/  FMUL.FTZ R5, R49, UR6 ;  /* 0x0000000631057c20 */ /* 0x002fc80008410000 */
[----:B------:R1:W-:Y:S01]  /*42e0*/  MUFU.TANH R29, R5 ;  /* 0x00000005001d7308 */ /* 0x0003e20000002400 */
[----:B----4-:R-:W-:Y:S01]  /*42f0*/  FSEL R6, R15, -INF , !P1 ;  /* 0xff8000000f067808 */ /* 0x010fe20004800000 */
[----:B------:R-:W-:-:S03]  /*4300*/  VIADD R15, R2, 0x29 ;  /* 0x00000029020f7836 */ /* 0x000fc60000000000 */
[----:B------:R-:W-:Y:S02]  /*4310*/  FSEL R133, R6, -INF , !P0 ;  /* 0xff80000006857808 */ /* 0x000fe40004000000 */
[----:B-1----:R-:W-:Y:S02]  /*4320*/  FSEL R5, R20, -INF , !P4 ;  /* 0xff80000014057808 */ /* 0x002fe40006000000 */
[----:B------:R-:W-:Y:S01]  /*4330*/  ISETP.GT.AND P4, PT, R10, R4, PT ;  /* 0x000000040a00720c */ /* 0x000fe20003f84270 */
[----:B------:R-:W-:Y:S01]  /*4340*/  VIADD R4, R2, 0x21 ;  /* 0x0000002102047836 */ /* 0x000fe20000000000 */
[----:B------:R-:W-:Y:S01]  /*4350*/  FSEL R75, R5, -INF , !P3 ;  /* 0xff800000054b7808 */ /* 0x000fe20005800000 */
[----:B------:R-:W-:Y:S01]  /*4360*/  FMUL.FTZ R5, R80, UR6 ;  /* 0x0000000650057c20 */ /* 0x000fe20008410000 */
[----:B------:R-:W-:Y:S02]  /*4370*/  FSEL R6, R12, -INF , !P4 ;  /* 0xff8000000c067808 */ /* 0x000fe40006000000 */
[----:B------:R-:W-:Y:S01]  /*4380*/  ISETP.GT.AND P3, PT, R200, R4, PT ;  /* 0x00000004c800720c */ /* 0x000fe20003f64270 */
[----:B------:R1:W4:Y:S01]  /*4390*/  MUFU.TANH R12, R5 ;  /* 0x00000005000c7308 */ /* 0x0003220000002400 */
[----:B------:R-:W-:-:S02]  /*43a0*/  ISETP.GE.AND P1, PT, R4, R203, PT ;  /* 0x000000cb0400720c */ /* 0x000fc40003f26270 */
[----:B------:R-:W-:Y:S02]  /*43b0*/  ISETP.GT.AND P0, PT, R11, R4, PT ;  /* 0x000000040b00720c */ /* 0x000fe40003f04270 */
[----:B------:R-:W-:Y:S01]  /*43c0*/  FSEL R135, R6, -INF , !P2 ;  /* 0xff80000006877808 */ /* 0x000fe20005000000 */
[----:B------:R-:W-:Y:S01]  /*43d0*/  FMUL.FTZ R6, R81, UR6 ;  /* 0x0000000651067c20 */ /* 0x000fe20008410000 */
[----:B------:R-:W-:Y:S01]  /*43e0*/  FSEL R31, R18, -INF , !P0 ;  /* 0xff800000121f7808 */ /* 0x000fe20004000000 */
[----:B------:R-:W-:Y:S01]  /*43f0*/  FMUL.FTZ R18, R70, UR6 ;  /* 0x0000000646127c20 */ /* 0x000fe20008410000 */
[C---:B------:R-:W-:Y:S01]  /*4400*/  ISETP.GE.AND P4, PT, R4.reuse, R204, PT ;  /* 0x000000cc0400720c */ /* 0x040fe20003f86270 */
[----:B------:R3:W-:Y:S01]  /*4410*/  MUFU.TANH R28, R6 ;  /* 0x00000006001c7308 */ /* 0x0007e20000002400 */
[C---:B------:R-:W-:Y:S02]  /*4420*/  ISETP.GE.AND P2, PT, R4.reuse, R201, PT ;  /* 0x000000c90400720c */ /* 0x040fe40003f46270 */
[----:B------:R-:W-:-:S02]  /*4430*/  ISETP.GE.AND P0, PT, R4, R202, PT ;  /* 0x000000ca0400720c */ /* 0x000fc40003f06270 */
[----:B-1----:R-:W-:-:S03]  /*4440*/  FSEL R5, R21, -INF , !P3 ;  /* 0xff80000015057808 */ /* 0x002fc60005800000 */
[----:B------:R-:W-:Y:S01]  /*4450*/  MUFU.TANH R18, R18 ;  /* 0x0000001200127308 */ /* 0x000fe20000002400 */
[-C--:B------:R-:W-:Y:S02]  /*4460*/  ISETP.GT.AND P3, PT, R9, R4.reuse, PT ;  /* 0x000000040900720c */ /* 0x080fe40003f64270 */
[----:B------:R-:W-:Y:S01]  /*4470*/  FSEL R104, R5, -INF , !P1 ;  /* 0xff80000005687808 */ /* 0x000fe20004800000 */
[----:B------:R-:W-:Y:S01]  /*4480*/  FMUL.FTZ R5, R82, UR6 ;  /* 0x0000000652057c20 */ /* 0x000fe20008410000 */
[----:B------:R-:W-:Y:S01]  /*4490*/  ISETP.GT.AND P1, PT, R10, R4, PT ;  /* 0x000000040a00720c */ /* 0x000fe20003f24270 */
[----:B------:R-:W-:Y:S01]  /*44a0*/  VIADD R4, R2, 0x28 ;  /* 0x0000002802047836 */ /* 0x000fe20000000000 */
[----:B-----5:R-:W-:Y:S01]  /*44b0*/  FSEL R8, R17, -INF , !P3 ;  /* 0xff80000011087808 */ /* 0x020fe20005800000 */
[----:B------:R1:W5:Y:S01]  /*44c0*/  MUFU.TANH R20, R5 ;  /* 0x0000000500147308 */ /* 0x0003620000002400 */
[----:B--2---:R-:W-:Y:S01]  /*44d0*/  FSEL R7, R16, -INF , !P1 ;  /* 0xff80000010077808 */ /* 0x004fe20004800000 */
[----:B---3--:R-:W-:Y:S01]  /*44e0*/  FMUL.FTZ R6, R83, UR6 ;  /* 0x0000000653067c20 */ /* 0x008fe20008410000 */
[-C--:B------:R-:W-:Y:S01]  /*44f0*/  ISETP.GT.AND P3, PT, R200, R4.reuse, PT ;  /* 0x00000004c800720c */ /* 0x080fe20003f64270 */
[----:B------:R-:W-:Y:S01]  /*4500*/  FMUL.FTZ R16, R51, UR6 ;  /* 0x0000000633107c20 */ /* 0x000fe20008410000 */
[----:B------:R-:W-:Y:S01]  /*4510*/  FSEL R132, R8, -INF , !P2 ;  /* 0xff80000008847808 */ /* 0x000fe20005000000 */
[----:B------:R-:W-:Y:S01]  /*4520*/  FMUL.FTZ R8, R97, UR6 ;  /* 0x0000000661087c20 */ /* 0x000fe20008410000 */
[----:B------:R-:W-:Y:S01]  /*4530*/  FSEL R146, R7, -INF , !P0 ;  /* 0xff80000007927808 */ /* 0x000fe20004000000 */
[----:B------:R2:W3:Y:S01]  /*4540*/  MUFU.TANH R24, R6 ;  /* 0x0000000600187308 */ /* 0x0004e20000002400 */
[----:B------:R-:W-:Y:S01]  /*4550*/  ISETP.GE.AND P2, PT, R4, R203, PT ;  /* 0x000000cb0400720c */ /* 0x000fe20003f46270 */
[----:B------:R-:W-:Y:S01]  /*4560*/  FMUL.FTZ R17, R69, UR6 ;  /* 0x0000000645117c20 */ /* 0x000fe20008410000 */
[----:B------:R-:W-:-:S02]  /*4570*/  ISETP.GT.AND P1, PT, R11, R4, PT ;  /* 0x000000040b00720c */ /* 0x000fc40003f24270 */
[----:B------:R-:W-:Y:S02]  /*4580*/  ISETP.GT.AND P0, PT, R9, R4, PT ;  /* 0x000000040900720c */ /* 0x000fe40003f04270 */
[----:B------:R-:W-:Y:S01]  /*4590*/  FSEL R30, R13, -INF , !P1 ;  /* 0xff8000000d1e7808 */ /* 0x000fe20004800000 */
[----:B------:R-:W-:Y:S01]  /*45a0*/  MUFU.TANH R8, R8 ;  /* 0x0000000800087308 */ /* 0x000fe20000002400 */
[----:B-1----:R-:W-:Y:S01]  /*45b0*/  FSEL R5, R14, -INF , !P3 ;  /* 0xff8000000e057808 */ /* 0x002fe20005800000 */
[----:B------:R-:W-:Y:S01]  /*45c0*/  FMUL.FTZ R13, R68, UR6 ;  /* 0x00000006440d7c20 */ /* 0x000fe20008410000 */
[----:B----4-:R-:W-:Y:S01]  /*45d0*/  FSEL R7, R12, -INF , !P0 ;  /* 0xff8000000c077808 */ /* 0x010fe20004000000 */
[----:B------:R-:W-:Y:S01]  /*45e0*/  FMUL.FTZ R12, R99, UR6 ;  /* 0x00000006630c7c20 */ /* 0x000fe20008410000 */
[----:B------:R-:W-:Y:S01]  /*45f0*/  FSEL R74, R5, -INF , !P2 ;  /* 0xff800000054a7808 */ /* 0x000fe20005000000 */
[----:B------:R-:W-:Y:S01]  /*4600*/  FMUL.FTZ R5, R64, UR6 ;  /* 0x0000000640057c20 */ /* 0x000fe20008410000 */
[----:B------:R-:W-:Y:S01]  /*4610*/  ISETP.GE.AND P3, PT, R4, R204, PT ;  /* 0x000000cc0400720c */ /* 0x000fe20003f66270 */
[----:B------:R-:W-:Y:S01]  /*4620*/  FMUL.FTZ R14, R90, UR6 ;  /* 0x000000065a0e7c20 */ /* 0x000fe20008410000 */
[----:B------:R-:W-:Y:S01]  /*4630*/  ISETP.GE.AND P2, PT, R4, R201, PT ;  /* 0x000000c90400720c */ /* 0x000fe20003f46270 */
[----:B------:R1:W4:Y:S01]  /*4640*/  MUFU.TANH R22, R5 ;  /* 0x0000000500167308 */ /* 0x0003220000002400 */
[----:B------:R-:W-:Y:S01]  /*4650*/  ISETP.GT.AND P1, PT, R10, R4, PT ;  /* 0x000000040a00720c */ /* 0x000fe20003f24270 */
[----:B--2---:R-:W-:Y:S01]  /*4660*/  FMUL.FTZ R6, R98, UR6 ;  /* 0x0000000662067c20 */ /* 0x004fe20008410000 */
[----:B------:R-:W-:Y:S01]  /*4670*/  ISETP.GE.AND P0, PT, R4, R202, PT ;  /* 0x000000ca0400720c */ /* 0x000fe20003f06270 */
[----:B------:R-:W-:Y:S01]  /*4680*/  FMUL.FTZ R4, R96, UR6 ;  /* 0x0000000660047c20 */ /* 0x000fe20008410000 */
[----:B------:R-:W-:-:S02]  /*4690*/  FSEL R126, R7, -INF , !P2 ;  /* 0xff800000077e7808 */ /* 0x000fc40005000000 */
[----:B------:R-:W-:Y:S01]  /*46a0*/  ISETP.GE.AND P2, PT, R15, R203, PT ;  /* 0x000000cb0f00720c */ /* 0x000fe20003f46270 */
[----:B------:R5:W2:Y:S01]  /*46b0*/  MUFU.TANH R21, R4 ;  /* 0x0000000400157308 */ /* 0x000aa20000002400 */
[----:B------:R-:W-:Y:S02]  /*46c0*/  FSEL R68, R31, -INF , !P4 ;  /* 0xff8000001f447808 */ /* 0x000fe40006000000 */
[----:B------:R-:W-:Y:S02]  /*46d0*/  FSEL R69, R32, -INF , !P5 ;  /* 0xff80000020457808 */ /* 0x000fe40006800000 */
[----:B------:R-:W-:-:S03]  /*46e0*/  ISETP.GE.AND P5, PT, R26, R204, PT ;  /* 0x000000cc1a00720c */ /* 0x000fc60003fa6270 */
[----:B------:R-:W-:Y:S01]  /*46f0*/  MUFU.TANH R7, R12 ;  /* 0x0000000c00077308 */ /* 0x000fe20000002400 */
[----:B-1----:R-:W-:-:S07]  /*4700*/  FMUL.FTZ R5, R65, UR6 ;  /* 0x0000000641057c20 */ /* 0x002fce0008410000 */
[----:B------:R1:W-:Y:S01]  /*4710*/  MUFU.TANH R27, R5 ;  /* 0x00000005001b7308 */ /* 0x0003e20000002400 */
[----:B-----5:R-:W-:Y:S02]  /*4720*/  FSEL R4, R20, -INF , !P1 ;  /* 0xff80000014047808 */ /* 0x020fe40004800000 */
[-C--:B------:R-:W-:Y:S02]  /*4730*/  ISETP.GT.AND P1, PT, R200, R15.reuse, PT ;  /* 0x0000000fc800720c */ /* 0x080fe40003f24270 */
[----:B------:R-:W-:Y:S02]  /*4740*/  FSEL R145, R4, -INF , !P0 ;  /* 0xff80000004917808 */ /* 0x000fe40004000000 */
[----:B------:R-:W-:Y:S01]  /*4750*/  ISETP.GT.AND P0, PT, R9, R15, PT ;  /* 0x0000000f0900720c */ /* 0x000fe20003f04270 */
[----:B------:R5:W2:Y:S03]  /*4760*/  MUFU.TANH R20, R6 ;  /* 0x0000000600147308 */ /* 0x000aa60000002400 */
[----:B------:R-:W-:-:S02]  /*4770*/  FSEL R4, R28, -INF , !P0 ;  /* 0xff8000001c047808 */ /* 0x000fc40004000000 */
[----:B------:R-:W-:-:S03]  /*4780*/  ISETP.GT.AND P0, PT, R10, R15, PT ;  /* 0x0000000f0a00720c */ /* 0x000fc60003f04270 */
[----:B------:R-:W-:Y:S01]  /*4790*/  MUFU.TANH R12, R13 ;  /* 0x0000000d000c7308 */ /* 0x000fe20000002400 */
[----:B-1----:R-:W-:Y:S02]  /*47a0*/  FSEL R5, R29, -INF , !P1 ;  /* 0xff8000001d057808 */ /* 0x002fe40004800000 */
[----:B------:R-:W-:Y:S02]  /*47b0*/  ISETP.GE.AND P1, PT, R15, R201, PT ;  /* 0x000000c90f00720c */ /* 0x000fe40003f26270 */
[----:B------:R-:W-:Y:S02]  /*47c0*/  FSEL R124, R5, -INF , !P2 ;  /* 0xff800000057c7808 */ /* 0x000fe40005000000 */
[----:B------:R-:W-:Y:S01]  /*47d0*/  ISETP.GT.AND P2, PT, R200, R19, PT ;  /* 0x00000013c800720c */ /* 0x000fe20003f44270 */
[----:B------:R-:W-:Y:S01]  /*47e0*/  MUFU.TANH R14, R14 ;  /* 0x0000000e000e7308 */ /* 0x000fe20000002400 */
[----:B------:R-:W-:Y:S01]  /*47f0*/  FSEL R125, R4, -INF , !P1 ;  /* 0xff800000047d7808 */ /* 0x000fe20004800000 */
[----:B-----5:R-:W-:Y:S01]  /*4800*/  FMUL.FTZ R6, R52, UR6 ;  /* 0x0000000634067c20 */ /* 0x020fe20008410000 */
[----:B---3--:R-:W-:Y:S01]  /*4810*/  FSEL R4, R24, -INF , !P0 ;  /* 0xff80000018047808 */ /* 0x008fe20004000000 */
[----:B------:R-:W-:Y:S01]  /*4820*/  VIADD R24, R2, 0x39 ;  /* 0x0000003902187836 */ /* 0x000fe20000000000 */
[----:B------:R-:W-:-:S02]  /*4830*/  ISETP.GE.AND P0, PT, R19, R203, PT ;  /* 0x000000cb1300720c */ /* 0x000fc40003f06270 */
[----:B----4-:R-:W-:Y:S01]  /*4840*/  FSEL R5, R22, -INF , !P2 ;  /* 0xff80000016057808 */ /* 0x010fe20005000000 */
[----:B------:R-:W-:Y:S01]  /*4850*/  MUFU.TANH R17, R17 ;  /* 0x0000001100117308 */ /* 0x000fe20000002400 */
[----:B------:R-:W-:Y:S02]  /*4860*/  ISETP.GE.AND P1, PT, R15, R202, PT ;  /* 0x000000ca0f00720c */ /* 0x000fe40003f26270 */
[----:B------:R-:W-:Y:S02]  /*4870*/  FSEL R136, R5, -INF , !P0 ;  /* 0xff80000005887808 */ /* 0x000fe40004000000 */
[-C--:B------:R-:W-:Y:S02]  /*4880*/  ISETP.GT.AND P2, PT, R9, R19.reuse, PT ;  /* 0x000000130900720c */ /* 0x080fe40003f44270 */
[----:B------:R-:W-:Y:S01]  /*4890*/  ISETP.GT.AND P0, PT, R10, R19, PT ;  /* 0x000000130a00720c */ /* 0x000fe20003f04270 */
[----:B------:R-:W-:Y:S01]  /*48a0*/  MUFU.TANH R22, R16 ;  /* 0x0000001000167308 */ /* 0x000fe20000002400 */
[----:B------:R-:W-:-:S02]  /*48b0*/  FSEL R129, R4, -INF , !P1 ;  /* 0xff80000004817808 */ /* 0x000fc40004800000 */
[----:B------:R-:W-:Y:S02]  /*48c0*/  ISETP.GE.AND P1, PT, R19, R201, PT ;  /* 0x000000c91300720c */ /* 0x000fe40003f26270 */
[----:B--2---:R-:W-:Y:S02]  /*48d0*/  FSEL R5, R21, -INF , !P2 ;  /* 0xff80000015057808 */ /* 0x004fe40005000000 */
[----:B------:R-:W-:Y:S02]  /*48e0*/  FSEL R4, R20, -INF , !P0 ;  /* 0xff80000014047808 */ /* 0x000fe40004000000 */
[----:B------:R-:W-:Y:S01]  /*48f0*/  ISETP.GT.AND P0, PT, R200, R26, PT ;  /* 0x0000001ac800720c */ /* 0x000fe20003f04270 */
[----:B------:R1:W2:Y:S01]  /*4900*/  MUFU.TANH R20, R6 ;  /* 0x0000000600147308 */ /* 0x0002a20000002400 */
[----:B------:R-:W-:Y:S02]  /*4910*/  ISETP.GE.AND P2, PT, R19, R202, PT ;  /* 0x000000ca1300720c */ /* 0x000fe40003f46270 */
[----:B------:R-:W-:-:S02]  /*4920*/  FSEL R169, R5, -INF , !P1 ;  /* 0xff80000005a97808 */ /* 0x000fc40004800000 */
[-C--:B------:R-:W-:Y:S02]  /*4930*/  ISETP.GT.AND P1, PT, R9, R26.reuse, PT ;  /* 0x0000001a0900720c */ /* 0x080fe40003f24270 */
[----:B------:R-:W-:Y:S02]  /*4940*/  FSEL R5, R27, -INF , !P0 ;  /* 0xff8000001b057808 */ /* 0x000fe40004000000 */
[----:B------:R-:W-:Y:S02]  /*4950*/  FSEL R186, R4, -INF , !P2 ;  /* 0xff80000004ba7808 */ /* 0x000fe40005000000 */
[----:B------:R-:W-:Y:S02]  /*4960*/  ISETP.GT.AND P0, PT, R10, R26, PT ;  /* 0x0000001a0a00720c */ /* 0x000fe40003f04270 */
[----:B------:R-:W-:Y:S02]  /*4970*/  ISETP.GT.AND P2, PT, R200, R2, PT ;  /* 0x00000002c800720c */ /* 0x000fe40003f44270 */
[----:B------:R-:W-:-:S02]  /*4980*/  FSEL R4, R8, -INF , !P1 ;  /* 0xff80000008047808 */ /* 0x000fc40004800000 */
[----:B------:R-:W-:Y:S01]  /*4990*/  FSEL R8, R7, -INF , !P0 ;  /* 0xff80000007087808 */ /* 0x000fe20004000000 */
[----:B------:R-:W-:Y:S01]  /*49a0*/  FMUL.FTZ R7, R53, UR6 ;  /* 0x0000000635077c20 */ /* 0x000fe20008410000 */
[-C--:B------:R-:W-:Y:S02]  /*49b0*/  ISETP.GE.AND P0, PT, R2, R203.reuse, PT ;  /* 0x000000cb0200720c */ /* 0x080fe40003f06270 */
[----:B-1----:R-:W-:Y:S01]  /*49c0*/  FSEL R6, R111, -INF , !P2 ;  /* 0xff8000006f067808 */ /* 0x002fe20005000000 */
[----:B------:R1:W3:Y:S01]  /*49d0*/  MUFU.TANH R21, R7 ;  /* 0x0000000700157308 */ /* 0x0002e20000002400 */
[C---:B------:R-:W-:Y:S02]  /*49e0*/  ISETP.GE.AND P1, PT, R26.reuse, R203, PT ;  /* 0x000000cb1a00720c */ /* 0x040fe40003f26270 */
[----:B------:R-:W-:Y:S02]  /*49f0*/  ISETP.GE.AND P2, PT, R26, R201, PT ;  /* 0x000000c91a00720c */ /* 0x000fe40003f46270 */
[----:B------:R-:W-:-:S02]  /*4a00*/  FSEL R13, R6, -INF , !P0 ;  /* 0xff800000060d7808 */ /* 0x000fc40004000000 */
[----:B------:R-:W-:Y:S02]  /*4a10*/  FSEL R130, R5, -INF , !P1 ;  /* 0xff80000005827808 */ /* 0x000fe40004800000 */
[----:B------:R-:W-:Y:S02]  /*4a20*/  ISETP.GT.AND P1, PT, R200, R25, PT ;  /* 0x00000019c800720c */ /* 0x000fe40003f24270 */
[----:B------:R-:W-:Y:S02]  /*4a30*/  FSEL R143, R4, -INF , !P2 ;  /* 0xff800000048f7808 */ /* 0x000fe40005000000 */
[----:B------:R-:W-:Y:S02]  /*4a40*/  FMNMX3.FTZ R4, R13, R38, R36, !PT ;  /* 0x000000260d047276 */ /* 0x000fe40007810024 */
[----:B------:R-:W-:Y:S02]  /*4a50*/  ISETP.GE.AND P0, PT, R25, R203, PT ;  /* 0x000000cb1900720c */ /* 0x000fe40003f06270 */
[----:B--2---:R-:W-:-:S02]  /*4a60*/  FSEL R5, R20, -INF , !P1 ;  /* 0xff80000014057808 */ /* 0x004fc40004800000 */
[----:B------:R-:W-:Y:S02]  /*4a70*/  FMNMX3.FTZ R4, R4, R33, R40, !PT ;  /* 0x0000002104047276 */ /* 0x000fe40007810028 */
[----:B------:R-:W-:Y:S02]  /*4a80*/  ISETP.GT.AND P1, PT, R9, R25, PT ;  /* 0x000000190900720c */ /* 0x000fe40003f24270 */
[----:B------:R-:W-:Y:S02]  /*4a90*/  FSEL R131, R5, -INF , !P0 ;  /* 0xff80000005837808 */ /* 0x000fe40004000000 */
[----:B------:R-:W-:Y:S02]  /*4aa0*/  ISETP.GT.AND P0, PT, R9, R2, PT ;  /* 0x000000020900720c */ /* 0x000fe40003f04270 */
[----:B------:R-:W-:Y:S02]  /*4ab0*/  FMNMX3.FTZ R4, R4, R39, R37, !PT ;  /* 0x0000002704047276 */ /* 0x000fe40007810025 */
[----:B-1----:R-:W-:-:S02]  /*4ac0*/  FSEL R7, R12, -INF , !P1 ;  /* 0xff8000000c077808 */ /* 0x002fc40004800000 */
[----:B------:R-:W-:Y:S02]  /*4ad0*/  ISETP.GE.AND P1, PT, R2, R201, PT ;  /* 0x000000c90200720c */ /* 0x000fe40003f26270 */
[----:B------:R-:W-:Y:S02]  /*4ae0*/  FSEL R5, R110, -INF , !P0 ;  /* 0xff8000006e057808 */ /* 0x000fe40004000000 */
[----:B------:R-:W-:Y:S02]  /*4af0*/  FMNMX3.FTZ R4, R4, R105, R75, !PT ;  /* 0x0000006904047276 */ /* 0x000fe4000781004b */
[----:B------:R-:W-:Y:S02]  /*4b00*/  ISETP.GT.AND P2, PT, R200, R24, PT ;  /* 0x00000018c800720c */ /* 0x000fe40003f44270 */
[----:B------:R-:W-:Y:S02]  /*4b10*/  FSEL R16, R5, -INF , !P1 ;  /* 0xff80000005107808 */ /* 0x000fe40004800000 */
[----:B------:R-:W-:-:S02]  /*4b20*/  FMNMX3.FTZ R5, R4, R104, R74, !PT ;  /* 0x0000006804057276 */ /* 0x000fc4000781004a */
[----:B---3--:R-:W-:Y:S02]  /*4b30*/  FSEL R6, R21, -INF , !P2 ;  /* 0xff80000015067808 */ /* 0x008fe40005000000 */
[----:B------:R-:W-:Y:S02]  /*4b40*/  ISETP.GE.AND P2, PT, R24, R203, PT ;  /* 0x000000cb1800720c */ /* 0x000fe40003f46270 */
[----:B------:R-:W-:Y:S02]  /*4b50*/  FMNMX3.FTZ R5, R5, R124, R136, !PT ;  /* 0x0000007c05057276 */ /* 0x000fe40007810088 */
[----:B------:R-:W-:Y:S01]  /*4b60*/  FSEL R128, R6, -INF , !P2 ;  /* 0xff80000006807808 */ /* 0x000fe20005000000 */
[----:B------:R-:W-:Y:S01]  /*4b70*/  FMUL.FTZ R6, R66, UR6 ;  /* 0x0000000642067c20 */ /* 0x000fe20008410000 */
[----:B------:R-:W-:Y:S02]  /*4b80*/  FMNMX3.FTZ R72, R5, R130, R131, !PT ;  /* 0x0000008205487276 */ /* 0x000fe40007810083 */
[----:B------:R-:W-:Y:S01]  /*4b90*/  FMNMX3.FTZ R4, R16, R60, R56, !PT ;  /* 0x0000003c10047276 */ /* 0x000fe20007810038 */
[----:B------:R-:W1:Y:S01]  /*4ba0*/  MUFU.TANH R21, R6 ;  /* 0x0000000600157308 */ /* 0x000e620000002400 */
[----:B------:R-:W-:-:S02]  /*4bb0*/  ISETP.GE.AND P0, PT, R26, R202, PT ;  /* 0x000000ca1a00720c */ /* 0x000fc40003f06270 */
[----:B------:R-:W-:Y:S02]  /*4bc0*/  FMNMX.FTZ R72, R128, R72, !PT ;  /* 0x0000004880487209 */ /* 0x000fe40007810000 */
[----:B------:R-:W-:Y:S02]  /*4bd0*/  FMNMX3.FTZ R4, R4, R43, R91, !PT ;  /* 0x0000002b04047276 */ /* 0x000fe4000781005b */
[----:B------:R-:W-:Y:S02]  /*4be0*/  FSEL R174, R8, -INF , !P0 ;  /* 0xff80000008ae7808 */ /* 0x000fe40004000000 */
[----:B------:R-:W2:Y:S01]  /*4bf0*/  SHFL.BFLY PT, R8, R72, 0x2, 0x1f ;  /* 0x0c401f0048087f89 */ /* 0x000ea200000e0000 */
[----:B------:R-:W-:Y:S02]  /*4c00*/  FMNMX3.FTZ R4, R4, R59, R42, !PT ;  /* 0x0000003b04047276 */ /* 0x000fe4000781002a */
[----:B------:R-:W-:Y:S02]  /*4c10*/  ISETP.GE.AND P1, PT, R25, R201, PT ;  /* 0x000000c91900720c */ /* 0x000fe40003f26270 */
[----:B------:R-:W-:-:S02]  /*4c20*/  ISETP.GT.AND P2, PT, R10, R2, PT ;  /* 0x000000020a00720c */ /* 0x000fc40003f44270 */
[----:B------:R-:W-:Y:S02]  /*4c30*/  FMNMX3.FTZ R4, R4, R41, R133, !PT ;  /* 0x0000002904047276 */ /* 0x000fe40007810085 */
[----:B------:R-:W-:Y:S02]  /*4c40*/  ISETP.GE.AND P0, PT, R2, R202, PT ;  /* 0x000000ca0200720c */ /* 0x000fe40003f06270 */
[----:B------:R-:W-:Y:S02]  /*4c50*/  FSEL R5, R14, -INF , !P2 ;  /* 0xff8000000e057808 */ /* 0x000fe40005000000 */
[----:B------:R-:W-:Y:S01]  /*4c60*/  FSEL R140, R7, -INF , !P1 ;  /* 0xff800000078c7808 */ /* 0x000fe20004800000 */
[----:B------:R-:W-:Y:S01]  /*4c70*/  FMUL.FTZ R7, R67, UR6 ;  /* 0x0000000643077c20 */ /* 0x000fe20008410000 */
[----:B------:R-:W-:Y:S02]  /*4c80*/  ISETP.GT.AND P1, PT, R9, R24, PT ;  /* 0x000000180900720c */ /* 0x000fe40003f24270 */
[----:B------:R-:W-:Y:S01]  /*4c90*/  FMNMX3.FTZ R4, R4, R132, R126, !PT ;  /* 0x0000008404047276 */ /* 0x000fe2000781007e */
[----:B------:R3:W4:Y:S01]  /*4ca0*/  MUFU.TANH R20, R7 ;  /* 0x0000000700147308 */ /* 0x0007220000002400 */
[----:B------:R-:W-:-:S02]  /*4cb0*/  FSEL R14, R5, -INF , !P0 ;  /* 0xff800000050e7808 */ /* 0x000fc40004000000 */
[----:B------:R-:W-:Y:S02]  /*4cc0*/  ISETP.GE.AND P0, PT, R24, R201, PT ;  /* 0x000000c91800720c */ /* 0x000fe40003f06270 */
[----:B------:R-:W-:Y:S02]  /*4cd0*/  FSEL R5, R17, -INF , !P1 ;  /* 0xff80000011057808 */ /* 0x000fe40004800000 */
[----:B------:R-:W-:Y:S02]  /*4ce0*/  FMNMX3.FTZ R4, R4, R125, R169, !PT ;  /* 0x0000007d04047276 */ /* 0x000fe400078100a9 */
[----:B------:R-:W-:Y:S02]  /*4cf0*/  FSEL R139, R5, -INF , !P0 ;  /* 0xff800000058b7808 */ /* 0x000fe40004000000 */
[----:B------:R-:W-:Y:S02]  /*4d00*/  FMNMX3.FTZ R4, R4, R143, R140, !PT ;  /* 0x0000008f04047276 */ /* 0x000fe4000781008c */
[----:B------:R-:W-:-:S02]  /*4d10*/  FMNMX3.FTZ R5, R14, R61, R58, !PT ;  /* 0x0000003d0e057276 */ /* 0x000fc4000781003a */
[----:B------:R-:W-:Y:S02]  /*4d20*/  FMNMX.FTZ R4, R139, R4, !PT ;  /* 0x000000048b047209 */ /* 0x000fe40007810000 */
[----:B------:R-:W-:Y:S02]  /*4d30*/  FMNMX3.FTZ R5, R5, R57, R94, !PT ;  /* 0x0000003905057276 */ /* 0x000fe4000781005e */
[----:B--2---:R-:W-:Y:S01]  /*4d40*/  FMNMX.FTZ R72, R72, R8, !PT ;  /* 0x0000000848487209 */ /* 0x004fe20007810000 */
[----:B------:R-:W2:Y:S01]  /*4d50*/  SHFL.BFLY PT, R12, R4, 0x2, 0x1f ;  /* 0x0c401f00040c7f89 */ /* 0x000ea200000e0000 */
[----:B------:R-:W-:Y:S02]  /*4d60*/  ISETP.GT.AND P0, PT, R10, R25, PT ;  /* 0x000000190a00720c */ /* 0x000fe40003f04270 */
[----:B------:R-:W-:Y:S01]  /*4d70*/  FMNMX3.FTZ R5, R5, R89, R88, !PT ;  /* 0x0000005905057276 */ /* 0x000fe20007810058 */
[----:B---3--:R-:W3:Y:S01]  /*4d80*/  SHFL.BFLY PT, R7, R72, 0x1, 0x1f ;  /* 0x0c201f0048077f89 */ /* 0x008ee200000e0000 */
[----:B------:R-:W-:-:S02]  /*4d90*/  FSEL R6, R18, -INF , !P0 ;  /* 0xff80000012067808 */ /* 0x000fc40004000000 */
[----:B------:R-:W-:Y:S02]  /*4da0*/  ISETP.GE.AND P0, PT, R25, R202, PT ;  /* 0x000000ca1900720c */ /* 0x000fe40003f06270 */
[----:B------:R-:W-:Y:S01]  /*4db0*/  FMNMX3.FTZ R70, R5, R106, R135, !PT ;  /* 0x0000006a05467276 */ /* 0x000fe20007810087 */
[----:B------:R-:W-:Y:S01]  /*4dc0*/  FMUL.FTZ R5, R54, UR6 ;  /* 0x0000000636057c20 */ /* 0x000fe20008410000 */
[----:B------:R-:W-:Y:S02]  /*4dd0*/  FSEL R141, R6, -INF , !P0 ;  /* 0xff800000068d7808 */ /* 0x000fe40004000000 */
[----:B------:R-:W-:Y:S02]  /*4de0*/  ISETP.GT.AND P0, PT, R10, R24, PT ;  /* 0x000000180a00720c */ /* 0x000fe40003f04270 */
[----:B------:R-:W-:Y:S02]  /*4df0*/  ISETP.GT.AND P2, PT, R11, R15, PT ;  /* 0x0000000f0b00720c */ /* 0x000fe40003f44270 */
[----:B------:R-:W-:-:S02]  /*4e00*/  ISETP.GE.AND P1, PT, R15, R204, PT ;  /* 0x000000cc0f00720c */ /* 0x000fc40003f26270 */
[----:B------:R-:W-:Y:S01]  /*4e10*/  FMNMX3.FTZ R70, R70, R146, R145, !PT ;  /* 0x0000009246467276 */ /* 0x000fe20007810091 */
[----:B------:R5:W4:Y:S01]  /*4e20*/  MUFU.TANH R15, R5 ;  /* 0x00000005000f7308 */ /* 0x000b220000002400 */
[----:B------:R-:W-:Y:S02]  /*4e30*/  FSEL R6, R23, -INF , !P0 ;  /* 0xff80000017067808 */ /* 0x000fe40004000000 */
[----:B------:R-:W-:Y:S02]  /*4e40*/  ISETP.GE.AND P0, PT, R24, R202, PT ;  /* 0x000000ca1800720c */ /* 0x000fe40003f06270 */
[----:B------:R-:W-:Y:S02]  /*4e50*/  FMNMX3.FTZ R70, R70, R129, R186, !PT ;  /* 0x0000008146467276 */ /* 0x000fe400078100ba */
[----:B------:R-:W-:Y:S02]  /*4e60*/  FSEL R142, R6, -INF , !P0 ;  /* 0xff800000068e7808 */ /* 0x000fe40004000000 */
[----:B------:R-:W-:-:S02]  /*4e70*/  FMNMX3.FTZ R70, R70, R174, R141, !PT ;  /* 0x000000ae46467276 */ /* 0x000fc4000781008d */
[----:B------:R-:W-:Y:S02]  /*4e80*/  FSEL R17, R22, -INF , !P2 ;  /* 0xff80000016117808 */ /* 0x000fe40005000000 */
[----:B------:R-:W-:Y:S02]  /*4e90*/  FMNMX.FTZ R70, R142, R70, !PT ;  /* 0x000000468e467209 */ /* 0x000fe40007810000 */
[----:B------:R-:W-:Y:S01]  /*4ea0*/  ISETP.GT.AND P2, PT, R11, R26, PT ;  /* 0x0000001a0b00720c */ /* 0x000fe20003f44270 */
[----:B-----5:R-:W-:Y:S01]  /*4eb0*/  FMUL.FTZ R5, R118, UR6 ;  /* 0x0000000676057c20 */ /* 0x020fe20008410000 */
[----:B--2---:R-:W-:Y:S01]  /*4ec0*/  FMNMX.FTZ R4, R4, R12, !PT ;  /* 0x0000000c04047209 */ /* 0x004fe20007810000 */
[----:B------:R-:W2:Y:S01]  /*4ed0*/  SHFL.BFLY PT, R6, R70, 0x2, 0x1f ;  /* 0x0c401f0046067f89 */ /* 0x000ea200000e0000 */
[----:B-1----:R-:W-:Y:S01]  /*4ee0*/  FSEL R18, R21, -INF , !P6 ;  /* 0xff80000015127808 */ /* 0x002fe20007000000 */
[----:B------:R1:W5:Y:S01]  /*4ef0*/  MUFU.TANH R8, R5 ;  /* 0x0000000500087308 */ /* 0x0003620000002400 */
[----:B------:R-:W-:Y:S01]  /*4f00*/  ISETP.GT.AND P6, PT, R11, R25, PT ;  /* 0x000000190b00720c */ /* 0x000fe20003fc4270 */
[----:B------:R-:W2:Y:S01]  /*4f10*/  SHFL.BFLY PT, R73, R4, 0x1, 0x1f ;  /* 0x0c201f0004497f89 */ /* 0x000ea200000e0000 */
[----:B---3--:R-:W-:-:S02]  /*4f20*/  FMNMX.FTZ R72, R72, R7, !PT ;  /* 0x0000000748487209 */ /* 0x008fc40007810000 */
[----:B----4-:R-:W-:Y:S02]  /*4f30*/  FSEL R7, R20, -INF , !P2 ;  /* 0xff80000014077808 */ /* 0x010fe40005000000 */
[----:B------:R-:W-:Y:S02]  /*4f40*/  ISETP.GT.AND P2, PT, R11, R2, PT ;  /* 0x000000020b00720c */ /* 0x000fe40003f44270 */
[----:B------:R-:W-:Y:S02]  /*4f50*/  FSEL R12, R15, -INF , !P6 ;  /* 0xff8000000f0c7808 */ /* 0x000fe40007000000 */
[-C--:B------:R-:W-:Y:S02]  /*4f60*/  ISETP.GE.AND P6, PT, R2, R204.reuse, PT ;  /* 0x000000cc0200720c */ /* 0x080fe40003fc6270 */
[----:B------:R-:W-:Y:S02]  /*4f70*/  ISETP.GE.AND P0, PT, R19, R204, PT ;  /* 0x000000cc1300720c */ /* 0x000fe40003f06270 */
[----:B------:R-:W-:Y:S01]  /*4f80*/  ISETP.GT.AND P4, PT, R11, R24, PT ;  /* 0x000000180b00720c */ /* 0x000fe20003f84270 */
[----:B-1----:R-:W-:Y:S01]  /*4f90*/  FMUL.FTZ R5, R55, UR6 ;  /* 0x0000000637057c20 */ /* 0x002fe20008410000 */
[----:B-----5:R-:W-:Y:S01]  /*4fa0*/  FSEL R2, R8, -INF , !P2 ;  /* 0xff80000008027808 */ /* 0x020fe20005000000 */
[C---:B------:R-:W-:Y:S01]  /*4fb0*/  FMUL.FTZ R8, R72.reuse, UR4 ;  /* 0x0000000448087c20 */ /* 0x040fe20008410000 */
[----:B------:R-:W-:Y:S01]  /*4fc0*/  FSETP.NEU.FTZ.AND P2, PT, R72, -INF , PT ;  /* 0xff8000004800780b */ /* 0x000fe20003f5d000 */
[----:B------:R1:W3:Y:S01]  /*4fd0*/  MUFU.TANH R15, R5 ;  /* 0x00000005000f7308 */ /* 0x0002e20000002400 */
[----:B------:R-:W-:-:S02]  /*4fe0*/  FSEL R19, R2, -INF , !P6 ;  /* 0xff80000002137808 */ /* 0x000fc40007000000 */
[----:B------:R-:W-:Y:S02]  /*4ff0*/  FSEL R8, R8, RZ, P2 ;  /* 0x000000ff08087208 */ /* 0x000fe40001000000 */
[----:B------:R-:W-:Y:S02]  /*5000*/  FMNMX3.FTZ R2, R19, R95, R93, !PT ;  /* 0x0000005f13027276 */ /* 0x000fe4000781005d */
[----:B--2---:R-:W-:Y:S02]  /*5010*/  FMNMX.FTZ R70, R70, R6, !PT ;  /* 0x0000000646467209 */ /* 0x004fe40007810000 */
[----:B------:R-:W-:Y:S02]  /*5020*/  FMNMX3.FTZ R2, R2, R92, R148, !PT ;  /* 0x0000005c02027276 */ /* 0x000fe40007810094 */
[----:B------:R-:W-:Y:S01]  /*5030*/  FMNMX.FTZ R73, R4, R73, !PT ;  /* 0x0000004904497209 */ /* 0x000fe20007810000 */
[----:B------:R-:W-:Y:S01]  /*5040*/  FFMA.FTZ R4, R38, UR4, -R8 ;  /* 0x0000000426047c23 */ /* 0x000fe20008010808 */
[----:B------:R-:W-:-:S02]  /*5050*/  FMNMX3.FTZ R2, R2, R147, R134, !PT ;  /* 0x0000009302027276 */ /* 0x000fc40007810086 */
[----:B------:R-:W-:Y:S01]  /*5060*/  ISETP.GE.AND P6, PT, R25, R204, PT ;  /* 0x000000cc1900720c */ /* 0x000fe20003fc6270 */
[----:B------:R2:W-:Y:S01]  /*5070*/  MUFU.EX2 R213, R4 ;  /* 0x0000000400d57308 */ /* 0x0005e20000000800 */
[----:B-1----:R-:W-:Y:S01]  /*5080*/  FFMA.FTZ R5, R13, UR4, -R8 ;  /* 0x000000040d057c23 */ /* 0x002fe20008010808 */
[----:B---3--:R-:W-:Y:S01]  /*5090*/  FSEL R6, R15, -INF , !P4 ;  /* 0xff8000000f067808 */ /* 0x008fe20006000000 */
[----:B------:R-:W-:Y:S01]  /*50a0*/  FMUL.FTZ R13, R73, UR4 ;  /* 0x00000004490d7c20 */ /* 0x000fe20008410000 */
[----:B------:R-:W-:Y:S02]  /*50b0*/  FSEL R15, R30, -INF , !P3 ;  /* 0xff8000001e0f7808 */ /* 0x000fe40005800000 */
[----:B------:R-:W-:Y:S02]  /*50c0*/  FMNMX3.FTZ R2, R2, R127, R69, !PT ;  /* 0x0000007f02027276 */ /* 0x000fe40007810045 */
[----:B------:R1:W3:Y:S01]  /*50d0*/  MUFU.EX2 R216, R5 ;  /* 0x0000000500d87308 */ /* 0x0002e20000000800 */
[----:B------:R-:W-:-:S02]  /*50e0*/  FSEL R215, R17, -INF , !P1 ;  /* 0xff80000011d77808 */ /* 0x000fc40004800000 */
[----:B------:R-:W-:Y:S02]  /*50f0*/  FSEL R217, R18, -INF , !P0 ;  /* 0xff80000012d97808 */ /* 0x000fe40004000000 */
[----:B------:R-:W-:Y:S02]  /*5100*/  FMNMX3.FTZ R2, R2, R68, R15, !PT ;  /* 0x0000004402027276 */ /* 0x000fe4000781000f */
[----:B------:R-:W-:Y:S01]  /*5110*/  ISETP.GE.AND P2, PT, R24, R204, PT ;  /* 0x000000cc1800720c */ /* 0x000fe20003f46270 */
[----:B--2---:R-:W-:Y:S01]  /*5120*/  FFMA.FTZ R4, R36, UR4, -R8 ;  /* 0x0000000424047c23 */ /* 0x004fe20008010808 */
[----:B------:R-:W-:Y:S02]  /*5130*/  FSEL R138, R7, -INF , !P5 ;  /* 0xff800000078a7808 */ /* 0x000fe40006800000 */
[----:B------:R-:W-:Y:S01]  /*5140*/  FSEL R137, R12, -INF , !P6 ;  /* 0xff8000000c897808 */ /* 0x000fe20007000000 */
[----:B------:R2:W-:Y:S01]  /*5150*/  MUFU.EX2 R214, R4 ;  /* 0x0000000400d67308 */ /* 0x0005e20000000800 */
[----:B------:R-:W-:-:S02]  /*5160*/  FMNMX3.FTZ R2, R2, R215, R217, !PT ;  /* 0x000000d702027276 */ /* 0x000fc400078100d9 */
[----:B------:R-:W-:Y:S01]  /*5170*/  FSEL R218, R6, -INF , !P2 ;  /* 0xff80000006da7808 */ /* 0x000fe20005000000 */
[----:B-1----:R-:W1:Y:S01]  /*5180*/  SHFL.BFLY PT, R5, R70, 0x1, 0x1f ;  /* 0x0c201f0046057f89 */ /* 0x002e6200000e0000 */
[----:B------:R-:W-:-:S04]  /*5190*/  FSETP.NEU.FTZ.AND P0, PT, R73, -INF , PT ;  /* 0xff8000004900780b */ /* 0x000fc80003f1d000 */
[----:B------:R-:W-:Y:S02]  /*51a0*/  FSEL R13, R13, RZ, P0 ;  /* 0x000000ff0d0d7208 */ /* 0x000fe40000000000 */
[----:B--2---:R-:W-:Y:S01]  /*51b0*/  FMNMX3.FTZ R4, R2, R138, R137, !PT ;  /* 0x0000008a02047276 */ /* 0x004fe20007810089 */
[----:B------:R-:W-:-:S03]  /*51c0*/  FFMA.FTZ R2, R33, UR4, -R8 ;  /* 0x0000000421027c23 */ /* 0x000fc60008010808 */
[----:B------:R-:W-:Y:S01]  /*51d0*/  FMNMX.FTZ R4, R218, R4, !PT ;  /* 0x00000004da047209 */ /* 0x000fe20007810000 */
[----:B------:R2:W4:Y:S04]  /*51e0*/  MUFU.EX2 R212, R2 ;  /* 0x0000000200d47308 */ /* 0x0005280000000800 */
[----:B------:R-:W5:Y:S01]  /*51f0*/  SHFL.BFLY PT, R6, R4, 0x2, 0x1f ;  /* 0x0c401f0004067f89 */ /* 0x000f6200000e0000 */
[----:B-1----:R-:W-:-:S04]  /*5200*/  FMNMX.FTZ R70, R70, R5, !PT ;  /* 0x0000000546467209 */ /* 0x002fc80007810000 */
[C---:B------:R-:W-:Y:S01]  /*5210*/  FSETP.NEU.FTZ.AND P0, PT, R70.reuse, -INF , PT ;  /* 0xff8000004600780b */ /* 0x040fe20003f1d000 */
[----:B------:R-:W-:-:S05]  /*5220*/  FMUL.FTZ R12, R70, UR4 ;  /* 0x00000004460c7c20 */ /* 0x000fca0008410000 */
[----:B------:R-:W-:Y:S01]  /*5230*/  FSEL R12, R12, RZ, P0 ;  /* 0x000000ff0c0c7208 */ /* 0x000fe20000000000 */
[----:B--2---:R-:W-:Y:S01]  /*5240*/  FFMA.FTZ R2, R16, UR4, -R13 ;  /* 0x0000000410027c23 */ /* 0x004fe2000801080d */
[----:B---3--:R-:W-:Y:S02]  /*5250*/  F2FP.F16.F32.PACK_AB R16, R213, R216 ;  /* 0x000000d8d510723e */ /* 0x008fe400000000ff */
[----:B----4-:R-:W-:Y:S01]  /*5260*/  F2FP.F16.F32.PACK_AB R18, R212, R214 ;  /* 0x000000d6d412723e */ /* 0x010fe200000000ff */
[----:B------:R1:W-:Y:S01]  /*5270*/  MUFU.EX2 R207, R2 ;  /* 0x0000000200cf7308 */ /* 0x0003e20000000800 */
[----:B------:R-:W-:Y:S01]  /*5280*/  FFMA.FTZ R5, R14, UR4, -R12 ;  /* 0x000000040e057c23 */ /* 0x000fe2000801080c */
[----:B-----5:R-:W-:-:S06]  /*5290*/  FMNMX.FTZ R4, R4, R6, !PT ;  /* 0x0000000604047209 */ /* 0x020fcc0007810000 */
[----:B------:R2:W-:Y:S01]  /*52a0*/  MUFU.EX2 R182, R5 ;  /* 0x0000000500b67308 */ /* 0x0005e20000000800 */
[----:B-1----:R-:W-:-:S07]  /*52b0*/  FFMA.FTZ R2, R60, UR4, -R13 ;  /* 0x000000043c027c23 */ /* 0x002fce000801080d */
[----:B------:R1:W3:Y:S01]  /*52c0*/  MUFU.EX2 R187, R2 ;  /* 0x0000000200bb7308 */ /* 0x0002e20000000800 */
[----:B--2---:R-:W2:Y:S01]  /*52d0*/  SHFL.BFLY PT, R5, R4, 0x1, 0x1f ;  /* 0x0c201f0004057f89 */ /* 0x004ea200000e0000 */
[----:B-1----:R-:W-:-:S06]  /*52e0*/  FFMA.FTZ R2, R56, UR4, -R13 ;  /* 0x0000000438027c23 */ /* 0x002fcc000801080d */
[----:B------:R1:W-:Y:S01]  /*52f0*/  MUFU.EX2 R206, R2 ;  /* 0x0000000200ce7308 */ /* 0x0003e20000000800 */
[----:B--2---:R-:W-:Y:S02]  /*5300*/  FMNMX.FTZ R71, R4, R5, !PT ;  /* 0x0000000504477209 */ /* 0x004fe40007810000 */
[----:B---3--:R-:W-:Y:S02]  /*5310*/  F2FP.F16.F32.PACK_AB R4, R187, R207 ;  /* 0x000000cfbb04723e */ /* 0x008fe400000000ff */
[----:B------:R-:W-:Y:S01]  /*5320*/  FSETP.NEU.FTZ.AND P0, PT, R71, -INF , PT ;  /* 0xff8000004700780b */ /* 0x000fe20003f1d000 */
[----:B-1----:R-:W-:-:S04]  /*5330*/  FFMA.FTZ R2, R43, UR4, -R13 ;  /* 0x000000042b027c23 */ /* 0x002fc8000801080d */
[----:B------:R1:W2:Y:S02]  /*5340*/  MUFU.EX2 R208, R2 ;  /* 0x0000000200d07308 */ /* 0x0002a40000000800 */
[----:B-1----:R-:W-:Y:S01]  /*5350*/  IMAD.IADD R2, R149, 0x1, R144 ;  /* 0x0000000195027824 */ /* 0x002fe200078e0290 */
[----:B--2---:R-:W-:-:S04]  /*5360*/  F2FP.F16.F32.PACK_AB R6, R208, R206 ;  /* 0x000000ced006723e */ /* 0x004fc800000000ff */
[----:B------:R-:W-:Y:S01]  /*5370*/  LEA R188, R2, UR5, 0x1 ;  /* 0x0000000502bc7c11 */ /* 0x000fe2000f8e08ff */
[----:B------:R-:W-:-:S04]  /*5380*/  FFMA.FTZ R2, R61, UR4, -R12 ;  /* 0x000000043d027c23 */ /* 0x000fc8000801080c */
[--C-:B------:R-:W-:Y:S01]  /*5390*/  IMAD.IADD R189, R3, 0x1, R188.reuse ;  /* 0x0000000103bd7824 */ /* 0x100fe200078e02bc */
[----:B------:R1:W2:Y:S01]  /*53a0*/  MUFU.EX2 R179, R2 ;  /* 0x0000000200b37308 */ /* 0x0002a20000000800 */
[C---:B------:R-:W-:Y:S01]  /*53b0*/  IMAD.IADD R193, R0.reuse, 0x1, R188 ;  /* 0x0000000100c17824 */ /* 0x040fe200078e02bc */
[----:B------:R-:W-:Y:S01]  /*53c0*/  LDSM.16.MT88.4 R20, [R188+0x6000] ;  /* 0x00600000bc14783b */ /* 0x000fe20000004200 */
[----:B------:R-:W-:Y:S02]  /*53d0*/  IMAD.IADD R192, R0, 0x1, R189 ;  /* 0x0000000100c07824 */ /* 0x000fe400078e02bd */
[--C-:B------:R-:W-:Y:S01]  /*53e0*/  FFMA.FTZ R0, R57, UR4, -R12.reuse ;  /* 0x0000000439007c23 */ /* 0x100fe2000801080c */
[----:B------:R-:W-:Y:S01]  /*53f0*/  FADD.FTZ R3, R216, R213 ;  /* 0x000000d5d8037221 */ /* 0x000fe20000010000 */
[----:B------:R-:W3:Y:S02]  /*5400*/  LDSM.16.MT88.4 R28, [R193+0x6000] ;  /* 0x00600000c11c783b */ /* 0x000ee40000004200 */
[----:B------:R4:W-:Y:S01]  /*5410*/  MUFU.EX2 R184, R0 ;  /* 0x0000000000b87308 */ /* 0x0009e20000000800 */
[----:B------:R-:W-:Y:S01]  /*5420*/  FADD.FTZ R3, R214, R3 ;  /* 0x00000003d6037221 */ /* 0x000fe20000010000 */
[----:B------:R-:W5:Y:S04]  /*5430*/  LDSM.16.MT88.4 R32, [R189+0x6000] ;  /* 0x00600000bd20783b */ /* 0x000f680000004200 */
[----:B------:R-:W5:Y:S01]  /*5440*/  LDSM.16.MT88.4 R44, [R192+0x6000] ;  /* 0x00600000c02c783b */ /* 0x000f620000004200 */
[----:B-1----:R-:W-:Y:S01]  /*5450*/  FFMA.FTZ R2, R58, UR4, -R12 ;  /* 0x000000043a027c23 */ /* 0x002fe2000801080c */
[----:B--2---:R-:W-:-:S02]  /*5460*/  F2FP.F16.F32.PACK_AB R5, R179, R182 ;  /* 0x000000b6b305723e */ /* 0x004fc400000000ff */
[----:B------:R-:W1:Y:S01]  /*5470*/  LDSM.16.MT88.4 R24, [R188+0x6800] ;  /* 0x00680000bc18783b */ /* 0x000e620000004200 */
[----:B------:R2:W2:Y:S01]  /*5480*/  MUFU.EX2 R180, R2 ;  /* 0x0000000200b47308 */ /* 0x0004a20000000800 */
[----:B----4-:R-:W-:-:S07]  /*5490*/  FFMA.FTZ R0, R40, UR4, -R8 ;  /* 0x0000000428007c23 */ /* 0x010fce0008010808 */
[----:B------:R4:W-:Y:S01]  /*54a0*/  MUFU.EX2 R183, R0 ;  /* 0x0000000000b77308 */ /* 0x0009e20000000800 */
[----:B--2---:R-:W-:Y:S01]  /*54b0*/  FMUL.FTZ R2, R71, UR4 ;  /* 0x0000000447027c20 */ /* 0x004fe20008410000 */
[----:B------:R-:W-:Y:S01]  /*54c0*/  F2FP.F16.F32.PACK_AB R7, R184, R180 ;  /* 0x000000b4b807723e */ /* 0x000fe200000000ff */
[----:B----4-:R-:W-:-:S06]  /*54d0*/  FFMA.FTZ R0, R39, UR4, -R8 ;  /* 0x0000000427007c23 */ /* 0x010fcc0008010808 */
[C---:B---3--:R-:W-:Y:S01]  /*54e0*/  HMMA.16816.F32 R76, R4.reuse, R28, RZ ;  /* 0x0000001c044c723c */ /* 0x048fe200000018ff */
[----:B------:R2:W-:Y:S07]  /*54f0*/  MUFU.EX2 R185, R0 ;  /* 0x0000000000b97308 */ /* 0x0005ee0000000800 */
[C---:B------:R-:W-:Y:S08]  /*5500*/  HMMA.16816.F32 R64, R4.reuse, R30, RZ ;  /* 0x0000001e0440723c */ /* 0x040ff000000018ff */
[C---:B------:R-:W-:Y:S01]  /*5510*/  HMMA.16816.F32 R84, R4.reuse, R20, RZ ;  /* 0x000000140454723c */ /* 0x040fe200000018ff */
[----:B--2---:R-:W-:Y:S01]  /*5520*/  FSEL R0, R2, RZ, P0 ;  /* 0x000000ff02007208 */ /* 0x004fe20000000000 */
[----:B------:R-:W-:Y:S01]  /*5530*/  FFMA.FTZ R2, R37, UR4, -R8 ;  /* 0x0000000425027c23 */ /* 0x000fe20008010808 */
[----:B------:R-:W-:Y:S01]  /*5540*/  ISETP.GT.U32.AND P0, PT, R156, R233, PT ;  /* 0x000000e99c00720c */ /* 0x000fe20003f04070 */
[----:B------:R-:W-:Y:S04]  /*5550*/  LDSM.16.MT88.4 R36, [R193+0x6800] ;  /* 0x00680000c124783b */ /* 0x000fe80000004200 */
[C---:B-----5:R-:W-:Y:S01]  /*5560*/  HMMA.16816.F32 R60, R4.reuse, R32, RZ ;  /* 0x00000020043c723c */ /* 0x060fe200000018ff */
[----:B------:R2:W-:Y:S07]  /*5570*/  MUFU.EX2 R205, R2 ;  /* 0x0000000200cd7308 */ /* 0x0005ee0000000800 */
[C---:B------:R-:W-:Y:S08]  /*5580*/  HMMA.16816.F32 R52, R4.reuse, R44, RZ ;  /* 0x0000002c0434723c */ /* 0x040ff000000018ff */
[----:B------:R-:W-:Y:S01]  /*5590*/  HMMA.16816.F32 R80, R4, R22, RZ ;  /* 0x000000160450723c */ /* 0x000fe200000018ff */
[----:B--2---:R-:W-:-:S04]  /*55a0*/  FFMA.FTZ R2, R19, UR4, -R0 ;  /* 0x0000000413027c23 */ /* 0x004fc80008010800 */
[----:B------:R2:W-:Y:S03]  /*55b0*/  MUFU.EX2 R166, R2 ;  /* 0x0000000200a67308 */ /* 0x0005e60000000800 */
[----:B------:R-:W-:Y:S01]  /*55c0*/  HMMA.16816.F32 R48, R4, R46, RZ ;  /* 0x0000002e0430723c */ /* 0x000fe200000018ff */
[----:B--2---:R-:W-:-:S04]  /*55d0*/  FFMA.FTZ R2, R95, UR4, -R0 ;  /* 0x000000045f027c23 */ /* 0x004fc80008010800 */
[----:B------:R2:W3:Y:S02]  /*55e0*/  MUFU.EX2 R165, R2 ;  /* 0x0000000200a57308 */ /* 0x0004e40000000800 */
[----:B--2---:R-:W-:Y:S01]  /*55f0*/  FFMA.FTZ R2, R93, UR4, -R0 ;  /* 0x000000045d027c23 */ /* 0x004fe20008010800 */
[----:B---3--:R-:W-:-:S05]  /*5600*/  F2FP.F16.F32.PACK_AB R17, R165, R166 ;  /* 0x000000a6a511723e */ /* 0x008fca00000000ff */
[----:B------:R2:W-:Y:S02]  /*5610*/  MUFU.EX2 R170, R2 ;  /* 0x0000000200aa7308 */ /* 0x0005e40000000800 */
[----:B--2---:R-:W-:-:S06]  /*5620*/  FFMA.FTZ R2, R92, UR4, -R0 ;  /* 0x000000045c027c23 */ /* 0x004fcc0008010800 */
[----:B------:R2:W3:Y:S02]  /*5630*/  MUFU.EX2 R175, R2 ;  /* 0x0000000200af7308 */ /* 0x0004e40000000800 */
[----:B--2---:R-:W-:Y:S01]  /*5640*/  FFMA.FTZ R2, R91, UR4, -R13 ;  /* 0x000000045b027c23 */ /* 0x004fe2000801080d */
[----:B---3--:R-:W-:-:S05]  /*5650*/  F2FP.F16.F32.PACK_AB R19, R175, R170 ;  /* 0x000000aaaf13723e */ /* 0x008fca00000000ff */
[----:B------:R2:W-:Y:S02]  /*5660*/  MUFU.EX2 R176, R2 ;  /* 0x0000000200b07308 */ /* 0x0005e40000000800 */
[C---:B------:R-:W-:Y:S08]  /*5670*/  HMMA.16816.F32 R112, R16.reuse, R30, RZ ;  /* 0x0000001e1070723c */ /* 0x040ff000000018ff */
[----:B------:R-:W-:Y:S01]  /*5680*/  HMMA.16816.F32 R96, R16, R20, RZ ;  /* 0x000000141060723c */ /* 0x000fe200000018ff */
[----:B--2---:R-:W-:-:S07]  /*5690*/  FFMA.FTZ R2, R59, UR4, -R13 ;  /* 0x000000043b027c23 */ /* 0x004fce000801080d */
[----:B------:R-:W-:Y:S01]  /*56a0*/  HMMA.16816.F32 R56, R4, R34, RZ ;  /* 0x000000220438723c */ /* 0x000fe200000018ff */
[----:B------:R2:W3:Y:S07]  /*56b0*/  MUFU.EX2 R181, R2 ;  /* 0x0000000200b57308 */ /* 0x0004ee0000000800 */
[C---:B------:R-:W-:Y:S08]  /*56c0*/  HMMA.16816.F32 R100, R16.reuse, R22, RZ ;  /* 0x000000161064723c */ /* 0x040ff000000018ff */
[----:B------:R-:W-:Y:S01]  /*56d0*/  HMMA.16816.F32 R20, R16, R44, RZ ;  /* 0x0000002c1014723c */ /* 0x000fe200000018ff */
[----:B--2---:R-:W-:Y:S01]  /*56e0*/  FFMA.FTZ R2, R42, UR4, -R13 ;  /* 0x000000042a027c23 */ /* 0x004fe2000801080d */
[----:B---3--:R-:W-:-:S03]  /*56f0*/  F2FP.F16.F32.PACK_AB R4, R181, R176 ;  /* 0x000000b0b504723e */ /* 0x008fc600000000ff */
[----:B------:R2:W-:Y:S03]  /*5700*/  MUFU.EX2 R178, R2 ;  /* 0x0000000200b27308 */ /* 0x0005e60000000800 */
[C---:B------:R-:W-:Y:S08]  /*5710*/  HMMA.16816.F32 R108, R16.reuse, R46, RZ ;  /* 0x0000002e106c723c */ /* 0x040ff000000018ff */
[----:B------:R-:W-:Y:S01]  /*5720*/  HMMA.16816.F32 R120, R16, R34, RZ ;  /* 0x000000221078723c */ /* 0x000fe200000018ff */
[----:B--2---:R-:W-:-:S02]  /*5730*/  FFMA.FTZ R2, R41, UR4, -R13 ;  /* 0x0000000429027c23 */ /* 0x004fc4000801080d */
[----:B------:R-:W-:Y:S02]  /*5740*/  LDSM.16.MT88.4 R40, [R192+0x6800] ;  /* 0x00680000c028783b */ /* 0x000fe40000004200 */
[----:B------:R2:W3:Y:S02]  /*5750*/  MUFU.EX2 R177, R2 ;  /* 0x0000000200b17308 */ /* 0x0004e40000000800 */
[--C-:B--2---:R-:W-:Y:S01]  /*5760*/  FFMA.FTZ R2, R94, UR4, -R12.reuse ;  /* 0x000000045e027c23 */ /* 0x104fe2000801080c */
[----:B---3--:R-:W-:Y:S01]  /*5770*/  F2FP.F16.F32.PACK_AB R6, R177, R178 ;  /* 0x000000b2b106723e */ /* 0x008fe200000000ff */
[----:B------:R-:W-:Y:S01]  /*5780*/  HMMA.16816.F32 R92, R16, R28, RZ ;  /* 0x0000001c105c723c */ /* 0x000fe200000018ff */
[----:B------:R-:W2:Y:S03]  /*5790*/  LDSM.16.MT88.4 R28, [R189+0x6800] ;  /* 0x00680000bd1c783b */ /* 0x000ea60000004200 */
[----:B------:R3:W-:Y:S02]  /*57a0*/  MUFU.EX2 R167, R2 ;  /* 0x0000000200a77308 */ /* 0x0007e40000000800 */
[----:B---3--:R-:W-:-:S06]  /*57b0*/  FFMA.FTZ R2, R89, UR4, -R12 ;  /* 0x0000000459027c23 */ /* 0x008fcc000801080c */
[----:B------:R3:W4:Y:S02]  /*57c0*/  MUFU.EX2 R171, R2 ;  /* 0x0000000200ab7308 */ /* 0x0007240000000800 */
[--C-:B---3--:R-:W-:Y:S01]  /*57d0*/  FFMA.FTZ R2, R88, UR4, -R12.reuse ;  /* 0x0000000458027c23 */ /* 0x108fe2000801080c */
[----:B----4-:R-:W-:Y:S01]  /*57e0*/  F2FP.F16.F32.PACK_AB R5, R171, R167 ;  /* 0x000000a7ab05723e */ /* 0x010fe200000000ff */
[----:B------:R-:W-:Y:S01]  /*57f0*/  HMMA.16816.F32 R88, R16, R32, RZ ;  /* 0x000000201058723c */ /* 0x000fe200000018ff */
[----:B------:R-:W-:Y:S03]  /*5800*/  LDSM.16.MT88.4 R16, [R193+0x7000] ;  /* 0x00700000c110783b */ /* 0x000fe60000004200 */
[----:B------:R3:W-:Y:S01]  /*5810*/  MUFU.EX2 R172, R2 ;  /* 0x0000000200ac7308 */ /* 0x0007e20000000800 */
[----:B------:R-:W-:Y:S01]  /*5820*/  LDSM.16.MT88.4 R32, [R192+0x7000] ;  /* 0x00700000c020783b */ /* 0x000fe20000004200 */
[----:B---3--:R-:W-:-:S06]  /*5830*/  FFMA.FTZ R2, R106, UR4, -R12 ;  /* 0x000000046a027c23 */ /* 0x008fcc000801080c */
[----:B------:R3:W4:Y:S02]  /*5840*/  MUFU.EX2 R173, R2 ;  /* 0x0000000200ad7308 */ /* 0x0007240000000800 */
[----:B---3--:R-:W-:Y:S01]  /*5850*/  FFMA.FTZ R2, R105, UR4, -R8 ;  /* 0x0000000469027c23 */ /* 0x008fe20008010808 */
[----:B----4-:R-:W-:-:S05]  /*5860*/  F2FP.F16.F32.PACK_AB R7, R173, R172 ;  /* 0x000000acad07723e */ /* 0x010fca00000000ff */
[----:B------:R3:W4:Y:S02]  /*5870*/  MUFU.EX2 R168, R2 ;  /* 0x0000000200a87308 */ /* 0x0007240000000800 */
[C---:B-1----:R-:W-:Y:S08]  /*5880*/  HMMA.16816.F32 R116, R4.reuse, R24, R84 ;  /* 0x000000180474723c */ /* 0x042ff00000001854 */
[----:B--2---:R-:W-:Y:S01]  /*5890*/  HMMA.16816.F32 R84, R4, R28, R60 ;  /* 0x0000001c0454723c */ /* 0x004fe2000000183c */
[----:B---3--:R-:W-:-:S07]  /*58a0*/  FFMA.FTZ R2, R75, UR4, -R8 ;  /* 0x000000044b027c23 */ /* 0x008fce0008010808 */
        /* <DEDUP_REMOVED lines=10> */
[----:B------:R-:W-:Y:S01]  /*5950*/  F2FP.F16.F32.PACK_AB R4, R185, R183 ;  /* 0x000000b7b904723e */ /* 0x000fe200000000ff */
[----:B------:R1:W-:Y:S01]  /*5960*/  MUFU.EX2 R162, R2 ;  /* 0x0000000200a27308 */ /* 0x0003e20000000800 */
[----:B----4-:R-:W-:Y:S01]  /*5970*/  F2FP.F16.F32.PACK_AB R6, R168, R205 ;  /* 0x000000cda806723e */ /* 0x010fe200000000ff */
        /* <DEDUP_REMOVED lines=12> */
[C---:B------:R-:W-:Y:S08]  /*5a40*/  HMMA.16816.F32 R56, R4.reuse, R24, R96 ;  /* 0x000000180438723c */ /* 0x040ff00000001860 */
[----:B------:R-:W-:Y:S01]  /*5a50*/  HMMA.16816.F32 R44, R4, R26, R100 ;  /* 0x0000001a042c723c */ /* 0x000fe20000001864 */
[----:B------:R-:W-:Y:S01]  /*5a60*/  LDSM.16.MT88.4 R24, [R189+0x7000] ;  /* 0x00700000bd18783b */ /* 0x000fe20000004200 */
[----:B-1----:R-:W-:-:S06]  /*5a70*/  FFMA.FTZ R2, R133, UR4, -R13 ;  /* 0x0000000485027c23 */ /* 0x002fcc000801080d */
[C---:B------:R-:W-:Y:S01]  /*5a80*/  HMMA.16816.F32 R96, R4.reuse, R42, R108 ;  /* 0x0000002a0460723c */ /* 0x040fe2000000186c */
[----:B------:R1:W-:Y:S01]  /*5a90*/  MUFU.EX2 R154, R2 ;  /* 0x00000002009a7308 */ /* 0x0003e20000000800 */
[----:B------:R-:W-:Y:S06]  /*5aa0*/  LDSM.16.MT88.4 R108, [R193+0x7800] ;  /* 0x00780000c16c783b */ /* 0x000fec0000004200 */
[C---:B------:R-:W-:Y:S01]  /*5ab0*/  HMMA.16816.F32 R52, R4.reuse, R36, R92 ;  /* 0x000000240434723c */ /* 0x040fe2000000185c */
[----:B------:R-:W-:Y:S07]  /*5ac0*/  LDSM.16.MT88.4 R92, [R188+0x7800] ;  /* 0x00780000bc5c783b */ /* 0x000fee0000004200 */
[----:B------:R-:W-:Y:S01]  /*5ad0*/  HMMA.16816.F32 R36, R4, R38, R112 ;  /* 0x000000260424723c */ /* 0x000fe20000001870 */
[----:B-1----:R-:W-:-:S04]  /*5ae0*/  FFMA.FTZ R2, R132, UR4, -R13 ;  /* 0x0000000484027c23 */ /* 0x002fc8000801080d */
[----:B------:R1:W2:Y:S02]  /*5af0*/  MUFU.EX2 R155, R2 ;  /* 0x00000002009b7308 */ /* 0x0002a40000000800 */
[----:B-1----:R-:W-:-:S06]  /*5b00*/  FFMA.FTZ R2, R126, UR4, -R13 ;  /* 0x000000047e027c23 */ /* 0x002fcc000801080d */
[----:B------:R1:W-:Y:S02]  /*5b10*/  MUFU.EX2 R153, R2 ;  /* 0x0000000200997308 */ /* 0x0003e40000000800 */
[----:B-1----:R-:W-:Y:S02]  /*5b20*/  FFMA.FTZ R2, R125, UR4, -R13 ;  /* 0x000000047d027c23 */ /* 0x002fe4000801080d */
[C---:B------:R-:W-:Y:S04]  /*5b30*/  HMMA.16816.F32 R124, R4.reuse, R28, R88 ;  /* 0x0000001c047c723c */ /* 0x040fe80000001858 */
[----:B------:R1:W3:Y:S04]  /*5b40*/  MUFU.EX2 R152, R2 ;  /* 0x0000000200987308 */ /* 0x0002e80000000800 */
[----:B------:R-:W-:Y:S01]  /*5b50*/  HMMA.16816.F32 R28, R4, R30, R120 ;  /* 0x0000001e041c723c */ /* 0x000fe20000001878 */
[----:B-1----:R-:W-:-:S07]  /*5b60*/  FFMA.FTZ R2, R135, UR4, -R12 ;  /* 0x0000000487027c23 */ /* 0x002fce000801080c */
[----:B------:R-:W-:Y:S01]  /*5b70*/  HMMA.16816.F32 R132, R4, R40, R20 ;  /* 0x000000280484723c */ /* 0x000fe20000001814 */
[----:B------:R-:W1:Y:S01]  /*5b80*/  LDSM.16.MT88.4 R20, [R188+0x7000] ;  /* 0x00700000bc14783b */ /* 0x000e620000004200 */
[----:B------:R4:W-:Y:S01]  /*5b90*/  MUFU.EX2 R151, R2 ;  /* 0x0000000200977308 */ /* 0x0009e20000000800 */
[----:B--2---:R-:W-:Y:S02]  /*5ba0*/  F2FP.F16.F32.PACK_AB R4, R155, R154 ;  /* 0x0000009a9b04723e */ /* 0x004fe400000000ff */
[----:B---3--:R-:W-:Y:S01]  /*5bb0*/  F2FP.F16.F32.PACK_AB R6, R152, R153 ;  /* 0x000000999806723e */ /* 0x008fe200000000ff */
[----:B----4-:R-:W-:-:S04]  /*5bc0*/  FFMA.FTZ R2, R146, UR4, -R12 ;  /* 0x0000000492027c23 */ /* 0x010fc8000801080c */
        /* <DEDUP_REMOVED lines=24> */
[----:B------:R-:W-:Y:S01]  /*5d50*/  F2FP.F16.F32.PACK_AB R6, R161, R162 ;  /* 0x000000a2a106723e */ /* 0x000fe200000000ff */
        /* <DEDUP_REMOVED lines=20> */
[----:B------:R1:W2:Y:S03]  /*5ea0*/  MUFU.EX2 R42, R2 ;  /* 0x00000002002a7308 */ /* 0x0002a60000000800 */
[C---:B------:R-:W-:Y:S01]  /*5eb0*/  HMMA.16816.F32 R112, R4.reuse, R24, R124 ;  /* 0x000000180470723c */ /* 0x040fe2000000187c */
[----:B------:R-:W3:Y:S07]  /*5ec0*/  LDSM.16.MT88.4 R124, [R189+0x7800] ;  /* 0x00780000bd7c783b */ /* 0x000eee0000004200 */
[----:B------:R-:W-:Y:S01]  /*5ed0*/  HMMA.16816.F32 R28, R4, R26, R28 ;  /* 0x0000001a041c723c */ /* 0x000fe2000000181c */
[----:B-1----:R-:W-:-:S07]  /*5ee0*/  FFMA.FTZ R2, R140, UR4, -R13 ;  /* 0x000000048c027c23 */ /* 0x002fce000801080d */
[----:B------:R-:W-:Y:S01]  /*5ef0*/  HMMA.16816.F32 R32, R4, R34, R96 ;  /* 0x000000220420723c */ /* 0x000fe20000001860 */
[----:B------:R-:W-:Y:S01]  /*5f00*/  FADD.FTZ R4, R166, R165 ;  /* 0x000000a5a6047221 */ /* 0x000fe20000010000 */
[----:B------:R-:W-:Y:S01]  /*5f10*/  FADD.FTZ R5, R212, R3 ;  /* 0x00000003d4057221 */ /* 0x000fe20000010000 */
[----:B------:R1:W-:Y:S01]  /*5f20*/  MUFU.EX2 R40, R2 ;  /* 0x0000000200287308 */ /* 0x0003e20000000800 */
[----:B--2---:R-:W-:Y:S01]  /*5f30*/  F2FP.F16.F32.PACK_AB R136, R42, R41 ;  /* 0x000000292a88723e */ /* 0x004fe200000000ff */
[----:B------:R-:W-:Y:S01]  /*5f40*/  FADD.FTZ R4, R170, R4 ;  /* 0x00000004aa047221 */ /* 0x000fe20000010000 */
[----:B------:R-:W-:Y:S01]  /*5f50*/  FADD.FTZ R7, R183, R5 ;  /* 0x00000005b7077221 */ /* 0x000fe20000010000 */
[----:B------:R-:W-:Y:S02]  /*5f60*/  F2FP.F16.F32.PACK_AB R140, R146, R147 ;  /* 0x00000093928c723e */ /* 0x000fe400000000ff */
[----:B------:R-:W-:-:S04]  /*5f70*/  FADD.FTZ R3, R175, R4 ;  /* 0x00000004af037221 */ /* 0x000fc80000010000 */
[----:B------:R-:W-:Y:S01]  /*5f80*/  FADD.FTZ R6, R158, R3 ;  /* 0x000000039e067221 */ /* 0x000fe20000010000 */
[----:B------:R-:W-:Y:S01]  /*5f90*/  FADD.FTZ R3, R185, R7 ;  /* 0x00000007b9037221 */ /* 0x000fe20000010000 */
[----:B-1----:R-:W-:-:S04]  /*5fa0*/  FFMA.FTZ R2, R139, UR4, -R13 ;  /* 0x000000048b027c23 */ /* 0x002fc8000801080d */
[----:B------:R1:W2:Y:S02]  /*5fb0*/  MUFU.EX2 R22, R2 ;  /* 0x0000000200167308 */ /* 0x0002a40000000800 */
[----:B-1----:R-:W-:-:S06]  /*5fc0*/  FFMA.FTZ R2, R186, UR4, -R12 ;  /* 0x00000004ba027c23 */ /* 0x002fcc000801080c */
[----:B------:R1:W-:Y:S02]  /*5fd0*/  MUFU.EX2 R21, R2 ;  /* 0x0000000200157308 */ /* 0x0003e40000000800 */
[----:B-1----:R-:W-:-:S06]  /*5fe0*/  FFMA.FTZ R2, R174, UR4, -R12 ;  /* 0x00000004ae027c23 */ /* 0x002fcc000801080c */
[----:B------:R1:W-:Y:S02]  /*5ff0*/  MUFU.EX2 R19, R2 ;  /* 0x0000000200137308 */ /* 0x0003e40000000800 */
[----:B-1----:R-:W-:-:S06]  /*6000*/  FFMA.FTZ R2, R141, UR4, -R12 ;  /* 0x000000048d027c23 */ /* 0x002fcc000801080c */
[----:B------:R1:W-:Y:S02]  /*6010*/  MUFU.EX2 R20, R2 ;  /* 0x0000000200147308 */ /* 0x0003e40000000800 */
[----:B-1----:R-:W-:Y:S01]  /*6020*/  FFMA.FTZ R2, R142, UR4, -R12 ;  /* 0x000000048e027c23 */ /* 0x002fe2000801080c */
[----:B------:R-:W-:Y:S01]  /*6030*/  F2FP.F16.F32.PACK_AB R142, R144, R145 ;  /* 0x00000091908e723e */ /* 0x000fe200000000ff */
[----:B------:R-:W1:Y:S04]  /*6040*/  LDSM.16.MT88.4 R12, [R192+0x7800] ;  /* 0x00780000c00c783b */ /* 0x000e680000004200 */
[----:B------:R4:W5:Y:S02]  /*6050*/  MUFU.EX2 R18, R2 ;  /* 0x0000000200127308 */ /* 0x0009640000000800 */
[----:B----4-:R-:W-:Y:S01]  /*6060*/  FFMA.FTZ R2, R138, UR4, -R0 ;  /* 0x000000048a027c23 */ /* 0x010fe20008010800 */
[----:B--2---:R-:W-:-:S02]  /*6070*/  F2FP.F16.F32.PACK_AB R138, R22, R40 ;  /* 0x00000028168a723e */ /* 0x004fc400000000ff */
[----:B-----5:R-:W-:-:S03]  /*6080*/  F2FP.F16.F32.PACK_AB R139, R18, R20 ;  /* 0x00000014128b723e */ /* 0x020fc600000000ff */
[----:B------:R2:W4:Y:S02]  /*6090*/  MUFU.EX2 R17, R2 ;  /* 0x0000000200117308 */ /* 0x0005240000000800 */
[--C-:B--2---:R-:W-:Y:S01]  /*60a0*/  FFMA.FTZ R2, R137, UR4, -R0.reuse ;  /* 0x0000000489027c23 */ /* 0x104fe20008010800 */
[----:B------:R-:W-:Y:S01]  /*60b0*/  FFMA.FTZ R0, R218, UR4, -R0 ;  /* 0x00000004da007c23 */ /* 0x000fe20008010800 */
[----:B------:R-:W-:-:S04]  /*60c0*/  F2FP.F16.F32.PACK_AB R137, R19, R21 ;  /* 0x000000151389723e */ /* 0x000fc800000000ff */
[----:B------:R2:W-:Y:S01]  /*60d0*/  MUFU.EX2 R8, R2 ;  /* 0x0000000200087308 */ /* 0x0005e20000000800 */
[----:B----4-:R-:W-:Y:S02]  /*60e0*/  F2FP.F16.F32.PACK_AB R141, R17, R43 ;  /* 0x0000002b118d723e */ /* 0x010fe400000000ff */
[C---:B------:R-:W-:Y:S05]  /*60f0*/  HMMA.16816.F32 R84, R136.reuse, R92, R116 ;  /* 0x0000005c8854723c */ /* 0x040fea0000001874 */
[----:B------:R4:W5:Y:S03]  /*6100*/  MUFU.EX2 R16, R0 ;  /* 0x0000000000107308 */ /* 0x0009660000000800 */
[----:B------:R-:W-:Y:S01]  /*6110*/  HMMA.16816.F32 R100, R136, R108, R104 ;  /* 0x0000006c8864723c */ /* 0x000fe20000001868 */
[----:B--2---:R-:W-:-:S04]  /*6120*/  FADD.FTZ R2, R207, R187 ;  /* 0x000000bbcf027221 */ /* 0x004fc80000010000 */
[----:B------:R-:W-:-:S03]  /*6130*/  FADD.FTZ R2, R206, R2 ;  /* 0x00000002ce027221 */ /* 0x000fc60000010000 */
[C---:B---3--:R-:W-:Y:S01]  /*6140*/  HMMA.16816.F32 R116, R136.reuse, R124, R120 ;  /* 0x0000007c8874723c */ /* 0x048fe20000001878 */
[----:B----4-:R-:W-:Y:S01]  /*6150*/  FADD.FTZ R0, R182, R179 ;  /* 0x000000b3b6007221 */ /* 0x010fe20000010000 */
[----:B------:R-:W-:Y:S01]  /*6160*/  FADD.FTZ R2, R208, R2 ;  /* 0x00000002d0027221 */ /* 0x000fe20000010000 */
[----:B-----5:R-:W-:Y:S02]  /*6170*/  F2FP.F16.F32.PACK_AB R143, R16, R8 ;  /* 0x00000008108f723e */ /* 0x020fe400000000ff */
[----:B------:R-:W-:Y:S01]  /*6180*/  FADD.FTZ R0, R180, R0 ;  /* 0x00000000b4007221 */ /* 0x000fe20000010000 */
[----:B------:R-:W-:Y:S01]  /*6190*/  FADD.FTZ R5, R176, R2 ;  /* 0x00000002b0057221 */ /* 0x000fe20000010000 */
[----:B------:R-:W-:Y:S01]  /*61a0*/  FADD.FTZ R2, R160, R6 ;  /* 0x00000006a0027221 */ /* 0x000fe20000010000 */
[----:B------:R-:W-:Y:S01]  /*61b0*/  HMMA.16816.F32 R88, R136, R94, R88 ;  /* 0x0000005e8858723c */ /* 0x000fe20000001858 */
[----:B------:R-:W-:-:S04]  /*61c0*/  FADD.FTZ R0, R184, R0 ;  /* 0x00000000b8007221 */ /* 0x000fc80000010000 */
        /* <DEDUP_REMOVED lines=42> */
[----:B------:R-:W-:-:S02]  /*6470*/  FADD.FTZ R0, R20, R0 ;  /* 0x0000000014007221 */ /* 0x000fc40000010000 */
[----:B------:R-:W-:Y:S02]  /*6480*/  FADD.FTZ R252, R22, R2 ;  /* 0x0000000216fc7221 */ /* 0x000fe40000010000 */
[----:B------:R2:W-:Y:S01]  /*6490*/  STL [R1+0x4], R227 ;  /* 0x000004e301007387 */ /* 0x0005e20000100800 */
[C---:B------:R-:W-:Y:S01]  /*64a0*/  HMMA.16816.F32 R80, R140.reuse, R92, R56 ;  /* 0x0000005c8c50723c */ /* 0x040fe20000001838 */
[----:B------:R-:W-:Y:S02]  /*64b0*/  FADD.FTZ R251, R18, R0 ;  /* 0x0000000012fb7221 */ /* 0x000fe40000010000 */
[----:B------:R2:W-:Y:S05]  /*64c0*/  STL [R1], R225 ;  /* 0x000000e101007387 */ /* 0x0005ea0000100800 */
[C---:B------:R-:W-:Y:S08]  /*64d0*/  HMMA.16816.F32 R96, R140.reuse, R108, R52 ;  /* 0x0000006c8c60723c */ /* 0x040ff00000001834 */
[----:B------:R-:W-:Y:S08]  /*64e0*/  HMMA.16816.F32 R112, R140, R124, R112 ;  /* 0x0000007c8c70723c */ /* 0x000ff00000001870 */
[----:B-1----:R-:W-:Y:S08]  /*64f0*/  HMMA.16816.F32 R132, R136, R12, R76 ;  /* 0x0000000c8884723c */ /* 0x002ff0000000184c */
        /* <DEDUP_REMOVED lines=8> */
[----:B------:R-:W-:Y:S01]  /*6580*/  IADD3 R248, PT, PT, R235, -0x2, RZ ;  /* 0xfffffffeebf87810 */ /* 0x000fe20007ffe0ff */
[----:B------:R-:W-:-:S04]  /*6590*/  DEPBAR.LE SB0, 0x0 ;  /* 0x000080000000791a */ /* 0x000fc80000000000 */
[----:B------:R-:W-:Y:S01]  /*65a0*/  IMAD.WIDE.U32 R4, R248, R210, RZ ;  /* 0x000000d2f8047225 */ /* 0x000fe200078e00ff */
[C---:B------:R-:W-:Y:S02]  /*65b0*/  SHF.L.U32 R249, R210.reuse, 0x4, RZ ;  /* 0x00000004d2f97819 */ /* 0x040fe400000006ff */
[----:B------:R-:W-:Y:S01]  /*65c0*/  SHF.L.U64.HI R6, R210, 0x4, R211 ;  /* 0x00000004d2067819 */ /* 0x000fe200000102d3 */
[----:B------:R-:W-:Y:S01]  /*65d0*/  IMAD R3, R248, R211, R5 ;  /* 0x000000d3f8037224 */ /* 0x000fe200078e0205 */
[----:B------:R-:W-:Y:S01]  /*65e0*/  BAR.SYNC.DEFER_BLOCKING 0x0 ;  /* 0x0000000000007b1d */ /* 0x000fe20000010000 */
[C---:B------:R-:W-:Y:S02]  /*65f0*/  LEA R0, P0, R4.reuse, R249, 0x6 ;  /* 0x000000f904007211 */ /* 0x040fe400078030ff */
[C---:B------:R-:W-:Y:S02]  /*6600*/  LEA R16, P3, R4.reuse, R232, 0x7 ;  /* 0x000000e804107211 */ /* 0x040fe400078638ff */
[----:B------:R-:W-:-:S02]  /*6610*/  LEA.HI.X R2, R4, R6, R3, 0x6, P0 ;  /* 0x0000000604027211 */ /* 0x000fc400000f3403 */
[----:B------:R-:W-:Y:S01]  /*6620*/  IADD3 R5, P1, PT, R0, R249, RZ ;  /* 0x000000f900057210 */ /* 0x000fe20007f3e0ff */
[----:B------:R1:W-:Y:S01]  /*6630*/  STL [R1+0x8], R6 ;  /* 0x0000080601007387 */ /* 0x0003e20000100800 */
[----:B------:R-:W-:Y:S02]  /*6640*/  LEA R7, P0, R210, R0, 0x5 ;  /* 0x00000000d2077211 */ /* 0x000fe400078028ff */
[-C--:B------:R-:W-:Y:S01]  /*6650*/  LEA R14, P2, R0, R232.reuse, 0x1 ;  /* 0x000000e8000e7211 */ /* 0x080fe200078408ff */
[----:B------:R-:W-:Y:S01]  /*6660*/  IMAD.X R8, R2, 0x1, R6, P1 ;  /* 0x0000000102087824 */ /* 0x000fe200008e0606 */
[----:B------:R-:W-:Y:S02]  /*6670*/  LEA R12, P1, R5, R232, 0x1 ;  /* 0x000000e8050c7211 */ /* 0x000fe400078208ff */
[----:B------:R-:W-:Y:S02]  /*6680*/  LEA.HI.X R18, R210, R2, R211, 0x5, P0 ;  /* 0x00000002d2127211 */ /* 0x000fe400000f2cd3 */
[----:B------:R-:W-:-:S02]  /*6690*/  LEA.HI.X R17, R4, R230, R3, 0x7, P3 ;  /* 0x000000e604117211 */ /* 0x000fc400018f3c03 */
[-C--:B------:R-:W-:Y:S02]  /*66a0*/  LEA.HI.X R15, R0, R230.reuse, R2, 0x1, P2 ;  /* 0x000000e6000f7211 */ /* 0x080fe400010f0c02 */
[----:B------:R-:W-:Y:S02]  /*66b0*/  LEA.HI.X R13, R5, R230, R8, 0x1, P1 ;  /* 0x000000e6050d7211 */ /* 0x000fe400008f0c08 */
[----:B------:R-:W-:Y:S01]  /*66c0*/  ISETP.GT.U32.AND P2, PT, R248, R233, PT ;  /* 0x000000e9f800720c */ /* 0x000fe20003f44070 */
[----:B------:R-:W-:Y:S01]  /*66d0*/  @!PT LDS RZ, [RZ] ;  /* 0x00000000fffff984 */ /* 0x000fe20000000800 */
[----:B------:R-:W-:Y:S01]  /*66e0*/  @!PT LDS RZ, [RZ] ;  /* 0x00000000fffff984 */ /* 0x000fe20000000800 */
[----:B------:R-:W-:Y:S01]  /*66f0*/  @!PT LDS RZ, [RZ] ;  /* 0x00000000fffff984 */ /* 0x000fe20000000800 */
[----:B------:R2:W-:Y:S04]  /*6700*/  LDGSTS.E.BYPASS.LTC128B.128 [R209+0x6000], desc[UR16][R16.64] ;  /* 0x0600000010d17fae */ /* 0x0005e8000b981a10 */
[----:B------:R-:W-:Y:S04]  /*6710*/  LDGSTS.E.BYPASS.LTC128B.128 [R209+0x6800], desc[UR16][R14.64] ;  /* 0x068000000ed17fae */ /* 0x000fe8000b981a10 */
[----:B------:R3:W-:Y:S01]  /*6720*/  LDGSTS.E.BYPASS.LTC128B.128 [R209+0x7000], desc[UR16][R12.64] ;  /* 0x070000000cd17fae */ /* 0x0007e2000b981a10 */
[----:B-1----:R-:W-:-:S04]  /*6730*/  LEA R6, P0, R7, R232, 0x1 ;  /* 0x000000e807067211 */ /* 0x002fc800078008ff */
[----:B------:R-:W-:-:S05]  /*6740*/  LEA.HI.X R7, R7, R230, R18, 0x1, P0 ;  /* 0x000000e607077211 */ /* 0x000fca00000f0c12 */
[----:B------:R1:W-:Y:S04]  /*6750*/  LDGSTS.E.BYPASS.LTC128B.128 [R209+0x7800], desc[UR16][R6.64] ;  /* 0x0780000006d17fae */ /* 0x0003e8000b981a10 */
[----:B------:R-:W-:Y:S04]  /*6760*/  LDSM.16.M88.4 R40, [R191+UR5+0x4800] ;  /* 0x00480005bf28783b */ /* 0x000fe80008000200 */
[----:B------:R-:W-:Y:S04]  /*6770*/  LDSM.16.M88.4 R36, [R191+UR5+0x5000] ;  /* 0x00500005bf24783b */ /* 0x000fe80008000200 */
[----:B--2---:R-:W-:Y:S04]  /*6780*/  LDSM.16.M88.4 R16, [R191+UR5+0x4000] ;  /* 0x00400005bf10783b */ /* 0x004fe80008000200 */
[----:B------:R-:W-:Y:S04]  /*6790*/  LDSM.16.M88.4 R32, [R191+UR5+0x5800] ;  /* 0x00580005bf20783b */ /* 0x000fe80008000200 */
[----:B---3--:R-:W2:Y:S04]  /*67a0*/  LDSM.16.M88.4 R12, [R196] ;  /* 0x00000000c40c783b */ /* 0x008ea80000000200 */
[----:B------:R-:W-:Y:S04]  /*67b0*/  LDSM.16.M88.4 R28, [R199] ;  /* 0x00000000c71c783b */ /* 0x000fe80000000200 */
[----:B-1----:R-:W1:Y:S04]  /*67c0*/  LDSM.16.M88.4 R4, [R196+0x2000] ;  /* 0x00200000c404783b */ /* 0x002e680000000200 */
[----:B------:R-:W3:Y:S04]  /*67d0*/  LDSM.16.M88.4 R44, [R195+0x4000] ;  /* 0x00400000c32c783b */ /* 0x000ee80000000200 */
[----:B------:R-:W-:Y:S04]  /*67e0*/  LDSM.16.M88.4 R56, [R190+0x4000] ;  /* 0x00400000be38783b */ /* 0x000fe80000000200 */
[----:B------:R-:W-:Y:S04]  /*67f0*/  LDSM.16.M88.4 R24, [R197] ;  /* 0x00000000c518783b */ /* 0x000fe80000000200 */
[----:B------:R-:W-:Y:S04]  /*6800*/  LDSM.16.M88.4 R20, [R199+0x2000] ;  /* 0x00200000c714783b */ /* 0x000fe80000000200 */
[----:B------:R-:W4:Y:S04]  /*6810*/  LDSM.16.M88.4 R52, [R195+0x4800] ;  /* 0x00480000c334783b */ /* 0x000f280000000200 */
[----:B------:R-:W5:Y:S04]  /*6820*/  LDSM.16.M88.4 R60, [R195+0x5800] ;  /* 0x00580000c33c783b */ /* 0x000f680000000200 */
[----:B------:R-:W5:Y:S01]  /*6830*/  LDSM.16.M88.4 R48, [R195+0x5000] ;  /* 0x00500000c330783b */ /* 0x000f620000000200 */
[----:B--2---:R-:W-:Y:S03]  /*6840*/  HMMA.16816.F32 R180, R12, R42, RZ ;  /* 0x0000002a0cb4723c */ /* 0x004fe600000018ff */
[----:B------:R-:W0:Y:S05]  /*6850*/  LDGDEPBAR ;  /* 0x00000000000079af */ /* 0x000e2a0000000000 */
[C---:B-1----:R-:W-:Y:S08]  /*6860*/  HMMA.16816.F32 R76, R4.reuse, R16, RZ ;  /* 0x00000010044c723c */ /* 0x042ff000000018ff */
[----:B------:R-:W-:Y:S03]  /*6870*/  HMMA.16816.F32 R164, R4, R18, RZ ;  /* 0x0000001204a4723c */ /* 0x000fe600000018ff */
[----:B------:R-:W-:Y:S01]  /*6880*/  MOV R8, R180 ;  /* 0x000000b400087202 */ /* 0x000fe20000000f00 */
[----:B------:R-:W-:Y:S01]  /*6890*/  IMAD.MOV.U32 R2, RZ, RZ, R182 ;  /* 0x000000ffff027224 */ /* 0x000fe200078e00b6 */
[----:B------:R-:W-:-:S02]  /*68a0*/  MOV R3, R181 ;  /* 0x000000b500037202 */ /* 0x000fc40000000f00 */
[----:B------:R-:W-:Y:S01]  /*68b0*/  MOV R0, R183 ;  /* 0x000000b700007202 */ /* 0x000fe20000000f00 */
        /* <DEDUP_REMOVED lines=9> */
[----:B------:R-:W-:Y:S03]  /*6950*/  HMMA.16816.F32 R40, R12, R36, RZ ;  /* 0x000000240c28723c */ /* 0x000fe600000018ff */
[----:B------:R-:W-:Y:S01]  /*6960*/  MOV R39, R4 ;  /* 0x0000000400277202 */ /* 0x000fe20000000f00 */
[----:B------:R-:W-:Y:S01]  /*6970*/  IMAD.MOV.U32 R38, RZ, RZ, R5 ;  /* 0x000000ffff267224 */ /* 0x000fe200078e0005 */
[----:B------:R-:W-:-:S02]  /*6980*/  MOV R37, R6 ;  /* 0x0000000600257202 */ /* 0x000fc40000000f00 */
[----:B------:R-:W-:Y:S01]  /*6990*/  MOV R36, R7 ;  /* 0x0000000700247202 */ /* 0x000fe20000000f00 */
[C---:B------:R-:W-:Y:S01]  /*69a0*/  HMMA.16816.F32 R176, R12.reuse, R18, RZ ;  /* 0x000000120cb0723c */ /* 0x040fe200000018ff */
[----:B------:R-:W-:Y:S07]  /*69b0*/  LDSM.16.M88.4 R16, [R197+0x2000] ;  /* 0x00200000c510783b */ /* 0x000fee0000000200 */
[C---:B------:R-:W-:Y:S08]  /*69c0*/  HMMA.16816.F32 R180, R12.reuse, R32, RZ ;  /* 0x000000200cb4723c */ /* 0x040ff000000018ff */
[----:B------:R-:W-:Y:S01]  /*69d0*/  HMMA.16816.F32 R220, R12, R34, RZ ;  /* 0x000000220cdc723c */ /* 0x000fe200000018ff */
[----:B------:R-:W-:Y:S04]  /*69e0*/  LDSM.16.M88.4 R32, [R194+0x4000] ;  /* 0x00400000c220783b */ /* 0x000fe80000000200 */
[----:B------:R-:W1:Y:S03]  /*69f0*/  LDSM.16.M88.4 R12, [R198] ;  /* 0x00000000c60c783b */ /* 0x000e660000000200 */
[----:B---3--:R-:W-:Y:S08]  /*6a00*/  HMMA.16816.F32 R4, R28, R44, R64 ;  /* 0x0000002c1c04723c */ /* 0x008ff00000001840 */
[C---:B----4-:R-:W-:Y:S08]  /*6a10*/  HMMA.16816.F32 R244, R20.reuse, R52, R152 ;  /* 0x0000003414f4723c */ /* 0x050ff00000001898 */
[----:B-----5:R-:W-:Y:S01]  /*6a20*/  HMMA.16816.F32 R236, R20, R60, R156 ;  /* 0x0000003c14ec723c */ /* 0x020fe2000000189c */
[----:B------:R-:W-:Y:S01]  /*6a30*/  IMAD.MOV.U32 R156, RZ, RZ, R39 ;  /* 0x000000ffff9c7224 */ /* 0x000fe200078e0027 */
[----:B------:R-:W-:Y:S01]  /*6a40*/  MOV R157, R38 ;  /* 0x00000026009d7202 */ /* 0x000fe20000000f00 */
[----:B------:R-:W-:Y:S01]  /*6a50*/  IMAD.MOV.U32 R159, RZ, RZ, R36 ;  /* 0x000000ffff9f7224 */ /* 0x000fe200078e0024 */
[----:B------:R-:W-:-:S02]  /*6a60*/  MOV R158, R37 ;  /* 0x00000025009e7202 */ /* 0x000fc40000000f00 */
[----:B------:R-:W-:Y:S02]  /*6a70*/  LDSM.16.M88.4 R36, [R190+0x5000] ;  /* 0x00500000be24783b */ /* 0x000fe40000000200 */
[----:B------:R-:W-:Y:S02]  /*6a80*/  HMMA.16816.F32 R64, R24, R56, R4 ;  /* 0x000000381840723c */ /* 0x000fe40000001804 */
[----:B------:R-:W2:Y:S06]  /*6a90*/  LDSM.16.M88.4 R4, [R198+0x2000] ;  /* 0x00200000c604783b */ /* 0x000eac0000000200 */
[C---:B------:R-:W-:Y:S08]  /*6aa0*/  HMMA.16816.F32 R152, R20.reuse, R46, R164 ;  /* 0x0000002e1498723c */ /* 0x040ff000000018a4 */
[C---:B------:R-:W-:Y:S08]  /*6ab0*/  HMMA.16816.F32 R76, R20.reuse, R44, R76 ;  /* 0x0000002c144c723c */ /* 0x040ff0000000184c */
[C---:B------:R-:W-:Y:S08]  /*6ac0*/  HMMA.16816.F32 R160, R20.reuse, R48, R160 ;  /* 0x0000003014a0723c */ /* 0x040ff000000018a0 */
[----:B------:R-:W-:Y:S01]  /*6ad0*/  HMMA.16816.F32 R216, R20, R54, R172 ;  /* 0x0000003614d8723c */ /* 0x000fe200000018ac */
[----:B------:R-:W-:Y:S01]  /*6ae0*/  MOV R172, R8 ;  /* 0x0000000800ac7202 */ /* 0x000fe20000000f00 */
[----:B------:R-:W-:Y:S01]  /*6af0*/  IMAD.MOV.U32 R174, RZ, RZ, R2 ;  /* 0x000000ffffae7224 */ /* 0x000fe200078e0002 */
[----:B------:R-:W-:-:S02]  /*6b00*/  MOV R173, R3 ;  /* 0x0000000300ad7202 */ /* 0x000fc40000000f00 */
[----:B------:R-:W-:-:S03]  /*6b10*/  MOV R175, R0 ;  /* 0x0000000000af7202 */ /* 0x000fc60000000f00 */
[C---:B------:R-:W-:Y:S08]  /*6b20*/  HMMA.16816.F32 R212, R20.reuse, R50, R168 ;  /* 0x0000003214d4723c */ /* 0x040ff000000018a8 */
[----:B------:R-:W-:Y:S01]  /*6b30*/  HMMA.16816.F32 R164, R20, R62, R148 ;  /* 0x0000003e14a4723c */ /* 0x000fe20000001894 */
[----:B------:R-:W3:Y:S07]  /*6b40*/  LDSM.16.M88.4 R20, [R190+0x4800] ;  /* 0x00480000be14783b */ /* 0x000eee0000000200 */
[C---:B------:R-:W-:Y:S01]  /*6b50*/  HMMA.16816.F32 R240, R28.reuse, R48, R40 ;  /* 0x000000301cf0723c */ /* 0x040fe20000001828 */
[----:B------:R-:W4:Y:S07]  /*6b60*/  LDSM.16.M88.4 R40, [R190+0x5800] ;  /* 0x00580000be28783b */ /* 0x000f2e0000000200 */
[----:B------:R-:W-:Y:S08]  /*6b70*/  HMMA.16816.F32 R44, R28, R46, R176 ;  /* 0x0000002e1c2c723c */ /* 0x000ff000000018b0 */
[----:B-1----:R-:W-:Y:S08]  /*6b80*/  HMMA.16816.F32 R64, R12, R32, R64 ;  /* 0x000000200c40723c */ /* 0x002ff00000001840 */
[----:B------:R-:W-:Y:S08]  /*6b90*/  HMMA.16816.F32 R76, R16, R56, R76 ;  /* 0x00000038104c723c */ /* 0x000ff0000000184c */
        /* <DEDUP_REMOVED lines=8> */
[----:B------:R-:W1:Y:S07]  /*6c20*/  MUFU.TANH R205, R67 ;  /* 0x0000004300cd7308 */ /* 0x000e6e0000002400 */
[C---:B------:R-:W-:Y:S08]  /*6c30*/  HMMA.16816.F32 R184, R28.reuse, R52, R144 ;  /* 0x000000341cb8723c */ /* 0x040ff00000001890 */
[C---:B------:R-:W-:Y:S08]  /*6c40*/  HMMA.16816.F32 R144, R28.reuse, R54, R172 ;  /* 0x000000361c90723c */ /* 0x040ff000000018ac */
[C---:B------:R-:W-:Y:S01]  /*6c50*/  HMMA.16816.F32 R176, R28.reuse, R60, R180 ;  /* 0x0000003c1cb0723c */ /* 0x040fe200000018b4 */
[----:B------:R-:W1:Y:S07]  /*6c60*/  MUFU.TANH R181, R64 ;  /* 0x0000004000b57308 */ /* 0x000e6e0000002400 */
[----:B------:R-:W-:Y:S01]  /*6c70*/  HMMA.16816.F32 R172, R28, R62, R220 ;  /* 0x0000003e1cac723c */ /* 0x000fe200000018dc */
[----:B------:R-:W5:Y:S01]  /*6c80*/  LDSM.16.M88.4 R28, [R194+0x4800] ;  /* 0x00480000c21c783b */ /* 0x000f620000000200 */
[----:B------:R1:W1:Y:S06]  /*6c90*/  MUFU.TANH R180, R65 ;  /* 0x0000004100b47308 */ /* 0x00026c0000002400 */
[----:B--2---:R-:W-:Y:S08]  /*6ca0*/  HMMA.16816.F32 R44, R4, R32, R76 ;  /* 0x00000020042c723c */ /* 0x004ff0000000184c */
[----:B---3--:R-:W-:Y:S01]  /*6cb0*/  HMMA.16816.F32 R76, R16, R20, R244 ;  /* 0x00000014104c723c */ /* 0x008fe200000018f4 */
[----:B------:R-:W-:Y:S01]  /*6cc0*/  MOV R247, R235 ;  /* 0x000000eb00f77202 */ /* 0x000fe20000000f00 */
[----:B------:R-:W-:-:S06]  /*6cd0*/  IMAD.MOV.U32 R246, RZ, RZ, R234 ;  /* 0x000000fffff67224 */ /* 0x000fcc00078e00ea */
[C---:B------:R-:W-:Y:S03]  /*6ce0*/  HMMA.16816.F32 R160, R16.reuse, R36, R160 ;  /* 0x0000002410a0723c */ /* 0x040fe600000018a0 */
[----:B------:R-:W-:Y:S01]  /*6cf0*/  FMUL.FTZ R44, R44, UR6 ;  /* 0x000000062c2c7c20 */ /* 0x000fe20008410000 */
[----:B------:R-:W-:Y:S01]  /*6d00*/  FMUL.FTZ R45, R45, UR6 ;  /* 0x000000062d2d7c20 */ /* 0x000fe20008410000 */
[----:B------:R-:W-:Y:S01]  /*6d10*/  FMUL.FTZ R46, R46, UR6 ;  /* 0x000000062e2e7c20 */ /* 0x000fe20008410000 */
[----:B------:R-:W-:Y:S01]  /*6d20*/  FMUL.FTZ R47, R47, UR6 ;  /* 0x000000062f2f7c20 */ /* 0x000fe20008410000 */
[----:B------:R-:W2:Y:S01]  /*6d30*/  MUFU.TANH R208, R44 ;  /* 0x0000002c00d07308 */ /* 0x000ea20000002400 */
[C---:B----4-:R-:W-:Y:S07]  /*6d40*/  HMMA.16816.F32 R168, R16.reuse, R40, R236 ;  /* 0x0000002810a8723c */ /* 0x050fee00000018ec */
[----:B------:R-:W3:Y:S01]  /*6d50*/  MUFU.TANH R207, R45 ;  /* 0x0000002d00cf7308 */ /* 0x000ee20000002400 */
[C---:B------:R-:W-:Y:S07]  /*6d60*/  HMMA.16816.F32 R152, R16.reuse, R22, R216 ;  /* 0x000000161098723c */ /* 0x040fee00000018d8 */
[----:B------:R-:W4:Y:S01]  /*6d70*/  MUFU.TANH R183, R47 ;  /* 0x0000002f00b77308 */ /* 0x000f220000002400 */
[C---:B------:R-:W-:Y:S08]  /*6d80*/  HMMA.16816.F32 R148, R16.reuse, R38, R212 ;  /* 0x000000261094723c */ /* 0x040ff000000018d4 */
[----:B-1----:R-:W-:Y:S08]  /*6d90*/  HMMA.16816.F32 R64, R16, R42, R164 ;  /* 0x0000002a1040723c */ /* 0x002ff000000018a4 */
[----:B------:R-:W-:Y:S08]  /*6da0*/  HMMA.16816.F32 R16, R12, R34, R56 ;  /* 0x000000220c10723c */ /* 0x000ff00000001838 */
[C---:B------:R-:W-:Y:S01]  /*6db0*/  HMMA.16816.F32 R52, R24.reuse, R20, R184 ;  /* 0x000000141834723c */ /* 0x040fe200000018b8 */
[----:B------:R1:W1:Y:S07]  /*6dc0*/  MUFU.TANH R184, R46 ;  /* 0x0000002e00b87308 */ /* 0x00026e0000002400 */
[C---:B------:R-:W-:Y:S01]  /*6dd0*/  HMMA.16816.F32 R56, R24.reuse, R22, R144 ;  /* 0x000000161838723c */ /* 0x040fe20000001890 */
[----:B------:R-:W-:Y:S02]  /*6de0*/  LDSM.16.M88.4 R20, [R194+0x5000] ;  /* 0x00500000c214783b */ /* 0x000fe40000000200 */
[----:B------:R-:W-:Y:S01]  /*6df0*/  FMUL.FTZ R16, R16, UR6 ;  /* 0x0000000610107c20 */ /* 0x000fe20008410000 */
[----:B------:R-:W-:Y:S01]  /*6e00*/  FMUL.FTZ R17, R17, UR6 ;  /* 0x0000000611117c20 */ /* 0x000fe20008410000 */
[----:B------:R-:W-:Y:S01]  /*6e10*/  FMUL.FTZ R18, R18, UR6 ;  /* 0x0000000612127c20 */ /* 0x000fe20008410000 */
[----:B------:R-:W-:Y:S01]  /*6e20*/  FMUL.FTZ R0, R19, UR6 ;  /* 0x0000000613007c20 */ /* 0x000fe20008410000 */
[----:B------:R-:W2:Y:S01]  /*6e30*/  MUFU.TANH R74, R16 ;  /* 0x00000010004a7308 */ /* 0x000ea20000002400 */
[----:B------:R-:W-:Y:S07]  /*6e40*/  HMMA.16816.F32 R60, R24, R36, R240 ;  /* 0x00000024183c723c */ /* 0x000fee00000018f0 */
[----:B------:R-:W2:Y:S01]  /*6e50*/  MUFU.TANH R69, R17 ;  /* 0x0000001100457308 */ /* 0x000ea20000002400 */
[----:B-1----:R-:W-:Y:S07]  /*6e60*/  HMMA.16816.F32 R44, R4, R34, R48 ;  /* 0x00000022042c723c */ /* 0x002fee0000001830 */
[----:B------:R1:W1:Y:S01]  /*6e70*/  MUFU.TANH R146, R18 ;  /* 0x0000001200927308 */ /* 0x0002620000002400 */
[C---:B------:R-:W-:Y:S07]  /*6e80*/  HMMA.16816.F32 R48, R24.reuse, R38, R156 ;  /* 0x000000261830723c */ /* 0x040fee000000189c */
[----:B------:R5:W2:Y:S01]  /*6e90*/  MUFU.TANH R145, R0 ;  /* 0x0000000000917308 */ /* 0x000aa20000002400 */
[----:B------:R-:W-:Y:S03]  /*6ea0*/  HMMA.16816.F32 R36, R24, R40, R176 ;  /* 0x000000281824723c */ /* 0x000fe600000018b0 */
[----:B------:R-:W-:Y:S01]  /*6eb0*/  FMUL.FTZ R44, R44, UR6 ;  /* 0x000000062c2c7c20 */ /* 0x000fe20008410000 */
[----:B------:R-:W-:Y:S01]  /*6ec0*/  FMUL.FTZ R45, R45, UR6 ;  /* 0x000000062d2d7c20 */ /* 0x000fe20008410000 */
[----:B------:R-:W-:-:S02]  /*6ed0*/  FMUL.FTZ R46, R46, UR6 ;  /* 0x000000062e2e7c20 */ /* 0x000fc40008410000 */
[----:B------:R-:W2:Y:S01]  /*6ee0*/  MUFU.TANH R156, R44 ;  /* 0x0000002c009c7308 */ /* 0x000ea20000002400 */
[----:B-1----:R-:W1:Y:S01]  /*6ef0*/  LDSM.16.M88.4 R16, [R194+0x5800] ;  /* 0x00580000c210783b */ /* 0x002e620000000200 */
[----:B------:R-:W-:Y:S01]  /*6f00*/  HMMA.16816.F32 R40, R24, R42, R172 ;  /* 0x0000002a1828723c */ /* 0x000fe200000018ac */
[----:B------:R-:W-:-:S05]  /*6f10*/  DEPBAR.LE SB0, 0x0 ;  /* 0x000080000000791a */ /* 0x000fca0000000000 */
[----:B------:R-:W1:Y:S01]  /*6f20*/  MUFU.TANH R147, R45 ;  /* 0x0000002d00937308 */ /* 0x000e620000002400 */
[----:B-----5:R-:W-:Y:S01]  /*6f30*/  FMUL.FTZ R0, R47, UR6 ;  /* 0x000000062f007c20 */ /* 0x020fe20008410000 */
[-C--:B------:R-:W-:Y:S06]  /*6f40*/  HMMA.16816.F32 R24, R12, R28.reuse, R52 ;  /* 0x0000001c0c18723c */ /* 0x080fec0000001834 */
[----:B------:R5:W1:Y:S02]  /*6f50*/  MUFU.TANH R75, R0 ;  /* 0x00000000004b7308 */ /* 0x000a640000002400 */
[C---:B------:R-:W-:Y:S06]  /*6f60*/  HMMA.16816.F32 R32, R4.reuse, R28, R76 ;  /* 0x0000001c0420723c */ /* 0x040fec000000184c */
[----:B------:R3:W1:Y:S02]  /*6f70*/  MUFU.TANH R76, R46 ;  /* 0x0000002e004c7308 */ /* 0x0006640000002400 */
[----:B------:R-:W-:Y:S03]  /*6f80*/  HMMA.16816.F32 R152, R4, R30, R152 ;  /* 0x0000001e0498723c */ /* 0x000fe60000001898 */
[----:B-----5:R-:W-:-:S05]  /*6f90*/  FMUL.FTZ R0, R24, UR6 ;  /* 0x0000000618007c20 */ /* 0x020fca0008410000 */
[----:B------:R-:W-:Y:S01]  /*6fa0*/  HMMA.16816.F32 R28, R12, R30, R56 ;  /* 0x0000001e0c1c723c */ /* 0x000fe20000001838 */
[----:B------:R5:W2:Y:S07]  /*6fb0*/  MUFU.TANH R53, R0 ;  /* 0x0000000000357308 */ /* 0x000aae0000002400 */
[----:B-1----:R-:W-:Y:S08]  /*6fc0*/  HMMA.16816.F32 R164, R4, R18, R64 ;  /* 0x0000001204a4723c */ /* 0x002ff00000001840 */
[----:B---3--:R-:W-:Y:S03]  /*6fd0*/  HMMA.16816.F32 R44, R12, R20, R60 ;  /* 0x000000140c2c723c */ /* 0x008fe6000000183c */
[----:B------:R-:W-:Y:S01]  /*6fe0*/  FMUL.FTZ R2, R28, UR6 ;  /* 0x000000061c027c20 */ /* 0x000fe20008410000 */
[----:B-----5:R-:W-:-:S04]  /*6ff0*/  FMUL.FTZ R0, R25, UR6 ;  /* 0x0000000619007c20 */ /* 0x020fc80008410000 */
[----:B------:R1:W3:Y:S01]  /*7000*/  MUFU.TANH R52, R0 ;  /* 0x0000000000347308 */ /* 0x0002e20000002400 */
[----:B------:R-:W-:Y:S01]  /*7010*/  HMMA.16816.F32 R56, R12, R16, R36 ;  /* 0x000000100c38723c */ /* 0x000fe20000001824 */
[----:B------:R-:W-:-:S07]  /*7020*/  FMUL.FTZ R36, R31, UR6 ;  /* 0x000000061f247c20 */ /* 0x000fce0008410000 */
[----:B------:R-:W-:Y:S01]  /*7030*/  HMMA.16816.F32 R40, R12, R18, R40 ;  /* 0x000000120c28723c */ /* 0x000fe20000001828 */
[----:B-1----:R-:W-:-:S07]  /*7040*/  FMUL.FTZ R0, R26, UR6 ;  /* 0x000000061a007c20 */ /* 0x002fce0008410000 */
[C---:B------:R-:W-:Y:S01]  /*7050*/  HMMA.16816.F32 R160, R4.reuse, R20, R160 ;  /* 0x0000001404a0723c */ /* 0x040fe200000018a0 */
[----:B------:R1:W1:Y:S07]  /*7060*/  MUFU.TANH R68, R0 ;  /* 0x0000000000447308 */ /* 0x00026e0000002400 */
[C---:B------:R-:W-:Y:S08]  /*7070*/  HMMA.16816.F32 R148, R4.reuse, R22, R148 ;  /* 0x000000160494723c */ /* 0x040ff00000001894 */
[----:B------:R-:W-:Y:S01]  /*7080*/  HMMA.16816.F32 R168, R4, R16, R168 ;  /* 0x0000001004a8723c */ /* 0x000fe200000018a8 */
[----:B-1----:R-:W-:-:S04]  /*7090*/  FMUL.FTZ R0, R27, UR6 ;  /* 0x000000061b007c20 */ /* 0x002fc80008410000 */
[----:B------:R1:W1:Y:S03]  /*70a0*/  MUFU.TANH R64, R0 ;  /* 0x0000000000407308 */ /* 0x0002660000002400 */
[----:B------:R-:W-:Y:S01]  /*70b0*/  HMMA.16816.F32 R48, R12, R22, R48 ;  /* 0x000000160c30723c */ /* 0x000fe20000001830 */
[----:B-1----:R-:W-:-:S04]  /*70c0*/  FMUL.FTZ R0, R32, UR6 ;  /* 0x0000000620007c20 */ /* 0x002fc80008410000 */
[----:B------:R1:W1:Y:S02]  /*70d0*/  MUFU.TANH R65, R0 ;  /* 0x0000000000417308 */ /* 0x0002640000002400 */
[----:B-1----:R-:W-:-:S06]  /*70e0*/  FMUL.FTZ R0, R33, UR6 ;  /* 0x0000000621007c20 */ /* 0x002fcc0008410000 */
[----:B------:R1:W1:Y:S08]  /*70f0*/  MUFU.TANH R33, R2 ;  /* 0x0000000200217308 */ /* 0x0002700000002400 */
[----:B------:R5:W2:Y:S01]  /*7100*/  MUFU.TANH R60, R0 ;  /* 0x00000000003c7308 */ /* 0x000aa20000002400 */
[----:B-1----:R-:W-:-:S07]  /*7110*/  FMUL.FTZ R2, R29, UR6 ;  /* 0x000000061d027c20 */ /* 0x002fce0008410000 */
[----:B------:R1:W1:Y:S01]  /*7120*/  MUFU.TANH R31, R2 ;  /* 0x00000002001f7308 */ /* 0x0002620000002400 */
[----:B-----5:R-:W-:-:S07]  /*7130*/  FMUL.FTZ R0, R34, UR6 ;  /* 0x0000000622007c20 */ /* 0x020fce0008410000 */
[----:B------:R5:W2:Y:S01]  /*7140*/  MUFU.TANH R55, R0 ;  /* 0x0000000000377308 */ /* 0x000aa20000002400 */
[----:B-1----:R-:W-:-:S07]  /*7150*/  FMUL.FTZ R2, R44, UR6 ;  /* 0x000000062c027c20 */ /* 0x002fce0008410000 */
[----:B------:R1:W1:Y:S01]  /*7160*/  MUFU.TANH R32, R2 ;  /* 0x0000000200207308 */ /* 0x0002620000002400 */
[----:B-----5:R-:W-:Y:S01]  /*7170*/  FMUL.FTZ R0, R35, UR6 ;  /* 0x0000000623007c20 */ /* 0x020fe20008410000 */
[----:B------:R-:W-:-:S06]  /*7180*/  FMUL.FTZ R35, R30, UR6 ;  /* 0x000000061e237c20 */ /* 0x000fcc0008410000 */
[----:B------:R5:W2:Y:S01]  /*7190*/  MUFU.TANH R54, R0 ;  /* 0x0000000000367308 */ /* 0x000aa20000002400 */
[----:B-1----:R-:W-:-:S07]  /*71a0*/  FMUL.FTZ R2, R45, UR6 ;  /* 0x000000062d027c20 */ /* 0x002fce0008410000 */
[----:B------:R1:W1:Y:S01]  /*71b0*/  MUFU.TANH R34, R2 ;  /* 0x0000000200227308 */ /* 0x0002620000002400 */
[----:B-----5:R-:W-:-:S04]  /*71c0*/  LEA R0, R247, R250, 0x6 ;  /* 0x000000faf7007211 */ /* 0x020fc800078e30ff */
[C---:B------:R-:W-:Y:S01]  /*71d0*/  IADD3 R20, PT, PT, R0.reuse, -0x80, RZ ;  /* 0xffffff8000147810 */ /* 0x040fe20007ffe0ff */
[C---:B------:R-:W-:Y:S01]  /*71e0*/  VIADD R19, R0.reuse, 0xffffff81 ;  /* 0xffffff8100137836 */ /* 0x040fe20000000000 */
        /* <DEDUP_REMOVED lines=8> */
[----:B------:R-:W-:-:S02]  /*7270*/  IADD3 R18, PT, PT, R0, -0x60, RZ ;  /* 0xffffffa000127810 */ /* 0x000fc40007ffe0ff */
[C---:B------:R-:W-:Y:S02]  /*7280*/  IADD3 R8, PT, PT, R0.reuse, -0x5f, RZ ;  /* 0xffffffa100087810 */ /* 0x040fe40007ffe0ff */
[C---:B------:R-:W-:Y:S02]  /*7290*/  IADD3 R6, PT, PT, R0.reuse, -0x57, RZ ;  /* 0xffffffa900067810 */ /* 0x040fe40007ffe0ff */
[----:B------:R-:W-:Y:S01]  /*72a0*/  IADD3 R5, PT, PT, R0, -0x50, RZ ;  /* 0xffffffb000057810 */ /* 0x000fe20007ffe0ff */
[----:B------:R-:W-:Y:S01]  /*72b0*/  BAR.SYNC.DEFER_BLOCKING 0x0 ;  /* 0x0000000000007b1d */ /* 0x000fe20000010000 */
[----:B------:R-:W-:Y:S02]  /*72c0*/  ISETP.GT.AND P6, PT, R200, R20, PT ;  /* 0x00000014c800720c */ /* 0x000fe40003fc4270 */
[----:B------:R-:W-:Y:S02]  /*72d0*/  ISETP.GE.AND P5, PT, R20, R203, PT ;  /* 0x000000cb1400720c */ /* 0x000fe40003fa6270 */
[----:B------:R-:W-:-:S02]  /*72e0*/  ISETP.GT.AND P4, PT, R200, R19, PT ;  /* 0x00000013c800720c */ /* 0x000fc40003f84270 */
[----:B------:R-:W-:Y:S02]  /*72f0*/  ISETP.GE.AND P3, PT, R19, R203, PT ;  /* 0x000000cb1300720c */ /* 0x000fe40003f66270 */
[C---:B------:R-:W-:Y:S02]  /*7300*/  IADD3 R3, PT, PT, R0.reuse, -0x48, RZ ;  /* 0xffffffb800037810 */ /* 0x040fe40007ffe0ff */
[----:B-1----:R-:W-:Y:S01]  /*7310*/  IADD3 R2, PT, PT, R0, -0x47, RZ ;  /* 0xffffffb900027810 */ /* 0x002fe20007ffe0ff */
[----:B--234-:R-:W-:Y:S08]  /*7320*/  @!P2 BRA `(.L_x_2131) ;  /* 0x000000000064a947 */ /* 0x01cff00003800000 */
        /* <DEDUP_REMOVED lines=14> */
[----:B------:R-:W-:Y:S01]  /*7410*/  LEA R21, P0, R228, R21, 0x5 ;  /* 0x00000015e4157211 */ /* 0x000fe200078028ff */
[----:B------:R-:W-:Y:S01]  /*7420*/  IMAD.X R25, R246, 0x1, R22, P1 ;  /* 0x00000001f6197824 */ /* 0x000fe200008e0616 */
[----:B------:R-:W-:Y:S01]  /*7430*/  LEA R24, P1, R23, R226, 0x1 ;  /* 0x000000e217187211 */ /* 0x000fe200078208ff */
        /* <DEDUP_REMOVED lines=8> */
.L_x_2131:
[----:B-1----:R-:W-:Y:S01]  /*74c0*/  FMUL.FTZ R23, R49, UR6 ;  /* 0x0000000631177c20 */ /* 0x002fe20008410000 */
[----:B------:R-:W-:Y:S01]  /*74d0*/  FMUL.FTZ R21, R48, UR6 ;  /* 0x0000000630157c20 */ /* 0x000fe20008410000 */
[----:B------:R-:W-:Y:S02]  /*74e0*/  FSEL R22, R181, -INF , !P6 ;  /* 0xff800000b5167808 */ /* 0x000fe40007000000 */
[----:B------:R1:W-:Y:S01]  /*74f0*/  MUFU.TANH R30, R23 ;  /* 0x00000017001e7308 */ /* 0x0003e20000002400 */
[C---:B------:R-:W-:Y:S02]  /*7500*/  ISETP.GT.AND P1, PT, R200.reuse, R17, PT ;  /* 0x00000011c800720c */ /* 0x040fe40003f24270 */
[----:B------:R-:W-:Y:S02]  /*7510*/  ISETP.GT.AND P6, PT, R200, R16, PT ;  /* 0x00000010c800720c */ /* 0x000fe40003fc4270 */
[----:B------:R-:W-:Y:S02]  /*7520*/  FSEL R26, R22, -INF , !P5 ;  /* 0xff800000161a7808 */ /* 0x000fe40006800000 */
[----:B------:R-:W-:Y:S01]  /*7530*/  ISETP.GE.AND P0, PT, R17, R203, PT ;  /* 0x000000cb1100720c */ /* 0x000fe20003f06270 */
[----:B------:R2:W3:Y:S01]  /*7540*/  MUFU.TANH R37, R21 ;  /* 0x0000001500257308 */ /* 0x0004e20000002400 */
[----:B------:R-:W-:-:S02]  /*7550*/  FSEL R22, R74, -INF , !P1 ;  /* 0xff8000004a167808 */ /* 0x000fc40004800000 */
[----:B------:R-:W-:Y:S02]  /*7560*/  ISETP.GE.AND P5, PT, R16, R203, PT ;  /* 0x000000cb1000720c */ /* 0x000fe40003fa6270 */
[----:B------:R-:W-:Y:S02]  /*7570*/  ISETP.GT.AND P1, PT, R200, R14, PT ;  /* 0x0000000ec800720c */ /* 0x000fe40003f24270 */
[----:B------:R-:W-:Y:S01]  /*7580*/  FSEL R28, R22, -INF , !P0 ;  /* 0xff800000161c7808 */ /* 0x000fe20004000000 */
[----:B-1----:R-:W-:Y:S01]  /*7590*/  FMUL.FTZ R23, R56, UR6 ;  /* 0x0000000638177c20 */ /* 0x002fe20008410000 */
[----:B------:R-:W-:-:S03]  /*75a0*/  ISETP.GT.AND P0, PT, R200, R13, PT ;  /* 0x0000000dc800720c */ /* 0x000fc60003f04270 */
[----:B------:R1:W4:Y:S01]  /*75b0*/  MUFU.TANH R24, R23 ;  /* 0x0000001700187308 */ /* 0x0003220000002400 */
[----:B--2---:R-:W-:Y:S02]  /*75c0*/  FSEL R21, R180, -INF , !P4 ;  /* 0xff800000b4157808 */ /* 0x004fe40006000000 */
[----:B------:R-:W-:Y:S02]  /*75d0*/  ISETP.GT.AND P4, PT, R200, R15, PT ;  /* 0x0000000fc800720c */ /* 0x000fe40003f84270 */
[----:B------:R-:W-:Y:S02]  /*75e0*/  FSEL R27, R21, -INF , !P3 ;  /* 0xff800000151b7808 */ /* 0x000fe40005800000 */
[----:B------:R-:W-:Y:S02]  /*75f0*/  FSEL R21, R69, -INF , !P6 ;  /* 0xff80000045157808 */ /* 0x000fe40007000000 */
[----:B------:R-:W-:Y:S02]  /*7600*/  ISETP.GE.AND P3, PT, R15, R203, PT ;  /* 0x000000cb0f00720c */ /* 0x000fe40003f66270 */
[----:B------:R-:W-:-:S02]  /*7610*/  FSEL R22, R53, -INF , !P4 ;  /* 0xff80000035167808 */ /* 0x000fc40006000000 */
[----:B------:R-:W-:Y:S01]  /*7620*/  FSEL R39, R21, -INF , !P5 ;  /* 0xff80000015277808 */ /* 0x000fe20006800000 */
[----:B-1----:R-:W-:Y:S01]  /*7630*/  FMUL.FTZ R23, R57, UR6 ;  /* 0x0000000639177c20 */ /* 0x002fe20008410000 */
[-C--:B------:R-:W-:Y:S02]  /*7640*/  ISETP.GE.AND P6, PT, R14, R203.reuse, PT ;  /* 0x000000cb0e00720c */ /* 0x080fe40003fc6270 */
[----:B------:R-:W-:Y:S01]  /*7650*/  FSEL R21, R52, -INF , !P1 ;  /* 0xff80000034157808 */ /* 0x000fe20004800000 */
[----:B------:R1:W2:Y:S01]  /*7660*/  MUFU.TANH R29, R23 ;  /* 0x00000017001d7308 */ /* 0x0002a20000002400 */
[----:B------:R-:W-:Y:S02]  /*7670*/  ISETP.GT.AND P4, PT, R200, R12, PT ;  /* 0x0000000cc800720c */ /* 0x000fe40003f84270 */
[----:B------:R-:W-:Y:S02]  /*7680*/  FSEL R44, R22, -INF , !P3 ;  /* 0xff800000162c7808 */ /* 0x000fe40005800000 */
[----:B------:R-:W-:-:S02]  /*7690*/  ISETP.GE.AND P5, PT, R13, R203, PT ;  /* 0x000000cb0d00720c */ /* 0x000fc40003fa6270 */
[----:B------:R-:W-:Y:S02]  /*76a0*/  FSEL R22, R33, -INF , !P0 ;  /* 0xff80000021167808 */ /* 0x000fe40004000000 */
[----:B------:R-:W-:Y:S02]  /*76b0*/  ISETP.GT.AND P1, PT, R200, R18, PT ;  /* 0x00000012c800720c */ /* 0x000fe40003f24270 */
[----:B------:R-:W-:Y:S02]  /*76c0*/  FSEL R69, R21, -INF , !P6 ;  /* 0xff80000015457808 */ /* 0x000fe40007000000 */
[----:B------:R-:W-:Y:S02]  /*76d0*/  ISETP.GE.AND P3, PT, R12, R203, PT ;  /* 0x000000cb0c00720c */ /* 0x000fe40003f66270 */
[----:B------:R-:W-:Y:S01]  /*76e0*/  FSEL R21, R31, -INF , !P4 ;  /* 0xff8000001f157808 */ /* 0x000fe20006000000 */
[----:B-1----:R-:W-:Y:S01]  /*76f0*/  FMUL.FTZ R23, R40, UR6 ;  /* 0x0000000628177c20 */ /* 0x002fe20008410000 */
[----:B------:R-:W-:-:S02]  /*7700*/  ISETP.GT.AND P0, PT, R200, R8, PT ;  /* 0x00000008c800720c */ /* 0x000fc40003f04270 */
[----:B------:R-:W-:Y:S01]  /*7710*/  FSEL R144, R22, -INF , !P5 ;  /* 0xff80000016907808 */ /* 0x000fe20006800000 */
[----:B------:R1:W5:Y:S01]  /*7720*/  MUFU.TANH R25, R23 ;  /* 0x0000001700197308 */ /* 0x0003620000002400 */
[----:B------:R-:W-:Y:S02]  /*7730*/  ISETP.GE.AND P6, PT, R18, R203, PT ;  /* 0x000000cb1200720c */ /* 0x000fe40003fc6270 */
[----:B------:R-:W-:Y:S02]  /*7740*/  FSEL R22, R32, -INF , !P1 ;  /* 0xff80000020167808 */ /* 0x000fe40004800000 */
[----:B------:R-:W-:Y:S02]  /*7750*/  ISETP.GT.AND P4, PT, R200, R7, PT ;  /* 0x00000007c800720c */ /* 0x000fe40003f84270 */
[----:B------:R-:W-:Y:S02]  /*7760*/  FSEL R157, R21, -INF , !P3 ;  /* 0xff800000159d7808 */ /* 0x000fe40005800000 */
[----:B------:R-:W-:-:S02]  /*7770*/  ISETP.GE.AND P5, PT, R8, R203, PT ;  /* 0x000000cb0800720c */ /* 0x000fc40003fa6270 */
[----:B------:R-:W-:Y:S02]  /*7780*/  FSEL R21, R34, -INF , !P0 ;  /* 0xff80000022157808 */ /* 0x000fe40004000000 */
[----:B------:R-:W-:Y:S02]  /*7790*/  ISETP.GT.AND P1, PT, R200, R6, PT ;  /* 0x00000006c800720c */ /* 0x000fe40003f24270 */
[----:B------:R-:W-:Y:S01]  /*77a0*/  FSEL R158, R22, -INF , !P6 ;  /* 0xff800000169e7808 */ /* 0x000fe20007000000 */
[----:B-1----:R-:W-:Y:S01]  /*77b0*/  FMUL.FTZ R23, R41, UR6 ;  /* 0x0000000629177c20 */ /* 0x002fe20008410000 */
[----:B------:R-:W-:Y:S02]  /*77c0*/  ISETP.GE.AND P3, PT, R7, R203, PT ;  /* 0x000000cb0700720c */ /* 0x000fe40003f66270 */
[----:B---3--:R-:W-:Y:S02]  /*77d0*/  FSEL R22, R37, -INF , !P4 ;  /* 0xff80000025167808 */ /* 0x008fe40006000000 */
[----:B------:R-:W-:Y:S01]  /*77e0*/  ISETP.GT.AND P0, PT, R200, R5, PT ;  /* 0x00000005c800720c */ /* 0x000fe20003f04270 */
[----:B------:R-:W1:Y:S01]  /*77f0*/  MUFU.TANH R23, R23 ;  /* 0x0000001700177308 */ /* 0x000e620000002400 */
[----:B------:R-:W-:-:S02]  /*7800*/  FSEL R159, R21, -INF , !P5 ;  /* 0xff800000159f7808 */ /* 0x000fc40006800000 */
[-C--:B------:R-:W-:Y:S02]  /*7810*/  ISETP.GE.AND P6, PT, R6, R203.reuse, PT ;  /* 0x000000cb0600720c */ /* 0x080fe40003fc6270 */
[----:B------:R-:W-:Y:S02]  /*7820*/  FSEL R21, R30, -INF , !P1 ;  /* 0xff8000001e157808 */ /* 0x000fe40004800000 */
[----:B------:R-:W-:Y:S02]  /*7830*/  ISETP.GT.AND P4, PT, R200, R4, PT ;  /* 0x00000004c800720c */ /* 0x000fe40003f84270 */
[----:B------:R-:W-:Y:S02]  /*7840*/  FSEL R182, R22, -INF , !P3 ;  /* 0xff80000016b67808 */ /* 0x000fe40005800000 */
[----:B------:R-:W-:Y:S02]  /*7850*/  ISETP.GE.AND P5, PT, R5, R203, PT ;  /* 0x000000cb0500720c */ /* 0x000fe40003fa6270 */
[----:B----4-:R-:W-:-:S02]  /*7860*/  FSEL R22, R24, -INF , !P0 ;  /* 0xff80000018167808 */ /* 0x010fc40004000000 */
[----:B------:R-:W-:Y:S01]  /*7870*/  ISETP.GT.AND P1, PT, R200, R3, PT ;  /* 0x00000003c800720c */ /* 0x000fe20003f24270 */
[----:B------:R-:W3:Y:S01]  /*7880*/  MUFU.TANH R24, R35 ;  /* 0x0000002300187308 */ /* 0x000ee20000002400 */
[----:B------:R-:W-:Y:S02]  /*7890*/  FSEL R222, R21, -INF , !P6 ;  /* 0xff80000015de7808 */ /* 0x000fe40007000000 */
[----:B------:R-:W-:Y:S02]  /*78a0*/  ISETP.GE.AND P3, PT, R4, R203, PT ;  /* 0x000000cb0400720c */ /* 0x000fe40003f66270 */
[----:B--2---:R-:W-:Y:S02]  /*78b0*/  FSEL R21, R29, -INF , !P4 ;  /* 0xff8000001d157808 */ /* 0x004fe40006000000 */
[----:B------:R-:W-:Y:S02]  /*78c0*/  ISETP.GT.AND P0, PT, R200, R2, PT ;  /* 0x00000002c800720c */ /* 0x000fe40003f04270 */
[----:B------:R-:W-:-:S02]  /*78d0*/  FSEL R234, R22, -INF , !P5 ;  /* 0xff80000016ea7808 */ /* 0x000fc40006800000 */
[-C--:B------:R-:W-:Y:S02]  /*78e0*/  ISETP.GE.AND P6, PT, R3, R203.reuse, PT ;  /* 0x000000cb0300720c */ /* 0x080fe40003fc6270 */
[----:B-----5:R-:W-:Y:S02]  /*78f0*/  FSEL R22, R25, -INF , !P1 ;  /* 0xff80000019167808 */ /* 0x020fe40004800000 */
[----:B------:R-:W-:Y:S01]  /*7900*/  ISETP.GT.AND P4, PT, R11, R20, PT ;  /* 0x000000140b00720c */ /* 0x000fe20003f84270 */
[----:B------:R2:W4:Y:S01]  /*7910*/  MUFU.TANH R25, R36 ;  /* 0x0000002400197308 */ /* 0x0005220000002400 */
[----:B------:R-:W-:Y:S02]  /*7920*/  FSEL R235, R21, -INF , !P3 ;  /* 0xff80000015eb7808 */ /* 0x000fe40005800000 */
[----:B------:R-:W-:Y:S02]  /*7930*/  ISETP.GE.AND P5, PT, R2, R203, PT ;  /* 0x000000cb0200720c */ /* 0x000fe40003fa6270 */
[----:B-1----:R-:W-:Y:S01]  /*7940*/  FSEL R21, R23, -INF , !P0 ;  /* 0xff80000017157808 */ /* 0x002fe20004000000 */
[----:B------:R-:W-:Y:S01]  /*7950*/  FMUL.FTZ R23, R152, UR6 ;  /* 0x0000000698177c20 */ /* 0x000fe20008410000 */
[----:B------:R-:W-:-:S02]  /*7960*/  ISETP.GT.AND P1, PT, R11, R19, PT ;  /* 0x000000130b00720c */ /* 0x000fc40003f24270 */
[----:B------:R-:W-:Y:S01]  /*7970*/  FSEL R236, R22, -INF , !P6 ;  /* 0xff80000016ec7808 */ /* 0x000fe20007000000 */
[----:B------:R1:W5:Y:S01]  /*7980*/  MUFU.TANH R33, R23 ;  /* 0x0000001700217308 */ /* 0x0003620000002400 */
[-C--:B------:R-:W-:Y:S02]  /*7990*/  ISETP.GE.AND P3, PT, R20, R204.reuse, PT ;  /* 0x000000cc1400720c */ /* 0x080fe40003f66270 */
[----:B------:R-:W-:Y:S02]  /*79a0*/  FSEL R22, R206, -INF , !P4 ;  /* 0xff800000ce167808 */ /* 0x000fe40006000000 */
[----:B------:R-:W-:Y:S02]  /*79b0*/  ISETP.GT.AND P0, PT, R11, R17, PT ;  /* 0x000000110b00720c */ /* 0x000fe40003f04270 */
[----:B------:R-:W-:Y:S02]  /*79c0*/  FSEL R237, R21, -INF , !P5 ;  /* 0xff80000015ed7808 */ /* 0x000fe40006800000 */
[----:B------:R-:W-:-:S02]  /*79d0*/  ISETP.GE.AND P6, PT, R19, R204, PT ;  /* 0x000000cc1300720c */ /* 0x000fc40003fc6270 */
[----:B------:R-:W-:Y:S02]  /*79e0*/  FSEL R21, R205, -INF , !P1 ;  /* 0xff800000cd157808 */ /* 0x000fe40004800000 */
[----:B------:R-:W-:Y:S02]  /*79f0*/  ISETP.GT.AND P4, PT, R11, R16, PT ;  /* 0x000000100b00720c */ /* 0x000fe40003f84270 */
[----:B--2---:R-:W-:Y:S02]  /*7a00*/  FSEL R36, R22, -INF , !P3 ;  /* 0xff80000016247808 */ /* 0x004fe40005800000 */
[-C--:B------:R-:W-:Y:S01]  /*7a10*/  ISETP.GE.AND P5, PT, R17, R204.reuse, PT ;  /* 0x000000cc1100720c */ /* 0x080fe20003fa6270 */
[----:B-1----:R-:W-:Y:S01]  /*7a20*/  FMUL.FTZ R23, R153, UR6 ;  /* 0x0000000699177c20 */ /* 0x002fe20008410000 */
[----:B------:R-:W-:Y:S02]  /*7a30*/  FSEL R22, R146, -INF , !P0 ;  /* 0xff80000092167808 */ /* 0x000fe40004000000 */
[----:B------:R-:W-:Y:S01]  /*7a40*/  FSEL R37, R21, -INF , !P6 ;  /* 0xff80000015257808 */ /* 0x000fe20007000000 */
[----:B------:R1:W-:Y:S01]  /*7a50*/  MUFU.TANH R31, R23 ;  /* 0x00000017001f7308 */ /* 0x0003e20000002400 */
[----:B------:R-:W-:-:S02]  /*7a60*/  ISETP.GE.AND P3, PT, R16, R204, PT ;  /* 0x000000cc1000720c */ /* 0x000fc40003f66270 */
[----:B------:R-:W-:Y:S02]  /*7a70*/  FSEL R21, R145, -INF , !P4 ;  /* 0xff80000091157808 */ /* 0x000fe40006000000 */
[C---:B------:R-:W-:Y:S02]  /*7a80*/  ISETP.GT.AND P1, PT, R11.reuse, R15, PT ;  /* 0x0000000f0b00720c */ /* 0x040fe40003f24270 */
[----:B------:R-:W-:Y:S01]  /*7a90*/  FSEL R38, R22, -INF , !P5 ;  /* 0xff80000016267808 */ /* 0x000fe20006800000 */
[----:B------:R-:W-:Y:S01]  /*7aa0*/  FMUL.FTZ R22, R154, UR6 ;  /* 0x000000069a167c20 */ /* 0x000fe20008410000 */
[----:B------:R-:W-:Y:S02]  /*7ab0*/  ISETP.GT.AND P0, PT, R11, R14, PT ;  /* 0x0000000e0b00720c */ /* 0x000fe40003f04270 */
[----:B------:R-:W-:Y:S01]  /*7ac0*/  FSEL R40, R21, -INF , !P3 ;  /* 0xff80000015287808 */ /* 0x000fe20005800000 */
[----:B------:R2:W5:Y:S01]  /*7ad0*/  MUFU.TANH R30, R22 ;  /* 0x00000016001e7308 */ /* 0x0005620000002400 */
[----:B------:R-:W-:-:S02]  /*7ae0*/  ISETP.GE.AND P6, PT, R15, R204, PT ;  /* 0x000000cc0f00720c */ /* 0x000fc40003fc6270 */
[----:B------:R-:W-:Y:S02]  /*7af0*/  FSEL R21, R68, -INF , !P1 ;  /* 0xff80000044157808 */ /* 0x000fe40004800000 */
[-C--:B------:R-:W-:Y:S01]  /*7b00*/  ISETP.GT.AND P4, PT, R9, R20.reuse, PT ;  /* 0x000000140900720c */ /* 0x080fe20003f84270 */
[----:B-1----:R-:W-:Y:S01]  /*7b10*/  FMUL.FTZ R23, R47, UR6 ;  /* 0x000000062f177c20 */ /* 0x002fe20008410000 */
[----:B------:R-:W-:Y:S02]  /*7b20*/  ISETP.GE.AND P3, PT, R20, R201, PT ;  /* 0x000000c91400720c */ /* 0x000fe40003f66270 */
[----:B------:R-:W-:Y:S01]  /*7b30*/  ISETP.GT.AND P1, PT, R10, R20, PT ;  /* 0x000000140a00720c */ /* 0x000fe20003f24270 */
[----:B------:R-:W-:Y:S01]  /*7b40*/  MUFU.TANH R49, R23 ;  /* 0x0000001700317308 */ /* 0x000fe20000002400 */
[----:B------:R-:W-:Y:S02]  /*7b50*/  ISETP.GE.AND P5, PT, R14, R204, PT ;  /* 0x000000cc0e00720c */ /* 0x000fe40003fa6270 */
[----:B------:R-:W-:-:S02]  /*7b60*/  FSEL R68, R21, -INF , !P6 ;  /* 0xff80000015447808 */ /* 0x000fc40007000000 */
[----:B------:R-:W-:Y:S02]  /*7b70*/  ISETP.GT.AND P6, PT, R11, R13, PT ;  /* 0x0000000d0b00720c */ /* 0x000fe40003fc4270 */
[----:B--2---:R-:W-:Y:S02]  /*7b80*/  FSEL R22, R64, -INF , !P0 ;  /* 0xff80000040167808 */ /* 0x004fe40004000000 */
[----:B------:R-:W-:Y:S01]  /*7b90*/  ISETP.GE.AND P0, PT, R20, R202, PT ;  /* 0x000000ca1400720c */ /* 0x000fe20003f06270 */
[----:B------:R-:W-:Y:S01]  /*7ba0*/  FMUL.FTZ R20, R155, UR6 ;  /* 0x000000069b147c20 */ /* 0x000fe20008410000 */
[----:B------:R-:W-:Y:S01]  /*7bb0*/  FSEL R152, R22, -INF , !P5 ;  /* 0xff80000016987808 */ /* 0x000fe20006800000 */
[----:B------:R-:W-:Y:S01]  /*7bc0*/  FMUL.FTZ R22, R46, UR6 ;  /* 0x000000062e167c20 */ /* 0x000fe20008410000 */
[----:B------:R-:W-:Y:S01]  /*7bd0*/  ISETP.GE.AND P5, PT, R13, R204, PT ;  /* 0x000000cc0d00720c */ /* 0x000fe20003fa6270 */
[----:B------:R3:W1:Y:S08]  /*7be0*/  MUFU.TANH R29, R20 ;  /* 0x00000014001d7308 */ /* 0x0006700000002400 */
[----:B------:R-:W-:Y:S01]  /*7bf0*/  MUFU.TANH R52, R22 ;  /* 0x0000001600347308 */ /* 0x000fe20000002400 */
[----:B---3--:R-:W-:-:S02]  /*7c00*/  FSEL R20, R24, -INF , !P6 ;  /* 0xff80000018147808 */ /* 0x008fc40007000000 */
[----:B------:R-:W-:Y:S02]  /*7c10*/  ISETP.GT.AND P6, PT, R11, R12, PT ;  /* 0x0000000c0b00720c */ /* 0x000fe40003fc4270 */
[----:B------:R-:W-:Y:S02]  /*7c20*/  FSEL R153, R20, -INF , !P5 ;  /* 0xff80000014997808 */ /* 0x000fe40006800000 */
[----:B------:R-:W-:Y:S02]  /*7c30*/  ISETP.GE.AND P5, PT, R12, R204, PT ;  /* 0x000000cc0c00720c */ /* 0x000fe40003fa6270 */
[----:B----4-:R-:W-:Y:S02]  /*7c40*/  FSEL R21, R25, -INF , !P6 ;  /* 0xff80000019157808 */ /* 0x010fe40007000000 */
[----:B------:R-:W-:Y:S02]  /*7c50*/  FSEL R20, R208, -INF , !P4 ;  /* 0xff800000d0147808 */ /* 0x000fe40006000000 */
[----:B------:R-:W-:-:S02]  /*7c60*/  ISETP.GT.AND P6, PT, R9, R19, PT ;  /* 0x000000130900720c */ /* 0x000fc40003fc4270 */
[----:B------:R-:W-:Y:S01]  /*7c70*/  FSEL R154, R21, -INF , !P5 ;  /* 0xff800000159a7808 */ /* 0x000fe20006800000 */
[----:B------:R-:W-:Y:S01]  /*7c80*/  FMUL.FTZ R21, R160, UR6 ;  /* 0x00000006a0157c20 */ /* 0x000fe20008410000 */
[----:B------:R-:W-:Y:S02]  /*7c90*/  FSEL R46, R20, -INF , !P3 ;  /* 0xff800000142e7808 */ /* 0x000fe40005800000 */
[C---:B------:R-:W-:Y:S01]  /*7ca0*/  ISETP.GE.AND P5, PT, R19.reuse, R201, PT ;  /* 0x000000c91300720c */ /* 0x040fe20003fa6270 */
[----:B------:R-:W2:Y:S01]  /*7cb0*/  MUFU.TANH R24, R21 ;  /* 0x0000001500187308 */ /* 0x000ea20000002400 */
[----:B------:R-:W-:Y:S02]  /*7cc0*/  ISETP.GT.AND P4, PT, R10, R19, PT ;  /* 0x000000130a00720c */ /* 0x000fe40003f84270 */
[----:B------:R-:W-:Y:S02]  /*7cd0*/  ISETP.GE.AND P3, PT, R19, R202, PT ;  /* 0x000000ca1300720c */ /* 0x000fe40003f66270 */
[----:B------:R-:W-:-:S02]  /*7ce0*/  FSEL R19, R184, -INF , !P1 ;  /* 0xff800000b8137808 */ /* 0x000fc40004800000 */
[----:B------:R-:W-:Y:S02]  /*7cf0*/  FSEL R20, R207, -INF , !P6 ;  /* 0xff800000cf147808 */ /* 0x000fe40007000000 */
[----:B------:R-:W-:Y:S02]  /*7d00*/  ISETP.GT.AND P1, PT, R9, R17, PT ;  /* 0x000000110900720c */ /* 0x000fe40003f24270 */
[----:B------:R-:W-:Y:S02]  /*7d10*/  FSEL R47, R19, -INF , !P0 ;  /* 0xff800000132f7808 */ /* 0x000fe40004000000 */
[----:B------:R-:W-:Y:S01]  /*7d20*/  FSEL R41, R20, -INF , !P5 ;  /* 0xff80000014297808 */ /* 0x000fe20006800000 */
[----:B------:R-:W-:Y:S01]  /*7d30*/  FMUL.FTZ R20, R161, UR6 ;  /* 0x00000006a1147c20 */ /* 0x000fe20008410000 */
[C---:B------:R-:W-:Y:S02]  /*7d40*/  ISETP.GE.AND P6, PT, R17.reuse, R201, PT ;  /* 0x000000c91100720c */ /* 0x040fe40003fc6270 */
[----:B------:R-:W-:Y:S01]  /*7d50*/  ISETP.GT.AND P0, PT, R10, R17, PT ;  /* 0x000000110a00720c */ /* 0x000fe20003f04270 */
[----:B------:R-:W-:Y:S01]  /*7d60*/  MUFU.TANH R23, R20 ;  /* 0x0000001400177308 */ /* 0x000fe20000002400 */
[----:B------:R-:W-:-:S02]  /*7d70*/  ISETP.GE.AND P5, PT, R17, R202, PT ;  /* 0x000000ca1100720c */ /* 0x000fc40003fa6270 */
[----:B------:R-:W-:Y:S02]  /*7d80*/  FSEL R17, R183, -INF , !P4 ;  /* 0xff800000b7117808 */ /* 0x000fe40006000000 */
[----:B------:R-:W-:Y:S02]  /*7d90*/  FSEL R19, R156, -INF , !P1 ;  /* 0xff8000009c137808 */ /* 0x000fe40004800000 */
[----:B------:R-:W-:Y:S02]  /*7da0*/  FSEL R45, R17, -INF , !P3 ;  /* 0xff800000112d7808 */ /* 0x000fe40005800000 */
[----:B------:R-:W-:Y:S01]  /*7db0*/  FSEL R35, R19, -INF , !P6 ;  /* 0xff80000013237808 */ /* 0x000fe20007000000 */
[----:B------:R-:W-:Y:S01]  /*7dc0*/  FMUL.FTZ R19, R163, UR6 ;  /* 0x00000006a3137c20 */ /* 0x000fe20008410000 */
[-C--:B------:R-:W-:Y:S02]  /*7dd0*/  ISETP.GT.AND P4, PT, R9, R16.reuse, PT ;  /* 0x000000100900720c */ /* 0x080fe40003f84270 */
[----:B------:R-:W-:Y:S01]  /*7de0*/  ISETP.GE.AND P3, PT, R16, R201, PT ;  /* 0x000000c91000720c */ /* 0x000fe20003f66270 */
[----:B------:R-:W-:Y:S01]  /*7df0*/  MUFU.TANH R21, R19 ;  /* 0x0000001300157308 */ /* 0x000fe20000002400 */
[----:B------:R-:W-:-:S02]  /*7e00*/  ISETP.GT.AND P1, PT, R10, R16, PT ;  /* 0x000000100a00720c */ /* 0x000fc40003f24270 */
[----:B------:R-:W-:Y:S01]  /*7e10*/  ISETP.GE.AND P6, PT, R16, R202, PT ;  /* 0x000000ca1000720c */ /* 0x000fe20003fc6270 */
[----:B------:R-:W-:Y:S01]  /*7e20*/  FMUL.FTZ R16, R162, UR6 ;  /* 0x00000006a2107c20 */ /* 0x000fe20008410000 */
[----:B------:R-:W-:Y:S02]  /*7e30*/  FSEL R17, R76, -INF , !P0 ;  /* 0xff8000004c117808 */ /* 0x000fe40004000000 */
[----:B------:R-:W-:Y:S01]  /*7e40*/  ISETP.GT.AND P0, PT, R9, R15, PT ;  /* 0x0000000f0900720c */ /* 0x000fe20003f04270 */
[----:B------:R3:W4:Y:S01]  /*7e50*/  MUFU.TANH R22, R16 ;  /* 0x0000001000167308 */ /* 0x0007220000002400 */
[----:B------:R-:W-:Y:S02]  /*7e60*/  FSEL R34, R17, -INF , !P5 ;  /* 0xff80000011227808 */ /* 0x000fe40006800000 */
[----:B------:R-:W-:Y:S02]  /*7e70*/  ISETP.GE.AND P5, PT, R15, R201, PT ;  /* 0x000000c90f00720c */ /* 0x000fe40003fa6270 */
[----:B---3--:R-:W-:-:S02]  /*7e80*/  FSEL R16, R147, -INF , !P4 ;  /* 0xff80000093107808 */ /* 0x008fc40006000000 */
[----:B------:R-:W-:Y:S02]  /*7e90*/  ISETP.GT.AND P4, PT, R10, R15, PT ;  /* 0x0000000f0a00720c */ /* 0x000fe40003f84270 */
[----:B------:R-:W-:Y:S02]  /*7ea0*/  FSEL R25, R16, -INF , !P3 ;  /* 0xff80000010197808 */ /* 0x000fe40005800000 */
[----:B------:R-:W-:Y:S02]  /*7eb0*/  ISETP.GE.AND P3, PT, R15, R202, PT ;  /* 0x000000ca0f00720c */ /* 0x000fe40003f66270 */
[----:B------:R-:W-:Y:S02]  /*7ec0*/  FSEL R15, R75, -INF , !P1 ;  /* 0xff8000004b0f7808 */ /* 0x000fe40004800000 */
[----:B------:R-:W-:Y:S02]  /*7ed0*/  FSEL R16, R65, -INF , !P0 ;  /* 0xff80000041107808 */ /* 0x000fe40004000000 */
[----:B------:R-:W-:Y:S01]  /*7ee0*/  FSEL R32, R15, -INF , !P6 ;  /* 0xff8000000f207808 */ /* 0x000fe20007000000 */
[----:B------:R-:W-:Y:S01]  /*7ef0*/  FMUL.FTZ R15, R50, UR6 ;  /* 0x00000006320f7c20 */ /* 0x000fe20008410000 */
[----:B------:R-:W-:-:S02]  /*7f00*/  ISETP.GT.AND P1, PT, R9, R14, PT ;  /* 0x0000000e0900720c */ /* 0x000fc40003f24270 */
[----:B------:R-:W-:Y:S01]  /*7f10*/  FSEL R162, R16, -INF , !P5 ;  /* 0xff80000010a27808 */ /* 0x000fe20006800000 */
[----:B------:R3:W-:Y:S01]  /*7f20*/  MUFU.TANH R48, R15 ;  /* 0x0000000f00307308 */ /* 0x0007e20000002400 */
[----:B------:R-:W-:Y:S02]  /*7f30*/  ISETP.GE.AND P6, PT, R14, R201, PT ;  /* 0x000000c90e00720c */ /* 0x000fe40003fc6270 */
[----:B------:R-:W-:Y:S02]  /*7f40*/  ISETP.GT.AND P0, PT, R10, R14, PT ;  /* 0x0000000e0a00720c */ /* 0x000fe40003f04270 */
[----:B------:R-:W-:Y:S02]  /*7f50*/  ISETP.GE.AND P5, PT, R14, R202, PT ;  /* 0x000000ca0e00720c */ /* 0x000fe40003fa6270 */
[----:B------:R-:W-:Y:S02]  /*7f60*/  FSEL R14, R55, -INF , !P4 ;  /* 0xff800000370e7808 */ /* 0x000fe40006000000 */
[----:B------:R-:W-:-:S02]  /*7f70*/  ISETP.GT.AND P4, PT, R9, R13, PT ;  /* 0x0000000d0900720c */ /* 0x000fc40003f84270 */
[----:B------:R-:W-:Y:S01]  /*7f80*/  FSEL R242, R14, -INF , !P3 ;  /* 0xff8000000ef27808 */ /* 0x000fe20005800000 */
[----:B------:R-:W-:Y:S01]  /*7f90*/  FMUL.FTZ R14, R148, UR6 ;  /* 0x00000006940e7c20 */ /* 0x000fe20008410000 */
[----:B------:R-:W-:-:S03]  /*7fa0*/  ISETP.GE.AND P3, PT, R13, R201, PT ;  /* 0x000000c90d00720c */ /* 0x000fc60003f66270 */
[----:B------:R5:W4:Y:S01]  /*7fb0*/  MUFU.TANH R19, R14 ;  /* 0x0000000e00137308 */ /* 0x000b220000002400 */
[----:B---3--:R-:W-:Y:S02]  /*7fc0*/  FSEL R15, R60, -INF , !P1 ;  /* 0xff8000003c0f7808 */ /* 0x008fe40004800000 */
[----:B------:R-:W-:Y:S02]  /*7fd0*/  ISETP.GT.AND P1, PT, R10, R13, PT ;  /* 0x0000000d0a00720c */ /* 0x000fe40003f24270 */
[----:B------:R-:W-:Y:S02]  /*7fe0*/  FSEL R161, R15, -INF , !P6 ;  /* 0xff8000000fa17808 */ /* 0x000fe40007000000 */
[----:B------:R-:W-:Y:S02]  /*7ff0*/  ISETP.GE.AND P6, PT, R13, R202, PT ;  /* 0x000000ca0d00720c */ /* 0x000fe40003fc6270 */
[----:B------:R-:W-:Y:S02]  /*8000*/  FSEL R13, R54, -INF , !P0 ;  /* 0xff800000360d7808 */ /* 0x000fe40004000000 */
[----:B------:R-:W-:-:S02]  /*8010*/  ISETP.GT.AND P0, PT, R9, R12, PT ;  /* 0x0000000c0900720c */ /* 0x000fc40003f04270 */
[----:B------:R-:W-:Y:S01]  /*8020*/  FSEL R163, R13, -INF , !P5 ;  /* 0xff8000000da37808 */ /* 0x000fe20006800000 */
[----:B------:R-:W-:Y:S01]  /*8030*/  FMUL.FTZ R13, R149, UR6 ;  /* 0x00000006950d7c20 */ /* 0x000fe20008410000 */
[----:B------:R-:W-:Y:S02]  /*8040*/  ISETP.GE.AND P5, PT, R12, R201, PT ;  /* 0x000000c90c00720c */ /* 0x000fe40003fa6270 */
[----:B-----5:R-:W-:Y:S01]  /*8050*/  FSEL R14, R33, -INF , !P4 ;  /* 0xff800000210e7808 */ /* 0x020fe20006000000 */
[----:B------:R3:W-:Y:S01]  /*8060*/  MUFU.TANH R20, R13 ;  /* 0x0000000d00147308 */ /* 0x0007e20000002400 */
[----:B------:R-:W-:Y:S02]  /*8070*/  ISETP.GT.AND P4, PT, R10, R12, PT ;  /* 0x0000000c0a00720c */ /* 0x000fe40003f84270 */
[----:B------:R-:W-:Y:S02]  /*8080*/  FSEL R155, R14, -INF , !P3 ;  /* 0xff8000000e9b7808 */ /* 0x000fe40005800000 */
[----:B------:R-:W-:-:S02]  /*8090*/  ISETP.GE.AND P3, PT, R12, R202, PT ;  /* 0x000000ca0c00720c */ /* 0x000fc40003f66270 */
[----:B------:R-:W-:Y:S02]  /*80a0*/  FSEL R12, R30, -INF , !P1 ;  /* 0xff8000001e0c7808 */ /* 0x000fe40004800000 */
[----:B-1----:R-:W-:Y:S02]  /*80b0*/  FSEL R14, R29, -INF , !P4 ;  /* 0xff8000001d0e7808 */ /* 0x002fe40006000000 */
[----:B------:R-:W-:Y:S01]  /*80c0*/  FSEL R156, R12, -INF , !P6 ;  /* 0xff8000000c9c7808 */ /* 0x000fe20007000000 */
[----:B------:R-:W-:Y:S01]  /*80d0*/  FMUL.FTZ R12, R150, UR6 ;  /* 0x00000006960c7c20 */ /* 0x000fe20008410000 */
[-C--:B------:R-:W-:Y:S02]  /*80e0*/  ISETP.GT.AND P4, PT, R10, R18.reuse, PT ;  /* 0x000000120a00720c */ /* 0x080fe40003f84270 */
[----:B------:R-:W-:Y:S01]  /*80f0*/  FSEL R160, R14, -INF , !P3 ;  /* 0xff8000000ea07808 */ /* 0x000fe20005800000 */
[----:B------:R1:W5:Y:S01]  /*8100*/  MUFU.TANH R17, R12 ;  /* 0x0000000c00117308 */ /* 0x0003620000002400 */
[----:B---3--:R-:W-:Y:S01]  /*8110*/  FSEL R13, R31, -INF , !P0 ;  /* 0xff8000001f0d7808 */ /* 0x008fe20004000000 */
[----:B------:R-:W-:Y:S01]  /*8120*/  FMUL.FTZ R14, R170, UR6 ;  /* 0x00000006aa0e7c20 */ /* 0x000fe20008410000 */
[----:B------:R-:W-:-:S02]  /*8130*/  ISETP.GT.AND P0, PT, R9, R18, PT ;  /* 0x000000120900720c */ /* 0x000fc40003f04270 */
[----:B------:R-:W-:Y:S02]  /*8140*/  FSEL R150, R13, -INF , !P5 ;  /* 0xff8000000d967808 */ /* 0x000fe40006800000 */
[-C--:B------:R-:W-:Y:S02]  /*8150*/  ISETP.GE.AND P5, PT, R18, R201.reuse, PT ;  /* 0x000000c91200720c */ /* 0x080fe40003fa6270 */
[----:B--2---:R-:W-:Y:S02]  /*8160*/  FSEL R13, R24, -INF , !P0 ;  /* 0xff800000180d7808 */ /* 0x004fe40004000000 */
[----:B------:R-:W-:Y:S02]  /*8170*/  ISETP.GE.AND P0, PT, R18, R202, PT ;  /* 0x000000ca1200720c */ /* 0x000fe40003f06270 */
[----:B------:R-:W-:Y:S02]  /*8180*/  FSEL R145, R13, -INF , !P5 ;  /* 0xff8000000d917808 */ /* 0x000fe40006800000 */
[----:B------:R-:W-:Y:S01]  /*8190*/  ISETP.GT.AND P5, PT, R9, R8, PT ;  /* 0x000000080900720c */ /* 0x000fe20003fa4270 */
[----:B-1----:R-:W-:Y:S01]  /*81a0*/  FMUL.FTZ R12, R151, UR6 ;  /* 0x00000006970c7c20 */ /* 0x002fe20008410000 */
[----:B----4-:R-:W-:Y:S01]  /*81b0*/  FSEL R13, R22, -INF , !P4 ;  /* 0xff800000160d7808 */ /* 0x010fe20006000000 */
[----:B------:R-:W-:Y:S01]  /*81c0*/  IMAD.MOV.U32 R22, RZ, RZ, R227 ;  /* 0x000000ffff167224 */ /* 0x000fe200078e00e3 */
[----:B------:R-:W-:Y:S01]  /*81d0*/  ISETP.GE.AND P4, PT, R8, R201, PT ;  /* 0x000000c90800720c */ /* 0x000fe20003f86270 */
[----:B------:R1:W2:Y:S01]  /*81e0*/  MUFU.TANH R15, R12 ;  /* 0x0000000c000f7308 */ /* 0x0002a20000002400 */
[----:B------:R-:W-:Y:S01]  /*81f0*/  FSEL R151, R13, -INF , !P0 ;  /* 0xff8000000d977808 */ /* 0x000fe20004000000 */
[----:B------:R-:W-:Y:S01]  /*8200*/  FMUL.FTZ R13, R168, UR6 ;  /* 0x00000006a80d7c20 */ /* 0x000fe20008410000 */
[----:B------:R-:W-:-:S02]  /*8210*/  ISETP.GE.AND P0, PT, R8, R202, PT ;  /* 0x000000ca0800720c */ /* 0x000fc40003f06270 */
[C---:B------:R-:W-:Y:S02]  /*8220*/  ISETP.GT.AND P3, PT, R11.reuse, R8, PT ;  /* 0x000000080b00720c */ /* 0x040fe40003f64270 */
[----:B------:R-:W-:Y:S01]  /*8230*/  ISETP.GT.AND P1, PT, R11, R18, PT ;  /* 0x000000120b00720c */ /* 0x000fe20003f24270 */
[----:B------:R3:W4:Y:S01]  /*8240*/  MUFU.TANH R16, R13 ;  /* 0x0000000d00107308 */ /* 0x0007220000002400 */
[----:B------:R-:W-:Y:S01]  /*8250*/  ISETP.GE.AND P6, PT, R18, R204, PT ;  /* 0x000000cc1200720c */ /* 0x000fe20003fc6270 */
[----:B------:R-:W-:Y:S01]  /*8260*/  FMUL.FTZ R18, R51, UR6 ;  /* 0x0000000633127c20 */ /* 0x000fe20008410000 */
[----:B-1----:R-:W-:Y:S01]  /*8270*/  FSEL R12, R23, -INF , !P5 ;  /* 0xff800000170c7808 */ /* 0x002fe20006800000 */
[----:B------:R-:W-:Y:S01]  /*8280*/  IMAD.MOV.U32 R23, RZ, RZ, R225 ;  /* 0x000000ffff177224 */ /* 0x000fe200078e00e1 */
[----:B------:R-:W-:Y:S02]  /*8290*/  ISETP.GT.AND P5, PT, R10, R8, PT ;  /* 0x000000080a00720c */ /* 0x000fe40003fa4270 */
[----:B------:R-:W-:-:S02]  /*82a0*/  FSEL R146, R12, -INF , !P4 ;  /* 0xff8000000c927808 */ /* 0x000fc40006000000 */
[----:B------:R-:W-:Y:S02]  /*82b0*/  ISETP.GT.AND P4, PT, R9, R7, PT ;  /* 0x000000070900720c */ /* 0x000fe40003f84270 */
[----:B------:R-:W-:Y:S02]  /*82c0*/  FSEL R12, R21, -INF , !P5 ;  /* 0xff800000150c7808 */ /* 0x000fe40006800000 */
[----:B------:R-:W-:Y:S01]  /*82d0*/  ISETP.GE.AND P5, PT, R7, R201, PT ;  /* 0x000000c90700720c */ /* 0x000fe20003fa6270 */
[----:B------:R-:W-:Y:S01]  /*82e0*/  MUFU.TANH R21, R18 ;  /* 0x0000001200157308 */ /* 0x000fe20000002400 */
[----:B---3--:R-:W-:Y:S02]  /*82f0*/  FSEL R13, R19, -INF , !P4 ;  /* 0xff800000130d7808 */ /* 0x008fe40006000000 */
[----:B------:R-:W-:Y:S02]  /*8300*/  ISETP.GT.AND P4, PT, R10, R7, PT ;  /* 0x000000070a00720c */ /* 0x000fe40003f84270 */
[----:B------:R-:W-:-:S02]  /*8310*/  FSEL R149, R12, -INF , !P0 ;  /* 0xff8000000c957808 */ /* 0x000fc40004000000 */
[----:B------:R-:W-:Y:S01]  /*8320*/  FSEL R148, R13, -INF , !P5 ;  /* 0xff8000000d947808 */ /* 0x000fe20006800000 */
[----:B------:R1:W3:Y:S01]  /*8330*/  MUFU.TANH R19, R14 ;  /* 0x0000000e00137308 */ /* 0x0002e20000002400 */
[----:B------:R-:W-:Y:S02]  /*8340*/  ISETP.GE.AND P0, PT, R7, R202, PT ;  /* 0x000000ca0700720c */ /* 0x000fe40003f06270 */
[----:B------:R-:W-:Y:S02]  /*8350*/  ISETP.GT.AND P5, PT, R9, R6, PT ;  /* 0x000000060900720c */ /* 0x000fe40003fa4270 */
[----:B-----5:R-:W-:Y:S02]  /*8360*/  FSEL R12, R17, -INF , !P4 ;  /* 0xff800000110c7808 */ /* 0x020fe40006000000 */
[----:B------:R-:W-:Y:S02]  /*8370*/  ISETP.GE.AND P4, PT, R6, R201, PT ;  /* 0x000000c90600720c */ /* 0x000fe40003f86270 */
[----:B------:R-:W-:-:S02]  /*8380*/  FSEL R13, R20, -INF , !P5 ;  /* 0xff800000140d7808 */ /* 0x000fc40006800000 */
[----:B------:R-:W-:Y:S01]  /*8390*/  FSEL R176, R12, -INF , !P0 ;  /* 0xff8000000cb07808 */ /* 0x000fe20004000000 */
[----:B------:R-:W-:Y:S01]  /*83a0*/  FMUL.FTZ R12, R169, UR6 ;  /* 0x00000006a90c7c20 */ /* 0x000fe20008410000 */
[----:B------:R-:W-:Y:S02]  /*83b0*/  ISETP.GT.AND P0, PT, R10, R6, PT ;  /* 0x000000060a00720c */ /* 0x000fe40003f04270 */
[----:B------:R-:W-:Y:S02]  /*83c0*/  ISETP.GE.AND P5, PT, R8, R204, PT ;  /* 0x000000cc0800720c */ /* 0x000fe40003fa6270 */
[----:B------:R-:W-:Y:S01]  /*83d0*/  FSEL R147, R13, -INF , !P4 ;  /* 0xff8000000d937808 */ /* 0x000fe20006000000 */
[----:B-1----:R-:W-:Y:S01]  /*83e0*/  FMUL.FTZ R14, R171, UR6 ;  /* 0x00000006ab0e7c20 */ /* 0x002fe20008410000 */
[----:B------:R-:W-:Y:S01]  /*83f0*/  ISETP.GE.AND P4, PT, R6, R202, PT ;  /* 0x000000ca0600720c */ /* 0x000fe20003f86270 */
[----:B------:R1:W5:Y:S01]  /*8400*/  MUFU.TANH R13, R12 ;  /* 0x0000000c000d7308 */ /* 0x0003620000002400 */
[----:B--2---:R-:W-:Y:S01]  /*8410*/  FSEL R8, R15, -INF , !P0 ;  /* 0xff8000000f087808 */ /* 0x004fe20004000000 */
[----:B------:R-:W-:Y:S01]  /*8420*/  FMUL.FTZ R15, R166, UR6 ;  /* 0x00000006a60f7c20 */ /* 0x000fe20008410000 */
[----:B------:R-:W-:-:S02]  /*8430*/  ISETP.GT.AND P0, PT, R9, R5, PT ;  /* 0x000000050900720c */ /* 0x000fc40003f04270 */
[----:B------:R-:W-:Y:S02]  /*8440*/  FSEL R177, R8, -INF , !P4 ;  /* 0xff80000008b17808 */ /* 0x000fe40006000000 */
[----:B------:R-:W-:Y:S01]  /*8450*/  ISETP.GE.AND P4, PT, R5, R201, PT ;  /* 0x000000c90500720c */ /* 0x000fe20003f86270 */
[----:B------:R-:W-:Y:S01]  /*8460*/  MUFU.TANH R14, R14 ;  /* 0x0000000e000e7308 */ /* 0x000fe20000002400 */
[----:B----4-:R-:W-:Y:S01]  /*8470*/  FSEL R8, R16, -INF , !P0 ;  /* 0xff80000010087808 */ /* 0x010fe20004000000 */
[----:B------:R-:W-:Y:S01]  /*8480*/  FMUL.FTZ R16, R167, UR6 ;  /* 0x00000006a7107c20 */ /* 0x000fe20008410000 */
[----:B------:R-:W-:Y:S02]  /*8490*/  ISETP.GT.AND P0, PT, R10, R5, PT ;  /* 0x000000050a00720c */ /* 0x000fe40003f04270 */
[----:B------:R-:W-:Y:S02]  /*84a0*/  FSEL R225, R8, -INF , !P4 ;  /* 0xff80000008e17808 */ /* 0x000fe40006000000 */
[----:B------:R-:W-:Y:S01]  /*84b0*/  ISETP.GE.AND P4, PT, R5, R202, PT ;  /* 0x000000ca0500720c */ /* 0x000fe20003f86270 */
[----:B------:R2:W-:Y:S01]  /*84c0*/  MUFU.TANH R20, R15 ;  /* 0x0000000f00147308 */ /* 0x0005e20000002400 */
[----:B-1----:R-:W-:Y:S01]  /*84d0*/  FMUL.FTZ R12, R164, UR6 ;  /* 0x00000006a40c7c20 */ /* 0x002fe20008410000 */
[----:B---3--:R-:W-:-:S02]  /*84e0*/  FSEL R8, R19, -INF , !P0 ;  /* 0xff80000013087808 */ /* 0x008fc40004000000 */
[----:B------:R-:W-:Y:S02]  /*84f0*/  ISETP.GT.AND P0, PT, R9, R4, PT ;  /* 0x000000040900720c */ /* 0x000fe40003f04270 */
[----:B------:R-:W-:Y:S02]  /*8500*/  FSEL R233, R8, -INF , !P4 ;  /* 0xff80000008e97808 */ /* 0x000fe40006000000 */
[----:B------:R1:W3:Y:S01]  /*8510*/  MUFU.TANH R17, R12 ;  /* 0x0000000c00117308 */ /* 0x0002e20000002400 */
[----:B------:R-:W-:Y:S02]  /*8520*/  FMNMX3.FTZ R8, R73, R46, R41, !PT ;  /* 0x0000002e49087276 */ /* 0x000fe40007810029 */
[----:B------:R-:W-:Y:S02]  /*8530*/  ISETP.GE.AND P4, PT, R4, R201, PT ;  /* 0x000000c90400720c */ /* 0x000fe40003f86270 */
[----:B------:R-:W-:Y:S02]  /*8540*/  FMNMX3.FTZ R8, R8, R35, R25, !PT ;  /* 0x0000002308087276 */ /* 0x000fe40007810019 */
[----:B-----5:R-:W-:-:S02]  /*8550*/  FSEL R13, R13, -INF , !P0 ;  /* 0xff8000000d0d7808 */ /* 0x020fc40004000000 */
[----:B------:R-:W-:Y:S01]  /*8560*/  FMNMX3.FTZ R8, R8, R162, R161, !PT ;  /* 0x000000a208087276 */ /* 0x000fe200078100a1 */
[----:B--2---:R-:W-:Y:S01]  /*8570*/  FMUL.FTZ R15, R58, UR6 ;  /* 0x000000063a0f7c20 */ /* 0x004fe20008410000 */
[----:B------:R-:W-:Y:S02]  /*8580*/  ISETP.GT.AND P0, PT, R9, R3, PT ;  /* 0x000000030900720c */ /* 0x000fe40003f04270 */
[----:B------:R-:W-:Y:S02]  /*8590*/  FSEL R223, R13, -INF , !P4 ;  /* 0xff8000000ddf7808 */ /* 0x000fe40006000000 */
[----:B------:R-:W-:Y:S01]  /*85a0*/  FMNMX3.FTZ R8, R8, R155, R150, !PT ;  /* 0x0000009b08087276 */ /* 0x000fe20007810096 */
[----:B-1----:R-:W-:Y:S01]  /*85b0*/  FMUL.FTZ R12, R165, UR6 ;  /* 0x00000006a50c7c20 */ /* 0x002fe20008410000 */
[----:B------:R-:W-:Y:S02]  /*85c0*/  ISETP.GE.AND P4, PT, R3, R201, PT ;  /* 0x000000c90300720c */ /* 0x000fe40003f86270 */
[----:B---3--:R-:W-:Y:S01]  /*85d0*/  FSEL R13, R17, -INF , !P0 ;  /* 0xff800000110d7808 */ /* 0x008fe20004000000 */
[----:B------:R1:W2:Y:S01]  /*85e0*/  MUFU.TANH R19, R12 ;  /* 0x0000000c00137308 */ /* 0x0002a20000002400 */
[----:B------:R-:W-:-:S02]  /*85f0*/  ISETP.GT.AND P0, PT, R9, R2, PT ;  /* 0x000000020900720c */ /* 0x000fc40003f04270 */
[----:B------:R-:W-:Y:S02]  /*8600*/  FMNMX3.FTZ R8, R8, R145, R146, !PT ;  /* 0x0000009108087276 */ /* 0x000fe40007810092 */
[----:B------:R-:W-:Y:S02]  /*8610*/  FSEL R219, R13, -INF , !P4 ;  /* 0xff8000000ddb7808 */ /* 0x000fe40006000000 */
[----:B------:R-:W-:Y:S02]  /*8620*/  FMNMX3.FTZ R8, R8, R148, R147, !PT ;  /* 0x0000009408087276 */ /* 0x000fe40007810093 */
[----:B------:R-:W-:-:S04]  /*8630*/  ISETP.GT.AND P4, PT, R10, R4, PT ;  /* 0x000000040a00720c */ /* 0x000fc80003f84270 */
[----:B------:R-:W-:Y:S02]  /*8640*/  FSEL R14, R14, -INF , !P4 ;  /* 0xff8000000e0e7808 */ /* 0x000fe40006000000 */
[----:B------:R-:W-:Y:S02]  /*8650*/  ISETP.GT.AND P4, PT, R10, R3, PT ;  /* 0x000000030a00720c */ /* 0x000fe40003f84270 */
[----:B-1----:R-:W-:Y:S02]  /*8660*/  FMNMX3.FTZ R12, R72, R26, R27, !PT ;  /* 0x0000001a480c7276 */ /* 0x002fe4000781001b */
[----:B--2---:R-:W-:Y:S02]  /*8670*/  FSEL R13, R19, -INF , !P0 ;  /* 0xff800000130d7808 */ /* 0x004fe40004000000 */
[----:B------:R-:W-:Y:S01]  /*8680*/  FMNMX3.FTZ R12, R12, R28, R39, !PT ;  /* 0x0000001c0c0c7276 */ /* 0x000fe20007810027 */
[----:B------:R1:W2:Y:S01]  /*8690*/  MUFU.TANH R19, R16 ;  /* 0x0000001000137308 */ /* 0x0002a20000002400 */
[----:B------:R-:W-:-:S02]  /*86a0*/  ISETP.GE.AND P0, PT, R2, R201, PT ;  /* 0x000000c90200720c */ /* 0x000fc40003f06270 */
[----:B------:R-:W-:Y:S02]  /*86b0*/  FMNMX3.FTZ R12, R12, R44, R69, !PT ;  /* 0x0000002c0c0c7276 */ /* 0x000fe40007810045 */
[----:B------:R-:W-:Y:S02]  /*86c0*/  FSEL R216, R13, -INF , !P0 ;  /* 0xff8000000dd87808 */ /* 0x000fe40004000000 */
[----:B------:R-:W-:Y:S02]  /*86d0*/  FMNMX3.FTZ R12, R12, R144, R157, !PT ;  /* 0x000000900c0c7276 */ /* 0x000fe4000781009d */
[----:B------:R-:W-:Y:S02]  /*86e0*/  FMNMX3.FTZ R13, R8, R225, R223, !PT ;  /* 0x000000e1080d7276 */ /* 0x000fe400078100df */
[----:B------:R-:W-:Y:S02]  /*86f0*/  FMNMX3.FTZ R12, R12, R158, R159, !PT ;  /* 0x0000009e0c0c7276 */ /* 0x000fe4000781009f */
[----:B------:R-:W-:-:S02]  /*8700*/  FMNMX3.FTZ R13, R13, R219, R216, !PT ;  /* 0x000000db0d0d7276 */ /* 0x000fc400078100d8 */
[----:B------:R-:W-:Y:S02]  /*8710*/  FMNMX3.FTZ R12, R12, R182, R222, !PT ;  /* 0x000000b60c0c7276 */ /* 0x000fe400078100de */
[----:B------:R-:W-:Y:S01]  /*8720*/  ISETP.GE.AND P0, PT, R4, R202, PT ;  /* 0x000000ca0400720c */ /* 0x000fe20003f06270 */
[----:B------:R-:W-:Y:S01]  /*8730*/  SHFL.BFLY PT, R18, R13, 0x2, 0x1f ;  /* 0x0c401f000d127f89 */ /* 0x000fe200000e0000 */
[----:B------:R-:W-:Y:S01]  /*8740*/  FMNMX3.FTZ R12, R12, R234, R235, !PT ;  /* 0x000000ea0c0c7276 */ /* 0x000fe200078100eb */
[----:B-1----:R-:W-:Y:S01]  /*8750*/  FMUL.FTZ R16, R59, UR6 ;  /* 0x000000063b107c20 */ /* 0x002fe20008410000 */
[----:B------:R-:W-:Y:S02]  /*8760*/  FSEL R221, R14, -INF , !P0 ;  /* 0xff8000000edd7808 */ /* 0x000fe40004000000 */
[----:B------:R-:W-:Y:S02]  /*8770*/  FMNMX3.FTZ R8, R12, R236, R237, !PT ;  /* 0x000000ec0c087276 */ /* 0x000fe400078100ed */
[----:B------:R-:W-:-:S02]  /*8780*/  FMNMX3.FTZ R12, R70, R47, R45, !PT ;  /* 0x0000002f460c7276 */ /* 0x000fc4000781002d */
[----:B------:R-:W-:Y:S01]  /*8790*/  ISETP.GE.AND P0, PT, R3, R202, PT ;  /* 0x000000ca0300720c */ /* 0x000fe20003f06270 */
[----:B------:R-:W1:Y:S01]  /*87a0*/  SHFL.BFLY PT, R17, R8, 0x2, 0x1f ;  /* 0x0c401f0008117f89 */ /* 0x000e6200000e0000 */
[----:B------:R-:W-:Y:S02]  /*87b0*/  FMNMX3.FTZ R12, R12, R34, R32, !PT ;  /* 0x000000220c0c7276 */ /* 0x000fe40007810020 */
[----:B------:R-:W-:Y:S02]  /*87c0*/  FSEL R14, R20, -INF , !P4 ;  /* 0xff800000140e7808 */ /* 0x000fe40006000000 */
[----:B------:R-:W-:Y:S01]  /*87d0*/  FMNMX3.FTZ R12, R12, R242, R163, !PT ;  /* 0x000000f20c0c7276 */ /* 0x000fe200078100a3 */
[----:B------:R3:W4:Y:S01]  /*87e0*/  MUFU.TANH R20, R15 ;  /* 0x0000000f00147308 */ /* 0x0007220000002400 */
[----:B------:R-:W-:Y:S02]  /*87f0*/  ISETP.GT.AND P4, PT, R10, R2, PT ;  /* 0x000000020a00720c */ /* 0x000fe40003f84270 */
[----:B------:R-:W-:-:S02]  /*8800*/  FMNMX3.FTZ R12, R12, R156, R160, !PT ;  /* 0x0000009c0c0c7276 */ /* 0x000fc400078100a0 */
[----:B------:R-:W-:Y:S02]  /*8810*/  FSEL R227, R14, -INF , !P0 ;  /* 0xff8000000ee37808 */ /* 0x000fe40004000000 */
[----:B------:R-:W-:Y:S02]  /*8820*/  FMNMX3.FTZ R12, R12, R151, R149, !PT ;  /* 0x000000970c0c7276 */ /* 0x000fe40007810095 */
[----:B------:R-:W-:Y:S02]  /*8830*/  ISETP.GE.AND P0, PT, R2, R202, PT ;  /* 0x000000ca0200720c */ /* 0x000fe40003f06270 */
[----:B--2---:R-:W-:Y:S02]  /*8840*/  FSEL R14, R19, -INF , !P4 ;  /* 0xff800000130e7808 */ /* 0x004fe40006000000 */
[----:B------:R-:W-:Y:S01]  /*8850*/  FMNMX3.FTZ R12, R12, R176, R177, !PT ;  /* 0x000000b00c0c7276 */ /* 0x000fe200078100b1 */
[----:B------:R2:W5:Y:S01]  /*8860*/  MUFU.TANH R19, R16 ;  /* 0x0000001000137308 */ /* 0x0005620000002400 */
[----:B------:R-:W-:-:S02]  /*8870*/  FSEL R231, R14, -INF , !P0 ;  /* 0xff8000000ee77808 */ /* 0x000fc40004000000 */
[----:B------:R-:W-:Y:S01]  /*8880*/  FMNMX3.FTZ R14, R12, R233, R221, !PT ;  /* 0x000000e90c0e7276 */ /* 0x000fe200078100dd */
[----:B---3--:R-:W-:Y:S01]  /*8890*/  FMUL.FTZ R15, R42, UR6 ;  /* 0x000000062a0f7c20 */ /* 0x008fe20008410000 */
[----:B------:R-:W-:Y:S02]  /*88a0*/  ISETP.GT.AND P4, PT, R11, R7, PT ;  /* 0x000000070b00720c */ /* 0x000fe40003f84270 */
[----:B------:R-:W-:Y:S02]  /*88b0*/  ISETP.GE.AND P0, PT, R7, R204, PT ;  /* 0x000000cc0700720c */ /* 0x000fe40003f06270 */
[----:B------:R-:W-:Y:S02]  /*88c0*/  FMNMX3.FTZ R7, R14, R227, R231, !PT ;  /* 0x000000e30e077276 */ /* 0x000fe400078100e7 */
[----:B-1----:R-:W-:Y:S02]  /*88d0*/  FMNMX.FTZ R12, R8, R17, !PT ;  /* 0x00000011080c7209 */ /* 0x002fe40007810000 */
[----:B------:R-:W-:-:S02]  /*88e0*/  FMNMX.FTZ R8, R13, R18, !PT ;  /* 0x000000120d087209 */ /* 0x000fc40007810000 */
[----:B------:R-:W1:Y:S01]  /*88f0*/  SHFL.BFLY PT, R13, R7, 0x2, 0x1f ;  /* 0x0c401f00070d7f89 */ /* 0x000e6200000e0000 */
[----:B------:R-:W-:Y:S01]  /*8900*/  FSEL R17, R49, -INF , !P3 ;  /* 0xff80000031117808 */ /* 0x000fe20005800000 */
[----:B------:R3:W-:Y:S01]  /*8910*/  MUFU.TANH R18, R15 ;  /* 0x0000000f00127308 */ /* 0x0007e20000002400 */
[----:B--2---:R-:W-:Y:S01]  /*8920*/  FSEL R16, R52, -INF , !P1 ;  /* 0xff80000034107808 */ /* 0x004fe20004800000 */
[----:B------:R-:W2:Y:S01]  /*8930*/  SHFL.BFLY PT, R14, R12, 0x1, 0x1f ;  /* 0x0c201f000c0e7f89 */ /* 0x000ea200000e0000 */
[----:B------:R-:W-:Y:S02]  /*8940*/  ISETP.GT.AND P1, PT, R11, R6, PT ;  /* 0x000000060b00720c */ /* 0x000fe40003f24270 */
[----:B------:R-:W-:Y:S02]  /*8950*/  FSEL R239, R16, -INF , !P6 ;  /* 0xff80000010ef7808 */ /* 0x000fe40007000000 */
[----:B------:R-:W-:Y:S01]  /*8960*/  ISETP.GE.AND P6, PT, R6, R204, PT ;  /* 0x000000cc0600720c */ /* 0x000fe20003fc6270 */
[----:B------:R-:W-:Y:S01]  /*8970*/  FMUL.FTZ R6, R43, UR6 ;  /* 0x000000062b067c20 */ /* 0x000fe20008410000 */
[----:B------:R-:W-:-:S02]  /*8980*/  FSEL R16, R48, -INF , !P4 ;  /* 0xff80000030107808 */ /* 0x000fc40006000000 */
[C---:B------:R-:W-:Y:S02]  /*8990*/  ISETP.GT.AND P3, PT, R11.reuse, R5, PT ;  /* 0x000000050b00720c */ /* 0x040fe40003f64270 */
[----:B------:R-:W-:Y:S01]  /*89a0*/  ISETP.GT.AND P4, PT, R11, R4, PT ;  /* 0x000000040b00720c */ /* 0x000fe20003f84270 */
[----:B------:R-:W2:Y:S01]  /*89b0*/  MUFU.TANH R6, R6 ;  /* 0x0000000600067308 */ /* 0x000ea20000002400 */
[----:B------:R-:W-:Y:S02]  /*89c0*/  FSEL R241, R16, -INF , !P0 ;  /* 0xff80000010f17808 */ /* 0x000fe40004000000 */
[----:B------:R-:W-:Y:S01]  /*89d0*/  FSEL R240, R17, -INF , !P5 ;  /* 0xff80000011f07808 */ /* 0x000fe20006800000 */
[----:B---3--:R-:W-:Y:S01]  /*89e0*/  SHFL.BFLY PT, R15, R8, 0x1, 0x1f ;  /* 0x0c201f00080f7f89 */ /* 0x008fe200000e0000 */
[-C--:B------:R-:W-:Y:S02]  /*89f0*/  ISETP.GE.AND P0, PT, R4, R204.reuse, PT ;  /* 0x000000cc0400720c */ /* 0x080fe40003f06270 */
[----:B------:R-:W-:-:S02]  /*8a00*/  ISETP.GE.AND P5, PT, R5, R204, PT ;  /* 0x000000cc0500720c */ /* 0x000fc40003fa6270 */
[----:B------:R-:W-:Y:S02]  /*8a10*/  FMNMX3.FTZ R4, R71, R36, R37, !PT ;  /* 0x0000002447047276 */ /* 0x000fe40007810025 */
[----:B------:R-:W-:Y:S02]  /*8a20*/  FSEL R5, R21, -INF , !P1 ;  /* 0xff80000015057808 */ /* 0x000fe40004800000 */
[----:B----4-:R-:W-:Y:S02]  /*8a30*/  FSEL R17, R20, -INF , !P3 ;  /* 0xff80000014117808 */ /* 0x010fe40005800000 */
[----:B------:R-:W-:Y:S02]  /*8a40*/  ISETP.GT.AND P1, PT, R11, R3, PT ;  /* 0x000000030b00720c */ /* 0x000fe40003f24270 */
[----:B------:R-:W-:Y:S02]  /*8a50*/  ISETP.GE.AND P3, PT, R3, R204, PT ;  /* 0x000000cc0300720c */ /* 0x000fe40003f66270 */
[----:B-----5:R-:W-:-:S02]  /*8a60*/  FSEL R16, R19, -INF , !P4 ;  /* 0xff80000013107808 */ /* 0x020fc40006000000 */
[----:B------:R-:W-:Y:S02]  /*8a70*/  ISETP.GT.AND P4, PT, R11, R2, PT ;  /* 0x000000020b00720c */ /* 0x000fe40003f84270 */
[----:B-1----:R-:W-:Y:S02]  /*8a80*/  FMNMX.FTZ R3, R7, R13, !PT ;  /* 0x0000000d07037209 */ /* 0x002fe40007810000 */
[----:B------:R-:W-:Y:S02]  /*8a90*/  FMNMX3.FTZ R4, R4, R38, R40, !PT ;  /* 0x0000002604047276 */ /* 0x000fe40007810028 */
[----:B--2---:R-:W-:Y:S02]  /*8aa0*/  FSEL R7, R6, -INF , !P4 ;  /* 0xff80000006077808 */ /* 0x004fe40006000000 */
[----:B------:R-:W-:Y:S01]  /*8ab0*/  FMNMX3.FTZ R4, R4, R68, R152, !PT ;  /* 0x0000004404047276 */ /* 0x000fe20007810098 */
[----:B------:R-:W1:Y:S01]  /*8ac0*/  SHFL.BFLY PT, R6, R3, 0x1, 0x1f ;  /* 0x0c201f0003067f89 */ /* 0x000e6200000e0000 */
[----:B------:R-:W-:-:S02]  /*8ad0*/  FSEL R43, R5, -INF , !P6 ;  /* 0xff800000052b7808 */ /* 0x000fc40007000000 */
[----:B------:R-:W-:Y:S02]  /*8ae0*/  FMNMX3.FTZ R4, R4, R153, R154, !PT ;  /* 0x0000009904047276 */ /* 0x000fe4000781009a */
[----:B------:R-:W-:Y:S02]  /*8af0*/  FSEL R18, R18, -INF , !P1 ;  /* 0xff80000012127808 */ /* 0x000fe40004800000 */
[----:B------:R-:W-:Y:S02]  /*8b00*/  FMNMX3.FTZ R4, R4, R239, R240, !PT ;  /* 0x000000ef04047276 */ /* 0x000fe400078100f0 */
[----:B------:R-:W-:Y:S02]  /*8b10*/  ISETP.GE.AND P1, PT, R2, R204, PT ;  /* 0x000000cc0200720c */ /* 0x000fe40003f26270 */
[----:B------:R-:W-:Y:S02]  /*8b20*/  FSEL R238, R17, -INF , !P5 ;  /* 0xff80000011ee7808 */ /* 0x000fe40006800000 */
[----:B------:R-:W-:-:S02]  /*8b30*/  FSEL R244, R16, -INF , !P0 ;  /* 0xff80000010f47808 */ /* 0x000fc40004000000 */
[----:B------:R-:W-:Y:S02]  /*8b40*/  FMNMX3.FTZ R4, R4, R241, R43, !PT ;  /* 0x000000f104047276 */ /* 0x000fe4000781002b */
[----:B------:R-:W-:Y:S02]  /*8b50*/  FSEL R243, R18, -INF , !P3 ;  /* 0xff80000012f37808 */ /* 0x000fe40005800000 */
[----:B------:R-:W-:Y:S01]  /*8b60*/  FSEL R245, R7, -INF , !P1 ;  /* 0xff80000007f57808 */ /* 0x000fe20004800000 */
[----:B------:R-:W-:Y:S01]  /*8b70*/  LDSM.16.MT88.4 R16, [R188+0x6000] ;  /* 0x00600000bc10783b */ /* 0x000fe20000004200 */
[----:B------:R-:W-:Y:S02]  /*8b80*/  FMNMX3.FTZ R4, R4, R238, R244, !PT ;  /* 0x000000ee04047276 */ /* 0x000fe400078100f4 */
[----:B------:R-:W-:Y:S02]  /*8b90*/  FMNMX.FTZ R208, R12, R14, !PT ;  /* 0x0000000e0cd07209 */ /* 0x000fe40007810000 */
[----:B------:R-:W-:-:S02]  /*8ba0*/  FMNMX3.FTZ R4, R4, R243, R245, !PT ;  /* 0x000000f304047276 */ /* 0x000fc400078100f5 */
[----:B-1----:R-:W-:Y:S01]  /*8bb0*/  FMNMX.FTZ R205, R3, R6, !PT ;  /* 0x0000000603cd7209 */ /* 0x002fe20007810000 */
[----:B------:R-:W-:Y:S01]  /*8bc0*/  FMUL.FTZ R2, R208, UR4 ;  /* 0x00000004d0027c20 */ /* 0x000fe20008410000 */
[----:B------:R-:W-:Y:S01]  /*8bd0*/  FMNMX.FTZ R206, R8, R15, !PT ;  /* 0x0000000f08ce7209 */ /* 0x000fe20007810000 */
[----:B------:R-:W1:Y:S01]  /*8be0*/  SHFL.BFLY PT, R6, R4, 0x2, 0x1f ;  /* 0x0c401f0004067f89 */ /* 0x000e6200000e0000 */
[----:B------:R-:W-:Y:S02]  /*8bf0*/  FSETP.NEU.FTZ.AND P4, PT, R208, -INF , PT ;  /* 0xff800000d000780b */ /* 0x000fe40003f9d000 */
[C---:B------:R-:W-:Y:S01]  /*8c00*/  FSETP.NEU.FTZ.AND P0, PT, R206.reuse, -INF , PT ;  /* 0xff800000ce00780b */ /* 0x040fe20003f1d000 */
[----:B------:R-:W-:Y:S01]  /*8c10*/  FMUL.FTZ R8, R206, UR4 ;  /* 0x00000004ce087c20 */ /* 0x000fe20008410000 */
[----:B------:R-:W-:Y:S02]  /*8c20*/  FSEL R2, R2, RZ, P4 ;  /* 0x000000ff02027208 */ /* 0x000fe40002000000 */
[----:B------:R-:W-:-:S02]  /*8c30*/  FSETP.NEU.FTZ.AND P1, PT, R205, -INF , PT ;  /* 0xff800000cd00780b */ /* 0x000fc40003f3d000 */
[----:B------:R-:W-:Y:S01]  /*8c40*/  FSEL R8, R8, RZ, P0 ;  /* 0x000000ff08087208 */ /* 0x000fe20000000000 */
[--C-:B------:R-:W-:Y:S01]  /*8c50*/  FFMA.FTZ R5, R26, UR4, -R2.reuse ;  /* 0x000000041a057c23 */ /* 0x100fe20008010802 */
[----:B------:R-:W-:-:S03]  /*8c60*/  FFMA.FTZ R13, R39, UR4, -R2 ;  /* 0x00000004270d7c23 */ /* 0x000fc60008010802 */
[----:B------:R2:W-:Y:S01]  /*8c70*/  MUFU.EX2 R218, R5 ;  /* 0x0000000500da7308 */ /* 0x0005e20000000800 */
[----:B------:R-:W-:-:S07]  /*8c80*/  FFMA.FTZ R3, R41, UR4, -R8 ;  /* 0x0000000429037c23 */ /* 0x000fce0008010808 */
[----:B------:R3:W-:Y:S01]  /*8c90*/  MUFU.EX2 R214, R3 ;  /* 0x0000000300d67308 */ /* 0x0007e20000000800 */
[----:B-1----:R-:W-:Y:S02]  /*8ca0*/  FMNMX.FTZ R4, R4, R6, !PT ;  /* 0x0000000604047209 */ /* 0x002fe40007810000 */
[----:B------:R-:W-:-:S03]  /*8cb0*/  FSEL R6, R206, RZ, P0 ;  /* 0x000000ffce067208 */ /* 0x000fc60000000000 */
[----:B------:R-:W1:Y:S02]  /*8cc0*/  SHFL.BFLY PT, R12, R4, 0x1, 0x1f ;  /* 0x0c201f00040c7f89 */ /* 0x000e6400000e0000 */
[----:B------:R4:W-:Y:S01]  /*8cd0*/  MUFU.EX2 R185, R13 ;  /* 0x0000000d00b97308 */ /* 0x0009e20000000800 */
[----:B--2---:R-:W-:Y:S01]  /*8ce0*/  FFMA.FTZ R5, R46, UR4, -R8 ;  /* 0x000000042e057c23 */ /* 0x004fe20008010808 */
[----:B------:R-:W-:Y:S01]  /*8cf0*/  FADD.FTZ R7, R73, -R6 ;  /* 0x8000000649077221 */ /* 0x000fe20000010000 */
[----:B------:R-:W-:-:S03]  /*8d00*/  FSEL R6, R205, RZ, P1 ;  /* 0x000000ffcd067208 */ /* 0x000fc60000800000 */
[----:B------:R-:W-:Y:S02]  /*8d10*/  FMUL.FTZ R7, R7, UR4 ;  /* 0x0000000407077c20 */ /* 0x000fe40008410000 */
[----:B------:R2:W-:Y:S01]  /*8d20*/  MUFU.EX2 R215, R5 ;  /* 0x0000000500d77308 */ /* 0x0005e20000000800 */
[----:B---3--:R-:W-:-:S05]  /*8d30*/  FMUL.FTZ R3, R205, UR4 ;  /* 0x00000004cd037c20 */ /* 0x008fca0008410000 */
[----:B------:R-:W-:Y:S02]  /*8d40*/  FSEL R3, R3, RZ, P1 ;  /* 0x000000ff03037208 */ /* 0x000fe40000800000 */
[----:B------:R-:W3:Y:S01]  /*8d50*/  MUFU.EX2 R42, R7 ;  /* 0x00000007002a7308 */ /* 0x000ee20000000800 */
[----:B----4-:R-:W-:-:S05]  /*8d60*/  FSEL R13, R208, RZ, P4 ;  /* 0x000000ffd00d7208 */ /* 0x010fca0002000000 */
[----:B------:R-:W-:Y:S01]  /*8d70*/  FADD.FTZ R20, R72, -R13 ;  /* 0x8000000d48147221 */ /* 0x000fe20000010000 */
[----:B-1----:R-:W-:Y:S01]  /*8d80*/  FMNMX.FTZ R207, R4, R12, !PT ;  /* 0x0000000c04cf7209 */ /* 0x002fe20007810000 */
[----:B------:R-:W-:Y:S01]  /*8d90*/  FFMA.FTZ R4, R27, UR4, -R2 ;  /* 0x000000041b047c23 */ /* 0x000fe20008010802 */
[----:B--2---:R-:W-:Y:S02]  /*8da0*/  FFMA.FTZ R5, R35, UR4, -R8 ;  /* 0x0000000423057c23 */ /* 0x004fe40008010808 */
[C---:B------:R-:W-:Y:S01]  /*8db0*/  FSETP.NEU.FTZ.AND P0, PT, R207.reuse, -INF , PT ;  /* 0xff800000cf00780b */ /* 0x040fe20003f1d000 */
[----:B------:R1:W-:Y:S03]  /*8dc0*/  MUFU.EX2 R184, R4 ;  /* 0x0000000400b87308 */ /* 0x0003e60000000800 */
[----:B------:R-:W-:Y:S01]  /*8dd0*/  FSEL R13, R207, RZ, P0 ;  /* 0x000000ffcf0d7208 */ /* 0x000fe20000000000 */
[-C--:B---3--:R-:W-:Y:S01]  /*8de0*/  FMUL.FTZ R84, R84, R42.reuse ;  /* 0x0000002a54547220 */ /* 0x088fe20000410000 */
[-C--:B------:R-:W-:Y:S01]  /*8df0*/  FMUL.FTZ R85, R85, R42.reuse ;  /* 0x0000002a55557220 */ /* 0x080fe20000410000 */
[----:B------:R-:W-:-:S02]  /*8e00*/  FMUL.FTZ R88, R88, R42 ;  /* 0x0000002a58587220 */ /* 0x000fc40000410000 */
[----:B------:R2:W-:Y:S01]  /*8e10*/  MUFU.EX2 R217, R5 ;  /* 0x0000000500d97308 */ /* 0x0005e20000000800 */
[----:B------:R-:W-:Y:S01]  /*8e20*/  FADD.FTZ R13, R71, -R13 ;  /* 0x8000000d470d7221 */ /* 0x000fe20000010000 */
[-C--:B------:R-:W-:Y:S01]  /*8e30*/  FMUL.FTZ R89, R89, R42.reuse ;  /* 0x0000002a59597220 */ /* 0x080fe20000410000 */
[-C--:B------:R-:W-:Y:S01]  /*8e40*/  FMUL.FTZ R100, R100, R42.reuse ;  /* 0x0000002a64647220 */ /* 0x080fe20000410000 */
[-C--:B------:R-:W-:Y:S01]  /*8e50*/  FMUL.FTZ R101, R101, R42.reuse ;  /* 0x0000002a65657220 */ /* 0x080fe20000410000 */
[----:B------:R-:W-:Y:S01]  /*8e60*/  FMUL.FTZ R13, R13, UR4 ;  /* 0x000000040d0d7c20 */ /* 0x000fe20008410000 */
[-C--:B------:R-:W-:Y:S01]  /*8e70*/  FMUL.FTZ R104, R104, R42.reuse ;  /* 0x0000002a68687220 */ /* 0x080fe20000410000 */
[-C--:B------:R-:W-:Y:S01]  /*8e80*/  FMUL.FTZ R105, R105, R42.reuse ;  /* 0x0000002a69697220 */ /* 0x080fe20000410000 */
[-C--:B------:R-:W-:Y:S01]  /*8e90*/  FMUL.FTZ R116, R116, R42.reuse ;  /* 0x0000002a74747220 */ /* 0x080fe20000410000 */
[----:B-1----:R-:W-:Y:S01]  /*8ea0*/  FMUL.FTZ R4, R207, UR4 ;  /* 0x00000004cf047c20 */ /* 0x002fe20008410000 */
[-C--:B------:R-:W-:Y:S01]  /*8eb0*/  FMUL.FTZ R117, R117, R42.reuse ;  /* 0x0000002a75757220 */ /* 0x080fe20000410000 */
[-C--:B------:R-:W-:Y:S01]  /*8ec0*/  FMUL.FTZ R120, R120, R42.reuse ;  /* 0x0000002a78787220 */ /* 0x080fe20000410000 */
[-C--:B------:R-:W-:Y:S01]  /*8ed0*/  FMUL.FTZ R121, R121, R42.reuse ;  /* 0x0000002a79797220 */ /* 0x080fe20000410000 */
[-C--:B------:R-:W-:Y:S01]  /*8ee0*/  FMUL.FTZ R132, R132, R42.reuse ;  /* 0x0000002a84847220 */ /* 0x080fe20000410000 */
[----:B------:R-:W-:Y:S01]  /*8ef0*/  FSEL R12, R4, RZ, P0 ;  /* 0x000000ff040c7208 */ /* 0x000fe20000000000 */
[-C--:B------:R-:W-:Y:S01]  /*8f00*/  FMUL.FTZ R133, R133, R42.reuse ;  /* 0x0000002a85857220 */ /* 0x080fe20000410000 */
[----:B------:R-:W-:Y:S01]  /*8f10*/  F2FP.F16.F32.PACK_AB R4, R214, R215 ;  /* 0x000000d7d604723e */ /* 0x000fe200000000ff */
[----:B--2---:R-:W-:Y:S01]  /*8f20*/  FFMA.FTZ R5, R25, UR4, -R8 ;  /* 0x0000000419057c23 */ /* 0x004fe20008010808 */
[-C--:B------:R-:W-:Y:S01]  /*8f30*/  FMUL.FTZ R136, R136, R42.reuse ;  /* 0x0000002a88887220 */ /* 0x080fe20000410000 */
[--C-:B------:R-:W-:Y:S01]  /*8f40*/  FFMA.FTZ R15, R37, UR4, -R12.reuse ;  /* 0x00000004250f7c23 */ /* 0x100fe2000801080c */
[----:B------:R-:W1:Y:S01]  /*8f50*/  LDSM.16.MT88.4 R24, [R193+0x6000] ;  /* 0x00600000c118783b */ /* 0x000e620000004200 */
[----:B------:R2:W-:Y:S01]  /*8f60*/  MUFU.EX2 R220, R5 ;  /* 0x0000000500dc7308 */ /* 0x0005e20000000800 */
[----:B------:R-:W-:Y:S01]  /*8f70*/  FFMA.FTZ R14, R36, UR4, -R12 ;  /* 0x00000004240e7c23 */ /* 0x000fe2000801080c */
[----:B------:R-:W-:-:S06]  /*8f80*/  FMUL.FTZ R137, R137, R42 ;  /* 0x0000002a89897220 */ /* 0x000fcc0000410000 */
[----:B------:R3:W-:Y:S08]  /*8f90*/  MUFU.EX2 R180, R15 ;  /* 0x0000000f00b47308 */ /* 0x0007f00000000800 */
[----:B------:R4:W-:Y:S01]  /*8fa0*/  MUFU.EX2 R181, R14 ;  /* 0x0000000e00b57308 */ /* 0x0009e20000000800 */
[----:B--2---:R-:W-:-:S07]  /*8fb0*/  FFMA.FTZ R5, R47, UR4, -R3 ;  /* 0x000000042f057c23 */ /* 0x004fce0008010803 */
[----:B------:R2:W-:Y:S01]  /*8fc0*/  MUFU.EX2 R187, R5 ;  /* 0x0000000500bb7308 */ /* 0x0005e20000000800 */
[----:B---3--:R-:W-:-:S07]  /*8fd0*/  FFMA.FTZ R15, R40, UR4, -R12 ;  /* 0x00000004280f7c23 */ /* 0x008fce000801080c */
[----:B------:R-:W-:Y:S01]  /*8fe0*/  MUFU.EX2 R178, R15 ;  /* 0x0000000f00b27308 */ /* 0x000fe20000000800 */
[----:B----4-:R-:W-:-:S07]  /*8ff0*/  FFMA.FTZ R14, R38, UR4, -R12 ;  /* 0x00000004260e7c23 */ /* 0x010fce000801080c */
[----:B------:R3:W4:Y:S01]  /*9000*/  MUFU.EX2 R15, R13 ;  /* 0x0000000d000f7308 */ /* 0x0007220000000800 */
[----:B--2---:R-:W-:-:S07]  /*9010*/  FFMA.FTZ R5, R45, UR4, -R3 ;  /* 0x000000042d057c23 */ /* 0x004fce0008010803 */
[----:B------:R2:W-:Y:S08]  /*9020*/  MUFU.EX2 R186, R5 ;  /* 0x0000000500ba7308 */ /* 0x0005f00000000800 */
[----:B------:R5:W-:Y:S01]  /*9030*/  MUFU.EX2 R179, R14 ;  /* 0x0000000e00b37308 */ /* 0x000be20000000800 */
[----:B---3--:R-:W-:Y:S01]  /*9040*/  FFMA.FTZ R13, R44, UR4, -R2 ;  /* 0x000000042c0d7c23 */ /* 0x008fe20008010802 */
[-C--:B----4-:R-:W-:Y:S01]  /*9050*/  FMUL.FTZ R82, R82, R15.reuse ;  /* 0x0000000f52527220 */ /* 0x090fe20000410000 */
[-C--:B------:R-:W-:Y:S01]  /*9060*/  FMUL.FTZ R83, R83, R15.reuse ;  /* 0x0000000f53537220 */ /* 0x080fe20000410000 */
[-C--:B------:R-:W-:Y:S01]  /*9070*/  FMUL.FTZ R94, R94, R15.reuse ;  /* 0x0000000f5e5e7220 */ /* 0x080fe20000410000 */
[-C--:B------:R-:W-:Y:S01]  /*9080*/  FMUL.FTZ R95, R95, R15.reuse ;  /* 0x0000000f5f5f7220 */ /* 0x080fe20000410000 */
[-C--:B------:R-:W-:Y:S01]  /*9090*/  FMUL.FTZ R98, R98, R15.reuse ;  /* 0x0000000f62627220 */ /* 0x080fe20000410000 */
[-C--:B------:R-:W-:Y:S01]  /*90a0*/  FMUL.FTZ R99, R99, R15.reuse ;  /* 0x0000000f63637220 */ /* 0x080fe20000410000 */
[----:B------:R3:W-:Y:S01]  /*90b0*/  MUFU.EX2 R174, R13 ;  /* 0x0000000d00ae7308 */ /* 0x0007e20000000800 */
[----:B--2---:R-:W-:Y:S01]  /*90c0*/  FFMA.FTZ R5, R34, UR4, -R3 ;  /* 0x0000000422057c23 */ /* 0x004fe20008010803 */
[-C--:B------:R-:W-:Y:S01]  /*90d0*/  FMUL.FTZ R110, R110, R15.reuse ;  /* 0x0000000f6e6e7220 */ /* 0x080fe20000410000 */
[-C--:B------:R-:W-:Y:S01]  /*90e0*/  FMUL.FTZ R111, R111, R15.reuse ;  /* 0x0000000f6f6f7220 */ /* 0x080fe20000410000 */
[-C--:B------:R-:W-:Y:S01]  /*90f0*/  FMUL.FTZ R114, R114, R15.reuse ;  /* 0x0000000f72727220 */ /* 0x080fe20000410000 */
[-C--:B------:R-:W-:Y:S01]  /*9100*/  FMUL.FTZ R115, R115, R15.reuse ;  /* 0x0000000f73737220 */ /* 0x080fe20000410000 */
[-C--:B------:R-:W-:Y:S01]  /*9110*/  FMUL.FTZ R126, R126, R15.reuse ;  /* 0x0000000f7e7e7220 */ /* 0x080fe20000410000 */
[-C--:B------:R-:W-:Y:S01]  /*9120*/  FMUL.FTZ R127, R127, R15.reuse ;  /* 0x0000000f7f7f7220 */ /* 0x080fe20000410000 */
[----:B------:R2:W-:Y:S01]  /*9130*/  MUFU.EX2 R213, R5 ;  /* 0x0000000500d57308 */ /* 0x0005e20000000800 */
[----:B-----5:R-:W-:Y:S01]  /*9140*/  FMUL.FTZ R14, R20, UR4 ;  /* 0x00000004140e7c20 */ /* 0x020fe20008410000 */
[-C--:B------:R-:W-:Y:S01]  /*9150*/  FMUL.FTZ R130, R130, R15.reuse ;  /* 0x0000000f82827220 */ /* 0x080fe20000410000 */
[-C--:B------:R-:W-:Y:S01]  /*9160*/  FMUL.FTZ R131, R131, R15.reuse ;  /* 0x0000000f83837220 */ /* 0x080fe20000410000 */
[-C--:B------:R-:W-:Y:S01]  /*9170*/  FMUL.FTZ R142, R142, R15.reuse ;  /* 0x0000000f8e8e7220 */ /* 0x080fe20000410000 */
[----:B------:R-:W-:-:S03]  /*9180*/  FMUL.FTZ R143, R143, R15 ;  /* 0x0000000f8f8f7220 */ /* 0x000fc60000410000 */
[----:B------:R4:W5:Y:S01]  /*9190*/  MUFU.EX2 R40, R14 ;  /* 0x0000000e00287308 */ /* 0x0009620000000800 */
[----:B---3--:R-:W-:-:S07]  /*91a0*/  FFMA.FTZ R13, R144, UR4, -R2 ;  /* 0x00000004900d7c23 */ /* 0x008fce0008010802 */
[----:B------:R3:W-:Y:S01]  /*91b0*/  MUFU.EX2 R173, R13 ;  /* 0x0000000d00ad7308 */ /* 0x0007e20000000800 */
[----:B--2---:R-:W-:Y:S02]  /*91c0*/  FFMA.FTZ R5, R32, UR4, -R3 ;  /* 0x0000000420057c23 */ /* 0x004fe40008010803 */
[----:B------:R-:W-:Y:S05]  /*91d0*/  LDSM.16.MT88.4 R32, [R192+0x6000] ;  /* 0x00600000c020783b */ /* 0x000fea0000004200 */
[----:B------:R2:W1:Y:S01]  /*91e0*/  MUFU.EX2 R212, R5 ;  /* 0x0000000500d47308 */ /* 0x0004620000000800 */
[----:B----4-:R-:W-:Y:S01]  /*91f0*/  FFMA.FTZ R14, R69, UR4, -R2 ;  /* 0x00000004450e7c23 */ /* 0x010fe20008010802 */
[-C--:B-----5:R-:W-:Y:S01]  /*9200*/  FMUL.FTZ R80, R80, R40.reuse ;  /* 0x0000002850507220 */ /* 0x0a0fe20000410000 */
[-C--:B------:R-:W-:Y:S01]  /*9210*/  FMUL.FTZ R81, R81, R40.reuse ;  /* 0x0000002851517220 */ /* 0x080fe20000410000 */
[-C--:B------:R-:W-:Y:S01]  /*9220*/  FMUL.FTZ R92, R92, R40.reuse ;  /* 0x000000285c5c7220 */ /* 0x080fe20000410000 */
[-C--:B------:R-:W-:Y:S01]  /*9230*/  FMUL.FTZ R93, R93, R40.reuse ;  /* 0x000000285d5d7220 */ /* 0x080fe20000410000 */
[-C--:B------:R-:W-:Y:S01]  /*9240*/  FMUL.FTZ R96, R96, R40.reuse ;  /* 0x0000002860607220 */ /* 0x080fe20000410000 */
[-C--:B------:R-:W-:Y:S01]  /*9250*/  FMUL.FTZ R97, R97, R40.reuse ;  /* 0x0000002861617220 */ /* 0x080fe20000410000 */
[----:B------:R4:W-:Y:S01]  /*9260*/  MUFU.EX2 R175, R14 ;  /* 0x0000000e00af7308 */ /* 0x0009e20000000800 */
[----:B---3--:R-:W-:Y:S01]  /*9270*/  FFMA.FTZ R13, R161, UR4, -R8 ;  /* 0x00000004a10d7c23 */ /* 0x008fe20008010808 */
[-C--:B------:R-:W-:Y:S01]  /*9280*/  FMUL.FTZ R108, R108, R40.reuse ;  /* 0x000000286c6c7220 */ /* 0x080fe20000410000 */
[-C--:B------:R-:W-:Y:S01]  /*9290*/  FMUL.FTZ R109, R109, R40.reuse ;  /* 0x000000286d6d7220 */ /* 0x080fe20000410000 */
[-C--:B------:R-:W-:Y:S01]  /*92a0*/  FMUL.FTZ R112, R112, R40.reuse ;  /* 0x0000002870707220 */ /* 0x080fe20000410000 */
[-C--:B------:R-:W-:Y:S01]  /*92b0*/  FMUL.FTZ R113, R113, R40.reuse ;  /* 0x0000002871717220 */ /* 0x080fe20000410000 */
[-C--:B------:R-:W-:Y:S01]  /*92c0*/  FMUL.FTZ R124, R124, R40.reuse ;  /* 0x000000287c7c7220 */ /* 0x080fe20000410000 */
[-C--:B------:R-:W-:Y:S01]  /*92d0*/  FMUL.FTZ R125, R125, R40.reuse ;  /* 0x000000287d7d7220 */ /* 0x080fe20000410000 */
[----:B------:R3:W-:Y:S01]  /*92e0*/  MUFU.EX2 R170, R13 ;  /* 0x0000000d00aa7308 */ /* 0x0007e20000000800 */
[----:B--2---:R-:W-:Y:S01]  /*92f0*/  FADD.FTZ R5, R70, -R6 ;  /* 0x8000000646057221 */ /* 0x004fe20000010000 */
[----:B------:R-:W-:Y:S01]  /*9300*/  F2FP.F16.F32.PACK_AB R6, R220, R217 ;  /* 0x000000d9dc06723e */ /* 0x000fe200000000ff */
[----:B------:R-:W-:Y:S01]  /*9310*/  IMAD.MOV.U32 R70, RZ, RZ, R22 ;  /* 0x000000ffff467224 */ /* 0x000fe200078e0016 */
[----:B-1----:R-:W-:Y:S01]  /*9320*/  F2FP.F16.F32.PACK_AB R7, R212, R213 ;  /* 0x000000d5d407723e */ /* 0x002fe200000000ff */
[----:B------:R-:W-:Y:S01]  /*9330*/  FMUL.FTZ R5, R5, UR4 ;  /* 0x0000000405057c20 */ /* 0x000fe20008410000 */
[-C--:B------:R-:W-:Y:S01]  /*9340*/  FMUL.FTZ R128, R128, R40.reuse ;  /* 0x0000002880807220 */ /* 0x080fe20000410000 */
[-C--:B------:R-:W-:Y:S01]  /*9350*/  FMUL.FTZ R129, R129, R40.reuse ;  /* 0x0000002881817220 */ /* 0x080fe20000410000 */
[-C--:B------:R-:W-:Y:S01]  /*9360*/  FMUL.FTZ R140, R140, R40.reuse ;  /* 0x000000288c8c7220 */ /* 0x080fe20000410000 */
[----:B------:R1:W2:Y:S01]  /*9370*/  MUFU.EX2 R41, R5 ;  /* 0x0000000500297308 */ /* 0x0002a20000000800 */
[--C-:B----4-:R-:W-:Y:S01]  /*9380*/  FFMA.FTZ R14, R162, UR4, -R8.reuse ;  /* 0x00000004a20e7c23 */ /* 0x110fe20008010808 */
[----:B------:R-:W-:Y:S01]  /*9390*/  FMUL.FTZ R141, R141, R40 ;  /* 0x000000288d8d7220 */ /* 0x000fe20000410000 */
[----:B---3--:R-:W-:-:S05]  /*93a0*/  FFMA.FTZ R13, R150, UR4, -R8 ;  /* 0x00000004960d7c23 */ /* 0x008fca0008010808 */
[----:B------:R-:W-:Y:S01]  /*93b0*/  MUFU.EX2 R172, R14 ;  /* 0x0000000e00ac7308 */ /* 0x000fe20000000800 */
[----:B-1----:R-:W-:-:S07]  /*93c0*/  FFMA.FTZ R5, R28, UR4, -R2 ;  /* 0x000000041c057c23 */ /* 0x002fce0008010802 */
[----:B------:R1:W-:Y:S01]  /*93d0*/  MUFU.EX2 R169, R13 ;  /* 0x0000000d00a97308 */ /* 0x0003e20000000800 */
[----:B------:R-:W3:Y:S01]  /*93e0*/  LDSM.16.MT88.4 R28, [R189+0x6000] ;  /* 0x00600000bd1c783b */ /* 0x000ee20000004200 */
[-C--:B--2---:R-:W-:Y:S01]  /*93f0*/  FMUL.FTZ R86, R86, R41.reuse ;  /* 0x0000002956567220 */ /* 0x084fe20000410000 */
[-C--:B------:R-:W-:Y:S01]  /*9400*/  FMUL.FTZ R87, R87, R41.reuse ;  /* 0x0000002957577220 */ /* 0x080fe20000410000 */
[-C--:B------:R-:W-:Y:S01]  /*9410*/  FMUL.FTZ R90, R90, R41.reuse ;  /* 0x000000295a5a7220 */ /* 0x080fe20000410000 */
[-C--:B------:R-:W-:Y:S01]  /*9420*/  FMUL.FTZ R91, R91, R41.reuse ;  /* 0x000000295b5b7220 */ /* 0x080fe20000410000 */
[-C--:B------:R-:W-:Y:S01]  /*9430*/  FMUL.FTZ R102, R102, R41.reuse ;  /* 0x0000002966667220 */ /* 0x080fe20000410000 */
[-C--:B------:R-:W-:Y:S01]  /*9440*/  FMUL.FTZ R103, R103, R41.reuse ;  /* 0x0000002967677220 */ /* 0x080fe20000410000 */
        /* <DEDUP_REMOVED lines=11> */
[----:B------:R-:W-:Y:S01]  /*9500*/  FMUL.FTZ R139, R139, R41 ;  /* 0x000000298b8b7220 */ /* 0x000fe20000410000 */
[----:B------:R-:W-:Y:S01]  /*9510*/  FFMA.FTZ R14, R155, UR4, -R8 ;  /* 0x000000049b0e7c23 */ /* 0x000fe20008010808 */
[----:B------:R1:W-:Y:S01]  /*9520*/  MUFU.EX2 R166, R13 ;  /* 0x0000000d00a67308 */ /* 0x0003e20000000800 */
[----:B--2---:R-:W-:-:S07]  /*9530*/  F2FP.F16.F32.PACK_AB R5, R186, R187 ;  /* 0x000000bbba05723e */ /* 0x004fce00000000ff */
[----:B------:R2:W5:Y:S01]  /*9540*/  MUFU.EX2 R171, R14 ;  /* 0x0000000e00ab7308 */ /* 0x0005620000000800 */
[----:B------:R-:W-:Y:S01]  /*9550*/  HMMA.16816.F32 R84, R4, R16, R84 ;  /* 0x000000100454723c */ /* 0x000fe20000001854 */
[----:B-1----:R-:W-:-:S07]  /*9560*/  FFMA.FTZ R13, R156, UR4, -R3 ;  /* 0x000000049c0d7c23 */ /* 0x002fce0008010803 */
[----:B------:R-:W-:Y:S01]  /*9570*/  HMMA.16816.F32 R76, R4, R18, R88 ;  /* 0x00000012044c723c */ /* 0x000fe20000001858 */
[----:B------:R1:W-:Y:S01]  /*9580*/  MUFU.EX2 R167, R13 ;  /* 0x0000000d00a77308 */ /* 0x0003e20000000800 */
[----:B--2---:R-:W-:Y:S01]  /*9590*/  FFMA.FTZ R14, R242, UR4, -R3 ;  /* 0x00000004f20e7c23 */ /* 0x004fe20008010803 */
[----:B------:R-:W-:-:S05]  /*95a0*/  IMAD.MOV.U32 R242, RZ, RZ, R23 ;  /* 0x000000fffff27224 */ /* 0x000fca00078e0017 */
[C---:B------:R-:W-:Y:S01]  /*95b0*/  HMMA.16816.F32 R72, R4.reuse, R24, R100 ;  /* 0x000000180448723c */ /* 0x040fe20000001864 */
[----:B------:R-:W2:Y:S01]  /*95c0*/  LDSM.16.MT88.4 R20, [R193+0x6800] ;  /* 0x00680000c114783b */ /* 0x000ea20000004200 */
[----:B------:R4:W5:Y:S06]  /*95d0*/  MUFU.EX2 R168, R14 ;  /* 0x0000000e00a87308 */ /* 0x00096c0000000800 */
[----:B------:R-:W-:Y:S01]  /*95e0*/  HMMA.16816.F32 R104, R4, R26, R104 ;  /* 0x0000001a0468723c */ /* 0x000fe20000001868 */
[----:B-1----:R-:W-:-:S04]  /*95f0*/  FFMA.FTZ R13, R160, UR4, -R3 ;  /* 0x00000004a00d7c23 */ /* 0x002fc80008010803 */
[----:B------:R1:W5:Y:S03]  /*9600*/  MUFU.EX2 R165, R13 ;  /* 0x0000000d00a57308 */ /* 0x0003660000000800 */
[----:B---3--:R-:W-:Y:S01]  /*9610*/  HMMA.16816.F32 R64, R4, R28, R116 ;  /* 0x0000001c0440723c */ /* 0x008fe20000001874 */
[----:B----4-:R-:W-:-:S04]  /*9620*/  FFMA.FTZ R14, R157, UR4, -R2 ;  /* 0x000000049d0e7c23 */ /* 0x010fc80008010802 */
[----:B------:R-:W-:Y:S03]  /*9630*/  MUFU.EX2 R164, R14 ;  /* 0x0000000e00a47308 */ /* 0x000fe60000000800 */
        /* <DEDUP_REMOVED lines=13> */
[----:B------:R-:W-:Y:S04]  /*9710*/  LDSM.16.MT88.4 R16, [R192+0x6800] ;  /* 0x00680000c010783b */ /* 0x000fe80000004200 */
[----:B------:R-:W-:Y:S03]  /*9720*/  LDSM.16.MT88.4 R92, [R188+0x7800] ;  /* 0x00780000bc5c783b */ /* 0x000fe60000004200 */
[----:B------:R-:W-:Y:S01]  /*9730*/  HMMA.16816.F32 R36, R4, R24, R96 ;  /* 0x000000180424723c */ /* 0x000fe20000001860 */
[----:B-1----:R-:W-:Y:S01]  /*9740*/  FFMA.FTZ R13, R182, UR4, -R2 ;  /* 0x00000004b60d7c23 */ /* 0x002fe20008010802 */
[----:B------:R-:W-:-:S03]  /*9750*/  IMAD.MOV.U32 R182, RZ, RZ, R70 ;  /* 0x000000ffffb67224 */ /* 0x000fc600078e0046 */
[----:B------:R1:W-:Y:S03]  /*9760*/  MUFU.EX2 R161, R13 ;  /* 0x0000000d00a17308 */ /* 0x0003e60000000800 */
[C---:B------:R-:W-:Y:S01]  /*9770*/  HMMA.16816.F32 R108, R4.reuse, R26, R108 ;  /* 0x0000001a046c723c */ /* 0x040fe2000000186c */
[----:B------:R-:W-:Y:S07]  /*9780*/  LDSM.16.MT88.4 R24, [R189+0x6800] ;  /* 0x00680000bd18783b */ /* 0x000fee0000004200 */
[C---:B------:R-:W-:Y:S08]  /*9790*/  HMMA.16816.F32 R112, R4.reuse, R28, R112 ;  /* 0x0000001c0470723c */ /* 0x040ff00000001870 */
[----:B------:R-:W-:Y:S01]  /*97a0*/  HMMA.16816.F32 R124, R4, R30, R124 ;  /* 0x0000001e047c723c */ /* 0x000fe2000000187c */
[----:B------:R-:W3:Y:S01]  /*97b0*/  LDSM.16.MT88.4 R28, [R188+0x6800] ;  /* 0x00680000bc1c783b */ /* 0x000ee20000004200 */
[----:B-1----:R-:W-:-:S04]  /*97c0*/  FFMA.FTZ R13, R68, UR4, -R12 ;  /* 0x00000004440d7c23 */ /* 0x002fc8000801080c */
[----:B------:R1:W-:Y:S02]  /*97d0*/  MUFU.EX2 R159, R13 ;  /* 0x0000000d009f7308 */ /* 0x0003e40000000800 */
[C---:B------:R-:W-:Y:S08]  /*97e0*/  HMMA.16816.F32 R128, R4.reuse, R32, R128 ;  /* 0x000000200480723c */ /* 0x040ff00000001880 */
[----:B------:R-:W-:Y:S01]  /*97f0*/  HMMA.16816.F32 R140, R4, R34, R140 ;  /* 0x00000022048c723c */ /* 0x000fe2000000188c */
[----:B------:R-:W-:-:S02]  /*9800*/  F2FP.F16.F32.PACK_AB R4, R170, R172 ;  /* 0x000000acaa04723e */ /* 0x000fc400000000ff */
[----:B-----5:R-:W-:Y:S02]  /*9810*/  F2FP.F16.F32.PACK_AB R6, R169, R171 ;  /* 0x000000aba906723e */ /* 0x020fe400000000ff */
[----:B------:R-:W-:Y:S01]  /*9820*/  F2FP.F16.F32.PACK_AB R5, R166, R168 ;  /* 0x000000a8a605723e */ /* 0x000fe200000000ff */
[----:B-1----:R-:W-:Y:S01]  /*9830*/  FFMA.FTZ R13, R152, UR4, -R12 ;  /* 0x00000004980d7c23 */ /* 0x002fe2000801080c */
[----:B------:R-:W-:-:S03]  /*9840*/  F2FP.F16.F32.PACK_AB R7, R165, R167 ;  /* 0x000000a7a507723e */ /* 0x000fc600000000ff */
[----:B------:R1:W4:Y:S04]  /*9850*/  MUFU.EX2 R158, R13 ;  /* 0x0000000d009e7308 */ /* 0x0003280000000800 */
[C---:B--2---:R-:W-:Y:S08]  /*9860*/  HMMA.16816.F32 R72, R4.reuse, R20, R72 ;  /* 0x000000140448723c */ /* 0x044ff00000001848 */
[----:B------:R-:W-:Y:S01]  /*9870*/  HMMA.16816.F32 R68, R4, R22, R104 ;  /* 0x000000160444723c */ /* 0x000fe20000001868 */
[----:B-1----:R-:W-:-:S07]  /*9880*/  FFMA.FTZ R13, R153, UR4, -R12 ;  /* 0x00000004990d7c23 */ /* 0x002fce000801080c */
[C---:B---3--:R-:W-:Y:S01]  /*9890*/  HMMA.16816.F32 R80, R4.reuse, R28, R84 ;  /* 0x0000001c0450723c */ /* 0x048fe20000001854 */
        /* <DEDUP_REMOVED lines=10> */
[----:B------:R1:W-:Y:S01]  /*9940*/  MUFU.EX2 R160, R13 ;  /* 0x0000000d00a07308 */ /* 0x0003e20000000800 */
        /* <DEDUP_REMOVED lines=10> */
[----:B------:R-:W3:Y:S01]  /*99f0*/  LDSM.16.MT88.4 R20, [R189+0x7000] ;  /* 0x00700000bd14783b */ /* 0x000ee20000004200 */
[----:B-1----:R-:W-:-:S03]  /*9a00*/  FFMA.FTZ R13, R146, UR4, -R8 ;  /* 0x00000004920d7c23 */ /* 0x002fc60008010808 */
[----:B------:R-:W-:Y:S01]  /*9a10*/  LDSM.16.MT88.4 R108, [R193+0x7800] ;  /* 0x00780000c16c783b */ /* 0x000fe20000004200 */
[----:B------:R1:W4:Y:S02]  /*9a20*/  MUFU.EX2 R155, R13 ;  /* 0x0000000d009b7308 */ /* 0x0003240000000800 */
[C---:B------:R-:W-:Y:S08]  /*9a30*/  HMMA.16816.F32 R128, R4.reuse, R16, R128 ;  /* 0x000000100480723c */ /* 0x040ff00000001880 */
[----:B------:R-:W-:Y:S01]  /*9a40*/  HMMA.16816.F32 R140, R4, R18, R140 ;  /* 0x00000012048c723c */ /* 0x000fe2000000188c */
[----:B------:R-:W5:Y:S01]  /*9a50*/  LDSM.16.MT88.4 R16, [R192+0x7000] ;  /* 0x00700000c010783b */ /* 0x000f620000004200 */
[----:B-1----:R-:W-:-:S06]  /*9a60*/  FFMA.FTZ R13, R148, UR4, -R8 ;  /* 0x00000004940d7c23 */ /* 0x002fcc0008010808 */
[C---:B------:R-:W-:Y:S01]  /*9a70*/  HMMA.16816.F32 R52, R4.reuse, R28, R52 ;  /* 0x0000001c0434723c */ /* 0x040fe20000001834 */
[----:B------:R1:W-:Y:S07]  /*9a80*/  MUFU.EX2 R153, R13 ;  /* 0x0000000d00997308 */ /* 0x0003ee0000000800 */
[----:B------:R-:W-:Y:S01]  /*9a90*/  HMMA.16816.F32 R44, R4, R30, R44 ;  /* 0x0000001e042c723c */ /* 0x000fe2000000182c */
[----:B------:R-:W5:Y:S01]  /*9aa0*/  LDSM.16.MT88.4 R28, [R188+0x7000] ;  /* 0x00700000bc1c783b */ /* 0x000f620000004200 */
[----:B----4-:R-:W-:Y:S01]  /*9ab0*/  F2FP.F16.F32.PACK_AB R4, R155, R154 ;  /* 0x0000009a9b04723e */ /* 0x010fe200000000ff */
[----:B-1----:R-:W-:-:S04]  /*9ac0*/  FFMA.FTZ R13, R147, UR4, -R8 ;  /* 0x00000004930d7c23 */ /* 0x002fc80008010808 */
        /* <DEDUP_REMOVED lines=14> */
[----:B--2---:R-:W-:Y:S01]  /*9bb0*/  HMMA.16816.F32 R100, R4, R24, R72 ;  /* 0x000000180464723c */ /* 0x004fe20000001848 */
[----:B------:R-:W-:-:S07]  /*9bc0*/  IMAD.MOV.U32 R73, RZ, RZ, R206 ;  /* 0x000000ffff497224 */ /* 0x000fce00078e00ce */
[----:B------:R-:W-:Y:S01]  /*9bd0*/  HMMA.16816.F32 R104, R4, R26, R68 ;  /* 0x0000001a0468723c */ /* 0x000fe20000001844 */
[----:B------:R-:W-:Y:S02]  /*9be0*/  IMAD.MOV.U32 R70, RZ, RZ, R205 ;  /* 0x000000ffff467224 */ /* 0x000fe400078e00cd */
[----:B------:R-:W-:Y:S02]  /*9bf0*/  IMAD.MOV.U32 R71, RZ, RZ, R207 ;  /* 0x000000ffff477224 */ /* 0x000fe400078e00cf */
[----:B-1----:R-:W-:-:S03]  /*9c00*/  FFMA.FTZ R13, R235, UR4, -R2 ;  /* 0x00000004eb0d7c23 */ /* 0x002fc60008010802 */
[C---:B---3--:R-:W-:Y:S01]  /*9c10*/  HMMA.16816.F32 R116, R4.reuse, R20, R64 ;  /* 0x000000140474723c */ /* 0x048fe20000001840 */
[----:B------:R1:W-:Y:S07]  /*9c20*/  MUFU.EX2 R146, R13 ;  /* 0x0000000d00927308 */ /* 0x0003ee0000000800 */
[C---:B------:R-:W-:Y:S08]  /*9c30*/  HMMA.16816.F32 R120, R4.reuse, R22, R60 ;  /* 0x000000160478723c */ /* 0x040ff0000000183c */
[----:B-----5:R-:W-:Y:S01]  /*9c40*/  HMMA.16816.F32 R132, R4, R16, R56 ;  /* 0x000000100484723c */ /* 0x020fe20000001838 */
[--C-:B-1----:R-:W-:Y:S01]  /*9c50*/  FFMA.FTZ R13, R236, UR4, -R2.reuse ;  /* 0x00000004ec0d7c23 */ /* 0x102fe20008010802 */
[----:B------:R-:W-:-:S03]  /*9c60*/  FFMA.FTZ R2, R237, UR4, -R2 ;  /* 0x00000004ed027c23 */ /* 0x000fc60008010802 */
[----:B------:R-:W-:Y:S03]  /*9c70*/  MUFU.EX2 R145, R13 ;  /* 0x0000000d00917308 */ /* 0x000fe60000000800 */
[C---:B------:R-:W-:Y:S05]  /*9c80*/  HMMA.16816.F32 R80, R4.reuse, R28, R80 ;  /* 0x0000001c0450723c */ /* 0x040fea0000001850 */
[----:B------:R1:W-:Y:S03]  /*9c90*/  MUFU.EX2 R144, R2 ;  /* 0x0000000200907308 */ /* 0x0003e60000000800 */
[C---:B------:R-:W-:Y:S08]  /*9ca0*/  HMMA.16816.F32 R76, R4.reuse, R30, R76 ;  /* 0x0000001e044c723c */ /* 0x040ff0000000184c */
[----:B------:R-:W-:Y:S01]  /*9cb0*/  HMMA.16816.F32 R56, R4, R18, R48 ;  /* 0x000000120438723c */ /* 0x000fe20000001830 */
[----:B------:R-:W-:-:S02]  /*9cc0*/  F2FP.F16.F32.PACK_AB R4, R162, R163 ;  /* 0x000000a3a204723e */ /* 0x000fc400000000ff */
[----:B------:R-:W-:Y:S01]  /*9cd0*/  F2FP.F16.F32.PACK_AB R6, R160, R161 ;  /* 0x000000a1a006723e */ /* 0x000fe200000000ff */
[----:B-1----:R-:W-:-:S04]  /*9ce0*/  FFMA.FTZ R2, R239, UR4, -R12 ;  /* 0x00000004ef027c23 */ /* 0x002fc8000801080c */
        /* <DEDUP_REMOVED lines=22> */
[----:B------:R-:W3:Y:S04]  /*9e50*/  LDSM.16.MT88.4 R124, [R189+0x7800] ;  /* 0x00780000bd7c783b */ /* 0x000ee80000004200 */
[----:B------:R-:W4:Y:S01]  /*9e60*/  LDSM.16.MT88.4 R20, [R192+0x7800] ;  /* 0x00780000c014783b */ /* 0x000f220000004200 */
[----:B-1----:R-:W-:-:S02]  /*9e70*/  FFMA.FTZ R2, R219, UR4, -R8 ;  /* 0x00000004db027c23 */ /* 0x002fc40008010808 */
[----:B------:R-:W-:Y:S01]  /*9e80*/  HMMA.16816.F32 R16, R4, R18, R140 ;  /* 0x000000120410723c */ /* 0x000fe2000000188c */
[----:B------:R-:W-:Y:S01]  /*9e90*/  FFMA.FTZ R4, R182, R40, R218 ;  /* 0x00000028b6047223 */ /* 0x000fe200000100da */
[----:B------:R-:W-:Y:S01]  /*9ea0*/  FFMA.FTZ R5, R242, R15, R181 ;  /* 0x0000000ff2057223 */ /* 0x000fe200000100b5 */
[----:B------:R1:W-:Y:S01]  /*9eb0*/  MUFU.EX2 R43, R2 ;  /* 0x00000002002b7308 */ /* 0x0003e20000000800 */
[----:B--2---:R-:W-:Y:S01]  /*9ec0*/  F2FP.F16.F32.PACK_AB R136, R61, R60 ;  /* 0x0000003c3d88723e */ /* 0x004fe200000000ff */
[----:B------:R-:W-:Y:S01]  /*9ed0*/  FADD.FTZ R4, R184, R4 ;  /* 0x00000004b8047221 */ /* 0x000fe20000010000 */
[----:B------:R-:W-:Y:S01]  /*9ee0*/  FADD.FTZ R5, R180, R5 ;  /* 0x00000005b4057221 */ /* 0x000fe20000010000 */
[----:B------:R-:W-:Y:S02]  /*9ef0*/  F2FP.F16.F32.PACK_AB R140, R146, R147 ;  /* 0x00000093928c723e */ /* 0x000fe400000000ff */
[----:B------:R-:W-:Y:S01]  /*9f00*/  FADD.FTZ R6, R183, R4 ;  /* 0x00000004b7067221 */ /* 0x000fe20000010000 */
[----:B------:R-:W-:Y:S01]  /*9f10*/  FADD.FTZ R4, R179, R5 ;  /* 0x00000005b3047221 */ /* 0x000fe20000010000 */
[----:B------:R-:W-:-:S03]  /*9f20*/  F2FP.F16.F32.PACK_AB R142, R144, R145 ;  /* 0x00000091908e723e */ /* 0x000fc600000000ff */
[----:B------:R-:W-:Y:S01]  /*9f30*/  FADD.FTZ R7, R178, R4 ;  /* 0x00000004b2077221 */ /* 0x000fe20000010000 */
[----:B-1----:R-:W-:Y:S01]  /*9f40*/  FFMA.FTZ R2, R216, UR4, -R8 ;  /* 0x00000004d8027c23 */ /* 0x002fe20008010808 */
[----:B------:R-:W-:-:S03]  /*9f50*/  FADD.FTZ R8, R185, R6 ;  /* 0x00000006b9087221 */ /* 0x000fc60000010000 */
[----:B------:R1:W2:Y:S01]  /*9f60*/  MUFU.EX2 R29, R2 ;  /* 0x00000002001d7308 */ /* 0x0002a20000000800 */
[----:B------:R-:W-:Y:S01]  /*9f70*/  FADD.FTZ R4, R174, R8 ;  /* 0x00000008ae047221 */ /* 0x000fe20000010000 */
[----:B-1----:R-:W-:Y:S01]  /*9f80*/  FFMA.FTZ R2, R233, UR4, -R3 ;  /* 0x00000004e9027c23 */ /* 0x002fe20008010803 */
[----:B--2---:R-:W-:-:S05]  /*9f90*/  F2FP.F16.F32.PACK_AB R138, R29, R43 ;  /* 0x0000002b1d8a723e */ /* 0x004fca00000000ff */
[----:B------:R1:W-:Y:S02]  /*9fa0*/  MUFU.EX2 R28, R2 ;  /* 0x00000002001c7308 */ /* 0x0003e40000000800 */
[----:B-1----:R-:W-:-:S06]  /*9fb0*/  FFMA.FTZ R2, R221, UR4, -R3 ;  /* 0x00000004dd027c23 */ /* 0x002fcc0008010803 */
[----:B------:R1:W2:Y:S02]  /*9fc0*/  MUFU.EX2 R25, R2 ;  /* 0x0000000200197308 */ /* 0x0002a40000000800 */
[--C-:B-1----:R-:W-:Y:S01]  /*9fd0*/  FFMA.FTZ R2, R227, UR4, -R3.reuse ;  /* 0x00000004e3027c23 */ /* 0x102fe20008010803 */
[----:B------:R-:W-:Y:S01]  /*9fe0*/  FFMA.FTZ R3, R231, UR4, -R3 ;  /* 0x00000004e7037c23 */ /* 0x000fe20008010803 */
[----:B--2---:R-:W-:-:S04]  /*9ff0*/  F2FP.F16.F32.PACK_AB R137, R25, R28 ;  /* 0x0000001c1989723e */ /* 0x004fc800000000ff */
[----:B------:R1:W-:Y:S08]  /*a000*/  MUFU.EX2 R26, R2 ;  /* 0x00000002001a7308 */ /* 0x0003f00000000800 */
[----:B------:R2:W5:Y:S01]  /*a010*/  MUFU.EX2 R24, R3 ;  /* 0x0000000300187308 */ /* 0x0005620000000800 */
[----:B-1----:R-:W-:-:S07]  /*a020*/  FFMA.FTZ R2, R244, UR4, -R12 ;  /* 0x00000004f4027c23 */ /* 0x002fce000801080c */
[----:B------:R1:W3:Y:S01]  /*a030*/  MUFU.EX2 R14, R2 ;  /* 0x00000002000e7308 */ /* 0x0002e20000000800 */
[----:B--2---:R-:W-:Y:S01]  /*a040*/  FFMA.FTZ R3, R252, R42, R215 ;  /* 0x0000002afc037223 */ /* 0x004fe200000100d7 */
[----:B-----5:R-:W-:-:S03]  /*a050*/  F2FP.F16.F32.PACK_AB R139, R24, R26 ;  /* 0x0000001a188b723e */ /* 0x020fc600000000ff */
[----:B------:R-:W-:-:S04]  /*a060*/  FADD.FTZ R3, R214, R3 ;  /* 0x00000003d6037221 */ /* 0x000fc80000010000 */
[----:B------:R-:W-:Y:S01]  /*a070*/  FADD.FTZ R3, R217, R3 ;  /* 0x00000003d9037221 */ /* 0x000fe20000010000 */
[C---:B------:R-:W-:Y:S03]  /*a080*/  HMMA.16816.F32 R84, R136.reuse, R92, R80 ;  /* 0x0000005c8854723c */ /* 0x040fe60000001850 */
[----:B------:R-:W-:Y:S01]  /*a090*/  FADD.FTZ R6, R220, R3 ;  /* 0x00000003dc067221 */ /* 0x000fe20000010000 */
[--C-:B-1----:R-:W-:Y:S01]  /*a0a0*/  FFMA.FTZ R2, R243, UR4, -R12.reuse ;  /* 0x00000004f3027c23 */ /* 0x102fe2000801080c */
[----:B------:R-:W-:Y:S01]  /*a0b0*/  FADD.FTZ R3, R159, R7 ;  /* 0x000000079f037221 */ /* 0x000fe20000010000 */
[----:B---3--:R-:W-:Y:S02]  /*a0c0*/  F2FP.F16.F32.PACK_AB R141, R14, R62 ;  /* 0x0000003e0e8d723e */ /* 0x008fe400000000ff */
[----:B------:R1:W-:Y:S01]  /*a0d0*/  MUFU.EX2 R13, R2 ;  /* 0x00000002000d7308 */ /* 0x0003e20000000800 */
[C---:B------:R-:W-:Y:S08]  /*a0e0*/  HMMA.16816.F32 R88, R136.reuse, R94, R76 ;  /* 0x0000005e8858723c */ /* 0x040ff0000000184c */
[----:B------:R-:W-:Y:S01]  /*a0f0*/  HMMA.16816.F32 R100, R136, R108, R100 ;  /* 0x0000006c8864723c */ /* 0x000fe20000001864 */
[----:B-1----:R-:W-:-:S07]  /*a100*/  FFMA.FTZ R2, R245, UR4, -R12 ;  /* 0x00000004f5027c23 */ /* 0x002fce000801080c */
[C---:B------:R-:W-:Y:S01]  /*a110*/  HMMA.16816.F32 R104, R136.reuse, R110, R104 ;  /* 0x0000006e8868723c */ /* 0x040fe20000001868 */
[----:B------:R1:W2:Y:S07]  /*a120*/  MUFU.EX2 R12, R2 ;  /* 0x00000002000c7308 */ /* 0x0002ae0000000800 */
[C---:B------:R-:W-:Y:S08]  /*a130*/  HMMA.16816.F32 R116, R136.reuse, R124, R116 ;  /* 0x0000007c8874723c */ /* 0x040ff00000001874 */
[----:B------:R-:W-:Y:S01]  /*a140*/  HMMA.16816.F32 R120, R136, R126, R120 ;  /* 0x0000007e8878723c */ /* 0x000fe20000001878 */
[----:B-1----:R-:W-:Y:S01]  /*a150*/  FFMA.FTZ R2, R251, R41, R187 ;  /* 0x00000029fb027223 */ /* 0x002fe200000100bb */
[----:B--2---:R-:W-:-:S03]  /*a160*/  F2FP.F16.F32.PACK_AB R143, R12, R13 ;  /* 0x0000000d0c8f723e */ /* 0x004fc600000000ff */
[----:B------:R-:W-:-:S03]  /*a170*/  FADD.FTZ R2, R186, R2 ;  /* 0x00000002ba027221 */ /* 0x000fc60000010000 */
[----:B----4-:R-:W-:Y:S01]  /*a180*/  HMMA.16816.F32 R132, R136, R20, R132 ;  /* 0x000000148884723c */ /* 0x010fe20000001884 */
        /* <DEDUP_REMOVED lines=48> */
[----:B------:R-:W-:-:S02]  /*a490*/  IMAD.MOV.U32 R156, RZ, RZ, R248 ;  /* 0x000000ffff9c7224 */ /* 0x000fc400078e00f8 */
[----:B------:R-:W-:Y:S01]  /*a4a0*/  FADD.FTZ R252, R29, R3 ;  /* 0x000000031dfc7221 */ /* 0x000fe20000010000 */
[----:B------:R-:W-:Y:S01]  /*a4b0*/  IMAD.MOV.U32 R72, RZ, RZ, R208 ;  /* 0x000000ffff487224 */ /* 0x000fe200078e00d0 */
[----:B------:R1:W-:Y:S01]  /*a4c0*/  STL [R1+0x4], R245 ;  /* 0x000004f501007387 */ /* 0x0003e20000100800 */
[C---:B------:R-:W-:Y:S01]  /*a4d0*/  HMMA.16816.F32 R112, R140.reuse, R124, R112 ;  /* 0x0000007c8c70723c */ /* 0x040fe20000001870 */
[----:B------:R-:W-:Y:S02]  /*a4e0*/  FADD.FTZ R251, R24, R2 ;  /* 0x0000000218fb7221 */ /* 0x000fe40000010000 */
[----:B------:R1:W-:Y:S05]  /*a4f0*/  STL [R1], R244 ;  /* 0x000000f401007387 */ /* 0x0003ea0000100800 */
        /* <DEDUP_REMOVED lines=8> */
[----:B------:R-:W2:Y:S01]  /*a580*/  LDL.LU R182, [R1+0x8] ;  /* 0x0000080001b67983 */ /* 0x000ea20000300800 */
[----:B------:R-:W-:Y:S01]  /*a590*/  VIADD R225, R247, 0xfffffffd ;  /* 0xfffffffdf7e17836 */ /* 0x000fe20000000000 */
[----:B------:R-:W-:-:S04]  /*a5a0*/  DEPBAR.LE SB0, 0x0 ;  /* 0x000080000000791a */ /* 0x000fc80000000000 */
[----:B------:R-:W3:Y:S01]  /*a5b0*/  LDL R242, [R1+0x14] ;  /* 0x0000140001f27983 */ /* 0x000ee20000100800 */
[----:B------:R-:W-:-:S04]  /*a5c0*/  IMAD.WIDE.U32 R4, R225, R210, RZ ;  /* 0x000000d2e1047225 */ /* 0x000fc800078e00ff */
[----:B------:R-:W-:Y:S01]  /*a5d0*/  IMAD R5, R225, R211, R5 ;  /* 0x000000d3e1057224 */ /* 0x000fe200078e0205 */
[----:B------:R-:W-:Y:S01]  /*a5e0*/  BAR.SYNC.DEFER_BLOCKING 0x0 ;  /* 0x0000000000007b1d */ /* 0x000fe20000010000 */
[CC--:B------:R-:W-:Y:S02]  /*a5f0*/  LEA R2, P0, R4.reuse, R249.reuse, 0x6 ;  /* 0x000000f904027211 */ /* 0x0c0fe400078030ff */
[-C--:B------:R-:W-:Y:S02]  /*a600*/  LEA R16, P3, R4, R232.reuse, 0x7 ;  /* 0x000000e804107211 */ /* 0x080fe400078638ff */
[C---:B------:R-:W-:Y:S02]  /*a610*/  IADD3 R7, P1, PT, R2.reuse, R249, RZ ;  /* 0x000000f902077210 */ /* 0x040fe40007f3e0ff */
[----:B------:R-:W-:Y:S02]  /*a620*/  LEA R14, P2, R2, R232, 0x1 ;  /* 0x000000e8020e7211 */ /* 0x000fe400078408ff */
[----:B------:R-:W-:-:S05]  /*a630*/  LEA.HI.X R17, R4, R230, R5, 0x7, P3 ;  /* 0x000000e604117211 */ /* 0x000fca00018f3c05 */
[----:B------:R-:W-:Y:S01]  /*a640*/  @!PT LDS RZ, [RZ] ;  /* 0x00000000fffff984 */ /* 0x000fe20000000800 */
[----:B------:R-:W-:Y:S01]  /*a650*/  @!PT LDS RZ, [RZ] ;  /* 0x00000000fffff984 */ /* 0x000fe20000000800 */
[----:B------:R-:W-:Y:S01]  /*a660*/  @!PT LDS RZ, [RZ] ;  /* 0x00000000fffff984 */ /* 0x000fe20000000800 */
[----:B------:R1:W-:Y:S01]  /*a670*/  LDGSTS.E.BYPASS.LTC128B.128 [R209+0x6000], desc[UR16][R16.64] ;  /* 0x0600000010d17fae */ /* 0x0003e2000b981a10 */
[----:B--2---:R-:W-:Y:S02]  /*a680*/  LEA.HI.X R3, R4, R182, R5, 0x6, P0 ;  /* 0x000000b604037211 */ /* 0x004fe400000f3405 */
[----:B------:R-:W-:Y:S02]  /*a690*/  LEA R8, P0, R210, R2, 0x5 ;  /* 0x00000002d2087211 */ /* 0x000fe400078028ff */
[----:B------:R-:W-:Y:S01]  /*a6a0*/  LEA.HI.X R15, R2, R230, R3, 0x1, P2 ;  /* 0x000000e6020f7211 */ /* 0x000fe200010f0c03 */
[----:B------:R-:W-:Y:S01]  /*a6b0*/  IMAD.X R13, R3, 0x1, R182, P1 ;  /* 0x00000001030d7824 */ /* 0x000fe200008e06b6 */
[-C--:B------:R-:W-:Y:S01]  /*a6c0*/  LEA R12, P1, R7, R232.reuse, 0x1 ;  /* 0x000000e8070c7211 */ /* 0x080fe200078208ff */
[----:B---3--:R-:W-:Y:S01]  /*a6d0*/  IMAD.MOV.U32 R234, RZ, RZ, R242 ;  /* 0x000000ffffea7224 */ /* 0x008fe200078e00f2 */
[----:B------:R-:W-:Y:S01]  /*a6e0*/  LEA.HI.X R18, R210, R3, R211, 0x5, P0 ;  /* 0x00000003d2127211 */ /* 0x000fe200000f2cd3 */
[----:B------:R-:W-:Y:S01]  /*a6f0*/  LDGSTS.E.BYPASS.LTC128B.128 [R209+0x6800], desc[UR16][R14.64] ;  /* 0x068000000ed17fae */ /* 0x000fe2000b981a10 */
[----:B------:R-:W-:-:S02]  /*a700*/  LEA R6, P0, R8, R232, 0x1 ;  /* 0x000000e808067211 */ /* 0x000fc400078008ff */
[-C--:B------:R-:W-:Y:S02]  /*a710*/  LEA.HI.X R13, R7, R230.reuse, R13, 0x1, P1 ;  /* 0x000000e6070d7211 */ /* 0x080fe400008f0c0d */
[----:B------:R-:W-:-:S03]  /*a720*/  LEA.HI.X R7, R8, R230, R18, 0x1, P0 ;  /* 0x000000e608077211 */ /* 0x000fc600000f0c12 */
[----:B------:R2:W-:Y:S04]  /*a730*/  LDGSTS.E.BYPASS.LTC128B.128 [R209+0x7000], desc[UR16][R12.64] ;  /* 0x070000000cd17fae */ /* 0x0005e8000b981a10 */
[----:B------:R3:W-:Y:S04]  /*a740*/  LDGSTS.E.BYPASS.LTC128B.128 [R209+0x7800], desc[UR16][R6.64] ;  /* 0x0780000006d17fae */ /* 0x0007e8000b981a10 */
[----:B-1----:R-:W-:Y:S04]  /*a750*/  LDSM.16.M88.4 R16, [R191+UR5+0x4000] ;  /* 0x00400005bf10783b */ /* 0x002fe80008000200 */
[----:B------:R-:W-:Y:S04]  /*a760*/  LDSM.16.M88.4 R28, [R199] ;  /* 0x00000000c71c783b */ /* 0x000fe80000000200 */
[----:B------:R-:W-:Y:S04]  /*a770*/  LDSM.16.M88.4 R60, [R195+0x4000] ;  /* 0x00400000c33c783b */ /* 0x000fe80000000200 */
[----:B------:R-:W-:Y:S04]  /*a780*/  LDSM.16.M88.4 R44, [R191+UR5+0x4800] ;  /* 0x00480005bf2c783b */ /* 0x000fe80008000200 */
[----:B------:R-:W-:Y:S04]  /*a790*/  LDSM.16.M88.4 R40, [R191+UR5+0x5000] ;  /* 0x00500005bf28783b */ /* 0x000fe80008000200 */
[----:B--2---:R-:W1:Y:S04]  /*a7a0*/  LDSM.16.M88.4 R12, [R196] ;  /* 0x00000000c40c783b */ /* 0x004e680000000200 */
[----:B---3--:R-:W2:Y:S04]  /*a7b0*/  LDSM.16.M88.4 R4, [R196+0x2000] ;  /* 0x00200000c404783b */ /* 0x008ea80000000200 */
[----:B------:R-:W3:Y:S04]  /*a7c0*/  LDSM.16.M88.4 R36, [R191+UR5+0x5800] ;  /* 0x00580005bf24783b */ /* 0x000ee80008000200 */
[----:B------:R-:W-:Y:S04]  /*a7d0*/  LDSM.16.M88.4 R64, [R190+0x4000] ;  /* 0x00400000be40783b */ /* 0x000fe80000000200 */
[----:B------:R-:W4:Y:S04]  /*a7e0*/  LDSM.16.M88.4 R20, [R197] ;  /* 0x00000000c514783b */ /* 0x000f280000000200 */
[----:B------:R-:W5:Y:S04]  /*a7f0*/  LDSM.16.M88.4 R24, [R199+0x2000] ;  /* 0x00200000c718783b */ /* 0x000f680000000200 */
[----:B------:R-:W5:Y:S04]  /*a800*/  LDSM.16.M88.4 R52, [R195+0x5000] ;  /* 0x00500000c334783b */ /* 0x000f680000000200 */
[----:B------:R-:W5:Y:S04]  /*a810*/  LDSM.16.M88.4 R48, [R195+0x5800] ;  /* 0x00580000c330783b */ /* 0x000f680000000200 */
[----:B------:R-:W5:Y:S04]  /*a820*/  LDSM.16.M88.4 R56, [R195+0x4800] ;  /* 0x00480000c338783b */ /* 0x000f680000000200 */
[----:B------:R-:W-:Y:S01]  /*a830*/  LDSM.16.M88.4 R68, [R194+0x4000] ;  /* 0x00400000c244783b */ /* 0x000fe20000000200 */
[-C--:B-1----:R-:W-:Y:S03]  /*a840*/  HMMA.16816.F32 R32, R12, R16.reuse, RZ ;  /* 0x000000100c20723c */ /* 0x082fe600000018ff */
[----:B------:R-:W0:Y:S05]  /*a850*/  LDGDEPBAR ;  /* 0x00000000000079af */ /* 0x000e2a0000000000 */
[C---:B--2---:R-:W-:Y:S08]  /*a860*/  HMMA.16816.F32 R144, R4.reuse, R16, RZ ;  /* 0x000000100490723c */ /* 0x044ff000000018ff */
[----:B------:R-:W-:Y:S08]  /*a870*/  HMMA.16816.F32 R172, R4, R18, RZ ;  /* 0x0000001204ac723c */ /* 0x000ff000000018ff */
[----:B------:R-:W-:Y:S01]  /*a880*/  HMMA.16816.F32 R72, R28, R60, R32 ;  /* 0x0000003c1c48723c */ /* 0x000fe20000001820 */
[----:B------:R-:W1:Y:S07]  /*a890*/  LDSM.16.M88.4 R32, [R198] ;  /* 0x00000000c620783b */ /* 0x000e6e0000000200 */
[----:B------:R-:W-:Y:S01]  /*a8a0*/  HMMA.16816.F32 R212, R12, R18, RZ ;  /* 0x000000120cd4723c */ /* 0x000fe200000018ff */
[----:B------:R-:W2:Y:S07]  /*a8b0*/  LDSM.16.M88.4 R16, [R197+0x2000] ;  /* 0x00200000c510783b */ /* 0x000eae0000000200 */
[C---:B------:R-:W-:Y:S08]  /*a8c0*/  HMMA.16816.F32 R164, R4.reuse, R44, RZ ;  /* 0x0000002c04a4723c */ /* 0x040ff000000018ff */
[C---:B------:R-:W-:Y:S08]  /*a8d0*/  HMMA.16816.F32 R168, R4.reuse, R40, RZ ;  /* 0x0000002804a8723c */ /* 0x040ff000000018ff */
[C---:B---3--:R-:W-:Y:S08]  /*a8e0*/  HMMA.16816.F32 R152, R4.reuse, R36, RZ ;  /* 0x000000240498723c */ /* 0x048ff000000018ff */
[----:B------:R-:W-:Y:S08]  /*a8f0*/  HMMA.16816.F32 R160, R4, R46, RZ ;  /* 0x0000002e04a0723c */ /* 0x000ff000000018ff */
[C---:B------:R-:W-:Y:S08]  /*a900*/  HMMA.16816.F32 R76, R12.reuse, R44, RZ ;  /* 0x0000002c0c4c723c */ /* 0x040ff000000018ff */
[----:B------:R-:W-:Y:S08]  /*a910*/  HMMA.16816.F32 R184, R12, R46, RZ ;  /* 0x0000002e0cb8723c */ /* 0x000ff000000018ff */
[----:B------:R-:W-:Y:S08]  /*a920*/  HMMA.16816.F32 R156, R4, R42, RZ ;  /* 0x0000002a049c723c */ /* 0x000ff000000018ff */
[C---:B------:R-:W-:Y:S08]  /*a930*/  HMMA.16816.F32 R44, R12.reuse, R40, RZ ;  /* 0x000000280c2c723c */ /* 0x040ff000000018ff */
[----:B------:R-:W-:Y:S08]  /*a940*/  HMMA.16816.F32 R180, R12, R42, RZ ;  /* 0x0000002a0cb4723c */ /* 0x000ff000000018ff */
[----:B------:R-:W-:Y:S01]  /*a950*/  HMMA.16816.F32 R148, R4, R38, RZ ;  /* 0x000000260494723c */ /* 0x000fe200000018ff */
[----:B------:R-:W3:Y:S07]  /*a960*/  LDSM.16.M88.4 R4, [R198+0x2000] ;  /* 0x00200000c604783b */ /* 0x000eee0000000200 */
[C---:B------:R-:W-:Y:S08]  /*a970*/  HMMA.16816.F32 R40, R12.reuse, R36, RZ ;  /* 0x000000240c28723c */ /* 0x040ff000000018ff */
[----:B------:R-:W-:Y:S08]  /*a980*/  HMMA.16816.F32 R176, R12, R38, RZ ;  /* 0x000000260cb0723c */ /* 0x000ff000000018ff */
[----:B----4-:R-:W-:Y:S08]  /*a990*/  HMMA.16816.F32 R12, R20, R64, R72 ;  /* 0x00000040140c723c */ /* 0x010ff00000001848 */
        /* <DEDUP_REMOVED lines=9> */
[----:B-1----:R-:W-:Y:S08]  /*aa30*/  HMMA.16816.F32 R40, R32, R68, R12 ;  /* 0x000000442028723c */ /* 0x002ff0000000180c */
[----:B------:R-:W-:Y:S08]  /*aa40*/  HMMA.16816.F32 R24, R28, R62, R212 ;  /* 0x0000003e1c18723c */ /* 0x000ff000000018d4 */
[----:B--2---:R-:W-:Y:S01]  /*aa50*/  HMMA.16816.F32 R12, R16, R64, R36 ;  /* 0x00000040100c723c */ /* 0x004fe20000001824 */
[----:B------:R-:W1:Y:S02]  /*aa60*/  LDSM.16.M88.4 R36, [R190+0x4800] ;  /* 0x00480000be24783b */ /* 0x000e640000000200 */
[----:B------:R-:W-:-:S04]  /*aa70*/  FMUL.FTZ R2, R40, UR6 ;  /* 0x0000000628027c20 */ /* 0x000fc80008410000 */
[----:B------:R2:W4:Y:S01]  /*aa80*/  MUFU.TANH R8, R2 ;  /* 0x0000000200087308 */ /* 0x0005220000002400 */
[----:B------:R-:W-:Y:S08]  /*aa90*/  HMMA.16816.F32 R216, R28, R52, R44 ;  /* 0x000000341cd8723c */ /* 0x000ff0000000182c */
[----:B------:R-:W-:Y:S08]  /*aaa0*/  HMMA.16816.F32 R24, R20, R66, R24 ;  /* 0x000000421418723c */ /* 0x000ff00000001818 */
[----:B---3--:R-:W-:Y:S01]  /*aab0*/  HMMA.16816.F32 R44, R4, R68, R12 ;  /* 0x00000044042c723c */ /* 0x008fe2000000180c */
[----:B--2---:R-:W-:Y:S01]  /*aac0*/  FMUL.FTZ R2, R41, UR6 ;  /* 0x0000000629027c20 */ /* 0x004fe20008410000 */
[----:B------:R-:W2:Y:S06]  /*aad0*/  LDSM.16.M88.4 R12, [R190+0x5000] ;  /* 0x00500000be0c783b */ /* 0x000eac0000000200 */
        /* <DEDUP_REMOVED lines=8> */
[----:B------:R-:W5:Y:S01]  /*ab60*/  LDSM.16.M88.4 R28, [R190+0x5800] ;  /* 0x00580000be1c783b */ /* 0x000f620000000200 */
[----:B---3--:R-:W-:-:S06]  /*ab70*/  FMUL.FTZ R2, R43, UR6 ;  /* 0x000000062b027c20 */ /* 0x008fcc0008410000 */
[----:B-1----:R-:W-:Y:S01]  /*ab80*/  HMMA.16816.F32 R48, R20, R36, R76 ;  /* 0x000000241430723c */ /* 0x002fe2000000184c */
[----:B------:R1:W-:Y:S07]  /*ab90*/  MUFU.TANH R184, R2 ;  /* 0x0000000200b87308 */ /* 0x0003ee0000002400 */
[-C--:B------:R-:W-:Y:S01]  /*aba0*/  HMMA.16816.F32 R40, R32, R70.reuse, R24 ;  /* 0x000000462028723c */ /* 0x080fe20000001818 */
[----:B------:R-:W3:Y:S07]  /*abb0*/  LDSM.16.M88.4 R24, [R194+0x4800] ;  /* 0x00480000c218783b */ /* 0x000eee0000000200 */
[----:B------:R-:W-:Y:S01]  /*abc0*/  HMMA.16816.F32 R68, R4, R70, R64 ;  /* 0x000000460444723c */ /* 0x000fe20000001840 */
[----:B-1----:R-:W-:-:S04]  /*abd0*/  FMUL.FTZ R2, R44, UR6 ;  /* 0x000000062c027c20 */ /* 0x002fc80008410000 */
[----:B------:R1:W-:Y:S03]  /*abe0*/  MUFU.TANH R177, R2 ;  /* 0x0000000200b17308 */ /* 0x0003e60000002400 */
[C---:B------:R-:W-:Y:S08]  /*abf0*/  HMMA.16816.F32 R52, R16.reuse, R38, R168 ;  /* 0x000000261034723c */ /* 0x040ff000000018a8 */
[----:B--2---:R-:W-:Y:S01]  /*ac00*/  HMMA.16816.F32 R76, R16, R14, R172 ;  /* 0x0000000e104c723c */ /* 0x004fe200000018ac */
[----:B-1----:R-:W-:-:S07]  /*ac10*/  FMUL.FTZ R2, R45, UR6 ;  /* 0x000000062d027c20 */ /* 0x002fce0008410000 */
[C---:B------:R-:W-:Y:S01]  /*ac20*/  HMMA.16816.F32 R56, R16.reuse, R36, R164 ;  /* 0x000000241038723c */ /* 0x040fe200000018a4 */
[----:B------:R1:W-:Y:S07]  /*ac30*/  MUFU.TANH R182, R2 ;  /* 0x0000000200b67308 */ /* 0x0003ee0000002400 */
[C---:B------:R-:W-:Y:S08]  /*ac40*/  HMMA.16816.F32 R60, R16.reuse, R12, R220 ;  /* 0x0000000c103c723c */ /* 0x040ff000000018dc */
[----:B-----5:R-:W-:Y:S01]  /*ac50*/  HMMA.16816.F32 R156, R16, R28, R236 ;  /* 0x0000001c109c723c */ /* 0x020fe200000018ec */
[----:B-1----:R-:W-:-:S04]  /*ac60*/  FMUL.FTZ R2, R46, UR6 ;  /* 0x000000062e027c20 */ /* 0x002fc80008410000 */
[----:B------:R1:W2:Y:S03]  /*ac70*/  MUFU.TANH R176, R2 ;  /* 0x0000000200b07308 */ /* 0x0002a60000002400 */
[----:B------:R-:W-:Y:S08]  /*ac80*/  HMMA.16816.F32 R152, R16, R30, R160 ;  /* 0x0000001e1098723c */ /* 0x000ff000000018a0 */
[----:B---3--:R-:W-:Y:S01]  /*ac90*/  HMMA.16816.F32 R16, R4, R24, R56 ;  /* 0x000000180410723c */ /* 0x008fe20000001838 */
[----:B-1----:R-:W-:-:S07]  /*aca0*/  FMUL.FTZ R2, R47, UR6 ;  /* 0x000000062f027c20 */ /* 0x002fce0008410000 */
[C---:B------:R-:W-:Y:S01]  /*acb0*/  HMMA.16816.F32 R144, R20.reuse, R14, R144 ;  /* 0x0000000e1490723c */ /* 0x040fe20000001890 */
[----:B------:R1:W3:Y:S07]  /*acc0*/  MUFU.TANH R179, R2 ;  /* 0x0000000200b37308 */ /* 0x0002ee0000002400 */
[----:B------:R-:W-:Y:S01]  /*acd0*/  HMMA.16816.F32 R44, R20, R12, R216 ;  /* 0x0000000c142c723c */ /* 0x000fe200000018d8 */
[----:B------:R-:W5:Y:S02]  /*ace0*/  LDSM.16.M88.4 R12, [R194+0x5000] ;  /* 0x00500000c20c783b */ /* 0x000f640000000200 */
[----:B------:R-:W-:Y:S01]  /*acf0*/  FMUL.FTZ R18, R18, UR6 ;  /* 0x0000000612127c20 */ /* 0x000fe20008410000 */
[----:B------:R-:W-:-:S03]  /*ad00*/  FMUL.FTZ R19, R19, UR6 ;  /* 0x0000000613137c20 */ /* 0x000fc60008410000 */
[----:B------:R-:W-:Y:S01]  /*ad10*/  MUFU.TANH R164, R18 ;  /* 0x0000001200a47308 */ /* 0x000fe20000002400 */
[----:B------:R-:W-:Y:S01]  /*ad20*/  HMMA.16816.F32 R36, R20, R38, R72 ;  /* 0x000000261424723c */ /* 0x000fe20000001848 */
[----:B-1----:R-:W-:-:S06]  /*ad30*/  FMUL.FTZ R2, R40, UR6 ;  /* 0x0000000628027c20 */ /* 0x002fcc0008410000 */
[----:B------:R-:W-:Y:S01]  /*ad40*/  MUFU.TANH R172, R19 ;  /* 0x0000001300ac7308 */ /* 0x000fe20000002400 */
[----:B------:R-:W-:Y:S07]  /*ad50*/  HMMA.16816.F32 R52, R4, R26, R52 ;  /* 0x0000001a0434723c */ /* 0x000fee0000001834 */
[----:B------:R1:W3:Y:S01]  /*ad60*/  MUFU.TANH R178, R2 ;  /* 0x0000000200b27308 */ /* 0x0002e20000002400 */
[----:B------:R-:W-:Y:S01]  /*ad70*/  HMMA.16816.F32 R160, R20, R30, R148 ;  /* 0x0000001e14a0723c */ /* 0x000fe20000001894 */
[----:B-1----:R-:W-:-:S07]  /*ad80*/  FMUL.FTZ R2, R41, UR6 ;  /* 0x0000000629027c20 */ /* 0x002fce0008410000 */
[----:B-----5:R-:W-:Y:S01]  /*ad90*/  HMMA.16816.F32 R44, R32, R12, R44 ;  /* 0x0000000c202c723c */ /* 0x020fe2000000182c */
[----:B------:R1:W-:Y:S02]  /*ada0*/  MUFU.TANH R181, R2 ;  /* 0x0000000200b57308 */ /* 0x0003e40000002400 */
[----:B-1----:R-:W-:-:S15]  /*adb0*/  FMUL.FTZ R2, R42, UR6 ;  /* 0x000000062a027c20 */ /* 0x002fde0008410000 */
[----:B------:R-:W-:-:S01]  /*adc0*/  NOP ;  /* 0x0000000000007918 */ /* 0x000fc20000000000 */
[----:B------:R-:W-:Y:S01]  /*add0*/  FMUL.FTZ R45, R45, UR6 ;  /* 0x000000062d2d7c20 */ /* 0x000fe20008410000 */
[----:B------:R1:W-:Y:S02]  /*ade0*/  MUFU.TANH R170, R2 ;  /* 0x0000000200aa7308 */ /* 0x0003e40000002400 */
[----:B-1----:R-:W-:Y:S02]  /*adf0*/  FMUL.FTZ R2, R43, UR6 ;  /* 0x000000062b027c20 */ /* 0x002fe40008410000 */
[C---:B------:R-:W-:Y:S04]  /*ae00*/  HMMA.16816.F32 R40, R32.reuse, R24, R48 ;  /* 0x000000182028723c */ /* 0x040fe80000001830 */
[----:B------:R1:W-:Y:S04]  /*ae10*/  MUFU.TANH R174, R2 ;  /* 0x0000000200ae7308 */ /* 0x0003e80000002400 */
[----:B------:R-:W-:Y:S08]  /*ae20*/  HMMA.16816.F32 R24, R32, R26, R36 ;  /* 0x0000001a2018723c */ /* 0x000ff00000001824 */
[----:B------:R-:W-:Y:S01]  /*ae30*/  HMMA.16816.F32 R36, R4, R12, R60 ;  /* 0x0000000c0424723c */ /* 0x000fe2000000183c */
[----:B-1----:R-:W-:-:S02]  /*ae40*/  FMUL.FTZ R2, R68, UR6 ;  /* 0x0000000644027c20 */ /* 0x002fc40008410000 */
[----:B------:R-:W-:Y:S02]  /*ae50*/  FMUL.FTZ R3, R43, UR6 ;  /* 0x000000062b037c20 */ /* 0x000fe40008410000 */
[----:B------:R1:W5:Y:S06]  /*ae60*/  MUFU.TANH R67, R2 ;  /* 0x0000000200437308 */ /* 0x00036c0000002400 */
[----:B------:R-:W-:Y:S02]  /*ae70*/  FMUL.FTZ R13, R25, UR6 ;  /* 0x00000006190d7c20 */ /* 0x000fe40008410000 */
[----:B------:R4:W-:Y:S08]  /*ae80*/  MUFU.TANH R166, R3 ;  /* 0x0000000300a67308 */ /* 0x0009f00000002400 */
[----:B------:R2:W-:Y:S01]  /*ae90*/  MUFU.TANH R171, R13 ;  /* 0x0000000d00ab7308 */ /* 0x0005e20000002400 */
[----:B-1----:R-:W-:-:S07]  /*aea0*/  FMUL.FTZ R2, R69, UR6 ;  /* 0x0000000645027c20 */ /* 0x002fce0008410000 */
[----:B------:R1:W-:Y:S01]  /*aeb0*/  MUFU.TANH R173, R2 ;  /* 0x0000000200ad7308 */ /* 0x0003e20000002400 */
[----:B----4-:R-:W-:-:S07]  /*aec0*/  FMUL.FTZ R3, R16, UR6 ;  /* 0x0000000610037c20 */ /* 0x010fce0008410000 */
[----:B------:R-:W-:Y:S01]  /*aed0*/  MUFU.TANH R72, R3 ;  /* 0x0000000300487308 */ /* 0x000fe20000002400 */
[----:B--2---:R-:W-:Y:S02]  /*aee0*/  VIADD R13, R0, 0xffffff68 ;  /* 0xffffff68000d7836 */ /* 0x004fe40000000000 */
[----:B-1----:R-:W-:-:S05]  /*aef0*/  FMUL.FTZ R2, R70, UR6 ;  /* 0x0000000646027c20 */ /* 0x002fca0008410000 */
[----:B------:R1:W2:Y:S02]  /*af00*/  MUFU.TANH R48, R2 ;  /* 0x0000000200307308 */ /* 0x0002a40000002400 */
[----:B-1----:R-:W-:Y:S02]  /*af10*/  FMUL.FTZ R2, R71, UR6 ;  /* 0x0000000647027c20 */ /* 0x002fe40008410000 */
[----:B------:R-:W-:Y:S01]  /*af20*/  HMMA.16816.F32 R68, R20, R28, R240 ;  /* 0x0000001c1444723c */ /* 0x000fe200000018f0 */
[----:B------:R-:W-:-:S03]  /*af30*/  FMUL.FTZ R20, R26, UR6 ;  /* 0x000000061a147c20 */ /* 0x000fc60008410000 */
[----:B------:R1:W-:Y:S01]  /*af40*/  MUFU.TANH R167, R2 ;  /* 0x0000000200a77308 */ /* 0x0003e20000002400 */
[----:B------:R-:W-:-:S03]  /*af50*/  FMUL.FTZ R21, R27, UR6 ;  /* 0x000000061b157c20 */ /* 0x000fc60008410000 */
[----:B------:R-:W-:Y:S04]  /*af60*/  HMMA.16816.F32 R28, R32, R14, R144 ;  /* 0x0000000e201c723c */ /* 0x000fe80000001890 */
[----:B------:R-:W-:Y:S08]  /*af70*/  MUFU.TANH R150, R20 ;  /* 0x0000001400967308 */ /* 0x000ff00000002400 */
[----:B------:R-:W-:Y:S01]  /*af80*/  MUFU.TANH R149, R21 ;  /* 0x0000001500957308 */ /* 0x000fe20000002400 */
[----:B-1----:R-:W-:-:S07]  /*af90*/  FMUL.FTZ R2, R40, UR6 ;  /* 0x0000000628027c20 */ /* 0x002fce0008410000 */
[----:B------:R1:W4:Y:S02]  /*afa0*/  MUFU.TANH R73, R2 ;  /* 0x0000000200497308 */ /* 0x0003240000002400 */
[----:B-1----:R-:W-:-:S06]  /*afb0*/  FMUL.FTZ R2, R41, UR6 ;  /* 0x0000000629027c20 */ /* 0x002fcc0008410000 */
[----:B------:R1:W-:Y:S02]  /*afc0*/  MUFU.TANH R175, R2 ;  /* 0x0000000200af7308 */ /* 0x0003e40000002400 */
[----:B-1----:R-:W-:-:S06]  /*afd0*/  FMUL.FTZ R2, R42, UR6 ;  /* 0x000000062a027c20 */ /* 0x002fcc0008410000 */
[----:B------:R1:W4:Y:S02]  /*afe0*/  MUFU.TANH R168, R2 ;  /* 0x0000000200a87308 */ /* 0x0003240000002400 */
[----:B-1----:R-:W-:-:S05]  /*aff0*/  VIADD R2, R0, 0xffffff40 ;  /* 0xffffff4000027836 */ /* 0x002fca0000000000 */
[-C--:B------:R-:W-:Y:S02]  /*b000*/  ISETP.GT.AND P0, PT, R200, R2.reuse, PT ;  /* 0x00000002c800720c */ /* 0x080fe40003f04270 */
[----:B------:R-:W-:Y:S02]  /*b010*/  ISETP.GT.AND P3, PT, R11, R2, PT ;  /* 0x000000020b00720c */ /* 0x000fe40003f64270 */
[----:B------:R-:W-:Y:S01]  /*b020*/  FSEL R3, R8, -INF , !P0 ;  /* 0xff80000008037808 */ /* 0x000fe20004000000 */
[----:B------:R-:W-:Y:S01]  /*b030*/  FMUL.FTZ R8, R17, UR6 ;  /* 0x0000000611087c20 */ /* 0x000fe20008410000 */
[C---:B------:R-:W-:Y:S01]  /*b040*/  ISETP.GE.AND P6, PT, R2.reuse, R203, PT ;  /* 0x000000cb0200720c */ /* 0x040fe20003fc6270 */
[----:B------:R-:W1:Y:S01]  /*b050*/  LDSM.16.M88.4 R16, [R194+0x5800] ;  /* 0x00580000c210783b */ /* 0x000e620000000200 */
[----:B------:R-:W-:Y:S01]  /*b060*/  ISETP.GE.AND P1, PT, R2, R204, PT ;  /* 0x000000cc0200720c */ /* 0x000fe20003f26270 */
[----:B------:R3:W-:Y:S01]  /*b070*/  MUFU.TANH R165, R8 ;  /* 0x0000000800a57308 */ /* 0x0007e20000002400 */
[----:B------:R-:W-:Y:S01]  /*b080*/  ISETP.GT.AND P5, PT, R9, R2, PT ;  /* 0x000000020900720c */ /* 0x000fe20003fa4270 */
[----:B------:R-:W-:-:S04]  /*b090*/  DEPBAR.LE SB0, 0x0 ;  /* 0x000080000000791a */ /* 0x000fc80000000000 */
[----:B------:R-:W-:Y:S01]  /*b0a0*/  BAR.SYNC.DEFER_BLOCKING 0x0 ;  /* 0x0000000000007b1d */ /* 0x000fe20000010000 */
[C---:B------:R-:W-:Y:S02]  /*b0b0*/  ISETP.GE.AND P2, PT, R2.reuse, R201, PT ;  /* 0x000000c90200720c */ /* 0x040fe40003f46270 */
[----:B------:R-:W-:Y:S02]  /*b0c0*/  ISETP.GE.AND P4, PT, R2, R202, PT ;  /* 0x000000ca0200720c */ /* 0x000fe40003f86270 */
[----:B------:R-:W-:Y:S01]  /*b0d0*/  ISETP.GT.AND P0, PT, R10, R2, PT ;  /* 0x000000020a00720c */ /* 0x000fe20003f04270 */
[----:B------:R-:W-:Y:S01]  /*b0e0*/  VIADD R2, R0, 0xffffff41 ;  /* 0xffffff4100027836 */ /* 0x000fe20000000000 */
[----:B------:R-:W-:Y:S02]  /*b0f0*/  FSEL R65, R3, -INF , !P6 ;  /* 0xff80000003417808 */ /* 0x000fe40007000000 */
[----:B------:R-:W-:Y:S02]  /*b100*/  FSEL R3, R176, -INF , !P0 ;  /* 0xff800000b0037808 */ /* 0x000fe40004000000 */
[----:B---3--:R-:W-:-:S02]  /*b110*/  FSEL R8, R180, -INF , !P3 ;  /* 0xff800000b4087808 */ /* 0x008fc40005800000 */
[-C--:B------:R-:W-:Y:S02]  /*b120*/  ISETP.GT.AND P3, PT, R200, R2.reuse, PT ;  /* 0x00000002c800720c */ /* 0x080fe40003f64270 */
[----:B------:R-:W-:Y:S02]  /*b130*/  FSEL R148, R8, -INF , !P1 ;  /* 0xff80000008947808 */ /* 0x000fe40004800000 */
[----:B------:R-:W-:Y:S02]  /*b140*/  FSEL R8, R177, -INF , !P5 ;  /* 0xff800000b1087808 */ /* 0x000fe40006800000 */
[----:B------:R-:W-:Y:S02]  /*b150*/  ISETP.GT.AND P1, PT, R11, R2, PT ;  /* 0x000000020b00720c */ /* 0x000fe40003f24270 */
[----:B------:R-:W-:Y:S02]  /*b160*/  FSEL R64, R8, -INF , !P2 ;  /* 0xff80000008407808 */ /* 0x000fe40005000000 */
[----:B------:R-:W-:-:S02]  /*b170*/  ISETP.GE.AND P6, PT, R2, R203, PT ;  /* 0x000000cb0200720c */ /* 0x000fc40003fc6270 */
[----:B------:R-:W-:Y:S02]  /*b180*/  FSEL R8, R183, -INF , !P3 ;  /* 0xff800000b7087808 */ /* 0x000fe40005800000 */
[----:B------:R-:W-:Y:S02]  /*b190*/  ISETP.GT.AND P2, PT, R9, R2, PT ;  /* 0x000000020900720c */ /* 0x000fe40003f44270 */
[----:B------:R-:W-:Y:S01]  /*b1a0*/  FSEL R66, R3, -INF , !P4 ;  /* 0xff80000003427808 */ /* 0x000fe20006000000 */
[----:B------:R-:W-:Y:S01]  /*b1b0*/  VIADD R3, R0, 0xffffff48 ;  /* 0xffffff4800037836 */ /* 0x000fe20000000000 */
[----:B------:R-:W-:Y:S01]  /*b1c0*/  ISETP.GE.AND P5, PT, R2, R204, PT ;  /* 0x000000cc0200720c */ /* 0x000fe20003fa6270 */
[----:B-1----:R-:W-:Y:S01]  /*b1d0*/  HMMA.16816.F32 R56, R4, R16, R156 ;  /* 0x000000100438723c */ /* 0x002fe2000000189c */
[----:B------:R-:W-:Y:S02]  /*b1e0*/  FSEL R12, R184, -INF , !P1 ;  /* 0xff800000b80c7808 */ /* 0x000fe40004800000 */
[----:B------:R-:W-:-:S02]  /*b1f0*/  ISETP.GT.AND P3, PT, R10, R2, PT ;  /* 0x000000020a00720c */ /* 0x000fc40003f64270 */
[----:B------:R-:W-:Y:S02]  /*b200*/  FSEL R62, R8, -INF , !P6 ;  /* 0xff800000083e7808 */ /* 0x000fe40007000000 */
[----:B------:R-:W-:Y:S02]  /*b210*/  ISETP.GE.AND P0, PT, R2, R201, PT ;  /* 0x000000c90200720c */ /* 0x000fe40003f06270 */
[----:B------:R-:W-:Y:S02]  /*b220*/  FSEL R8, R182, -INF , !P2 ;  /* 0xff800000b6087808 */ /* 0x000fe40005000000 */
[----:B------:R-:W-:Y:S02]  /*b230*/  FSEL R74, R12, -INF , !P5 ;  /* 0xff8000000c4a7808 */ /* 0x000fe40006800000 */
[----:B------:R-:W-:Y:S01]  /*b240*/  ISETP.GE.AND P4, PT, R2, R202, PT ;  /* 0x000000ca0200720c */ /* 0x000fe20003f86270 */
[----:B------:R-:W-:Y:S01]  /*b250*/  FMUL.FTZ R2, R24, UR6 ;  /* 0x0000000618027c20 */ /* 0x000fe20008410000 */
[-C--:B------:R-:W-:Y:S01]  /*b260*/  ISETP.GT.AND P6, PT, R200, R3.reuse, PT ;  /* 0x00000003c800720c */ /* 0x080fe20003fc4270 */
[----:B------:R-:W-:Y:S01]  /*b270*/  HMMA.16816.F32 R24, R4, R14, R76 ;  /* 0x0000000e0418723c */ /* 0x000fe2000000184c */
[----:B------:R-:W-:Y:S01]  /*b280*/  FSEL R12, R179, -INF , !P3 ;  /* 0xff800000b30c7808 */ /* 0x000fe20005800000 */
[----:B------:R1:W-:Y:S01]  /*b290*/  MUFU.TANH R169, R2 ;  /* 0x0000000200a97308 */ /* 0x0003e20000002400 */
[----:B------:R-:W-:Y:S01]  /*b2a0*/  FSEL R60, R8, -INF , !P0 ;  /* 0xff800000083c7808 */ /* 0x000fe20004000000 */
[----:B------:R-:W-:Y:S01]  /*b2b0*/  VIADD R14, R0, 0xffffff70 ;  /* 0xffffff70000e7836 */ /* 0x000fe20000000000 */
[----:B------:R-:W-:-:S02]  /*b2c0*/  ISETP.GT.AND P0, PT, R9, R3, PT ;  /* 0x000000030900720c */ /* 0x000fc40003f04270 */
[----:B------:R-:W-:Y:S02]  /*b2d0*/  ISETP.GE.AND P1, PT, R3, R203, PT ;  /* 0x000000cb0300720c */ /* 0x000fe40003f26270 */
[----:B------:R-:W-:Y:S02]  /*b2e0*/  FSEL R8, R178, -INF , !P6 ;  /* 0xff800000b2087808 */ /* 0x000fe40007000000 */
[----:B------:R-:W-:Y:S01]  /*b2f0*/  FSEL R61, R12, -INF , !P4 ;  /* 0xff8000000c3d7808 */ /* 0x000fe20006000000 */
[----:B------:R-:W-:Y:S01]  /*b300*/  FMUL.FTZ R12, R52, UR6 ;  /* 0x00000006340c7c20 */ /* 0x000fe20008410000 */
[----:B------:R-:W-:Y:S02]  /*b310*/  ISETP.GT.AND P5, PT, R11, R3, PT ;  /* 0x000000030b00720c */ /* 0x000fe40003fa4270 */
[C---:B------:R-:W-:Y:S01]  /*b320*/  ISETP.GE.AND P2, PT, R3.reuse, R204, PT ;  /* 0x000000cc0300720c */ /* 0x040fe20003f46270 */
[----:B------:R3:W-:Y:S01]  /*b330*/  MUFU.TANH R43, R12 ;  /* 0x0000000c002b7308 */ /* 0x0007e20000002400 */
[----:B------:R-:W-:-:S02]  /*b340*/  ISETP.GE.AND P3, PT, R3, R201, PT ;  /* 0x000000c90300720c */ /* 0x000fc40003f66270 */
[----:B------:R-:W-:Y:S01]  /*b350*/  ISETP.GE.AND P4, PT, R3, R202, PT ;  /* 0x000000ca0300720c */ /* 0x000fe20003f86270 */
[----:B-1----:R-:W-:Y:S01]  /*b360*/  VIADD R2, R0, 0xffffff49 ;  /* 0xffffff4900027836 */ /* 0x002fe20000000000 */
[----:B------:R-:W-:Y:S01]  /*b370*/  ISETP.GT.AND P6, PT, R10, R3, PT ;  /* 0x000000030a00720c */ /* 0x000fe20003fc4270 */
[----:B------:R-:W-:Y:S01]  /*b380*/  FMUL.FTZ R15, R24, UR6 ;  /* 0x00000006180f7c20 */ /* 0x000fe20008410000 */
[----:B-----5:R-:W-:Y:S01]  /*b390*/  FSEL R3, R67, -INF , !P0 ;  /* 0xff80000043037808 */ /* 0x020fe20004000000 */
[----:B------:R-:W-:Y:S01]  /*b3a0*/  FMUL.FTZ R21, R25, UR6 ;  /* 0x0000000619157c20 */ /* 0x000fe20008410000 */
[----:B------:R-:W-:Y:S02]  /*b3b0*/  FSEL R63, R8, -INF , !P1 ;  /* 0xff800000083f7808 */ /* 0x000fe40004800000 */
[----:B------:R-:W-:Y:S02]  /*b3c0*/  FSEL R8, R170, -INF , !P5 ;  /* 0xff800000aa087808 */ /* 0x000fe40006800000 */
[----:B------:R-:W-:-:S02]  /*b3d0*/  FSEL R52, R3, -INF , !P3 ;  /* 0xff80000003347808 */ /* 0x000fc40005800000 */
[----:B--2---:R-:W-:Y:S02]  /*b3e0*/  FSEL R3, R48, -INF , !P6 ;  /* 0xff80000030037808 */ /* 0x004fe40007000000 */
[-C--:B------:R-:W-:Y:S01]  /*b3f0*/  ISETP.GT.AND P1, PT, R200, R2.reuse, PT ;  /* 0x00000002c800720c */ /* 0x080fe20003f24270 */
[----:B------:R-:W-:Y:S01]  /*b400*/  HMMA.16816.F32 R48, R4, R18, R152 ;  /* 0x000000120430723c */ /* 0x000fe20000001898 */
[----:B------:R-:W-:Y:S01]  /*b410*/  FSEL R75, R8, -INF , !P2 ;  /* 0xff800000084b7808 */ /* 0x000fe20005000000 */
[----:B------:R-:W-:Y:S01]  /*b420*/  FMUL.FTZ R8, R53, UR6 ;  /* 0x0000000635087c20 */ /* 0x000fe20008410000 */
[----:B------:R-:W-:Y:S01]  /*b430*/  FSEL R53, R3, -INF , !P4 ;  /* 0xff80000003357808 */ /* 0x000fe20006000000 */
[----:B------:R-:W-:Y:S01]  /*b440*/  FMUL.FTZ R5, R47, UR6 ;  /* 0x000000062f057c20 */ /* 0x000fe20008410000 */
[----:B------:R-:W-:Y:S01]  /*b450*/  ISETP.GE.AND P5, PT, R2, R203, PT ;  /* 0x000000cb0200720c */ /* 0x000fe20003fa6270 */
[----:B------:R1:W-:Y:S01]  /*b460*/  MUFU.TANH R42, R8 ;  /* 0x00000008002a7308 */ /* 0x0003e20000002400 */
[----:B------:R-:W-:Y:S01]  /*b470*/  FSEL R3, R181, -INF , !P1 ;  /* 0xff800000b5037808 */ /* 0x000fe20004800000 */
[----:B------:R-:W-:Y:S01]  /*b480*/  FMUL.FTZ R7, R37, UR6 ;  /* 0x0000000625077c20 */ /* 0x000fe20008410000 */
[-C--:B------:R-:W-:Y:S01]  /*b490*/  ISETP.GT.AND P1, PT, R10, R2.reuse, PT ;  /* 0x000000020a00720c */ /* 0x080fe20003f24270 */
[C---:B------:R-:W-:Y:S01]  /*b4a0*/  VIADD R6, R0.reuse, 0xffffff51 ;  /* 0xffffff5100067836 */ /* 0x040fe20000000000 */
[----:B------:R-:W-:Y:S01]  /*b4b0*/  ISETP.GT.AND P2, PT, R11, R2, PT ;  /* 0x000000020b00720c */ /* 0x000fe20003f44270 */
[----:B---3--:R-:W-:Y:S01]  /*b4c0*/  VIADD R12, R0, 0xffffff69 ;  /* 0xffffff69000c7836 */ /* 0x008fe20000000000 */
[----:B------:R-:W-:Y:S01]  /*b4d0*/  ISETP.GE.AND P0, PT, R2, R204, PT ;  /* 0x000000cc0200720c */ /* 0x000fe20003f06270 */
[----:B------:R2:W-:Y:S01]  /*b4e0*/  MUFU.TANH R40, R5 ;  /* 0x0000000500287308 */ /* 0x0005e20000002400 */
[----:B------:R-:W-:-:S02]  /*b4f0*/  ISETP.GT.AND P3, PT, R9, R2, PT ;  /* 0x000000020900720c */ /* 0x000fc40003f64270 */
[C---:B------:R-:W-:Y:S02]  /*b500*/  ISETP.GE.AND P6, PT, R2.reuse, R201, PT ;  /* 0x000000c90200720c */ /* 0x040fe40003fc6270 */
[----:B------:R-:W-:Y:S01]  /*b510*/  ISETP.GE.AND P4, PT, R2, R202, PT ;  /* 0x000000ca0200720c */ /* 0x000fe20003f86270 */
[----:B------:R-:W-:Y:S01]  /*b520*/  VIADD R2, R0, 0xffffff50 ;  /* 0xffffff5000027836 */ /* 0x000fe20000000000 */
[----:B------:R-:W-:Y:S01]  /*b530*/  FSEL R4, R174, -INF , !P2 ;  /* 0xff800000ae047808 */ /* 0x000fe20005000000 */
[----:B------:R3:W-:Y:S01]  /*b540*/  MUFU.TANH R23, R7 ;  /* 0x0000000700177308 */ /* 0x0007e20000002400 */
[----:B-1----:R-:W-:Y:S01]  /*b550*/  FMUL.FTZ R8, R54, UR6 ;  /* 0x0000000636087c20 */ /* 0x002fe20008410000 */
[----:B------:R-:W-:Y:S01]  /*b560*/  FSEL R54, R3, -INF , !P5 ;  /* 0xff80000003367808 */ /* 0x000fe20006800000 */
[----:B------:R-:W-:Y:S01]  /*b570*/  FMUL.FTZ R3, R46, UR6 ;  /* 0x000000062e037c20 */ /* 0x000fe20008410000 */
[----:B------:R-:W-:Y:S01]  /*b580*/  ISETP.GT.AND P2, PT, R200, R2, PT ;  /* 0x00000002c800720c */ /* 0x000fe20003f44270 */
[----:B------:R-:W-:Y:S01]  /*b590*/  FMUL.FTZ R50, R50, UR6 ;  /* 0x0000000632327c20 */ /* 0x000fe20008410000 */
[----:B------:R-:W-:Y:S01]  /*b5a0*/  FSEL R67, R4, -INF , !P0 ;  /* 0xff80000004437808 */ /* 0x000fe20004000000 */
[----:B------:R-:W-:Y:S01]  /*b5b0*/  FMUL.FTZ R51, R51, UR6 ;  /* 0x0000000633337c20 */ /* 0x000fe20008410000 */
[----:B------:R1:W5:Y:S01]  /*b5c0*/  MUFU.TANH R41, R3 ;  /* 0x0000000300297308 */ /* 0x0003620000002400 */
[----:B------:R-:W-:Y:S01]  /*b5d0*/  FSEL R4, R173, -INF , !P3 ;  /* 0xff800000ad047808 */ /* 0x000fe20005800000 */
[----:B--2---:R-:W-:Y:S01]  /*b5e0*/  VIADD R5, R0, 0xffffff58 ;  /* 0xffffff5800057836 */ /* 0x004fe20000000000 */
[----:B------:R-:W-:-:S02]  /*b5f0*/  ISETP.GE.AND P5, PT, R2, R203, PT ;  /* 0x000000cb0200720c */ /* 0x000fc40003fa6270 */
[----:B----4-:R-:W-:Y:S02]  /*b600*/  FSEL R20, R73, -INF , !P2 ;  /* 0xff80000049147808 */ /* 0x010fe40005000000 */
[----:B------:R-:W-:Y:S01]  /*b610*/  ISETP.GT.AND P0, PT, R11, R2, PT ;  /* 0x000000020b00720c */ /* 0x000fe20003f04270 */
[----:B------:R2:W-:Y:S01]  /*b620*/  MUFU.TANH R73, R15 ;  /* 0x0000000f00497308 */ /* 0x0005e20000002400 */
[----:B------:R-:W-:Y:S01]  /*b630*/  FSEL R46, R4, -INF , !P6 ;  /* 0xff800000042e7808 */ /* 0x000fe20007000000 */
[----:B------:R-:W-:Y:S01]  /*b640*/  VIADD R4, R0, 0xffffff59 ;  /* 0xffffff5900047836 */ /* 0x000fe20000000000 */
[----:B------:R-:W-:Y:S01]  /*b650*/  ISETP.GE.AND P6, PT, R2, R201, PT ;  /* 0x000000c90200720c */ /* 0x000fe20003fc6270 */
[----:B---3--:R-:W-:Y:S01]  /*b660*/  VIADD R7, R0, 0xffffff78 ;  /* 0xffffff7800077836 */ /* 0x008fe20000000000 */
[----:B------:R-:W-:Y:S02]  /*b670*/  FSEL R152, R20, -INF , !P5 ;  /* 0xff80000014987808 */ /* 0x000fe40006800000 */
[----:B------:R-:W-:Y:S01]  /*b680*/  ISETP.GE.AND P3, PT, R2, R204, PT ;  /* 0x000000cc0200720c */ /* 0x000fe20003f66270 */
[----:B------:R3:W-:Y:S01]  /*b690*/  MUFU.TANH R151, R8 ;  /* 0x0000000800977308 */ /* 0x0007e20000002400 */
[----:B-1----:R-:W-:-:S02]  /*b6a0*/  FSEL R3, R167, -INF , !P1 ;  /* 0xff800000a7037808 */ /* 0x002fc40004800000 */
[----:B------:R-:W-:Y:S02]  /*b6b0*/  ISETP.GT.AND P1, PT, R9, R2, PT ;  /* 0x000000020900720c */ /* 0x000fe40003f24270 */
[----:B------:R-:W-:Y:S01]  /*b6c0*/  FSEL R47, R3, -INF , !P4 ;  /* 0xff800000032f7808 */ /* 0x000fe20006000000 */
[----:B------:R-:W-:Y:S01]  /*b6d0*/  FMUL.FTZ R3, R36, UR6 ;  /* 0x0000000624037c20 */ /* 0x000fe20008410000 */
[----:B------:R-:W-:Y:S01]  /*b6e0*/  FSEL R20, R168, -INF , !P0 ;  /* 0xff800000a8147808 */ /* 0x000fe20004000000 */
[----:B------:R-:W-:Y:S01]  /*b6f0*/  FMUL.FTZ R36, R49, UR6 ;  /* 0x0000000631247c20 */ /* 0x000fe20008410000 */
[----:B--2---:R-:W-:Y:S01]  /*b700*/  FSEL R15, R72, -INF , !P1 ;  /* 0xff800000480f7808 */ /* 0x004fe20004800000 */
[----:B------:R1:W2:Y:S01]  /*b710*/  MUFU.TANH R22, R3 ;  /* 0x0000000300167308 */ /* 0x0002a20000002400 */
[----:B------:R-:W-:Y:S01]  /*b720*/  ISETP.GE.AND P4, PT, R2, R202, PT ;  /* 0x000000ca0200720c */ /* 0x000fe20003f86270 */
[----:B------:R-:W-:Y:S01]  /*b730*/  FMUL.FTZ R49, R39, UR6 ;  /* 0x0000000627317c20 */ /* 0x000fe20008410000 */
[----:B------:R-:W-:Y:S01]  /*b740*/  FSEL R155, R15, -INF , !P6 ;  /* 0xff8000000f9b7808 */ /* 0x000fe20007000000 */
[----:B------:R-:W-:Y:S01]  /*b750*/  FMUL.FTZ R15, R56, UR6 ;  /* 0x00000006380f7c20 */ /* 0x000fe20008410000 */
[----:B------:R-:W-:Y:S01]  /*b760*/  ISETP.GT.AND P2, PT, R10, R2, PT ;  /* 0x000000020a00720c */ /* 0x000fe20003f44270 */
[----:B------:R-:W-:Y:S01]  /*b770*/  VIADD R2, R0, 0xffffff61 ;  /* 0xffffff6100027836 */ /* 0x000fe20000000000 */
[----:B------:R-:W-:Y:S01]  /*b780*/  FSEL R173, R20, -INF , !P3 ;  /* 0xff80000014ad7808 */ /* 0x000fe20005800000 */
[----:B------:R4:W2:Y:S01]  /*b790*/  MUFU.TANH R72, R21 ;  /* 0x0000001500487308 */ /* 0x0008a20000002400 */
[C---:B------:R-:W-:Y:S01]  /*b7a0*/  ISETP.GT.AND P5, PT, R11.reuse, R6, PT ;  /* 0x000000060b00720c */ /* 0x040fe20003fa4270 */
[----:B---3--:R-:W-:Y:S01]  /*b7b0*/  VIADD R8, R0, 0xffffff71 ;  /* 0xffffff7100087836 */ /* 0x008fe20000000000 */
[----:B------:R-:W-:-:S02]  /*b7c0*/  ISETP.GT.AND P0, PT, R11, R5, PT ;  /* 0x000000050b00720c */ /* 0x000fc40003f04270 */
[C---:B------:R-:W-:Y:S02]  /*b7d0*/  ISETP.GT.AND P3, PT, R11.reuse, R4, PT ;  /* 0x000000040b00720c */ /* 0x040fe40003f64270 */
[----:B------:R-:W-:Y:S01]  /*b7e0*/  FSEL R24, R164, -INF , !P2 ;  /* 0xff800000a4187808 */ /* 0x000fe20005000000 */
[----:B------:R3:W-:Y:S01]  /*b7f0*/  MUFU.TANH R56, R15 ;  /* 0x0000000f00387308 */ /* 0x0007e20000002400 */
[----:B-1----:R-:W-:Y:S01]  /*b800*/  VIADD R3, R0, 0xffffff60 ;  /* 0xffffff6000037836 */ /* 0x002fe20000000000 */
[----:B------:R-:W-:Y:S01]  /*b810*/  FSEL R146, R166, -INF , !P5 ;  /* 0xff800000a6927808 */ /* 0x000fe20006800000 */
[----:B------:R-:W-:Y:S01]  /*b820*/  VIADD R0, R0, 0xffffff79 ;  /* 0xffffff7900007836 */ /* 0x000fe20000000000 */
[----:B------:R-:W-:Y:S02]  /*b830*/  FSEL R79, R150, -INF , !P0 ;  /* 0xff800000964f7808 */ /* 0x000fe40004000000 */
[----:B------:R-:W-:Y:S02]  /*b840*/  ISETP.GT.AND P1, PT, R11, R3, PT ;  /* 0x000000030b00720c */ /* 0x000fe40003f24270 */
[----:B------:R-:W-:Y:S01]  /*b850*/  FSEL R78, R149, -INF , !P3 ;  /* 0xff800000954e7808 */ /* 0x000fe20005800000 */
[----:B----4-:R-:W-:Y:S01]  /*b860*/  FMUL.FTZ R21, R48, UR6 ;  /* 0x0000000630157c20 */ /* 0x010fe20008410000 */
[----:B-----5:R-:W-:-:S02]  /*b870*/  FSEL R77, R41, -INF , !P1 ;  /* 0xff800000294d7808 */ /* 0x020fc40004800000 */
[----:B------:R-:W-:Y:S01]  /*b880*/  ISETP.GT.AND P6, PT, R11, R2, PT ;  /* 0x000000020b00720c */ /* 0x000fe20003fc4270 */
[----:B------:R1:W4:Y:S01]  /*b890*/  MUFU.TANH R25, R21 ;  /* 0x0000001500197308 */ /* 0x0003220000002400 */
[C---:B------:R-:W-:Y:S02]  /*b8a0*/  ISETP.GT.AND P2, PT, R9.reuse, R6, PT ;  /* 0x000000060900720c */ /* 0x040fe40003f44270 */
[----:B------:R-:W-:Y:S01]  /*b8b0*/  ISETP.GT.AND P5, PT, R9, R5, PT ;  /* 0x000000050900720c */ /* 0x000fe20003fa4270 */
[----:B---3--:R-:W-:Y:S01]  /*b8c0*/  FMUL.FTZ R15, R57, UR6 ;  /* 0x00000006390f7c20 */ /* 0x008fe20008410000 */
[C---:B------:R-:W-:Y:S02]  /*b8d0*/  ISETP.GT.AND P0, PT, R9.reuse, R4, PT ;  /* 0x000000040900720c */ /* 0x040fe40003f04270 */
[C---:B------:R-:W-:Y:S01]  /*b8e0*/  ISETP.GT.AND P3, PT, R9.reuse, R3, PT ;  /* 0x000000030900720c */ /* 0x040fe20003f64270 */
[----:B------:R3:W5:Y:S01]  /*b8f0*/  MUFU.TANH R37, R15 ;  /* 0x0000000f00257308 */ /* 0x0007620000002400 */
[----:B------:R-:W-:-:S02]  /*b900*/  ISETP.GT.AND P1, PT, R9, R2, PT ;  /* 0x000000020900720c */ /* 0x000fc40003f24270 */
[----:B------:R-:W-:Y:S02]  /*b910*/  FSEL R76, R40, -INF , !P6 ;  /* 0xff800000284c7808 */ /* 0x000fe40007000000 */
[----:B------:R-:W-:Y:S02]  /*b920*/  FSEL R20, R43, -INF , !P5 ;  /* 0xff8000002b147808 */ /* 0x000fe40006800000 */
[----:B--2---:R-:W-:Y:S02]  /*b930*/  FSEL R22, R22, -INF , !P3 ;  /* 0xff80000016167808 */ /* 0x004fe40005800000 */
[----:B-1----:R-:W-:Y:S02]  /*b940*/  FSEL R21, R42, -INF , !P0 ;  /* 0xff8000002a157808 */ /* 0x002fe40004000000 */
[----:B------:R-:W-:Y:S01]  /*b950*/  FSEL R23, R23, -INF , !P1 ;  /* 0xff80000017177808 */ /* 0x000fe20004800000 */
[C---:B------:R-:W-:Y:S01]  /*b960*/  HMMA.16816.F32 R40, R32.reuse, R16, R68 ;  /* 0x000000102028723c */ /* 0x040fe20000001844 */
[----:B------:R-:W-:Y:S01]  /*b970*/  ISETP.GT.AND P6, PT, R9, R13, PT ;  /* 0x0000000d0900720c */ /* 0x000fe20003fc4270 */
[----:B------:R-:W-:Y:S01]  /*b980*/  FMUL.FTZ R16, R55, UR6 ;  /* 0x0000000637107c20 */ /* 0x000fe20008410000 */
[----:B------:R-:W-:Y:S01]  /*b990*/  ISETP.GT.AND P5, PT, R9, R14, PT ;  /* 0x0000000e0900720c */ /* 0x000fe20003fa4270 */
[----:B------:R-:W-:Y:S01]  /*b9a0*/  FMUL.FTZ R71, R27, UR6 ;  /* 0x000000061b477c20 */ /* 0x000fe20008410000 */
[----:B---3--:R-:W-:Y:S01]  /*b9b0*/  FSEL R15, R165, -INF , !P2 ;  /* 0xff800000a50f7808 */ /* 0x008fe20005000000 */
[----:B------:R-:W-:Y:S01]  /*b9c0*/  FMUL.FTZ R17, R44, UR6 ;  /* 0x000000062c117c20 */ /* 0x000fe20008410000 */
[C---:B------:R-:W-:Y:S01]  /*b9d0*/  ISETP.GT.AND P2, PT, R9.reuse, R12, PT ;  /* 0x0000000c0900720c */ /* 0x040fe20003f44270 */
[----:B------:R1:W-:Y:S01]  /*b9e0*/  MUFU.TANH R27, R16 ;  /* 0x00000010001b7308 */ /* 0x0003e20000002400 */
[C---:B------:R-:W-:Y:S01]  /*b9f0*/  ISETP.GT.AND P0, PT, R9.reuse, R8, PT ;  /* 0x000000080900720c */ /* 0x040fe20003f04270 */
[----:B------:R-:W-:Y:S01]  /*ba00*/  FMUL.FTZ R44, R38, UR6 ;  /* 0x00000006262c7c20 */ /* 0x000fe20008410000 */
[C---:B------:R-:W-:Y:S01]  /*ba10*/  ISETP.GT.AND P3, PT, R9.reuse, R7, PT ;  /* 0x000000070900720c */ /* 0x040fe20003f64270 */
[----:B------:R-:W-:Y:S01]  /*ba20*/  FMUL.FTZ R70, R26, UR6 ;  /* 0x000000061a467c20 */ /* 0x000fe20008410000 */
[----:B------:R-:W-:Y:S01]  /*ba30*/  ISETP.GT.AND P1, PT, R9, R0, PT ;  /* 0x000000000900720c */ /* 0x000fe20003f24270 */
[----:B------:R-:W-:Y:S01]  /*ba40*/  HMMA.16816.F32 R32, R32, R18, R160 ;  /* 0x000000122020723c */ /* 0x000fe200000018a0 */
[----:B------:R-:W-:Y:S01]  /*ba50*/  FSEL R48, R73, -INF , !P6 ;  /* 0xff80000049307808 */ /* 0x000fe20007000000 */
[----:B------:R-:W2:Y:S01]  /*ba60*/  MUFU.TANH R9, R36 ;  /* 0x0000002400097308 */ /* 0x000ea20000002400 */
[----:B------:R-:W-:-:S02]  /*ba70*/  ISETP.GT.AND P6, PT, R200, R6, PT ;  /* 0x00000006c800720c */ /* 0x000fc40003fc4270 */
[----:B------:R-:W-:Y:S01]  /*ba80*/  FSEL R55, R72, -INF , !P2 ;  /* 0xff80000048377808 */ /* 0x000fe20005000000 */
[----:B------:R-:W-:Y:S01]  /*ba90*/  FMUL.FTZ R40, R40, UR6 ;  /* 0x0000000628287c20 */ /* 0x000fe20008410000 */
[----:B------:R-:W-:Y:S01]  /*baa0*/  ISETP.GE.AND P2, PT, R6, R203, PT ;  /* 0x000000cb0600720c */ /* 0x000fe20003f46270 */
[----:B------:R-:W-:Y:S01]  /*bab0*/  FMUL.FTZ R43, R43, UR6 ;  /* 0x000000062b2b7c20 */ /* 0x000fe20008410000 */
[----:B----4-:R-:W-:Y:S01]  /*bac0*/  FSEL R38, R25, -INF , !P3 ;  /* 0xff80000019267808 */ /* 0x010fe20005800000 */
[----:B------:R-:W3:Y:S01]  /*bad0*/  MUFU.TANH R26, R17 ;  /* 0x00000011001a7308 */ /* 0x000ee20000002400 */
[----:B------:R-:W-:Y:S01]  /*bae0*/  ISETP.GT.AND P3, PT, R10, R6, PT ;  /* 0x000000060a00720c */ /* 0x000fe20003f64270 */
[----:B-1----:R-:W-:Y:S01]  /*baf0*/  FMUL.FTZ R16, R28, UR6 ;  /* 0x000000061c107c20 */ /* 0x002fe20008410000 */
[----:B-----5:R-:W-:Y:S01]  /*bb00*/  FSEL R37, R37, -INF , !P0 ;  /* 0xff80000025257808 */ /* 0x020fe20004000000 */
[----:B------:R-:W-:Y:S01]  /*bb10*/  FMUL.FTZ R28, R31, UR6 ;  /* 0x000000061f1c7c20 */ /* 0x000fe20008410000 */
[----:B------:R-:W-:-:S02]  /*bb20*/  ISETP.GE.AND P0, PT, R6, R202, PT ;  /* 0x000000ca0600720c */ /* 0x000fc40003f06270 */
[----:B------:R-:W-:Y:S01]  /*bb30*/  FSEL R149, R24, -INF , !P4 ;  /* 0xff80000018957808 */ /* 0x000fe20006000000 */
[----:B------:R-:W-:Y:S01]  /*bb40*/  MUFU.TANH R17, R49 ;  /* 0x0000003100117308 */ /* 0x000fe20000002400 */
[----:B--2---:R-:W-:Y:S01]  /*bb50*/  FSEL R39, R9, -INF , !P1 ;  /* 0xff80000009277808 */ /* 0x004fe20004800000 */
[----:B------:R-:W-:Y:S01]  /*bb60*/  FMUL.FTZ R34, R34, UR6 ;  /* 0x0000000622227c20 */ /* 0x000fe20008410000 */
[----:B------:R-:W-:Y:S01]  /*bb70*/  FSEL R36, R56, -INF , !P5 ;  /* 0xff80000038247808 */ /* 0x000fe20006800000 */
[----:B------:R-:W-:Y:S01]  /*bb80*/  FMUL.FTZ R35, R35, UR6 ;  /* 0x0000000623237c20 */ /* 0x000fe20008410000 */
[----:B------:R-:W-:Y:S01]  /*bb90*/  FSEL R9, R175, -INF , !P6 ;  /* 0xff800000af097808 */ /* 0x000fe20007000000 */
[----:B------:R-:W-:Y:S01]  /*bba0*/  FMUL.FTZ R33, R33, UR6 ;  /* 0x0000000621217c20 */ /* 0x000fe20008410000 */
[----:B------:R-:W-:Y:S01]  /*bbb0*/  ISETP.GE.AND P5, PT, R6, R201, PT ;  /* 0x000000c90600720c */ /* 0x000fe20003fa6270 */
[----:B------:R-:W1:Y:S01]  /*bbc0*/  MUFU.TANH R24, R44 ;  /* 0x0000002c00187308 */ /* 0x000e620000002400 */
[----:B------:R-:W-:-:S02]  /*bbd0*/  FSEL R57, R9, -INF , !P2 ;  /* 0xff80000009397808 */ /* 0x000fc40005000000 */
[----:B------:R-:W-:Y:S02]  /*bbe0*/  FSEL R144, R15, -INF , !P5 ;  /* 0xff8000000f907808 */ /* 0x000fe40006800000 */
[----:B------:R-:W-:Y:S02]  /*bbf0*/  FSEL R9, R172, -INF , !P3 ;  /* 0xff800000ac097808 */ /* 0x000fe40005800000 */
[----:B------:R-:W-:Y:S01]  /*bc00*/  ISETP.GT.AND P1, PT, R200, R5, PT ;  /* 0x00000005c800720c */ /* 0x000fe20003f24270 */
[----:B------:R-:W2:Y:S01]  /*bc10*/  MUFU.TANH R25, R45 ;  /* 0x0000002d00197308 */ /* 0x000ea20000002400 */
[----:B------:R-:W-:Y:S02]  /*bc20*/  ISETP.GE.AND P6, PT, R5, R201, PT ;  /* 0x000000c90500720c */ /* 0x000fe40003fc6270 */
[----:B------:R-:W-:Y:S02]  /*bc30*/  ISETP.GT.AND P5, PT, R10, R5, PT ;  /* 0x000000050a00720c */ /* 0x000fe40003fa4270 */
[----:B------:R-:W-:-:S02]  /*bc40*/  FSEL R147, R9, -INF , !P0 ;  /* 0xff80000009937808 */ /* 0x000fc40004000000 */
[C---:B------:R-:W-:Y:S01]  /*bc50*/  ISETP.GE.AND P4, PT, R5.reuse, R203, PT ;  /* 0x000000cb0500720c */ /* 0x040fe20003f86270 */
[----:B------:R-:W4:Y:S01]  /*bc60*/  MUFU.TANH R16, R16 ;  /* 0x0000001000107308 */ /* 0x000f220000002400 */
[----:B------:R-:W-:Y:S02]  /*bc70*/  ISETP.GE.AND P2, PT, R5, R202, PT ;  /* 0x000000ca0500720c */ /* 0x000fe40003f46270 */
[----:B------:R-:W-:Y:S02]  /*bc80*/  FSEL R15, R169, -INF , !P1 ;  /* 0xff800000a90f7808 */ /* 0x000fe40004800000 */
[----:B------:R-:W-:Y:S02]  /*bc90*/  FSEL R145, R20, -INF , !P6 ;  /* 0xff80000014917808 */ /* 0x000fe40007000000 */
[----:B------:R-:W-:Y:S01]  /*bca0*/  FSEL R9, R151, -INF , !P5 ;  /* 0xff80000097097808 */ /* 0x000fe20006800000 */
[----:B------:R-:W5:Y:S01]  /*bcb0*/  MUFU.TANH R20, R70 ;  /* 0x0000004600147308 */ /* 0x000f620000002400 */
[----:B------:R-:W-:-:S02]  /*bcc0*/  ISETP.GT.AND P3, PT, R200, R4, PT ;  /* 0x00000004c800720c */ /* 0x000fc40003f64270 */
[----:B------:R-:W-:Y:S02]  /*bcd0*/  ISETP.GT.AND P6, PT, R10, R4, PT ;  /* 0x000000040a00720c */ /* 0x000fe40003fc4270 */
[----:B------:R-:W-:Y:S02]  /*bce0*/  FSEL R68, R15, -INF , !P4 ;  /* 0xff8000000f447808 */ /* 0x000fe40006000000 */
[----:B------:R-:W-:Y:S02]  /*bcf0*/  FSEL R150, R9, -INF , !P2 ;  /* 0xff80000009967808 */ /* 0x000fe40005000000 */
[C---:B------:R-:W-:Y:S02]  /*bd00*/  ISETP.GE.AND P1, PT, R4.reuse, R203, PT ;  /* 0x000000cb0400720c */ /* 0x040fe40003f26270 */
[----:B------:R-:W-:Y:S02]  /*bd10*/  ISETP.GE.AND P4, PT, R4, R202, PT ;  /* 0x000000ca0400720c */ /* 0x000fe40003f86270 */
[----:B------:R-:W-:-:S02]  /*bd20*/  FSEL R15, R171, -INF , !P3 ;  /* 0xff800000ab0f7808 */ /* 0x000fc40005800000 */
[----:B------:R-:W-:Y:S01]  /*bd30*/  FSEL R9, R27, -INF , !P6 ;  /* 0xff8000001b097808 */ /* 0x000fe20007000000 */
[----:B------:R-:W-:Y:S01]  /*bd40*/  FMUL.FTZ R27, R41, UR6 ;  /* 0x00000006291b7c20 */ /* 0x000fe20008410000 */
[----:B------:R-:W-:Y:S02]  /*bd50*/  ISETP.GE.AND P0, PT, R4, R201, PT ;  /* 0x000000c90400720c */ /* 0x000fe40003f06270 */
[----:B------:R-:W-:Y:S01]  /*bd60*/  FSEL R159, R15, -INF , !P1 ;  /* 0xff8000000f9f7808 */ /* 0x000fe20004800000 */
[----:B------:R-:W-:Y:S01]  /*bd70*/  FMUL.FTZ R15, R29, UR6 ;  /* 0x000000061d0f7c20 */ /* 0x000fe20008410000 */
[----:B------:R-:W-:Y:S01]  /*bd80*/  FSEL R151, R9, -INF , !P4 ;  /* 0xff80000009977808 */ /* 0x000fe20006000000 */
[----:B------:R-:W-:Y:S01]  /*bd90*/  FMUL.FTZ R9, R30, UR6 ;  /* 0x000000061e097c20 */ /* 0x000fe20008410000 */
[----:B------:R-:W-:Y:S01]  /*bda0*/  FSEL R69, R21, -INF , !P0 ;  /* 0xff80000015457808 */ /* 0x000fe20004000000 */
[----:B------:R-:W-:Y:S01]  /*bdb0*/  MUFU.TANH R27, R27 ;  /* 0x0000001b001b7308 */ /* 0x000fe20000002400 */
[----:B------:R-:W-:Y:S01]  /*bdc0*/  ISETP.GT.AND P5, PT, R200, R3, PT ;  /* 0x00000003c800720c */ /* 0x000fe20003fa4270 */
[----:B------:R-:W-:Y:S01]  /*bdd0*/  FMUL.FTZ R29, R42, UR6 ;  /* 0x000000062a1d7c20 */ /* 0x000fe20008410000 */
[----:B------:R-:W-:Y:S01]  /*bde0*/  ISETP.GE.AND P3, PT, R3, R201, PT ;  /* 0x000000c90300720c */ /* 0x000fe20003f66270 */
[----:B------:R-:W-:Y:S01]  /*bdf0*/  FMUL.FTZ R30, R59, UR6 ;  /* 0x000000063b1e7c20 */ /* 0x000fe20008410000 */
[----:B------:R-:W-:-:S02]  /*be00*/  ISETP.GT.AND P0, PT, R10, R3, PT ;  /* 0x000000030a00720c */ /* 0x000fc40003f04270 */
[C---:B------:R-:W-:Y:S01]  /*be10*/  ISETP.GE.AND P2, PT, R3.reuse, R203, PT ;  /* 0x000000cb0300720c */ /* 0x040fe20003f46270 */
[----:B------:R3:W5:Y:S01]  /*be20*/  MUFU.TANH R21, R15 ;  /* 0x0000000f00157308 */ /* 0x0007620000002400 */
[----:B------:R-:W-:Y:S02]  /*be30*/  ISETP.GE.AND P1, PT, R3, R202, PT ;  /* 0x000000ca0300720c */ /* 0x000fe40003f26270 */
[----:B------:R-:W-:Y:S02]  /*be40*/  FSEL R167, R22, -INF , !P3 ;  /* 0xff80000016a77808 */ /* 0x000fe40005800000 */
[-C--:B------:R-:W-:Y:S02]  /*be50*/  ISETP.GT.AND P3, PT, R10, R2.reuse, PT ;  /* 0x000000020a00720c */ /* 0x080fe40003f64270 */
[----:B------:R-:W-:Y:S01]  /*be60*/  ISETP.GT.AND P6, PT, R200, R2, PT ;  /* 0x00000002c800720c */ /* 0x000fe20003fc4270 */
[----:B------:R1:W-:Y:S01]  /*be70*/  MUFU.TANH R44, R9 ;  /* 0x00000009002c7308 */ /* 0x0003e20000002400 */
[----:B------:R-:W-:-:S04]  /*be80*/  ISETP.GE.AND P4, PT, R2, R201, PT ;  /* 0x000000c90200720c */ /* 0x000fc80003f86270 */
[----:B------:R-:W-:Y:S02]  /*be90*/  FSEL R170, R23, -INF , !P4 ;  /* 0xff80000017aa7808 */ /* 0x000fe40006000000 */
[----:B------:R-:W-:Y:S02]  /*bea0*/  ISETP.GT.AND P4, PT, R10, R8, PT ;  /* 0x000000080a00720c */ /* 0x000fe40003f84270 */
[----:B---3--:R-:W-:Y:S01]  /*beb0*/  FSEL R15, R26, -INF , !P5 ;  /* 0xff8000001a0f7808 */ /* 0x008fe20006800000 */
[----:B------:R-:W-:Y:S01]  /*bec0*/  FMUL.FTZ R26, R58, UR6 ;  /* 0x000000063a1a7c20 */ /* 0x000fe20008410000 */
[C---:B------:R-:W-:Y:S02]  /*bed0*/  ISETP.GE.AND P5, PT, R2.reuse, R203, PT ;  /* 0x000000cb0200720c */ /* 0x040fe40003fa6270 */
[----:B------:R-:W-:Y:S02]  /*bee0*/  FSEL R157, R15, -INF , !P2 ;  /* 0xff8000000f9d7808 */ /* 0x000fe40005000000 */
[----:B------:R-:W-:Y:S01]  /*bef0*/  ISETP.GE.AND P2, PT, R2, R202, PT ;  /* 0x000000ca0200720c */ /* 0x000fe20003f46270 */
[----:B------:R-:W-:Y:S01]  /*bf00*/  MUFU.TANH R26, R26 ;  /* 0x0000001a001a7308 */ /* 0x000fe20000002400 */
[----:B-1----:R-:W-:-:S02]  /*bf10*/  FSEL R9, R24, -INF , !P0 ;  /* 0xff80000018097808 */ /* 0x002fc40004000000 */
[----:B------:R-:W-:Y:S02]  /*bf20*/  ISETP.GT.AND P0, PT, R200, R13, PT ;  /* 0x0000000dc800720c */ /* 0x000fe40003f04270 */
[----:B------:R-:W-:Y:S02]  /*bf30*/  FSEL R172, R9, -INF , !P1 ;  /* 0xff80000009ac7808 */ /* 0x000fe40004800000 */
[----:B------:R-:W-:Y:S01]  /*bf40*/  FSEL R9, R17, -INF , !P3 ;  /* 0xff80000011097808 */ /* 0x000fe20005800000 */
[----:B------:R-:W-:Y:S01]  /*bf50*/  MUFU.TANH R24, R40 ;  /* 0x0000002800187308 */ /* 0x000fe20000002400 */
[----:B--2---:R-:W-:Y:S01]  /*bf60*/  FSEL R15, R25, -INF , !P6 ;  /* 0xff800000190f7808 */ /* 0x004fe20007000000 */
[----:B------:R-:W-:Y:S01]  /*bf70*/  FMUL.FTZ R25, R32, UR6 ;  /* 0x0000000620197c20 */ /* 0x000fe20008410000 */
[----:B------:R-:W-:Y:S02]  /*bf80*/  FSEL R171, R9, -INF , !P2 ;  /* 0xff80000009ab7808 */ /* 0x000fe40005000000 */
[----:B----4-:R-:W-:-:S02]  /*bf90*/  FSEL R9, R16, -INF , !P0 ;  /* 0xff80000010097808 */ /* 0x010fc40004000000 */
[----:B------:R-:W-:Y:S01]  /*bfa0*/  ISETP.GE.AND P0, PT, R13, R203, PT ;  /* 0x000000cb0d00720c */ /* 0x000fe20003f06270 */
[----:B------:R-:W-:Y:S01]  /*bfb0*/  MUFU.TANH R25, R25 ;  /* 0x0000001900197308 */ /* 0x000fe20000002400 */
[----:B------:R-:W-:Y:S02]  /*bfc0*/  FSEL R164, R15, -INF , !P5 ;  /* 0xff8000000fa47808 */ /* 0x000fe40006800000 */
[C---:B------:R-:W-:Y:S02]  /*bfd0*/  ISETP.GT.AND P6, PT, R10.reuse, R13, PT ;  /* 0x0000000d0a00720c */ /* 0x040fe40003fc4270 */
[C---:B------:R-:W-:Y:S02]  /*bfe0*/  ISETP.GT.AND P1, PT, R10.reuse, R12, PT ;  /* 0x0000000c0a00720c */ /* 0x040fe40003f24270 */
[C---:B------:R-:W-:Y:S02]  /*bff0*/  ISETP.GT.AND P5, PT, R10.reuse, R14, PT ;  /* 0x0000000e0a00720c */ /* 0x040fe40003fa4270 */
[----:B------:R-:W-:-:S02]  /*c000*/  ISETP.GT.AND P3, PT, R10, R7, PT ;  /* 0x000000070a00720c */ /* 0x000fc40003f64270 */
[----:B------:R-:W-:Y:S02]  /*c010*/  ISETP.GT.AND P2, PT, R10, R0, PT ;  /* 0x000000000a00720c */ /* 0x000fe40003f44270 */
[----:B------:R-:W1:Y:S01]  /*c020*/  MUFU.TANH R10, R71 ;  /* 0x00000047000a7308 */ /* 0x000e620000002400 */
[----:B------:R-:W-:Y:S02]  /*c030*/  FSEL R153, R9, -INF , !P0 ;  /* 0xff80000009997808 */ /* 0x000fe40004000000 */
[C---:B------:R-:W-:Y:S02]  /*c040*/  ISETP.GE.AND P0, PT, R13.reuse, R201, PT ;  /* 0x000000c90d00720c */ /* 0x040fe40003f06270 */
[----:B-----5:R-:W-:Y:S02]  /*c050*/  FSEL R9, R20, -INF , !P6 ;  /* 0xff80000014097808 */ /* 0x020fe40007000000 */
[----:B------:R-:W-:Y:S02]  /*c060*/  FSEL R161, R48, -INF , !P0 ;  /* 0xff80000030a17808 */ /* 0x000fe40004000000 */
[----:B------:R-:W-:-:S02]  /*c070*/  ISETP.GE.AND P0, PT, R13, R202, PT ;  /* 0x000000ca0d00720c */ /* 0x000fc40003f06270 */
[----:B------:R-:W-:Y:S02]  /*c080*/  ISETP.GT.AND P6, PT, R200, R12, PT ;  /* 0x0000000cc800720c */ /* 0x000fe40003fc4270 */
[----:B------:R-:W-:Y:S02]  /*c090*/  FSEL R169, R9, -INF , !P0 ;  /* 0xff80000009a97808 */ /* 0x000fe40004000000 */
[C---:B------:R-:W-:Y:S02]  /*c0a0*/  ISETP.GE.AND P0, PT, R12.reuse, R203, PT ;  /* 0x000000cb0c00720c */ /* 0x040fe40003f06270 */
[----:B------:R-:W-:Y:S02]  /*c0b0*/  FSEL R9, R21, -INF , !P6 ;  /* 0xff80000015097808 */ /* 0x000fe40007000000 */
[----:B------:R-:W-:Y:S02]  /*c0c0*/  ISETP.GE.AND P6, PT, R12, R201, PT ;  /* 0x000000c90c00720c */ /* 0x000fe40003fc6270 */
[----:B------:R-:W-:-:S02]  /*c0d0*/  FSEL R158, R9, -INF , !P0 ;  /* 0xff800000099e7808 */ /* 0x000fc40004000000 */
[----:B-1----:R-:W-:Y:S02]  /*c0e0*/  FSEL R9, R10, -INF , !P1 ;  /* 0xff8000000a097808 */ /* 0x002fe40004800000 */
[----:B------:R-:W-:Y:S02]  /*c0f0*/  ISETP.GT.U32.AND P1, PT, R225, R234, PT ;  /* 0x000000eae100720c */ /* 0x000fe40003f24070 */
[----:B------:R-:W-:Y:S02]  /*c100*/  ISETP.GE.AND P0, PT, R12, R202, PT ;  /* 0x000000ca0c00720c */ /* 0x000fe40003f06270 */
[----:B------:R-:W-:Y:S02]  /*c110*/  FSEL R160, R55, -INF , !P6 ;  /* 0xff80000037a07808 */ /* 0x000fe40007000000 */
[----:B------:R-:W-:Y:S02]  /*c120*/  FSEL R168, R9, -INF , !P0 ;  /* 0xff80000009a87808 */ /* 0x000fe40004000000 */
[----:B------:R-:W-:-:S02]  /*c130*/  ISETP.GT.AND P0, PT, R200, R14, PT ;  /* 0x0000000ec800720c */ /* 0x000fc40003f04270 */
[----:B------:R-:W-:Y:S02]  /*c140*/  ISETP.GE.AND P6, PT, R14, R203, PT ;  /* 0x000000cb0e00720c */ /* 0x000fe40003fc6270 */
[----:B------:R-:W-:Y:S01]  /*c150*/  FSEL R24, R24, -INF , !P0 ;  /* 0xff80000018187808 */ /* 0x000fe20004000000 */
[----:B------:R-:W-:Y:S10]  /*c160*/  @!P1 BRA `(.L_x_2132) ;  /* 0x0000000000689947 */ /* 0x000ff40003800000 */
[----:B------:R-:W2:Y:S01]  /*c170*/  LDL.LU R234, [R1+0x20] ;  /* 0x0000200001ea7983 */ /* 0x000ea20000300800 */
[----:B------:R-:W-:-:S04]  /*c180*/  VIADD R9, R247, 0xfffffffc ;  /* 0xfffffffcf7097836 */ /* 0x000fc80000000000 */
[----:B------:R-:W-:-:S04]  /*c190*/  IMAD.WIDE.U32 R16, R9, R228, RZ ;  /* 0x000000e409107225 */ /* 0x000fc800078e00ff */
[----:B------:R-:W-:Y:S01]  /*c1a0*/  IMAD R10, R9, R229, R17 ;  /* 0x000000e5090a7224 */ /* 0x000fe200078e0211 */
[----:B------:R-:W-:-:S04]  /*c1b0*/  LEA R22, P0, R16, R226, 0x7 ;  /* 0x000000e210167211 */ /* 0x000fc800078038ff */
[----:B------:R-:W-:-:S05]  /*c1c0*/  LEA.HI.X R23, R16, R224, R10, 0x7, P0 ;  /* 0x000000e010177211 */ /* 0x000fca00000f3c0a */
[----:B------:R-:W-:Y:S01]  /*c1d0*/  @!PT LDS RZ, [RZ] ;  /* 0x00000000fffff984 */ /* 0x000fe20000000800 */
[----:B------:R-:W-:Y:S01]  /*c1e0*/  @!PT LDS RZ, [RZ] ;  /* 0x00000000fffff984 */ /* 0x000fe20000000800 */
[----:B------:R-:W-:Y:S01]  /*c1f0*/  @!PT LDS RZ, [RZ] ;  /* 0x00000000fffff984 */ /* 0x000fe20000000800 */
[----:B------:R1:W-:Y:S01]  /*c200*/  LDGSTS.E.BYPASS.LTC128B.128 [R209+0x4000], desc[UR16][R22.64] ;  /* 0x0400000016d17fae */ /* 0x0003e2000b981a10 */
[----:B--2---:R-:W-:-:S04]  /*c210*/  LEA R9, P0, R16, R234, 0x6 ;  /* 0x000000ea10097211 */ /* 0x004fc800078030ff */
        /* <DEDUP_REMOVED lines=15> */
.L_x_2132:
[----:B------:R-:W-:Y:S01]  /*c310*/  ISETP.GT.AND P0, PT, R200, R8, PT ;  /* 0x00000008c800720c */ /* 0x000fe20003f04270 */
[----:B-1----:R-:W1:Y:S01]  /*c320*/  MUFU.TANH R16, R33 ;  /* 0x0000002100107308 */ /* 0x002e620000002400 */
[----:B------:R-:W-:Y:S01]  /*c330*/  FSEL R163, R24, -INF , !P6 ;  /* 0xff80000018a37808 */ /* 0x000fe20007000000 */
[----:B------:R-:W-:Y:S01]  /*c340*/  LDSM.16.MT88.4 R20, [R193+0x6000] ;  /* 0x00600000c114783b */ /* 0x000fe20000004200 */
[----:B------:R-:W-:Y:S02]  /*c350*/  ISETP.GE.AND P6, PT, R14, R201, PT ;  /* 0x000000c90e00720c */ /* 0x000fe40003fc6270 */
[----:B------:R-:W-:Y:S02]  /*c360*/  FSEL R9, R27, -INF , !P0 ;  /* 0xff8000001b097808 */ /* 0x000fe40004000000 */
[----:B------:R-:W-:Y:S01]  /*c370*/  FSEL R26, R26, -INF , !P5 ;  /* 0xff8000001a1a7808 */ /* 0x000fe20006800000 */
[----:B------:R-:W2:Y:S01]  /*c380*/  MUFU.TANH R18, R30 ;  /* 0x0000001e00127308 */ /* 0x000ea20000002400 */
[----:B------:R-:W-:-:S02]  /*c390*/  FSEL R177, R36, -INF , !P6 ;  /* 0xff80000024b17808 */ /* 0x000fc40007000000 */
[C---:B------:R-:W-:Y:S02]  /*c3a0*/  ISETP.GE.AND P0, PT, R8.reuse, R201, PT ;  /* 0x000000c90800720c */ /* 0x040fe40003f06270 */
[----:B------:R-:W-:Y:S02]  /*c3b0*/  ISETP.GE.AND P5, PT, R8, R203, PT ;  /* 0x000000cb0800720c */ /* 0x000fe40003fa6270 */
[----:B------:R-:W-:Y:S01]  /*c3c0*/  ISETP.GT.AND P6, PT, R200, R7, PT ;  /* 0x00000007c800720c */ /* 0x000fe20003fc4270 */
[----:B------:R-:W-:Y:S01]  /*c3d0*/  MUFU.TANH R28, R28 ;  /* 0x0000001c001c7308 */ /* 0x000fe20000002400 */
[----:B------:R-:W-:Y:S02]  /*c3e0*/  FSEL R180, R37, -INF , !P0 ;  /* 0xff80000025b47808 */ /* 0x000fe40004000000 */
[----:B------:R-:W-:Y:S02]  /*c3f0*/  FSEL R162, R9, -INF , !P5 ;  /* 0xff80000009a27808 */ /* 0x000fe40006800000 */
[----:B------:R-:W-:-:S02]  /*c400*/  ISETP.GE.AND P0, PT, R7, R203, PT ;  /* 0x000000cb0700720c */ /* 0x000fc40003f06270 */
[----:B------:R-:W-:Y:S01]  /*c410*/  FSEL R10, R25, -INF , !P6 ;  /* 0xff800000190a7808 */ /* 0x000fe20007000000 */
[----:B------:R-:W-:Y:S01]  /*c420*/  MUFU.TANH R29, R29 ;  /* 0x0000001d001d7308 */ /* 0x000fe20000002400 */
[----:B------:R-:W-:Y:S02]  /*c430*/  FMNMX3.FTZ R9, R208, R65, R62, !PT ;  /* 0x00000041d0097276 */ /* 0x000fe4000781003e */
[----:B------:R-:W-:Y:S02]  /*c440*/  FSEL R166, R10, -INF , !P0 ;  /* 0xff8000000aa67808 */ /* 0x000fe40004000000 */
[----:B------:R-:W-:Y:S02]  /*c450*/  FMNMX3.FTZ R10, R9, R63, R54, !PT ;  /* 0x0000003f090a7276 */ /* 0x000fe40007810036 */
[----:B------:R-:W-:Y:S01]  /*c460*/  ISETP.GE.AND P6, PT, R7, R201, PT ;  /* 0x000000c90700720c */ /* 0x000fe20003fc6270 */
[----:B------:R-:W-:Y:S01]  /*c470*/  MUFU.TANH R19, R43 ;  /* 0x0000002b00137308 */ /* 0x000fe20000002400 */
[----:B------:R-:W-:-:S02]  /*c480*/  FMNMX3.FTZ R10, R10, R152, R57, !PT ;  /* 0x000000980a0a7276 */ /* 0x000fc40007810039 */
[----:B------:R-:W-:Y:S02]  /*c490*/  ISETP.GT.AND P0, PT, R200, R0, PT ;  /* 0x00000000c800720c */ /* 0x000fe40003f04270 */
[----:B------:R-:W-:Y:S02]  /*c4a0*/  FMNMX3.FTZ R72, R10, R68, R159, !PT ;  /* 0x000000440a487276 */ /* 0x000fe4000781009f */
[----:B------:R-:W-:Y:S02]  /*c4b0*/  FSEL R179, R38, -INF , !P6 ;  /* 0xff80000026b37808 */ /* 0x000fe40007000000 */
[----:B------:R-:W-:Y:S02]  /*c4c0*/  FMNMX3.FTZ R72, R72, R157, R164, !PT ;  /* 0x0000009d48487276 */ /* 0x000fe400078100a4 */
[----:B------:R-:W-:Y:S02]  /*c4d0*/  ISETP.GE.AND P6, PT, R0, R203, PT ;  /* 0x000000cb0000720c */ /* 0x000fe40003fc6270 */
[----:B-1----:R-:W-:-:S02]  /*c4e0*/  FSEL R10, R16, -INF , !P0 ;  /* 0xff800000100a7808 */ /* 0x002fc40004000000 */
[----:B------:R-:W-:Y:S02]  /*c4f0*/  FMNMX3.FTZ R72, R72, R153, R158, !PT ;  /* 0x0000009948487276 */ /* 0x000fe4000781009e */
[----:B------:R-:W-:Y:S02]  /*c500*/  FMNMX3.FTZ R15, R206, R64, R60, !PT ;  /* 0x00000040ce0f7276 */ /* 0x000fe4000781003c */
[----:B------:R-:W-:Y:S02]  /*c510*/  FSEL R165, R10, -INF , !P6 ;  /* 0xff8000000aa57808 */ /* 0x000fe40007000000 */
[----:B------:R-:W-:Y:S01]  /*c520*/  FMNMX3.FTZ R72, R72, R163, R162, !PT ;  /* 0x000000a348487276 */ /* 0x000fe200078100a2 */
[----:B------:R-:W1:Y:S01]  /*c530*/  MUFU.TANH R10, R50 ;  /* 0x00000032000a7308 */ /* 0x000e620000002400 */
[----:B------:R-:W-:Y:S02]  /*c540*/  FMNMX3.FTZ R9, R15, R52, R46, !PT ;  /* 0x000000340f097276 */ /* 0x000fe4000781002e */
[----:B------:R-:W-:-:S02]  /*c550*/  FMNMX3.FTZ R72, R72, R166, R165, !PT ;  /* 0x000000a648487276 */ /* 0x000fc400078100a5 */
[----:B------:R-:W-:Y:S02]  /*c560*/  FMNMX3.FTZ R9, R9, R155, R144, !PT ;  /* 0x0000009b09097276 */ /* 0x000fe40007810090 */
[----:B------:R-:W-:Y:S01]  /*c570*/  ISETP.GE.AND P6, PT, R0, R201, PT ;  /* 0x000000c90000720c */ /* 0x000fe20003fc6270 */
[----:B------:R-:W3:Y:S01]  /*c580*/  SHFL.BFLY PT, R16, R72, 0x2, 0x1f ;  /* 0x0c401f0048107f89 */ /* 0x000ee200000e0000 */
[----:B------:R-:W-:Y:S01]  /*c590*/  FMNMX3.FTZ R9, R9, R145, R69, !PT ;  /* 0x0000009109097276 */ /* 0x000fe20007810045 */
[----:B------:R-:W4:Y:S01]  /*c5a0*/  MUFU.TANH R15, R51 ;  /* 0x00000033000f7308 */ /* 0x000f220000002400 */
[----:B------:R-:W-:Y:S02]  /*c5b0*/  FSEL R176, R39, -INF , !P6 ;  /* 0xff80000027b07808 */ /* 0x000fe40007000000 */
[----:B------:R-:W-:Y:S02]  /*c5c0*/  FMNMX3.FTZ R9, R9, R167, R170, !PT ;  /* 0x000000a709097276 */ /* 0x000fe400078100aa */
[----:B------:R-:W-:-:S02]  /*c5d0*/  ISETP.GE.AND P6, PT, R14, R202, PT ;  /* 0x000000ca0e00720c */ /* 0x000fc40003fc6270 */
[----:B------:R-:W-:Y:S02]  /*c5e0*/  FMNMX3.FTZ R9, R9, R161, R160, !PT ;  /* 0x000000a109097276 */ /* 0x000fe400078100a0 */
[----:B------:R-:W-:Y:S02]  /*c5f0*/  FSEL R175, R26, -INF , !P6 ;  /* 0xff8000001aaf7808 */ /* 0x000fe40007000000 */
[----:B------:R-:W-:Y:S01]  /*c600*/  FMNMX3.FTZ R9, R9, R177, R180, !PT ;  /* 0x000000b109097276 */ /* 0x000fe200078100b4 */
[----:B------:R-:W-:Y:S01]  /*c610*/  LDSM.16.MT88.4 R24, [R189+0x6000] ;  /* 0x00600000bd18783b */ /* 0x000fe20000004200 */
[----:B------:R-:W-:Y:S02]  /*c620*/  ISETP.GE.AND P6, PT, R8, R202, PT ;  /* 0x000000ca0800720c */ /* 0x000fe40003fc6270 */
[----:B------:R-:W-:Y:S02]  /*c630*/  FMNMX3.FTZ R73, R9, R179, R176, !PT ;  /* 0x000000b309497276 */ /* 0x000fe400078100b0 */
[----:B--2---:R-:W-:-:S02]  /*c640*/  FSEL R9, R18, -INF , !P4 ;  /* 0xff80000012097808 */ /* 0x004fc40006000000 */
[----:B-1----:R-:W-:Y:S01]  /*c650*/  FSEL R10, R10, -INF , !P3 ;  /* 0xff8000000a0a7808 */ /* 0x002fe20005800000 */
[----:B------:R-:W1:Y:S01]  /*c660*/  MUFU.TANH R18, R34 ;  /* 0x0000002200127308 */ /* 0x000e620000002400 */
[----:B------:R-:W-:Y:S01]  /*c670*/  FSEL R174, R9, -INF , !P6 ;  /* 0xff80000009ae7808 */ /* 0x000fe20007000000 */
[----:B------:R-:W-:Y:S01]  /*c680*/  SHFL.BFLY PT, R17, R73, 0x2, 0x1f ;  /* 0x0c401f0049117f89 */ /* 0x000fe200000e0000 */
[----:B----4-:R-:W-:Y:S02]  /*c690*/  FSEL R9, R15, -INF , !P2 ;  /* 0xff8000000f097808 */ /* 0x010fe40005000000 */
[----:B------:R-:W-:Y:S02]  /*c6a0*/  FMNMX3.FTZ R70, R205, R66, R61, !PT ;  /* 0x00000042cd467276 */ /* 0x000fe4000781003d */
[----:B------:R-:W-:Y:S02]  /*c6b0*/  ISETP.GE.AND P3, PT, R0, R202, PT ;  /* 0x000000ca0000720c */ /* 0x000fe40003f66270 */
[----:B---3--:R-:W-:-:S02]  /*c6c0*/  FMNMX.FTZ R72, R72, R16, !PT ;  /* 0x0000001048487209 */ /* 0x008fc40007810000 */
[----:B------:R-:W-:Y:S02]  /*c6d0*/  FMNMX3.FTZ R70, R70, R53, R47, !PT ;  /* 0x0000003546467276 */ /* 0x000fe4000781002f */
[----:B------:R-:W-:Y:S02]  /*c6e0*/  FSEL R181, R9, -INF , !P3 ;  /* 0xff80000009b57808 */ /* 0x000fe40005800000 */
[----:B------:R-:W2:Y:S01]  /*c6f0*/  SHFL.BFLY PT, R9, R72, 0x1, 0x1f ;  /* 0x0c201f0048097f89 */ /* 0x000ea200000e0000 */
[----:B------:R-:W-:Y:S02]  /*c700*/  ISETP.GE.AND P6, PT, R7, R202, PT ;  /* 0x000000ca0700720c */ /* 0x000fe40003fc6270 */
[----:B------:R-:W-:Y:S02]  /*c710*/  FMNMX3.FTZ R70, R70, R149, R147, !PT ;  /* 0x0000009546467276 */ /* 0x000fe40007810093 */
[----:B------:R-:W-:Y:S02]  /*c720*/  FSEL R178, R10, -INF , !P6 ;  /* 0xff8000000ab27808 */ /* 0x000fe40007000000 */
[----:B------:R-:W-:-:S02]  /*c730*/  ISETP.GT.AND P5, PT, R11, R13, PT ;  /* 0x0000000d0b00720c */ /* 0x000fc40003fa4270 */
[C---:B------:R-:W-:Y:S02]  /*c740*/  ISETP.GT.AND P0, PT, R11.reuse, R12, PT ;  /* 0x0000000c0b00720c */ /* 0x040fe40003f04270 */
[C---:B------:R-:W-:Y:S02]  /*c750*/  ISETP.GT.AND P4, PT, R11.reuse, R14, PT ;  /* 0x0000000e0b00720c */ /* 0x040fe40003f84270 */
[C---:B------:R-:W-:Y:S02]  /*c760*/  ISETP.GT.AND P2, PT, R11.reuse, R8, PT ;  /* 0x000000080b00720c */ /* 0x040fe40003f44270 */
[C---:B------:R-:W-:Y:S02]  /*c770*/  ISETP.GT.AND P6, PT, R11.reuse, R7, PT ;  /* 0x000000070b00720c */ /* 0x040fe40003fc4270 */
[----:B------:R-:W-:Y:S02]  /*c780*/  ISETP.GT.AND P3, PT, R11, R0, PT ;  /* 0x000000000b00720c */ /* 0x000fe40003f64270 */
[----:B------:R-:W-:Y:S01]  /*c790*/  FMNMX3.FTZ R70, R70, R150, R151, !PT ;  /* 0x0000009646467276 */ /* 0x000fe20007810097 */
[----:B------:R-:W3:Y:S01]  /*c7a0*/  MUFU.TANH R11, R35 ;  /* 0x00000023000b7308 */ /* 0x000ee20000002400 */
[----:B-1----:R-:W-:-:S02]  /*c7b0*/  FSEL R18, R18, -INF , !P6 ;  /* 0xff80000012127808 */ /* 0x002fc40007000000 */
[----:B------:R-:W-:Y:S02]  /*c7c0*/  FMNMX3.FTZ R70, R70, R172, R171, !PT ;  /* 0x000000ac46467276 */ /* 0x000fe400078100ab */
[----:B------:R-:W-:Y:S02]  /*c7d0*/  FSEL R15, R44, -INF , !P5 ;  /* 0xff8000002c0f7808 */ /* 0x000fe40006800000 */
[----:B------:R-:W-:Y:S02]  /*c7e0*/  FMNMX3.FTZ R70, R70, R169, R168, !PT ;  /* 0x000000a946467276 */ /* 0x000fe400078100a8 */
[-C--:B------:R-:W-:Y:S02]  /*c7f0*/  ISETP.GE.AND P6, PT, R2, R204.reuse, PT ;  /* 0x000000cc0200720c */ /* 0x080fe40003fc6270 */
[----:B------:R-:W-:Y:S02]  /*c800*/  FMNMX3.FTZ R70, R70, R175, R174, !PT ;  /* 0x000000af46467276 */ /* 0x000fe400078100ae */
[----:B------:R-:W-:-:S02]  /*c810*/  ISETP.GE.AND P5, PT, R6, R204, PT ;  /* 0x000000cc0600720c */ /* 0x000fc40003fa6270 */
[----:B------:R-:W-:Y:S02]  /*c820*/  FMNMX3.FTZ R2, R207, R148, R74, !PT ;  /* 0x00000094cf027276 */ /* 0x000fe4000781004a */
[----:B------:R-:W-:Y:S02]  /*c830*/  FMNMX3.FTZ R70, R70, R178, R181, !PT ;  /* 0x000000b246467276 */ /* 0x000fe400078100b5 */
[----:B------:R-:W-:Y:S02]  /*c840*/  FSEL R28, R28, -INF , !P0 ;  /* 0xff8000001c1c7808 */ /* 0x000fe40004000000 */
[----:B------:R-:W-:Y:S01]  /*c850*/  FSEL R29, R29, -INF , !P4 ;  /* 0xff8000001d1d7808 */ /* 0x000fe20006000000 */
[----:B------:R-:W1:Y:S01]  /*c860*/  SHFL.BFLY PT, R6, R70, 0x2, 0x1f ;  /* 0x0c401f0046067f89 */ /* 0x000e6200000e0000 */
[-C--:B------:R-:W-:Y:S02]  /*c870*/  ISETP.GE.AND P0, PT, R5, R204.reuse, PT ;  /* 0x000000cc0500720c */ /* 0x080fe40003f06270 */
[----:B------:R-:W-:-:S02]  /*c880*/  ISETP.GE.AND P4, PT, R4, R204, PT ;  /* 0x000000cc0400720c */ /* 0x000fc40003f86270 */
[----:B---3--:R-:W-:Y:S02]  /*c890*/  FSEL R11, R11, -INF , !P3 ;  /* 0xff8000000b0b7808 */ /* 0x008fe40005800000 */
[----:B------:R-:W-:Y:S02]  /*c8a0*/  FSEL R39, R146, -INF , !P5 ;  /* 0xff80000092277808 */ /* 0x000fe40006800000 */
[----:B--2---:R-:W-:Y:S02]  /*c8b0*/  FMNMX.FTZ R72, R72, R9, !PT ;  /* 0x0000000948487209 */ /* 0x004fe40007810000 */
[----:B------:R-:W-:Y:S02]  /*c8c0*/  FMNMX3.FTZ R2, R2, R75, R67, !PT ;  /* 0x0000004b02027276 */ /* 0x000fe40007810043 */
[----:B------:R-:W-:Y:S02]  /*c8d0*/  ISETP.GE.AND P3, PT, R13, R204, PT ;  /* 0x000000cc0d00720c */ /* 0x000fe40003f66270 */
[----:B------:R-:W-:-:S02]  /*c8e0*/  FSEL R19, R19, -INF , !P2 ;  /* 0xff80000013137808 */ /* 0x000fc40005000000 */
[----:B------:R-:W-:Y:S02]  /*c8f0*/  FSEL R156, R76, -INF , !P6 ;  /* 0xff8000004c9c7808 */ /* 0x000fe40007000000 */
[-C--:B------:R-:W-:Y:S02]  /*c900*/  ISETP.GE.AND P2, PT, R3, R204.reuse, PT ;  /* 0x000000cc0300720c */ /* 0x080fe40003f46270 */
[----:B------:R-:W-:Y:S02]  /*c910*/  FSEL R55, R79, -INF , !P0 ;  /* 0xff8000004f377808 */ /* 0x000fe40004000000 */
[----:B------:R-:W-:Y:S02]  /*c920*/  FSEL R56, R78, -INF , !P4 ;  /* 0xff8000004e387808 */ /* 0x000fe40006000000 */
[----:B------:R-:W-:Y:S01]  /*c930*/  ISETP.GE.AND P6, PT, R0, R204, PT ;  /* 0x000000cc0000720c */ /* 0x000fe20003fc6270 */
[----:B------:R-:W-:Y:S01]  /*c940*/  FMUL.FTZ R0, R72, UR4 ;  /* 0x0000000448007c20 */ /* 0x000fe20008410000 */
[----:B------:R-:W-:-:S02]  /*c950*/  FMNMX3.FTZ R2, R2, R173, R39, !PT ;  /* 0x000000ad02027276 */ /* 0x000fc40007810027 */
[----:B------:R-:W-:Y:S02]  /*c960*/  FSEL R184, R15, -INF , !P3 ;  /* 0xff8000000fb87808 */ /* 0x000fe40005800000 */
[----:B------:R-:W-:Y:S02]  /*c970*/  FSETP.NEU.FTZ.AND P3, PT, R72, -INF , PT ;  /* 0xff8000004800780b */ /* 0x000fe40003f7d000 */
[----:B------:R-:W-:Y:S02]  /*c980*/  ISETP.GE.AND P5, PT, R12, R204, PT ;  /* 0x000000cc0c00720c */ /* 0x000fe40003fa6270 */
[----:B------:R-:W-:Y:S02]  /*c990*/  FSEL R154, R77, -INF , !P2 ;  /* 0xff8000004d9a7808 */ /* 0x000fe40005000000 */
[----:B------:R-:W-:Y:S02]  /*c9a0*/  FMNMX3.FTZ R2, R2, R55, R56, !PT ;  /* 0x0000003702027276 */ /* 0x000fe40007810038 */
[----:B------:R-:W-:-:S02]  /*c9b0*/  FSEL R0, R0, RZ, P3 ;  /* 0x000000ff00007208 */ /* 0x000fc40001800000 */
[-C--:B------:R-:W-:Y:S02]  /*c9c0*/  ISETP.GE.AND P0, PT, R14, R204.reuse, PT ;  /* 0x000000cc0e00720c */ /* 0x080fe40003f06270 */
[----:B------:R-:W-:Y:S01]  /*c9d0*/  ISETP.GE.AND P4, PT, R8, R204, PT ;  /* 0x000000cc0800720c */ /* 0x000fe20003f86270 */
[--C-:B------:R-:W-:Y:S01]  /*c9e0*/  FFMA.FTZ R4, R65, UR4, -R0.reuse ;  /* 0x0000000441047c23 */ /* 0x100fe20008010800 */
[----:B------:R-:W-:Y:S01]  /*c9f0*/  FSEL R182, R28, -INF , !P5 ;  /* 0xff8000001cb67808 */ /* 0x000fe20006800000 */
[----:B------:R-:W-:Y:S01]  /*ca00*/  FFMA.FTZ R9, R54, UR4, -R0 ;  /* 0x0000000436097c23 */ /* 0x000fe20008010800 */
[----:B------:R-:W-:Y:S01]  /*ca10*/  FMNMX3.FTZ R2, R2, R154, R156, !PT ;  /* 0x0000009a02027276 */ /* 0x000fe2000781009c */
[----:B------:R2:W-:Y:S01]  /*ca20*/  MUFU.EX2 R241, R4 ;  /* 0x0000000400f17308 */ /* 0x0005e20000000800 */
[----:B------:R-:W-:Y:S01]  /*ca30*/  ISETP.GE.AND P2, PT, R7, R204, PT ;  /* 0x000000cc0700720c */ /* 0x000fe20003f46270 */
[----:B------:R-:W-:Y:S01]  /*ca40*/  LDSM.16.MT88.4 R12, [R188+0x6000] ;  /* 0x00600000bc0c783b */ /* 0x000fe20000004200 */
[----:B------:R-:W-:-:S02]  /*ca50*/  FSEL R183, R29, -INF , !P0 ;  /* 0xff8000001db77808 */ /* 0x000fc40004000000 */
[----:B------:R-:W-:Y:S01]  /*ca60*/  FSEL R186, R19, -INF , !P4 ;  /* 0xff80000013ba7808 */ /* 0x000fe20006000000 */
[----:B------:R-:W-:Y:S01]  /*ca70*/  LDSM.16.MT88.4 R28, [R192+0x6000] ;  /* 0x00600000c01c783b */ /* 0x000fe20000004200 */
[----:B------:R-:W-:Y:S01]  /*ca80*/  FMNMX3.FTZ R2, R2, R184, R182, !PT ;  /* 0x000000b802027276 */ /* 0x000fe200078100b6 */
[----:B------:R-:W-:Y:S01]  /*ca90*/  MUFU.EX2 R233, R9 ;  /* 0x0000000900e97308 */ /* 0x000fe20000000800 */
[----:B------:R-:W-:Y:S02]  /*caa0*/  FSEL R185, R18, -INF , !P2 ;  /* 0xff80000012b97808 */ /* 0x000fe40005000000 */
[----:B------:R-:W-:Y:S02]  /*cab0*/  FSEL R187, R11, -INF , !P6 ;  /* 0xff8000000bbb7808 */ /* 0x000fe40007000000 */
[----:B-1----:R-:W-:Y:S02]  /*cac0*/  FMNMX.FTZ R70, R70, R6, !PT ;  /* 0x0000000646467209 */ /* 0x002fe40007810000 */
[----:B------:R-:W-:-:S02]  /*cad0*/  FMNMX.FTZ R73, R73, R17, !PT ;  /* 0x0000001149497209 */ /* 0x000fc40007810000 */
[----:B--2---:R-:W-:Y:S01]  /*cae0*/  FMNMX3.FTZ R4, R2, R183, R186, !PT ;  /* 0x000000b702047276 */ /* 0x004fe200078100ba */
[----:B------:R-:W1:Y:S03]  /*caf0*/  SHFL.BFLY PT, R5, R70, 0x1, 0x1f ;  /* 0x0c201f0046057f89 */ /* 0x000e6600000e0000 */
[----:B------:R-:W-:Y:S01]  /*cb00*/  FMNMX3.FTZ R4, R4, R185, R187, !PT ;  /* 0x000000b904047276 */ /* 0x000fe200078100bb */
[----:B------:R-:W2:Y:S04]  /*cb10*/  SHFL.BFLY PT, R10, R73, 0x1, 0x1f ;  /* 0x0c201f00490a7f89 */ /* 0x000ea800000e0000 */
[----:B------:R-:W3:Y:S01]  /*cb20*/  SHFL.BFLY PT, R6, R4, 0x2, 0x1f ;  /* 0x0c401f0004067f89 */ /* 0x000ee200000e0000 */
[----:B-1----:R-:W-:-:S02]  /*cb30*/  FMNMX.FTZ R70, R70, R5, !PT ;  /* 0x0000000546467209 */ /* 0x002fc40007810000 */
[----:B--2---:R-:W-:Y:S02]  /*cb40*/  FMNMX.FTZ R73, R73, R10, !PT ;  /* 0x0000000a49497209 */ /* 0x004fe40007810000 */
[----:B------:R-:W-:Y:S02]  /*cb50*/  FSETP.NEU.FTZ.AND P2, PT, R70, -INF , PT ;  /* 0xff8000004600780b */ /* 0x000fe40003f5d000 */
[----:B---3--:R-:W-:Y:S01]  /*cb60*/  FMNMX.FTZ R4, R4, R6, !PT ;  /* 0x0000000604047209 */ /* 0x008fe20007810000 */
[C---:B------:R-:W-:Y:S01]  /*cb70*/  FMUL.FTZ R3, R73.reuse, UR4 ;  /* 0x0000000449037c20 */ /* 0x040fe20008410000 */
[----:B------:R-:W-:Y:S02]  /*cb80*/  FSETP.NEU.FTZ.AND P0, PT, R73, -INF , PT ;  /* 0xff8000004900780b */ /* 0x000fe40003f1d000 */
[----:B------:R-:W-:Y:S01]  /*cb90*/  FSEL R10, R72, RZ, P3 ;  /* 0x000000ff480a7208 */ /* 0x000fe20001800000 */
[----:B------:R-:W1:Y:S01]  /*cba0*/  SHFL.BFLY PT, R71, R4, 0x1, 0x1f ;  /* 0x0c201f0004477f89 */ /* 0x000e6200000e0000 */
[----:B------:R-:W-:-:S02]  /*cbb0*/  FSEL R3, R3, RZ, P0 ;  /* 0x000000ff03037208 */ /* 0x000fc40000000000 */
[----:B------:R-:W-:Y:S01]  /*cbc0*/  FSEL R6, R73, RZ, P0 ;  /* 0x000000ff49067208 */ /* 0x000fe20000000000 */
[----:B------:R-:W-:Y:S02]  /*cbd0*/  FADD.FTZ R16, R208, -R10 ;  /* 0x8000000ad0107221 */ /* 0x000fe40000010000 */
[--C-:B------:R-:W-:Y:S01]  /*cbe0*/  FFMA.FTZ R2, R64, UR4, -R3.reuse ;  /* 0x0000000440027c23 */ /* 0x100fe20008010803 */
[----:B------:R-:W-:Y:S01]  /*cbf0*/  FFMA.FTZ R5, R52, UR4, -R3 ;  /* 0x0000000434057c23 */ /* 0x000fe20008010803 */
[----:B------:R-:W-:Y:S01]  /*cc00*/  FADD.FTZ R7, R206, -R6 ;  /* 0x80000006ce077221 */ /* 0x000fe20000010000 */
[----:B------:R-:W-:Y:S01]  /*cc10*/  FSEL R6, R70, RZ, P2 ;  /* 0x000000ff46067208 */ /* 0x000fe20001000000 */
[----:B------:R2:W-:Y:S02]  /*cc20*/  MUFU.EX2 R239, R2 ;  /* 0x0000000200ef7308 */ /* 0x0005e40000000800 */
[----:B------:R-:W-:-:S06]  /*cc30*/  FMUL.FTZ R7, R7, UR4 ;  /* 0x0000000407077c20 */ /* 0x000fcc0008410000 */
[----:B------:R3:W-:Y:S01]  /*cc40*/  MUFU.EX2 R240, R5 ;  /* 0x0000000500f07308 */ /* 0x0007e20000000800 */
[----:B-1----:R-:W-:Y:S01]  /*cc50*/  FMNMX.FTZ R71, R4, R71, !PT ;  /* 0x0000004704477209 */ /* 0x002fe20007810000 */
[----:B------:R-:W-:-:S06]  /*cc60*/  FFMA.FTZ R4, R62, UR4, -R0 ;  /* 0x000000043e047c23 */ /* 0x000fcc0008010800 */
[----:B------:R-:W1:Y:S01]  /*cc70*/  MUFU.EX2 R38, R7 ;  /* 0x0000000700267308 */ /* 0x000e620000000800 */
[----:B--2---:R-:W-:Y:S01]  /*cc80*/  FFMA.FTZ R2, R60, UR4, -R3 ;  /* 0x000000043c027c23 */ /* 0x004fe20008010803 */
[----:B------:R-:W-:-:S06]  /*cc90*/  FSETP.NEU.FTZ.AND P0, PT, R71, -INF , PT ;  /* 0xff8000004700780b */ /* 0x000fcc0003f1d000 */
[----:B------:R2:W-:Y:S01]  /*cca0*/  MUFU.EX2 R231, R4 ;  /* 0x0000000400e77308 */ /* 0x0005e20000000800 */
[----:B---3--:R-:W-:-:S07]  /*ccb0*/  FFMA.FTZ R5, R46, UR4, -R3 ;  /* 0x000000042e057c23 */ /* 0x008fce0008010803 */
[----:B------:R3:W4:Y:S01]  /*ccc0*/  MUFU.EX2 R238, R2 ;  /* 0x0000000200ee7308 */ /* 0x0007220000000800 */
[-C--:B-1----:R-:W-:Y:S01]  /*ccd0*/  FMUL.FTZ R84, R84, R38.reuse ;  /* 0x0000002654547220 */ /* 0x082fe20000410000 */
[-C--:B------:R-:W-:Y:S01]  /*cce0*/  FMUL.FTZ R85, R85, R38.reuse ;  /* 0x0000002655557220 */ /* 0x080fe20000410000 */
[-C--:B------:R-:W-:Y:S01]  /*ccf0*/  FMUL.FTZ R88, R88, R38.reuse ;  /* 0x0000002658587220 */ /* 0x080fe20000410000 */
[-C--:B------:R-:W-:Y:S01]  /*cd00*/  FMUL.FTZ R89, R89, R38.reuse ;  /* 0x0000002659597220 */ /* 0x080fe20000410000 */
[-C--:B------:R-:W-:Y:S01]  /*cd10*/  FMUL.FTZ R100, R100, R38.reuse ;  /* 0x0000002664647220 */ /* 0x080fe20000410000 */
[-C--:B------:R-:W-:Y:S01]  /*cd20*/  FMUL.FTZ R101, R101, R38.reuse ;  /* 0x0000002665657220 */ /* 0x080fe20000410000 */
[-C--:B------:R-:W-:Y:S01]  /*cd30*/  FMUL.FTZ R104, R104, R38.reuse ;  /* 0x0000002668687220 */ /* 0x080fe20000410000 */
[----:B------:R1:W-:Y:S01]  /*cd40*/  MUFU.EX2 R242, R5 ;  /* 0x0000000500f27308 */ /* 0x0003e20000000800 */
[----:B--2---:R-:W-:Y:S01]  /*cd50*/  FMUL.FTZ R4, R71, UR4 ;  /* 0x0000000447047c20 */ /* 0x004fe20008410000 */
[-C--:B------:R-:W-:Y:S01]  /*cd60*/  FMUL.FTZ R105, R105, R38.reuse ;  /* 0x0000002669697220 */ /* 0x080fe20000410000 */
[-C--:B------:R-:W-:Y:S01]  /*cd70*/  FMUL.FTZ R116, R116, R38.reuse ;  /* 0x0000002674747220 */ /* 0x080fe20000410000 */
[-C--:B------:R-:W-:Y:S01]  /*cd80*/  FMUL.FTZ R117, R117, R38.reuse ;  /* 0x0000002675757220 */ /* 0x080fe20000410000 */
[-C--:B------:R-:W-:Y:S01]  /*cd90*/  FMUL.FTZ R120, R120, R38.reuse ;  /* 0x0000002678787220 */ /* 0x080fe20000410000 */
[----:B------:R-:W-:Y:S01]  /*cda0*/  FSEL R8, R4, RZ, P0 ;  /* 0x000000ff04087208 */ /* 0x000fe20000000000 */
[-C--:B------:R-:W-:Y:S01]  /*cdb0*/  FMUL.FTZ R121, R121, R38.reuse ;  /* 0x0000002679797220 */ /* 0x080fe20000410000 */
[-C--:B------:R-:W-:Y:S01]  /*cdc0*/  FMUL.FTZ R132, R132, R38.reuse ;  /* 0x0000002684847220 */ /* 0x080fe20000410000 */
[----:B---3--:R-:W-:Y:S01]  /*cdd0*/  FMUL.FTZ R2, R70, UR4 ;  /* 0x0000000446027c20 */ /* 0x008fe20008410000 */
[----:B----4-:R-:W-:Y:S01]  /*cde0*/  F2FP.F16.F32.PACK_AB R4, R238, R239 ;  /* 0x000000efee04723e */ /* 0x010fe200000000ff */
[--C-:B------:R-:W-:Y:S01]  /*cdf0*/  FFMA.FTZ R9, R74, UR4, -R8.reuse ;  /* 0x000000044a097c23 */ /* 0x100fe20008010808 */
[--C-:B------:R-:W-:Y:S01]  /*ce00*/  FFMA.FTZ R11, R148, UR4, -R8.reuse ;  /* 0x00000004940b7c23 */ /* 0x100fe20008010808 */
[----:B------:R-:W-:Y:S01]  /*ce10*/  FFMA.FTZ R10, R67, UR4, -R8 ;  /* 0x00000004430a7c23 */ /* 0x000fe20008010808 */
[----:B------:R-:W-:Y:S01]  /*ce20*/  FSEL R2, R2, RZ, P2 ;  /* 0x000000ff02027208 */ /* 0x000fe20001000000 */
[----:B------:R2:W-:Y:S01]  /*ce30*/  MUFU.EX2 R227, R9 ;  /* 0x0000000900e37308 */ /* 0x0005e20000000800 */
[-C--:B------:R-:W-:Y:S01]  /*ce40*/  FMUL.FTZ R133, R133, R38.reuse ;  /* 0x0000002685857220 */ /* 0x080fe20000410000 */
[-C--:B------:R-:W-:Y:S01]  /*ce50*/  FMUL.FTZ R136, R136, R38.reuse ;  /* 0x0000002688887220 */ /* 0x080fe20000410000 */
[----:B------:R-:W-:Y:S01]  /*ce60*/  FMUL.FTZ R137, R137, R38 ;  /* 0x0000002689897220 */ /* 0x000fe20000410000 */
[----:B-1----:R-:W-:-:S04]  /*ce70*/  FFMA.FTZ R5, R66, UR4, -R2 ;  /* 0x0000000442057c23 */ /* 0x002fc80008010802 */
[----:B------:R1:W-:Y:S08]  /*ce80*/  MUFU.EX2 R228, R11 ;  /* 0x0000000b00e47308 */ /* 0x0003f00000000800 */
[----:B------:R3:W-:Y:S01]  /*ce90*/  MUFU.EX2 R235, R5 ;  /* 0x0000000500eb7308 */ /* 0x0007e20000000800 */
[----:B--2---:R-:W-:-:S05]  /*cea0*/  FSEL R9, R71, RZ, P0 ;  /* 0x000000ff47097208 */ /* 0x004fca0000000000 */
[----:B------:R-:W-:Y:S02]  /*ceb0*/  FADD.FTZ R9, R207, -R9 ;  /* 0x80000009cf097221 */ /* 0x000fe40000010000 */
[----:B------:R2:W-:Y:S01]  /*cec0*/  MUFU.EX2 R222, R10 ;  /* 0x0000000a00de7308 */ /* 0x0005e20000000800 */
[----:B-1----:R-:W-:Y:S01]  /*ced0*/  FFMA.FTZ R11, R75, UR4, -R8 ;  /* 0x000000044b0b7c23 */ /* 0x002fe20008010808 */
[----:B------:R-:W-:-:S06]  /*cee0*/  FMUL.FTZ R9, R9, UR4 ;  /* 0x0000000409097c20 */ /* 0x000fcc0008410000 */
[----:B------:R1:W-:Y:S01]  /*cef0*/  MUFU.EX2 R223, R11 ;  /* 0x0000000b00df7308 */ /* 0x0003e20000000800 */
[----:B---3--:R-:W-:-:S07]  /*cf00*/  FFMA.FTZ R5, R61, UR4, -R2 ;  /* 0x000000043d057c23 */ /* 0x008fce0008010802 */
[----:B------:R3:W-:Y:S01]  /*cf10*/  MUFU.EX2 R234, R5 ;  /* 0x0000000500ea7308 */ /* 0x0007e20000000800 */
[----:B--2---:R-:W-:-:S07]  /*cf20*/  FFMA.FTZ R10, R57, UR4, -R0 ;  /* 0x00000004390a7c23 */ /* 0x004fce0008010800 */
[----:B------:R2:W-:Y:S01]  /*cf30*/  MUFU.EX2 R221, R10 ;  /* 0x0000000a00dd7308 */ /* 0x0005e20000000800 */
[----:B-1----:R-:W-:Y:S02]  /*cf40*/  FMUL.FTZ R11, R16, UR4 ;  /* 0x00000004100b7c20 */ /* 0x002fe40008410000 */
[----:B------:R-:W1:Y:S05]  /*cf50*/  LDSM.16.MT88.4 R16, [R193+0x6800] ;  /* 0x00680000c110783b */ /* 0x000e6a0000004200 */
[----:B------:R-:W4:Y:S01]  /*cf60*/  MUFU.EX2 R36, R11 ;  /* 0x0000000b00247308 */ /* 0x000f220000000800 */
[----:B---3--:R-:W-:-:S07]  /*cf70*/  FFMA.FTZ R5, R53, UR4, -R2 ;  /* 0x0000000435057c23 */ /* 0x008fce0008010802 */
[----:B------:R3:W5:Y:S01]  /*cf80*/  MUFU.EX2 R11, R9 ;  /* 0x00000009000b7308 */ /* 0x0007620000000800 */
[----:B--2---:R-:W-:-:S07]  /*cf90*/  FFMA.FTZ R10, R155, UR4, -R3 ;  /* 0x000000049b0a7c23 */ /* 0x004fce0008010803 */
[----:B------:R2:W-:Y:S01]  /*cfa0*/  MUFU.EX2 R237, R5 ;  /* 0x0000000500ed7308 */ /* 0x0005e20000000800 */
        /* <DEDUP_REMOVED lines=8> */
[----:B---3--:R-:W-:Y:S01]  /*d030*/  FFMA.FTZ R9, R152, UR4, -R0 ;  /* 0x0000000498097c23 */ /* 0x008fe20008010800 */
[-C--:B-----5:R-:W-:Y:S01]  /*d040*/  FMUL.FTZ R82, R82, R11.reuse ;  /* 0x0000000b52527220 */ /* 0x0a0fe20000410000 */
[-C--:B------:R-:W-:Y:S01]  /*d050*/  FMUL.FTZ R83, R83, R11.reuse ;  /* 0x0000000b53537220 */ /* 0x080fe20000410000 */
[-C--:B------:R-:W-:Y:S01]  /*d060*/  FMUL.FTZ R94, R94, R11.reuse ;  /* 0x0000000b5e5e7220 */ /* 0x080fe20000410000 */
[----:B------:R3:W-:Y:S01]  /*d070*/  MUFU.EX2 R220, R9 ;  /* 0x0000000900dc7308 */ /* 0x0007e20000000800 */
[-C--:B------:R-:W-:Y:S01]  /*d080*/  FMUL.FTZ R95, R95, R11.reuse ;  /* 0x0000000b5f5f7220 */ /* 0x080fe20000410000 */
[-C--:B------:R-:W-:Y:S01]  /*d090*/  FMUL.FTZ R98, R98, R11.reuse ;  /* 0x0000000b62627220 */ /* 0x080fe20000410000 */
[-C--:B------:R-:W-:Y:S01]  /*d0a0*/  FMUL.FTZ R99, R99, R11.reuse ;  /* 0x0000000b63637220 */ /* 0x080fe20000410000 */
[----:B--2---:R-:W-:Y:S01]  /*d0b0*/  FFMA.FTZ R5, R47, UR4, -R2 ;  /* 0x000000042f057c23 */ /* 0x004fe20008010802 */
        /* <DEDUP_REMOVED lines=18> */
[----:B------:R-:W-:Y:S01]  /*d1e0*/  FMUL.FTZ R141, R141, R36 ;  /* 0x000000248d8d7220 */ /* 0x000fe20000410000 */
[----:B------:R3:W-:Y:S01]  /*d1f0*/  MUFU.EX2 R219, R9 ;  /* 0x0000000900db7308 */ /* 0x0007e20000000800 */
[----:B--2---:R-:W-:Y:S01]  /*d200*/  FADD.FTZ R5, R205, -R6 ;  /* 0x80000006cd057221 */ /* 0x004fe20000010000 */
[----:B------:R-:W-:Y:S01]  /*d210*/  F2FP.F16.F32.PACK_AB R6, R242, R240 ;  /* 0x000000f0f206723e */ /* 0x000fe200000000ff */
[----:B------:R-:W-:Y:S01]  /*d220*/  FMUL.FTZ R142, R142, R11 ;  /* 0x0000000b8e8e7220 */ /* 0x000fe20000410000 */
[----:B----4-:R-:W-:Y:S01]  /*d230*/  F2FP.F16.F32.PACK_AB R7, R236, R237 ;  /* 0x000000edec07723e */ /* 0x010fe200000000ff */
[----:B------:R-:W-:Y:S01]  /*d240*/  FMUL.FTZ R5, R5, UR4 ;  /* 0x0000000405057c20 */ /* 0x000fe20008410000 */
[----:B------:R-:W-:-:S03]  /*d250*/  FMUL.FTZ R143, R143, R11 ;  /* 0x0000000b8f8f7220 */ /* 0x000fc60000410000 */
[----:B------:R2:W4:Y:S01]  /*d260*/  MUFU.EX2 R37, R5 ;  /* 0x0000000500257308 */ /* 0x0005220000000800 */
[--C-:B-----5:R-:W-:Y:S01]  /*d270*/  FFMA.FTZ R10, R145, UR4, -R3.reuse ;  /* 0x00000004910a7c23 */ /* 0x120fe20008010803 */
[----:B---3--:R-:W-:-:S06]  /*d280*/  FFMA.FTZ R9, R144, UR4, -R3 ;  /* 0x0000000490097c23 */ /* 0x008fcc0008010803 */
[----:B------:R-:W-:Y:S08]  /*d290*/  MUFU.EX2 R217, R10 ;  /* 0x0000000a00d97308 */ /* 0x000ff00000000800 */
[----:B------:R3:W-:Y:S01]  /*d2a0*/  MUFU.EX2 R216, R9 ;  /* 0x0000000900d87308 */ /* 0x0007e20000000800 */
[----:B--2---:R-:W-:Y:S01]  /*d2b0*/  FFMA.FTZ R5, R63, UR4, -R0 ;  /* 0x000000043f057c23 */ /* 0x004fe20008010800 */
[-C--:B----4-:R-:W-:Y:S01]  /*d2c0*/  FMUL.FTZ R86, R86, R37.reuse ;  /* 0x0000002556567220 */ /* 0x090fe20000410000 */
        /* <DEDUP_REMOVED lines=15> */
[-C--:B------:R-:W-:Y:S01]  /*d3c0*/  FMUL.FTZ R138, R138, R37.reuse ;  /* 0x000000258a8a7220 */ /* 0x080fe20000410000 */
[----:B------:R-:W-:Y:S01]  /*d3d0*/  FMUL.FTZ R139, R139, R37 ;  /* 0x000000258b8b7220 */ /* 0x000fe20000410000 */
[----:B------:R-:W-:Y:S01]  /*d3e0*/  FFMA.FTZ R10, R149, UR4, -R2 ;  /* 0x00000004950a7c23 */ /* 0x000fe20008010802 */
[----:B------:R3:W-:Y:S01]  /*d3f0*/  MUFU.EX2 R215, R9 ;  /* 0x0000000900d77308 */ /* 0x0007e20000000800 */
[----:B--2---:R-:W-:-:S07]  /*d400*/  F2FP.F16.F32.PACK_AB R5, R234, R235 ;  /* 0x000000ebea05723e */ /* 0x004fce00000000ff */
[----:B------:R2:W-:Y:S01]  /*d410*/  MUFU.EX2 R214, R10 ;  /* 0x0000000a00d67308 */ /* 0x0005e20000000800 */
[----:B------:R-:W-:Y:S01]  /*d420*/  HMMA.16816.F32 R84, R4, R12, R84 ;  /* 0x0000000c0454723c */ /* 0x000fe20000001854 */
[----:B---3--:R-:W-:-:S07]  /*d430*/  FFMA.FTZ R9, R147, UR4, -R2 ;  /* 0x0000000493097c23 */ /* 0x008fce0008010802 */
[----:B------:R-:W-:Y:S01]  /*d440*/  HMMA.16816.F32 R88, R4, R14, R88 ;  /* 0x0000000e0458723c */ /* 0x000fe20000001858 */
[----:B------:R3:W5:Y:S01]  /*d450*/  MUFU.EX2 R212, R9 ;  /* 0x0000000900d47308 */ /* 0x0007620000000800 */
[----:B--2---:R-:W-:-:S06]  /*d460*/  FFMA.FTZ R10, R159, UR4, -R0 ;  /* 0x000000049f0a7c23 */ /* 0x004fcc0008010800 */
[C---:B------:R-:W-:Y:S01]  /*d470*/  HMMA.16816.F32 R76, R4.reuse, R20, R100 ;  /* 0x00000014044c723c */ /* 0x040fe20000001864 */
[----:B------:R-:W-:Y:S07]  /*d480*/  MUFU.EX2 R207, R10 ;  /* 0x0000000a00cf7308 */ /* 0x000fee0000000800 */
[----:B------:R-:W-:Y:S01]  /*d490*/  HMMA.16816.F32 R64, R4, R22, R104 ;  /* 0x000000160440723c */ /* 0x000fe20000001868 */
[----:B---3--:R-:W-:-:S04]  /*d4a0*/  FFMA.FTZ R9, R150, UR4, -R2 ;  /* 0x0000000496097c23 */ /* 0x008fc80008010802 */
[----:B------:R2:W-:Y:S03]  /*d4b0*/  MUFU.EX2 R213, R9 ;  /* 0x0000000900d57308 */ /* 0x0005e60000000800 */
[C---:B------:R-:W-:Y:S08]  /*d4c0*/  HMMA.16816.F32 R60, R4.reuse, R24, R116 ;  /* 0x00000018043c723c */ /* 0x040ff00000001874 */
[----:B------:R-:W-:Y:S01]  /*d4d0*/  HMMA.16816.F32 R120, R4, R26, R120 ;  /* 0x0000001a0478723c */ /* 0x000fe20000001878 */
[----:B--2---:R-:W-:-:S07]  /*d4e0*/  FFMA.FTZ R9, R151, UR4, -R2 ;  /* 0x0000000497097c23 */ /* 0x004fce0008010802 */
[C---:B------:R-:W-:Y:S01]  /*d4f0*/  HMMA.16816.F32 R132, R4.reuse, R28, R132 ;  /* 0x0000001c0484723c */ /* 0x040fe20000001884 */
[----:B------:R2:W3:Y:S07]  /*d500*/  MUFU.EX2 R208, R9 ;  /* 0x0000000900d07308 */ /* 0x0004ee0000000800 */
[----:B------:R-:W-:Y:S01]  /*d510*/  HMMA.16816.F32 R44, R4, R30, R136 ;  /* 0x0000001e042c723c */ /* 0x000fe20000001888 */
[----:B------:R-:W-:Y:S02]  /*d520*/  F2FP.F16.F32.PACK_AB R4, R231, R241 ;  /* 0x000000f1e704723e */ /* 0x000fe400000000ff */
[----:B------:R-:W-:-:S02]  /*d530*/  F2FP.F16.F32.PACK_AB R5, R227, R228 ;  /* 0x000000e4e305723e */ /* 0x000fc400000000ff */
[----:B----4-:R-:W-:Y:S02]  /*d540*/  F2FP.F16.F32.PACK_AB R6, R233, R229 ;  /* 0x000000e5e906723e */ /* 0x010fe400000000ff */
[----:B------:R-:W-:Y:S01]  /*d550*/  F2FP.F16.F32.PACK_AB R7, R222, R223 ;  /* 0x000000dfde07723e */ /* 0x000fe200000000ff */
[----:B--2---:R-:W-:-:S06]  /*d560*/  FFMA.FTZ R9, R157, UR4, -R0 ;  /* 0x000000049d097c23 */ /* 0x004fcc0008010800 */
[C---:B------:R-:W-:Y:S01]  /*d570*/  HMMA.16816.F32 R48, R4.reuse, R12, R80 ;  /* 0x0000000c0430723c */ /* 0x040fe20000001850 */
[----:B------:R2:W-:Y:S07]  /*d580*/  MUFU.EX2 R206, R9 ;  /* 0x0000000900ce7308 */ /* 0x0005ee0000000800 */
[C---:B------:R-:W-:Y:S01]  /*d590*/  HMMA.16816.F32 R40, R4.reuse, R14, R92 ;  /* 0x0000000e0428723c */ /* 0x040fe2000000185c */
[----:B------:R-:W-:Y:S04]  /*d5a0*/  LDSM.16.MT88.4 R12, [R192+0x6800] ;  /* 0x00680000c00c783b */ /* 0x000fe80000004200 */
[----:B------:R-:W-:Y:S03]  /*d5b0*/  LDSM.16.MT88.4 R92, [R188+0x7800] ;  /* 0x00780000bc5c783b */ /* 0x000fe60000004200 */
[----:B------:R-:W-:Y:S01]  /*d5c0*/  HMMA.16816.F32 R32, R4, R20, R96 ;  /* 0x000000140420723c */ /* 0x000fe20000001860 */
[----:B--2---:R-:W-:-:S04]  /*d5d0*/  FFMA.FTZ R9, R164, UR4, -R0 ;  /* 0x00000004a4097c23 */ /* 0x004fc80008010800 */
[----:B------:R2:W-:Y:S03]  /*d5e0*/  MUFU.EX2 R205, R9 ;  /* 0x0000000900cd7308 */ /* 0x0005e60000000800 */
[C---:B------:R-:W-:Y:S01]  /*d5f0*/  HMMA.16816.F32 R108, R4.reuse, R22, R108 ;  /* 0x00000016046c723c */ /* 0x040fe2000000186c */
[----:B------:R-:W-:Y:S07]  /*d600*/  LDSM.16.MT88.4 R20, [R189+0x6800] ;  /* 0x00680000bd14783b */ /* 0x000fee0000004200 */
[----:B------:R-:W-:Y:S01]  /*d610*/  HMMA.16816.F32 R112, R4, R24, R112 ;  /* 0x000000180470723c */ /* 0x000fe20000001870 */
[----:B--2---:R-:W-:-:S07]  /*d620*/  FFMA.FTZ R9, R153, UR4, -R0 ;  /* 0x0000000499097c23 */ /* 0x004fce0008010800 */
[C---:B------:R-:W-:Y:S01]  /*d630*/  HMMA.16816.F32 R124, R4.reuse, R26, R124 ;  /* 0x0000001a047c723c */ /* 0x040fe2000000187c */
[----:B------:R-:W2:Y:S01]  /*d640*/  LDSM.16.MT88.4 R24, [R188+0x6800] ;  /* 0x00680000bc18783b */ /* 0x000ea20000004200 */
[----:B------:R4:W-:Y:S06]  /*d650*/  MUFU.EX2 R164, R9 ;  /* 0x0000000900a47308 */ /* 0x0009ec0000000800 */
[C---:B------:R-:W-:Y:S08]  /*d660*/  HMMA.16816.F32 R128, R4.reuse, R28, R128 ;  /* 0x0000001c0480723c */ /* 0x040ff00000001880 */
[----:B------:R-:W-:Y:S01]  /*d670*/  HMMA.16816.F32 R140, R4, R30, R140 ;  /* 0x0000001e048c723c */ /* 0x000fe2000000188c */
[----:B------:R-:W-:-:S02]  /*d680*/  F2FP.F16.F32.PACK_AB R4, R216, R218 ;  /* 0x000000dad804723e */ /* 0x000fc400000000ff */
[----:B-----5:R-:W-:Y:S01]  /*d690*/  F2FP.F16.F32.PACK_AB R5, R212, R214 ;  /* 0x000000d6d405723e */ /* 0x020fe200000000ff */
[--C-:B----4-:R-:W-:Y:S01]  /*d6a0*/  FFMA.FTZ R9, R173, UR4, -R8.reuse ;  /* 0x00000004ad097c23 */ /* 0x110fe20008010808 */
[----:B------:R-:W-:Y:S02]  /*d6b0*/  F2FP.F16.F32.PACK_AB R6, R215, R217 ;  /* 0x000000d9d706723e */ /* 0x000fe400000000ff */
[----:B---3--:R-:W-:Y:S01]  /*d6c0*/  F2FP.F16.F32.PACK_AB R7, R208, R213 ;  /* 0x000000d5d007723e */ /* 0x008fe200000000ff */
[----:B------:R3:W-:Y:S06]  /*d6d0*/  MUFU.EX2 R159, R9 ;  /* 0x00000009009f7308 */ /* 0x0007ec0000000800 */
[C---:B-1----:R-:W-:Y:S08]  /*d6e0*/  HMMA.16816.F32 R76, R4.reuse, R16, R76 ;  /* 0x00000010044c723c */ /* 0x042ff0000000184c */
[----:B------:R-:W-:Y:S01]  /*d6f0*/  HMMA.16816.F32 R64, R4, R18, R64 ;  /* 0x000000120440723c */ /* 0x000fe20000001840 */
[----:B---3--:R-:W-:-:S04]  /*d700*/  FFMA.FTZ R9, R39, UR4, -R8 ;  /* 0x0000000427097c23 */ /* 0x008fc80008010808 */
[----:B------:R1:W3:Y:S03]  /*d710*/  MUFU.EX2 R147, R9 ;  /* 0x0000000900937308 */ /* 0x0002e60000000800 */
        /* <DEDUP_REMOVED lines=11> */
[----:B---3--:R-:W-:Y:S02]  /*d7d0*/  F2FP.F16.F32.PACK_AB R5, R147, R159 ;  /* 0x0000009f9305723e */ /* 0x008fe400000000ff */
[----:B------:R-:W-:Y:S01]  /*d7e0*/  F2FP.F16.F32.PACK_AB R6, R207, R219 ;  /* 0x000000dbcf06723e */ /* 0x000fe200000000ff */
[----:B-1----:R-:W-:Y:S01]  /*d7f0*/  FFMA.FTZ R9, R158, UR4, -R0 ;  /* 0x000000049e097c23 */ /* 0x002fe20008010800 */
[----:B--2---:R-:W-:-:S03]  /*d800*/  F2FP.F16.F32.PACK_AB R7, R145, R146 ;  /* 0x000000929107723e */ /* 0x004fc600000000ff */
[----:B------:R1:W-:Y:S04]  /*d810*/  MUFU.EX2 R158, R9 ;  /* 0x00000009009e7308 */ /* 0x0003e80000000800 */
[C---:B------:R-:W-:Y:S08]  /*d820*/  HMMA.16816.F32 R112, R4.reuse, R20, R112 ;  /* 0x000000140470723c */ /* 0x040ff00000001870 */
[----:B------:R-:W-:Y:S01]  /*d830*/  HMMA.16816.F32 R124, R4, R22, R124 ;  /* 0x00000016047c723c */ /* 0x000fe2000000187c */
[----:B------:R-:W2:Y:S01]  /*d840*/  LDSM.16.MT88.4 R20, [R193+0x7000] ;  /* 0x00700000c114783b */ /* 0x000ea20000004200 */
[----:B-1----:R-:W-:-:S06]  /*d850*/  FFMA.FTZ R9, R167, UR4, -R3 ;  /* 0x00000004a7097c23 */ /* 0x002fcc0008010803 */
[C---:B------:R-:W-:Y:S01]  /*d860*/  HMMA.16816.F32 R32, R4.reuse, R16, R32 ;  /* 0x000000100420723c */ /* 0x040fe20000001820 */
[----:B------:R1:W-:Y:S07]  /*d870*/  MUFU.EX2 R155, R9 ;  /* 0x00000009009b7308 */ /* 0x0003ee0000000800 */
[C---:B------:R-:W-:Y:S01]  /*d880*/  HMMA.16816.F32 R28, R4.reuse, R18, R108 ;  /* 0x00000012041c723c */ /* 0x040fe2000000186c */
[----:B------:R-:W3:Y:S04]  /*d890*/  LDSM.16.MT88.4 R16, [R189+0x7000] ;  /* 0x00700000bd10783b */ /* 0x000ee80000004200 */
[----:B------:R-:W-:Y:S03]  /*d8a0*/  LDSM.16.MT88.4 R108, [R193+0x7800] ;  /* 0x00780000c16c783b */ /* 0x000fe60000004200 */
[----:B------:R-:W-:Y:S01]  /*d8b0*/  HMMA.16816.F32 R128, R4, R12, R128 ;  /* 0x0000000c0480723c */ /* 0x000fe20000001880 */
[----:B-1----:R-:W-:-:S04]  /*d8c0*/  FFMA.FTZ R9, R170, UR4, -R3 ;  /* 0x00000004aa097c23 */ /* 0x002fc80008010803 */
[----:B------:R1:W4:Y:S03]  /*d8d0*/  MUFU.EX2 R157, R9 ;  /* 0x00000009009d7308 */ /* 0x0003260000000800 */
[C---:B------:R-:W-:Y:S01]  /*d8e0*/  HMMA.16816.F32 R140, R4.reuse, R14, R140 ;  /* 0x0000000e048c723c */ /* 0x040fe2000000188c */
[----:B------:R-:W5:Y:S07]  /*d8f0*/  LDSM.16.MT88.4 R12, [R192+0x7000] ;  /* 0x00700000c00c783b */ /* 0x000f6e0000004200 */
[----:B------:R-:W-:Y:S01]  /*d900*/  HMMA.16816.F32 R48, R4, R24, R48 ;  /* 0x000000180430723c */ /* 0x000fe20000001830 */
[----:B-1----:R-:W-:-:S07]  /*d910*/  FFMA.FTZ R9, R161, UR4, -R3 ;  /* 0x00000004a1097c23 */ /* 0x002fce0008010803 */
[----:B------:R-:W-:Y:S01]  /*d920*/  HMMA.16816.F32 R40, R4, R26, R40 ;  /* 0x0000001a0428723c */ /* 0x000fe20000001828 */
[----:B------:R-:W1:Y:S01]  /*d930*/  LDSM.16.MT88.4 R24, [R188+0x7000] ;  /* 0x00700000bc18783b */ /* 0x000e620000004200 */
[----:B----4-:R-:W-:Y:S01]  /*d940*/  F2FP.F16.F32.PACK_AB R4, R157, R155 ;  /* 0x0000009b9d04723e */ /* 0x010fe200000000ff */
[----:B------:R4:W-:Y:S02]  /*d950*/  MUFU.EX2 R153, R9 ;  /* 0x0000000900997308 */ /* 0x0009e40000000800 */
[----:B----4-:R-:W-:-:S06]  /*d960*/  FFMA.FTZ R9, R160, UR4, -R3 ;  /* 0x00000004a0097c23 */ /* 0x010fcc0008010803 */
[----:B------:R4:W2:Y:S02]  /*d970*/  MUFU.EX2 R152, R9 ;  /* 0x0000000900987308 */ /* 0x0008a40000000800 */
[----:B----4-:R-:W-:Y:S01]  /*d980*/  FFMA.FTZ R9, R172, UR4, -R2 ;  /* 0x00000004ac097c23 */ /* 0x010fe20008010802 */
[----:B--2---:R-:W-:-:S05]  /*d990*/  F2FP.F16.F32.PACK_AB R6, R152, R153 ;  /* 0x000000999806723e */ /* 0x004fca00000000ff */
[----:B------:R2:W-:Y:S02]  /*d9a0*/  MUFU.EX2 R151, R9 ;  /* 0x0000000900977308 */ /* 0x0005e40000000800 */
[----:B--2---:R-:W-:-:S06]  /*d9b0*/  FFMA.FTZ R9, R171, UR4, -R2 ;  /* 0x00000004ab097c23 */ /* 0x004fcc0008010802 */
[----:B------:R2:W4:Y:S02]  /*d9c0*/  MUFU.EX2 R150, R9 ;  /* 0x0000000900967308 */ /* 0x0005240000000800 */
[----:B--2---:R-:W-:Y:S01]  /*d9d0*/  FFMA.FTZ R9, R169, UR4, -R2 ;  /* 0x00000004a9097c23 */ /* 0x004fe20008010802 */
[----:B----4-:R-:W-:-:S05]  /*d9e0*/  F2FP.F16.F32.PACK_AB R5, R150, R151 ;  /* 0x000000979605723e */ /* 0x010fca00000000ff */
[----:B------:R2:W-:Y:S02]  /*d9f0*/  MUFU.EX2 R149, R9 ;  /* 0x0000000900957308 */ /* 0x0005e40000000800 */
[----:B--2---:R-:W-:-:S06]  /*da00*/  FFMA.FTZ R9, R168, UR4, -R2 ;  /* 0x00000004a8097c23 */ /* 0x004fcc0008010802 */
[----:B------:R2:W4:Y:S02]  /*da10*/  MUFU.EX2 R148, R9 ;  /* 0x0000000900947308 */ /* 0x0005240000000800 */
[----:B--2---:R-:W-:Y:S01]  /*da20*/  FFMA.FTZ R9, R163, UR4, -R0 ;  /* 0x00000004a3097c23 */ /* 0x004fe20008010800 */
[----:B----4-:R-:W-:-:S05]  /*da30*/  F2FP.F16.F32.PACK_AB R7, R148, R149 ;  /* 0x000000959407723e */ /* 0x010fca00000000ff */
[----:B------:R2:W-:Y:S02]  /*da40*/  MUFU.EX2 R144, R9 ;  /* 0x0000000900907308 */ /* 0x0005e40000000800 */
[C---:B------:R-:W-:Y:S08]  /*da50*/  HMMA.16816.F32 R104, R4.reuse, R22, R64 ;  /* 0x000000160468723c */ /* 0x040ff00000001840 */
[----:B---3--:R-:W-:Y:S01]  /*da60*/  HMMA.16816.F32 R116, R4, R16, R60 ;  /* 0x000000100474723c */ /* 0x008fe2000000183c */
[----:B--2---:R-:W-:-:S07]  /*da70*/  FFMA.FTZ R9, R162, UR4, -R0 ;  /* 0x00000004a2097c23 */ /* 0x004fce0008010800 */
[C---:B-----5:R-:W-:Y:S01]  /*da80*/  HMMA.16816.F32 R132, R4.reuse, R12, R52 ;  /* 0x0000000c0484723c */ /* 0x060fe20000001834 */
[----:B------:R2:W-:Y:S07]  /*da90*/  MUFU.EX2 R75, R9 ;  /* 0x00000009004b7308 */ /* 0x0005ee0000000800 */
[C---:B------:R-:W-:Y:S08]  /*daa0*/  HMMA.16816.F32 R120, R4.reuse, R18, R56 ;  /* 0x000000120478723c */ /* 0x040ff00000001838 */
[----:B-1----:R-:W-:Y:S01]  /*dab0*/  HMMA.16816.F32 R84, R4, R24, R84 ;  /* 0x000000180454723c */ /* 0x002fe20000001854 */
[--C-:B--2---:R-:W-:Y:S01]  /*dac0*/  FFMA.FTZ R9, R166, UR4, -R0.reuse ;  /* 0x00000004a6097c23 */ /* 0x104fe20008010800 */
        /* <DEDUP_REMOVED lines=10> */
[----:B-1----:R-:W-:Y:S01]  /*db70*/  FFMA.FTZ R0, R156, UR4, -R8 ;  /* 0x000000049c007c23 */ /* 0x002fe20008010808 */
[----:B------:R-:W-:-:S05]  /*db80*/  MOV R156, R225 ;  /* 0x000000e1009c7202 */ /* 0x000fca0000000f00 */
        /* <DEDUP_REMOVED lines=19> */
[C---:B------:R-:W-:Y:S01]  /*dcc0*/  HMMA.16816.F32 R40, R4.reuse, R18, R124 ;  /* 0x000000120428723c */ /* 0x040fe2000000187c */
[----:B------:R-:W3:Y:S04]  /*dcd0*/  LDSM.16.MT88.4 R124, [R189+0x7800] ;  /* 0x00780000bd7c783b */ /* 0x000ee80000004200 */
[----:B------:R-:W4:Y:S01]  /*dce0*/  LDSM.16.MT88.4 R16, [R192+0x7800] ;  /* 0x00780000c010783b */ /* 0x000f220000004200 */
[--C-:B-1----:R-:W-:Y:S01]  /*dcf0*/  FFMA.FTZ R0, R179, UR4, -R3.reuse ;  /* 0x00000004b3007c23 */ /* 0x102fe20008010803 */
[----:B------:R-:W-:Y:S01]  /*dd00*/  FFMA.FTZ R3, R176, UR4, -R3 ;  /* 0x00000004b0037c23 */ /* 0x000fe20008010803 */
[----:B------:R-:W-:Y:S01]  /*dd10*/  HMMA.16816.F32 R12, R4, R14, R140 ;  /* 0x0000000e040c723c */ /* 0x000fe2000000188c */
[----:B------:R-:W-:Y:S01]  /*dd20*/  FFMA.FTZ R4, R245, R36, R241 ;  /* 0x00000024f5047223 */ /* 0x000fe200000100f1 */
[----:B------:R1:W-:Y:S01]  /*dd30*/  MUFU.EX2 R39, R0 ;  /* 0x0000000000277308 */ /* 0x0003e20000000800 */
[----:B--2---:R-:W-:-:S02]  /*dd40*/  F2FP.F16.F32.PACK_AB R136, R53, R52 ;  /* 0x000000343588723e */ /* 0x004fc400000000ff */
[----:B------:R-:W-:Y:S01]  /*dd50*/  FADD.FTZ R4, R231, R4 ;  /* 0x00000004e7047221 */ /* 0x000fe20000010000 */
[----:B------:R-:W-:Y:S02]  /*dd60*/  F2FP.F16.F32.PACK_AB R140, R75, R144 ;  /* 0x000000904b8c723e */ /* 0x000fe400000000ff */
[----:B------:R-:W-:Y:S02]  /*dd70*/  F2FP.F16.F32.PACK_AB R142, R69, R74 ;  /* 0x0000004a458e723e */ /* 0x000fe400000000ff */
[----:B------:R2:W5:Y:S01]  /*dd80*/  MUFU.EX2 R25, R3 ;  /* 0x0000000300197308 */ /* 0x0005620000000800 */
[----:B-1----:R-:W-:-:S07]  /*dd90*/  FFMA.FTZ R0, R175, UR4, -R2 ;  /* 0x00000004af007c23 */ /* 0x002fce0008010802 */
[----:B------:R1:W-:Y:S01]  /*dda0*/  MUFU.EX2 R24, R0 ;  /* 0x0000000000187308 */ /* 0x0003e20000000800 */
[----:B--2---:R-:W-:Y:S01]  /*ddb0*/  FFMA.FTZ R3, R244, R11, R228 ;  /* 0x0000000bf4037223 */ /* 0x004fe200000100e4 */
[----:B-----5:R-:W-:-:S03]  /*ddc0*/  F2FP.F16.F32.PACK_AB R138, R25, R39 ;  /* 0x00000027198a723e */ /* 0x020fc600000000ff */
[----:B------:R-:W-:Y:S01]  /*ddd0*/  FADD.FTZ R11, R227, R3 ;  /* 0x00000003e30b7221 */ /* 0x000fe20000010000 */
[----:B------:R-:W-:-:S04]  /*dde0*/  FADD.FTZ R3, R229, R4 ;  /* 0x00000004e5037221 */ /* 0x000fc80000010000 */
[----:B------:R-:W-:Y:S01]  /*ddf0*/  FADD.FTZ R3, R233, R3 ;  /* 0x00000003e9037221 */ /* 0x000fe20000010000 */
[----:B-1----:R-:W-:-:S03]  /*de00*/  FFMA.FTZ R0, R174, UR4, -R2 ;  /* 0x00000004ae007c23 */ /* 0x002fc60008010802 */
[----:B------:R-:W-:Y:S01]  /*de10*/  FADD.FTZ R3, R220, R3 ;  /* 0x00000003dc037221 */ /* 0x000fe20000010000 */
[----:B------:R1:W2:Y:S03]  /*de20*/  MUFU.EX2 R20, R0 ;  /* 0x0000000000147308 */ /* 0x0002a60000000800 */
[----:B------:R-:W-:Y:S01]  /*de30*/  FADD.FTZ R3, R221, R3 ;  /* 0x00000003dd037221 */ /* 0x000fe20000010000 */
[--C-:B-1----:R-:W-:Y:S01]  /*de40*/  FFMA.FTZ R0, R178, UR4, -R2.reuse ;  /* 0x00000004b2007c23 */ /* 0x102fe20008010802 */
[----:B------:R-:W-:Y:S01]  /*de50*/  FFMA.FTZ R2, R181, UR4, -R2 ;  /* 0x00000004b5027c23 */ /* 0x000fe20008010802 */
[----:B--2---:R-:W-:Y:S02]  /*de60*/  F2FP.F16.F32.PACK_AB R137, R20, R24 ;  /* 0x000000181489723e */ /* 0x004fe400000000ff */
[----:B------:R1:W-:Y:S08]  /*de70*/  MUFU.EX2 R21, R0 ;  /* 0x0000000000157308 */ /* 0x0003f00000000800 */
[----:B------:R2:W5:Y:S01]  /*de80*/  MUFU.EX2 R10, R2 ;  /* 0x00000002000a7308 */ /* 0x0005620000000800 */
[----:B-1----:R-:W-:-:S07]  /*de90*/  FFMA.FTZ R0, R186, UR4, -R8 ;  /* 0x00000004ba007c23 */ /* 0x002fce0008010808 */
[----:B------:R1:W3:Y:S01]  /*dea0*/  MUFU.EX2 R9, R0 ;  /* 0x0000000000097308 */ /* 0x0002e20000000800 */
[----:B--2---:R-:W-:Y:S01]  /*deb0*/  FFMA.FTZ R2, R252, R38, R239 ;  /* 0x00000026fc027223 */ /* 0x004fe200000100ef */
[----:B-----5:R-:W-:-:S07]  /*dec0*/  F2FP.F16.F32.PACK_AB R139, R10, R21 ;  /* 0x000000150a8b723e */ /* 0x020fce00000000ff */
[----:B------:R-:W-:Y:S01]  /*ded0*/  HMMA.16816.F32 R88, R136, R94, R80 ;  /* 0x0000005e8858723c */ /* 0x000fe20000001850 */
[----:B-1----:R-:W-:Y:S01]  /*dee0*/  FFMA.FTZ R0, R185, UR4, -R8 ;  /* 0x00000004b9007c23 */ /* 0x002fe20008010808 */
[----:B---3--:R-:W-:-:S06]  /*def0*/  F2FP.F16.F32.PACK_AB R141, R9, R54 ;  /* 0x00000036098d723e */ /* 0x008fcc00000000ff */
[C---:B------:R-:W-:Y:S01]  /*df00*/  HMMA.16816.F32 R84, R136.reuse, R92, R84 ;  /* 0x0000005c8854723c */ /* 0x040fe20000001854 */
[----:B------:R1:W-:Y:S07]  /*df10*/  MUFU.EX2 R6, R0 ;  /* 0x0000000000067308 */ /* 0x0003ee0000000800 */
[C---:B------:R-:W-:Y:S08]  /*df20*/  HMMA.16816.F32 R100, R136.reuse, R108, R76 ;  /* 0x0000006c8864723c */ /* 0x040ff0000000184c */
[----:B------:R-:W-:Y:S01]  /*df30*/  HMMA.16816.F32 R104, R136, R110, R104 ;  /* 0x0000006e8868723c */ /* 0x000fe20000001868 */
[----:B-1----:R-:W-:Y:S01]  /*df40*/  FFMA.FTZ R0, R187, UR4, -R8 ;  /* 0x00000004bb007c23 */ /* 0x002fe20008010808 */
[----:B------:R-:W-:Y:S01]  /*df50*/  FADD.FTZ R8, R238, R2 ;  /* 0x00000002ee087221 */ /* 0x000fe20000010000 */
[----:B------:R-:W-:-:S02]  /*df60*/  FADD.FTZ R2, R223, R11 ;  /* 0x0000000bdf027221 */ /* 0x000fc40000010000 */
[----:B------:R1:W2:Y:S02]  /*df70*/  MUFU.EX2 R7, R0 ;  /* 0x0000000000077308 */ /* 0x0002a40000000800 */
[----:B------:R-:W-:Y:S01]  /*df80*/  FADD.FTZ R2, R222, R2 ;  /* 0x00000002de027221 */ /* 0x000fe20000010000 */
[----:B------:R-:W-:Y:S03]  /*df90*/  HMMA.16816.F32 R116, R136, R124, R116 ;  /* 0x0000007c8874723c */ /* 0x000fe60000001874 */
[----:B------:R-:W-:-:S04]  /*dfa0*/  FADD.FTZ R2, R159, R2 ;  /* 0x000000029f027221 */ /* 0x000fc80000010000 */
[----:B------:R-:W-:Y:S01]  /*dfb0*/  FADD.FTZ R2, R147, R2 ;  /* 0x0000000293027221 */ /* 0x000fe20000010000 */
[----:B------:R-:W-:Y:S01]  /*dfc0*/  HMMA.16816.F32 R120, R136, R126, R120 ;  /* 0x0000007e8878723c */ /* 0x000fe20000001878 */
[----:B-1----:R-:W-:Y:S01]  /*dfd0*/  FFMA.FTZ R0, R251, R37, R235 ;  /* 0x00000025fb007223 */ /* 0x002fe200000100eb */
[----:B--2---:R-:W-:-:S06]  /*dfe0*/  F2FP.F16.F32.PACK_AB R143, R7, R6 ;  /* 0x00000006078f723e */ /* 0x004fcc00000000ff */
[----:B----4-:R-:W-:Y:S01]  /*dff0*/  HMMA.16816.F32 R132, R136, R16, R132 ;  /* 0x000000108884723c */ /* 0x010fe20000001884 */
[----:B------:R-:W-:Y:S01]  /*e000*/  FADD.FTZ R5, R234, R0 ;  /* 0x00000000ea057221 */ /* 0x000fe20000010000 */
[----:B------:R-:W-:-:S03]  /*e010*/  FADD.FTZ R0, R240, R8 ;  /* 0x00000008f0007221 */ /* 0x000fc60000010000 */
        /* <DEDUP_REMOVED lines=9> */
[----:B------:R-:W-:Y:S02]  /*e0b0*/  FADD.FTZ R0, R216, R0 ;  /* 0x00000000d8007221 */ /* 0x000fe40000010000 */
        /* <DEDUP_REMOVED lines=36> */
[----:B------:R-:W-:Y:S01]  /*e300*/  @P1 IADD3 R208, PT, PT, R247, -0x4, RZ ;  /* 0xfffffffcf7d01810 */ /* 0x000fe20007ffe0ff */
[----:B------:R-:W-:Y:S01]  /*e310*/  FADD.FTZ R0, R21, R0 ;  /* 0x0000000015007221 */ /* 0x000fe20000010000 */
[----:B------:R-:W-:Y:S01]  /*e320*/  FADD.FTZ R4, R69, R4 ;  /* 0x0000000445047221 */ /* 0x000fe20000010000 */
[----:B------:R-:W-:Y:S01]  /*e330*/  FADD.FTZ R252, R25, R2 ;  /* 0x0000000219fc7221 */ /* 0x000fe20000010000 */
[----:B------:R-:W-:Y:S01]  /*e340*/  HMMA.16816.F32 R92, R140, R94, R44 ;  /* 0x0000005e8c5c723c */ /* 0x000fe2000000182c */
[----:B------:R-:W-:-:S02]  /*e350*/  FADD.FTZ R251, R10, R0 ;  /* 0x000000000afb7221 */ /* 0x000fc40000010000 */
[----:B------:R1:W-:Y:S04]  /*e360*/  STL [R1+0x4], R4 ;  /* 0x0000040401007387 */ /* 0x0003e80000100800 */
[----:B------:R1:W-:Y:S01]  /*e370*/  STL [R1], R3 ;  /* 0x0000000301007387 */ /* 0x0003e20000100800 */
[C---:B------:R-:W-:Y:S08]  /*e380*/  HMMA.16816.F32 R108, R140.reuse, R110, R28 ;  /* 0x0000006e8c6c723c */ /* 0x040ff0000000181c */
[C---:B------:R-:W-:Y:S08]  /*e390*/  HMMA.16816.F32 R124, R140.reuse, R126, R40 ;  /* 0x0000007e8c7c723c */ /* 0x040ff00000001828 */
[----:B------:R-:W-:Y:S08]  /*e3a0*/  HMMA.16816.F32 R128, R140, R16, R128 ;  /* 0x000000108c80723c */ /* 0x000ff00000001880 */
[-C--:B------:R-:W-:Y:S08]  /*e3b0*/  HMMA.16816.F32 R136, R136, R18.reuse, R56 ;  /* 0x000000128888723c */ /* 0x080ff00000001838 */
[----:B------:R-:W-:Y:S01]  /*e3c0*/  HMMA.16816.F32 R140, R140, R18, R12 ;  /* 0x000000128c8c723c */ /* 0x000fe2000000180c */
[----:B------:R-:W-:-:S04]  /*e3d0*/  NOP ;  /* 0x0000000000007918 */ /* 0x000fc80000000000 */
[----:B-1----:R-:W-:-:S15]  /*e3e0*/  @P1 BRA `(.L_x_2133) ;  /* 0x0000000000041947 */ /* 0x002fde0003800000 */
.L_x_2130:
[----:B------:R-:W-:-:S07]  /*e3f0*/  IADD3 R208, PT, PT, R156, -0x1, RZ ;  /* 0xffffffff9cd07810 */ /* 0x000fce0007ffe0ff */
.L_x_2133:
[----:B------:R-:W2:Y:S02]  /*e400*/  LDL R0, [R1+0x14] ;  /* 0x0000140001007983 */ /* 0x000ea40000100800 */
[----:B--2---:R-:W-:-:S13]  /*e410*/  ISETP.GE.AND P0, PT, R208, R0, PT ;  /* 0x00000000d000720c */ /* 0x004fda0003f06270 */
[----:B------:R-:W-:Y:S05]  /*e420*/  @!P0 BRA `(.L_x_2134) ;  /* 0x0000004000108947 */ /* 0x000fea0003800000 */
[C-C-:B------:R-:W-:Y:S01]  /*e430*/  SHF.L.U64.HI R2, R210.reuse, 0x5, R211.reuse ;  /* 0x00000005d2027819 */ /* 0x140fe200000102d3 */
[C---:B------:R-:W-:Y:S01]  /*e440*/  IMAD.SHL.U32 R248, R210.reuse, 0x10, RZ ;  /* 0x00000010d2f87824 */ /* 0x040fe200078e00ff */
[C---:B------:R-:W-:Y:S01]  /*e450*/  SHF.L.U32 R0, R210.reuse, 0x5, RZ ;  /* 0x00000005d2007819 */ /* 0x040fe200000006ff */
[----:B------:R-:W-:Y:S01]  /*e460*/  IMAD.MOV.U32 R75, RZ, RZ, R70 ;  /* 0x000000ffff4b7224 */ /* 0x000fe200078e0046 */
[----:B------:R-:W-:Y:S01]  /*e470*/  SHF.L.U64.HI R249, R210, 0x4, R211 ;  /* 0x00000004d2f97819 */ /* 0x000fe200000102d3 */
[----:B------:R1:W-:Y:S01]  /*e480*/  STL [R1+0x8], R2 ;  /* 0x0000080201007387 */ /* 0x0003e20000100800 */
[----:B------:R-:W-:Y:S01]  /*e490*/  MOV R3, R73 ;  /* 0x0000004900037202 */ /* 0x000fe20000000f00 */
[----:B------:R-:W-:Y:S01]  /*e4a0*/  IMAD.MOV.U32 R74, RZ, RZ, R71 ;  /* 0x000000ffff4a7224 */ /* 0x000fe200078e0047 */
[----:B------:R-:W-:Y:S01]  /*e4b0*/  MOV R68, R72 ;  /* 0x0000004800447202 */ /* 0x000fe20000000f00 */
[----:B------:R1:W-:Y:S01]  /*e4c0*/  STL [R1+0xc], R0 ;  /* 0x00000c0001007387 */ /* 0x0003e20000100800 */
[C---:B------:R-:W-:Y:S01]  /*e4d0*/  VIADD R207, R200.reuse, 0x8 ;  /* 0x00000008c8cf7836 */ /* 0x040fe20000000000 */
[C---:B------:R-:W-:Y:S01]  /*e4e0*/  IADD3 R205, PT, PT, R200.reuse, 0x40, RZ ;  /* 0x00000040c8cd7810 */ /* 0x040fe20007ffe0ff */
[----:B------:R-:W-:Y:S01]  /*e4f0*/  VIADD R206, R200, 0x48 ;  /* 0x00000048c8ce7836 */ /* 0x000fe20000000000 */
[----:B------:R-:W2:Y:S01]  /*e500*/  LDCU UR8, c[0x0][0x50c] ;  /* 0x0000a180ff0877ac */ /* 0x000ea20008000800 */
[----:B------:R-:W3:Y:S01]  /*e510*/  LDCU UR4, c[0x0][0x45c] ;  /* 0x00008b80ff0477ac */ /* 0x000ee20008000800 */
[----:B------:R-:W4:Y:S01]  /*e520*/  LDCU.64 UR6, c[0x0][0x3c0] ;  /* 0x00007800ff0677ac */ /* 0x000f220008000a00 */
[----:B------:R-:W-:Y:S05]  /*e530*/  BRA `(.L_x_2135) ;  /* 0x0000000000747947 */ /* 0x000fea0003800000 */
.L_x_2137:
[----:B------:R-:W1:Y:S01]  /*e540*/  LDC.64 R8, c[0x0][0x3b8] ;  /* 0x0000ee00ff087b82 */ /* 0x000e620000000a00 */
[----:B------:R-:W-:Y:S01]  /*e550*/  VIADD R5, R208, 0xffffffff ;  /* 0xffffffffd0057836 */ /* 0x000fe20000000000 */
[C---:B-1----:R-:W-:Y:S03]  /*e560*/  SHF.L.U64.HI R12, R8.reuse, 0x4, R9 ;  /* 0x00000004080c7819 */ /* 0x042fe60000010209 */
[C---:B------:R-:W-:Y:S04]  /*e570*/  IMAD.WIDE.U32 R6, R5.reuse, R8, RZ ;  /* 0x0000000805067225 */ /* 0x040fe800078e00ff */
        /* <DEDUP_REMOVED lines=14> */
[C---:B------:R-:W-:Y:S04]  /*e660*/  LEA R12, P0, R5.reuse, R226, 0x1 ;  /* 0x000000e2050c7211 */ /* 0x040fe800078008ff */
[----:B------:R-:W-:Y:S02]  /*e670*/  LEA.HI.X R13, R5, R224, R10, 0x1, P0 ;  /* 0x000000e0050d7211 */ /* 0x000fe400000f0c0a */
[C---:B------:R-:W-:Y:S03]  /*e680*/  LEA R8, P0, R6.reuse, R226, 0x1 ;  /* 0x000000e206087211 */ /* 0x040fe600078008ff */
[----:B------:R1:W-:Y:S01]  /*e690*/  LDGSTS.E.BYPASS.LTC128B.128 [R209+0x4800], desc[UR16][R12.64] ;  /* 0x048000000cd17fae */ /* 0x0003e2000b981a10 */
[----:B------:R-:W-:Y:S02]  /*e6a0*/  LEA.HI.X R9, R6, R224, R9, 0x1, P0 ;  /* 0x000000e006097211 */ /* 0x000fe400000f0c09 */
[C---:B------:R-:W-:Y:S03]  /*e6b0*/  LEA R6, P0, R7.reuse, R226, 0x1 ;  /* 0x000000e207067211 */ /* 0x040fe600078008ff */
[----:B------:R1:W-:Y:S01]  /*e6c0*/  LDGSTS.E.BYPASS.LTC128B.128 [R209+0x5000], desc[UR16][R8.64] ;  /* 0x0500000008d17fae */ /* 0x0003e2000b981a10 */
[----:B------:R-:W-:Y:S05]  /*e6d0*/  LEA.HI.X R7, R7, R224, R16, 0x1, P0 ;  /* 0x000000e007077211 */ /* 0x000fea00000f0c10 */
[----:B------:R1:W-:Y:S04]  /*e6e0*/  LDGSTS.E.BYPASS.LTC128B.128 [R209+0x5800], desc[UR16][R6.64] ;  /* 0x0580000006d17fae */ /* 0x0003e8000b981a10 */
[----:B------:R-:W0:Y:S01]  /*e6f0*/  LDGDEPBAR ;  /* 0x00000000000079af */ /* 0x000e220000000000 */
[----:B------:R-:W-:Y:S05]  /*e700*/  BRA `(.L_x_2136) ;  /* 0x0000001c00b47947 */ /* 0x000fea0003800000 */
.L_x_2135:
[----:B------:R-:W5:Y:S01]  /*e710*/  LDL R6, [R1+0xc] ;  /* 0x00000c0001067983 */ /* 0x000f620000100800 */
[----:B------:R-:W-:Y:S04]  /*e720*/  DEPBAR.LE SB0, 0x0 ;  /* 0x000080000000791a */ /* 0x000fe80000000000 */
[----:B------:R-:W2:Y:S01]  /*e730*/  LDL R4, [R1+0x8] ;  /* 0x0000080001047983 */ /* 0x000ea20000100800 */
[C---:B----4-:R-:W-:Y:S01]  /*e740*/  IMAD.WIDE.U32 R14, R208.reuse, UR6, RZ ;  /* 0x00000006d00e7c25 */ /* 0x050fe2000f8e00ff */
[----:B------:R-:W-:Y:S03]  /*e750*/  BAR.SYNC.DEFER_BLOCKING 0x0 ;  /* 0x0000000000007b1d */ /* 0x000fe60000010000 */
[----:B------:R-:W-:Y:S01]  /*e760*/  IMAD R5, R208, UR7, R15 ;  /* 0x00000007d0057c24 */ /* 0x000fe2000f8e020f */
[C---:B------:R-:W-:Y:S02]  /*e770*/  LEA R10, P3, R14.reuse, R232, 0x7 ;  /* 0x000000e80e0a7211 */ /* 0x040fe400078638ff */
[C---:B-1----:R-:W-:Y:S02]  /*e780*/  LEA R0, P0, R14.reuse, R248, 0x6 ;  /* 0x000000f80e007211 */ /* 0x042fe400078030ff */
[--C-:B------:R-:W-:Y:S02]  /*e790*/  LEA.HI.X R11, R14, R230, R5.reuse, 0x7, P3 ;  /* 0x000000e60e0b7211 */ /* 0x100fe400018f3c05 */
[----:B------:R-:W-:Y:S02]  /*e7a0*/  LEA R8, P2, R0, R232, 0x1 ;  /* 0x000000e800087211 */ /* 0x000fe400078408ff */
[----:B------:R-:W-:Y:S02]  /*e7b0*/  LEA.HI.X R2, R14, R249, R5, 0x6, P0 ;  /* 0x000000f90e027211 */ /* 0x000fe400000f3405 */
[C---:B------:R-:W-:Y:S02]  /*e7c0*/  IADD3 R7, P1, PT, R0.reuse, R248, RZ ;  /* 0x000000f800077210 */ /* 0x040fe40007f3e0ff */
[----:B------:R-:W-:Y:S03]  /*e7d0*/  LEA.HI.X R9, R0, R230, R2, 0x1, P2 ;  /* 0x000000e600097211 */ /* 0x000fe600010f0c02 */
[----:B------:R-:W-:Y:S01]  /*e7e0*/  IMAD.X R13, R2, 0x1, R249, P1 ;  /* 0x00000001020d7824 */ /* 0x000fe200008e06f9 */
[----:B------:R-:W-:Y:S01]  /*e7f0*/  @!PT LDS RZ, [RZ] ;  /* 0x00000000fffff984 */ /* 0x000fe20000000800 */
[----:B------:R-:W-:Y:S01]  /*e800*/  @!PT LDS RZ, [RZ] ;  /* 0x00000000fffff984 */ /* 0x000fe20000000800 */
[----:B------:R-:W-:Y:S01]  /*e810*/  @!PT LDS RZ, [RZ] ;  /* 0x00000000fffff984 */ /* 0x000fe20000000800 */
[----:B------:R-:W-:Y:S08]  /*e820*/  LDGSTS.E.BYPASS.LTC128B.128 [R209+0x6000], desc[UR16][R10.64] ;  /* 0x060000000ad17fae */ /* 0x000ff0000b981a10 */
[----:B------:R-:W-:Y:S01]  /*e830*/  LDGSTS.E.BYPASS.LTC128B.128 [R209+0x6800], desc[UR16][R8.64] ;  /* 0x0680000008d17fae */ /* 0x000fe2000b981a10 */
[----:B------:R-:W1:Y:S02]  /*e840*/  S2R R210, SR_TID.X ;  /* 0x0000000000d27919 */ /* 0x000e640000002100 */
[----:B-1----:R-:W-:Y:S05]  /*e850*/  IMAD.SHL.U32 R210, R210, 0x2, RZ ;  /* 0x00000002d2d27824 */ /* 0x002fea00078e00ff */
[----:B------:R-:W-:Y:S01]  /*e860*/  STL [R1+0x10], R210 ;  /* 0x000010d201007387 */ /* 0x000fe20000100800 */
[----:B------:R-:W-:Y:S03]  /*e870*/  LOP3.LUT R250, R210, 0x6, RZ, 0xc0, !PT ;  /* 0x00000006d2fa7812 */ /* 0x000fe600078ec0ff */
[----:B------:R-:W4:Y:S01]  /*e880*/  LDL R213, [R1+0x14] ;  /* 0x0000140001d57983 */ /* 0x000f220000100800 */
[----:B-----5:R-:W-:Y:S02]  /*e890*/  IADD3 R12, P0, PT, R0, R6, RZ ;  /* 0x00000006000c7210 */ /* 0x020fe40007f1e0ff */
[C---:B------:R-:W-:Y:S03]  /*e8a0*/  LEA R6, P1, R7.reuse, R232, 0x1 ;  /* 0x000000e807067211 */ /* 0x040fe600078208ff */
[----:B--2---:R-:W-:Y:S01]  /*e8b0*/  IMAD.X R15, R2, 0x1, R4, P0 ;  /* 0x00000001020f7824 */ /* 0x004fe200000e0604 */
[----:B------:R-:W-:Y:S02]  /*e8c0*/  LEA.HI.X R7, R7, R230, R13, 0x1, P1 ;  /* 0x000000e607077211 */ /* 0x000fe400008f0c0d */
[C---:B------:R-:W-:Y:S03]  /*e8d0*/  LEA R4, P0, R12.reuse, R232, 0x1 ;  /* 0x000000e80c047211 */ /* 0x040fe600078008ff */
[----:B------:R-:W-:Y:S01]  /*e8e0*/  LDGSTS.E.BYPASS.LTC128B.128 [R209+0x7000], desc[UR16][R6.64] ;  /* 0x0700000006d17fae */ /* 0x000fe2000b981a10 */
[----:B------:R-:W-:Y:S07]  /*e8f0*/  LEA.HI.X R5, R12, R230, R15, 0x1, P0 ;  /* 0x000000e60c057211 */ /* 0x000fee00000f0c0f */
[----:B------:R1:W-:Y:S08]  /*e900*/  LDGSTS.E.BYPASS.LTC128B.128 [R209+0x7800], desc[UR16][R4.64] ;  /* 0x0780000004d17fae */ /* 0x0003f0000b981a10 */
[----:B------:R-:W-:Y:S08]  /*e910*/  LDSM.16.M88.4 R64, [R196] ;  /* 0x00000000c440783b */ /* 0x000ff00000000200 */
[----:B------:R-:W1:Y:S08]  /*e920*/  LDSM.16.M88.4 R16, [R191+UR5+0x4000] ;  /* 0x00400005bf10783b */ /* 0x000e700008000200 */
[----:B------:R-:W2:Y:S08]  /*e930*/  LDSM.16.M88.4 R60, [R196+0x2000] ;  /* 0x00200000c43c783b */ /* 0x000eb00000000200 */
[----:B------:R-:W5:Y:S08]  /*e940*/  LDSM.16.M88.4 R32, [R191+UR5+0x4800] ;  /* 0x00480005bf20783b */ /* 0x000f700008000200 */
[----:B------:R-:W0:Y:S08]  /*e950*/  LDGDEPBAR ;  /* 0x00000000000079af */ /* 0x000e300000000000 */
[----:B------:R-:W3:Y:S08]  /*e960*/  LDSM.16.M88.4 R48, [R191+UR5+0x5000] ;  /* 0x00500005bf30783b */ /* 0x000ef00008000200 */
[----:B------:R-:W4:Y:S01]  /*e970*/  LDSM.16.M88.4 R76, [R191+UR5+0x5800] ;  /* 0x00580005bf4c783b */ /* 0x000f220008000200 */
        /* <DEDUP_REMOVED lines=8> */
[-C--:B-----5:R-:W-:Y:S07]  /*ea00*/  HMMA.16816.F32 R20, R64, R32.reuse, RZ ;  /* 0x000000204014723c */ /* 0x0a0fee00000018ff */
[----:B------:R-:W-:Y:S01]  /*ea10*/  LDSM.16.M88.4 R160, [R195+0x5800] ;  /* 0x00580000c3a0783b */ /* 0x000fe20000000200 */
[C---:B------:R-:W-:Y:S07]  /*ea20*/  HMMA.16816.F32 R24, R60.reuse, R32, RZ ;  /* 0x000000203c18723c */ /* 0x040fee00000018ff */
[----:B------:R-:W-:Y:S01]  /*ea30*/  LDSM.16.M88.4 R164, [R197] ;  /* 0x00000000c5a4783b */ /* 0x000fe20000000200 */
[-C--:B------:R-:W-:Y:S07]  /*ea40*/  HMMA.16816.F32 R28, R60, R34.reuse, RZ ;  /* 0x000000223c1c723c */ /* 0x080fee00000018ff */
[----:B------:R-:W-:Y:S01]  /*ea50*/  LDSM.16.M88.4 R168, [R190+0x4000] ;  /* 0x00400000bea8783b */ /* 0x000fe20000000200 */
[C---:B------:R-:W-:Y:S07]  /*ea60*/  HMMA.16816.F32 R32, R64.reuse, R34, RZ ;  /* 0x000000224020723c */ /* 0x040fee00000018ff */
[----:B------:R-:W-:Y:S01]  /*ea70*/  LDSM.16.M88.4 R172, [R197+0x2000] ;  /* 0x00200000c5ac783b */ /* 0x000fe20000000200 */
[-C--:B---3--:R-:W-:Y:S07]  /*ea80*/  HMMA.16816.F32 R36, R64, R48.reuse, RZ ;  /* 0x000000304024723c */ /* 0x088fee00000018ff */
[----:B------:R-:W-:Y:S01]  /*ea90*/  LDSM.16.M88.4 R176, [R190+0x4800] ;  /* 0x00480000beb0783b */ /* 0x000fe20000000200 */
[C---:B------:R-:W-:Y:S07]  /*eaa0*/  HMMA.16816.F32 R40, R60.reuse, R48, RZ ;  /* 0x000000303c28723c */ /* 0x040fee00000018ff */
[----:B------:R-:W-:Y:S01]  /*eab0*/  LDSM.16.M88.4 R180, [R190+0x5800] ;  /* 0x00580000beb4783b */ /* 0x000fe20000000200 */
[-C--:B------:R-:W-:Y:S07]  /*eac0*/  HMMA.16816.F32 R44, R60, R50.reuse, RZ ;  /* 0x000000323c2c723c */ /* 0x080fee00000018ff */
[----:B------:R-:W-:Y:S01]  /*ead0*/  LDSM.16.M88.4 R184, [R194+0x4000] ;  /* 0x00400000c2b8783b */ /* 0x000fe20000000200 */
[C---:B------:R-:W-:Y:S08]  /*eae0*/  HMMA.16816.F32 R48, R64.reuse, R50, RZ ;  /* 0x000000324030723c */ /* 0x040ff000000018ff */
[-C--:B----4-:R-:W-:Y:S08]  /*eaf0*/  HMMA.16816.F32 R52, R64, R76.reuse, RZ ;  /* 0x0000004c4034723c */ /* 0x090ff000000018ff */
[C---:B------:R-:W-:Y:S08]  /*eb00*/  HMMA.16816.F32 R56, R60.reuse, R76, RZ ;  /* 0x0000004c3c38723c */ /* 0x040ff000000018ff */
[-C--:B------:R-:W-:Y:S08]  /*eb10*/  HMMA.16816.F32 R60, R60, R78.reuse, RZ ;  /* 0x0000004e3c3c723c */ /* 0x080ff000000018ff */
[----:B------:R-:W-:Y:S01]  /*eb20*/  HMMA.16816.F32 R64, R64, R78, RZ ;  /* 0x0000004e4040723c */ /* 0x000fe200000018ff */
[----:B------:R-:W3:Y:S07]  /*eb30*/  LDSM.16.M88.4 R76, [R195+0x5000] ;  /* 0x00500000c34c783b */ /* 0x000eee0000000200 */
        /* <DEDUP_REMOVED lines=15> */
[-C--:B------:R-:W-:Y:S08]  /*ec30*/  HMMA.16816.F32 R52, R144, R160.reuse, R52 ;  /* 0x000000a09034723c */ /* 0x080ff00000001834 */
[C---:B------:R-:W-:Y:S08]  /*ec40*/  HMMA.16816.F32 R56, R152.reuse, R160, R56 ;  /* 0x000000a09838723c */ /* 0x040ff00000001838 */
[-C--:B------:R-:W-:Y:S08]  /*ec50*/  HMMA.16816.F32 R60, R152, R162.reuse, R60 ;  /* 0x000000a2983c723c */ /* 0x080ff0000000183c */
[----:B------:R-:W-:Y:S08]  /*ec60*/  HMMA.16816.F32 R64, R144, R162, R64 ;  /* 0x000000a29040723c */ /* 0x000ff00000001840 */
        /* <DEDUP_REMOVED lines=39> */
[----:B------:R1:W2:Y:S10]  /*eee0*/  MUFU.TANH R72, R7 ;  /* 0x0000000700487308 */ /* 0x0002b40000002400 */
[----:B------:R-:W-:Y:S10]  /*eef0*/  MUFU.TANH R150, R17 ;  /* 0x0000001100967308 */ /* 0x000ff40000002400 */
[----:B------:R-:W-:Y:S01]  /*ef00*/  MUFU.TANH R70, R12 ;  /* 0x0000000c00467308 */ /* 0x000fe20000002400 */
[----:B-1----:R-:W1:Y:S09]  /*ef10*/  LDSM.16.M88.4 R4, [R194+0x4800] ;  /* 0x00480000c204783b */ /* 0x002e720000000200 */
[----:B------:R3:W-:Y:S10]  /*ef20*/  MUFU.TANH R144, R8 ;  /* 0x0000000800907308 */ /* 0x0007f40000002400 */
[----:B------:R-:W4:Y:S10]  /*ef30*/  MUFU.TANH R73, R9 ;  /* 0x0000000900497308 */ /* 0x000f340000002400 */
[----:B------:R5:W4:Y:S01]  /*ef40*/  MUFU.TANH R9, R10 ;  /* 0x0000000a00097308 */ /* 0x000b220000002400 */
[----:B---3--:R-:W-:Y:S04]  /*ef50*/  IMAD R8, R208, 0x40, R250 ;  /* 0x00000040d0087824 */ /* 0x008fe800078e02fa */
[----:B------:R-:W-:Y:S01]  /*ef60*/  VIADD R0, R8, 0x1 ;  /* 0x0000000108007836 */ /* 0x000fe20000000000 */
[-C--:B------:R-:W-:Y:S02]  /*ef70*/  ISETP.GT.AND P5, PT, R200, R8.reuse, PT ;  /* 0x00000008c800720c */ /* 0x080fe40003fa4270 */
[C---:B------:R-:W-:Y:S02]  /*ef80*/  ISETP.GT.AND P3, PT, R207.reuse, R8, PT ;  /* 0x00000008cf00720c */ /* 0x040fe40003f64270 */
[----:B------:R4:W-:Y:S01]  /*ef90*/  MUFU.TANH R151, R16 ;  /* 0x0000001000977308 */ /* 0x0009e20000002400 */
[-C--:B------:R-:W-:Y:S02]  /*efa0*/  ISETP.GT.AND P2, PT, R207, R0.reuse, PT ;  /* 0x00000000cf00720c */ /* 0x080fe40003f44270 */
[C---:B------:R-:W-:Y:S02]  /*efb0*/  ISETP.GT.AND P4, PT, R205.reuse, R0, PT ;  /* 0x00000000cd00720c */ /* 0x040fe40003f84270 */
[----:B--2---:R-:W-:Y:S02]  /*efc0*/  FSEL R12, R72, -INF , !P2 ;  /* 0xff800000480c7808 */ /* 0x004fe40005000000 */
[----:B------:R-:W-:Y:S01]  /*efd0*/  ISETP.GT.AND P2, PT, R205, R8, PT ;  /* 0x00000008cd00720c */ /* 0x000fe20003f44270 */
[-C--:B-1----:R-:W-:Y:S02]  /*efe0*/  HMMA.16816.F32 R20, R156, R4.reuse, R20 ;  /* 0x000000049c14723c */ /* 0x082fe40000001814 */
[----:B------:R1:W-:Y:S01]  /*eff0*/  MUFU.TANH R71, R11 ;  /* 0x0000000b00477308 */ /* 0x0003e20000002400 */
[----:B------:R-:W-:Y:S02]  /*f000*/  ISETP.GT.AND P1, PT, R200, R0, PT ;  /* 0x00000000c800720c */ /* 0x000fe40003f24270 */
[-C--:B------:R-:W-:Y:S02]  /*f010*/  ISETP.GE.AND P0, PT, R0, R203.reuse, PT ;  /* 0x000000cb0000720c */ /* 0x080fe40003f06270 */
[----:B-----5:R-:W-:Y:S01]  /*f020*/  FSEL R10, R69, -INF , !P1 ;  /* 0xff800000450a7808 */ /* 0x020fe20004800000 */
[C---:B------:R-:W-:Y:S04]  /*f030*/  HMMA.16816.F32 R24, R76.reuse, R4, R24 ;  /* 0x000000044c18723c */ /* 0x040fe80000001818 */
[----:B------:R-:W-:Y:S01]  /*f040*/  MUFU.TANH R19, R19 ;  /* 0x0000001300137308 */ /* 0x000fe20000002400 */
[----:B----4-:R-:W-:Y:S02]  /*f050*/  FSEL R16, R73, -INF , !P4 ;  /* 0xff80000049107808 */ /* 0x010fe40006000000 */
[----:B------:R-:W-:Y:S02]  /*f060*/  FSEL R4, R145, -INF , !P5 ;  /* 0xff80000091047808 */ /* 0x000fe40006800000 */
[----:B------:R-:W-:Y:S01]  /*f070*/  FSEL R5, R2, -INF , !P3 ;  /* 0xff80000002057808 */ /* 0x000fe20005800000 */
[-C--:B------:R-:W-:Y:S04]  /*f080*/  HMMA.16816.F32 R28, R76, R6.reuse, R28 ;  /* 0x000000064c1c723c */ /* 0x080fe8000000181c */
[----:B------:R-:W2:Y:S01]  /*f090*/  MUFU.TANH R13, R13 ;  /* 0x0000000d000d7308 */ /* 0x000ea20000002400 */
[----:B-1----:R-:W-:Y:S01]  /*f0a0*/  FSEL R11, R144, -INF , !P2 ;  /* 0xff800000900b7808 */ /* 0x002fe20005000000 */
[----:B------:R-:W-:Y:S01]  /*f0b0*/  VIADD R2, R8, 0x8 ;  /* 0x0000000808027836 */ /* 0x000fe20000000000 */
[----:B------:R-:W-:Y:S01]  /*f0c0*/  ISETP.GT.AND P2, PT, R206, R8, PT ;  /* 0x00000008ce00720c */ /* 0x000fe20003f44270 */
[----:B------:R-:W-:Y:S01]  /*f0d0*/  FMUL.FTZ R20, R20, UR8 ;  /* 0x0000000814147c20 */ /* 0x000fe20008410000 */
[C---:B------:R-:W-:Y:S01]  /*f0e0*/  ISETP.GE.AND P4, PT, R8.reuse, R203, PT ;  /* 0x000000cb0800720c */ /* 0x040fe20003f86270 */
[C---:B------:R-:W-:Y:S04]  /*f0f0*/  HMMA.16816.F32 R32, R156.reuse, R6, R32 ;  /* 0x000000069c20723c */ /* 0x040fe80000001820 */
[----:B------:R-:W1:Y:S01]  /*f100*/  MUFU.TANH R148, R14 ;  /* 0x0000000e00947308 */ /* 0x000e620000002400 */
[----:B------:R-:W-:Y:S01]  /*f110*/  FSEL R9, R9, -INF , !P2 ;  /* 0xff80000009097808 */ /* 0x000fe20005000000 */
[----:B------:R-:W-:Y:S01]  /*f120*/  FMUL.FTZ R25, R25, UR8 ;  /* 0x0000000819197c20 */ /* 0x000fe20008410000 */
[----:B------:R-:W-:Y:S01]  /*f130*/  ISETP.GE.AND P2, PT, R8, R204, PT ;  /* 0x000000cc0800720c */ /* 0x000fe20003f46270 */
[----:B------:R-:W-:Y:S01]  /*f140*/  FMUL.FTZ R27, R27, UR8 ;  /* 0x000000081b1b7c20 */ /* 0x000fe20008410000 */
[----:B------:R-:W-:Y:S05]  /*f150*/  FSEL R147, R4, -INF , !P4 ;  /* 0xff80000004937808 */ /* 0x000fea0006000000 */
[----:B------:R-:W-:Y:S01]  /*f160*/  MUFU.TANH R72, R25 ;  /* 0x0000001900487308 */ /* 0x000fe20000002400 */
[----:B------:R-:W-:Y:S01]  /*f170*/  FSEL R145, R5, -INF , !P2 ;  /* 0xff80000005917808 */ /* 0x000fe20005000000 */
[----:B------:R-:W-:Y:S01]  /*f180*/  FMUL.FTZ R28, R28, UR8 ;  /* 0x000000081c1c7c20 */ /* 0x000fe20008410000 */
[----:B------:R-:W-:Y:S01]  /*f190*/  FSEL R146, R10, -INF , !P0 ;  /* 0xff8000000a927808 */ /* 0x000fe20004000000 */
[----:B------:R-:W3:Y:S01]  /*f1a0*/  LDSM.16.M88.4 R4, [R194+0x5000] ;  /* 0x00500000c204783b */ /* 0x000ee20000000200 */
[----:B------:R-:W-:Y:S01]  /*f1b0*/  ISETP.GT.AND P0, PT, R205, R2, PT ;  /* 0x00000002cd00720c */ /* 0x000fe20003f04270 */
[----:B------:R-:W-:Y:S01]  /*f1c0*/  FMUL.FTZ R29, R29, UR8 ;  /* 0x000000081d1d7c20 */ /* 0x000fe20008410000 */
[----:B------:R-:W-:Y:S03]  /*f1d0*/  ISETP.GT.AND P6, PT, R206, R0, PT ;  /* 0x00000000ce00720c */ /* 0x000fe60003fc4270 */
[----:B------:R-:W-:Y:S01]  /*f1e0*/  MUFU.TANH R160, R20 ;  /* 0x0000001400a07308 */ /* 0x000fe20000002400 */
[----:B------:R-:W-:Y:S01]  /*f1f0*/  FSEL R10, R70, -INF , !P0 ;  /* 0xff800000460a7808 */ /* 0x000fe20004000000 */
[----:B------:R-:W-:Y:S01]  /*f200*/  FMUL.FTZ R33, R33, UR8 ;  /* 0x0000000821217c20 */ /* 0x000fe20008410000 */
[C---:B------:R-:W-:Y:S01]  /*f210*/  ISETP.GE.AND P5, PT, R0.reuse, R204, PT ;  /* 0x000000cc0000720c */ /* 0x040fe20003fa6270 */
[----:B------:R-:W-:Y:S01]  /*f220*/  FMUL.FTZ R31, R31, UR8 ;  /* 0x000000081f1f7c20 */ /* 0x000fe20008410000 */
[C---:B------:R-:W-:Y:S01]  /*f230*/  ISETP.GE.AND P1, PT, R0.reuse, R201, PT ;  /* 0x000000c90000720c */ /* 0x040fe20003f26270 */
[----:B------:R-:W-:Y:S01]  /*f240*/  FMUL.FTZ R21, R21, UR8 ;  /* 0x0000000815157c20 */ /* 0x000fe20008410000 */
[----:B------:R-:W-:Y:S03]  /*f250*/  ISETP.GE.AND P3, PT, R0, R202, PT ;  /* 0x000000ca0000720c */ /* 0x000fe60003f66270 */
[----:B------:R-:W-:Y:S01]  /*f260*/  MUFU.TANH R70, R28 ;  /* 0x0000001c00467308 */ /* 0x000fe20000002400 */
[----:B------:R-:W-:Y:S01]  /*f270*/  FSEL R144, R12, -INF , !P5 ;  /* 0xff8000000c907808 */ /* 0x000fe20006800000 */
[----:B------:R-:W-:Y:S01]  /*f280*/  VIADD R0, R8, 0x9 ;  /* 0x0000000908007836 */ /* 0x000fe20000000000 */
[----:B------:R-:W-:Y:S01]  /*f290*/  ISETP.GT.AND P5, PT, R206, R2, PT ;  /* 0x00000002ce00720c */ /* 0x000fe20003fa4270 */
[----:B------:R-:W-:Y:S01]  /*f2a0*/  FMUL.FTZ R24, R24, UR8 ;  /* 0x0000000818187c20 */ /* 0x000fe20008410000 */
[----:B------:R-:W-:Y:S01]  /*f2b0*/  ISETP.GE.AND P4, PT, R8, R202, PT ;  /* 0x000000ca0800720c */ /* 0x000fe20003f86270 */
[----:B------:R-:W-:Y:S01]  /*f2c0*/  FMUL.FTZ R23, R23, UR8 ;  /* 0x0000000817177c20 */ /* 0x000fe20008410000 */
[-C--:B------:R-:W-:Y:S03]  /*f2d0*/  ISETP.GT.AND P2, PT, R205, R0.reuse, PT ;  /* 0x00000000cd00720c */ /* 0x080fe60003f44270 */
[----:B------:R-:W-:Y:S01]  /*f2e0*/  MUFU.TANH R20, R27 ;  /* 0x0000001b00147308 */ /* 0x000fe20000002400 */
[----:B------:R-:W-:Y:S01]  /*f2f0*/  ISETP.GT.AND P0, PT, R206, R0, PT ;  /* 0x00000000ce00720c */ /* 0x000fe20003f04270 */
[----:B------:R-:W-:Y:S01]  /*f300*/  FMUL.FTZ R30, R30, UR8 ;  /* 0x000000081e1e7c20 */ /* 0x000fe20008410000 */
[----:B--2---:R-:W-:Y:S01]  /*f310*/  FSEL R13, R13, -INF , !P2 ;  /* 0xff8000000d0d7808 */ /* 0x004fe20005000000 */
[----:B------:R-:W-:Y:S01]  /*f320*/  FMUL.FTZ R26, R26, UR8 ;  /* 0x000000081a1a7c20 */ /* 0x000fe20008410000 */
[-C--:B------:R-:W-:Y:S01]  /*f330*/  ISETP.GT.AND P2, PT, R200, R2.reuse, PT ;  /* 0x00000002c800720c */ /* 0x080fe20003f44270 */
[----:B------:R-:W-:Y:S01]  /*f340*/  FMUL.FTZ R22, R22, UR8 ;  /* 0x0000000816167c20 */ /* 0x000fe20008410000 */
[----:B-1----:R-:W-:Y:S03]  /*f350*/  FSEL R12, R148, -INF , !P5 ;  /* 0xff800000940c7808 */ /* 0x002fe60006800000 */
[----:B------:R-:W-:Y:S01]  /*f360*/  MUFU.TANH R31, R31 ;  /* 0x0000001f001f7308 */ /* 0x000fe20000002400 */
[----:B------:R-:W-:Y:S01]  /*f370*/  FSEL R17, R151, -INF , !P2 ;  /* 0xff80000097117808 */ /* 0x000fe20005000000 */
[----:B------:R-:W-:Y:S01]  /*f380*/  FMUL.FTZ R32, R32, UR8 ;  /* 0x0000000820207c20 */ /* 0x000fe20008410000 */
[C---:B------:R-:W-:Y:S01]  /*f390*/  ISETP.GT.AND P5, PT, R207.reuse, R2, PT ;  /* 0x00000002cf00720c */ /* 0x040fe20003fa4270 */
[----:B------:R-:W-:Y:S01]  /*f3a0*/  FMUL.FTZ R34, R34, UR8 ;  /* 0x0000000822227c20 */ /* 0x000fe20008410000 */
[----:B------:R-:W-:Y:S01]  /*f3b0*/  ISETP.GT.AND P2, PT, R207, R0, PT ;  /* 0x00000000cf00720c */ /* 0x000fe20003f44270 */
[----:B------:R-:W-:Y:S01]  /*f3c0*/  FMUL.FTZ R35, R35, UR8 ;  /* 0x0000000823237c20 */ /* 0x000fe20008410000 */
[----:B------:R-:W-:Y:S03]  /*f3d0*/  FSEL R69, R9, -INF , !P4 ;  /* 0xff80000009457808 */ /* 0x000fe60006000000 */
[----:B------:R-:W-:Y:S01]  /*f3e0*/  MUFU.TANH R155, R21 ;  /* 0x00000015009b7308 */ /* 0x000fe20000002400 */
[----:B------:R-:W-:Y:S01]  /*f3f0*/  ISETP.GE.AND P4, PT, R2, R204, PT ;  /* 0x000000cc0200720c */ /* 0x000fe20003f86270 */
[-C--:B---3--:R-:W-:Y:S08]  /*f400*/  HMMA.16816.F32 R36, R156, R4.reuse, R36 ;  /* 0x000000049c24723c */ /* 0x088ff00000001824 */
[----:B------:R1:W-:Y:S01]  /*f410*/  MUFU.TANH R154, R24 ;  /* 0x00000018009a7308 */ /* 0x0003e20000002400 */
[C---:B------:R-:W-:Y:S09]  /*f420*/  HMMA.16816.F32 R40, R76.reuse, R4, R40 ;  /* 0x000000044c28723c */ /* 0x040ff20000001828 */
[----:B------:R-:W-:Y:S01]  /*f430*/  MUFU.TANH R152, R23 ;  /* 0x0000001700987308 */ /* 0x000fe20000002400 */
[-C--:B------:R-:W-:Y:S03]  /*f440*/  HMMA.16816.F32 R44, R76, R6.reuse, R44 ;  /* 0x000000064c2c723c */ /* 0x080fe6000000182c */
[----:B------:R-:W-:Y:S06]  /*f450*/  FMUL.FTZ R36, R36, UR8 ;  /* 0x0000000824247c20 */ /* 0x000fec0008410000 */
[----:B------:R-:W-:Y:S01]  /*f460*/  MUFU.TANH R21, R29 ;  /* 0x0000001d00157308 */ /* 0x000fe20000002400 */
[----:B-1----:R-:W-:Y:S01]  /*f470*/  FSEL R24, R16, -INF , !P1 ;  /* 0xff80000010187808 */ /* 0x002fe20004800000 */
[----:B------:R-:W-:Y:S01]  /*f480*/  FMUL.FTZ R37, R37, UR8 ;  /* 0x0000000825257c20 */ /* 0x000fe20008410000 */
[----:B------:R-:W-:Y:S01]  /*f490*/  ISETP.GE.AND P1, PT, R2, R203, PT ;  /* 0x000000cb0200720c */ /* 0x000fe20003f26270 */
[C---:B------:R-:W-:Y:S04]  /*f4a0*/  HMMA.16816.F32 R48, R156.reuse, R6, R48 ;  /* 0x000000069c30723c */ /* 0x040fe80000001830 */
[----:B------:R-:W-:Y:S02]  /*f4b0*/  FMUL.FTZ R40, R40, UR8 ;  /* 0x0000000828287c20 */ /* 0x000fe40008410000 */
[----:B------:R1:W2:Y:S01]  /*f4c0*/  MUFU.TANH R14, R15 ;  /* 0x0000000f000e7308 */ /* 0x0002a20000002400 */
        /* <DEDUP_REMOVED lines=11> */
[----:B------:R-:W-:Y:S06]  /*f580*/  FMUL.FTZ R49, R49, UR8 ;  /* 0x0000000831317c20 */ /* 0x000fec0008410000 */
[----:B------:R-:W-:Y:S01]  /*f590*/  MUFU.TANH R22, R33 ;  /* 0x0000002100167308 */ /* 0x000fe20000002400 */
[----:B-1----:R-:W-:Y:S01]  /*f5a0*/  FSEL R15, R71, -INF , !P6 ;  /* 0xff800000470f7808 */ /* 0x002fe20007000000 */
[----:B------:R-:W-:Y:S01]  /*f5b0*/  FMUL.FTZ R50, R50, UR8 ;  /* 0x0000000832327c20 */ /* 0x000fe20008410000 */
[----:B--2---:R-:W-:Y:S01]  /*f5c0*/  FSEL R14, R14, -INF , !P0 ;  /* 0xff8000000e0e7808 */ /* 0x004fe20004000000 */
[----:B------:R-:W-:Y:S01]  /*f5d0*/  FMUL.FTZ R51, R51, UR8 ;  /* 0x0000000833337c20 */ /* 0x000fe20008410000 */
[----:B------:R-:W-:Y:S02]  /*f5e0*/  FSEL R28, R15, -INF , !P3 ;  /* 0xff8000000f1c7808 */ /* 0x000fe40005800000 */
[-C--:B------:R-:W-:Y:S03]  /*f5f0*/  ISETP.GE.AND P6, PT, R8, R201.reuse, PT ;  /* 0x000000c90800720c */ /* 0x080fe60003fc6270 */
[----:B------:R-:W-:Y:S01]  /*f600*/  MUFU.TANH R71, R26 ;  /* 0x0000001a00477308 */ /* 0x000fe20000002400 */
[-C--:B------:R-:W-:Y:S02]  /*f610*/  ISETP.GE.AND P0, PT, R2, R201.reuse, PT ;  /* 0x000000c90200720c */ /* 0x080fe40003f06270 */
[----:B------:R-:W-:Y:S02]  /*f620*/  ISETP.GT.AND P3, PT, R200, R0, PT ;  /* 0x00000000c800720c */ /* 0x000fe40003f64270 */
[----:B------:R-:W-:Y:S02]  /*f630*/  FSEL R23, R11, -INF , !P6 ;  /* 0xff8000000b177808 */ /* 0x000fe40007000000 */
[----:B------:R-:W-:Y:S03]  /*f640*/  FSEL R9, R150, -INF , !P3 ;  /* 0xff80000096097808 */ /* 0x000fe60005800000 */
[----:B------:R-:W1:Y:S01]  /*f650*/  MUFU.TANH R149, R18 ;  /* 0x0000001200957308 */ /* 0x000e620000002400 */
[----:B------:R-:W-:Y:S02]  /*f660*/  FSEL R15, R19, -INF , !P2 ;  /* 0xff800000130f7808 */ /* 0x000fe40005000000 */
[----:B------:R-:W-:Y:S02]  /*f670*/  FSEL R29, R10, -INF , !P0 ;  /* 0xff8000000a1d7808 */ /* 0x000fe40004000000 */
[----:B------:R-:W-:Y:S01]  /*f680*/  ISETP.GE.AND P6, PT, R2, R202, PT ;  /* 0x000000ca0200720c */ /* 0x000fe20003fc6270 */
[----:B------:R-:W-:Y:S01]  /*f690*/  VIADD R2, R8, 0x11 ;  /* 0x0000001108027836 */ /* 0x000fe20000000000 */
[C---:B------:R-:W-:Y:S03]  /*f6a0*/  ISETP.GE.AND P3, PT, R0.reuse, R201, PT ;  /* 0x000000c90000720c */ /* 0x040fe60003f66270 */
[----:B------:R2:W3:Y:S01]  /*f6b0*/  MUFU.TANH R18, R30 ;  /* 0x0000001e00127308 */ /* 0x0004e20000002400 */
[CC--:B------:R-:W-:Y:S02]  /*f6c0*/  ISETP.GE.AND P2, PT, R0.reuse, R203.reuse, PT ;  /* 0x000000cb0000720c */ /* 0x0c0fe40003f46270 */
[C---:B------:R-:W-:Y:S02]  /*f6d0*/  ISETP.GE.AND P0, PT, R0.reuse, R204, PT ;  /* 0x000000cc0000720c */ /* 0x040fe40003f06270 */
[----:B------:R-:W-:Y:S02]  /*f6e0*/  FSEL R25, R13, -INF , !P3 ;  /* 0xff8000000d197808 */ /* 0x000fe40005800000 */
[----:B------:R-:W-:Y:S03]  /*f6f0*/  FSEL R27, R15, -INF , !P0 ;  /* 0xff8000000f1b7808 */ /* 0x000fe60004000000 */
[----:B------:R-:W4:Y:S01]  /*f700*/  MUFU.TANH R73, R32 ;  /* 0x0000002000497308 */ /* 0x000f220000002400 */
[----:B-1----:R-:W-:Y:S02]  /*f710*/  FSEL R16, R149, -INF , !P5 ;  /* 0xff80000095107808 */ /* 0x002fe40006800000 */
[----:B------:R-:W-:Y:S01]  /*f720*/  ISETP.GE.AND P5, PT, R0, R202, PT ;  /* 0x000000ca0000720c */ /* 0x000fe20003fa6270 */
[----:B------:R-:W-:Y:S01]  /*f730*/  VIADD R0, R8, 0x10 ;  /* 0x0000001008007836 */ /* 0x000fe20000000000 */
[----:B------:R-:W-:Y:S02]  /*f740*/  ISETP.GT.AND P0, PT, R205, R2, PT ;  /* 0x00000002cd00720c */ /* 0x000fe40003f04270 */
[----:B------:R-:W-:Y:S03]  /*f750*/  FSEL R26, R14, -INF , !P5 ;  /* 0xff8000000e1a7808 */ /* 0x000fe60006800000 */
[----:B------:R1:W5:Y:S01]  /*f760*/  MUFU.TANH R19, R34 ;  /* 0x0000002200137308 */ /* 0x0003620000002400 */
[----:B--2---:R-:W-:Y:S02]  /*f770*/  FSEL R30, R12, -INF , !P6 ;  /* 0xff8000000c1e7808 */ /* 0x004fe40007000000 */
[C---:B------:R-:W-:Y:S02]  /*f780*/  ISETP.GT.AND P3, PT, R200.reuse, R0, PT ;  /* 0x00000000c800720c */ /* 0x040fe40003f64270 */
[----:B------:R-:W-:Y:S02]  /*f790*/  ISETP.GT.AND P6, PT, R200, R2, PT ;  /* 0x00000002c800720c */ /* 0x000fe40003fc4270 */
[----:B------:R-:W-:Y:S03]  /*f7a0*/  FSEL R10, R160, -INF , !P3 ;  /* 0xff800000a00a7808 */ /* 0x000fe60005800000 */
[----:B------:R-:W2:Y:S01]  /*f7b0*/  MUFU.TANH R35, R35 ;  /* 0x0000002300237308 */ /* 0x000ea20000002400 */
[----:B------:R-:W-:Y:S02]  /*f7c0*/  FSEL R13, R155, -INF , !P6 ;  /* 0xff8000009b0d7808 */ /* 0x000fe40007000000 */
[C---:B------:R-:W-:Y:S02]  /*f7d0*/  ISETP.GT.AND P5, PT, R207.reuse, R0, PT ;  /* 0x00000000cf00720c */ /* 0x040fe40003fa4270 */
[----:B------:R-:W-:Y:S02]  /*f7e0*/  ISETP.GT.AND P3, PT, R207, R2, PT ;  /* 0x00000002cf00720c */ /* 0x000fe40003f64270 */
[-C--:B------:R-:W-:Y:S03]  /*f7f0*/  ISETP.GT.AND P6, PT, R205, R0.reuse, PT ;  /* 0x00000000cd00720c */ /* 0x080fe60003fc4270 */
[----:B------:R-:W2:Y:S01]  /*f800*/  MUFU.TANH R36, R36 ;  /* 0x0000002400247308 */ /* 0x000ea20000002400 */
[----:B------:R-:W-:Y:S02]  /*f810*/  FSEL R12, R153, -INF , !P5 ;  /* 0xff800000990c7808 */ /* 0x000fe40006800000 */
[----:B------:R-:W-:Y:S02]  /*f820*/  FSEL R11, R152, -INF , !P3 ;  /* 0xff800000980b7808 */ /* 0x000fe40005800000 */
[----:B------:R-:W-:Y:S02]  /*f830*/  FSEL R14, R154, -INF , !P6 ;  /* 0xff8000009a0e7808 */ /* 0x000fe40007000000 */
[----:B------:R-:W-:Y:S03]  /*f840*/  ISETP.GT.AND P5, PT, R206, R0, PT ;  /* 0x00000000ce00720c */ /* 0x000fe60003fa4270 */
[----:B------:R-:W2:Y:S01]  /*f850*/  MUFU.TANH R37, R37 ;  /* 0x0000002500257308 */ /* 0x000ea20000002400 */
[-C--:B------:R-:W-:Y:S02]  /*f860*/  ISETP.GE.AND P3, PT, R0, R203.reuse, PT ;  /* 0x000000cb0000720c */ /* 0x080fe40003f66270 */
[----:B------:R-:W-:Y:S02]  /*f870*/  ISETP.GT.AND P6, PT, R206, R2, PT ;  /* 0x00000002ce00720c */ /* 0x000fe40003fc4270 */
[----:B------:R-:W-:Y:S02]  /*f880*/  FSEL R33, R9, -INF , !P2 ;  /* 0xff80000009217808 */ /* 0x000fe40005000000 */
[----:B------:R-:W-:Y:S03]  /*f890*/  FSEL R5, R72, -INF , !P0 ;  /* 0xff80000048057808 */ /* 0x000fe60004000000 */
[----:B------:R-:W2:Y:S01]  /*f8a0*/  MUFU.TANH R38, R38 ;  /* 0x0000002600267308 */ /* 0x000ea20000002400 */
[----:B------:R-:W-:Y:S02]  /*f8b0*/  FSEL R15, R71, -INF , !P5 ;  /* 0xff800000470f7808 */ /* 0x000fe40006800000 */
[----:B------:R-:W-:Y:S02]  /*f8c0*/  FSEL R9, R20, -INF , !P6 ;  /* 0xff80000014097808 */ /* 0x000fe40007000000 */
[----:B------:R-:W-:Y:S02]  /*f8d0*/  FSEL R161, R10, -INF , !P3 ;  /* 0xff8000000aa17808 */ /* 0x000fe40005800000 */
[C---:B------:R-:W-:Y:S03]  /*f8e0*/  ISETP.GE.AND P0, PT, R2.reuse, R203, PT ;  /* 0x000000cb0200720c */ /* 0x040fe60003f06270 */
[----:B------:R3:W-:Y:S01]  /*f8f0*/  MUFU.TANH R20, R40 ;  /* 0x0000002800147308 */ /* 0x0007e20000002400 */
[C---:B------:R-:W-:Y:S02]  /*f900*/  ISETP.GE.AND P5, PT, R2.reuse, R204, PT ;  /* 0x000000cc0200720c */ /* 0x040fe40003fa6270 */
[CC--:B------:R-:W-:Y:S02]  /*f910*/  ISETP.GE.AND P6, PT, R2.reuse, R201.reuse, PT ;  /* 0x000000c90200720c */ /* 0x0c0fe40003fc6270 */
[----:B------:R-:W-:Y:S01]  /*f920*/  ISETP.GE.AND P3, PT, R2, R202, PT ;  /* 0x000000ca0200720c */ /* 0x000fe20003f66270 */
[----:B------:R-:W-:Y:S01]  /*f930*/  VIADD R2, R8, 0x18 ;  /* 0x0000001808027836 */ /* 0x000fe20000000000 */
[----:B-1----:R-:W-:Y:S03]  /*f940*/  FSEL R34, R17, -INF , !P1 ;  /* 0xff80000011227808 */ /* 0x002fe60004800000 */
[----:B------:R-:W1:Y:S01]  /*f950*/  MUFU.TANH R39, R39 ;  /* 0x0000002700277308 */ /* 0x000e620000002400 */
[----:B------:R-:W-:Y:S02]  /*f960*/  FSEL R32, R16, -INF , !P4 ;  /* 0xff80000010207808 */ /* 0x000fe40006000000 */
[C---:B------:R-:W-:Y:S02]  /*f970*/  ISETP.GE.AND P1, PT, R0.reuse, R204, PT ;  /* 0x000000cc0000720c */ /* 0x040fe40003f26270 */
[CC--:B------:R-:W-:Y:S02]  /*f980*/  ISETP.GE.AND P2, PT, R0.reuse, R201.reuse, PT ;  /* 0x000000c90000720c */ /* 0x0c0fe40003f46270 */
[----:B------:R-:W-:Y:S01]  /*f990*/  ISETP.GE.AND P4, PT, R0, R202, PT ;  /* 0x000000ca0000720c */ /* 0x000fe20003f86270 */
[----:B------:R-:W-:Y:S01]  /*f9a0*/  VIADD R0, R8, 0x19 ;  /* 0x0000001908007836 */ /* 0x000fe20000000000 */
[----:B------:R-:W-:Y:S01]  /*f9b0*/  FSEL R160, R13, -INF , !P0 ;  /* 0xff8000000da07808 */ /* 0x000fe20004000000 */
[----:B------:R-:W-:Y:S01]  /*f9c0*/  MUFU.TANH R17, R43 ;  /* 0x0000002b00117308 */ /* 0x000fe20000002400 */
[----:B------:R-:W-:Y:S02]  /*f9d0*/  ISETP.GT.AND P0, PT, R205, R2, PT ;  /* 0x00000002cd00720c */ /* 0x000fe40003f04270 */
[----:B------:R-:W-:Y:S02]  /*f9e0*/  FSEL R168, R11, -INF , !P5 ;  /* 0xff8000000ba87808 */ /* 0x000fe40006800000 */
[----:B------:R-:W-:Y:S02]  /*f9f0*/  FSEL R4, R70, -INF , !P0 ;  /* 0xff80000046047808 */ /* 0x000fe40004000000 */
[----:B------:R-:W-:Y:S03]  /*fa00*/  ISETP.GT.AND P0, PT, R206, R0, PT ;  /* 0x00000000ce00720c */ /* 0x000fe60003f04270 */
[----:B------:R-:W-:Y:S01]  /*fa10*/  MUFU.TANH R42, R42 ;  /* 0x0000002a002a7308 */ /* 0x000fe20000002400 */
[----:B------:R-:W-:Y:S02]  /*fa20*/  FSEL R150, R5, -INF , !P6 ;  /* 0xff80000005967808 */ /* 0x000fe40007000000 */
[----:B------:R-:W-:Y:S02]  /*fa30*/  FSEL R11, R31, -INF , !P0 ;  /* 0xff8000001f0b7808 */ /* 0x000fe40004000000 */
[----:B------:R-:W-:Y:S02]  /*fa40*/  ISETP.GE.AND P0, PT, R2, R201, PT ;  /* 0x000000c90200720c */ /* 0x000fe40003f06270 */
[----:B------:R-:W-:Y:S03]  /*fa50*/  ISETP.GT.AND P5, PT, R206, R2, PT ;  /* 0x00000002ce00720c */ /* 0x000fe60003fa4270 */
[----:B------:R-:W-:Y:S01]  /*fa60*/  MUFU.TANH R44, R44 ;  /* 0x0000002c002c7308 */ /* 0x000fe20000002400 */
[----:B---3--:R-:W-:Y:S02]  /*fa70*/  FSEL R40, R4, -INF , !P0 ;  /* 0xff80000004287808 */ /* 0x008fe40004000000 */
[----:B------:R-:W-:Y:S01]  /*fa80*/  FSEL R167, R12, -INF , !P1 ;  /* 0xff8000000ca77808 */ /* 0x000fe20004800000 */
[----:B------:R-:W3:Y:S01]  /*fa90*/  LDSM.16.M88.4 R4, [R194+0x5800] ;  /* 0x00580000c204783b */ /* 0x000ee20000000200 */
[----:B------:R-:W-:Y:S01]  /*faa0*/  FSEL R12, R18, -INF , !P5 ;  /* 0xff800000120c7808 */ /* 0x000fe20006800000 */
[----:B------:R-:W-:Y:S04]  /*fab0*/  DEPBAR.LE SB0, 0x0 ;  /* 0x000080000000791a */ /* 0x000fe80000000000 */
[----:B------:R-:W-:Y:S01]  /*fac0*/  ISETP.GT.AND P1, PT, R205, R0, PT ;  /* 0x00000000cd00720c */ /* 0x000fe20003f24270 */
[----:B------:R5:W1:Y:S01]  /*fad0*/  MUFU.TANH R18, R41 ;  /* 0x0000002900127308 */ /* 0x000a620000002400 */
[----:B------:R-:W-:Y:S01]  /*fae0*/  FSEL R151, R9, -INF , !P3 ;  /* 0xff80000009977808 */ /* 0x000fe20005800000 */
[----:B------:R-:W-:Y:S01]  /*faf0*/  BAR.SYNC.DEFER_BLOCKING 0x0 ;  /* 0x0000000000007b1d */ /* 0x000fe20000010000 */
[----:B------:R-:W-:Y:S02]  /*fb00*/  FSEL R13, R21, -INF , !P1 ;  /* 0xff800000150d7808 */ /* 0x000fe40004800000 */
[CC--:B------:R-:W-:Y:S02]  /*fb10*/  ISETP.GT.AND P1, PT, R200.reuse, R2.reuse, PT ;  /* 0x00000002c800720c */ /* 0x0c0fe40003f24270 */
[----:B------:R-:W-:Y:S02]  /*fb20*/  ISETP.GT.AND P5, PT, R207, R2, PT ;  /* 0x00000002cf00720c */ /* 0x000fe40003fa4270 */
[----:B----4-:R-:W-:Y:S02]  /*fb30*/  FSEL R16, R73, -INF , !P1 ;  /* 0xff80000049107808 */ /* 0x010fe40004800000 */
[-C--:B------:R-:W-:Y:S02]  /*fb40*/  ISETP.GT.AND P3, PT, R200, R0.reuse, PT ;  /* 0x00000000c800720c */ /* 0x080fe40003f64270 */
[----:B------:R-:W-:Y:S02]  /*fb50*/  ISETP.GT.AND P1, PT, R207, R0, PT ;  /* 0x00000000cf00720c */ /* 0x000fe40003f24270 */
[----:B------:R-:W-:Y:S02]  /*fb60*/  FSEL R31, R14, -INF , !P2 ;  /* 0xff8000000e1f7808 */ /* 0x000fe40005000000 */
[----:B-----5:R-:W-:Y:S02]  /*fb70*/  FSEL R41, R15, -INF , !P4 ;  /* 0xff8000000f297808 */ /* 0x020fe40006000000 */
[----:B------:R-:W-:Y:S02]  /*fb80*/  FSEL R14, R22, -INF , !P3 ;  /* 0xff800000160e7808 */ /* 0x000fe40005800000 */
[----:B------:R-:W-:Y:S02]  /*fb90*/  FSEL R15, R19, -INF , !P5 ;  /* 0xff800000130f7808 */ /* 0x000fe40006800000 */
[----:B--2---:R-:W-:Y:S02]  /*fba0*/  FSEL R10, R35, -INF , !P1 ;  /* 0xff800000230a7808 */ /* 0x004fe40004800000 */
[C---:B------:R-:W-:Y:S01]  /*fbb0*/  ISETP.GE.AND P2, PT, R2.reuse, R202, PT ;  /* 0x000000ca0200720c */ /* 0x040fe20003f46270 */
[----:B------:R-:W2:Y:S01]  /*fbc0*/  MUFU.TANH R45, R45 ;  /* 0x0000002d002d7308 */ /* 0x000ea20000002400 */
[C---:B------:R-:W-:Y:S02]  /*fbd0*/  ISETP.GE.AND P6, PT, R2.reuse, R203, PT ;  /* 0x000000cb0200720c */ /* 0x040fe40003fc6270 */
[----:B------:R-:W-:Y:S01]  /*fbe0*/  ISETP.GE.AND P4, PT, R2, R204, PT ;  /* 0x000000cc0200720c */ /* 0x000fe20003f86270 */
[----:B------:R-:W-:Y:S01]  /*fbf0*/  VIADD R2, R8, 0x21 ;  /* 0x0000002108027836 */ /* 0x000fe20000000000 */
[C---:B------:R-:W-:Y:S02]  /*fc00*/  ISETP.GE.AND P3, PT, R0.reuse, R201, PT ;  /* 0x000000c90000720c */ /* 0x040fe40003f66270 */
[C---:B------:R-:W-:Y:S01]  /*fc10*/  ISETP.GE.AND P5, PT, R0.reuse, R202, PT ;  /* 0x000000ca0000720c */ /* 0x040fe20003fa6270 */
[-C--:B---3--:R-:W-:Y:S02]  /*fc20*/  HMMA.16816.F32 R52, R156, R4.reuse, R52 ;  /* 0x000000049c34723c */ /* 0x088fe40000001834 */
[----:B------:R-:W3:Y:S03]  /*fc30*/  MUFU.TANH R47, R47 ;  /* 0x0000002f002f7308 */ /* 0x000ee60000002400 */
[CC--:B------:R-:W-:Y:S02]  /*fc40*/  ISETP.GE.AND P1, PT, R0.reuse, R203.reuse, PT ;  /* 0x000000cb0000720c */ /* 0x0c0fe40003f26270 */
[----:B------:R-:W-:Y:S01]  /*fc50*/  ISETP.GE.AND P0, PT, R0, R204, PT ;  /* 0x000000cc0000720c */ /* 0x000fe20003f06270 */
[----:B------:R-:W-:Y:S01]  /*fc60*/  VIADD R0, R8, 0x20 ;  /* 0x0000002008007836 */ /* 0x000fe20000000000 */
[----:B------:R-:W-:Y:S01]  /*fc70*/  FSEL R35, R13, -INF , !P3 ;  /* 0xff8000000d237808 */ /* 0x000fe20005800000 */
[C---:B------:R-:W-:Y:S02]  /*fc80*/  HMMA.16816.F32 R56, R76.reuse, R4, R56 ;  /* 0x000000044c38723c */ /* 0x040fe40000001838 */
[----:B------:R-:W4:Y:S02]  /*fc90*/  MUFU.TANH R46, R46 ;  /* 0x0000002e002e7308 */ /* 0x000f240000002400 */
[----:B------:R-:W-:Y:S02]  /*fca0*/  FSEL R43, R12, -INF , !P2 ;  /* 0xff8000000c2b7808 */ /* 0x000fe40005000000 */
[C---:B------:R-:W-:Y:S02]  /*fcb0*/  ISETP.GT.AND P3, PT, R200.reuse, R0, PT ;  /* 0x00000000c800720c */ /* 0x040fe40003f64270 */
[----:B------:R-:W-:Y:S04]  /*fcc0*/  ISETP.GT.AND P2, PT, R200, R2, PT ;  /* 0x00000002c800720c */ /* 0x000fe80003f44270 */
[----:B------:R-:W5:Y:S01]  /*fcd0*/  MUFU.TANH R48, R48 ;  /* 0x0000003000307308 */ /* 0x000f620000002400 */
[----:B------:R-:W-:Y:S01]  /*fce0*/  FSEL R170, R11, -INF , !P5 ;  /* 0xff8000000baa7808 */ /* 0x000fe20006800000 */
[-C--:B------:R-:W-:Y:S03]  /*fcf0*/  HMMA.16816.F32 R60, R76, R6.reuse, R60 ;  /* 0x000000064c3c723c */ /* 0x080fe6000000183c */
[----:B------:R-:W-:Y:S01]  /*fd00*/  FSEL R9, R36, -INF , !P3 ;  /* 0xff80000024097808 */ /* 0x000fe20005800000 */
[----:B------:R-:W-:Y:S01]  /*fd10*/  FMUL.FTZ R52, R52, UR8 ;  /* 0x0000000834347c20 */ /* 0x000fe20008410000 */
[----:B------:R-:W-:Y:S03]  /*fd20*/  FSEL R13, R37, -INF , !P2 ;  /* 0xff800000250d7808 */ /* 0x000fe60005000000 */
[----:B------:R-:W5:Y:S01]  /*fd30*/  MUFU.TANH R49, R49 ;  /* 0x0000003100317308 */ /* 0x000f620000002400 */
[----:B------:R-:W-:Y:S01]  /*fd40*/  ISETP.GT.AND P5, PT, R207, R0, PT ;  /* 0x00000000cf00720c */ /* 0x000fe20003fa4270 */
[----:B------:R-:W-:Y:S01]  /*fd50*/  FMUL.FTZ R53, R53, UR8 ;  /* 0x0000000835357c20 */ /* 0x000fe20008410000 */
[----:B------:R-:W-:Y:S01]  /*fd60*/  ISETP.GT.AND P3, PT, R207, R2, PT ;  /* 0x00000002cf00720c */ /* 0x000fe20003f64270 */
[----:B------:R-:W-:Y:S01]  /*fd70*/  FMUL.FTZ R54, R54, UR8 ;  /* 0x0000000836367c20 */ /* 0x000fe20008410000 */
[----:B------:R-:W-:Y:S01]  /*fd80*/  ISETP.GT.AND P2, PT, R205, R0, PT ;  /* 0x00000000cd00720c */ /* 0x000fe20003f44270 */
[----:B------:R-:W-:Y:S01]  /*fd90*/  FMUL.FTZ R55, R55, UR8 ;  /* 0x0000000837377c20 */ /* 0x000fe20008410000 */
[----:B------:R-:W-:Y:S03]  /*fda0*/  FSEL R165, R10, -INF , !P0 ;  /* 0xff8000000aa57808 */ /* 0x000fe60004000000 */
[----:B------:R-:W5:Y:S01]  /*fdb0*/  MUFU.TANH R50, R50 ;  /* 0x0000003200327308 */ /* 0x000f620000002400 */
[----:B------:R-:W-:Y:S01]  /*fdc0*/  FSEL R152, R16, -INF , !P6 ;  /* 0xff80000010987808 */ /* 0x000fe20007000000 */
[----:B------:R-:W-:Y:S01]  /*fdd0*/  FMUL.FTZ R56, R56, UR8 ;  /* 0x0000000838387c20 */ /* 0x000fe20008410000 */
[----:B------:R-:W-:Y:S01]  /*fde0*/  ISETP.GT.AND P0, PT, R205, R2, PT ;  /* 0x00000002cd00720c */ /* 0x000fe20003f04270 */
[----:B------:R-:W-:Y:S01]  /*fdf0*/  FMUL.FTZ R57, R57, UR8 ;  /* 0x0000000839397c20 */ /* 0x000fe20008410000 */
[----:B------:R-:W-:Y:S01]  /*fe00*/  FSEL R12, R38, -INF , !P5 ;  /* 0xff800000260c7808 */ /* 0x000fe20006800000 */
[----:B------:R-:W-:Y:S01]  /*fe10*/  FMUL.FTZ R60, R60, UR8 ;  /* 0x000000083c3c7c20 */ /* 0x000fe20008410000 */
[----:B-1----:R-:W-:Y:S03]  /*fe20*/  FSEL R11, R39, -INF , !P3 ;  /* 0xff800000270b7808 */ /* 0x002fe60005800000 */
[----:B------:R-:W1:Y:S01]  /*fe30*/  MUFU.TANH R51, R51 ;  /* 0x0000003300337308 */ /* 0x000e620000002400 */
[----:B------:R-:W-:Y:S01]  /*fe40*/  FSEL R16, R20, -INF , !P2 ;  /* 0xff80000014107808 */ /* 0x000fe20005000000 */
[----:B------:R-:W-:Y:S01]  /*fe50*/  FMUL.FTZ R58, R58, UR8 ;  /* 0x000000083a3a7c20 */ /* 0x000fe20008410000 */
[----:B------:R-:W-:Y:S01]  /*fe60*/  ISETP.GT.AND P5, PT, R206, R0, PT ;  /* 0x00000000ce00720c */ /* 0x000fe20003fa4270 */
[----:B------:R-:W-:Y:S01]  /*fe70*/  FMUL.FTZ R61, R61, UR8 ;  /* 0x000000083d3d7c20 */ /* 0x000fe20008410000 */
[----:B------:R-:W-:Y:S01]  /*fe80*/  ISETP.GE.AND P3, PT, R0, R203, PT ;  /* 0x000000cb0000720c */ /* 0x000fe20003f66270 */
[----:B------:R-:W-:Y:S04]  /*fe90*/  HMMA.16816.F32 R64, R156, R6, R64 ;  /* 0x000000069c40723c */ /* 0x000fe80000001840 */
[----:B------:R-:W1:Y:S01]  /*fea0*/  MUFU.TANH R19, R52 ;  /* 0x0000003400137308 */ /* 0x000e620000002400 */
[----:B------:R-:W-:Y:S01]  /*feb0*/  ISETP.GT.AND P2, PT, R206, R2, PT ;  /* 0x00000002ce00720c */ /* 0x000fe20003f44270 */
[----:B------:R-:W-:Y:S01]  /*fec0*/  FMUL.FTZ R62, R62, UR8 ;  /* 0x000000083e3e7c20 */ /* 0x000fe20008410000 */
[----:B------:R-:W-:Y:S01]  /*fed0*/  FSEL R153, R14, -INF , !P1 ;  /* 0xff8000000e997808 */ /* 0x000fe20004800000 */
[----:B------:R-:W-:Y:S01]  /*fee0*/  FMUL.FTZ R63, R63, UR8 ;  /* 0x000000083f3f7c20 */ /* 0x000fe20008410000 */
[----:B------:R-:W-:Y:S02]  /*fef0*/  FSEL R163, R15, -INF , !P4 ;  /* 0xff8000000fa37808 */ /* 0x000fe40006000000 */
[C---:B------:R-:W-:Y:S03]  /*ff00*/  ISETP.GE.AND P6, PT, R0.reuse, R204, PT ;  /* 0x000000cc0000720c */ /* 0x040fe60003fc6270 */
[----:B------:R-:W1:Y:S01]  /*ff10*/  MUFU.TANH R20, R53 ;  /* 0x0000003500147308 */ /* 0x000e620000002400 */
[C---:B------:R-:W-:Y:S02]  /*ff20*/  ISETP.GE.AND P1, PT, R0.reuse, R201, PT ;  /* 0x000000c90000720c */ /* 0x040fe40003f26270 */
[----:B------:R-:W-:Y:S01]  /*ff30*/  ISETP.GE.AND P4, PT, R0, R202, PT ;  /* 0x000000ca0000720c */ /* 0x000fe20003f86270 */
[----:B------:R-:W-:Y:S01]  /*ff40*/  VIADD R0, R8, 0x28 ;  /* 0x0000002808007836 */ /* 0x000fe20000000000 */
[----:B------:R-:W-:Y:S02]  /*ff50*/  FSEL R14, R18, -INF , !P0 ;  /* 0xff800000120e7808 */ /* 0x000fe40004000000 */
[----:B------:R-:W-:Y:S03]  /*ff60*/  ISETP.GE.AND P0, PT, R2, R203, PT ;  /* 0x000000cb0200720c */ /* 0x000fe60003f06270 */
[----:B------:R-:W1:Y:S01]  /*ff70*/  MUFU.TANH R21, R54 ;  /* 0x0000003600157308 */ /* 0x000e620000002400 */
[----:B------:R-:W-:Y:S02]  /*ff80*/  FSEL R15, R42, -INF , !P5 ;  /* 0xff8000002a0f7808 */ /* 0x000fe40006800000 */
[----:B------:R-:W-:Y:S01]  /*ff90*/  FSEL R10, R17, -INF , !P2 ;  /* 0xff800000110a7808 */ /* 0x000fe20005000000 */
[----:B------:R-:W-:Y:S01]  /*ffa0*/  FMUL.FTZ R17, R59, UR8 ;  /* 0x000000083b117c20 */ /* 0x000fe20008410000 */
[----:B------:R-:W-:Y:S02]  /*ffb0*/  FSEL R184, R9, -INF , !P3 ;  /* 0xff80000009b87808 */ /* 0x000fe40005800000 */
[C---:B------:R-:W-:Y:S03]  /*ffc0*/  ISETP.GE.AND P5, PT, R2.reuse, R204, PT ;  /* 0x000000cc0200720c */ /* 0x040fe60003fa6270 */
[----:B------:R-:W1:Y:S01]  /*ffd0*/  MUFU.TANH R22, R55 ;  /* 0x0000003700167308 */ /* 0x000e620000002400 */
[CC--:B------:R-:W-:Y:S02]  /*ffe0*/  ISETP.GE.AND P2, PT, R2.reuse, R201.reuse, PT ;  /* 0x000000c90200720c */ /* 0x0c0fe40003f46270 */
[----:B------:R-:W-:Y:S01]  /*fff0*/  ISETP.GE.AND P3, PT, R2, R202, PT ;  /* 0x000000ca0200720c */ /* 0x000fe20003f66270 */
[----:B------:R-:W-:Y:S01]  /*10000*/  VIADD R2, R8, 0x29 ;  /* 0x0000002908027836 */ /* 0x000fe20000000000 */
[----:B------:R-:W-:Y:S02]  /*10010*/  FSEL R185, R13, -INF , !P0 ;  /* 0xff8000000db97808 */ /* 0x000fe40004000000 */
[C---:B------:R-:W-:Y:S03]  /*10020*/  ISETP.GT.AND P0, PT, R205.reuse, R0, PT ;  /* 0x00000000cd00720c */ /* 0x040fe60003f04270 */
[----:B------:R-:W-:Y:S01]  /*10030*/  MUFU.TANH R57, R57 ;  /* 0x0000003900397308 */ /* 0x000fe20000002400 */
[----:B------:R-:W-:Y:S02]  /*10040*/  FSEL R186, R12, -INF , !P6 ;  /* 0xff8000000cba7808 */ /* 0x000fe40007000000 */
[-C--:B------:R-:W-:Y:S02]  /*10050*/  ISETP.GT.AND P6, PT, R205, R2.reuse, PT ;  /* 0x00000002cd00720c */ /* 0x080fe40003fc4270 */
[----:B------:R-:W-:Y:S02]  /*10060*/  FSEL R9, R44, -INF , !P0 ;  /* 0xff8000002c097808 */ /* 0x000fe40004000000 */
[C---:B------:R-:W-:Y:S03]  /*10070*/  ISETP.GT.AND P0, PT, R206.reuse, R2, PT ;  /* 0x00000002ce00720c */ /* 0x040fe60003f04270 */
[----:B------:R-:W-:Y:S01]  /*10080*/  MUFU.TANH R18, R58 ;  /* 0x0000003a00127308 */ /* 0x000fe20000002400 */
[----:B------:R-:W-:Y:S02]  /*10090*/  FSEL R187, R11, -INF , !P5 ;  /* 0xff8000000bbb7808 */ /* 0x000fe40006800000 */
[----:B--2---:R-:W-:Y:S02]  /*100a0*/  FSEL R13, R45, -INF , !P6 ;  /* 0xff8000002d0d7808 */ /* 0x004fe40007000000 */
[-C--:B------:R-:W-:Y:S02]  /*100b0*/  ISETP.GT.AND P5, PT, R206, R0.reuse, PT ;  /* 0x00000000ce00720c */ /* 0x080fe40003fa4270 */
[-C--:B------:R-:W-:Y:S03]  /*100c0*/  ISETP.GT.AND P6, PT, R200, R0.reuse, PT ;  /* 0x00000000c800720c */ /* 0x080fe60003fc4270 */
[----:B------:R-:W-:Y:S01]  /*100d0*/  MUFU.TANH R60, R60 ;  /* 0x0000003c003c7308 */ /* 0x000fe20000002400 */
[----:B---3--:R-:W-:Y:S02]  /*100e0*/  FSEL R11, R47, -INF , !P0 ;  /* 0xff8000002f0b7808 */ /* 0x008fe40004000000 */
[----:B------:R-:W-:Y:S02]  /*100f0*/  ISETP.GE.AND P0, PT, R0, R201, PT ;  /* 0x000000c90000720c */ /* 0x000fe40003f06270 */
[----:B------:R-:W-:Y:S02]  /*10100*/  FSEL R169, R10, -INF , !P3 ;  /* 0xff8000000aa97808 */ /* 0x000fe40005800000 */
[----:B----4-:R-:W-:Y:S03]  /*10110*/  FSEL R12, R46, -INF , !P5 ;  /* 0xff8000002e0c7808 */ /* 0x010fe60006800000 */
[----:B------:R-:W-:Y:S01]  /*10120*/  MUFU.TANH R17, R17 ;  /* 0x0000001100117308 */ /* 0x000fe20000002400 */
[----:B-----5:R-:W-:Y:S02]  /*10130*/  FSEL R10, R48, -INF , !P6 ;  /* 0xff800000300a7808 */ /* 0x020fe40007000000 */
[C---:B------:R-:W-:Y:S02]  /*10140*/  ISETP.GT.AND P5, PT, R207.reuse, R0, PT ;  /* 0x00000000cf00720c */ /* 0x040fe40003fa4270 */
[-C--:B------:R-:W-:Y:S02]  /*10150*/  ISETP.GT.AND P3, PT, R200, R2.reuse, PT ;  /* 0x00000002c800720c */ /* 0x080fe40003f64270 */
[----:B------:R-:W-:Y:S03]  /*10160*/  ISETP.GT.AND P6, PT, R207, R2, PT ;  /* 0x00000002cf00720c */ /* 0x000fe60003fc4270 */
[----:B------:R-:W-:Y:S01]  /*10170*/  MUFU.TANH R76, R62 ;  /* 0x0000003e004c7308 */ /* 0x000fe20000002400 */
[----:B------:R-:W-:Y:S02]  /*10180*/  FSEL R155, R9, -INF , !P0 ;  /* 0xff800000099b7808 */ /* 0x000fe40004000000 */
[----:B------:R-:W-:Y:S02]  /*10190*/  FSEL R162, R16, -INF , !P1 ;  /* 0xff80000010a27808 */ /* 0x000fe40004800000 */
[----:B------:R-:W-:Y:S02]  /*101a0*/  FSEL R166, R14, -INF , !P2 ;  /* 0xff8000000ea67808 */ /* 0x000fe40005000000 */
[----:B------:R-:W-:Y:S03]  /*101b0*/  FSEL R172, R15, -INF , !P4 ;  /* 0xff8000000fac7808 */ /* 0x000fe60006000000 */
[----:B------:R-:W2:Y:S01]  /*101c0*/  MUFU.TANH R9, R56 ;  /* 0x0000003800097308 */ /* 0x000ea20000002400 */
[C---:B------:R-:W-:Y:S02]  /*101d0*/  ISETP.GE.AND P1, PT, R0.reuse, R202, PT ;  /* 0x000000ca0000720c */ /* 0x040fe40003f26270 */
[C---:B------:R-:W-:Y:S02]  /*101e0*/  ISETP.GE.AND P2, PT, R0.reuse, R203, PT ;  /* 0x000000cb0000720c */ /* 0x040fe40003f46270 */
[----:B------:R-:W-:Y:S01]  /*101f0*/  ISETP.GE.AND P4, PT, R0, R204, PT ;  /* 0x000000cc0000720c */ /* 0x000fe20003f86270 */
[----:B------:R-:W-:Y:S01]  /*10200*/  VIADD R0, R8, 0x30 ;  /* 0x0000003008007836 */ /* 0x000fe20000000000 */
[----:B------:R-:W-:Y:S03]  /*10210*/  FSEL R4, R49, -INF , !P3 ;  /* 0xff80000031047808 */ /* 0x000fe60005800000 */
[----:B------:R-:W-:Y:S01]  /*10220*/  MUFU.TANH R77, R63 ;  /* 0x0000003f004d7308 */ /* 0x000fe20000002400 */
[----:B------:R-:W-:Y:S02]  /*10230*/  FSEL R14, R50, -INF , !P5 ;  /* 0xff800000320e7808 */ /* 0x000fe40006800000 */
[----:B-1----:R-:W-:Y:S02]  /*10240*/  FSEL R5, R51, -INF , !P6 ;  /* 0xff80000033057808 */ /* 0x002fe40007000000 */
[C---:B------:R-:W-:Y:S02]  /*10250*/  ISETP.GE.AND P3, PT, R2.reuse, R201, PT ;  /* 0x000000c90200720c */ /* 0x040fe40003f66270 */
[C---:B------:R-:W-:Y:S02]  /*10260*/  ISETP.GE.AND P5, PT, R2.reuse, R202, PT ;  /* 0x000000ca0200720c */ /* 0x040fe40003fa6270 */
[C---:B------:R-:W-:Y:S02]  /*10270*/  ISETP.GE.AND P6, PT, R2.reuse, R203, PT ;  /* 0x000000cb0200720c */ /* 0x040fe40003fc6270 */
[----:B------:R-:W-:Y:S01]  /*10280*/  ISETP.GE.AND P0, PT, R2, R204, PT ;  /* 0x000000cc0200720c */ /* 0x000fe20003f06270 */
[----:B------:R-:W-:Y:S01]  /*10290*/  VIADD R2, R8, 0x31 ;  /* 0x0000003108027836 */ /* 0x000fe20000000000 */
[----:B------:R-:W-:Y:S02]  /*102a0*/  FSEL R154, R13, -INF , !P3 ;  /* 0xff8000000d9a7808 */ /* 0x000fe40005800000 */
[----:B------:R-:W-:Y:S02]  /*102b0*/  ISETP.GT.AND P3, PT, R200, R0, PT ;  /* 0x00000000c800720c */ /* 0x000fe40003f64270 */
[----:B------:R-:W-:Y:S02]  /*102c0*/  FSEL R164, R12, -INF , !P1 ;  /* 0xff8000000ca47808 */ /* 0x000fe40004800000 */
[----:B------:R-:W-:Y:S02]  /*102d0*/  ISETP.GT.AND P1, PT, R200, R2, PT ;  /* 0x00000002c800720c */ /* 0x000fe40003f24270 */
[----:B------:R-:W-:Y:S02]  /*102e0*/  FSEL R183, R11, -INF , !P5 ;  /* 0xff8000000bb77808 */ /* 0x000fe40006800000 */
[----:B------:R-:W-:Y:S02]  /*102f0*/  FSEL R19, R19, -INF , !P3 ;  /* 0xff80000013137808 */ /* 0x000fe40005800000 */
[C---:B------:R-:W-:Y:S02]  /*10300*/  ISETP.GT.AND P5, PT, R207.reuse, R0, PT ;  /* 0x00000000cf00720c */ /* 0x040fe40003fa4270 */
[----:B------:R-:W-:Y:S02]  /*10310*/  ISETP.GT.AND P3, PT, R207, R2, PT ;  /* 0x00000002cf00720c */ /* 0x000fe40003f64270 */
[----:B------:R-:W-:Y:S02]  /*10320*/  FSEL R20, R20, -INF , !P1 ;  /* 0xff80000014147808 */ /* 0x000fe40004800000 */
[----:B------:R-:W-:Y:S02]  /*10330*/  FSEL R159, R5, -INF , !P0 ;  /* 0xff800000059f7808 */ /* 0x000fe40004000000 */
[----:B------:R-:W-:Y:S01]  /*10340*/  FMNMX3.FTZ R73, R3, R23, R24, !PT ;  /* 0x0000001703497276 */ /* 0x000fe20007810018 */
[----:B------:R-:W1:Y:S01]  /*10350*/  MUFU.TANH R5, R61 ;  /* 0x0000003d00057308 */ /* 0x000e620000002400 */
[-C--:B------:R-:W-:Y:S02]  /*10360*/  ISETP.GT.AND P1, PT, R205, R0.reuse, PT ;  /* 0x00000000cd00720c */ /* 0x080fe40003f24270 */
[----:B------:R-:W-:Y:S02]  /*10370*/  FSEL R21, R21, -INF , !P5 ;  /* 0xff80000015157808 */ /* 0x000fe40006800000 */
[----:B------:R-:W-:Y:S02]  /*10380*/  FSEL R173, R10, -INF , !P2 ;  /* 0xff8000000aad7808 */ /* 0x000fe40005000000 */
[----:B------:R-:W-:Y:S01]  /*10390*/  FSEL R176, R4, -INF , !P6 ;  /* 0xff80000004b07808 */ /* 0x000fe20007000000 */
[----:B------:R-:W-:Y:S01]  /*103a0*/  VIADD R4, R8, 0x39 ;  /* 0x0000003908047836 */ /* 0x000fe20000000000 */
[----:B------:R-:W-:Y:S02]  /*103b0*/  FSEL R22, R22, -INF , !P3 ;  /* 0xff80000016167808 */ /* 0x000fe40005800000 */
[----:B------:R-:W-:Y:S02]  /*103c0*/  FSEL R178, R14, -INF , !P4 ;  /* 0xff8000000eb27808 */ /* 0x000fe40006000000 */
[----:B------:R-:W-:Y:S02]  /*103d0*/  FMNMX3.FTZ R73, R73, R29, R25, !PT ;  /* 0x0000001d49497276 */ /* 0x000fe40007810019 */
[----:B------:R-:W-:Y:S02]  /*103e0*/  ISETP.GT.AND P5, PT, R206, R0, PT ;  /* 0x00000000ce00720c */ /* 0x000fe40003fa4270 */
[C---:B------:R-:W-:Y:S02]  /*103f0*/  ISETP.GE.AND P2, PT, R0.reuse, R201, PT ;  /* 0x000000c90000720c */ /* 0x040fe40003f46270 */
[C---:B------:R-:W-:Y:S02]  /*10400*/  ISETP.GE.AND P6, PT, R0.reuse, R203, PT ;  /* 0x000000cb0000720c */ /* 0x040fe40003fc6270 */
[C---:B------:R-:W-:Y:S02]  /*10410*/  ISETP.GE.AND P3, PT, R0.reuse, R202, PT ;  /* 0x000000ca0000720c */ /* 0x040fe40003f66270 */
[----:B------:R-:W-:Y:S01]  /*10420*/  ISETP.GE.AND P4, PT, R0, R204, PT ;  /* 0x000000cc0000720c */ /* 0x000fe20003f86270 */
[----:B------:R-:W-:Y:S01]  /*10430*/  VIADD R0, R8, 0x38 ;  /* 0x0000003808007836 */ /* 0x000fe20000000000 */
[----:B--2---:R-:W-:Y:S02]  /*10440*/  FSEL R9, R9, -INF , !P1 ;  /* 0xff80000009097808 */ /* 0x004fe40004800000 */
[----:B------:R-:W-:Y:S02]  /*10450*/  ISETP.GT.AND P1, PT, R205, R2, PT ;  /* 0x00000002cd00720c */ /* 0x000fe40003f24270 */
[----:B------:R-:W-:Y:S02]  /*10460*/  FMNMX3.FTZ R73, R73, R31, R150, !PT ;  /* 0x0000001f49497276 */ /* 0x000fe40007810096 */
[----:B------:R-:W-:Y:S02]  /*10470*/  FSEL R7, R57, -INF , !P1 ;  /* 0xff80000039077808 */ /* 0x000fe40004800000 */
[----:B------:R-:W-:Y:S02]  /*10480*/  ISETP.GT.AND P1, PT, R205, R0, PT ;  /* 0x00000000cd00720c */ /* 0x000fe40003f24270 */
[----:B------:R-:W-:Y:S02]  /*10490*/  FMNMX3.FTZ R73, R73, R40, R35, !PT ;  /* 0x0000002849497276 */ /* 0x000fe40007810023 */
[----:B------:R-:W-:Y:S02]  /*104a0*/  ISETP.GT.AND P0, PT, R208, R213, PT ;  /* 0x000000d5d000720c */ /* 0x000fe40003f04270 */
[----:B------:R-:W-:Y:S02]  /*104b0*/  FSEL R18, R18, -INF , !P5 ;  /* 0xff80000012127808 */ /* 0x000fe40006800000 */
[----:B------:R-:W-:Y:S02]  /*104c0*/  ISETP.GT.AND P5, PT, R205, R4, PT ;  /* 0x00000004cd00720c */ /* 0x000fe40003fa4270 */
[----:B------:R-:W-:Y:S02]  /*104d0*/  FSEL R6, R60, -INF , !P1 ;  /* 0xff8000003c067808 */ /* 0x000fe40004800000 */
[-C--:B------:R-:W-:Y:S02]  /*104e0*/  ISETP.GE.AND P1, PT, R2, R201.reuse, PT ;  /* 0x000000c90200720c */ /* 0x080fe40003f26270 */
[----:B------:R-:W-:Y:S02]  /*104f0*/  FMNMX3.FTZ R73, R73, R162, R166, !PT ;  /* 0x000000a249497276 */ /* 0x000fe400078100a6 */
[----:B-1----:R-:W-:Y:S02]  /*10500*/  FSEL R5, R5, -INF , !P5 ;  /* 0xff80000005057808 */ /* 0x002fe40006800000 */
        /* <DEDUP_REMOVED lines=8> */
[----:B------:R-:W-:Y:S02]  /*10590*/  ISETP.GT.AND P1, PT, R206, R2, PT ;  /* 0x00000002ce00720c */ /* 0x000fe40003f24270 */
[C---:B------:R-:W-:Y:S02]  /*105a0*/  ISETP.GE.AND P5, PT, R2.reuse, R203, PT ;  /* 0x000000cb0200720c */ /* 0x040fe40003fa6270 */
[----:B------:R-:W-:Y:S02]  /*105b0*/  ISETP.GE.AND P2, PT, R2, R202, PT ;  /* 0x000000ca0200720c */ /* 0x000fe40003f46270 */
[----:B------:R-:W-:Y:S01]  /*105c0*/  FMNMX3.FTZ R73, R73, R179, R180, !PT ;  /* 0x000000b349497276 */ /* 0x000fe200078100b4 */
[----:B------:R-:W-:Y:S10]  /*105d0*/  @P0 BRA `(.L_x_2137) ;  /* 0xffffffdc00d80947 */ /* 0x000ff4000383ffff */
.L_x_2136:
[----:B------:R-:W-:Y:S01]  /*105e0*/  ISETP.GE.AND P0, PT, R2, R204, PT ;  /* 0x000000cc0200720c */ /* 0x000fe20003f06270 */
[----:B-1----:R-:W1:Y:S01]  /*105f0*/  SHFL.BFLY PT, R6, R73, 0x2, 0x1f ;  /* 0x0c401f0049067f89 */ /* 0x002e6200000e0000 */
[----:B------:R-:W-:Y:S01]  /*10600*/  FMNMX3.FTZ R2, R75, R69, R28, !PT ;  /* 0x000000454b027276 */ /* 0x000fe2000781001c */
[----:B------:R-:W-:Y:S01]  /*10610*/  FMUL.FTZ R64, R64, UR8 ;  /* 0x0000000840407c20 */ /* 0x000fe20008410000 */
[----:B------:R-:W-:Y:S01]  /*10620*/  FSEL R5, R17, -INF , !P1 ;  /* 0xff80000011057808 */ /* 0x000fe20004800000 */
[----:B------:R-:W-:Y:S01]  /*10630*/  FMUL.FTZ R65, R65, UR8 ;  /* 0x0000000841417c20 */ /* 0x000fe20008410000 */
[----:B------:R-:W-:Y:S01]  /*10640*/  FMNMX3.FTZ R2, R2, R30, R26, !PT ;  /* 0x0000001e02027276 */ /* 0x000fe2000781001a */
[----:B------:R-:W2:Y:S01]  /*10650*/  MUFU.TANH R8, R64 ;  /* 0x0000004000087308 */ /* 0x000ea20000002400 */
[----:B------:R-:W-:Y:S01]  /*10660*/  FSEL R181, R19, -INF , !P6 ;  /* 0xff80000013b57808 */ /* 0x000fe20007000000 */
[----:B------:R-:W-:Y:S01]  /*10670*/  FMUL.FTZ R67, R67, UR8 ;  /* 0x0000000843437c20 */ /* 0x000fe20008410000 */
[C---:B------:R-:W-:Y:S01]  /*10680*/  ISETP.GT.AND P1, PT, R206.reuse, R0, PT ;  /* 0x00000000ce00720c */ /* 0x040fe20003f24270 */
[----:B------:R-:W-:Y:S01]  /*10690*/  LDSM.16.MT88.4 R36, [R193+0x6000] ;  /* 0x00600000c124783b */ /* 0x000fe20000004200 */
[----:B------:R-:W-:Y:S01]  /*106a0*/  ISETP.GT.AND P6, PT, R206, R4, PT ;  /* 0x00000004ce00720c */ /* 0x000fe20003fc4270 */
[----:B------:R-:W-:Y:S01]  /*106b0*/  FMUL.FTZ R66, R66, UR8 ;  /* 0x0000000842427c20 */ /* 0x000fe20008410000 */
[----:B------:R-:W-:Y:S03]  /*106c0*/  FMNMX3.FTZ R2, R2, R41, R151, !PT ;  /* 0x0000002902027276 */ /* 0x000fe60007810097 */
[----:B------:R-:W-:Y:S01]  /*106d0*/  MUFU.TANH R67, R67 ;  /* 0x0000004300437308 */ /* 0x000fe20000002400 */
[----:B------:R-:W-:Y:S02]  /*106e0*/  FSEL R182, R20, -INF , !P5 ;  /* 0xff80000014b67808 */ /* 0x000fe40006800000 */
[----:B------:R-:W-:Y:S01]  /*106f0*/  FSEL R156, R18, -INF , !P3 ;  /* 0xff800000129c7808 */ /* 0x000fe20005800000 */
[----:B------:R-:W-:Y:S01]  /*10700*/  LDSM.16.MT88.4 R52, [R189+0x6000] ;  /* 0x00600000bd34783b */ /* 0x000fe20000004200 */
[----:B------:R-:W-:Y:S02]  /*10710*/  FSEL R76, R76, -INF , !P1 ;  /* 0xff8000004c4c7808 */ /* 0x000fe40004800000 */
[----:B------:R-:W-:Y:S03]  /*10720*/  FSEL R77, R77, -INF , !P6 ;  /* 0xff8000004d4d7808 */ /* 0x000fe60007000000 */
[----:B------:R-:W-:Y:S01]  /*10730*/  MUFU.TANH R66, R66 ;  /* 0x0000004200427308 */ /* 0x000fe20000002400 */
[----:B------:R-:W-:Y:S02]  /*10740*/  FSEL R157, R5, -INF , !P2 ;  /* 0xff800000059d7808 */ /* 0x000fe40005000000 */
[-C--:B------:R-:W-:Y:S02]  /*10750*/  ISETP.GT.AND P1, PT, R200, R0.reuse, PT ;  /* 0x00000000c800720c */ /* 0x080fe40003f24270 */
[C---:B------:R-:W-:Y:S02]  /*10760*/  ISETP.GE.AND P6, PT, R0.reuse, R203, PT ;  /* 0x000000cb0000720c */ /* 0x040fe40003fc6270 */
[----:B------:R-:W-:Y:S02]  /*10770*/  ISETP.GT.AND P3, PT, R207, R0, PT ;  /* 0x00000000cf00720c */ /* 0x000fe40003f64270 */
[C---:B------:R-:W-:Y:S02]  /*10780*/  ISETP.GE.AND P2, PT, R0.reuse, R204, PT ;  /* 0x000000cc0000720c */ /* 0x040fe40003f46270 */
[----:B------:R-:W-:Y:S02]  /*10790*/  ISETP.GE.AND P5, PT, R0, R202, PT ;  /* 0x000000ca0000720c */ /* 0x000fe40003fa6270 */
[----:B------:R-:W-:Y:S02]  /*107a0*/  FMNMX3.FTZ R0, R2, R43, R170, !PT ;  /* 0x0000002b02007276 */ /* 0x000fe400078100aa */
[----:B------:R-:W-:Y:S02]  /*107b0*/  FSEL R76, R76, -INF , !P5 ;  /* 0xff8000004c4c7808 */ /* 0x000fe40006800000 */
[----:B------:R-:W-:Y:S02]  /*107c0*/  FMNMX3.FTZ R0, R0, R172, R169, !PT ;  /* 0x000000ac00007276 */ /* 0x000fe400078100a9 */
        /* <DEDUP_REMOVED lines=9> */
[----:B------:R-:W3:Y:S01]  /*10860*/  SHFL.BFLY PT, R2, R0, 0x2, 0x1f ;  /* 0x0c401f0000027f89 */ /* 0x000ee200000e0000 */
[----:B------:R-:W-:Y:S02]  /*10870*/  ISETP.GT.AND P5, PT, R200, R4, PT ;  /* 0x00000004c800720c */ /* 0x000fe40003fa4270 */
[----:B------:R-:W-:Y:S02]  /*10880*/  FMNMX3.FTZ R5, R5, R32, R27, !PT ;  /* 0x0000002005057276 */ /* 0x000fe4000781001b */
[----:B------:R-:W-:Y:S02]  /*10890*/  FSEL R174, R21, -INF , !P4 ;  /* 0xff80000015ae7808 */ /* 0x000fe40006000000 */
[----:B------:R-:W-:Y:S02]  /*108a0*/  FMNMX3.FTZ R5, R5, R167, R168, !PT ;  /* 0x000000a705057276 */ /* 0x000fe400078100a8 */
[----:B------:R-:W-:Y:S02]  /*108b0*/  ISETP.GE.AND P4, PT, R4, R203, PT ;  /* 0x000000cb0400720c */ /* 0x000fe40003f86270 */
[----:B------:R-:W-:Y:S02]  /*108c0*/  FMNMX3.FTZ R5, R5, R163, R165, !PT ;  /* 0x000000a305057276 */ /* 0x000fe400078100a5 */
[----:B------:R-:W-:Y:S02]  /*108d0*/  FSEL R171, R22, -INF , !P0 ;  /* 0xff80000016ab7808 */ /* 0x000fe40004000000 */
[----:B------:R-:W-:Y:S04]  /*108e0*/  FMNMX3.FTZ R72, R72, R152, R153, !PT ;  /* 0x0000009848487276 */ /* 0x000fe80007810099 */
[----:B------:R-:W-:Y:S04]  /*108f0*/  FMNMX3.FTZ R72, R72, R184, R185, !PT ;  /* 0x000000b848487276 */ /* 0x000fe800078100b9 */
[----:B------:R-:W-:Y:S02]  /*10900*/  FMNMX3.FTZ R72, R72, R173, R176, !PT ;  /* 0x000000ad48487276 */ /* 0x000fe400078100b0 */
[----:B-1----:R-:W-:Y:S02]  /*10910*/  FMNMX.FTZ R73, R73, R6, !PT ;  /* 0x0000000649497209 */ /* 0x002fe40007810000 */
[----:B------:R-:W1:Y:S01]  /*10920*/  MUFU.TANH R6, R65 ;  /* 0x0000004100067308 */ /* 0x000e620000002400 */
[----:B---3--:R-:W-:Y:S02]  /*10930*/  FMNMX.FTZ R0, R0, R2, !PT ;  /* 0x0000000200007209 */ /* 0x008fe40007810000 */
[----:B------:R-:W3:Y:S01]  /*10940*/  SHFL.BFLY PT, R7, R73, 0x1, 0x1f ;  /* 0x0c201f0049077f89 */ /* 0x000ee200000e0000 */
[----:B--2---:R-:W-:Y:S02]  /*10950*/  FSEL R8, R8, -INF , !P1 ;  /* 0xff80000008087808 */ /* 0x004fe40004800000 */
[----:B------:R-:W-:Y:S05]  /*10960*/  ISETP.GT.AND P1, PT, R207, R4, PT ;  /* 0x00000004cf00720c */ /* 0x000fea0003f24270 */
[----:B------:R-:W2:Y:S01]  /*10970*/  SHFL.BFLY PT, R2, R0, 0x1, 0x1f ;  /* 0x0c201f0000027f89 */ /* 0x000ea200000e0000 */
[----:B------:R-:W-:Y:S02]  /*10980*/  FSEL R210, R8, -INF , !P6 ;  /* 0xff80000008d27808 */ /* 0x000fe40007000000 */
[----:B------:R-:W-:Y:S02]  /*10990*/  FMNMX3.FTZ R72, R72, R181, R182, !PT ;  /* 0x000000b548487276 */ /* 0x000fe400078100b6 */
[----:B-1----:R-:W-:Y:S02]  /*109a0*/  FSEL R6, R6, -INF , !P5 ;  /* 0xff80000006067808 */ /* 0x002fe40006800000 */
[----:B------:R-:W-:Y:S02]  /*109b0*/  ISETP.GE.AND P5, PT, R4, R204, PT ;  /* 0x000000cc0400720c */ /* 0x000fe40003fa6270 */
[----:B------:R-:W-:Y:S02]  /*109c0*/  FMNMX3.FTZ R4, R5, R186, R187, !PT ;  /* 0x000000ba05047276 */ /* 0x000fe400078100bb */
[----:B------:R-:W-:Y:S02]  /*109d0*/  FSEL R5, R67, -INF , !P1 ;  /* 0xff80000043057808 */ /* 0x000fe40004800000 */
[----:B------:R-:W-:Y:S02]  /*109e0*/  FSEL R175, R6, -INF , !P4 ;  /* 0xff80000006af7808 */ /* 0x000fe40006000000 */
[----:B---3--:R-:W-:Y:S02]  /*109f0*/  FMNMX.FTZ R73, R73, R7, !PT ;  /* 0x0000000749497209 */ /* 0x008fe40007810000 */
[----:B------:R-:W-:Y:S02]  /*10a00*/  FMNMX3.FTZ R4, R4, R178, R159, !PT ;  /* 0x000000b204047276 */ /* 0x000fe4000781009f */
[C---:B------:R-:W-:Y:S01]  /*10a10*/  FSETP.NEU.FTZ.AND P1, PT, R73.reuse, -INF , PT ;  /* 0xff8000004900780b */ /* 0x040fe20003f3d000 */
[----:B------:R-:W-:Y:S01]  /*10a20*/  FMUL.FTZ R78, R73, UR4 ;  /* 0x00000004494e7c20 */ /* 0x000fe20008410000 */
[----:B--2---:R-:W-:Y:S02]  /*10a30*/  FMNMX.FTZ R70, R0, R2, !PT ;  /* 0x0000000200467209 */ /* 0x004fe40007810000 */
[----:B------:R-:W-:Y:S02]  /*10a40*/  FSEL R6, R66, -INF , !P3 ;  /* 0xff80000042067808 */ /* 0x000fe40005800000 */
[----:B------:R-:W-:Y:S01]  /*10a50*/  FSEL R78, R78, RZ, P1 ;  /* 0x000000ff4e4e7208 */ /* 0x000fe20000800000 */
[C---:B------:R-:W-:Y:S01]  /*10a60*/  FMUL.FTZ R149, R70.reuse, UR4 ;  /* 0x0000000446957c20 */ /* 0x040fe20008410000 */
[----:B------:R-:W-:Y:S02]  /*10a70*/  FSETP.NEU.FTZ.AND P0, PT, R70, -INF , PT ;  /* 0xff8000004600780b */ /* 0x000fe40003f1d000 */
[----:B------:R-:W-:Y:S01]  /*10a80*/  FMNMX3.FTZ R4, R4, R174, R171, !PT ;  /* 0x000000ae04047276 */ /* 0x000fe200078100ab */
[----:B------:R-:W-:Y:S01]  /*10a90*/  FFMA.FTZ R0, R29, UR4, -R78 ;  /* 0x000000041d007c23 */ /* 0x000fe2000801084e */
[----:B------:R-:W-:Y:S02]  /*10aa0*/  FSEL R149, R149, RZ, P0 ;  /* 0x000000ff95957208 */ /* 0x000fe40000000000 */
[----:B------:R-:W-:Y:S01]  /*10ab0*/  FSEL R211, R6, -INF , !P2 ;  /* 0xff80000006d37808 */ /* 0x000fe20005000000 */
[----:B------:R1:W-:Y:S01]  /*10ac0*/  MUFU.EX2 R245, R0 ;  /* 0x0000000000f57308 */ /* 0x0003e20000000800 */
[----:B------:R-:W-:Y:S01]  /*10ad0*/  FSEL R212, R5, -INF , !P5 ;  /* 0xff80000005d47808 */ /* 0x000fe20006800000 */
[----:B------:R-:W-:Y:S01]  /*10ae0*/  FFMA.FTZ R76, R76, UR4, -R149 ;  /* 0x000000044c4c7c23 */ /* 0x000fe20008010895 */
[----:B------:R-:W-:Y:S02]  /*10af0*/  FMNMX3.FTZ R72, R72, R210, R175, !PT ;  /* 0x000000d248487276 */ /* 0x000fe400078100af */
[----:B------:R-:W-:Y:S01]  /*10b00*/  FMNMX3.FTZ R71, R4, R211, R212, !PT ;  /* 0x000000d304477276 */ /* 0x000fe200078100d4 */
[--C-:B------:R-:W-:Y:S02]  /*10b10*/  FFMA.FTZ R4, R23, UR4, -R78.reuse ;  /* 0x0000000417047c23 */ /* 0x100fe4000801084e */
[----:B------:R-:W-:Y:S02]  /*10b20*/  LDSM.16.MT88.4 R20, [R188+0x6000] ;  /* 0x00600000bc14783b */ /* 0x000fe40000004200 */
[----:B------:R2:W-:Y:S06]  /*10b30*/  MUFU.EX2 R244, R4 ;  /* 0x0000000400f47308 */ /* 0x0005ec0000000800 */
[----:B------:R-:W3:Y:S01]  /*10b40*/  SHFL.BFLY PT, R5, R72, 0x2, 0x1f ;  /* 0x0c401f0048057f89 */ /* 0x000ee200000e0000 */
[--C-:B-1----:R-:W-:Y:S07]  /*10b50*/  FFMA.FTZ R0, R25, UR4, -R78.reuse ;  /* 0x0000000419007c23 */ /* 0x102fee000801084e */
[----:B------:R-:W1:Y:S01]  /*10b60*/  SHFL.BFLY PT, R6, R71, 0x2, 0x1f ;  /* 0x0c401f0047067f89 */ /* 0x000e6200000e0000 */
[----:B------:R4:W5:Y:S01]  /*10b70*/  MUFU.EX2 R247, R0 ;  /* 0x0000000000f77308 */ /* 0x0009620000000800 */
[----:B--2---:R-:W-:Y:S09]  /*10b80*/  FFMA.FTZ R4, R24, UR4, -R78 ;  /* 0x0000000418047c23 */ /* 0x004ff2000801084e */
[----:B------:R2:W2:Y:S01]  /*10b90*/  MUFU.EX2 R246, R4 ;  /* 0x0000000400f67308 */ /* 0x0004a20000000800 */
[--C-:B----4-:R-:W-:Y:S01]  /*10ba0*/  FFMA.FTZ R0, R69, UR4, -R149.reuse ;  /* 0x0000000445007c23 */ /* 0x110fe20008010895 */
[----:B-----5:R-:W-:Y:S02]  /*10bb0*/  F2FP.F16.F32.PACK_AB R66, R247, R245 ;  /* 0x000000f5f742723e */ /* 0x020fe400000000ff */
[----:B---3--:R-:W-:Y:S06]  /*10bc0*/  FMNMX.FTZ R72, R72, R5, !PT ;  /* 0x0000000548487209 */ /* 0x008fec0007810000 */
[----:B------:R3:W-:Y:S01]  /*10bd0*/  MUFU.EX2 R240, R0 ;  /* 0x0000000000f07308 */ /* 0x0007e20000000800 */
[----:B-1----:R-:W-:Y:S01]  /*10be0*/  FMNMX.FTZ R71, R71, R6, !PT ;  /* 0x0000000647477209 */ /* 0x002fe20007810000 */
[----:B--2---:R-:W1:Y:S01]  /*10bf0*/  SHFL.BFLY PT, R4, R72, 0x1, 0x1f ;  /* 0x0c201f0048047f89 */ /* 0x004e6200000e0000 */
[----:B------:R-:W-:Y:S07]  /*10c00*/  F2FP.F16.F32.PACK_AB R64, R246, R244 ;  /* 0x000000f4f640723e */ /* 0x000fee00000000ff */
[----:B------:R-:W2:Y:S01]  /*10c10*/  SHFL.BFLY PT, R2, R71, 0x1, 0x1f ;  /* 0x0c201f0047027f89 */ /* 0x000ea200000e0000 */
[--C-:B---3--:R-:W-:Y:S04]  /*10c20*/  FFMA.FTZ R0, R28, UR4, -R149.reuse ;  /* 0x000000041c007c23 */ /* 0x108fe80008010895 */
[----:B------:R3:W4:Y:S01]  /*10c30*/  MUFU.EX2 R243, R0 ;  /* 0x0000000000f37308 */ /* 0x0007220000000800 */
[----:B-1----:R-:W-:Y:S04]  /*10c40*/  FMNMX.FTZ R72, R72, R4, !PT ;  /* 0x0000000448487209 */ /* 0x002fe80007810000 */
[C---:B------:R-:W-:Y:S01]  /*10c50*/  FSETP.NEU.FTZ.AND P3, PT, R72.reuse, -INF , PT ;  /* 0xff8000004800780b */ /* 0x040fe20003f7d000 */
[----:B------:R-:W-:Y:S01]  /*10c60*/  FMUL.FTZ R79, R72, UR4 ;  /* 0x00000004484f7c20 */ /* 0x000fe20008410000 */
[----:B--2---:R-:W-:Y:S01]  /*10c70*/  FMNMX.FTZ R71, R71, R2, !PT ;  /* 0x0000000247477209 */ /* 0x004fe20007810000 */
[----:B---3--:R-:W-:Y:S01]  /*10c80*/  FFMA.FTZ R0, R30, UR4, -R149 ;  /* 0x000000041e007c23 */ /* 0x008fe20008010895 */
[----:B----4-:R-:W-:Y:S02]  /*10c90*/  F2FP.F16.F32.PACK_AB R65, R243, R240 ;  /* 0x000000f0f341723e */ /* 0x010fe400000000ff */
[----:B------:R-:W-:Y:S01]  /*10ca0*/  FSEL R79, R79, RZ, P3 ;  /* 0x000000ff4f4f7208 */ /* 0x000fe20001800000 */
[----:B------:R1:W-:Y:S01]  /*10cb0*/  MUFU.EX2 R242, R0 ;  /* 0x0000000000f27308 */ /* 0x0003e20000000800 */
[C---:B------:R-:W-:Y:S01]  /*10cc0*/  FMUL.FTZ R148, R71.reuse, UR4 ;  /* 0x0000000447947c20 */ /* 0x040fe20008410000 */
[----:B------:R-:W-:Y:S02]  /*10cd0*/  FSETP.NEU.FTZ.AND P2, PT, R71, -INF , PT ;  /* 0xff8000004700780b */ /* 0x000fe40003f5d000 */
[--C-:B------:R-:W-:Y:S01]  /*10ce0*/  FFMA.FTZ R2, R147, UR4, -R79.reuse ;  /* 0x0000000493027c23 */ /* 0x100fe2000801084f */
[----:B------:R-:W-:Y:S01]  /*10cf0*/  FFMA.FTZ R4, R34, UR4, -R79 ;  /* 0x0000000422047c23 */ /* 0x000fe2000801084f */
[----:B------:R-:W-:Y:S04]  /*10d00*/  FSEL R148, R148, RZ, P2 ;  /* 0x000000ff94947208 */ /* 0x000fe80001000000 */
[----:B------:R2:W-:Y:S10]  /*10d10*/  MUFU.EX2 R237, R2 ;  /* 0x0000000200ed7308 */ /* 0x0005f40000000800 */
[----:B------:R-:W-:Y:S01]  /*10d20*/  MUFU.EX2 R236, R4 ;  /* 0x0000000400ec7308 */ /* 0x000fe20000000800 */
[----:B-1----:R-:W-:Y:S09]  /*10d30*/  FFMA.FTZ R0, R26, UR4, -R149 ;  /* 0x000000041a007c23 */ /* 0x002ff20008010895 */
[----:B------:R1:W3:Y:S01]  /*10d40*/  MUFU.EX2 R241, R0 ;  /* 0x0000000000f17308 */ /* 0x0002e20000000800 */
[----:B--2---:R-:W-:Y:S09]  /*10d50*/  FFMA.FTZ R2, R27, UR4, -R148 ;  /* 0x000000041b027c23 */ /* 0x004ff20008010894 */
[----:B------:R2:W-:Y:S01]  /*10d60*/  MUFU.EX2 R231, R2 ;  /* 0x0000000200e77308 */ /* 0x0005e20000000800 */
[--C-:B-1----:R-:W-:Y:S01]  /*10d70*/  FFMA.FTZ R0, R146, UR4, -R79.reuse ;  /* 0x0000000492007c23 */ /* 0x102fe2000801084f */
[----:B---3--:R-:W-:Y:S08]  /*10d80*/  F2FP.F16.F32.PACK_AB R67, R241, R242 ;  /* 0x000000f2f143723e */ /* 0x008ff000000000ff */
[----:B------:R1:W-:Y:S01]  /*10d90*/  MUFU.EX2 R239, R0 ;  /* 0x0000000000ef7308 */ /* 0x0003e20000000800 */
[----:B--2---:R-:W-:Y:S05]  /*10da0*/  FSEL R2, R72, RZ, P3 ;  /* 0x000000ff48027208 */ /* 0x004fea0001800000 */
[----:B------:R-:W-:Y:S04]  /*10db0*/  FADD.FTZ R2, -R2, R68 ;  /* 0x0000004402027221 */ /* 0x000fe80000010100 */
[----:B------:R-:W-:Y:S01]  /*10dc0*/  FMUL.FTZ R2, R2, UR4 ;  /* 0x0000000402027c20 */ /* 0x000fe20008410000 */
[--C-:B-1----:R-:W-:Y:S03]  /*10dd0*/  FFMA.FTZ R0, R145, UR4, -R148.reuse ;  /* 0x0000000491007c23 */ /* 0x102fe60008010894 */
[----:B------:R-:W1:Y:S10]  /*10de0*/  MUFU.EX2 R68, R2 ;  /* 0x0000000200447308 */ /* 0x000e740000000800 */
[----:B------:R2:W-:Y:S01]  /*10df0*/  MUFU.EX2 R234, R0 ;  /* 0x0000000000ea7308 */ /* 0x0005e20000000800 */
[C---:B-1----:R-:W-:Y:S01]  /*10e00*/  FMUL.FTZ R4, R68.reuse, R80 ;  /* 0x0000005044047220 */ /* 0x042fe20000410000 */
[C---:B------:R-:W-:Y:S01]  /*10e10*/  FMUL.FTZ R5, R68.reuse, R81 ;  /* 0x0000005144057220 */ /* 0x040fe20000410000 */
[C---:B------:R-:W-:Y:S01]  /*10e20*/  FMUL.FTZ R16, R68.reuse, R92 ;  /* 0x0000005c44107220 */ /* 0x040fe20000410000 */
[C---:B------:R-:W-:Y:S01]  /*10e30*/  FMUL.FTZ R17, R68.reuse, R93 ;  /* 0x0000005d44117220 */ /* 0x040fe20000410000 */
[C---:B------:R-:W-:Y:S01]  /*10e40*/  FMUL.FTZ R48, R68.reuse, R124 ;  /* 0x0000007c44307220 */ /* 0x040fe20000410000 */
[----:B------:R-:W-:Y:S01]  /*10e50*/  FMUL.FTZ R49, R68, R125 ;  /* 0x0000007d44317220 */ /* 0x000fe20000410000 */
[--C-:B--2---:R-:W-:Y:S01]  /*10e60*/  FFMA.FTZ R0, R144, UR4, -R148.reuse ;  /* 0x0000000490007c23 */ /* 0x104fe20008010894 */
[----:B------:R-:W-:Y:S03]  /*10e70*/  F2FP.F16.F32.PACK_AB R144, R239, R237 ;  /* 0x000000edef90723e */ /* 0x000fe600000000ff */
[----:B------:R1:W2:Y:S02]  /*10e80*/  MUFU.EX2 R235, R0 ;  /* 0x0000000000eb7308 */ /* 0x0002a40000000800 */
[----:B-1----:R-:W-:Y:S01]  /*10e90*/  FFMA.FTZ R0, R33, UR4, -R79 ;  /* 0x0000000421007c23 */ /* 0x002fe2000801084f */
[----:B--2---:R-:W-:Y:S01]  /*10ea0*/  F2FP.F16.F32.PACK_AB R145, R235, R234 ;  /* 0x000000eaeb91723e */ /* 0x004fe200000000ff */
[----:B------:R-:W-:Y:S06]  /*10eb0*/  FMUL.FTZ R33, R68, R109 ;  /* 0x0000006d44217220 */ /* 0x000fec0000410000 */
[----:B------:R1:W2:Y:S02]  /*10ec0*/  MUFU.EX2 R238, R0 ;  /* 0x0000000000ee7308 */ /* 0x0002a40000000800 */
[----:B-1----:R-:W-:Y:S01]  /*10ed0*/  FFMA.FTZ R0, R32, UR4, -R148 ;  /* 0x0000000420007c23 */ /* 0x002fe20008010894 */
[----:B--2---:R-:W-:Y:S01]  /*10ee0*/  F2FP.F16.F32.PACK_AB R146, R238, R236 ;  /* 0x000000ecee92723e */ /* 0x004fe200000000ff */
[----:B------:R-:W-:Y:S06]  /*10ef0*/  FMUL.FTZ R32, R68, R108 ;  /* 0x0000006c44207220 */ /* 0x000fec0000410000 */
[----:B------:R1:W2:Y:S02]  /*10f00*/  MUFU.EX2 R233, R0 ;  /* 0x0000000000e97308 */ /* 0x0002a40000000800 */
[----:B-1----:R-:W-:Y:S02]  /*10f10*/  FSEL R0, R73, RZ, P1 ;  /* 0x000000ff49007208 */ /* 0x002fe40000800000 */
[----:B--2---:R-:W-:Y:S03]  /*10f20*/  F2FP.F16.F32.PACK_AB R147, R231, R233 ;  /* 0x000000e9e793723e */ /* 0x004fe600000000ff */
[----:B------:R-:W-:Y:S01]  /*10f30*/  FADD.FTZ R0, -R0, R3 ;  /* 0x0000000300007221 */ /* 0x000fe20000010100 */
[----:B------:R-:W-:Y:S03]  /*10f40*/  FSEL R3, R71, RZ, P2 ;  /* 0x000000ff47037208 */ /* 0x000fe60001000000 */
[----:B------:R-:W-:Y:S02]  /*10f50*/  FMUL.FTZ R0, R0, UR4 ;  /* 0x0000000400007c20 */ /* 0x000fe40008410000 */
[----:B------:R-:W-:Y:S01]  /*10f60*/  FADD.FTZ R3, -R3, R74 ;  /* 0x0000004a03037221 */ /* 0x000fe20000010100 */
[----:B------:R-:W-:Y:S01]  /*10f70*/  MOV R74, R213 ;  /* 0x000000d5004a7202 */ /* 0x000fe20000000f00 */
[----:B------:R1:W2:Y:S02]  /*10f80*/  MUFU.EX2 R69, R0 ;  /* 0x0000000000457308 */ /* 0x0002a40000000800 */
[----:B------:R-:W-:Y:S01]  /*10f90*/  FMUL.FTZ R2, R3, UR4 ;  /* 0x0000000403027c20 */ /* 0x000fe20008410000 */
[--C-:B------:R-:W-:Y:S07]  /*10fa0*/  FFMA.FTZ R3, R31, UR4, -R78.reuse ;  /* 0x000000041f037c23 */ /* 0x100fee000801084e */
[----:B------:R3:W-:Y:S10]  /*10fb0*/  MUFU.EX2 R229, R3 ;  /* 0x0000000300e57308 */ /* 0x0007f40000000800 */
[----:B------:R-:W4:Y:S01]  /*10fc0*/  MUFU.EX2 R2, R2 ;  /* 0x0000000200027308 */ /* 0x000f220000000800 */
[----:B-1----:R-:W-:Y:S01]  /*10fd0*/  FSEL R0, R70, RZ, P0 ;  /* 0x000000ff46007208 */ /* 0x002fe20000000000 */
[C---:B--2---:R-:W-:Y:S01]  /*10fe0*/  FMUL.FTZ R8, R69.reuse, R84 ;  /* 0x0000005445087220 */ /* 0x044fe20000410000 */
[C---:B------:R-:W-:Y:S01]  /*10ff0*/  FMUL.FTZ R9, R69.reuse, R85 ;  /* 0x0000005545097220 */ /* 0x040fe20000410000 */
[C---:B------:R-:W-:Y:S01]  /*11000*/  FMUL.FTZ R12, R69.reuse, R88 ;  /* 0x00000058450c7220 */ /* 0x040fe20000410000 */
[C---:B------:R-:W-:Y:S01]  /*11010*/  FMUL.FTZ R13, R69.reuse, R89 ;  /* 0x00000059450d7220 */ /* 0x040fe20000410000 */
[----:B------:R-:W-:Y:S01]  /*11020*/  FADD.FTZ R0, -R0, R75 ;  /* 0x0000004b00007221 */ /* 0x000fe20000010100 */
[C---:B------:R-:W-:Y:S01]  /*11030*/  FMUL.FTZ R24, R69.reuse, R100 ;  /* 0x0000006445187220 */ /* 0x040fe20000410000 */
[C---:B------:R-:W-:Y:S01]  /*11040*/  FMUL.FTZ R25, R69.reuse, R101 ;  /* 0x0000006545197220 */ /* 0x040fe20000410000 */
[--C-:B---3--:R-:W-:Y:S01]  /*11050*/  FFMA.FTZ R3, R150, UR4, -R78.reuse ;  /* 0x0000000496037c23 */ /* 0x108fe2000801084e */
[----:B------:R-:W-:Y:S01]  /*11060*/  FMUL.FTZ R0, R0, UR4 ;  /* 0x0000000400007c20 */ /* 0x000fe20008410000 */
[C---:B------:R-:W-:Y:S01]  /*11070*/  FMUL.FTZ R28, R69.reuse, R104 ;  /* 0x00000068451c7220 */ /* 0x040fe20000410000 */
[C---:B------:R-:W-:Y:S01]  /*11080*/  FMUL.FTZ R29, R69.reuse, R105 ;  /* 0x00000069451d7220 */ /* 0x040fe20000410000 */
[----:B------:R1:W2:Y:S01]  /*11090*/  MUFU.EX2 R227, R3 ;  /* 0x0000000300e37308 */ /* 0x0002a20000000800 */
[C---:B------:R-:W-:Y:S01]  /*110a0*/  FMUL.FTZ R44, R69.reuse, R120 ;  /* 0x00000078452c7220 */ /* 0x040fe20000410000 */
[C---:B------:R-:W-:Y:S01]  /*110b0*/  FMUL.FTZ R45, R69.reuse, R121 ;  /* 0x00000079452d7220 */ /* 0x040fe20000410000 */
[C---:B------:R-:W-:Y:S01]  /*110c0*/  FMUL.FTZ R57, R69.reuse, R133 ;  /* 0x0000008545397220 */ /* 0x040fe20000410000 */
[C---:B----4-:R-:W-:Y:S01]  /*110d0*/  FMUL.FTZ R6, R2.reuse, R82 ;  /* 0x0000005202067220 */ /* 0x050fe20000410000 */
[C---:B------:R-:W-:Y:S01]  /*110e0*/  FMUL.FTZ R7, R2.reuse, R83 ;  /* 0x0000005302077220 */ /* 0x040fe20000410000 */
[C---:B------:R-:W-:Y:S01]  /*110f0*/  FMUL.FTZ R18, R2.reuse, R94 ;  /* 0x0000005e02127220 */ /* 0x040fe20000410000 */
[----:B------:R-:W3:Y:S03]  /*11100*/  LDSM.16.MT88.4 R80, [R192+0x6000] ;  /* 0x00600000c050783b */ /* 0x000ee60000004200 */
[----:B------:R-:W4:Y:S01]  /*11110*/  MUFU.EX2 R0, R0 ;  /* 0x0000000000007308 */ /* 0x000f220000000800 */
[C---:B------:R-:W-:Y:S01]  /*11120*/  FMUL.FTZ R19, R2.reuse, R95 ;  /* 0x0000005f02137220 */ /* 0x040fe20000410000 */
[C---:B------:R-:W-:Y:S01]  /*11130*/  FMUL.FTZ R34, R2.reuse, R110 ;  /* 0x0000006e02227220 */ /* 0x040fe20000410000 */
[----:B------:R-:W-:Y:S01]  /*11140*/  FMUL.FTZ R50, R2, R126 ;  /* 0x0000007e02327220 */ /* 0x000fe20000410000 */
[-C--:B------:R-:W-:Y:S01]  /*11150*/  HMMA.16816.F32 R4, R144, R20.reuse, R4 ;  /* 0x000000149004723c */ /* 0x080fe20000001804 */
[----:B------:R-:W-:Y:S04]  /*11160*/  LDSM.16.MT88.4 R92, [R193+0x6800] ;  /* 0x00680000c15c783b */ /* 0x000fe80000004200 */
[--C-:B-1----:R-:W-:Y:S01]  /*11170*/  FFMA.FTZ R3, R40, UR4, -R78.reuse ;  /* 0x0000000428037c23 */ /* 0x102fe2000801084e */
[----:B------:R-:W-:Y:S01]  /*11180*/  FMUL.FTZ R40, R69, R116 ;  /* 0x0000007445287220 */ /* 0x000fe20000410000 */
[----:B------:R-:W-:Y:S01]  /*11190*/  FMUL.FTZ R51, R2, R127 ;  /* 0x0000007f02337220 */ /* 0x000fe20000410000 */
[----:B--2---:R-:W-:Y:S01]  /*111a0*/  F2FP.F16.F32.PACK_AB R88, R227, R229 ;  /* 0x000000e5e358723e */ /* 0x004fe200000000ff */
[----:B------:R1:W-:Y:S01]  /*111b0*/  MUFU.EX2 R228, R3 ;  /* 0x0000000300e47308 */ /* 0x0003e20000000800 */
[C---:B------:R-:W-:Y:S01]  /*111c0*/  FMUL.FTZ R56, R69.reuse, R132 ;  /* 0x0000008445387220 */ /* 0x040fe20000410000 */
[----:B------:R-:W-:Y:S01]  /*111d0*/  LDSM.16.MT88.4 R124, [R189+0x7800] ;  /* 0x00780000bd7c783b */ /* 0x000fe20000004200 */
[----:B------:R-:W-:Y:S01]  /*111e0*/  FMUL.FTZ R60, R69, R136 ;  /* 0x00000088453c7220 */ /* 0x000fe20000410000 */
[C---:B----4-:R-:W-:Y:S01]  /*111f0*/  FMUL.FTZ R10, R0.reuse, R86 ;  /* 0x00000056000a7220 */ /* 0x050fe20000410000 */
[C---:B------:R-:W-:Y:S01]  /*11200*/  FMUL.FTZ R11, R0.reuse, R87 ;  /* 0x00000057000b7220 */ /* 0x040fe20000410000 */
[C---:B------:R-:W-:Y:S01]  /*11210*/  FMUL.FTZ R26, R0.reuse, R102 ;  /* 0x00000066001a7220 */ /* 0x040fe20000410000 */
[C---:B------:R-:W-:Y:S01]  /*11220*/  FMUL.FTZ R27, R0.reuse, R103 ;  /* 0x00000067001b7220 */ /* 0x040fe20000410000 */
[C---:B------:R-:W-:Y:S01]  /*11230*/  FMUL.FTZ R14, R0.reuse, R90 ;  /* 0x0000005a000e7220 */ /* 0x040fe20000410000 */
[C---:B------:R-:W-:Y:S01]  /*11240*/  FMUL.FTZ R15, R0.reuse, R91 ;  /* 0x0000005b000f7220 */ /* 0x040fe20000410000 */
[----:B------:R-:W2:Y:S01]  /*11250*/  LDSM.16.MT88.4 R84, [R188+0x6800] ;  /* 0x00680000bc54783b */ /* 0x000ea20000004200 */
[----:B------:R-:W-:Y:S01]  /*11260*/  FMUL.FTZ R30, R0, R106 ;  /* 0x0000006a001e7220 */ /* 0x000fe20000410000 */
[C---:B------:R-:W-:Y:S04]  /*11270*/  HMMA.16816.F32 R8, R64.reuse, R20, R8 ;  /* 0x000000144008723c */ /* 0x040fe80000001808 */
[C---:B------:R-:W-:Y:S01]  /*11280*/  FMUL.FTZ R20, R68.reuse, R96 ;  /* 0x0000006044147220 */ /* 0x040fe20000410000 */
[----:B-1----:R-:W-:Y:S01]  /*11290*/  FFMA.FTZ R3, R35, UR4, -R78 ;  /* 0x0000000423037c23 */ /* 0x002fe2000801084e */
[----:B------:R-:W-:Y:S01]  /*112a0*/  LDSM.16.MT88.4 R100, [R188+0x7800] ;  /* 0x00780000bc64783b */ /* 0x000fe20000004200 */
[----:B------:R-:W-:Y:S01]  /*112b0*/  FMUL.FTZ R21, R68, R97 ;  /* 0x0000006144157220 */ /* 0x000fe20000410000 */
[-C--:B------:R-:W-:Y:S01]  /*112c0*/  HMMA.16816.F32 R12, R64, R22.reuse, R12 ;  /* 0x00000016400c723c */ /* 0x080fe2000000180c */
[----:B------:R1:W4:Y:S02]  /*112d0*/  MUFU.EX2 R225, R3 ;  /* 0x0000000300e17308 */ /* 0x0003240000000800 */
[----:B------:R-:W-:Y:S01]  /*112e0*/  FMUL.FTZ R35, R2, R111 ;  /* 0x0000006f02237220 */ /* 0x000fe20000410000 */
[C---:B------:R-:W-:Y:S01]  /*112f0*/  FMUL.FTZ R31, R0.reuse, R107 ;  /* 0x0000006b001f7220 */ /* 0x040fe20000410000 */
[C---:B------:R-:W-:Y:S01]  /*11300*/  FMUL.FTZ R42, R0.reuse, R118 ;  /* 0x00000076002a7220 */ /* 0x040fe20000410000 */
[----:B------:R-:W-:Y:S01]  /*11310*/  LDSM.16.MT88.4 R108, [R193+0x7800] ;  /* 0x00780000c16c783b */ /* 0x000fe20000004200 */
[----:B------:R-:W-:Y:S01]  /*11320*/  FMUL.FTZ R46, R0, R122 ;  /* 0x0000007a002e7220 */ /* 0x000fe20000410000 */
[C---:B------:R-:W-:Y:S04]  /*11330*/  HMMA.16816.F32 R16, R144.reuse, R22, R16 ;  /* 0x000000169010723c */ /* 0x040fe80000001810 */
[C---:B------:R-:W-:Y:S01]  /*11340*/  FMUL.FTZ R22, R2.reuse, R98 ;  /* 0x0000006202167220 */ /* 0x040fe20000410000 */
[----:B------:R-:W-:Y:S01]  /*11350*/  FMUL.FTZ R23, R2, R99 ;  /* 0x0000006302177220 */ /* 0x000fe20000410000 */
[C---:B------:R-:W-:Y:S01]  /*11360*/  FMUL.FTZ R47, R0.reuse, R123 ;  /* 0x0000007b002f7220 */ /* 0x040fe20000410000 */
[----:B------:R-:W5:Y:S01]  /*11370*/  LDSM.16.MT88.4 R96, [R189+0x6800] ;  /* 0x00680000bd60783b */ /* 0x000f620000004200 */
[C---:B------:R-:W-:Y:S01]  /*11380*/  FMUL.FTZ R59, R0.reuse, R135 ;  /* 0x00000087003b7220 */ /* 0x040fe20000410000 */
[C---:B------:R-:W-:Y:S01]  /*11390*/  FMUL.FTZ R58, R0.reuse, R134 ;  /* 0x00000086003a7220 */ /* 0x040fe20000410000 */
[--C-:B-1----:R-:W-:Y:S01]  /*113a0*/  FFMA.FTZ R3, R41, UR4, -R149.reuse ;  /* 0x0000000429037c23 */ /* 0x102fe20008010895 */
[----:B----4-:R-:W-:Y:S01]  /*113b0*/  F2FP.F16.F32.PACK_AB R90, R225, R228 ;  /* 0x000000e4e15a723e */ /* 0x010fe200000000ff */
[-C--:B------:R-:W-:Y:S02]  /*113c0*/  HMMA.16816.F32 R20, R144, R36.reuse, R20 ;  /* 0x000000249014723c */ /* 0x080fe40000001814 */
[----:B------:R1:W-:Y:S01]  /*113d0*/  MUFU.EX2 R223, R3 ;  /* 0x0000000300df7308 */ /* 0x0003e20000000800 */
[C---:B------:R-:W-:Y:S01]  /*113e0*/  FMUL.FTZ R41, R69.reuse, R117 ;  /* 0x0000007545297220 */ /* 0x040fe20000410000 */
[C---:B------:R-:W-:Y:S01]  /*113f0*/  FMUL.FTZ R61, R69.reuse, R137 ;  /* 0x00000089453d7220 */ /* 0x040fe20000410000 */
[C---:B------:R-:W-:Y:S01]  /*11400*/  FMUL.FTZ R62, R0.reuse, R138 ;  /* 0x0000008a003e7220 */ /* 0x040fe20000410000 */
[----:B------:R-:W-:Y:S01]  /*11410*/  FMUL.FTZ R63, R0, R139 ;  /* 0x0000008b003f7220 */ /* 0x000fe20000410000 */
[----:B------:R-:W-:Y:S01]  /*11420*/  FFMA.FTZ R69, R69, R252, R244 ;  /* 0x000000fc45457223 */ /* 0x000fe200000100f4 */
[C---:B------:R-:W-:Y:S04]  /*11430*/  HMMA.16816.F32 R24, R64.reuse, R36, R24 ;  /* 0x000000244018723c */ /* 0x040fe80000001818 */
[C---:B------:R-:W-:Y:S01]  /*11440*/  FMUL.FTZ R36, R68.reuse, R112 ;  /* 0x0000007044247220 */ /* 0x040fe20000410000 */
[----:B------:R-:W-:Y:S02]  /*11450*/  FMUL.FTZ R37, R68, R113 ;  /* 0x0000007144257220 */ /* 0x000fe40000410000 */
[----:B------:R-:W4:Y:S01]  /*11460*/  LDL.LU R113, [R1+0x4] ;  /* 0x0000040001717983 */ /* 0x000f220000300800 */
[-C--:B------:R-:W-:Y:S03]  /*11470*/  HMMA.16816.F32 R28, R64, R38.reuse, R28 ;  /* 0x00000026401c723c */ /* 0x080fe6000000181c */
[--C-:B-1----:R-:W-:Y:S01]  /*11480*/  FFMA.FTZ R3, R151, UR4, -R149.reuse ;  /* 0x0000000497037c23 */ /* 0x102fe20008010895 */
[----:B------:R-:W5:Y:S03]  /*11490*/  LDL.LU R112, [R1] ;  /* 0x0000000001707983 */ /* 0x000f660000300800 */
[----:B------:R1:W3:Y:S01]  /*114a0*/  MUFU.EX2 R221, R3 ;  /* 0x0000000300dd7308 */ /* 0x0002e20000000800 */
[C---:B------:R-:W-:Y:S04]  /*114b0*/  HMMA.16816.F32 R32, R144.reuse, R38, R32 ;  /* 0x000000269020723c */ /* 0x040fe80000001820 */
[C---:B------:R-:W-:Y:S01]  /*114c0*/  FMUL.FTZ R38, R2.reuse, R114 ;  /* 0x0000007202267220 */ /* 0x040fe20000410000 */
[----:B------:R-:W-:Y:S07]  /*114d0*/  FMUL.FTZ R39, R2, R115 ;  /* 0x0000007302277220 */ /* 0x000fee0000410000 */
[-C--:B------:R-:W-:Y:S03]  /*114e0*/  HMMA.16816.F32 R36, R144, R52.reuse, R36 ;  /* 0x000000349024723c */ /* 0x080fe60000001824 */
[----:B-1----:R-:W-:Y:S01]  /*114f0*/  FFMA.FTZ R3, R43, UR4, -R149 ;  /* 0x000000042b037c23 */ /* 0x002fe20008010895 */
[----:B------:R-:W-:Y:S01]  /*11500*/  FMUL.FTZ R43, R0, R119 ;  /* 0x00000077002b7220 */ /* 0x000fe20000410000 */
[----:B---3--:R-:W-:Y:S02]  /*11510*/  F2FP.F16.F32.PACK_AB R89, R221, R223 ;  /* 0x000000dfdd59723e */ /* 0x008fe400000000ff */
[----:B------:R1:W-:Y:S04]  /*11520*/  MUFU.EX2 R222, R3 ;  /* 0x0000000300de7308 */ /* 0x0003e80000000800 */
[C---:B------:R-:W-:Y:S04]  /*11530*/  HMMA.16816.F32 R40, R64.reuse, R52, R40 ;  /* 0x000000344028723c */ /* 0x040fe80000001828 */
[C---:B------:R-:W-:Y:S01]  /*11540*/  FMUL.FTZ R52, R68.reuse, R128 ;  /* 0x0000008044347220 */ /* 0x040fe20000410000 */
[----:B------:R-:W-:Y:S03]  /*11550*/  FMUL.FTZ R53, R68, R129 ;  /* 0x0000008144357220 */ /* 0x000fe60000410000 */
[-C--:B------:R-:W-:Y:S03]  /*11560*/  HMMA.16816.F32 R44, R64, R54.reuse, R44 ;  /* 0x00000036402c723c */ /* 0x080fe6000000182c */
[--C-:B-1----:R-:W-:Y:S05]  /*11570*/  FFMA.FTZ R3, R161, UR4, -R79.reuse ;  /* 0x00000004a1037c23 */ /* 0x102fea000801084f */
[C---:B------:R-:W-:Y:S01]  /*11580*/  HMMA.16816.F32 R48, R144.reuse, R54, R48 ;  /* 0x000000369030723c */ /* 0x040fe20000001830 */
[----:B------:R1:W-:Y:S03]  /*11590*/  MUFU.EX2 R219, R3 ;  /* 0x0000000300db7308 */ /* 0x0003e60000000800 */
[C---:B------:R-:W-:Y:S01]  /*115a0*/  FMUL.FTZ R55, R2.reuse, R131 ;  /* 0x0000008302377220 */ /* 0x040fe20000410000 */
[----:B------:R-:W-:Y:S07]  /*115b0*/  FMUL.FTZ R54, R2, R130 ;  /* 0x0000008202367220 */ /* 0x000fee0000410000 */
[-C--:B------:R-:W-:Y:S03]  /*115c0*/  HMMA.16816.F32 R52, R144, R80.reuse, R52 ;  /* 0x000000509034723c */ /* 0x080fe60000001834 */
[--C-:B-1----:R-:W-:Y:S05]  /*115d0*/  FFMA.FTZ R3, R160, UR4, -R79.reuse ;  /* 0x00000004a0037c23 */ /* 0x102fea000801084f */
[C---:B------:R-:W-:Y:S01]  /*115e0*/  HMMA.16816.F32 R56, R64.reuse, R80, R56 ;  /* 0x000000504038723c */ /* 0x040fe20000001838 */
[----:B------:R1:W3:Y:S07]  /*115f0*/  MUFU.EX2 R220, R3 ;  /* 0x0000000300dc7308 */ /* 0x0002ee0000000800 */
[-C--:B------:R-:W-:Y:S03]  /*11600*/  HMMA.16816.F32 R60, R64, R82.reuse, R60 ;  /* 0x00000052403c723c */ /* 0x080fe6000000183c */
[C---:B------:R-:W-:Y:S01]  /*11610*/  FMUL.FTZ R64, R68.reuse, R140 ;  /* 0x0000008c44407220 */ /* 0x040fe20000410000 */
[----:B------:R-:W-:Y:S01]  /*11620*/  FMUL.FTZ R65, R68, R141 ;  /* 0x0000008d44417220 */ /* 0x000fe20000410000 */
[C---:B------:R-:W-:Y:S01]  /*11630*/  FMUL.FTZ R66, R2.reuse, R142 ;  /* 0x0000008e02427220 */ /* 0x040fe20000410000 */
[----:B------:R-:W-:Y:S01]  /*11640*/  FMUL.FTZ R67, R2, R143 ;  /* 0x0000008f02437220 */ /* 0x000fe20000410000 */
[--C-:B-1----:R-:W-:Y:S01]  /*11650*/  FFMA.FTZ R3, R167, UR4, -R148.reuse ;  /* 0x00000004a7037c23 */ /* 0x102fe20008010894 */
[----:B---3--:R-:W-:Y:S05]  /*11660*/  F2FP.F16.F32.PACK_AB R80, R220, R219 ;  /* 0x000000dbdc50723e */ /* 0x008fea00000000ff */
[----:B------:R-:W-:Y:S01]  /*11670*/  HMMA.16816.F32 R64, R144, R82, R64 ;  /* 0x000000529040723c */ /* 0x000fe20000001840 */
[----:B------:R-:W-:Y:S10]  /*11680*/  MUFU.EX2 R146, R76 ;  /* 0x0000004c00927308 */ /* 0x000ff40000000800 */
[----:B------:R1:W-:Y:S02]  /*11690*/  MUFU.EX2 R217, R3 ;  /* 0x0000000300d97308 */ /* 0x0003e40000000800 */
[--C-:B-1----:R-:W-:Y:S08]  /*116a0*/  FFMA.FTZ R3, R168, UR4, -R148.reuse ;  /* 0x00000004a8037c23 */ /* 0x102ff00008010894 */
[----:B------:R1:W3:Y:S02]  /*116b0*/  MUFU.EX2 R218, R3 ;  /* 0x0000000300da7308 */ /* 0x0002e40000000800 */
[--C-:B-1----:R-:W-:Y:S01]  /*116c0*/  FFMA.FTZ R3, R152, UR4, -R79.reuse ;  /* 0x0000000498037c23 */ /* 0x102fe2000801084f */
[----:B---3--:R-:W-:Y:S07]  /*116d0*/  F2FP.F16.F32.PACK_AB R81, R218, R217 ;  /* 0x000000d9da51723e */ /* 0x008fee00000000ff */
[----:B------:R1:W-:Y:S02]  /*116e0*/  MUFU.EX2 R215, R3 ;  /* 0x0000000300d77308 */ /* 0x0003e40000000800 */
[----:B-1----:R-:W-:Y:S08]  /*116f0*/  FFMA.FTZ R3, R153, UR4, -R79 ;  /* 0x0000000499037c23 */ /* 0x002ff0000801084f */
[----:B------:R1:W3:Y:S02]  /*11700*/  MUFU.EX2 R216, R3 ;  /* 0x0000000300d87308 */ /* 0x0002e40000000800 */
[--C-:B-1----:R-:W-:Y:S01]  /*11710*/  FFMA.FTZ R3, R163, UR4, -R148.reuse ;  /* 0x00000004a3037c23 */ /* 0x102fe20008010894 */
[----:B---3--:R-:W-:Y:S07]  /*11720*/  F2FP.F16.F32.PACK_AB R82, R216, R215 ;  /* 0x000000d7d852723e */ /* 0x008fee00000000ff */
[----:B------:R1:W-:Y:S02]  /*11730*/  MUFU.EX2 R214, R3 ;  /* 0x0000000300d67308 */ /* 0x0003e40000000800 */
[----:B-1----:R-:W-:Y:S08]  /*11740*/  FFMA.FTZ R3, R165, UR4, -R148 ;  /* 0x00000004a5037c23 */ /* 0x002ff00008010894 */
[----:B------:R1:W3:Y:S02]  /*11750*/  MUFU.EX2 R213, R3 ;  /* 0x0000000300d57308 */ /* 0x0002e40000000800 */
[----:B-1----:R-:W-:Y:S01]  /*11760*/  FFMA.FTZ R3, R170, UR4, -R149 ;  /* 0x00000004aa037c23 */ /* 0x002fe20008010895 */
[----:B---3--:R-:W-:Y:S02]  /*11770*/  F2FP.F16.F32.PACK_AB R83, R213, R214 ;  /* 0x000000d6d553723e */ /* 0x008fe400000000ff */
[----:B------:R-:W-:Y:S05]  /*11780*/  MOV R170, R74 ;  /* 0x0000004a00aa7202 */ /* 0x000fea0000000f00 */
[----:B------:R1:W3:Y:S01]  /*11790*/  MUFU.EX2 R168, R3 ;  /* 0x0000000300a87308 */ /* 0x0002e20000000800 */
[--C-:B------:R-:W-:Y:S01]  /*117a0*/  FFMA.FTZ R74, R184, UR4, -R79.reuse ;  /* 0x00000004b84a7c23 */ /* 0x100fe2000801084f */
[C---:B------:R-:W-:Y:S01]  /*117b0*/  ISETP.GT.AND P0, PT, R208.reuse, R170, PT ;  /* 0x000000aad000720c */ /* 0x040fe20003f04270 */
[-C--:B--2---:R-:W-:Y:S07]  /*117c0*/  HMMA.16816.F32 R4, R80, R84.reuse, R4 ;  /* 0x000000545004723c */ /* 0x084fee0000001804 */
[----:B------:R2:W-:Y:S01]  /*117d0*/  MUFU.EX2 R129, R74 ;  /* 0x0000004a00817308 */ /* 0x0005e20000000800 */
[----:B------:R-:W-:Y:S01]  /*117e0*/  IADD3 R208, PT, PT, R208, -0x1, RZ ;  /* 0xffffffffd0d07810 */ /* 0x000fe20007ffe0ff */
[--C-:B-1----:R-:W-:Y:S01]  /*117f0*/  FFMA.FTZ R3, R162, UR4, -R78.reuse ;  /* 0x00000004a2037c23 */ /* 0x102fe2000801084e */
[----:B---3--:R-:W-:Y:S07]  /*11800*/  F2FP.F16.F32.PACK_AB R91, R168, R222 ;  /* 0x000000dea85b723e */ /* 0x008fee00000000ff */
[----:B------:R1:W-:Y:S01]  /*11810*/  MUFU.EX2 R167, R3 ;  /* 0x0000000300a77308 */ /* 0x0003e20000000800 */
[C---:B------:R-:W-:Y:S04]  /*11820*/  HMMA.16816.F32 R8, R88.reuse, R84, R8 ;  /* 0x000000545808723c */ /* 0x040fe80000001808 */
[--C-:B--2---:R-:W-:Y:S04]  /*11830*/  FFMA.FTZ R74, R176, UR4, -R79.reuse ;  /* 0x00000004b04a7c23 */ /* 0x104fe8000801084f */
[-C--:B------:R-:W-:Y:S01]  /*11840*/  HMMA.16816.F32 R12, R88, R86.reuse, R12 ;  /* 0x00000056580c723c */ /* 0x080fe2000000180c */
[----:B------:R2:W-:Y:S02]  /*11850*/  MUFU.EX2 R160, R74 ;  /* 0x0000004a00a07308 */ /* 0x0005e40000000800 */
[--C-:B-1----:R-:W-:Y:S05]  /*11860*/  FFMA.FTZ R3, R166, UR4, -R78.reuse ;  /* 0x00000004a6037c23 */ /* 0x102fea000801084e */
[C---:B------:R-:W-:Y:S03]  /*11870*/  HMMA.16816.F32 R16, R80.reuse, R86, R16 ;  /* 0x000000565010723c */ /* 0x040fe60000001810 */
[----:B------:R1:W3:Y:S01]  /*11880*/  MUFU.EX2 R131, R3 ;  /* 0x0000000300837308 */ /* 0x0002e20000000800 */
[----:B------:R-:W3:Y:S04]  /*11890*/  LDSM.16.MT88.4 R84, [R192+0x6800] ;  /* 0x00680000c054783b */ /* 0x000ee80000004200 */
[-C--:B------:R-:W-:Y:S03]  /*118a0*/  HMMA.16816.F32 R20, R80, R92.reuse, R20 ;  /* 0x0000005c5014723c */ /* 0x080fe60000001814 */
[----:B--2---:R-:W-:Y:S04]  /*118b0*/  FFMA.FTZ R74, R181, UR4, -R79 ;  /* 0x00000004b54a7c23 */ /* 0x004fe8000801084f */
[----:B------:R-:W-:Y:S01]  /*118c0*/  MUFU.EX2 R144, R74 ;  /* 0x0000004a00907308 */ /* 0x000fe20000000800 */
[C---:B------:R-:W-:Y:S04]  /*118d0*/  HMMA.16816.F32 R24, R88.reuse, R92, R24 ;  /* 0x0000005c5818723c */ /* 0x040fe80000001818 */
[----:B-1----:R-:W-:Y:S04]  /*118e0*/  FFMA.FTZ R3, R155, UR4, -R78 ;  /* 0x000000049b037c23 */ /* 0x002fe8000801084e */
[-C--:B------:R-:W-:Y:S01]  /*118f0*/  HMMA.16816.F32 R28, R88, R94.reuse, R28 ;  /* 0x0000005e581c723c */ /* 0x080fe2000000181c */
[----:B------:R1:W-:Y:S07]  /*11900*/  MUFU.EX2 R163, R3 ;  /* 0x0000000300a37308 */ /* 0x0003ee0000000800 */
[C---:B------:R-:W-:Y:S01]  /*11910*/  HMMA.16816.F32 R32, R80.reuse, R94, R32 ;  /* 0x0000005e5020723c */ /* 0x040fe20000001820 */
[----:B------:R-:W2:Y:S03]  /*11920*/  LDSM.16.MT88.4 R92, [R188+0x7000] ;  /* 0x00700000bc5c783b */ /* 0x000ea60000004200 */
[----:B----4-:R-:W-:Y:S01]  /*11930*/  FFMA.FTZ R68, R68, R113, R237 ;  /* 0x0000007144447223 */ /* 0x010fe200000100ed */
[----:B-----5:R-:W-:Y:S03]  /*11940*/  FFMA.FTZ R2, R2, R112, R234 ;  /* 0x0000007002027223 */ /* 0x020fe600000100ea */
[-C--:B------:R-:W-:Y:S03]  /*11950*/  HMMA.16816.F32 R36, R80, R96.reuse, R36 ;  /* 0x000000605024723c */ /* 0x080fe60000001824 */
[----:B-1----:R-:W-:Y:S01]  /*11960*/  FFMA.FTZ R3, R154, UR4, -R78 ;  /* 0x000000049a037c23 */ /* 0x002fe2000801084e */
[----:B------:R-:W-:Y:S01]  /*11970*/  FADD.FTZ R2, R235, R2 ;  /* 0x00000002eb027221 */ /* 0x000fe20000010000 */
[----:B------:R-:W-:Y:S02]  /*11980*/  FADD.FTZ R68, R239, R68 ;  /* 0x00000044ef447221 */ /* 0x000fe40000010000 */
[----:B------:R1:W4:Y:S01]  /*11990*/  MUFU.EX2 R165, R3 ;  /* 0x0000000300a57308 */ /* 0x0003220000000800 */
[C---:B------:R-:W-:Y:S04]  /*119a0*/  HMMA.16816.F32 R40, R88.reuse, R96, R40 ;  /* 0x000000605828723c */ /* 0x040fe80000001828 */
[----:B------:R-:W-:Y:S04]  /*119b0*/  FADD.FTZ R2, R233, R2 ;  /* 0x00000002e9027221 */ /* 0x000fe80000010000 */
[-C--:B------:R-:W-:Y:S08]  /*119c0*/  HMMA.16816.F32 R44, R88, R98.reuse, R44 ;  /* 0x00000062582c723c */ /* 0x080ff0000000182c */
[C---:B------:R-:W-:Y:S01]  /*119d0*/  HMMA.16816.F32 R48, R80.reuse, R98, R48 ;  /* 0x000000625030723c */ /* 0x040fe20000001830 */
[----:B------:R-:W-:Y:S03]  /*119e0*/  LDSM.16.MT88.4 R96, [R189+0x7000] ;  /* 0x00700000bd60783b */ /* 0x000fe60000004200 */
[--C-:B-1----:R-:W-:Y:S04]  /*119f0*/  FFMA.FTZ R3, R172, UR4, -R149.reuse ;  /* 0x00000004ac037c23 */ /* 0x102fe80008010895 */
[-C--:B---3--:R-:W-:Y:S01]  /*11a00*/  HMMA.16816.F32 R52, R80, R84.reuse, R52 ;  /* 0x000000545034723c */ /* 0x088fe20000001834 */
[----:B------:R1:W-:Y:S07]  /*11a10*/  MUFU.EX2 R130, R3 ;  /* 0x0000000300827308 */ /* 0x0003ee0000000800 */
[C---:B------:R-:W-:Y:S04]  /*11a20*/  HMMA.16816.F32 R56, R88.reuse, R84, R56 ;  /* 0x000000545838723c */ /* 0x040fe80000001838 */
[----:B------:R-:W-:Y:S04]  /*11a30*/  F2FP.F16.F32.PACK_AB R84, R131, R167 ;  /* 0x000000a78354723e */ /* 0x000fe800000000ff */
[-C--:B------:R-:W-:Y:S01]  /*11a40*/  HMMA.16816.F32 R60, R88, R86.reuse, R60 ;  /* 0x00000056583c723c */ /* 0x080fe2000000183c */
[----:B------:R-:W3:Y:S02]  /*11a50*/  LDSM.16.MT88.4 R88, [R193+0x7000] ;  /* 0x00700000c158783b */ /* 0x000ee40000004200 */
[--C-:B-1----:R-:W-:Y:S04]  /*11a60*/  FFMA.FTZ R3, R169, UR4, -R149.reuse ;  /* 0x00000004a9037c23 */ /* 0x102fe80008010895 */
[----:B------:R1:W5:Y:S01]  /*11a70*/  MUFU.EX2 R162, R3 ;  /* 0x0000000300a27308 */ /* 0x0003620000000800 */
[----:B------:R-:W-:Y:S04]  /*11a80*/  HMMA.16816.F32 R64, R80, R86, R64 ;  /* 0x000000565040723c */ /* 0x000fe80000001840 */
[----:B----4-:R-:W-:Y:S01]  /*11a90*/  F2FP.F16.F32.PACK_AB R86, R165, R163 ;  /* 0x000000a3a556723e */ /* 0x010fe200000000ff */
[----:B-1----:R-:W-:Y:S01]  /*11aa0*/  FFMA.FTZ R3, R164, UR4, -R149 ;  /* 0x00000004a4037c23 */ /* 0x002fe20008010895 */
[----:B-----5:R-:W-:Y:S03]  /*11ab0*/  F2FP.F16.F32.PACK_AB R85, R162, R130 ;  /* 0x00000082a255723e */ /* 0x020fe600000000ff */
[----:B------:R1:W-:Y:S02]  /*11ac0*/  MUFU.EX2 R161, R3 ;  /* 0x0000000300a17308 */ /* 0x0003e40000000800 */
[--C-:B-1----:R-:W-:Y:S08]  /*11ad0*/  FFMA.FTZ R3, R185, UR4, -R79.reuse ;  /* 0x00000004b9037c23 */ /* 0x102ff0000801084f */
[----:B------:R1:W4:Y:S02]  /*11ae0*/  MUFU.EX2 R135, R3 ;  /* 0x0000000300877308 */ /* 0x0003240000000800 */
[--C-:B-1----:R-:W-:Y:S01]  /*11af0*/  FFMA.FTZ R3, R186, UR4, -R148.reuse ;  /* 0x00000004ba037c23 */ /* 0x102fe20008010894 */
[----:B----4-:R-:W-:Y:S07]  /*11b00*/  F2FP.F16.F32.PACK_AB R80, R135, R129 ;  /* 0x000000818750723e */ /* 0x010fee00000000ff */
[----:B------:R1:W-:Y:S02]  /*11b10*/  MUFU.EX2 R128, R3 ;  /* 0x0000000300807308 */ /* 0x0003e40000000800 */
[--C-:B-1----:R-:W-:Y:S08]  /*11b20*/  FFMA.FTZ R3, R187, UR4, -R148.reuse ;  /* 0x00000004bb037c23 */ /* 0x102ff00008010894 */
[----:B------:R1:W4:Y:S02]  /*11b30*/  MUFU.EX2 R134, R3 ;  /* 0x0000000300867308 */ /* 0x0003240000000800 */
[----:B-1----:R-:W-:Y:S01]  /*11b40*/  FFMA.FTZ R3, R173, UR4, -R79 ;  /* 0x00000004ad037c23 */ /* 0x002fe2000801084f */
[----:B----4-:R-:W-:Y:S07]  /*11b50*/  F2FP.F16.F32.PACK_AB R81, R134, R128 ;  /* 0x000000808651723e */ /* 0x010fee00000000ff */
[----:B------:R1:W4:Y:S02]  /*11b60*/  MUFU.EX2 R133, R3 ;  /* 0x0000000300857308 */ /* 0x0003240000000800 */
[--C-:B-1----:R-:W-:Y:S01]  /*11b70*/  FFMA.FTZ R3, R178, UR4, -R148.reuse ;  /* 0x00000004b2037c23 */ /* 0x102fe20008010894 */
[----:B----4-:R-:W-:Y:S07]  /*11b80*/  F2FP.F16.F32.PACK_AB R82, R160, R133 ;  /* 0x00000085a052723e */ /* 0x010fee00000000ff */
[----:B------:R1:W-:Y:S02]  /*11b90*/  MUFU.EX2 R132, R3 ;  /* 0x0000000300847308 */ /* 0x0003e40000000800 */
[----:B-1----:R-:W-:Y:S08]  /*11ba0*/  FFMA.FTZ R3, R159, UR4, -R148 ;  /* 0x000000049f037c23 */ /* 0x002ff00008010894 */
[----:B------:R1:W4:Y:S02]  /*11bb0*/  MUFU.EX2 R159, R3 ;  /* 0x00000003009f7308 */ /* 0x0003240000000800 */
[--C-:B-1----:R-:W-:Y:S01]  /*11bc0*/  FFMA.FTZ R3, R183, UR4, -R149.reuse ;  /* 0x00000004b7037c23 */ /* 0x102fe20008010895 */
[----:B----4-:R-:W-:Y:S07]  /*11bd0*/  F2FP.F16.F32.PACK_AB R83, R159, R132 ;  /* 0x000000849f53723e */ /* 0x010fee00000000ff */
        /* <DEDUP_REMOVED lines=11> */
[-C--:B---3--:R-:W-:Y:S08]  /*11c90*/  HMMA.16816.F32 R20, R80, R88.reuse, R20 ;  /* 0x000000585014723c */ /* 0x088ff00000001814 */
[C---:B------:R-:W-:Y:S04]  /*11ca0*/  HMMA.16816.F32 R24, R84.reuse, R88, R24 ;  /* 0x000000585418723c */ /* 0x040fe80000001818 */
[--C-:B-1----:R-:W-:Y:S01]  /*11cb0*/  FFMA.FTZ R3, R179, UR4, -R78.reuse ;  /* 0x00000004b3037c23 */ /* 0x102fe2000801084e */
[----:B------:R-:W-:Y:S01]  /*11cc0*/  FFMA.FTZ R78, R180, UR4, -R78 ;  /* 0x00000004b44e7c23 */ /* 0x000fe2000801084e */
[----:B--2---:R-:W-:Y:S02]  /*11cd0*/  F2FP.F16.F32.PACK_AB R136, R154, R153 ;  /* 0x000000999a88723e */ /* 0x004fe400000000ff */
[-C--:B------:R-:W-:Y:S01]  /*11ce0*/  HMMA.16816.F32 R28, R84, R90.reuse, R28 ;  /* 0x0000005a541c723c */ /* 0x080fe2000000181c */
[----:B------:R1:W-:Y:S07]  /*11cf0*/  MUFU.EX2 R151, R3 ;  /* 0x0000000300977308 */ /* 0x0003ee0000000800 */
[C---:B------:R-:W-:Y:S03]  /*11d00*/  HMMA.16816.F32 R32, R80.reuse, R90, R32 ;  /* 0x0000005a5020723c */ /* 0x040fe60000001820 */
[----:B------:R-:W2:Y:S05]  /*11d10*/  MUFU.EX2 R152, R78 ;  /* 0x0000004e00987308 */ /* 0x000eaa0000000800 */
[-C--:B------:R-:W-:Y:S03]  /*11d20*/  HMMA.16816.F32 R36, R80, R96.reuse, R36 ;  /* 0x000000605024723c */ /* 0x080fe60000001824 */
[--C-:B-1----:R-:W-:Y:S04]  /*11d30*/  FFMA.FTZ R3, R156, UR4, -R149.reuse ;  /* 0x000000049c037c23 */ /* 0x102fe80008010895 */
[----:B------:R1:W-:Y:S01]  /*11d40*/  MUFU.EX2 R147, R3 ;  /* 0x0000000300937308 */ /* 0x0003e20000000800 */
[C---:B------:R-:W-:Y:S04]  /*11d50*/  HMMA.16816.F32 R40, R84.reuse, R96, R40 ;  /* 0x000000605428723c */ /* 0x040fe80000001828 */
[----:B--2---:R-:W-:Y:S04]  /*11d60*/  F2FP.F16.F32.PACK_AB R138, R152, R151 ;  /* 0x00000097988a723e */ /* 0x004fe800000000ff */
[-C--:B------:R-:W-:Y:S08]  /*11d70*/  HMMA.16816.F32 R44, R84, R98.reuse, R44 ;  /* 0x00000062542c723c */ /* 0x080ff0000000182c */
[C---:B------:R-:W-:Y:S04]  /*11d80*/  HMMA.16816.F32 R48, R80.reuse, R98, R48 ;  /* 0x000000625030723c */ /* 0x040fe80000001830 */
[--C-:B-1----:R-:W-:Y:S01]  /*11d90*/  FFMA.FTZ R3, R157, UR4, -R149.reuse ;  /* 0x000000049d037c23 */ /* 0x102fe20008010895 */
[----:B------:R-:W-:Y:S03]  /*11da0*/  FFMA.FTZ R149, R77, UR4, -R149 ;  /* 0x000000044d957c23 */ /* 0x000fe60008010895 */
[-C--:B----4-:R-:W-:Y:S01]  /*11db0*/  HMMA.16816.F32 R52, R80, R92.reuse, R52 ;  /* 0x0000005c5034723c */ /* 0x090fe20000001834 */
[----:B------:R1:W2:Y:S07]  /*11dc0*/  MUFU.EX2 R150, R3 ;  /* 0x0000000300967308 */ /* 0x0002ae0000000800 */
[C---:B------:R-:W-:Y:S03]  /*11dd0*/  HMMA.16816.F32 R56, R84.reuse, R92, R56 ;  /* 0x0000005c5438723c */ /* 0x040fe60000001838 */
[----:B------:R-:W3:Y:S05]  /*11de0*/  MUFU.EX2 R149, R149 ;  /* 0x0000009500957308 */ /* 0x000eea0000000800 */
[-C--:B------:R-:W-:Y:S03]  /*11df0*/  HMMA.16816.F32 R60, R84, R94.reuse, R60 ;  /* 0x0000005e543c723c */ /* 0x080fe6000000183c */
[--C-:B-1----:R-:W-:Y:S01]  /*11e00*/  FFMA.FTZ R3, R182, UR4, -R79.reuse ;  /* 0x00000004b6037c23 */ /* 0x102fe2000801084f */
[----:B--2---:R-:W-:Y:S03]  /*11e10*/  F2FP.F16.F32.PACK_AB R137, R150, R147 ;  /* 0x000000939689723e */ /* 0x004fe600000000ff */
[----:B------:R1:W2:Y:S01]  /*11e20*/  MUFU.EX2 R145, R3 ;  /* 0x0000000300917308 */ /* 0x0002a20000000800 */
[----:B------:R-:W-:Y:S04]  /*11e30*/  HMMA.16816.F32 R64, R80, R94, R64 ;  /* 0x0000005e5040723c */ /* 0x000fe80000001840 */
[----:B---3--:R-:W-:Y:S01]  /*11e40*/  F2FP.F16.F32.PACK_AB R139, R149, R146 ;  /* 0x00000092958b723e */ /* 0x008fe200000000ff */
[--C-:B-1----:R-:W-:Y:S01]  /*11e50*/  FFMA.FTZ R3, R174, UR4, -R148.reuse ;  /* 0x00000004ae037c23 */ /* 0x102fe20008010894 */
[----:B--2---:R-:W-:Y:S03]  /*11e60*/  F2FP.F16.F32.PACK_AB R140, R145, R144 ;  /* 0x00000090918c723e */ /* 0x004fe600000000ff */
[----:B------:R1:W-:Y:S02]  /*11e70*/  MUFU.EX2 R78, R3 ;  /* 0x00000003004e7308 */ /* 0x0003e40000000800 */
[--C-:B-1----:R-:W-:Y:S08]  /*11e80*/  FFMA.FTZ R3, R171, UR4, -R148.reuse ;  /* 0x00000004ab037c23 */ /* 0x102ff00008010894 */
[----:B------:R1:W2:Y:S02]  /*11e90*/  MUFU.EX2 R75, R3 ;  /* 0x00000003004b7308 */ /* 0x0002a40000000800 */
[--C-:B-1----:R-:W-:Y:S01]  /*11ea0*/  FFMA.FTZ R3, R210, UR4, -R79.reuse ;  /* 0x00000004d2037c23 */ /* 0x102fe2000801084f */
[----:B------:R-:W-:Y:S01]  /*11eb0*/  FFMA.FTZ R79, R175, UR4, -R79 ;  /* 0x00000004af4f7c23 */ /* 0x000fe2000801084f */
[----:B--2---:R-:W-:Y:S06]  /*11ec0*/  F2FP.F16.F32.PACK_AB R141, R75, R78 ;  /* 0x0000004e4b8d723e */ /* 0x004fec00000000ff */
[----:B------:R1:W-:Y:S10]  /*11ed0*/  MUFU.EX2 R76, R3 ;  /* 0x00000003004c7308 */ /* 0x0003f40000000800 */
[----:B------:R-:W2:Y:S01]  /*11ee0*/  MUFU.EX2 R79, R79 ;  /* 0x0000004f004f7308 */ /* 0x000ea20000000800 */
[--C-:B-1----:R-:W-:Y:S01]  /*11ef0*/  FFMA.FTZ R3, R211, UR4, -R148.reuse ;  /* 0x00000004d3037c23 */ /* 0x102fe20008010894 */
[----:B------:R-:W-:Y:S08]  /*11f00*/  FFMA.FTZ R148, R212, UR4, -R148 ;  /* 0x00000004d4947c23 */ /* 0x000ff00008010894 */
[----:B------:R1:W-:Y:S01]  /*11f10*/  MUFU.EX2 R74, R3 ;  /* 0x00000003004a7308 */ /* 0x0003e20000000800 */
[----:B--2---:R-:W-:Y:S09]  /*11f20*/  F2FP.F16.F32.PACK_AB R142, R79, R76 ;  /* 0x0000004c4f8e723e */ /* 0x004ff200000000ff */
[----:B------:R-:W2:Y:S01]  /*11f30*/  MUFU.EX2 R148, R148 ;  /* 0x0000009400947308 */ /* 0x000ea20000000800 */
[----:B-1----:R-:W-:Y:S01]  /*11f40*/  FFMA.FTZ R3, R0, R251, R240 ;  /* 0x000000fb00037223 */ /* 0x002fe200000100f0 */
[----:B------:R-:W-:Y:S03]  /*11f50*/  FADD.FTZ R0, R246, R69 ;  /* 0x00000045f6007221 */ /* 0x000fe60000010000 */
[----:B------:R-:W-:Y:S01]  /*11f60*/  FADD.FTZ R3, R243, R3 ;  /* 0x00000003f3037221 */ /* 0x000fe20000010000 */
[----:B--2---:R-:W-:Y:S07]  /*11f70*/  F2FP.F16.F32.PACK_AB R143, R148, R74 ;  /* 0x0000004a948f723e */ /* 0x004fee00000000ff */
[-C--:B------:R-:W-:Y:S01]  /*11f80*/  HMMA.16816.F32 R80, R140, R100.reuse, R4 ;  /* 0x000000648c50723c */ /* 0x080fe20000001804 */
[----:B------:R-:W1:Y:S07]  /*11f90*/  LDSM.16.MT88.4 R4, [R192+0x7800] ;  /* 0x00780000c004783b */ /* 0x000e6e0000004200 */
        /* <DEDUP_REMOVED lines=54> */
[----:B------:R-:W-:Y:S03]  /*12300*/  FADD.FTZ R0, R147, R0 ;  /* 0x0000000093007221 */ /* 0x000fe60000010000 */
[-C--:B-1----:R-:W-:Y:S03]  /*12310*/  HMMA.16816.F32 R128, R140, R4.reuse, R52 ;  /* 0x000000048c80723c */ /* 0x082fe60000001834 */
[----:B------:R-:W-:Y:S05]  /*12320*/  FADD.FTZ R0, R150, R0 ;  /* 0x0000000096007221 */ /* 0x000fea0000010000 */
[C---:B------:R-:W-:Y:S04]  /*12330*/  HMMA.16816.F32 R132, R136.reuse, R4, R56 ;  /* 0x000000048884723c */ /* 0x040fe80000001838 */
[----:B------:R-:W-:Y:S04]  /*12340*/  FADD.FTZ R4, R159, R9 ;  /* 0x000000099f047221 */ /* 0x000fe80000010000 */
        /* <DEDUP_REMOVED lines=9> */
[----:B------:R-:W-:Y:S01]  /*123e0*/  FADD.FTZ R252, R152, R4 ;  /* 0x0000000498fc7221 */ /* 0x000fe20000010000 */
[----:B------:R-:W-:Y:S01]  /*123f0*/  FADD.FTZ R251, R149, R3 ;  /* 0x0000000395fb7221 */ /* 0x000fe20000010000 */
[----:B------:R-:W-:Y:S01]  /*12400*/  MOV R75, R70 ;  /* 0x00000046004b7202 */ /* 0x000fe20000000f00 */
[----:B------:R1:W-:Y:S01]  /*12410*/  STL [R1+0x4], R2 ;  /* 0x0000040201007387 */ /* 0x0003e20000100800 */
[----:B------:R-:W-:Y:S01]  /*12420*/  FADD.FTZ R0, R148, R0 ;  /* 0x0000000094007221 */ /* 0x000fe20000010000 */
[----:B------:R-:W-:Y:S02]  /*12430*/  MOV R3, R73 ;  /* 0x0000004900037202 */ /* 0x000fe40000000f00 */
[----:B------:R-:W-:Y:S02]  /*12440*/  MOV R74, R71 ;  /* 0x00000047004a7202 */ /* 0x000fe40000000f00 */
[----:B------:R1:W-:Y:S01]  /*12450*/  STL [R1], R0 ;  /* 0x0000000001007387 */ /* 0x0003e20000100800 */
[----:B------:R-:W-:Y:S05]  /*12460*/  @P0 BRA `(.L_x_2135) ;  /* 0xffffffc000a80947 */ /* 0x000fea000383ffff */
.L_x_2134:
[----:B------:R-:W2:Y:S04]  /*12470*/  LDL.LU R6, [R1+0x4] ;  /* 0x0000040001067983 */ /* 0x000ea80000300800 */
[----:B------:R-:W3:Y:S04]  /*12480*/  LDL.LU R5, [R1] ;  /* 0x0000000001057983 */ /* 0x000ee80000300800 */
[----:B------:R-:W4:Y:S04]  /*12490*/  LDL.LU R7, [R1+0x10] ;  /* 0x0000100001077983 */ /* 0x000f280000300800 */
[----:B------:R-:W5:Y:S04]  /*124a0*/  LDL R42, [R1+0x1c] ;  /* 0x00001c00012a7983 */ /* 0x000f680000100800 */
[----:B-1----:R-:W1:Y:S04]  /*124b0*/  SHFL.BFLY PT, R0, R252, 0x2, 0x1f ;  /* 0x0c401f00fc007f89 */ /* 0x002e6800000e0000 */
[----:B------:R-:W1:Y:S01]  /*124c0*/  SHFL.BFLY PT, R4, R251, 0x2, 0x1f ;  /* 0x0c401f00fb047f89 */ /* 0x000e6200000e0000 */
[----:B------:R-:W1:Y:S02]  /*124d0*/  S2R R41, SR_TID.X ;  /* 0x0000000000297919 */ /* 0x000e640000002100 */
[----:B-1----:R-:W-:Y:S01]  /*124e0*/  FADD.FTZ R0, R0, R252 ;  /* 0x000000fc00007221 */ /* 0x002fe20000010000 */
[----:B------:R-:W-:-:S04]  /*124f0*/  FADD.FTZ R4, R4, R251 ;  /* 0x000000fb04047221 */ /* 0x000fc80000010000 */
[----:B------:R-:W1:Y:S04]  /*12500*/  SHFL.BFLY PT, R38, R0, 0x1, 0x1f ;  /* 0x0c201f0000267f89 */ /* 0x000e6800000e0000 */
[----:B------:R-:W1:Y:S01]  /*12510*/  SHFL.BFLY PT, R39, R4, 0x1, 0x1f ;  /* 0x0c201f0004277f89 */ /* 0x000e6200000e0000 */
[----:B------:R-:W1:Y:S02]  /*12520*/  S2UR UR4, SR_CgaCtaId ;  /* 0x00000000000479c3 */ /* 0x000e640000008800 */
[----:B-1----:R-:W-:Y:S01]  /*12530*/  FADD.FTZ R38, R0, R38 ;  /* 0x0000002600267221 */ /* 0x002fe20000010000 */
[----:B------:R-:W-:-:S04]  /*12540*/  FADD.FTZ R39, R4, R39 ;  /* 0x0000002704277221 */ /* 0x000fc80000010000 */
[----:B------:R-:W-:Y:S01]  /*12550*/  FSETP.NE.FTZ.AND P4, PT, R38, RZ, PT ;  /* 0x000000ff2600720b */ /* 0x000fe20003f95000 */
[----:B------:R-:W-:Y:S02]  /*12560*/  UMOV UR5, 0x400 ;  /* 0x0000040000057882 */ /* 0x000fe40000000000 */
[----:B------:R-:W-:Y:S01]  /*12570*/  ULEA UR4, UR4, UR5, 0x18 ;  /* 0x0000000504047291 */ /* 0x000fe2000f8ec0ff */
[----:B------:R-:W-:Y:S02]  /*12580*/  MOV R40, 0x20 ;  /* 0x0000002000287802 */ /* 0x000fe40000000f00 */
[----:B------:R-:W-:Y:S02]  /*12590*/  LOP3.LUT P1, RZ, R41, 0x8, RZ, 0xc0, !PT ;  /* 0x0000000829ff7812 */ /* 0x000fe4000782c0ff */
[----:B------:R-:W-:Y:S02]  /*125a0*/  FSETP.NE.FTZ.AND P3, PT, R39, RZ, PT ;  /* 0x000000ff2700720b */ /* 0x000fe40003f75000 */
[----:B------:R-:W-:Y:S01]  /*125b0*/  LOP3.LUT P0, RZ, R41, 0x4, RZ, 0xc0, !PT ;  /* 0x0000000429ff7812 */ /* 0x000fe2000780c0ff */
[----:B------:R-:W1:Y:S01]  /*125c0*/  S2R R43, SR_CTAID.Y ;  /* 0x00000000002b7919 */ /* 0x000e620000002600 */
[----:B--2---:R-:W2:Y:S04]  /*125d0*/  SHFL.BFLY PT, R3, R6, 0x2, 0x1f ;  /* 0x0c401f0006037f89 */ /* 0x004ea800000e0000 */
[----:B---3--:R-:W3:Y:S01]  /*125e0*/  SHFL.BFLY PT, R2, R5, 0x2, 0x1f ;  /* 0x0c401f0005027f89 */ /* 0x008ee200000e0000 */
[----:B--2---:R-:W-:Y:S01]  /*125f0*/  FADD.FTZ R3, R3, R6 ;  /* 0x0000000603037221 */ /* 0x004fe20000010000 */
[----:B---3--:R-:W-:-:S04]  /*12600*/  FADD.FTZ R2, R2, R5 ;  /* 0x0000000502027221 */ /* 0x008fc80000010000 */
[----:B------:R-:W2:Y:S04]  /*12610*/  SHFL.BFLY PT, R36, R3, 0x1, 0x1f ;  /* 0x0c201f0003247f89 */ /* 0x000ea800000e0000 */
[----:B------:R-:W3:Y:S01]  /*12620*/  SHFL.BFLY PT, R6, R2, 0x1, 0x1f ;  /* 0x0c201f0002067f89 */ /* 0x000ee200000e0000 */
[----:B--2---:R-:W-:Y:S01]  /*12630*/  FADD.FTZ R36, R3, R36 ;  /* 0x0000002403247221 */ /* 0x004fe20000010000 */
[C---:B------:R-:W-:Y:S01]  /*12640*/  SHF.L.U32 R3, R41.reuse, 0x5, RZ ;  /* 0x0000000529037819 */ /* 0x040fe200000006ff */
[----:B---3--:R-:W-:Y:S01]  /*12650*/  FADD.FTZ R37, R2, R6 ;  /* 0x0000000602257221 */ /* 0x008fe20000010000 */
[----:B------:R-:W-:Y:S01]  /*12660*/  SHF.L.U32 R2, R41, 0x4, RZ ;  /* 0x0000000429027819 */ /* 0x000fe200000006ff */
[----:B------:R-:W2:Y:S01]  /*12670*/  MUFU.RCP R5, R36 ;  /* 0x0000002400057308 */ /* 0x000ea20000001000 */
[----:B------:R-:W-:-:S02]  /*12680*/  LOP3.LUT R3, R250, 0x7c00, R3, 0xf8, !PT ;  /* 0x00007c00fa037812 */ /* 0x000fc400078ef803 */
[----:B------:R-:W-:Y:S02]  /*12690*/  LOP3.LUT R2, R2, 0x1c0, RZ, 0xc0, !PT ;  /* 0x000001c002027812 */ /* 0x000fe400078ec0ff */
[----:B------:R-:W-:Y:S02]  /*126a0*/  FSETP.NE.FTZ.AND P6, PT, R36, RZ, PT ;  /* 0x000000ff2400720b */ /* 0x000fe40003fd5000 */
[----:B----4-:R-:W-:Y:S01]  /*126b0*/  LOP3.LUT R2, R2, 0x38, R7, 0xf8, !PT ;  /* 0x0000003802027812 */ /* 0x010fe200078ef807 */
[----:B------:R-:W3:Y:S03]  /*126c0*/  MUFU.RCP R6, R37 ;  /* 0x0000002500067308 */ /* 0x000ee60000001000 */
[----:B------:R-:W-:-:S05]  /*126d0*/  LOP3.LUT R4, R3, R2, RZ, 0xfc, !PT ;  /* 0x0000000203047212 */ /* 0x000fca00078efcff */
[----:B------:R-:W4:Y:S01]  /*126e0*/  MUFU.RCP R2, R38 ;  /* 0x0000002600027308 */ /* 0x000f220000001000 */
[----:B------:R-:W-:Y:S02]  /*126f0*/  FSETP.NE.FTZ.AND P5, PT, R37, RZ, PT ;  /* 0x000000ff2500720b */ /* 0x000fe40003fb5000 */
[----:B--2---:R-:W-:-:S05]  /*12700*/  FSEL R0, R5, 1, P6 ;  /* 0x3f80000005007808 */ /* 0x004fca0003000000 */
        /* <DEDUP_REMOVED lines=9> */
[----:B----4-:R-:W-:Y:S01]  /*127a0*/  FSEL R2, R2, 1, P4 ;  /* 0x3f80000002027808 */ /* 0x010fe20002000000 */
        /* <DEDUP_REMOVED lines=8> */
[----:B------:R-:W2:Y:S01]  /*12830*/  MUFU.RCP R0, R39 ;  /* 0x0000002700007308 */ /* 0x000ea20000001000 */
        /* <DEDUP_REMOVED lines=17> */
[----:B------:R-:W-:-:S05]  /*12950*/  LEA R2, R4, UR4, 0x1 ;  /* 0x0000000404027c11 */ /* 0x000fca000f8e08ff */
[----:B------:R3:W-:Y:S01]  /*12960*/  STS [R2], R6 ;  /* 0x0000000602007388 */ /* 0x0007e20000000800 */
[----:B------:R-:W-:Y:S01]  /*12970*/  MOV R5, 0x10 ;  /* 0x0000001000057802 */ /* 0x000fe20000000f00 */
[C---:B------:R-:W-:Y:S01]  /*12980*/  FMUL.FTZ R82, R3.reuse, R82 ;  /* 0x0000005203527220 */ /* 0x040fe20000410000 */
[----:B--2---:R-:W-:Y:S01]  /*12990*/  FSEL R0, R0, 1, P3 ;  /* 0x3f80000000007808 */ /* 0x004fe20001800000 */
[----:B------:R-:W-:Y:S01]  /*129a0*/  FMUL.FTZ R83, R3, R83 ;  /* 0x0000005303537220 */ /* 0x000fe20000410000 */
[----:B------:R-:W-:Y:S02]  /*129b0*/  SEL R5, R5, 0xfffffff0, !P0 ;  /* 0xfffffff005057807 */ /* 0x000fe40004000000 */
[----:B------:R-:W-:Y:S01]  /*129c0*/  LOP3.LUT P0, RZ, R41, 0x10, RZ, 0xc0, !PT ;  /* 0x0000001029ff7812 */ /* 0x000fe2000780c0ff */
[C---:B------:R-:W-:Y:S01]  /*129d0*/  FMUL.FTZ R94, R3.reuse, R94 ;  /* 0x0000005e035e7220 */ /* 0x040fe20000410000 */
[C---:B------:R-:W-:Y:S01]  /*129e0*/  FMUL.FTZ R7, R3.reuse, R95 ;  /* 0x0000005f03077220 */ /* 0x040fe20000410000 */
[C---:B------:R-:W-:Y:S01]  /*129f0*/  FMUL.FTZ R98, R3.reuse, R98 ;  /* 0x0000006203627220 */ /* 0x040fe20000410000 */
[C---:B------:R-:W-:Y:S01]  /*12a00*/  FMUL.FTZ R14, R3.reuse, R99 ;  /* 0x00000063030e7220 */ /* 0x040fe20000410000 */
[C---:B------:R-:W-:Y:S01]  /*12a10*/  FMUL.FTZ R110, R3.reuse, R110 ;  /* 0x0000006e036e7220 */ /* 0x040fe20000410000 */
[----:B------:R-:W-:Y:S01]  /*12a20*/  FMUL.FTZ R10, R3, R111 ;  /* 0x0000006f030a7220 */ /* 0x000fe20000410000 */
[----:B---3--:R-:W-:-:S02]  /*12a30*/  SEL R6, R40, 0xffffffe0, !P1 ;  /* 0xffffffe028067807 */ /* 0x008fc40004800000 */
[----:B------:R-:W2:Y:S01]  /*12a40*/  LDC.U8 R40, c[0x0][0x549] ;  /* 0x00015240ff287b82 */ /* 0x000ea20000000000 */
        /* <DEDUP_REMOVED lines=26> */
[----:B------:R-:W-:Y:S02]  /*12bf0*/  IADD3 R4, PT, PT, R5, R2, RZ ;  /* 0x0000000205047210 */ /* 0x000fe40007ffe0ff */
        /* <DEDUP_REMOVED lines=15> */
[----:B------:R-:W-:Y:S02]  /*12cf0*/  F2FP.F16.F32.PACK_AB R12, R12, R102 ;  /* 0x000000660c0c723e */ /* 0x000fe400000000ff */
[----:B---3--:R-:W-:-:S02]  /*12d00*/  IADD3 R3, PT, PT, R6, R2, RZ ;  /* 0x0000000206037210 */ /* 0x008fc40007ffe0ff */
[C---:B----4-:R-:W-:Y:S02]  /*12d10*/  IADD3 R0, PT, PT, R2.reuse, 0x40, RZ ;  /* 0x0000004002007810 */ /* 0x050fe40007ffe0ff */
[----:B------:R-:W-:Y:S01]  /*12d20*/  @P0 IADD3 R0, PT, PT, R2, -0x40, RZ ;  /* 0xffffffc002000810 */ /* 0x000fe20007ffe0ff */
[----:B------:R3:W-:Y:S01]  /*12d30*/  STS [R4+0x2000], R17 ;  /* 0x0020001104007388 */ /* 0x0007e20000000800 */
[----:B--2---:R-:W-:Y:S01]  /*12d40*/  ISETP.NE.AND P1, PT, R40, RZ, PT ;  /* 0x000000ff2800720c */ /* 0x004fe20003f25270 */
[----:B-1----:R-:W1:Y:S01]  /*12d50*/  @P6 LDC R7, c[0x0][0x458] ;  /* 0x00011600ff076b82 */ /* 0x002e620000000800 */
[----:B-----5:R-:W-:Y:S01]  /*12d60*/  ISETP.NE.AND P2, PT, R42, -0x1, PT ;  /* 0xffffffff2a00780c */ /* 0x020fe20003f45270 */
[----:B------:R-:W-:Y:S01]  /*12d70*/  STS [R4+0x2400], R16 ;  /* 0x0024001004007388 */ /* 0x000fe20000000800 */
[----:B------:R-:W-:-:S03]  /*12d80*/  IADD3 R2, PT, PT, R5, R3, RZ ;  /* 0x0000000305027210 */ /* 0x000fc60007ffe0ff */
[----:B------:R-:W-:Y:S01]  /*12d90*/  STS [R3], R15 ;  /* 0x0000000f03007388 */ /* 0x000fe20000000800 */
[----:B------:R-:W-:Y:S01]  /*12da0*/  F2FP.F16.F32.PACK_AB R24, R24, R104 ;  /* 0x000000681818723e */ /* 0x000fe200000000ff */
[----:B------:R-:W2:Y:S01]  /*12db0*/  @P5 LDC R9, c[0x0][0x458] ;  /* 0x00011600ff095b82 */ /* 0x000ea20000000800 */
[----:B------:R-:W-:Y:S01]  /*12dc0*/  F2FP.F16.F32.PACK_AB R23, R23, R106 ;  /* 0x0000006a1717723e */ /* 0x000fe200000000ff */
[----:B------:R-:W-:Y:S01]  /*12dd0*/  STS [R3+0x400], R14 ;  /* 0x0004000e03007388 */ /* 0x000fe20000000800 */
[----:B------:R-:W-:Y:S02]  /*12de0*/  F2FP.F16.F32.PACK_AB R22, R22, R112 ;  /* 0x000000701616723e */ /* 0x000fe400000000ff */
[----:B------:R-:W-:Y:S01]  /*12df0*/  F2FP.F16.F32.PACK_AB R21, R21, R114 ;  /* 0x000000721515723e */ /* 0x000fe200000000ff */
[----:B------:R-:W-:Y:S01]  /*12e00*/  STS [R2], R11 ;  /* 0x0000000b02007388 */ /* 0x000fe20000000800 */
[----:B------:R-:W-:-:S03]  /*12e10*/  F2FP.F16.F32.PACK_AB R19, R19, R124 ;  /* 0x0000007c1313723e */ /* 0x000fc600000000ff */
[----:B------:R4:W-:Y:S01]  /*12e20*/  STS [R2+0x400], R10 ;  /* 0x0004000a02007388 */ /* 0x0009e20000000800 */
[----:B------:R-:W-:Y:S02]  /*12e30*/  F2FP.F16.F32.PACK_AB R18, R18, R126 ;  /* 0x0000007e1212723e */ /* 0x000fe400000000ff */
[----:B------:R-:W-:Y:S01]  /*12e40*/  F2FP.F16.F32.PACK_AB R20, R20, R116 ;  /* 0x000000741414723e */ /* 0x000fe200000000ff */
[----:B------:R-:W-:Y:S01]  /*12e50*/  STS [R3+0x2000], R13 ;  /* 0x0020000d03007388 */ /* 0x000fe20000000800 */
[----:B------:R-:W-:Y:S01]  /*12e60*/  F2FP.F16.F32.PACK_AB R25, R25, R118 ;  /* 0x000000761919723e */ /* 0x000fe200000000ff */
[----:B---3--:R-:W3:Y:S02]  /*12e70*/  LDC R17, c[0x0][0x434] ;  /* 0x00010d00ff117b82 */ /* 0x008ee40000000800 */
[----:B------:R5:W-:Y:S01]  /*12e80*/  STS [R3+0x2400], R12 ;  /* 0x0024000c03007388 */ /* 0x000be20000000800 */
[----:B------:R-:W-:Y:S02]  /*12e90*/  F2FP.F16.F32.PACK_AB R31, R31, R120 ;  /* 0x000000781f1f723e */ /* 0x000fe400000000ff */
[----:B------:R-:W-:Y:S01]  /*12ea0*/  F2FP.F16.F32.PACK_AB R30, R30, R122 ;  /* 0x0000007a1e1e723e */ /* 0x000fe200000000ff */
[----:B------:R-:W-:Y:S04]  /*12eb0*/  STS [R2+0x2000], R24 ;  /* 0x0020001802007388 */ /* 0x000fe80000000800 */
[----:B------:R1:W-:Y:S04]  /*12ec0*/  STS [R2+0x2400], R23 ;  /* 0x0024001702007388 */ /* 0x0003e80000000800 */
[----:B------:R-:W-:Y:S04]  /*12ed0*/  STS [R0], R22 ;  /* 0x0000001600007388 */ /* 0x000fe80000000800 */
[----:B------:R-:W-:Y:S01]  /*12ee0*/  STS [R0+0x400], R21 ;  /* 0x0004001500007388 */ /* 0x000fe20000000800 */
[----:B----4-:R-:W3:Y:S01]  /*12ef0*/  @P1 LDC R10, c[0x0][0x430] ;  /* 0x00010c00ff0a1b82 */ /* 0x010ee20000000800 */
[----:B-----5:R-:W-:-:S07]  /*12f00*/  IADD3 R3, PT, PT, R5, R0, RZ ;  /* 0x0000000005037210 */ /* 0x020fce0007ffe0ff */
[----:B------:R-:W4:Y:S01]  /*12f10*/  @P2 LDC.64 R12, c[0x0][0x408] ;  /* 0x00010200ff0c2b82 */ /* 0x000f220000000a00 */
[----:B------:R-:W-:Y:S01]  /*12f20*/  STS [R3], R19 ;  /* 0x0000001303007388 */ /* 0x000fe20000000800 */
[----:B-1----:R-:W-:-:S03]  /*12f30*/  IADD3 R2, PT, PT, R6, R0, RZ ;  /* 0x0000000006027210 */ /* 0x002fc60007ffe0ff */
[----:B------:R-:W-:Y:S04]  /*12f40*/  STS [R3+0x400], R18 ;  /* 0x0004001203007388 */ /* 0x000fe80000000800 */
[----:B------:R-:W-:Y:S04]  /*12f50*/  STS [R0+0x2000], R20 ;  /* 0x0020001400007388 */ /* 0x000fe80000000800 */
[----:B------:R1:W-:Y:S04]  /*12f60*/  STS [R0+0x2400], R25 ;  /* 0x0024001900007388 */ /* 0x0003e80000000800 */
[----:B------:R-:W-:Y:S04]  /*12f70*/  STS [R3+0x2000], R31 ;  /* 0x0020001f03007388 */ /* 0x000fe80000000800 */
[----:B------:R5:W-:Y:S01]  /*12f80*/  STS [R3+0x2400], R30 ;  /* 0x0024001e03007388 */ /* 0x000be20000000800 */
[----:B-1----:R-:W-:-:S02]  /*12f90*/  IADD3 R0, PT, PT, R5, R2, RZ ;  /* 0x0000000205007210 */ /* 0x002fc40007ffe0ff */
[----:B------:R-:W1:Y:S08]  /*12fa0*/  @!P2 LDC.64 R4, c[0x0][0x400] ;  /* 0x00010000ff04ab82 */ /* 0x000e700000000a00 */
[----:B-----5:R-:W3:Y:S01]  /*12fb0*/  LDC R3, c[0x0][0x434] ;  /* 0x00010d00ff037b82 */ /* 0x020ee20000000800 */
[----:B------:R-:W-:Y:S02]  /*12fc0*/  F2FP.F16.F32.PACK_AB R29, R29, R128 ;  /* 0x000000801d1d723e */ /* 0x000fe400000000ff */
[----:B------:R-:W-:-:S02]  /*12fd0*/  F2FP.F16.F32.PACK_AB R28, R28, R130 ;  /* 0x000000821c1c723e */ /* 0x000fc400000000ff */
[----:B------:R-:W-:Y:S02]  /*12fe0*/  F2FP.F16.F32.PACK_AB R27, R27, R140 ;  /* 0x0000008c1b1b723e */ /* 0x000fe400000000ff */
[----:B------:R-:W-:Y:S02]  /*12ff0*/  F2FP.F16.F32.PACK_AB R26, R26, R142 ;  /* 0x0000008e1a1a723e */ /* 0x000fe400000000ff */
[----:B------:R-:W-:Y:S02]  /*13000*/  F2FP.F16.F32.PACK_AB R35, R35, R132 ;  /* 0x000000842323723e */ /* 0x000fe400000000ff */
[----:B------:R-:W-:Y:S02]  /*13010*/  F2FP.F16.F32.PACK_AB R34, R34, R134 ;  /* 0x000000862222723e */ /* 0x000fe400000000ff */
[----:B------:R-:W-:Y:S02]  /*13020*/  F2FP.F16.F32.PACK_AB R33, R33, R136 ;  /* 0x000000882121723e */ /* 0x000fe400000000ff */
[----:B------:R-:W-:Y:S01]  /*13030*/  F2FP.F16.F32.PACK_AB R32, R32, R138 ;  /* 0x0000008a2020723e */ /* 0x000fe200000000ff */
[----:B------:R-:W-:Y:S04]  /*13040*/  STS [R2], R29 ;  /* 0x0000001d02007388 */ /* 0x000fe80000000800 */
[----:B------:R-:W-:Y:S04]  /*13050*/  STS [R2+0x400], R28 ;  /* 0x0004001c02007388 */ /* 0x000fe80000000800 */
[----:B------:R5:W-:Y:S01]  /*13060*/  STS [R0], R27 ;  /* 0x0000001b00007388 */ /* 0x000be20000000800 */
[----:B---3--:R-:W-:-:S03]  /*13070*/  @P1 IMAD R3, R10, R17, RZ ;  /* 0x000000110a031224 */ /* 0x008fc600078e02ff */
[----:B------:R-:W-:Y:S01]  /*13080*/  STS [R0+0x400], R26 ;  /* 0x0004001a00007388 */ /* 0x000fe20000000800 */
[----:B-1----:R-:W-:-:S03]  /*13090*/  @!P2 IMAD.WIDE.U32 R10, R43, R4, RZ ;  /* 0x000000042b0aa225 */ /* 0x002fc600078e00ff */
[----:B------:R-:W-:Y:S01]  /*130a0*/  STS [R2+0x2000], R35 ;  /* 0x0020002302007388 */ /* 0x000fe20000000800 */
[----:B------:R-:W1:Y:S03]  /*130b0*/  @P1 LDC R4, c[0x0][0x430] ;  /* 0x00010c00ff041b82 */ /* 0x000e660000000800 */
[----:B------:R-:W-:Y:S04]  /*130c0*/  STS [R2+0x2400], R34 ;  /* 0x0024002202007388 */ /* 0x000fe80000000800 */
[----:B------:R-:W-:Y:S04]  /*130d0*/  STS [R0+0x2000], R33 ;  /* 0x0020002100007388 */ /* 0x000fe80000000800 */
[----:B------:R3:W-:Y:S01]  /*130e0*/  STS [R0+0x2400], R32 ;  /* 0x0024002000007388 */ /* 0x0007e20000000800 */
[----:B-----5:R-:W1:Y:S01]  /*130f0*/  S2R R27, SR_CTAID.Z ;  /* 0x00000000001b7919 */ /* 0x020e620000002700 */
[----:B------:R1:W1:Y:S08]  /*13100*/  @P6 MUFU.LG2 R8, R36 ;  /* 0x0000002400086308 */ /* 0x0002700000000c00 */
[----:B------:R1:W1:Y:S01]  /*13110*/  @P5 MUFU.LG2 R6, R37 ;  /* 0x0000002500065308 */ /* 0x0002620000000c00 */
[----:B---3--:R-:W3:Y:S07]  /*13120*/  LDC.U8 R0, c[0x0][0x548] ;  /* 0x00015200ff007b82 */ /* 0x008eee0000000000 */
[----:B------:R1:W1:Y:S01]  /*13130*/  @P4 MUFU.LG2 R14, R38 ;  /* 0x00000026000e4308 */ /* 0x0002620000000c00 */
[----:B------:R-:W-:Y:S01]  /*13140*/  @P1 MOV R2, 0x1 ;  /* 0x0000000100021802 */ /* 0x000fe20000000f00 */
[----:B--2-4-:R-:W-:Y:S06]  /*13150*/  @P1 BRA `(.L_x_2138) ;  /* 0x0000000000201947 */ /* 0x014fec0003800000 */
[----:B---3--:R-:W-:Y:S01]  /*13160*/  ISETP.NE.AND P0, PT, R0, RZ, PT ;  /* 0x000000ff0000720c */ /* 0x008fe20003f05270 */
[----:B------:R-:W2:-:S12]  /*13170*/  LDC R15, c[0x0][0x3e0] ;  /* 0x0000f800ff0f7b82 */ /* 0x000e980000000800 */
[----:B------:R-:W2:Y:S01]  /*13180*/  @P0 LDC R2, c[0x0][0x454] ;  /* 0x00011500ff020b82 */ /* 0x000ea20000000800 */
[----:B-1----:R-:W-:Y:S02]  /*13190*/  @P0 MOV R4, 0x1 ;  /* 0x0000000100040802 */ /* 0x002fe40000000f00 */
[----:B------:R-:W-:-:S05]  /*131a0*/  @!P0 MOV R4, 0x1 ;  /* 0x0000000100048802 */ /* 0x000fca0000000f00 */
[----:B------:R-:W4:Y:S01]  /*131b0*/  @P0 LDC R3, c[0x0][0x454] ;  /* 0x00011500ff030b82 */ /* 0x000f220000000800 */
[-C--:B--2---:R-:W-:Y:S02]  /*131c0*/  @P0 IMAD R2, R2, R15.reuse, RZ ;  /* 0x0000000f02020224 */ /* 0x084fe400078e02ff */
[----:B------:R-:W-:-:S07]  /*131d0*/  @!P0 IMAD R2, R17, R15, RZ ;  /* 0x0000000f11028224 */ /* 0x000fce00078e02ff */
.L_x_2138:
[----:B------:R-:W-:Y:S01]  /*131e0*/  BAR.SYNC.DEFER_BLOCKING 0x0 ;  /* 0x0000000000007b1d */ /* 0x000fe20000010000 */
[C---:B------:R-:W-:Y:S01]  /*131f0*/  ISETP.NE.AND P0, PT, R42.reuse, -0x1, PT ;  /* 0xffffffff2a00780c */ /* 0x040fe20003f05270 */
[----:B------:R-:W-:Y:S01]  /*13200*/  @P2 IMAD.WIDE.U32 R22, R42, R12, RZ ;  /* 0x0000000c2a162225 */ /* 0x000fe200078e00ff */
[----:B---3--:R-:W-:-:S05]  /*13210*/  ISETP.NE.AND P1, PT, R0, RZ, !P1 ;  /* 0x000000ff0000720c */ /* 0x008fca0004f25270 */
[----:B------:R-:W2:Y:S01]  /*13220*/  @P4 LDC R16, c[0x0][0x458] ;  /* 0x00011600ff104b82 */ /* 0x000ea20000000800 */
[C---:B------:R-:W-:Y:S01]  /*13230*/  @!P2 IMAD R26, R43.reuse, R5, R11 ;  /* 0x000000052b1aa224 */ /* 0x040fe200078e020b */
[----:B------:R3:W5:Y:S01]  /*13240*/  LDL R32, [R1+0x18] ;  /* 0x0000180001207983 */ /* 0x0007620000100800 */
[----:B------:R-:W-:Y:S01]  /*13250*/  @P2 IMAD R26, R42, R13, R23 ;  /* 0x0000000d2a1a2224 */ /* 0x000fe200078e0217 */
[----:B------:R-:W3:Y:S01]  /*13260*/  @P3 MUFU.LG2 R11, R39 ;  /* 0x00000027000b3308 */ /* 0x000ee20000000c00 */
[----:B-1----:R-:W-:Y:S01]  /*13270*/  @P6 FMUL.FTZ R0, R8, 0.69314718246459960938 ;  /* 0x3f31721808006820 */ /* 0x002fe20000410000 */
[----:B------:R-:W-:Y:S01]  /*13280*/  MOV R25, 0x7f800000 ;  /* 0x7f80000000197802 */ /* 0x000fe20000000f00 */
[----:B------:R-:W-:Y:S01]  /*13290*/  @P5 FMUL.FTZ R5, R6, 0.69314718246459960938 ;  /* 0x3f31721806055820 */ /* 0x000fe20000410000 */
[----:B------:R-:W1:Y:S01]  /*132a0*/  @P3 LDC R15, c[0x0][0x458] ;  /* 0x00011600ff0f3b82 */ /* 0x000e620000000800 */
[----:B------:R-:W-:Y:S02]  /*132b0*/  @!P0 IMAD R42, R43, R17, RZ ;  /* 0x000000112b2a8224 */ /* 0x000fe400078e02ff */
[----:B------:R-:W-:Y:S01]  /*132c0*/  @P6 FFMA.FTZ R25, R72, R7, R0 ;  /* 0x0000000748196223 */ /* 0x000fe20000010000 */
[----:B----4-:R-:W-:Y:S01]  /*132d0*/  IMAD R0, R27, R3, RZ ;  /* 0x000000031b007224 */ /* 0x010fe200078e02ff */
[----:B------:R-:W-:Y:S01]  /*132e0*/  MOV R24, 0x7f800000 ;  /* 0x7f80000000187802 */ /* 0x000fe20000000f00 */
[----:B------:R-:W-:Y:S01]  /*132f0*/  @P5 FFMA.FTZ R24, R71, R9, R5 ;  /* 0x0000000947185223 */ /* 0x000fe20000010005 */
[----:B------:R4:W-:Y:S01]  /*13300*/  @!P0 STL [R1+0x1c], R42 ;  /* 0x00001c2a01008387 */ /* 0x0009e20000100800 */
[----:B------:R-:W-:Y:S01]  /*13310*/  LOP3.LUT P0, RZ, R41, 0x3, RZ, 0xc0, !PT ;  /* 0x0000000329ff7812 */ /* 0x000fe2000780c0ff */
[----:B------:R-:W-:Y:S01]  /*13320*/  @!P1 IMAD R0, R43, R2, R0 ;  /* 0x000000022b009224 */ /* 0x000fe200078e0200 */
[----:B------:R-:W-:Y:S01]  /*13330*/  SHF.R.S32.HI R3, RZ, 0x1f, R42 ;  /* 0x0000001fff037819 */ /* 0x000fe2000001142a */
[----:B------:R4:W4:Y:S01]  /*13340*/  LDS.128 R28, [R209+0x3800] ;  /* 0x00380000d11c7984 */ /* 0x0009220000000c00 */
[----:B------:R-:W-:Y:S01]  /*13350*/  IMAD R2, R4, UR15, RZ ;  /* 0x0000000f04027c24 */ /* 0x000fe2000f8e02ff */
[----:B------:R-:W-:Y:S01]  /*13360*/  SEL R5, R42, RZ, P1 ;  /* 0x000000ff2a057207 */ /* 0x000fe20000800000 */
[----:B------:R-:W-:Y:S01]  /*13370*/  @P4 FMUL.FTZ R7, R14, 0.69314718246459960938 ;  /* 0x3f3172180e074820 */ /* 0x000fe20000410000 */
[----:B------:R-:W-:Y:S01]  /*13380*/  SEL R3, R3, RZ, P1 ;  /* 0x000000ff03037207 */ /* 0x000fe20000800000 */
[----:B---3--:R-:W-:Y:S01]  /*13390*/  @P3 FMUL.FTZ R6, R11, 0.69314718246459960938 ;  /* 0x3f3172180b063820 */ /* 0x008fe20000410000 */
[----:B------:R-:W-:Y:S01]  /*133a0*/  IADD3 R8, P5, P1, R2, R5, R0 ;  /* 0x0000000502087210 */ /* 0x000fe200079be000 */
[----:B------:R-:W-:Y:S01]  /*133b0*/  BSSY.RECONVERGENT B0, `(.L_x_2139) ;  /* 0x0000031000007945 */ /* 0x000fe20003800200 */
[----:B------:R-:W-:-:S02]  /*133c0*/  SHF.R.S32.HI R2, RZ, 0x1f, R2 ;  /* 0x0000001fff027819 */ /* 0x000fc40000011402 */
[----:B------:R-:W-:Y:S02]  /*133d0*/  SHF.R.S32.HI R0, RZ, 0x1f, R0 ;  /* 0x0000001fff007819 */ /* 0x000fe40000011400 */
[----:B------:R-:W-:Y:S01]  /*133e0*/  MOV R21, 0x7f800000 ;  /* 0x7f80000000157802 */ /* 0x000fe20000000f00 */
[----:B--2---:R-:W-:Y:S01]  /*133f0*/  @P4 FFMA.FTZ R21, R73, R16, R7 ;  /* 0x0000001049154223 */ /* 0x004fe20000010007 */
[----:B------:R-:W-:Y:S01]  /*13400*/  MOV R20, 0x7f800000 ;  /* 0x7f80000000147802 */ /* 0x000fe20000000f00 */
[----:B-1----:R-:W-:Y:S01]  /*13410*/  @P3 FFMA.FTZ R20, R70, R15, R6 ;  /* 0x0000000f46143223 */ /* 0x002fe20000010006 */
[----:B------:R-:W-:Y:S02]  /*13420*/  @!P2 MOV R13, R10 ;  /* 0x0000000a000da202 */ /* 0x000fe40000000f00 */
[----:B------:R-:W-:Y:S01]  /*13430*/  IADD3.X R5, PT, PT, R2, R3, R0, P5, P1 ;  /* 0x0000000302057210 */ /* 0x000fe20002fe2400 */
[----:B----4-:R-:W-:Y:S06]  /*13440*/  @P0 BRA `(.L_x_2140) ;  /* 0x00000000009c0947 */ /* 0x010fec0003800000 */
        /* <DEDUP_REMOVED lines=39> */
.L_x_2140:
[----:B------:R-:W-:Y:S05]  /*136c0*/  BSYNC.RECONVERGENT B0 ;  /* 0x0000000000007941 */ /* 0x000fea0003800200 */
.L_x_2139:
[----:B------:R-:W2:Y:S01]  /*136d0*/  S2R R0, SR_TID.X ;  /* 0x0000000000007919 */ /* 0x000ea20000002100 */
[----:B------:R-:W3:Y:S01]  /*136e0*/  S2UR UR9, SR_CTAID.X ;  /* 0x00000000000979c3 */ /* 0x000ee20000002500 */
[----:B-1----:R-:W-:Y:S01]  /*136f0*/  IMAD.SHL.U32 R2, R41, 0x8, RZ ;  /* 0x0000000829027824 */ /* 0x002fe200078e00ff */
[----:B------:R-:W1:Y:S01]  /*13700*/  LDCU.64 UR4, c[0x0][0x410] ;  /* 0x00008200ff0477ac */ /* 0x000e620008000a00 */
[----:B------:R4:W4:Y:S01]  /*13710*/  LDS.128 R8, [R209] ;  /* 0x00000000d1087984 */ /* 0x0009220000000c00 */
[----:B------:R-:W-:Y:S01]  /*13720*/  @P2 IMAD.MOV.U32 R13, RZ, RZ, R22 ;  /* 0x000000ffff0d2224 */ /* 0x000fe200078e0016 */
[----:B------:R-:W-:Y:S01]  /*13730*/  SHF.R.U32.HI R15, RZ, 0x3, R41 ;  /* 0x00000003ff0f7819 */ /* 0x000fe20000011629 */
[----:B------:R-:W-:Y:S01]  /*13740*/  BSSY.RECONVERGENT B0, `(.L_x_2141) ;  /* 0x0000022000007945 */ /* 0x000fe20003800200 */
[----:B------:R-:W-:Y:S02]  /*13750*/  LOP3.LUT R2, R2, 0x38, RZ, 0xc0, !PT ;  /* 0x0000003802027812 */ /* 0x000fe400078ec0ff */
[----:B-----5:R-:W-:-:S02]  /*13760*/  ISETP.GE.AND P0, PT, R15, R32, PT ;  /* 0x000000200f00720c */ /* 0x020fc40003f06270 */
[----:B------:R-:W-:-:S05]  /*13770*/  IADD3 R2, P1, PT, R2, R13, RZ ;  /* 0x0000000d02027210 */ /* 0x000fca0007f3e0ff */
[----:B------:R-:W-:Y:S02]  /*13780*/  IMAD.X R3, RZ, RZ, R26, P1 ;  /* 0x000000ffff037224 */ /* 0x000fe400008e061a */
[----:B-1----:R-:W-:Y:S01]  /*13790*/  IMAD.WIDE.U32 R12, R27, UR4, R2 ;  /* 0x000000041b0c7c25 */ /* 0x002fe2000f8e0002 */
[----:B---3--:R-:W-:-:S06]  /*137a0*/  USHF.L.U32 UR8, UR9, 0x7, URZ ;  /* 0x0000000709087899 */ /* 0x008fcc00080006ff */
[----:B------:R-:W-:Y:S02]  /*137b0*/  LOP3.LUT R14, R15, UR8, RZ, 0xfc, !PT ;  /* 0x000000080f0e7c12 */ /* 0x000fe4000f8efcff */
[----:B--2---:R-:W-:-:S05]  /*137c0*/  SHF.R.U32.HI R0, RZ, 0x3, R0 ;  /* 0x00000003ff007819 */ /* 0x004fca0000011600 */
[C---:B------:R-:W-:Y:S02]  /*137d0*/  VIADD R5, R0.reuse, 0x10 ;  /* 0x0000001000057836 */ /* 0x040fe40000000000 */
[----:B------:R-:W-:Y:S01]  /*137e0*/  VIADD R4, R0, 0x20 ;  /* 0x0000002000047836 */ /* 0x000fe20000000000 */
[----:B------:R-:W-:Y:S02]  /*137f0*/  SHF.R.U32.HI R0, RZ, 0x3, R41 ;  /* 0x00000003ff007819 */ /* 0x000fe40000011629 */
[-C--:B------:R-:W-:Y:S02]  /*13800*/  ISETP.GE.AND P6, PT, R5, R32.reuse, PT ;  /* 0x000000200500720c */ /* 0x080fe40003fc6270 */
[----:B------:R-:W-:Y:S01]  /*13810*/  ISETP.GE.AND P5, PT, R4, R32, PT ;  /* 0x000000200400720c */ /* 0x000fe20003fa6270 */
[C---:B------:R-:W-:Y:S02]  /*13820*/  VIADD R7, R0.reuse, 0x30 ;  /* 0x0000003000077836 */ /* 0x040fe40000000000 */
[----:B------:R-:W-:-:S02]  /*13830*/  VIADD R5, R0, 0x40 ;  /* 0x0000004000057836 */ /* 0x000fc40000000000 */
[C---:B------:R-:W-:Y:S01]  /*13840*/  VIADD R4, R0.reuse, 0x50 ;  /* 0x0000005000047836 */ /* 0x040fe20000000000 */
[-C--:B------:R-:W-:Y:S01]  /*13850*/  ISETP.GE.AND P4, PT, R7, R32.reuse, PT ;  /* 0x000000200700720c */ /* 0x080fe20003f86270 */
[----:B------:R-:W-:Y:S01]  /*13860*/  VIADD R0, R0, 0x60 ;  /* 0x0000006000007836 */ /* 0x000fe20000000000 */
[-C--:B------:R-:W-:Y:S01]  /*13870*/  ISETP.GE.AND P3, PT, R5, R32.reuse, PT ;  /* 0x000000200500720c */ /* 0x080fe20003f66270 */
[----:B------:R-:W-:Y:S01]  /*13880*/  IMAD R7, R27, UR5, R13 ;  /* 0x000000051b077c24 */ /* 0x000fe2000f8e020d */
[-C--:B------:R-:W-:Y:S02]  /*13890*/  ISETP.GE.AND P2, PT, R4, R32.reuse, PT ;  /* 0x000000200400720c */ /* 0x080fe40003f46270 */
[----:B------:R-:W-:Y:S01]  /*138a0*/  ISETP.GE.AND P1, PT, R0, R32, PT ;  /* 0x000000200000720c */ /* 0x000fe20003f26270 */
[----:B----4-:R-:W-:-:S12]  /*138b0*/  @P0 BRA `(.L_x_2142) ;  /* 0x0000000000280947 */ /* 0x010fd80003800000 */
        /* <DEDUP_REMOVED lines=9> */
[----:B------:R1:W-:Y:S02]  /*13950*/  STG.E.128 desc[UR16][R4.64], R8 ;  /* 0x0000000804007986 */ /* 0x0003e4000c101d10 */
.L_x_2142:
[----:B------:R-:W-:Y:S05]  /*13960*/  BSYNC.RECONVERGENT B0 ;  /* 0x0000000000007941 */ /* 0x000fea0003800200 */
.L_x_2141:
[----:B-1----:R1:W2:Y:S01]  /*13970*/  LDS.128 R8, [R209+0x800] ;  /* 0x00080000d1087984 */ /* 0x0022a20000000c00 */
[----:B------:R-:W-:Y:S01]  /*13980*/  IADD3 R0, PT, PT, R15, 0x70, RZ ;  /* 0x000000700f007810 */ /* 0x000fe20007ffe0ff */
[----:B------:R-:W-:Y:S03]  /*13990*/  BSSY.RECONVERGENT B0, `(.L_x_2143) ;  /* 0x0000010000007945 */ /* 0x000fe60003800200 */
[----:B------:R-:W-:Y:S01]  /*139a0*/  ISETP.GE.AND P0, PT, R0, R32, PT ;  /* 0x000000200000720c */ /* 0x000fe20003f06270 */
[----:B------:R-:W-:-:S12]  /*139b0*/  @P6 BRA `(.L_x_2144) ;  /* 0x0000000000346947 */ /* 0x000fd80003800000 */
        /* <DEDUP_REMOVED lines=13> */
.L_x_2144:
[----:B------:R-:W-:Y:S05]  /*13a90*/  BSYNC.RECONVERGENT B0 ;  /* 0x0000000000007941 */ /* 0x000fea0003800200 */
.L_x_2143:
        /* <DEDUP_REMOVED lines=16> */
.L_x_2146:
[----:B------:R-:W-:Y:S05]  /*13ba0*/  BSYNC.RECONVERGENT B0 ;  /* 0x0000000000007941 */ /* 0x000fea0003800200 */
.L_x_2145:
        /* <DEDUP_REMOVED lines=16> */
.L_x_2148:
[----:B------:R-:W-:Y:S05]  /*13cb0*/  BSYNC.RECONVERGENT B0 ;  /* 0x0000000000007941 */ /* 0x000fea0003800200 */
.L_x_2147:
        /* <DEDUP_REMOVED lines=16> */
.L_x_2150:
[----:B------:R-:W-:Y:S05]  /*13dc0*/  BSYNC.RECONVERGENT B0 ;  /* 0x0000000000007941 */ /* 0x000fea0003800200 */
.L_x_2149:
        /* <DEDUP_REMOVED lines=16> */
.L_x_2152:
[----:B------:R-:W-:Y:S05]  /*13ed0*/  BSYNC.RECONVERGENT B0 ;  /* 0x0000000000007941 */ /* 0x000fea0003800200 */
.L_x_2151:
        /* <DEDUP_REMOVED lines=16> */
.L_x_2154:
[----:B------:R-:W-:Y:S05]  /*13fe0*/  BSYNC.RECONVERGENT B0 ;  /* 0x0000000000007941 */ /* 0x000fea0003800200 */
.L_x_2153:
[----:B------:R-:W-:Y:S05]  /*13ff0*/  @P0 EXIT ;  /* 0x000000000000094d */ /* 0x000fea0003800000 */
[----:B------:R-:W5:Y:S01]  /*14000*/  LDCU.64 UR6, c[0x0][0x408] ;  /* 0x00008100ff0677ac */ /* 0x000f620008000a00 */
[----:B-1----:R-:W-:Y:S01]  /*14010*/  IADD3 R4, P0, PT, R14, 0x70, RZ ;  /* 0x000000700e047810 */ /* 0x002fe20007f1e0ff */
        /* <DEDUP_REMOVED lines=12> */
.L_x_2155:
        /* <DEDUP_REMOVED lines=10> */
.L_x_2712:


//--------------------- .text._ZN5flash16flash_fwd_kernelI23Flash_fwd_kernel_traitsILi64ELi128ELi64ELi4ELb0ELb0EN7cutlass6half_tE19Flash_kernel_traitsILi64ELi128ELi64ELi4ES3_EELb1ELb0ELb1ELb1ELb0ELb0ELb0ELb0EEEvNS_16Flash_fwd_paramsE --------------------------
	.section	.text._ZN5flash16flash_fwd_kernelI23Flash_fwd_kernel_traitsILi64ELi128ELi64ELi4ELb0ELb0EN7cutlass6half_tE19Flash_kernel_traitsILi64ELi128ELi64ELi4ES3_EELb1ELb0ELb1ELb1ELb0ELb0ELb0ELb0EEEvNS_16Flash_fwd_paramsE,"ax",@progbits
	.align	128
        .global         _ZN5flash16flash_fwd_kernelI23Flash_fwd_kernel_traitsILi64ELi128ELi64ELi4ELb0ELb0EN7cutlass6half_tE19Flash_kernel_traitsILi64ELi128ELi64ELi4ES3_EELb1ELb0ELb1ELb1ELb0ELb0ELb0ELb0EEEvNS_16Flash_fwd_paramsE
        .type           _ZN5flash16flash_fwd_kernelI23Flash_fwd_kernel_traitsILi64ELi128ELi64ELi4ELb0ELb0EN7cutlass6half_tE19Flash_kernel_traitsILi64ELi128ELi64ELi4ES3_EELb1ELb0ELb1ELb1ELb0ELb0ELb0ELb0EEEvNS_16Flash_fwd_paramsE,@function
        .size           _ZN5flash16flash_fwd_kernelI23Flash_fwd_kernel_traitsILi64ELi128ELi64ELi4ELb0ELb0EN7cutlass6half_tE19Flash_kernel_traitsILi64ELi128ELi64ELi4ES3_EELb1ELb0ELb1ELb1ELb0ELb0ELb0ELb0EEEvNS_16Flash_fwd_paramsE,(.L_x_2713 - _ZN5flash16flash_fwd_kernelI23Flash_fwd_kernel_traitsILi64ELi128ELi64ELi4ELb0ELb0EN7cutlass6half_tE19Flash_kernel_traitsILi64ELi128ELi64ELi4ES3_EELb1ELb0ELb1ELb1ELb0ELb0ELb0ELb0EEEvNS_16Flash_fwd_paramsE)
        .other          _ZN5flash16flash_fwd_kernelI23Flash_fwd_kernel_traitsILi64ELi128ELi64ELi4ELb0ELb0EN7cutlass6half_tE19Flash_kernel_traitsILi64ELi128ELi64ELi4ES3_EELb1ELb0ELb1ELb1ELb0ELb0ELb0ELb0EEEvNS_16Flash_fwd_paramsE,@"STO_CUDA_ENTRY STV_DEFAULT"
_ZN5flash16flash_fwd_kernelI23Flash_fwd_kernel_traitsILi64ELi128ELi64ELi4ELb0ELb0EN7cutlass6half_tE19Flash_kernel_traitsILi64ELi128ELi64ELi4ES3_EELb1ELb0ELb1ELb1ELb0ELb0ELb0ELb0EEEvNS_16Flash_fwd_paramsE:
.text._ZN5flash16flash_fwd_kernelI23Flash_fwd_kernel_traitsILi64ELi128ELi64ELi4ELb0ELb0EN7cutlass6half_tE19Flash_kernel_traitsILi64ELi128ELi64ELi4ES3_EELb1ELb0ELb1ELb1ELb0ELb0ELb0ELb0EEEvNS_16Flash_fwd_paramsE:
        /* <DEDUP_REMOVED lines=22> */
[----:B-1----:R-:W-:Y:S01]  /*0160*/  IMAD.WIDE.U32 R8, R22, 0x4, R8 ;  /* 0x0000000416087825 */ /* 0x002fe200078e0008 */
[----:B------:R-:W-:Y:S01]  /*0170*/  ISETP.NE.U32.AND P5, PT, RZ, UR4, PT ;  /* 0x00000004ff007c0c */ /* 0x000fe2000bfa5070 */
[----:B------:R-:W-:Y:S01]  /*0180*/  UISETP.NE.U32.AND UP0, UPT, UR4, URZ, UPT ;  /* 0x000000ff0400728c */ /* 0x000fe2000bf05070 */
[----:B------:R-:W-:Y:S02]  /*0190*/  LOP3.LUT P3, RZ, R0, R174, RZ, 0xfc, !PT ;  /* 0x000000ae00ff7212 */ /* 0x000fe4000786fcff */
[----:B------:R-:W3:Y:S01]  /*01a0*/  @P2 LDC R0, c[0x0][0x520] ;  /* 0x00014800ff002b82 */ /* 0x000ee20000000800 */
[----:B------:R-:W-:Y:S01]  /*01b0*/  ISETP.NE.AND.EX P5, PT, RZ, UR5, PT, P5 ;  /* 0x00000005ff007c0c */ /* 0x000fe2000bfa5350 */
[----:B------:R-:W-:Y:S01]  /*01c0*/  UISETP.NE.AND.EX UP0, UPT, UR5, URZ, UPT, UP0 ;  /* 0x000000ff0500728c */ /* 0x000fe2000bf05300 */
[----:B------:R-:W-:Y:S01]  /*01d0*/  ISETP.NE.U32.AND P4, PT, RZ, UR6, PT ;  /* 0x00000006ff007c0c */ /* 0x000fe2000bf85070 */
[----:B------:R-:W1:Y:S04]  /*01e0*/  LDCU.64 UR4, c[0x0][0x478] ;  /* 0x00008f00ff0477ac */ /* 0x000e680008000a00 */
[----:B------:R-:W-:-:S03]  /*01f0*/  PLOP3.LUT P0, PT, PT, PT, UP0, 0x80, 0x8 ;  /* 0x000000000008781c */ /* 0x000fc60003f0f008 */
[----:B------:R-:W2:Y:S01]  /*0200*/  @!P3 LDC.64 R4, c[0x0][0x528] ;  /* 0x00014a00ff04bb82 */ /* 0x000ea20000000a00 */
[----:B----4-:R-:W-:Y:S02]  /*0210*/  @P2 R2UR UR24, R6 ;  /* 0x00000000061822ca */ /* 0x010fe400000e0000 */
[----:B------:R-:W-:-:S11]  /*0220*/  @P2 R2UR UR25, R7 ;  /* 0x00000000071922ca */ /* 0x000fd600000e0000 */
[----:B------:R-:W-:Y:S02]  /*0230*/  IMAD.U32 R6, RZ, RZ, UR24 ;  /* 0x00000018ff067e24 */ /* 0x000fe4000f8e00ff */
[----:B------:R-:W-:-:S05]  /*0240*/  IMAD.U32 R7, RZ, RZ, UR25 ;  /* 0x00000019ff077e24 */ /* 0x000fca000f8e00ff */
[----:B--2---:R2:W-:Y:S01]  /*0250*/  @!P3 STG.E.64 desc[UR20][R4.64], R6 ;  /* 0x000000060400b986 */ /* 0x0045e2000c101b14 */
[----:B---3--:R-:W-:-:S05]  /*0260*/  @P2 IADD3 R17, P1, PT, R2, R0, RZ ;  /* 0x0000000002112210 */ /* 0x008fca0007f3e0ff */
[----:B------:R-:W-:Y:S02]  /*0270*/  @P2 IMAD.X R18, RZ, RZ, R3, P1 ;  /* 0x000000ffff122224 */ /* 0x000fe400008e0603 */
[----:B------:R-:W-:Y:S02]  /*0280*/  @!P3 IMAD.MOV.U32 R2, RZ, RZ, R17 ;  /* 0x000000ffff02b224 */ /* 0x000fe400078e0011 */
[----:B------:R-:W-:-:S05]  /*0290*/  @!P3 IMAD.MOV.U32 R3, RZ, RZ, R18 ;  /* 0x000000ffff03b224 */ /* 0x000fca00078e0012 */
[----:B------:R3:W-:Y:S04]  /*02a0*/  @!P3 STG.E.64 desc[UR20][R4.64+0x8], R2 ;  /* 0x000008020400b986 */ /* 0x0007e8000c101b14 */
[----:B------:R-:W4:Y:S04]  /*02b0*/  @P5 LDG.E R0, desc[UR20][R8.64] ;  /* 0x0000001408005981 */ /* 0x000f28000c1e1900 */
[----:B------:R-:W4:Y:S01]  /*02c0*/  @P0 LDG.E R9, desc[UR20][R8.64+0x4] ;  /* 0x0000041408090981 */ /* 0x000f22000c1e1900 */
[----:B------:R-:W-:Y:S01]  /*02d0*/  ISETP.NE.AND.EX P4, PT, RZ, UR7, PT, P4 ;  /* 0x00000007ff007c0c */ /* 0x000fe2000bf85340 */
[----:B--2---:R-:W-:Y:S01]  /*02e0*/  IMAD.SHL.U32 R6, R22, 0x4, RZ ;  /* 0x0000000416067824 */ /* 0x004fe200078e00ff */
[----:B------:R-:W-:Y:S01]  /*02f0*/  SHF.R.U32.HI R7, RZ, 0x1e, R22 ;  /* 0x0000001eff077819 */ /* 0x000fe20000011616 */
[----:B------:R-:W-:Y:S01]  /*0300*/  IMAD.MOV.U32 R10, RZ, RZ, RZ ;  /* 0x000000ffff0a7224 */ /* 0x000fe200078e00ff */
[----:B-1----:R-:W-:-:S04]  /*0310*/  ISETP.NE.U32.AND P3, PT, RZ, UR4, PT ;  /* 0x00000004ff007c0c */ /* 0x002fc8000bf65070 */
[----:B------:R-:W-:-:S05]  /*0320*/  ISETP.NE.AND.EX P3, PT, RZ, UR5, PT, P3 ;  /* 0x00000005ff007c0c */ /* 0x000fca000bf65330 */
[----:B---3--:R-:W-:-:S04]  /*0330*/  @P4 IADD3 R4, P2, PT, R6, UR6, RZ ;  /* 0x0000000606044c10 */ /* 0x008fc8000ff5e0ff */
[----:B------:R-:W-:-:S04]  /*0340*/  @P4 IADD3.X R5, PT, PT, R7, UR7, RZ, P2, !PT ;  /* 0x0000000707054c10 */ /* 0x000fc800097fe4ff */
[----:B------:R-:W-:Y:S01]  /*0350*/  @P3 IADD3 R2, P1, PT, R6, UR4, RZ ;  /* 0x0000000406023c10 */ /* 0x000fe2000ff3e0ff */
[----:B------:R1:W5:Y:S01]  /*0360*/  @P4 LDG.E R10, desc[UR20][R4.64] ;  /* 0x00000014040a4981 */ /* 0x000362000c1e1900 */
[----:B------:R-:W2:Y:S02]  /*0370*/  LDCU.U8 UR4, c[0x0][0x532] ;  /* 0x0000a640ff0477ac */ /* 0x000ea40008000000 */
[----:B------:R-:W-:-:S05]  /*0380*/  @P3 IADD3.X R3, PT, PT, R7, UR5, RZ, P1, !PT ;  /* 0x0000000507033c10 */ /* 0x000fca0008ffe4ff */
[----:B------:R3:W5:Y:S01]  /*0390*/  @P3 LDG.E R8, desc[UR20][R2.64] ;  /* 0x0000001402083981 */ /* 0x000762000c1e1900 */
[----:B-1----:R-:W3:Y:S01]  /*03a0*/  LDC.64 R4, c[0x0][0x468] ;  /* 0x00011a00ff047b82 */ /* 0x002ee20000000a00 */
[----:B--2---:R-:W-:Y:S01]  /*03b0*/  ISETP.NE.AND P2, PT, RZ, UR4, PT ;  /* 0x00000004ff007c0c */ /* 0x004fe2000bf45270 */
[----:B------:R-:W-:Y:S01]  /*03c0*/  UMOV UR16, 0xffffffff ;  /* 0xffffffff00107882 */ /* 0x000fe20000000000 */
[----:B------:R-:W-:Y:S01]  /*03d0*/  IMAD.MOV.U32 R11, RZ, RZ, -0x1 ;  /* 0xffffffffff0b7424 */ /* 0x000fe200078e00ff */
[----:B---3--:R-:W-:Y:S02]  /*03e0*/  IADD3 R2, P1, PT, R6, R4, RZ ;  /* 0x0000000406027210 */ /* 0x008fe40007f3e0ff */
[----:B------:R-:W-:-:S03]  /*03f0*/  ISETP.EQ.U32.AND P4, PT, R4, RZ, PT ;  /* 0x000000ff0400720c */ /* 0x000fc60003f82070 */
[----:B------:R-:W-:Y:S02]  /*0400*/  IMAD.X R3, R7, 0x1, R5, P1 ;  /* 0x0000000107037824 */ /* 0x000fe400008e0605 */
[----:B------:R-:W1:Y:S01]  /*0410*/  @!P3 LDC.64 R6, c[0x0][0x488] ;  /* 0x00012200ff06bb82 */ /* 0x000e620000000a00 */
[----:B------:R-:W-:Y:S01]  /*0420*/  ISETP.EQ.OR.EX P4, PT, R5, RZ, !P2, P4 ;  /* 0x000000ff0500720c */ /* 0x000fe20005782740 */
[----:B------:R-:W2:-:S12]  /*0430*/  @!UP0 LDCU UR18, c[0x0][0x434] ;  /* 0x00008680ff1287ac */ /* 0x000e980008000800 */
[----:B------:R3:W5:Y:S01]  /*0440*/  @!P4 LDG.E R11, desc[UR20][R2.64] ;  /* 0x00000014020bc981 */ /* 0x000762000c1e1900 */
[----:B------:R-:W-:-:S04]  /*0450*/  ISETP.NE.U32.AND P4, PT, R4, RZ, PT ;  /* 0x000000ff0400720c */ /* 0x000fc80003f85070 */
[----:B------:R-:W-:Y:S02]  /*0460*/  ISETP.NE.AND.EX P4, PT, R5, RZ, PT, P4 ;  /* 0x000000ff0500720c */ /* 0x000fe40003f85340 */
[----:B-1----:R-:W-:-:S04]  /*0470*/  @!P3 ISETP.NE.U32.AND P1, PT, R6, RZ, PT ;  /* 0x000000ff0600b20c */ /* 0x002fc80003f25070 */
[----:B------:R-:W-:Y:S01]  /*0480*/  @!P3 ISETP.NE.AND.EX P1, PT, R7, RZ, PT, P1 ;  /* 0x000000ff0700b20c */ /* 0x000fe20003f25310 */
[----:B------:R-:W-:Y:S01]  /*0490*/  USHF.L.U32 UR17, UR23, 0x7, URZ ;  /* 0x0000000717117899 */ /* 0x000fe200080006ff */
[----:B----4-:R-:W-:Y:S02]  /*04a0*/  @P5 R2UR UR16, R0 ;  /* 0x00000000001052ca */ /* 0x010fe400000e0000 */
[----:B------:R-:W1:Y:S01]  /*04b0*/  @!P3 LDC R0, c[0x0][0x43c] ;  /* 0x00010f00ff00bb82 */ /* 0x000e620000000800 */
[----:B------:R-:W-:Y:S02]  /*04c0*/  @P0 R2UR UR4, R9 ;  /* 0x00000000090402ca */ /* 0x000fe400000e0000 */
[----:B-1----:R-:W-:-:S05]  /*04d0*/  @!P3 SEL R4, R0, RZ, P1 ;  /* 0x000000ff0004b207 */ /* 0x002fca0000800000 */
[----:B------:R-:W1:Y:S06]  /*04e0*/  @!P4 LDC R0, c[0x0][0x438] ;  /* 0x00010e00ff00cb82 */ /* 0x000e6c0000000800 */
[----:B--2---:R-:W-:-:S04]  /*04f0*/  @UP0 UIADD3 UR18, UPT, UPT, UR4, -UR16, URZ ;  /* 0x8000001004120290 */ /* 0x004fc8000fffe0ff */
[----:B------:R-:W-:-:S06]  /*0500*/  UISETP.GT.AND UP0, UPT, UR18, UR17, UPT ;  /* 0x000000111200728c */ /* 0x000fcc000bf04270 */
[----:B------:R-:W-:Y:S01]  /*0510*/  PLOP3.LUT P0, PT, PT, PT, UP0, 0x80, 0x8 ;  /* 0x000000000008781c */ /* 0x000fe20003f0f008 */
[----:B---3--:R-:W-:-:S12]  /*0520*/  @!P4 BRA `(.L_x_2156) ;  /* 0x00000000000cc947 */ /* 0x008fd80003800000 */
[----:B-1----:R-:W2:Y:S02]  /*0530*/  @P2 LDG.E R0, desc[UR20][R2.64+0x4] ;  /* 0x0000041402002981 */ /* 0x002ea4000c1e1900 */
[----:B--2--5:R-:W-:-:S06]  /*0540*/  @P2 IADD3 R0, PT, PT, R0, -R11, RZ ;  /* 0x8000000b00002210 */ /* 0x024fcc0007ffe0ff */
[----:B------:R2:W5:Y:S02]  /*0550*/  @!P2 LDG.E R0, desc[UR20][R2.64] ;  /* 0x000000140200a981 */ /* 0x000564000c1e1900 */
.L_x_2156:
[----:B--2--5:R-:W-:Y:S02]  /*0560*/  @P3 IADD3 R2, PT, PT, R8, -R10, RZ ;  /* 0x8000000a08023210 */ /* 0x024fe40007ffe0ff */
[----:B-1----:R-:W-:Y:S01]  /*0570*/  @!P3 IADD3 R0, PT, PT, R4, R0, -R10 ;  /* 0x000000000400b210 */ /* 0x002fe20007ffe80a */
[----:B------:R-:W-:Y:S06]  /*0580*/  @!P0 EXIT ;  /* 0x000000000000894d */ /* 0x000fec0003800000 */
[----:B------:R-:W1:Y:S01]  /*0590*/  LDC R49, c[0x0][0x504] ;  /* 0x00014100ff317b82 */ /* 0x000e620000000800 */
[----:B------:R-:W-:Y:S01]  /*05a0*/  @P3 R2UR UR22, R2 ;  /* 0x00000000021632ca */ /* 0x000fe200000e0000 */
[----:B------:R-:W2:Y:S01]  /*05b0*/  LDCU UR19, c[0x0][0x508] ;  /* 0x0000a100ff1377ac */ /* 0x000ea20008000800 */
[----:B------:R-:W-:-:S13]  /*05c0*/  @!P3 R2UR UR22, R0 ;  /* 0x000000000016b2ca */ /* 0x000fda00000e0000 */
[----:B------:R-:W-:Y:S01]  /*05d0*/  UIADD3 UR7, UPT, UPT, UR22, 0x3f, URZ ;  /* 0x0000003f16077890 */ /* 0x000fe2000fffe0ff */
[----:B------:R-:W-:-:S03]  /*05e0*/  IMAD.U32 R0, RZ, RZ, UR22 ;  /* 0x00000016ff007e24 */ /* 0x000fc6000f8e00ff */
[----:B------:R-:W-:Y:S02]  /*05f0*/  UIADD3 UR5, UPT, UPT, UR7, UR17, -UR18 ;  /* 0x0000001107057290 */ /* 0x000fe4000fffe812 */
[----:B------:R-:W-:Y:S01]  /*0600*/  USHF.R.S32.HI UR6, URZ, 0x1f, UR7 ;  /* 0x0000001fff067899 */ /* 0x000fe20008011407 */
[----:B-1----:R-:W-:Y:S01]  /*0610*/  VIADD R49, R49, UR18 ;  /* 0x0000001231317c36 */ /* 0x002fe20008000000 */
[----:B--2---:R-:W-:-:S04]  /*0620*/  UIADD3 UR5, UPT, UPT, UR5, 0x80, UR19 ;  /* 0x0000008005057890 */ /* 0x004fc8000fffe013 */
[----:B------:R-:W-:Y:S01]  /*0630*/  IMAD.U32 R3, RZ, RZ, UR6 ;  /* 0x00000006ff037e24 */ /* 0x000fe2000f8e00ff */
[----:B------:R-:W-:Y:S01]  /*0640*/  IADD3 R0, PT, PT, -R49, UR17, R0 ;  /* 0x0000001131007c10 */ /* 0x000fe2000fffe100 */
[----:B------:R-:W-:-:S03]  /*0650*/  USHF.R.S32.HI UR4, URZ, 0x1f, UR5 ;  /* 0x0000001fff047899 */ /* 0x000fc60008011405 */
[----:B------:R-:W-:Y:S02]  /*0660*/  SHF.R.S32.HI R2, RZ, 0x1f, R0 ;  /* 0x0000001fff027819 */ /* 0x000fe40000011400 */
[----:B------:R-:W-:Y:S01]  /*0670*/  LEA.HI R3, R3, UR7, RZ, 0x6 ;  /* 0x0000000703037c11 */ /* 0x000fe2000f8f30ff */
[----:B------:R-:W-:Y:S01]  /*0680*/  IMAD.U32 R4, RZ, RZ, UR4 ;  /* 0x00000004ff047e24 */ /* 0x000fe2000f8e00ff */
[----:B------:R-:W-:Y:S02]  /*0690*/  LEA.HI R2, R2, R0, RZ, 0x6 ;  /* 0x0000000002027211 */ /* 0x000fe400078f30ff */
[----:B------:R-:W-:Y:S02]  /*06a0*/  SHF.R.S32.HI R3, RZ, 0x6, R3 ;  /* 0x00000006ff037819 */ /* 0x000fe40000011403 */
[----:B------:R-:W-:Y:S02]  /*06b0*/  SHF.R.S32.HI R2, RZ, 0x6, R2 ;  /* 0x00000006ff027819 */ /* 0x000fe40000011402 */
[----:B------:R-:W-:-:S02]  /*06c0*/  LEA.HI R0, R4, UR5, RZ, 0x6 ;  /* 0x0000000504007c11 */ /* 0x000fc4000f8f30ff */
[----:B------:R-:W-:Y:S02]  /*06d0*/  VIMNMX R234, PT, PT, RZ, R2, !PT ;  /* 0x00000002ffea7248 */ /* 0x000fe40007fe0100 */
[----:B------:R-:W-:-:S03]  /*06e0*/  SHF.R.S32.HI R0, RZ, 0x6, R0 ;  /* 0x00000006ff007819 */ /* 0x000fc60000011400 */
[----:B------:R1:W-:Y:S01]  /*06f0*/  STL [R1+0x58], R234 ;  /* 0x000058ea01007387 */ /* 0x0003e20000100800 */
[----:B------:R-:W-:-:S04]  /*0700*/  VIMNMX R238, PT, PT, R3, R0, PT ;  /* 0x0000000003ee7248 */ /* 0x000fc80003fe0100 */
[----:B------:R-:W-:-:S13]  /*0710*/  ISETP.GT.AND P0, PT, R238, R234, PT ;  /* 0x000000eaee00720c */ /* 0x000fda0003f04270 */
[----:B------:R-:W-:Y:S05]  /*0720*/  @P0 BRA `(.L_x_2157) ;  /* 0x0000001000980947 */ /* 0x000fea0003800000 */
[----:B------:R-:W2:Y:S01]  /*0730*/  LDC.U8 R0, c[0x0][0x549] ;  /* 0x00015240ff007b82 */ /* 0x000ea20000000000 */
[----:B------:R-:W-:-:S06]  /*0740*/  UISETP.NE.AND UP0, UPT, UR16, -0x1, UPT ;  /* 0xffffffff1000788c */ /* 0x000fcc000bf05270 */
[----:B------:R-:W-:Y:S01]  /*0750*/  PLOP3.LUT P2, PT, PT, PT, UP0, 0x80, 0x8 ;  /* 0x000000000008781c */ /* 0x000fe20003f4f008 */
[----:B------:R-:W3:Y:S08]  /*0760*/  LDC.U8 R12, c[0x0][0x548] ;  /* 0x00015200ff0c7b82 */ /* 0x000ef00000000000 */
[----:B------:R-:W4:Y:S01]  /*0770*/  LDC R11, c[0x0][0x434] ;  /* 0x00010d00ff0b7b82 */ /* 0x000f220000000800 */
[----:B--2---:R-:W-:-:S07]  /*0780*/  ISETP.NE.AND P1, PT, R0, RZ, PT ;  /* 0x000000ff0000720c */ /* 0x004fce0003f25270 */
[----:B------:R-:W2:Y:S01]  /*0790*/  @!P2 LDC.64 R2, c[0x0][0x400] ;  /* 0x00010000ff02ab82 */ /* 0x000ea20000000a00 */
[----:B---3--:R-:W-:-:S07]  /*07a0*/  ISETP.NE.AND P0, PT, R12, RZ, !P1 ;  /* 0x000000ff0c00720c */ /* 0x008fce0004f05270 */
[----:B------:R-:W3:Y:S01]  /*07b0*/  @P2 LDC.64 R8, c[0x0][0x408] ;  /* 0x00010200ff082b82 */ /* 0x000ee20000000a00 */
[----:B------:R-:W-:-:S07]  /*07c0*/  @P1 MOV R0, 0x1 ;  /* 0x0000000100001802 */ /* 0x000fce0000000f00 */
[----:B------:R-:W5:Y:S08]  /*07d0*/  @P1 LDC.64 R6, c[0x0][0x430] ;  /* 0x00010c00ff061b82 */ /* 0x000f700000000a00 */
[----:B------:R-:W1:Y:S01]  /*07e0*/  @P1 LDC R10, c[0x0][0x430] ;  /* 0x00010c00ff0a1b82 */ /* 0x000e620000000800 */
[----:B--2---:R-:W-:-:S04]  /*07f0*/  @!P2 IMAD.WIDE.U32 R4, R22, R2, RZ ;  /* 0x000000021604a225 */ /* 0x004fc800078e00ff */
[----:B-----5:R-:W-:Y:S02]  /*0800*/  @P1 IMAD R6, R6, R7, RZ ;  /* 0x0000000706061224 */ /* 0x020fe400078e02ff */
[----:B------:R-:W-:Y:S02]  /*0810*/  @!P2 IMAD R7, R22, R3, R5 ;  /* 0x000000031607a224 */ /* 0x000fe400078e0205 */
[----:B---3--:R-:W-:Y:S01]  /*0820*/  @P2 IMAD.WIDE.U32 R2, R8, UR16, RZ ;  /* 0x0000001008022c25 */ /* 0x008fe2000f8e00ff */
[----:B----4-:R-:W-:Y:S06]  /*0830*/  @P1 BRA `(.L_x_2158) ;  /* 0x0000000000281947 */ /* 0x010fec0003800000 */
[----:B------:R-:W-:Y:S02]  /*0840*/  ISETP.NE.AND P1, PT, R12, RZ, PT ;  /* 0x000000ff0c00720c */ /* 0x000fe40003f25270 */
[----:B------:R-:W2:Y:S11]  /*0850*/  LDC R12, c[0x0][0x3e0] ;  /* 0x0000f800ff0c7b82 */ /* 0x000eb60000000800 */
[----:B------:R-:W3:Y:S01]  /*0860*/  @P1 LDC R6, c[0x0][0x454] ;  /* 0x00011500ff061b82 */ /* 0x000ee20000000800 */
[----:B-1----:R-:W-:-:S02]  /*0870*/  @P1 MOV R10, 0x1 ;  /* 0x00000001000a1802 */ /* 0x002fc40000000f00 */
[----:B------:R-:W-:-:S05]  /*0880*/  @!P1 MOV R10, 0x1 ;  /* 0x00000001000a9802 */ /* 0x000fca0000000f00 */
[----:B------:R-:W2:Y:S08]  /*0890*/  @P1 LDC R0, c[0x0][0x454] ;  /* 0x00011500ff001b82 */ /* 0x000eb00000000800 */
[----:B------:R-:W1:Y:S08]  /*08a0*/  @!P1 LDC R8, c[0x0][0x434] ;  /* 0x00010d00ff089b82 */ /* 0x000e700000000800 */
[----:B------:R-:W4:Y:S01]  /*08b0*/  @!P1 LDC R6, c[0x0][0x434] ;  /* 0x00010d00ff069b82 */ /* 0x000f220000000800 */
[----:B--2---:R-:W-:-:S02]  /*08c0*/  @P1 IMAD R0, R0, R12, RZ ;  /* 0x0000000c00001224 */ /* 0x004fc400078e02ff */
[----:B-1-3--:R-:W-:-:S07]  /*08d0*/  @!P1 IMAD R0, R8, R12, RZ ;  /* 0x0000000c08009224 */ /* 0x00afce00078e02ff */
.L_x_2158:
[----:B------:R-:W-:Y:S01]  /*08e0*/  UISETP.NE.AND UP0, UPT, UR16, -0x1, UPT ;  /* 0xffffffff1000788c */ /* 0x000fe2000bf05270 */
[----:B------:R-:W-:Y:S01]  /*08f0*/  @!P2 IMAD.MOV.U32 R5, RZ, RZ, R4 ;  /* 0x000000ffff05a224 */ /* 0x000fe200078e0004 */
[----:B------:R-:W2:Y:S01]  /*0900*/  LDCU UR6, c[0x0][0x440] ;  /* 0x00008800ff0677ac */ /* 0x000ea20008000800 */
[----:B------:R-:W-:Y:S01]  /*0910*/  IMAD R4, R22, R11, RZ ;  /* 0x0000000b16047224 */ /* 0x000fe200078e02ff */
[----:B------:R-:W-:Y:S01]  /*0920*/  SHF.R.U32.HI R13, RZ, 0x3, R174 ;  /* 0x00000003ff0d7819 */ /* 0x000fe200000116ae */
[----:B------:R-:W-:Y:S01]  /*0930*/  @P2 IMAD R7, R9, UR16, R3 ;  /* 0x0000001009072c24 */ /* 0x000fe2000f8e0203 */
[----:B------:R-:W-:Y:S01]  /*0940*/  PLOP3.LUT P1, PT, PT, PT, UP0, 0x80, 0x8 ;  /* 0x000000000008781c */ /* 0x000fe20003f2f008 */
[----:B----4-:R-:W-:Y:S01]  /*0950*/  IMAD R3, R14, R6, RZ ;  /* 0x000000060e037224 */ /* 0x010fe200078e02ff */
[----:B------:R-:W3:Y:S01]  /*0960*/  LDCU.64 UR4, c[0x0][0x410] ;  /* 0x00008200ff0477ac */ /* 0x000ee20008000a00 */
[----:B------:R-:W-:Y:S01]  /*0970*/  @P2 IMAD.MOV.U32 R5, RZ, RZ, R2 ;  /* 0x000000ffff052224 */ /* 0x000fe200078e0002 */
[----:B------:R-:W-:Y:S01]  /*0980*/  SEL R2, R4, UR16, !P1 ;  /* 0x0000001004027c07 */ /* 0x000fe2000c800000 */
[----:B------:R-:W-:Y:S01]  /*0990*/  IMAD.SHL.U32 R6, R174, 0x8, RZ ;  /* 0x00000008ae067824 */ /* 0x000fe200078e00ff */
[----:B------:R-:W-:Y:S01]  /*09a0*/  UIADD3 UR18, UPT, UPT, -UR17, UR18, URZ ;  /* 0x0000001211127290 */ /* 0x000fe2000fffe1ff */
[----:B------:R-:W-:Y:S01]  /*09b0*/  @!P0 IMAD R3, R22, R0, R3 ;  /* 0x0000000016038224 */ /* 0x000fe200078e0203 */
[----:B------:R-:W-:Y:S01]  /*09c0*/  SEL R4, R2, RZ, P0 ;  /* 0x000000ff02047207 */ /* 0x000fe20000000000 */
[----:B-1----:R-:W-:Y:S01]  /*09d0*/  IMAD R0, R10, UR17, RZ ;  /* 0x000000110a007c24 */ /* 0x002fe2000f8e02ff */
[----:B------:R-:W-:Y:S01]  /*09e0*/  LOP3.LUT R6, R6, 0x38, RZ, 0xc0, !PT ;  /* 0x0000003806067812 */ /* 0x000fe200078ec0ff */
[----:B------:R-:W-:Y:S01]  /*09f0*/  UIMAD.WIDE.U32 UR8, UR23, 0x80, URZ ;  /* 0x00000080170878a5 */ /* 0x000fe2000f8e00ff */
[----:B------:R-:W-:Y:S01]  /*0a00*/  SHF.R.S32.HI R2, RZ, 0x1f, R2 ;  /* 0x0000001fff027819 */ /* 0x000fe20000011402 */
[C---:B------:R-:W-:Y:S01]  /*0a10*/  VIADD R20, R13.reuse, 0x10 ;  /* 0x000000100d147836 */ /* 0x040fe20000000000 */
[----:B------:R-:W-:Y:S01]  /*0a20*/  IADD3 R12, P3, P2, R0, R4, R3 ;  /* 0x00000004000c7210 */ /* 0x000fe20007a7e003 */
[----:B------:R-:W-:Y:S01]  /*0a30*/  VIADD R21, R13, 0x20 ;  /* 0x000000200d157836 */ /* 0x000fe20000000000 */
[----:B--2---:R-:W-:Y:S01]  /*0a40*/  ISETP.GE.AND P4, PT, R6, UR6, PT ;  /* 0x0000000606007c0c */ /* 0x004fe2000bf86270 */
[----:B------:R-:W-:Y:S01]  /*0a50*/  BSSY.RECONVERGENT B0, `(.L_x_2159) ;  /* 0x000001c000007945 */ /* 0x000fe20003800200 */
[----:B------:R-:W-:-:S02]  /*0a60*/  SHF.R.S32.HI R4, RZ, 0x1f, R0 ;  /* 0x0000001fff047819 */ /* 0x000fc40000011400 */
[----:B------:R-:W-:Y:S02]  /*0a70*/  SEL R0, R2, RZ, P0 ;  /* 0x000000ff02007207 */ /* 0x000fe40000000000 */
[----:B------:R-:W-:Y:S02]  /*0a80*/  SHF.R.S32.HI R3, RZ, 0x1f, R3 ;  /* 0x0000001fff037819 */ /* 0x000fe40000011403 */
[----:B------:R-:W-:Y:S02]  /*0a90*/  IADD3 R2, P0, PT, R6, R5, RZ ;  /* 0x0000000506027210 */ /* 0x000fe40007f1e0ff */
[----:B------:R-:W-:Y:S02]  /*0aa0*/  ISETP.GE.OR P5, PT, R13, UR18, P4 ;  /* 0x000000120d007c0c */ /* 0x000fe4000a7a6670 */
[----:B------:R-:W-:Y:S01]  /*0ab0*/  IADD3.X R11, PT, PT, R4, R0, R3, P3, P2 ;  /* 0x00000000040b7210 */ /* 0x000fe20001fe4403 */
[----:B------:R-:W-:Y:S01]  /*0ac0*/  IMAD.X R3, RZ, RZ, R7, P0 ;  /* 0x000000ffff037224 */ /* 0x000fe200000e0607 */
[----:B------:R-:W-:-:S02]  /*0ad0*/  ISETP.NE.AND P1, PT, R6, RZ, PT ;  /* 0x000000ff0600720c */ /* 0x000fc40003f25270 */
[----:B------:R-:W-:Y:S01]  /*0ae0*/  ISETP.GE.OR P2, PT, R20, UR18, P4 ;  /* 0x0000001214007c0c */ /* 0x000fe2000a746670 */
[----:B---3--:R-:W-:Y:S01]  /*0af0*/  IMAD.WIDE.U32 R8, R14, UR4, R2 ;  /* 0x000000040e087c25 */ /* 0x008fe2000f8e0002 */
[----:B------:R-:W-:Y:S02]  /*0b00*/  ISETP.GE.OR P3, PT, R13, UR18, P1 ;  /* 0x000000120d007c0c */ /* 0x000fe40008f66670 */
[----:B------:R-:W-:Y:S01]  /*0b10*/  ISETP.GE.OR P0, PT, R20, UR18, P1 ;  /* 0x0000001214007c0c */ /* 0x000fe20008f06670 */
[----:B------:R-:W-:Y:S01]  /*0b20*/  IMAD R7, R14, UR5, R9 ;  /* 0x000000050e077c24 */ /* 0x000fe2000f8e0209 */
[----:B------:R-:W-:Y:S02]  /*0b30*/  ISETP.GE.OR P6, PT, R21, UR18, P1 ;  /* 0x0000001215007c0c */ /* 0x000fe40008fc6670 */
[----:B------:R-:W-:Y:S01]  /*0b40*/  LOP3.LUT R14, R13, UR8, RZ, 0xfc, !PT ;  /* 0x000000080d0e7c12 */ /* 0x000fe2000f8efcff */
[----:B------:R-:W-:Y:S10]  /*0b50*/  @P5 BRA `(.L_x_2160) ;  /* 0x00000000002c5947 */ /* 0x000ff40003800000 */
        /* <DEDUP_REMOVED lines=11> */
.L_x_2160:
[----:B------:R-:W-:Y:S05]  /*0c10*/  BSYNC.RECONVERGENT B0 ;  /* 0x0000000000007941 */ /* 0x000fea0003800200 */
.L_x_2159:
        /* <DEDUP_REMOVED lines=17> */
.L_x_2162:
[----:B------:R-:W-:Y:S05]  /*0d30*/  BSYNC.RECONVERGENT B0 ;  /* 0x0000000000007941 */ /* 0x000fea0003800200 */
.L_x_2161:
        /* <DEDUP_REMOVED lines=17> */
.L_x_2164:
[----:B------:R-:W-:Y:S05]  /*0e50*/  BSYNC.RECONVERGENT B0 ;  /* 0x0000000000007941 */ /* 0x000fea0003800200 */
.L_x_2163:
        /* <DEDUP_REMOVED lines=17> */
.L_x_2166:
[----:B------:R-:W-:Y:S05]  /*0f70*/  BSYNC.RECONVERGENT B0 ;  /* 0x0000000000007941 */ /* 0x000fea0003800200 */
.L_x_2165:
        /* <DEDUP_REMOVED lines=18> */
.L_x_2168:
[----:B------:R-:W-:Y:S05]  /*10a0*/  BSYNC.RECONVERGENT B0 ;  /* 0x0000000000007941 */ /* 0x000fea0003800200 */
.L_x_2167:
        /* <DEDUP_REMOVED lines=17> */
.L_x_2170:
[----:B------:R-:W-:Y:S05]  /*11c0*/  BSYNC.RECONVERGENT B0 ;  /* 0x0000000000007941 */ /* 0x000fea0003800200 */
.L_x_2169:
        /* <DEDUP_REMOVED lines=15> */
.L_x_2172:
[----:B------:R-:W-:Y:S05]  /*12c0*/  BSYNC.RECONVERGENT B0 ;  /* 0x0000000000007941 */ /* 0x000fea0003800200 */
.L_x_2171:
        /* <DEDUP_REMOVED lines=15> */
.L_x_2174:
[----:B------:R-:W-:Y:S05]  /*13c0*/  BSYNC.RECONVERGENT B0 ;  /* 0x0000000000007941 */ /* 0x000fea0003800200 */
.L_x_2173:
        /* <DEDUP_REMOVED lines=10> */
.L_x_2176:
[----:B------:R-:W-:Y:S05]  /*1470*/  BSYNC.RECONVERGENT B0 ;  /* 0x0000000000007941 */ /* 0x000fea0003800200 */
.L_x_2175:
        /* <DEDUP_REMOVED lines=15> */
.L_x_2178:
[----:B------:R-:W-:Y:S05]  /*1570*/  BSYNC.RECONVERGENT B0 ;  /* 0x0000000000007941 */ /* 0x000fea0003800200 */
.L_x_2177:
        /* <DEDUP_REMOVED lines=10> */
.L_x_2180:
[----:B------:R-:W-:Y:S05]  /*1620*/  BSYNC.RECONVERGENT B0 ;  /* 0x0000000000007941 */ /* 0x000fea0003800200 */
.L_x_2179:
        /* <DEDUP_REMOVED lines=10> */
.L_x_2182:
[----:B------:R-:W-:Y:S05]  /*16d0*/  BSYNC.RECONVERGENT B0 ;  /* 0x0000000000007941 */ /* 0x000fea0003800200 */
.L_x_2181:
        /* <DEDUP_REMOVED lines=10> */
.L_x_2184:
[----:B------:R-:W-:Y:S05]  /*1780*/  BSYNC.RECONVERGENT B0 ;  /* 0x0000000000007941 */ /* 0x000fea0003800200 */
.L_x_2183:
        /* <DEDUP_REMOVED lines=10> */
.L_x_2186:
[----:B------:R-:W-:Y:S05]  /*1830*/  BSYNC.RECONVERGENT B0 ;  /* 0x0000000000007941 */ /* 0x000fea0003800200 */
.L_x_2185:
        /* <DEDUP_REMOVED lines=10> */
.L_x_2188:
[----:B------:R-:W-:Y:S05]  /*18e0*/  BSYNC.RECONVERGENT B0 ;  /* 0x0000000000007941 */ /* 0x000fea0003800200 */
.L_x_2187:
[----:B------:R-:W-:Y:S05]  /*18f0*/  @P1 EXIT ;  /* 0x000000000000194d */ /* 0x000fea0003800000 */
[----:B------:R-:W5:Y:S01]  /*1900*/  LDCU.64 UR4, c[0x0][0x420] ;  /* 0x00008400ff0477ac */ /* 0x000f620008000a00 */
[----:B-1----:R-:W-:-:S05]  /*1910*/  IMAD R0, R17, R10, RZ ;  /* 0x0000000a11007224 */ /* 0x002fca00078e02ff */
[----:B------:R-:W-:-:S04]  /*1920*/  IADD3 R3, P0, PT, R0, R12, RZ ;  /* 0x0000000c00037210 */ /* 0x000fc80007f1e0ff */
[----:B------:R-:W-:Y:S02]  /*1930*/  LEA.HI.X.SX32 R0, R0, R11, 0x1, P0 ;  /* 0x0000000b00007211 */ /* 0x000fe400000f0eff */
[----:B-----5:R-:W-:-:S04]  /*1940*/  LEA R2, P0, R3, UR4, 0x2 ;  /* 0x0000000403027c11 */ /* 0x020fc8000f8010ff */
[----:B------:R-:W-:Y:S01]  /*1950*/  LEA.HI.X R3, R3, UR5, R0, 0x2, P0 ;  /* 0x0000000503037c11 */ /* 0x000fe200080f1400 */
[----:B------:R-:W-:-:S05]  /*1960*/  IMAD.MOV.U32 R0, RZ, RZ, 0x7f800000 ;  /* 0x7f800000ff007424 */ /* 0x000fca00078e00ff */
[----:B------:R-:W-:Y:S01]  /*1970*/  STG.E desc[UR20][R2.64], R0 ;  /* 0x0000000002007986 */ /* 0x000fe2000c101914 */
[----:B------:R-:W-:Y:S05]  /*1980*/  EXIT ;  /* 0x000000000000794d */ /* 0x000fea0003800000 */
.L_x_2157:
[----:B------:R-:W-:Y:S01]  /*1990*/  UISETP.NE.AND UP0, UPT, UR16, -0x1, UPT ;  /* 0xffffffff1000788c */ /* 0x000fe2000bf05270 */
[----:B------:R-:W-:-:S05]  /*19a0*/  ISETP.NE.AND P2, PT, R11, -0x1, PT ;  /* 0xffffffff0b00780c */ /* 0x000fca0003f45270 */
[----:B------:R-:W-:-:S13]  /*19b0*/  PLOP3.LUT P0, PT, PT, PT, UP0, 0x80, 0x8 ;  /* 0x000000000008781c */ /* 0x000fda0003f0f008 */
[----:B------:R-:W2:Y:S08]  /*19c0*/  @!P0 LDC.64 R6, c[0x0][0x398] ;  /* 0x0000e600ff068b82 */ /* 0x000eb00000000a00 */
[----:B------:R-:W3:Y:S01]  /*19d0*/  @P0 LDC.64 R8, c[0x0][0x3b0] ;  /* 0x0000ec00ff080b82 */ /* 0x000ee20000000a00 */
[----:B--2---:R-:W-:-:S04]  /*19e0*/  @!P0 IMAD.WIDE.U32 R4, R22, R6, RZ ;  /* 0x0000000616048225 */ /* 0x004fc800078e00ff */
[----:B------:R-:W-:Y:S01]  /*19f0*/  @!P0 IMAD R13, R22, R7, R5 ;  /* 0x00000007160d8224 */ /* 0x000fe200078e0205 */
[----:B------:R-:W-:Y:S01]  /*1a00*/  @!P0 MOV R12, R4 ;  /* 0x00000004000c8202 */ /* 0x000fe20000000f00 */
[----:B---3--:R-:W-:-:S04]  /*1a10*/  @P0 IMAD.WIDE.U32 R2, R8, UR16, RZ ;  /* 0x0000001008020c25 */ /* 0x008fc8000f8e00ff */
        /* <DEDUP_REMOVED lines=16> */
.L_x_2189:
[----:B------:R-:W2:Y:S01]  /*1b20*/  LDC.64 R202, c[0x0][0x3b8] ;  /* 0x0000ee00ffca7b82 */ /* 0x000ea20000000a00 */
[----:B------:R-:W-:-:S05]  /*1b30*/  IADD3 R2, PT, PT, R10, R11, RZ ;  /* 0x0000000b0a027210 */ /* 0x000fca0007ffe0ff */
[C---:B--2---:R-:W-:Y:S02]  /*1b40*/  IMAD R0, R2.reuse, R203, RZ ;  /* 0x000000cb02007224 */ /* 0x044fe400078e02ff */
[----:B------:R-:W-:-:S05]  /*1b50*/  IMAD.WIDE.U32 R2, R2, R202, RZ ;  /* 0x000000ca02027225 */ /* 0x000fca00078e00ff */
[----:B------:R-:W-:Y:S02]  /*1b60*/  IADD3 R7, PT, PT, R3, R0, RZ ;  /* 0x0000000003077210 */ /* 0x000fe40007ffe0ff */
[----:B------:R-:W-:-:S07]  /*1b70*/  MOV R6, R2 ;  /* 0x0000000200067202 */ /* 0x000fce0000000f00 */
.L_x_2190:
        /* <DEDUP_REMOVED lines=40> */
.L_x_2191:
[----:B------:R-:W2:Y:S01]  /*1e00*/  LDC.64 R236, c[0x0][0x3c0] ;  /* 0x0000f000ffec7b82 */ /* 0x000ea20000000a00 */
[----:B------:R-:W-:-:S05]  /*1e10*/  IADD3 R0, PT, PT, R10, R11, RZ ;  /* 0x0000000b0a007210 */ /* 0x000fca0007ffe0ff */
[C---:B--2---:R-:W-:Y:S02]  /*1e20*/  IMAD R4, R0.reuse, R237, RZ ;  /* 0x000000ed00047224 */ /* 0x044fe400078e02ff */
[----:B------:R-:W-:-:S05]  /*1e30*/  IMAD.WIDE.U32 R2, R0, R236, RZ ;  /* 0x000000ec00027225 */ /* 0x000fca00078e00ff */
[----:B------:R-:W-:Y:S02]  /*1e40*/  IADD3 R5, PT, PT, R3, R4, RZ ;  /* 0x0000000403057210 */ /* 0x000fe40007ffe0ff */
[----:B------:R-:W-:-:S07]  /*1e50*/  MOV R0, R2 ;  /* 0x0000000200007202 */ /* 0x000fce0000000f00 */
.L_x_2192:
[C---:B------:R-:W-:Y:S01]  /*1e60*/  IMAD.SHL.U32 R201, R174.reuse, 0x8, RZ ;  /* 0x00000008aec97824 */ /* 0x040fe200078e00ff */
[----:B------:R-:W2:Y:S01]  /*1e70*/  LDCU.128 UR8, c[0x0][0x3d0] ;  /* 0x00007a00ff0877ac */ /* 0x000ea20008000c00 */
[----:B------:R-:W-:Y:S01]  /*1e80*/  IMAD.SHL.U32 R183, R174, 0x40, RZ ;  /* 0x00000040aeb77824 */ /* 0x000fe200078e00ff */
[----:B------:R-:W-:Y:S01]  /*1e90*/  SHF.R.U32.HI R10, RZ, 0x3, R174 ;  /* 0x00000003ff0a7819 */ /* 0x000fe200000116ae */
[----:B------:R-:W3:Y:S01]  /*1ea0*/  S2UR UR5, SR_CgaCtaId ;  /* 0x00000000000579c3 */ /* 0x000ee20000008800 */
[C---:B------:R-:W-:Y:S01]  /*1eb0*/  LOP3.LUT R233, R201.reuse, 0x38, RZ, 0xc0, !PT ;  /* 0x00000038c9e97812 */ /* 0x040fe200078ec0ff */
[----:B------:R-:W4:Y:S01]  /*1ec0*/  LDCU.64 UR14, c[0x0][0x388] ;  /* 0x00007100ff0e77ac */ /* 0x000f220008000a00 */
[----:B------:R-:W-:Y:S01]  /*1ed0*/  LOP3.LUT R4, R201, 0x1f8, RZ, 0xc0, !PT ;  /* 0x000001f8c9047812 */ /* 0x000fe200078ec0ff */
[----:B------:R-:W-:Y:S01]  /*1ee0*/  BSSY.RECONVERGENT B0, `(.L_x_2193) ;  /* 0x0000043000007945 */ /* 0x000fe20003800200 */
[----:B------:R-:W-:Y:S01]  /*1ef0*/  IADD3 R2, P0, PT, R233, R6, RZ ;  /* 0x00000006e9027210 */ /* 0x000fe20007f1e0ff */
[----:B------:R-:W5:Y:S01]  /*1f00*/  LDCU.64 UR12, c[0x0][0x390] ;  /* 0x00007200ff0c77ac */ /* 0x000f620008000a00 */
[----:B------:R-:W-:-:S02]  /*1f10*/  LOP3.LUT R16, R183, 0x1c0, RZ, 0xc0, !PT ;  /* 0x000001c0b7107812 */ /* 0x000fc400078ec0ff */
[----:B------:R-:W-:Y:S01]  /*1f20*/  LOP3.LUT R4, R4, 0x38, R174, 0x78, !PT ;  /* 0x0000003804047812 */ /* 0x000fe200078e78ae */
[----:B------:R-:W-:Y:S01]  /*1f30*/  IMAD.X R3, RZ, RZ, R7, P0 ;  /* 0x000000ffff037224 */ /* 0x000fe200000e0607 */
[----:B------:R-:W-:Y:S01]  /*1f40*/  IADD3 R6, P0, PT, R233, R0, RZ ;  /* 0x00000000e9067210 */ /* 0x000fe20007f1e0ff */
[----:B------:R-:W1:Y:S01]  /*1f50*/  LDCU.64 UR6, c[0x0][0x3c8] ;  /* 0x00007900ff0677ac */ /* 0x000e620008000a00 */
[----:B------:R-:W-:Y:S01]  /*1f60*/  SHF.R.S32.HI R0, RZ, 0x1f, R8 ;  /* 0x0000001fff007819 */ /* 0x000fe20000011408 */
[----:B------:R-:W-:Y:S01]  /*1f70*/  IMAD.WIDE.U32 R2, R10, R202, R2 ;  /* 0x000000ca0a027225 */ /* 0x000fe200078e0002 */
[--C-:B------:R-:W-:Y:S01]  /*1f80*/  LOP3.LUT R16, R16, 0x38, R201.reuse, 0xf8, !PT ;  /* 0x0000003810107812 */ /* 0x100fe200078ef8c9 */
[----:B------:R-:W-:Y:S01]  /*1f90*/  UMOV UR4, 0x400 ;  /* 0x0000040000047882 */ /* 0x000fe20000000000 */
[----:B------:R-:W-:Y:S01]  /*1fa0*/  LOP3.LUT R201, R4, 0x1e00, R201, 0xf8, !PT ;  /* 0x00001e0004c97812 */ /* 0x000fe200078ef8c9 */
[----:B------:R-:W-:Y:S01]  /*1fb0*/  IMAD.X R7, RZ, RZ, R5, P0 ;  /* 0x000000ffff077224 */ /* 0x000fe200000e0605 */
[----:B------:R-:W-:Y:S01]  /*1fc0*/  MOV R4, R2 ;  /* 0x0000000200047202 */ /* 0x000fe20000000f00 */
[----:B--2---:R-:W-:Y:S01]  /*1fd0*/  IMAD R2, R0, UR8, RZ ;  /* 0x0000000800027c24 */ /* 0x004fe2000f8e02ff */
[----:B------:R-:W-:Y:S01]  /*1fe0*/  SHF.R.U32.HI R50, RZ, 0x1, R174 ;  /* 0x00000001ff327819 */ /* 0x000fe200000116ae */
[----:B------:R-:W-:Y:S01]  /*1ff0*/  IMAD.WIDE.U32 R6, R10, R236, R6 ;  /* 0x000000ec0a067225 */ /* 0x000fe200078e0006 */
[----:B------:R-:W-:Y:S01]  /*2000*/  LOP3.LUT R172, R183, 0x200, RZ, 0xc0, !PT ;  /* 0x00000200b7ac7812 */ /* 0x000fe200078ec0ff */
[----:B---3--:R-:W-:-:S02]  /*2010*/  ULEA UR5, UR5, UR4, 0x18 ;  /* 0x0000000405057291 */ /* 0x008fc4000f8ec0ff */
[C---:B------:R-:W-:Y:S02]  /*2020*/  IMAD R5, R10.reuse, R203, R3 ;  /* 0x000000cb0a057224 */ /* 0x040fe400078e0203 */
[----:B------:R-:W-:Y:S02]  /*2030*/  IMAD R3, R10, R237, R7 ;  /* 0x000000ed0a037224 */ /* 0x000fe400078e0207 */
[----:B------:R-:W-:Y:S01]  /*2040*/  IMAD R7, R8, UR9, R2 ;  /* 0x0000000908077c24 */ /* 0x000fe2000f8e0202 */
[----:B------:R-:W-:Y:S01]  /*2050*/  LEA R201, R201, UR5, 0x1 ;  /* 0x00000005c9c97c11 */ /* 0x000fe2000f8e08ff */
[----:B------:R-:W-:Y:S02]  /*2060*/  IMAD R0, R0, UR10, RZ ;  /* 0x0000000a00007c24 */ /* 0x000fe4000f8e02ff */
[----:B------:R-:W-:Y:S01]  /*2070*/  IMAD.MOV.U32 R2, RZ, RZ, R6 ;  /* 0x000000ffff027224 */ /* 0x000fe200078e0006 */
[----:B------:R-:W-:Y:S01]  /*2080*/  IADD3 R6, P0, PT, R233, R12, RZ ;  /* 0x0000000ce9067210 */ /* 0x000fe20007f1e0ff */
[----:B------:R-:W-:-:S04]  /*2090*/  IMAD.WIDE.U32 R4, R8, UR8, R4 ;  /* 0x0000000808047c25 */ /* 0x000fc8000f8e0004 */
[----:B------:R-:W-:Y:S01]  /*20a0*/  IMAD R0, R8, UR11, R0 ;  /* 0x0000000b08007c24 */ /* 0x000fe2000f8e0200 */
[----:B----4-:R-:W-:Y:S01]  /*20b0*/  LEA R252, P1, R4, UR14, 0x1 ;  /* 0x0000000e04fc7c11 */ /* 0x010fe2000f8208ff */
[----:B------:R-:W-:Y:S01]  /*20c0*/  IMAD.WIDE.U32 R2, R8, UR10, R2 ;  /* 0x0000000a08027c25 */ /* 0x000fe2000f8e0002 */
[----:B------:R-:W-:-:S03]  /*20d0*/  UIADD3 UR10, UPT, UPT, -UR17, UR18, URZ ;  /* 0x00000012110a7290 */ /* 0x000fc6000fffe1ff */
[----:B------:R-:W-:Y:S01]  /*20e0*/  IMAD.IADD R5, R5, 0x1, R7 ;  /* 0x0000000105057824 */ /* 0x000fe200078e0207 */
[----:B------:R-:W-:Y:S01]  /*20f0*/  IADD3.X R7, PT, PT, RZ, R13, RZ, P0, !PT ;  /* 0x0000000dff077210 */ /* 0x000fe200007fe4ff */
[----:B------:R-:W-:Y:S01]  /*2100*/  IMAD.IADD R0, R3, 0x1, R0 ;  /* 0x0000000103007824 */ /* 0x000fe200078e0200 */
[----:B-----5:R-:W-:Y:S01]  /*2110*/  LEA R232, P0, R2, UR12, 0x1 ;  /* 0x0000000c02e87c11 */ /* 0x020fe2000f8008ff */
[----:B------:R2:W-:Y:S01]  /*2120*/  STL [R1+0x14], R252 ;  /* 0x000014fc01007387 */ /* 0x0005e20000100800 */
[----:B------:R-:W-:Y:S01]  /*2130*/  LEA.HI.X R251, R4, UR15, R5, 0x1, P1 ;  /* 0x0000000f04fb7c11 */ /* 0x000fe200088f0c05 */
[----:B-1----:R-:W-:Y:S01]  /*2140*/  IMAD.WIDE.U32 R8, R14, UR6, R6 ;  /* 0x000000060e087c25 */ /* 0x002fe2000f8e0006 */
[----:B------:R-:W-:Y:S01]  /*2150*/  LEA.HI.X R231, R2, UR13, R0, 0x1, P0 ;  /* 0x0000000d02e77c11 */ /* 0x000fe200080f0c00 */
[----:B------:R-:W-:Y:S01]  /*2160*/  UIMAD.WIDE.U32 UR14, UR23, 0x80, URZ ;  /* 0x00000080170e78a5 */ /* 0x000fe2000f8e00ff */
[----:B------:R-:W-:Y:S01]  /*2170*/  ISETP.GE.AND P1, PT, R10, UR10, PT ;  /* 0x0000000a0a007c0c */ /* 0x000fe2000bf26270 */
[----:B------:R2:W-:Y:S01]  /*2180*/  STL [R1+0x10], R251 ;  /* 0x000010fb01007387 */ /* 0x0005e20000100800 */
[----:B------:R-:W-:-:S03]  /*2190*/  IMAD R7, R14, UR7, R9 ;  /* 0x000000070e077c24 */ /* 0x000fc6000f8e0209 */
[----:B------:R2:W-:Y:S01]  /*21a0*/  STL [R1+0x1c], R232 ;  /* 0x00001ce801007387 */ /* 0x0005e20000100800 */
[----:B------:R-:W-:-:S03]  /*21b0*/  LOP3.LUT R23, R10, UR14, RZ, 0xfc, !PT ;  /* 0x0000000e0a177c12 */ /* 0x000fc6000f8efcff */
[----:B------:R2:W-:Y:S04]  /*21c0*/  STL [R1+0x18], R231 ;  /* 0x000018e701007387 */ /* 0x0005e80000100800 */
[----:B------:R-:W-:Y:S05]  /*21d0*/  @P1 BRA `(.L_x_2194) ;  /* 0x00000000004c1947 */ /* 0x000fea0003800000 */
        /* <DEDUP_REMOVED lines=18> */
.L_x_2195:
[----:B------:R1:W-:Y:S02]  /*2300*/  STS.128 [R201], RZ ;  /* 0x000000ffc9007388 */ /* 0x0003e40000000c00 */
.L_x_2194:
[----:B------:R-:W-:Y:S05]  /*2310*/  BSYNC.RECONVERGENT B0 ;  /* 0x0000000000007941 */ /* 0x000fea0003800200 */
.L_x_2193:
[C---:B------:R-:W-:Y:S01]  /*2320*/  IADD3 R21, PT, PT, R10.reuse, 0x10, RZ ;  /* 0x000000100a157810 */ /* 0x040fe20007ffe0ff */
[----:B------:R-:W-:Y:S01]  /*2330*/  VIADD R0, R10, 0x70 ;  /* 0x000000700a007836 */ /* 0x000fe20000000000 */
[----:B------:R-:W-:Y:S01]  /*2340*/  IADD3 R48, PT, PT, R238, -0x1, RZ ;  /* 0xffffffffee307810 */ /* 0x000fe20007ffe0ff */
[C---:B---3--:R-:W-:Y:S01]  /*2350*/  VIADD R4, R10.reuse, 0x40 ;  /* 0x000000400a047836 */ /* 0x048fe20000000000 */
[----:B------:R-:W-:Y:S01]  /*2360*/  ISETP.GE.AND P1, PT, R21, UR10, PT ;  /* 0x0000000a15007c0c */ /* 0x000fe2000bf26270 */
[----:B------:R-:W-:Y:S01]  /*2370*/  VIADD R3, R10, 0x50 ;  /* 0x000000500a037836 */ /* 0x000fe20000000000 */
[----:B------:R-:W-:Y:S01]  /*2380*/  ISETP.GE.AND P2, PT, R0, UR10, PT ;  /* 0x0000000a00007c0c */ /* 0x000fe2000bf46270 */
[C---:B------:R-:W-:Y:S01]  /*2390*/  VIADD R2, R10.reuse, 0x60 ;  /* 0x000000600a027836 */ /* 0x040fe20000000000 */
[----:B------:R-:W-:Y:S01]  /*23a0*/  BSSY.RECONVERGENT B0, `(.L_x_2196) ;  /* 0x0000020000007945 */ /* 0x000fe20003800200 */
[----:B------:R-:W-:Y:S01]  /*23b0*/  VIADD R20, R10, 0x20 ;  /* 0x000000200a147836 */ /* 0x000fe20000000000 */
[----:B------:R-:W-:Y:S01]  /*23c0*/  ISETP.GE.AND P5, PT, R4, UR10, PT ;  /* 0x0000000a04007c0c */ /* 0x000fe2000bfa6270 */
[----:B------:R-:W-:Y:S01]  /*23d0*/  VIADD R19, R10, 0x30 ;  /* 0x000000300a137836 */ /* 0x000fe20000000000 */
[----:B------:R-:W-:Y:S01]  /*23e0*/  ISETP.GE.AND P4, PT, R3, UR10, PT ;  /* 0x0000000a03007c0c */ /* 0x000fe2000bf86270 */
[----:B------:R-:W-:Y:S01]  /*23f0*/  IMAD.U32 R0, RZ, RZ, UR22 ;  /* 0x00000016ff007e24 */ /* 0x000fe2000f8e00ff */
[----:B------:R-:W-:-:S02]  /*2400*/  ISETP.GE.AND P3, PT, R2, UR10, PT ;  /* 0x0000000a02007c0c */ /* 0x000fc4000bf66270 */
[----:B------:R-:W-:Y:S01]  /*2410*/  ISETP.GE.AND P0, PT, R20, UR10, PT ;  /* 0x0000000a14007c0c */ /* 0x000fe2000bf06270 */
[----:B------:R-:W-:Y:S01]  /*2420*/  IMAD R12, R48, -0x40, R0 ;  /* 0xffffffc0300c7824 */ /* 0x000fe200078e0200 */
[----:B------:R-:W-:Y:S02]  /*2430*/  ISETP.GE.AND P6, PT, R19, UR10, PT ;  /* 0x0000000a13007c0c */ /* 0x000fe4000bfc6270 */
[----:B------:R-:W-:Y:S01]  /*2440*/  SHF.L.U64.HI R166, R202, 0x6, R203 ;  /* 0x00000006caa67819 */ /* 0x000fe200000102cb */
[----:B------:R-:W-:Y:S10]  /*2450*/  @P1 BRA `(.L_x_2197) ;  /* 0x0000000000501947 */ /* 0x000ff40003800000 */
        /* <DEDUP_REMOVED lines=20> */
.L_x_2197:
[----:B------:R-:W-:Y:S05]  /*25a0*/  BSYNC.RECONVERGENT B0 ;  /* 0x0000000000007941 */ /* 0x000fea0003800200 */
.L_x_2196:
        /* <DEDUP_REMOVED lines=26> */
.L_x_2199:
[----:B------:R-:W-:Y:S05]  /*2750*/  BSYNC.RECONVERGENT B0 ;  /* 0x0000000000007941 */ /* 0x000fea0003800200 */
.L_x_2198:
        /* <DEDUP_REMOVED lines=22> */
.L_x_2201:
[----:B------:R-:W-:Y:S05]  /*28c0*/  BSYNC.RECONVERGENT B0 ;  /* 0x0000000000007941 */ /* 0x000fea0003800200 */
.L_x_2200:
        /* <DEDUP_REMOVED lines=22> */
.L_x_2203:
[----:B------:R-:W-:Y:S05]  /*2a30*/  BSYNC.RECONVERGENT B0 ;  /* 0x0000000000007941 */ /* 0x000fea0003800200 */
.L_x_2202:
        /* <DEDUP_REMOVED lines=22> */
.L_x_2205:
[----:B------:R-:W-:Y:S05]  /*2ba0*/  BSYNC.RECONVERGENT B0 ;  /* 0x0000000000007941 */ /* 0x000fea0003800200 */
.L_x_2204:
        /* <DEDUP_REMOVED lines=22> */
.L_x_2207:
[----:B------:R-:W-:Y:S05]  /*2d10*/  BSYNC.RECONVERGENT B0 ;  /* 0x0000000000007941 */ /* 0x000fea0003800200 */
.L_x_2206:
        /* <DEDUP_REMOVED lines=22> */
.L_x_2209:
[----:B------:R-:W-:Y:S05]  /*2e80*/  BSYNC.RECONVERGENT B0 ;  /* 0x0000000000007941 */ /* 0x000fea0003800200 */
.L_x_2208:
[----:B------:R-:W-:Y:S01]  /*2e90*/  BSSY.RECONVERGENT B0, `(.L_x_2210) ;  /* 0x000000f000007945 */ /* 0x000fe20003800200 */
[----:B------:R-:W-:Y:S02]  /*2ea0*/  MOV R146, R48 ;  /* 0x0000003000927202 */ /* 0x000fe40000000f00 */
[----:B----4-:R-:W-:Y:S01]  /*2eb0*/  IADD3 R3, PT, PT, R11, R13, RZ ;  /* 0x0000000d0b037210 */ /* 0x010fe20007ffe0ff */
        /* <DEDUP_REMOVED lines=11> */
.L_x_2212:
[----:B------:R4:W-:Y:S02]  /*2f70*/  STS.128 [R201+0x4000], RZ ;  /* 0x004000ffc9007388 */ /* 0x0009e40000000c00 */
.L_x_2211:
[----:B------:R-:W-:Y:S05]  /*2f80*/  BSYNC.RECONVERGENT B0 ;  /* 0x0000000000007941 */ /* 0x000fea0003800200 */
.L_x_2210:
        /* <DEDUP_REMOVED lines=19> */
.L_x_2214:
[----:B------:R-:W-:Y:S05]  /*30c0*/  BSYNC.RECONVERGENT B0 ;  /* 0x0000000000007941 */ /* 0x000fea0003800200 */
.L_x_2213:
        /* <DEDUP_REMOVED lines=14> */
.L_x_2216:
[----:B------:R-:W-:Y:S05]  /*31b0*/  BSYNC.RECONVERGENT B0 ;  /* 0x0000000000007941 */ /* 0x000fea0003800200 */
.L_x_2215:
        /* <DEDUP_REMOVED lines=16> */
.L_x_2218:
[----:B------:R-:W-:Y:S05]  /*32c0*/  BSYNC.RECONVERGENT B0 ;  /* 0x0000000000007941 */ /* 0x000fea0003800200 */
.L_x_2217:
[----:B------:R-:W5:Y:S01]  /*32d0*/  LDCU.64 UR6, c[0x0][0x538] ;  /* 0x0000a700ff0677ac */ /* 0x000f620008000a00 */
[----:B------:R-:W0:Y:S01]  /*32e0*/  LDGDEPBAR ;  /* 0x00000000000079af */ /* 0x000e220000000000 */
[----:B------:R-:W1:Y:S01]  /*32f0*/  LDC.U8 R51, c[0x0][0x4f8] ;  /* 0x00013e00ff337b82 */ /* 0x000e620000000000 */
[----:B------:R-:W2:Y:S01]  /*3300*/  LDCU UR4, c[0x0][0x3e0] ;  /* 0x00007c00ff0477ac */ /* 0x000ea20008000800 */
[----:B-----5:R-:W-:-:S04]  /*3310*/  ISETP.NE.U32.AND P0, PT, RZ, UR6, PT ;  /* 0x00000006ff007c0c */ /* 0x020fc8000bf05070 */
[----:B------:R-:W-:Y:S01]  /*3320*/  ISETP.NE.AND.EX P0, PT, RZ, UR7, PT, P0 ;  /* 0x00000007ff007c0c */ /* 0x000fe2000bf05300 */
[----:B------:R-:W-:Y:S01]  /*3330*/  IMAD.SHL.U32 R6, R236, 0x40, RZ ;  /* 0x00000040ec067824 */ /* 0x000fe200078e00ff */
[----:B------:R-:W-:Y:S01]  /*3340*/  BSSY.RECONVERGENT B0, `(.L_x_2219) ;  /* 0x000002a000007945 */ /* 0x000fe20003800200 */
[----:B------:R-:W-:-:S10]  /*3350*/  DEPBAR.LE SB0, 0x0 ;  /* 0x000080000000791a */ /* 0x000fd40000000000 */
[----:B------:R-:W-:Y:S01]  /*3360*/  VOTEU.ANY UP0, P0 ;  /* 0x0000000000ff7886 */ /* 0x000fe20000000100 */
[----:B------:R-:W-:-:S13]  /*3370*/  PLOP3.LUT P0, PT, PT, PT, UP0, 0x80, 0x8 ;  /* 0x000000000008781c */ /* 0x000fda0003f0f008 */
[----:B----4-:R-:W4:Y:S01]  /*3380*/  @P0 LDC.64 R4, c[0x0][0x540] ;  /* 0x00015000ff040b82 */ /* 0x010f220000000a00 */
[----:B------:R-:W-:-:S07]  /*3390*/  @P0 IMAD.MOV.U32 R15, RZ, RZ, RZ ;  /* 0x000000ffff0f0224 */ /* 0x000fce00078e00ff */
[----:B------:R-:W5:Y:S01]  /*33a0*/  @P0 LDC R0, c[0x0][0x458] ;  /* 0x00011600ff000b82 */ /* 0x000f620000000800 */
[----:B----4-:R-:W-:-:S04]  /*33b0*/  @P0 IMAD.WIDE.U32 R2, R22, R4, R14 ;  /* 0x0000000416020225 */ /* 0x010fc800078e000e */
[----:B------:R-:W-:Y:S01]  /*33c0*/  @P0 IMAD R5, R22, R5, R3 ;  /* 0x0000000516050224 */ /* 0x000fe200078e0203 */
[----:B------:R-:W-:-:S04]  /*33d0*/  @P0 LEA R4, P2, R2, UR6, 0x2 ;  /* 0x0000000602040c11 */ /* 0x000fc8000f8410ff */
[----:B------:R-:W-:-:S05]  /*33e0*/  @P0 LEA.HI.X R5, R2, UR7, R5, 0x2, P2 ;  /* 0x0000000702050c11 */ /* 0x000fca00090f1405 */
[----:B------:R-:W4:Y:S01]  /*33f0*/  @P0 LDG.E R4, desc[UR20][R4.64] ;  /* 0x0000001404040981 */ /* 0x000f22000c1e1900 */
[----:B-----5:R-:W4:Y:S01]  /*3400*/  @P0 MUFU.RCP R0, R0 ;  /* 0x0000000000000308 */ /* 0x020f220000001000 */
[----:B--2---:R-:W-:Y:S01]  /*3410*/  IMAD R3, R22, UR4, R14 ;  /* 0x0000000416037c24 */ /* 0x004fe2000f8e020e */
[----:B------:R-:W-:Y:S01]  /*3420*/  SHF.L.U64.HI R2, R236, 0x6, R237 ;  /* 0x00000006ec027819 */ /* 0x000fe200000102ed */
[----:B------:R-:W-:Y:S01]  /*3430*/  IMAD.WIDE.U32 R6, R6, R48, RZ ;  /* 0x0000003006067225 */ /* 0x000fe200078e00ff */
[----:B------:R-:W-:-:S03]  /*3440*/  UMOV UR6, URZ ;  /* 0x000000ff00067c82 */ /* 0x000fc60008000000 */
[----:B------:R-:W-:Y:S01]  /*3450*/  IMAD.SHL.U32 R3, R3, 0x20, RZ ;  /* 0x0000002003037824 */ /* 0x000fe200078e00ff */
[----:B------:R-:W-:Y:S01]  /*3460*/  BAR.SYNC.DEFER_BLOCKING 0x0 ;  /* 0x0000000000007b1d */ /* 0x000fe20000010000 */
[----:B----4-:R-:W-:Y:S01]  /*3470*/  @P0 FMUL.FTZ R0, R4, R0 ;  /* 0x0000000004000220 */ /* 0x010fe20000410000 */
[----:B------:R-:W-:-:S04]  /*3480*/  LOP3.LUT R4, R174, 0x1f, RZ, 0xc0, !PT ;  /* 0x0000001fae047812 */ /* 0x000fc800078ec0ff */
[----:B------:R-:W-:Y:S01]  /*3490*/  @P0 R2UR UR4, R0 ;  /* 0x00000000000402ca */ /* 0x000fe200000e0000 */
[----:B------:R-:W-:Y:S01]  /*34a0*/  IMAD R0, R2, R48, RZ ;  /* 0x0000003002007224 */ /* 0x000fe200078e02ff */
[----:B------:R-:W-:Y:S02]  /*34b0*/  IADD3 R171, P2, P0, R3, R17, R4 ;  /* 0x0000001103ab7210 */ /* 0x000fe4000785e004 */
[----:B------:R-:W-:Y:S01]  /*34c0*/  SHF.R.S32.HI R2, RZ, 0x1f, R3 ;  /* 0x0000001fff027819 */ /* 0x000fe20000011403 */
[----:B------:R-:W-:-:S03]  /*34d0*/  IMAD.IADD R5, R7, 0x1, R0 ;  /* 0x0000000107057824 */ /* 0x000fc600078e0200 */
[----:B------:R-:W-:-:S05]  /*34e0*/  IADD3.X R164, PT, PT, R2, R18, RZ, P2, P0 ;  /* 0x0000001202a47210 */ /* 0x000fca00017e04ff */
[----:B------:R-:W-:Y:S01]  /*34f0*/  @UP0 UMOV UR6, UR4 ;  /* 0x0000000400060c82 */ /* 0x000fe20008000000 */
[----:B-1----:R-:W-:Y:S05]  /*3500*/  @P1 BRA `(.L_x_2220) ;  /* 0x0000000000301947 */ /* 0x002fea0003800000 */
        /* <DEDUP_REMOVED lines=10> */
.L_x_2221:
[----:B------:R2:W-:Y:S01]  /*35b0*/  STS.128 [R201+0x6000], RZ ;  /* 0x006000ffc9007388 */ /* 0x0005e20000000c00 */
[----:B------:R-:W-:Y:S05]  /*35c0*/  BRA `(.L_x_2222) ;  /* 0x0000000000047947 */ /* 0x000fea0003800000 */
.L_x_2220:
[----:B------:R1:W-:Y:S02]  /*35d0*/  STS.128 [R201+0x6000], RZ ;  /* 0x006000ffc9007388 */ /* 0x0003e40000000c00 */
.L_x_2222:
[----:B------:R-:W-:Y:S05]  /*35e0*/  BSYNC.RECONVERGENT B0 ;  /* 0x0000000000007941 */ /* 0x000fea0003800200 */
.L_x_2219:
[-C--:B------:R-:W-:Y:S01]  /*35f0*/  ISETP.GE.AND P0, PT, R21, R12.reuse, PT ;  /* 0x0000000c1500720c */ /* 0x080fe20003f06270 */
[----:B----4-:R-:W-:Y:S01]  /*3600*/  IMAD.SHL.U32 R2, R174, 0x20, RZ ;  /* 0x00000020ae027824 */ /* 0x010fe200078e00ff */
[C---:B------:R-:W-:Y:S01]  /*3610*/  LOP3.LUT R0, R16.reuse, 0x8, R174, 0x78, !PT ;  /* 0x0000000810007812 */ /* 0x040fe200078e78ae */
[----:B------:R-:W-:Y:S01]  /*3620*/  BSSY.RECONVERGENT B0, `(.L_x_2223) ;  /* 0x0000018000007945 */ /* 0x000fe20003800200 */
[----:B------:R-:W-:Y:S02]  /*3630*/  LOP3.LUT R183, R183, 0x400, RZ, 0xc0, !PT ;  /* 0x00000400b7b77812 */ /* 0x000fe400078ec0ff */
[----:B------:R-:W-:Y:S02]  /*3640*/  LOP3.LUT R167, R16, 0x8, R50, 0x78, !PT ;  /* 0x0000000810a77812 */ /* 0x000fe400078e7832 */
[----:B------:R-:W-:Y:S01]  /*3650*/  LOP3.LUT R2, R172, 0x7c00, R2, 0xf8, !PT ;  /* 0x00007c00ac027812 */ /* 0x000fe200078ef802 */
[----:B------:R-:W-:Y:S01]  /*3660*/  IMAD R183, R0, 0x2, R183 ;  /* 0x0000000200b77824 */ /* 0x000fe200078e02b7 */
[----:B------:R-:W-:-:S02]  /*3670*/  ISETP.GE.AND P2, PT, R20, R12, PT ;  /* 0x0000000c1400720c */ /* 0x000fc40003f46270 */
[----:B------:R-:W-:Y:S01]  /*3680*/  ISETP.GE.AND P1, PT, R19, R12, PT ;  /* 0x0000000c1300720c */ /* 0x000fe20003f26270 */
[----:B------:R4:W-:Y:S01]  /*3690*/  @P0 STS.128 [R201+0x6800], RZ ;  /* 0x006800ffc9000388 */ /* 0x0009e20000000c00 */
[----:B------:R-:W-:Y:S01]  /*36a0*/  IMAD.IADD R0, R167, 0x1, R2 ;  /* 0x00000001a7007824 */ /* 0x000fe200078e0202 */
        /* <DEDUP_REMOVED lines=15> */
.L_x_2224:
[----:B------:R-:W-:Y:S05]  /*37a0*/  BSYNC.RECONVERGENT B0 ;  /* 0x0000000000007941 */ /* 0x000fea0003800200 */
.L_x_2223:
        /* <DEDUP_REMOVED lines=16> */
.L_x_2226:
[----:B------:R-:W-:Y:S05]  /*38b0*/  BSYNC.RECONVERGENT B0 ;  /* 0x0000000000007941 */ /* 0x000fea0003800200 */
.L_x_2225:
        /* <DEDUP_REMOVED lines=17> */
.L_x_2228:
[----:B------:R-:W-:Y:S05]  /*39d0*/  BSYNC.RECONVERGENT B0 ;  /* 0x0000000000007941 */ /* 0x000fea0003800200 */
.L_x_2227:
[----:B------:R-:W-:Y:S01]  /*39e0*/  LDSM.16.M88.4 R8, [R183+UR5+0x4000] ;  /* 0x00400005b708783b */ /* 0x000fe20008000200 */
[----:B------:R-:W-:Y:S01]  /*39f0*/  R2P PR, R174, 0x6 ;  /* 0x00000006ae007804 */ /* 0x000fe20000000000 */
[----:B-1----:R-:W-:Y:S01]  /*3a00*/  IMAD.MOV.U32 R2, RZ, RZ, 0x20 ;  /* 0x00000020ff027424 */ /* 0x002fe200078e00ff */
[----:B------:R-:W-:Y:S01]  /*3a10*/  LOP3.LUT R50, R50, 0x1f0, RZ, 0xc0, !PT ;  /* 0x000001f032327812 */ /* 0x000fe200078ec0ff */
[----:B------:R-:W1:Y:S01]  /*3a20*/  LDSM.16.M88.4 R4, [R188+0x2000] ;  /* 0x00200000bc04783b */ /* 0x000e620000000200 */
[----:B------:R-:W-:Y:S01]  /*3a30*/  VIADD R0, R183, UR5 ;  /* 0x00000005b7007c36 */ /* 0x000fe20008000000 */
[----:B------:R-:W-:Y:S01]  /*3a40*/  UIADD3 UR19, UPT, UPT, UR22, UR19, -UR18 ;  /* 0x0000001316137290 */ /* 0x000fe2000fffe812 */
[----:B------:R-:W-:Y:S01]  /*3a50*/  SEL R2, R2, 0xffffffe0, !P1 ;  /* 0xffffffe002027807 */ /* 0x000fe20004800000 */
[----:B------:R-:W5:Y:S01]  /*3a60*/  LDSM.16.M88.4 R32, [R183+UR5+0x4800] ;  /* 0x00480005b720783b */ /* 0x000f620008000200 */
[----:B------:R-:W-:Y:S02]  /*3a70*/  IMAD.MOV.U32 R3, RZ, RZ, 0x40 ;  /* 0x00000040ff037424 */ /* 0x000fe400078e00ff */
[----:B------:R-:W-:Y:S01]  /*3a80*/  IMAD.SHL.U32 R128, R174, 0x2, RZ ;  /* 0x00000002ae807824 */ /* 0x000fe200078e00ff */
[----:B------:R-:W2:Y:S01]  /*3a90*/  LDSM.16.M88.4 R40, [R183+UR5+0x5000] ;  /* 0x00500005b728783b */ /* 0x000ea20008000200 */
[--C-:B------:R-:W-:Y:S01]  /*3aa0*/  IMAD.IADD R191, R188, 0x1, R2.reuse ;  /* 0x00000001bcbf7824 */ /* 0x100fe200078e0202 */
[----:B------:R-:W-:Y:S01]  /*3ab0*/  SEL R3, R3, 0xffffffc0, !P2 ;  /* 0xffffffc003037807 */ /* 0x000fe20005000000 */
[----:B------:R-:W-:Y:S01]  /*3ac0*/  IMAD.IADD R187, R0, 0x1, R2 ;  /* 0x0000000100bb7824 */ /* 0x000fe200078e0202 */
[----:B------:R-:W3:Y:S03]  /*3ad0*/  LDSM.16.M88.4 R36, [R183+UR5+0x5800] ;  /* 0x00580005b724783b */ /* 0x000ee60008000200 */
[--C-:B------:R-:W-:Y:S01]  /*3ae0*/  IMAD.IADD R189, R188, 0x1, R3.reuse ;  /* 0x00000001bcbd7824 */ /* 0x100fe200078e0203 */
[----:B------:R-:W4:Y:S01]  /*3af0*/  LDSM.16.M88.4 R12, [R188] ;  /* 0x00000000bc0c783b */ /* 0x000f220000000200 */
[----:B------:R-:W-:Y:S01]  /*3b00*/  IMAD.IADD R182, R0, 0x1, R3 ;  /* 0x0000000100b67824 */ /* 0x000fe200078e0203 */
[----:B------:R-:W-:Y:S01]  /*3b10*/  SHF.R.U32.HI R0, RZ, 0x2, R174 ;  /* 0x00000002ff007819 */ /* 0x000fe200000116ae */
[C---:B------:R-:W-:Y:S01]  /*3b20*/  IMAD.IADD R190, R2.reuse, 0x1, R189 ;  /* 0x0000000102be7824 */ /* 0x040fe200078e02bd */
[----:B------:R-:W-:Y:S01]  /*3b30*/  LDSM.16.M88.4 R20, [R187+0x4000] ;  /* 0x00400000bb14783b */ /* 0x000fe20000000200 */
[----:B------:R-:W-:Y:S01]  /*3b40*/  IMAD.IADD R186, R2, 0x1, R182 ;  /* 0x0000000102ba7824 */ /* 0x000fe200078e02b6 */
[----:B------:R-:W-:-:S02]  /*3b50*/  LOP3.LUT R0, R0, 0x7, RZ, 0xc0, !PT ;  /* 0x0000000700007812 */ /* 0x000fc400078ec0ff */
[----:B------:R-:W-:Y:S02]  /*3b60*/  LDSM.16.M88.4 R16, [R187+0x5800] ;  /* 0x00580000bb10783b */ /* 0x000fe40000000200 */
[----:B------:R-:W-:Y:S02]  /*3b70*/  IADD3 R0, PT, PT, R0, UR17, R50 ;  /* 0x0000001100007c10 */ /* 0x000fe4000fffe032 */
[----:B------:R-:W-:Y:S03]  /*3b80*/  LDSM.16.M88.4 R24, [R187+0x5000] ;  /* 0x00500000bb18783b */ /* 0x000fe60000000200 */
[C---:B------:R-:W-:Y:S01]  /*3b90*/  VIADD R192, R0.reuse, UR22 ;  /* 0x0000001600c07c36 */ /* 0x040fe20008000000 */
[----:B------:R-:W-:Y:S01]  /*3ba0*/  LDSM.16.M88.4 R28, [R187+0x4800] ;  /* 0x00480000bb1c783b */ /* 0x000fe20000000200 */
[----:B------:R-:W-:Y:S02]  /*3bb0*/  VIADD R0, R0, UR19 ;  /* 0x0000001300007c36 */ /* 0x000fe40008000000 */
[----:B------:R-:W-:Y:S01]  /*3bc0*/  IMAD.IADD R193, R192, 0x1, -R49 ;  /* 0x00000001c0c17824 */ /* 0x000fe200078e0a31 */
[----:B------:R-:W-:Y:S01]  /*3bd0*/  LDSM.16.M88.4 R72, [R189] ;  /* 0x00000000bd48783b */ /* 0x000fe20000000200 */
[C---:B-1----:R-:W-:Y:S03]  /*3be0*/  HMMA.16816.F32 R64, R4.reuse, R8, RZ ;  /* 0x000000080440723c */ /* 0x042fe600000018ff */
[----:B------:R-:W-:Y:S04]  /*3bf0*/  LDSM.16.M88.4 R120, [R182+0x5800] ;  /* 0x00580000b678783b */ /* 0x000fe80000000200 */
[----:B------:R-:W-:Y:S01]  /*3c00*/  LDSM.16.M88.4 R84, [R189+0x2000] ;  /* 0x00200000bd54783b */ /* 0x000fe20000000200 */
[C---:B------:R-:W-:Y:S03]  /*3c10*/  HMMA.16816.F32 R96, R4.reuse, R10, RZ ;  /* 0x0000000a0460723c */ /* 0x040fe600000018ff */
[----:B------:R-:W-:Y:S04]  /*3c20*/  STL [R1+0x60], R128 ;  /* 0x0000608001007387 */ /* 0x000fe80000100800 */
[----:B------:R-:W0:Y:S01]  /*3c30*/  LDGDEPBAR ;  /* 0x00000000000079af */ /* 0x000e220000000000 */
[C---:B-----5:R-:W-:Y:S08]  /*3c40*/  HMMA.16816.F32 R92, R4.reuse, R32, RZ ;  /* 0x00000020045c723c */ /* 0x060ff000000018ff */
[C---:B--2---:R-:W-:Y:S08]  /*3c50*/  HMMA.16816.F32 R80, R4.reuse, R40, RZ ;  /* 0x000000280450723c */ /* 0x044ff000000018ff */
[C---:B---3--:R-:W-:Y:S08]  /*3c60*/  HMMA.16816.F32 R76, R4.reuse, R36, RZ ;  /* 0x00000024044c723c */ /* 0x048ff000000018ff */
[C---:B------:R-:W-:Y:S08]  /*3c70*/  HMMA.16816.F32 R108, R4.reuse, R34, RZ ;  /* 0x00000022046c723c */ /* 0x040ff000000018ff */
[C---:B------:R-:W-:Y:S08]  /*3c80*/  HMMA.16816.F32 R112, R4.reuse, R42, RZ ;  /* 0x0000002a0470723c */ /* 0x040ff000000018ff */
[----:B------:R-:W-:Y:S01]  /*3c90*/  HMMA.16816.F32 R52, R4, R38, RZ ;  /* 0x000000260434723c */ /* 0x000fe200000018ff */
[----:B------:R-:W1:Y:S07]  /*3ca0*/  LDSM.16.M88.4 R4, [R191+0x2000] ;  /* 0x00200000bf04783b */ /* 0x000e6e0000000200 */
[C---:B----4-:R-:W-:Y:S08]  /*3cb0*/  HMMA.16816.F32 R56, R12.reuse, R8, RZ ;  /* 0x000000080c38723c */ /* 0x050ff000000018ff */
[C---:B------:R-:W-:Y:S01]  /*3cc0*/  HMMA.16816.F32 R116, R12.reuse, R10, RZ ;  /* 0x0000000a0c74723c */ /* 0x040fe200000018ff */
[----:B------:R-:W2:Y:S07]  /*3cd0*/  LDSM.16.M88.4 R8, [R191] ;  /* 0x00000000bf08783b */ /* 0x000eae0000000200 */
[C---:B------:R-:W-:Y:S08]  /*3ce0*/  HMMA.16816.F32 R44, R12.reuse, R38, RZ ;  /* 0x000000260c2c723c */ /* 0x040ff000000018ff */
[C---:B------:R-:W-:Y:S08]  /*3cf0*/  HMMA.16816.F32 R68, R12.reuse, R36, RZ ;  /* 0x000000240c44723c */ /* 0x040ff000000018ff */
[C---:B------:R-:W-:Y:S08]  /*3d00*/  HMMA.16816.F32 R100, R12.reuse, R32, RZ ;  /* 0x000000200c64723c */ /* 0x040ff000000018ff */
[C---:B------:R-:W-:Y:S01]  /*3d10*/  HMMA.16816.F32 R104, R12.reuse, R34, RZ ;  /* 0x000000220c68723c */ /* 0x040fe200000018ff */
[----:B------:R-:W3:Y:S07]  /*3d20*/  LDSM.16.M88.4 R32, [R182+0x4000] ;  /* 0x00400000b620783b */ /* 0x000eee0000000200 */
[C---:B------:R-:W-:Y:S08]  /*3d30*/  HMMA.16816.F32 R88, R12.reuse, R40, RZ ;  /* 0x000000280c58723c */ /* 0x040ff000000018ff */
[----:B------:R-:W-:Y:S08]  /*3d40*/  HMMA.16816.F32 R60, R12, R42, RZ ;  /* 0x0000002a0c3c723c */ /* 0x000ff000000018ff */
[C---:B-1----:R-:W-:Y:S01]  /*3d50*/  HMMA.16816.F32 R36, R4.reuse, R20, R64 ;  /* 0x000000140424723c */ /* 0x042fe20000001840 */
[----:B------:R-:W-:Y:S07]  /*3d60*/  LDSM.16.M88.4 R64, [R190] ;  /* 0x00000000be40783b */ /* 0x000fee0000000200 */
[----:B------:R-:W-:Y:S01]  /*3d70*/  HMMA.16816.F32 R140, R4, R16, R76 ;  /* 0x00000010048c723c */ /* 0x000fe2000000184c */
[----:B------:R-:W1:Y:S07]  /*3d80*/  LDSM.16.M88.4 R76, [R186+0x5800] ;  /* 0x00580000ba4c783b */ /* 0x000e6e0000000200 */
[C---:B--2---:R-:W-:Y:S08]  /*3d90*/  HMMA.16816.F32 R12, R8.reuse, R18, R44 ;  /* 0x00000012080c723c */ /* 0x044ff0000000182c */
[----:B------:R-:W-:Y:S01]  /*3da0*/  HMMA.16816.F32 R40, R8, R20, R56 ;  /* 0x000000140828723c */ /* 0x000fe20000001838 */
[----:B------:R-:W2:Y:S07]  /*3db0*/  LDSM.16.M88.4 R56, [R190+0x2000] ;  /* 0x00200000be38783b */ /* 0x000eae0000000200 */
[C---:B------:R-:W-:Y:S08]  /*3dc0*/  HMMA.16816.F32 R52, R4.reuse, R18, R52 ;  /* 0x000000120434723c */ /* 0x040ff00000001834 */
[C---:B------:R-:W-:Y:S08]  /*3dd0*/  HMMA.16816.F32 R124, R4.reuse, R24, R80 ;  /* 0x00000018047c723c */ /* 0x040ff00000001850 */
[C---:B------:R-:W-:Y:S08]  /*3de0*/  HMMA.16816.F32 R44, R4.reuse, R22, R96 ;  /* 0x00000016042c723c */ /* 0x040ff00000001860 */
[----:B------:R-:W-:Y:S08]  /*3df0*/  HMMA.16816.F32 R136, R4, R26, R112 ;  /* 0x0000001a0488723c */ /* 0x000ff00000001870 */
[C---:B------:R-:W-:Y:S08]  /*3e00*/  HMMA.16816.F32 R100, R8.reuse, R28, R100 ;  /* 0x0000001c0864723c */ /* 0x040ff00000001864 */
[C---:B------:R-:W-:Y:S08]  /*3e10*/  HMMA.16816.F32 R80, R8.reuse, R24, R88 ;  /* 0x000000180850723c */ /* 0x040ff00000001858 */
[C---:B------:R-:W-:Y:S01]  /*3e20*/  HMMA.16816.F32 R112, R8.reuse, R16, R68 ;  /* 0x000000100870723c */ /* 0x040fe20000001844 */
[----:B------:R-:W4:Y:S07]  /*3e30*/  LDSM.16.M88.4 R16, [R186+0x4000] ;  /* 0x00400000ba10783b */ /* 0x000f2e0000000200 */
[C---:B------:R-:W-:Y:S08]  /*3e40*/  HMMA.16816.F32 R20, R8.reuse, R22, R116 ;  /* 0x000000160814723c */ /* 0x040ff00000001874 */
[C---:B------:R-:W-:Y:S08]  /*3e50*/  HMMA.16816.F32 R104, R8.reuse, R30, R104 ;  /* 0x0000001e0868723c */ /* 0x040ff00000001868 */
[----:B------:R-:W-:Y:S08]  /*3e60*/  HMMA.16816.F32 R96, R8, R26, R60 ;  /* 0x0000001a0860723c */ /* 0x000ff0000000183c */
[----:B------:R-:W-:Y:S08]  /*3e70*/  HMMA.16816.F32 R8, R72, R122, R12 ;  /* 0x0000007a4808723c */ /* 0x000ff0000000180c */
[C---:B------:R-:W-:Y:S08]  /*3e80*/  HMMA.16816.F32 R92, R4.reuse, R28, R92 ;  /* 0x0000001c045c723c */ /* 0x040ff0000000185c */
[----:B------:R-:W-:Y:S01]  /*3e90*/  HMMA.16816.F32 R108, R4, R30, R108 ;  /* 0x0000001e046c723c */ /* 0x000fe2000000186c */
[----:B------:R-:W-:Y:S01]  /*3ea0*/  LOP3.LUT R4, R128, 0x6, RZ, 0xc0, !PT ;  /* 0x0000000680047812 */ /* 0x000fe200078ec0ff */
[----:B------:R-:W5:Y:S04]  /*3eb0*/  LDSM.16.M88.4 R28, [R182+0x4800] ;  /* 0x00480000b61c783b */ /* 0x000f680000000200 */
[----:B------:R1:W-:Y:S02]  /*3ec0*/  STL [R1+0x5c], R4 ;  /* 0x00005c0401007387 */ /* 0x0003e40000100800 */
[----:B------:R-:W-:Y:S08]  /*3ed0*/  HMMA.16816.F32 R12, R84, R122, R52 ;  /* 0x0000007a540c723c */ /* 0x000ff00000001834 */
[----:B---3--:R-:W-:Y:S08]  /*3ee0*/  HMMA.16816.F32 R40, R72, R32, R40 ;  /* 0x000000204828723c */ /* 0x008ff00000001828 */
[----:B------:R-:W-:Y:S01]  /*3ef0*/  HMMA.16816.F32 R24, R84, R34, R44 ;  /* 0x000000225418723c */ /* 0x000fe2000000182c */
[----:B-1----:R-:W-:-:S07]  /*3f00*/  IMAD R4, R48, 0x40, R4 ;  /* 0x0000004030047824 */ /* 0x002fce00078e0204 */
[----:B------:R-:W-:Y:S01]  /*3f10*/  HMMA.16816.F32 R60, R64, R78, R8 ;  /* 0x0000004e403c723c */ /* 0x000fe20000001808 */
[----:B------:R-:W-:-:S04]  /*3f20*/  VIADD R7, R4, 0x38 ;  /* 0x0000003804077836 */ /* 0x000fc80000000000 */
[----:B------:R-:W-:-:S03]  /*3f30*/  VIADD R44, R7, UR18 ;  /* 0x00000012072c7c36 */ /* 0x000fc60008000000 */
[----:B------:R-:W-:Y:S01]  /*3f40*/  HMMA.16816.F32 R36, R84, R32, R36 ;  /* 0x000000205424723c */ /* 0x000fe20000001824 */
[----:B------:R-:W-:Y:S01]  /*3f50*/  ISETP.GT.AND P6, PT, R193, R7, PT ;  /* 0x00000007c100720c */ /* 0x000fe20003fc4270 */
[----:B------:R-:W-:Y:S02]  /*3f60*/  IMAD.IADD R5, R192, 0x1, -R44 ;  /* 0x00000001c0057824 */ /* 0x000fe400078e0a2c */
[----:B------:R-:W-:-:S03]  /*3f70*/  VIADD R9, R44, 0xffffffc9 ;  /* 0xffffffc92c097836 */ /* 0x000fc60000000000 */
[----:B------:R-:W-:Y:S01]  /*3f80*/  IABS R6, R5 ;  /* 0x0000000500067213 */ /* 0x000fe20000000000 */
[----:B------:R-:W-:Y:S01]  /*3f90*/  HMMA.16816.F32 R32, R72, R34, R20 ;  /* 0x000000224820723c */ /* 0x000fe20000001814 */
[----:B------:R-:W-:Y:S02]  /*3fa0*/  IMAD.U32 R5, RZ, RZ, UR22 ;  /* 0x00000016ff057e24 */ /* 0x000fe4000f8e00ff */
[C---:B------:R-:W-:Y:S01]  /*3fb0*/  IMAD.U32 R22, R51.reuse, 0x10000, RZ ;  /* 0x0001000033167824 */ /* 0x040fe200078e00ff */
[----:B------:R-:W-:Y:S01]  /*3fc0*/  I2FP.F32.S32 R6, R6 ;  /* 0x0000000600067245 */ /* 0x000fe20000201400 */
[----:B------:R-:W-:Y:S01]  /*3fd0*/  VIADD R20, R192, 0x8 ;  /* 0x00000008c0147836 */ /* 0x000fe20000000000 */
[--C-:B------:R-:W-:Y:S01]  /*3fe0*/  VIADDMNMX R198, R0, 0x1, R5.reuse, PT ;  /* 0x0000000100c67846 */ /* 0x100fe20003800105 */
[----:B------:R-:W-:Y:S01]  /*3ff0*/  VIADD R21, R192, 0x40 ;  /* 0x00000040c0157836 */ /* 0x000fe20000000000 */
[--C-:B------:R-:W-:Y:S01]  /*4000*/  VIADDMNMX R200, R0, 0x9, R5.reuse, PT ;  /* 0x0000000900c87846 */ /* 0x100fe20003800105 */
[----:B------:R-:W-:Y:S01]  /*4010*/  VIADD R23, R192, 0x48 ;  /* 0x00000048c0177836 */ /* 0x000fe20000000000 */
[C-C-:B------:R-:W-:Y:S01]  /*4020*/  VIADDMNMX R197, R0.reuse, 0x41, R5.reuse, PT ;  /* 0x0000004100c57846 */ /* 0x140fe20003800105 */
[----:B--2---:R-:W-:Y:S01]  /*4030*/  HMMA.16816.F32 R68, R56, R78, R12 ;  /* 0x0000004e3844723c */ /* 0x004fe2000000180c */
[----:B------:R-:W-:Y:S01]  /*4040*/  VIADDMNMX R199, R0, 0x49, R5, PT ;  /* 0x0000004900c77846 */ /* 0x000fe20003800105 */
[----:B------:R-:W-:Y:S01]  /*4050*/  FFMA.FTZ R0, R6, -UR6, R60 ;  /* 0x8000000606007c23 */ /* 0x000fe2000801003c */
[----:B------:R-:W-:Y:S01]  /*4060*/  LOP3.LUT R22, R51, 0xff0000, R22, 0xf8, !PT ;  /* 0x00ff000033167812 */ /* 0x000fe200078ef816 */
[--C-:B------:R-:W-:Y:S01]  /*4070*/  IMAD.IADD R196, R20, 0x1, -R49.reuse ;  /* 0x0000000114c47824 */ /* 0x100fe200078e0a31 */
[----:B------:R-:W-:Y:S01]  /*4080*/  ISETP.GE.AND P5, PT, R7, R198, PT ;  /* 0x000000c60700720c */ /* 0x000fe20003fa6270 */
[--C-:B------:R-:W-:Y:S01]  /*4090*/  IMAD.IADD R194, R21, 0x1, -R49.reuse ;  /* 0x0000000115c27824 */ /* 0x100fe200078e0a31 */
[----:B------:R-:W-:Y:S01]  /*40a0*/  FSEL R10, R0, -INF , !P6 ;  /* 0xff800000000a7808 */ /* 0x000fe20007000000 */
[C---:B------:R-:W-:Y:S01]  /*40b0*/  IMAD.IADD R195, R23.reuse, 0x1, -R49 ;  /* 0x0000000117c37824 */ /* 0x040fe200078e0a31 */
[-C--:B------:R-:W-:Y:S01]  /*40c0*/  ISETP.GT.AND P2, PT, R196, R7.reuse, PT ;  /* 0x00000007c400720c */ /* 0x080fe20003f44270 */
[----:B----4-:R-:W-:Y:S01]  /*40d0*/  HMMA.16816.F32 R48, R64, R16, R40 ;  /* 0x000000104030723c */ /* 0x010fe20000001828 */
[--C-:B------:R-:W-:Y:S01]  /*40e0*/  IMAD.IADD R5, R23, 0x1, -R44.reuse ;  /* 0x0000000117057824 */ /* 0x100fe200078e0a2c */
[-C--:B------:R-:W-:Y:S01]  /*40f0*/  ISETP.GT.AND P1, PT, R194, R7.reuse, PT ;  /* 0x00000007c200720c */ /* 0x080fe20003f24270 */
[----:B------:R-:W-:Y:S01]  /*4100*/  IMAD.IADD R6, R21, 0x1, -R44 ;  /* 0x0000000115067824 */ /* 0x000fe200078e0a2c */
[----:B------:R-:W-:Y:S01]  /*4110*/  ISETP.GT.AND P0, PT, R195, R7, PT ;  /* 0x00000007c300720c */ /* 0x000fe20003f04270 */
[----:B------:R-:W-:Y:S01]  /*4120*/  IMAD.IADD R0, R192, 0x1, -R9 ;  /* 0x00000001c0007824 */ /* 0x000fe200078e0a09 */
[----:B------:R-:W-:-:S02]  /*4130*/  ISETP.GE.AND P3, PT, R7, R200, PT ;  /* 0x000000c80700720c */ /* 0x000fc40003f66270 */
[C---:B------:R-:W-:Y:S01]  /*4140*/  ISETP.GE.AND P4, PT, R7.reuse, R197, PT ;  /* 0x000000c50700720c */ /* 0x040fe20003f86270 */
[----:B------:R-:W-:Y:S01]  /*4150*/  HMMA.16816.F32 R52, R56, R16, R36 ;  /* 0x000000103834723c */ /* 0x000fe20000001824 */
[----:B------:R-:W-:Y:S01]  /*4160*/  ISETP.GE.AND P6, PT, R7, R199, PT ;  /* 0x000000c70700720c */ /* 0x000fe20003fc6270 */
[----:B------:R-:W-:Y:S01]  /*4170*/  IMAD.IADD R7, R20, 0x1, -R44 ;  /* 0x0000000114077824 */ /* 0x000fe200078e0a2c */
[----:B------:R-:W-:Y:S01]  /*4180*/  IABS R5, R5 ;  /* 0x0000000500057213 */ /* 0x000fe20000000000 */
[----:B------:R-:W1:Y:S01]  /*4190*/  LDSM.16.M88.4 R36, [R186+0x4800] ;  /* 0x00480000ba24783b */ /* 0x000e620000000200 */
[----:B------:R-:W-:Y:S01]  /*41a0*/  IABS R6, R6 ;  /* 0x0000000600067213 */ /* 0x000fe20000000000 */
[----:B------:R-:W-:Y:S01]  /*41b0*/  VIADD R16, R44, 0xffffffd1 ;  /* 0xffffffd12c107836 */ /* 0x000fe20000000000 */
[----:B------:R-:W-:Y:S01]  /*41c0*/  IABS R0, R0 ;  /* 0x0000000000007213 */ /* 0x000fe20000000000 */
[----:B------:R-:W-:Y:S01]  /*41d0*/  HMMA.16816.F32 R32, R64, R18, R32 ;  /* 0x000000124020723c */ /* 0x000fe20000001820 */
[----:B------:R-:W-:-:S02]  /*41e0*/  IABS R7, R7 ;  /* 0x0000000700077213 */ /* 0x000fc40000000000 */
[----:B------:R-:W-:Y:S02]  /*41f0*/  I2FP.F32.S32 R5, R5 ;  /* 0x0000000500057245 */ /* 0x000fe40000201400 */
[----:B------:R-:W-:Y:S02]  /*4200*/  I2FP.F32.S32 R6, R6 ;  /* 0x0000000600067245 */ /* 0x000fe40000201400 */
[----:B------:R-:W-:Y:S01]  /*4210*/  I2FP.F32.S32 R0, R0 ;  /* 0x0000000000007245 */ /* 0x000fe20000201400 */
[----:B------:R-:W-:Y:S01]  /*4220*/  FFMA.FTZ R5, R5, -UR6, R70 ;  /* 0x8000000605057c23 */ /* 0x000fe20008010046 */
[----:B------:R-:W-:Y:S01]  /*4230*/  I2FP.F32.S32 R7, R7 ;  /* 0x0000000700077245 */ /* 0x000fe20000201400 */
[----:B------:R-:W-:Y:S01]  /*4240*/  FFMA.FTZ R6, R6, -UR6, R68 ;  /* 0x8000000606067c23 */ /* 0x000fe20008010044 */
[----:B------:R-:W-:Y:S01]  /*4250*/  FSEL R168, R10, -INF , !P5 ;  /* 0xff8000000aa87808 */ /* 0x000fe20006800000 */
[----:B------:R-:W-:Y:S01]  /*4260*/  FFMA.FTZ R8, R0, -UR6, R49 ;  /* 0x8000000600087c23 */ /* 0x000fe20008010031 */
[----:B------:R-:W-:-:S02]  /*4270*/  VIADD R0, R4, 0x1 ;  /* 0x0000000104007836 */ /* 0x000fc40000000000 */
[----:B------:R-:W-:Y:S01]  /*4280*/  FFMA.FTZ R7, R7, -UR6, R62 ;  /* 0x8000000607077c23 */ /* 0x000fe2000801003e */
[----:B------:R-:W-:Y:S01]  /*4290*/  FSEL R5, R5, -INF , !P0 ;  /* 0xff80000005057808 */ /* 0x000fe20004000000 */
[----:B------:R-:W-:Y:S01]  /*42a0*/  HMMA.16816.F32 R24, R56, R18, R24 ;  /* 0x000000123818723c */ /* 0x000fe20000001818 */
[----:B------:R-:W-:Y:S02]  /*42b0*/  FSEL R6, R6, -INF , !P1 ;  /* 0xff80000006067808 */ /* 0x000fe40004800000 */
[----:B------:R-:W-:Y:S02]  /*42c0*/  FSEL R7, R7, -INF , !P2 ;  /* 0xff80000007077808 */ /* 0x000fe40005000000 */
[-C--:B------:R-:W-:Y:S02]  /*42d0*/  ISETP.GT.AND P5, PT, R193, R0.reuse, PT ;  /* 0x00000000c100720c */ /* 0x080fe40003fa4270 */
[----:B------:R-:W-:Y:S01]  /*42e0*/  FSEL R173, R5, -INF , !P6 ;  /* 0xff80000005ad7808 */ /* 0x000fe20007000000 */
[----:B------:R-:W-:Y:S01]  /*42f0*/  VIADD R5, R44, 0xffffffd0 ;  /* 0xffffffd02c057836 */ /* 0x000fe20000000000 */
[----:B------:R-:W-:Y:S01]  /*4300*/  FSEL R170, R6, -INF , !P4 ;  /* 0xff80000006aa7808 */ /* 0x000fe20006000000 */
[--C-:B------:R-:W-:Y:S01]  /*4310*/  IMAD.IADD R6, R20, 0x1, -R9.reuse ;  /* 0x0000000114067824 */ /* 0x100fe200078e0a09 */
[----:B------:R-:W-:Y:S01]  /*4320*/  FSEL R169, R7, -INF , !P3 ;  /* 0xff80000007a97808 */ /* 0x000fe20005800000 */
[--C-:B------:R-:W-:Y:S01]  /*4330*/  IMAD.IADD R7, R21, 0x1, -R9.reuse ;  /* 0x0000000115077824 */ /* 0x100fe200078e0a09 */
[----:B------:R-:W-:Y:S01]  /*4340*/  FSEL R10, R8, -INF , !P5 ;  /* 0xff800000080a7808 */ /* 0x000fe20006800000 */
[----:B------:R-:W-:Y:S01]  /*4350*/  IMAD.IADD R9, R23, 0x1, -R9 ;  /* 0x0000000117097824 */ /* 0x000fe200078e0a09 */
[----:B------:R-:W-:-:S02]  /*4360*/  ISETP.GT.AND P2, PT, R196, R0, PT ;  /* 0x00000000c400720c */ /* 0x000fc40003f44270 */
[-C--:B------:R-:W-:Y:S02]  /*4370*/  ISETP.GT.AND P1, PT, R194, R0.reuse, PT ;  /* 0x00000000c200720c */ /* 0x080fe40003f24270 */
[----:B------:R-:W-:Y:S02]  /*4380*/  ISETP.GT.AND P3, PT, R195, R0, PT ;  /* 0x00000000c300720c */ /* 0x000fe40003f64270 */
[C---:B------:R-:W-:Y:S02]  /*4390*/  ISETP.GE.AND P4, PT, R0.reuse, R198, PT ;  /* 0x000000c60000720c */ /* 0x040fe40003f86270 */
[C---:B------:R-:W-:Y:S02]  /*43a0*/  ISETP.GE.AND P0, PT, R0.reuse, R200, PT ;  /* 0x000000c80000720c */ /* 0x040fe40003f06270 */
[C---:B------:R-:W-:Y:S02]  /*43b0*/  ISETP.GE.AND P6, PT, R0.reuse, R197, PT ;  /* 0x000000c50000720c */ /* 0x040fe40003fc6270 */
[----:B------:R-:W-:Y:S01]  /*43c0*/  ISETP.GE.AND P5, PT, R0, R199, PT ;  /* 0x000000c70000720c */ /* 0x000fe20003fa6270 */
[----:B------:R-:W-:Y:S01]  /*43d0*/  IMAD.IADD R0, R192, 0x1, -R5 ;  /* 0x00000001c0007824 */ /* 0x000fe200078e0a05 */
[----:B------:R-:W-:-:S02]  /*43e0*/  IABS R6, R6 ;  /* 0x0000000600067213 */ /* 0x000fc40000000000 */
[----:B------:R-:W-:Y:S02]  /*43f0*/  IABS R7, R7 ;  /* 0x0000000700077213 */ /* 0x000fe40000000000 */
        /* <DEDUP_REMOVED lines=10> */
[----:B------:R-:W-:-:S02]  /*44a0*/  IMAD.IADD R10, R20, 0x1, -R5 ;  /* 0x00000001140a7824 */ /* 0x000fc400078e0a05 */
[----:B------:R-:W-:Y:S01]  /*44b0*/  FFMA.FTZ R13, R7, -UR6, R32 ;  /* 0x80000006070d7c23 */ /* 0x000fe20008010020 */
[--C-:B------:R-:W-:Y:S01]  /*44c0*/  IMAD.IADD R7, R21, 0x1, -R5.reuse ;  /* 0x0000000115077824 */ /* 0x100fe200078e0a05 */
[----:B------:R-:W-:Y:S01]  /*44d0*/  FSEL R6, R6, -INF , !P2 ;  /* 0xff80000006067808 */ /* 0x000fe20005000000 */
[----:B------:R-:W-:Y:S01]  /*44e0*/  IMAD.IADD R9, R23, 0x1, -R5 ;  /* 0x0000000117097824 */ /* 0x000fe200078e0a05 */
[----:B------:R-:W-:Y:S01]  /*44f0*/  FSEL R11, R8, -INF , !P1 ;  /* 0xff800000080b7808 */ /* 0x000fe20004800000 */
[----:B------:R-:W-:Y:S01]  /*4500*/  IMAD.IADD R5, R192, 0x1, -R16 ;  /* 0x00000001c0057824 */ /* 0x000fe200078e0a10 */
[----:B------:R-:W-:Y:S01]  /*4510*/  FSEL R79, R6, -INF , !P0 ;  /* 0xff800000064f7808 */ /* 0x000fe20004000000 */
[----:B------:R-:W-:Y:S01]  /*4520*/  VIADD R0, R4, 0x8 ;  /* 0x0000000804007836 */ /* 0x000fe20000000000 */
[----:B------:R-:W-:Y:S02]  /*4530*/  IABS R7, R7 ;  /* 0x0000000700077213 */ /* 0x000fe40000000000 */
[----:B------:R-:W-:-:S02]  /*4540*/  IABS R6, R10 ;  /* 0x0000000a00067213 */ /* 0x000fc40000000000 */
[----:B------:R-:W-:Y:S02]  /*4550*/  IABS R5, R5 ;  /* 0x0000000500057213 */ /* 0x000fe40000000000 */
[----:B------:R-:W-:Y:S02]  /*4560*/  IABS R9, R9 ;  /* 0x0000000900097213 */ /* 0x000fe40000000000 */
[----:B------:R-:W-:Y:S02]  /*4570*/  I2FP.F32.S32 R8, R7 ;  /* 0x0000000700087245 */ /* 0x000fe40000201400 */
[----:B------:R-:W-:Y:S02]  /*4580*/  ISETP.GT.AND P4, PT, R193, R0, PT ;  /* 0x00000000c100720c */ /* 0x000fe40003f84270 */
[----:B------:R-:W-:Y:S02]  /*4590*/  I2FP.F32.S32 R6, R6 ;  /* 0x0000000600067245 */ /* 0x000fe40000201400 */
[----:B------:R-:W-:-:S02]  /*45a0*/  I2FP.F32.S32 R7, R5 ;  /* 0x0000000500077245 */ /* 0x000fc40000201400 */
[----:B------:R-:W-:Y:S01]  /*45b0*/  FSEL R5, R12, -INF , !P3 ;  /* 0xff8000000c057808 */ /* 0x000fe20005800000 */
[----:B------:R-:W-:Y:S01]  /*45c0*/  FFMA.FTZ R6, R6, -UR6, R34 ;  /* 0x8000000606067c23 */ /* 0x000fe20008010022 */
[----:B------:R-:W-:Y:S02]  /*45d0*/  I2FP.F32.S32 R9, R9 ;  /* 0x0000000900097245 */ /* 0x000fe40000201400 */
[----:B------:R-:W-:Y:S02]  /*45e0*/  FSEL R10, R13, -INF , !P4 ;  /* 0xff8000000d0a7808 */ /* 0x000fe40006000000 */
[----:B------:R-:W-:Y:S01]  /*45f0*/  FSEL R131, R5, -INF , !P5 ;  /* 0xff80000005837808 */ /* 0x000fe20006800000 */
[----:B-----5:R-:W-:Y:S01]  /*4600*/  HMMA.16816.F32 R12, R72, R28, R100 ;  /* 0x0000001c480c723c */ /* 0x020fe20000001864 */
[-C--:B------:R-:W-:Y:S01]  /*4610*/  ISETP.GT.AND P2, PT, R196, R0.reuse, PT ;  /* 0x00000000c400720c */ /* 0x080fe20003f44270 */
[----:B------:R-:W-:Y:S01]  /*4620*/  FFMA.FTZ R5, R8, -UR6, R24 ;  /* 0x8000000608057c23 */ /* 0x000fe20008010018 */
[-C--:B------:R-:W-:Y:S01]  /*4630*/  ISETP.GT.AND P0, PT, R194, R0.reuse, PT ;  /* 0x00000000c200720c */ /* 0x080fe20003f04270 */
[----:B------:R-:W-:Y:S01]  /*4640*/  FFMA.FTZ R8, R9, -UR6, R26 ;  /* 0x8000000609087c23 */ /* 0x000fe2000801001a */
[----:B------:R-:W-:Y:S01]  /*4650*/  ISETP.GT.AND P1, PT, R195, R0, PT ;  /* 0x00000000c300720c */ /* 0x000fe20003f24270 */
[----:B------:R-:W-:Y:S01]  /*4660*/  FFMA.FTZ R9, R7, -UR6, R33 ;  /* 0x8000000607097c23 */ /* 0x000fe20008010021 */
[----:B------:R-:W-:-:S02]  /*4670*/  FSEL R7, R6, -INF , !P2 ;  /* 0xff80000006077808 */ /* 0x000fc40005000000 */
[----:B------:R-:W-:Y:S02]  /*4680*/  FSEL R6, R5, -INF , !P0 ;  /* 0xff80000005067808 */ /* 0x000fe40004000000 */
[----:B------:R-:W-:Y:S02]  /*4690*/  ISETP.GE.AND P4, PT, R0, R199, PT ;  /* 0x000000c70000720c */ /* 0x000fe40003f86270 */
[----:B------:R-:W-:Y:S02]  /*46a0*/  FSEL R5, R8, -INF , !P1 ;  /* 0xff80000008057808 */ /* 0x000fe40004800000 */
[----:B------:R-:W-:Y:S02]  /*46b0*/  ISETP.GE.AND P5, PT, R0, R197, PT ;  /* 0x000000c50000720c */ /* 0x000fe40003fa6270 */
[----:B------:R-:W-:Y:S01]  /*46c0*/  FSEL R130, R5, -INF , !P4 ;  /* 0xff80000005827808 */ /* 0x000fe20006000000 */
[--C-:B------:R-:W-:Y:S01]  /*46d0*/  IMAD.IADD R5, R20, 0x1, -R16.reuse ;  /* 0x0000000114057824 */ /* 0x100fe200078e0a10 */
[----:B------:R-:W-:Y:S01]  /*46e0*/  FSEL R128, R11, -INF , !P6 ;  /* 0xff8000000b807808 */ /* 0x000fe20007000000 */
[----:B-1----:R-:W-:Y:S01]  /*46f0*/  HMMA.16816.F32 R40, R64, R36, R12 ;  /* 0x000000244028723c */ /* 0x002fe2000000180c */
[----:B------:R-:W-:Y:S01]  /*4700*/  ISETP.GE.AND P6, PT, R0, R198, PT ;  /* 0x000000c60000720c */ /* 0x000fe20003fc6270 */
[----:B------:R-:W-:Y:S01]  /*4710*/  VIADD R11, R44, 0xffffffd8 ;  /* 0xffffffd82c0b7836 */ /* 0x000fe20000000000 */
[----:B------:R-:W-:Y:S01]  /*4720*/  ISETP.GE.AND P3, PT, R0, R200, PT ;  /* 0x000000c80000720c */ /* 0x000fe20003f66270 */
[----:B------:R-:W-:Y:S01]  /*4730*/  VIADD R0, R4, 0x9 ;  /* 0x0000000904007836 */ /* 0x000fe20000000000 */
[----:B------:R-:W-:Y:S01]  /*4740*/  FSEL R123, R6, -INF , !P5 ;  /* 0xff800000067b7808 */ /* 0x000fe20006800000 */
[----:B------:R-:W-:Y:S01]  /*4750*/  IMAD.IADD R6, R23, 0x1, -R16 ;  /* 0x0000000117067824 */ /* 0x000fe200078e0a10 */
[----:B------:R-:W-:Y:S01]  /*4760*/  IABS R5, R5 ;  /* 0x0000000500057213 */ /* 0x000fe20000000000 */
[----:B------:R-:W-:Y:S01]  /*4770*/  HMMA.16816.F32 R12, R84, R28, R92 ;  /* 0x0000001c540c723c */ /* 0x000fe2000000185c */
[----:B------:R-:W-:-:S02]  /*4780*/  FSEL R60, R10, -INF , !P6 ;  /* 0xff8000000a3c7808 */ /* 0x000fc40007000000 */
[----:B------:R-:W-:Y:S02]  /*4790*/  ISETP.GT.AND P6, PT, R193, R0, PT ;  /* 0x00000000c100720c */ /* 0x000fe40003fc4270 */
[----:B------:R-:W-:Y:S01]  /*47a0*/  FSEL R78, R7, -INF , !P3 ;  /* 0xff800000074e7808 */ /* 0x000fe20005800000 */
[----:B------:R-:W-:Y:S01]  /*47b0*/  IMAD.IADD R7, R21, 0x1, -R16 ;  /* 0x0000000115077824 */ /* 0x000fe200078e0a10 */
[----:B------:R-:W-:Y:S02]  /*47c0*/  I2FP.F32.S32 R5, R5 ;  /* 0x0000000500057245 */ /* 0x000fe40000201400 */
[----:B------:R-:W-:Y:S02]  /*47d0*/  IABS R6, R6 ;  /* 0x0000000600067213 */ /* 0x000fe40000000000 */
[----:B------:R-:W-:Y:S01]  /*47e0*/  FSEL R10, R9, -INF , !P6 ;  /* 0xff800000090a7808 */ /* 0x000fe20007000000 */
[----:B------:R-:W-:Y:S01]  /*47f0*/  FFMA.FTZ R5, R5, -UR6, R35 ;  /* 0x8000000605057c23 */ /* 0x000fe20008010023 */
[-C--:B------:R-:W-:Y:S01]  /*4800*/  ISETP.GT.AND P2, PT, R196, R0.reuse, PT ;  /* 0x00000000c400720c */ /* 0x080fe20003f44270 */
[----:B------:R-:W-:Y:S01]  /*4810*/  HMMA.16816.F32 R32, R84, R30, R108 ;  /* 0x0000001e5420723c */ /* 0x000fe2000000186c */
[----:B------:R-:W-:-:S02]  /*4820*/  ISETP.GT.AND P0, PT, R194, R0, PT ;  /* 0x00000000c200720c */ /* 0x000fc40003f04270 */
[----:B------:R-:W-:Y:S02]  /*4830*/  ISETP.GT.AND P3, PT, R195, R0, PT ;  /* 0x00000000c300720c */ /* 0x000fe40003f64270 */
[C---:B------:R-:W-:Y:S02]  /*4840*/  ISETP.GE.AND P5, PT, R0.reuse, R198, PT ;  /* 0x000000c60000720c */ /* 0x040fe40003fa6270 */
[C---:B------:R-:W-:Y:S02]  /*4850*/  ISETP.GE.AND P1, PT, R0.reuse, R200, PT ;  /* 0x000000c80000720c */ /* 0x040fe40003f26270 */
[C---:B------:R-:W-:Y:S02]  /*4860*/  ISETP.GE.AND P4, PT, R0.reuse, R197, PT ;  /* 0x000000c50000720c */ /* 0x040fe40003f86270 */
[----:B------:R-:W-:Y:S01]  /*4870*/  ISETP.GE.AND P6, PT, R0, R199, PT ;  /* 0x000000c70000720c */ /* 0x000fe20003fc6270 */
[----:B------:R-:W-:Y:S01]  /*4880*/  IMAD.IADD R0, R192, 0x1, -R11 ;  /* 0x00000001c0007824 */ /* 0x000fe200078e0a0b */
[----:B------:R-:W-:-:S02]  /*4890*/  I2FP.F32.S32 R8, R6 ;  /* 0x0000000600087245 */ /* 0x000fc40000201400 */
[----:B------:R-:W-:Y:S02]  /*48a0*/  IABS R7, R7 ;  /* 0x0000000700077213 */ /* 0x000fe40000000000 */
[----:B------:R-:W-:Y:S01]  /*48b0*/  IABS R0, R0 ;  /* 0x0000000000007213 */ /* 0x000fe20000000000 */
[----:B------:R-:W-:Y:S01]  /*48c0*/  FFMA.FTZ R8, R8, -UR6, R27 ;  /* 0x8000000608087c23 */ /* 0x000fe2000801001b */
[----:B------:R-:W-:Y:S02]  /*48d0*/  I2FP.F32.S32 R7, R7 ;  /* 0x0000000700077245 */ /* 0x000fe40000201400 */
[----:B------:R-:W-:Y:S02]  /*48e0*/  FSEL R5, R5, -INF , !P2 ;  /* 0xff80000005057808 */ /* 0x000fe40005000000 */
[----:B------:R-:W-:Y:S01]  /*48f0*/  I2FP.F32.S32 R6, R0 ;  /* 0x0000000000067245 */ /* 0x000fe20000201400 */
[----:B------:R-:W-:Y:S01]  /*4900*/  FFMA.FTZ R7, R7, -UR6, R25 ;  /* 0x8000000607077c23 */ /* 0x000fe20008010019 */
[----:B------:R-:W-:Y:S01]  /*4910*/  FSEL R62, R5, -INF , !P1 ;  /* 0xff800000053e7808 */ /* 0x000fe20004800000 */
[----:B------:R-:W-:Y:S01]  /*4920*/  HMMA.16816.F32 R24, R56, R36, R12 ;  /* 0x000000243818723c */ /* 0x000fe2000000180c */
[----:B------:R-:W-:Y:S01]  /*4930*/  FSEL R5, R8, -INF , !P3 ;  /* 0xff80000008057808 */ /* 0x000fe20005800000 */
[----:B------:R-:W-:Y:S01]  /*4940*/  FFMA.FTZ R9, R6, -UR6, R40 ;  /* 0x8000000606097c23 */ /* 0x000fe20008010028 */
[----:B------:R-:W-:Y:S01]  /*4950*/  FSEL R6, R7, -INF , !P0 ;  /* 0xff80000007067808 */ /* 0x000fe20004000000 */
[----:B------:R-:W-:Y:S01]  /*4960*/  VIADD R0, R4, 0x10 ;  /* 0x0000001004007836 */ /* 0x000fe20000000000 */
[----:B------:R-:W-:Y:S01]  /*4970*/  FSEL R129, R5, -INF , !P6 ;  /* 0xff80000005817808 */ /* 0x000fe20007000000 */
[--C-:B------:R-:W-:Y:S01]  /*4980*/  IMAD.IADD R5, R20, 0x1, -R11.reuse ;  /* 0x0000000114057824 */ /* 0x100fe200078e0a0b */
[----:B------:R-:W-:Y:S01]  /*4990*/  FSEL R122, R6, -INF , !P4 ;  /* 0xff800000067a7808 */ /* 0x000fe20006000000 */
[--C-:B------:R-:W-:Y:S01]  /*49a0*/  IMAD.IADD R6, R23, 0x1, -R11.reuse ;  /* 0x0000000117067824 */ /* 0x100fe200078e0a0b */
[----:B------:R-:W-:Y:S01]  /*49b0*/  FSEL R49, R10, -INF , !P5 ;  /* 0xff8000000a317808 */ /* 0x000fe20006800000 */
[----:B------:R-:W-:Y:S01]  /*49c0*/  VIADD R10, R44, 0xffffffd9 ;  /* 0xffffffd92c0a7836 */ /* 0x000fe20000000000 */
[----:B------:R-:W-:Y:S01]  /*49d0*/  IABS R5, R5 ;  /* 0x0000000500057213 */ /* 0x000fe20000000000 */
[----:B------:R-:W-:Y:S01]  /*49e0*/  IMAD.IADD R7, R21, 0x1, -R11 ;  /* 0x0000000115077824 */ /* 0x000fe200078e0a0b */
[----:B------:R-:W-:Y:S01]  /*49f0*/  ISETP.GT.AND P5, PT, R193, R0, PT ;  /* 0x00000000c100720c */ /* 0x000fe20003fa4270 */
[----:B------:R-:W-:Y:S01]  /*4a00*/  HMMA.16816.F32 R12, R72, R30, R104 ;  /* 0x0000001e480c723c */ /* 0x000fe20000001868 */
[----:B------:R-:W-:Y:S01]  /*4a10*/  I2FP.F32.S32 R5, R5 ;  /* 0x0000000500057245 */ /* 0x000fe20000201400 */
[----:B------:R-:W1:Y:S01]  /*4a20*/  LDSM.16.M88.4 R28, [R182+0x5000] ;  /* 0x00500000b61c783b */ /* 0x000e620000000200 */
[----:B------:R-:W-:-:S02]  /*4a30*/  FSEL R16, R9, -INF , !P5 ;  /* 0xff80000009107808 */ /* 0x000fc40006800000 */
[----:B------:R-:W-:Y:S01]  /*4a40*/  IABS R6, R6 ;  /* 0x0000000600067213 */ /* 0x000fe20000000000 */
[----:B------:R-:W-:Y:S01]  /*4a50*/  FFMA.FTZ R5, R5, -UR6, R42 ;  /* 0x8000000605057c23 */ /* 0x000fe2000801002a */
[-C--:B------:R-:W-:Y:S02]  /*4a60*/  ISETP.GT.AND P2, PT, R196, R0.reuse, PT ;  /* 0x00000000c400720c */ /* 0x080fe40003f44270 */
[-C--:B------:R-:W-:Y:S02]  /*4a70*/  ISETP.GT.AND P1, PT, R194, R0.reuse, PT ;  /* 0x00000000c200720c */ /* 0x080fe40003f24270 */
[----:B------:R-:W-:Y:S02]  /*4a80*/  ISETP.GT.AND P0, PT, R195, R0, PT ;  /* 0x00000000c300720c */ /* 0x000fe40003f04270 */
[C---:B------:R-:W-:Y:S02]  /*4a90*/  ISETP.GE.AND P4, PT, R0.reuse, R198, PT ;  /* 0x000000c60000720c */ /* 0x040fe40003f86270 */
[----:B------:R-:W-:-:S02]  /*4aa0*/  ISETP.GE.AND P3, PT, R0, R200, PT ;  /* 0x000000c80000720c */ /* 0x000fc40003f66270 */
[C---:B------:R-:W-:Y:S02]  /*4ab0*/  ISETP.GE.AND P6, PT, R0.reuse, R197, PT ;  /* 0x000000c50000720c */ /* 0x040fe40003fc6270 */
[----:B------:R-:W-:Y:S01]  /*4ac0*/  ISETP.GE.AND P5, PT, R0, R199, PT ;  /* 0x000000c70000720c */ /* 0x000fe20003fa6270 */
[----:B------:R-:W-:Y:S01]  /*4ad0*/  IMAD.IADD R0, R192, 0x1, -R10 ;  /* 0x00000001c0007824 */ /* 0x000fe200078e0a0a */
[----:B------:R-:W-:Y:S02]  /*4ae0*/  IABS R7, R7 ;  /* 0x0000000700077213 */ /* 0x000fe40000000000 */
[----:B------:R-:W-:Y:S02]  /*4af0*/  I2FP.F32.S32 R8, R6 ;  /* 0x0000000600087245 */ /* 0x000fe40000201400 */
[----:B------:R-:W-:Y:S02]  /*4b00*/  IABS R0, R0 ;  /* 0x0000000000007213 */ /* 0x000fe40000000000 */
[----:B------:R-:W-:Y:S01]  /*4b10*/  I2FP.F32.S32 R7, R7 ;  /* 0x0000000700077245 */ /* 0x000fe20000201400 */
[----:B------:R-:W-:Y:S01]  /*4b20*/  FFMA.FTZ R8, R8, -UR6, R26 ;  /* 0x8000000608087c23 */ /* 0x000fe2000801001a */
[----:B------:R-:W-:-:S02]  /*4b30*/  FSEL R5, R5, -INF , !P2 ;  /* 0xff80000005057808 */ /* 0x000fc40005000000 */
[----:B------:R-:W-:Y:S01]  /*4b40*/  I2FP.F32.S32 R6, R0 ;  /* 0x0000000000067245 */ /* 0x000fe20000201400 */
[----:B------:R-:W-:Y:S01]  /*4b50*/  FFMA.FTZ R7, R7, -UR6, R24 ;  /* 0x8000000607077c23 */ /* 0x000fe20008010018 */
[----:B------:R-:W-:Y:S01]  /*4b60*/  VIADD R0, R4, 0x11 ;  /* 0x0000001104007836 */ /* 0x000fe20000000000 */
[----:B------:R-:W-:Y:S02]  /*4b70*/  FSEL R88, R5, -INF , !P3 ;  /* 0xff80000005587808 */ /* 0x000fe40005800000 */
[----:B------:R-:W-:Y:S01]  /*4b80*/  FSEL R5, R8, -INF , !P0 ;  /* 0xff80000008057808 */ /* 0x000fe20004000000 */
[----:B------:R-:W-:Y:S01]  /*4b90*/  FFMA.FTZ R9, R6, -UR6, R41 ;  /* 0x8000000606097c23 */ /* 0x000fe20008010029 */
[----:B------:R-:W-:Y:S02]  /*4ba0*/  FSEL R51, R16, -INF , !P4 ;  /* 0xff80000010337808 */ /* 0x000fe40006000000 */
[-C--:B------:R-:W-:Y:S01]  /*4bb0*/  ISETP.GT.AND P4, PT, R193, R0.reuse, PT ;  /* 0x00000000c100720c */ /* 0x080fe20003f84270 */
[-C--:B------:R-:W-:Y:S01]  /*4bc0*/  HMMA.16816.F32 R16, R64, R38.reuse, R12 ;  /* 0x000000264010723c */ /* 0x080fe2000000180c */
[----:B------:R-:W-:Y:S01]  /*4bd0*/  FSEL R6, R7, -INF , !P1 ;  /* 0xff80000007067808 */ /* 0x000fe20004800000 */
[--C-:B------:R-:W-:Y:S01]  /*4be0*/  IMAD.IADD R7, R21, 0x1, -R10.reuse ;  /* 0x0000000115077824 */ /* 0x100fe200078e0a0a */
[----:B------:R-:W-:Y:S01]  /*4bf0*/  FSEL R157, R5, -INF , !P5 ;  /* 0xff800000059d7808 */ /* 0x000fe20006800000 */
[----:B------:R-:W-:Y:S01]  /*4c00*/  VIADD R5, R44, 0xffffffe0 ;  /* 0xffffffe02c057836 */ /* 0x000fe20000000000 */
[----:B------:R-:W-:Y:S01]  /*4c10*/  FSEL R134, R6, -INF , !P6 ;  /* 0xff80000006867808 */ /* 0x000fe20007000000 */
[--C-:B------:R-:W-:Y:S01]  /*4c20*/  IMAD.IADD R6, R20, 0x1, -R10.reuse ;  /* 0x0000000114067824 */ /* 0x100fe200078e0a0a */
[----:B------:R-:W-:Y:S01]  /*4c30*/  FSEL R11, R9, -INF , !P4 ;  /* 0xff800000090b7808 */ /* 0x000fe20006000000 */
[----:B------:R-:W-:Y:S01]  /*4c40*/  IMAD.IADD R9, R23, 0x1, -R10 ;  /* 0x0000000117097824 */ /* 0x000fe200078e0a0a */
[-C--:B------:R-:W-:Y:S01]  /*4c50*/  ISETP.GT.AND P2, PT, R196, R0.reuse, PT ;  /* 0x00000000c400720c */ /* 0x080fe20003f44270 */
[----:B------:R-:W-:Y:S01]  /*4c60*/  HMMA.16816.F32 R36, R56, R38, R32 ;  /* 0x000000263824723c */ /* 0x000fe20000001820 */
[-C--:B------:R-:W-:Y:S01]  /*4c70*/  ISETP.GT.AND P3, PT, R194, R0.reuse, PT ;  /* 0x00000000c200720c */ /* 0x080fe20003f64270 */
[----:B------:R-:W2:Y:S01]  /*4c80*/  LDSM.16.M88.4 R32, [R186+0x5000] ;  /* 0x00500000ba20783b */ /* 0x000ea20000000200 */
[----:B------:R-:W-:Y:S01]  /*4c90*/  ISETP.GT.AND P1, PT, R195, R0, PT ;  /* 0x00000000c300720c */ /* 0x000fe20003f24270 */
[----:B------:R-:W-:Y:S01]  /*4ca0*/  IMAD.IADD R10, R20, 0x1, -R5 ;  /* 0x00000001140a7824 */ /* 0x000fe200078e0a05 */
[----:B------:R-:W-:Y:S01]  /*4cb0*/  ISETP.GE.AND P6, PT, R0, R198, PT ;  /* 0x000000c60000720c */ /* 0x000fe20003fc6270 */
[----:B------:R-:W-:-:S04]  /*4cc0*/  DEPBAR.LE SB0, 0x0 ;  /* 0x000080000000791a */ /* 0x000fc80000000000 */
[----:B------:R-:W-:Y:S01]  /*4cd0*/  BAR.SYNC.DEFER_BLOCKING 0x0 ;  /* 0x0000000000007b1d */ /* 0x000fe20000010000 */
[C---:B------:R-:W-:Y:S02]  /*4ce0*/  ISETP.GE.AND P0, PT, R0.reuse, R200, PT ;  /* 0x000000c80000720c */ /* 0x040fe40003f06270 */
[C---:B------:R-:W-:Y:S02]  /*4cf0*/  ISETP.GE.AND P5, PT, R0.reuse, R197, PT ;  /* 0x000000c50000720c */ /* 0x040fe40003fa6270 */
[----:B------:R-:W-:Y:S01]  /*4d00*/  ISETP.GE.AND P4, PT, R0, R199, PT ;  /* 0x000000c70000720c */ /* 0x000fe20003f86270 */
[----:B------:R-:W-:Y:S01]  /*4d10*/  IMAD.IADD R0, R192, 0x1, -R5 ;  /* 0x00000001c0007824 */ /* 0x000fe200078e0a05 */
[----:B------:R-:W-:Y:S02]  /*4d20*/  IABS R7, R7 ;  /* 0x0000000700077213 */ /* 0x000fe40000000000 */
[----:B------:R-:W-:Y:S02]  /*4d30*/  IABS R6, R6 ;  /* 0x0000000600067213 */ /* 0x000fe40000000000 */
[----:B------:R-:W-:-:S02]  /*4d40*/  IABS R0, R0 ;  /* 0x0000000000007213 */ /* 0x000fc40000000000 */
[----:B------:R-:W-:Y:S02]  /*4d50*/  IABS R9, R9 ;  /* 0x0000000900097213 */ /* 0x000fe40000000000 */
[----:B------:R-:W-:Y:S02]  /*4d60*/  I2FP.F32.S32 R8, R7 ;  /* 0x0000000700087245 */ /* 0x000fe40000201400 */
[----:B------:R-:W-:Y:S02]  /*4d70*/  I2FP.F32.S32 R6, R6 ;  /* 0x0000000600067245 */ /* 0x000fe40000201400 */
        /* <DEDUP_REMOVED lines=8> */
[--C-:B------:R-:W-:Y:S01]  /*4e00*/  IMAD.IADD R7, R21, 0x1, -R5.reuse ;  /* 0x0000000115077824 */ /* 0x100fe200078e0a05 */
[----:B------:R-:W-:Y:S01]  /*4e10*/  FSEL R6, R6, -INF , !P2 ;  /* 0xff80000006067808 */ /* 0x000fe20005000000 */
[----:B------:R-:W-:Y:S01]  /*4e20*/  IMAD.IADD R9, R23, 0x1, -R5 ;  /* 0x0000000117097824 */ /* 0x000fe200078e0a05 */
[----:B------:R-:W-:Y:S01]  /*4e30*/  FSEL R45, R11, -INF , !P6 ;  /* 0xff8000000b2d7808 */ /* 0x000fe20007000000 */
[----:B------:R-:W-:Y:S01]  /*4e40*/  IMAD.IADD R5, R192, 0x1, -R16 ;  /* 0x00000001c0057824 */ /* 0x000fe200078e0a10 */
[----:B------:R-:W-:Y:S02]  /*4e50*/  FSEL R55, R6, -INF , !P0 ;  /* 0xff80000006377808 */ /* 0x000fe40004000000 */
[----:B------:R-:W-:-:S02]  /*4e60*/  IABS R7, R7 ;  /* 0x0000000700077213 */ /* 0x000fc40000000000 */
[----:B------:R-:W-:Y:S02]  /*4e70*/  IABS R6, R10 ;  /* 0x0000000a00067213 */ /* 0x000fe40000000000 */
[----:B------:R-:W-:Y:S02]  /*4e80*/  IABS R5, R5 ;  /* 0x0000000500057213 */ /* 0x000fe40000000000 */
[----:B------:R-:W-:Y:S02]  /*4e90*/  FSEL R11, R8, -INF , !P3 ;  /* 0xff800000080b7808 */ /* 0x000fe40005800000 */
[----:B------:R-:W-:Y:S02]  /*4ea0*/  IABS R9, R9 ;  /* 0x0000000900097213 */ /* 0x000fe40000000000 */
[----:B------:R-:W-:Y:S02]  /*4eb0*/  I2FP.F32.S32 R8, R7 ;  /* 0x0000000700087245 */ /* 0x000fe40000201400 */
[----:B------:R-:W-:-:S02]  /*4ec0*/  ISETP.GT.AND P6, PT, R193, R0, PT ;  /* 0x00000000c100720c */ /* 0x000fc40003fc4270 */
[----:B------:R-:W-:Y:S02]  /*4ed0*/  I2FP.F32.S32 R6, R6 ;  /* 0x0000000600067245 */ /* 0x000fe40000201400 */
[----:B------:R-:W-:Y:S02]  /*4ee0*/  I2FP.F32.S32 R7, R5 ;  /* 0x0000000500077245 */ /* 0x000fe40000201400 */
[----:B------:R-:W-:Y:S01]  /*4ef0*/  FSEL R5, R12, -INF , !P1 ;  /* 0xff8000000c057808 */ /* 0x000fe20004800000 */
[----:B------:R-:W-:Y:S01]  /*4f00*/  FFMA.FTZ R6, R6, -UR6, R18 ;  /* 0x8000000606067c23 */ /* 0x000fe20008010012 */
[----:B------:R-:W-:Y:S02]  /*4f10*/  I2FP.F32.S32 R9, R9 ;  /* 0x0000000900097245 */ /* 0x000fe40000201400 */
[----:B------:R-:W-:Y:S02]  /*4f20*/  FSEL R10, R13, -INF , !P6 ;  /* 0xff8000000d0a7808 */ /* 0x000fe40007000000 */
[----:B------:R-:W-:Y:S01]  /*4f30*/  FSEL R135, R5, -INF , !P4 ;  /* 0xff80000005877808 */ /* 0x000fe20006000000 */
[----:B-1----:R-:W-:Y:S01]  /*4f40*/  HMMA.16816.F32 R12, R72, R28, R80 ;  /* 0x0000001c480c723c */ /* 0x002fe20000001850 */
        /* <DEDUP_REMOVED lines=14> */
[----:B--2---:R-:W-:Y:S01]  /*5030*/  HMMA.16816.F32 R40, R64, R32, R12 ;  /* 0x000000204028723c */ /* 0x004fe2000000180c */
        /* <DEDUP_REMOVED lines=16> */
[----:B------:R-:W-:-:S02]  /*5140*/  ISETP.GT.AND P2, PT, R196, R0, PT ;  /* 0x00000000c400720c */ /* 0x000fc40003f44270 */
[-C--:B------:R-:W-:Y:S02]  /*5150*/  ISETP.GT.AND P0, PT, R194, R0.reuse, PT ;  /* 0x00000000c200720c */ /* 0x080fe40003f04270 */
[----:B------:R-:W-:Y:S02]  /*5160*/  ISETP.GT.AND P1, PT, R195, R0, PT ;  /* 0x00000000c300720c */ /* 0x000fe40003f24270 */
[C---:B------:R-:W-:Y:S01]  /*5170*/  ISETP.GE.AND P4, PT, R0.reuse, R198, PT ;  /* 0x000000c60000720c */ /* 0x040fe20003f86270 */
[----:B------:R-:W-:Y:S01]  /*5180*/  HMMA.16816.F32 R24, R56, R32, R12 ;  /* 0x000000203818723c */ /* 0x000fe2000000180c */
[C---:B------:R-:W-:Y:S02]  /*5190*/  ISETP.GE.AND P3, PT, R0.reuse, R200, PT ;  /* 0x000000c80000720c */ /* 0x040fe40003f66270 */
[C---:B------:R-:W-:Y:S02]  /*51a0*/  ISETP.GE.AND P6, PT, R0.reuse, R197, PT ;  /* 0x000000c50000720c */ /* 0x040fe40003fc6270 */
[----:B------:R-:W-:Y:S01]  /*51b0*/  ISETP.GE.AND P5, PT, R0, R199, PT ;  /* 0x000000c70000720c */ /* 0x000fe20003fa6270 */
[----:B------:R-:W-:Y:S01]  /*51c0*/  IMAD.IADD R0, R192, 0x1, -R11 ;  /* 0x00000001c0007824 */ /* 0x000fe200078e0a0b */
[----:B------:R-:W-:Y:S01]  /*51d0*/  I2FP.F32.S32 R8, R6 ;  /* 0x0000000600087245 */ /* 0x000fe20000201400 */
[----:B------:R-:W-:Y:S01]  /*51e0*/  HMMA.16816.F32 R12, R72, R30, R96 ;  /* 0x0000001e480c723c */ /* 0x000fe20000001860 */
[----:B------:R-:W-:-:S02]  /*51f0*/  IABS R7, R7 ;  /* 0x0000000700077213 */ /* 0x000fc40000000000 */
[----:B------:R-:W-:Y:S01]  /*5200*/  IABS R0, R0 ;  /* 0x0000000000007213 */ /* 0x000fe20000000000 */
[----:B------:R-:W-:Y:S01]  /*5210*/  FFMA.FTZ R8, R8, -UR6, R39 ;  /* 0x8000000608087c23 */ /* 0x000fe20008010027 */
[----:B------:R-:W-:Y:S02]  /*5220*/  I2FP.F32.S32 R7, R7 ;  /* 0x0000000700077245 */ /* 0x000fe40000201400 */
[----:B------:R-:W-:Y:S01]  /*5230*/  FSEL R5, R5, -INF , !P2 ;  /* 0xff80000005057808 */ /* 0x000fe20005000000 */
[----:B------:R-:W-:Y:S01]  /*5240*/  HMMA.16816.F32 R72, R72, R120, R112 ;  /* 0x000000784848723c */ /* 0x000fe20000001870 */
[----:B------:R-:W-:Y:S01]  /*5250*/  I2FP.F32.S32 R6, R0 ;  /* 0x0000000000067245 */ /* 0x000fe20000201400 */
[----:B------:R-:W-:Y:S01]  /*5260*/  FFMA.FTZ R7, R7, -UR6, R37 ;  /* 0x8000000607077c23 */ /* 0x000fe20008010025 */
[----:B------:R-:W-:Y:S01]  /*5270*/  FSEL R47, R5, -INF , !P3 ;  /* 0xff800000052f7808 */ /* 0x000fe20005800000 */
[----:B------:R-:W-:Y:S01]  /*5280*/  VIADD R0, R4, 0x20 ;  /* 0x0000002004007836 */ /* 0x000fe20000000000 */
[----:B------:R-:W-:Y:S01]  /*5290*/  FSEL R5, R8, -INF , !P1 ;  /* 0xff80000008057808 */ /* 0x000fe20004800000 */
[----:B------:R-:W-:Y:S01]  /*52a0*/  FFMA.FTZ R9, R6, -UR6, R40 ;  /* 0x8000000606097c23 */ /* 0x000fe20008010028 */
[----:B------:R-:W-:Y:S01]  /*52b0*/  FSEL R6, R7, -INF , !P0 ;  /* 0xff80000007067808 */ /* 0x000fe20004000000 */
[--C-:B------:R-:W-:Y:S01]  /*52c0*/  IMAD.IADD R7, R21, 0x1, -R11.reuse ;  /* 0x0000000115077824 */ /* 0x100fe200078e0a0b */
[----:B------:R-:W-:Y:S01]  /*52d0*/  FSEL R116, R5, -INF , !P5 ;  /* 0xff80000005747808 */ /* 0x000fe20006800000 */
[--C-:B------:R-:W-:Y:S01]  /*52e0*/  IMAD.IADD R5, R20, 0x1, -R11.reuse ;  /* 0x0000000114057824 */ /* 0x100fe200078e0a0b */
[----:B------:R-:W-:Y:S01]  /*52f0*/  FSEL R101, R6, -INF , !P6 ;  /* 0xff80000006657808 */ /* 0x000fe20007000000 */
[----:B------:R-:W-:Y:S01]  /*5300*/  IMAD.IADD R6, R23, 0x1, -R11 ;  /* 0x0000000117067824 */ /* 0x000fe200078e0a0b */
[----:B------:R-:W-:Y:S01]  /*5310*/  FSEL R40, R10, -INF , !P4 ;  /* 0xff8000000a287808 */ /* 0x000fe20006000000 */
[C---:B------:R-:W-:Y:S01]  /*5320*/  VIADD R10, R44.reuse, 0xffffffe9 ;  /* 0xffffffe92c0a7836 */ /* 0x040fe20000000000 */
[----:B------:R-:W-:Y:S01]  /*5330*/  IABS R5, R5 ;  /* 0x0000000500057213 */ /* 0x000fe20000000000 */
[----:B------:R-:W-:Y:S01]  /*5340*/  HMMA.16816.F32 R36, R64, R34, R12 ;  /* 0x000000224024723c */ /* 0x000fe2000000180c */
[----:B------:R-:W-:Y:S01]  /*5350*/  ISETP.GT.AND P4, PT, R193, R0, PT ;  /* 0x00000000c100720c */ /* 0x000fe20003f84270 */
[----:B------:R-:W-:Y:S01]  /*5360*/  VIADD R11, R44, 0xfffffff0 ;  /* 0xfffffff02c0b7836 */ /* 0x000fe20000000000 */
[----:B------:R-:W-:-:S02]  /*5370*/  I2FP.F32.S32 R5, R5 ;  /* 0x0000000500057245 */ /* 0x000fc40000201400 */
[----:B------:R-:W-:Y:S02]  /*5380*/  IABS R6, R6 ;  /* 0x0000000600067213 */ /* 0x000fe40000000000 */
[----:B------:R-:W-:Y:S01]  /*5390*/  FSEL R16, R9, -INF , !P4 ;  /* 0xff80000009107808 */ /* 0x000fe20006000000 */
[----:B------:R-:W-:Y:S01]  /*53a0*/  FFMA.FTZ R5, R5, -UR6, R42 ;  /* 0x8000000605057c23 */ /* 0x000fe2000801002a */
[-C--:B------:R-:W-:Y:S01]  /*53b0*/  ISETP.GT.AND P2, PT, R196, R0.reuse, PT ;  /* 0x00000000c400720c */ /* 0x080fe20003f44270 */
[----:B------:R-:W-:Y:S01]  /*53c0*/  HMMA.16816.F32 R12, R84, R30, R136 ;  /* 0x0000001e540c723c */ /* 0x000fe20000001888 */
[-C--:B------:R-:W-:Y:S02]  /*53d0*/  ISETP.GT.AND P0, PT, R194, R0.reuse, PT ;  /* 0x00000000c200720c */ /* 0x080fe40003f04270 */
[----:B------:R-:W-:Y:S02]  /*53e0*/  ISETP.GT.AND P3, PT, R195, R0, PT ;  /* 0x00000000c300720c */ /* 0x000fe40003f64270 */
[----:B------:R-:W-:-:S02]  /*53f0*/  ISETP.GE.AND P6, PT, R0, R198, PT ;  /* 0x000000c60000720c */ /* 0x000fc40003fc6270 */
[C---:B------:R-:W-:Y:S02]  /*5400*/  ISETP.GE.AND P1, PT, R0.reuse, R200, PT ;  /* 0x000000c80000720c */ /* 0x040fe40003f26270 */
[C---:B------:R-:W-:Y:S02]  /*5410*/  ISETP.GE.AND P5, PT, R0.reuse, R197, PT ;  /* 0x000000c50000720c */ /* 0x040fe40003fa6270 */
[----:B------:R-:W-:Y:S01]  /*5420*/  ISETP.GE.AND P4, PT, R0, R199, PT ;  /* 0x000000c70000720c */ /* 0x000fe20003f86270 */
[----:B------:R-:W-:Y:S01]  /*5430*/  IMAD.IADD R0, R192, 0x1, -R10 ;  /* 0x00000001c0007824 */ /* 0x000fe200078e0a0a */
[----:B------:R-:W-:Y:S02]  /*5440*/  I2FP.F32.S32 R8, R6 ;  /* 0x0000000600087245 */ /* 0x000fe40000201400 */
[----:B------:R-:W-:Y:S02]  /*5450*/  IABS R7, R7 ;  /* 0x0000000700077213 */ /* 0x000fe40000000000 */
[----:B------:R-:W-:Y:S01]  /*5460*/  IABS R0, R0 ;  /* 0x0000000000007213 */ /* 0x000fe20000000000 */
[----:B------:R-:W-:Y:S01]  /*5470*/  FFMA.FTZ R8, R8, -UR6, R26 ;  /* 0x8000000608087c23 */ /* 0x000fe2000801001a */
[----:B------:R-:W-:-:S02]  /*5480*/  I2FP.F32.S32 R7, R7 ;  /* 0x0000000700077245 */ /* 0x000fc40000201400 */
[----:B------:R-:W-:Y:S02]  /*5490*/  FSEL R5, R5, -INF , !P2 ;  /* 0xff80000005057808 */ /* 0x000fe40005000000 */
        /* <DEDUP_REMOVED lines=9> */
[----:B------:R-:W-:Y:S01]  /*5530*/  IMAD.IADD R5, R20, 0x1, -R10 ;  /* 0x0000000114057824 */ /* 0x000fe200078e0a0a */
[----:B------:R-:W-:-:S02]  /*5540*/  FSEL R117, R16, -INF , !P6 ;  /* 0xff80000010757808 */ /* 0x000fc40007000000 */
[-C--:B------:R-:W-:Y:S02]  /*5550*/  ISETP.GT.AND P6, PT, R193, R0.reuse, PT ;  /* 0x00000000c100720c */ /* 0x080fe40003fc4270 */
[----:B------:R-:W-:Y:S01]  /*5560*/  FSEL R155, R6, -INF , !P5 ;  /* 0xff800000069b7808 */ /* 0x000fe20006800000 */
[----:B------:R-:W-:Y:S01]  /*5570*/  IMAD.IADD R6, R23, 0x1, -R10 ;  /* 0x0000000117067824 */ /* 0x000fe200078e0a0a */
[----:B------:R-:W-:Y:S01]  /*5580*/  IABS R5, R5 ;  /* 0x0000000500057213 */ /* 0x000fe20000000000 */
[----:B------:R-:W-:Y:S01]  /*5590*/  VIADD R10, R44, 0xfffffff1 ;  /* 0xfffffff12c0a7836 */ /* 0x000fe20000000000 */
[----:B------:R-:W-:Y:S02]  /*55a0*/  FSEL R16, R9, -INF , !P6 ;  /* 0xff80000009107808 */ /* 0x000fe40007000000 */
[-C--:B------:R-:W-:Y:S02]  /*55b0*/  ISETP.GT.AND P2, PT, R196, R0.reuse, PT ;  /* 0x00000000c400720c */ /* 0x080fe40003f44270 */
        /* <DEDUP_REMOVED lines=11> */
[----:B------:R-:W-:Y:S02]  /*5670*/  IABS R0, R0 ;  /* 0x0000000000007213 */ /* 0x000fe40000000000 */
[----:B------:R-:W-:Y:S02]  /*5680*/  I2FP.F32.S32 R7, R7 ;  /* 0x0000000700077245 */ /* 0x000fe40000201400 */
[----:B------:R-:W-:Y:S02]  /*5690*/  I2FP.F32.S32 R8, R6 ;  /* 0x0000000600087245 */ /* 0x000fe40000201400 */
[----:B------:R-:W-:Y:S01]  /*56a0*/  I2FP.F32.S32 R6, R0 ;  /* 0x0000000000067245 */ /* 0x000fe20000201400 */
[----:B------:R-:W-:Y:S01]  /*56b0*/  FFMA.FTZ R7, R7, -UR6, R25 ;  /* 0x8000000607077c23 */ /* 0x000fe20008010019 */
[----:B------:R-:W-:-:S02]  /*56c0*/  VIADD R0, R4, 0x28 ;  /* 0x0000002804007836 */ /* 0x000fc40000000000 */
[----:B------:R-:W-:Y:S01]  /*56d0*/  FFMA.FTZ R8, R8, -UR6, R27 ;  /* 0x8000000608087c23 */ /* 0x000fe2000801001b */
[----:B------:R-:W-:Y:S01]  /*56e0*/  FSEL R5, R5, -INF , !P2 ;  /* 0xff80000005057808 */ /* 0x000fe20005000000 */
[----:B------:R-:W-:Y:S01]  /*56f0*/  HMMA.16816.F32 R24, R56, R34, R12 ;  /* 0x000000223818723c */ /* 0x000fe2000000180c */
[----:B------:R-:W-:Y:S01]  /*5700*/  FFMA.FTZ R9, R6, -UR6, R36 ;  /* 0x8000000606097c23 */ /* 0x000fe20008010024 */
[----:B------:R-:W-:Y:S02]  /*5710*/  FSEL R102, R16, -INF , !P3 ;  /* 0xff80000010667808 */ /* 0x000fe40005800000 */
[----:B------:R-:W-:Y:S02]  /*5720*/  FSEL R148, R5, -INF , !P5 ;  /* 0xff80000005947808 */ /* 0x000fe40006800000 */
[----:B------:R-:W-:Y:S02]  /*5730*/  ISETP.GT.AND P3, PT, R193, R0, PT ;  /* 0x00000000c100720c */ /* 0x000fe40003f64270 */
[----:B------:R-:W-:Y:S01]  /*5740*/  FSEL R6, R7, -INF , !P0 ;  /* 0xff80000007067808 */ /* 0x000fe20004000000 */
[--C-:B------:R-:W-:Y:S01]  /*5750*/  IMAD.IADD R7, R21, 0x1, -R11.reuse ;  /* 0x0000000115077824 */ /* 0x100fe200078e0a0b */
[----:B------:R-:W-:Y:S01]  /*5760*/  FSEL R5, R8, -INF , !P1 ;  /* 0xff80000008057808 */ /* 0x000fe20004800000 */
[----:B------:R-:W-:Y:S01]  /*5770*/  HMMA.16816.F32 R12, R84, R120, R140 ;  /* 0x00000078540c723c */ /* 0x000fe2000000188c */
[----:B------:R-:W-:Y:S01]  /*5780*/  FSEL R152, R6, -INF , !P4 ;  /* 0xff80000006987808 */ /* 0x000fe20006000000 */
[--C-:B------:R-:W-:Y:S01]  /*5790*/  IMAD.IADD R6, R23, 0x1, -R11.reuse ;  /* 0x0000000117067824 */ /* 0x100fe200078e0a0b */
[----:B------:R-:W-:Y:S01]  /*57a0*/  FSEL R159, R5, -INF , !P6 ;  /* 0xff800000059f7808 */ /* 0x000fe20007000000 */
[----:B------:R-:W-:Y:S01]  /*57b0*/  IMAD.IADD R5, R20, 0x1, -R11 ;  /* 0x0000000114057824 */ /* 0x000fe200078e0a0b */
[----:B------:R-:W-:-:S02]  /*57c0*/  FSEL R16, R9, -INF , !P3 ;  /* 0xff80000009107808 */ /* 0x000fc40005800000 */
[-C--:B------:R-:W-:Y:S02]  /*57d0*/  ISETP.GT.AND P2, PT, R196, R0.reuse, PT ;  /* 0x00000000c400720c */ /* 0x080fe40003f44270 */
[-C--:B------:R-:W-:Y:S02]  /*57e0*/  ISETP.GT.AND P0, PT, R194, R0.reuse, PT ;  /* 0x00000000c200720c */ /* 0x080fe40003f04270 */
[----:B------:R-:W-:Y:S02]  /*57f0*/  ISETP.GT.AND P5, PT, R195, R0, PT ;  /* 0x00000000c300720c */ /* 0x000fe40003fa4270 */
[C---:B------:R-:W-:Y:S02]  /*5800*/  ISETP.GE.AND P4, PT, R0.reuse, R198, PT ;  /* 0x000000c60000720c */ /* 0x040fe40003f86270 */
[C---:B------:R-:W-:Y:S02]  /*5810*/  ISETP.GE.AND P1, PT, R0.reuse, R200, PT ;  /* 0x000000c80000720c */ /* 0x040fe40003f26270 */
[----:B------:R-:W-:-:S02]  /*5820*/  ISETP.GE.AND P6, PT, R0, R197, PT ;  /* 0x000000c50000720c */ /* 0x000fc40003fc6270 */
[----:B------:R-:W-:Y:S01]  /*5830*/  ISETP.GE.AND P3, PT, R0, R199, PT ;  /* 0x000000c70000720c */ /* 0x000fe20003f66270 */
[----:B------:R-:W-:Y:S01]  /*5840*/  IMAD.IADD R0, R192, 0x1, -R10 ;  /* 0x00000001c0007824 */ /* 0x000fe200078e0a0a */
[----:B------:R-:W-:Y:S01]  /*5850*/  IABS R7, R7 ;  /* 0x0000000700077213 */ /* 0x000fe20000000000 */
[----:B------:R-:W-:Y:S01]  /*5860*/  HMMA.16816.F32 R28, R56, R76, R12 ;  /* 0x0000004c381c723c */ /* 0x000fe2000000180c */
[----:B------:R-:W-:Y:S01]  /*5870*/  IABS R6, R6 ;  /* 0x0000000600067213 */ /* 0x000fe20000000000 */
[----:B------:R-:W-:Y:S01]  /*5880*/  VIADD R15, R44, 0xfffffff9 ;  /* 0xfffffff92c0f7836 */ /* 0x000fe20000000000 */
[----:B------:R-:W-:Y:S02]  /*5890*/  IABS R5, R5 ;  /* 0x0000000500057213 */ /* 0x000fe40000000000 */
[----:B------:R-:W-:Y:S02]  /*58a0*/  IABS R0, R0 ;  /* 0x0000000000007213 */ /* 0x000fe40000000000 */
[----:B------:R-:W-:-:S02]  /*58b0*/  I2FP.F32.S32 R7, R7 ;  /* 0x0000000700077245 */ /* 0x000fc40000201400 */
[----:B------:R-:W-:Y:S02]  /*58c0*/  I2FP.F32.S32 R8, R6 ;  /* 0x0000000600087245 */ /* 0x000fe40000201400 */
[----:B------:R-:W-:Y:S01]  /*58d0*/  I2FP.F32.S32 R5, R5 ;  /* 0x0000000500057245 */ /* 0x000fe20000201400 */
[----:B------:R-:W-:Y:S01]  /*58e0*/  FFMA.FTZ R7, R7, -UR6, R24 ;  /* 0x8000000607077c23 */ /* 0x000fe20008010018 */
[----:B------:R-:W-:Y:S01]  /*58f0*/  I2FP.F32.S32 R6, R0 ;  /* 0x0000000000067245 */ /* 0x000fe20000201400 */
[----:B------:R-:W-:Y:S02]  /*5900*/  VIADD R0, R4, 0x29 ;  /* 0x0000002904007836 */ /* 0x000fe40000000000 */
[----:B------:R-:W-:Y:S01]  /*5910*/  FFMA.FTZ R8, R8, -UR6, R26 ;  /* 0x8000000608087c23 */ /* 0x000fe2000801001a */
[----:B------:R-:W-:Y:S01]  /*5920*/  FFMA.FTZ R5, R5, -UR6, R38 ;  /* 0x8000000605057c23 */ /* 0x000fe20008010026 */
[----:B------:R-:W-:Y:S01]  /*5930*/  FSEL R100, R16, -INF , !P4 ;  /* 0xff80000010647808 */ /* 0x000fe20006000000 */
[----:B------:R-:W-:Y:S01]  /*5940*/  FFMA.FTZ R9, R6, -UR6, R37 ;  /* 0x8000000606097c23 */ /* 0x000fe20008010025 */
[----:B------:R-:W-:Y:S01]  /*5950*/  FSEL R6, R7, -INF , !P0 ;  /* 0xff80000007067808 */ /* 0x000fe20004000000 */
[----:B------:R-:W-:Y:S01]  /*5960*/  HMMA.16816.F32 R16, R64, R76, R72 ;  /* 0x0000004c4010723c */ /* 0x000fe20000001848 */
[----:B------:R-:W-:Y:S01]  /*5970*/  FSEL R5, R5, -INF , !P2 ;  /* 0xff80000005057808 */ /* 0x000fe20005000000 */
[--C-:B------:R-:W-:Y:S01]  /*5980*/  IMAD.IADD R7, R21, 0x1, -R10.reuse ;  /* 0x0000000115077824 */ /* 0x100fe200078e0a0a */
[----:B------:R-:W-:Y:S01]  /*5990*/  FSEL R147, R6, -INF , !P6 ;  /* 0xff80000006937808 */ /* 0x000fe20007000000 */
[----:B------:R-:W-:Y:S01]  /*59a0*/  IMAD.IADD R6, R20, 0x1, -R10 ;  /* 0x0000000114067824 */ /* 0x000fe200078e0a0a */
[----:B------:R-:W-:-:S02]  /*59b0*/  ISETP.GT.AND P2, PT, R193, R0, PT ;  /* 0x00000000c100720c */ /* 0x000fc40003f44270 */
[----:B------:R-:W-:Y:S02]  /*59c0*/  FSEL R132, R5, -INF , !P1 ;  /* 0xff80000005847808 */ /* 0x000fe40004800000 */
[----:B------:R-:W-:Y:S02]  /*59d0*/  FSEL R5, R8, -INF , !P5 ;  /* 0xff80000008057808 */ /* 0x000fe40006800000 */
[----:B------:R-:W-:Y:S01]  /*59e0*/  FSEL R11, R9, -INF , !P2 ;  /* 0xff800000090b7808 */ /* 0x000fe20005000000 */
[----:B------:R-:W-:Y:S01]  /*59f0*/  IMAD.IADD R9, R23, 0x1, -R10 ;  /* 0x0000000117097824 */ /* 0x000fe200078e0a0a */
[----:B------:R-:W-:Y:S02]  /*5a00*/  IABS R6, R6 ;  /* 0x0000000600067213 */ /* 0x000fe40000000000 */
[----:B------:R-:W-:Y:S01]  /*5a10*/  FSEL R151, R5, -INF , !P3 ;  /* 0xff80000005977808 */ /* 0x000fe20005800000 */
[----:B------:R-:W-:Y:S01]  /*5a20*/  VIADD R5, R44, 0xfffffff8 ;  /* 0xfffffff82c057836 */ /* 0x000fe20000000000 */
[----:B------:R-:W-:-:S02]  /*5a30*/  I2FP.F32.S32 R6, R6 ;  /* 0x0000000600067245 */ /* 0x000fc40000201400 */
[----:B------:R-:W-:Y:S01]  /*5a40*/  IABS R9, R9 ;  /* 0x0000000900097213 */ /* 0x000fe20000000000 */
[----:B------:R-:W-:Y:S01]  /*5a50*/  IMAD.IADD R10, R23, 0x1, -R5 ;  /* 0x00000001170a7824 */ /* 0x000fe200078e0a05 */
[-C--:B------:R-:W-:Y:S01]  /*5a60*/  ISETP.GT.AND P4, PT, R196, R0.reuse, PT ;  /* 0x00000000c400720c */ /* 0x080fe20003f84270 */
[----:B------:R-:W-:Y:S01]  /*5a70*/  FFMA.FTZ R6, R6, -UR6, R39 ;  /* 0x8000000606067c23 */ /* 0x000fe20008010027 */
        /* <DEDUP_REMOVED lines=12> */
[----:B------:R-:W-:Y:S01]  /*5b40*/  FSEL R73, R11, -INF , !P6 ;  /* 0xff8000000b497808 */ /* 0x000fe20007000000 */
[--C-:B------:R-:W-:Y:S01]  /*5b50*/  IMAD.IADD R11, R20, 0x1, -R5.reuse ;  /* 0x00000001140b7824 */ /* 0x100fe200078e0a05 */
[----:B------:R-:W-:Y:S01]  /*5b60*/  FSEL R6, R6, -INF , !P4 ;  /* 0xff80000006067808 */ /* 0x000fe20006000000 */
[----:B------:R-:W-:Y:S01]  /*5b70*/  IMAD.IADD R9, R21, 0x1, -R5 ;  /* 0x0000000115097824 */ /* 0x000fe200078e0a05 */
[----:B------:R-:W-:Y:S01]  /*5b80*/  I2FP.F32.S32 R7, R0 ;  /* 0x0000000000077245 */ /* 0x000fe20000201400 */
[----:B------:R-:W-:Y:S01]  /*5b90*/  FFMA.FTZ R8, R8, -UR6, R25 ;  /* 0x8000000608087c23 */ /* 0x000fe20008010019 */
[----:B------:R-:W-:Y:S01]  /*5ba0*/  FSEL R74, R6, -INF , !P5 ;  /* 0xff800000064a7808 */ /* 0x000fe20006800000 */
[----:B------:R-:W-:Y:S01]  /*5bb0*/  IMAD.IADD R5, R192, 0x1, -R15 ;  /* 0x00000001c0057824 */ /* 0x000fe200078e0a0f */
[----:B------:R-:W-:Y:S01]  /*5bc0*/  IABS R6, R11 ;  /* 0x0000000b00067213 */ /* 0x000fe20000000000 */
[----:B------:R-:W-:Y:S01]  /*5bd0*/  FFMA.FTZ R14, R7, -UR6, R16 ;  /* 0x80000006070e7c23 */ /* 0x000fe20008010010 */
[----:B------:R-:W-:Y:S01]  /*5be0*/  IABS R9, R9 ;  /* 0x0000000900097213 */ /* 0x000fe20000000000 */
[----:B------:R-:W-:Y:S01]  /*5bf0*/  VIADD R0, R4, 0x30 ;  /* 0x0000003004007836 */ /* 0x000fe20000000000 */
[----:B------:R-:W-:Y:S01]  /*5c00*/  FSEL R7, R8, -INF , !P1 ;  /* 0xff80000008077808 */ /* 0x000fe20004800000 */
[----:B------:R-:W-:Y:S01]  /*5c10*/  IMAD.MOV.U32 R8, RZ, RZ, R6 ;  /* 0x000000ffff087224 */ /* 0x000fe200078e0006 */
[----:B------:R-:W-:Y:S01]  /*5c20*/  IABS R5, R5 ;  /* 0x0000000500057213 */ /* 0x000fe20000000000 */
[----:B------:R-:W-:Y:S01]  /*5c30*/  IMAD.MOV.U32 R6, RZ, RZ, R9 ;  /* 0x000000ffff067224 */ /* 0x000fe200078e0009 */
[----:B------:R-:W-:-:S02]  /*5c40*/  IABS R10, R10 ;  /* 0x0000000a000a7213 */ /* 0x000fc40000000000 */
[----:B------:R-:W-:Y:S02]  /*5c50*/  ISETP.GT.AND P6, PT, R193, R0, PT ;  /* 0x00000000c100720c */ /* 0x000fe40003fc4270 */
[----:B------:R-:W-:Y:S01]  /*5c60*/  I2FP.F32.S32 R9, R6 ;  /* 0x0000000600097245 */ /* 0x000fe20000201400 */
[----:B------:R-:W-:Y:S01]  /*5c70*/  IMAD.MOV.U32 R12, RZ, RZ, R10 ;  /* 0x000000ffff0c7224 */ /* 0x000fe200078e000a */
[----:B------:R-:W-:Y:S02]  /*5c80*/  FSEL R6, R13, -INF , !P0 ;  /* 0xff8000000d067808 */ /* 0x000fe40004000000 */
[----:B------:R-:W-:Y:S02]  /*5c90*/  I2FP.F32.S32 R11, R8 ;  /* 0x00000008000b7245 */ /* 0x000fe40000201400 */
[----:B------:R-:W-:Y:S02]  /*5ca0*/  FSEL R143, R6, -INF , !P2 ;  /* 0xff800000068f7808 */ /* 0x000fe40005000000 */
[----:B------:R-:W-:Y:S01]  /*5cb0*/  I2FP.F32.S32 R6, R5 ;  /* 0x0000000500067245 */ /* 0x000fe20000201400 */
[----:B------:R-:W-:Y:S01]  /*5cc0*/  FFMA.FTZ R5, R11, -UR6, R18 ;  /* 0x800000060b057c23 */ /* 0x000fe20008010012 */
[----:B------:R-:W-:Y:S01]  /*5cd0*/  FSEL R75, R7, -INF , !P3 ;  /* 0xff800000074b7808 */ /* 0x000fe20005800000 */
[----:B------:R-:W-:Y:S01]  /*5ce0*/  FFMA.FTZ R7, R9, -UR6, R28 ;  /* 0x8000000609077c23 */ /* 0x000fe2000801001c */
[----:B------:R-:W-:Y:S01]  /*5cf0*/  ISETP.GE.AND P3, PT, R0, R198, PT ;  /* 0x000000c60000720c */ /* 0x000fe20003f66270 */
[----:B------:R-:W-:Y:S01]  /*5d00*/  FFMA.FTZ R9, R6, -UR6, R17 ;  /* 0x8000000606097c23 */ /* 0x000fe20008010011 */
[----:B------:R-:W-:Y:S01]  /*5d10*/  FSEL R10, R14, -INF , !P6 ;  /* 0xff8000000e0a7808 */ /* 0x000fe20007000000 */
[----:B------:R-:W-:Y:S01]  /*5d20*/  IMAD.IADD R6, R20, 0x1, -R15 ;  /* 0x0000000114067824 */ /* 0x000fe200078e0a0f */
[----:B------:R-:W-:-:S02]  /*5d30*/  ISETP.GT.AND P4, PT, R196, R0, PT ;  /* 0x00000000c400720c */ /* 0x000fc40003f84270 */
[----:B------:R-:W-:Y:S01]  /*5d40*/  FSEL R145, R10, -INF , !P3 ;  /* 0xff8000000a917808 */ /* 0x000fe20005800000 */
[----:B------:R-:W-:Y:S01]  /*5d50*/  IMAD.IADD R10, R21, 0x1, -R15 ;  /* 0x00000001150a7824 */ /* 0x000fe200078e0a0f */
[----:B------:R-:W-:Y:S02]  /*5d60*/  ISETP.GE.AND P0, PT, R0, R200, PT ;  /* 0x000000c80000720c */ /* 0x000fe40003f06270 */
[----:B------:R-:W-:Y:S02]  /*5d70*/  FSEL R5, R5, -INF , !P4 ;  /* 0xff80000005057808 */ /* 0x000fe40006000000 */
[----:B------:R-:W-:Y:S02]  /*5d80*/  IABS R6, R6 ;  /* 0x0000000600067213 */ /* 0x000fe40000000000 */
[----:B------:R-:W-:Y:S02]  /*5d90*/  I2FP.F32.S32 R8, R12 ;  /* 0x0000000c00087245 */ /* 0x000fe40000201400 */
[----:B------:R-:W-:-:S02]  /*5da0*/  ISETP.GT.AND P5, PT, R194, R0, PT ;  /* 0x00000000c200720c */ /* 0x000fc40003fa4270 */
[----:B------:R-:W-:Y:S01]  /*5db0*/  FSEL R150, R5, -INF , !P0 ;  /* 0xff80000005967808 */ /* 0x000fe20004000000 */
[----:B------:R-:W-:Y:S01]  /*5dc0*/  IMAD.MOV.U32 R5, RZ, RZ, R6 ;  /* 0x000000ffff057224 */ /* 0x000fe200078e0006 */
[----:B------:R-:W-:Y:S01]  /*5dd0*/  IABS R10, R10 ;  /* 0x0000000a000a7213 */ /* 0x000fe20000000000 */
[----:B------:R-:W-:Y:S01]  /*5de0*/  FFMA.FTZ R8, R8, -UR6, R30 ;  /* 0x8000000608087c23 */ /* 0x000fe2000801001e */
[----:B------:R-:W-:Y:S02]  /*5df0*/  ISETP.GT.AND P1, PT, R195, R0, PT ;  /* 0x00000000c300720c */ /* 0x000fe40003f24270 */
[----:B------:R-:W-:Y:S01]  /*5e00*/  FSEL R6, R7, -INF , !P5 ;  /* 0xff80000007067808 */ /* 0x000fe20006800000 */
[----:B------:R-:W-:Y:S01]  /*5e10*/  IMAD.MOV.U32 R7, RZ, RZ, R10 ;  /* 0x000000ffff077224 */ /* 0x000fe200078e000a */
[C---:B------:R-:W-:Y:S02]  /*5e20*/  ISETP.GE.AND P2, PT, R0.reuse, R197, PT ;  /* 0x000000c50000720c */ /* 0x040fe40003f46270 */
[----:B------:R-:W-:Y:S01]  /*5e30*/  ISETP.GE.AND P6, PT, R0, R199, PT ;  /* 0x000000c70000720c */ /* 0x000fe20003fc6270 */
[----:B------:R-:W-:Y:S01]  /*5e40*/  VIADD R0, R4, 0x31 ;  /* 0x0000003104007836 */ /* 0x000fe20000000000 */
[----:B------:R-:W-:-:S02]  /*5e50*/  I2FP.F32.S32 R10, R5 ;  /* 0x00000005000a7245 */ /* 0x000fc40000201400 */
[----:B------:R-:W-:Y:S01]  /*5e60*/  FSEL R5, R8, -INF , !P1 ;  /* 0xff80000008057808 */ /* 0x000fe20004800000 */
[----:B------:R-:W-:Y:S01]  /*5e70*/  IMAD.IADD R8, R23, 0x1, -R15 ;  /* 0x0000000117087824 */ /* 0x000fe200078e0a0f */
[-C--:B------:R-:W-:Y:S01]  /*5e80*/  ISETP.GT.AND P3, PT, R193, R0.reuse, PT ;  /* 0x00000000c100720c */ /* 0x080fe20003f64270 */
[----:B------:R-:W-:Y:S01]  /*5e90*/  FFMA.FTZ R10, R10, -UR6, R19 ;  /* 0x800000060a0a7c23 */ /* 0x000fe20008010013 */
[----:B------:R-:W-:Y:S01]  /*5ea0*/  FSEL R161, R5, -INF , !P6 ;  /* 0xff80000005a17808 */ /* 0x000fe20007000000 */
[----:B------:R-:W-:Y:S01]  /*5eb0*/  VIADD R5, R44, 0x1 ;  /* 0x000000012c057836 */ /* 0x000fe20000000000 */
[----:B------:R-:W-:Y:S02]  /*5ec0*/  FSEL R156, R6, -INF , !P2 ;  /* 0xff800000069c7808 */ /* 0x000fe40005000000 */
[----:B------:R-:W-:Y:S01]  /*5ed0*/  FSEL R14, R9, -INF , !P3 ;  /* 0xff800000090e7808 */ /* 0x000fe20005800000 */
[--C-:B------:R-:W-:Y:S01]  /*5ee0*/  IMAD.IADD R6, R192, 0x1, -R5.reuse ;  /* 0x00000001c0067824 */ /* 0x100fe200078e0a05 */
[-C--:B------:R-:W-:Y:S01]  /*5ef0*/  ISETP.GT.AND P4, PT, R196, R0.reuse, PT ;  /* 0x00000000c400720c */ /* 0x080fe20003f84270 */
[--C-:B------:R-:W-:Y:S01]  /*5f00*/  IMAD.IADD R17, R20, 0x1, -R5.reuse ;  /* 0x0000000114117824 */ /* 0x100fe200078e0a05 */
[-C--:B------:R-:W-:Y:S01]  /*5f10*/  ISETP.GT.AND P0, PT, R194, R0.reuse, PT ;  /* 0x00000000c200720c */ /* 0x080fe20003f04270 */
[--C-:B------:R-:W-:Y:S01]  /*5f20*/  IMAD.IADD R18, R21, 0x1, -R5.reuse ;  /* 0x0000000115127824 */ /* 0x100fe200078e0a05 */
[----:B------:R-:W-:Y:S01]  /*5f30*/  ISETP.GT.AND P5, PT, R195, R0, PT ;  /* 0x00000000c300720c */ /* 0x000fe20003fa4270 */
[----:B------:R-:W-:Y:S01]  /*5f40*/  IMAD.IADD R16, R23, 0x1, -R5 ;  /* 0x0000000117107824 */ /* 0x000fe200078e0a05 */
[----:B------:R-:W-:-:S02]  /*5f50*/  ISETP.GE.AND P1, PT, R0, R198, PT ;  /* 0x000000c60000720c */ /* 0x000fc40003f26270 */
[C---:B------:R-:W-:Y:S02]  /*5f60*/  ISETP.GE.AND P2, PT, R0.reuse, R200, PT ;  /* 0x000000c80000720c */ /* 0x040fe40003f46270 */
[C---:B------:R-:W-:Y:S02]  /*5f70*/  ISETP.GE.AND P6, PT, R0.reuse, R197, PT ;  /* 0x000000c50000720c */ /* 0x040fe40003fc6270 */
[----:B------:R-:W-:Y:S01]  /*5f80*/  ISETP.GE.AND P3, PT, R0, R199, PT ;  /* 0x000000c70000720c */ /* 0x000fe20003f66270 */
[----:B------:R-:W-:Y:S01]  /*5f90*/  VIADD R0, R4, UR18 ;  /* 0x0000001204007c36 */ /* 0x000fe20008000000 */
[----:B------:R-:W-:Y:S02]  /*5fa0*/  I2FP.F32.S32 R7, R7 ;  /* 0x0000000700077245 */ /* 0x000fe40000201400 */
[----:B------:R-:W-:Y:S01]  /*5fb0*/  IABS R6, R6 ;  /* 0x0000000600067213 */ /* 0x000fe20000000000 */
[--C-:B------:R-:W-:Y:S01]  /*5fc0*/  IMAD.IADD R5, R192, 0x1, -R0.reuse ;  /* 0x00000001c0057824 */ /* 0x100fe200078e0a00 */
[----:B------:R-:W-:Y:S01]  /*5fd0*/  FSEL R142, R14, -INF , !P1 ;  /* 0xff8000000e8e7808 */ /* 0x000fe20004800000 */
[----:B------:R-:W-:Y:S01]  /*5fe0*/  FFMA.FTZ R13, R7, -UR6, R29 ;  /* 0x80000006070d7c23 */ /* 0x000fe2000801001d */
[----:B------:R-:W-:Y:S01]  /*5ff0*/  IABS R7, R8 ;  /* 0x0000000800077213 */ /* 0x000fe20000000000 */
[--C-:B------:R-:W-:Y:S01]  /*6000*/  IMAD.IADD R12, R20, 0x1, -R0.reuse ;  /* 0x00000001140c7824 */ /* 0x100fe200078e0a00 */
[----:B------:R-:W-:Y:S01]  /*6010*/  I2FP.F32.S32 R6, R6 ;  /* 0x0000000600067245 */ /* 0x000fe20000201400 */
[--C-:B------:R-:W-:Y:S01]  /*6020*/  IMAD.IADD R15, R21, 0x1, -R0.reuse ;  /* 0x00000001150f7824 */ /* 0x100fe200078e0a00 */
[----:B------:R-:W-:Y:S01]  /*6030*/  IABS R5, R5 ;  /* 0x0000000500057213 */ /* 0x000fe20000000000 */
[----:B------:R-:W-:Y:S01]  /*6040*/  IMAD.IADD R11, R23, 0x1, -R0 ;  /* 0x00000001170b7824 */ /* 0x000fe200078e0a00 */
[----:B------:R-:W-:Y:S01]  /*6050*/  I2FP.F32.S32 R7, R7 ;  /* 0x0000000700077245 */ /* 0x000fe20000201400 */
[----:B------:R-:W-:Y:S01]  /*6060*/  FFMA.FTZ R9, R6, -UR6, R61 ;  /* 0x8000000606097c23 */ /* 0x000fe2000801003d */
[----:B------:R-:W-:Y:S01]  /*6070*/  FSEL R6, R10, -INF , !P4 ;  /* 0xff8000000a067808 */ /* 0x000fe20006000000 */
[----:B------:R-:W-:Y:S01]  /*6080*/  IMAD.MOV.U32 R10, RZ, RZ, R5 ;  /* 0x000000ffff0a7224 */ /* 0x000fe200078e0005 */
[----:B------:R-:W-:Y:S01]  /*6090*/  IABS R5, R12 ;  /* 0x0000000c00057213 */ /* 0x000fe20000000000 */
[----:B------:R-:W-:Y:S01]  /*60a0*/  FFMA.FTZ R8, R7, -UR6, R31 ;  /* 0x8000000607087c23 */ /* 0x000fe2000801001f */
[----:B------:R-:W-:Y:S01]  /*60b0*/  VIADD R0, R4, 0x39 ;  /* 0x0000003904007836 */ /* 0x000fe20000000000 */
[----:B------:R-:W-:-:S02]  /*60c0*/  FSEL R7, R13, -INF , !P0 ;  /* 0xff8000000d077808 */ /* 0x000fc40004000000 */
[----:B------:R-:W-:Y:S02]  /*60d0*/  FSEL R144, R6, -INF , !P2 ;  /* 0xff80000006907808 */ /* 0x000fe40005000000 */
[----:B------:R-:W-:Y:S02]  /*60e0*/  I2FP.F32.S32 R6, R5 ;  /* 0x0000000500067245 */ /* 0x000fe40000201400 */
[----:B------:R-:W-:Y:S02]  /*60f0*/  ISETP.GT.AND P1, PT, R193, R0, PT ;  /* 0x00000000c100720c */ /* 0x000fe40003f24270 */
[----:B------:R-:W-:Y:S01]  /*6100*/  FSEL R5, R8, -INF , !P5 ;  /* 0xff80000008057808 */ /* 0x000fe20006800000 */
[----:B------:R-:W-:Y:S01]  /*6110*/  FFMA.FTZ R12, R6, -UR6, R50 ;  /* 0x80000006060c7c23 */ /* 0x000fe20008010032 */
[----:B------:R-:W-:Y:S02]  /*6120*/  FSEL R153, R7, -INF , !P6 ;  /* 0xff80000007997808 */ /* 0x000fe40007000000 */
[----:B------:R-:W-:-:S02]  /*6130*/  IABS R7, R18 ;  /* 0x0000001200077213 */ /* 0x000fc40000000000 */
[----:B------:R-:W-:Y:S02]  /*6140*/  FSEL R158, R5, -INF , !P3 ;  /* 0xff800000059e7808 */ /* 0x000fe40005800000 */
[----:B------:R-:W-:Y:S01]  /*6150*/  FSEL R13, R9, -INF , !P1 ;  /* 0xff800000090d7808 */ /* 0x000fe20004800000 */
[----:B------:R-:W-:Y:S01]  /*6160*/  IMAD.MOV.U32 R8, RZ, RZ, R7 ;  /* 0x000000ffff087224 */ /* 0x000fe200078e0007 */
[----:B------:R-:W-:Y:S02]  /*6170*/  IABS R6, R17 ;  /* 0x0000001100067213 */ /* 0x000fe40000000000 */
[-C--:B------:R-:W-:Y:S02]  /*6180*/  ISETP.GT.AND P4, PT, R196, R0.reuse, PT ;  /* 0x00000000c400720c */ /* 0x080fe40003f84270 */
[-C--:B------:R-:W-:Y:S02]  /*6190*/  ISETP.GT.AND P2, PT, R194, R0.reuse, PT ;  /* 0x00000000c200720c */ /* 0x080fe40003f44270 */
[----:B------:R-:W-:-:S02]  /*61a0*/  ISETP.GT.AND P0, PT, R195, R0, PT ;  /* 0x00000000c300720c */ /* 0x000fc40003f04270 */
[C---:B------:R-:W-:Y:S02]  /*61b0*/  ISETP.GE.AND P6, PT, R0.reuse, R198, PT ;  /* 0x000000c60000720c */ /* 0x040fe40003fc6270 */
[C---:B------:R-:W-:Y:S02]  /*61c0*/  ISETP.GE.AND P5, PT, R0.reuse, R200, PT ;  /* 0x000000c80000720c */ /* 0x040fe40003fa6270 */
[C---:B------:R-:W-:Y:S02]  /*61d0*/  ISETP.GE.AND P3, PT, R0.reuse, R197, PT ;  /* 0x000000c50000720c */ /* 0x040fe40003f66270 */
[----:B------:R-:W-:Y:S02]  /*61e0*/  ISETP.GE.AND P1, PT, R0, R199, PT ;  /* 0x000000c70000720c */ /* 0x000fe40003f26270 */
[----:B------:R-:W-:Y:S02]  /*61f0*/  IABS R0, R11 ;  /* 0x0000000b00007213 */ /* 0x000fe40000000000 */
[----:B------:R-:W-:-:S02]  /*6200*/  IABS R5, R15 ;  /* 0x0000000f00057213 */ /* 0x000fc40000000000 */
[----:B------:R-:W-:Y:S02]  /*6210*/  I2FP.F32.S32 R7, R6 ;  /* 0x0000000600077245 */ /* 0x000fe40000201400 */
[----:B------:R-:W-:Y:S02]  /*6220*/  IABS R9, R16 ;  /* 0x0000001000097213 */ /* 0x000fe40000000000 */
[----:B------:R-:W-:Y:S01]  /*6230*/  I2FP.F32.S32 R0, R0 ;  /* 0x0000000000007245 */ /* 0x000fe20000201400 */
[----:B------:R-:W-:Y:S01]  /*6240*/  FFMA.FTZ R7, R7, -UR6, R63 ;  /* 0x8000000607077c23 */ /* 0x000fe2000801003f */
[----:B------:R-:W-:Y:S02]  /*6250*/  I2FP.F32.S32 R10, R10 ;  /* 0x0000000a000a7245 */ /* 0x000fe40000201400 */
[----:B------:R-:W-:Y:S02]  /*6260*/  I2FP.F32.S32 R6, R8 ;  /* 0x0000000800067245 */ /* 0x000fe40000201400 */
[----:B------:R-:W-:Y:S01]  /*6270*/  I2FP.F32.S32 R5, R5 ;  /* 0x0000000500057245 */ /* 0x000fe20000201400 */
[----:B------:R-:W-:Y:S01]  /*6280*/  FFMA.FTZ R14, R10, -UR6, R48 ;  /* 0x800000060a0e7c23 */ /* 0x000fe20008010030 */
[----:B------:R-:W-:Y:S01]  /*6290*/  I2FP.F32.S32 R8, R9 ;  /* 0x0000000900087245 */ /* 0x000fe20000201400 */
[----:B------:R-:W-:Y:S01]  /*62a0*/  FFMA.FTZ R9, R0, -UR6, R54 ;  /* 0x8000000600097c23 */ /* 0x000fe20008010036 */
[----:B------:R-:W-:Y:S01]  /*62b0*/  FFMA.FTZ R0, R6, -UR6, R69 ;  /* 0x8000000606007c23 */ /* 0x000fe20008010045 */
[----:B------:R-:W-:Y:S01]  /*62c0*/  FFMA.FTZ R10, R5, -UR6, R52 ;  /* 0x80000006050a7c23 */ /* 0x000fe20008010034 */
[----:B------:R-:W-:Y:S01]  /*62d0*/  FSEL R5, R7, -INF , !P4 ;  /* 0xff80000007057808 */ /* 0x000fe20006000000 */
[----:B------:R-:W-:Y:S01]  /*62e0*/  FFMA.FTZ R6, R8, -UR6, R71 ;  /* 0x8000000608067c23 */ /* 0x000fe20008010047 */
[----:B------:R-:W-:-:S02]  /*62f0*/  ISETP.GT.U32.AND P4, PT, R146, R234, PT ;  /* 0x000000ea9200720c */ /* 0x000fc40003f84070 */
[----:B------:R-:W-:Y:S02]  /*6300*/  FSEL R0, R0, -INF , !P2 ;  /* 0xff80000000007808 */ /* 0x000fe40005000000 */
[----:B------:R-:W-:Y:S02]  /*6310*/  FSEL R140, R13, -INF , !P6 ;  /* 0xff8000000d8c7808 */ /* 0x000fe40007000000 */
[----:B------:R-:W-:Y:S02]  /*6320*/  FSEL R141, R5, -INF , !P5 ;  /* 0xff800000058d7808 */ /* 0x000fe40006800000 */
[-C--:B------:R-:W-:Y:S02]  /*6330*/  ISETP.GT.AND P6, PT, R193, R4.reuse, PT ;  /* 0x00000004c100720c */ /* 0x080fe40003fc4270 */
[-C--:B------:R-:W-:Y:S02]  /*6340*/  ISETP.GT.AND P5, PT, R196, R4.reuse, PT ;  /* 0x00000004c400720c */ /* 0x080fe40003fa4270 */
        /* <DEDUP_REMOVED lines=11> */
[----:B------:R-:W-:Y:S02]  /*6400*/  FSEL R0, R9, -INF , !P3 ;  /* 0xff80000009007808 */ /* 0x000fe40005800000 */
[----:B------:R-:W-:-:S02]  /*6410*/  FSEL R154, R8, -INF , !P1 ;  /* 0xff800000089a7808 */ /* 0x000fc40004800000 */
[----:B------:R-:W-:Y:S02]  /*6420*/  FSEL R17, R7, -INF , !P0 ;  /* 0xff80000007117808 */ /* 0x000fe40004000000 */
[----:B------:R-:W-:Y:S02]  /*6430*/  FSEL R23, R6, -INF , !P6 ;  /* 0xff80000006177808 */ /* 0x000fe40007000000 */
[----:B------:R-:W-:Y:S02]  /*6440*/  FSEL R36, R5, -INF , !P5 ;  /* 0xff80000005247808 */ /* 0x000fe40006800000 */
[----:B------:R-:W-:Y:S01]  /*6450*/  FSEL R37, R0, -INF , !P2 ;  /* 0xff80000000257808 */ /* 0x000fe20005000000 */
[----:B------:R-:W-:Y:S06]  /*6460*/  @!P4 BRA `(.L_x_2229) ;  /* 0x0000000000bcc947 */ /* 0x000fec0003800000 */
[----:B------:R-:W1:Y:S01]  /*6470*/  LDCU UR4, c[0x0][0x440] ;  /* 0x00008800ff0477ac */ /* 0x000e620008000800 */
[----:B------:R-:W-:Y:S01]  /*6480*/  VIADD R6, R238, 0xfffffffe ;  /* 0xfffffffeee067836 */ /* 0x000fe20000000000 */
[----:B------:R-:W-:Y:S03]  /*6490*/  BSSY.RECONVERGENT B0, `(.L_x_2230) ;  /* 0x000002b000007945 */ /* 0x000fe60003800200 */
        /* <DEDUP_REMOVED lines=42> */
.L_x_2231:
[----:B------:R-:W-:Y:S05]  /*6740*/  BSYNC.RECONVERGENT B0 ;  /* 0x0000000000007941 */ /* 0x000fea0003800200 */
.L_x_2230:
[----:B------:R-:W0:Y:S02]  /*6750*/  LDGDEPBAR ;  /* 0x00000000000079af */ /* 0x000e240000000000 */
.L_x_2229:
[----:B------:R-:W-:Y:S01]  /*6760*/  FMNMX3.FTZ R0, R17, R70, R60, !PT ;  /* 0x0000004611007276 */ /* 0x000fe2000781003c */
[----:B------:R-:W3:Y:S01]  /*6770*/  S2R R8, SR_CTAID.X ;  /* 0x0000000000087919 */ /* 0x000ee20000002500 */
[----:B------:R-:W-:Y:S01]  /*6780*/  SHF.R.U32.HI R5, RZ, 0x5, R174 ;  /* 0x00000005ff057819 */ /* 0x000fe200000116ae */
[----:B------:R-:W4:Y:S01]  /*6790*/  LDCU UR26, c[0x0][0x45c] ;  /* 0x00008b80ff1a77ac */ /* 0x000f220008000800 */
[----:B------:R-:W-:Y:S01]  /*67a0*/  FMNMX3.FTZ R0, R0, R49, R51, !PT ;  /* 0x0000003100007276 */ /* 0x000fe20007810033 */
[----:B------:R-:W-:Y:S01]  /*67b0*/  IMAD.WIDE.U32 R248, R171, -0x2daee0ad, RZ ;  /* 0xd2511f53abf87825 */ /* 0x000fe200078e00ff */
[----:B--2---:R-:W-:Y:S01]  /*67c0*/  FMNMX3.FTZ R7, R23, R79, R78, !PT ;  /* 0x0000004f17077276 */ /* 0x004fe2000781004e */
[----:B------:R-:W-:Y:S01]  /*67d0*/  UIADD3 UR4, UPT, UPT, UR25, -0x4498517b, URZ ;  /* 0xbb67ae8519047890 */ /* 0x000fe2000fffe0ff */
[----:B------:R-:W-:Y:S01]  /*67e0*/  FMNMX3.FTZ R0, R0, R45, R46, !PT ;  /* 0x0000002d00007276 */ /* 0x000fe2000781002e */
[----:B------:R-:W-:Y:S01]  /*67f0*/  IMAD.SHL.U32 R68, R146, 0x2, RZ ;  /* 0x0000000292447824 */ /* 0x000fe200078e00ff */
[----:B------:R-:W-:Y:S01]  /*6800*/  FMNMX3.FTZ R9, R7, R62, R88, !PT ;  /* 0x0000003e07097276 */ /* 0x000fe20007810058 */
[----:B------:R-:W-:Y:S01]  /*6810*/  UIADD3 UR23, UPT, UPT, UR24, -0x61c88647, URZ ;  /* 0x9e3779b918177890 */ /* 0x000fe2000fffe0ff */
[----:B------:R-:W-:Y:S01]  /*6820*/  FMNMX3.FTZ R0, R0, R40, R117, !PT ;  /* 0x0000002800007276 */ /* 0x000fe20007810075 */
[----:B------:R-:W-:Y:S01]  /*6830*/  UIADD3 UR12, UPT, UPT, UR24, 0x3c6ef372, URZ ;  /* 0x3c6ef372180c7890 */ /* 0x000fe2000fffe0ff */
[----:B------:R-:W-:Y:S01]  /*6840*/  STL.64 [R1+0x40], R248 ;  /* 0x000040f801007387 */ /* 0x000fe20000100a00 */
[----:B------:R-:W-:Y:S01]  /*6850*/  UIADD3 UR22, UPT, UPT, UR25, 0x76cf5d0a, URZ ;  /* 0x76cf5d0a19167890 */ /* 0x000fe2000fffe0ff */
[----:B------:R-:W-:Y:S01]  /*6860*/  FMNMX3.FTZ R0, R0, R102, R100, !PT ;  /* 0x0000006600007276 */ /* 0x000fe20007810064 */
[----:B------:R-:W-:-:S02]  /*6870*/  UIADD3 UR19, UPT, UPT, UR25, 0x32370b8f, URZ ;  /* 0x32370b8f19137890 */ /* 0x000fc4000fffe0ff */
[----:B------:R-:W-:Y:S01]  /*6880*/  UIADD3 UR11, UPT, UPT, UR24, -0x255992d5, URZ ;  /* 0xdaa66d2b180b7890 */ /* 0x000fe2000fffe0ff */
[----:B------:R-:W-:Y:S01]  /*6890*/  FMNMX3.FTZ R0, R0, R73, R145, !PT ;  /* 0x0000004900007276 */ /* 0x000fe20007810091 */
[----:B------:R-:W-:Y:S02]  /*68a0*/  UIADD3 UR9, UPT, UPT, UR24, 0x78dde6e4, URZ ;  /* 0x78dde6e418097890 */ /* 0x000fe4000fffe0ff */
[----:B------:R-:W-:Y:S01]  /*68b0*/  UIADD3 UR13, UPT, UPT, UR25, -0x126145ec, URZ ;  /* 0xed9eba14190d7890 */ /* 0x000fe2000fffe0ff */
[----:B------:R-:W-:Y:S01]  /*68c0*/  FMNMX3.FTZ R0, R0, R142, R168, !PT ;  /* 0x0000008e00007276 */ /* 0x000fe200078100a8 */
[----:B------:R-:W-:Y:S02]  /*68d0*/  UIADD3 UR7, UPT, UPT, UR24, -0x4ab325aa, URZ ;  /* 0xb54cda5618077890 */ /* 0x000fe4000fffe0ff */
[----:B------:R-:W-:Y:S01]  /*68e0*/  UIADD3 UR8, UPT, UPT, UR24, 0x1715609d, URZ ;  /* 0x1715609d18087890 */ /* 0x000fe2000fffe0ff */
[----:B------:R-:W-:Y:S01]  /*68f0*/  FMNMX.FTZ R0, R140, R0, !PT ;  /* 0x000000008c007209 */ /* 0x000fe20007810000 */
[----:B------:R-:W-:-:S04]  /*6900*/  UIADD3 UR27, UPT, UPT, UR25, 0x646e171e, URZ ;  /* 0x646e171e191b7890 */ /* 0x000fc8000fffe0ff */
[----:B------:R-:W2:Y:S01]  /*6910*/  SHFL.BFLY PT, R71, R0, 0x2, 0x1f ;  /* 0x0c401f0000477f89 */ /* 0x000ea200000e0000 */
[----:B---3--:R-:W-:Y:S01]  /*6920*/  IMAD R5, R8, 0x8, R5 ;  /* 0x0000000808057824 */ /* 0x008fe200078e0205 */
[----:B------:R-:W-:-:S04]  /*6930*/  FMNMX3.FTZ R8, R36, R128, R123, !PT ;  /* 0x0000008024087276 */ /* 0x000fc8000781007b */
[----:B------:R-:W-:Y:S02]  /*6940*/  FMNMX3.FTZ R7, R8, R122, R134, !PT ;  /* 0x0000007a08077276 */ /* 0x000fe40007810086 */
[----:B------:R-:W-:Y:S01]  /*6950*/  FMNMX3.FTZ R8, R9, R55, R53, !PT ;  /* 0x0000003709087276 */ /* 0x000fe20007810035 */
[----:B------:R-:W-:Y:S01]  /*6960*/  VIADD R9, R5, 0x4 ;  /* 0x0000000405097836 */ /* 0x000fe20000000000 */
[----:B------:R-:W-:Y:S02]  /*6970*/  FMNMX3.FTZ R7, R7, R118, R103, !PT ;  /* 0x0000007607077276 */ /* 0x000fe40007810067 */
[----:B------:R-:W-:Y:S01]  /*6980*/  FMNMX3.FTZ R8, R8, R47, R133, !PT ;  /* 0x0000002f08087276 */ /* 0x000fe20007810085 */
[----:B------:R-:W-:Y:S01]  /*6990*/  IMAD.WIDE.U32 R162, R9, -0x326172a9, RZ ;  /* 0xcd9e8d5709a27825 */ /* 0x000fe200078e00ff */
[----:B------:R-:W-:Y:S02]  /*69a0*/  FMNMX3.FTZ R7, R7, R101, R155, !PT ;  /* 0x0000006507077276 */ /* 0x000fe4000781009b */
[----:B------:R-:W-:-:S02]  /*69b0*/  FMNMX3.FTZ R8, R8, R148, R132, !PT ;  /* 0x0000009408087276 */ /* 0x000fc40007810084 */
[----:B------:R-:W-:Y:S02]  /*69c0*/  FMNMX3.FTZ R7, R7, R152, R147, !PT ;  /* 0x0000009807077276 */ /* 0x000fe40007810093 */
[----:B------:R-:W-:Y:S02]  /*69d0*/  FMNMX3.FTZ R8, R8, R74, R150, !PT ;  /* 0x0000004a08087276 */ /* 0x000fe40007810096 */
[----:B------:R-:W-:Y:S02]  /*69e0*/  LOP3.LUT R9, R164, UR24, R163, 0x96, !PT ;  /* 0x00000018a4097c12 */ /* 0x000fe4000f8e96a3 */
[----:B--2---:R-:W-:Y:S01]  /*69f0*/  FMNMX.FTZ R71, R0, R71, !PT ;  /* 0x0000004700477209 */ /* 0x004fe20007810000 */
[----:B------:R-:W-:Y:S02]  /*6a00*/  IMAD.IADD R0, R172, 0x1, R167 ;  /* 0x00000001ac007824 */ /* 0x000fe400078e02a7 */
[----:B------:R-:W-:Y:S02]  /*6a10*/  IMAD.WIDE.U32 R166, R5, -0x326172a9, RZ ;  /* 0xcd9e8d5705a67825 */ /* 0x000fe400078e00ff */
[----:B------:R-:W2:Y:S01]  /*6a20*/  SHFL.BFLY PT, R6, R71, 0x1, 0x1f ;  /* 0x0c201f0047067f89 */ /* 0x000ea200000e0000 */
[----:B------:R-:W-:Y:S01]  /*6a30*/  LEA R180, R0, UR5, 0x1 ;  /* 0x0000000500b47c11 */ /* 0x000fe2000f8e08ff */
[----:B------:R-:W-:Y:S01]  /*6a40*/  IMAD.WIDE.U32 R242, R9, -0x2daee0ad, RZ ;  /* 0xd2511f5309f27825 */ /* 0x000fe200078e00ff */
[----:B-1----:R-:W-:-:S03]  /*6a50*/  LOP3.LUT R10, R164, UR24, R167, 0x96, !PT ;  /* 0x00000018a40a7c12 */ /* 0x002fc6000f8e96a7 */
[--C-:B------:R-:W-:Y:S01]  /*6a60*/  IMAD.IADD R181, R3, 0x1, R180.reuse ;  /* 0x0000000103b57824 */ /* 0x100fe200078e02b4 */
[----:B------:R-:W-:Y:S01]  /*6a70*/  LOP3.LUT R11, R248, UR4, R243, 0x96, !PT ;  /* 0x00000004f80b7c12 */ /* 0x000fe2000f8e96f3 */
[----:B------:R-:W-:Y:S01]  /*6a80*/  IMAD.WIDE.U32 R244, R10, -0x2daee0ad, RZ ;  /* 0xd2511f530af47825 */ /* 0x000fe200078e00ff */
[----:B------:R-:W-:Y:S03]  /*6a90*/  LDSM.16.MT88.4 R84, [R180+0x6800] ;  /* 0x00680000b454783b */ /* 0x000fe60000004200 */
[----:B------:R-:W-:Y:S01]  /*6aa0*/  IMAD.WIDE.U32 R246, R11, -0x326172a9, RZ ;  /* 0xcd9e8d570bf67825 */ /* 0x000fe200078e00ff */
[----:B------:R-:W-:Y:S03]  /*6ab0*/  LDSM.16.MT88.4 R92, [R181+0x6800] ;  /* 0x00680000b55c783b */ /* 0x000fe60000004200 */
[C---:B------:R-:W-:Y:S01]  /*6ac0*/  IMAD.IADD R185, R2.reuse, 0x1, R180 ;  /* 0x0000000102b97824 */ /* 0x040fe200078e02b4 */
[----:B------:R-:W-:Y:S01]  /*6ad0*/  STL.64 [R1+0x48], R244 ;  /* 0x000048f401007387 */ /* 0x000fe20000100a00 */
[----:B------:R-:W-:-:S03]  /*6ae0*/  IMAD.IADD R184, R2, 0x1, R181 ;  /* 0x0000000102b87824 */ /* 0x000fc600078e02b5 */
[----:B------:R-:W-:Y:S01]  /*6af0*/  LDSM.16.MT88.4 R64, [R185+0x6000] ;  /* 0x00600000b940783b */ /* 0x000fe20000004200 */
[----:B--2---:R-:W-:-:S03]  /*6b00*/  FMNMX.FTZ R71, R71, R6, !PT ;  /* 0x0000000647477209 */ /* 0x004fc60007810000 */
[----:B------:R-:W-:Y:S01]  /*6b10*/  LDSM.16.MT88.4 R80, [R184+0x6000] ;  /* 0x00600000b850783b */ /* 0x000fe20000004200 */
[----:B------:R-:W-:Y:S02]  /*6b20*/  FMNMX3.FTZ R6, R37, R131, R130, !PT ;  /* 0x0000008325067276 */ /* 0x000fe40007810082 */
[C---:B------:R-:W-:Y:S01]  /*6b30*/  FSETP.NEU.FTZ.AND P0, PT, R71.reuse, -INF , PT ;  /* 0xff8000004700780b */ /* 0x040fe20003f1d000 */
[----:B----4-:R-:W-:Y:S01]  /*6b40*/  FMUL.FTZ R10, R71, UR26 ;  /* 0x0000001a470a7c20 */ /* 0x010fe20008410000 */
[----:B------:R-:W-:Y:S01]  /*6b50*/  FMNMX3.FTZ R6, R6, R129, R157, !PT ;  /* 0x0000008106067276 */ /* 0x000fe2000781009d */
[----:B------:R-:W-:Y:S03]  /*6b60*/  LDSM.16.MT88.4 R96, [R184+0x6800] ;  /* 0x00680000b860783b */ /* 0x000fe60000004200 */
[----:B------:R-:W-:Y:S01]  /*6b70*/  FMNMX3.FTZ R6, R6, R135, R119, !PT ;  /* 0x0000008706067276 */ /* 0x000fe20007810077 */
[----:B------:R-:W-:Y:S03]  /*6b80*/  STL.64 [R1+0x50], R242 ;  /* 0x000050f201007387 */ /* 0x000fe60000100a00 */
[----:B------:R-:W-:-:S02]  /*6b90*/  FMNMX3.FTZ R5, R6, R116, R160, !PT ;  /* 0x0000007406057276 */ /* 0x000fc400078100a0 */
[----:B------:R-:W-:Y:S02]  /*6ba0*/  FMNMX3.FTZ R6, R7, R75, R156, !PT ;  /* 0x0000004b07067276 */ /* 0x000fe4000781009c */
[----:B------:R-:W-:Y:S02]  /*6bb0*/  FMNMX3.FTZ R7, R8, R144, R169, !PT ;  /* 0x0000009008077276 */ /* 0x000fe400078100a9 */
[----:B------:R-:W-:Y:S02]  /*6bc0*/  FMNMX3.FTZ R5, R5, R159, R151, !PT ;  /* 0x0000009f05057276 */ /* 0x000fe40007810097 */
[----:B------:R-:W-:Y:S02]  /*6bd0*/  FMNMX3.FTZ R6, R6, R153, R170, !PT ;  /* 0x0000009906067276 */ /* 0x000fe400078100aa */
[----:B------:R-:W-:Y:S02]  /*6be0*/  FMNMX.FTZ R7, R141, R7, !PT ;  /* 0x000000078d077209 */ /* 0x000fe40007810000 */
[----:B------:R-:W-:-:S02]  /*6bf0*/  FMNMX3.FTZ R14, R5, R143, R161, !PT ;  /* 0x0000008f050e7276 */ /* 0x000fc400078100a1 */
[----:B------:R-:W-:Y:S01]  /*6c00*/  FMNMX.FTZ R5, R149, R6, !PT ;  /* 0x0000000695057209 */ /* 0x000fe20007810000 */
[----:B------:R-:W1:Y:S01]  /*6c10*/  SHFL.BFLY PT, R15, R7, 0x2, 0x1f ;  /* 0x0c401f00070f7f89 */ /* 0x000e6200000e0000 */
[----:B------:R-:W-:Y:S02]  /*6c20*/  FMNMX3.FTZ R14, R14, R158, R173, !PT ;  /* 0x0000009e0e0e7276 */ /* 0x000fe400078100ad */
[----:B------:R-:W-:Y:S01]  /*6c30*/  LOP3.LUT R6, R248, UR4, R245, 0x96, !PT ;  /* 0x00000004f8067c12 */ /* 0x000fe2000f8e96f5 */
[----:B------:R-:W2:Y:S01]  /*6c40*/  SHFL.BFLY PT, R72, R5, 0x2, 0x1f ;  /* 0x0c401f0005487f89 */ /* 0x000ea200000e0000 */
[----:B------:R-:W-:Y:S01]  /*6c50*/  FMNMX.FTZ R14, R154, R14, !PT ;  /* 0x0000000e9a0e7209 */ /* 0x000fe20007810000 */
[----:B------:R-:W-:Y:S01]  /*6c60*/  UIADD3 UR4, UPT, UPT, UR25, -0x56f99767, URZ ;  /* 0xa906689919047890 */ /* 0x000fe2000fffe0ff */
[----:B------:R-:W-:Y:S01]  /*6c70*/  LOP3.LUT R8, R68, UR25, R249, 0x96, !PT ;  /* 0x0000001944087c12 */ /* 0x000fe2000f8e96f9 */
[----:B------:R-:W-:Y:S01]  /*6c80*/  IMAD.WIDE.U32 R240, R6, -0x326172a9, RZ ;  /* 0xcd9e8d5706f07825 */ /* 0x000fe200078e00ff */
[----:B------:R-:W-:Y:S01]  /*6c90*/  FSEL R6, R10, RZ, P0 ;  /* 0x000000ff0a067208 */ /* 0x000fe20000000000 */
[----:B------:R-:W3:Y:S02]  /*6ca0*/  SHFL.BFLY PT, R69, R14, 0x2, 0x1f ;  /* 0x0c401f000e457f89 */ /* 0x000ee400000e0000 */
[----:B------:R-:W-:-:S02]  /*6cb0*/  IMAD.WIDE.U32 R8, R8, -0x326172a9, RZ ;  /* 0xcd9e8d5708087825 */ /* 0x000fc400078e00ff */
[----:B------:R-:W-:Y:S03]  /*6cc0*/  STL.64 [R1+0x28], R240 ;  /* 0x000028f001007387 */ /* 0x000fe60000100a00 */
[----:B------:R-:W-:Y:S01]  /*6cd0*/  LOP3.LUT R12, R166, UR23, R9, 0x96, !PT ;  /* 0x00000017a60c7c12 */ /* 0x000fe2000f8e9609 */
[----:B------:R-:W-:Y:S01]  /*6ce0*/  STL.64 [R1+0x20], R246 ;  /* 0x000020f601007387 */ /* 0x000fe20000100a00 */
[----:B------:R-:W-:Y:S02]  /*6cf0*/  LOP3.LUT R10, R8, UR12, R241, 0x96, !PT ;  /* 0x0000000c080a7c12 */ /* 0x000fe4000f8e96f1 */
[----:B------:R-:W-:Y:S01]  /*6d00*/  LOP3.LUT R16, R162, UR23, R9, 0x96, !PT ;  /* 0x00000017a2107c12 */ /* 0x000fe2000f8e9609 */
[----:B------:R-:W-:Y:S01]  /*6d10*/  IMAD.WIDE.U32 R12, R12, -0x2daee0ad, RZ ;  /* 0xd2511f530c0c7825 */ /* 0x000fe200078e00ff */
[----:B------:R-:W-:-:S03]  /*6d20*/  LOP3.LUT R19, R8, UR12, R247, 0x96, !PT ;  /* 0x0000000c08137c12 */ /* 0x000fc6000f8e96f7 */
[--C-:B------:R-:W-:Y:S01]  /*6d30*/  FFMA.FTZ R9, R17, UR26, -R6.reuse ;  /* 0x0000001a11097c23 */ /* 0x100fe20008010806 */
[----:B-1----:R-:W-:Y:S01]  /*6d40*/  FMNMX.FTZ R7, R7, R15, !PT ;  /* 0x0000000f07077209 */ /* 0x002fe20007810000 */
[----:B------:R-:W-:Y:S01]  /*6d50*/  IMAD.WIDE.U32 R10, R10, -0x2daee0ad, RZ ;  /* 0xd2511f530a0a7825 */ /* 0x000fe200078e00ff */
[----:B------:R-:W-:Y:S01]  /*6d60*/  LOP3.LUT R8, R244, UR22, R13, 0x96, !PT ;  /* 0x00000016f4087c12 */ /* 0x000fe2000f8e960d */
[----:B------:R1:W-:Y:S01]  /*6d70*/  MUFU.EX2 R230, R9 ;  /* 0x0000000900e67308 */ /* 0x0003e20000000800 */
[----:B--2---:R-:W-:Y:S01]  /*6d80*/  FMNMX.FTZ R72, R5, R72, !PT ;  /* 0x0000004805487209 */ /* 0x004fe20007810000 */
[----:B------:R-:W-:Y:S01]  /*6d90*/  FFMA.FTZ R5, R70, UR26, -R6 ;  /* 0x0000001a46057c23 */ /* 0x000fe20008010806 */
[----:B------:R-:W-:Y:S01]  /*6da0*/  IMAD.WIDE.U32 R16, R16, -0x2daee0ad, RZ ;  /* 0xd2511f5310107825 */ /* 0x000fe200078e00ff */
[----:B------:R-:W2:Y:S01]  /*6db0*/  SHFL.BFLY PT, R70, R7, 0x1, 0x1f ;  /* 0x0c201f0007467f89 */ /* 0x000ea200000e0000 */
[----:B---3--:R-:W-:Y:S02]  /*6dc0*/  FMNMX.FTZ R69, R14, R69, !PT ;  /* 0x000000450e457209 */ /* 0x008fe40007810000 */
[----:B------:R-:W-:Y:S01]  /*6dd0*/  LOP3.LUT R14, R12, UR19, R11, 0x96, !PT ;  /* 0x000000130c0e7c12 */ /* 0x000fe2000f8e960b */
[----:B------:R3:W-:Y:S01]  /*6de0*/  MUFU.EX2 R227, R5 ;  /* 0x0000000500e37308 */ /* 0x0007e20000000800 */
[----:B------:R-:W4:Y:S03]  /*6df0*/  SHFL.BFLY PT, R18, R72, 0x1, 0x1f ;  /* 0x0c201f0048127f89 */ /* 0x000f2600000e0000 */
[----:B------:R-:W-:Y:S01]  /*6e00*/  IMAD.WIDE.U32 R14, R14, -0x326172a9, RZ ;  /* 0xcd9e8d570e0e7825 */ /* 0x000fe200078e00ff */
[----:B------:R-:W5:Y:S03]  /*6e10*/  SHFL.BFLY PT, R20, R69, 0x1, 0x1f ;  /* 0x0c201f0045147f89 */ /* 0x000f6600000e0000 */
[----:B-1----:R-:W-:-:S05]  /*6e20*/  IMAD.WIDE.U32 R8, R8, -0x326172a9, RZ ;  /* 0xcd9e8d5708087825 */ /* 0x002fca00078e00ff */
[----:B------:R-:W-:Y:S02]  /*6e30*/  LOP3.LUT R13, R240, UR11, R9, 0x96, !PT ;  /* 0x0000000bf00d7c12 */ /* 0x000fe4000f8e9609 */
[----:B------:R-:W-:Y:S01]  /*6e40*/  LOP3.LUT R8, R8, UR9, R15, 0x96, !PT ;  /* 0x0000000908087c12 */ /* 0x000fe2000f8e960f */
[----:B---3--:R-:W-:Y:S02]  /*6e50*/  FFMA.FTZ R5, R60, UR26, -R6 ;  /* 0x0000001a3c057c23 */ /* 0x008fe40008010806 */
[----:B------:R-:W-:Y:S01]  /*6e60*/  IMAD.WIDE.U32 R12, R13, -0x2daee0ad, RZ ;  /* 0xd2511f530d0c7825 */ /* 0x000fe200078e00ff */
[----:B--2---:R-:W-:-:S03]  /*6e70*/  FMNMX.FTZ R70, R7, R70, !PT ;  /* 0x0000004607467209 */ /* 0x004fc60007810000 */
[----:B------:R-:W-:Y:S01]  /*6e80*/  FFMA.FTZ R7, R45, UR26, -R6 ;  /* 0x0000001a2d077c23 */ /* 0x000fe20008010806 */
[----:B------:R1:W-:Y:S01]  /*6e90*/  MUFU.EX2 R228, R5 ;  /* 0x0000000500e47308 */ /* 0x0003e20000000800 */
[----:B------:R-:W-:Y:S02]  /*6ea0*/  FSETP.NEU.FTZ.AND P0, PT, R70, -INF , PT ;  /* 0xff8000004600780b */ /* 0x000fe40003f1d000 */
[----:B------:R-:W-:Y:S02]  /*6eb0*/  LOP3.LUT R10, R10, UR13, R13, 0x96, !PT ;  /* 0x0000000d0a0a7c12 */ /* 0x000fe4000f8e960d */
[----:B----4-:R-:W-:-:S03]  /*6ec0*/  FMNMX.FTZ R72, R72, R18, !PT ;  /* 0x0000001248487209 */ /* 0x010fc60007810000 */
[----:B------:R-:W-:Y:S01]  /*6ed0*/  MUFU.EX2 R226, R7 ;  /* 0x0000000700e27308 */ /* 0x000fe20000000800 */
[----:B------:R-:W-:Y:S01]  /*6ee0*/  IMAD.WIDE.U32 R10, R10, -0x326172a9, RZ ;  /* 0xcd9e8d570a0a7825 */ /* 0x000fe200078e00ff */
[----:B-----5:R-:W-:-:S03]  /*6ef0*/  FMNMX.FTZ R69, R69, R20, !PT ;  /* 0x0000001445457209 */ /* 0x020fc60007810000 */
[----:B-1----:R-:W-:Y:S01]  /*6f00*/  FFMA.FTZ R5, R49, UR26, -R6 ;  /* 0x0000001a31057c23 */ /* 0x002fe20008010806 */
[----:B------:R-:W-:Y:S01]  /*6f10*/  IMAD.WIDE.U32 R48, R19, -0x2daee0ad, RZ ;  /* 0xd2511f5313307825 */ /* 0x000fe200078e00ff */
[----:B------:R-:W-:Y:S02]  /*6f20*/  LOP3.LUT R19, R242, UR22, R17, 0x96, !PT ;  /* 0x00000016f2137c12 */ /* 0x000fe4000f8e9611 */
[----:B------:R1:W2:Y:S02]  /*6f30*/  MUFU.EX2 R229, R5 ;  /* 0x0000000500e57308 */ /* 0x0002a40000000800 */
[----:B------:R-:W-:Y:S01]  /*6f40*/  LOP3.LUT R21, R16, UR19, R49, 0x96, !PT ;  /* 0x0000001310157c12 */ /* 0x000fe2000f8e9631 */
[----:B------:R-:W-:-:S04]  /*6f50*/  IMAD.WIDE.U32 R16, R8, -0x2daee0ad, RZ ;  /* 0xd2511f5308107825 */ /* 0x000fc800078e00ff */
[----:B------:R-:W-:Y:S01]  /*6f60*/  IMAD.WIDE.U32 R18, R19, -0x326172a9, RZ ;  /* 0xcd9e8d5713127825 */ /* 0x000fe200078e00ff */
[----:B------:R-:W-:Y:S02]  /*6f70*/  LOP3.LUT R8, R12, UR4, R17, 0x96, !PT ;  /* 0x000000040c087c12 */ /* 0x000fe4000f8e9611 */
[----:B------:R-:W-:Y:S01]  /*6f80*/  LOP3.LUT R17, R14, UR8, R11, 0x96, !PT ;  /* 0x000000080e117c12 */ /* 0x000fe2000f8e960b */
[----:B------:R-:W-:Y:S01]  /*6f90*/  IMAD.WIDE.U32 R20, R21, -0x326172a9, RZ ;  /* 0xcd9e8d5715147825 */ /* 0x000fe200078e00ff */
[----:B------:R-:W-:-:S03]  /*6fa0*/  LOP3.LUT R19, R246, UR11, R19, 0x96, !PT ;  /* 0x0000000bf6137c12 */ /* 0x000fc6000f8e9613 */
[----:B------:R-:W-:Y:S01]  /*6fb0*/  IMAD.WIDE.U32 R8, R8, -0x326172a9, RZ ;  /* 0xcd9e8d5708087825 */ /* 0x000fe200078e00ff */
[----:B------:R-:W-:-:S03]  /*6fc0*/  LOP3.LUT R18, R18, UR9, R21, 0x96, !PT ;  /* 0x0000000912127c12 */ /* 0x000fc6000f8e9615 */
[----:B-1----:R-:W-:Y:S01]  /*6fd0*/  FFMA.FTZ R5, R51, UR26, -R6 ;  /* 0x0000001a33057c23 */ /* 0x002fe20008010806 */
[----:B--2---:R-:W-:Y:S02]  /*6fe0*/  F2FP.F16.F32.PACK_AB R3, R229, R228 ;  /* 0x000000e4e503723e */ /* 0x004fe400000000ff */
[----:B------:R-:W-:Y:S01]  /*6ff0*/  LOP3.LUT R7, R10, UR7, R9, 0x96, !PT ;  /* 0x000000070a077c12 */ /* 0x000fe2000f8e9609 */
[----:B------:R1:W-:Y:S01]  /*7000*/  MUFU.EX2 R225, R5 ;  /* 0x0000000500e17308 */ /* 0x0003e20000000800 */
[----:B------:R-:W-:Y:S01]  /*7010*/  PRMT R10, R8, 0x7773, RZ ;  /* 0x00007773080a7816 */ /* 0x000fe200000000ff */
[----:B------:R-:W-:Y:S01]  /*7020*/  IMAD.WIDE.U32 R50, R18, -0x2daee0ad, RZ ;  /* 0xd2511f5312327825 */ /* 0x000fe200078e00ff */
[C---:B------:R-:W-:Y:S02]  /*7030*/  PRMT R9, R8.reuse, 0x7772, RZ ;  /* 0x0000777208097816 */ /* 0x040fe400000000ff */
[----:B------:R-:W-:Y:S02]  /*7040*/  LOP3.LUT R0, R7, 0xffff, RZ, 0xc0, !PT ;  /* 0x0000ffff07007812 */ /* 0x000fe400078ec0ff */
[----:B------:R-:W-:-:S02]  /*7050*/  PRMT R13, R8, 0x7771, RZ ;  /* 0x00007771080d7816 */ /* 0x000fc400000000ff */
[----:B------:R-:W-:Y:S02]  /*7060*/  PRMT R14, R9, 0x5410, R10 ;  /* 0x00005410090e7816 */ /* 0x000fe4000000000a */
[----:B------:R-:W-:Y:S02]  /*7070*/  SHF.R.U32.HI R10, RZ, 0x8, R0 ;  /* 0x00000008ff0a7819 */ /* 0x000fe40000011600 */
[----:B------:R-:W-:Y:S01]  /*7080*/  SHF.R.U32.HI R0, RZ, 0x18, R7 ;  /* 0x00000018ff007819 */ /* 0x000fe20000011607 */
[----:B-1----:R-:W-:-:S05]  /*7090*/  FMUL.FTZ R5, R70, UR26 ;  /* 0x0000001a46057c20 */ /* 0x002fca0008410000 */
[----:B------:R-:W-:Y:S02]  /*70a0*/  FSEL R5, R5, RZ, P0 ;  /* 0x000000ff05057208 */ /* 0x000fe40000000000 */
[----:B------:R-:W-:-:S03]  /*70b0*/  FSETP.NEU.FTZ.AND P0, PT, R72, -INF , PT ;  /* 0xff8000004800780b */ /* 0x000fc60003f1d000 */
[--C-:B------:R-:W-:Y:S01]  /*70c0*/  FFMA.FTZ R12, R78, UR26, -R5.reuse ;  /* 0x0000001a4e0c7c23 */ /* 0x100fe20008010805 */
[----:B------:R-:W-:Y:S02]  /*70d0*/  FFMA.FTZ R11, R62, UR26, -R5 ;  /* 0x0000001a3e0b7c23 */ /* 0x000fe40008010805 */
[----:B------:R-:W1:Y:S01]  /*70e0*/  LDSM.16.MT88.4 R60, [R180+0x6000] ;  /* 0x00600000b43c783b */ /* 0x000e620000004200 */
[----:B------:R2:W-:Y:S08]  /*70f0*/  MUFU.EX2 R223, R12 ;  /* 0x0000000c00df7308 */ /* 0x0005f00000000800 */
[----:B------:R3:W4:Y:S01]  /*7100*/  MUFU.EX2 R224, R11 ;  /* 0x0000000b00e07308 */ /* 0x0007220000000800 */
[--C-:B--2---:R-:W-:Y:S01]  /*7110*/  IMAD.MOV.U32 R12, RZ, RZ, R8.reuse ;  /* 0x000000ffff0c7224 */ /* 0x104fe200078e0008 */
[----:B------:R-:W-:-:S04]  /*7120*/  PRMT R8, R7, 0x7632, R8 ;  /* 0x0000763207087816 */ /* 0x000fc80000000008 */
[----:B------:R-:W-:Y:S02]  /*7130*/  LOP3.LUT R9, R12, 0xff, RZ, 0xc0, !PT ;  /* 0x000000ff0c097812 */ /* 0x000fe400078ec0ff */
[----:B------:R-:W-:Y:S01]  /*7140*/  LOP3.LUT R12, R7, 0xff, RZ, 0xc0, !PT ;  /* 0x000000ff070c7812 */ /* 0x000fe200078ec0ff */
[----:B---3--:R-:W-:Y:S01]  /*7150*/  FFMA.FTZ R11, R23, UR26, -R5 ;  /* 0x0000001a170b7c23 */ /* 0x008fe20008010805 */
[----:B------:R-:W-:Y:S02]  /*7160*/  LOP3.LUT R7, R8, 0xff, RZ, 0xc0, !PT ;  /* 0x000000ff08077812 */ /* 0x000fe400078ec0ff */
[----:B------:R-:W-:Y:S01]  /*7170*/  PRMT R8, R9, 0x5410, R13 ;  /* 0x0000541009087816 */ /* 0x000fe2000000000d */
[----:B------:R2:W-:Y:S01]  /*7180*/  MUFU.EX2 R220, R11 ;  /* 0x0000000b00dc7308 */ /* 0x0005e20000000800 */
[----:B------:R-:W-:Y:S01]  /*7190*/  PRMT R10, R12, 0x5410, R10 ;  /* 0x000054100c0a7816 */ /* 0x000fe2000000000a */
[----:B------:R-:W-:-:S06]  /*71a0*/  FFMA.FTZ R9, R46, UR26, -R6 ;  /* 0x0000001a2e097c23 */ /* 0x000fcc0008010806 */
[----:B------:R-:W-:Y:S01]  /*71b0*/  MUFU.EX2 R222, R9 ;  /* 0x0000000900de7308 */ /* 0x000fe20000000800 */
[----:B--2---:R-:W-:Y:S01]  /*71c0*/  PRMT R11, R7, 0x5410, R0 ;  /* 0x00005410070b7816 */ /* 0x004fe20000000000 */
[----:B------:R-:W-:Y:S01]  /*71d0*/  FFMA.FTZ R7, R79, UR26, -R5 ;  /* 0x0000001a4f077c23 */ /* 0x000fe20008010805 */
[----:B------:R-:W-:Y:S01]  /*71e0*/  HSET2.LE.AND R0, R8, R22, PT ;  /* 0x0000001608007233 */ /* 0x000fe20003803000 */
[----:B------:R-:W2:Y:S01]  /*71f0*/  LDSM.16.MT88.4 R76, [R181+0x6000] ;  /* 0x00600000b54c783b */ /* 0x000ea20000004200 */
[----:B------:R-:W-:-:S03]  /*7200*/  F2FP.F16.F32.PACK_AB R8, R227, R230 ;  /* 0x000000e6e308723e */ /* 0x000fc600000000ff */
[----:B------:R3:W5:Y:S02]  /*7210*/  MUFU.EX2 R219, R7 ;  /* 0x0000000700db7308 */ /* 0x0007640000000800 */
[----:B---3--:R-:W-:Y:S02]  /*7220*/  LOP3.LUT R7, R14, 0xff00ff, RZ, 0xc0, !PT ;  /* 0x00ff00ff0e077812 */ /* 0x008fe400078ec0ff */
[----:B------:R-:W-:Y:S02]  /*7230*/  LOP3.LUT R14, R3, R0, RZ, 0xc0, !PT ;  /* 0x00000000030e7212 */ /* 0x000fe400078ec0ff */
[----:B----4-:R-:W-:Y:S02]  /*7240*/  F2FP.F16.F32.PACK_AB R3, R224, R223 ;  /* 0x000000dfe003723e */ /* 0x010fe400000000ff */
[--C-:B------:R-:W-:Y:S02]  /*7250*/  HSET2.LE.AND R0, R7, R22.reuse, PT ;  /* 0x0000001607007233 */ /* 0x100fe40003803000 */
[----:B------:R-:W-:-:S03]  /*7260*/  HSET2.LE.AND R7, R10, R22, PT ;  /* 0x000000160a077233 */ /* 0x000fc60003803000 */
[----:B------:R-:W-:Y:S01]  /*7270*/  LOP3.LUT R15, R3, R0, RZ, 0xc0, !PT ;  /* 0x00000000030f7212 */ /* 0x000fe200078ec0ff */
[----:B------:R-:W-:Y:S01]  /*7280*/  FFMA.FTZ R0, R40, UR26, -R6 ;  /* 0x0000001a28007c23 */ /* 0x000fe20008010806 */
[----:B------:R-:W-:Y:S01]  /*7290*/  LOP3.LUT R12, R8, R7, RZ, 0xc0, !PT ;  /* 0x00000007080c7212 */ /* 0x000fe200078ec0ff */
[----:B------:R-:W-:Y:S01]  /*72a0*/  IMAD.WIDE.U32 R2, R17, -0x2daee0ad, RZ ;  /* 0xd2511f5311027825 */ /* 0x000fe200078e00ff */
[----:B-----5:R-:W-:Y:S01]  /*72b0*/  F2FP.F16.F32.PACK_AB R7, R219, R220 ;  /* 0x000000dcdb07723e */ /* 0x020fe200000000ff */
[----:B------:R3:W4:Y:S02]  /*72c0*/  MUFU.EX2 R221, R0 ;  /* 0x0000000000dd7308 */ /* 0x0007240000000800 */
[----:B------:R-:W-:Y:S01]  /*72d0*/  FFMA.FTZ R8, R88, UR26, -R5 ;  /* 0x0000001a58087c23 */ /* 0x000fe20008010805 */
[C---:B------:R-:W-:Y:S01]  /*72e0*/  PRMT R10, R2.reuse, 0x7771, RZ ;  /* 0x00007771020a7816 */ /* 0x040fe200000000ff */
[----:B------:R-:W5:Y:S01]  /*72f0*/  LDSM.16.MT88.4 R88, [R185+0x6800] ;  /* 0x00680000b958783b */ /* 0x000f620000004200 */
[----:B------:R-:W-:-:S02]  /*7300*/  PRMT R9, R2, 0x7773, RZ ;  /* 0x0000777302097816 */ /* 0x000fc400000000ff */
[----:B------:R-:W-:Y:S01]  /*7310*/  LOP3.LUT R3, R16, UR27, R3, 0x96, !PT ;  /* 0x0000001b10037c12 */ /* 0x000fe2000f8e9603 */
[----:B------:R1:W-:Y:S01]  /*7320*/  MUFU.EX2 R216, R8 ;  /* 0x0000000800d87308 */ /* 0x0003e20000000800 */
[----:B---3--:R-:W-:-:S05]  /*7330*/  HSET2.LE.AND R0, R11, R22, PT ;  /* 0x000000160b007233 */ /* 0x008fca0003803000 */
[----:B------:R-:W-:Y:S01]  /*7340*/  LOP3.LUT R13, R7, R0, RZ, 0xc0, !PT ;  /* 0x00000000070d7212 */ /* 0x000fe200078ec0ff */
[----:B------:R-:W-:Y:S01]  /*7350*/  FFMA.FTZ R7, R55, UR26, -R5 ;  /* 0x0000001a37077c23 */ /* 0x000fe20008010805 */
[----:B------:R-:W-:Y:S01]  /*7360*/  IMAD.MOV.U32 R0, RZ, RZ, R2 ;  /* 0x000000ffff007224 */ /* 0x000fe200078e0002 */
[----:B-1----:R-:W-:Y:S01]  /*7370*/  PRMT R8, R2, 0x7772, RZ ;  /* 0x0000777202087816 */ /* 0x002fe200000000ff */
[----:B------:R-:W-:Y:S01]  /*7380*/  FMUL.FTZ R2, R72, UR26 ;  /* 0x0000001a48027c20 */ /* 0x000fe20008410000 */
[----:B------:R1:W-:Y:S02]  /*7390*/  MUFU.EX2 R217, R7 ;  /* 0x0000000700d97308 */ /* 0x0003e40000000800 */
[----:B------:R-:W-:Y:S01]  /*73a0*/  LOP3.LUT R0, R0, 0xff, RZ, 0xc0, !PT ;  /* 0x000000ff00007812 */ /* 0x000fe200078ec0ff */
[----:B------:R-:W-:Y:S01]  /*73b0*/  HMMA.16816.F32 R28, R12, R60, RZ ;  /* 0x0000003c0c1c723c */ /* 0x000fe200000018ff */
[----:B------:R-:W-:Y:S02]  /*73c0*/  PRMT R17, R8, 0x5410, R9 ;  /* 0x0000541008117816 */ /* 0x000fe40000000009 */
[----:B------:R-:W-:-:S02]  /*73d0*/  PRMT R11, R0, 0x5410, R10 ;  /* 0x00005410000b7816 */ /* 0x000fc4000000000a */
[----:B------:R-:W-:Y:S02]  /*73e0*/  FSEL R0, R2, RZ, P0 ;  /* 0x000000ff02007208 */ /* 0x000fe40000000000 */
[C---:B------:R-:W-:Y:S01]  /*73f0*/  LOP3.LUT R2, R3.reuse, 0xffff, RZ, 0xc0, !PT ;  /* 0x0000ffff03027812 */ /* 0x040fe200078ec0ff */
[C---:B------:R-:W-:Y:S01]  /*7400*/  HMMA.16816.F32 R32, R12.reuse, R64, RZ ;  /* 0x000000400c20723c */ /* 0x040fe200000018ff */
[C---:B------:R-:W-:Y:S02]  /*7410*/  PRMT R8, R3.reuse, 0x7632, R8 ;  /* 0x0000763203087816 */ /* 0x040fe40000000008 */
[----:B------:R-:W-:Y:S02]  /*7420*/  LOP3.LUT R10, R3, 0xff, RZ, 0xc0, !PT ;  /* 0x000000ff030a7812 */ /* 0x000fe400078ec0ff */
[----:B------:R-:W-:Y:S01]  /*7430*/  SHF.R.U32.HI R9, RZ, 0x18, R3 ;  /* 0x00000018ff097819 */ /* 0x000fe20000011603 */
[----:B-1----:R-:W-:Y:S01]  /*7440*/  FFMA.FTZ R7, R53, UR26, -R5 ;  /* 0x0000001a35077c23 */ /* 0x002fe20008010805 */
[----:B------:R-:W-:Y:S01]  /*7450*/  SHF.R.U32.HI R3, RZ, 0x8, R2 ;  /* 0x00000008ff037819 */ /* 0x000fe20000011602 */
[----:B--2---:R-:W-:Y:S01]  /*7460*/  HMMA.16816.F32 R24, R12, R76, RZ ;  /* 0x0000004c0c18723c */ /* 0x004fe200000018ff */
[----:B------:R-:W-:Y:S01]  /*7470*/  LOP3.LUT R2, R8, 0xff, RZ, 0xc0, !PT ;  /* 0x000000ff08027812 */ /* 0x000fe200078ec0ff */
[----:B------:R1:W-:Y:S01]  /*7480*/  MUFU.EX2 R215, R7 ;  /* 0x0000000700d77308 */ /* 0x0003e20000000800 */
[----:B------:R-:W-:Y:S01]  /*7490*/  PRMT R16, R10, 0x5410, R3 ;  /* 0x000054100a107816 */ /* 0x000fe20000000003 */
[----:B------:R-:W-:Y:S01]  /*74a0*/  FFMA.FTZ R8, R128, UR26, -R0 ;  /* 0x0000001a80087c23 */ /* 0x000fe20008010800 */
[----:B------:R-:W-:-:S02]  /*74b0*/  PRMT R9, R2, 0x5410, R9 ;  /* 0x0000541002097816 */ /* 0x000fc40000000009 */
[--C-:B------:R-:W-:Y:S01]  /*74c0*/  HSET2.LE.AND R2, R11, R22.reuse, PT ;  /* 0x000000160b027233 */ /* 0x100fe20003803000 */
[C---:B------:R-:W-:Y:S01]  /*74d0*/  HMMA.16816.F32 R40, R12.reuse, R80, RZ ;  /* 0x000000500c28723c */ /* 0x040fe200000018ff */
[----:B----4-:R-:W-:Y:S01]  /*74e0*/  F2FP.F16.F32.PACK_AB R3, R221, R222 ;  /* 0x000000dedd03723e */ /* 0x010fe200000000ff */
[----:B------:R2:W-:Y:S01]  /*74f0*/  MUFU.EX2 R211, R8 ;  /* 0x0000000800d37308 */ /* 0x0005e20000000800 */
[----:B------:R-:W-:Y:S02]  /*7500*/  FSETP.NEU.FTZ.AND P0, PT, R69, -INF , PT ;  /* 0xff8000004500780b */ /* 0x000fe40003f1d000 */
[----:B------:R-:W-:Y:S02]  /*7510*/  LOP3.LUT R10, R3, R2, RZ, 0xc0, !PT ;  /* 0x00000002030a7212 */ /* 0x000fe400078ec0ff */
[----:B------:R-:W-:Y:S01]  /*7520*/  HSET2.LE.AND R9, R9, R22, PT ;  /* 0x0000001609097233 */ /* 0x000fe20003803000 */
[----:B------:R-:W-:Y:S01]  /*7530*/  HMMA.16816.F32 R52, R12, R66, RZ ;  /* 0x000000420c34723c */ /* 0x000fe200000018ff */
[----:B-1----:R-:W-:-:S04]  /*7540*/  FFMA.FTZ R7, R47, UR26, -R5 ;  /* 0x0000001a2f077c23 */ /* 0x002fc80008010805 */
[----:B------:R1:W3:Y:S03]  /*7550*/  MUFU.EX2 R218, R7 ;  /* 0x0000000700da7308 */ /* 0x0002e60000000800 */
[----:B------:R-:W-:Y:S01]  /*7560*/  HMMA.16816.F32 R44, R12, R62, RZ ;  /* 0x0000003e0c2c723c */ /* 0x000fe200000018ff */
[----:B--2---:R-:W-:-:S04]  /*7570*/  FFMA.FTZ R8, R123, UR26, -R0 ;  /* 0x0000001a7b087c23 */ /* 0x004fc80008010800 */
[----:B------:R2:W-:Y:S03]  /*7580*/  MUFU.EX2 R212, R8 ;  /* 0x0000000800d47308 */ /* 0x0005e60000000800 */
[----:B------:R-:W-:Y:S01]  /*7590*/  HMMA.16816.F32 R56, R12, R78, RZ ;  /* 0x0000004e0c38723c */ /* 0x000fe200000018ff */
[----:B-1----:R-:W-:Y:S01]  /*75a0*/  FFMA.FTZ R7, R36, UR26, -R0 ;  /* 0x0000001a24077c23 */ /* 0x002fe20008010800 */
[----:B---3--:R-:W-:-:S03]  /*75b0*/  F2FP.F16.F32.PACK_AB R3, R218, R215 ;  /* 0x000000d7da03723e */ /* 0x008fc600000000ff */
[----:B------:R1:W3:Y:S01]  /*75c0*/  MUFU.EX2 R214, R7 ;  /* 0x0000000700d67308 */ /* 0x0002e20000000800 */
[----:B--2---:R-:W-:-:S07]  /*75d0*/  FFMA.FTZ R8, R122, UR26, -R0 ;  /* 0x0000001a7a087c23 */ /* 0x004fce0008010800 */
[----:B------:R2:W4:Y:S01]  /*75e0*/  MUFU.EX2 R213, R8 ;  /* 0x0000000800d57308 */ /* 0x0005220000000800 */
[----:B-1----:R-:W-:-:S05]  /*75f0*/  LOP3.LUT R7, R17, 0xff00ff, RZ, 0xc0, !PT ;  /* 0x00ff00ff11077812 */ /* 0x002fca00078ec0ff */
[----:B------:R-:W-:Y:S01]  /*7600*/  HSET2.LE.AND R2, R7, R22, PT ;  /* 0x0000001607027233 */ /* 0x000fe20003803000 */
[----:B------:R-:W-:-:S04]  /*7610*/  FMUL.FTZ R7, R69, UR26 ;  /* 0x0000001a45077c20 */ /* 0x000fc80008410000 */
[----:B------:R-:W-:Y:S02]  /*7620*/  LOP3.LUT R11, R3, R2, RZ, 0xc0, !PT ;  /* 0x00000002030b7212 */ /* 0x000fe400078ec0ff */
[----:B------:R-:W-:Y:S02]  /*7630*/  FSEL R2, R7, RZ, P0 ;  /* 0x000000ff07027208 */ /* 0x000fe40000000000 */
[----:B------:R-:W-:Y:S02]  /*7640*/  HSET2.LE.AND R3, R16, R22, PT ;  /* 0x0000001610037233 */ /* 0x000fe40003803000 */
[----:B------:R-:W-:Y:S02]  /*7650*/  F2FP.F16.F32.PACK_AB R7, R226, R225 ;  /* 0x000000e1e207723e */ /* 0x000fe400000000ff */
[----:B------:R-:W-:Y:S02]  /*7660*/  F2FP.F16.F32.PACK_AB R16, R217, R216 ;  /* 0x000000d8d910723e */ /* 0x000fe400000000ff */
[----:B--2---:R-:W-:Y:S01]  /*7670*/  LOP3.LUT R8, R7, R3, RZ, 0xc0, !PT ;  /* 0x0000000307087212 */ /* 0x004fe200078ec0ff */
[--C-:B------:R-:W-:Y:S01]  /*7680*/  FFMA.FTZ R3, R37, UR26, -R2.reuse ;  /* 0x0000001a25037c23 */ /* 0x100fe20008010802 */
[----:B------:R-:W-:Y:S01]  /*7690*/  LOP3.LUT R9, R16, R9, RZ, 0xc0, !PT ;  /* 0x0000000910097212 */ /* 0x000fe200078ec0ff */
[----:B------:R-:W-:Y:S01]  /*76a0*/  HMMA.16816.F32 R36, R12, R82, RZ ;  /* 0x000000520c24723c */ /* 0x000fe200000018ff */
[----:B------:R-:W-:Y:S01]  /*76b0*/  IMAD.WIDE.U32 R12, R19, -0x2daee0ad, RZ ;  /* 0xd2511f53130c7825 */ /* 0x000fe200078e00ff */
[----:B------:R1:W-:Y:S03]  /*76c0*/  MUFU.EX2 R210, R3 ;  /* 0x0000000300d27308 */ /* 0x0003e60000000800 */
[----:B------:R-:W-:Y:S01]  /*76d0*/  FFMA.FTZ R14, R130, UR26, -R2 ;  /* 0x0000001a820e7c23 */ /* 0x000fe20008010802 */
[----:B------:R-:W-:-:S02]  /*76e0*/  LOP3.LUT R7, R12, UR4, R51, 0x96, !PT ;  /* 0x000000040c077c12 */ /* 0x000fc4000f8e9633 */
[C---:B-----5:R-:W-:Y:S02]  /*76f0*/  HMMA.16816.F32 R120, R8.reuse, R90, R52 ;  /* 0x0000005a0878723c */ /* 0x060fe40000001834 */
[----:B------:R-:W-:Y:S06]  /*7700*/  MUFU.EX2 R208, R14 ;  /* 0x0000000e00d07308 */ /* 0x000fec0000000800 */
[----:B------:R-:W-:Y:S01]  /*7710*/  HMMA.16816.F32 R108, R8, R84, R28 ;  /* 0x00000054086c723c */ /* 0x000fe2000000181c */
[----:B-1----:R-:W-:-:S04]  /*7720*/  FFMA.FTZ R3, R131, UR26, -R2 ;  /* 0x0000001a83037c23 */ /* 0x002fc80008010802 */
[----:B------:R1:W-:Y:S03]  /*7730*/  MUFU.EX2 R209, R3 ;  /* 0x0000000300d17308 */ /* 0x0003e60000000800 */
[C---:B------:R-:W-:Y:S08]  /*7740*/  HMMA.16816.F32 R104, R8.reuse, R88, R32 ;  /* 0x000000580868723c */ /* 0x040ff00000001820 */
[----:B------:R-:W-:Y:S01]  /*7750*/  HMMA.16816.F32 R112, R8, R92, R24 ;  /* 0x0000005c0870723c */ /* 0x000fe20000001818 */
[----:B-1----:R-:W-:Y:S01]  /*7760*/  LOP3.LUT R3, R48, UR13, R13, 0x96, !PT ;  /* 0x0000000d30037c12 */ /* 0x002fe2000f8e960d */
[----:B------:R-:W-:-:S06]  /*7770*/  IMAD.WIDE.U32 R12, R7, -0x326172a9, RZ ;  /* 0xcd9e8d57070c7825 */ /* 0x000fcc00078e00ff */
[C---:B------:R-:W-:Y:S01]  /*7780*/  HMMA.16816.F32 R136, R8.reuse, R86, R44 ;  /* 0x000000560888723c */ /* 0x040fe2000000182c */
[----:B------:R-:W-:Y:S01]  /*7790*/  LDSM.16.MT88.4 R44, [R184+0x7000] ;  /* 0x00700000b82c783b */ /* 0x000fe20000004200 */
[----:B------:R-:W-:Y:S01]  /*77a0*/  IMAD.WIDE.U32 R18, R3, -0x326172a9, RZ ;  /* 0xcd9e8d5703127825 */ /* 0x000fe200078e00ff */
[C---:B------:R-:W-:Y:S02]  /*77b0*/  PRMT R14, R12.reuse, 0x7773, RZ ;  /* 0x000077730c0e7816 */ /* 0x040fe400000000ff */
[C---:B------:R-:W-:Y:S01]  /*77c0*/  PRMT R7, R12.reuse, 0x7772, RZ ;  /* 0x000077720c077816 */ /* 0x040fe200000000ff */
[----:B------:R-:W-:Y:S01]  /*77d0*/  IMAD.MOV.U32 R3, RZ, RZ, R12 ;  /* 0x000000ffff037224 */ /* 0x000fe200078e000c */
[----:B------:R-:W-:Y:S01]  /*77e0*/  PRMT R15, R12, 0x7771, RZ ;  /* 0x000077710c0f7816 */ /* 0x000fe200000000ff */
[----:B------:R-:W-:Y:S03]  /*77f0*/  HMMA.16816.F32 R124, R8, R94, R56 ;  /* 0x0000005e087c723c */ /* 0x000fe60000001838 */
[----:B------:R-:W-:-:S02]  /*7800*/  LOP3.LUT R12, R3, 0xff, RZ, 0xc0, !PT ;  /* 0x000000ff030c7812 */ /* 0x000fc400078ec0ff */
[----:B------:R-:W-:Y:S02]  /*7810*/  LOP3.LUT R3, R18, UR7, R13, 0x96, !PT ;  /* 0x0000000712037c12 */ /* 0x000fe4000f8e960d */
[----:B------:R-:W-:Y:S01]  /*7820*/  PRMT R18, R7, 0x5410, R14 ;  /* 0x0000541007127816 */ /* 0x000fe2000000000e */
[----:B------:R-:W-:Y:S01]  /*7830*/  FFMA.FTZ R7, R129, UR26, -R2 ;  /* 0x0000001a81077c23 */ /* 0x000fe20008010802 */
[----:B------:R-:W-:Y:S01]  /*7840*/  PRMT R17, R12, 0x5410, R15 ;  /* 0x000054100c117816 */ /* 0x000fe2000000000f */
[----:B------:R-:W-:Y:S01]  /*7850*/  FFMA.FTZ R14, R134, UR26, -R0 ;  /* 0x0000001a860e7c23 */ /* 0x000fe20008010800 */
[C---:B------:R-:W-:Y:S01]  /*7860*/  LOP3.LUT R12, R3.reuse, 0xffff, RZ, 0xc0, !PT ;  /* 0x0000ffff030c7812 */ /* 0x040fe200078ec0ff */
[----:B------:R1:W2:Y:S01]  /*7870*/  MUFU.EX2 R207, R7 ;  /* 0x0000000700cf7308 */ /* 0x0002a20000000800 */
[----:B------:R-:W-:Y:S01]  /*7880*/  LOP3.LUT R16, R3, 0xff, RZ, 0xc0, !PT ;  /* 0x000000ff03107812 */ /* 0x000fe200078ec0ff */
[----:B------:R-:W-:Y:S01]  /*7890*/  HMMA.16816.F32 R128, R8, R96, R40 ;  /* 0x000000600880723c */ /* 0x000fe20000001828 */
[----:B------:R-:W-:-:S02]  /*78a0*/  SHF.R.U32.HI R13, RZ, 0x8, R12 ;  /* 0x00000008ff0d7819 */ /* 0x000fc4000001160c */
[----:B------:R-:W-:Y:S02]  /*78b0*/  SHF.R.U32.HI R15, RZ, 0x18, R3 ;  /* 0x00000018ff0f7819 */ /* 0x000fe40000011603 */
[----:B------:R-:W-:Y:S01]  /*78c0*/  PRMT R16, R16, 0x5410, R13 ;  /* 0x0000541010107816 */ /* 0x000fe2000000000d */
[----:B------:R5:W-:Y:S01]  /*78d0*/  MUFU.EX2 R206, R14 ;  /* 0x0000000e00ce7308 */ /* 0x000be20000000800 */
[----:B---3--:R-:W-:Y:S01]  /*78e0*/  F2FP.F16.F32.PACK_AB R13, R211, R214 ;  /* 0x000000d6d30d723e */ /* 0x008fe200000000ff */
[----:B------:R-:W-:Y:S01]  /*78f0*/  HMMA.16816.F32 R52, R8, R98, R36 ;  /* 0x000000620834723c */ /* 0x000fe20000001824 */
[----:B-1----:R-:W-:Y:S02]  /*7900*/  PRMT R7, R3, 0x7632, R7 ;  /* 0x0000763203077816 */ /* 0x002fe40000000007 */
[----:B------:R-:W-:Y:S02]  /*7910*/  HSET2.LE.AND R3, R17, R22, PT ;  /* 0x0000001611037233 */ /* 0x000fe40003803000 */
[----:B------:R-:W-:-:S02]  /*7920*/  LOP3.LUT R12, R7, 0xff, RZ, 0xc0, !PT ;  /* 0x000000ff070c7812 */ /* 0x000fc400078ec0ff */
[----:B----4-:R-:W-:Y:S02]  /*7930*/  F2FP.F16.F32.PACK_AB R7, R213, R212 ;  /* 0x000000d4d507723e */ /* 0x010fe400000000ff */
[----:B------:R-:W-:Y:S01]  /*7940*/  PRMT R15, R12, 0x5410, R15 ;  /* 0x000054100c0f7816 */ /* 0x000fe2000000000f */
[--C-:B------:R-:W-:Y:S01]  /*7950*/  FFMA.FTZ R12, R118, UR26, -R0.reuse ;  /* 0x0000001a760c7c23 */ /* 0x100fe20008010800 */
[----:B-----5:R-:W-:Y:S02]  /*7960*/  LOP3.LUT R14, R7, R3, RZ, 0xc0, !PT ;  /* 0x00000003070e7212 */ /* 0x020fe400078ec0ff */
[----:B------:R-:W-:Y:S01]  /*7970*/  LOP3.LUT R3, R18, 0xff00ff, RZ, 0xc0, !PT ;  /* 0x00ff00ff12037812 */ /* 0x000fe200078ec0ff */
[----:B------:R1:W-:Y:S01]  /*7980*/  MUFU.EX2 R205, R12 ;  /* 0x0000000c00cd7308 */ /* 0x0003e20000000800 */
[----:B--2---:R-:W-:Y:S01]  /*7990*/  F2FP.F16.F32.PACK_AB R7, R207, R208 ;  /* 0x000000d0cf07723e */ /* 0x004fe200000000ff */
[----:B------:R-:W-:Y:S01]  /*79a0*/  FFMA.FTZ R18, R103, UR26, -R0 ;  /* 0x0000001a67127c23 */ /* 0x000fe20008010800 */
[----:B------:R-:W-:-:S02]  /*79b0*/  F2FP.F16.F32.PACK_AB R17, R209, R210 ;  /* 0x000000d2d111723e */ /* 0x000fc400000000ff */
[----:B------:R-:W-:-:S03]  /*79c0*/  HSET2.LE.AND R3, R3, R22, PT ;  /* 0x0000001603037233 */ /* 0x000fc60003803000 */
[----:B------:R-:W-:Y:S01]  /*79d0*/  MUFU.EX2 R204, R18 ;  /* 0x0000001200cc7308 */ /* 0x000fe20000000800 */
[--C-:B-1----:R-:W-:Y:S02]  /*79e0*/  HSET2.LE.AND R12, R16, R22.reuse, PT ;  /* 0x00000016100c7233 */ /* 0x102fe40003803000 */
[----:B------:R-:W-:Y:S02]  /*79f0*/  HSET2.LE.AND R16, R15, R22, PT ;  /* 0x000000160f107233 */ /* 0x000fe40003803000 */
[----:B------:R-:W-:Y:S01]  /*7a00*/  LOP3.LUT R15, R7, R3, RZ, 0xc0, !PT ;  /* 0x00000003070f7212 */ /* 0x000fe200078ec0ff */
[----:B------:R-:W-:Y:S01]  /*7a10*/  FFMA.FTZ R3, R101, UR26, -R0 ;  /* 0x0000001a65037c23 */ /* 0x000fe20008010800 */
[----:B------:R-:W-:Y:S01]  /*7a20*/  FFMA.FTZ R7, R157, UR26, -R2 ;  /* 0x0000001a9d077c23 */ /* 0x000fe20008010802 */
[----:B------:R-:W-:Y:S02]  /*7a30*/  LOP3.LUT R12, R13, R12, RZ, 0xc0, !PT ;  /* 0x0000000c0d0c7212 */ /* 0x000fe400078ec0ff */
[----:B------:R1:W2:Y:S01]  /*7a40*/  MUFU.EX2 R179, R3 ;  /* 0x0000000300b37308 */ /* 0x0002a20000000800 */
[----:B------:R-:W-:-:S07]  /*7a50*/  LOP3.LUT R13, R17, R16, RZ, 0xc0, !PT ;  /* 0x00000010110d7212 */ /* 0x000fce00078ec0ff */
[----:B------:R3:W-:Y:S01]  /*7a60*/  MUFU.EX2 R177, R7 ;  /* 0x0000000700b17308 */ /* 0x0007e20000000800 */
[----:B------:R-:W-:Y:S01]  /*7a70*/  HMMA.16816.F32 R36, R12, R60, RZ ;  /* 0x0000003c0c24723c */ /* 0x000fe200000018ff */
[----:B-1----:R-:W-:-:S07]  /*7a80*/  LOP3.LUT R3, R20, UR8, R19, 0x96, !PT ;  /* 0x0000000814037c12 */ /* 0x002fce000f8e9613 */
[----:B------:R-:W-:Y:S01]  /*7a90*/  HMMA.16816.F32 R32, R12, R64, RZ ;  /* 0x000000400c20723c */ /* 0x000fe200000018ff */
[----:B------:R-:W-:-:S04]  /*7aa0*/  IMAD.WIDE.U32 R8, R3, -0x2daee0ad, RZ ;  /* 0xd2511f5303087825 */ /* 0x000fc800078e00ff */
[----:B---3--:R-:W-:Y:S01]  /*7ab0*/  FFMA.FTZ R7, R119, UR26, -R2 ;  /* 0x0000001a77077c23 */ /* 0x008fe20008010802 */
[----:B------:R-:W-:Y:S01]  /*7ac0*/  IMAD.MOV.U32 R3, RZ, RZ, R8 ;  /* 0x000000ffff037224 */ /* 0x000fe200078e0008 */
[C---:B------:R-:W-:Y:S01]  /*7ad0*/  PRMT R16, R8.reuse, 0x7771, RZ ;  /* 0x0000777108107816 */ /* 0x040fe200000000ff */
[----:B------:R-:W-:Y:S01]  /*7ae0*/  HMMA.16816.F32 R28, R12, R76, RZ ;  /* 0x0000004c0c1c723c */ /* 0x000fe200000018ff */
[C---:B------:R-:W-:Y:S01]  /*7af0*/  PRMT R11, R8.reuse, 0x7773, RZ ;  /* 0x00007773080b7816 */ /* 0x040fe200000000ff */
[----:B------:R1:W-:Y:S01]  /*7b00*/  MUFU.EX2 R178, R7 ;  /* 0x0000000700b27308 */ /* 0x0003e20000000800 */
[----:B------:R-:W-:Y:S01]  /*7b10*/  PRMT R10, R8, 0x7772, RZ ;  /* 0x00007772080a7816 */ /* 0x000fe200000000ff */
[----:B------:R-:W-:-:S03]  /*7b20*/  FFMA.FTZ R8, R116, UR26, -R2 ;  /* 0x0000001a74087c23 */ /* 0x000fc60008010802 */
[----:B------:R-:W-:Y:S01]  /*7b30*/  PRMT R19, R10, 0x5410, R11 ;  /* 0x000054100a137816 */ /* 0x000fe2000000000b */
[C---:B------:R-:W-:Y:S02]  /*7b40*/  HMMA.16816.F32 R60, R12.reuse, R62, RZ ;  /* 0x0000003e0c3c723c */ /* 0x040fe400000018ff */
[----:B------:R3:W4:Y:S06]  /*7b50*/  MUFU.EX2 R176, R8 ;  /* 0x0000000800b07308 */ /* 0x00072c0000000800 */
[----:B------:R-:W-:Y:S01]  /*7b60*/  HMMA.16816.F32 R64, R12, R66, RZ ;  /* 0x000000420c40723c */ /* 0x000fe200000018ff */
[----:B-1----:R-:W-:-:S02]  /*7b70*/  LOP3.LUT R7, R3, 0xff, RZ, 0xc0, !PT ;  /* 0x000000ff03077812 */ /* 0x002fc400078ec0ff */
[----:B------:R-:W-:Y:S01]  /*7b80*/  LOP3.LUT R3, R50, UR27, R9, 0x96, !PT ;  /* 0x0000001b32037c12 */ /* 0x000fe2000f8e9609 */
[----:B------:R-:W-:Y:S01]  /*7b90*/  FFMA.FTZ R9, R135, UR26, -R2 ;  /* 0x0000001a87097c23 */ /* 0x000fe20008010802 */
[----:B------:R-:W-:Y:S01]  /*7ba0*/  PRMT R17, R7, 0x5410, R16 ;  /* 0x0000541007117816 */ /* 0x000fe20000000010 */
[----:B------:R-:W-:Y:S01]  /*7bb0*/  VIADD R16, R68, 0x1 ;  /* 0x0000000144107836 */ /* 0x000fe20000000000 */
[C---:B------:R-:W-:Y:S01]  /*7bc0*/  LOP3.LUT R7, R3.reuse, 0xffff, RZ, 0xc0, !PT ;  /* 0x0000ffff03077812 */ /* 0x040fe200078ec0ff */
[----:B------:R1:W5:Y:S01]  /*7bd0*/  MUFU.EX2 R175, R9 ;  /* 0x0000000900af7308 */ /* 0x0003620000000800 */
[C---:B---3--:R-:W-:Y:S01]  /*7be0*/  PRMT R8, R3.reuse, 0x7632, R8 ;  /* 0x0000763203087816 */ /* 0x048fe20000000008 */
[----:B------:R-:W-:Y:S01]  /*7bf0*/  HMMA.16816.F32 R76, R12, R78, RZ ;  /* 0x0000004e0c4c723c */ /* 0x000fe200000018ff */
[----:B------:R-:W-:Y:S02]  /*7c00*/  LOP3.LUT R11, R3, 0xff, RZ, 0xc0, !PT ;  /* 0x000000ff030b7812 */ /* 0x000fe400078ec0ff */
[----:B------:R-:W-:-:S02]  /*7c10*/  SHF.R.U32.HI R7, RZ, 0x8, R7 ;  /* 0x00000008ff077819 */ /* 0x000fc40000011607 */
[----:B------:R-:W-:Y:S02]  /*7c20*/  SHF.R.U32.HI R10, RZ, 0x18, R3 ;  /* 0x00000018ff0a7819 */ /* 0x000fe40000011603 */
[----:B------:R-:W-:Y:S01]  /*7c30*/  LOP3.LUT R8, R8, 0xff, RZ, 0xc0, !PT ;  /* 0x000000ff08087812 */ /* 0x000fe200078ec0ff */
[C---:B------:R-:W-:Y:S01]  /*7c40*/  HMMA.16816.F32 R24, R12.reuse, R80, RZ ;  /* 0x000000500c18723c */ /* 0x040fe200000018ff */
[----:B------:R-:W-:Y:S02]  /*7c50*/  PRMT R18, R11, 0x5410, R7 ;  /* 0x000054100b127816 */ /* 0x000fe40000000007 */
[----:B------:R-:W-:Y:S02]  /*7c60*/  HSET2.LE.AND R3, R17, R22, PT ;  /* 0x0000001611037233 */ /* 0x000fe40003803000 */
[----:B------:R-:W-:Y:S02]  /*7c70*/  PRMT R11, R8, 0x5410, R10 ;  /* 0x00005410080b7816 */ /* 0x000fe4000000000a */
[----:B--2---:R-:W-:Y:S01]  /*7c80*/  F2FP.F16.F32.PACK_AB R7, R179, R204 ;  /* 0x000000ccb307723e */ /* 0x004fe200000000ff */
[----:B------:R-:W-:Y:S01]  /*7c90*/  HMMA.16816.F32 R48, R12, R82, RZ ;  /* 0x000000520c30723c */ /* 0x000fe200000018ff */
[----:B------:R-:W-:-:S02]  /*7ca0*/  LOP3.LUT R8, R19, 0xff00ff, RZ, 0xc0, !PT ;  /* 0x00ff00ff13087812 */ /* 0x000fc400078ec0ff */
[----:B-1----:R-:W-:Y:S02]  /*7cb0*/  LOP3.LUT R9, R16, UR25, R249, 0x96, !PT ;  /* 0x0000001910097c12 */ /* 0x002fe4000f8e96f9 */
[----:B------:R-:W-:Y:S02]  /*7cc0*/  LOP3.LUT R10, R7, R3, RZ, 0xc0, !PT ;  /* 0x00000003070a7212 */ /* 0x000fe400078ec0ff */
[--C-:B------:R-:W-:Y:S01]  /*7cd0*/  HSET2.LE.AND R3, R8, R22.reuse, PT ;  /* 0x0000001608037233 */ /* 0x100fe20003803000 */
[----:B------:R-:W-:Y:S01]  /*7ce0*/  IMAD.WIDE.U32 R16, R9, -0x326172a9, RZ ;  /* 0xcd9e8d5709107825 */ /* 0x000fe200078e00ff */
[----:B----4-:R-:W-:Y:S02]  /*7cf0*/  F2FP.F16.F32.PACK_AB R7, R176, R178 ;  /* 0x000000b2b007723e */ /* 0x010fe400000000ff */
[--C-:B------:R-:W-:Y:S02]  /*7d00*/  HSET2.LE.AND R8, R18, R22.reuse, PT ;  /* 0x0000001612087233 */ /* 0x100fe40003803000 */
[----:B------:R-:W-:-:S02]  /*7d10*/  HSET2.LE.AND R18, R11, R22, PT ;  /* 0x000000160b127233 */ /* 0x000fc40003803000 */
[----:B------:R-:W-:Y:S02]  /*7d20*/  LOP3.LUT R11, R7, R3, RZ, 0xc0, !PT ;  /* 0x00000003070b7212 */ /* 0x000fe400078ec0ff */
[----:B------:R-:W-:Y:S02]  /*7d30*/  LOP3.LUT R7, R166, UR23, R17, 0x96, !PT ;  /* 0x00000017a6077c12 */ /* 0x000fe4000f8e9611 */
[----:B------:R-:W-:Y:S02]  /*7d40*/  LOP3.LUT R3, R16, UR12, R241, 0x96, !PT ;  /* 0x0000000c10037c12 */ /* 0x000fe4000f8e96f1 */
[----:B------:R-:W-:Y:S01]  /*7d50*/  F2FP.F16.F32.PACK_AB R9, R205, R206 ;  /* 0x000000cecd09723e */ /* 0x000fe200000000ff */
[----:B------:R-:W-:Y:S01]  /*7d60*/  IMAD.WIDE.U32 R14, R7, -0x2daee0ad, RZ ;  /* 0xd2511f53070e7825 */ /* 0x000fe200078e00ff */
[----:B-----5:R-:W-:Y:S02]  /*7d70*/  F2FP.F16.F32.PACK_AB R19, R175, R177 ;  /* 0x000000b1af13723e */ /* 0x020fe400000000ff */
[----:B------:R-:W-:Y:S01]  /*7d80*/  LOP3.LUT R8, R9, R8, RZ, 0xc0, !PT ;  /* 0x0000000809087212 */ /* 0x000fe200078ec0ff */
[----:B------:R-:W-:Y:S01]  /*7d90*/  IMAD.WIDE.U32 R12, R3, -0x2daee0ad, RZ ;  /* 0xd2511f53030c7825 */ /* 0x000fe200078e00ff */
[----:B------:R-:W-:-:S03]  /*7da0*/  LOP3.LUT R7, R244, UR22, R15, 0x96, !PT ;  /* 0x00000016f4077c12 */ /* 0x000fc6000f8e960f */
[--C-:B------:R-:W-:Y:S01]  /*7db0*/  FFMA.FTZ R15, R102, UR26, -R6.reuse ;  /* 0x0000001a660f7c23 */ /* 0x100fe20008010806 */
[----:B------:R-:W-:Y:S01]  /*7dc0*/  LOP3.LUT R9, R19, R18, RZ, 0xc0, !PT ;  /* 0x0000001213097212 */ /* 0x000fe200078ec0ff */
[----:B------:R-:W-:Y:S01]  /*7dd0*/  FFMA.FTZ R18, R117, UR26, -R6 ;  /* 0x0000001a75127c23 */ /* 0x000fe20008010806 */
[----:B------:R-:W-:Y:S01]  /*7de0*/  LOP3.LUT R3, R14, UR19, R13, 0x96, !PT ;  /* 0x000000130e037c12 */ /* 0x000fe2000f8e960d */
[----:B------:R1:W-:Y:S01]  /*7df0*/  MUFU.EX2 R172, R15 ;  /* 0x0000000f00ac7308 */ /* 0x0003e20000000800 */
[----:B------:R-:W-:-:S03]  /*7e00*/  LOP3.LUT R16, R16, UR12, R247, 0x96, !PT ;  /* 0x0000000c10107c12 */ /* 0x000fc6000f8e96f7 */
[----:B------:R-:W-:Y:S01]  /*7e10*/  IMAD.WIDE.U32 R40, R3, -0x326172a9, RZ ;  /* 0xcd9e8d5703287825 */ /* 0x000fe200078e00ff */
[----:B------:R-:W-:Y:S01]  /*7e20*/  LOP3.LUT R3, R162, UR23, R17, 0x96, !PT ;  /* 0x00000017a2037c12 */ /* 0x000fe2000f8e9611 */
[----:B------:R-:W-:Y:S01]  /*7e30*/  HMMA.16816.F32 R56, R8, R84, R36 ;  /* 0x000000540838723c */ /* 0x000fe20000001824 */
[----:B------:R-:W-:Y:S01]  /*7e40*/  LDSM.16.MT88.4 R36, [R181+0x7000] ;  /* 0x00700000b524783b */ /* 0x000fe20000004200 */
[----:B------:R2:W-:Y:S01]  /*7e50*/  MUFU.EX2 R174, R18 ;  /* 0x0000001200ae7308 */ /* 0x0005e20000000800 */
[----:B------:R-:W-:-:S05]  /*7e60*/  IMAD.WIDE.U32 R20, R16, -0x2daee0ad, RZ ;  /* 0xd2511f5310147825 */ /* 0x000fca00078e00ff */
[----:B------:R-:W-:Y:S01]  /*7e70*/  HMMA.16816.F32 R116, R8, R92, R28 ;  /* 0x0000005c0874723c */ /* 0x000fe2000000181c */
[----:B------:R-:W-:Y:S01]  /*7e80*/  LDSM.16.MT88.4 R28, [R185+0x7000] ;  /* 0x00700000b91c783b */ /* 0x000fe20000004200 */
[----:B-1----:R-:W-:-:S04]  /*7e90*/  IMAD.WIDE.U32 R14, R7, -0x326172a9, RZ ;  /* 0xcd9e8d57070e7825 */ /* 0x002fc800078e00ff */
[----:B------:R-:W-:-:S04]  /*7ea0*/  FFMA.FTZ R7, R100, UR26, -R6 ;  /* 0x0000001a64077c23 */ /* 0x000fc80008010806 */
[----:B------:R1:W-:Y:S01]  /*7eb0*/  MUFU.EX2 R171, R7 ;  /* 0x0000000700ab7308 */ /* 0x0003e20000000800 */
[----:B------:R-:W-:Y:S01]  /*7ec0*/  LOP3.LUT R13, R240, UR11, R15, 0x96, !PT ;  /* 0x0000000bf00d7c12 */ /* 0x000fe2000f8e960f */
[----:B------:R-:W-:Y:S04]  /*7ed0*/  HMMA.16816.F32 R100, R8, R88, R32 ;  /* 0x000000580864723c */ /* 0x000fe80000001820 */
[----:B--2---:R-:W-:-:S04]  /*7ee0*/  IMAD.WIDE.U32 R18, R13, -0x2daee0ad, RZ ;  /* 0xd2511f530d127825 */ /* 0x004fc800078e00ff */
[----:B------:R-:W-:Y:S01]  /*7ef0*/  HMMA.16816.F32 R60, R8, R86, R60 ;  /* 0x00000056083c723c */ /* 0x000fe2000000183c */
[----:B-1----:R-:W-:Y:S01]  /*7f00*/  LOP3.LUT R7, R14, UR9, R41, 0x96, !PT ;  /* 0x000000090e077c12 */ /* 0x002fe2000f8e9629 */
[----:B------:R-:W-:-:S06]  /*7f10*/  FFMA.FTZ R14, R73, UR26, -R6 ;  /* 0x0000001a490e7c23 */ /* 0x000fcc0008010806 */
[----:B------:R-:W-:Y:S01]  /*7f20*/  HMMA.16816.F32 R64, R8, R90, R64 ;  /* 0x0000005a0840723c */ /* 0x000fe20000001840 */
[----:B------:R-:W-:Y:S01]  /*7f30*/  LDSM.16.MT88.4 R88, [R180+0x7800] ;  /* 0x00780000b458783b */ /* 0x000fe20000004200 */
[----:B------:R-:W-:Y:S01]  /*7f40*/  IMAD.WIDE.U32 R42, R7, -0x2daee0ad, RZ ;  /* 0xd2511f53072a7825 */ /* 0x000fe200078e00ff */
[----:B------:R1:W-:Y:S01]  /*7f50*/  MUFU.EX2 R167, R14 ;  /* 0x0000000e00a77308 */ /* 0x0003e20000000800 */
[----:B------:R-:W-:-:S03]  /*7f60*/  LOP3.LUT R7, R12, UR13, R19, 0x96, !PT ;  /* 0x0000000d0c077c12 */ /* 0x000fc6000f8e9613 */
[----:B------:R-:W-:Y:S01]  /*7f70*/  LOP3.LUT R12, R18, UR4, R43, 0x96, !PT ;  /* 0x00000004120c7c12 */ /* 0x000fe2000f8e962b */
[----:B------:R-:W-:Y:S01]  /*7f80*/  HMMA.16816.F32 R76, R8, R94, R76 ;  /* 0x0000005e084c723c */ /* 0x000fe2000000184c */
[----:B------:R-:W-:-:S04]  /*7f90*/  IMAD.WIDE.U32 R32, R7, -0x326172a9, RZ ;  /* 0xcd9e8d5707207825 */ /* 0x000fc800078e00ff */
[----:B------:R-:W-:-:S03]  /*7fa0*/  IMAD.WIDE.U32 R12, R12, -0x326172a9, RZ ;  /* 0xcd9e8d570c0c7825 */ /* 0x000fc600078e00ff */
[----:B------:R-:W-:Y:S01]  /*7fb0*/  HMMA.16816.F32 R48, R8, R98, R48 ;  /* 0x000000620830723c */ /* 0x000fe20000001830 */
[----:B------:R-:W-:Y:S01]  /*7fc0*/  PRMT R7, R12, 0x7772, RZ ;  /* 0x000077720c077816 */ /* 0x000fe200000000ff */
[----:B-1----:R-:W-:-:S04]  /*7fd0*/  IMAD.WIDE.U32 R14, R3, -0x2daee0ad, RZ ;  /* 0xd2511f53030e7825 */ /* 0x002fc800078e00ff */
[----:B------:R-:W-:Y:S01]  /*7fe0*/  FFMA.FTZ R3, R133, UR26, -R5 ;  /* 0x0000001a85037c23 */ /* 0x000fe20008010805 */
[----:B------:R-:W-:-:S03]  /*7ff0*/  PRMT R17, R12, 0x7771, RZ ;  /* 0x000077710c117816 */ /* 0x000fc600000000ff */
[----:B------:R1:W-:Y:S01]  /*8000*/  MUFU.EX2 R166, R3 ;  /* 0x0000000300a67308 */ /* 0x0003e20000000800 */
[----:B------:R-:W-:Y:S01]  /*8010*/  LOP3.LUT R19, R242, UR22, R15, 0x96, !PT ;  /* 0x00000016f2137c12 */ /* 0x000fe2000f8e960f */
[----:B------:R-:W-:Y:S01]  /*8020*/  FFMA.FTZ R15, R74, UR26, -R5 ;  /* 0x0000001a4a0f7c23 */ /* 0x000fe20008010805 */
[----:B------:R-:W-:Y:S02]  /*8030*/  LOP3.LUT R21, R14, UR19, R21, 0x96, !PT ;  /* 0x000000130e157c12 */ /* 0x000fe4000f8e9615 */
[----:B------:R-:W-:-:S03]  /*8040*/  PRMT R14, R12, 0x7773, RZ ;  /* 0x000077730c0e7816 */ /* 0x000fc600000000ff */
[----:B------:R-:W-:Y:S01]  /*8050*/  MUFU.EX2 R164, R15 ;  /* 0x0000000f00a47308 */ /* 0x000fe20000000800 */
[----:B------:R-:W-:Y:S01]  /*8060*/  PRMT R18, R7, 0x5410, R14 ;  /* 0x0000541007127816 */ /* 0x000fe2000000000e */
[----:B------:R-:W-:-:S04]  /*8070*/  IMAD.WIDE.U32 R34, R21, -0x326172a9, RZ ;  /* 0xcd9e8d5715227825 */ /* 0x000fc800078e00ff */
[----:B-1----:R-:W-:Y:S02]  /*8080*/  FFMA.FTZ R3, R132, UR26, -R5 ;  /* 0x0000001a84037c23 */ /* 0x002fe40008010805 */
[----:B------:R-:W-:Y:S01]  /*8090*/  HMMA.16816.F32 R132, R8, R96, R24 ;  /* 0x000000600884723c */ /* 0x000fe20000001818 */
[----:B------:R-:W-:Y:S01]  /*80a0*/  FFMA.FTZ R8, R75, UR26, -R0 ;  /* 0x0000001a4b087c23 */ /* 0x000fe20008010800 */
[----:B------:R1:W2:Y:S01]  /*80b0*/  MUFU.EX2 R165, R3 ;  /* 0x0000000300a57308 */ /* 0x0002a20000000800 */
[----:B------:R-:W3:Y:S01]  /*80c0*/  LDSM.16.MT88.4 R24, [R180+0x7000] ;  /* 0x00700000b418783b */ /* 0x000ee20000004200 */
[----:B-1----:R-:W-:Y:S01]  /*80d0*/  LOP3.LUT R3, R32, UR7, R13, 0x96, !PT ;  /* 0x0000000720037c12 */ /* 0x002fe2000f8e960d */
[----:B------:R-:W-:-:S03]  /*80e0*/  IMAD.MOV.U32 R13, RZ, RZ, R12 ;  /* 0x000000ffff0d7224 */ /* 0x000fc600078e000c */
[C---:B------:R-:W-:Y:S02]  /*80f0*/  LOP3.LUT R7, R3.reuse, 0xffff, RZ, 0xc0, !PT ;  /* 0x0000ffff03077812 */ /* 0x040fe400078ec0ff */
[----:B------:R-:W-:Y:S02]  /*8100*/  PRMT R12, R3, 0x7632, R12 ;  /* 0x00007632030c7816 */ /* 0x000fe4000000000c */
[----:B------:R-:W-:Y:S02]  /*8110*/  LOP3.LUT R13, R13, 0xff, RZ, 0xc0, !PT ;  /* 0x000000ff0d0d7812 */ /* 0x000fe400078ec0ff */
[----:B------:R-:W-:Y:S02]  /*8120*/  LOP3.LUT R16, R3, 0xff, RZ, 0xc0, !PT ;  /* 0x000000ff03107812 */ /* 0x000fe400078ec0ff */
[----:B------:R-:W-:Y:S02]  /*8130*/  SHF.R.U32.HI R15, RZ, 0x18, R3 ;  /* 0x00000018ff0f7819 */ /* 0x000fe40000011603 */
[----:B------:R-:W-:Y:S01]  /*8140*/  SHF.R.U32.HI R14, RZ, 0x8, R7 ;  /* 0x00000008ff0e7819 */ /* 0x000fe20000011607 */
[----:B------:R-:W-:Y:S01]  /*8150*/  FFMA.FTZ R7, R148, UR26, -R5 ;  /* 0x0000001a94077c23 */ /* 0x000fe20008010805 */
[----:B------:R-:W-:-:S02]  /*8160*/  LOP3.LUT R3, R12, 0xff, RZ, 0xc0, !PT ;  /* 0x000000ff0c037812 */ /* 0x000fc400078ec0ff */
[----:B------:R-:W-:Y:S01]  /*8170*/  PRMT R12, R13, 0x5410, R17 ;  /* 0x000054100d0c7816 */ /* 0x000fe20000000011 */
[----:B------:R1:W4:Y:S01]  /*8180*/  MUFU.EX2 R163, R7 ;  /* 0x0000000700a37308 */ /* 0x0003220000000800 */
[----:B------:R-:W-:Y:S01]  /*8190*/  PRMT R17, R16, 0x5410, R14 ;  /* 0x0000541010117816 */ /* 0x000fe2000000000e */
[----:B------:R-:W-:Y:S01]  /*81a0*/  FFMA.FTZ R13, R155, UR26, -R0 ;  /* 0x0000001a9b0d7c23 */ /* 0x000fe20008010800 */
[----:B------:R-:W-:Y:S02]  /*81b0*/  PRMT R16, R3, 0x5410, R15 ;  /* 0x0000541003107816 */ /* 0x000fe4000000000f */
[----:B------:R-:W-:Y:S01]  /*81c0*/  LOP3.LUT R15, R18, 0xff00ff, RZ, 0xc0, !PT ;  /* 0x00ff00ff120f7812 */ /* 0x000fe200078ec0ff */
[----:B------:R-:W-:Y:S01]  /*81d0*/  IMAD.WIDE.U32 R18, R19, -0x326172a9, RZ ;  /* 0xcd9e8d5713127825 */ /* 0x000fe200078e00ff */
[----:B------:R-:W-:Y:S01]  /*81e0*/  HSET2.LE.AND R3, R12, R22, PT ;  /* 0x000000160c037233 */ /* 0x000fe20003803000 */
[----:B------:R5:W-:Y:S01]  /*81f0*/  MUFU.EX2 R162, R13 ;  /* 0x0000000d00a27308 */ /* 0x000be20000000800 */
[----:B--2---:R-:W-:-:S02]  /*8200*/  F2FP.F16.F32.PACK_AB R12, R164, R165 ;  /* 0x000000a5a40c723e */ /* 0x004fc400000000ff */
[----:B------:R-:W-:-:S05]  /*8210*/  HSET2.LE.AND R15, R15, R22, PT ;  /* 0x000000160f0f7233 */ /* 0x000fca0003803000 */
[----:B------:R-:W-:Y:S01]  /*8220*/  LOP3.LUT R15, R12, R15, RZ, 0xc0, !PT ;  /* 0x0000000f0c0f7212 */ /* 0x000fe200078ec0ff */
[----:B------:R-:W-:Y:S01]  /*8230*/  FFMA.FTZ R12, R152, UR26, -R0 ;  /* 0x0000001a980c7c23 */ /* 0x000fe20008010800 */
[----:B-1----:R-:W-:Y:S01]  /*8240*/  F2FP.F16.F32.PACK_AB R7, R167, R171 ;  /* 0x000000aba707723e */ /* 0x002fe200000000ff */
[----:B------:R-:W-:Y:S03]  /*8250*/  MUFU.EX2 R152, R8 ;  /* 0x0000000800987308 */ /* 0x000fe60000000800 */
[----:B------:R-:W-:Y:S02]  /*8260*/  LOP3.LUT R14, R7, R3, RZ, 0xc0, !PT ;  /* 0x00000003070e7212 */ /* 0x000fe400078ec0ff */
[--C-:B------:R-:W-:Y:S02]  /*8270*/  HSET2.LE.AND R3, R17, R22.reuse, PT ;  /* 0x0000001611037233 */ /* 0x100fe40003803000 */
[----:B------:R-:W-:Y:S01]  /*8280*/  F2FP.F16.F32.PACK_AB R7, R172, R174 ;  /* 0x000000aeac07723e */ /* 0x000fe200000000ff */
[----:B------:R1:W-:Y:S01]  /*8290*/  MUFU.EX2 R157, R12 ;  /* 0x0000000c009d7308 */ /* 0x0003e20000000800 */
[----:B-----5:R-:W-:-:S02]  /*82a0*/  HSET2.LE.AND R13, R16, R22, PT ;  /* 0x00000016100d7233 */ /* 0x020fc40003803000 */
[----:B----4-:R-:W-:-:S04]  /*82b0*/  F2FP.F16.F32.PACK_AB R16, R163, R166 ;  /* 0x000000a6a310723e */ /* 0x010fc800000000ff */
[----:B------:R-:W-:Y:S02]  /*82c0*/  LOP3.LUT R13, R16, R13, RZ, 0xc0, !PT ;  /* 0x0000000d100d7212 */ /* 0x000fe400078ec0ff */
[----:B-1----:R-:W-:Y:S01]  /*82d0*/  LOP3.LUT R12, R7, R3, RZ, 0xc0, !PT ;  /* 0x00000003070c7212 */ /* 0x002fe200078ec0ff */
[----:B------:R-:W-:Y:S01]  /*82e0*/  FFMA.FTZ R3, R147, UR26, -R0 ;  /* 0x0000001a93037c23 */ /* 0x000fe20008010800 */
[----:B------:R-:W-:Y:S01]  /*82f0*/  LOP3.LUT R7, R246, UR11, R19, 0x96, !PT ;  /* 0x0000000bf6077c12 */ /* 0x000fe2000f8e9613 */
[----:B------:R-:W-:Y:S02]  /*8300*/  FFMA.FTZ R19, R159, UR26, -R2 ;  /* 0x0000001a9f137c23 */ /* 0x000fe40008010802 */
[----:B------:R1:W2:Y:S02]  /*8310*/  MUFU.EX2 R155, R3 ;  /* 0x00000003009b7308 */ /* 0x0002a40000000800 */
[----:B------:R-:W-:-:S04]  /*8320*/  IMAD.WIDE.U32 R10, R7, -0x2daee0ad, RZ ;  /* 0xd2511f53070a7825 */ /* 0x000fc800078e00ff */
[----:B------:R-:W-:Y:S01]  /*8330*/  FFMA.FTZ R7, R160, UR26, -R2 ;  /* 0x0000001aa0077c23 */ /* 0x000fe20008010802 */
[C---:B---3--:R-:W-:Y:S03]  /*8340*/  HMMA.16816.F32 R80, R12.reuse, R24, R108 ;  /* 0x000000180c50723c */ /* 0x048fe6000000186c */
[----:B------:R3:W-:Y:S05]  /*8350*/  MUFU.EX2 R147, R7 ;  /* 0x0000000700937308 */ /* 0x0007ea0000000800 */
[----:B------:R-:W-:Y:S01]  /*8360*/  HMMA.16816.F32 R96, R12, R28, R104 ;  /* 0x0000001c0c60723c */ /* 0x000fe20000001868 */
[----:B------:R-:W4:Y:S02]  /*8370*/  LDSM.16.MT88.4 R104, [R185+0x7800] ;  /* 0x00780000b968783b */ /* 0x000f240000004200 */
[----:B------:R-:W-:Y:S01]  /*8380*/  MUFU.EX2 R68, R19 ;  /* 0x0000001300447308 */ /* 0x000fe20000000800 */
[----:B-1----:R-:W-:-:S04]  /*8390*/  LOP3.LUT R3, R18, UR9, R35, 0x96, !PT ;  /* 0x0000000912037c12 */ /* 0x002fc8000f8e9623 */
[----:B------:R-:W-:Y:S01]  /*83a0*/  HMMA.16816.F32 R112, R12, R36, R112 ;  /* 0x000000240c70723c */ /* 0x000fe20000001870 */
[----:B------:R-:W-:Y:S01]  /*83b0*/  IMAD.WIDE.U32 R74, R3, -0x2daee0ad, RZ ;  /* 0xd2511f53034a7825 */ /* 0x000fe200078e00ff */
[----:B------:R-:W-:-:S04]  /*83c0*/  LOP3.LUT R3, R20, UR13, R11, 0x96, !PT ;  /* 0x0000000d14037c12 */ /* 0x000fc8000f8e960b */
[----:B------:R-:W-:Y:S01]  /*83d0*/  LOP3.LUT R8, R10, UR4, R75, 0x96, !PT ;  /* 0x000000040a087c12 */ /* 0x000fe2000f8e964b */
[----:B------:R-:W-:-:S04]  /*83e0*/  IMAD.WIDE.U32 R20, R3, -0x326172a9, RZ ;  /* 0xcd9e8d5703147825 */ /* 0x000fc800078e00ff */
[--C-:B------:R-:W-:Y:S01]  /*83f0*/  FFMA.FTZ R3, R151, UR26, -R2.reuse ;  /* 0x0000001a97037c23 */ /* 0x100fe20008010802 */
[----:B------:R-:W-:Y:S01]  /*8400*/  FFMA.FTZ R10, R143, UR26, -R2 ;  /* 0x0000001a8f0a7c23 */ /* 0x000fe20008010802 */
[C---:B------:R-:W-:Y:S01]  /*8410*/  HMMA.16816.F32 R128, R12.reuse, R44, R128 ;  /* 0x0000002c0c80723c */ /* 0x040fe20000001880 */
[----:B------:R-:W-:Y:S01]  /*8420*/  IMAD.WIDE.U32 R8, R8, -0x326172a9, RZ ;  /* 0xcd9e8d5708087825 */ /* 0x000fe200078e00ff */
[----:B------:R1:W-:Y:S03]  /*8430*/  MUFU.EX2 R148, R3 ;  /* 0x0000000300947308 */ /* 0x0003e60000000800 */
[----:B---3--:R-:W-:Y:S01]  /*8440*/  IMAD.MOV.U32 R7, RZ, RZ, R8 ;  /* 0x000000ffff077224 */ /* 0x008fe200078e0008 */
[C---:B------:R-:W-:Y:S02]  /*8450*/  PRMT R18, R8.reuse, 0x7773, RZ ;  /* 0x0000777308127816 */ /* 0x040fe400000000ff */
[----:B------:R-:W-:Y:S01]  /*8460*/  PRMT R16, R8, 0x7772, RZ ;  /* 0x0000777208107816 */ /* 0x000fe200000000ff */
[C---:B------:R-:W-:Y:S01]  /*8470*/  HMMA.16816.F32 R92, R12.reuse, R26, R136 ;  /* 0x0000001a0c5c723c */ /* 0x040fe20000001888 */
[----:B------:R3:W5:Y:S07]  /*8480*/  MUFU.EX2 R75, R10 ;  /* 0x0000000a004b7308 */ /* 0x00076e0000000800 */
[----:B------:R-:W-:Y:S01]  /*8490*/  HMMA.16816.F32 R108, R12, R30, R120 ;  /* 0x0000001e0c6c723c */ /* 0x000fe20000001878 */
[----:B------:R-:W4:Y:S01]  /*84a0*/  LDSM.16.MT88.4 R120, [R181+0x7800] ;  /* 0x00780000b578783b */ /* 0x000f220000004200 */
[----:B-1----:R-:W-:-:S02]  /*84b0*/  LOP3.LUT R3, R20, UR7, R9, 0x96, !PT ;  /* 0x0000000714037c12 */ /* 0x002fc4000f8e9609 */
[----:B------:R-:W-:Y:S02]  /*84c0*/  PRMT R20, R8, 0x7771, RZ ;  /* 0x0000777108147816 */ /* 0x000fe400000000ff */
[C---:B------:R-:W-:Y:S02]  /*84d0*/  PRMT R8, R3.reuse, 0x7632, R8 ;  /* 0x0000763203087816 */ /* 0x040fe40000000008 */
[----:B------:R-:W-:Y:S01]  /*84e0*/  LOP3.LUT R17, R3, 0xff, RZ, 0xc0, !PT ;  /* 0x000000ff03117812 */ /* 0x000fe200078ec0ff */
[----:B------:R-:W-:Y:S01]  /*84f0*/  HMMA.16816.F32 R124, R12, R38, R124 ;  /* 0x000000260c7c723c */ /* 0x000fe2000000187c */
[----:B---3--:R-:W-:Y:S02]  /*8500*/  LOP3.LUT R10, R7, 0xff, RZ, 0xc0, !PT ;  /* 0x000000ff070a7812 */ /* 0x008fe400078ec0ff */
[----:B------:R-:W-:Y:S02]  /*8510*/  LOP3.LUT R7, R3, 0xffff, RZ, 0xc0, !PT ;  /* 0x0000ffff03077812 */ /* 0x000fe400078ec0ff */
[----:B------:R-:W-:-:S02]  /*8520*/  SHF.R.U32.HI R11, RZ, 0x18, R3 ;  /* 0x00000018ff0b7819 */ /* 0x000fc40000011603 */
[----:B------:R-:W-:Y:S01]  /*8530*/  SHF.R.U32.HI R9, RZ, 0x8, R7 ;  /* 0x00000008ff097819 */ /* 0x000fe20000011607 */
[----:B------:R-:W-:Y:S01]  /*8540*/  HMMA.16816.F32 R52, R12, R46, R52 ;  /* 0x0000002e0c34723c */ /* 0x000fe20000001834 */
[----:B------:R-:W-:Y:S01]  /*8550*/  LOP3.LUT R8, R8, 0xff, RZ, 0xc0, !PT ;  /* 0x000000ff08087812 */ /* 0x000fe200078ec0ff */
[----:B------:R-:W-:Y:S01]  /*8560*/  FFMA.FTZ R13, R141, UR26, -R5 ;  /* 0x0000001a8d0d7c23 */ /* 0x000fe20008010805 */
[----:B------:R-:W-:Y:S02]  /*8570*/  PRMT R3, R10, 0x5410, R20 ;  /* 0x000054100a037816 */ /* 0x000fe40000000014 */
[----:B------:R-:W-:Y:S02]  /*8580*/  PRMT R7, R16, 0x5410, R18 ;  /* 0x0000541010077816 */ /* 0x000fe40000000012 */
[----:B------:R-:W-:Y:S01]  /*8590*/  PRMT R16, R8, 0x5410, R11 ;  /* 0x0000541008107816 */ /* 0x000fe2000000000b */
[----:B------:R-:W-:Y:S01]  /*85a0*/  FFMA.FTZ R8, R145, UR26, -R6 ;  /* 0x0000001a91087c23 */ /* 0x000fe20008010806 */
[----:B------:R-:W-:-:S02]  /*85b0*/  LOP3.LUT R11, R7, 0xff00ff, RZ, 0xc0, !PT ;  /* 0x00ff00ff070b7812 */ /* 0x000fc400078ec0ff */
[--C-:B------:R-:W-:Y:S01]  /*85c0*/  HSET2.LE.AND R3, R3, R22.reuse, PT ;  /* 0x0000001603037233 */ /* 0x100fe20003803000 */
[----:B------:R5:W-:Y:S01]  /*85d0*/  MUFU.EX2 R73, R8 ;  /* 0x0000000800497308 */ /* 0x000be20000000800 */
[----:B------:R-:W-:Y:S01]  /*85e0*/  PRMT R17, R17, 0x5410, R9 ;  /* 0x0000541011117816 */ /* 0x000fe20000000009 */
[----:B------:R-:W-:Y:S01]  /*85f0*/  FFMA.FTZ R9, R142, UR26, -R6 ;  /* 0x0000001a8e097c23 */ /* 0x000fe20008010806 */
[----:B--2---:R-:W-:Y:S02]  /*8600*/  F2FP.F16.F32.PACK_AB R7, R152, R155 ;  /* 0x0000009b9807723e */ /* 0x004fe400000000ff */
[--C-:B------:R-:W-:Y:S02]  /*8610*/  HSET2.LE.AND R11, R11, R22.reuse, PT ;  /* 0x000000160b0b7233 */ /* 0x100fe40003803000 */
[----:B------:R-:W-:Y:S01]  /*8620*/  LOP3.LUT R10, R7, R3, RZ, 0xc0, !PT ;  /* 0x00000003070a7212 */ /* 0x000fe200078ec0ff */
[----:B------:R1:W-:Y:S01]  /*8630*/  MUFU.EX2 R43, R9 ;  /* 0x00000009002b7308 */ /* 0x0003e20000000800 */
[----:B------:R-:W-:-:S02]  /*8640*/  HSET2.LE.AND R3, R17, R22, PT ;  /* 0x0000001611037233 */ /* 0x000fc40003803000 */
[----:B------:R-:W-:Y:S02]  /*8650*/  F2FP.F16.F32.PACK_AB R7, R157, R162 ;  /* 0x000000a29d07723e */ /* 0x000fe400000000ff */
[----:B-----5:R-:W-:-:S04]  /*8660*/  F2FP.F16.F32.PACK_AB R8, R75, R148 ;  /* 0x000000944b08723e */ /* 0x020fc800000000ff */
[----:B------:R-:W-:Y:S02]  /*8670*/  LOP3.LUT R11, R8, R11, RZ, 0xc0, !PT ;  /* 0x0000000b080b7212 */ /* 0x000fe400078ec0ff */
[----:B------:R-:W-:Y:S01]  /*8680*/  LOP3.LUT R8, R7, R3, RZ, 0xc0, !PT ;  /* 0x0000000307087212 */ /* 0x000fe200078ec0ff */
[----:B------:R-:W-:Y:S01]  /*8690*/  FFMA.FTZ R3, R168, UR26, -R6 ;  /* 0x0000001aa8037c23 */ /* 0x000fe20008010806 */
[----:B-1----:R-:W-:Y:S02]  /*86a0*/  HSET2.LE.AND R9, R16, R22, PT ;  /* 0x0000001610097233 */ /* 0x002fe40003803000 */
[----:B------:R-:W-:Y:S01]  /*86b0*/  F2FP.F16.F32.PACK_AB R16, R68, R147 ;  /* 0x000000934410723e */ /* 0x000fe200000000ff */
[----:B------:R1:W-:Y:S03]  /*86c0*/  MUFU.EX2 R41, R3 ;  /* 0x0000000300297308 */ /* 0x0003e60000000800 */
[----:B------:R-:W-:Y:S01]  /*86d0*/  LOP3.LUT R9, R16, R9, RZ, 0xc0, !PT ;  /* 0x0000000910097212 */ /* 0x000fe200078ec0ff */
[----:B------:R-:W-:-:S06]  /*86e0*/  FFMA.FTZ R16, R144, UR26, -R5 ;  /* 0x0000001a90107c23 */ /* 0x000fcc0008010805 */
[----:B------:R-:W-:Y:S01]  /*86f0*/  HMMA.16816.F32 R60, R8, R26, R60 ;  /* 0x0000001a083c723c */ /* 0x000fe2000000183c */
[----:B------:R-:W-:Y:S01]  /*8700*/  MUFU.EX2 R26, R13 ;  /* 0x0000000d001a7308 */ /* 0x000fe20000000800 */
[----:B-1----:R-:W-:Y:S01]  /*8710*/  FFMA.FTZ R3, R140, UR26, -R6 ;  /* 0x0000001a8c037c23 */ /* 0x002fe20008010806 */
[----:B------:R-:W-:-:S05]  /*8720*/  FFMA.FTZ R6, R150, UR26, -R5 ;  /* 0x0000001a96067c23 */ /* 0x000fca0008010805 */
[C---:B------:R-:W-:Y:S01]  /*8730*/  HMMA.16816.F32 R84, R8.reuse, R24, R56 ;  /* 0x000000180854723c */ /* 0x040fe20000001838 */
[----:B------:R-:W-:Y:S07]  /*8740*/  MUFU.EX2 R25, R16 ;  /* 0x0000001000197308 */ /* 0x000fee0000000800 */
[C---:B------:R-:W-:Y:S01]  /*8750*/  HMMA.16816.F32 R100, R8.reuse, R28, R100 ;  /* 0x0000001c0864723c */ /* 0x040fe20000001864 */
[----:B------:R1:W2:Y:S07]  /*8760*/  MUFU.EX2 R35, R3 ;  /* 0x0000000300237308 */ /* 0x0002ae0000000800 */
[C---:B------:R-:W-:Y:S01]  /*8770*/  HMMA.16816.F32 R64, R8.reuse, R30, R64 ;  /* 0x0000001e0840723c */ /* 0x040fe20000001840 */
[----:B------:R3:W-:Y:S07]  /*8780*/  MUFU.EX2 R32, R6 ;  /* 0x0000000600207308 */ /* 0x0007ee0000000800 */
[----:B------:R-:W-:Y:S01]  /*8790*/  HMMA.16816.F32 R116, R8, R36, R116 ;  /* 0x000000240874723c */ /* 0x000fe20000001874 */
[----:B-1----:R-:W-:-:S07]  /*87a0*/  LOP3.LUT R3, R40, UR8, R33, 0x96, !PT ;  /* 0x0000000828037c12 */ /* 0x002fce000f8e9621 */
[----:B------:R-:W-:Y:S01]  /*87b0*/  HMMA.16816.F32 R76, R8, R38, R76 ;  /* 0x00000026084c723c */ /* 0x000fe2000000184c */
[----:B---3--:R-:W-:-:S04]  /*87c0*/  IMAD.WIDE.U32 R6, R3, -0x2daee0ad, RZ ;  /* 0xd2511f5303067825 */ /* 0x008fc800078e00ff */
[----:B------:R-:W-:Y:S01]  /*87d0*/  FFMA.FTZ R3, R169, UR26, -R5 ;  /* 0x0000001aa9037c23 */ /* 0x000fe20008010805 */
[----:B------:R-:W-:-:S03]  /*87e0*/  PRMT R12, R6, 0x7773, RZ ;  /* 0x00007773060c7816 */ /* 0x000fc600000000ff */
[----:B------:R1:W3:Y:S01]  /*87f0*/  MUFU.EX2 R27, R3 ;  /* 0x00000003001b7308 */ /* 0x0002e20000000800 */
[C---:B------:R-:W-:Y:S01]  /*8800*/  PRMT R5, R6.reuse, 0x7772, RZ ;  /* 0x0000777206057816 */ /* 0x040fe200000000ff */
[----:B------:R-:W-:Y:S01]  /*8810*/  HMMA.16816.F32 R132, R8, R44, R132 ;  /* 0x0000002c0884723c */ /* 0x000fe20000001884 */
[----:B------:R-:W-:Y:S02]  /*8820*/  PRMT R14, R6, 0x7771, RZ ;  /* 0x00007771060e7816 */ /* 0x000fe400000000ff */
[----:B------:R-:W-:-:S05]  /*8830*/  PRMT R15, R5, 0x5410, R12 ;  /* 0x00005410050f7816 */ /* 0x000fca000000000c */
[----:B------:R-:W-:Y:S01]  /*8840*/  HMMA.16816.F32 R48, R8, R46, R48 ;  /* 0x0000002e0830723c */ /* 0x000fe20000001830 */
[----:B------:R-:W-:-:S04]  /*8850*/  FFMA.FTZ R8, R154, UR26, -R2 ;  /* 0x0000001a9a087c23 */ /* 0x000fc80008010802 */
[----:B------:R-:W-:Y:S01]  /*8860*/  MUFU.EX2 R11, R8 ;  /* 0x00000008000b7308 */ /* 0x000fe20000000800 */
[----:B-1----:R-:W-:Y:S01]  /*8870*/  LOP3.LUT R3, R42, UR27, R7, 0x96, !PT ;  /* 0x0000001b2a037c12 */ /* 0x002fe2000f8e9607 */
[----:B------:R-:W-:-:S03]  /*8880*/  IMAD.MOV.U32 R7, RZ, RZ, R6 ;  /* 0x000000ffff077224 */ /* 0x000fc600078e0006 */
[C---:B------:R-:W-:Y:S02]  /*8890*/  LOP3.LUT R5, R3.reuse, 0xffff, RZ, 0xc0, !PT ;  /* 0x0000ffff03057812 */ /* 0x040fe400078ec0ff */
[----:B------:R-:W-:Y:S02]  /*88a0*/  PRMT R6, R3, 0x7632, R6 ;  /* 0x0000763203067816 */ /* 0x000fe40000000006 */
[----:B------:R-:W-:Y:S02]  /*88b0*/  LOP3.LUT R7, R7, 0xff, RZ, 0xc0, !PT ;  /* 0x000000ff07077812 */ /* 0x000fe400078ec0ff */
[----:B------:R-:W-:Y:S02]  /*88c0*/  LOP3.LUT R13, R3, 0xff, RZ, 0xc0, !PT ;  /* 0x000000ff030d7812 */ /* 0x000fe400078ec0ff */
[----:B------:R-:W-:Y:S02]  /*88d0*/  SHF.R.U32.HI R12, RZ, 0x8, R5 ;  /* 0x00000008ff0c7819 */ /* 0x000fe40000011605 */
[----:B------:R-:W-:-:S02]  /*88e0*/  SHF.R.U32.HI R5, RZ, 0x18, R3 ;  /* 0x00000018ff057819 */ /* 0x000fc40000011603 */
[----:B------:R-:W-:Y:S02]  /*88f0*/  LOP3.LUT R6, R6, 0xff, RZ, 0xc0, !PT ;  /* 0x000000ff06067812 */ /* 0x000fe400078ec0ff */
[----:B------:R-:W-:Y:S02]  /*8900*/  PRMT R3, R7, 0x5410, R14 ;  /* 0x0000541007037816 */ /* 0x000fe4000000000e */
[----:B------:R-:W-:Y:S01]  /*8910*/  PRMT R7, R13, 0x5410, R12 ;  /* 0x000054100d077816 */ /* 0x000fe2000000000c */
[--C-:B------:R-:W-:Y:S01]  /*8920*/  FFMA.FTZ R12, R153, UR26, -R0.reuse ;  /* 0x0000001a990c7c23 */ /* 0x100fe20008010800 */
[----:B------:R-:W-:Y:S01]  /*8930*/  PRMT R13, R6, 0x5410, R5 ;  /* 0x00005410060d7816 */ /* 0x000fe20000000005 */
[----:B------:R-:W-:Y:S01]  /*8940*/  FFMA.FTZ R6, R156, UR26, -R0 ;  /* 0x0000001a9c067c23 */ /* 0x000fe20008010800 */
[----:B------:R-:W-:Y:S01]  /*8950*/  HSET2.LE.AND R3, R3, R22, PT ;  /* 0x0000001603037233 */ /* 0x000fe20003803000 */
[----:B------:R-:W-:Y:S01]  /*8960*/  MUFU.EX2 R23, R12 ;  /* 0x0000000c00177308 */ /* 0x000fe20000000800 */
[----:B--2---:R-:W-:-:S04]  /*8970*/  F2FP.F16.F32.PACK_AB R5, R35, R41 ;  /* 0x000000292305723e */ /* 0x004fc800000000ff */
[----:B------:R-:W-:Y:S02]  /*8980*/  LOP3.LUT R142, R5, R3, RZ, 0xc0, !PT ;  /* 0x00000003058e7212 */ /* 0x000fe400078ec0ff */
[----:B---3--:R-:W-:Y:S01]  /*8990*/  F2FP.F16.F32.PACK_AB R5, R26, R27 ;  /* 0x0000001b1a05723e */ /* 0x008fe200000000ff */
[----:B------:R1:W-:Y:S02]  /*89a0*/  MUFU.EX2 R24, R6 ;  /* 0x0000000600187308 */ /* 0x0003e40000000800 */
[----:B-1----:R-:W-:-:S05]  /*89b0*/  LOP3.LUT R6, R15, 0xff00ff, RZ, 0xc0, !PT ;  /* 0x00ff00ff0f067812 */ /* 0x002fca00078ec0ff */
[--C-:B------:R-:W-:Y:S02]  /*89c0*/  HSET2.LE.AND R3, R6, R22.reuse, PT ;  /* 0x0000001606037233 */ /* 0x100fe40003803000 */
[--C-:B------:R-:W-:Y:S02]  /*89d0*/  HSET2.LE.AND R6, R7, R22.reuse, PT ;  /* 0x0000001607067233 */ /* 0x100fe40003803000 */
[----:B------:R-:W-:Y:S02]  /*89e0*/  F2FP.F16.F32.PACK_AB R7, R43, R73 ;  /* 0x000000492b07723e */ /* 0x000fe400000000ff */
[----:B------:R-:W-:Y:S02]  /*89f0*/  LOP3.LUT R143, R5, R3, RZ, 0xc0, !PT ;  /* 0x00000003058f7212 */ /* 0x000fe400078ec0ff */
[----:B------:R-:W-:Y:S01]  /*8a00*/  LOP3.LUT R140, R7, R6, RZ, 0xc0, !PT ;  /* 0x00000006078c7212 */ /* 0x000fe200078ec0ff */
[--C-:B------:R-:W-:Y:S01]  /*8a10*/  FFMA.FTZ R6, R170, UR26, -R0.reuse ;  /* 0x0000001aaa067c23 */ /* 0x100fe20008010800 */
[----:B------:R-:W-:Y:S01]  /*8a20*/  FFMA.FTZ R0, R149, UR26, -R0 ;  /* 0x0000001a95007c23 */ /* 0x000fe20008010800 */
[----:B------:R-:W-:-:S02]  /*8a30*/  HSET2.LE.AND R3, R13, R22, PT ;  /* 0x000000160d037233 */ /* 0x000fc40003803000 */
[----:B------:R-:W-:Y:S01]  /*8a40*/  F2FP.F16.F32.PACK_AB R5, R25, R32 ;  /* 0x000000201905723e */ /* 0x000fe200000000ff */
[----:B------:R1:W-:Y:S01]  /*8a50*/  MUFU.EX2 R19, R0 ;  /* 0x0000000000137308 */ /* 0x0003e20000000800 */
[----:B------:R-:W2:Y:S02]  /*8a60*/  LDSM.16.MT88.4 R12, [R184+0x7800] ;  /* 0x00780000b80c783b */ /* 0x000ea40000004200 */
[----:B------:R-:W-:Y:S02]  /*8a70*/  LOP3.LUT R141, R5, R3, RZ, 0xc0, !PT ;  /* 0x00000003058d7212 */ /* 0x000fe400078ec0ff */
[----:B------:R-:W-:-:S03]  /*8a80*/  LOP3.LUT R3, R34, UR8, R21, 0x96, !PT ;  /* 0x0000000822037c12 */ /* 0x000fc6000f8e9615 */
[----:B------:R3:W5:Y:S02]  /*8a90*/  MUFU.EX2 R20, R6 ;  /* 0x0000000600147308 */ /* 0x0007640000000800 */
[----:B------:R-:W-:Y:S01]  /*8aa0*/  HMMA.16816.F32 R80, R140, R88, R80 ;  /* 0x000000588c50723c */ /* 0x000fe20000001850 */
[----:B-1----:R-:W-:-:S07]  /*8ab0*/  FFMA.FTZ R0, R161, UR26, -R2 ;  /* 0x0000001aa1007c23 */ /* 0x002fce0008010802 */
[----:B------:R-:W-:Y:S01]  /*8ac0*/  HMMA.16816.F32 R92, R140, R90, R92 ;  /* 0x0000005a8c5c723c */ /* 0x000fe2000000185c */
[----:B------:R1:W-:Y:S01]  /*8ad0*/  MUFU.EX2 R18, R0 ;  /* 0x0000000000127308 */ /* 0x0003e20000000800 */
[----:B---3--:R-:W-:-:S06]  /*8ae0*/  IMAD.WIDE.U32 R6, R3, -0x2daee0ad, RZ ;  /* 0xd2511f5303067825 */ /* 0x008fcc00078e00ff */
[----:B----4-:R-:W-:Y:S01]  /*8af0*/  HMMA.16816.F32 R96, R140, R104, R96 ;  /* 0x000000688c60723c */ /* 0x010fe20000001860 */
[----:B------:R-:W-:Y:S01]  /*8b00*/  IMAD.MOV.U32 R5, RZ, RZ, R6 ;  /* 0x000000ffff057224 */ /* 0x000fe200078e0006 */
[----:B------:R-:W-:-:S06]  /*8b10*/  PRMT R3, R6, 0x7773, RZ ;  /* 0x0000777306037816 */ /* 0x000fcc00000000ff */
[----:B------:R-:W-:Y:S01]  /*8b20*/  HMMA.16816.F32 R108, R140, R106, R108 ;  /* 0x0000006a8c6c723c */ /* 0x000fe2000000186c */
[----:B-1----:R-:W-:-:S04]  /*8b30*/  FFMA.FTZ R0, R158, UR26, -R2 ;  /* 0x0000001a9e007c23 */ /* 0x002fc80008010802 */
[----:B------:R1:W3:Y:S03]  /*8b40*/  MUFU.EX2 R17, R0 ;  /* 0x0000000000117308 */ /* 0x0002e60000000800 */
[C---:B------:R-:W-:Y:S08]  /*8b50*/  HMMA.16816.F32 R112, R140.reuse, R120, R112 ;  /* 0x000000788c70723c */ /* 0x040ff00000001870 */
[----:B------:R-:W-:Y:S01]  /*8b60*/  HMMA.16816.F32 R124, R140, R122, R124 ;  /* 0x0000007a8c7c723c */ /* 0x000fe2000000187c */
[----:B-1----:R-:W-:Y:S01]  /*8b70*/  FFMA.FTZ R0, R173, UR26, -R2 ;  /* 0x0000001aad007c23 */ /* 0x002fe20008010802 */
[----:B------:R-:W-:-:S06]  /*8b80*/  PRMT R2, R6, 0x7772, RZ ;  /* 0x0000777206027816 */ /* 0x000fcc00000000ff */
[----:B--2---:R-:W-:Y:S01]  /*8b90*/  HMMA.16816.F32 R128, R140, R12, R128 ;  /* 0x0000000c8c80723c */ /* 0x004fe20000001880 */
[----:B------:R-:W-:Y:S01]  /*8ba0*/  PRMT R6, R6, 0x7771, RZ ;  /* 0x0000777106067816 */ /* 0x000fe200000000ff */
[----:B------:R1:W2:Y:S01]  /*8bb0*/  MUFU.EX2 R16, R0 ;  /* 0x0000000000107308 */ /* 0x0002a20000000800 */
[----:B------:R-:W-:Y:S02]  /*8bc0*/  PRMT R10, R2, 0x5410, R3 ;  /* 0x00005410020a7816 */ /* 0x000fe40000000003 */
[----:B------:R-:W-:-:S03]  /*8bd0*/  LOP3.LUT R3, R5, 0xff, RZ, 0xc0, !PT ;  /* 0x000000ff05037812 */ /* 0x000fc600078ec0ff */
[----:B------:R-:W-:Y:S01]  /*8be0*/  HMMA.16816.F32 R140, R140, R14, R52 ;  /* 0x0000000e8c8c723c */ /* 0x000fe20000001834 */
[----:B-1----:R-:W-:-:S04]  /*8bf0*/  LOP3.LUT R0, R74, UR27, R7, 0x96, !PT ;  /* 0x0000001b4a007c12 */ /* 0x002fc8000f8e9607 */
[C---:B------:R-:W-:Y:S02]  /*8c00*/  LOP3.LUT R2, R0.reuse, 0xffff, RZ, 0xc0, !PT ;  /* 0x0000ffff00027812 */ /* 0x040fe400078ec0ff */
[C---:B------:R-:W-:Y:S02]  /*8c10*/  PRMT R5, R0.reuse, 0x7632, R5 ;  /* 0x0000763200057816 */ /* 0x040fe40000000005 */
[----:B------:R-:W-:Y:S02]  /*8c20*/  LOP3.LUT R9, R0, 0xff, RZ, 0xc0, !PT ;  /* 0x000000ff00097812 */ /* 0x000fe400078ec0ff */
[----:B------:R-:W-:Y:S02]  /*8c30*/  SHF.R.U32.HI R8, RZ, 0x18, R0 ;  /* 0x00000018ff087819 */ /* 0x000fe40000011600 */
[----:B------:R-:W-:Y:S02]  /*8c40*/  SHF.R.U32.HI R7, RZ, 0x8, R2 ;  /* 0x00000008ff077819 */ /* 0x000fe40000011602 */
[----:B------:R-:W-:-:S02]  /*8c50*/  PRMT R0, R3, 0x5410, R6 ;  /* 0x0000541003007816 */ /* 0x000fc40000000006 */
[----:B------:R-:W-:Y:S02]  /*8c60*/  LOP3.LUT R2, R5, 0xff, RZ, 0xc0, !PT ;  /* 0x000000ff05027812 */ /* 0x000fe400078ec0ff */
[----:B------:R-:W-:Y:S02]  /*8c70*/  LOP3.LUT R3, R10, 0xff00ff, RZ, 0xc0, !PT ;  /* 0x00ff00ff0a037812 */ /* 0x000fe400078ec0ff */
[----:B------:R-:W-:Y:S02]  /*8c80*/  PRMT R5, R2, 0x5410, R8 ;  /* 0x0000541002057816 */ /* 0x000fe40000000008 */
[--C-:B------:R-:W-:Y:S02]  /*8c90*/  HSET2.LE.AND R0, R0, R22.reuse, PT ;  /* 0x0000001600007233 */ /* 0x100fe40003803000 */
[----:B-----5:R-:W-:Y:S02]  /*8ca0*/  F2FP.F16.F32.PACK_AB R2, R19, R20 ;  /* 0x000000141302723e */ /* 0x020fe400000000ff */
[----:B------:R-:W-:-:S02]  /*8cb0*/  HSET2.LE.AND R8, R5, R22, PT ;  /* 0x0000001605087233 */ /* 0x000fc40003803000 */
[----:B------:R-:W-:Y:S01]  /*8cc0*/  LOP3.LUT R138, R2, R0, RZ, 0xc0, !PT ;  /* 0x00000000028a7212 */ /* 0x000fe200078ec0ff */
[----:B------:R-:W-:Y:S01]  /*8cd0*/  FADD.FTZ R2, R230, R227 ;  /* 0x000000e3e6027221 */ /* 0x000fe20000010000 */
[--C-:B------:R-:W-:Y:S02]  /*8ce0*/  HSET2.LE.AND R3, R3, R22.reuse, PT ;  /* 0x0000001603037233 */ /* 0x100fe40003803000 */
[----:B---3--:R-:W-:Y:S01]  /*8cf0*/  F2FP.F16.F32.PACK_AB R0, R17, R18 ;  /* 0x000000121100723e */ /* 0x008fe200000000ff */
[----:B------:R-:W-:Y:S01]  /*8d00*/  FADD.FTZ R2, R228, R2 ;  /* 0x00000002e4027221 */ /* 0x000fe20000010000 */
[----:B--2---:R-:W-:Y:S02]  /*8d10*/  F2FP.F16.F32.PACK_AB R5, R11, R16 ;  /* 0x000000100b05723e */ /* 0x004fe400000000ff */
        /* <DEDUP_REMOVED lines=9> */
[----:B------:R-:W-:Y:S01]  /*8db0*/  PRMT R6, R9, 0x5410, R7 ;  /* 0x0000541009067816 */ /* 0x000fe20000000007 */
[----:B------:R-:W-:Y:S01]  /*8dc0*/  FADD.FTZ R0, R224, R0 ;  /* 0x00000000e0007221 */ /* 0x000fe20000010000 */
[----:B------:R-:W-:Y:S01]  /*8dd0*/  FADD.FTZ R3, R213, R3 ;  /* 0x00000003d5037221 */ /* 0x000fe20000010000 */
[----:B------:R-:W-:Y:S01]  /*8de0*/  FADD.FTZ R5, R207, R5 ;  /* 0x00000005cf057221 */ /* 0x000fe20000010000 */
[----:B------:R-:W-:Y:S01]  /*8df0*/  FADD.FTZ R2, R225, R2 ;  /* 0x00000002e1027221 */ /* 0x000fe20000010000 */
[----:B------:R-:W-:Y:S01]  /*8e00*/  FADD.FTZ R0, R216, R0 ;  /* 0x00000000d8007221 */ /* 0x000fe20000010000 */
[----:B------:R-:W-:Y:S01]  /*8e10*/  HSET2.LE.AND R6, R6, R22, PT ;  /* 0x0000001606067233 */ /* 0x000fe20003803000 */
[----:B------:R-:W-:Y:S01]  /*8e20*/  FADD.FTZ R3, R206, R3 ;  /* 0x00000003ce037221 */ /* 0x000fe20000010000 */
[----:B------:R-:W-:Y:S01]  /*8e30*/  F2FP.F16.F32.PACK_AB R7, R23, R24 ;  /* 0x000000181707723e */ /* 0x000fe200000000ff */
[----:B------:R-:W-:Y:S01]  /*8e40*/  FADD.FTZ R5, R177, R5 ;  /* 0x00000005b1057221 */ /* 0x000fe20000010000 */
[----:B------:R-:W-:Y:S01]  /*8e50*/  FADD.FTZ R2, R226, R2 ;  /* 0x00000002e2027221 */ /* 0x000fe20000010000 */
        /* <DEDUP_REMOVED lines=45> */
[----:B------:R1:W-:Y:S01]  /*9130*/  STL [R1+0x30], R239 ;  /* 0x000030ef01007387 */ /* 0x0003e20000100800 */
[----:B------:R-:W-:Y:S03]  /*9140*/  HMMA.16816.F32 R84, R136, R88, R84 ;  /* 0x000000588854723c */ /* 0x000fe60000001854 */
[----:B------:R1:W-:Y:S01]  /*9150*/  STL [R1+0x34], R74 ;  /* 0x0000344a01007387 */ /* 0x0003e20000100800 */
[----:B------:R-:W-:-:S03]  /*9160*/  ISETP.GT.U32.AND P0, PT, R146, R68, PT ;  /* 0x000000449200720c */ /* 0x000fc60003f04070 */
        /* <DEDUP_REMOVED lines=21> */
[----:B------:R-:W-:Y:S02]  /*92c0*/  IMAD.SHL.U32 R6, R237, 0x20, RZ ;  /* 0x00000020ed067824 */ /* 0x000fe400078e00ff */
[----:B------:R-:W-:-:S10]  /*92d0*/  VIADD R250, R238, 0xfffffffe ;  /* 0xfffffffeeefa7836 */ /* 0x000fd40000000000 */
[----:B------:R-:W-:Y:S02]  /*92e0*/  @!P0 IADD3 R5, P1, PT, R2, R8, RZ ;  /* 0x0000000802058210 */ /* 0x000fe40007f3e0ff */
[C---:B------:R-:W-:Y:S02]  /*92f0*/  @!P0 LEA R0, P2, R236.reuse, R2, 0x4 ;  /* 0x00000002ec008211 */ /* 0x040fe400078420ff */
[----:B------:R-:W-:Y:S02]  /*9300*/  @!P0 IADD3.X R9, PT, PT, R3, R9, R6, P1, !PT ;  /* 0x0000000903098210 */ /* 0x000fe40000ffe406 */
[----:B------:R-:W-:Y:S02]  /*9310*/  @!P0 LEA.HI.X R6, R236, R3, R237, 0x4, P2 ;  /* 0x00000003ec068211 */ /* 0x000fe400010f24ed */
[-C--:B------:R-:W-:Y:S02]  /*9320*/  @!P0 LEA R10, P2, R0, R232.reuse, 0x1 ;  /* 0x000000e8000a8211 */ /* 0x080fe400078408ff */
[-C--:B------:R-:W-:Y:S01]  /*9330*/  @!P0 LEA R12, P3, R2, R232.reuse, 0x1 ;  /* 0x000000e8020c8211 */ /* 0x080fe200078608ff */
[----:B------:R-:W-:Y:S01]  /*9340*/  @P0 STS.128 [R201+0x6000], RZ ;  /* 0x006000ffc9000388 */ /* 0x000fe20000000c00 */
[-C--:B------:R-:W-:Y:S01]  /*9350*/  @!P0 LEA.HI.X R11, R0, R231.reuse, R6, 0x1, P2 ;  /* 0x000000e7000b8211 */ /* 0x080fe200010f0c06 */
[----:B------:R-:W-:Y:S01]  /*9360*/  @!P0 IMAD R0, R237, 0x30, RZ ;  /* 0x00000030ed008824 */ /* 0x000fe200078e02ff */
[--C-:B------:R-:W-:Y:S01]  /*9370*/  @!P0 LEA.HI.X R13, R2, R231, R3.reuse, 0x1, P3 ;  /* 0x000000e7020d8211 */ /* 0x100fe200018f0c03 */
[----:B------:R-:W-:Y:S01]  /*9380*/  @!P0 IMAD.WIDE.U32 R2, R236, 0x30, R2 ;  /* 0x00000030ec028825 */ /* 0x000fe200078e0002 */
[----:B------:R-:W-:-:S02]  /*9390*/  @!P0 LEA R8, P1, R5, R232, 0x1 ;  /* 0x000000e805088211 */ /* 0x000fc400078208ff */
[----:B------:R-:W-:Y:S01]  /*93a0*/  ISETP.GT.U32.AND P2, PT, R250, R68, PT ;  /* 0x00000044fa00720c */ /* 0x000fe20003f44070 */
        /* <DEDUP_REMOVED lines=24> */
[----:B------:R-:W-:Y:S04]  /*9530*/  LDSM.16.M88.4 R16, [R188+0x2000] ;  /* 0x00200000bc10783b */ /* 0x000fe80000000200 */
[----:B------:R-:W3:Y:S04]  /*9540*/  LDSM.16.M88.4 R44, [R183+UR5+0x5800] ;  /* 0x00580005b72c783b */ /* 0x000ee80008000200 */
[----:B------:R-:W-:Y:S04]  /*9550*/  LDSM.16.M88.4 R52, [R183+UR5+0x4800] ;  /* 0x00480005b734783b */ /* 0x000fe80008000200 */
[----:B-1----:R-:W1:Y:S04]  /*9560*/  LDSM.16.M88.4 R8, [R183+UR5+0x4000] ;  /* 0x00400005b708783b */ /* 0x002e680008000200 */
[----:B------:R-:W4:Y:S04]  /*9570*/  LDSM.16.M88.4 R48, [R183+UR5+0x5000] ;  /* 0x00500005b730783b */ /* 0x000f280008000200 */
[----:B------:R-:W-:Y:S04]  /*9580*/  LDSM.16.M88.4 R28, [R187+0x5800] ;  /* 0x00580000bb1c783b */ /* 0x000fe80000000200 */
[----:B------:R-:W-:Y:S04]  /*9590*/  LDSM.16.M88.4 R40, [R187+0x4000] ;  /* 0x00400000bb28783b */ /* 0x000fe80000000200 */
[----:B------:R-:W-:Y:S04]  /*95a0*/  LDSM.16.M88.4 R32, [R187+0x5000] ;  /* 0x00500000bb20783b */ /* 0x000fe80000000200 */
[----:B------:R-:W-:Y:S04]  /*95b0*/  LDSM.16.M88.4 R12, [R191] ;  /* 0x00000000bf0c783b */ /* 0x000fe80000000200 */
[----:B------:R-:W-:Y:S04]  /*95c0*/  LDSM.16.M88.4 R24, [R189+0x2000] ;  /* 0x00200000bd18783b */ /* 0x000fe80000000200 */
[----:B------:R-:W-:Y:S01]  /*95d0*/  LDSM.16.M88.4 R56, [R182+0x5800] ;  /* 0x00580000b638783b */ /* 0x000fe20000000200 */
[----:B---3--:R-:W-:Y:S03]  /*95e0*/  HMMA.16816.F32 R168, R16, R44, RZ ;  /* 0x0000002c10a8723c */ /* 0x008fe600000018ff */
[----:B------:R-:W-:Y:S04]  /*95f0*/  LDSM.16.M88.4 R36, [R187+0x4800] ;  /* 0x00480000bb24783b */ /* 0x000fe80000000200 */
[----:B------:R-:W-:Y:S01]  /*9600*/  LDSM.16.M88.4 R60, [R182+0x5000] ;  /* 0x00500000b63c783b */ /* 0x000fe20000000200 */
[-C--:B-1----:R-:W-:Y:S03]  /*9610*/  HMMA.16816.F32 R224, R20, R8.reuse, RZ ;  /* 0x0000000814e0723c */ /* 0x082fe600000018ff */
[----:B------:R-:W-:Y:S04]  /*9620*/  LDSM.16.M88.4 R76, [R182+0x4000] ;  /* 0x00400000b64c783b */ /* 0x000fe80000000200 */
[----:B------:R-:W-:Y:S01]  /*9630*/  LDSM.16.M88.4 R64, [R182+0x4800] ;  /* 0x00480000b640783b */ /* 0x000fe20000000200 */
[C---:B------:R-:W-:Y:S03]  /*9640*/  HMMA.16816.F32 R144, R16.reuse, R8, RZ ;  /* 0x000000081090723c */ /* 0x040fe600000018ff */
[----:B------:R-:W0:Y:S05]  /*9650*/  LDGDEPBAR ;  /* 0x00000000000079af */ /* 0x000e2a0000000000 */
[-C--:B------:R-:W-:Y:S08]  /*9660*/  HMMA.16816.F32 R208, R16, R10.reuse, RZ ;  /* 0x0000000a10d0723c */ /* 0x080ff000000018ff */
[----:B------:R-:W-:Y:S01]  /*9670*/  HMMA.16816.F32 R220, R20, R10, RZ ;  /* 0x0000000a14dc723c */ /* 0x000fe200000018ff */
[----:B------:R-:W1:Y:S07]  /*9680*/  LDSM.16.M88.4 R8, [R191+0x2000] ;  /* 0x00200000bf08783b */ /* 0x000e6e0000000200 */
[C---:B------:R-:W-:Y:S08]  /*9690*/  HMMA.16816.F32 R204, R16.reuse, R46, RZ ;  /* 0x0000002e10cc723c */ /* 0x040ff000000018ff */
[C---:B------:R-:W-:Y:S08]  /*96a0*/  HMMA.16816.F32 R148, R16.reuse, R52, RZ ;  /* 0x000000341094723c */ /* 0x040ff000000018ff */
[C---:B----4-:R-:W-:Y:S08]  /*96b0*/  HMMA.16816.F32 R160, R16.reuse, R48, RZ ;  /* 0x0000003010a0723c */ /* 0x050ff000000018ff */
[C---:B------:R-:W-:Y:S08]  /*96c0*/  HMMA.16816.F32 R216, R16.reuse, R54, RZ ;  /* 0x0000003610d8723c */ /* 0x040ff000000018ff */
[-C--:B------:R-:W-:Y:S08]  /*96d0*/  HMMA.16816.F32 R212, R16, R50.reuse, RZ ;  /* 0x0000003210d4723c */ /* 0x080ff000000018ff */
[----:B------:R-:W-:Y:S08]  /*96e0*/  HMMA.16816.F32 R156, R20, R50, RZ ;  /* 0x00000032149c723c */ /* 0x000ff000000018ff */
[----:B-1----:R-:W-:Y:S08]  /*96f0*/  HMMA.16816.F32 R16, R8, R28, R168 ;  /* 0x0000001c0810723c */ /* 0x002ff000000018a8 */
[----:B------:R-:W-:Y:S08]  /*9700*/  HMMA.16816.F32 R164, R20, R48, RZ ;  /* 0x0000003014a4723c */ /* 0x000ff000000018ff */
[----:B------:R-:W-:Y:S08]  /*9710*/  HMMA.16816.F32 R48, R8, R40, R144 ;  /* 0x000000280830723c */ /* 0x000ff00000001890 */
[C---:B------:R-:W-:Y:S08]  /*9720*/  HMMA.16816.F32 R176, R20.reuse, R52, RZ ;  /* 0x0000003414b0723c */ /* 0x040ff000000018ff */
[----:B------:R-:W-:Y:S08]  /*9730*/  HMMA.16816.F32 R172, R20, R54, RZ ;  /* 0x0000003614ac723c */ /* 0x000ff000000018ff */
[----:B------:R-:W-:Y:S08]  /*9740*/  HMMA.16816.F32 R144, R8, R42, R208 ;  /* 0x0000002a0890723c */ /* 0x000ff000000018d0 */
[C---:B------:R-:W-:Y:S08]  /*9750*/  HMMA.16816.F32 R152, R20.reuse, R44, RZ ;  /* 0x0000002c1498723c */ /* 0x040ff000000018ff */
[----:B------:R-:W-:Y:S08]  /*9760*/  HMMA.16816.F32 R52, R20, R46, RZ ;  /* 0x0000002e1434723c */ /* 0x000ff000000018ff */
[C---:B------:R-:W-:Y:S08]  /*9770*/  HMMA.16816.F32 R208, R8.reuse, R30, R204 ;  /* 0x0000001e08d0723c */ /* 0x040ff000000018cc */
[----:B------:R-:W-:Y:S08]  /*9780*/  HMMA.16816.F32 R20, R8, R32, R160 ;  /* 0x000000200814723c */ /* 0x000ff000000018a0 */
[----:B------:R-:W-:Y:S08]  /*9790*/  HMMA.16816.F32 R204, R12, R34, R156 ;  /* 0x000000220ccc723c */ /* 0x000ff0000000189c */
[----:B------:R-:W-:Y:S01]  /*97a0*/  HMMA.16816.F32 R156, R24, R56, R16 ;  /* 0x00000038189c723c */ /* 0x000fe20000001810 */
[----:B------:R-:W1:Y:S07]  /*97b0*/  LDSM.16.M88.4 R16, [R189] ;  /* 0x00000000bd10783b */ /* 0x000e6e0000000200 */
[C---:B------:R-:W-:Y:S08]  /*97c0*/  HMMA.16816.F32 R44, R8.reuse, R36, R148 ;  /* 0x00000024082c723c */ /* 0x040ff00000001894 */
[----:B------:R-:W-:Y:S08]  /*97d0*/  HMMA.16816.F32 R148, R8, R38, R216 ;  /* 0x000000260894723c */ /* 0x000ff000000018d8 */
[C---:B------:R-:W-:Y:S08]  /*97e0*/  HMMA.16816.F32 R216, R12.reuse, R36, R176 ;  /* 0x000000240cd8723c */ /* 0x040ff000000018b0 */
[----:B------:R-:W-:Y:S01]  /*97f0*/  HMMA.16816.F32 R176, R12, R38, R172 ;  /* 0x000000260cb0723c */ /* 0x000fe200000018ac */
[----:B------:R-:W-:Y:S07]  /*9800*/  LDSM.16.M88.4 R36, [R186+0x4000] ;  /* 0x00400000ba24783b */ /* 0x000fee0000000200 */
[----:B------:R-:W-:Y:S01]  /*9810*/  HMMA.16816.F32 R212, R8, R34, R212 ;  /* 0x0000002208d4723c */ /* 0x000fe200000018d4 */
[----:B------:R-:W3:Y:S07]  /*9820*/  LDSM.16.M88.4 R8, [R190+0x2000] ;  /* 0x00200000be08783b */ /* 0x000eee0000000200 */
[C---:B------:R-:W-:Y:S08]  /*9830*/  HMMA.16816.F32 R224, R12.reuse, R40, R224 ;  /* 0x000000280ce0723c */ /* 0x040ff000000018e0 */
[C---:B------:R-:W-:Y:S01]  /*9840*/  HMMA.16816.F32 R228, R12.reuse, R32, R164 ;  /* 0x000000200ce4723c */ /* 0x040fe200000018a4 */
[----:B------:R-:W4:Y:S07]  /*9850*/  LDSM.16.M88.4 R32, [R186+0x4800] ;  /* 0x00480000ba20783b */ /* 0x000f2e0000000200 */
[C---:B------:R-:W-:Y:S08]  /*9860*/  HMMA.16816.F32 R232, R12.reuse, R28, R152 ;  /* 0x0000001c0ce8723c */ /* 0x040ff00000001898 */
[----:B------:R-:W-:Y:S01]  /*9870*/  HMMA.16816.F32 R172, R12, R30, R52 ;  /* 0x0000001e0cac723c */ /* 0x000fe20000001834 */
[----:B------:R-:W5:Y:S07]  /*9880*/  LDSM.16.M88.4 R28, [R186+0x5000] ;  /* 0x00500000ba1c783b */ /* 0x000f6e0000000200 */
[----:B------:R-:W-:Y:S01]  /*9890*/  HMMA.16816.F32 R160, R24, R60, R20 ;  /* 0x0000003c18a0723c */ /* 0x000fe20000001814 */
[----:B------:R-:W2:Y:S07]  /*98a0*/  LDSM.16.M88.4 R20, [R186+0x5800] ;  /* 0x00580000ba14783b */ /* 0x000eae0000000200 */
[----:B------:R-:W-:Y:S01]  /*98b0*/  HMMA.16816.F32 R40, R12, R42, R220 ;  /* 0x0000002a0c28723c */ /* 0x000fe200000018dc */
[----:B------:R-:W2:Y:S01]  /*98c0*/  LDSM.16.M88.4 R12, [R190] ;  /* 0x00000000be0c783b */ /* 0x000ea20000000200 */
[----:B------:R-:W-:-:S06]  /*98d0*/  DEPBAR.LE SB0, 0x0 ;  /* 0x000080000000791a */ /* 0x000fcc0000000000 */
        /* <DEDUP_REMOVED lines=13> */
[----:B------:R-:W-:Y:S08]  /*99b0*/  HMMA.16816.F32 R16, R16, R58, R172 ;  /* 0x0000003a1010723c */ /* 0x000ff000000018ac */
[C---:B---3--:R-:W-:Y:S08]  /*99c0*/  HMMA.16816.F32 R168, R8.reuse, R36, R168 ;  /* 0x0000002408a8723c */ /* 0x048ff000000018a8 */
[C---:B------:R-:W-:Y:S08]  /*99d0*/  HMMA.16816.F32 R152, R8.reuse, R38, R152 ;  /* 0x000000260898723c */ /* 0x040ff00000001898 */
[C---:B----4-:R-:W-:Y:S08]  /*99e0*/  HMMA.16816.F32 R164, R8.reuse, R32, R164 ;  /* 0x0000002008a4723c */ /* 0x050ff000000018a4 */
[C---:B------:R-:W-:Y:S08]  /*99f0*/  HMMA.16816.F32 R56, R8.reuse, R34, R148 ;  /* 0x000000220838723c */ /* 0x040ff00000001894 */
[C---:B-----5:R-:W-:Y:S08]  /*9a00*/  HMMA.16816.F32 R204, R8.reuse, R28, R160 ;  /* 0x0000001c08cc723c */ /* 0x060ff000000018a0 */
[C---:B------:R-:W-:Y:S08]  /*9a10*/  HMMA.16816.F32 R144, R8.reuse, R30, R144 ;  /* 0x0000001e0890723c */ /* 0x040ff00000001890 */
[C---:B--2---:R-:W-:Y:S08]  /*9a20*/  HMMA.16816.F32 R224, R8.reuse, R20, R156 ;  /* 0x0000001408e0723c */ /* 0x044ff0000000189c */
[----:B------:R-:W-:Y:S08]  /*9a30*/  HMMA.16816.F32 R52, R8, R22, R52 ;  /* 0x000000160834723c */ /* 0x000ff00000001834 */
[C---:B------:R-:W-:Y:S08]  /*9a40*/  HMMA.16816.F32 R8, R12.reuse, R20, R24 ;  /* 0x000000140c08723c */ /* 0x040ff00000001818 */
[C---:B------:R-:W-:Y:S08]  /*9a50*/  HMMA.16816.F32 R48, R12.reuse, R36, R48 ;  /* 0x000000240c30723c */ /* 0x040ff00000001830 */
[C---:B------:R-:W-:Y:S03]  /*9a60*/  HMMA.16816.F32 R76, R12.reuse, R38, R76 ;  /* 0x000000260c4c723c */ /* 0x040fe6000000184c */
[----:B------:R1:W-:Y:S04]  /*9a70*/  STL.64 [R1+0x68], R8 ;  /* 0x0000680801007387 */ /* 0x0003e80000100a00 */
[----:B------:R1:W-:Y:S01]  /*9a80*/  STL.64 [R1+0x70], R10 ;  /* 0x0000700a01007387 */ /* 0x0003e20000100a00 */
[C---:B------:R-:W-:Y:S08]  /*9a90*/  HMMA.16816.F32 R44, R12.reuse, R32, R44 ;  /* 0x000000200c2c723c */ /* 0x040ff0000000182c */
[C---:B------:R-:W-:Y:S08]  /*9aa0*/  HMMA.16816.F32 R64, R12.reuse, R34, R64 ;  /* 0x000000220c40723c */ /* 0x040ff00000001840 */
[C---:B------:R-:W-:Y:S08]  /*9ab0*/  HMMA.16816.F32 R32, R12.reuse, R28, R40 ;  /* 0x0000001c0c20723c */ /* 0x040ff00000001828 */
[C---:B------:R-:W-:Y:S08]  /*9ac0*/  HMMA.16816.F32 R60, R12.reuse, R30, R60 ;  /* 0x0000001e0c3c723c */ /* 0x040ff0000000183c */
[----:B------:R-:W-:Y:S01]  /*9ad0*/  HMMA.16816.F32 R36, R12, R22, R16 ;  /* 0x000000160c24723c */ /* 0x000fe20000001810 */
[----:B------:R-:W-:Y:S06]  /*9ae0*/  BAR.SYNC.DEFER_BLOCKING 0x0 ;  /* 0x0000000000007b1d */ /* 0x000fec0000010000 */
[----:B-1----:R-:W-:-:S13]  /*9af0*/  @!P2 BRA `(.L_x_2233) ;  /* 0x0000000000e0a947 */ /* 0x002fda0003800000 */
[C---:B------:R-:W-:Y:S01]  /*9b00*/  @!P0 VIADD R5, R238.reuse, 0xfffffffd ;  /* 0xfffffffdee058836 */ /* 0x040fe20000000000 */
[----:B------:R1:W-:Y:S01]  /*9b10*/  @P0 STS.128 [R201+0x4000], RZ ;  /* 0x004000ffc9000388 */ /* 0x0003e20000000c00 */
[----:B------:R-:W-:Y:S01]  /*9b20*/  @!P0 VIADD R0, R238, 0xfffffffd ;  /* 0xfffffffdee008836 */ /* 0x000fe20000000000 */
[----:B------:R-:W-:Y:S01]  /*9b30*/  BSSY.RECONVERGENT B0, `(.L_x_2234) ;  /* 0x0000033000007945 */ /* 0x000fe20003800200 */
[----:B------:R-:W-:-:S04]  /*9b40*/  @!P0 IMAD.WIDE.U32 R2, R5, R202, RZ ;  /* 0x000000ca05028225 */ /* 0x000fc800078e00ff */
[----:B------:R-:W-:-:S04]  /*9b50*/  @!P0 IMAD.WIDE.U32 R6, R0, R202, RZ ;  /* 0x000000ca00068225 */ /* 0x000fc800078e00ff */
[CC--:B------:R-:W-:Y:S02]  /*9b60*/  @!P0 IMAD R3, R5.reuse, R203.reuse, R3 ;  /* 0x000000cb05038224 */ /* 0x0c0fe400078e0203 */
[----:B------:R-:W-:Y:S02]  /*9b70*/  @!P0 IMAD R0, R0, R203, R7 ;  /* 0x000000cb00008224 */ /* 0x000fe400078e0207 */
[C---:B------:R-:W-:Y:S01]  /*9b80*/  @!P0 IMAD.SHL.U32 R8, R2.reuse, 0x40, RZ ;  /* 0x0000004002088824 */ /* 0x040fe200078e00ff */
[----:B------:R-:W-:Y:S01]  /*9b90*/  @!P0 SHF.L.U64.HI R9, R2, 0x6, R3 ;  /* 0x0000000602098819 */ /* 0x000fe20000010203 */
[C---:B------:R-:W-:Y:S01]  /*9ba0*/  @!P0 IMAD.SHL.U32 R7, R6.reuse, 0x40, RZ ;  /* 0x0000004006078824 */ /* 0x040fe200078e00ff */
[----:B------:R-:W-:Y:S01]  /*9bb0*/  @!P0 SHF.L.U64.HI R6, R6, 0x6, R0 ;  /* 0x0000000606068819 */ /* 0x000fe20000010200 */
[C---:B------:R-:W-:Y:S01]  /*9bc0*/  @!P0 IMAD.WIDE.U32 R2, R5.reuse, R202, RZ ;  /* 0x000000ca05028225 */ /* 0x040fe200078e00ff */
        /* <DEDUP_REMOVED lines=41> */
.L_x_2235:
[----:B------:R-:W-:Y:S05]  /*9e60*/  BSYNC.RECONVERGENT B0 ;  /* 0x0000000000007941 */ /* 0x000fea0003800200 */
.L_x_2234:
[----:B------:R-:W0:Y:S02]  /*9e70*/  LDGDEPBAR ;  /* 0x00000000000079af */ /* 0x000e240000000000 */
.L_x_2233:
[----:B-1----:R-:W-:Y:S01]  /*9e80*/  VIADD R10, R4, UR18 ;  /* 0x00000012040a7c36 */ /* 0x002fe20008000000 */
[----:B------:R-:W3:Y:S01]  /*9e90*/  LDL.LU R14, [R1+0x6c] ;  /* 0x00006c00010e7983 */ /* 0x000ee20000300800 */
[----:B------:R-:W-:Y:S02]  /*9ea0*/  VIADD R173, R192, 0x8 ;  /* 0x00000008c0ad7836 */ /* 0x000fe40000000000 */
[----:B------:R-:W-:Y:S01]  /*9eb0*/  VIADD R3, R10, 0xffffffc0 ;  /* 0xffffffc00a037836 */ /* 0x000fe20000000000 */
[----:B------:R-:W4:Y:S01]  /*9ec0*/  LDL.LU R13, [R1+0x74] ;  /* 0x00007400010d7983 */ /* 0x000f220000300800 */
[----:B------:R-:W-:Y:S02]  /*9ed0*/  IMAD.MOV.U32 R208, RZ, RZ, R248 ;  /* 0x000000ffffd07224 */ /* 0x000fe400078e00f8 */
[--C-:B------:R-:W-:Y:S01]  /*9ee0*/  IMAD.IADD R2, R173, 0x1, -R3.reuse ;  /* 0x00000001ad027824 */ /* 0x100fe200078e0a03 */
[----:B------:R-:W5:Y:S01]  /*9ef0*/  LDL.LU R11, [R1+0x68] ;  /* 0x00006800010b7983 */ /* 0x000f620000300800 */
[----:B------:R-:W-:-:S02]  /*9f00*/  IMAD.IADD R0, R192, 0x1, -R3 ;  /* 0x00000001c0007824 */ /* 0x000fc400078e0a03 */
[----:B------:R-:W-:Y:S01]  /*9f10*/  IMAD.MOV.U32 R209, RZ, RZ, R249 ;  /* 0x000000ffffd17224 */ /* 0x000fe200078e00f9 */
[----:B------:R-:W-:Y:S01]  /*9f20*/  IABS R2, R2 ;  /* 0x0000000200027213 */ /* 0x000fe20000000000 */
[C---:B------:R-:W-:Y:S01]  /*9f30*/  VIADD R12, R192.reuse, 0x40 ;  /* 0x00000040c00c7836 */ /* 0x040fe20000000000 */
[----:B------:R-:W-:Y:S01]  /*9f40*/  IABS R0, R0 ;  /* 0x0000000000007213 */ /* 0x000fe20000000000 */
[----:B------:R-:W-:Y:S01]  /*9f50*/  VIADD R15, R192, 0x48 ;  /* 0x00000048c00f7836 */ /* 0x000fe20000000000 */
[----:B------:R-:W3:Y:S01]  /*9f60*/  LDL.LU R16, [R1+0x70] ;  /* 0x0000700001107983 */ /* 0x000ee20000300800 */
[----:B--2---:R-:W-:Y:S01]  /*9f70*/  IMAD.MOV.U32 R6, RZ, RZ, R2 ;  /* 0x000000ffff067224 */ /* 0x004fe200078e0002 */
[----:B------:R-:W-:Y:S01]  /*9f80*/  I2FP.F32.S32 R2, R0 ;  /* 0x0000000000027245 */ /* 0x000fe20000201400 */
[----:B------:R-:W-:Y:S02]  /*9f90*/  VIADD R0, R4, 0xffffffc0 ;  /* 0xffffffc004007836 */ /* 0x000fe40000000000 */
[----:B------:R-:W-:-:S02]  /*9fa0*/  VIADD R8, R10, 0xfffffff8 ;  /* 0xfffffff80a087836 */ /* 0x000fc40000000000 */
[----:B------:R-:W-:Y:S01]  /*9fb0*/  FFMA.FTZ R2, R2, -UR6, R48 ;  /* 0x8000000602027c23 */ /* 0x000fe20008010030 */
[----:B------:R-:W-:Y:S01]  /*9fc0*/  ISETP.GT.AND P3, PT, R193, R0, PT ;  /* 0x00000000c100720c */ /* 0x000fe20003f64270 */
[--C-:B------:R-:W-:Y:S01]  /*9fd0*/  IMAD.IADD R5, R12, 0x1, -R3.reuse ;  /* 0x000000010c057824 */ /* 0x100fe200078e0a03 */
[----:B------:R-:W-:Y:S01]  /*9fe0*/  ISETP.GE.AND P1, PT, R0, R198, PT ;  /* 0x000000c60000720c */ /* 0x000fe20003f26270 */
[----:B------:R-:W-:Y:S01]  /*9ff0*/  IMAD.IADD R7, R15, 0x1, -R3 ;  /* 0x000000010f077824 */ /* 0x000fe200078e0a03 */
[----:B------:R-:W-:Y:S01]  /*a000*/  FSEL R2, R2, -INF , !P3 ;  /* 0xff80000002027808 */ /* 0x000fe20005800000 */
[--C-:B------:R-:W-:Y:S01]  /*a010*/  IMAD.IADD R9, R173, 0x1, -R8.reuse ;  /* 0x00000001ad097824 */ /* 0x100fe200078e0a08 */
[----:B------:R-:W-:Y:S02]  /*a020*/  IABS R3, R5 ;  /* 0x0000000500037213 */ /* 0x000fe40000000000 */
[----:B------:R-:W-:Y:S02]  /*a030*/  I2FP.F32.S32 R6, R6 ;  /* 0x0000000600067245 */ /* 0x000fe40000201400 */
[----:B------:R-:W-:Y:S01]  /*a040*/  FSEL R172, R2, -INF , !P1 ;  /* 0xff80000002ac7808 */ /* 0x000fe20004800000 */
[----:B------:R-:W-:Y:S01]  /*a050*/  IMAD.IADD R2, R192, 0x1, -R8 ;  /* 0x00000001c0027824 */ /* 0x000fe200078e0a08 */
[----:B------:R-:W-:-:S02]  /*a060*/  IABS R7, R7 ;  /* 0x0000000700077213 */ /* 0x000fc40000000000 */
[----:B------:R-:W-:Y:S02]  /*a070*/  IABS R5, R9 ;  /* 0x0000000900057213 */ /* 0x000fe40000000000 */
[----:B------:R-:W-:Y:S01]  /*a080*/  I2FP.F32.S32 R3, R3 ;  /* 0x0000000300037245 */ /* 0x000fe20000201400 */
[----:B------:R-:W-:Y:S01]  /*a090*/  FFMA.FTZ R6, R6, -UR6, R50 ;  /* 0x8000000606067c23 */ /* 0x000fe20008010032 */
[----:B------:R-:W-:Y:S02]  /*a0a0*/  ISETP.GT.AND P5, PT, R196, R0, PT ;  /* 0x00000000c400720c */ /* 0x000fe40003fa4270 */
[----:B------:R-:W-:Y:S02]  /*a0b0*/  IABS R2, R2 ;  /* 0x0000000200027213 */ /* 0x000fe40000000000 */
[----:B------:R-:W-:Y:S02]  /*a0c0*/  I2FP.F32.S32 R7, R7 ;  /* 0x0000000700077245 */ /* 0x000fe40000201400 */
[----:B------:R-:W-:Y:S01]  /*a0d0*/  I2FP.F32.S32 R9, R5 ;  /* 0x0000000500097245 */ /* 0x000fe20000201400 */
[----:B------:R-:W-:Y:S01]  /*a0e0*/  FFMA.FTZ R5, R3, -UR6, R168 ;  /* 0x8000000603057c23 */ /* 0x000fe200080100a8 */
[----:B------:R-:W-:-:S02]  /*a0f0*/  ISETP.GT.AND P3, PT, R194, R0, PT ;  /* 0x00000000c200720c */ /* 0x000fc40003f64270 */
[----:B------:R-:W-:Y:S01]  /*a100*/  FSEL R6, R6, -INF , !P5 ;  /* 0xff80000006067808 */ /* 0x000fe20006800000 */
[----:B------:R-:W-:Y:S01]  /*a110*/  FFMA.FTZ R3, R7, -UR6, R170 ;  /* 0x8000000607037c23 */ /* 0x000fe200080100aa */
[C---:B------:R-:W-:Y:S02]  /*a120*/  ISETP.GE.AND P6, PT, R0.reuse, R200, PT ;  /* 0x000000c80000720c */ /* 0x040fe40003fc6270 */
[C---:B------:R-:W-:Y:S02]  /*a130*/  ISETP.GE.AND P4, PT, R0.reuse, R197, PT ;  /* 0x000000c50000720c */ /* 0x040fe40003f86270 */
[----:B------:R-:W-:Y:S02]  /*a140*/  ISETP.GT.AND P1, PT, R195, R0, PT ;  /* 0x00000000c300720c */ /* 0x000fe40003f24270 */
[----:B------:R-:W-:Y:S02]  /*a150*/  I2FP.F32.S32 R2, R2 ;  /* 0x0000000200027245 */ /* 0x000fe40000201400 */
[----:B------:R-:W-:Y:S01]  /*a160*/  ISETP.GE.AND P5, PT, R0, R199, PT ;  /* 0x000000c70000720c */ /* 0x000fe20003fa6270 */
[----:B------:R-:W-:Y:S01]  /*a170*/  VIADD R0, R4, 0xfffffff8 ;  /* 0xfffffff804007836 */ /* 0x000fe20000000000 */
[----:B------:R-:W-:Y:S01]  /*a180*/  FSEL R5, R5, -INF , !P3 ;  /* 0xff80000005057808 */ /* 0x000fe20005800000 */
[----:B------:R-:W-:Y:S01]  /*a190*/  FFMA.FTZ R2, R2, -UR6, R36 ;  /* 0x8000000602027c23 */ /* 0x000fe20008010024 */
[----:B------:R-:W-:-:S02]  /*a1a0*/  FSEL R168, R6, -INF , !P6 ;  /* 0xff80000006a87808 */ /* 0x000fc40007000000 */
[----:B------:R-:W-:Y:S02]  /*a1b0*/  ISETP.GT.AND P6, PT, R193, R0, PT ;  /* 0x00000000c100720c */ /* 0x000fe40003fc4270 */
[----:B------:R-:W-:Y:S02]  /*a1c0*/  FSEL R3, R3, -INF , !P1 ;  /* 0xff80000003037808 */ /* 0x000fe40004800000 */
[----:B------:R-:W-:Y:S01]  /*a1d0*/  FSEL R28, R5, -INF , !P4 ;  /* 0xff800000051c7808 */ /* 0x000fe20006000000 */
[--C-:B------:R-:W-:Y:S01]  /*a1e0*/  IMAD.IADD R5, R15, 0x1, -R8.reuse ;  /* 0x000000010f057824 */ /* 0x100fe200078e0a08 */
[----:B------:R-:W-:Y:S01]  /*a1f0*/  ISETP.GE.AND P3, PT, R0, R198, PT ;  /* 0x000000c60000720c */ /* 0x000fe20003f66270 */
[----:B------:R-:W-:Y:S01]  /*a200*/  VIADD R6, R10, 0xffffffc1 ;  /* 0xffffffc10a067836 */ /* 0x000fe20000000000 */
[----:B------:R-:W-:Y:S02]  /*a210*/  FSEL R2, R2, -INF , !P6 ;  /* 0xff80000002027808 */ /* 0x000fe40007000000 */
[----:B------:R-:W-:Y:S01]  /*a220*/  FSEL R29, R3, -INF , !P5 ;  /* 0xff800000031d7808 */ /* 0x000fe20006800000 */
[----:B------:R-:W-:Y:S01]  /*a230*/  IMAD.IADD R3, R12, 0x1, -R8 ;  /* 0x000000010c037824 */ /* 0x000fe200078e0a08 */
[----:B------:R-:W-:-:S02]  /*a240*/  IABS R5, R5 ;  /* 0x0000000500057213 */ /* 0x000fc40000000000 */
[----:B------:R-:W-:Y:S01]  /*a250*/  FSEL R210, R2, -INF , !P3 ;  /* 0xff80000002d27808 */ /* 0x000fe20005800000 */
[----:B------:R-:W-:Y:S01]  /*a260*/  IMAD.IADD R2, R192, 0x1, -R6 ;  /* 0x00000001c0027824 */ /* 0x000fe200078e0a06 */
[----:B------:R-:W-:Y:S01]  /*a270*/  IABS R3, R3 ;  /* 0x0000000300037213 */ /* 0x000fe20000000000 */
[----:B------:R-:W-:Y:S02]  /*a280*/  IMAD.MOV.U32 R8, RZ, RZ, R5 ;  /* 0x000000ffff087224 */ /* 0x000fe400078e0005 */
[----:B------:R-:W-:Y:S01]  /*a290*/  FFMA.FTZ R7, R9, -UR6, R38 ;  /* 0x8000000609077c23 */ /* 0x000fe20008010026 */
[----:B------:R-:W-:Y:S01]  /*a2a0*/  ISETP.GT.AND P1, PT, R196, R0, PT ;  /* 0x00000000c400720c */ /* 0x000fe20003f24270 */
[----:B------:R-:W-:Y:S01]  /*a2b0*/  IMAD.IADD R9, R173, 0x1, -R6 ;  /* 0x00000001ad097824 */ /* 0x000fe200078e0a06 */
[----:B------:R-:W-:Y:S02]  /*a2c0*/  IABS R2, R2 ;  /* 0x0000000200027213 */ /* 0x000fe40000000000 */
[----:B------:R-:W-:-:S02]  /*a2d0*/  I2FP.F32.S32 R5, R3 ;  /* 0x0000000300057245 */ /* 0x000fc40000201400 */
[----:B------:R-:W-:Y:S02]  /*a2e0*/  I2FP.F32.S32 R8, R8 ;  /* 0x0000000800087245 */ /* 0x000fe40000201400 */
[----:B------:R-:W-:Y:S02]  /*a2f0*/  FSEL R215, R7, -INF , !P1 ;  /* 0xff80000007d77808 */ /* 0x000fe40004800000 */
[----:B------:R-:W-:Y:S01]  /*a300*/  I2FP.F32.S32 R3, R2 ;  /* 0x0000000200037245 */ /* 0x000fe20000201400 */
[----:B------:R-:W-:Y:S01]  /*a310*/  FFMA.FTZ R2, R5, -UR6, R52 ;  /* 0x8000000605027c23 */ /* 0x000fe20008010034 */
[----:B------:R-:W-:Y:S02]  /*a320*/  ISETP.GE.AND P4, PT, R0, R200, PT ;  /* 0x000000c80000720c */ /* 0x000fe40003f86270 */
[----:B------:R-:W-:Y:S02]  /*a330*/  ISETP.GT.AND P6, PT, R194, R0, PT ;  /* 0x00000000c200720c */ /* 0x000fe40003fc4270 */
[----:B------:R-:W-:-:S02]  /*a340*/  ISETP.GE.AND P5, PT, R0, R197, PT ;  /* 0x000000c50000720c */ /* 0x000fc40003fa6270 */
[----:B------:R-:W-:Y:S02]  /*a350*/  ISETP.GT.AND P3, PT, R195, R0, PT ;  /* 0x00000000c300720c */ /* 0x000fe40003f64270 */
[----:B------:R-:W-:Y:S01]  /*a360*/  ISETP.GE.AND P1, PT, R0, R199, PT ;  /* 0x000000c70000720c */ /* 0x000fe20003f26270 */
[----:B------:R-:W-:Y:S01]  /*a370*/  VIADD R0, R4, 0xffffffc1 ;  /* 0xffffffc104007836 */ /* 0x000fe20000000000 */
[----:B------:R-:W-:Y:S01]  /*a380*/  IABS R9, R9 ;  /* 0x0000000900097213 */ /* 0x000fe20000000000 */
[----:B------:R-:W-:Y:S01]  /*a390*/  FFMA.FTZ R5, R8, -UR6, R54 ;  /* 0x8000000608057c23 */ /* 0x000fe20008010036 */
[----:B------:R-:W-:Y:S01]  /*a3a0*/  FFMA.FTZ R3, R3, -UR6, R49 ;  /* 0x8000000603037c23 */ /* 0x000fe20008010031 */
[----:B------:R-:W-:Y:S02]  /*a3b0*/  FSEL R7, R2, -INF , !P6 ;  /* 0xff80000002077808 */ /* 0x000fe40007000000 */
[----:B------:R-:W-:Y:S02]  /*a3c0*/  I2FP.F32.S32 R9, R9 ;  /* 0x0000000900097245 */ /* 0x000fe40000201400 */
[----:B------:R-:W-:-:S02]  /*a3d0*/  ISETP.GT.AND P6, PT, R193, R0, PT ;  /* 0x00000000c100720c */ /* 0x000fc40003fc4270 */
[----:B------:R-:W-:Y:S01]  /*a3e0*/  FSEL R5, R5, -INF , !P3 ;  /* 0xff80000005057808 */ /* 0x000fe20005800000 */
[----:B------:R-:W-:Y:S01]  /*a3f0*/  FFMA.FTZ R2, R9, -UR6, R51 ;  /* 0x8000000609027c23 */ /* 0x000fe20008010033 */
[----:B------:R-:W-:Y:S02]  /*a400*/  FSEL R251, R7, -INF , !P5 ;  /* 0xff80000007fb7808 */ /* 0x000fe40006800000 */
[----:B------:R-:W-:Y:S02]  /*a410*/  ISETP.GE.AND P5, PT, R0, R198, PT ;  /* 0x000000c60000720c */ /* 0x000fe40003fa6270 */
[----:B------:R-:W-:Y:S01]  /*a420*/  FSEL R3, R3, -INF , !P6 ;  /* 0xff80000003037808 */ /* 0x000fe20007000000 */
[----:B------:R-:W-:Y:S01]  /*a430*/  VIADD R7, R10, 0xffffffc8 ;  /* 0xffffffc80a077836 */ /* 0x000fe20000000000 */
[----:B------:R-:W-:Y:S02]  /*a440*/  ISETP.GT.AND P3, PT, R196, R0, PT ;  /* 0x00000000c400720c */ /* 0x000fe40003f64270 */
[----:B------:R-:W-:Y:S01]  /*a450*/  FSEL R252, R5, -INF , !P1 ;  /* 0xff80000005fc7808 */ /* 0x000fe20004800000 */
[--C-:B------:R-:W-:Y:S01]  /*a460*/  IMAD.IADD R5, R12, 0x1, -R6.reuse ;  /* 0x000000010c057824 */ /* 0x100fe200078e0a06 */
[----:B------:R-:W-:Y:S01]  /*a470*/  FSEL R158, R3, -INF , !P5 ;  /* 0xff800000039e7808 */ /* 0x000fe20006800000 */
[----:B------:R-:W-:Y:S01]  /*a480*/  IMAD.IADD R6, R15, 0x1, -R6 ;  /* 0x000000010f067824 */ /* 0x000fe200078e0a06 */
[----:B------:R-:W-:Y:S01]  /*a490*/  FSEL R3, R2, -INF , !P3 ;  /* 0xff80000002037808 */ /* 0x000fe20005800000 */
[----:B------:R-:W-:Y:S01]  /*a4a0*/  IMAD.IADD R2, R192, 0x1, -R7 ;  /* 0x00000001c0027824 */ /* 0x000fe200078e0a07 */
[----:B------:R-:W-:-:S02]  /*a4b0*/  IABS R5, R5 ;  /* 0x0000000500057213 */ /* 0x000fc40000000000 */
[----:B------:R-:W-:Y:S02]  /*a4c0*/  IABS R6, R6 ;  /* 0x0000000600067213 */ /* 0x000fe40000000000 */
[----:B------:R-:W-:Y:S01]  /*a4d0*/  ISETP.GE.AND P1, PT, R0, R200, PT ;  /* 0x000000c80000720c */ /* 0x000fe20003f26270 */
[----:B------:R-:W-:Y:S01]  /*a4e0*/  IMAD.IADD R8, R173, 0x1, -R7 ;  /* 0x00000001ad087824 */ /* 0x000fe200078e0a07 */
[----:B------:R-:W-:Y:S02]  /*a4f0*/  IABS R2, R2 ;  /* 0x0000000200027213 */ /* 0x000fe40000000000 */
[----:B------:R-:W-:Y:S02]  /*a500*/  I2FP.F32.S32 R5, R5 ;  /* 0x0000000500057245 */ /* 0x000fe40000201400 */
[----:B------:R-:W-:Y:S02]  /*a510*/  I2FP.F32.S32 R6, R6 ;  /* 0x0000000600067245 */ /* 0x000fe40000201400 */
[----:B------:R-:W-:-:S02]  /*a520*/  FSEL R159, R3, -INF , !P1 ;  /* 0xff800000039f7808 */ /* 0x000fc40004800000 */
[----:B------:R-:W-:Y:S01]  /*a530*/  I2FP.F32.S32 R3, R2 ;  /* 0x0000000200037245 */ /* 0x000fe20000201400 */
[----:B------:R-:W-:Y:S01]  /*a540*/  FFMA.FTZ R2, R5, -UR6, R169 ;  /* 0x8000000605027c23 */ /* 0x000fe200080100a9 */
[-C--:B------:R-:W-:Y:S02]  /*a550*/  ISETP.GT.AND P6, PT, R194, R0.reuse, PT ;  /* 0x00000000c200720c */ /* 0x080fe40003fc4270 */
[C---:B------:R-:W-:Y:S02]  /*a560*/  ISETP.GE.AND P5, PT, R0.reuse, R197, PT ;  /* 0x000000c50000720c */ /* 0x040fe40003fa6270 */
[----:B------:R-:W-:Y:S02]  /*a570*/  ISETP.GT.AND P3, PT, R195, R0, PT ;  /* 0x00000000c300720c */ /* 0x000fe40003f64270 */
[----:B------:R-:W-:Y:S01]  /*a580*/  ISETP.GE.AND P1, PT, R0, R199, PT ;  /* 0x000000c70000720c */ /* 0x000fe20003f26270 */
[----:B------:R-:W-:Y:S01]  /*a590*/  VIADD R0, R4, 0xffffffc8 ;  /* 0xffffffc804007836 */ /* 0x000fe20000000000 */
[----:B------:R-:W-:Y:S01]  /*a5a0*/  IABS R8, R8 ;  /* 0x0000000800087213 */ /* 0x000fe20000000000 */
[----:B------:R-:W-:Y:S01]  /*a5b0*/  FFMA.FTZ R5, R6, -UR6, R171 ;  /* 0x8000000606057c23 */ /* 0x000fe200080100ab */
[----:B------:R-:W-:Y:S01]  /*a5c0*/  FFMA.FTZ R3, R3, -UR6, R76 ;  /* 0x8000000603037c23 */ /* 0x000fe2000801004c */
[----:B------:R-:W-:-:S02]  /*a5d0*/  FSEL R6, R2, -INF , !P6 ;  /* 0xff80000002067808 */ /* 0x000fc40007000000 */
[----:B------:R-:W-:Y:S02]  /*a5e0*/  I2FP.F32.S32 R8, R8 ;  /* 0x0000000800087245 */ /* 0x000fe40000201400 */
[----:B------:R-:W-:Y:S02]  /*a5f0*/  ISETP.GT.AND P6, PT, R193, R0, PT ;  /* 0x00000000c100720c */ /* 0x000fe40003fc4270 */
[----:B------:R-:W-:Y:S01]  /*a600*/  FSEL R5, R5, -INF , !P3 ;  /* 0xff80000005057808 */ /* 0x000fe20005800000 */
[----:B------:R-:W-:Y:S01]  /*a610*/  FFMA.FTZ R2, R8, -UR6, R78 ;  /* 0x8000000608027c23 */ /* 0x000fe2000801004e */
[----:B------:R-:W-:Y:S02]  /*a620*/  FSEL R25, R6, -INF , !P5 ;  /* 0xff80000006197808 */ /* 0x000fe40006800000 */
[----:B------:R-:W-:Y:S02]  /*a630*/  ISETP.GE.AND P5, PT, R0, R198, PT ;  /* 0x000000c60000720c */ /* 0x000fe40003fa6270 */
[----:B------:R-:W-:Y:S01]  /*a640*/  FSEL R3, R3, -INF , !P6 ;  /* 0xff80000003037808 */ /* 0x000fe20007000000 */
[----:B------:R-:W-:Y:S01]  /*a650*/  VIADD R6, R10, 0xffffffc9 ;  /* 0xffffffc90a067836 */ /* 0x000fe20000000000 */
[----:B------:R-:W-:-:S02]  /*a660*/  ISETP.GT.AND P3, PT, R196, R0, PT ;  /* 0x00000000c400720c */ /* 0x000fc40003f64270 */
[----:B------:R-:W-:Y:S01]  /*a670*/  FSEL R27, R5, -INF , !P1 ;  /* 0xff800000051b7808 */ /* 0x000fe20004800000 */
[--C-:B------:R-:W-:Y:S01]  /*a680*/  IMAD.IADD R5, R12, 0x1, -R7.reuse ;  /* 0x000000010c057824 */ /* 0x100fe200078e0a07 */
[----:B------:R-:W-:Y:S01]  /*a690*/  FSEL R157, R3, -INF , !P5 ;  /* 0xff800000039d7808 */ /* 0x000fe20006800000 */
[----:B------:R-:W-:Y:S01]  /*a6a0*/  IMAD.IADD R7, R15, 0x1, -R7 ;  /* 0x000000010f077824 */ /* 0x000fe200078e0a07 */
[----:B------:R-:W-:Y:S01]  /*a6b0*/  FSEL R3, R2, -INF , !P3 ;  /* 0xff80000002037808 */ /* 0x000fe20005800000 */
[--C-:B------:R-:W-:Y:S01]  /*a6c0*/  IMAD.IADD R2, R192, 0x1, -R6.reuse ;  /* 0x00000001c0027824 */ /* 0x100fe200078e0a06 */
[----:B------:R-:W-:Y:S02]  /*a6d0*/  IABS R5, R5 ;  /* 0x0000000500057213 */ /* 0x000fe40000000000 */
[----:B------:R-:W-:Y:S02]  /*a6e0*/  IABS R7, R7 ;  /* 0x0000000700077213 */ /* 0x000fe40000000000 */
[----:B------:R-:W-:Y:S01]  /*a6f0*/  ISETP.GE.AND P1, PT, R0, R200, PT ;  /* 0x000000c80000720c */ /* 0x000fe20003f26270 */
[----:B------:R-:W-:Y:S01]  /*a700*/  IMAD.IADD R8, R173, 0x1, -R6 ;  /* 0x00000001ad087824 */ /* 0x000fe200078e0a06 */
[----:B------:R-:W-:-:S02]  /*a710*/  IABS R2, R2 ;  /* 0x0000000200027213 */ /* 0x000fc40000000000 */
[----:B------:R-:W-:Y:S02]  /*a720*/  I2FP.F32.S32 R5, R5 ;  /* 0x0000000500057245 */ /* 0x000fe40000201400 */
[----:B------:R-:W-:Y:S02]  /*a730*/  I2FP.F32.S32 R7, R7 ;  /* 0x0000000700077245 */ /* 0x000fe40000201400 */
[----:B------:R-:W-:Y:S02]  /*a740*/  FSEL R156, R3, -INF , !P1 ;  /* 0xff800000039c7808 */ /* 0x000fe40004800000 */
[----:B------:R-:W-:Y:S01]  /*a750*/  I2FP.F32.S32 R3, R2 ;  /* 0x0000000200037245 */ /* 0x000fe20000201400 */
[----:B------:R-:W-:Y:S01]  /*a760*/  FFMA.FTZ R2, R5, -UR6, R152 ;  /* 0x8000000605027c23 */ /* 0x000fe20008010098 */
        /* <DEDUP_REMOVED lines=81> */
[----:B------:R-:W-:Y:S01]  /*ac80*/  FSEL R149, R7, -INF , !P5 ;  /* 0xff80000007957808 */ /* 0x000fe20006800000 */
[----:B------:R-:W-:Y:S01]  /*ac90*/  IMAD.MOV.U32 R30, RZ, RZ, R242 ;  /* 0x000000ffff1e7224 */ /* 0x000fe200078e00f2 */
[----:B------:R-:W-:Y:S02]  /*aca0*/  ISETP.GE.AND P5, PT, R0, R198, PT ;  /* 0x000000c60000720c */ /* 0x000fe40003fa6270 */
[----:B------:R-:W-:Y:S01]  /*acb0*/  FSEL R3, R3, -INF , !P6 ;  /* 0xff80000003037808 */ /* 0x000fe20007000000 */
[----:B------:R-:W-:Y:S01]  /*acc0*/  VIADD R7, R10, 0xffffffd8 ;  /* 0xffffffd80a077836 */ /* 0x000fe20000000000 */
[----:B------:R-:W-:Y:S01]  /*acd0*/  ISETP.GT.AND P3, PT, R196, R0, PT ;  /* 0x00000000c400720c */ /* 0x000fe20003f64270 */
[----:B------:R-:W-:Y:S01]  /*ace0*/  IMAD.MOV.U32 R19, RZ, RZ, R247 ;  /* 0x000000ffff137224 */ /* 0x000fe200078e00f7 */
[----:B------:R-:W-:Y:S01]  /*acf0*/  FSEL R154, R5, -INF , !P1 ;  /* 0xff800000059a7808 */ /* 0x000fe20004800000 */
[--C-:B------:R-:W-:Y:S01]  /*ad00*/  IMAD.IADD R5, R12, 0x1, -R6.reuse ;  /* 0x000000010c057824 */ /* 0x100fe200078e0a06 */
[----:B------:R-:W-:Y:S01]  /*ad10*/  FSEL R163, R3, -INF , !P5 ;  /* 0xff80000003a37808 */ /* 0x000fe20006800000 */
[----:B------:R-:W-:Y:S01]  /*ad20*/  IMAD.IADD R6, R15, 0x1, -R6 ;  /* 0x000000010f067824 */ /* 0x000fe200078e0a06 */
[----:B------:R-:W-:Y:S01]  /*ad30*/  FSEL R3, R2, -INF , !P3 ;  /* 0xff80000002037808 */ /* 0x000fe20005800000 */
[----:B------:R-:W-:Y:S01]  /*ad40*/  IMAD.IADD R2, R192, 0x1, -R7 ;  /* 0x00000001c0027824 */ /* 0x000fe200078e0a07 */
[----:B------:R-:W-:Y:S01]  /*ad50*/  IABS R5, R5 ;  /* 0x0000000500057213 */ /* 0x000fe20000000000 */
[----:B------:R-:W-:Y:S01]  /*ad60*/  IMAD.MOV.U32 R31, RZ, RZ, R243 ;  /* 0x000000ffff1f7224 */ /* 0x000fe200078e00f3 */
[----:B------:R-:W-:Y:S01]  /*ad70*/  IABS R6, R6 ;  /* 0x0000000600067213 */ /* 0x000fe20000000000 */
[----:B----4-:R-:W-:Y:S01]  /*ad80*/  IMAD.MOV.U32 R24, RZ, RZ, R13 ;  /* 0x000000ffff187224 */ /* 0x010fe200078e000d */
[----:B------:R-:W-:Y:S01]  /*ad90*/  ISETP.GE.AND P1, PT, R0, R200, PT ;  /* 0x000000c80000720c */ /* 0x000fe20003f26270 */
[----:B------:R-:W-:Y:S01]  /*ada0*/  IMAD.IADD R8, R173, 0x1, -R7 ;  /* 0x00000001ad087824 */ /* 0x000fe200078e0a07 */
[----:B------:R-:W-:Y:S01]  /*adb0*/  IABS R2, R2 ;  /* 0x0000000200027213 */ /* 0x000fe20000000000 */
[----:B-----5:R-:W-:Y:S01]  /*adc0*/  IMAD.MOV.U32 R17, RZ, RZ, R11 ;  /* 0x000000ffff117224 */ /* 0x020fe200078e000b */
[----:B------:R-:W-:Y:S01]  /*add0*/  I2FP.F32.S32 R5, R5 ;  /* 0x0000000500057245 */ /* 0x000fe20000201400 */
[----:B------:R-:W-:Y:S01]  /*ade0*/  VIADD R20, R10, 0xfffffff9 ;  /* 0xfffffff90a147836 */ /* 0x000fe20000000000 */
[----:B------:R-:W-:Y:S01]  /*adf0*/  I2FP.F32.S32 R6, R6 ;  /* 0x0000000600067245 */ /* 0x000fe20000201400 */
[----:B---3--:R-:W-:Y:S01]  /*ae00*/  IMAD.MOV.U32 R179, RZ, RZ, R14 ;  /* 0x000000ffffb37224 */ /* 0x008fe200078e000e */
[----:B------:R-:W-:Y:S01]  /*ae10*/  FSEL R217, R3, -INF , !P1 ;  /* 0xff80000003d97808 */ /* 0x000fe20004800000 */
[----:B------:R-:W-:Y:S01]  /*ae20*/  IMAD.MOV.U32 R18, RZ, RZ, R246 ;  /* 0x000000ffff127224 */ /* 0x000fe200078e00f6 */
[----:B------:R-:W-:Y:S01]  /*ae30*/  I2FP.F32.S32 R3, R2 ;  /* 0x0000000200037245 */ /* 0x000fe20000201400 */
[----:B------:R-:W-:Y:S01]  /*ae40*/  FFMA.FTZ R2, R5, -UR6, R165 ;  /* 0x8000000605027c23 */ /* 0x000fe200080100a5 */
[----:B------:R-:W-:Y:S01]  /*ae50*/  ISETP.GT.AND P6, PT, R194, R0, PT ;  /* 0x00000000c200720c */ /* 0x000fe20003fc4270 */
[----:B------:R-:W1:Y:S01]  /*ae60*/  S2R R174, SR_TID.X ;  /* 0x0000000000ae7919 */ /* 0x000e620000002100 */
[----:B------:R-:W-:-:S02]  /*ae70*/  ISETP.GE.AND P5, PT, R0, R197, PT ;  /* 0x000000c50000720c */ /* 0x000fc40003fa6270 */
[----:B------:R-:W-:Y:S01]  /*ae80*/  ISETP.GT.AND P3, PT, R195, R0, PT ;  /* 0x00000000c300720c */ /* 0x000fe20003f64270 */
[----:B------:R-:W2:Y:S01]  /*ae90*/  S2R R166, SR_CTAID.X ;  /* 0x0000000000a67919 */ /* 0x000ea20000002500 */
[----:B------:R-:W-:Y:S01]  /*aea0*/  ISETP.GE.AND P1, PT, R0, R199, PT ;  /* 0x000000c70000720c */ /* 0x000fe20003f26270 */
[----:B------:R-:W-:Y:S01]  /*aeb0*/  VIADD R0, R4, 0xffffffd8 ;  /* 0xffffffd804007836 */ /* 0x000fe20000000000 */
[----:B------:R-:W-:Y:S01]  /*aec0*/  IABS R8, R8 ;  /* 0x0000000800087213 */ /* 0x000fe20000000000 */
[----:B------:R-:W-:Y:S01]  /*aed0*/  FFMA.FTZ R5, R6, -UR6, R167 ;  /* 0x8000000606057c23 */ /* 0x000fe200080100a7 */
[----:B------:R-:W-:Y:S01]  /*aee0*/  FFMA.FTZ R3, R3, -UR6, R64 ;  /* 0x8000000603037c23 */ /* 0x000fe20008010040 */
[----:B------:R-:W-:Y:S01]  /*aef0*/  FSEL R6, R2, -INF , !P6 ;  /* 0xff80000002067808 */ /* 0x000fe20007000000 */
[----:B------:R-:W-:Y:S01]  /*af00*/  IMAD.SHL.U32 R40, R250, 0x2, RZ ;  /* 0x00000002fa287824 */ /* 0x000fe200078e00ff */
[----:B------:R-:W-:Y:S01]  /*af10*/  I2FP.F32.S32 R8, R8 ;  /* 0x0000000800087245 */ /* 0x000fe20000201400 */
[----:B------:R-:W-:Y:S01]  /*af20*/  IMAD.MOV.U32 R212, RZ, RZ, R16 ;  /* 0x000000ffffd47224 */ /* 0x000fe200078e0010 */
[----:B------:R-:W-:Y:S01]  /*af30*/  ISETP.GT.AND P6, PT, R193, R0, PT ;  /* 0x00000000c100720c */ /* 0x000fe20003fc4270 */
[----:B------:R-:W-:Y:S01]  /*af40*/  UIADD3 UR22, UPT, UPT, UR25, 0x76cf5d0a, URZ ;  /* 0x76cf5d0a19167890 */ /* 0x000fe2000fffe0ff */
[----:B------:R-:W-:Y:S01]  /*af50*/  FSEL R5, R5, -INF , !P3 ;  /* 0xff80000005057808 */ /* 0x000fe20005800000 */
[----:B------:R-:W-:Y:S01]  /*af60*/  FFMA.FTZ R2, R8, -UR6, R66 ;  /* 0x8000000608027c23 */ /* 0x000fe20008010042 */
[----:B------:R-:W-:Y:S01]  /*af70*/  FSEL R148, R6, -INF , !P5 ;  /* 0xff80000006947808 */ /* 0x000fe20006800000 */
[----:B------:R-:W-:Y:S01]  /*af80*/  UIADD3 UR19, UPT, UPT, UR25, 0x32370b8f, URZ ;  /* 0x32370b8f19137890 */ /* 0x000fe2000fffe0ff */
[----:B------:R-:W-:Y:S01]  /*af90*/  ISETP.GE.AND P5, PT, R0, R198, PT ;  /* 0x000000c60000720c */ /* 0x000fe20003fa6270 */
[----:B------:R-:W-:Y:S01]  /*afa0*/  UIADD3 UR4, UPT, UPT, UR25, -0x56f99767, URZ ;  /* 0xa906689919047890 */ /* 0x000fe2000fffe0ff */
[----:B------:R-:W-:Y:S01]  /*afb0*/  FSEL R3, R3, -INF , !P6 ;  /* 0xff80000003037808 */ /* 0x000fe20007000000 */
[----:B------:R-:W-:Y:S01]  /*afc0*/  VIADD R6, R10, 0xffffffd9 ;  /* 0xffffffd90a067836 */ /* 0x000fe20000000000 */
[----:B------:R-:W-:Y:S01]  /*afd0*/  ISETP.GT.AND P3, PT, R196, R0, PT ;  /* 0x00000000c400720c */ /* 0x000fe20003f64270 */
[----:B------:R-:W-:Y:S01]  /*afe0*/  UIADD3 UR13, UPT, UPT, UR25, -0x126145ec, URZ ;  /* 0xed9eba14190d7890 */ /* 0x000fe2000fffe0ff */
[----:B------:R-:W-:Y:S01]  /*aff0*/  FSEL R152, R5, -INF , !P1 ;  /* 0xff80000005987808 */ /* 0x000fe20004800000 */
[--C-:B------:R-:W-:Y:S01]  /*b000*/  IMAD.IADD R5, R12, 0x1, -R7.reuse ;  /* 0x000000010c057824 */ /* 0x100fe200078e0a07 */
[----:B------:R-:W-:Y:S01]  /*b010*/  FSEL R162, R3, -INF , !P5 ;  /* 0xff80000003a27808 */ /* 0x000fe20006800000 */
[----:B------:R-:W-:Y:S01]  /*b020*/  IMAD.IADD R7, R15, 0x1, -R7 ;  /* 0x000000010f077824 */ /* 0x000fe200078e0a07 */
[----:B------:R-:W-:Y:S01]  /*b030*/  FSEL R3, R2, -INF , !P3 ;  /* 0xff80000002037808 */ /* 0x000fe20005800000 */
[--C-:B------:R-:W-:Y:S01]  /*b040*/  IMAD.IADD R2, R192, 0x1, -R6.reuse ;  /* 0x00000001c0027824 */ /* 0x100fe200078e0a06 */
[----:B------:R-:W-:Y:S01]  /*b050*/  IABS R5, R5 ;  /* 0x0000000500057213 */ /* 0x000fe20000000000 */
[----:B------:R-:W-:Y:S01]  /*b060*/  IMAD.IADD R8, R173, 0x1, -R6 ;  /* 0x00000001ad087824 */ /* 0x000fe200078e0a06 */
[----:B------:R-:W-:Y:S01]  /*b070*/  IABS R7, R7 ;  /* 0x0000000700077213 */ /* 0x000fe20000000000 */
[----:B------:R-:W3:Y:S01]  /*b080*/  S2R R48, SR_CTAID.X ;  /* 0x0000000000307919 */ /* 0x000ee20000002500 */
[----:B------:R-:W-:-:S02]  /*b090*/  ISETP.GE.AND P1, PT, R0, R200, PT ;  /* 0x000000c80000720c */ /* 0x000fc40003f26270 */
[----:B------:R-:W-:Y:S01]  /*b0a0*/  IABS R2, R2 ;  /* 0x0000000200027213 */ /* 0x000fe20000000000 */
[----:B------:R-:W-:Y:S01]  /*b0b0*/  LDSM.16.MT88.4 R44, [R184+0x6000] ;  /* 0x00600000b82c783b */ /* 0x000fe20000004200 */
[----:B------:R-:W-:Y:S02]  /*b0c0*/  I2FP.F32.S32 R5, R5 ;  /* 0x0000000500057245 */ /* 0x000fe40000201400 */
[----:B------:R-:W-:Y:S02]  /*b0d0*/  I2FP.F32.S32 R7, R7 ;  /* 0x0000000700077245 */ /* 0x000fe40000201400 */
[----:B------:R-:W-:Y:S02]  /*b0e0*/  FSEL R178, R3, -INF , !P1 ;  /* 0xff80000003b27808 */ /* 0x000fe40004800000 */
[----:B------:R-:W-:Y:S02]  /*b0f0*/  IABS R8, R8 ;  /* 0x0000000800087213 */ /* 0x000fe40000000000 */
[----:B------:R-:W-:Y:S01]  /*b100*/  I2FP.F32.S32 R3, R2 ;  /* 0x0000000200037245 */ /* 0x000fe20000201400 */
[----:B------:R-:W-:Y:S01]  /*b110*/  FFMA.FTZ R2, R5, -UR6, R56 ;  /* 0x8000000605027c23 */ /* 0x000fe20008010038 */
[----:B------:R-:W-:-:S02]  /*b120*/  ISETP.GT.AND P6, PT, R194, R0, PT ;  /* 0x00000000c200720c */ /* 0x000fc40003fc4270 */
[C---:B------:R-:W-:Y:S02]  /*b130*/  ISETP.GE.AND P5, PT, R0.reuse, R197, PT ;  /* 0x000000c50000720c */ /* 0x040fe40003fa6270 */
[----:B------:R-:W-:Y:S02]  /*b140*/  ISETP.GT.AND P3, PT, R195, R0, PT ;  /* 0x00000000c300720c */ /* 0x000fe40003f64270 */
[----:B------:R-:W-:Y:S01]  /*b150*/  ISETP.GE.AND P1, PT, R0, R199, PT ;  /* 0x000000c70000720c */ /* 0x000fe20003f26270 */
[----:B------:R-:W-:Y:S02]  /*b160*/  VIADD R0, R4, 0xffffffd9 ;  /* 0xffffffd904007836 */ /* 0x000fe40000000000 */
[----:B------:R-:W-:Y:S01]  /*b170*/  FFMA.FTZ R5, R7, -UR6, R58 ;  /* 0x8000000607057c23 */ /* 0x000fe2000801003a */
[----:B------:R-:W-:Y:S01]  /*b180*/  I2FP.F32.S32 R8, R8 ;  /* 0x0000000800087245 */ /* 0x000fe20000201400 */
[----:B------:R-:W-:Y:S01]  /*b190*/  FFMA.FTZ R3, R3, -UR6, R65 ;  /* 0x8000000603037c23 */ /* 0x000fe20008010041 */
[----:B------:R-:W-:-:S02]  /*b1a0*/  FSEL R7, R2, -INF , !P6 ;  /* 0xff80000002077808 */ /* 0x000fc40007000000 */
[----:B------:R-:W-:Y:S01]  /*b1b0*/  ISETP.GT.AND P6, PT, R193, R0, PT ;  /* 0x00000000c100720c */ /* 0x000fe20003fc4270 */
[----:B------:R-:W-:Y:S01]  /*b1c0*/  FFMA.FTZ R2, R8, -UR6, R67 ;  /* 0x8000000608027c23 */ /* 0x000fe20008010043 */
[----:B------:R-:W-:Y:S02]  /*b1d0*/  FSEL R5, R5, -INF , !P3 ;  /* 0xff80000005057808 */ /* 0x000fe40005800000 */
        /* <DEDUP_REMOVED lines=81> */
[----:B------:R-:W-:Y:S02]  /*b6f0*/  IABS R6, R6 ;  /* 0x0000000600067213 */ /* 0x000fe40000000000 */
[----:B------:R-:W-:-:S02]  /*b700*/  ISETP.GE.AND P1, PT, R0, R200, PT ;  /* 0x000000c80000720c */ /* 0x000fc40003f26270 */
[----:B------:R-:W-:Y:S02]  /*b710*/  IABS R2, R2 ;  /* 0x0000000200027213 */ /* 0x000fe40000000000 */
[----:B------:R-:W-:Y:S02]  /*b720*/  I2FP.F32.S32 R5, R5 ;  /* 0x0000000500057245 */ /* 0x000fe40000201400 */
[----:B------:R-:W-:Y:S02]  /*b730*/  I2FP.F32.S32 R6, R6 ;  /* 0x0000000600067245 */ /* 0x000fe40000201400 */
[----:B------:R-:W-:Y:S02]  /*b740*/  IABS R7, R7 ;  /* 0x0000000700077213 */ /* 0x000fe40000000000 */
[----:B------:R-:W-:Y:S02]  /*b750*/  FSEL R247, R3, -INF , !P1 ;  /* 0xff80000003f77808 */ /* 0x000fe40004800000 */
[----:B------:R-:W-:Y:S01]  /*b760*/  I2FP.F32.S32 R3, R2 ;  /* 0x0000000200037245 */ /* 0x000fe20000201400 */
[----:B------:R-:W-:Y:S01]  /*b770*/  FFMA.FTZ R2, R5, -UR6, R205 ;  /* 0x8000000605027c23 */ /* 0x000fe200080100cd */
[----:B------:R-:W-:Y:S01]  /*b780*/  ISETP.GT.AND P6, PT, R194, R0, PT ;  /* 0x00000000c200720c */ /* 0x000fe20003fc4270 */
[----:B------:R-:W-:Y:S01]  /*b790*/  FFMA.FTZ R5, R6, -UR6, R207 ;  /* 0x8000000606057c23 */ /* 0x000fe200080100cf */
[----:B------:R-:W-:-:S02]  /*b7a0*/  ISETP.GE.AND P5, PT, R0, R197, PT ;  /* 0x000000c50000720c */ /* 0x000fc40003fa6270 */
[----:B------:R-:W-:Y:S02]  /*b7b0*/  ISETP.GT.AND P3, PT, R195, R0, PT ;  /* 0x00000000c300720c */ /* 0x000fe40003f64270 */
[----:B------:R-:W-:Y:S01]  /*b7c0*/  ISETP.GE.AND P1, PT, R0, R199, PT ;  /* 0x000000c70000720c */ /* 0x000fe20003f26270 */
[----:B------:R-:W-:Y:S01]  /*b7d0*/  VIADD R0, R4, 0xffffffe8 ;  /* 0xffffffe804007836 */ /* 0x000fe20000000000 */
[----:B------:R-:W-:Y:S01]  /*b7e0*/  I2FP.F32.S32 R7, R7 ;  /* 0x0000000700077245 */ /* 0x000fe20000201400 */
[----:B------:R-:W-:Y:S01]  /*b7f0*/  FFMA.FTZ R3, R3, -UR6, R60 ;  /* 0x8000000603037c23 */ /* 0x000fe2000801003c */
[----:B------:R-:W-:Y:S02]  /*b800*/  FSEL R6, R2, -INF , !P6 ;  /* 0xff80000002067808 */ /* 0x000fe40007000000 */
[----:B------:R-:W-:Y:S01]  /*b810*/  FSEL R5, R5, -INF , !P3 ;  /* 0xff80000005057808 */ /* 0x000fe20005800000 */
[----:B------:R-:W-:Y:S01]  /*b820*/  FFMA.FTZ R2, R7, -UR6, R62 ;  /* 0x8000000607027c23 */ /* 0x000fe2000801003e */
[----:B------:R-:W-:-:S02]  /*b830*/  ISETP.GT.AND P6, PT, R193, R0, PT ;  /* 0x00000000c100720c */ /* 0x000fc40003fc4270 */
[----:B------:R-:W-:Y:S02]  /*b840*/  ISETP.GT.AND P3, PT, R196, R0, PT ;  /* 0x00000000c400720c */ /* 0x000fe40003f64270 */
[----:B------:R-:W-:Y:S02]  /*b850*/  FSEL R175, R6, -INF , !P5 ;  /* 0xff80000006af7808 */ /* 0x000fe40006800000 */
[----:B------:R-:W-:Y:S02]  /*b860*/  FSEL R216, R5, -INF , !P1 ;  /* 0xff80000005d87808 */ /* 0x000fe40004800000 */
[C---:B------:R-:W-:Y:S02]  /*b870*/  ISETP.GE.AND P5, PT, R0.reuse, R198, PT ;  /* 0x000000c60000720c */ /* 0x040fe40003fa6270 */
[----:B------:R-:W-:Y:S02]  /*b880*/  FSEL R3, R3, -INF , !P6 ;  /* 0xff80000003037808 */ /* 0x000fe40007000000 */
[----:B------:R-:W-:-:S02]  /*b890*/  ISETP.GE.AND P1, PT, R0, R200, PT ;  /* 0x000000c80000720c */ /* 0x000fc40003f26270 */
[----:B------:R-:W-:Y:S01]  /*b8a0*/  FSEL R2, R2, -INF , !P3 ;  /* 0xff80000002027808 */ /* 0x000fe20005800000 */
[----:B------:R-:W-:Y:S02]  /*b8b0*/  IMAD.MOV.U32 R205, RZ, RZ, R31 ;  /* 0x000000ffffcd7224 */ /* 0x000fe400078e001f */
[----:B------:R-:W-:Y:S01]  /*b8c0*/  VIADD R7, R10, 0xffffffe9 ;  /* 0xffffffe90a077836 */ /* 0x000fe20000000000 */
[----:B------:R-:W-:Y:S01]  /*b8d0*/  FSEL R231, R3, -INF , !P5 ;  /* 0xff80000003e77808 */ /* 0x000fe20006800000 */
[----:B------:R-:W-:Y:S01]  /*b8e0*/  IMAD.MOV.U32 R31, RZ, RZ, R241 ;  /* 0x000000ffff1f7224 */ /* 0x000fe200078e00f1 */
[----:B------:R-:W-:Y:S01]  /*b8f0*/  FSEL R241, R2, -INF , !P1 ;  /* 0xff80000002f17808 */ /* 0x000fe20004800000 */
[--C-:B------:R-:W-:Y:S01]  /*b900*/  IMAD.IADD R3, R15, 0x1, -R8.reuse ;  /* 0x000000010f037824 */ /* 0x100fe200078e0a08 */
[----:B------:R-:W-:Y:S01]  /*b910*/  ISETP.GT.AND P6, PT, R194, R0, PT ;  /* 0x00000000c200720c */ /* 0x000fe20003fc4270 */
[----:B------:R-:W-:Y:S01]  /*b920*/  IMAD.IADD R2, R12, 0x1, -R8 ;  /* 0x000000010c027824 */ /* 0x000fe200078e0a08 */
[----:B------:R-:W-:-:S02]  /*b930*/  ISETP.GE.AND P5, PT, R0, R197, PT ;  /* 0x000000c50000720c */ /* 0x000fc40003fa6270 */
[----:B------:R-:W-:Y:S02]  /*b940*/  ISETP.GT.AND P3, PT, R195, R0, PT ;  /* 0x00000000c300720c */ /* 0x000fe40003f64270 */
[----:B------:R-:W-:Y:S01]  /*b950*/  ISETP.GE.AND P1, PT, R0, R199, PT ;  /* 0x000000c70000720c */ /* 0x000fe20003f26270 */
[--C-:B------:R-:W-:Y:S02]  /*b960*/  IMAD.IADD R0, R192, 0x1, -R7.reuse ;  /* 0x00000001c0007824 */ /* 0x100fe400078e0a07 */
        /* <DEDUP_REMOVED lines=8> */
[----:B------:R-:W-:Y:S02]  /*b9f0*/  IMAD.IADD R6, R173, 0x1, -R7 ;  /* 0x00000001ad067824 */ /* 0x000fe400078e0a07 */
[----:B------:R-:W-:Y:S02]  /*ba00*/  IMAD.MOV.U32 R9, RZ, RZ, R5 ;  /* 0x000000ffff097224 */ /* 0x000fe400078e0005 */
[----:B------:R-:W-:Y:S01]  /*ba10*/  FFMA.FTZ R5, R3, -UR6, R146 ;  /* 0x8000000603057c23 */ /* 0x000fe20008010092 */
[----:B------:R-:W-:Y:S01]  /*ba20*/  FFMA.FTZ R2, R2, -UR6, R144 ;  /* 0x8000000602027c23 */ /* 0x000fe20008010090 */
[----:B------:R-:W-:Y:S01]  /*ba30*/  FFMA.FTZ R3, R0, -UR6, R61 ;  /* 0x8000000600037c23 */ /* 0x000fe2000801003d */
[----:B------:R-:W-:Y:S01]  /*ba40*/  IMAD.IADD R7, R15, 0x1, -R7 ;  /* 0x000000010f077824 */ /* 0x000fe200078e0a07 */
[----:B------:R-:W-:Y:S01]  /*ba50*/  IABS R6, R6 ;  /* 0x0000000600067213 */ /* 0x000fe20000000000 */
[----:B------:R-:W-:Y:S01]  /*ba60*/  VIADD R0, R4, 0xffffffe9 ;  /* 0xffffffe904007836 */ /* 0x000fe20000000000 */
[----:B------:R-:W-:-:S02]  /*ba70*/  FSEL R8, R2, -INF , !P6 ;  /* 0xff80000002087808 */ /* 0x000fc40007000000 */
[----:B------:R-:W-:Y:S02]  /*ba80*/  FSEL R5, R5, -INF , !P3 ;  /* 0xff80000005057808 */ /* 0x000fe40005800000 */
[----:B------:R-:W-:Y:S02]  /*ba90*/  IABS R7, R7 ;  /* 0x0000000700077213 */ /* 0x000fe40000000000 */
[----:B------:R-:W-:Y:S02]  /*baa0*/  I2FP.F32.S32 R6, R6 ;  /* 0x0000000600067245 */ /* 0x000fe40000201400 */
[----:B------:R-:W-:Y:S02]  /*bab0*/  I2FP.F32.S32 R9, R9 ;  /* 0x0000000900097245 */ /* 0x000fe40000201400 */
[----:B------:R-:W-:Y:S02]  /*bac0*/  ISETP.GT.AND P6, PT, R193, R0, PT ;  /* 0x00000000c100720c */ /* 0x000fe40003fc4270 */
[----:B------:R-:W-:-:S02]  /*bad0*/  FSEL R161, R8, -INF , !P5 ;  /* 0xff80000008a17808 */ /* 0x000fc40006800000 */
[----:B------:R-:W-:Y:S01]  /*bae0*/  FSEL R176, R5, -INF , !P1 ;  /* 0xff80000005b07808 */ /* 0x000fe20004800000 */
[----:B------:R-:W-:Y:S01]  /*baf0*/  IMAD.MOV.U32 R5, RZ, RZ, R7 ;  /* 0x000000ffff057224 */ /* 0x000fe200078e0007 */
[----:B------:R-:W-:Y:S01]  /*bb00*/  ISETP.GE.AND P5, PT, R0, R198, PT ;  /* 0x000000c60000720c */ /* 0x000fe20003fa6270 */
[----:B------:R-:W-:Y:S01]  /*bb10*/  FFMA.FTZ R6, R6, -UR6, R63 ;  /* 0x8000000606067c23 */ /* 0x000fe2000801003f */
[----:B------:R-:W-:Y:S01]  /*bb20*/  FSEL R3, R3, -INF , !P6 ;  /* 0xff80000003037808 */ /* 0x000fe20007000000 */
[----:B------:R-:W-:Y:S01]  /*bb30*/  FFMA.FTZ R2, R9, -UR6, R145 ;  /* 0x8000000609027c23 */ /* 0x000fe20008010091 */
[-C--:B------:R-:W-:Y:S02]  /*bb40*/  ISETP.GT.AND P3, PT, R196, R0.reuse, PT ;  /* 0x00000000c400720c */ /* 0x080fe40003f64270 */
[----:B------:R-:W-:Y:S01]  /*bb50*/  ISETP.GT.AND P6, PT, R194, R0, PT ;  /* 0x00000000c200720c */ /* 0x000fe20003fc4270 */
[----:B------:R-:W-:Y:S01]  /*bb60*/  VIADD R13, R10, 0xfffffff0 ;  /* 0xfffffff00a0d7836 */ /* 0x000fe20000000000 */
[----:B------:R-:W-:-:S02]  /*bb70*/  FSEL R223, R3, -INF , !P5 ;  /* 0xff80000003df7808 */ /* 0x000fc40006800000 */
[----:B------:R-:W-:Y:S01]  /*bb80*/  I2FP.F32.S32 R3, R5 ;  /* 0x0000000500037245 */ /* 0x000fe20000201400 */
[----:B------:R-:W-:Y:S01]  /*bb90*/  IMAD.MOV.U32 R207, RZ, RZ, R19 ;  /* 0x000000ffffcf7224 */ /* 0x000fe200078e0013 */
[----:B------:R-:W-:Y:S02]  /*bba0*/  FSEL R11, R6, -INF , !P3 ;  /* 0xff800000060b7808 */ /* 0x000fe40005800000 */
[----:B------:R-:W-:Y:S01]  /*bbb0*/  FSEL R5, R2, -INF , !P6 ;  /* 0xff80000002057808 */ /* 0x000fe20007000000 */
[----:B------:R-:W-:Y:S01]  /*bbc0*/  VIADD R19, R10, 0xfffffff1 ;  /* 0xfffffff10a137836 */ /* 0x000fe20000000000 */
[C---:B------:R-:W-:Y:S02]  /*bbd0*/  ISETP.GE.AND P1, PT, R0.reuse, R200, PT ;  /* 0x000000c80000720c */ /* 0x040fe40003f26270 */
[----:B------:R-:W-:Y:S02]  /*bbe0*/  ISETP.GE.AND P5, PT, R0, R197, PT ;  /* 0x000000c50000720c */ /* 0x000fe40003fa6270 */
[----:B------:R-:W-:-:S02]  /*bbf0*/  ISETP.GT.AND P3, PT, R195, R0, PT ;  /* 0x00000000c300720c */ /* 0x000fc40003f64270 */
[----:B------:R-:W-:Y:S01]  /*bc00*/  ISETP.GE.AND P6, PT, R0, R199, PT ;  /* 0x000000c70000720c */ /* 0x000fe20003fc6270 */
[--C-:B------:R-:W-:Y:S02]  /*bc10*/  IMAD.IADD R0, R12, 0x1, -R13.reuse ;  /* 0x000000010c007824 */ /* 0x100fe400078e0a0d */
[C---:B------:R-:W-:Y:S02]  /*bc20*/  IMAD.IADD R2, R15.reuse, 0x1, -R13 ;  /* 0x000000010f027824 */ /* 0x040fe400078e0a0d */
[----:B------:R-:W-:Y:S01]  /*bc30*/  IMAD.IADD R6, R15, 0x1, -R19 ;  /* 0x000000010f067824 */ /* 0x000fe200078e0a13 */
[----:B------:R-:W-:Y:S02]  /*bc40*/  IABS R0, R0 ;  /* 0x0000000000007213 */ /* 0x000fe40000000000 */
[----:B------:R-:W-:Y:S02]  /*bc50*/  IABS R2, R2 ;  /* 0x0000000200027213 */ /* 0x000fe40000000000 */
[----:B------:R-:W-:-:S02]  /*bc60*/  IABS R6, R6 ;  /* 0x0000000600067213 */ /* 0x000fc40000000000 */
[----:B------:R-:W-:Y:S01]  /*bc70*/  I2FP.F32.S32 R0, R0 ;  /* 0x0000000000007245 */ /* 0x000fe20000201400 */
[----:B------:R-:W-:Y:S01]  /*bc80*/  IMAD.IADD R7, R12, 0x1, -R19 ;  /* 0x000000010c077824 */ /* 0x000fe200078e0a13 */
[----:B------:R-:W-:Y:S02]  /*bc90*/  I2FP.F32.S32 R2, R2 ;  /* 0x0000000200027245 */ /* 0x000fe40000201400 */
[----:B------:R-:W-:Y:S01]  /*bca0*/  I2FP.F32.S32 R10, R6 ;  /* 0x00000006000a7245 */ /* 0x000fe20000201400 */
[----:B------:R-:W-:Y:S01]  /*bcb0*/  FFMA.FTZ R6, R0, -UR6, R224 ;  /* 0x8000000600067c23 */ /* 0x000fe200080100e0 */
[----:B------:R-:W-:Y:S01]  /*bcc0*/  FMNMX3.FTZ R0, R72, R28, R25, !PT ;  /* 0x0000001c48007276 */ /* 0x000fe20007810019 */
[----:B------:R-:W-:Y:S01]  /*bcd0*/  FFMA.FTZ R9, R2, -UR6, R226 ;  /* 0x8000000602097c23 */ /* 0x000fe200080100e2 */
[----:B------:R-:W-:Y:S01]  /*bce0*/  IMAD.IADD R8, R12, 0x1, -R20 ;  /* 0x000000010c087824 */ /* 0x000fe200078e0a14 */
[----:B------:R-:W-:Y:S01]  /*bcf0*/  IABS R7, R7 ;  /* 0x0000000700077213 */ /* 0x000fe20000000000 */
[----:B------:R-:W-:-:S02]  /*bd00*/  VIADD R2, R4, 0xfffffff0 ;  /* 0xfffffff004027836 */ /* 0x000fc40000000000 */
[----:B------:R-:W-:Y:S01]  /*bd10*/  FFMA.FTZ R3, R3, -UR6, R147 ;  /* 0x8000000603037c23 */ /* 0x000fe20008010093 */
[----:B------:R-:W-:Y:S01]  /*bd20*/  FMNMX3.FTZ R0, R0, R22, R21, !PT ;  /* 0x0000001600007276 */ /* 0x000fe20007810015 */
[----:B------:R-:W-:Y:S01]  /*bd30*/  VIADD R14, R4, 0xfffffff1 ;  /* 0xfffffff1040e7836 */ /* 0x000fe20000000000 */
[----:B------:R-:W-:Y:S02]  /*bd40*/  I2FP.F32.S32 R7, R7 ;  /* 0x0000000700077245 */ /* 0x000fe40000201400 */
[----:B------:R-:W-:Y:S02]  /*bd50*/  FSEL R151, R5, -INF , !P5 ;  /* 0xff80000005977808 */ /* 0x000fe40006800000 */
[----:B------:R-:W-:Y:S02]  /*bd60*/  IABS R8, R8 ;  /* 0x0000000800087213 */ /* 0x000fe40000000000 */
[----:B------:R-:W-:Y:S02]  /*bd70*/  ISETP.GT.AND P5, PT, R194, R2, PT ;  /* 0x00000002c200720c */ /* 0x000fe40003fa4270 */
[----:B------:R-:W-:Y:S01]  /*bd80*/  FMNMX3.FTZ R0, R0, R149, R148, !PT ;  /* 0x0000009500007276 */ /* 0x000fe20007810094 */
[----:B------:R-:W-:Y:S01]  /*bd90*/  IMAD.MOV.U32 R206, RZ, RZ, R18 ;  /* 0x000000ffffce7224 */ /* 0x000fe200078e0012 */
[----:B------:R-:W-:Y:S01]  /*bda0*/  FSEL R5, R3, -INF , !P3 ;  /* 0xff80000003057808 */ /* 0x000fe20005800000 */
[----:B------:R-:W-:Y:S01]  /*bdb0*/  FFMA.FTZ R7, R7, -UR6, R225 ;  /* 0x8000000607077c23 */ /* 0x000fe200080100e1 */
[----:B------:R-:W-:Y:S01]  /*bdc0*/  I2FP.F32.S32 R8, R8 ;  /* 0x0000000800087245 */ /* 0x000fe20000201400 */
[----:B------:R-:W-:Y:S01]  /*bdd0*/  VIADD R18, R4, 0xfffffff9 ;  /* 0xfffffff904127836 */ /* 0x000fe20000000000 */
[----:B------:R-:W-:-:S02]  /*bde0*/  ISETP.GE.AND P3, PT, R2, R197, PT ;  /* 0x000000c50200720c */ /* 0x000fc40003f66270 */
[----:B------:R-:W-:Y:S02]  /*bdf0*/  FSEL R3, R6, -INF , !P5 ;  /* 0xff80000006037808 */ /* 0x000fe40006800000 */
[----:B------:R-:W-:Y:S02]  /*be00*/  ISETP.GT.AND P5, PT, R194, R14, PT ;  /* 0x0000000ec200720c */ /* 0x000fe40003fa4270 */
[----:B------:R-:W-:Y:S01]  /*be10*/  FMNMX3.FTZ R0, R0, R67, R41, !PT ;  /* 0x0000004300007276 */ /* 0x000fe20007810029 */
[----:B------:R-:W-:Y:S01]  /*be20*/  FFMA.FTZ R8, R8, -UR6, R53 ;  /* 0x8000000608087c23 */ /* 0x000fe20008010035 */
[----:B------:R-:W-:Y:S02]  /*be30*/  FSEL R225, R3, -INF , !P3 ;  /* 0xff80000003e17808 */ /* 0x000fe40005800000 */
[----:B------:R-:W-:Y:S02]  /*be40*/  ISETP.GE.AND P3, PT, R14, R197, PT ;  /* 0x000000c50e00720c */ /* 0x000fe40003f66270 */
[----:B------:R-:W-:-:S02]  /*be50*/  FSEL R3, R7, -INF , !P5 ;  /* 0xff80000007037808 */ /* 0x000fc40006800000 */
[----:B------:R-:W-:Y:S02]  /*be60*/  ISETP.GT.AND P5, PT, R194, R18, PT ;  /* 0x00000012c200720c */ /* 0x000fe40003fa4270 */
[----:B------:R-:W-:Y:S02]  /*be70*/  FMNMX3.FTZ R0, R0, R177, R175, !PT ;  /* 0x000000b100007276 */ /* 0x000fe400078100af */
[----:B------:R-:W-:Y:S02]  /*be80*/  FSEL R224, R3, -INF , !P3 ;  /* 0xff80000003e07808 */ /* 0x000fe40005800000 */
[----:B------:R-:W-:Y:S02]  /*be90*/  ISETP.GE.AND P3, PT, R18, R197, PT ;  /* 0x000000c51200720c */ /* 0x000fe40003f66270 */
[----:B------:R-:W-:Y:S02]  /*bea0*/  FSEL R3, R8, -INF , !P5 ;  /* 0xff80000008037808 */ /* 0x000fe40006800000 */
[----:B------:R-:W-:-:S02]  /*beb0*/  FMNMX3.FTZ R0, R0, R161, R151, !PT ;  /* 0x000000a100007276 */ /* 0x000fc40007810097 */
[----:B------:R-:W-:Y:S02]  /*bec0*/  FSEL R226, R3, -INF , !P3 ;  /* 0xff80000003e27808 */ /* 0x000fe40005800000 */
[----:B------:R-:W-:Y:S01]  /*bed0*/  FMNMX3.FTZ R0, R0, R225, R224, !PT ;  /* 0x000000e100007276 */ /* 0x000fe200078100e0 */
[----:B------:R-:W-:Y:S01]  /*bee0*/  IMAD.IADD R12, R15, 0x1, -R20 ;  /* 0x000000010f0c7824 */ /* 0x000fe200078e0a14 */
[----:B------:R-:W-:Y:S02]  /*bef0*/  ISETP.GT.AND P3, PT, R195, R2, PT ;  /* 0x00000002c300720c */ /* 0x000fe40003f64270 */
[----:B------:R-:W-:Y:S02]  /*bf00*/  FMNMX3.FTZ R0, R0, R251, R226, !PT ;  /* 0x000000fb00007276 */ /* 0x000fe400078100e2 */
[----:B------:R-:W-:Y:S02]  /*bf10*/  IABS R6, R12 ;  /* 0x0000000c00067213 */ /* 0x000fe40000000000 */
[----:B------:R-:W-:Y:S01]  /*bf20*/  FSEL R160, R5, -INF , !P6 ;  /* 0xff80000005a07808 */ /* 0x000fe20007000000 */
[----:B------:R-:W4:Y:S01]  /*bf30*/  SHFL.BFLY PT, R8, R0, 0x2, 0x1f ;  /* 0x0c401f0000087f89 */ /* 0x000f2200000e0000 */
[----:B------:R-:W-:-:S02]  /*bf40*/  ISETP.GE.AND P6, PT, R2, R199, PT ;  /* 0x000000c70200720c */ /* 0x000fc40003fc6270 */
[----:B------:R-:W-:Y:S02]  /*bf50*/  FSEL R5, R9, -INF , !P3 ;  /* 0xff80000009057808 */ /* 0x000fe40005800000 */
[----:B------:R-:W-:Y:S02]  /*bf60*/  FMNMX3.FTZ R3, R69, R29, R27, !PT ;  /* 0x0000001d45037276 */ /* 0x000fe4000781001b */
[----:B------:R-:W-:Y:S01]  /*bf70*/  I2FP.F32.S32 R7, R6 ;  /* 0x0000000600077245 */ /* 0x000fe20000201400 */
[----:B------:R-:W-:Y:S01]  /*bf80*/  IMAD.IADD R6, R192, 0x1, -R13 ;  /* 0x00000001c0067824 */ /* 0x000fe200078e0a0d */
[----:B------:R-:W-:Y:S01]  /*bf90*/  FSEL R234, R5, -INF , !P6 ;  /* 0xff80000005ea7808 */ /* 0x000fe20007000000 */
[----:B------:R-:W-:Y:S01]  /*bfa0*/  FFMA.FTZ R10, R10, -UR6, R227 ;  /* 0x800000060a0a7c23 */ /* 0x000fe200080100e3 */
[----:B------:R-:W-:Y:S02]  /*bfb0*/  FMNMX3.FTZ R5, R3, R26, R23, !PT ;  /* 0x0000001a03057276 */ /* 0x000fe40007810017 */
[----:B------:R-:W-:Y:S01]  /*bfc0*/  ISETP.GT.AND P3, PT, R195, R14, PT ;  /* 0x0000000ec300720c */ /* 0x000fe20003f64270 */
[----:B------:R-:W-:Y:S01]  /*bfd0*/  FFMA.FTZ R7, R7, -UR6, R55 ;  /* 0x8000000607077c23 */ /* 0x000fe20008010037 */
[----:B------:R-:W-:-:S02]  /*bfe0*/  IABS R3, R6 ;  /* 0x0000000600037213 */ /* 0x000fc40000000000 */
[----:B------:R-:W-:Y:S02]  /*bff0*/  FMNMX3.FTZ R5, R5, R154, R152, !PT ;  /* 0x0000009a05057276 */ /* 0x000fe40007810098 */
[----:B------:R-:W-:Y:S02]  /*c000*/  ISETP.GE.AND P6, PT, R14, R199, PT ;  /* 0x000000c70e00720c */ /* 0x000fe40003fc6270 */
[----:B------:R-:W-:Y:S02]  /*c010*/  FSEL R6, R10, -INF , !P3 ;  /* 0xff8000000a067808 */ /* 0x000fe40005800000 */
[----:B------:R-:W-:Y:S02]  /*c020*/  ISETP.GT.AND P3, PT, R195, R18, PT ;  /* 0x00000012c300720c */ /* 0x000fe40003f64270 */
[----:B------:R-:W-:Y:S02]  /*c030*/  FMNMX3.FTZ R5, R5, R68, R43, !PT ;  /* 0x0000004405057276 */ /* 0x000fe4000781002b */
[----:B------:R-:W-:-:S02]  /*c040*/  FSEL R233, R6, -INF , !P6 ;  /* 0xff80000006e97808 */ /* 0x000fc40007000000 */
[----:B------:R-:W-:Y:S02]  /*c050*/  FSEL R6, R7, -INF , !P3 ;  /* 0xff80000007067808 */ /* 0x000fe40005800000 */
[----:B------:R-:W-:Y:S02]  /*c060*/  I2FP.F32.S32 R7, R3 ;  /* 0x0000000300077245 */ /* 0x000fe40000201400 */
[----:B------:R-:W-:Y:S02]  /*c070*/  FMNMX3.FTZ R3, R5, R214, R216, !PT ;  /* 0x000000d605037276 */ /* 0x000fe400078100d8 */
[----:B------:R-:W-:Y:S02]  /*c080*/  ISETP.GE.AND P6, PT, R18, R199, PT ;  /* 0x000000c71200720c */ /* 0x000fe40003fc6270 */
[----:B------:R-:W-:Y:S02]  /*c090*/  FMNMX3.FTZ R3, R3, R176, R160, !PT ;  /* 0x000000b003037276 */ /* 0x000fe400078100a0 */
[----:B----4-:R-:W-:-:S02]  /*c0a0*/  FMNMX.FTZ R5, R0, R8, !PT ;  /* 0x0000000800057209 */ /* 0x010fc40007810000 */
[----:B------:R-:W-:Y:S02]  /*c0b0*/  FSEL R227, R6, -INF , !P6 ;  /* 0xff80000006e37808 */ /* 0x000fe40007000000 */
[----:B------:R-:W-:Y:S02]  /*c0c0*/  FMNMX3.FTZ R0, R3, R234, R233, !PT ;  /* 0x000000ea03007276 */ /* 0x000fe400078100e9 */
[----:B-1----:R-:W-:Y:S02]  /*c0d0*/  SHF.R.U32.HI R51, RZ, 0x5, R174 ;  /* 0x00000005ff337819 */ /* 0x002fe400000116ae */
[----:B------:R-:W-:-:S03]  /*c0e0*/  FMNMX3.FTZ R0, R0, R252, R227, !PT ;  /* 0x000000fc00007276 */ /* 0x000fc600078100e3 */
[----:B--2---:R-:W-:Y:S01]  /*c0f0*/  IMAD R166, R166, 0x8, R51 ;  /* 0x00000008a6a67824 */ /* 0x004fe200078e0233 */
[----:B------:R-:W-:Y:S02]  /*c100*/  FSEL R222, R11, -INF , !P1 ;  /* 0xff8000000bde7808 */ /* 0x000fe40004800000 */
[----:B------:R-:W-:Y:S01]  /*c110*/  ISETP.GT.AND P5, PT, R193, R2, PT ;  /* 0x00000002c100720c */ /* 0x000fe20003fa4270 */
[----:B------:R-:W-:Y:S01]  /*c120*/  VIADD R166, R166, 0x4 ;  /* 0x00000004a6a67836 */ /* 0x000fe20000000000 */
[----:B------:R-:W-:Y:S01]  /*c130*/  ISETP.GE.AND P1, PT, R2, R198, PT ;  /* 0x000000c60200720c */ /* 0x000fe20003f26270 */
[----:B------:R-:W1:Y:S01]  /*c140*/  SHFL.BFLY PT, R11, R0, 0x2, 0x1f ;  /* 0x0c401f00000b7f89 */ /* 0x000e6200000e0000 */
[----:B------:R-:W-:Y:S02]  /*c150*/  ISETP.GT.AND P3, PT, R196, R2, PT ;  /* 0x00000002c400720c */ /* 0x000fe40003f64270 */
[----:B------:R-:W-:Y:S01]  /*c160*/  ISETP.GE.AND P6, PT, R2, R200, PT ;  /* 0x000000c80200720c */ /* 0x000fe20003fc6270 */
[----:B------:R-:W-:Y:S01]  /*c170*/  IMAD.IADD R2, R192, 0x1, -R19 ;  /* 0x00000001c0027824 */ /* 0x000fe200078e0a13 */
[----:B------:R-:W-:Y:S01]  /*c180*/  LOP3.LUT R12, R40, UR25, R209, 0x96, !PT ;  /* 0x00000019280c7c12 */ /* 0x000fe2000f8e96d1 */
[----:B------:R-:W-:Y:S01]  /*c190*/  FFMA.FTZ R15, R7, -UR6, R17 ;  /* 0x80000006070f7c23 */ /* 0x000fe20008010011 */
[----:B------:R-:W-:-:S02]  /*c1a0*/  IMAD.IADD R17, R173, 0x1, -R13 ;  /* 0x00000001ad117824 */ /* 0x000fc400078e0a0d */
[----:B------:R-:W-:Y:S01]  /*c1b0*/  IMAD.WIDE.U32 R166, R166, -0x326172a9, RZ ;  /* 0xcd9e8d57a6a67825 */ /* 0x000fe200078e00ff */
[----:B------:R-:W-:-:S03]  /*c1c0*/  IABS R2, R2 ;  /* 0x0000000200027213 */ /* 0x000fc60000000000 */
[----:B------:R-:W-:Y:S01]  /*c1d0*/  IMAD.WIDE.U32 R12, R12, -0x326172a9, RZ ;  /* 0xcd9e8d570c0c7825 */ /* 0x000fe200078e00ff */
[----:B------:R-:W-:-:S03]  /*c1e0*/  IABS R17, R17 ;  /* 0x0000001100117213 */ /* 0x000fc60000000000 */
[----:B------:R-:W-:Y:S01]  /*c1f0*/  IMAD.MOV.U32 R8, RZ, RZ, R2 ;  /* 0x000000ffff087224 */ /* 0x000fe200078e0002 */
[----:B------:R-:W-:Y:S02]  /*c200*/  LOP3.LUT R3, R166, UR23, R13, 0x96, !PT ;  /* 0x00000017a6037c12 */ /* 0x000fe4000f8e960d */
[----:B------:R-:W-:Y:S01]  /*c210*/  LOP3.LUT R6, R12, UR12, R207, 0x96, !PT ;  /* 0x0000000c0c067c12 */ /* 0x000fe2000f8e96cf */
[----:B------:R-:W2:Y:S01]  /*c220*/  SHFL.BFLY PT, R16, R5, 0x1, 0x1f ;  /* 0x0c201f0005107f89 */ /* 0x000ea200000e0000 */
[----:B------:R-:W-:Y:S01]  /*c230*/  IMAD.MOV.U32 R204, RZ, RZ, R30 ;  /* 0x000000ffffcc7224 */ /* 0x000fe200078e001e */
[----:B------:R-:W-:Y:S01]  /*c240*/  I2FP.F32.S32 R17, R17 ;  /* 0x0000001100117245 */ /* 0x000fe20000201400 */
[----:B------:R-:W-:Y:S01]  /*c250*/  IMAD.WIDE.U32 R2, R3, -0x2daee0ad, RZ ;  /* 0xd2511f5303027825 */ /* 0x000fe200078e00ff */
[----:B------:R-:W-:-:S03]  /*c260*/  I2FP.F32.S32 R9, R8 ;  /* 0x0000000800097245 */ /* 0x000fc60000201400 */
[----:B------:R-:W-:Y:S01]  /*c270*/  IMAD.WIDE.U32 R6, R6, -0x2daee0ad, RZ ;  /* 0xd2511f5306067825 */ /* 0x000fe200078e00ff */
[----:B------:R-:W-:-:S03]  /*c280*/  LOP3.LUT R10, R204, UR22, R3, 0x96, !PT ;  /* 0x00000016cc0a7c12 */ /* 0x000fc6000f8e9603 */
[----:B------:R-:W-:Y:S01]  /*c290*/  FFMA.FTZ R3, R17, -UR6, R212 ;  /* 0x8000000611037c23 */ /* 0x000fe200080100d4 */
[----:B------:R-:W-:Y:S02]  /*c2a0*/  FSEL R8, R15, -INF , !P5 ;  /* 0xff8000000f087808 */ /* 0x000fe40006800000 */
[----:B------:R-:W-:Y:S01]  /*c2b0*/  LOP3.LUT R2, R2, UR19, R7, 0x96, !PT ;  /* 0x0000001302027c12 */ /* 0x000fe2000f8e9607 */
[----:B------:R-:W-:Y:S01]  /*c2c0*/  FFMA.FTZ R7, R9, -UR6, R179 ;  /* 0x8000000609077c23 */ /* 0x000fe200080100b3 */
[----:B------:R-:W-:Y:S01]  /*c2d0*/  ISETP.GT.AND P5, PT, R193, R14, PT ;  /* 0x0000000ec100720c */ /* 0x000fe20003fa4270 */
[----:B------:R-:W-:Y:S01]  /*c2e0*/  IMAD.MOV.U32 R179, RZ, RZ, R24 ;  /* 0x000000ffffb37224 */ /* 0x000fe200078e0018 */
[----:B-1----:R-:W-:Y:S02]  /*c2f0*/  FMNMX.FTZ R0, R0, R11, !PT ;  /* 0x0000000b00007209 */ /* 0x002fe40007810000 */
[----:B------:R-:W-:Y:S02]  /*c300*/  FSEL R230, R8, -INF , !P1 ;  /* 0xff80000008e67808 */ /* 0x000fe40004800000 */
[----:B------:R-:W-:-:S02]  /*c310*/  FSEL R24, R3, -INF , !P3 ;  /* 0xff80000003187808 */ /* 0x000fc40005800000 */
[----:B------:R-:W-:Y:S02]  /*c320*/  FSEL R7, R7, -INF , !P5 ;  /* 0xff80000007077808 */ /* 0x000fe40006800000 */
[----:B------:R-:W-:Y:S02]  /*c330*/  ISETP.GE.AND P1, PT, R14, R198, PT ;  /* 0x000000c60e00720c */ /* 0x000fe40003f26270 */
[----:B------:R-:W-:Y:S02]  /*c340*/  ISETP.GT.AND P3, PT, R196, R14, PT ;  /* 0x0000000ec400720c */ /* 0x000fe40003f64270 */
[----:B------:R-:W-:Y:S01]  /*c350*/  ISETP.GE.AND P5, PT, R14, R200, PT ;  /* 0x000000c80e00720c */ /* 0x000fe20003fa6270 */
[----:B------:R-:W-:Y:S01]  /*c360*/  IMAD.WIDE.U32 R14, R10, -0x326172a9, RZ ;  /* 0xcd9e8d570a0e7825 */ /* 0x000fe200078e00ff */
[----:B------:R-:W1:Y:S03]  /*c370*/  SHFL.BFLY PT, R9, R0, 0x1, 0x1f ;  /* 0x0c201f0000097f89 */ /* 0x000e6600000e0000 */
[----:B------:R-:W-:Y:S01]  /*c380*/  IMAD.IADD R10, R173, 0x1, -R19 ;  /* 0x00000001ad0a7824 */ /* 0x000fe200078e0a13 */
[----:B--2---:R-:W-:-:S04]  /*c390*/  FMNMX.FTZ R213, R5, R16, !PT ;  /* 0x0000001005d57209 */ /* 0x004fc80007810000 */
[----:B------:R-:W-:Y:S01]  /*c3a0*/  IABS R10, R10 ;  /* 0x0000000a000a7213 */ /* 0x000fe20000000000 */
[----:B------:R-:W-:-:S04]  /*c3b0*/  IMAD.WIDE.U32 R34, R2, -0x326172a9, RZ ;  /* 0xcd9e8d5702227825 */ /* 0x000fc800078e00ff */
[----:B------:R-:W-:Y:S02]  /*c3c0*/  IMAD.IADD R2, R192, 0x1, -R20 ;  /* 0x00000001c0027824 */ /* 0x000fe400078e0a14 */
[----:B------:R-:W-:Y:S01]  /*c3d0*/  IMAD.MOV.U32 R5, RZ, RZ, R10 ;  /* 0x000000ffff057224 */ /* 0x000fe200078e000a */
[----:B------:R-:W-:Y:S02]  /*c3e0*/  LOP3.LUT R3, R14, UR9, R35, 0x96, !PT ;  /* 0x000000090e037c12 */ /* 0x000fe4000f8e9623 */
[----:B------:R-:W-:Y:S01]  /*c3f0*/  FSEL R229, R7, -INF , !P1 ;  /* 0xff80000007e57808 */ /* 0x000fe20004800000 */
[----:B------:R-:W-:Y:S01]  /*c400*/  FMUL.FTZ R7, R213, UR26 ;  /* 0x0000001ad5077c20 */ /* 0x000fe20008410000 */
[----:B------:R-:W-:Y:S02]  /*c410*/  LOP3.LUT R8, R206, UR11, R15, 0x96, !PT ;  /* 0x0000000bce087c12 */ /* 0x000fe4000f8e960f */
[----:B------:R-:W-:Y:S02]  /*c420*/  IABS R2, R2 ;  /* 0x0000000200027213 */ /* 0x000fe40000000000 */
[----:B------:R-:W-:-:S02]  /*c430*/  I2FP.F32.S32 R5, R5 ;  /* 0x0000000500057245 */ /* 0x000fc40000201400 */
[----:B------:R-:W-:Y:S01]  /*c440*/  FSETP.NEU.FTZ.AND P1, PT, R213, -INF , PT ;  /* 0xff800000d500780b */ /* 0x000fe20003f3d000 */
[----:B------:R-:W-:Y:S01]  /*c450*/  IMAD.WIDE.U32 R164, R3, -0x2daee0ad, RZ ;  /* 0xd2511f5303a47825 */ /* 0x000fe200078e00ff */
[----:B------:R-:W-:-:S03]  /*c460*/  I2FP.F32.S32 R2, R2 ;  /* 0x0000000200027245 */ /* 0x000fc60000201400 */
[----:B------:R-:W-:Y:S01]  /*c470*/  FFMA.FTZ R3, R5, -UR6, R179 ;  /* 0x8000000605037c23 */ /* 0x000fe200080100b3 */
[----:B------:R-:W-:Y:S01]  /*c480*/  FSEL R7, R7, RZ, P1 ;  /* 0x000000ff07077208 */ /* 0x000fe20000800000 */
[----:B------:R-:W-:Y:S01]  /*c490*/  IMAD.WIDE.U32 R10, R8, -0x2daee0ad, RZ ;  /* 0xd2511f53080a7825 */ /* 0x000fe200078e00ff */
[----:B-1----:R-:W-:-:S03]  /*c4a0*/  FMNMX.FTZ R212, R0, R9, !PT ;  /* 0x0000000900d47209 */ /* 0x002fc60007810000 */
[----:B------:R-:W-:Y:S01]  /*c4b0*/  FFMA.FTZ R5, R2, -UR6, R37 ;  /* 0x8000000602057c23 */ /* 0x000fe20008010025 */
[----:B------:R-:W-:Y:S01]  /*c4c0*/  FSEL R19, R3, -INF , !P3 ;  /* 0xff80000003137808 */ /* 0x000fe20005800000 */
[----:B------:R-:W-:Y:S01]  /*c4d0*/  FFMA.FTZ R2, R28, UR26, -R7 ;  /* 0x0000001a1c027c23 */ /* 0x000fe20008010807 */
[----:B------:R-:W-:Y:S01]  /*c4e0*/  LOP3.LUT R8, R10, UR4, R165, 0x96, !PT ;  /* 0x000000040a087c12 */ /* 0x000fe2000f8e96a5 */
[----:B------:R-:W-:Y:S01]  /*c4f0*/  IMAD.IADD R10, R173, 0x1, -R20 ;  /* 0x00000001ad0a7824 */ /* 0x000fe200078e0a14 */
[----:B------:R-:W-:Y:S01]  /*c500*/  ISETP.GT.AND P3, PT, R193, R18, PT ;  /* 0x00000012c100720c */ /* 0x000fe20003f64270 */
[----:B------:R-:W-:Y:S01]  /*c510*/  FFMA.FTZ R0, R25, UR26, -R7 ;  /* 0x0000001a19007c23 */ /* 0x000fe20008010807 */
[----:B------:R-:W-:Y:S01]  /*c520*/  IMAD.MOV.U32 R57, RZ, RZ, R245 ;  /* 0x000000ffff397224 */ /* 0x000fe200078e00f5 */
[----:B------:R1:W-:Y:S01]  /*c530*/  MUFU.EX2 R246, R2 ;  /* 0x0000000200f67308 */ /* 0x0003e20000000800 */
[----:B------:R-:W2:Y:S01]  /*c540*/  LDC R20, c[0x0][0x4f8] ;  /* 0x00013e00ff147b82 */ /* 0x000ea20000000800 */
[----:B------:R-:W-:-:S02]  /*c550*/  LOP3.LUT R6, R6, UR13, R11, 0x96, !PT ;  /* 0x0000000d06067c12 */ /* 0x000fc4000f8e960b */
[----:B------:R-:W-:Y:S01]  /*c560*/  IABS R3, R10 ;  /* 0x0000000a00037213 */ /* 0x000fe20000000000 */
[----:B------:R-:W-:-:S03]  /*c570*/  FMUL.FTZ R16, R212, UR26 ;  /* 0x0000001ad4107c20 */ /* 0x000fc60008410000 */
[----:B------:R4:W-:Y:S01]  /*c580*/  MUFU.EX2 R245, R0 ;  /* 0x0000000000f57308 */ /* 0x0009e20000000800 */
[----:B------:R-:W-:Y:S01]  /*c590*/  FSEL R14, R213, RZ, P1 ;  /* 0x000000ffd50e7208 */ /* 0x000fe20000800000 */
[----:B------:R-:W-:Y:S01]  /*c5a0*/  IMAD.MOV.U32 R56, RZ, RZ, R244 ;  /* 0x000000ffff387224 */ /* 0x000fe200078e00f4 */
[----:B------:R-:W-:Y:S02]  /*c5b0*/  FSETP.NEU.FTZ.AND P1, PT, R212, -INF , PT ;  /* 0xff800000d400780b */ /* 0x000fe40003f3d000 */
[----:B-1----:R-:W-:Y:S02]  /*c5c0*/  FSEL R2, R5, -INF , !P3 ;  /* 0xff80000005027808 */ /* 0x002fe40005800000 */
[----:B------:R-:W-:Y:S01]  /*c5d0*/  ISETP.GE.AND P3, PT, R18, R198, PT ;  /* 0x000000c61200720c */ /* 0x000fe20003f66270 */
[----:B------:R-:W-:Y:S01]  /*c5e0*/  IMAD.WIDE.U32 R32, R6, -0x326172a9, RZ ;  /* 0xcd9e8d5706207825 */ /* 0x000fe200078e00ff */
[----:B------:R-:W-:-:S03]  /*c5f0*/  I2FP.F32.S32 R5, R3 ;  /* 0x0000000300057245 */ /* 0x000fc60000201400 */
[----:B----4-:R-:W-:Y:S01]  /*c600*/  FFMA.FTZ R0, R22, UR26, -R7 ;  /* 0x0000001a16007c23 */ /* 0x010fe20008010807 */
[----:B------:R-:W-:Y:S01]  /*c610*/  FSEL R228, R2, -INF , !P3 ;  /* 0xff80000002e47808 */ /* 0x000fe20005800000 */
[----:B------:R-:W-:Y:S02]  /*c620*/  IMAD.WIDE.U32 R2, R8, -0x326172a9, RZ ;  /* 0xcd9e8d5708027825 */ /* 0x000fe400078e00ff */
[----:B------:R1:W-:Y:S01]  /*c630*/  MUFU.EX2 R244, R0 ;  /* 0x0000000000f47308 */ /* 0x0003e20000000800 */
[----:B------:R-:W-:Y:S02]  /*c640*/  FSEL R16, R16, RZ, P1 ;  /* 0x000000ff10107208 */ /* 0x000fe40000800000 */
[----:B------:R-:W-:Y:S02]  /*c650*/  FSEL R11, R212, RZ, P1 ;  /* 0x000000ffd40b7208 */ /* 0x000fe40000800000 */
[----:B------:R-:W-:Y:S02]  /*c660*/  ISETP.GT.AND P3, PT, R196, R18, PT ;  /* 0x00000012c400720c */ /* 0x000fe40003f64270 */
[----:B------:R-:W-:Y:S01]  /*c670*/  ISETP.GE.AND P1, PT, R18, R200, PT ;  /* 0x000000c81200720c */ /* 0x000fe20003f26270 */
[----:B------:R-:W-:Y:S01]  /*c680*/  FFMA.FTZ R18, R5, -UR6, R39 ;  /* 0x8000000605127c23 */ /* 0x000fe20008010027 */
[----:B------:R-:W-:Y:S01]  /*c690*/  PRMT R5, R2, 0x7773, RZ ;  /* 0x0000777302057816 */ /* 0x000fe200000000ff */
[----:B------:R-:W-:Y:S01]  /*c6a0*/  FFMA.FTZ R8, R29, UR26, -R16 ;  /* 0x0000001a1d087c23 */ /* 0x000fe20008010810 */
[----:B-1----:R-:W-:Y:S01]  /*c6b0*/  FFMA.FTZ R0, R21, UR26, -R7 ;  /* 0x0000001a15007c23 */ /* 0x002fe20008010807 */
[----:B------:R-:W-:-:S02]  /*c6c0*/  IMAD.MOV.U32 R6, RZ, RZ, R2 ;  /* 0x000000ffff067224 */ /* 0x000fc400078e0002 */
[----:B------:R-:W-:Y:S01]  /*c6d0*/  IMAD.MOV.U32 R30, RZ, RZ, R240 ;  /* 0x000000ffff1e7224 */ /* 0x000fe200078e00f0 */
[----:B------:R1:W-:Y:S01]  /*c6e0*/  MUFU.EX2 R243, R0 ;  /* 0x0000000000f37308 */ /* 0x0003e20000000800 */
[----:B------:R-:W-:Y:S01]  /*c6f0*/  PRMT R10, R2, 0x7771, RZ ;  /* 0x00007771020a7816 */ /* 0x000fe200000000ff */
[----:B------:R-:W-:Y:S02]  /*c700*/  IMAD.MOV.U32 R173, RZ, RZ, R239 ;  /* 0x000000ffffad7224 */ /* 0x000fe400078e00ef */
[----:B------:R-:W-:Y:S01]  /*c710*/  FADD.FTZ R11, R69, -R11 ;  /* 0x8000000b450b7221 */ /* 0x000fe20000010000 */
[----:B------:R-:W-:Y:S03]  /*c720*/  LDSM.16.MT88.4 R36, [R181+0x6000] ;  /* 0x00600000b524783b */ /* 0x000fe60000004200 */
[----:B------:R4:W-:Y:S01]  /*c730*/  MUFU.EX2 R240, R8 ;  /* 0x0000000800f07308 */ /* 0x0009e20000000800 */
[----:B-1----:R-:W-:-:S02]  /*c740*/  LOP3.LUT R0, R32, UR7, R3, 0x96, !PT ;  /* 0x0000000720007c12 */ /* 0x002fc4000f8e9603 */
[----:B------:R-:W-:-:S04]  /*c750*/  PRMT R3, R2, 0x7772, RZ ;  /* 0x0000777202037816 */ /* 0x000fc800000000ff */
[--C-:B------:R-:W-:Y:S01]  /*c760*/  PRMT R17, R3, 0x5410, R5.reuse ;  /* 0x0000541003117816 */ /* 0x100fe20000000005 */
[----:B------:R-:W-:Y:S01]  /*c770*/  FFMA.FTZ R3, R27, UR26, -R16 ;  /* 0x0000001a1b037c23 */ /* 0x000fe20008010810 */
[----:B----4-:R-:W-:Y:S02]  /*c780*/  LOP3.LUT R8, R6, 0xff, RZ, 0xc0, !PT ;  /* 0x000000ff06087812 */ /* 0x010fe400078ec0ff */
[C---:B------:R-:W-:Y:S01]  /*c790*/  PRMT R5, R0.reuse, 0x7632, R5 ;  /* 0x0000763200057816 */ /* 0x040fe20000000005 */
[----:B------:R1:W4:Y:S01]  /*c7a0*/  MUFU.EX2 R239, R3 ;  /* 0x0000000300ef7308 */ /* 0x0003220000000800 */
[C---:B------:R-:W-:Y:S02]  /*c7b0*/  LOP3.LUT R2, R0.reuse, 0xffff, RZ, 0xc0, !PT ;  /* 0x0000ffff00027812 */ /* 0x040fe400078ec0ff */
[----:B------:R-:W-:Y:S02]  /*c7c0*/  LOP3.LUT R9, R0, 0xff, RZ, 0xc0, !PT ;  /* 0x000000ff00097812 */ /* 0x000fe400078ec0ff */
[----:B------:R-:W-:-:S02]  /*c7d0*/  SHF.R.U32.HI R6, RZ, 0x18, R0 ;  /* 0x00000018ff067819 */ /* 0x000fc40000011600 */
[----:B------:R-:W-:Y:S02]  /*c7e0*/  PRMT R15, R8, 0x5410, R10 ;  /* 0x00005410080f7816 */ /* 0x000fe4000000000a */
[----:B------:R-:W-:Y:S02]  /*c7f0*/  LOP3.LUT R0, R5, 0xff, RZ, 0xc0, !PT ;  /* 0x000000ff05007812 */ /* 0x000fe400078ec0ff */
[----:B--2---:R-:W-:Y:S02]  /*c800*/  LOP3.LUT R8, R20, 0xff, RZ, 0xc0, !PT ;  /* 0x000000ff14087812 */ /* 0x004fe400078ec0ff */
[----:B------:R-:W-:Y:S01]  /*c810*/  SHF.R.U32.HI R2, RZ, 0x8, R2 ;  /* 0x00000008ff027819 */ /* 0x000fe20000011602 */
[----:B-1----:R-:W-:Y:S01]  /*c820*/  FFMA.FTZ R3, R26, UR26, -R16 ;  /* 0x0000001a1a037c23 */ /* 0x002fe20008010810 */
[----:B------:R-:W-:Y:S01]  /*c830*/  PRMT R5, R0, 0x5410, R6 ;  /* 0x0000541000057816 */ /* 0x000fe20000000006 */
[----:B------:R-:W-:Y:S01]  /*c840*/  IMAD R0, R8, 0x10000, R8 ;  /* 0x0001000008007824 */ /* 0x000fe200078e0208 */
[----:B------:R-:W-:Y:S01]  /*c850*/  PRMT R2, R9, 0x5410, R2 ;  /* 0x0000541009027816 */ /* 0x000fe20000000002 */
[----:B------:R1:W-:Y:S01]  /*c860*/  MUFU.EX2 R235, R3 ;  /* 0x0000000300eb7308 */ /* 0x0003e20000000800 */
[----:B------:R-:W-:Y:S01]  /*c870*/  FADD.FTZ R8, R72, -R14 ;  /* 0x8000000e48087221 */ /* 0x000fe20000010000 */
[----:B------:R-:W-:-:S02]  /*c880*/  FMNMX3.FTZ R10, R71, R172, R158, !PT ;  /* 0x000000ac470a7276 */ /* 0x000fc4000781009e */
[--C-:B------:R-:W-:Y:S01]  /*c890*/  HSET2.LE.AND R2, R2, R0.reuse, PT ;  /* 0x0000000002027233 */ /* 0x100fe20003803000 */
[----:B------:R-:W-:Y:S01]  /*c8a0*/  FMUL.FTZ R14, R8, UR26 ;  /* 0x0000001a080e7c20 */ /* 0x000fe20008410000 */
[----:B------:R-:W-:Y:S02]  /*c8b0*/  HSET2.LE.AND R5, R5, R0, PT ;  /* 0x0000000005057233 */ /* 0x000fe40003803000 */
[----:B----4-:R-:W-:Y:S01]  /*c8c0*/  F2FP.F16.F32.PACK_AB R6, R239, R240 ;  /* 0x000000f0ef06723e */ /* 0x010fe200000000ff */
[----:B-1----:R-:W-:-:S03]  /*c8d0*/  FFMA.FTZ R3, R23, UR26, -R16 ;  /* 0x0000001a17037c23 */ /* 0x002fc60008010810 */
[----:B------:R-:W-:Y:S01]  /*c8e0*/  LOP3.LUT R9, R6, R5, RZ, 0xc0, !PT ;  /* 0x0000000506097212 */ /* 0x000fe200078ec0ff */
[----:B------:R-:W-:Y:S01]  /*c8f0*/  FMUL.FTZ R11, R11, UR26 ;  /* 0x0000001a0b0b7c20 */ /* 0x000fe20008410000 */
[----:B------:R-:W-:Y:S01]  /*c900*/  MUFU.EX2 R66, R14 ;  /* 0x0000000e00427308 */ /* 0x000fe20000000800 */
[----:B------:R-:W-:Y:S01]  /*c910*/  IMAD.MOV.U32 R52, RZ, RZ, R30 ;  /* 0x000000ffff347224 */ /* 0x000fe200078e001e */
[----:B------:R-:W-:Y:S06]  /*c920*/  LDSM.16.MT88.4 R20, [R180+0x6000] ;  /* 0x00600000b414783b */ /* 0x000fec0000004200 */
[----:B------:R1:W2:Y:S02]  /*c930*/  MUFU.EX2 R232, R3 ;  /* 0x0000000300e87308 */ /* 0x0002a40000000800 */
[----:B-1----:R-:W-:-:S04]  /*c940*/  F2FP.F16.F32.PACK_AB R3, R245, R246 ;  /* 0x000000f6f503723e */ /* 0x002fc800000000ff */
[----:B------:R-:W-:Y:S02]  /*c950*/  LOP3.LUT R8, R3, R2, RZ, 0xc0, !PT ;  /* 0x0000000203087212 */ /* 0x000fe400078ec0ff */
[----:B------:R-:W-:Y:S01]  /*c960*/  FMNMX3.FTZ R2, R10, R157, R150, !PT ;  /* 0x0000009d0a027276 */ /* 0x000fe20007810096 */
[----:B------:R1:W4:Y:S03]  /*c970*/  MUFU.EX2 R65, R11 ;  /* 0x0000000b00417308 */ /* 0x0003260000000800 */
[----:B------:R-:W-:Y:S02]  /*c980*/  FMNMX3.FTZ R6, R2, R211, R163, !PT ;  /* 0x000000d302067276 */ /* 0x000fe400078100a3 */
[----:B------:R-:W-:Y:S02]  /*c990*/  HSET2.LE.AND R2, R15, R0, PT ;  /* 0x000000000f027233 */ /* 0x000fe40003803000 */
[----:B------:R-:W-:-:S02]  /*c9a0*/  F2FP.F16.F32.PACK_AB R3, R243, R244 ;  /* 0x000000f4f303723e */ /* 0x000fc400000000ff */
[----:B------:R-:W-:Y:S02]  /*c9b0*/  FMNMX3.FTZ R14, R70, R168, R159, !PT ;  /* 0x000000a8460e7276 */ /* 0x000fe4000781009f */
[----:B------:R-:W-:Y:S02]  /*c9c0*/  LOP3.LUT R10, R3, R2, RZ, 0xc0, !PT ;  /* 0x00000002030a7212 */ /* 0x000fe400078ec0ff */
[----:B-1----:R-:W-:-:S04]  /*c9d0*/  FMNMX3.FTZ R11, R6, R162, R153, !PT ;  /* 0x000000a2060b7276 */ /* 0x002fc80007810099 */
[----:B------:R-:W-:Y:S02]  /*c9e0*/  FMNMX3.FTZ R2, R11, R248, R242, !PT ;  /* 0x000000f80b027276 */ /* 0x000fe400078100f2 */
[----:B------:R-:W-:Y:S02]  /*c9f0*/  FMNMX3.FTZ R3, R14, R156, R42, !PT ;  /* 0x0000009c0e037276 */ /* 0x000fe4000781002a */
[----:B------:R-:W-:Y:S02]  /*ca00*/  FMNMX3.FTZ R2, R2, R231, R223, !PT ;  /* 0x000000e702027276 */ /* 0x000fe400078100df */
[----:B------:R-:W-:Y:S02]  /*ca10*/  FMNMX3.FTZ R3, R3, R220, R217, !PT ;  /* 0x000000dc03037276 */ /* 0x000fe400078100d9 */
[----:B------:R-:W-:Y:S02]  /*ca20*/  FMNMX3.FTZ R2, R2, R230, R229, !PT ;  /* 0x000000e602027276 */ /* 0x000fe400078100e5 */
[----:B------:R-:W-:-:S02]  /*ca30*/  LOP3.LUT R5, R17, 0xff00ff, RZ, 0xc0, !PT ;  /* 0x00ff00ff11057812 */ /* 0x000fc400078ec0ff */
[----:B------:R-:W-:Y:S02]  /*ca40*/  FMNMX3.FTZ R2, R2, R210, R228, !PT ;  /* 0x000000d202027276 */ /* 0x000fe400078100e4 */
[----:B------:R-:W-:Y:S02]  /*ca50*/  FMNMX3.FTZ R3, R3, R178, R155, !PT ;  /* 0x000000b203037276 */ /* 0x000fe4000781009b */
[----:B------:R-:W-:Y:S01]  /*ca60*/  HSET2.LE.AND R5, R5, R0, PT ;  /* 0x0000000005057233 */ /* 0x000fe20003803000 */
[----:B------:R-:W1:Y:S01]  /*ca70*/  SHFL.BFLY PT, R14, R2, 0x2, 0x1f ;  /* 0x0c401f00020e7f89 */ /* 0x000e6200000e0000 */
[----:B--2---:R-:W-:Y:S02]  /*ca80*/  F2FP.F16.F32.PACK_AB R6, R232, R235 ;  /* 0x000000ebe806723e */ /* 0x004fe400000000ff */
[----:B------:R-:W-:Y:S01]  /*ca90*/  FMNMX3.FTZ R3, R3, R249, R247, !PT ;  /* 0x000000f903037276 */ /* 0x000fe200078100f7 */
[----:B------:R-:W-:Y:S01]  /*caa0*/  IMAD.MOV.U32 R53, RZ, RZ, R31 ;  /* 0x000000ffff357224 */ /* 0x000fe200078e001f */
[----:B------:R-:W-:Y:S01]  /*cab0*/  LOP3.LUT R11, R6, R5, RZ, 0xc0, !PT ;  /* 0x00000005060b7212 */ /* 0x000fe200078ec0ff */
[----:B------:R-:W-:Y:S01]  /*cac0*/  LDSM.16.MT88.4 R28, [R185+0x6000] ;  /* 0x00600000b91c783b */ /* 0x000fe20000004200 */
[----:B------:R-:W-:-:S02]  /*cad0*/  FSEL R5, R18, -INF , !P3 ;  /* 0xff80000012057808 */ /* 0x000fc40005800000 */
[----:B------:R-:W-:Y:S02]  /*cae0*/  FSEL R219, R24, -INF , !P6 ;  /* 0xff80000018db7808 */ /* 0x000fe40007000000 */
[----:B------:R-:W-:Y:S02]  /*caf0*/  FSEL R221, R19, -INF , !P5 ;  /* 0xff80000013dd7808 */ /* 0x000fe40006800000 */
[----:B------:R-:W-:Y:S02]  /*cb00*/  FMNMX3.FTZ R3, R3, R241, R222, !PT ;  /* 0x000000f103037276 */ /* 0x000fe400078100de */
[----:B------:R-:W-:Y:S02]  /*cb10*/  SHF.R.U32.HI R50, RZ, 0x5, R174 ;  /* 0x00000005ff327819 */ /* 0x000fe400000116ae */
[----:B------:R-:W-:Y:S02]  /*cb20*/  FSEL R215, R215, -INF , !P4 ;  /* 0xff800000d7d77808 */ /* 0x000fe40006000000 */
[----:B------:R-:W-:-:S02]  /*cb30*/  FSEL R218, R5, -INF , !P1 ;  /* 0xff80000005da7808 */ /* 0x000fc40004800000 */
[----:B------:R-:W-:Y:S01]  /*cb40*/  FMNMX3.FTZ R3, R3, R219, R221, !PT ;  /* 0x000000db03037276 */ /* 0x000fe200078100dd */
[----:B---3--:R-:W-:-:S03]  /*cb50*/  IMAD R48, R48, 0x8, R50 ;  /* 0x0000000830307824 */ /* 0x008fc600078e0232 */
[----:B------:R-:W-:Y:S01]  /*cb60*/  FMNMX3.FTZ R3, R3, R215, R218, !PT ;  /* 0x000000d703037276 */ /* 0x000fe200078100da */
[----:B------:R-:W-:-:S04]  /*cb70*/  IMAD.WIDE.U32 R48, R48, -0x326172a9, RZ ;  /* 0xcd9e8d5730307825 */ /* 0x000fc800078e00ff */
[-C--:B------:R-:W-:Y:S01]  /*cb80*/  FMUL.FTZ R116, R116, R66.reuse ;  /* 0x0000004274747220 */ /* 0x080fe20000410000 */
[----:B------:R-:W-:Y:S01]  /*cb90*/  FMUL.FTZ R117, R117, R66 ;  /* 0x0000004275757220 */ /* 0x000fe20000410000 */
[-C--:B----4-:R-:W-:Y:S01]  /*cba0*/  FMUL.FTZ R118, R118, R65.reuse ;  /* 0x0000004176767220 */ /* 0x090fe20000410000 */
[----:B------:R-:W-:Y:S01]  /*cbb0*/  FMUL.FTZ R119, R119, R65 ;  /* 0x0000004177777220 */ /* 0x000fe20000410000 */
[----:B------:R-:W2:Y:S01]  /*cbc0*/  SHFL.BFLY PT, R15, R3, 0x2, 0x1f ;  /* 0x0c401f00030f7f89 */ /* 0x000ea200000e0000 */
[----:B------:R-:W-:Y:S02]  /*cbd0*/  LOP3.LUT R5, R48, UR23, R13, 0x96, !PT ;  /* 0x0000001730057c12 */ /* 0x000fe4000f8e960d */
[----:B------:R-:W-:Y:S02]  /*cbe0*/  LOP3.LUT R6, R12, UR12, R53, 0x96, !PT ;  /* 0x0000000c0c067c12 */ /* 0x000fe4000f8e9635 */
[----:B-1----:R-:W-:Y:S01]  /*cbf0*/  FMNMX.FTZ R2, R2, R14, !PT ;  /* 0x0000000e02027209 */ /* 0x002fe20007810000 */
[----:B------:R-:W-:Y:S01]  /*cc00*/  HMMA.16816.F32 R60, R8, R36, R116 ;  /* 0x00000024083c723c */ /* 0x000fe20000001874 */
[----:B------:R-:W-:-:S04]  /*cc10*/  IMAD.WIDE.U32 R18, R5, -0x2daee0ad, RZ ;  /* 0xd2511f5305127825 */ /* 0x000fc800078e00ff */
[-C--:B------:R-:W-:Y:S01]  /*cc20*/  FMUL.FTZ R120, R120, R66.reuse ;  /* 0x0000004278787220 */ /* 0x080fe20000410000 */
[----:B------:R-:W-:Y:S01]  /*cc30*/  FMUL.FTZ R121, R121, R66 ;  /* 0x0000004279797220 */ /* 0x000fe20000410000 */
[----:B------:R-:W-:Y:S02]  /*cc40*/  IMAD.MOV.U32 R116, RZ, RZ, R56 ;  /* 0x000000ffff747224 */ /* 0x000fe400078e0038 */
[-C--:B------:R-:W-:Y:S01]  /*cc50*/  FMUL.FTZ R122, R122, R65.reuse ;  /* 0x000000417a7a7220 */ /* 0x080fe20000410000 */
[----:B------:R-:W-:Y:S01]  /*cc60*/  FMUL.FTZ R123, R123, R65 ;  /* 0x000000417b7b7220 */ /* 0x000fe20000410000 */
[----:B------:R-:W-:Y:S01]  /*cc70*/  IMAD.WIDE.U32 R12, R6, -0x2daee0ad, RZ ;  /* 0xd2511f53060c7825 */ /* 0x000fe200078e00ff */
[----:B------:R-:W1:Y:S01]  /*cc80*/  SHFL.BFLY PT, R14, R2, 0x1, 0x1f ;  /* 0x0c201f00020e7f89 */ /* 0x000e6200000e0000 */
[----:B------:R-:W-:Y:S02]  /*cc90*/  LOP3.LUT R6, R116, UR22, R19, 0x96, !PT ;  /* 0x0000001674067c12 */ /* 0x000fe4000f8e9613 */
[----:B------:R-:W-:Y:S01]  /*cca0*/  IMAD.MOV.U32 R117, RZ, RZ, R57 ;  /* 0x000000ffff757224 */ /* 0x000fe200078e0039 */
[----:B------:R-:W-:Y:S01]  /*ccb0*/  LOP3.LUT R5, R18, UR19, R13, 0x96, !PT ;  /* 0x0000001312057c12 */ /* 0x000fe2000f8e960d */
[----:B------:R-:W-:Y:S01]  /*ccc0*/  HMMA.16816.F32 R56, R8, R38, R120 ;  /* 0x000000260838723c */ /* 0x000fe20000001878 */
[----:B------:R-:W-:-:S02]  /*ccd0*/  IMAD.MOV.U32 R122, RZ, RZ, R52 ;  /* 0x000000ffff7a7224 */ /* 0x000fc400078e0034 */
[----:B------:R-:W-:-:S04]  /*cce0*/  IMAD.WIDE.U32 R18, R6, -0x326172a9, RZ ;  /* 0xcd9e8d5706127825 */ /* 0x000fc800078e00ff */
        /* <DEDUP_REMOVED lines=24> */
[----:B------:R-:W-:Y:S01]  /*ce70*/  IMAD.WIDE.U32 R26, R5, -0x326172a9, RZ ;  /* 0xcd9e8d57051a7825 */ /* 0x000fe200078e00ff */
[----:B------:R-:W-:-:S02]  /*ce80*/  LOP3.LUT R13, R122, UR11, R19, 0x96, !PT ;  /* 0x0000000b7a0d7c12 */ /* 0x000fc4000f8e9613 */
[----:B--2---:R-:W-:Y:S01]  /*ce90*/  FMNMX.FTZ R6, R3, R15, !PT ;  /* 0x0000000f03067209 */ /* 0x004fe20007810000 */
[----:B------:R-:W-:Y:S01]  /*cea0*/  IMAD.MOV.U32 R174, RZ, RZ, R73 ;  /* 0x000000ffffae7224 */ /* 0x000fe200078e0049 */
[C---:B------:R-:W-:Y:S01]  /*ceb0*/  HMMA.16816.F32 R144, R8.reuse, R20, R84 ;  /* 0x000000140890723c */ /* 0x040fe20000001854 */
[----:B------:R-:W-:Y:S01]  /*cec0*/  IMAD.MOV.U32 R179, RZ, RZ, R75 ;  /* 0x000000ffffb37224 */ /* 0x000fe200078e004b */
[----:B------:R-:W-:Y:S01]  /*ced0*/  LOP3.LUT R5, R18, UR9, R27, 0x96, !PT ;  /* 0x0000000912057c12 */ /* 0x000fe2000f8e961b */
[----:B------:R-:W-:Y:S02]  /*cee0*/  IMAD.MOV.U32 R170, RZ, RZ, R74 ;  /* 0x000000ffffaa7224 */ /* 0x000fe400078e004a */
[----:B------:R-:W-:Y:S02]  /*cef0*/  IMAD.MOV.U32 R123, RZ, RZ, R53 ;  /* 0x000000ffff7b7224 */ /* 0x000fe400078e0035 */
[----:B------:R-:W-:Y:S01]  /*cf00*/  IMAD.MOV.U32 R118, RZ, RZ, R48 ;  /* 0x000000ffff767224 */ /* 0x000fe200078e0030 */
[----:B------:R-:W-:Y:S01]  /*cf10*/  HMMA.16816.F32 R76, R8, R22, R88 ;  /* 0x00000016084c723c */ /* 0x000fe20000001858 */
[----:B------:R-:W-:-:S02]  /*cf20*/  IMAD.MOV.U32 R119, RZ, RZ, R49 ;  /* 0x000000ffff777224 */ /* 0x000fc400078e0031 */
[----:B------:R-:W-:-:S05]  /*cf30*/  IMAD.WIDE.U32 R88, R5, -0x2daee0ad, RZ ;  /* 0xd2511f5305587825 */ /* 0x000fca00078e00ff */
[C---:B------:R-:W-:Y:S08]  /*cf40*/  HMMA.16816.F32 R72, R8.reuse, R28, R100 ;  /* 0x0000001c0848723c */ /* 0x040ff00000001864 */
[C---:B------:R-:W-:Y:S08]  /*cf50*/  HMMA.16816.F32 R104, R8.reuse, R30, R104 ;  /* 0x0000001e0868723c */ /* 0x040ff00000001868 */
[C---:B------:R-:W-:Y:S08]  /*cf60*/  HMMA.16816.F32 R52, R8.reuse, R44, R132 ;  /* 0x0000002c0834723c */ /* 0x040ff00000001884 */
[----:B------:R-:W-:Y:S01]  /*cf70*/  HMMA.16816.F32 R48, R8, R46, R136 ;  /* 0x0000002e0830723c */ /* 0x000fe20000001888 */
[----:B------:R-:W-:-:S02]  /*cf80*/  IMAD.WIDE.U32 R8, R13, -0x2daee0ad, RZ ;  /* 0xd2511f530d087825 */ /* 0x000fc400078e00ff */
[----:B------:R-:W2:Y:S02]  /*cf90*/  SHFL.BFLY PT, R13, R6, 0x1, 0x1f ;  /* 0x0c201f00060d7f89 */ /* 0x000ea400000e0000 */
[----:B------:R-:W-:Y:S01]  /*cfa0*/  IMAD.MOV.U32 R103, RZ, RZ, R173 ;  /* 0x000000ffff677224 */ /* 0x000fe200078e00ad */
[----:B-1----:R-:W-:Y:S02]  /*cfb0*/  FMNMX.FTZ R173, R2, R14, !PT ;  /* 0x0000000e02ad7209 */ /* 0x002fe40007810000 */
[----:B------:R-:W-:Y:S02]  /*cfc0*/  LOP3.LUT R2, R8, UR4, R89, 0x96, !PT ;  /* 0x0000000408027c12 */ /* 0x000fe4000f8e9659 */
[C---:B------:R-:W-:Y:S01]  /*cfd0*/  FSETP.NEU.FTZ.AND P3, PT, R173.reuse, -INF , PT ;  /* 0xff800000ad00780b */ /* 0x040fe20003f7d000 */
[----:B------:R-:W-:Y:S02]  /*cfe0*/  FMUL.FTZ R5, R173, UR26 ;  /* 0x0000001aad057c20 */ /* 0x000fe40008410000 */
[----:B------:R-:W-:Y:S01]  /*cff0*/  IMAD.WIDE.U32 R2, R2, -0x326172a9, RZ ;  /* 0xcd9e8d5702027825 */ /* 0x000fe200078e00ff */
[----:B------:R-:W-:-:S02]  /*d000*/  LOP3.LUT R11, R12, UR13, R9, 0x96, !PT ;  /* 0x0000000d0c0b7c12 */ /* 0x000fc4000f8e9609 */
[----:B------:R-:W-:Y:S01]  /*d010*/  FSEL R5, R5, RZ, P3 ;  /* 0x000000ff05057208 */ /* 0x000fe20001800000 */
[----:B------:R-:W-:Y:S01]  /*d020*/  IMAD.MOV.U32 R10, RZ, RZ, R2 ;  /* 0x000000ffff0a7224 */ /* 0x000fe200078e0002 */
[C---:B------:R-:W-:Y:S02]  /*d030*/  PRMT R9, R2.reuse, 0x7773, RZ ;  /* 0x0000777302097816 */ /* 0x040fe400000000ff */
[----:B------:R-:W-:Y:S01]  /*d040*/  PRMT R8, R2, 0x7772, RZ ;  /* 0x0000777202087816 */ /* 0x000fe200000000ff */
[----:B------:R-:W-:-:S04]  /*d050*/  IMAD.WIDE.U32 R24, R11, -0x326172a9, RZ ;  /* 0xcd9e8d570b187825 */ /* 0x000fc800078e00ff */
[----:B------:R-:W-:Y:S01]  /*d060*/  FFMA.FTZ R12, R172, UR26, -R5 ;  /* 0x0000001aac0c7c23 */ /* 0x000fe20008010805 */
[----:B------:R-:W-:Y:S02]  /*d070*/  PRMT R14, R8, 0x5410, R9 ;  /* 0x00005410080e7816 */ /* 0x000fe40000000009 */
[----:B------:R-:W-:Y:S01]  /*d080*/  LOP3.LUT R9, R10, 0xff, RZ, 0xc0, !PT ;  /* 0x000000ff0a097812 */ /* 0x000fe200078ec0ff */
[----:B------:R-:W-:Y:S01]  /*d090*/  FFMA.FTZ R10, R158, UR26, -R5 ;  /* 0x0000001a9e0a7c23 */ /* 0x000fe20008010805 */
[----:B------:R-:W-:Y:S02]  /*d0a0*/  PRMT R8, R2, 0x7771, RZ ;  /* 0x0000777102087816 */ /* 0x000fe400000000ff */
[----:B--2---:R-:W-:Y:S02]  /*d0b0*/  FMNMX.FTZ R172, R6, R13, !PT ;  /* 0x0000000d06ac7209 */ /* 0x004fe40007810000 */
[----:B------:R-:W-:Y:S01]  /*d0c0*/  LOP3.LUT R2, R24, UR7, R3, 0x96, !PT ;  /* 0x0000000718027c12 */ /* 0x000fe2000f8e9603 */
[----:B------:R-:W-:-:S02]  /*d0d0*/  IMAD.MOV.U32 R121, RZ, RZ, R210 ;  /* 0x000000ffff797224 */ /* 0x000fc400078e00d2 */
[----:B------:R1:W-:Y:S01]  /*d0e0*/  MUFU.EX2 R210, R10 ;  /* 0x0000000a00d27308 */ /* 0x0003e20000000800 */
[----:B------:R-:W-:Y:S01]  /*d0f0*/  LOP3.LUT R3, R2, 0xffff, RZ, 0xc0, !PT ;  /* 0x0000ffff02037812 */ /* 0x000fe200078ec0ff */
[C---:B------:R-:W-:Y:S01]  /*d100*/  FMUL.FTZ R6, R172.reuse, UR26 ;  /* 0x0000001aac067c20 */ /* 0x040fe20008410000 */
[----:B------:R-:W-:Y:S01]  /*d110*/  FSETP.NEU.FTZ.AND P1, PT, R172, -INF , PT ;  /* 0xff800000ac00780b */ /* 0x000fe20003f3d000 */
[----:B------:R-:W-:-:S03]  /*d120*/  IMAD.MOV.U32 R139, RZ, RZ, R209 ;  /* 0x000000ffff8b7224 */ /* 0x000fc600078e00d1 */
[----:B------:R-:W-:Y:S01]  /*d130*/  FSEL R6, R6, RZ, P1 ;  /* 0x000000ff06067208 */ /* 0x000fe20000800000 */
[----:B------:R-:W-:Y:S01]  /*d140*/  IMAD.MOV.U32 R138, RZ, RZ, R208 ;  /* 0x000000ffff8a7224 */ /* 0x000fe200078e00d0 */
[----:B-1----:R-:W-:Y:S01]  /*d150*/  PRMT R10, R9, 0x5410, R8 ;  /* 0x00005410090a7816 */ /* 0x002fe20000000008 */
[----:B------:R-:W-:Y:S01]  /*d160*/  FFMA.FTZ R8, R157, UR26, -R5 ;  /* 0x0000001a9d087c23 */ /* 0x000fe20008010805 */
[----:B------:R-:W-:Y:S02]  /*d170*/  SHF.R.U32.HI R9, RZ, 0x8, R3 ;  /* 0x00000008ff097819 */ /* 0x000fe40000011603 */
[----:B------:R-:W-:Y:S01]  /*d180*/  LOP3.LUT R3, R2, 0xff, RZ, 0xc0, !PT ;  /* 0x000000ff02037812 */ /* 0x000fe200078ec0ff */
[----:B------:R1:W-:Y:S03]  /*d190*/  MUFU.EX2 R209, R8 ;  /* 0x0000000800d17308 */ /* 0x0003e60000000800 */
[----:B------:R-:W-:Y:S01]  /*d1a0*/  PRMT R13, R3, 0x5410, R9 ;  /* 0x00005410030d7816 */ /* 0x000fe20000000009 */
[----:B------:R-:W-:Y:S01]  /*d1b0*/  FFMA.FTZ R3, R168, UR26, -R6 ;  /* 0x0000001aa8037c23 */ /* 0x000fe20008010806 */
[----:B------:R-:W-:-:S03]  /*d1c0*/  IMAD.MOV.U32 R132, RZ, RZ, R204 ;  /* 0x000000ffff847224 */ /* 0x000fc600078e00cc */
[----:B------:R-:W-:Y:S01]  /*d1d0*/  MUFU.EX2 R204, R3 ;  /* 0x0000000300cc7308 */ /* 0x000fe20000000800 */
[----:B-1----:R-:W-:-:S07]  /*d1e0*/  FFMA.FTZ R8, R150, UR26, -R5 ;  /* 0x0000001a96087c23 */ /* 0x002fce0008010805 */
[----:B------:R1:W2:Y:S01]  /*d1f0*/  MUFU.EX2 R208, R8 ;  /* 0x0000000800d07308 */ /* 0x0002a20000000800 */
[----:B------:R-:W-:Y:S02]  /*d200*/  IMAD.MOV.U32 R133, RZ, RZ, R205 ;  /* 0x000000ffff857224 */ /* 0x000fe400078e00cd */
[----:B------:R-:W-:-:S05]  /*d210*/  IMAD.MOV.U32 R134, RZ, RZ, R206 ;  /* 0x000000ffff867224 */ /* 0x000fca00078e00ce */
[----:B------:R3:W-:Y:S01]  /*d220*/  MUFU.EX2 R205, R12 ;  /* 0x0000000c00cd7308 */ /* 0x0007e20000000800 */
[----:B-1----:R-:W-:Y:S02]  /*d230*/  PRMT R8, R2, 0x7632, R8 ;  /* 0x0000763202087816 */ /* 0x002fe40000000008 */
[----:B------:R-:W-:Y:S02]  /*d240*/  SHF.R.U32.HI R2, RZ, 0x18, R2 ;  /* 0x00000018ff027819 */ /* 0x000fe40000011602 */
[----:B------:R-:W-:Y:S01]  /*d250*/  LOP3.LUT R3, R8, 0xff, RZ, 0xc0, !PT ;  /* 0x000000ff08037812 */ /* 0x000fe200078ec0ff */
[----:B------:R-:W-:-:S03]  /*d260*/  FFMA.FTZ R8, R156, UR26, -R6 ;  /* 0x0000001a9c087c23 */ /* 0x000fc60008010806 */
[----:B---3--:R-:W-:Y:S02]  /*d270*/  PRMT R12, R3, 0x5410, R2 ;  /* 0x00005410030c7816 */ /* 0x008fe40000000002 */
[----:B------:R-:W-:Y:S01]  /*d280*/  FSEL R3, R173, RZ, P3 ;  /* 0x000000ffad037208 */ /* 0x000fe20001800000 */
[----:B------:R-:W-:Y:S01]  /*d290*/  FFMA.FTZ R2, R42, UR26, -R6 ;  /* 0x0000001a2a027c23 */ /* 0x000fe20008010806 */
[----:B------:R1:W-:Y:S01]  /*d2a0*/  MUFU.EX2 R206, R8 ;  /* 0x0000000800ce7308 */ /* 0x0003e20000000800 */
[----:B------:R-:W-:-:S07]  /*d2b0*/  IMAD.MOV.U32 R135, RZ, RZ, R207 ;  /* 0x000000ffff877224 */ /* 0x000fce00078e00cf */
[----:B------:R3:W4:Y:S01]  /*d2c0*/  MUFU.EX2 R207, R2 ;  /* 0x0000000200cf7308 */ /* 0x0007220000000800 */
[----:B-1----:R-:W-:Y:S01]  /*d2d0*/  FADD.FTZ R8, R71, -R3 ;  /* 0x8000000347087221 */ /* 0x002fe20000010000 */
[----:B------:R-:W-:Y:S01]  /*d2e0*/  FSEL R3, R172, RZ, P1 ;  /* 0x000000ffac037208 */ /* 0x000fe20000800000 */
[----:B------:R-:W-:-:S04]  /*d2f0*/  IMAD.MOV.U32 R101, RZ, RZ, R179 ;  /* 0x000000ffff657224 */ /* 0x000fc800078e00b3 */
[----:B------:R-:W-:Y:S01]  /*d300*/  FADD.FTZ R9, R70, -R3 ;  /* 0x8000000346097221 */ /* 0x000fe20000010000 */
[----:B------:R-:W-:Y:S01]  /*d310*/  FMUL.FTZ R3, R8, UR26 ;  /* 0x0000001a08037c20 */ /* 0x000fe20008410000 */
[----:B---3--:R-:W-:Y:S01]  /*d320*/  FFMA.FTZ R2, R159, UR26, -R6 ;  /* 0x0000001a9f027c23 */ /* 0x008fe20008010806 */
[----:B------:R-:W-:Y:S02]  /*d330*/  LOP3.LUT R8, R14, 0xff00ff, RZ, 0xc0, !PT ;  /* 0x00ff00ff0e087812 */ /* 0x000fe400078ec0ff */
[----:B------:R2:W-:Y:S08]  /*d340*/  MUFU.EX2 R42, R3 ;  /* 0x00000003002a7308 */ /* 0x0005f00000000800 */
[----:B------:R1:W3:Y:S01]  /*d350*/  MUFU.EX2 R179, R2 ;  /* 0x0000000200b37308 */ /* 0x0002e20000000800 */
[----:B--2---:R-:W-:-:S02]  /*d360*/  F2FP.F16.F32.PACK_AB R3, R208, R209 ;  /* 0x000000d1d003723e */ /* 0x004fc400000000ff */
[----:B-1----:R-:W-:-:S05]  /*d370*/  HSET2.LE.AND R2, R10, R0, PT ;  /* 0x000000000a027233 */ /* 0x002fca0003803000 */
[----:B------:R-:W-:Y:S02]  /*d380*/  LOP3.LUT R10, R3, R2, RZ, 0xc0, !PT ;  /* 0x00000002030a7212 */ /* 0x000fe400078ec0ff */
[----:B------:R-:W-:Y:S02]  /*d390*/  HSET2.LE.AND R2, R8, R0, PT ;  /* 0x0000000008027233 */ /* 0x000fe40003803000 */
[----:B----4-:R-:W-:-:S04]  /*d3a0*/  F2FP.F16.F32.PACK_AB R3, R207, R206 ;  /* 0x000000cecf03723e */ /* 0x010fc800000000ff */
[----:B------:R-:W-:Y:S02]  /*d3b0*/  LOP3.LUT R11, R3, R2, RZ, 0xc0, !PT ;  /* 0x00000002030b7212 */ /* 0x000fe400078ec0ff */
[----:B------:R-:W-:Y:S02]  /*d3c0*/  HSET2.LE.AND R2, R13, R0, PT ;  /* 0x000000000d027233 */ /* 0x000fe40003803000 */
[----:B------:R-:W-:Y:S01]  /*d3d0*/  F2FP.F16.F32.PACK_AB R3, R210, R205 ;  /* 0x000000cdd203723e */ /* 0x000fe200000000ff */
[----:B------:R-:W-:-:S03]  /*d3e0*/  FMUL.FTZ R9, R9, UR26 ;  /* 0x0000001a09097c20 */ /* 0x000fc60008410000 */
[----:B------:R-:W-:Y:S02]  /*d3f0*/  LOP3.LUT R8, R3, R2, RZ, 0xc0, !PT ;  /* 0x0000000203087212 */ /* 0x000fe400078ec0ff */
[----:B------:R-:W-:Y:S02]  /*d400*/  HSET2.LE.AND R2, R12, R0, PT ;  /* 0x000000000c027233 */ /* 0x000fe40003803000 */
[----:B---3--:R-:W-:Y:S01]  /*d410*/  F2FP.F16.F32.PACK_AB R3, R179, R204 ;  /* 0x000000ccb303723e */ /* 0x008fe200000000ff */
[----:B------:R1:W2:Y:S01]  /*d420*/  MUFU.EX2 R64, R9 ;  /* 0x0000000900407308 */ /* 0x0002a20000000800 */
[----:B------:R-:W-:Y:S01]  /*d430*/  FFMA.FTZ R12, R148, UR26, -R7 ;  /* 0x0000001a940c7c23 */ /* 0x000fe20008010807 */
[----:B------:R-:W-:-:S06]  /*d440*/  IMAD.MOV.U32 R102, RZ, RZ, R174 ;  /* 0x000000ffff667224 */ /* 0x000fcc00078e00ae */
[----:B------:R-:W-:Y:S01]  /*d450*/  MUFU.EX2 R174, R12 ;  /* 0x0000000c00ae7308 */ /* 0x000fe20000000800 */
[----:B-1----:R-:W-:Y:S01]  /*d460*/  LOP3.LUT R9, R3, R2, RZ, 0xc0, !PT ;  /* 0x0000000203097212 */ /* 0x002fe200078ec0ff */
[----:B------:R-:W-:Y:S01]  /*d470*/  FFMA.FTZ R2, R149, UR26, -R7 ;  /* 0x0000001a95027c23 */ /* 0x000fe20008010807 */
[----:B------:R-:W-:Y:S01]  /*d480*/  LOP3.LUT R3, R34, UR8, R33, 0x96, !PT ;  /* 0x0000000822037c12 */ /* 0x000fe2000f8e9621 */
[----:B------:R-:W-:Y:S01]  /*d490*/  FFMA.FTZ R13, R67, UR26, -R7 ;  /* 0x0000001a430d7c23 */ /* 0x000fe20008010807 */
[----:B------:R-:W-:-:S03]  /*d4a0*/  IMAD.MOV.U32 R100, RZ, RZ, R170 ;  /* 0x000000ffff647224 */ /* 0x000fc600078e00aa */
[----:B------:R1:W-:Y:S01]  /*d4b0*/  MUFU.EX2 R171, R2 ;  /* 0x0000000200ab7308 */ /* 0x0003e20000000800 */
[----:B------:R-:W-:Y:S02]  /*d4c0*/  IMAD.MOV.U32 R91, RZ, RZ, R167 ;  /* 0x000000ffff5b7224 */ /* 0x000fe400078e00a7 */
[----:B------:R-:W-:Y:S02]  /*d4d0*/  IMAD.MOV.U32 R90, RZ, RZ, R166 ;  /* 0x000000ffff5a7224 */ /* 0x000fe400078e00a6 */
[-C--:B------:R-:W-:Y:S01]  /*d4e0*/  FMUL.FTZ R80, R80, R42.reuse ;  /* 0x0000002a50507220 */ /* 0x080fe20000410000 */
[----:B------:R-:W-:Y:S01]  /*d4f0*/  FMUL.FTZ R81, R81, R42 ;  /* 0x0000002a51517220 */ /* 0x000fe20000410000 */
[-C--:B--2---:R-:W-:Y:S01]  /*d500*/  FMUL.FTZ R82, R82, R64.reuse ;  /* 0x0000004052527220 */ /* 0x084fe20000410000 */
        /* <DEDUP_REMOVED lines=9> */
[----:B------:R-:W-:Y:S01]  /*d5a0*/  FMUL.FTZ R108, R108, R42 ;  /* 0x0000002a6c6c7220 */ /* 0x000fe20000410000 */
[----:B-1----:R-:W-:-:S04]  /*d5b0*/  IMAD.WIDE.U32 R2, R3, -0x2daee0ad, RZ ;  /* 0xd2511f5303027825 */ /* 0x002fc800078e00ff */
[----:B------:R-:W-:Y:S01]  /*d5c0*/  FMUL.FTZ R109, R109, R42 ;  /* 0x0000002a6d6d7220 */ /* 0x000fe20000410000 */
[-C--:B------:R-:W-:Y:S01]  /*d5d0*/  FMUL.FTZ R110, R110, R64.reuse ;  /* 0x000000406e6e7220 */ /* 0x080fe20000410000 */
[----:B------:R-:W-:Y:S01]  /*d5e0*/  FMUL.FTZ R111, R111, R64 ;  /* 0x000000406f6f7220 */ /* 0x000fe20000410000 */
[----:B------:R-:W-:Y:S01]  /*d5f0*/  IMAD.MOV.U32 R12, RZ, RZ, R2 ;  /* 0x000000ffff0c7224 */ /* 0x000fe200078e0002 */
[C---:B------:R-:W-:Y:S01]  /*d600*/  PRMT R18, R2.reuse, 0x7771, RZ ;  /* 0x0000777102127816 */ /* 0x040fe200000000ff */
[----:B------:R-:W1:Y:S01]  /*d610*/  LDSM.16.MT88.4 R32, [R180+0x6800] ;  /* 0x00680000b420783b */ /* 0x000e620000004200 */
[----:B------:R-:W-:Y:S02]  /*d620*/  PRMT R17, R2, 0x7773, RZ ;  /* 0x0000777302117816 */ /* 0x000fe400000000ff */
[----:B------:R-:W-:Y:S01]  /*d630*/  LOP3.LUT R14, R12, 0xff, RZ, 0xc0, !PT ;  /* 0x000000ff0c0e7812 */ /* 0x000fe200078ec0ff */
[----:B------:R-:W-:Y:S01]  /*d640*/  FFMA.FTZ R12, R41, UR26, -R7 ;  /* 0x0000001a290c7c23 */ /* 0x000fe20008010807 */
[----:B------:R-:W-:-:S02]  /*d650*/  PRMT R15, R2, 0x7772, RZ ;  /* 0x00007772020f7816 */ /* 0x000fc400000000ff */
[----:B------:R-:W-:Y:S01]  /*d660*/  LOP3.LUT R2, R164, UR27, R3, 0x96, !PT ;  /* 0x0000001ba4027c12 */ /* 0x000fe2000f8e9603 */
[----:B------:R2:W-:Y:S01]  /*d670*/  MUFU.EX2 R169, R12 ;  /* 0x0000000c00a97308 */ /* 0x0005e20000000800 */
[----:B------:R-:W-:Y:S02]  /*d680*/  PRMT R19, R15, 0x5410, R17 ;  /* 0x000054100f137816 */ /* 0x000fe40000000011 */
[----:B------:R-:W-:Y:S02]  /*d690*/  PRMT R18, R14, 0x5410, R18 ;  /* 0x000054100e127816 */ /* 0x000fe40000000012 */
[C---:B------:R-:W-:Y:S02]  /*d6a0*/  LOP3.LUT R3, R2.reuse, 0xffff, RZ, 0xc0, !PT ;  /* 0x0000ffff02037812 */ /* 0x040fe400078ec0ff */
[----:B------:R-:W-:Y:S01]  /*d6b0*/  LOP3.LUT R14, R2, 0xff, RZ, 0xc0, !PT ;  /* 0x000000ff020e7812 */ /* 0x000fe200078ec0ff */
[----:B------:R3:W4:Y:S01]  /*d6c0*/  MUFU.EX2 R170, R13 ;  /* 0x0000000d00aa7308 */ /* 0x0007220000000800 */
[----:B------:R-:W-:-:S02]  /*d6d0*/  SHF.R.U32.HI R15, RZ, 0x18, R2 ;  /* 0x00000018ff0f7819 */ /* 0x000fc40000011602 */
[----:B--2---:R-:W-:Y:S01]  /*d6e0*/  PRMT R12, R2, 0x7632, R12 ;  /* 0x00007632020c7816 */ /* 0x004fe2000000000c */
[--C-:B------:R-:W-:Y:S01]  /*d6f0*/  FFMA.FTZ R2, R43, UR26, -R16.reuse ;  /* 0x0000001a2b027c23 */ /* 0x100fe20008010810 */
[----:B---3--:R-:W-:-:S03]  /*d700*/  FFMA.FTZ R13, R68, UR26, -R16 ;  /* 0x0000001a440d7c23 */ /* 0x008fc60008010810 */
[----:B------:R2:W-:Y:S01]  /*d710*/  MUFU.EX2 R167, R2 ;  /* 0x0000000200a77308 */ /* 0x0005e20000000800 */
[----:B------:R-:W-:-:S07]  /*d720*/  SHF.R.U32.HI R3, RZ, 0x8, R3 ;  /* 0x00000008ff037819 */ /* 0x000fce0000011603 */
[----:B------:R3:W5:Y:S01]  /*d730*/  MUFU.EX2 R168, R13 ;  /* 0x0000000d00a87308 */ /* 0x0007620000000800 */
[----:B--2---:R-:W-:Y:S02]  /*d740*/  LOP3.LUT R2, R19, 0xff00ff, RZ, 0xc0, !PT ;  /* 0x00ff00ff13027812 */ /* 0x004fe400078ec0ff */
[----:B---3--:R-:W-:Y:S01]  /*d750*/  LOP3.LUT R13, R12, 0xff, RZ, 0xc0, !PT ;  /* 0x000000ff0c0d7812 */ /* 0x008fe200078ec0ff */
[----:B------:R-:W-:-:S03]  /*d760*/  FFMA.FTZ R12, R154, UR26, -R16 ;  /* 0x0000001a9a0c7c23 */ /* 0x000fc60008010810 */
[----:B------:R-:W-:Y:S02]  /*d770*/  PRMT R19, R13, 0x5410, R15 ;  /* 0x000054100d137816 */ /* 0x000fe4000000000f */
[--C-:B------:R-:W-:Y:S01]  /*d780*/  HSET2.LE.AND R15, R2, R0.reuse, PT ;  /* 0x00000000020f7233 */ /* 0x100fe20003803000 */
[----:B------:R-:W-:Y:S01]  /*d790*/  FFMA.FTZ R2, R152, UR26, -R16 ;  /* 0x0000001a98027c23 */ /* 0x000fe20008010810 */
[----:B------:R-:W-:Y:S01]  /*d7a0*/  PRMT R17, R14, 0x5410, R3 ;  /* 0x000054100e117816 */ /* 0x000fe20000000003 */
[----:B------:R-:W-:Y:S01]  /*d7b0*/  MUFU.EX2 R165, R12 ;  /* 0x0000000c00a57308 */ /* 0x000fe20000000800 */
[----:B------:R-:W-:Y:S02]  /*d7c0*/  HSET2.LE.AND R3, R18, R0, PT ;  /* 0x0000000012037233 */ /* 0x000fe40003803000 */
[----:B----4-:R-:W-:-:S05]  /*d7d0*/  F2FP.F16.F32.PACK_AB R14, R169, R170 ;  /* 0x000000aaa90e723e */ /* 0x010fca00000000ff */
[----:B------:R5:W2:Y:S01]  /*d7e0*/  MUFU.EX2 R166, R2 ;  /* 0x0000000200a67308 */ /* 0x000aa20000000800 */
[----:B------:R-:W-:Y:S01]  /*d7f0*/  LOP3.LUT R14, R14, R3, RZ, 0xc0, !PT ;  /* 0x000000030e0e7212 */ /* 0x000fe200078ec0ff */
[----:B------:R-:W-:-:S06]  /*d800*/  FFMA.FTZ R3, R211, UR26, -R5 ;  /* 0x0000001ad3037c23 */ /* 0x000fcc0008010805 */
[----:B------:R3:W-:Y:S01]  /*d810*/  MUFU.EX2 R164, R3 ;  /* 0x0000000300a47308 */ /* 0x0007e20000000800 */
[----:B-----5:R-:W-:-:S04]  /*d820*/  F2FP.F16.F32.PACK_AB R2, R167, R168 ;  /* 0x000000a8a702723e */ /* 0x020fc800000000ff */
[----:B------:R-:W-:Y:S02]  /*d830*/  LOP3.LUT R15, R2, R15, RZ, 0xc0, !PT ;  /* 0x0000000f020f7212 */ /* 0x000fe400078ec0ff */
[----:B------:R-:W-:Y:S02]  /*d840*/  HSET2.LE.AND R2, R17, R0, PT ;  /* 0x0000000011027233 */ /* 0x000fe40003803000 */
[----:B---3--:R-:W-:Y:S01]  /*d850*/  F2FP.F16.F32.PACK_AB R3, R174, R171 ;  /* 0x000000abae03723e */ /* 0x008fe200000000ff */
[----:B------:R-:W-:-:S03]  /*d860*/  FFMA.FTZ R13, R163, UR26, -R5 ;  /* 0x0000001aa30d7c23 */ /* 0x000fc60008010805 */
[----:B------:R-:W-:Y:S02]  /*d870*/  LOP3.LUT R12, R3, R2, RZ, 0xc0, !PT ;  /* 0x00000002030c7212 */ /* 0x000fe400078ec0ff */
[----:B------:R-:W-:Y:S02]  /*d880*/  HSET2.LE.AND R2, R19, R0, PT ;  /* 0x0000000013027233 */ /* 0x000fe40003803000 */
[----:B--2---:R-:W-:Y:S01]  /*d890*/  F2FP.F16.F32.PACK_AB R3, R166, R165 ;  /* 0x000000a5a603723e */ /* 0x004fe200000000ff */
[----:B------:R2:W-:Y:S01]  /*d8a0*/  MUFU.EX2 R163, R13 ;  /* 0x0000000d00a37308 */ /* 0x0005e20000000800 */
[----:B------:R-:W-:Y:S02]  /*d8b0*/  HMMA.16816.F32 R84, R8, R20, R80 ;  /* 0x000000140854723c */ /* 0x000fe40000001850 */
[----:B--2---:R-:W-:Y:S01]  /*d8c0*/  LOP3.LUT R13, R3, R2, RZ, 0xc0, !PT ;  /* 0x00000002030d7212 */ /* 0x004fe200078ec0ff */
[----:B------:R-:W-:-:S04]  /*d8d0*/  FFMA.FTZ R2, R162, UR26, -R5 ;  /* 0x0000001aa2027c23 */ /* 0x000fc80008010805 */
[----:B------:R2:W-:Y:S01]  /*d8e0*/  MUFU.EX2 R159, R2 ;  /* 0x00000002009f7308 */ /* 0x0005e20000000800 */
[C---:B------:R-:W-:Y:S01]  /*d8f0*/  HMMA.16816.F32 R92, R8.reuse, R22, R92 ;  /* 0x00000016085c723c */ /* 0x040fe2000000185c */
[----:B------:R-:W-:Y:S07]  /*d900*/  LDSM.16.MT88.4 R20, [R181+0x6800] ;  /* 0x00680000b514783b */ /* 0x000fee0000004200 */
[----:B------:R-:W-:Y:S01]  /*d910*/  HMMA.16816.F32 R96, R8, R28, R96 ;  /* 0x0000001c0860723c */ /* 0x000fe20000001860 */
[----:B--2---:R-:W-:-:S07]  /*d920*/  FFMA.FTZ R2, R153, UR26, -R5 ;  /* 0x0000001a99027c23 */ /* 0x004fce0008010805 */
[----:B------:R-:W-:Y:S01]  /*d930*/  HMMA.16816.F32 R108, R8, R30, R108 ;  /* 0x0000001e086c723c */ /* 0x000fe2000000186c */
[----:B------:R-:W2:Y:S01]  /*d940*/  LDSM.16.MT88.4 R28, [R185+0x6800] ;  /* 0x00680000b91c783b */ /* 0x000ea20000004200 */
[----:B------:R3:W4:Y:S01]  /*d950*/  MUFU.EX2 R162, R2 ;  /* 0x0000000200a27308 */ /* 0x0007220000000800 */
        /* <DEDUP_REMOVED lines=9> */
[----:B---3--:R-:W-:-:S02]  /*d9f0*/  LOP3.LUT R2, R26, UR8, R25, 0x96, !PT ;  /* 0x000000081a027c12 */ /* 0x008fc4000f8e9619 */
[----:B------:R-:W3:Y:S01]  /*da00*/  LDSM.16.MT88.4 R24, [R184+0x6800] ;  /* 0x00680000b818783b */ /* 0x000ee20000004200 */
        /* <DEDUP_REMOVED lines=8> */
[----:B------:R-:W-:-:S07]  /*da90*/  IMAD.WIDE.U32 R2, R2, -0x2daee0ad, RZ ;  /* 0xd2511f5302027825 */ /* 0x000fce00078e00ff */
[C---:B------:R-:W-:Y:S08]  /*daa0*/  HMMA.16816.F32 R124, R8.reuse, R38, R124 ;  /* 0x00000026087c723c */ /* 0x040ff0000000187c */
[C---:B------:R-:W-:Y:S08]  /*dab0*/  HMMA.16816.F32 R128, R8.reuse, R44, R128 ;  /* 0x0000002c0880723c */ /* 0x040ff00000001880 */
[----:B------:R-:W-:Y:S01]  /*dac0*/  HMMA.16816.F32 R140, R8, R46, R140 ;  /* 0x0000002e088c723c */ /* 0x000fe2000000188c */
[--C-:B------:R-:W-:Y:S01]  /*dad0*/  FFMA.FTZ R8, R220, UR26, -R6.reuse ;  /* 0x0000001adc087c23 */ /* 0x100fe20008010806 */
[----:B------:R-:W-:Y:S01]  /*dae0*/  FFMA.FTZ R9, R178, UR26, -R6 ;  /* 0x0000001ab2097c23 */ /* 0x000fe20008010806 */
[----:B------:R-:W-:Y:S01]  /*daf0*/  PRMT R11, R2, 0x7773, RZ ;  /* 0x00007773020b7816 */ /* 0x000fe200000000ff */
[----:B------:R-:W-:Y:S01]  /*db00*/  VIADD R19, R40, 0x1 ;  /* 0x0000000128137836 */ /* 0x000fe20000000000 */
[----:B------:R5:W-:Y:S01]  /*db10*/  MUFU.EX2 R156, R8 ;  /* 0x00000008009c7308 */ /* 0x000be20000000800 */
[C---:B------:R-:W-:Y:S01]  /*db20*/  PRMT R10, R2.reuse, 0x7772, RZ ;  /* 0x00007772020a7816 */ /* 0x040fe200000000ff */
[----:B------:R-:W-:Y:S01]  /*db30*/  LDSM.16.MT88.4 R36, [R185+0x7000] ;  /* 0x00700000b924783b */ /* 0x000fe20000004200 */
[----:B------:R-:W-:Y:S01]  /*db40*/  PRMT R17, R2, 0x7771, RZ ;  /* 0x0000777102117816 */ /* 0x000fe200000000ff */
[----:B-1----:R-:W-:Y:S02]  /*db50*/  HMMA.16816.F32 R80, R12, R32, R144 ;  /* 0x000000200c50723c */ /* 0x002fe40000001890 */
[----:B------:R-:W-:Y:S02]  /*db60*/  LDSM.16.MT88.4 R44, [R181+0x7000] ;  /* 0x00700000b52c783b */ /* 0x000fe40000004200 */
[----:B------:R1:W-:Y:S01]  /*db70*/  MUFU.EX2 R158, R9 ;  /* 0x00000009009e7308 */ /* 0x0003e20000000800 */
[----:B------:R-:W-:Y:S01]  /*db80*/  PRMT R11, R10, 0x5410, R11 ;  /* 0x000054100a0b7816 */ /* 0x000fe2000000000b */
[----:B-----5:R-:W-:Y:S01]  /*db90*/  IMAD.MOV.U32 R8, RZ, RZ, R2 ;  /* 0x000000ffff087224 */ /* 0x020fe200078e0002 */
[----:B------:R-:W-:Y:S01]  /*dba0*/  LOP3.LUT R2, R88, UR27, R3, 0x96, !PT ;  /* 0x0000001b58027c12 */ /* 0x000fe2000f8e9603 */
[----:B-1----:R-:W-:-:S03]  /*dbb0*/  FFMA.FTZ R9, R155, UR26, -R6 ;  /* 0x0000001a9b097c23 */ /* 0x002fc60008010806 */
[----:B------:R-:W-:Y:S01]  /*dbc0*/  LOP3.LUT R8, R8, 0xff, RZ, 0xc0, !PT ;  /* 0x000000ff08087812 */ /* 0x000fe200078ec0ff */
[----:B------:R1:W5:Y:S03]  /*dbd0*/  MUFU.EX2 R157, R9 ;  /* 0x00000009009d7308 */ /* 0x0003660000000800 */
[----:B------:R-:W-:Y:S02]  /*dbe0*/  PRMT R10, R8, 0x5410, R17 ;  /* 0x00005410080a7816 */ /* 0x000fe40000000011 */
[C---:B------:R-:W-:Y:S02]  /*dbf0*/  LOP3.LUT R3, R2.reuse, 0xffff, RZ, 0xc0, !PT ;  /* 0x0000ffff02037812 */ /* 0x040fe400078ec0ff */
[C---:B------:R-:W-:Y:S02]  /*dc00*/  LOP3.LUT R18, R2.reuse, 0xff, RZ, 0xc0, !PT ;  /* 0x000000ff02127812 */ /* 0x040fe400078ec0ff */
[----:B------:R-:W-:-:S02]  /*dc10*/  PRMT R8, R2, 0x7632, R8 ;  /* 0x0000763202087816 */ /* 0x000fc40000000008 */
[----:B------:R-:W-:Y:S02]  /*dc20*/  SHF.R.U32.HI R17, RZ, 0x18, R2 ;  /* 0x00000018ff117819 */ /* 0x000fe40000011602 */
[----:B------:R-:W-:Y:S01]  /*dc30*/  HSET2.LE.AND R2, R10, R0, PT ;  /* 0x000000000a027233 */ /* 0x000fe20003803000 */
[----:B-1----:R-:W-:Y:S01]  /*dc40*/  FFMA.FTZ R9, R217, UR26, -R6 ;  /* 0x0000001ad9097c23 */ /* 0x002fe20008010806 */
[----:B------:R-:W-:-:S03]  /*dc50*/  LOP3.LUT R11, R11, 0xff00ff, RZ, 0xc0, !PT ;  /* 0x00ff00ff0b0b7812 */ /* 0x000fc600078ec0ff */
[----:B------:R1:W3:Y:S01]  /*dc60*/  MUFU.EX2 R155, R9 ;  /* 0x00000009009b7308 */ /* 0x0002e20000000800 */
[----:B------:R-:W-:Y:S01]  /*dc70*/  LOP3.LUT R19, R19, UR25, R139, 0x96, !PT ;  /* 0x0000001913137c12 */ /* 0x000fe2000f8e968b */
[----:B------:R-:W-:Y:S01]  /*dc80*/  HMMA.16816.F32 R76, R12, R34, R76 ;  /* 0x000000220c4c723c */ /* 0x000fe2000000184c */
[----:B------:R-:W-:-:S07]  /*dc90*/  LOP3.LUT R8, R8, 0xff, RZ, 0xc0, !PT ;  /* 0x000000ff08087812 */ /* 0x000fce00078ec0ff */
[----:B--2---:R-:W-:Y:S01]  /*dca0*/  HMMA.16816.F32 R72, R12, R28, R72 ;  /* 0x0000001c0c48723c */ /* 0x004fe20000001848 */
[----:B-1----:R-:W-:Y:S02]  /*dcb0*/  SHF.R.U32.HI R9, RZ, 0x8, R3 ;  /* 0x00000008ff097819 */ /* 0x002fe40000011603 */
[----:B----4-:R-:W-:-:S05]  /*dcc0*/  F2FP.F16.F32.PACK_AB R3, R162, R159 ;  /* 0x0000009fa203723e */ /* 0x010fca00000000ff */
[----:B------:R-:W-:Y:S01]  /*dcd0*/  HMMA.16816.F32 R68, R12, R30, R104 ;  /* 0x0000001e0c44723c */ /* 0x000fe20000001868 */
[----:B------:R-:W-:Y:S02]  /*dce0*/  LOP3.LUT R10, R3, R2, RZ, 0xc0, !PT ;  /* 0x00000002030a7212 */ /* 0x000fe400078ec0ff */
[----:B------:R-:W-:Y:S02]  /*dcf0*/  HSET2.LE.AND R2, R11, R0, PT ;  /* 0x000000000b027233 */ /* 0x000fe40003803000 */
[----:B-----5:R-:W-:-:S03]  /*dd00*/  F2FP.F16.F32.PACK_AB R3, R157, R158 ;  /* 0x0000009e9d03723e */ /* 0x020fc600000000ff */
[----:B------:R-:W-:Y:S01]  /*dd10*/  HMMA.16816.F32 R60, R12, R20, R60 ;  /* 0x000000140c3c723c */ /* 0x000fe2000000183c */
[----:B------:R-:W-:-:S07]  /*dd20*/  LOP3.LUT R11, R3, R2, RZ, 0xc0, !PT ;  /* 0x00000002030b7212 */ /* 0x000fce00078ec0ff */
[C---:B------:R-:W-:Y:S08]  /*dd30*/  HMMA.16816.F32 R56, R12.reuse, R22, R56 ;  /* 0x000000160c38723c */ /* 0x040ff00000001838 */
[C---:B---3--:R-:W-:Y:S08]  /*dd40*/  HMMA.16816.F32 R52, R12.reuse, R24, R52 ;  /* 0x000000180c34723c */ /* 0x048ff00000001834 */
[----:B------:R-:W-:Y:S01]  /*dd50*/  HMMA.16816.F32 R48, R12, R26, R48 ;  /* 0x0000001a0c30723c */ /* 0x000fe20000001830 */
[----:B------:R-:W-:Y:S01]  /*dd60*/  IMAD.WIDE.U32 R12, R19, -0x326172a9, RZ ;  /* 0xcd9e8d57130c7825 */ /* 0x000fe200078e00ff */
[----:B------:R-:W-:-:S04]  /*dd70*/  PRMT R9, R18, 0x5410, R9 ;  /* 0x0000541012097816 */ /* 0x000fc80000000009 */
[----:B------:R-:W-:Y:S02]  /*dd80*/  LOP3.LUT R2, R90, UR23, R13, 0x96, !PT ;  /* 0x000000175a027c12 */ /* 0x000fe4000f8e960d */
[----:B------:R-:W-:Y:S02]  /*dd90*/  LOP3.LUT R3, R12, UR12, R135, 0x96, !PT ;  /* 0x0000000c0c037c12 */ /* 0x000fe4000f8e9687 */
[----:B------:R-:W-:Y:S01]  /*dda0*/  PRMT R17, R8, 0x5410, R17 ;  /* 0x0000541008117816 */ /* 0x000fe20000000011 */
[----:B------:R-:W-:Y:S01]  /*ddb0*/  IMAD.WIDE.U32 R14, R2, -0x2daee0ad, RZ ;  /* 0xd2511f53020e7825 */ /* 0x000fe200078e00ff */
[----:B------:R-:W-:-:S03]  /*ddc0*/  HSET2.LE.AND R8, R9, R0, PT ;  /* 0x0000000009087233 */ /* 0x000fc60003803000 */
[----:B------:R-:W-:Y:S01]  /*ddd0*/  IMAD.WIDE.U32 R2, R3, -0x2daee0ad, RZ ;  /* 0xd2511f5303027825 */ /* 0x000fe200078e00ff */
[----:B------:R-:W-:Y:S02]  /*dde0*/  F2FP.F16.F32.PACK_AB R9, R163, R164 ;  /* 0x000000a4a309723e */ /* 0x000fe400000000ff */
[----:B------:R-:W-:Y:S02]  /*ddf0*/  HSET2.LE.AND R17, R17, R0, PT ;  /* 0x0000000011117233 */ /* 0x000fe40003803000 */
[----:B------:R-:W-:Y:S02]  /*de00*/  F2FP.F16.F32.PACK_AB R18, R155, R156 ;  /* 0x0000009c9b12723e */ /* 0x000fe400000000ff */
[----:B------:R-:W-:Y:S02]  /*de10*/  LOP3.LUT R15, R132, UR22, R15, 0x96, !PT ;  /* 0x00000016840f7c12 */ /* 0x000fe4000f8e960f */
[----:B------:R-:W-:Y:S02]  /*de20*/  LOP3.LUT R3, R14, UR19, R3, 0x96, !PT ;  /* 0x000000130e037c12 */ /* 0x000fe4000f8e9603 */
[----:B------:R-:W-:-:S02]  /*de30*/  LOP3.LUT R8, R9, R8, RZ, 0xc0, !PT ;  /* 0x0000000809087212 */ /* 0x000fc400078ec0ff */
[----:B------:R-:W-:Y:S01]  /*de40*/  LOP3.LUT R9, R18, R17, RZ, 0xc0, !PT ;  /* 0x0000001112097212 */ /* 0x000fe200078ec0ff */
[----:B------:R-:W-:-:S04]  /*de50*/  IMAD.WIDE.U32 R18, R15, -0x326172a9, RZ ;  /* 0xcd9e8d570f127825 */ /* 0x000fc800078e00ff */
[----:B------:R-:W-:Y:S01]  /*de60*/  IMAD.WIDE.U32 R40, R3, -0x326172a9, RZ ;  /* 0xcd9e8d5703287825 */ /* 0x000fe200078e00ff */
[----:B------:R-:W-:-:S04]  /*de70*/  LOP3.LUT R3, R134, UR11, R19, 0x96, !PT ;  /* 0x0000000b86037c12 */ /* 0x000fc8000f8e9613 */
[----:B------:R-:W-:Y:S01]  /*de80*/  LOP3.LUT R15, R18, UR9, R41, 0x96, !PT ;  /* 0x00000009120f7c12 */ /* 0x000fe2000f8e9629 */
[----:B------:R-:W-:Y:S01]  /*de90*/  HMMA.16816.F32 R108, R8, R30, R108 ;  /* 0x0000001e086c723c */ /* 0x000fe2000000186c */
[----:B------:R-:W-:-:S04]  /*dea0*/  IMAD.WIDE.U32 R18, R3, -0x2daee0ad, RZ ;  /* 0xd2511f5303127825 */ /* 0x000fc800078e00ff */
[--C-:B------:R-:W-:Y:S01]  /*deb0*/  FFMA.FTZ R14, R161, UR26, -R7.reuse ;  /* 0x0000001aa10e7c23 */ /* 0x100fe20008010807 */
[----:B------:R-:W-:Y:S01]  /*dec0*/  FFMA.FTZ R3, R151, UR26, -R7 ;  /* 0x0000001a97037c23 */ /* 0x000fe20008010807 */
[----:B------:R-:W-:Y:S02]  /*ded0*/  IMAD.WIDE.U32 R30, R15, -0x2daee0ad, RZ ;  /* 0xd2511f530f1e7825 */ /* 0x000fe400078e00ff */
[----:B------:R1:W-:Y:S01]  /*dee0*/  MUFU.EX2 R152, R14 ;  /* 0x0000000e00987308 */ /* 0x0003e20000000800 */
[----:B------:R-:W-:Y:S01]  /*def0*/  LOP3.LUT R2, R2, UR13, R19, 0x96, !PT ;  /* 0x0000000d02027c12 */ /* 0x000fe2000f8e9613 */
[----:B------:R-:W-:Y:S01]  /*df00*/  FFMA.FTZ R17, R177, UR26, -R7 ;  /* 0x0000001ab1117c23 */ /* 0x000fe20008010807 */
[----:B------:R-:W-:Y:S05]  /*df10*/  HMMA.16816.F32 R96, R8, R28, R96 ;  /* 0x0000001c0860723c */ /* 0x000fea0000001860 */
[----:B------:R2:W3:Y:S01]  /*df20*/  MUFU.EX2 R147, R3 ;  /* 0x0000000300937308 */ /* 0x0004e20000000800 */
[----:B------:R-:W-:Y:S01]  /*df30*/  IMAD.WIDE.U32 R28, R2, -0x326172a9, RZ ;  /* 0xcd9e8d57021c7825 */ /* 0x000fe200078e00ff */
[----:B-1----:R-:W-:-:S06]  /*df40*/  LOP3.LUT R14, R18, UR4, R31, 0x96, !PT ;  /* 0x00000004120e7c12 */ /* 0x002fcc000f8e961f */
[----:B------:R1:W-:Y:S01]  /*df50*/  MUFU.EX2 R154, R17 ;  /* 0x00000011009a7308 */ /* 0x0003e20000000800 */
[----:B--2---:R-:W-:-:S07]  /*df60*/  FFMA.FTZ R3, R214, UR26, -R16 ;  /* 0x0000001ad6037c23 */ /* 0x004fce0008010810 */
[----:B------:R2:W-:Y:S01]  /*df70*/  MUFU.EX2 R144, R3 ;  /* 0x0000000300907308 */ /* 0x0005e20000000800 */
[----:B------:R-:W-:Y:S01]  /*df80*/  HMMA.16816.F32 R112, R8, R20, R112 ;  /* 0x000000140870723c */ /* 0x000fe20000001870 */
[----:B-1----:R-:W-:-:S06]  /*df90*/  FFMA.FTZ R17, R175, UR26, -R7 ;  /* 0x0000001aaf117c23 */ /* 0x002fcc0008010807 */
[----:B------:R1:W-:Y:S01]  /*dfa0*/  MUFU.EX2 R153, R17 ;  /* 0x0000001100997308 */ /* 0x0003e20000000800 */
[----:B--2---:R-:W-:-:S04]  /*dfb0*/  IMAD.WIDE.U32 R2, R14, -0x326172a9, RZ ;  /* 0xcd9e8d570e027825 */ /* 0x004fc800078e00ff */
[----:B------:R-:W-:-:S04]  /*dfc0*/  FFMA.FTZ R14, R176, UR26, -R16 ;  /* 0x0000001ab00e7c23 */ /* 0x000fc80008010810 */
[----:B------:R2:W-:Y:S01]  /*dfd0*/  MUFU.EX2 R146, R14 ;  /* 0x0000000e00927308 */ /* 0x0005e20000000800 */
[C---:B------:R-:W-:Y:S02]  /*dfe0*/  PRMT R15, R2.reuse, 0x7773, RZ ;  /* 0x00007773020f7816 */ /* 0x040fe400000000ff */
[----:B------:R-:W-:Y:S01]  /*dff0*/  PRMT R21, R2, 0x7771, RZ ;  /* 0x0000777102157816 */ /* 0x000fe200000000ff */
[----:B-1----:R-:W-:Y:S01]  /*e000*/  IMAD.MOV.U32 R17, RZ, RZ, R2 ;  /* 0x000000ffff117224 */ /* 0x002fe200078e0002 */
[----:B------:R-:W-:Y:S01]  /*e010*/  LOP3.LUT R3, R28, UR7, R3, 0x96, !PT ;  /* 0x000000071c037c12 */ /* 0x000fe2000f8e9603 */
[----:B------:R-:W-:Y:S01]  /*e020*/  HMMA.16816.F32 R88, R8, R32, R84 ;  /* 0x000000200858723c */ /* 0x000fe20000001854 */
[----:B--2---:R-:W-:Y:S01]  /*e030*/  PRMT R14, R2, 0x7772, RZ ;  /* 0x00007772020e7816 */ /* 0x004fe200000000ff */
[----:B------:R-:W-:-:S03]  /*e040*/  FFMA.FTZ R2, R160, UR26, -R16 ;  /* 0x0000001aa0027c23 */ /* 0x000fc60008010810 */
[----:B------:R-:W-:Y:S01]  /*e050*/  PRMT R20, R14, 0x5410, R15 ;  /* 0x000054100e147816 */ /* 0x000fe2000000000f */
[----:B------:R1:W2:Y:S01]  /*e060*/  MUFU.EX2 R145, R2 ;  /* 0x0000000200917308 */ /* 0x0002a20000000800 */
[----:B------:R-:W-:Y:S01]  /*e070*/  FFMA.FTZ R15, R216, UR26, -R16 ;  /* 0x0000001ad80f7c23 */ /* 0x000fe20008010810 */
[----:B------:R-:W-:Y:S01]  /*e080*/  PRMT R14, R3, 0x7632, R14 ;  /* 0x00007632030e7816 */ /* 0x000fe2000000000e */
[C---:B------:R-:W-:Y:S01]  /*e090*/  HMMA.16816.F32 R92, R8.reuse, R34, R92 ;  /* 0x00000022085c723c */ /* 0x040fe2000000185c */
[----:B------:R-:W-:Y:S01]  /*e0a0*/  SHF.R.U32.HI R18, RZ, 0x18, R3 ;  /* 0x00000018ff127819 */ /* 0x000fe20000011603 */
[----:B------:R-:W4:Y:S01]  /*e0b0*/  LDSM.16.MT88.4 R32, [R180+0x7000] ;  /* 0x00700000b420783b */ /* 0x000f220000004200 */
[----:B------:R-:W-:Y:S02]  /*e0c0*/  LOP3.LUT R17, R17, 0xff, RZ, 0xc0, !PT ;  /* 0x000000ff11117812 */ /* 0x000fe400078ec0ff */
[----:B------:R5:W2:Y:S03]  /*e0d0*/  MUFU.EX2 R67, R15 ;  /* 0x0000000f00437308 */ /* 0x000aa60000000800 */
[----:B------:R-:W-:Y:S01]  /*e0e0*/  HMMA.16816.F32 R128, R8, R24, R128 ;  /* 0x000000180880723c */ /* 0x000fe20000001880 */
[----:B-1----:R-:W-:-:S07]  /*e0f0*/  LOP3.LUT R2, R3, 0xffff, RZ, 0xc0, !PT ;  /* 0x0000ffff03027812 */ /* 0x002fce00078ec0ff */
[----:B------:R-:W-:Y:S01]  /*e100*/  HMMA.16816.F32 R140, R8, R26, R140 ;  /* 0x0000001a088c723c */ /* 0x000fe2000000188c */
[----:B------:R-:W1:Y:S01]  /*e110*/  LDSM.16.MT88.4 R24, [R184+0x7000] ;  /* 0x00700000b818783b */ /* 0x000e620000004200 */
[----:B------:R-:W-:Y:S02]  /*e120*/  SHF.R.U32.HI R19, RZ, 0x8, R2 ;  /* 0x00000008ff137819 */ /* 0x000fe40000011602 */
[----:B-----5:R-:W-:Y:S02]  /*e130*/  LOP3.LUT R15, R3, 0xff, RZ, 0xc0, !PT ;  /* 0x000000ff030f7812 */ /* 0x020fe400078ec0ff */
[----:B------:R-:W-:Y:S02]  /*e140*/  LOP3.LUT R3, R14, 0xff, RZ, 0xc0, !PT ;  /* 0x000000ff0e037812 */ /* 0x000fe400078ec0ff */
[----:B------:R-:W-:Y:S02]  /*e150*/  PRMT R15, R15, 0x5410, R19 ;  /* 0x000054100f0f7816 */ /* 0x000fe40000000013 */
[----:B------:R-:W-:-:S02]  /*e160*/  PRMT R2, R17, 0x5410, R21 ;  /* 0x0000541011027816 */ /* 0x000fc40000000015 */
[----:B------:R-:W-:Y:S01]  /*e170*/  PRMT R3, R3, 0x5410, R18 ;  /* 0x0000541003037816 */ /* 0x000fe20000000012 */
[----:B------:R-:W-:Y:S01]  /*e180*/  HMMA.16816.F32 R124, R8, R22, R124 ;  /* 0x00000016087c723c */ /* 0x000fe2000000187c */
[----:B------:R-:W-:Y:S02]  /*e190*/  LOP3.LUT R14, R20, 0xff00ff, RZ, 0xc0, !PT ;  /* 0x00ff00ff140e7812 */ /* 0x000fe400078ec0ff */
[--C-:B------:R-:W-:Y:S01]  /*e1a0*/  HSET2.LE.AND R9, R15, R0.reuse, PT ;  /* 0x000000000f097233 */ /* 0x100fe20003803000 */
[----:B------:R-:W-:Y:S01]  /*e1b0*/  IMAD.MOV.U32 R137, RZ, RZ, R123 ;  /* 0x000000ffff897224 */ /* 0x000fe200078e007b */
[--C-:B------:R-:W-:Y:S02]  /*e1c0*/  HSET2.LE.AND R2, R2, R0.reuse, PT ;  /* 0x0000000002027233 */ /* 0x100fe40003803000 */
[----:B------:R-:W-:Y:S02]  /*e1d0*/  HSET2.LE.AND R15, R3, R0, PT ;  /* 0x00000000030f7233 */ /* 0x000fe40003803000 */
[----:B---3--:R-:W-:-:S02]  /*e1e0*/  F2FP.F16.F32.PACK_AB R3, R147, R152 ;  /* 0x000000989303723e */ /* 0x008fc400000000ff */
[----:B------:R-:W-:Y:S02]  /*e1f0*/  HSET2.LE.AND R11, R14, R0, PT ;  /* 0x000000000e0b7233 */ /* 0x000fe40003803000 */
[----:B--2---:R-:W-:Y:S02]  /*e200*/  F2FP.F16.F32.PACK_AB R8, R145, R146 ;  /* 0x000000929108723e */ /* 0x004fe400000000ff */
[----:B------:R-:W-:Y:S02]  /*e210*/  F2FP.F16.F32.PACK_AB R14, R153, R154 ;  /* 0x0000009a990e723e */ /* 0x000fe400000000ff */
[----:B------:R-:W-:Y:S02]  /*e220*/  LOP3.LUT R10, R3, R2, RZ, 0xc0, !PT ;  /* 0x00000002030a7212 */ /* 0x000fe400078ec0ff */
[----:B------:R-:W-:Y:S02]  /*e230*/  F2FP.F16.F32.PACK_AB R17, R67, R144 ;  /* 0x000000904311723e */ /* 0x000fe400000000ff */
[----:B------:R-:W-:-:S02]  /*e240*/  LOP3.LUT R3, R118, UR23, R13, 0x96, !PT ;  /* 0x0000001776037c12 */ /* 0x000fc4000f8e960d */
[----:B------:R-:W-:Y:S02]  /*e250*/  LOP3.LUT R2, R12, UR12, R137, 0x96, !PT ;  /* 0x0000000c0c027c12 */ /* 0x000fe4000f8e9689 */
[----:B------:R-:W-:Y:S01]  /*e260*/  LOP3.LUT R11, R8, R11, RZ, 0xc0, !PT ;  /* 0x0000000b080b7212 */ /* 0x000fe200078ec0ff */
[----:B------:R-:W-:Y:S01]  /*e270*/  IMAD.MOV.U32 R136, RZ, RZ, R122 ;  /* 0x000000ffff887224 */ /* 0x000fe200078e007a */
[----:B------:R-:W-:Y:S01]  /*e280*/  LOP3.LUT R8, R14, R9, RZ, 0xc0, !PT ;  /* 0x000000090e087212 */ /* 0x000fe200078ec0ff */
[----:B------:R-:W-:Y:S01]  /*e290*/  IMAD.MOV.U32 R122, RZ, RZ, R116 ;  /* 0x000000ffff7a7224 */ /* 0x000fe200078e0074 */
        /* <DEDUP_REMOVED lines=9> */
[----:B------:R-:W-:Y:S01]  /*e330*/  IMAD.MOV.U32 R123, RZ, RZ, R117 ;  /* 0x000000ffff7b7224 */ /* 0x000fe200078e0075 */
[----:B----4-:R-:W-:Y:S01]  /*e340*/  HMMA.16816.F32 R84, R8, R32, R80 ;  /* 0x000000200854723c */ /* 0x010fe20000001850 */
[----:B------:R-:W-:Y:S02]  /*e350*/  IMAD.MOV.U32 R139, RZ, RZ, R121 ;  /* 0x000000ffff8b7224 */ /* 0x000fe400078e0079 */
[----:B------:R-:W-:-:S04]  /*e360*/  IMAD.WIDE.U32 R160, R2, -0x2daee0ad, RZ ;  /* 0xd2511f5302a07825 */ /* 0x000fc800078e00ff */
[----:B------:R-:W-:Y:S01]  /*e370*/  FFMA.FTZ R2, R242, UR26, -R5 ;  /* 0x0000001af2027c23 */ /* 0x000fe20008010805 */
[C---:B------:R-:W-:Y:S08]  /*e380*/  HMMA.16816.F32 R76, R8.reuse, R34, R76 ;  /* 0x00000022084c723c */ /* 0x040ff0000000184c */
        /* <DEDUP_REMOVED lines=8> */
[----:B------:R-:W-:Y:S01]  /*e410*/  LOP3.LUT R3, R10, UR4, R161, 0x96, !PT ;  /* 0x000000040a037c12 */ /* 0x000fe2000f8e96a1 */
[----:B------:R-:W-:Y:S01]  /*e420*/  FFMA.FTZ R8, R223, UR26, -R5 ;  /* 0x0000001adf087c23 */ /* 0x000fe20008010805 */
[----:B------:R-:W-:Y:S01]  /*e430*/  LOP3.LUT R10, R12, UR13, R11, 0x96, !PT ;  /* 0x0000000d0c0a7c12 */ /* 0x000fe2000f8e960b */
[--C-:B------:R-:W-:Y:S01]  /*e440*/  FFMA.FTZ R13, R248, UR26, -R5.reuse ;  /* 0x0000001af80d7c23 */ /* 0x100fe20008010805 */
[----:B-1----:R-:W-:-:S04]  /*e450*/  FFMA.FTZ R2, R231, UR26, -R5 ;  /* 0x0000001ae7027c23 */ /* 0x002fc80008010805 */
[----:B------:R1:W-:Y:S01]  /*e460*/  MUFU.EX2 R52, R2 ;  /* 0x0000000200347308 */ /* 0x0003e20000000800 */
[----:B------:R-:W-:-:S07]  /*e470*/  IMAD.WIDE.U32 R18, R10, -0x326172a9, RZ ;  /* 0xcd9e8d570a127825 */ /* 0x000fce00078e00ff */
[----:B------:R2:W3:Y:S01]  /*e480*/  MUFU.EX2 R54, R8 ;  /* 0x0000000800367308 */ /* 0x0004e20000000800 */
[----:B-1----:R-:W-:-:S07]  /*e490*/  IMAD.WIDE.U32 R2, R3, -0x326172a9, RZ ;  /* 0xcd9e8d5703027825 */ /* 0x002fce00078e00ff */
[----:B------:R1:W-:Y:S01]  /*e4a0*/  MUFU.EX2 R53, R13 ;  /* 0x0000000d00357308 */ /* 0x0003e20000000800 */
[C---:B------:R-:W-:Y:S02]  /*e4b0*/  PRMT R9, R2.reuse, 0x7773, RZ ;  /* 0x0000777302097816 */ /* 0x040fe400000000ff */
[C---:B--2---:R-:W-:Y:S02]  /*e4c0*/  PRMT R8, R2.reuse, 0x7772, RZ ;  /* 0x0000777202087816 */ /* 0x044fe400000000ff */
[----:B------:R-:W-:Y:S02]  /*e4d0*/  PRMT R10, R2, 0x7771, RZ ;  /* 0x00007771020a7816 */ /* 0x000fe400000000ff */
[----:B-1----:R-:W-:Y:S01]  /*e4e0*/  PRMT R13, R8, 0x5410, R9 ;  /* 0x00005410080d7816 */ /* 0x002fe20000000009 */
[----:B------:R-:W-:Y:S01]  /*e4f0*/  IMAD.MOV.U32 R8, RZ, RZ, R2 ;  /* 0x000000ffff087224 */ /* 0x000fe200078e0002 */
[----:B------:R-:W-:Y:S01]  /*e500*/  LOP3.LUT R2, R18, UR7, R3, 0x96, !PT ;  /* 0x0000000712027c12 */ /* 0x000fe2000f8e9603 */
[----:B------:R-:W-:-:S03]  /*e510*/  FFMA.FTZ R9, R241, UR26, -R6 ;  /* 0x0000001af1097c23 */ /* 0x000fc60008010806 */
[----:B------:R-:W-:Y:S01]  /*e520*/  LOP3.LUT R8, R8, 0xff, RZ, 0xc0, !PT ;  /* 0x000000ff08087812 */ /* 0x000fe200078ec0ff */
[----:B------:R1:W-:Y:S01]  /*e530*/  MUFU.EX2 R49, R9 ;  /* 0x0000000900317308 */ /* 0x0003e20000000800 */
[----:B------:R-:W-:Y:S02]  /*e540*/  LOP3.LUT R3, R2, 0xffff, RZ, 0xc0, !PT ;  /* 0x0000ffff02037812 */ /* 0x000fe400078ec0ff */
[----:B------:R-:W-:Y:S02]  /*e550*/  PRMT R10, R8, 0x5410, R10 ;  /* 0x00005410080a7816 */ /* 0x000fe4000000000a */
[----:B------:R-:W-:Y:S02]  /*e560*/  SHF.R.U32.HI R3, RZ, 0x8, R3 ;  /* 0x00000008ff037819 */ /* 0x000fe40000011603 */
[----:B------:R-:W-:Y:S01]  /*e570*/  LOP3.LUT R8, R2, 0xff, RZ, 0xc0, !PT ;  /* 0x000000ff02087812 */ /* 0x000fe200078ec0ff */
[----:B------:R-:W-:-:S03]  /*e580*/  FFMA.FTZ R11, R249, UR26, -R6 ;  /* 0x0000001af90b7c23 */ /* 0x000fc60008010806 */
[--C-:B------:R-:W-:Y:S01]  /*e590*/  PRMT R12, R8, 0x5410, R3.reuse ;  /* 0x00005410080c7816 */ /* 0x100fe20000000003 */
[----:B-1----:R-:W-:Y:S01]  /*e5a0*/  FFMA.FTZ R9, R222, UR26, -R6 ;  /* 0x0000001ade097c23 */ /* 0x002fe20008010806 */
[----:B------:R-:W-:-:S03]  /*e5b0*/  PRMT R3, R2, 0x7632, R3 ;  /* 0x0000763202037816 */ /* 0x000fc60000000003 */
[----:B------:R1:W2:Y:S01]  /*e5c0*/  MUFU.EX2 R50, R9 ;  /* 0x0000000900327308 */ /* 0x0002a20000000800 */
[----:B------:R-:W-:Y:S02]  /*e5d0*/  SHF.R.U32.HI R8, RZ, 0x18, R2 ;  /* 0x00000018ff087819 */ /* 0x000fe40000011602 */
[----:B------:R-:W-:Y:S02]  /*e5e0*/  LOP3.LUT R2, R3, 0xff, RZ, 0xc0, !PT ;  /* 0x000000ff03027812 */ /* 0x000fe400078ec0ff */
[----:B------:R-:W-:-:S03]  /*e5f0*/  LOP3.LUT R3, R13, 0xff00ff, RZ, 0xc0, !PT ;  /* 0x00ff00ff0d037812 */ /* 0x000fc600078ec0ff */
[----:B------:R4:W-:Y:S01]  /*e600*/  MUFU.EX2 R48, R11 ;  /* 0x0000000b00307308 */ /* 0x0009e20000000800 */
[----:B-1----:R-:W-:-:S07]  /*e610*/  FFMA.FTZ R9, R247, UR26, -R6 ;  /* 0x0000001af7097c23 */ /* 0x002fce0008010806 */
[----:B------:R1:W5:Y:S01]  /*e620*/  MUFU.EX2 R41, R9 ;  /* 0x0000000900297308 */ /* 0x0003620000000800 */
[--C-:B----4-:R-:W-:Y:S02]  /*e630*/  HSET2.LE.AND R11, R3, R0.reuse, PT ;  /* 0x00000000030b7233 */ /* 0x110fe40003803000 */
[----:B---3--:R-:W-:Y:S02]  /*e640*/  F2FP.F16.F32.PACK_AB R3, R54, R52 ;  /* 0x000000343603723e */ /* 0x008fe400000000ff */
[----:B-1----:R-:W-:Y:S02]  /*e650*/  PRMT R9, R2, 0x5410, R8 ;  /* 0x0000541002097816 */ /* 0x002fe40000000008 */
[----:B------:R-:W-:Y:S02]  /*e660*/  HSET2.LE.AND R2, R10, R0, PT ;  /* 0x000000000a027233 */ /* 0x000fe40003803000 */
[----:B--2---:R-:W-:-:S03]  /*e670*/  F2FP.F16.F32.PACK_AB R8, R50, R49 ;  /* 0x000000313208723e */ /* 0x004fc600000000ff */
[----:B------:R-:W-:Y:S02]  /*e680*/  LOP3.LUT R10, R3, R2, RZ, 0xc0, !PT ;  /* 0x00000002030a7212 */ /* 0x000fe400078ec0ff */
[--C-:B------:R-:W-:Y:S02]  /*e690*/  HSET2.LE.AND R2, R12, R0.reuse, PT ;  /* 0x000000000c027233 */ /* 0x100fe40003803000 */
[----:B------:R-:W-:Y:S02]  /*e6a0*/  F2FP.F16.F32.PACK_AB R3, R51, R53 ;  /* 0x000000353303723e */ /* 0x000fe400000000ff */
[----:B------:R-:W-:Y:S02]  /*e6b0*/  HSET2.LE.AND R9, R9, R0, PT ;  /* 0x0000000009097233 */ /* 0x000fe40003803000 */
[----:B-----5:R-:W-:Y:S02]  /*e6c0*/  F2FP.F16.F32.PACK_AB R12, R41, R48 ;  /* 0x00000030290c723e */ /* 0x020fe400000000ff */
[----:B------:R-:W-:-:S02]  /*e6d0*/  LOP3.LUT R11, R8, R11, RZ, 0xc0, !PT ;  /* 0x0000000b080b7212 */ /* 0x000fc400078ec0ff */
[----:B------:R-:W-:Y:S01]  /*e6e0*/  LOP3.LUT R8, R3, R2, RZ, 0xc0, !PT ;  /* 0x0000000203087212 */ /* 0x000fe200078ec0ff */
[----:B------:R-:W-:Y:S01]  /*e6f0*/  FFMA.FTZ R2, R225, UR26, -R7 ;  /* 0x0000001ae1027c23 */ /* 0x000fe20008010807 */
[----:B------:R-:W-:-:S03]  /*e700*/  LOP3.LUT R9, R12, R9, RZ, 0xc0, !PT ;  /* 0x000000090c097212 */ /* 0x000fc600078ec0ff */
[----:B------:R1:W-:Y:S04]  /*e710*/  MUFU.EX2 R43, R2 ;  /* 0x00000002002b7308 */ /* 0x0003e80000000800 */
[----:B------:R-:W-:Y:S01]  /*e720*/  HMMA.16816.F32 R80, R8, R32, R88 ;  /* 0x000000200850723c */ /* 0x000fe20000001858 */
[----:B------:R-:W-:Y:S01]  /*e730*/  LOP3.LUT R3, R40, UR8, R29, 0x96, !PT ;  /* 0x0000000828037c12 */ /* 0x000fe2000f8e961d */
[----:B-1----:R-:W-:-:S04]  /*e740*/  FFMA.FTZ R2, R224, UR26, -R7 ;  /* 0x0000001ae0027c23 */ /* 0x002fc80008010807 */
[----:B------:R1:W-:Y:S02]  /*e750*/  MUFU.EX2 R33, R2 ;  /* 0x0000000200217308 */ /* 0x0003e40000000800 */
[----:B------:R-:W-:Y:S01]  /*e760*/  HMMA.16816.F32 R56, R8, R34, R92 ;  /* 0x000000220838723c */ /* 0x000fe2000000185c */
[----:B------:R-:W-:Y:S01]  /*e770*/  IMAD.MOV.U32 R137, RZ, RZ, R139 ;  /* 0x000000ffff897224 */ /* 0x000fe200078e008b */
[----:B------:R-:W2:Y:S01]  /*e780*/  LDSM.16.MT88.4 R92, [R180+0x7800] ;  /* 0x00780000b45c783b */ /* 0x000ea20000004200 */
[----:B-1----:R-:W-:-:S04]  /*e790*/  FFMA.FTZ R2, R251, UR26, -R7 ;  /* 0x0000001afb027c23 */ /* 0x002fc80008010807 */
[----:B------:R1:W-:Y:S02]  /*e7a0*/  MUFU.EX2 R34, R2 ;  /* 0x0000000200227308 */ /* 0x0003e40000000800 */
[----:B-1----:R-:W-:-:S06]  /*e7b0*/  FFMA.FTZ R2, R226, UR26, -R7 ;  /* 0x0000001ae2027c23 */ /* 0x002fcc0008010807 */
[----:B------:R1:W3:Y:S01]  /*e7c0*/  MUFU.EX2 R32, R2 ;  /* 0x0000000200207308 */ /* 0x0002e20000000800 */
[----:B------:R-:W-:Y:S01]  /*e7d0*/  FFMA.FTZ R7, R252, UR26, -R16 ;  /* 0x0000001afc077c23 */ /* 0x000fe20008010810 */
[----:B-1----:R-:W-:-:S05]  /*e7e0*/  IMAD.WIDE.U32 R2, R3, -0x2daee0ad, RZ ;  /* 0xd2511f5303027825 */ /* 0x002fca00078e00ff */
[----:B------:R-:W-:Y:S01]  /*e7f0*/  LOP3.LUT R3, R30, UR27, R3, 0x96, !PT ;  /* 0x0000001b1e037c12 */ /* 0x000fe2000f8e9603 */
[----:B------:R-:W-:Y:S01]  /*e800*/  IMAD.MOV.U32 R13, RZ, RZ, R2 ;  /* 0x000000ffff0d7224 */ /* 0x000fe200078e0002 */
[C---:B------:R-:W-:Y:S02]  /*e810*/  PRMT R17, R2.reuse, 0x7771, RZ ;  /* 0x0000777102117816 */ /* 0x040fe400000000ff */
[C---:B------:R-:W-:Y:S02]  /*e820*/  PRMT R15, R2.reuse, 0x7773, RZ ;  /* 0x00007773020f7816 */ /* 0x040fe400000000ff */
[----:B------:R-:W-:Y:S02]  /*e830*/  PRMT R12, R2, 0x7772, RZ ;  /* 0x00007772020c7816 */ /* 0x000fe400000000ff */
[----:B------:R-:W-:Y:S01]  /*e840*/  LOP3.LUT R2, R3, 0xffff, RZ, 0xc0, !PT ;  /* 0x0000ffff03027812 */ /* 0x000fe200078ec0ff */
[----:B------:R1:W-:Y:S01]  /*e850*/  MUFU.EX2 R31, R7 ;  /* 0x00000007001f7308 */ /* 0x0003e20000000800 */
[----:B------:R-:W-:-:S02]  /*e860*/  LOP3.LUT R14, R13, 0xff, RZ, 0xc0, !PT ;  /* 0x000000ff0d0e7812 */ /* 0x000fc400078ec0ff */
[----:B------:R-:W-:Y:S02]  /*e870*/  LOP3.LUT R13, R3, 0xff, RZ, 0xc0, !PT ;  /* 0x000000ff030d7812 */ /* 0x000fe400078ec0ff */
[----:B------:R-:W-:Y:S02]  /*e880*/  SHF.R.U32.HI R2, RZ, 0x8, R2 ;  /* 0x00000008ff027819 */ /* 0x000fe40000011602 */
[----:B------:R-:W-:Y:S02]  /*e890*/  PRMT R17, R14, 0x5410, R17 ;  /* 0x000054100e117816 */ /* 0x000fe40000000011 */
[--C-:B------:R-:W-:Y:S02]  /*e8a0*/  PRMT R18, R13, 0x5410, R2.reuse ;  /* 0x000054100d127816 */ /* 0x100fe40000000002 */
[----:B------:R-:W-:Y:S01]  /*e8b0*/  PRMT R2, R3, 0x7632, R2 ;  /* 0x0000763203027816 */ /* 0x000fe20000000002 */
[----:B-1----:R-:W-:-:S04]  /*e8c0*/  FFMA.FTZ R7, R227, UR26, -R16 ;  /* 0x0000001ae3077c23 */ /* 0x002fc80008010810 */
[----:B------:R1:W4:Y:S01]  /*e8d0*/  MUFU.EX2 R30, R7 ;  /* 0x00000007001e7308 */ /* 0x0003220000000800 */
[----:B------:R-:W-:Y:S02]  /*e8e0*/  PRMT R12, R12, 0x5410, R15 ;  /* 0x000054100c0c7816 */ /* 0x000fe4000000000f */
[----:B------:R-:W-:Y:S02]  /*e8f0*/  LOP3.LUT R14, R2, 0xff, RZ, 0xc0, !PT ;  /* 0x000000ff020e7812 */ /* 0x000fe400078ec0ff */
[----:B------:R-:W-:Y:S02]  /*e900*/  SHF.R.U32.HI R15, RZ, 0x18, R3 ;  /* 0x00000018ff0f7819 */ /* 0x000fe40000011603 */
[----:B------:R-:W-:Y:S02]  /*e910*/  HSET2.LE.AND R2, R17, R0, PT ;  /* 0x0000000011027233 */ /* 0x000fe40003803000 */
[----:B---3--:R-:W-:Y:S01]  /*e920*/  F2FP.F16.F32.PACK_AB R3, R32, R34 ;  /* 0x000000222003723e */ /* 0x008fe200000000ff */
[----:B-1----:R-:W-:-:S04]  /*e930*/  FFMA.FTZ R7, R234, UR26, -R16 ;  /* 0x0000001aea077c23 */ /* 0x002fc80008010810 */
[----:B------:R1:W-:Y:S01]  /*e940*/  MUFU.EX2 R29, R7 ;  /* 0x00000007001d7308 */ /* 0x0003e20000000800 */
[----:B------:R-:W-:Y:S02]  /*e950*/  LOP3.LUT R12, R12, 0xff00ff, RZ, 0xc0, !PT ;  /* 0x00ff00ff0c0c7812 */ /* 0x000fe400078ec0ff */
[----:B------:R-:W-:Y:S02]  /*e960*/  LOP3.LUT R138, R3, R2, RZ, 0xc0, !PT ;  /* 0x00000002038a7212 */ /* 0x000fe400078ec0ff */
[----:B------:R-:W-:Y:S02]  /*e970*/  HSET2.LE.AND R2, R18, R0, PT ;  /* 0x0000000012027233 */ /* 0x000fe40003803000 */
[----:B------:R-:W-:Y:S01]  /*e980*/  F2FP.F16.F32.PACK_AB R3, R33, R43 ;  /* 0x0000002b2103723e */ /* 0x000fe200000000ff */
[----:B-1----:R-:W-:-:S04]  /*e990*/  FFMA.FTZ R7, R233, UR26, -R16 ;  /* 0x0000001ae9077c23 */ /* 0x002fc80008010810 */
[----:B------:R1:W3:Y:S01]  /*e9a0*/  MUFU.EX2 R28, R7 ;  /* 0x00000007001c7308 */ /* 0x0002e20000000800 */
[----:B------:R-:W-:Y:S01]  /*e9b0*/  LOP3.LUT R136, R3, R2, RZ, 0xc0, !PT ;  /* 0x0000000203887212 */ /* 0x000fe200078ec0ff */
[----:B------:R-:W-:Y:S01]  /*e9c0*/  FFMA.FTZ R2, R137, UR26, -R5 ;  /* 0x0000001a89027c23 */ /* 0x000fe20008010805 */
[----:B------:R-:W-:Y:S01]  /*e9d0*/  PRMT R14, R14, 0x5410, R15 ;  /* 0x000054100e0e7816 */ /* 0x000fe2000000000f */
[----:B------:R-:W-:Y:S04]  /*e9e0*/  HMMA.16816.F32 R128, R8, R24, R128 ;  /* 0x000000180880723c */ /* 0x000fe80000001880 */
[----:B------:R5:W-:Y:S01]  /*e9f0*/  MUFU.EX2 R21, R2 ;  /* 0x0000000200157308 */ /* 0x000be20000000800 */
[----:B-1----:R-:W-:Y:S02]  /*ea00*/  HSET2.LE.AND R7, R12, R0, PT ;  /* 0x000000000c077233 */ /* 0x002fe40003803000 */
[----:B----4-:R-:W-:-:S04]  /*ea10*/  F2FP.F16.F32.PACK_AB R12, R30, R31 ;  /* 0x0000001f1e0c723e */ /* 0x010fc800000000ff */
[----:B------:R-:W-:Y:S01]  /*ea20*/  LOP3.LUT R139, R12, R7, RZ, 0xc0, !PT ;  /* 0x000000070c8b7212 */ /* 0x000fe200078ec0ff */
[--C-:B------:R-:W-:Y:S01]  /*ea30*/  FFMA.FTZ R12, R229, UR26, -R5.reuse ;  /* 0x0000001ae50c7c23 */ /* 0x100fe20008010805 */
[--C-:B-----5:R-:W-:Y:S01]  /*ea40*/  FFMA.FTZ R2, R228, UR26, -R5.reuse ;  /* 0x0000001ae4027c23 */ /* 0x120fe20008010805 */
[----:B------:R-:W-:Y:S01]  /*ea50*/  FFMA.FTZ R13, R230, UR26, -R5 ;  /* 0x0000001ae60d7c23 */ /* 0x000fe20008010805 */
[----:B------:R-:W-:Y:S01]  /*ea60*/  HSET2.LE.AND R7, R14, R0, PT ;  /* 0x000000000e077233 */ /* 0x000fe20003803000 */
[----:B------:R3:W-:Y:S01]  /*ea70*/  MUFU.EX2 R24, R12 ;  /* 0x0000000c00187308 */ /* 0x0007e20000000800 */
[----:B------:R-:W-:-:S07]  /*ea80*/  FFMA.FTZ R3, R219, UR26, -R6 ;  /* 0x0000001adb037c23 */ /* 0x000fce0008010806 */
[----:B------:R1:W4:Y:S01]  /*ea90*/  MUFU.EX2 R22, R2 ;  /* 0x0000000200167308 */ /* 0x0003220000000800 */
[----:B---3--:R-:W-:-:S07]  /*eaa0*/  F2FP.F16.F32.PACK_AB R12, R28, R29 ;  /* 0x0000001d1c0c723e */ /* 0x008fce00000000ff */
[----:B------:R-:W-:Y:S01]  /*eab0*/  MUFU.EX2 R23, R13 ;  /* 0x0000000d00177308 */ /* 0x000fe20000000800 */
[----:B------:R-:W-:Y:S02]  /*eac0*/  LOP3.LUT R137, R12, R7, RZ, 0xc0, !PT ;  /* 0x000000070c897212 */ /* 0x000fe400078ec0ff */
[----:B-1----:R-:W-:-:S05]  /*ead0*/  LOP3.LUT R2, R20, UR8, R19, 0x96, !PT ;  /* 0x0000000814027c12 */ /* 0x002fca000f8e9613 */
[----:B------:R1:W-:Y:S01]  /*eae0*/  MUFU.EX2 R13, R3 ;  /* 0x00000003000d7308 */ /* 0x0003e20000000800 */
[----:B------:R-:W-:Y:S01]  /*eaf0*/  FFMA.FTZ R7, R215, UR26, -R6 ;  /* 0x0000001ad7077c23 */ /* 0x000fe20008010806 */
[C---:B------:R-:W-:Y:S01]  /*eb00*/  HMMA.16816.F32 R96, R8.reuse, R36, R96 ;  /* 0x000000240860723c */ /* 0x040fe20000001860 */
[----:B------:R-:W-:Y:S01]  /*eb10*/  IMAD.MOV.U32 R217, RZ, RZ, R103 ;  /* 0x000000ffffd97224 */ /* 0x000fe200078e0067 */
[----:B------:R-:W-:Y:S04]  /*eb20*/  LDSM.16.MT88.4 R16, [R184+0x7800] ;  /* 0x00780000b810783b */ /* 0x000fe80000004200 */
[----:B------:R3:W-:Y:S02]  /*eb30*/  MUFU.EX2 R15, R7 ;  /* 0x00000007000f7308 */ /* 0x0007e40000000800 */
[----:B------:R-:W-:Y:S01]  /*eb40*/  HMMA.16816.F32 R60, R8, R38, R108 ;  /* 0x00000026083c723c */ /* 0x000fe2000000186c */
[----:B------:R-:W-:Y:S01]  /*eb50*/  IMAD.MOV.U32 R178, RZ, RZ, R102 ;  /* 0x000000ffffb27224 */ /* 0x000fe200078e0066 */
[----:B------:R-:W5:Y:S01]  /*eb60*/  LDSM.16.MT88.4 R108, [R185+0x7800] ;  /* 0x00780000b96c783b */ /* 0x000f620000004200 */
[----:B-1----:R-:W-:-:S05]  /*eb70*/  IMAD.WIDE.U32 R2, R2, -0x2daee0ad, RZ ;  /* 0xd2511f5302027825 */ /* 0x002fca00078e00ff */
[----:B------:R-:W-:Y:S01]  /*eb80*/  HMMA.16816.F32 R112, R8, R44, R112 ;  /* 0x0000002c0870723c */ /* 0x000fe20000001870 */
[----:B------:R-:W-:Y:S02]  /*eb90*/  IMAD.MOV.U32 R5, RZ, RZ, R2 ;  /* 0x000000ffff057224 */ /* 0x000fe400078e0002 */
[----:B---3--:R-:W-:-:S05]  /*eba0*/  FFMA.FTZ R7, R218, UR26, -R6 ;  /* 0x0000001ada077c23 */ /* 0x008fca0008010806 */
[C---:B------:R-:W-:Y:S01]  /*ebb0*/  HMMA.16816.F32 R44, R8.reuse, R46, R124 ;  /* 0x0000002e082c723c */ /* 0x040fe2000000187c */
[----:B------:R-:W-:Y:S01]  /*ebc0*/  FFMA.FTZ R6, R221, UR26, -R6 ;  /* 0x0000001add067c23 */ /* 0x000fe20008010806 */
[----:B------:R-:W-:Y:S01]  /*ebd0*/  LOP3.LUT R5, R5, 0xff, RZ, 0xc0, !PT ;  /* 0x000000ff05057812 */ /* 0x000fe200078ec0ff */
[----:B------:R-:W1:Y:S01]  /*ebe0*/  MUFU.EX2 R14, R7 ;  /* 0x00000007000e7308 */ /* 0x000e620000000800 */
[----:B------:R-:W-:Y:S01]  /*ebf0*/  IMAD.MOV.U32 R220, RZ, RZ, R101 ;  /* 0x000000ffffdc7224 */ /* 0x000fe200078e0065 */
[----:B------:R-:W3:Y:S03]  /*ec00*/  LDSM.16.MT88.4 R124, [R181+0x7800] ;  /* 0x00780000b57c783b */ /* 0x000ee60000004200 */
[----:B------:R-:W-:Y:S01]  /*ec10*/  HMMA.16816.F32 R36, R8, R26, R140 ;  /* 0x0000001a0824723c */ /* 0x000fe2000000188c */
[C---:B------:R-:W-:Y:S02]  /*ec20*/  PRMT R10, R2.reuse, 0x7771, RZ ;  /* 0x00007771020a7816 */ /* 0x040fe400000000ff */
[----:B------:R-:W-:-:S02]  /*ec30*/  PRMT R9, R2, 0x7773, RZ ;  /* 0x0000777302097816 */ /* 0x000fc400000000ff */
[----:B------:R-:W-:Y:S02]  /*ec40*/  PRMT R8, R2, 0x7772, RZ ;  /* 0x0000777202087816 */ /* 0x000fe400000000ff */
[----:B------:R-:W-:Y:S01]  /*ec50*/  LOP3.LUT R2, R160, UR27, R3, 0x96, !PT ;  /* 0x0000001ba0027c12 */ /* 0x000fe2000f8e9603 */
[----:B------:R2:W5:Y:S01]  /*ec60*/  MUFU.EX2 R12, R6 ;  /* 0x00000006000c7308 */ /* 0x0005620000000800 */
[----:B------:R-:W-:Y:S02]  /*ec70*/  PRMT R10, R5, 0x5410, R10 ;  /* 0x00005410050a7816 */ /* 0x000fe4000000000a */
[C---:B------:R-:W-:Y:S02]  /*ec80*/  LOP3.LUT R3, R2.reuse, 0xffff, RZ, 0xc0, !PT ;  /* 0x0000ffff02037812 */ /* 0x040fe400078ec0ff */
[----:B------:R-:W-:Y:S02]  /*ec90*/  PRMT R5, R2, 0x7632, R5 ;  /* 0x0000763202057816 */ /* 0x000fe40000000005 */
[----:B------:R-:W-:-:S02]  /*eca0*/  PRMT R8, R8, 0x5410, R9 ;  /* 0x0000541008087816 */ /* 0x000fc40000000009 */
[----:B------:R-:W-:Y:S02]  /*ecb0*/  LOP3.LUT R11, R2, 0xff, RZ, 0xc0, !PT ;  /* 0x000000ff020b7812 */ /* 0x000fe400078ec0ff */
[----:B------:R-:W-:Y:S02]  /*ecc0*/  SHF.R.U32.HI R9, RZ, 0x18, R2 ;  /* 0x00000018ff097819 */ /* 0x000fe40000011602 */
[----:B------:R-:W-:Y:S02]  /*ecd0*/  LOP3.LUT R5, R5, 0xff, RZ, 0xc0, !PT ;  /* 0x000000ff05057812 */ /* 0x000fe400078ec0ff */
[----:B------:R-:W-:Y:S02]  /*ece0*/  HSET2.LE.AND R2, R10, R0, PT ;  /* 0x000000000a027233 */ /* 0x000fe40003803000 */
[----:B--2---:R-:W-:Y:S02]  /*ecf0*/  SHF.R.U32.HI R6, RZ, 0x8, R3 ;  /* 0x00000008ff067819 */ /* 0x004fe40000011603 */
[----:B------:R-:W-:-:S02]  /*ed00*/  LOP3.LUT R7, R8, 0xff00ff, RZ, 0xc0, !PT ;  /* 0x00ff00ff08077812 */ /* 0x000fc400078ec0ff */
[----:B----4-:R-:W-:Y:S02]  /*ed10*/  F2FP.F16.F32.PACK_AB R3, R22, R21 ;  /* 0x000000151603723e */ /* 0x010fe400000000ff */
[----:B------:R-:W-:Y:S02]  /*ed20*/  PRMT R6, R11, 0x5410, R6 ;  /* 0x000054100b067816 */ /* 0x000fe40000000006 */
[----:B------:R-:W-:Y:S02]  /*ed30*/  PRMT R9, R5, 0x5410, R9 ;  /* 0x0000541005097816 */ /* 0x000fe40000000009 */
[----:B------:R-:W-:Y:S02]  /*ed40*/  LOP3.LUT R142, R3, R2, RZ, 0xc0, !PT ;  /* 0x00000002038e7212 */ /* 0x000fe400078ec0ff */
[----:B------:R-:W-:Y:S02]  /*ed50*/  HSET2.LE.AND R2, R7, R0, PT ;  /* 0x0000000007027233 */ /* 0x000fe40003803000 */
[----:B-1----:R-:W-:-:S02]  /*ed60*/  F2FP.F16.F32.PACK_AB R3, R14, R15 ;  /* 0x0000000f0e03723e */ /* 0x002fc400000000ff */
[--C-:B------:R-:W-:Y:S01]  /*ed70*/  HSET2.LE.AND R5, R6, R0.reuse, PT ;  /* 0x0000000006057233 */ /* 0x100fe20003803000 */
[----:B------:R-:W-:Y:S01]  /*ed80*/  IMAD.MOV.U32 R211, RZ, RZ, R100 ;  /* 0x000000ffffd37224 */ /* 0x000fe200078e0064 */
[----:B------:R-:W-:Y:S02]  /*ed90*/  F2FP.F16.F32.PACK_AB R6, R24, R23 ;  /* 0x000000171806723e */ /* 0x000fe400000000ff */
[----:B------:R-:W-:Y:S01]  /*eda0*/  HSET2.LE.AND R7, R9, R0, PT ;  /* 0x0000000009077233 */ /* 0x000fe20003803000 */
[----:B------:R-:W-:Y:S01]  /*edb0*/  FFMA.FTZ R10, R217, R42, R205 ;  /* 0x0000002ad90a7223 */ /* 0x000fe200000100cd */
[----:B-----5:R-:W-:Y:S02]  /*edc0*/  F2FP.F16.F32.PACK_AB R8, R12, R13 ;  /* 0x0000000d0c08723e */ /* 0x020fe400000000ff */
[----:B------:R-:W-:Y:S01]  /*edd0*/  LOP3.LUT R143, R3, R2, RZ, 0xc0, !PT ;  /* 0x00000002038f7212 */ /* 0x000fe200078ec0ff */
[----:B------:R-:W-:Y:S01]  /*ede0*/  FFMA.FTZ R3, R178, R64, R204 ;  /* 0x00000040b2037223 */ /* 0x000fe200000100cc */
[----:B------:R-:W-:Y:S01]  /*edf0*/  LOP3.LUT R140, R6, R5, RZ, 0xc0, !PT ;  /* 0x00000005068c7212 */ /* 0x000fe200078ec0ff */
[----:B------:R-:W-:Y:S01]  /*ee00*/  FFMA.FTZ R2, R220, R66, R246 ;  /* 0x00000042dc027223 */ /* 0x000fe200000100f6 */
[----:B------:R-:W-:Y:S01]  /*ee10*/  LOP3.LUT R141, R8, R7, RZ, 0xc0, !PT ;  /* 0x00000007088d7212 */ /* 0x000fe200078ec0ff */
[----:B------:R-:W-:Y:S01]  /*ee20*/  FFMA.FTZ R5, R211, R65, R240 ;  /* 0x00000041d3057223 */ /* 0x000fe200000100f0 */
        /* <DEDUP_REMOVED lines=65> */
[----:B------:R-:W-:-:S07]  /*f240*/  IMAD.MOV.U32 R146, RZ, RZ, R250 ;  /* 0x000000ffff927224 */ /* 0x000fce00078e00fa */
[C---:B------:R-:W-:Y:S08]  /*f250*/  HMMA.16816.F32 R88, R136.reuse, R94, R76 ;  /* 0x0000005e8858723c */ /* 0x040ff0000000184c */
[----:B------:R-:W-:Y:S01]  /*f260*/  HMMA.16816.F32 R100, R136, R108, R72 ;  /* 0x0000006c8864723c */ /* 0x000fe20000001848 */
[----:B------:R-:W-:-:S07]  /*f270*/  IMAD.MOV.U32 R72, RZ, RZ, R213 ;  /* 0x000000ffff487224 */ /* 0x000fce00078e00d5 */
[----:B------:R-:W-:Y:S01]  /*f280*/  HMMA.16816.F32 R104, R136, R110, R68 ;  /* 0x0000006e8868723c */ /* 0x000fe20000001844 */
[----:B------:R-:W-:Y:S02]  /*f290*/  IMAD.MOV.U32 R69, RZ, RZ, R212 ;  /* 0x000000ffff457224 */ /* 0x000fe400078e00d4 */
[----:B------:R-:W-:-:S05]  /*f2a0*/  IMAD.MOV.U32 R70, RZ, RZ, R172 ;  /* 0x000000ffff467224 */ /* 0x000fca00078e00ac */
[----:B---3--:R-:W-:Y:S01]  /*f2b0*/  HMMA.16816.F32 R116, R136, R124, R116 ;  /* 0x0000007c8874723c */ /* 0x008fe20000001874 */
[----:B------:R-:W-:-:S07]  /*f2c0*/  IMAD.MOV.U32 R71, RZ, RZ, R173 ;  /* 0x000000ffff477224 */ /* 0x000fce00078e00ad */
        /* <DEDUP_REMOVED lines=21> */
[----:B------:R-:W-:Y:S02]  /*f420*/  IMAD.SHL.U32 R2, R6, 0x40, RZ ;  /* 0x0000004006027824 */ /* 0x000fe400078e00ff */
[----:B------:R-:W-:Y:S01]  /*f430*/  VIADD R242, R192, 0x8 ;  /* 0x00000008c0f27836 */ /* 0x000fe20000000000 */
[----:B------:R-:W-:Y:S02]  /*f440*/  SHF.L.U64.HI R3, R6, 0x6, R3 ;  /* 0x0000000606037819 */ /* 0x000fe40000010203 */
[----:B------:R-:W-:-:S02]  /*f450*/  @!P0 LEA R5, P2, R236, R2, 0x4 ;  /* 0x00000002ec058211 */ /* 0x000fc400078420ff */
[C---:B------:R-:W-:Y:S02]  /*f460*/  @!P0 LEA R6, P1, R236.reuse, R2, 0x5 ;  /* 0x00000002ec068211 */ /* 0x040fe400078228ff */
[CCC-:B------:R-:W-:Y:S02]  /*f470*/  @!P0 LEA.HI.X R7, R236.reuse, R3.reuse, R237.reuse, 0x4, P2 ;  /* 0x00000003ec078211 */ /* 0x1c0fe400010f24ed */
[----:B------:R-:W-:Y:S01]  /*f480*/  @!P0 LEA.HI.X R9, R236, R3, R237, 0x5, P1 ;  /* 0x00000003ec098211 */ /* 0x000fe200008f2ced */
[----:B------:R-:W-:Y:S01]  /*f490*/  @P0 STS.128 [R201+0x6000], RZ ;  /* 0x006000ffc9000388 */ /* 0x000fe20000000c00 */
[CC--:B--2---:R-:W-:Y:S02]  /*f4a0*/  @!P0 LEA R10, P2, R5.reuse, R178.reuse, 0x1 ;  /* 0x000000b2050a8211 */ /* 0x0c4fe400078408ff */
[C---:B------:R-:W-:Y:S02]  /*f4b0*/  @!P0 LEA R12, P3, R2.reuse, R178, 0x1 ;  /* 0x000000b2020c8211 */ /* 0x040fe400078608ff */
[-C--:B---3--:R-:W-:Y:S01]  /*f4c0*/  @!P0 LEA.HI.X R11, R5, R220.reuse, R7, 0x1, P2 ;  /* 0x000000dc050b8211 */ /* 0x088fe200010f0c07 */
        /* <DEDUP_REMOVED lines=9> */
[----:B------:R1:W-:Y:S01]  /*f560*/  @!P0 LDGSTS.E.BYPASS.LTC128B.128 [R201+0x6000], desc[UR20][R12.64] ;  /* 0x060000000cc98fae */ /* 0x0003e2000b981a14 */
[C---:B------:R-:W-:Y:S01]  /*f570*/  @!P0 LEA R6, P1, R2.reuse, R178, 0x1 ;  /* 0x000000b202068211 */ /* 0x040fe200078208ff */
[----:B----4-:R-:W-:Y:S02]  /*f580*/  IMAD.MOV.U32 R248, RZ, RZ, R211 ;  /* 0x000000fffff87224 */ /* 0x010fe400078e00d3 */
        /* <DEDUP_REMOVED lines=17> */
[----:B-1----:R-:W1:Y:S04]  /*f6a0*/  LDSM.16.M88.4 R12, [R188+0x2000] ;  /* 0x00200000bc0c783b */ /* 0x002e680000000200 */
[----:B------:R-:W4:Y:S04]  /*f6b0*/  LDSM.16.M88.4 R24, [R188] ;  /* 0x00000000bc18783b */ /* 0x000f280000000200 */
[----:B------:R-:W5:Y:S04]  /*f6c0*/  LDSM.16.M88.4 R40, [R183+UR5+0x4800] ;  /* 0x00480005b728783b */ /* 0x000f680008000200 */
[----:B------:R-:W3:Y:S04]  /*f6d0*/  LDSM.16.M88.4 R52, [R183+UR5+0x5000] ;  /* 0x00500005b734783b */ /* 0x000ee80008000200 */
[----:B------:R-:W3:Y:S04]  /*f6e0*/  LDSM.16.M88.4 R48, [R183+UR5+0x5800] ;  /* 0x00580005b730783b */ /* 0x000ee80008000200 */
[----:B------:R-:W-:Y:S04]  /*f6f0*/  LDSM.16.M88.4 R32, [R187+0x4000] ;  /* 0x00400000bb20783b */ /* 0x000fe80000000200 */
[----:B--2---:R-:W2:Y:S04]  /*f700*/  LDSM.16.M88.4 R8, [R191+0x2000] ;  /* 0x00200000bf08783b */ /* 0x004ea80000000200 */
[----:B------:R-:W2:Y:S04]  /*f710*/  LDSM.16.M88.4 R152, [R187+0x5800] ;  /* 0x00580000bb98783b */ /* 0x000ea80000000200 */
[----:B------:R-:W2:Y:S04]  /*f720*/  LDSM.16.M88.4 R56, [R187+0x4800] ;  /* 0x00480000bb38783b */ /* 0x000ea80000000200 */
[----:B------:R-:W2:Y:S01]  /*f730*/  LDSM.16.M88.4 R160, [R187+0x5000] ;  /* 0x00500000bba0783b */ /* 0x000ea20000000200 */
[-C--:B-1----:R-:W-:Y:S03]  /*f740*/  HMMA.16816.F32 R20, R12, R16.reuse, RZ ;  /* 0x000000100c14723c */ /* 0x082fe600000018ff */
[----:B------:R-:W1:Y:S04]  /*f750*/  LDSM.16.M88.4 R28, [R191] ;  /* 0x00000000bf1c783b */ /* 0x000e680000000200 */
[----:B------:R-:W-:Y:S01]  /*f760*/  LDSM.16.M88.4 R44, [R182+0x4000] ;  /* 0x00400000b62c783b */ /* 0x000fe20000000200 */
[----:B----4-:R-:W-:Y:S03]  /*f770*/  HMMA.16816.F32 R144, R24, R16, RZ ;  /* 0x000000101890723c */ /* 0x010fe600000018ff */
[----:B------:R-:W0:Y:S05]  /*f780*/  LDGDEPBAR ;  /* 0x00000000000079af */ /* 0x000e2a0000000000 */
[-C--:B------:R-:W-:Y:S08]  /*f790*/  HMMA.16816.F32 R72, R12, R18.reuse, RZ ;  /* 0x000000120c48723c */ /* 0x080ff000000018ff */
[----:B------:R-:W-:Y:S08]  /*f7a0*/  HMMA.16816.F32 R76, R24, R18, RZ ;  /* 0x00000012184c723c */ /* 0x000ff000000018ff */
[C---:B-----5:R-:W-:Y:S08]  /*f7b0*/  HMMA.16816.F32 R68, R12.reuse, R40, RZ ;  /* 0x000000280c44723c */ /* 0x060ff000000018ff */
[C---:B---3--:R-:W-:Y:S08]  /*f7c0*/  HMMA.16816.F32 R60, R12.reuse, R52, RZ ;  /* 0x000000340c3c723c */ /* 0x048ff000000018ff */
[C---:B------:R-:W-:Y:S08]  /*f7d0*/  HMMA.16816.F32 R16, R12.reuse, R48, RZ ;  /* 0x000000300c10723c */ /* 0x040ff000000018ff */
[C---:B------:R-:W-:Y:S08]  /*f7e0*/  HMMA.16816.F32 R64, R12.reuse, R42, RZ ;  /* 0x0000002a0c40723c */ /* 0x040ff000000018ff */
[C---:B------:R-:W-:Y:S08]  /*f7f0*/  HMMA.16816.F32 R36, R12.reuse, R54, RZ ;  /* 0x000000360c24723c */ /* 0x040ff000000018ff */
[----:B------:R-:W-:Y:S08]  /*f800*/  HMMA.16816.F32 R12, R12, R50, RZ ;  /* 0x000000320c0c723c */ /* 0x000ff000000018ff */
[C---:B--2---:R-:W-:Y:S01]  /*f810*/  HMMA.16816.F32 R156, R8.reuse, R32, R20 ;  /* 0x00000020089c723c */ /* 0x044fe20000001814 */
[----:B------:R-:W2:Y:S07]  /*f820*/  LDSM.16.M88.4 R20, [R189] ;  /* 0x00000000bd14783b */ /* 0x000eae0000000200 */
[C---:B------:R-:W-:Y:S01]  /*f830*/  HMMA.16816.F32 R228, R8.reuse, R152, R16 ;  /* 0x0000009808e4723c */ /* 0x040fe20000001810 */
[----:B------:R-:W3:Y:S07]  /*f840*/  LDSM.16.M88.4 R16, [R189+0x2000] ;  /* 0x00200000bd10783b */ /* 0x000eee0000000200 */
[C---:B------:R-:W-:Y:S08]  /*f850*/  HMMA.16816.F32 R148, R8.reuse, R34, R72 ;  /* 0x000000220894723c */ /* 0x040ff00000001848 */
[C---:B------:R-:W-:Y:S08]  /*f860*/  HMMA.16816.F32 R164, R8.reuse, R56, R68 ;  /* 0x0000003808a4723c */ /* 0x040ff00000001844 */
[C---:B------:R-:W-:Y:S08]  /*f870*/  HMMA.16816.F32 R216, R8.reuse, R160, R60 ;  /* 0x000000a008d8723c */ /* 0x040ff0000000183c */
[C---:B------:R-:W-:Y:S08]  /*f880*/  HMMA.16816.F32 R208, R8.reuse, R58, R64 ;  /* 0x0000003a08d0723c */ /* 0x040ff00000001840 */
[C---:B------:R-:W-:Y:S01]  /*f890*/  HMMA.16816.F32 R224, R8.reuse, R162, R36 ;  /* 0x000000a208e0723c */ /* 0x040fe20000001824 */
[----:B------:R-:W-:Y:S07]  /*f8a0*/  LDSM.16.M88.4 R36, [R186+0x4000] ;  /* 0x00400000ba24783b */ /* 0x000fee0000000200 */
[----:B------:R-:W-:Y:S01]  /*f8b0*/  HMMA.16816.F32 R72, R8, R154, R12 ;  /* 0x0000009a0848723c */ /* 0x000fe2000000180c */
[----:B------:R-:W4:Y:S07]  /*f8c0*/  LDSM.16.M88.4 R12, [R190] ;  /* 0x00000000be0c783b */ /* 0x000f2e0000000200 */
[C---:B-1----:R-:W-:Y:S08]  /*f8d0*/  HMMA.16816.F32 R8, R28.reuse, R32, R144 ;  /* 0x000000201c08723c */ /* 0x042ff00000001890 */
[----:B------:R-:W-:Y:S01]  /*f8e0*/  HMMA.16816.F32 R68, R28, R34, R76 ;  /* 0x000000221c44723c */ /* 0x000fe2000000184c */
[----:B------:R-:W1:Y:S07]  /*f8f0*/  LDSM.16.M88.4 R76, [R182+0x5800] ;  /* 0x00580000b64c783b */ /* 0x000e6e0000000200 */
[C---:B------:R-:W-:Y:S08]  /*f900*/  HMMA.16816.F32 R60, R24.reuse, R42, RZ ;  /* 0x0000002a183c723c */ /* 0x040ff000000018ff */
[C---:B------:R-:W-:Y:S08]  /*f910*/  HMMA.16816.F32 R168, R24.reuse, R48, RZ ;  /* 0x0000003018a8723c */ /* 0x040ff000000018ff */
[C---:B------:R-:W-:Y:S08]  /*f920*/  HMMA.16816.F32 R48, R24.reuse, R50, RZ ;  /* 0x000000321830723c */ /* 0x040ff000000018ff */
[C---:B------:R-:W-:Y:S08]  /*f930*/  HMMA.16816.F32 R64, R24.reuse, R40, RZ ;  /* 0x000000281840723c */ /* 0x040ff000000018ff */
[----:B------:R-:W-:Y:S08]  /*f940*/  HMMA.16816.F32 R32, R24, R52, RZ ;  /* 0x000000341820723c */ /* 0x000ff000000018ff */
[----:B--2---:R-:W-:Y:S01]  /*f950*/  HMMA.16816.F32 R40, R20, R44, R8 ;  /* 0x0000002c1428723c */ /* 0x004fe20000001808 */
[----:B------:R-:W2:Y:S07]  /*f960*/  LDSM.16.M88.4 R8, [R190+0x2000] ;  /* 0x00200000be08783b */ /* 0x000eae0000000200 */
[----:B------:R-:W-:Y:S08]  /*f970*/  HMMA.16816.F32 R204, R24, R54, RZ ;  /* 0x0000003618cc723c */ /* 0x000ff000000018ff */
[C---:B------:R-:W-:Y:S01]  /*f980*/  HMMA.16816.F32 R144, R28.reuse, R58, R60 ;  /* 0x0000003a1c90723c */ /* 0x040fe2000000183c */
[----:B------:R-:W5:Y:S07]  /*f990*/  LDSM.16.M88.4 R60, [R186+0x5800] ;  /* 0x00580000ba3c783b */ /* 0x000f6e0000000200 */
[C---:B------:R-:W-:Y:S08]  /*f9a0*/  HMMA.16816.F32 R24, R28.reuse, R154, R48 ;  /* 0x0000009a1c18723c */ /* 0x040ff00000001830 */
[----:B------:R-:W-:Y:S01]  /*f9b0*/  HMMA.16816.F32 R52, R28, R56, R64 ;  /* 0x000000381c34723c */ /* 0x000fe20000001840 */
[----:B------:R-:W-:-:S02]  /*f9c0*/  VIADD R64, R4, UR18 ;  /* 0x0000001204407c36 */ /* 0x000fc40008000000 */
[----:B------:R-:W-:Y:S02]  /*f9d0*/  VIADD R65, R192, 0x40 ;  /* 0x00000040c0417836 */ /* 0x000fe40000000000 */
[----:B------:R-:W-:Y:S02]  /*f9e0*/  VIADD R5, R64, 0xffffff80 ;  /* 0xffffff8040057836 */ /* 0x000fe40000000000 */
[C---:B------:R-:W-:Y:S01]  /*f9f0*/  VIADD R66, R192.reuse, 0x48 ;  /* 0x00000048c0427836 */ /* 0x040fe20000000000 */
[----:B------:R-:W-:Y:S01]  /*fa00*/  HMMA.16816.F32 R176, R28, R160, R32 ;  /* 0x000000a01cb0723c */ /* 0x000fe20000001820 */
[--C-:B------:R-:W-:Y:S02]  /*fa10*/  IMAD.IADD R2, R192, 0x1, -R5.reuse ;  /* 0x00000001c0027824 */ /* 0x100fe400078e0a05 */
[----:B------:R-:W-:-:S03]  /*fa20*/  IMAD.IADD R7, R242, 0x1, -R5 ;  /* 0x00000001f2077824 */ /* 0x000fc600078e0a05 */
[----:B------:R-:W-:Y:S02]  /*fa30*/  IABS R2, R2 ;  /* 0x0000000200027213 */ /* 0x000fe40000000000 */
[----:B---3--:R-:W-:Y:S01]  /*fa40*/  HMMA.16816.F32 R32, R16, R44, R156 ;  /* 0x0000002c1020723c */ /* 0x008fe2000000189c */
[----:B------:R-:W-:Y:S02]  /*fa50*/  IABS R7, R7 ;  /* 0x0000000700077213 */ /* 0x000fe40000000000 */
[----:B------:R-:W-:Y:S01]  /*fa60*/  I2FP.F32.S32 R3, R2 ;  /* 0x0000000200037245 */ /* 0x000fe20000201400 */
[----:B------:R-:W-:Y:S01]  /*fa70*/  VIADD R2, R4, 0xffffff80 ;  /* 0xffffff8004027836 */ /* 0x000fe20000000000 */
[----:B------:R-:W-:-:S03]  /*fa80*/  I2FP.F32.S32 R7, R7 ;  /* 0x0000000700077245 */ /* 0x000fc60000201400 */
[-C--:B------:R-:W-:Y:S01]  /*fa90*/  HMMA.16816.F32 R148, R16, R46.reuse, R148 ;  /* 0x0000002e1094723c */ /* 0x080fe20000001894 */
[----:B------:R-:W-:Y:S02]  /*faa0*/  ISETP.GT.AND P3, PT, R193, R2, PT ;  /* 0x00000002c100720c */ /* 0x000fe40003f64270 */
[----:B------:R-:W-:Y:S02]  /*fab0*/  ISETP.GE.AND P1, PT, R2, R198, PT ;  /* 0x000000c60200720c */ /* 0x000fe40003f26270 */
[----:B------:R-:W-:Y:S02]  /*fac0*/  ISETP.GT.AND P4, PT, R196, R2, PT ;  /* 0x00000002c400720c */ /* 0x000fe40003f84270 */
[----:B------:R-:W-:Y:S01]  /*fad0*/  ISETP.GE.AND P6, PT, R2, R200, PT ;  /* 0x000000c80200720c */ /* 0x000fe20003fc6270 */
[----:B------:R-:W-:Y:S01]  /*fae0*/  HMMA.16816.F32 R68, R20, R46, R68 ;  /* 0x0000002e1444723c */ /* 0x000fe20000001844 */
[----:B------:R-:W-:Y:S02]  /*faf0*/  ISETP.GT.AND P2, PT, R194, R2, PT ;  /* 0x00000002c200720c */ /* 0x000fe40003f44270 */
[----:B------:R-:W-:-:S05]  /*fb00*/  ISETP.GE.AND P5, PT, R2, R197, PT ;  /* 0x000000c50200720c */ /* 0x000fca0003fa6270 */
[----:B----4-:R-:W-:Y:S08]  /*fb10*/  HMMA.16816.F32 R44, R12, R36, R40 ;  /* 0x000000240c2c723c */ /* 0x010ff00000001828 */
[----:B-1----:R-:W-:Y:S08]  /*fb20*/  HMMA.16816.F32 R24, R20, R78, R24 ;  /* 0x0000004e1418723c */ /* 0x002ff00000001818 */
[----:B--2---:R-:W-:Y:S01]  /*fb30*/  HMMA.16816.F32 R48, R8, R36, R32 ;  /* 0x000000240830723c */ /* 0x004fe20000001820 */
[----:B------:R-:W-:Y:S01]  /*fb40*/  VIADD R36, R64, 0xffffffb8 ;  /* 0xffffffb840247836 */ /* 0x000fe20000000000 */
[----:B------:R-:W1:Y:S01]  /*fb50*/  LDSM.16.M88.4 R32, [R182+0x4800] ;  /* 0x00480000b620783b */ /* 0x000e620000000200 */
[----:B------:R-:W-:Y:S01]  /*fb60*/  FFMA.FTZ R3, R3, -UR6, R44 ;  /* 0x8000000603037c23 */ /* 0x000fe2000801002c */
[----:B------:R-:W-:-:S04]  /*fb70*/  FFMA.FTZ R7, R7, -UR6, R46 ;  /* 0x8000000607077c23 */ /* 0x000fc8000801002e */
[----:B------:R-:W-:Y:S01]  /*fb80*/  FSEL R3, R3, -INF , !P3 ;  /* 0xff80000003037808 */ /* 0x000fe20005800000 */
[----:B------:R-:W-:Y:S01]  /*fb90*/  HMMA.16816.F32 R40, R16, R78, R72 ;  /* 0x0000004e1028723c */ /* 0x000fe20000001848 */
[----:B------:R-:W-:Y:S02]  /*fba0*/  ISETP.GE.AND P3, PT, R2, R199, PT ;  /* 0x000000c70200720c */ /* 0x000fe40003f66270 */
[----:B------:R-:W-:Y:S01]  /*fbb0*/  FSEL R160, R3, -INF , !P1 ;  /* 0xff80000003a07808 */ /* 0x000fe20004800000 */
[--C-:B------:R-:W-:Y:S01]  /*fbc0*/  IMAD.IADD R3, R65, 0x1, -R5.reuse ;  /* 0x0000000141037824 */ /* 0x100fe200078e0a05 */
[----:B------:R-:W-:Y:S01]  /*fbd0*/  ISETP.GT.AND P1, PT, R195, R2, PT ;  /* 0x00000002c300720c */ /* 0x000fe20003f24270 */
[----:B------:R-:W-:Y:S01]  /*fbe0*/  IMAD.IADD R5, R66, 0x1, -R5 ;  /* 0x0000000142057824 */ /* 0x000fe200078e0a05 */
[----:B------:R-:W-:Y:S01]  /*fbf0*/  FSEL R7, R7, -INF , !P4 ;  /* 0xff80000007077808 */ /* 0x000fe20006000000 */
[----:B-----5:R-:W-:Y:S01]  /*fc00*/  HMMA.16816.F32 R156, R12, R62, R24 ;  /* 0x0000003e0c9c723c */ /* 0x020fe20000001818 */
[----:B------:R-:W-:Y:S01]  /*fc10*/  IMAD.IADD R2, R192, 0x1, -R36 ;  /* 0x00000001c0027824 */ /* 0x000fe200078e0a24 */
[----:B------:R-:W-:-:S02]  /*fc20*/  IABS R3, R3 ;  /* 0x0000000300037213 */ /* 0x000fc40000000000 */
[----:B------:R-:W-:Y:S02]  /*fc30*/  IABS R5, R5 ;  /* 0x0000000500057213 */ /* 0x000fe40000000000 */
[----:B------:R-:W-:Y:S02]  /*fc40*/  IABS R2, R2 ;  /* 0x0000000200027213 */ /* 0x000fe40000000000 */
[----:B------:R-:W-:Y:S01]  /*fc50*/  I2FP.F32.S32 R6, R3 ;  /* 0x0000000300067245 */ /* 0x000fe20000201400 */
[----:B------:R-:W-:Y:S01]  /*fc60*/  HMMA.16816.F32 R152, R28, R152, R168 ;  /* 0x000000981c98723c */ /* 0x000fe200000018a8 */
[----:B------:R-:W-:Y:S02]  /*fc70*/  I2FP.F32.S32 R5, R5 ;  /* 0x0000000500057245 */ /* 0x000fe40000201400 */
[----:B------:R-:W-:Y:S01]  /*fc80*/  I2FP.F32.S32 R3, R2 ;  /* 0x0000000200037245 */ /* 0x000fe20000201400 */
[----:B------:R-:W-:Y:S02]  /*fc90*/  VIADD R2, R4, 0xffffffb8 ;  /* 0xffffffb804027836 */ /* 0x000fe40000000000 */
[----:B------:R-:W-:Y:S01]  /*fca0*/  FFMA.FTZ R6, R6, -UR6, R48 ;  /* 0x8000000606067c23 */ /* 0x000fe20008010030 */
[----:B------:R-:W-:Y:S01]  /*fcb0*/  FFMA.FTZ R5, R5, -UR6, R50 ;  /* 0x8000000605057c23 */ /* 0x000fe20008010032 */
[----:B------:R-:W-:Y:S01]  /*fcc0*/  FSEL R214, R7, -INF , !P6 ;  /* 0xff80000007d67808 */ /* 0x000fe20007000000 */
[----:B------:R-:W-:Y:S01]  /*fcd0*/  HMMA.16816.F32 R72, R8, R62, R40 ;  /* 0x0000003e0848723c */ /* 0x000fe20000001828 */
[----:B------:R-:W-:Y:S01]  /*fce0*/  ISETP.GT.AND P4, PT, R193, R2, PT ;  /* 0x00000002c100720c */ /* 0x000fe20003f84270 */
[----:B------:R-:W-:Y:S01]  /*fcf0*/  FFMA.FTZ R3, R3, -UR6, R156 ;  /* 0x8000000603037c23 */ /* 0x000fe2000801009c */
[----:B------:R-:W-:Y:S01]  /*fd00*/  FSEL R6, R6, -INF , !P2 ;  /* 0xff80000006067808 */ /* 0x000fe20005000000 */
[----:B------:R-:W-:Y:S01]  /*fd10*/  VIADD R7, R64, 0xffffff81 ;  /* 0xffffff8140077836 */ /* 0x000fe20000000000 */
[----:B------:R-:W-:-:S02]  /*fd20*/  ISETP.GE.AND P2, PT, R2, R198, PT ;  /* 0x000000c60200720c */ /* 0x000fc40003f46270 */
[----:B------:R-:W-:Y:S01]  /*fd30*/  FSEL R5, R5, -INF , !P1 ;  /* 0xff80000005057808 */ /* 0x000fe20004800000 */
[----:B-1----:R-:W-:Y:S01]  /*fd40*/  HMMA.16816.F32 R56, R16, R32, R164 ;  /* 0x000000201038723c */ /* 0x002fe200000018a4 */
[----:B------:R-:W-:Y:S02]  /*fd50*/  FSEL R3, R3, -INF , !P4 ;  /* 0xff80000003037808 */ /* 0x000fe40006000000 */
[----:B------:R-:W-:Y:S01]  /*fd60*/  FSEL R174, R5, -INF , !P3 ;  /* 0xff80000005ae7808 */ /* 0x000fe20005800000 */
[--C-:B------:R-:W-:Y:S01]  /*fd70*/  IMAD.IADD R5, R66, 0x1, -R36.reuse ;  /* 0x0000000142057824 */ /* 0x100fe200078e0a24 */
[----:B------:R-:W-:Y:S01]  /*fd80*/  FSEL R233, R3, -INF , !P2 ;  /* 0xff80000003e97808 */ /* 0x000fe20005000000 */
[--C-:B------:R-:W-:Y:S01]  /*fd90*/  IMAD.IADD R3, R242, 0x1, -R36.reuse ;  /* 0x00000001f2037824 */ /* 0x100fe200078e0a24 */
[----:B------:R-:W-:Y:S01]  /*fda0*/  FSEL R156, R6, -INF , !P5 ;  /* 0xff800000069c7808 */ /* 0x000fe20006800000 */
[----:B------:R-:W-:Y:S01]  /*fdb0*/  IMAD.IADD R6, R65, 0x1, -R36 ;  /* 0x0000000141067824 */ /* 0x000fe200078e0a24 */
[----:B------:R-:W-:Y:S01]  /*fdc0*/  IABS R5, R5 ;  /* 0x0000000500057213 */ /* 0x000fe20000000000 */
[----:B------:R-:W-:Y:S01]  /*fdd0*/  HMMA.16816.F32 R40, R12, R38, R68 ;  /* 0x000000260c28723c */ /* 0x000fe20000001844 */
[----:B------:R-:W-:-:S02]  /*fde0*/  IABS R3, R3 ;  /* 0x0000000300037213 */ /* 0x000fc40000000000 */
[----:B------:R-:W-:Y:S01]  /*fdf0*/  ISETP.GT.AND P6, PT, R196, R2, PT ;  /* 0x00000002c400720c */ /* 0x000fe20003fc4270 */
[----:B------:R-:W-:Y:S01]  /*fe00*/  IMAD.MOV.U32 R24, RZ, RZ, R5 ;  /* 0x000000ffff187224 */ /* 0x000fe200078e0005 */
[----:B------:R-:W-:Y:S02]  /*fe10*/  ISETP.GE.AND P5, PT, R2, R200, PT ;  /* 0x000000c80200720c */ /* 0x000fe40003fa6270 */
[-C--:B------:R-:W-:Y:S01]  /*fe20*/  ISETP.GT.AND P1, PT, R194, R2.reuse, PT ;  /* 0x00000002c200720c */ /* 0x080fe20003f24270 */
[----:B------:R-:W-:Y:S01]  /*fe30*/  HMMA.16816.F32 R52, R20, R32, R52 ;  /* 0x000000201434723c */ /* 0x000fe20000001834 */
[----:B------:R-:W-:Y:S01]  /*fe40*/  ISETP.GE.AND P3, PT, R2, R197, PT ;  /* 0x000000c50200720c */ /* 0x000fe20003f66270 */
[----:B------:R-:W-:Y:S01]  /*fe50*/  VIADD R33, R64, 0xffffff89 ;  /* 0xffffff8940217836 */ /* 0x000fe20000000000 */
[----:B------:R-:W-:Y:S02]  /*fe60*/  ISETP.GE.AND P4, PT, R2, R199, PT ;  /* 0x000000c70200720c */ /* 0x000fe40003f86270 */
[----:B------:R-:W-:Y:S01]  /*fe70*/  ISETP.GT.AND P2, PT, R195, R2, PT ;  /* 0x00000002c300720c */ /* 0x000fe20003f44270 */
[----:B------:R-:W-:Y:S01]  /*fe80*/  IMAD.IADD R2, R192, 0x1, -R7 ;  /* 0x00000001c0027824 */ /* 0x000fe200078e0a07 */
[----:B------:R-:W-:Y:S01]  /*fe90*/  I2FP.F32.S32 R3, R3 ;  /* 0x0000000300037245 */ /* 0x000fe20000201400 */
[----:B------:R-:W-:Y:S01]  /*fea0*/  HMMA.16816.F32 R36, R8, R38, R148 ;  /* 0x000000260824723c */ /* 0x000fe20000001894 */
[----:B------:R-:W-:-:S02]  /*feb0*/  IABS R6, R6 ;  /* 0x0000000600067213 */ /* 0x000fc40000000000 */
[----:B------:R-:W-:Y:S01]  /*fec0*/  IABS R2, R2 ;  /* 0x0000000200027213 */ /* 0x000fe20000000000 */
[----:B------:R-:W-:Y:S01]  /*fed0*/  FFMA.FTZ R3, R3, -UR6, R158 ;  /* 0x8000000603037c23 */ /* 0x000fe2000801009e */
[----:B------:R-:W-:Y:S02]  /*fee0*/  I2FP.F32.S32 R6, R6 ;  /* 0x0000000600067245 */ /* 0x000fe40000201400 */
[----:B------:R-:W-:Y:S02]  /*fef0*/  I2FP.F32.S32 R24, R24 ;  /* 0x0000001800187245 */ /* 0x000fe40000201400 */
[----:B------:R-:W-:Y:S01]  /*ff00*/  I2FP.F32.S32 R5, R2 ;  /* 0x0000000200057245 */ /* 0x000fe20000201400 */
[----:B------:R-:W-:Y:S02]  /*ff10*/  VIADD R2, R4, 0xffffff81 ;  /* 0xffffff8104027836 */ /* 0x000fe40000000000 */
[----:B------:R-:W-:Y:S01]  /*ff20*/  FFMA.FTZ R6, R6, -UR6, R72 ;  /* 0x8000000606067c23 */ /* 0x000fe20008010048 */
[----:B------:R-:W-:Y:S01]  /*ff30*/  FSEL R25, R3, -INF , !P6 ;  /* 0xff80000003197808 */ /* 0x000fe20007000000 */
[----:B------:R-:W-:Y:S01]  /*ff40*/  FFMA.FTZ R3, R24, -UR6, R74 ;  /* 0x8000000618037c23 */ /* 0x000fe2000801004a */
[----:B------:R-:W-:Y:S01]  /*ff50*/  FFMA.FTZ R5, R5, -UR6, R45 ;  /* 0x8000000605057c23 */ /* 0x000fe2000801002d */
[----:B------:R-:W-:-:S02]  /*ff60*/  ISETP.GT.AND P6, PT, R193, R2, PT ;  /* 0x00000002c100720c */ /* 0x000fc40003fc4270 */
[----:B------:R-:W-:Y:S02]  /*ff70*/  FSEL R24, R6, -INF , !P1 ;  /* 0xff80000006187808 */ /* 0x000fe40004800000 */
[----:B------:R-:W-:Y:S02]  /*ff80*/  FSEL R6, R3, -INF , !P2 ;  /* 0xff80000003067808 */ /* 0x000fe40005000000 */
[----:B------:R-:W-:Y:S02]  /*ff90*/  ISETP.GE.AND P1, PT, R2, R198, PT ;  /* 0x000000c60200720c */ /* 0x000fe40003f26270 */
[----:B------:R-:W-:Y:S01]  /*ffa0*/  FSEL R3, R5, -INF , !P6 ;  /* 0xff80000005037808 */ /* 0x000fe20007000000 */
[--C-:B------:R-:W-:Y:S01]  /*ffb0*/  IMAD.IADD R5, R66, 0x1, -R7.reuse ;  /* 0x0000000142057824 */ /* 0x100fe200078e0a07 */
[----:B------:R-:W-:Y:S01]  /*ffc0*/  FSEL R223, R6, -INF , !P4 ;  /* 0xff80000006df7808 */ /* 0x000fe20006000000 */
[--C-:B------:R-:W-:Y:S01]  /*ffd0*/  IMAD.IADD R6, R65, 0x1, -R7.reuse ;  /* 0x0000000141067824 */ /* 0x100fe200078e0a07 */
[----:B------:R-:W-:Y:S01]  /*ffe0*/  FSEL R167, R3, -INF , !P1 ;  /* 0xff80000003a77808 */ /* 0x000fe20004800000 */
[----:B------:R-:W-:Y:S01]  /*fff0*/  IMAD.IADD R3, R242, 0x1, -R7 ;  /* 0x00000001f2037824 */ /* 0x000fe200078e0a07 */
[----:B------:R-:W-:-:S02]  /*10000*/  FSEL R232, R25, -INF , !P5 ;  /* 0xff80000019e87808 */ /* 0x000fc40006800000 */
[----:B------:R-:W-:Y:S02]  /*10010*/  IABS R6, R6 ;  /* 0x0000000600067213 */ /* 0x000fe40000000000 */
[----:B------:R-:W-:Y:S02]  /*10020*/  IABS R3, R3 ;  /* 0x0000000300037213 */ /* 0x000fe40000000000 */
[----:B------:R-:W-:Y:S02]  /*10030*/  I2FP.F32.S32 R6, R6 ;  /* 0x0000000600067245 */ /* 0x000fe40000201400 */
[----:B------:R-:W-:Y:S02]  /*10040*/  I2FP.F32.S32 R3, R3 ;  /* 0x0000000300037245 */ /* 0x000fe40000201400 */
[-C--:B------:R-:W-:Y:S01]  /*10050*/  ISETP.GT.AND P5, PT, R196, R2.reuse, PT ;  /* 0x00000002c400720c */ /* 0x080fe20003fa4270 */
[----:B------:R-:W-:Y:S01]  /*10060*/  FFMA.FTZ R6, R6, -UR6, R49 ;  /* 0x8000000606067c23 */ /* 0x000fe20008010031 */
[----:B------:R-:W-:Y:S01]  /*10070*/  ISETP.GT.AND P2, PT, R194, R2, PT ;  /* 0x00000002c200720c */ /* 0x000fe20003f44270 */
[----:B------:R-:W-:Y:S01]  /*10080*/  FFMA.FTZ R7, R3, -UR6, R47 ;  /* 0x8000000603077c23 */ /* 0x000fe2000801002f */
[----:B------:R-:W-:Y:S01]  /*10090*/  FSEL R222, R24, -INF , !P3 ;  /* 0xff80000018de7808 */ /* 0x000fe20005800000 */
[----:B------:R-:W-:Y:S01]  /*100a0*/  VIADD R24, R64, 0xffffff88 ;  /* 0xffffff8840187836 */ /* 0x000fe20000000000 */
[----:B------:R-:W-:-:S02]  /*100b0*/  ISETP.GE.AND P3, PT, R2, R200, PT ;  /* 0x000000c80200720c */ /* 0x000fc40003f66270 */
[----:B------:R-:W-:Y:S01]  /*100c0*/  ISETP.GE.AND P4, PT, R2, R197, PT ;  /* 0x000000c50200720c */ /* 0x000fe20003f86270 */
[--C-:B------:R-:W-:Y:S01]  /*100d0*/  IMAD.IADD R32, R66, 0x1, -R24.reuse ;  /* 0x0000000142207824 */ /* 0x100fe200078e0a18 */
[----:B------:R-:W-:Y:S02]  /*100e0*/  FSEL R7, R7, -INF , !P5 ;  /* 0xff80000007077808 */ /* 0x000fe40006800000 */
[----:B------:R-:W-:Y:S02]  /*100f0*/  FSEL R6, R6, -INF , !P2 ;  /* 0xff80000006067808 */ /* 0x000fe40005000000 */
[----:B------:R-:W-:Y:S02]  /*10100*/  ISETP.GE.AND P6, PT, R2, R199, PT ;  /* 0x000000c70200720c */ /* 0x000fe40003fc6270 */
[----:B------:R-:W-:Y:S01]  /*10110*/  ISETP.GT.AND P1, PT, R195, R2, PT ;  /* 0x00000002c300720c */ /* 0x000fe20003f24270 */
[--C-:B------:R-:W-:Y:S01]  /*10120*/  IMAD.IADD R2, R192, 0x1, -R24.reuse ;  /* 0x00000001c0027824 */ /* 0x100fe200078e0a18 */
[----:B------:R-:W-:Y:S01]  /*10130*/  FSEL R161, R7, -INF , !P3 ;  /* 0xff80000007a17808 */ /* 0x000fe20005800000 */
[--C-:B------:R-:W-:Y:S01]  /*10140*/  IMAD.IADD R7, R242, 0x1, -R24.reuse ;  /* 0x00000001f2077824 */ /* 0x100fe200078e0a18 */
[----:B------:R-:W-:Y:S01]  /*10150*/  FSEL R68, R6, -INF , !P4 ;  /* 0xff80000006447808 */ /* 0x000fe20006000000 */
[----:B------:R-:W-:Y:S01]  /*10160*/  IMAD.IADD R6, R65, 0x1, -R24 ;  /* 0x0000000141067824 */ /* 0x000fe200078e0a18 */
[----:B------:R-:W-:Y:S01]  /*10170*/  IABS R5, R5 ;  /* 0x0000000500057213 */ /* 0x000fe20000000000 */
[----:B------:R-:W1:Y:S01]  /*10180*/  LDSM.16.M88.4 R24, [R186+0x4800] ;  /* 0x00480000ba18783b */ /* 0x000e620000000200 */
[----:B------:R-:W-:-:S02]  /*10190*/  IABS R2, R2 ;  /* 0x0000000200027213 */ /* 0x000fc40000000000 */
[----:B------:R-:W-:Y:S02]  /*101a0*/  I2FP.F32.S32 R5, R5 ;  /* 0x0000000500057245 */ /* 0x000fe40000201400 */
[----:B------:R-:W-:Y:S01]  /*101b0*/  I2FP.F32.S32 R3, R2 ;  /* 0x0000000200037245 */ /* 0x000fe20000201400 */
[----:B------:R-:W-:Y:S01]  /*101c0*/  VIADD R2, R4, 0xffffff88 ;  /* 0xffffff8804027836 */ /* 0x000fe20000000000 */
[----:B------:R-:W-:Y:S01]  /*101d0*/  IABS R7, R7 ;  /* 0x0000000700077213 */ /* 0x000fe20000000000 */
[----:B------:R-:W-:Y:S01]  /*101e0*/  FFMA.FTZ R5, R5, -UR6, R51 ;  /* 0x8000000605057c23 */ /* 0x000fe20008010033 */
[----:B------:R-:W-:Y:S01]  /*101f0*/  IABS R6, R6 ;  /* 0x0000000600067213 */ /* 0x000fe20000000000 */
[----:B------:R-:W-:Y:S01]  /*10200*/  FFMA.FTZ R3, R3, -UR6, R40 ;  /* 0x8000000603037c23 */ /* 0x000fe20008010028 */
[----:B------:R-:W-:Y:S02]  /*10210*/  ISETP.GT.AND P5, PT, R193, R2, PT ;  /* 0x00000002c100720c */ /* 0x000fe40003fa4270 */
[----:B------:R-:W-:-:S02]  /*10220*/  FSEL R5, R5, -INF , !P1 ;  /* 0xff80000005057808 */ /* 0x000fc40004800000 */
[----:B------:R-:W-:Y:S02]  /*10230*/  ISETP.GE.AND P2, PT, R2, R198, PT ;  /* 0x000000c60200720c */ /* 0x000fe40003f46270 */
[----:B------:R-:W-:Y:S02]  /*10240*/  FSEL R79, R5, -INF , !P6 ;  /* 0xff800000054f7808 */ /* 0x000fe40007000000 */
[----:B------:R-:W-:Y:S01]  /*10250*/  FSEL R5, R3, -INF , !P5 ;  /* 0xff80000003057808 */ /* 0x000fe20006800000 */
[----:B------:R-:W-:Y:S01]  /*10260*/  IMAD.IADD R3, R192, 0x1, -R33 ;  /* 0x00000001c0037824 */ /* 0x000fe200078e0a21 */
[----:B------:R-:W-:Y:S02]  /*10270*/  IABS R32, R32 ;  /* 0x0000002000207213 */ /* 0x000fe40000000000 */
[----:B------:R-:W-:Y:S02]  /*10280*/  I2FP.F32.S32 R7, R7 ;  /* 0x0000000700077245 */ /* 0x000fe40000201400 */
[----:B------:R-:W-:-:S02]  /*10290*/  I2FP.F32.S32 R6, R6 ;  /* 0x0000000600067245 */ /* 0x000fc40000201400 */
[----:B------:R-:W-:Y:S01]  /*102a0*/  FSEL R149, R5, -INF , !P2 ;  /* 0xff80000005957808 */ /* 0x000fe20005000000 */
[----:B------:R-:W-:Y:S01]  /*102b0*/  FFMA.FTZ R7, R7, -UR6, R42 ;  /* 0x8000000607077c23 */ /* 0x000fe2000801002a */
[----:B------:R-:W-:Y:S01]  /*102c0*/  I2FP.F32.S32 R5, R32 ;  /* 0x0000002000057245 */ /* 0x000fe20000201400 */
[----:B------:R-:W-:Y:S01]  /*102d0*/  FFMA.FTZ R6, R6, -UR6, R36 ;  /* 0x8000000606067c23 */ /* 0x000fe20008010024 */
[----:B------:R-:W-:Y:S01]  /*102e0*/  IABS R3, R3 ;  /* 0x0000000300037213 */ /* 0x000fe20000000000 */
[----:B------:R-:W-:Y:S01]  /*102f0*/  VIADD R32, R64, 0xffffff90 ;  /* 0xffffff9040207836 */ /* 0x000fe20000000000 */
[-C--:B------:R-:W-:Y:S01]  /*10300*/  ISETP.GT.AND P3, PT, R196, R2.reuse, PT ;  /* 0x00000002c400720c */ /* 0x080fe20003f64270 */
[----:B------:R-:W-:Y:S01]  /*10310*/  FFMA.FTZ R5, R5, -UR6, R38 ;  /* 0x8000000605057c23 */ /* 0x000fe20008010026 */
[----:B------:R-:W-:Y:S02]  /*10320*/  ISETP.GT.AND P1, PT, R194, R2, PT ;  /* 0x00000002c200720c */ /* 0x000fe40003f24270 */
[----:B------:R-:W-:-:S02]  /*10330*/  ISETP.GE.AND P4, PT, R2, R200, PT ;  /* 0x000000c80200720c */ /* 0x000fc40003f86270 */
[C---:B------:R-:W-:Y:S01]  /*10340*/  ISETP.GE.AND P6, PT, R2.reuse, R197, PT ;  /* 0x000000c50200720c */ /* 0x040fe20003fc6270 */
[----:B-1----:R-:W-:Y:S01]  /*10350*/  HMMA.16816.F32 R44, R12, R24, R52 ;  /* 0x000000180c2c723c */ /* 0x002fe20000001834 */
[----:B------:R-:W-:Y:S02]  /*10360*/  ISETP.GE.AND P5, PT, R2, R199, PT ;  /* 0x000000c70200720c */ /* 0x000fe40003fa6270 */
[----:B------:R-:W-:Y:S01]  /*10370*/  ISETP.GT.AND P2, PT, R195, R2, PT ;  /* 0x00000002c300720c */ /* 0x000fe20003f44270 */
[----:B------:R-:W-:Y:S01]  /*10380*/  VIADD R2, R4, 0xffffff89 ;  /* 0xffffff8904027836 */ /* 0x000fe20000000000 */
[----:B------:R-:W-:Y:S02]  /*10390*/  I2FP.F32.S32 R3, R3 ;  /* 0x0000000300037245 */ /* 0x000fe40000201400 */
[----:B------:R-:W-:Y:S01]  /*103a0*/  FSEL R7, R7, -INF , !P3 ;  /* 0xff80000007077808 */ /* 0x000fe20005800000 */
[----:B------:R-:W-:Y:S01]  /*103b0*/  HMMA.16816.F32 R52, R28, R162, R204 ;  /* 0x000000a21c34723c */ /* 0x000fe200000018cc */
[----:B------:R-:W-:Y:S01]  /*103c0*/  FSEL R6, R6, -INF , !P1 ;  /* 0xff80000006067808 */ /* 0x000fe20004800000 */
[----:B------:R-:W-:Y:S01]  /*103d0*/  FFMA.FTZ R3, R3, -UR6, R41 ;  /* 0x8000000603037c23 */ /* 0x000fe20008010029 */
[----:B------:R-:W-:Y:S01]  /*103e0*/  FSEL R164, R7, -INF , !P4 ;  /* 0xff80000007a47808 */ /* 0x000fe20006000000 */
[----:B------:R-:W-:Y:S01]  /*103f0*/  IMAD.IADD R7, R242, 0x1, -R33 ;  /* 0x00000001f2077824 */ /* 0x000fe200078e0a21 */
[----:B------:R-:W-:-:S02]  /*10400*/  FSEL R5, R5, -INF , !P2 ;  /* 0xff80000005057808 */ /* 0x000fc40005000000 */
[----:B------:R-:W-:Y:S02]  /*10410*/  ISETP.GT.AND P3, PT, R193, R2, PT ;  /* 0x00000002c100720c */ /* 0x000fe40003f64270 */
[----:B------:R-:W-:Y:S01]  /*10420*/  FSEL R67, R6, -INF , !P6 ;  /* 0xff80000006437808 */ /* 0x000fe20007000000 */
[--C-:B------:R-:W-:Y:S01]  /*10430*/  IMAD.IADD R6, R65, 0x1, -R33.reuse ;  /* 0x0000000141067824 */ /* 0x100fe200078e0a21 */
[----:B------:R-:W-:Y:S01]  /*10440*/  FSEL R74, R5, -INF , !P5 ;  /* 0xff800000054a7808 */ /* 0x000fe20006800000 */
[----:B------:R-:W-:Y:S01]  /*10450*/  IMAD.IADD R33, R66, 0x1, -R33 ;  /* 0x0000000142217824 */ /* 0x000fe200078e0a21 */
[----:B------:R-:W-:Y:S01]  /*10460*/  FSEL R5, R3, -INF , !P3 ;  /* 0xff80000003057808 */ /* 0x000fe20005800000 */
[----:B------:R-:W-:Y:S01]  /*10470*/  IMAD.IADD R3, R192, 0x1, -R32 ;  /* 0x00000001c0037824 */ /* 0x000fe200078e0a20 */
[----:B------:R-:W-:Y:S02]  /*10480*/  IABS R7, R7 ;  /* 0x0000000700077213 */ /* 0x000fe40000000000 */
[----:B------:R-:W-:-:S02]  /*10490*/  ISETP.GE.AND P1, PT, R2, R198, PT ;  /* 0x000000c60200720c */ /* 0x000fc40003f26270 */
[----:B------:R-:W-:Y:S02]  /*104a0*/  IABS R33, R33 ;  /* 0x0000002100217213 */ /* 0x000fe40000000000 */
[----:B------:R-:W-:Y:S02]  /*104b0*/  IABS R6, R6 ;  /* 0x0000000600067213 */ /* 0x000fe40000000000 */
[----:B------:R-:W-:Y:S02]  /*104c0*/  I2FP.F32.S32 R7, R7 ;  /* 0x0000000700077245 */ /* 0x000fe40000201400 */
[----:B------:R-:W-:Y:S02]  /*104d0*/  IABS R3, R3 ;  /* 0x0000000300037213 */ /* 0x000fe40000000000 */
[----:B------:R-:W-:Y:S01]  /*104e0*/  FSEL R148, R5, -INF , !P1 ;  /* 0xff80000005947808 */ /* 0x000fe20004800000 */
[----:B------:R-:W-:Y:S01]  /*104f0*/  FFMA.FTZ R7, R7, -UR6, R43 ;  /* 0x8000000607077c23 */ /* 0x000fe2000801002b */
[----:B------:R-:W-:Y:S01]  /*10500*/  I2FP.F32.S32 R5, R33 ;  /* 0x0000002100057245 */ /* 0x000fe20000201400 */
[----:B------:R-:W-:Y:S01]  /*10510*/  HMMA.16816.F32 R40, R8, R24, R56 ;  /* 0x000000180828723c */ /* 0x000fe20000001838 */
[----:B------:R-:W-:-:S02]  /*10520*/  I2FP.F32.S32 R6, R6 ;  /* 0x0000000600067245 */ /* 0x000fc40000201400 */
[----:B------:R-:W-:Y:S01]  /*10530*/  ISETP.GT.AND P4, PT, R196, R2, PT ;  /* 0x00000002c400720c */ /* 0x000fe20003f84270 */
[----:B------:R-:W-:Y:S01]  /*10540*/  FFMA.FTZ R5, R5, -UR6, R39 ;  /* 0x8000000605057c23 */ /* 0x000fe20008010027 */
[----:B------:R-:W-:Y:S01]  /*10550*/  ISETP.GE.AND P6, PT, R2, R200, PT ;  /* 0x000000c80200720c */ /* 0x000fe20003fc6270 */
[----:B------:R-:W-:Y:S01]  /*10560*/  FFMA.FTZ R6, R6, -UR6, R37 ;  /* 0x8000000606067c23 */ /* 0x000fe20008010025 */
[-C--:B------:R-:W-:Y:S01]  /*10570*/  ISETP.GT.AND P2, PT, R194, R2.reuse, PT ;  /* 0x00000002c200720c */ /* 0x080fe20003f44270 */
[----:B------:R-:W-:Y:S01]  /*10580*/  HMMA.16816.F32 R36, R20, R34, R144 ;  /* 0x000000221424723c */ /* 0x000fe20000001890 */
[----:B------:R-:W-:Y:S01]  /*10590*/  ISETP.GE.AND P5, PT, R2, R197, PT ;  /* 0x000000c50200720c */ /* 0x000fe20003fa6270 */
[----:B------:R-:W-:Y:S01]  /*105a0*/  VIADD R146, R238, 0xfffffffd ;  /* 0xfffffffdee927836 */ /* 0x000fe20000000000 */
[----:B------:R-:W-:Y:S02]  /*105b0*/  ISETP.GE.AND P3, PT, R2, R199, PT ;  /* 0x000000c70200720c */ /* 0x000fe40003f66270 */
[----:B------:R-:W-:Y:S01]  /*105c0*/  ISETP.GT.AND P1, PT, R195, R2, PT ;  /* 0x00000002c300720c */ /* 0x000fe20003f24270 */
[----:B------:R-:W-:Y:S01]  /*105d0*/  VIADD R2, R4, 0xffffff90 ;  /* 0xffffff9004027836 */ /* 0x000fe20000000000 */
[----:B------:R-:W-:-:S02]  /*105e0*/  I2FP.F32.S32 R3, R3 ;  /* 0x0000000300037245 */ /* 0x000fc40000201400 */
[----:B------:R-:W-:Y:S02]  /*105f0*/  FSEL R7, R7, -INF , !P4 ;  /* 0xff80000007077808 */ /* 0x000fe40006000000 */
[----:B------:R-:W-:Y:S01]  /*10600*/  ISETP.GT.AND P4, PT, R193, R2, PT ;  /* 0x00000002c100720c */ /* 0x000fe20003f84270 */
[----:B------:R-:W-:Y:S01]  /*10610*/  FFMA.FTZ R3, R3, -UR6, R44 ;  /* 0x8000000603037c23 */ /* 0x000fe2000801002c */
[----:B------:R-:W-:Y:S02]  /*10620*/  FSEL R5, R5, -INF , !P1 ;  /* 0xff80000005057808 */ /* 0x000fe40004800000 */
[----:B------:R-:W-:Y:S02]  /*10630*/  FSEL R6, R6, -INF , !P2 ;  /* 0xff80000006067808 */ /* 0x000fe40005000000 */
[----:B------:R-:W-:Y:S02]  /*10640*/  ISETP.GE.AND P2, PT, R2, R198, PT ;  /* 0x000000c60200720c */ /* 0x000fe40003f46270 */
[----:B------:R-:W-:Y:S01]  /*10650*/  FSEL R3, R3, -INF , !P4 ;  /* 0xff80000003037808 */ /* 0x000fe20006000000 */
[----:B------:R-:W-:Y:S01]  /*10660*/  HMMA.16816.F32 R48, R12, R26, R36 ;  /* 0x0000001a0c30723c */ /* 0x000fe20000001824 */
[----:B------:R-:W-:Y:S01]  /*10670*/  FSEL R63, R5, -INF , !P3 ;  /* 0xff800000053f7808 */ /* 0x000fe20005800000 */
[--C-:B------:R-:W-:Y:S01]  /*10680*/  IMAD.IADD R5, R66, 0x1, -R32.reuse ;  /* 0x0000000142057824 */ /* 0x100fe200078e0a20 */
[----:B------:R-:W-:Y:S01]  /*10690*/  FSEL R221, R3, -INF , !P2 ;  /* 0xff80000003dd7808 */ /* 0x000fe20005000000 */
[--C-:B------:R-:W-:Y:S01]  /*106a0*/  IMAD.IADD R3, R242, 0x1, -R32.reuse ;  /* 0x00000001f2037824 */ /* 0x100fe200078e0a20 */
[----:B------:R-:W-:Y:S01]  /*106b0*/  FSEL R62, R6, -INF , !P5 ;  /* 0xff800000063e7808 */ /* 0x000fe20006800000 */
[----:B------:R-:W-:Y:S01]  /*106c0*/  VIADD R6, R64, 0xffffff91 ;  /* 0xffffff9140067836 */ /* 0x000fe20000000000 */
[----:B------:R-:W-:Y:S01]  /*106d0*/  FSEL R151, R7, -INF , !P6 ;  /* 0xff80000007977808 */ /* 0x000fe20007000000 */
[----:B------:R-:W-:Y:S01]  /*106e0*/  IMAD.IADD R7, R65, 0x1, -R32 ;  /* 0x0000000141077824 */ /* 0x000fe200078e0a20 */
[----:B------:R-:W-:Y:S01]  /*106f0*/  IABS R5, R5 ;  /* 0x0000000500057213 */ /* 0x000fe20000000000 */
[----:B------:R-:W-:Y:S01]  /*10700*/  HMMA.16816.F32 R36, R16, R34, R208 ;  /* 0x000000221024723c */ /* 0x000fe200000018d0 */
[----:B------:R-:W-:Y:S01]  /*10710*/  ISETP.GT.AND P6, PT, R196, R2, PT ;  /* 0x00000002c400720c */ /* 0x000fe20003fc4270 */
[----:B------:R-:W1:Y:S01]  /*10720*/  LDSM.16.M88.4 R32, [R182+0x5000] ;  /* 0x00500000b620783b */ /* 0x000e620000000200 */
[----:B------:R-:W-:Y:S01]  /*10730*/  ISETP.GE.AND P5, PT, R2, R200, PT ;  /* 0x000000c80200720c */ /* 0x000fe20003fa6270 */
[----:B------:R-:W-:Y:S01]  /*10740*/  IMAD.MOV.U32 R25, RZ, RZ, R5 ;  /* 0x000000ffff197224 */ /* 0x000fe200078e0005 */
[----:B------:R-:W-:-:S02]  /*10750*/  ISETP.GT.AND P1, PT, R194, R2, PT ;  /* 0x00000002c200720c */ /* 0x000fc40003f24270 */
[C---:B------:R-:W-:Y:S02]  /*10760*/  ISETP.GE.AND P4, PT, R2.reuse, R197, PT ;  /* 0x000000c50200720c */ /* 0x040fe40003f86270 */
[----:B------:R-:W-:Y:S02]  /*10770*/  ISETP.GE.AND P3, PT, R2, R199, PT ;  /* 0x000000c70200720c */ /* 0x000fe40003f66270 */
[----:B------:R-:W-:Y:S01]  /*10780*/  ISETP.GT.AND P2, PT, R195, R2, PT ;  /* 0x00000002c300720c */ /* 0x000fe20003f44270 */
[----:B------:R-:W-:Y:S01]  /*10790*/  IMAD.IADD R2, R192, 0x1, -R6 ;  /* 0x00000001c0027824 */ /* 0x000fe200078e0a06 */
[----:B------:R-:W-:Y:S02]  /*107a0*/  IABS R3, R3 ;  /* 0x0000000300037213 */ /* 0x000fe40000000000 */
[----:B------:R-:W-:Y:S02]  /*107b0*/  IABS R7, R7 ;  /* 0x0000000700077213 */ /* 0x000fe40000000000 */
[----:B------:R-:W-:-:S02]  /*107c0*/  I2FP.F32.S32 R5, R3 ;  /* 0x0000000300057245 */ /* 0x000fc40000201400 */
[----:B------:R-:W-:Y:S02]  /*107d0*/  IABS R2, R2 ;  /* 0x0000000200027213 */ /* 0x000fe40000000000 */
[----:B------:R-:W-:Y:S01]  /*107e0*/  I2FP.F32.S32 R7, R7 ;  /* 0x0000000700077245 */ /* 0x000fe20000201400 */
[----:B------:R-:W-:Y:S01]  /*107f0*/  FFMA.FTZ R5, R5, -UR6, R46 ;  /* 0x8000000605057c23 */ /* 0x000fe2000801002e */
[----:B------:R-:W-:Y:S02]  /*10800*/  I2FP.F32.S32 R25, R25 ;  /* 0x0000001900197245 */ /* 0x000fe40000201400 */
[----:B------:R-:W-:Y:S01]  /*10810*/  I2FP.F32.S32 R3, R2 ;  /* 0x0000000200037245 */ /* 0x000fe20000201400 */
[----:B------:R-:W-:Y:S02]  /*10820*/  VIADD R2, R4, 0xffffff91 ;  /* 0xffffff9104027836 */ /* 0x000fe40000000000 */
[----:B------:R-:W-:Y:S01]  /*10830*/  FFMA.FTZ R24, R7, -UR6, R40 ;  /* 0x8000000607187c23 */ /* 0x000fe20008010028 */
[----:B------:R-:W-:Y:S01]  /*10840*/  FFMA.FTZ R7, R25, -UR6, R42 ;  /* 0x8000000619077c23 */ /* 0x000fe2000801002a */
[----:B------:R-:W-:Y:S01]  /*10850*/  FSEL R25, R5, -INF , !P6 ;  /* 0xff80000005197808 */ /* 0x000fe20007000000 */
[----:B------:R-:W-:Y:S01]  /*10860*/  FFMA.FTZ R3, R3, -UR6, R45 ;  /* 0x8000000603037c23 */ /* 0x000fe2000801002d */
[----:B------:R-:W-:-:S02]  /*10870*/  ISETP.GT.AND P6, PT, R193, R2, PT ;  /* 0x00000002c100720c */ /* 0x000fc40003fc4270 */
[----:B------:R-:W-:Y:S02]  /*10880*/  FSEL R5, R24, -INF , !P1 ;  /* 0xff80000018057808 */ /* 0x000fe40004800000 */
[----:B------:R-:W-:Y:S02]  /*10890*/  ISETP.GE.AND P1, PT, R2, R198, PT ;  /* 0x000000c60200720c */ /* 0x000fe40003f26270 */
[----:B------:R-:W-:Y:S02]  /*108a0*/  FSEL R3, R3, -INF , !P6 ;  /* 0xff80000003037808 */ /* 0x000fe40007000000 */
[----:B------:R-:W-:Y:S02]  /*108b0*/  FSEL R7, R7, -INF , !P2 ;  /* 0xff80000007077808 */ /* 0x000fe40005000000 */
        /* <DEDUP_REMOVED lines=8> */
[----:B------:R-:W-:Y:S01]  /*10940*/  ISETP.GT.AND P5, PT, R196, R2, PT ;  /* 0x00000002c400720c */ /* 0x000fe20003fa4270 */
[----:B-1----:R-:W-:Y:S01]  /*10950*/  HMMA.16816.F32 R28, R20, R32, R176 ;  /* 0x00000020141c723c */ /* 0x002fe200000018b0 */
[----:B------:R-:W-:-:S02]  /*10960*/  ISETP.GE.AND P4, PT, R2, R200, PT ;  /* 0x000000c80200720c */ /* 0x000fc40003f86270 */
[-C--:B------:R-:W-:Y:S02]  /*10970*/  ISETP.GT.AND P2, PT, R194, R2.reuse, PT ;  /* 0x00000002c200720c */ /* 0x080fe40003f44270 */
[C---:B------:R-:W-:Y:S02]  /*10980*/  ISETP.GE.AND P6, PT, R2.reuse, R197, PT ;  /* 0x000000c50200720c */ /* 0x040fe40003fc6270 */
[----:B------:R-:W-:Y:S02]  /*10990*/  ISETP.GE.AND P3, PT, R2, R199, PT ;  /* 0x000000c70200720c */ /* 0x000fe40003f66270 */
[----:B------:R-:W-:Y:S01]  /*109a0*/  ISETP.GT.AND P1, PT, R195, R2, PT ;  /* 0x00000002c300720c */ /* 0x000fe20003f24270 */
[----:B------:R-:W-:Y:S01]  /*109b0*/  IMAD.IADD R2, R192, 0x1, -R25 ;  /* 0x00000001c0027824 */ /* 0x000fe200078e0a19 */
[----:B------:R-:W-:Y:S02]  /*109c0*/  IABS R3, R3 ;  /* 0x0000000300037213 */ /* 0x000fe40000000000 */
[----:B------:R-:W-:-:S02]  /*109d0*/  IABS R7, R7 ;  /* 0x0000000700077213 */ /* 0x000fc40000000000 */
[----:B------:R-:W-:Y:S02]  /*109e0*/  I2FP.F32.S32 R3, R3 ;  /* 0x0000000300037245 */ /* 0x000fe40000201400 */
[----:B------:R-:W-:Y:S02]  /*109f0*/  I2FP.F32.S32 R7, R7 ;  /* 0x0000000700077245 */ /* 0x000fe40000201400 */
[----:B------:R-:W-:Y:S01]  /*10a00*/  IABS R6, R6 ;  /* 0x0000000600067213 */ /* 0x000fe20000000000 */
[----:B------:R-:W-:Y:S01]  /*10a10*/  FFMA.FTZ R3, R3, -UR6, R47 ;  /* 0x8000000603037c23 */ /* 0x000fe2000801002f */
[----:B------:R-:W-:Y:S01]  /*10a20*/  IABS R2, R2 ;  /* 0x0000000200027213 */ /* 0x000fe20000000000 */
[----:B------:R-:W-:Y:S01]  /*10a30*/  FFMA.FTZ R7, R7, -UR6, R41 ;  /* 0x8000000607077c23 */ /* 0x000fe20008010029 */
[----:B------:R-:W-:Y:S02]  /*10a40*/  I2FP.F32.S32 R6, R6 ;  /* 0x0000000600067245 */ /* 0x000fe40000201400 */
[----:B------:R-:W-:Y:S01]  /*10a50*/  I2FP.F32.S32 R5, R2 ;  /* 0x0000000200057245 */ /* 0x000fe20000201400 */
[----:B------:R-:W-:Y:S01]  /*10a60*/  VIADD R2, R4, 0xffffff98 ;  /* 0xffffff9804027836 */ /* 0x000fe20000000000 */
[----:B------:R-:W-:Y:S01]  /*10a70*/  FSEL R24, R3, -INF , !P5 ;  /* 0xff80000003187808 */ /* 0x000fe20006800000 */
[----:B------:R-:W-:Y:S01]  /*10a80*/  FFMA.FTZ R6, R6, -UR6, R43 ;  /* 0x8000000606067c23 */ /* 0x000fe2000801002b */
[----:B------:R-:W-:Y:S01]  /*10a90*/  FSEL R3, R7, -INF , !P2 ;  /* 0xff80000007037808 */ /* 0x000fe20005000000 */
[----:B------:R-:W-:Y:S01]  /*10aa0*/  FFMA.FTZ R5, R5, -UR6, R48 ;  /* 0x8000000605057c23 */ /* 0x000fe20008010030 */
[----:B------:R-:W-:Y:S01]  /*10ab0*/  ISETP.GT.AND P5, PT, R193, R2, PT ;  /* 0x00000002c100720c */ /* 0x000fe20003fa4270 */
[----:B------:R-:W-:Y:S01]  /*10ac0*/  HMMA.16816.F32 R40, R8, R26, R36 ;  /* 0x0000001a0828723c */ /* 0x000fe20000001824 */
[----:B------:R-:W-:Y:S01]  /*10ad0*/  FSEL R147, R3, -INF , !P6 ;  /* 0xff80000003937808 */ /* 0x000fe20007000000 */
[----:B------:R-:W-:Y:S01]  /*10ae0*/  IMAD.IADD R7, R65, 0x1, -R25 ;  /* 0x0000000141077824 */ /* 0x000fe200078e0a19 */
[----:B------:R-:W-:Y:S01]  /*10af0*/  ISETP.GE.AND P2, PT, R2, R198, PT ;  /* 0x000000c60200720c */ /* 0x000fe20003f46270 */
[----:B------:R-:W-:Y:S01]  /*10b00*/  VIADD R36, R64, 0xffffff99 ;  /* 0xffffff9940247836 */ /* 0x000fe20000000000 */
[----:B------:R-:W-:-:S02]  /*10b10*/  FSEL R6, R6, -INF , !P1 ;  /* 0xff80000006067808 */ /* 0x000fc40004800000 */
[----:B------:R-:W-:Y:S02]  /*10b20*/  FSEL R3, R5, -INF , !P5 ;  /* 0xff80000005037808 */ /* 0x000fe40006800000 */
[----:B------:R-:W-:Y:S01]  /*10b30*/  FSEL R165, R6, -INF , !P3 ;  /* 0xff80000006a57808 */ /* 0x000fe20005800000 */
[--C-:B------:R-:W-:Y:S01]  /*10b40*/  IMAD.IADD R6, R66, 0x1, -R25.reuse ;  /* 0x0000000142067824 */ /* 0x100fe200078e0a19 */
[----:B------:R-:W-:Y:S01]  /*10b50*/  FSEL R208, R3, -INF , !P2 ;  /* 0xff80000003d07808 */ /* 0x000fe20005000000 */
[----:B------:R-:W-:Y:S01]  /*10b60*/  IMAD.IADD R3, R242, 0x1, -R25 ;  /* 0x00000001f2037824 */ /* 0x000fe200078e0a19 */
[----:B------:R-:W-:Y:S02]  /*10b70*/  FSEL R209, R24, -INF , !P4 ;  /* 0xff80000018d17808 */ /* 0x000fe40006000000 */
[----:B------:R-:W1:Y:S01]  /*10b80*/  LDSM.16.M88.4 R24, [R186+0x5000] ;  /* 0x00500000ba18783b */ /* 0x000e620000000200 */
[----:B------:R-:W-:Y:S01]  /*10b90*/  ISETP.GT.AND P4, PT, R196, R2, PT ;  /* 0x00000002c400720c */ /* 0x000fe20003f84270 */
[----:B------:R-:W-:-:S04]  /*10ba0*/  DEPBAR.LE SB0, 0x0 ;  /* 0x000080000000791a */ /* 0x000fc80000000000 */
[----:B------:R-:W-:Y:S02]  /*10bb0*/  ISETP.GE.AND P6, PT, R2, R200, PT ;  /* 0x000000c80200720c */ /* 0x000fe40003fc6270 */
[-C--:B------:R-:W-:Y:S01]  /*10bc0*/  ISETP.GT.AND P1, PT, R194, R2.reuse, PT ;  /* 0x00000002c200720c */ /* 0x080fe20003f24270 */
[----:B------:R-:W-:Y:S01]  /*10bd0*/  BAR.SYNC.DEFER_BLOCKING 0x0 ;  /* 0x0000000000007b1d */ /* 0x000fe20000010000 */
[C---:B------:R-:W-:Y:S02]  /*10be0*/  ISETP.GE.AND P5, PT, R2.reuse, R197, PT ;  /* 0x000000c50200720c */ /* 0x040fe40003fa6270 */
[----:B------:R-:W-:Y:S02]  /*10bf0*/  ISETP.GE.AND P3, PT, R2, R199, PT ;  /* 0x000000c70200720c */ /* 0x000fe40003f66270 */
[----:B------:R-:W-:Y:S01]  /*10c00*/  ISETP.GT.AND P2, PT, R195, R2, PT ;  /* 0x00000002c300720c */ /* 0x000fe20003f44270 */
[----:B------:R-:W-:Y:S01]  /*10c10*/  IMAD.IADD R2, R192, 0x1, -R36 ;  /* 0x00000001c0027824 */ /* 0x000fe200078e0a24 */
[----:B------:R-:W-:-:S02]  /*10c20*/  IABS R3, R3 ;  /* 0x0000000300037213 */ /* 0x000fc40000000000 */
[----:B------:R-:W-:Y:S02]  /*10c30*/  IABS R7, R7 ;  /* 0x0000000700077213 */ /* 0x000fe40000000000 */
[----:B------:R-:W-:Y:S02]  /*10c40*/  I2FP.F32.S32 R5, R3 ;  /* 0x0000000300057245 */ /* 0x000fe40000201400 */
[----:B------:R-:W-:Y:S02]  /*10c50*/  IABS R2, R2 ;  /* 0x0000000200027213 */ /* 0x000fe40000000000 */
[----:B------:R-:W-:Y:S01]  /*10c60*/  I2FP.F32.S32 R7, R7 ;  /* 0x0000000700077245 */ /* 0x000fe20000201400 */
[----:B------:R-:W-:Y:S01]  /*10c70*/  FFMA.FTZ R5, R5, -UR6, R50 ;  /* 0x8000000605057c23 */ /* 0x000fe20008010032 */
[----:B------:R-:W-:Y:S01]  /*10c80*/  I2FP.F32.S32 R3, R2 ;  /* 0x0000000200037245 */ /* 0x000fe20000201400 */
[----:B------:R-:W-:Y:S01]  /*10c90*/  VIADD R2, R4, 0xffffff99 ;  /* 0xffffff9904027836 */ /* 0x000fe20000000000 */
[----:B------:R-:W-:Y:S01]  /*10ca0*/  IABS R6, R6 ;  /* 0x0000000600067213 */ /* 0x000fe20000000000 */
[----:B------:R-:W-:Y:S01]  /*10cb0*/  FFMA.FTZ R7, R7, -UR6, R40 ;  /* 0x8000000607077c23 */ /* 0x000fe20008010028 */
[----:B------:R-:W-:Y:S01]  /*10cc0*/  FSEL R5, R5, -INF , !P4 ;  /* 0xff80000005057808 */ /* 0x000fe20006000000 */
[----:B------:R-:W-:Y:S01]  /*10cd0*/  FFMA.FTZ R3, R3, -UR6, R49 ;  /* 0x8000000603037c23 */ /* 0x000fe20008010031 */
[----:B------:R-:W-:Y:S01]  /*10ce0*/  I2FP.F32.S32 R6, R6 ;  /* 0x0000000600067245 */ /* 0x000fe20000201400 */
[----:B------:R-:W-:Y:S01]  /*10cf0*/  VIADD R40, R64, 0xffffffa0 ;  /* 0xffffffa040287836 */ /* 0x000fe20000000000 */
[----:B------:R-:W-:-:S02]  /*10d00*/  ISETP.GT.AND P4, PT, R193, R2, PT ;  /* 0x00000002c100720c */ /* 0x000fc40003f84270 */
[----:B------:R-:W-:Y:S01]  /*10d10*/  FSEL R7, R7, -INF , !P1 ;  /* 0xff80000007077808 */ /* 0x000fe20004800000 */
[----:B------:R-:W-:Y:S01]  /*10d20*/  FFMA.FTZ R6, R6, -UR6, R42 ;  /* 0x8000000606067c23 */ /* 0x000fe2000801002a */
[----:B------:R-:W-:Y:S02]  /*10d30*/  ISETP.GE.AND P1, PT, R2, R198, PT ;  /* 0x000000c60200720c */ /* 0x000fe40003f26270 */
        /* <DEDUP_REMOVED lines=8> */
[----:B------:R-:W-:Y:S01]  /*10dc0*/  HMMA.16816.F32 R28, R16, R32, R216 ;  /* 0x00000020101c723c */ /* 0x000fe200000018d8 */
[----:B------:R-:W-:Y:S01]  /*10dd0*/  FSEL R145, R6, -INF , !P3 ;  /* 0xff80000006917808 */ /* 0x000fe20005800000 */
[----:B------:R-:W-:Y:S01]  /*10de0*/  IMAD.IADD R6, R65, 0x1, -R36 ;  /* 0x0000000141067824 */ /* 0x000fe200078e0a24 */
[----:B------:R-:W-:-:S02]  /*10df0*/  ISETP.GT.AND P6, PT, R196, R2, PT ;  /* 0x00000002c400720c */ /* 0x000fc40003fc4270 */
[----:B------:R-:W-:Y:S02]  /*10e00*/  ISETP.GE.AND P5, PT, R2, R200, PT ;  /* 0x000000c80200720c */ /* 0x000fe40003fa6270 */
[-C--:B------:R-:W-:Y:S02]  /*10e10*/  ISETP.GT.AND P2, PT, R194, R2.reuse, PT ;  /* 0x00000002c200720c */ /* 0x080fe40003f44270 */
[C---:B------:R-:W-:Y:S02]  /*10e20*/  ISETP.GE.AND P4, PT, R2.reuse, R197, PT ;  /* 0x000000c50200720c */ /* 0x040fe40003f86270 */
[----:B------:R-:W-:Y:S02]  /*10e30*/  ISETP.GE.AND P3, PT, R2, R199, PT ;  /* 0x000000c70200720c */ /* 0x000fe40003f66270 */
[----:B------:R-:W-:Y:S01]  /*10e40*/  ISETP.GT.AND P1, PT, R195, R2, PT ;  /* 0x00000002c300720c */ /* 0x000fe20003f24270 */
[----:B------:R-:W-:Y:S01]  /*10e50*/  IMAD.IADD R2, R192, 0x1, -R40 ;  /* 0x00000001c0027824 */ /* 0x000fe200078e0a28 */
[----:B------:R-:W-:-:S02]  /*10e60*/  IABS R3, R3 ;  /* 0x0000000300037213 */ /* 0x000fc40000000000 */
[----:B------:R-:W-:Y:S02]  /*10e70*/  IABS R6, R6 ;  /* 0x0000000600067213 */ /* 0x000fe40000000000 */
[----:B------:R-:W-:Y:S01]  /*10e80*/  I2FP.F32.S32 R3, R3 ;  /* 0x0000000300037245 */ /* 0x000fe20000201400 */
[----:B------:R-:W-:Y:S01]  /*10e90*/  HMMA.16816.F32 R36, R8, R24, R28 ;  /* 0x000000180824723c */ /* 0x000fe2000000181c */
[----:B------:R-:W-:Y:S01]  /*10ea0*/  IABS R2, R2 ;  /* 0x0000000200027213 */ /* 0x000fe20000000000 */
[----:B------:R-:W-:Y:S01]  /*10eb0*/  VIADD R24, R64, 0xffffffa1 ;  /* 0xffffffa140187836 */ /* 0x000fe20000000000 */
        /* <DEDUP_REMOVED lines=9> */
[----:B------:R-:W-:Y:S01]  /*10f50*/  HMMA.16816.F32 R28, R20, R34, R52 ;  /* 0x00000022141c723c */ /* 0x000fe20000001834 */
[----:B------:R-:W-:-:S02]  /*10f60*/  ISETP.GT.AND P6, PT, R193, R2, PT ;  /* 0x00000002c100720c */ /* 0x000fc40003fc4270 */
[----:B------:R-:W-:Y:S01]  /*10f70*/  FSEL R6, R6, -INF , !P2 ;  /* 0xff80000006067808 */ /* 0x000fe20005000000 */
[----:B------:R-:W-:Y:S01]  /*10f80*/  FFMA.FTZ R5, R5, -UR6, R43 ;  /* 0x8000000605057c23 */ /* 0x000fe2000801002b */
[----:B------:R-:W-:Y:S02]  /*10f90*/  ISETP.GE.AND P2, PT, R2, R198, PT ;  /* 0x000000c60200720c */ /* 0x000fe40003f46270 */
[----:B------:R-:W-:Y:S01]  /*10fa0*/  FSEL R3, R3, -INF , !P6 ;  /* 0xff80000003037808 */ /* 0x000fe20007000000 */
[----:B------:R-:W-:Y:S01]  /*10fb0*/  HMMA.16816.F32 R32, R16, R34, R224 ;  /* 0x000000221020723c */ /* 0x000fe200000018e0 */
[----:B------:R-:W-:Y:S02]  /*10fc0*/  FSEL R5, R5, -INF , !P1 ;  /* 0xff80000005057808 */ /* 0x000fe40004800000 */
[----:B------:R-:W-:Y:S01]  /*10fd0*/  FSEL R216, R3, -INF , !P2 ;  /* 0xff80000003d87808 */ /* 0x000fe20005000000 */
[----:B------:R-:W-:Y:S01]  /*10fe0*/  IMAD.IADD R3, R242, 0x1, -R40 ;  /* 0x00000001f2037824 */ /* 0x000fe200078e0a28 */
[----:B------:R-:W-:-:S02]  /*10ff0*/  FSEL R162, R7, -INF , !P5 ;  /* 0xff80000007a27808 */ /* 0x000fc40006800000 */
[----:B------:R-:W-:Y:S01]  /*11000*/  FSEL R48, R6, -INF , !P4 ;  /* 0xff80000006307808 */ /* 0x000fe20006000000 */
[--C-:B------:R-:W-:Y:S01]  /*11010*/  IMAD.IADD R6, R65, 0x1, -R40.reuse ;  /* 0x0000000141067824 */ /* 0x100fe200078e0a28 */
[----:B------:R-:W-:Y:S01]  /*11020*/  FSEL R49, R5, -INF , !P3 ;  /* 0xff80000005317808 */ /* 0x000fe20005800000 */
[----:B------:R-:W-:Y:S01]  /*11030*/  IMAD.IADD R5, R66, 0x1, -R40 ;  /* 0x0000000142057824 */ /* 0x000fe200078e0a28 */
[----:B------:R-:W-:Y:S01]  /*11040*/  ISETP.GT.AND P5, PT, R196, R2, PT ;  /* 0x00000002c400720c */ /* 0x000fe20003fa4270 */
[----:B------:R-:W-:Y:S01]  /*11050*/  HMMA.16816.F32 R40, R20, R76, R152 ;  /* 0x0000004c1428723c */ /* 0x000fe20000001898 */
[----:B------:R-:W-:Y:S01]  /*11060*/  ISETP.GE.AND P4, PT, R2, R200, PT ;  /* 0x000000c80200720c */ /* 0x000fe20003f86270 */
[----:B------:R-:W-:Y:S01]  /*11070*/  VIADD R21, R64, 0xffffffa8 ;  /* 0xffffffa840157836 */ /* 0x000fe20000000000 */
[----:B------:R-:W-:Y:S02]  /*11080*/  ISETP.GT.AND P1, PT, R194, R2, PT ;  /* 0x00000002c200720c */ /* 0x000fe40003f24270 */
[----:B------:R-:W-:-:S02]  /*11090*/  ISETP.GE.AND P6, PT, R2, R197, PT ;  /* 0x000000c50200720c */ /* 0x000fc40003fc6270 */
[----:B------:R-:W-:Y:S01]  /*110a0*/  ISETP.GE.AND P3, PT, R2, R199, PT ;  /* 0x000000c70200720c */ /* 0x000fe20003f66270 */
[-C--:B------:R-:W-:Y:S01]  /*110b0*/  HMMA.16816.F32 R28, R12, R26.reuse, R28 ;  /* 0x0000001a0c1c723c */ /* 0x080fe2000000181c */
[----:B------:R-:W-:Y:S01]  /*110c0*/  ISETP.GT.AND P2, PT, R195, R2, PT ;  /* 0x00000002c300720c */ /* 0x000fe20003f44270 */
[----:B------:R-:W-:Y:S01]  /*110d0*/  IMAD.IADD R2, R192, 0x1, -R24 ;  /* 0x00000001c0027824 */ /* 0x000fe200078e0a18 */
[----:B------:R-:W-:Y:S02]  /*110e0*/  IABS R3, R3 ;  /* 0x0000000300037213 */ /* 0x000fe40000000000 */
[----:B------:R-:W-:Y:S02]  /*110f0*/  IABS R6, R6 ;  /* 0x0000000600067213 */ /* 0x000fe40000000000 */
[----:B------:R-:W-:Y:S01]  /*11100*/  I2FP.F32.S32 R3, R3 ;  /* 0x0000000300037245 */ /* 0x000fe20000201400 */
[----:B------:R-:W-:Y:S01]  /*11110*/  HMMA.16816.F32 R32, R8, R26, R32 ;  /* 0x0000001a0820723c */ /* 0x000fe20000001820 */
[----:B------:R-:W-:-:S02]  /*11120*/  IABS R5, R5 ;  /* 0x0000000500057213 */ /* 0x000fc40000000000 */
[----:B------:R-:W-:Y:S01]  /*11130*/  IABS R2, R2 ;  /* 0x0000000200027213 */ /* 0x000fe20000000000 */
[----:B------:R-:W-:Y:S01]  /*11140*/  FFMA.FTZ R7, R3, -UR6, R46 ;  /* 0x8000000603077c23 */ /* 0x000fe2000801002e */
[----:B------:R-:W-:Y:S02]  /*11150*/  I2FP.F32.S32 R6, R6 ;  /* 0x0000000600067245 */ /* 0x000fe40000201400 */
[----:B------:R-:W-:Y:S01]  /*11160*/  I2FP.F32.S32 R5, R5 ;  /* 0x0000000500057245 */ /* 0x000fe20000201400 */
[----:B------:R-:W-:Y:S01]  /*11170*/  HMMA.16816.F32 R16, R16, R76, R228 ;  /* 0x0000004c1010723c */ /* 0x000fe200000018e4 */
        /* <DEDUP_REMOVED lines=11> */
[----:B------:R-:W-:Y:S02]  /*11230*/  FSEL R217, R7, -INF , !P4 ;  /* 0xff80000007d97808 */ /* 0x000fe40006000000 */
[----:B------:R-:W-:Y:S01]  /*11240*/  FSEL R154, R6, -INF , !P6 ;  /* 0xff800000069a7808 */ /* 0x000fe20007000000 */
[--C-:B------:R-:W-:Y:S01]  /*11250*/  IMAD.IADD R6, R66, 0x1, -R24.reuse ;  /* 0x0000000142067824 */ /* 0x100fe200078e0a18 */
[----:B------:R-:W-:Y:S01]  /*11260*/  FSEL R171, R5, -INF , !P3 ;  /* 0xff80000005ab7808 */ /* 0x000fe20005800000 */
[----:B------:R-:W-:Y:S01]  /*11270*/  HMMA.16816.F32 R16, R8, R60, R16 ;  /* 0x0000003c0810723c */ /* 0x000fe20000001810 */
[----:B------:R-:W-:Y:S01]  /*11280*/  FSEL R205, R3, -INF , !P1 ;  /* 0xff80000003cd7808 */ /* 0x000fe20004800000 */
[----:B------:R-:W-:Y:S01]  /*11290*/  IMAD.IADD R3, R65, 0x1, -R24 ;  /* 0x0000000141037824 */ /* 0x000fe200078e0a18 */
[----:B------:R-:W-:Y:S01]  /*112a0*/  ISETP.GT.AND P4, PT, R196, R2, PT ;  /* 0x00000002c400720c */ /* 0x000fe20003f84270 */
[----:B------:R-:W-:Y:S01]  /*112b0*/  VIADD R9, R64, 0xffffffb1 ;  /* 0xffffffb140097836 */ /* 0x000fe20000000000 */
[----:B------:R-:W-:-:S02]  /*112c0*/  ISETP.GE.AND P6, PT, R2, R200, PT ;  /* 0x000000c80200720c */ /* 0x000fc40003fc6270 */
[-C--:B------:R-:W-:Y:S02]  /*112d0*/  ISETP.GT.AND P2, PT, R194, R2.reuse, PT ;  /* 0x00000002c200720c */ /* 0x080fe40003f44270 */
[C---:B------:R-:W-:Y:S02]  /*112e0*/  ISETP.GE.AND P5, PT, R2.reuse, R197, PT ;  /* 0x000000c50200720c */ /* 0x040fe40003fa6270 */
[----:B------:R-:W-:Y:S02]  /*112f0*/  ISETP.GE.AND P3, PT, R2, R199, PT ;  /* 0x000000c70200720c */ /* 0x000fe40003f66270 */
[----:B------:R-:W-:Y:S01]  /*11300*/  ISETP.GT.AND P1, PT, R195, R2, PT ;  /* 0x00000002c300720c */ /* 0x000fe20003f24270 */
[----:B------:R-:W-:Y:S01]  /*11310*/  IMAD.IADD R2, R242, 0x1, -R24 ;  /* 0x00000001f2027824 */ /* 0x000fe200078e0a18 */
[----:B------:R-:W-:Y:S01]  /*11320*/  IABS R6, R6 ;  /* 0x0000000600067213 */ /* 0x000fe20000000000 */
[----:B------:R-:W-:Y:S01]  /*11330*/  HMMA.16816.F32 R24, R12, R60, R40 ;  /* 0x0000003c0c18723c */ /* 0x000fe20000001828 */
[----:B------:R-:W-:Y:S01]  /*11340*/  IABS R3, R3 ;  /* 0x0000000300037213 */ /* 0x000fe20000000000 */
[----:B------:R-:W-:Y:S01]  /*11350*/  VIADD R12, R64, 0xffffffb0 ;  /* 0xffffffb0400c7836 */ /* 0x000fe20000000000 */
[----:B------:R-:W-:Y:S01]  /*11360*/  IABS R5, R2 ;  /* 0x0000000200057213 */ /* 0x000fe20000000000 */
[----:B------:R-:W-:-:S02]  /*11370*/  IMAD.IADD R2, R192, 0x1, -R21 ;  /* 0x00000001c0027824 */ /* 0x000fc400078e0a15 */
[----:B------:R-:W-:Y:S01]  /*11380*/  IMAD.MOV.U32 R20, RZ, RZ, R6 ;  /* 0x000000ffff147224 */ /* 0x000fe200078e0006 */
[----:B------:R-:W-:Y:S01]  /*11390*/  I2FP.F32.S32 R7, R5 ;  /* 0x0000000500077245 */ /* 0x000fe20000201400 */
[----:B------:R-:W-:Y:S01]  /*113a0*/  IMAD.IADD R8, R66, 0x1, -R12 ;  /* 0x0000000142087824 */ /* 0x000fe200078e0a0c */
[----:B------:R-:W-:Y:S02]  /*113b0*/  IABS R2, R2 ;  /* 0x0000000200027213 */ /* 0x000fe40000000000 */
[----:B------:R-:W-:Y:S01]  /*113c0*/  I2FP.F32.S32 R6, R3 ;  /* 0x0000000300067245 */ /* 0x000fe20000201400 */
[----:B------:R-:W-:Y:S01]  /*113d0*/  FFMA.FTZ R7, R7, -UR6, R47 ;  /* 0x8000000607077c23 */ /* 0x000fe2000801002f */
[----:B------:R-:W-:Y:S01]  /*113e0*/  I2FP.F32.S32 R3, R2 ;  /* 0x0000000200037245 */ /* 0x000fe20000201400 */
[----:B------:R-:W-:Y:S01]  /*113f0*/  VIADD R2, R4, 0xffffffa8 ;  /* 0xffffffa804027836 */ /* 0x000fe20000000000 */
[----:B------:R-:W-:Y:S01]  /*11400*/  I2FP.F32.S32 R5, R20 ;  /* 0x0000001400057245 */ /* 0x000fe20000201400 */
[----:B------:R-:W-:Y:S01]  /*11410*/  FFMA.FTZ R6, R6, -UR6, R37 ;  /* 0x8000000606067c23 */ /* 0x000fe20008010025 */
[----:B------:R-:W-:Y:S01]  /*11420*/  FSEL R7, R7, -INF , !P4 ;  /* 0xff80000007077808 */ /* 0x000fe20006000000 */
[----:B------:R-:W-:Y:S01]  /*11430*/  FFMA.FTZ R3, R3, -UR6, R28 ;  /* 0x8000000603037c23 */ /* 0x000fe2000801001c */
[----:B------:R-:W-:Y:S01]  /*11440*/  ISETP.GT.AND P4, PT, R193, R2, PT ;  /* 0x00000002c100720c */ /* 0x000fe20003f84270 */
[----:B------:R-:W-:Y:S01]  /*11450*/  FFMA.FTZ R5, R5, -UR6, R39 ;  /* 0x8000000605057c23 */ /* 0x000fe20008010027 */
[----:B------:R-:W-:Y:S01]  /*11460*/  FSEL R6, R6, -INF , !P2 ;  /* 0xff80000006067808 */ /* 0x000fe20005000000 */
[----:B------:R-:W-:Y:S01]  /*11470*/  VIADD R20, R64, 0xffffffa9 ;  /* 0xffffffa940147836 */ /* 0x000fe20000000000 */
[----:B------:R-:W-:-:S02]  /*11480*/  ISETP.GE.AND P2, PT, R2, R198, PT ;  /* 0x000000c60200720c */ /* 0x000fc40003f46270 */
[----:B------:R-:W-:Y:S02]  /*11490*/  FSEL R3, R3, -INF , !P4 ;  /* 0xff80000003037808 */ /* 0x000fe40006000000 */
[----:B------:R-:W-:Y:S01]  /*114a0*/  FSEL R211, R7, -INF , !P6 ;  /* 0xff80000007d37808 */ /* 0x000fe20007000000 */
[--C-:B------:R-:W-:Y:S01]  /*114b0*/  IMAD.IADD R7, R66, 0x1, -R21.reuse ;  /* 0x0000000142077824 */ /* 0x100fe200078e0a15 */
[----:B------:R-:W-:Y:S01]  /*114c0*/  FSEL R178, R3, -INF , !P2 ;  /* 0xff80000003b27808 */ /* 0x000fe20005000000 */
[--C-:B------:R-:W-:Y:S01]  /*114d0*/  IMAD.IADD R3, R242, 0x1, -R21.reuse ;  /* 0x00000001f2037824 */ /* 0x100fe200078e0a15 */
[----:B------:R-:W-:Y:S01]  /*114e0*/  FSEL R152, R6, -INF , !P5 ;  /* 0xff80000006987808 */ /* 0x000fe20006800000 */
[----:B------:R-:W-:Y:S01]  /*114f0*/  IMAD.IADD R6, R65, 0x1, -R21 ;  /* 0x0000000141067824 */ /* 0x000fe200078e0a15 */
[----:B------:R-:W-:Y:S02]  /*11500*/  FSEL R5, R5, -INF , !P1 ;  /* 0xff80000005057808 */ /* 0x000fe40004800000 */
[----:B------:R-:W-:-:S02]  /*11510*/  IABS R3, R3 ;  /* 0x0000000300037213 */ /* 0x000fc40000000000 */
[----:B------:R-:W-:Y:S02]  /*11520*/  FSEL R170, R5, -INF , !P3 ;  /* 0xff80000005aa7808 */ /* 0x000fe40005800000 */
[----:B------:R-:W-:Y:S01]  /*11530*/  IABS R6, R6 ;  /* 0x0000000600067213 */ /* 0x000fe20000000000 */
[----:B------:R-:W-:Y:S01]  /*11540*/  IMAD.MOV.U32 R5, RZ, RZ, R3 ;  /* 0x000000ffff057224 */ /* 0x000fe200078e0003 */
[----:B------:R-:W-:Y:S02]  /*11550*/  IABS R7, R7 ;  /* 0x0000000700077213 */ /* 0x000fe40000000000 */
[----:B------:R-:W-:Y:S01]  /*11560*/  ISETP.GT.AND P6, PT, R196, R2, PT ;  /* 0x00000002c400720c */ /* 0x000fe20003fc4270 */
[----:B------:R-:W-:Y:S01]  /*11570*/  IMAD.MOV.U32 R3, RZ, RZ, R6 ;  /* 0x000000ffff037224 */ /* 0x000fe200078e0006 */
[----:B------:R-:W-:Y:S01]  /*11580*/  ISETP.GE.AND P5, PT, R2, R200, PT ;  /* 0x000000c80200720c */ /* 0x000fe20003fa6270 */
[----:B------:R-:W-:Y:S01]  /*11590*/  IMAD.MOV.U32 R21, RZ, RZ, R7 ;  /* 0x000000ffff157224 */ /* 0x000fe200078e0007 */
[----:B------:R-:W-:-:S02]  /*115a0*/  ISETP.GT.AND P1, PT, R194, R2, PT ;  /* 0x00000002c200720c */ /* 0x000fc40003f24270 */
[C---:B------:R-:W-:Y:S02]  /*115b0*/  ISETP.GE.AND P4, PT, R2.reuse, R197, PT ;  /* 0x000000c50200720c */ /* 0x040fe40003f86270 */
[----:B------:R-:W-:Y:S02]  /*115c0*/  ISETP.GE.AND P3, PT, R2, R199, PT ;  /* 0x000000c70200720c */ /* 0x000fe40003f66270 */
[----:B------:R-:W-:Y:S01]  /*115d0*/  ISETP.GT.AND P2, PT, R195, R2, PT ;  /* 0x00000002c300720c */ /* 0x000fe20003f44270 */
[----:B------:R-:W-:Y:S01]  /*115e0*/  IMAD.IADD R2, R192, 0x1, -R20 ;  /* 0x00000001c0027824 */ /* 0x000fe200078e0a14 */
        /* <DEDUP_REMOVED lines=10> */
[----:B------:R-:W-:Y:S01]  /*11690*/  FSEL R6, R6, -INF , !P1 ;  /* 0xff80000006067808 */ /* 0x000fe20004800000 */
[----:B------:R-:W-:Y:S01]  /*116a0*/  FFMA.FTZ R3, R3, -UR6, R29 ;  /* 0x8000000603037c23 */ /* 0x000fe2000801001d */
[----:B------:R-:W-:-:S02]  /*116b0*/  ISETP.GT.AND P6, PT, R193, R2, PT ;  /* 0x00000002c100720c */ /* 0x000fc40003fc4270 */
        /* <DEDUP_REMOVED lines=8> */
[----:B------:R-:W-:Y:S01]  /*11740*/  IMAD.IADD R6, R65, 0x1, -R20 ;  /* 0x0000000141067824 */ /* 0x000fe200078e0a14 */
[----:B------:R-:W-:-:S02]  /*11750*/  FSEL R177, R7, -INF , !P5 ;  /* 0xff80000007b17808 */ /* 0x000fc40006800000 */
[----:B------:R-:W-:Y:S02]  /*11760*/  ISETP.GT.AND P5, PT, R196, R2, PT ;  /* 0x00000002c400720c */ /* 0x000fe40003fa4270 */
        /* <DEDUP_REMOVED lines=8> */
[----:B------:R-:W-:Y:S02]  /*117f0*/  IABS R6, R6 ;  /* 0x0000000600067213 */ /* 0x000fe40000000000 */
        /* <DEDUP_REMOVED lines=13> */
[----:B------:R-:W-:Y:S02]  /*118d0*/  FSEL R6, R6, -INF , !P2 ;  /* 0xff80000006067808 */ /* 0x000fe40005000000 */
[----:B------:R-:W-:Y:S02]  /*118e0*/  FSEL R144, R5, -INF , !P6 ;  /* 0xff80000005907808 */ /* 0x000fe40007000000 */
[----:B------:R-:W-:Y:S01]  /*118f0*/  FSEL R5, R3, -INF , !P5 ;  /* 0xff80000003057808 */ /* 0x000fe20006800000 */
[----:B------:R-:W-:Y:S01]  /*11900*/  IMAD.IADD R3, R192, 0x1, -R9 ;  /* 0x00000001c0037824 */ /* 0x000fe200078e0a09 */
[----:B------:R-:W-:Y:S01]  /*11910*/  FSEL R78, R6, -INF , !P3 ;  /* 0xff800000064e7808 */ /* 0x000fe20005800000 */
[--C-:B------:R-:W-:Y:S01]  /*11920*/  IMAD.IADD R6, R242, 0x1, -R12.reuse ;  /* 0x00000001f2067824 */ /* 0x100fe200078e0a0c */
[----:B------:R-:W-:Y:S01]  /*11930*/  FSEL R169, R7, -INF , !P4 ;  /* 0xff80000007a97808 */ /* 0x000fe20006000000 */
[----:B------:R-:W-:Y:S01]  /*11940*/  IMAD.IADD R7, R65, 0x1, -R12 ;  /* 0x0000000141077824 */ /* 0x000fe200078e0a0c */
[----:B------:R-:W-:-:S02]  /*11950*/  IABS R3, R3 ;  /* 0x0000000300037213 */ /* 0x000fc40000000000 */
[----:B------:R-:W-:Y:S02]  /*11960*/  IABS R6, R6 ;  /* 0x0000000600067213 */ /* 0x000fe40000000000 */
[----:B------:R-:W-:Y:S02]  /*11970*/  IABS R8, R8 ;  /* 0x0000000800087213 */ /* 0x000fe40000000000 */
[----:B------:R-:W-:Y:S02]  /*11980*/  IABS R7, R7 ;  /* 0x0000000700077213 */ /* 0x000fe40000000000 */
[----:B------:R-:W-:Y:S02]  /*11990*/  I2FP.F32.S32 R3, R3 ;  /* 0x0000000300037245 */ /* 0x000fe40000201400 */
[----:B------:R-:W-:Y:S02]  /*119a0*/  I2FP.F32.S32 R6, R6 ;  /* 0x0000000600067245 */ /* 0x000fe40000201400 */
[----:B------:R-:W-:-:S02]  /*119b0*/  I2FP.F32.S32 R8, R8 ;  /* 0x0000000800087245 */ /* 0x000fc40000201400 */
[----:B------:R-:W-:Y:S01]  /*119c0*/  ISETP.GE.AND P2, PT, R2, R198, PT ;  /* 0x000000c60200720c */ /* 0x000fe20003f46270 */
[----:B------:R-:W-:Y:S01]  /*119d0*/  FFMA.FTZ R6, R6, -UR6, R26 ;  /* 0x8000000606067c23 */ /* 0x000fe2000801001a */
[----:B------:R-:W-:Y:S01]  /*119e0*/  I2FP.F32.S32 R10, R7 ;  /* 0x00000007000a7245 */ /* 0x000fe20000201400 */
[----:B------:R-:W-:Y:S01]  /*119f0*/  FFMA.FTZ R7, R3, -UR6, R25 ;  /* 0x8000000603077c23 */ /* 0x000fe20008010019 */
[----:B------:R-:W-:Y:S01]  /*11a00*/  FSEL R210, R5, -INF , !P2 ;  /* 0xff80000005d27808 */ /* 0x000fe20005000000 */
[----:B------:R-:W-:Y:S01]  /*11a10*/  FFMA.FTZ R3, R8, -UR6, R18 ;  /* 0x8000000608037c23 */ /* 0x000fe20008010012 */
[-C--:B------:R-:W-:Y:S01]  /*11a20*/  ISETP.GT.AND P4, PT, R196, R2.reuse, PT ;  /* 0x00000002c400720c */ /* 0x080fe20003f84270 */
[----:B------:R-:W-:Y:S01]  /*11a30*/  FFMA.FTZ R5, R10, -UR6, R16 ;  /* 0x800000060a057c23 */ /* 0x000fe20008010010 */
[----:B------:R-:W-:Y:S02]  /*11a40*/  ISETP.GT.AND P2, PT, R195, R2, PT ;  /* 0x00000002c300720c */ /* 0x000fe40003f44270 */
[----:B------:R-:W-:-:S02]  /*11a50*/  ISETP.GE.AND P3, PT, R2, R200, PT ;  /* 0x000000c80200720c */ /* 0x000fc40003f66270 */
[----:B------:R-:W-:Y:S02]  /*11a60*/  ISETP.GT.AND P1, PT, R194, R2, PT ;  /* 0x00000002c200720c */ /* 0x000fe40003f24270 */
[C---:B------:R-:W-:Y:S02]  /*11a70*/  ISETP.GE.AND P6, PT, R2.reuse, R197, PT ;  /* 0x000000c50200720c */ /* 0x040fe40003fc6270 */
[----:B------:R-:W-:Y:S01]  /*11a80*/  ISETP.GE.AND P5, PT, R2, R199, PT ;  /* 0x000000c70200720c */ /* 0x000fe20003fa6270 */
[----:B------:R-:W-:Y:S01]  /*11a90*/  VIADD R2, R4, 0xffffffb1 ;  /* 0xffffffb104027836 */ /* 0x000fe20000000000 */
[----:B------:R-:W-:Y:S01]  /*11aa0*/  FSEL R8, R6, -INF , !P4 ;  /* 0xff80000006087808 */ /* 0x000fe20006000000 */
[----:B------:R-:W-:Y:S01]  /*11ab0*/  VIADD R6, R64, 0xffffffb9 ;  /* 0xffffffb940067836 */ /* 0x000fe20000000000 */
[----:B------:R-:W-:Y:S01]  /*11ac0*/  FSEL R3, R3, -INF , !P2 ;  /* 0xff80000003037808 */ /* 0x000fe20005000000 */
[----:B------:R-:W-:Y:S01]  /*11ad0*/  VIADD R4, R4, 0xffffffb9 ;  /* 0xffffffb904047836 */ /* 0x000fe20000000000 */
[----:B------:R-:W-:Y:S01]  /*11ae0*/  FSEL R5, R5, -INF , !P1 ;  /* 0xff80000005057808 */ /* 0x000fe20004800000 */
[--C-:B------:R-:W-:Y:S01]  /*11af0*/  IMAD.IADD R10, R66, 0x1, -R6.reuse ;  /* 0x00000001420a7824 */ /* 0x100fe200078e0a06 */
[----:B------:R-:W-:Y:S01]  /*11b00*/  FSEL R179, R3, -INF , !P5 ;  /* 0xff80000003b37808 */ /* 0x000fe20006800000 */
[----:B------:R-:W-:Y:S01]  /*11b10*/  IMAD.IADD R3, R192, 0x1, -R6 ;  /* 0x00000001c0037824 */ /* 0x000fe200078e0a06 */
[----:B------:R-:W-:-:S02]  /*11b20*/  ISETP.GT.AND P4, PT, R193, R2, PT ;  /* 0x00000002c100720c */ /* 0x000fc40003f84270 */
[----:B------:R-:W-:Y:S01]  /*11b30*/  FSEL R218, R8, -INF , !P3 ;  /* 0xff80000008da7808 */ /* 0x000fe20005800000 */
[--C-:B------:R-:W-:Y:S01]  /*11b40*/  IMAD.IADD R8, R242, 0x1, -R9.reuse ;  /* 0x00000001f2087824 */ /* 0x100fe200078e0a09 */
[----:B------:R-:W-:Y:S02]  /*11b50*/  FSEL R176, R5, -INF , !P6 ;  /* 0xff80000005b07808 */ /* 0x000fe40007000000 */
[----:B------:R-:W-:Y:S02]  /*11b60*/  ISETP.GE.AND P1, PT, R2, R198, PT ;  /* 0x000000c60200720c */ /* 0x000fe40003f26270 */
[----:B------:R-:W-:Y:S02]  /*11b70*/  FSEL R5, R7, -INF , !P4 ;  /* 0xff80000007057808 */ /* 0x000fe40006000000 */
[----:B------:R-:W-:Y:S02]  /*11b80*/  IABS R3, R3 ;  /* 0x0000000300037213 */ /* 0x000fe40000000000 */
[----:B------:R-:W-:Y:S01]  /*11b90*/  IABS R7, R8 ;  /* 0x0000000800077213 */ /* 0x000fe20000000000 */
[----:B------:R-:W-:Y:S01]  /*11ba0*/  IMAD.IADD R8, R65, 0x1, -R6 ;  /* 0x0000000141087824 */ /* 0x000fe200078e0a06 */
[----:B------:R-:W-:Y:S01]  /*11bb0*/  FSEL R207, R5, -INF , !P1 ;  /* 0xff80000005cf7808 */ /* 0x000fe20004800000 */
[--C-:B------:R-:W-:Y:S01]  /*11bc0*/  IMAD.IADD R5, R65, 0x1, -R9.reuse ;  /* 0x0000000141057824 */ /* 0x100fe200078e0a09 */
[----:B------:R-:W-:Y:S01]  /*11bd0*/  ISETP.GT.AND P3, PT, R196, R2, PT ;  /* 0x00000002c400720c */ /* 0x000fe20003f64270 */
[----:B------:R-:W-:Y:S01]  /*11be0*/  IMAD.IADD R9, R66, 0x1, -R9 ;  /* 0x0000000142097824 */ /* 0x000fe200078e0a09 */
[----:B------:R-:W-:-:S02]  /*11bf0*/  ISETP.GE.AND P6, PT, R2, R200, PT ;  /* 0x000000c80200720c */ /* 0x000fc40003fc6270 */
[-C--:B------:R-:W-:Y:S02]  /*11c00*/  ISETP.GT.AND P2, PT, R194, R2.reuse, PT ;  /* 0x00000002c200720c */ /* 0x080fe40003f44270 */
[C---:B------:R-:W-:Y:S02]  /*11c10*/  ISETP.GE.AND P5, PT, R2.reuse, R197, PT ;  /* 0x000000c50200720c */ /* 0x040fe40003fa6270 */
[----:B------:R-:W-:Y:S02]  /*11c20*/  ISETP.GE.AND P4, PT, R2, R199, PT ;  /* 0x000000c70200720c */ /* 0x000fe40003f86270 */
[----:B------:R-:W-:Y:S01]  /*11c30*/  ISETP.GT.AND P1, PT, R195, R2, PT ;  /* 0x00000002c300720c */ /* 0x000fe20003f24270 */
[----:B------:R-:W-:Y:S01]  /*11c40*/  IMAD.MOV.U32 R2, RZ, RZ, R3 ;  /* 0x000000ffff027224 */ /* 0x000fe200078e0003 */
[----:B------:R-:W-:Y:S01]  /*11c50*/  IABS R8, R8 ;  /* 0x0000000800087213 */ /* 0x000fe20000000000 */
[----:B------:R-:W-:Y:S01]  /*11c60*/  IMAD.MOV.U32 R3, RZ, RZ, R7 ;  /* 0x000000ffff037224 */ /* 0x000fe200078e0007 */
        /* <DEDUP_REMOVED lines=12> */
[----:B------:R-:W-:-:S02]  /*11d30*/  I2FP.F32.S32 R3, R3 ;  /* 0x0000000300037245 */ /* 0x000fc40000201400 */
[----:B------:R-:W-:Y:S02]  /*11d40*/  I2FP.F32.S32 R7, R7 ;  /* 0x0000000700077245 */ /* 0x000fe40000201400 */
[----:B------:R-:W-:Y:S01]  /*11d50*/  IABS R10, R10 ;  /* 0x0000000a000a7213 */ /* 0x000fe20000000000 */
[----:B------:R-:W-:Y:S01]  /*11d60*/  FFMA.FTZ R3, R3, -UR6, R19 ;  /* 0x8000000603037c23 */ /* 0x000fe20008010013 */
[----:B------:R-:W-:Y:S01]  /*11d70*/  FSEL R5, R5, -INF , !P2 ;  /* 0xff80000005057808 */ /* 0x000fe20005000000 */
[----:B------:R-:W-:Y:S01]  /*11d80*/  FFMA.FTZ R7, R7, -UR6, R159 ;  /* 0x8000000607077c23 */ /* 0x000fe2000801009f */
[----:B------:R-:W-:Y:S02]  /*11d90*/  I2FP.F32.S32 R10, R10 ;  /* 0x0000000a000a7245 */ /* 0x000fe40000201400 */
[----:B------:R-:W-:Y:S02]  /*11da0*/  FSEL R3, R3, -INF , !P1 ;  /* 0xff80000003037808 */ /* 0x000fe40004800000 */
[----:B------:R-:W-:-:S02]  /*11db0*/  ISETP.GT.AND P1, PT, R194, R4, PT ;  /* 0x00000004c200720c */ /* 0x000fc40003f24270 */
[----:B------:R-:W-:Y:S02]  /*11dc0*/  ISETP.GT.AND P2, PT, R196, R4, PT ;  /* 0x00000004c400720c */ /* 0x000fe40003f44270 */
[----:B------:R-:W-:Y:S02]  /*11dd0*/  FSEL R8, R8, -INF , !P1 ;  /* 0xff80000008087808 */ /* 0x000fe40004800000 */
[----:B------:R-:W-:Y:S02]  /*11de0*/  ISETP.GT.U32.AND P1, PT, R146, R248, PT ;  /* 0x000000f89200720c */ /* 0x000fe40003f24070 */
[----:B------:R-:W-:Y:S01]  /*11df0*/  FSEL R9, R2, -INF , !P3 ;  /* 0xff80000002097808 */ /* 0x000fe20005800000 */
[----:B------:R-:W-:Y:S01]  /*11e00*/  FFMA.FTZ R2, R10, -UR6, R75 ;  /* 0x800000060a027c23 */ /* 0x000fe2000801004b */
[----:B------:R-:W-:Y:S02]  /*11e10*/  FSEL R157, R3, -INF , !P4 ;  /* 0xff800000039d7808 */ /* 0x000fe40006000000 */
        /* <DEDUP_REMOVED lines=12> */
[----:B------:R-:W-:-:S02]  /*11ee0*/  FSEL R204, R3, -INF , !P5 ;  /* 0xff80000003cc7808 */ /* 0x000fc40006800000 */
[----:B------:R-:W-:Y:S02]  /*11ef0*/  FSEL R73, R8, -INF , !P4 ;  /* 0xff80000008497808 */ /* 0x000fe40006000000 */
[----:B------:R-:W-:Y:S01]  /*11f00*/  FSEL R155, R2, -INF , !P3 ;  /* 0xff800000029b7808 */ /* 0x000fe20005800000 */
[----:B------:R-:W-:Y:S06]  /*11f10*/  @!P1 BRA `(.L_x_2236) ;  /* 0x0000000000e89947 */ /* 0x000fec0003800000 */
[----:B------:R-:W2:Y:S04]  /*11f20*/  LDL R241, [R1+0x14] ;  /* 0x0000140001f17983 */ /* 0x000ea80000100800 */
[----:B------:R-:W3:Y:S01]  /*11f30*/  LDL R242, [R1+0x10] ;  /* 0x0000100001f27983 */ /* 0x000ee20000100800 */
[C---:B------:R-:W-:Y:S01]  /*11f40*/  @!P0 VIADD R7, R238.reuse, 0xfffffffc ;  /* 0xfffffffcee078836 */ /* 0x040fe20000000000 */
[----:B------:R-:W-:Y:S01]  /*11f50*/  BSSY.RECONVERGENT B0, `(.L_x_2237) ;  /* 0x0000035000007945 */ /* 0x000fe20003800200 */
[----:B------:R-:W-:Y:S01]  /*11f60*/  @!P0 VIADD R6, R238, 0xfffffffc ;  /* 0xfffffffcee068836 */ /* 0x000fe20000000000 */
[----:B------:R1:W-:Y:S01]  /*11f70*/  @P0 STS.128 [R201+0x4000], RZ ;  /* 0x004000ffc9000388 */ /* 0x0003e20000000c00 */
        /* <DEDUP_REMOVED lines=10> */
[C---:B------:R-:W-:Y:S01]  /*12020*/  @!P0 LEA R10, P1, R202.reuse, R10, 0x5 ;  /* 0x0000000aca0a8211 */ /* 0x040fe200078228ff */
[----:B------:R-:W-:Y:S01]  /*12030*/  @!P0 IMAD R7, R7, R203, R3 ;  /* 0x000000cb07078224 */ /* 0x000fe200078e0203 */
[----:B------:R-:W-:-:S02]  /*12040*/  @!P0 LEA.HI.X R11, R202, R11, R203, 0x4, P2 ;  /* 0x0000000bca0b8211 */ /* 0x000fc400010f24cb */
[----:B------:R-:W-:Y:S02]  /*12050*/  @!P0 LEA.HI.X R3, R202, R4, R203, 0x5, P1 ;  /* 0x00000004ca038211 */ /* 0x000fe400008f2ccb */
[-C--:B--2---:R-:W-:Y:S02]  /*12060*/  @!P0 LEA R8, P3, R2, R241.reuse, 0x7 ;  /* 0x000000f102088211 */ /* 0x084fe400078638ff */
[CC--:B------:R-:W-:Y:S02]  /*12070*/  @!P0 LEA R6, P2, R5.reuse, R241.reuse, 0x1 ;  /* 0x000000f105068211 */ /* 0x0c0fe400078408ff */
[----:B------:R-:W-:Y:S02]  /*12080*/  @!P0 LEA R4, P1, R10, R241, 0x1 ;  /* 0x000000f10a048211 */ /* 0x000fe400078208ff */
[-C--:B---3--:R-:W-:Y:S02]  /*12090*/  @!P0 LEA.HI.X R9, R2, R242.reuse, R7, 0x7, P3 ;  /* 0x000000f202098211 */ /* 0x088fe400018f3c07 */
        /* <DEDUP_REMOVED lines=18> */
[----:B-1----:R-:W-:Y:S01]  /*121c0*/  IADD3 R4, PT, PT, R238, -0x4, RZ ;  /* 0xfffffffcee047810 */ /* 0x002fe20007ffe0ff */
[----:B------:R-:W-:-:S04]  /*121d0*/  IMAD R6, R203, 0x30, RZ ;  /* 0x00000030cb067824 */ /* 0x000fc800078e02ff */
[----:B------:R-:W-:-:S04]  /*121e0*/  IMAD.WIDE.U32 R2, R4, R202, RZ ;  /* 0x000000ca04027225 */ /* 0x000fc800078e00ff */
[----:B------:R-:W-:Y:S01]  /*121f0*/  IMAD R3, R4, R203, R3 ;  /* 0x000000cb04037224 */ /* 0x000fe200078e0203 */
[----:B------:R-:W-:-:S04]  /*12200*/  SHF.L.U32 R4, R2, 0x6, RZ ;  /* 0x0000000602047819 */ /* 0x000fc800000006ff */
[----:B------:R-:W-:-:S03]  /*12210*/  SHF.L.U64.HI R5, R2, 0x6, R3 ;  /* 0x0000000602057819 */ /* 0x000fc60000010203 */
        /* <DEDUP_REMOVED lines=8> */
.L_x_2238:
[----:B------:R-:W-:Y:S05]  /*122a0*/  BSYNC.RECONVERGENT B0 ;  /* 0x0000000000007941 */ /* 0x000fea0003800200 */
.L_x_2237:
[----:B------:R-:W0:Y:S02]  /*122b0*/  LDGDEPBAR ;  /* 0x00000000000079af */ /* 0x000e240000000000 */
.L_x_2236:
[----:B------:R-:W3:Y:S04]  /*122c0*/  LDL.64 R46, [R1+0x40] ;  /* 0x00004000012e7983 */ /* 0x000ee80000100a00 */
[----:B------:R-:W4:Y:S04]  /*122d0*/  LDL.64 R28, [R1+0x20] ;  /* 0x00002000011c7983 */ /* 0x000f280000100a00 */
[----:B------:R-:W5:Y:S04]  /*122e0*/  LDL.64 R244, [R1+0x28] ;  /* 0x0000280001f47983 */ /* 0x000f680000100a00 */
[----:B------:R-:W5:Y:S04]  /*122f0*/  LDL.64 R54, [R1+0x50] ;  /* 0x0000500001367983 */ /* 0x000f680000100a00 */
[----:B------:R-:W5:Y:S01]  /*12300*/  LDL.64 R52, [R1+0x48] ;  /* 0x0000480001347983 */ /* 0x000f620000100a00 */
[----:B------:R-:W-:Y:S01]  /*12310*/  FMNMX3.FTZ R2, R173, R160, R167, !PT ;  /* 0x000000a0ad027276 */ /* 0x000fe200078100a7 */
[----:B-1----:R-:W1:Y:S03]  /*12320*/  S2R R7, SR_TID.X ;  /* 0x0000000000077919 */ /* 0x002e660000002100 */
[----:B------:R-:W-:Y:S01]  /*12330*/  FMNMX3.FTZ R3, R2, R149, R148, !PT ;  /* 0x0000009502037276 */ /* 0x000fe20007810094 */
[----:B------:R-:W1:Y:S03]  /*12340*/  S2R R8, SR_CTAID.X ;  /* 0x0000000000087919 */ /* 0x000e660000002500 */
[----:B------:R-:W-:-:S02]  /*12350*/  FMNMX3.FTZ R3, R3, R221, R215, !PT ;  /* 0x000000dd03037276 */ /* 0x000fc400078100d7 */
[----:B------:R-:W-:Y:S02]  /*12360*/  FMNMX3.FTZ R2, R213, R156, R68, !PT ;  /* 0x0000009cd5027276 */ /* 0x000fe40007810044 */
[----:B--2---:R-:W-:Y:S01]  /*12370*/  FMNMX3.FTZ R4, R172, R214, R161, !PT ;  /* 0x000000d6ac047276 */ /* 0x004fe200078100a1 */
[----:B------:R-:W-:Y:S01]  /*12380*/  UIADD3 UR22, UPT, UPT, UR25, 0x76cf5d0a, URZ ;  /* 0x76cf5d0a19167890 */ /* 0x000fe2000fffe0ff */
[----:B------:R-:W-:Y:S01]  /*12390*/  FMNMX3.FTZ R5, R3, R208, R163, !PT ;  /* 0x000000d003057276 */ /* 0x000fe200078100a3 */
[----:B------:R-:W-:Y:S01]  /*123a0*/  UIADD3 UR4, UPT, UPT, UR25, 0x32370b8f, URZ ;  /* 0x32370b8f19047890 */ /* 0x000fe2000fffe0ff */
[----:B------:R-:W-:Y:S01]  /*123b0*/  FMNMX3.FTZ R2, R2, R67, R62, !PT ;  /* 0x0000004302027276 */ /* 0x000fe2000781003e */
[----:B------:R-:W-:Y:S01]  /*123c0*/  UIADD3 UR19, UPT, UPT, UR25, -0x126145ec, URZ ;  /* 0xed9eba1419137890 */ /* 0x000fe2000fffe0ff */
[----:B------:R-:W-:Y:S01]  /*123d0*/  FMNMX3.FTZ R5, R5, R216, R205, !PT ;  /* 0x000000d805057276 */ /* 0x000fe200078100cd */
[----:B------:R-:W-:Y:S01]  /*123e0*/  UIADD3 UR13, UPT, UPT, UR25, -0x56f99767, URZ ;  /* 0xa9066899190d7890 */ /* 0x000fe2000fffe0ff */
[----:B------:R-:W-:Y:S01]  /*123f0*/  FMNMX3.FTZ R2, R2, R158, R147, !PT ;  /* 0x0000009e02027276 */ /* 0x000fe20007810093 */
[----:B------:R-:W-:Y:S01]  /*12400*/  LDSM.16.MT88.4 R24, [R180+0x6000] ;  /* 0x00600000b418783b */ /* 0x000fe20000004200 */
[----:B------:R-:W-:-:S02]  /*12410*/  FMNMX3.FTZ R5, R5, R178, R175, !PT ;  /* 0x000000b205057276 */ /* 0x000fc400078100af */
[----:B------:R-:W-:Y:S01]  /*12420*/  FMNMX3.FTZ R2, R2, R50, R48, !PT ;  /* 0x0000003202027276 */ /* 0x000fe20007810030 */
[----:B------:R-:W-:Y:S01]  /*12430*/  LDSM.16.MT88.4 R20, [R185+0x6000] ;  /* 0x00600000b914783b */ /* 0x000fe20000004200 */
[----:B------:R-:W-:Y:S02]  /*12440*/  FMNMX3.FTZ R5, R5, R210, R207, !PT ;  /* 0x000000d205057276 */ /* 0x000fe400078100cf */
[----:B------:R-:W-:Y:S01]  /*12450*/  FMNMX3.FTZ R3, R2, R154, R152, !PT ;  /* 0x0000009a02037276 */ /* 0x000fe20007810098 */
[----:B------:R-:W-:Y:S01]  /*12460*/  LDSM.16.MT88.4 R32, [R184+0x6000] ;  /* 0x00600000b820783b */ /* 0x000fe20000004200 */
[----:B------:R-:W-:Y:S02]  /*12470*/  FMNMX3.FTZ R2, R212, R174, R79, !PT ;  /* 0x000000aed4027276 */ /* 0x000fe4000781004f */
[----:B------:R-:W-:Y:S02]  /*12480*/  FMNMX3.FTZ R5, R5, R233, R159, !PT ;  /* 0x000000e905057276 */ /* 0x000fe4000781009f */
[----:B------:R-:W-:-:S03]  /*12490*/  FMNMX3.FTZ R2, R2, R74, R63, !PT ;  /* 0x0000004a02027276 */ /* 0x000fc6000781003f */
[----:B------:R-:W2:Y:S01]  /*124a0*/  SHFL.BFLY PT, R71, R5, 0x2, 0x1f ;  /* 0x0c401f0005477f89 */ /* 0x000ea200000e0000 */
[----:B------:R-:W-:Y:S02]  /*124b0*/  FMNMX3.FTZ R3, R3, R76, R78, !PT ;  /* 0x0000004c03037276 */ /* 0x000fe4000781004e */
[----:B------:R-:W-:Y:S02]  /*124c0*/  FMNMX3.FTZ R2, R2, R166, R165, !PT ;  /* 0x000000a602027276 */ /* 0x000fe400078100a5 */
[----:B------:R-:W-:Y:S02]  /*124d0*/  FMNMX3.FTZ R6, R4, R164, R151, !PT ;  /* 0x000000a404067276 */ /* 0x000fe40007810097 */
[----:B------:R-:W-:Y:S02]  /*124e0*/  FMNMX3.FTZ R4, R3, R176, R153, !PT ;  /* 0x000000b003047276 */ /* 0x000fe40007810099 */
[----:B------:R-:W-:Y:S02]  /*124f0*/  FMNMX3.FTZ R3, R2, R145, R49, !PT ;  /* 0x0000009102037276 */ /* 0x000fe40007810031 */
[----:B-1----:R-:W-:Y:S01]  /*12500*/  SHF.R.U32.HI R7, RZ, 0x5, R7 ;  /* 0x00000005ff077819 */ /* 0x002fe20000011607 */
[----:B------:R-:W-:Y:S01]  /*12510*/  IMAD.SHL.U32 R2, R146, 0x2, RZ ;  /* 0x0000000292027824 */ /* 0x000fe200078e00ff */
[----:B------:R-:W-:-:S03]  /*12520*/  FMNMX3.FTZ R3, R3, R171, R170, !PT ;  /* 0x000000ab03037276 */ /* 0x000fc600078100aa */
[----:B------:R-:W-:Y:S01]  /*12530*/  IMAD R8, R8, 0x8, R7 ;  /* 0x0000000808087824 */ /* 0x000fe200078e0207 */
[----:B------:R-:W-:-:S03]  /*12540*/  FMNMX3.FTZ R3, R3, R150, R144, !PT ;  /* 0x0000009603037276 */ /* 0x000fc60007810090 */
[----:B------:R-:W-:Y:S01]  /*12550*/  VIADD R8, R8, 0x4 ;  /* 0x0000000408087836 */ /* 0x000fe20000000000 */
[----:B------:R-:W-:Y:S01]  /*12560*/  FMNMX3.FTZ R69, R3, R179, R157, !PT ;  /* 0x000000b303457276 */ /* 0x000fe2000781009d */
[----:B------:R-:W1:Y:S02]  /*12570*/  S2R R7, SR_TID.X ;  /* 0x0000000000077919 */ /* 0x000e640000002100 */
[----:B------:R-:W-:Y:S01]  /*12580*/  IMAD.WIDE.U32 R8, R8, -0x326172a9, RZ ;  /* 0xcd9e8d5708087825 */ /* 0x000fe200078e00ff */
[----:B--2---:R-:W-:Y:S02]  /*12590*/  FMNMX.FTZ R71, R5, R71, !PT ;  /* 0x0000004705477209 */ /* 0x004fe40007810000 */
[----:B------:R-:W-:Y:S02]  /*125a0*/  FMNMX3.FTZ R6, R6, R220, R209, !PT ;  /* 0x000000dc06067276 */ /* 0x000fe400078100d1 */
[----:B------:R-:W-:Y:S02]  /*125b0*/  FMNMX3.FTZ R4, R4, R222, R73, !PT ;  /* 0x000000de04047276 */ /* 0x000fe40007810049 */
[----:B------:R-:W-:-:S03]  /*125c0*/  FMNMX3.FTZ R6, R6, R168, R162, !PT ;  /* 0x000000a806067276 */ /* 0x000fc600078100a2 */
[----:B------:R-:W2:Y:S01]  /*125d0*/  SHFL.BFLY PT, R72, R4, 0x2, 0x1f ;  /* 0x0c401f0004487f89 */ /* 0x000ea200000e0000 */
[----:B------:R-:W-:-:S04]  /*125e0*/  FMNMX3.FTZ R6, R6, R217, R211, !PT ;  /* 0x000000d906067276 */ /* 0x000fc800078100d3 */
[----:B------:R-:W-:Y:S02]  /*125f0*/  FMNMX3.FTZ R6, R6, R177, R169, !PT ;  /* 0x000000b106067276 */ /* 0x000fe400078100a9 */
[----:B------:R-:W-:Y:S02]  /*12600*/  FMNMX3.FTZ R69, R69, R223, R155, !PT ;  /* 0x000000df45457276 */ /* 0x000fe4000781009b */
[----:B------:R-:W-:-:S03]  /*12610*/  FMNMX3.FTZ R6, R6, R218, R206, !PT ;  /* 0x000000da06067276 */ /* 0x000fc600078100ce */
[----:B------:R-:W2:Y:S01]  /*12620*/  SHFL.BFLY PT, R11, R69, 0x2, 0x1f ;  /* 0x0c401f00450b7f89 */ /* 0x000ea200000e0000 */
[----:B------:R-:W-:-:S05]  /*12630*/  FMNMX3.FTZ R70, R6, R232, R204, !PT ;  /* 0x000000e806467276 */ /* 0x000fca00078100cc */
[----:B------:R-:W2:Y:S01]  /*12640*/  SHFL.BFLY PT, R10, R70, 0x2, 0x1f ;  /* 0x0c401f00460a7f89 */ /* 0x000ea200000e0000 */
[----:B-1----:R-:W-:-:S03]  /*12650*/  SHF.R.U32.HI R12, RZ, 0x5, R7 ;  /* 0x00000005ff0c7819 */ /* 0x002fc60000011607 */
[----:B------:R-:W1:Y:S01]  /*12660*/  SHFL.BFLY PT, R13, R71, 0x1, 0x1f ;  /* 0x0c201f00470d7f89 */ /* 0x000e6200000e0000 */
[----:B--2---:R-:W-:Y:S02]  /*12670*/  FMNMX.FTZ R72, R4, R72, !PT ;  /* 0x0000004804487209 */ /* 0x004fe40007810000 */
[----:B------:R-:W-:Y:S02]  /*12680*/  FMNMX.FTZ R69, R69, R11, !PT ;  /* 0x0000000b45457209 */ /* 0x000fe40007810000 */
[----:B------:R-:W-:-:S03]  /*12690*/  FMNMX.FTZ R70, R70, R10, !PT ;  /* 0x0000000a46467209 */ /* 0x000fc60007810000 */
[----:B------:R-:W2:Y:S01]  /*126a0*/  SHFL.BFLY PT, R10, R69, 0x1, 0x1f ;  /* 0x0c201f00450a7f89 */ /* 0x000ea200000e0000 */
[----:B-1----:R-:W-:-:S04]  /*126b0*/  FMNMX.FTZ R71, R71, R13, !PT ;  /* 0x0000000d47477209 */ /* 0x002fc80007810000 */
[----:B------:R-:W-:Y:S02]  /*126c0*/  FSETP.NEU.FTZ.AND P3, PT, R71, -INF , PT ;  /* 0xff8000004700780b */ /* 0x000fe40003f7d000 */
[----:B--2---:R-:W-:-:S04]  /*126d0*/  FMNMX.FTZ R69, R69, R10, !PT ;  /* 0x0000000a45457209 */ /* 0x004fc80007810000 */
[C---:B------:R-:W-:Y:S01]  /*126e0*/  FSETP.NEU.FTZ.AND P0, PT, R69.reuse, -INF , PT ;  /* 0xff8000004500780b */ /* 0x040fe20003f1d000 */
[----:B------:R-:W-:-:S05]  /*126f0*/  FMUL.FTZ R13, R69, UR26 ;  /* 0x0000001a450d7c20 */ /* 0x000fca0008410000 */
[----:B------:R-:W-:Y:S02]  /*12700*/  FSEL R13, R13, RZ, P0 ;  /* 0x000000ff0d0d7208 */ /* 0x000fe40000000000 */
[----:B---3--:R-:W-:-:S05]  /*12710*/  LOP3.LUT R2, R2, UR25, R47, 0x96, !PT ;  /* 0x0000001902027c12 */ /* 0x008fca000f8e962f */
[----:B------:R-:W-:-:S05]  /*12720*/  IMAD.WIDE.U32 R2, R2, -0x326172a9, RZ ;  /* 0xcd9e8d5702027825 */ /* 0x000fca00078e00ff */
[----:B------:R-:W-:Y:S02]  /*12730*/  LOP3.LUT R5, R8, UR23, R3, 0x96, !PT ;  /* 0x0000001708057c12 */ /* 0x000fe4000f8e9603 */
[----:B------:R-:W1:Y:S01]  /*12740*/  S2R R8, SR_CTAID.X ;  /* 0x0000000000087919 */ /* 0x000e620000002500 */
[----:B----4-:R-:W-:Y:S02]  /*12750*/  LOP3.LUT R6, R2, UR12, R29, 0x96, !PT ;  /* 0x0000000c02067c12 */ /* 0x010fe4000f8e961d */
[----:B------:R-:W-:-:S04]  /*12760*/  IMAD.WIDE.U32 R4, R5, -0x2daee0ad, RZ ;  /* 0xd2511f5305047825 */ /* 0x000fc800078e00ff */
[----:B------:R-:W-:Y:S01]  /*12770*/  IMAD.WIDE.U32 R6, R6, -0x2daee0ad, RZ ;  /* 0xd2511f5306067825 */ /* 0x000fe200078e00ff */
[----:B-----5:R-:W-:Y:S02]  /*12780*/  LOP3.LUT R2, R2, UR12, R245, 0x96, !PT ;  /* 0x0000000c02027c12 */ /* 0x020fe4000f8e96f5 */
[----:B------:R-:W-:Y:S02]  /*12790*/  LOP3.LUT R5, R54, UR22, R5, 0x96, !PT ;  /* 0x0000001636057c12 */ /* 0x000fe4000f8e9605 */
[----:B------:R-:W-:Y:S01]  /*127a0*/  LOP3.LUT R4, R4, UR4, R7, 0x96, !PT ;  /* 0x0000000404047c12 */ /* 0x000fe2000f8e9607 */
[----:B-1----:R-:W-:Y:S02]  /*127b0*/  IMAD R8, R8, 0x8, R12 ;  /* 0x0000000808087824 */ /* 0x002fe400078e020c */
[----:B------:R-:W1:Y:S02]  /*127c0*/  SHFL.BFLY PT, R12, R72, 0x1, 0x1f ;  /* 0x0c201f00480c7f89 */ /* 0x000e6400000e0000 */
[----:B------:R-:W-:-:S03]  /*127d0*/  IMAD.WIDE.U32 R8, R8, -0x326172a9, RZ ;  /* 0xcd9e8d5708087825 */ /* 0x000fc600078e00ff */
[----:B------:R-:W-:Y:S01]  /*127e0*/  LOP3.LUT R3, R8, UR23, R3, 0x96, !PT ;  /* 0x0000001708037c12 */ /* 0x000fe2000f8e9603 */
[----:B------:R-:W-:-:S04]  /*127f0*/  IMAD.WIDE.U32 R14, R5, -0x326172a9, RZ ;  /* 0xcd9e8d57050e7825 */ /* 0x000fc800078e00ff */
[----:B------:R-:W-:-:S04]  /*12800*/  IMAD.WIDE.U32 R8, R3, -0x2daee0ad, RZ ;  /* 0xd2511f5303087825 */ /* 0x000fc800078e00ff */
[----:B------:R-:W-:-:S04]  /*12810*/  IMAD.WIDE.U32 R2, R2, -0x2daee0ad, RZ ;  /* 0xd2511f5302027825 */ /* 0x000fc800078e00ff */
[----:B------:R-:W-:Y:S01]  /*12820*/  IMAD.WIDE.U32 R36, R4, -0x326172a9, RZ ;  /* 0xcd9e8d5704247825 */ /* 0x000fe200078e00ff */
[----:B------:R-:W-:Y:S02]  /*12830*/  LOP3.LUT R4, R52, UR22, R9, 0x96, !PT ;  /* 0x0000001634047c12 */ /* 0x000fe4000f8e9609 */
[----:B------:R-:W-:Y:S02]  /*12840*/  LOP3.LUT R3, R8, UR4, R3, 0x96, !PT ;  /* 0x0000000408037c12 */ /* 0x000fe4000f8e9603 */
[----:B------:R-:W-:Y:S02]  /*12850*/  LOP3.LUT R7, R28, UR11, R15, 0x96, !PT ;  /* 0x0000000b1c077c12 */ /* 0x000fe4000f8e960f */
[----:B------:R-:W-:Y:S01]  /*12860*/  LOP3.LUT R8, R14, UR9, R37, 0x96, !PT ;  /* 0x000000090e087c12 */ /* 0x000fe2000f8e9625 */
[----:B------:R-:W-:Y:S01]  /*12870*/  IMAD.WIDE.U32 R14, R4, -0x326172a9, RZ ;  /* 0xcd9e8d57040e7825 */ /* 0x000fe200078e00ff */
[----:B------:R-:W2:Y:S01]  /*12880*/  SHFL.BFLY PT, R9, R70, 0x1, 0x1f ;  /* 0x0c201f0046097f89 */ /* 0x000ea200000e0000 */
[----:B-1----:R-:W-:-:S02]  /*12890*/  FMNMX.FTZ R72, R72, R12, !PT ;  /* 0x0000000c48487209 */ /* 0x002fc40007810000 */
[----:B------:R-:W-:Y:S01]  /*128a0*/  IMAD.WIDE.U32 R42, R3, -0x326172a9, RZ ;  /* 0xcd9e8d57032a7825 */ /* 0x000fe200078e00ff */
[----:B------:R-:W-:-:S03]  /*128b0*/  LOP3.LUT R4, R244, UR11, R15, 0x96, !PT ;  /* 0x0000000bf4047c12 */ /* 0x000fc6000f8e960f */
[----:B------:R-:W-:Y:S01]  /*128c0*/  FMUL.FTZ R15, R71, UR26 ;  /* 0x0000001a470f7c20 */ /* 0x000fe20008410000 */
[----:B------:R-:W-:Y:S01]  /*128d0*/  FMUL.FTZ R12, R72, UR26 ;  /* 0x0000001a480c7c20 */ /* 0x000fe20008410000 */
[----:B------:R-:W-:Y:S01]  /*128e0*/  IMAD.WIDE.U32 R16, R7, -0x2daee0ad, RZ ;  /* 0xd2511f5307107825 */ /* 0x000fe200078e00ff */
[----:B------:R-:W-:Y:S02]  /*128f0*/  LOP3.LUT R5, R14, UR9, R43, 0x96, !PT ;  /* 0x000000090e057c12 */ /* 0x000fe4000f8e962b */
[----:B------:R-:W-:Y:S02]  /*12900*/  FSEL R15, R15, RZ, P3 ;  /* 0x000000ff0f0f7208 */ /* 0x000fe40001800000 */
[----:B------:R-:W-:Y:S01]  /*12910*/  FSETP.NEU.FTZ.AND P1, PT, R72, -INF , PT ;  /* 0xff8000004800780b */ /* 0x000fe20003f3d000 */
[----:B------:R-:W-:Y:S01]  /*12920*/  IMAD.WIDE.U32 R44, R8, -0x2daee0ad, RZ ;  /* 0xd2511f53082c7825 */ /* 0x000fe200078e00ff */
[----:B------:R-:W-:-:S03]  /*12930*/  LOP3.LUT R6, R6, UR19, R17, 0x96, !PT ;  /* 0x0000001306067c12 */ /* 0x000fc6000f8e9611 */
[----:B------:R-:W-:Y:S01]  /*12940*/  FFMA.FTZ R3, R160, UR26, -R15 ;  /* 0x0000001aa0037c23 */ /* 0x000fe2000801080f */
[----:B------:R-:W-:Y:S01]  /*12950*/  FSEL R12, R12, RZ, P1 ;  /* 0x000000ff0c0c7208 */ /* 0x000fe20000800000 */
[----:B------:R-:W-:-:S04]  /*12960*/  IMAD.WIDE.U32 R18, R4, -0x2daee0ad, RZ ;  /* 0xd2511f5304127825 */ /* 0x000fc800078e00ff */
[----:B------:R-:W-:Y:S01]  /*12970*/  IMAD.WIDE.U32 R64, R5, -0x2daee0ad, RZ ;  /* 0xd2511f5305407825 */ /* 0x000fe200078e00ff */
[----:B------:R1:W-:Y:S01]  /*12980*/  MUFU.EX2 R243, R3 ;  /* 0x0000000300f37308 */ /* 0x0003e20000000800 */
[----:B------:R-:W-:Y:S02]  /*12990*/  LOP3.LUT R5, R16, UR13, R45, 0x96, !PT ;  /* 0x0000000d10057c12 */ /* 0x000fe4000f8e962d */
[----:B------:R-:W-:Y:S02]  /*129a0*/  LOP3.LUT R4, R2, UR19, R19, 0x96, !PT ;  /* 0x0000001302047c12 */ /* 0x000fe4000f8e9613 */
[----:B------:R-:W-:Y:S01]  /*129b0*/  LOP3.LUT R7, R18, UR13, R65, 0x96, !PT ;  /* 0x0000000d12077c12 */ /* 0x000fe2000f8e9641 */
[----:B------:R-:W-:-:S04]  /*129c0*/  IMAD.WIDE.U32 R18, R6, -0x326172a9, RZ ;  /* 0xcd9e8d5706127825 */ /* 0x000fc800078e00ff */
[----:B------:R-:W-:Y:S01]  /*129d0*/  FFMA.FTZ R6, R68, UR26, -R12 ;  /* 0x0000001a44067c23 */ /* 0x000fe2000801080c */
[----:B------:R-:W-:-:S03]  /*129e0*/  IMAD.WIDE.U32 R40, R4, -0x326172a9, RZ ;  /* 0xcd9e8d5704287825 */ /* 0x000fc600078e00ff */
[----:B------:R3:W-:Y:S01]  /*129f0*/  MUFU.EX2 R241, R6 ;  /* 0x0000000600f17308 */ /* 0x0007e20000000800 */
[----:B-1----:R-:W-:-:S07]  /*12a00*/  FFMA.FTZ R3, R156, UR26, -R12 ;  /* 0x0000001a9c037c23 */ /* 0x002fce000801080c */
[----:B------:R1:W4:Y:S01]  /*12a10*/  MUFU.EX2 R242, R3 ;  /* 0x0000000300f27308 */ /* 0x0003220000000800 */
[----:B--2---:R-:W-:Y:S01]  /*12a20*/  FMNMX.FTZ R70, R70, R9, !PT ;  /* 0x0000000946467209 */ /* 0x004fe20007810000 */
[----:B---3--:R-:W-:-:S06]  /*12a30*/  FFMA.FTZ R6, R67, UR26, -R12 ;  /* 0x0000001a43067c23 */ /* 0x008fcc000801080c */
[----:B------:R2:W-:Y:S01]  /*12a40*/  MUFU.EX2 R240, R6 ;  /* 0x0000000600f07308 */ /* 0x0005e20000000800 */
[----:B-1----:R-:W-:-:S04]  /*12a50*/  IMAD.WIDE.U32 R2, R5, -0x326172a9, RZ ;  /* 0xcd9e8d5705027825 */ /* 0x002fc800078e00ff */
[----:B------:R-:W-:Y:S01]  /*12a60*/  IMAD.WIDE.U32 R4, R7, -0x326172a9, RZ ;  /* 0xcd9e8d5707047825 */ /* 0x000fe200078e00ff */
[C---:B------:R-:W-:Y:S02]  /*12a70*/  PRMT R16, R2.reuse, 0x7771, RZ ;  /* 0x0000777102107816 */ /* 0x040fe400000000ff */
[C---:B------:R-:W-:Y:S01]  /*12a80*/  PRMT R14, R2.reuse, 0x7773, RZ ;  /* 0x00007773020e7816 */ /* 0x040fe200000000ff */
[----:B------:R-:W-:Y:S01]  /*12a90*/  IMAD.MOV.U32 R9, RZ, RZ, R2 ;  /* 0x000000ffff097224 */ /* 0x000fe200078e0002 */
[----:B------:R-:W-:Y:S01]  /*12aa0*/  PRMT R8, R2, 0x7772, RZ ;  /* 0x0000777202087816 */ /* 0x000fe200000000ff */
[----:B------:R-:W-:Y:S01]  /*12ab0*/  IMAD.MOV.U32 R11, RZ, RZ, R4 ;  /* 0x000000ffff0b7224 */ /* 0x000fe200078e0004 */
[----:B------:R-:W-:Y:S02]  /*12ac0*/  LOP3.LUT R2, R40, UR7, R5, 0x96, !PT ;  /* 0x0000000728027c12 */ /* 0x000fe4000f8e9605 */
[C---:B--2---:R-:W-:Y:S02]  /*12ad0*/  PRMT R6, R4.reuse, 0x7773, RZ ;  /* 0x0000777304067816 */ /* 0x044fe400000000ff */
[----:B------:R-:W-:-:S02]  /*12ae0*/  PRMT R5, R4, 0x7772, RZ ;  /* 0x0000777204057816 */ /* 0x000fc400000000ff */
[----:B------:R-:W-:Y:S01]  /*12af0*/  PRMT R10, R4, 0x7771, RZ ;  /* 0x00007771040a7816 */ /* 0x000fe200000000ff */
[----:B------:R-:W-:Y:S01]  /*12b00*/  FFMA.FTZ R4, R174, UR26, -R13 ;  /* 0x0000001aae047c23 */ /* 0x000fe2000801080d */
[----:B------:R-:W-:Y:S02]  /*12b10*/  FSETP.NEU.FTZ.AND P2, PT, R70, -INF , PT ;  /* 0xff8000004600780b */ /* 0x000fe40003f5d000 */
[----:B------:R-:W-:Y:S01]  /*12b20*/  PRMT R37, R5, 0x5410, R6 ;  /* 0x0000541005257816 */ /* 0x000fe20000000006 */
[----:B------:R1:W-:Y:S01]  /*12b30*/  MUFU.EX2 R237, R4 ;  /* 0x0000000400ed7308 */ /* 0x0003e20000000800 */
[----:B------:R-:W-:Y:S01]  /*12b40*/  FSEL R5, R72, RZ, P1 ;  /* 0x000000ff48057208 */ /* 0x000fe20000800000 */
[----:B------:R-:W-:Y:S01]  /*12b50*/  FFMA.FTZ R7, R62, UR26, -R12 ;  /* 0x0000001a3e077c23 */ /* 0x000fe2000801080c */
[----:B------:R-:W-:Y:S02]  /*12b60*/  FSEL R6, R70, RZ, P2 ;  /* 0x000000ff46067208 */ /* 0x000fe40001000000 */
[----:B------:R-:W-:-:S02]  /*12b70*/  LOP3.LUT R3, R18, UR7, R3, 0x96, !PT ;  /* 0x0000000712037c12 */ /* 0x000fc4000f8e9603 */
[----:B------:R-:W-:Y:S01]  /*12b80*/  PRMT R17, R8, 0x5410, R14 ;  /* 0x0000541008117816 */ /* 0x000fe2000000000e */
[----:B------:R2:W-:Y:S01]  /*12b90*/  MUFU.EX2 R239, R7 ;  /* 0x0000000700ef7308 */ /* 0x0005e20000000800 */
[----:B------:R-:W-:Y:S01]  /*12ba0*/  LOP3.LUT R9, R9, 0xff, RZ, 0xc0, !PT ;  /* 0x000000ff09097812 */ /* 0x000fe200078ec0ff */
[----:B------:R-:W-:Y:S01]  /*12bb0*/  FADD.FTZ R14, R213, -R5 ;  /* 0x80000005d50e7221 */ /* 0x000fe20000010000 */
[----:B------:R-:W-:Y:S01]  /*12bc0*/  LOP3.LUT R8, R11, 0xff, RZ, 0xc0, !PT ;  /* 0x000000ff0b087812 */ /* 0x000fe200078ec0ff */
[--C-:B-1----:R-:W-:Y:S01]  /*12bd0*/  FFMA.FTZ R4, R79, UR26, -R13.reuse ;  /* 0x0000001a4f047c23 */ /* 0x102fe2000801080d */
[--C-:B------:R-:W-:Y:S01]  /*12be0*/  FADD.FTZ R39, R172, -R6.reuse ;  /* 0x80000006ac277221 */ /* 0x100fe20000010000 */
[----:B------:R-:W-:Y:S02]  /*12bf0*/  FFMA.FTZ R5, R74, UR26, -R13 ;  /* 0x0000001a4a057c23 */ /* 0x000fe4000801080d */
[----:B------:R1:W3:Y:S01]  /*12c00*/  MUFU.EX2 R236, R4 ;  /* 0x0000000400ec7308 */ /* 0x0002e20000000800 */
[----:B------:R-:W-:-:S02]  /*12c10*/  PRMT R6, R3, 0x7632, R6 ;  /* 0x0000763203067816 */ /* 0x000fc40000000006 */
[----:B--2---:R-:W-:Y:S02]  /*12c20*/  FSEL R7, R71, RZ, P3 ;  /* 0x000000ff47077208 */ /* 0x004fe40001800000 */
[----:B------:R-:W-:Y:S02]  /*12c30*/  PRMT R16, R9, 0x5410, R16 ;  /* 0x0000541009107816 */ /* 0x000fe40000000010 */
[----:B------:R-:W-:Y:S01]  /*12c40*/  PRMT R18, R8, 0x5410, R10 ;  /* 0x0000541008127816 */ /* 0x000fe2000000000a */
[----:B------:R2:W-:Y:S01]  /*12c50*/  MUFU.EX2 R235, R5 ;  /* 0x0000000500eb7308 */ /* 0x0005e20000000800 */
[C---:B------:R-:W-:Y:S02]  /*12c60*/  LOP3.LUT R10, R3.reuse, 0xff, RZ, 0xc0, !PT ;  /* 0x000000ff030a7812 */ /* 0x040fe400078ec0ff */
[----:B------:R-:W-:Y:S02]  /*12c70*/  SHF.R.U32.HI R9, RZ, 0x18, R3 ;  /* 0x00000018ff097819 */ /* 0x000fe40000011603 */
[----:B-1----:R-:W-:Y:S01]  /*12c80*/  LOP3.LUT R4, R3, 0xffff, RZ, 0xc0, !PT ;  /* 0x0000ffff03047812 */ /* 0x002fe200078ec0ff */
[----:B------:R-:W-:Y:S01]  /*12c90*/  FADD.FTZ R38, R173, -R7 ;  /* 0x80000007ad267221 */ /* 0x000fe20000010000 */
[----:B------:R-:W-:-:S02]  /*12ca0*/  LOP3.LUT R7, R2, 0xffff, RZ, 0xc0, !PT ;  /* 0x0000ffff02077812 */ /* 0x000fc400078ec0ff */
[----:B------:R-:W-:Y:S01]  /*12cb0*/  SHF.R.U32.HI R3, RZ, 0x8, R4 ;  /* 0x00000008ff037819 */ /* 0x000fe20000011604 */
[----:B------:R-:W-:Y:S01]  /*12cc0*/  FFMA.FTZ R4, R63, UR26, -R13 ;  /* 0x0000001a3f047c23 */ /* 0x000fe2000801080d */
[----:B--2---:R-:W-:-:S03]  /*12cd0*/  LOP3.LUT R5, R6, 0xff, RZ, 0xc0, !PT ;  /* 0x000000ff06057812 */ /* 0x004fc600078ec0ff */
[----:B------:R1:W-:Y:S01]  /*12ce0*/  MUFU.EX2 R234, R4 ;  /* 0x0000000400ea7308 */ /* 0x0003e20000000800 */
[----:B------:R-:W-:Y:S02]  /*12cf0*/  PRMT R3, R10, 0x5410, R3 ;  /* 0x000054100a037816 */ /* 0x000fe40000000003 */
[----:B------:R-:W-:Y:S02]  /*12d00*/  PRMT R5, R5, 0x5410, R9 ;  /* 0x0000541005057816 */ /* 0x000fe40000000009 */
[----:B------:R-:W-:Y:S02]  /*12d10*/  LOP3.LUT R11, R2, 0xff, RZ, 0xc0, !PT ;  /* 0x000000ff020b7812 */ /* 0x000fe400078ec0ff */
[----:B------:R-:W-:Y:S02]  /*12d20*/  SHF.R.U32.HI R6, RZ, 0x8, R7 ;  /* 0x00000008ff067819 */ /* 0x000fe40000011607 */
[----:B------:R-:W-:Y:S02]  /*12d30*/  SHF.R.U32.HI R7, RZ, 0x18, R2 ;  /* 0x00000018ff077819 */ /* 0x000fe40000011602 */
[----:B------:R-:W-:-:S02]  /*12d40*/  PRMT R11, R11, 0x5410, R6 ;  /* 0x000054100b0b7816 */ /* 0x000fc40000000006 */
[--C-:B------:R-:W-:Y:S02]  /*12d50*/  HSET2.LE.AND R5, R5, R0.reuse, PT ;  /* 0x0000000005057233 */ /* 0x100fe40003803000 */
[----:B-1----:R-:W-:Y:S02]  /*12d60*/  PRMT R4, R2, 0x7632, R4 ;  /* 0x0000763202047816 */ /* 0x002fe40000000004 */
[----:B------:R-:W-:Y:S02]  /*12d70*/  HSET2.LE.AND R2, R3, R0, PT ;  /* 0x0000000003027233 */ /* 0x000fe40003803000 */
[----:B------:R-:W-:Y:S02]  /*12d80*/  LOP3.LUT R4, R4, 0xff, RZ, 0xc0, !PT ;  /* 0x000000ff04047812 */ /* 0x000fe400078ec0ff */
[----:B----4-:R-:W-:Y:S02]  /*12d90*/  F2FP.F16.F32.PACK_AB R3, R241, R242 ;  /* 0x000000f2f103723e */ /* 0x010fe400000000ff */
[----:B---3--:R-:W-:-:S02]  /*12da0*/  F2FP.F16.F32.PACK_AB R6, R236, R237 ;  /* 0x000000edec06723e */ /* 0x008fc400000000ff */
[----:B------:R-:W-:Y:S02]  /*12db0*/  PRMT R9, R4, 0x5410, R7 ;  /* 0x0000541004097816 */ /* 0x000fe40000000007 */
[----:B------:R-:W-:Y:S02]  /*12dc0*/  LOP3.LUT R4, R3, R2, RZ, 0xc0, !PT ;  /* 0x0000000203047212 */ /* 0x000fe400078ec0ff */
[----:B------:R-:W-:Y:S01]  /*12dd0*/  LOP3.LUT R5, R6, R5, RZ, 0xc0, !PT ;  /* 0x0000000506057212 */ /* 0x000fe200078ec0ff */
[----:B------:R-:W-:Y:S01]  /*12de0*/  FFMA.FTZ R6, R149, UR26, -R15 ;  /* 0x0000001a95067c23 */ /* 0x000fe2000801080f */
[----:B------:R-:W-:Y:S02]  /*12df0*/  HSET2.LE.AND R2, R16, R0, PT ;  /* 0x0000000010027233 */ /* 0x000fe40003803000 */
[----:B------:R-:W-:Y:S01]  /*12e00*/  F2FP.F16.F32.PACK_AB R3, R239, R240 ;  /* 0x000000f0ef03723e */ /* 0x000fe200000000ff */
[----:B------:R1:W-:Y:S01]  /*12e10*/  MUFU.EX2 R231, R6 ;  /* 0x0000000600e77308 */ /* 0x0003e20000000800 */
[----:B------:R-:W-:-:S07]  /*12e20*/  FMUL.FTZ R14, R14, UR26 ;  /* 0x0000001a0e0e7c20 */ /* 0x000fce0008410000 */
[----:B------:R2:W-:Y:S01]  /*12e30*/  MUFU.EX2 R59, R14 ;  /* 0x0000000e003b7308 */ /* 0x0005e20000000800 */
[----:B-1----:R-:W-:Y:S01]  /*12e40*/  LOP3.LUT R6, R3, R2, RZ, 0xc0, !PT ;  /* 0x0000000203067212 */ /* 0x002fe200078ec0ff */
[----:B------:R-:W-:Y:S01]  /*12e50*/  FFMA.FTZ R3, R148, UR26, -R15 ;  /* 0x0000001a94037c23 */ /* 0x000fe2000801080f */
[----:B------:R-:W-:-:S05]  /*12e60*/  FMUL.FTZ R2, R70, UR26 ;  /* 0x0000001a46027c20 */ /* 0x000fca0008410000 */
[----:B------:R-:W1:Y:S01]  /*12e70*/  MUFU.EX2 R230, R3 ;  /* 0x0000000300e67308 */ /* 0x000e620000000800 */
[----:B--2---:R-:W-:Y:S01]  /*12e80*/  FSEL R14, R2, RZ, P2 ;  /* 0x000000ff020e7208 */ /* 0x004fe20001000000 */
[----:B------:R-:W-:-:S06]  /*12e90*/  FFMA.FTZ R2, R167, UR26, -R15 ;  /* 0x0000001aa7027c23 */ /* 0x000fcc000801080f */
[----:B------:R2:W3:Y:S01]  /*12ea0*/  MUFU.EX2 R229, R2 ;  /* 0x0000000200e57308 */ /* 0x0004e20000000800 */
[----:B------:R-:W-:Y:S02]  /*12eb0*/  FSEL R8, R69, RZ, P0 ;  /* 0x000000ff45087208 */ /* 0x000fe40000000000 */
[----:B-1----:R-:W-:Y:S01]  /*12ec0*/  F2FP.F16.F32.PACK_AB R3, R230, R231 ;  /* 0x000000e7e603723e */ /* 0x002fe200000000ff */
[----:B--2---:R-:W-:-:S04]  /*12ed0*/  FFMA.FTZ R2, R214, UR26, -R14 ;  /* 0x0000001ad6027c23 */ /* 0x004fc8000801080e */
[----:B------:R1:W-:Y:S01]  /*12ee0*/  MUFU.EX2 R228, R2 ;  /* 0x0000000200e47308 */ /* 0x0003e20000000800 */
[----:B------:R-:W-:Y:S01]  /*12ef0*/  FADD.FTZ R8, R212, -R8 ;  /* 0x80000008d4087221 */ /* 0x000fe20000010000 */
[----:B------:R-:W-:Y:S01]  /*12f00*/  LOP3.LUT R7, R17, 0xff00ff, RZ, 0xc0, !PT ;  /* 0x00ff00ff11077812 */ /* 0x000fe200078ec0ff */
[----:B------:R-:W-:Y:S02]  /*12f10*/  IMAD.MOV.U32 R148, RZ, RZ, R28 ;  /* 0x000000ffff947224 */ /* 0x000fe400078e001c */
[----:B------:R-:W-:Y:S01]  /*12f20*/  FMUL.FTZ R8, R8, UR26 ;  /* 0x0000001a08087c20 */ /* 0x000fe20008410000 */
[----:B-1----:R-:W-:-:S05]  /*12f30*/  HSET2.LE.AND R2, R18, R0, PT ;  /* 0x0000000012027233 */ /* 0x002fca0003803000 */
[----:B------:R-:W-:Y:S01]  /*12f40*/  LOP3.LUT R10, R3, R2, RZ, 0xc0, !PT ;  /* 0x00000002030a7212 */ /* 0x000fe200078ec0ff */
[----:B------:R-:W-:Y:S01]  /*12f50*/  FFMA.FTZ R2, R164, UR26, -R14 ;  /* 0x0000001aa4027c23 */ /* 0x000fe2000801080e */
[----:B------:R-:W-:Y:S01]  /*12f60*/  IMAD.MOV.U32 R149, RZ, RZ, R29 ;  /* 0x000000ffff957224 */ /* 0x000fe200078e001d */
[----:B------:R1:W2:Y:S01]  /*12f70*/  MUFU.EX2 R58, R8 ;  /* 0x00000008003a7308 */ /* 0x0002a20000000800 */
[----:B------:R-:W4:Y:S01]  /*12f80*/  LDSM.16.MT88.4 R28, [R181+0x6000] ;  /* 0x00600000b51c783b */ /* 0x000f220000004200 */
[----:B------:R-:W-:-:S06]  /*12f90*/  HSET2.LE.AND R7, R7, R0, PT ;  /* 0x0000000007077233 */ /* 0x000fcc0003803000 */
[----:B------:R5:W-:Y:S01]  /*12fa0*/  MUFU.EX2 R226, R2 ;  /* 0x0000000200e27308 */ /* 0x000be20000000800 */
[----:B-1----:R-:W-:Y:S02]  /*12fb0*/  F2FP.F16.F32.PACK_AB R8, R234, R235 ;  /* 0x000000ebea08723e */ /* 0x002fe400000000ff */
[----:B-----5:R-:W-:-:S05]  /*12fc0*/  LOP3.LUT R2, R37, 0xff00ff, RZ, 0xc0, !PT ;  /* 0x00ff00ff25027812 */ /* 0x020fca00078ec0ff */
[----:B------:R-:W-:Y:S01]  /*12fd0*/  HSET2.LE.AND R16, R2, R0, PT ;  /* 0x0000000002107233 */ /* 0x000fe20003803000 */
[----:B------:R-:W-:Y:S01]  /*12fe0*/  FMUL.FTZ R2, R38, UR26 ;  /* 0x0000001a26027c20 */ /* 0x000fe20008410000 */
[----:B------:R-:W-:Y:S01]  /*12ff0*/  LOP3.LUT R7, R8, R7, RZ, 0xc0, !PT ;  /* 0x0000000708077212 */ /* 0x000fe200078ec0ff */
[----:B------:R-:W-:Y:S02]  /*13000*/  FFMA.FTZ R8, R161, UR26, -R14 ;  /* 0x0000001aa1087c23 */ /* 0x000fe4000801080e */
[----:B------:R1:W-:Y:S08]  /*13010*/  MUFU.EX2 R57, R2 ;  /* 0x0000000200397308 */ /* 0x0003f00000000800 */
[----:B------:R5:W4:Y:S01]  /*13020*/  MUFU.EX2 R227, R8 ;  /* 0x0000000800e37308 */ /* 0x000b220000000800 */
[----:B-1----:R-:W-:-:S07]  /*13030*/  FMUL.FTZ R2, R39, UR26 ;  /* 0x0000001a27027c20 */ /* 0x002fce0008410000 */
[----:B------:R3:W-:Y:S01]  /*13040*/  MUFU.EX2 R56, R2 ;  /* 0x0000000200387308 */ /* 0x0007e20000000800 */
[----:B-----5:R-:W-:Y:S01]  /*13050*/  HSET2.LE.AND R8, R11, R0, PT ;  /* 0x000000000b087233 */ /* 0x020fe20003803000 */
[----:B------:R-:W-:Y:S01]  /*13060*/  FFMA.FTZ R3, R151, UR26, -R14 ;  /* 0x0000001a97037c23 */ /* 0x000fe2000801080e */
[----:B---3--:R-:W-:-:S04]  /*13070*/  F2FP.F16.F32.PACK_AB R2, R229, R243 ;  /* 0x000000f3e502723e */ /* 0x008fc800000000ff */
[----:B------:R-:W-:Y:S01]  /*13080*/  LOP3.LUT R8, R2, R8, RZ, 0xc0, !PT ;  /* 0x0000000802087212 */ /* 0x000fe200078ec0ff */
[--C-:B------:R-:W-:Y:S01]  /*13090*/  FFMA.FTZ R2, R158, UR26, -R12.reuse ;  /* 0x0000001a9e027c23 */ /* 0x100fe2000801080c */
[----:B------:R-:W1:Y:S08]  /*130a0*/  MUFU.EX2 R225, R3 ;  /* 0x0000000300e17308 */ /* 0x000e700000000800 */
[----:B------:R3:W-:Y:S01]  /*130b0*/  MUFU.EX2 R219, R2 ;  /* 0x0000000200db7308 */ /* 0x0007e20000000800 */
[----:B------:R-:W-:Y:S01]  /*130c0*/  HSET2.LE.AND R9, R9, R0, PT ;  /* 0x0000000009097233 */ /* 0x000fe20003803000 */
[-C--:B------:R-:W-:Y:S01]  /*130d0*/  FMUL.FTZ R84, R84, R59.reuse ;  /* 0x0000003b54547220 */ /* 0x080fe20000410000 */
[-C--:B------:R-:W-:Y:S01]  /*130e0*/  FMUL.FTZ R85, R85, R59.reuse ;  /* 0x0000003b55557220 */ /* 0x080fe20000410000 */
[-C--:B--2---:R-:W-:Y:S01]  /*130f0*/  FMUL.FTZ R86, R86, R58.reuse ;  /* 0x0000003a56567220 */ /* 0x084fe20000410000 */
[----:B------:R-:W-:Y:S01]  /*13100*/  FMUL.FTZ R87, R87, R58 ;  /* 0x0000003a57577220 */ /* 0x000fe20000410000 */
[-C--:B------:R-:W-:Y:S01]  /*13110*/  FMUL.FTZ R88, R88, R59.reuse ;  /* 0x0000003b58587220 */ /* 0x080fe20000410000 */
[----:B------:R-:W-:Y:S01]  /*13120*/  FMUL.FTZ R89, R89, R59 ;  /* 0x0000003b59597220 */ /* 0x000fe20000410000 */
[----:B---3--:R-:W-:-:S04]  /*13130*/  FFMA.FTZ R2, R147, UR26, -R12 ;  /* 0x0000001a93027c23 */ /* 0x008fc8000801080c */
        /* <DEDUP_REMOVED lines=29> */
[----:B----4-:R-:W-:-:S02]  /*13310*/  F2FP.F16.F32.PACK_AB R3, R227, R228 ;  /* 0x000000e4e303723e */ /* 0x010fc400000000ff */
[----:B--2---:R-:W-:Y:S02]  /*13320*/  LOP3.LUT R2, R36, UR8, R19, 0x96, !PT ;  /* 0x0000000824027c12 */ /* 0x004fe4000f8e9613 */
[----:B------:R-:W-:Y:S01]  /*13330*/  LOP3.LUT R9, R3, R9, RZ, 0xc0, !PT ;  /* 0x0000000903097212 */ /* 0x000fe200078ec0ff */
[----:B------:R-:W-:Y:S01]  /*13340*/  HMMA.16816.F32 R84, R4, R24, R84 ;  /* 0x000000180454723c */ /* 0x000fe20000001854 */
[----:B-1----:R-:W-:Y:S01]  /*13350*/  F2FP.F16.F32.PACK_AB R11, R225, R226 ;  /* 0x000000e2e10b723e */ /* 0x002fe200000000ff */
[----:B------:R-:W-:-:S04]  /*13360*/  IMAD.WIDE.U32 R2, R2, -0x2daee0ad, RZ ;  /* 0xd2511f5302027825 */ /* 0x000fc800078e00ff */
[-C--:B------:R-:W-:Y:S01]  /*13370*/  FMUL.FTZ R80, R80, R57.reuse ;  /* 0x0000003950507220 */ /* 0x080fe20000410000 */
[----:B------:R-:W-:Y:S01]  /*13380*/  FMUL.FTZ R81, R81, R57 ;  /* 0x0000003951517220 */ /* 0x000fe20000410000 */
[----:B------:R-:W-:Y:S01]  /*13390*/  HMMA.16816.F32 R88, R4, R26, R88 ;  /* 0x0000001a0458723c */ /* 0x000fe20000001858 */
[----:B------:R-:W-:Y:S01]  /*133a0*/  LOP3.LUT R3, R44, UR27, R3, 0x96, !PT ;  /* 0x0000001b2c037c12 */ /* 0x000fe2000f8e9603 */
[----:B------:R-:W-:Y:S01]  /*133b0*/  FMUL.FTZ R82, R82, R56 ;  /* 0x0000003852527220 */ /* 0x000fe20000410000 */
[----:B------:R-:W-:Y:S01]  /*133c0*/  LOP3.LUT R11, R11, R16, RZ, 0xc0, !PT ;  /* 0x000000100b0b7212 */ /* 0x000fe200078ec0ff */
[----:B------:R-:W-:-:S04]  /*133d0*/  FMUL.FTZ R83, R83, R56 ;  /* 0x0000003853537220 */ /* 0x000fc80000410000 */
[----:B------:R-:W-:Y:S01]  /*133e0*/  HMMA.16816.F32 R100, R4, R20, R100 ;  /* 0x000000140464723c */ /* 0x000fe20000001864 */
[----:B------:R-:W-:Y:S01]  /*133f0*/  PRMT R17, R2, 0x7771, RZ ;  /* 0x0000777102117816 */ /* 0x000fe200000000ff */
[----:B------:R-:W-:-:S06]  /*13400*/  FMUL.FTZ R92, R92, R57 ;  /* 0x000000395c5c7220 */ /* 0x000fcc0000410000 */
[C---:B------:R-:W-:Y:S01]  /*13410*/  HMMA.16816.F32 R104, R4.reuse, R22, R104 ;  /* 0x000000160468723c */ /* 0x040fe20000001868 */
[----:B------:R-:W-:Y:S01]  /*13420*/  PRMT R16, R2, 0x7773, RZ ;  /* 0x0000777302107816 */ /* 0x000fe200000000ff */
        /* <DEDUP_REMOVED lines=31> */
[----:B------:R-:W-:Y:S01]  /*13620*/  FFMA.FTZ R4, R48, UR26, -R12 ;  /* 0x0000001a30047c23 */ /* 0x000fe2000801080c */
[----:B------:R-:W-:Y:S01]  /*13630*/  IMAD.MOV.U32 R5, RZ, RZ, R2 ;  /* 0x000000ffff057224 */ /* 0x000fe200078e0002 */
[----:B------:R-:W-:Y:S01]  /*13640*/  PRMT R7, R2, 0x7772, RZ ;  /* 0x0000777202077816 */ /* 0x000fe200000000ff */
[----:B------:R-:W-:Y:S01]  /*13650*/  IMAD.MOV.U32 R160, RZ, RZ, R54 ;  /* 0x000000ffffa07224 */ /* 0x000fe200078e0036 */
[----:B------:R1:W-:Y:S01]  /*13660*/  MUFU.EX2 R213, R4 ;  /* 0x0000000400d57308 */ /* 0x0003e20000000800 */
[----:B------:R-:W-:Y:S01]  /*13670*/  LOP3.LUT R2, R3, 0xffff, RZ, 0xc0, !PT ;  /* 0x0000ffff03027812 */ /* 0x000fe200078ec0ff */
[----:B------:R-:W-:Y:S01]  /*13680*/  IMAD.MOV.U32 R161, RZ, RZ, R55 ;  /* 0x000000ffffa17224 */ /* 0x000fe200078e0037 */
[----:B------:R-:W-:Y:S01]  /*13690*/  LDSM.16.MT88.4 R36, [R184+0x6800] ;  /* 0x00680000b824783b */ /* 0x000fe20000004200 */
[----:B-1----:R-:W-:-:S04]  /*136a0*/  FFMA.FTZ R4, R145, UR26, -R13 ;  /* 0x0000001a91047c23 */ /* 0x002fc8000801080d */
[----:B------:R1:W-:Y:S01]  /*136b0*/  MUFU.EX2 R203, R4 ;  /* 0x0000000400cb7308 */ /* 0x0003e20000000800 */
[----:B------:R-:W-:Y:S01]  /*136c0*/  PRMT R7, R7, 0x5410, R16 ;  /* 0x0000541007077816 */ /* 0x000fe20000000010 */
[--C-:B------:R-:W-:Y:S01]  /*136d0*/  FFMA.FTZ R6, R166, UR26, -R13.reuse ;  /* 0x0000001aa6067c23 */ /* 0x100fe2000801080d */
[----:B-1----:R-:W-:Y:S01]  /*136e0*/  SHF.R.U32.HI R4, RZ, 0x8, R2 ;  /* 0x00000008ff047819 */ /* 0x002fe20000011602 */
[----:B------:R-:W-:-:S04]  /*136f0*/  FFMA.FTZ R2, R49, UR26, -R13 ;  /* 0x0000001a31027c23 */ /* 0x000fc8000801080d */
[----:B------:R1:W2:Y:S01]  /*13700*/  MUFU.EX2 R202, R2 ;  /* 0x0000000200ca7308 */ /* 0x0002a20000000800 */
[----:B------:R-:W-:Y:S02]  /*13710*/  LOP3.LUT R7, R7, 0xff00ff, RZ, 0xc0, !PT ;  /* 0x00ff00ff07077812 */ /* 0x000fe400078ec0ff */
[----:B------:R-:W-:-:S03]  /*13720*/  LOP3.LUT R5, R5, 0xff, RZ, 0xc0, !PT ;  /* 0x000000ff05057812 */ /* 0x000fc600078ec0ff */
[----:B------:R-:W-:Y:S02]  /*13730*/  HSET2.LE.AND R7, R7, R0, PT ;  /* 0x0000000007077233 */ /* 0x000fe40003803000 */
[----:B------:R3:W-:Y:S01]  /*13740*/  MUFU.EX2 R212, R6 ;  /* 0x0000000600d47308 */ /* 0x0007e20000000800 */
[----:B------:R-:W-:Y:S02]  /*13750*/  PRMT R5, R5, 0x5410, R17 ;  /* 0x0000541005057816 */ /* 0x000fe40000000011 */
[----:B-1----:R-:W-:-:S04]  /*13760*/  PRMT R2, R3, 0x7632, R2 ;  /* 0x0000763203027816 */ /* 0x002fc80000000002 */
[----:B------:R-:W-:Y:S02]  /*13770*/  LOP3.LUT R16, R2, 0xff, RZ, 0xc0, !PT ;  /* 0x000000ff02107812 */ /* 0x000fe400078ec0ff */
[----:B--2---:R-:W-:Y:S02]  /*13780*/  F2FP.F16.F32.PACK_AB R2, R202, R203 ;  /* 0x000000cbca02723e */ /* 0x004fe400000000ff */
[----:B---3--:R-:W-:Y:S02]  /*13790*/  LOP3.LUT R6, R3, 0xff, RZ, 0xc0, !PT ;  /* 0x000000ff03067812 */ /* 0x008fe400078ec0ff */
[----:B------:R-:W-:Y:S02]  /*137a0*/  SHF.R.U32.HI R17, RZ, 0x18, R3 ;  /* 0x00000018ff117819 */ /* 0x000fe40000011603 */
[----:B------:R-:W-:Y:S01]  /*137b0*/  PRMT R18, R6, 0x5410, R4 ;  /* 0x0000541006127816 */ /* 0x000fe20000000004 */
[----:B------:R-:W-:Y:S01]  /*137c0*/  FFMA.FTZ R4, R165, UR26, -R13 ;  /* 0x0000001aa5047c23 */ /* 0x000fe2000801080d */
[----:B------:R-:W-:Y:S01]  /*137d0*/  LOP3.LUT R7, R2, R7, RZ, 0xc0, !PT ;  /* 0x0000000702077212 */ /* 0x000fe200078ec0ff */
[----:B------:R-:W-:Y:S01]  /*137e0*/  FFMA.FTZ R2, R215, UR26, -R15 ;  /* 0x0000001ad7027c23 */ /* 0x000fe2000801080f */
[----:B------:R-:W-:Y:S01]  /*137f0*/  HSET2.LE.AND R3, R5, R0, PT ;  /* 0x0000000005037233 */ /* 0x000fe20003803000 */
[----:B------:R1:W2:Y:S01]  /*13800*/  MUFU.EX2 R174, R4 ;  /* 0x0000000400ae7308 */ /* 0x0002a20000000800 */
[----:B------:R-:W-:Y:S01]  /*13810*/  F2FP.F16.F32.PACK_AB R6, R213, R214 ;  /* 0x000000d6d506723e */ /* 0x000fe200000000ff */
[----:B------:R-:W-:-:S03]  /*13820*/  IMAD.MOV.U32 R66, RZ, RZ, R52 ;  /* 0x000000ffff427224 */ /* 0x000fc600078e0034 */
[----:B------:R-:W-:-:S03]  /*13830*/  LOP3.LUT R6, R6, R3, RZ, 0xc0, !PT ;  /* 0x0000000306067212 */ /* 0x000fc600078ec0ff */
[----:B------:R3:W-:Y:S01]  /*13840*/  MUFU.EX2 R172, R2 ;  /* 0x0000000200ac7308 */ /* 0x0007e20000000800 */
[----:B------:R-:W-:Y:S01]  /*13850*/  F2FP.F16.F32.PACK_AB R3, R224, R219 ;  /* 0x000000dbe003723e */ /* 0x000fe200000000ff */
[----:B------:R-:W-:Y:S01]  /*13860*/  IMAD.MOV.U32 R67, RZ, RZ, R53 ;  /* 0x000000ffff437224 */ /* 0x000fe200078e0035 */
[----:B------:R-:W-:Y:S01]  /*13870*/  HMMA.16816.F32 R80, R8, R24, R80 ;  /* 0x000000180850723c */ /* 0x000fe20000001850 */
[----:B------:R-:W-:Y:S02]  /*13880*/  IMAD.MOV.U32 R74, RZ, RZ, R46 ;  /* 0x000000ffff4a7224 */ /* 0x000fe400078e002e */
[----:B------:R-:W-:Y:S02]  /*13890*/  IMAD.MOV.U32 R75, RZ, RZ, R47 ;  /* 0x000000ffff4b7224 */ /* 0x000fe400078e002f */
[----:B-1----:R-:W-:-:S03]  /*138a0*/  FFMA.FTZ R4, R221, UR26, -R15 ;  /* 0x0000001add047c23 */ /* 0x002fc6000801080f */
[C---:B------:R-:W-:Y:S01]  /*138b0*/  HMMA.16816.F32 R92, R8.reuse, R26, R92 ;  /* 0x0000001a085c723c */ /* 0x040fe2000000185c */
[----:B---3--:R-:W-:Y:S01]  /*138c0*/  HSET2.LE.AND R2, R18, R0, PT ;  /* 0x0000000012027233 */ /* 0x008fe20003803000 */
[----:B------:R1:W-:Y:S06]  /*138d0*/  MUFU.EX2 R173, R4 ;  /* 0x0000000400ad7308 */ /* 0x0003ec0000000800 */
[----:B------:R-:W-:Y:S01]  /*138e0*/  HMMA.16816.F32 R96, R8, R20, R96 ;  /* 0x000000140860723c */ /* 0x000fe20000001860 */
[----:B------:R-:W-:-:S07]  /*138f0*/  PRMT R5, R16, 0x5410, R17 ;  /* 0x0000541010057816 */ /* 0x000fce0000000011 */
[C---:B------:R-:W-:Y:S08]  /*13900*/  HMMA.16816.F32 R60, R8.reuse, R22, R108 ;  /* 0x00000016083c723c */ /* 0x040ff0000000186c */
[----:B------:R-:W-:Y:S01]  /*13910*/  HMMA.16816.F32 R52, R8, R30, R124 ;  /* 0x0000001e0834723c */ /* 0x000fe2000000187c */
[----:B-1----:R-:W-:Y:S01]  /*13920*/  LOP3.LUT R4, R3, R2, RZ, 0xc0, !PT ;  /* 0x0000000203047212 */ /* 0x002fe200078ec0ff */
[----:B------:R-:W-:Y:S01]  /*13930*/  FFMA.FTZ R3, R163, UR26, -R15 ;  /* 0x0000001aa3037c23 */ /* 0x000fe2000801080f */
[----:B------:R-:W-:-:S05]  /*13940*/  LOP3.LUT R2, R42, UR8, R41, 0x96, !PT ;  /* 0x000000082a027c12 */ /* 0x000fca000f8e9629 */
[C---:B------:R-:W-:Y:S01]  /*13950*/  HMMA.16816.F32 R128, R8.reuse, R32, R128 ;  /* 0x000000200880723c */ /* 0x040fe20000001880 */
[----:B------:R1:W-:Y:S07]  /*13960*/  MUFU.EX2 R166, R3 ;  /* 0x0000000300a67308 */ /* 0x0003ee0000000800 */
[C---:B------:R-:W-:Y:S08]  /*13970*/  HMMA.16816.F32 R44, R8.reuse, R28, R112 ;  /* 0x0000001c082c723c */ /* 0x040ff00000001870 */
[----:B------:R-:W-:Y:S01]  /*13980*/  HMMA.16816.F32 R48, R8, R34, R140 ;  /* 0x000000220830723c */ /* 0x000fe2000000188c */
[----:B------:R-:W-:Y:S01]  /*13990*/  FFMA.FTZ R8, R208, UR26, -R15 ;  /* 0x0000001ad0087c23 */ /* 0x000fe2000801080f */
[----:B-1----:R-:W-:Y:S01]  /*139a0*/  IMAD.WIDE.U32 R2, R2, -0x2daee0ad, RZ ;  /* 0xd2511f5302027825 */ /* 0x002fe200078e00ff */
[----:B------:R-:W-:Y:S01]  /*139b0*/  HSET2.LE.AND R5, R5, R0, PT ;  /* 0x0000000005057233 */ /* 0x000fe20003803000 */
[----:B------:R-:W1:Y:S01]  /*139c0*/  S2R R74, SR_CTAID.X ;  /* 0x00000000004a7919 */ /* 0x000e620000002500 */
[----:B------:R3:W4:Y:S01]  /*139d0*/  MUFU.EX2 R167, R8 ;  /* 0x0000000800a77308 */ /* 0x0007220000000800 */
[----:B--2---:R-:W-:-:S02]  /*139e0*/  F2FP.F16.F32.PACK_AB R16, R174, R212 ;  /* 0x000000d4ae10723e */ /* 0x004fc400000000ff */
[----:B------:R-:W-:Y:S01]  /*139f0*/  LOP3.LUT R3, R64, UR27, R3, 0x96, !PT ;  /* 0x0000001b40037c12 */ /* 0x000fe2000f8e9603 */
[----:B------:R-:W-:Y:S01]  /*13a00*/  IMAD.MOV.U32 R9, RZ, RZ, R2 ;  /* 0x000000ffff097224 */ /* 0x000fe200078e0002 */
[----:B------:R-:W-:Y:S01]  /*13a10*/  LOP3.LUT R5, R16, R5, RZ, 0xc0, !PT ;  /* 0x0000000510057212 */ /* 0x000fe200078ec0ff */
[----:B------:R-:W2:Y:S01]  /*13a20*/  LDSM.16.MT88.4 R20, [R180+0x6800] ;  /* 0x00680000b414783b */ /* 0x000ea20000004200 */
[----:B------:R-:W-:-:S03]  /*13a30*/  PRMT R17, R2, 0x7771, RZ ;  /* 0x0000777102117816 */ /* 0x000fc600000000ff */
[----:B------:R-:W5:Y:S04]  /*13a40*/  LDSM.16.MT88.4 R24, [R185+0x6800] ;  /* 0x00680000b918783b */ /* 0x000f680000004200 */
[----:B------:R-:W5:Y:S01]  /*13a50*/  LDSM.16.MT88.4 R28, [R181+0x6800] ;  /* 0x00680000b51c783b */ /* 0x000f620000004200 */
[--C-:B---3--:R-:W-:Y:S01]  /*13a60*/  FFMA.FTZ R8, R220, UR26, -R14.reuse ;  /* 0x0000001adc087c23 */ /* 0x108fe2000801080e */
[----:B------:R-:W-:Y:S01]  /*13a70*/  FFMA.FTZ R11, R162, UR26, -R14 ;  /* 0x0000001aa20b7c23 */ /* 0x000fe2000801080e */
[----:B------:R-:W3:Y:S02]  /*13a80*/  S2R R77, SR_TID.X ;  /* 0x00000000004d7919 */ /* 0x000ee40000002100 */
[----:B------:R4:W-:Y:S01]  /*13a90*/  MUFU.EX2 R165, R8 ;  /* 0x0000000800a57308 */ /* 0x0009e20000000800 */
[----:B------:R-:W-:Y:S01]  /*13aa0*/  PRMT R16, R2, 0x7773, RZ ;  /* 0x0000777302107816 */ /* 0x000fe200000000ff */
[----:B------:R-:W3:Y:S01]  /*13ab0*/  LDSM.16.MT88.4 R32, [R180+0x7000] ;  /* 0x00700000b420783b */ /* 0x000ee20000004200 */
[----:B------:R-:W-:-:S03]  /*13ac0*/  LOP3.LUT R10, R3, 0xff, RZ, 0xc0, !PT ;  /* 0x000000ff030a7812 */ /* 0x000fc600078ec0ff */
[----:B------:R-:W-:Y:S04]  /*13ad0*/  LDSM.16.MT88.4 R108, [R185+0x7800] ;  /* 0x00780000b96c783b */ /* 0x000fe80000004200 */
[----:B------:R-:W-:Y:S01]  /*13ae0*/  LDSM.16.MT88.4 R124, [R181+0x7800] ;  /* 0x00780000b57c783b */ /* 0x000fe20000004200 */
[----:B----4-:R-:W-:-:S04]  /*13af0*/  FFMA.FTZ R8, R168, UR26, -R14 ;  /* 0x0000001aa8087c23 */ /* 0x010fc8000801080e */
[----:B------:R4:W-:Y:S02]  /*13b00*/  MUFU.EX2 R164, R8 ;  /* 0x0000000800a47308 */ /* 0x0009e40000000800 */
[----:B----4-:R-:W-:Y:S02]  /*13b10*/  PRMT R8, R2, 0x7772, RZ ;  /* 0x0000777202087816 */ /* 0x010fe400000000ff */
[----:B------:R-:W-:-:S04]  /*13b20*/  LOP3.LUT R2, R3, 0xffff, RZ, 0xc0, !PT ;  /* 0x0000ffff03027812 */ /* 0x000fc800078ec0ff */
[----:B------:R-:W-:-:S04]  /*13b30*/  SHF.R.U32.HI R2, RZ, 0x8, R2 ;  /* 0x00000008ff027819 */ /* 0x000fc80000011602 */
[----:B------:R-:W-:Y:S02]  /*13b40*/  PRMT R19, R10, 0x5410, R2 ;  /* 0x000054100a137816 */ /* 0x000fe40000000002 */
[----:B------:R-:W-:Y:S02]  /*13b50*/  LEA R2, R238, 0xfffffffb, 0x1 ;  /* 0xfffffffbee027811 */ /* 0x000fe400078e08ff */
[----:B------:R-:W-:Y:S02]  /*13b60*/  PRMT R18, R8, 0x5410, R16 ;  /* 0x0000541008127816 */ /* 0x000fe40000000010 */
[----:B------:R-:W-:Y:S02]  /*13b70*/  LOP3.LUT R16, R2, UR25, R75, 0x96, !PT ;  /* 0x0000001902107c12 */ /* 0x000fe4000f8e964b */
[----:B------:R-:W4:Y:S01]  /*13b80*/  S2R R75, SR_TID.X ;  /* 0x00000000004b7919 */ /* 0x000f220000002100 */
[----:B------:R-:W-:Y:S01]  /*13b90*/  FFMA.FTZ R8, R209, UR26, -R14 ;  /* 0x0000001ad1087c23 */ /* 0x000fe2000801080e */
[----:B------:R-:W-:Y:S01]  /*13ba0*/  LOP3.LUT R9, R9, 0xff, RZ, 0xc0, !PT ;  /* 0x000000ff09097812 */ /* 0x000fe200078ec0ff */
[----:B------:R1:W2:Y:S08]  /*13bb0*/  MUFU.EX2 R163, R11 ;  /* 0x0000000b00a37308 */ /* 0x0002b00000000800 */
[----:B------:R5:W3:Y:S01]  /*13bc0*/  MUFU.EX2 R162, R8 ;  /* 0x0000000800a27308 */ /* 0x000ae20000000800 */
[----:B-1----:R-:W-:-:S02]  /*13bd0*/  PRMT R11, R9, 0x5410, R17 ;  /* 0x00005410090b7816 */ /* 0x002fc40000000011 */
[----:B------:R-:W-:-:S03]  /*13be0*/  PRMT R9, R3, 0x7632, R9 ;  /* 0x0000763203097816 */ /* 0x000fc60000000009 */
[----:B------:R-:W-:Y:S02]  /*13bf0*/  HSET2.LE.AND R2, R11, R0, PT ;  /* 0x000000000b027233 */ /* 0x000fe40003803000 */
[----:B----4-:R-:W-:Y:S02]  /*13c00*/  SHF.R.U32.HI R68, RZ, 0x5, R75 ;  /* 0x00000005ff447819 */ /* 0x010fe4000001164b */
[----:B-----5:R-:W-:-:S03]  /*13c10*/  SHF.R.U32.HI R8, RZ, 0x18, R3 ;  /* 0x00000018ff087819 */ /* 0x020fc60000011603 */
[----:B------:R-:W-:Y:S01]  /*13c20*/  IMAD R74, R74, 0x8, R68 ;  /* 0x000000084a4a7824 */ /* 0x000fe200078e0244 */
[----:B------:R-:W-:Y:S02]  /*13c30*/  LOP3.LUT R9, R9, 0xff, RZ, 0xc0, !PT ;  /* 0x000000ff09097812 */ /* 0x000fe400078ec0ff */
[----:B------:R-:W-:Y:S01]  /*13c40*/  F2FP.F16.F32.PACK_AB R3, R166, R167 ;  /* 0x000000a7a603723e */ /* 0x000fe200000000ff */
[----:B------:R-:W-:Y:S01]  /*13c50*/  VIADD R74, R74, 0x4 ;  /* 0x000000044a4a7836 */ /* 0x000fe20000000000 */
[----:B------:R-:W-:Y:S02]  /*13c60*/  LOP3.LUT R11, R18, 0xff00ff, RZ, 0xc0, !PT ;  /* 0x00ff00ff120b7812 */ /* 0x000fe400078ec0ff */
[----:B------:R-:W-:Y:S01]  /*13c70*/  PRMT R17, R9, 0x5410, R8 ;  /* 0x0000541009117816 */ /* 0x000fe20000000008 */
[----:B------:R-:W-:Y:S01]  /*13c80*/  IMAD.WIDE.U32 R74, R74, -0x326172a9, RZ ;  /* 0xcd9e8d574a4a7825 */ /* 0x000fe200078e00ff */
[----:B------:R-:W-:Y:S02]  /*13c90*/  LOP3.LUT R10, R3, R2, RZ, 0xc0, !PT ;  /* 0x00000002030a7212 */ /* 0x000fe400078ec0ff */
[----:B------:R-:W-:Y:S01]  /*13ca0*/  HSET2.LE.AND R11, R11, R0, PT ;  /* 0x000000000b0b7233 */ /* 0x000fe20003803000 */
[----:B------:R-:W-:Y:S01]  /*13cb0*/  IMAD.WIDE.U32 R2, R16, -0x326172a9, RZ ;  /* 0xcd9e8d5710027825 */ /* 0x000fe200078e00ff */
[----:B--2---:R-:W-:-:S02]  /*13cc0*/  F2FP.F16.F32.PACK_AB R8, R163, R164 ;  /* 0x000000a4a308723e */ /* 0x004fc400000000ff */
[--C-:B------:R-:W-:Y:S02]  /*13cd0*/  HSET2.LE.AND R9, R19, R0.reuse, PT ;  /* 0x0000000013097233 */ /* 0x100fe40003803000 */
[----:B------:R-:W-:Y:S02]  /*13ce0*/  F2FP.F16.F32.PACK_AB R16, R172, R173 ;  /* 0x000000adac10723e */ /* 0x000fe400000000ff */
[----:B------:R-:W-:Y:S02]  /*13cf0*/  HSET2.LE.AND R17, R17, R0, PT ;  /* 0x0000000011117233 */ /* 0x000fe40003803000 */
[----:B---3--:R-:W-:Y:S02]  /*13d00*/  F2FP.F16.F32.PACK_AB R18, R162, R165 ;  /* 0x000000a5a212723e */ /* 0x008fe400000000ff */
[----:B------:R-:W-:Y:S02]  /*13d10*/  LOP3.LUT R19, R74, UR23, R3, 0x96, !PT ;  /* 0x000000174a137c12 */ /* 0x000fe4000f8e9603 */
[----:B------:R-:W-:Y:S01]  /*13d20*/  LOP3.LUT R11, R8, R11, RZ, 0xc0, !PT ;  /* 0x0000000b080b7212 */ /* 0x000fe200078ec0ff */
[----:B------:R-:W-:Y:S01]  /*13d30*/  IMAD.MOV.U32 R74, RZ, RZ, R66 ;  /* 0x000000ffff4a7224 */ /* 0x000fe200078e0042 */
[----:B------:R-:W-:Y:S01]  /*13d40*/  LOP3.LUT R8, R16, R9, RZ, 0xc0, !PT ;  /* 0x0000000910087212 */ /* 0x000fe200078ec0ff */
[----:B------:R-:W-:Y:S01]  /*13d50*/  IMAD.MOV.U32 R75, RZ, RZ, R67 ;  /* 0x000000ffff4b7224 */ /* 0x000fe200078e0043 */
[----:B------:R-:W-:Y:S01]  /*13d60*/  LOP3.LUT R9, R18, R17, RZ, 0xc0, !PT ;  /* 0x0000001112097212 */ /* 0x000fe200078ec0ff */
[----:B------:R-:W-:Y:S01]  /*13d70*/  HMMA.16816.F32 R84, R4, R20, R84 ;  /* 0x000000140454723c */ /* 0x000fe20000001854 */
[----:B------:R-:W-:Y:S01]  /*13d80*/  LOP3.LUT R17, R2, UR12, R149, 0x96, !PT ;  /* 0x0000000c02117c12 */ /* 0x000fe2000f8e9695 */
[----:B------:R-:W-:-:S06]  /*13d90*/  FFMA.FTZ R16, R154, UR26, -R12 ;  /* 0x0000001a9a107c23 */ /* 0x000fcc000801080c */
[C---:B------:R-:W-:Y:S08]  /*13da0*/  HMMA.16816.F32 R88, R4.reuse, R22, R88 ;  /* 0x000000160458723c */ /* 0x040ff00000001858 */
[C---:B------:R-:W-:Y:S08]  /*13db0*/  HMMA.16816.F32 R100, R4.reuse, R24, R100 ;  /* 0x000000180464723c */ /* 0x040ff00000001864 */
[C---:B------:R-:W-:Y:S08]  /*13dc0*/  HMMA.16816.F32 R104, R4.reuse, R26, R104 ;  /* 0x0000001a0468723c */ /* 0x040ff00000001868 */
[C---:B------:R-:W-:Y:S08]  /*13dd0*/  HMMA.16816.F32 R116, R4.reuse, R28, R116 ;  /* 0x0000001c0474723c */ /* 0x040ff00000001874 */
[C---:B------:R-:W-:Y:S08]  /*13de0*/  HMMA.16816.F32 R120, R4.reuse, R30, R120 ;  /* 0x0000001e0478723c */ /* 0x040ff00000001878 */
[C---:B------:R-:W-:Y:S08]  /*13df0*/  HMMA.16816.F32 R132, R4.reuse, R36, R132 ;  /* 0x000000240484723c */ /* 0x040ff00000001884 */
[----:B------:R-:W-:Y:S01]  /*13e00*/  HMMA.16816.F32 R64, R4, R38, R136 ;  /* 0x000000260440723c */ /* 0x000fe20000001888 */
[----:B------:R-:W-:-:S04]  /*13e10*/  IMAD.WIDE.U32 R6, R19, -0x2daee0ad, RZ ;  /* 0xd2511f5313067825 */ /* 0x000fc800078e00ff */
[----:B------:R-:W-:Y:S01]  /*13e20*/  IMAD.WIDE.U32 R4, R17, -0x2daee0ad, RZ ;  /* 0xd2511f5311047825 */ /* 0x000fe200078e00ff */
[----:B------:R-:W-:Y:S01]  /*13e30*/  LOP3.LUT R7, R160, UR22, R7, 0x96, !PT ;  /* 0x00000016a0077c12 */ /* 0x000fe2000f8e9607 */
[----:B------:R1:W-:Y:S03]  /*13e40*/  MUFU.EX2 R161, R16 ;  /* 0x0000001000a17308 */ /* 0x0003e60000000800 */
[----:B------:R-:W-:-:S05]  /*13e50*/  LOP3.LUT R6, R6, UR4, R5, 0x96, !PT ;  /* 0x0000000406067c12 */ /* 0x000fca000f8e9605 */
[----:B------:R-:W-:-:S04]  /*13e60*/  IMAD.WIDE.U32 R42, R6, -0x326172a9, RZ ;  /* 0xcd9e8d57062a7825 */ /* 0x000fc800078e00ff */
[----:B-1----:R-:W-:-:S05]  /*13e70*/  IMAD.WIDE.U32 R16, R7, -0x326172a9, RZ ;  /* 0xcd9e8d5707107825 */ /* 0x002fca00078e00ff */
[----:B------:R-:W-:Y:S02]  /*13e80*/  LOP3.LUT R6, R148, UR11, R17, 0x96, !PT ;  /* 0x0000000b94067c12 */ /* 0x000fe4000f8e9611 */
[----:B------:R-:W1:Y:S01]  /*13e90*/  S2R R148, SR_CTAID.X ;  /* 0x0000000000947919 */ /* 0x000e620000002500 */
[----:B------:R-:W-:Y:S01]  /*13ea0*/  FFMA.FTZ R5, R152, UR26, -R12 ;  /* 0x0000001a98057c23 */ /* 0x000fe2000801080c */
[----:B------:R-:W-:-:S03]  /*13eb0*/  SHF.R.U32.HI R68, RZ, 0x5, R77 ;  /* 0x00000005ff447819 */ /* 0x000fc6000001164d */
[----:B------:R2:W-:Y:S01]  /*13ec0*/  MUFU.EX2 R160, R5 ;  /* 0x0000000500a07308 */ /* 0x0005e20000000800 */
[----:B------:R-:W-:Y:S01]  /*13ed0*/  FFMA.FTZ R7, R76, UR26, -R12 ;  /* 0x0000001a4c077c23 */ /* 0x000fe2000801080c */
[----:B--2---:R-:W-:Y:S01]  /*13ee0*/  LOP3.LUT R5, R16, UR9, R43, 0x96, !PT ;  /* 0x0000000910057c12 */ /* 0x004fe2000f8e962b */
[----:B------:R-:W-:-:S04]  /*13ef0*/  IMAD.WIDE.U32 R16, R6, -0x2daee0ad, RZ ;  /* 0xd2511f5306107825 */ /* 0x000fc800078e00ff */
[----:B------:R-:W-:-:S04]  /*13f00*/  IMAD.WIDE.U32 R76, R5, -0x2daee0ad, RZ ;  /* 0xd2511f53054c7825 */ /* 0x000fc800078e00ff */
[----:B-1----:R-:W-:-:S04]  /*13f10*/  IMAD R148, R148, 0x8, R68 ;  /* 0x0000000894947824 */ /* 0x002fc800078e0244 */
[----:B------:R-:W-:Y:S01]  /*13f20*/  IMAD.WIDE.U32 R148, R148, -0x326172a9, RZ ;  /* 0xcd9e8d5794947825 */ /* 0x000fe200078e00ff */
[----:B------:R-:W-:Y:S02]  /*13f30*/  LOP3.LUT R6, R2, UR12, R245, 0x96, !PT ;  /* 0x0000000c02067c12 */ /* 0x000fe4000f8e96f5 */
[----:B------:R-:W-:Y:S02]  /*13f40*/  LOP3.LUT R2, R16, UR13, R77, 0x96, !PT ;  /* 0x0000000d10027c12 */ /* 0x000fe4000f8e964d */
[----:B------:R-:W-:Y:S02]  /*13f50*/  LOP3.LUT R3, R148, UR23, R3, 0x96, !PT ;  /* 0x0000001794037c12 */ /* 0x000fe4000f8e9603 */
[----:B------:R-:W-:Y:S01]  /*13f60*/  LOP3.LUT R4, R4, UR19, R17, 0x96, !PT ;  /* 0x0000001304047c12 */ /* 0x000fe2000f8e9611 */
[----:B------:R-:W-:Y:S02]  /*13f70*/  FFMA.FTZ R5, R78, UR26, -R12 ;  /* 0x0000001a4e057c23 */ /* 0x000fe4000801080c */
[----:B------:R-:W-:Y:S01]  /*13f80*/  IMAD.WIDE.U32 R18, R3, -0x2daee0ad, RZ ;  /* 0xd2511f5303127825 */ /* 0x000fe200078e00ff */
[----:B------:R-:W-:Y:S03]  /*13f90*/  HMMA.16816.F32 R80, R8, R20, R80 ;  /* 0x000000140850723c */ /* 0x000fe60000001850 */
[----:B------:R-:W-:Y:S01]  /*13fa0*/  IMAD.WIDE.U32 R2, R2, -0x326172a9, RZ ;  /* 0xcd9e8d5702027825 */ /* 0x000fe200078e00ff */
[----:B------:R1:W-:Y:S03]  /*13fb0*/  MUFU.EX2 R158, R7 ;  /* 0x00000007009e7308 */ /* 0x0003e60000000800 */
[----:B------:R-:W-:Y:S01]  /*13fc0*/  IMAD.WIDE.U32 R20, R6, -0x2daee0ad, RZ ;  /* 0xd2511f5306147825 */ /* 0x000fe200078e00ff */
[----:B------:R-:W-:-:S03]  /*13fd0*/  PRMT R6, R2, 0x7772, RZ ;  /* 0x0000777202067816 */ /* 0x000fc600000000ff */
[----:B------:R-:W-:Y:S01]  /*13fe0*/  IMAD.WIDE.U32 R40, R4, -0x326172a9, RZ ;  /* 0xcd9e8d5704287825 */ /* 0x000fe200078e00ff */
[----:B------:R2:W3:Y:S01]  /*13ff0*/  MUFU.EX2 R156, R5 ;  /* 0x00000005009c7308 */ /* 0x0004e20000000800 */
[----:B------:R-:W-:Y:S02]  /*14000*/  HMMA.16816.F32 R92, R8, R22, R92 ;  /* 0x00000016085c723c */ /* 0x000fe4000000185c */
[----:B------:R-:W-:Y:S01]  /*14010*/  IMAD.MOV.U32 R4, RZ, RZ, R2 ;  /* 0x000000ffff047224 */ /* 0x000fe200078e0002 */
[----:B------:R-:W-:Y:S02]  /*14020*/  LOP3.LUT R22, R74, UR22, R19, 0x96, !PT ;  /* 0x000000164a167c12 */ /* 0x000fe4000f8e9613 */
[C---:B------:R-:W-:Y:S02]  /*14030*/  PRMT R16, R2.reuse, 0x7771, RZ ;  /* 0x0000777102107816 */ /* 0x040fe400000000ff */
[----:B-1----:R-:W-:Y:S02]  /*14040*/  PRMT R7, R2, 0x7773, RZ ;  /* 0x0000777302077816 */ /* 0x002fe400000000ff */
[----:B------:R-:W-:-:S02]  /*14050*/  LOP3.LUT R19, R18, UR4, R21, 0x96, !PT ;  /* 0x0000000412137c12 */ /* 0x000fc4000f8e9615 */
[----:B------:R-:W-:Y:S01]  /*14060*/  LOP3.LUT R4, R4, 0xff, RZ, 0xc0, !PT ;  /* 0x000000ff04047812 */ /* 0x000fe200078ec0ff */
[----:B--2---:R-:W-:Y:S01]  /*14070*/  FFMA.FTZ R5, R171, UR26, -R13 ;  /* 0x0000001aab057c23 */ /* 0x004fe2000801080d */
[----:B------:R-:W-:Y:S01]  /*14080*/  LOP3.LUT R2, R40, UR7, R3, 0x96, !PT ;  /* 0x0000000728027c12 */ /* 0x000fe2000f8e9603 */
[----:B------:R-:W-:Y:S01]  /*14090*/  FFMA.FTZ R3, R144, UR26, -R13 ;  /* 0x0000001a90037c23 */ /* 0x000fe2000801080d */
[----:B------:R-:W-:Y:S01]  /*140a0*/  PRMT R18, R6, 0x5410, R7 ;  /* 0x0000541006127816 */ /* 0x000fe20000000007 */
[----:B------:R1:W-:Y:S01]  /*140b0*/  MUFU.EX2 R152, R5 ;  /* 0x0000000500987308 */ /* 0x0003e20000000800 */
[----:B------:R-:W-:Y:S01]  /*140c0*/  FFMA.FTZ R6, R170, UR26, -R13 ;  /* 0x0000001aaa067c23 */ /* 0x000fe2000801080d */
[----:B------:R-:W-:Y:S02]  /*140d0*/  PRMT R7, R4, 0x5410, R16 ;  /* 0x0000541004077816 */ /* 0x000fe40000000010 */
[----:B------:R-:W-:-:S04]  /*140e0*/  PRMT R4, R2, 0x7632, R4 ;  /* 0x0000763202047816 */ /* 0x000fc80000000004 */
[----:B------:R2:W-:Y:S01]  /*140f0*/  MUFU.EX2 R151, R3 ;  /* 0x0000000300977308 */ /* 0x0005e20000000800 */
[----:B------:R-:W-:Y:S01]  /*14100*/  SHF.R.U32.HI R16, RZ, 0x18, R2 ;  /* 0x00000018ff107819 */ /* 0x000fe20000011602 */
[----:B-1----:R-:W-:-:S06]  /*14110*/  FFMA.FTZ R5, R150, UR26, -R13 ;  /* 0x0000001a96057c23 */ /* 0x002fcc000801080d */
[----:B------:R-:W1:Y:S01]  /*14120*/  MUFU.EX2 R150, R6 ;  /* 0x0000000600967308 */ /* 0x000e620000000800 */
[----:B------:R-:W-:Y:S02]  /*14130*/  LOP3.LUT R4, R4, 0xff, RZ, 0xc0, !PT ;  /* 0x000000ff04047812 */ /* 0x000fe400078ec0ff */
[C---:B------:R-:W-:Y:S02]  /*14140*/  LOP3.LUT R17, R2.reuse, 0xff, RZ, 0xc0, !PT ;  /* 0x000000ff02117812 */ /* 0x040fe400078ec0ff */
[----:B--2---:R-:W-:-:S03]  /*14150*/  LOP3.LUT R3, R2, 0xffff, RZ, 0xc0, !PT ;  /* 0x0000ffff02037812 */ /* 0x004fc600078ec0ff */
[----:B------:R2:W4:Y:S01]  /*14160*/  MUFU.EX2 R154, R5 ;  /* 0x00000005009a7308 */ /* 0x0005220000000800 */
[----:B------:R-:W-:Y:S02]  /*14170*/  HSET2.LE.AND R2, R7, R0, PT ;  /* 0x0000000007027233 */ /* 0x000fe40003803000 */
[----:B------:R-:W-:Y:S02]  /*14180*/  PRMT R7, R4, 0x5410, R16 ;  /* 0x0000541004077816 */ /* 0x000fe40000000010 */
[----:B------:R-:W-:Y:S02]  /*14190*/  LOP3.LUT R4, R18, 0xff00ff, RZ, 0xc0, !PT ;  /* 0x00ff00ff12047812 */ /* 0x000fe400078ec0ff */
[----:B--2---:R-:W-:Y:S02]  /*141a0*/  SHF.R.U32.HI R5, RZ, 0x8, R3 ;  /* 0x00000008ff057819 */ /* 0x004fe40000011603 */
[----:B---3--:R-:W-:Y:S02]  /*141b0*/  F2FP.F16.F32.PACK_AB R3, R156, R158 ;  /* 0x0000009e9c03723e */ /* 0x008fe400000000ff */
[----:B------:R-:W-:-:S02]  /*141c0*/  PRMT R5, R17, 0x5410, R5 ;  /* 0x0000541011057816 */ /* 0x000fc40000000005 */
[----:B------:R-:W-:Y:S01]  /*141d0*/  LOP3.LUT R6, R3, R2, RZ, 0xc0, !PT ;  /* 0x0000000203067212 */ /* 0x000fe200078ec0ff */
[----:B------:R-:W-:Y:S01]  /*141e0*/  FFMA.FTZ R3, R216, UR26, -R15 ;  /* 0x0000001ad8037c23 */ /* 0x000fe2000801080f */
[--C-:B------:R-:W-:Y:S02]  /*141f0*/  HSET2.LE.AND R2, R4, R0.reuse, PT ;  /* 0x0000000004027233 */ /* 0x100fe40003803000 */
[--C-:B------:R-:W-:Y:S01]  /*14200*/  HSET2.LE.AND R4, R5, R0.reuse, PT ;  /* 0x0000000005047233 */ /* 0x100fe20003803000 */
[----:B------:R4:W-:Y:S01]  /*14210*/  MUFU.EX2 R149, R3 ;  /* 0x0000000300957308 */ /* 0x0009e20000000800 */
[----:B------:R-:W-:Y:S02]  /*14220*/  F2FP.F16.F32.PACK_AB R5, R160, R161 ;  /* 0x000000a1a005723e */ /* 0x000fe400000000ff */
[----:B------:R-:W-:Y:S02]  /*14230*/  HSET2.LE.AND R16, R7, R0, PT ;  /* 0x0000000007107233 */ /* 0x000fe40003803000 */
[----:B-1----:R-:W-:-:S02]  /*14240*/  F2FP.F16.F32.PACK_AB R17, R150, R152 ;  /* 0x000000989611723e */ /* 0x002fc400000000ff */
[----:B------:R-:W-:Y:S02]  /*14250*/  LOP3.LUT R4, R5, R4, RZ, 0xc0, !PT ;  /* 0x0000000405047212 */ /* 0x000fe400078ec0ff */
[----:B------:R-:W-:Y:S01]  /*14260*/  LOP3.LUT R5, R17, R16, RZ, 0xc0, !PT ;  /* 0x0000001011057212 */ /* 0x000fe200078ec0ff */
[----:B------:R-:W-:Y:S01]  /*14270*/  IMAD.WIDE.U32 R16, R22, -0x326172a9, RZ ;  /* 0xcd9e8d5716107825 */ /* 0x000fe200078e00ff */
[----:B----4-:R-:W-:-:S03]  /*14280*/  F2FP.F16.F32.PACK_AB R3, R151, R154 ;  /* 0x0000009a9703723e */ /* 0x010fc600000000ff */
[----:B------:R-:W-:Y:S01]  /*14290*/  IMAD.WIDE.U32 R22, R19, -0x326172a9, RZ ;  /* 0xcd9e8d5713167825 */ /* 0x000fe200078e00ff */
[----:B------:R-:W-:-:S03]  /*142a0*/  LOP3.LUT R7, R3, R2, RZ, 0xc0, !PT ;  /* 0x0000000203077212 */ /* 0x000fc600078ec0ff */
[--C-:B------:R-:W-:Y:S01]  /*142b0*/  FFMA.FTZ R2, R205, UR26, -R15.reuse ;  /* 0x0000001acd027c23 */ /* 0x100fe2000801080f */
[C---:B------:R-:W-:Y:S03]  /*142c0*/  HMMA.16816.F32 R96, R8.reuse, R24, R96 ;  /* 0x000000180860723c */ /* 0x040fe60000001860 */
[----:B------:R1:W-:Y:S05]  /*142d0*/  MUFU.EX2 R148, R2 ;  /* 0x0000000200947308 */ /* 0x0003ea0000000800 */
[C---:B------:R-:W-:Y:S01]  /*142e0*/  HMMA.16816.F32 R60, R8.reuse, R26, R60 ;  /* 0x0000001a083c723c */ /* 0x040fe2000000183c */
[----:B------:R-:W-:Y:S01]  /*142f0*/  FFMA.FTZ R3, R178, UR26, -R15 ;  /* 0x0000001ab2037c23 */ /* 0x000fe2000801080f */
[----:B------:R-:W-:Y:S06]  /*14300*/  LDSM.16.MT88.4 R24, [R181+0x7000] ;  /* 0x00700000b518783b */ /* 0x000fec0000004200 */
[----:B------:R-:W-:Y:S01]  /*14310*/  HMMA.16816.F32 R44, R8, R28, R44 ;  /* 0x0000001c082c723c */ /* 0x000fe2000000182c */
[----:B-1----:R-:W-:-:S07]  /*14320*/  LOP3.LUT R2, R244, UR11, R17, 0x96, !PT ;  /* 0x0000000bf4027c12 */ /* 0x002fce000f8e9611 */
[C---:B------:R-:W-:Y:S08]  /*14330*/  HMMA.16816.F32 R52, R8.reuse, R30, R52 ;  /* 0x0000001e0834723c */ /* 0x040ff00000001834 */
[C---:B------:R-:W-:Y:S08]  /*14340*/  HMMA.16816.F32 R128, R8.reuse, R36, R128 ;  /* 0x000000240880723c */ /* 0x040ff00000001880 */
[----:B------:R-:W-:Y:S01]  /*14350*/  HMMA.16816.F32 R48, R8, R38, R48 ;  /* 0x000000260830723c */ /* 0x000fe20000001830 */
[----:B------:R-:W-:Y:S01]  /*14360*/  LOP3.LUT R8, R16, UR9, R23, 0x96, !PT ;  /* 0x0000000910087c12 */ /* 0x000fe2000f8e9617 */
[----:B------:R-:W-:-:S04]  /*14370*/  IMAD.WIDE.U32 R10, R2, -0x2daee0ad, RZ ;  /* 0xd2511f53020a7825 */ /* 0x000fc800078e00ff */
[----:B------:R-:W-:Y:S01]  /*14380*/  FFMA.FTZ R2, R175, UR26, -R15 ;  /* 0x0000001aaf027c23 */ /* 0x000fe2000801080f */
[----:B------:R1:W-:Y:S01]  /*14390*/  MUFU.EX2 R147, R3 ;  /* 0x0000000300937308 */ /* 0x0003e20000000800 */
[----:B------:R-:W2:Y:S01]  /*143a0*/  LDSM.16.MT88.4 R28, [R185+0x7000] ;  /* 0x00700000b91c783b */ /* 0x000ea20000004200 */
[----:B------:R-:W-:Y:S01]  /*143b0*/  IMAD.WIDE.U32 R74, R8, -0x2daee0ad, RZ ;  /* 0xd2511f53084a7825 */ /* 0x000fe200078e00ff */
[----:B------:R-:W-:Y:S02]  /*143c0*/  LOP3.LUT R8, R20, UR19, R11, 0x96, !PT ;  /* 0x0000001314087c12 */ /* 0x000fe4000f8e960b */
[----:B------:R-:W3:Y:S03]  /*143d0*/  LDSM.16.MT88.4 R36, [R184+0x7000] ;  /* 0x00700000b824783b */ /* 0x000ee60000004200 */
[----:B------:R4:W5:Y:S01]  /*143e0*/  MUFU.EX2 R145, R2 ;  /* 0x0000000200917308 */ /* 0x0009620000000800 */
[----:B------:R-:W-:Y:S01]  /*143f0*/  IMAD.WIDE.U32 R18, R8, -0x326172a9, RZ ;  /* 0xcd9e8d5708127825 */ /* 0x000fe200078e00ff */
[----:B-1----:R-:W-:-:S03]  /*14400*/  LOP3.LUT R3, R10, UR13, R75, 0x96, !PT ;  /* 0x0000000d0a037c12 */ /* 0x002fc6000f8e964b */
[----:B----4-:R-:W-:-:S04]  /*14410*/  FFMA.FTZ R2, R217, UR26, -R14 ;  /* 0x0000001ad9027c23 */ /* 0x010fc8000801080e */
[----:B------:R1:W-:Y:S01]  /*14420*/  MUFU.EX2 R144, R2 ;  /* 0x0000000200907308 */ /* 0x0003e20000000800 */
[--C-:B------:R-:W-:Y:S01]  /*14430*/  FFMA.FTZ R8, R177, UR26, -R14.reuse ;  /* 0x0000001ab1087c23 */ /* 0x100fe2000801080e */
[----:B------:R-:W-:-:S06]  /*14440*/  FFMA.FTZ R11, R169, UR26, -R14 ;  /* 0x0000001aa90b7c23 */ /* 0x000fcc000801080e */
[----:B------:R4:W-:Y:S01]  /*14450*/  MUFU.EX2 R79, R8 ;  /* 0x00000008004f7308 */ /* 0x0009e20000000800 */
[----:B-1----:R-:W-:-:S04]  /*14460*/  IMAD.WIDE.U32 R2, R3, -0x326172a9, RZ ;  /* 0xcd9e8d5703027825 */ /* 0x002fc800078e00ff */
[----:B------:R-:W-:Y:S01]  /*14470*/  IMAD.MOV.U32 R10, RZ, RZ, R2 ;  /* 0x000000ffff0a7224 */ /* 0x000fe200078e0002 */
[C---:B------:R-:W-:Y:S02]  /*14480*/  PRMT R9, R2.reuse, 0x7773, RZ ;  /* 0x0000777302097816 */ /* 0x040fe400000000ff */
[----:B------:R1:W2:Y:S01]  /*14490*/  MUFU.EX2 R78, R11 ;  /* 0x0000000b004e7308 */ /* 0x0002a20000000800 */
[C---:B------:R-:W-:Y:S02]  /*144a0*/  PRMT R16, R2.reuse, 0x7771, RZ ;  /* 0x0000777102107816 */ /* 0x040fe400000000ff */
[----:B----4-:R-:W-:Y:S02]  /*144b0*/  PRMT R8, R2, 0x7772, RZ ;  /* 0x0000777202087816 */ /* 0x010fe400000000ff */
[----:B------:R-:W-:Y:S02]  /*144c0*/  LOP3.LUT R10, R10, 0xff, RZ, 0xc0, !PT ;  /* 0x000000ff0a0a7812 */ /* 0x000fe400078ec0ff */
[----:B------:R-:W-:-:S02]  /*144d0*/  LOP3.LUT R2, R18, UR7, R3, 0x96, !PT ;  /* 0x0000000712027c12 */ /* 0x000fc4000f8e9603 */
[----:B------:R-:W-:Y:S01]  /*144e0*/  PRMT R8, R8, 0x5410, R9 ;  /* 0x0000541008087816 */ /* 0x000fe20000000009 */
[----:B------:R-:W-:Y:S01]  /*144f0*/  FFMA.FTZ R9, R211, UR26, -R14 ;  /* 0x0000001ad3097c23 */ /* 0x000fe2000801080e */
[C---:B------:R-:W-:Y:S02]  /*14500*/  LOP3.LUT R3, R2.reuse, 0xffff, RZ, 0xc0, !PT ;  /* 0x0000ffff02037812 */ /* 0x040fe400078ec0ff */
[----:B------:R-:W-:Y:S02]  /*14510*/  LOP3.LUT R18, R2, 0xff, RZ, 0xc0, !PT ;  /* 0x000000ff02127812 */ /* 0x000fe400078ec0ff */
[----:B-1----:R-:W-:Y:S02]  /*14520*/  PRMT R11, R10, 0x5410, R16 ;  /* 0x000054100a0b7816 */ /* 0x002fe40000000010 */
[----:B------:R-:W-:Y:S01]  /*14530*/  PRMT R10, R2, 0x7632, R10 ;  /* 0x00007632020a7816 */ /* 0x000fe2000000000a */
[----:B------:R1:W4:Y:S01]  /*14540*/  MUFU.EX2 R77, R9 ;  /* 0x00000009004d7308 */ /* 0x0003220000000800 */
[----:B------:R-:W-:-:S02]  /*14550*/  SHF.R.U32.HI R17, RZ, 0x18, R2 ;  /* 0x00000018ff117819 */ /* 0x000fc40000011602 */
[----:B------:R-:W-:Y:S02]  /*14560*/  LOP3.LUT R16, R8, 0xff00ff, RZ, 0xc0, !PT ;  /* 0x00ff00ff08107812 */ /* 0x000fe400078ec0ff */
[----:B------:R-:W-:Y:S02]  /*14570*/  HSET2.LE.AND R2, R11, R0, PT ;  /* 0x000000000b027233 */ /* 0x000fe40003803000 */
[----:B------:R-:W-:-:S04]  /*14580*/  LOP3.LUT R8, R10, 0xff, RZ, 0xc0, !PT ;  /* 0x000000ff0a087812 */ /* 0x000fc800078ec0ff */
[----:B------:R-:W-:Y:S02]  /*14590*/  PRMT R11, R8, 0x5410, R17 ;  /* 0x00005410080b7816 */ /* 0x000fe40000000011 */
[----:B-1----:R-:W-:Y:S02]  /*145a0*/  SHF.R.U32.HI R9, RZ, 0x8, R3 ;  /* 0x00000008ff097819 */ /* 0x002fe40000011603 */
[----:B-----5:R-:W-:-:S04]  /*145b0*/  F2FP.F16.F32.PACK_AB R3, R145, R147 ;  /* 0x000000939103723e */ /* 0x020fc800000000ff */
[----:B------:R-:W-:Y:S02]  /*145c0*/  LOP3.LUT R10, R3, R2, RZ, 0xc0, !PT ;  /* 0x00000002030a7212 */ /* 0x000fe400078ec0ff */
[--C-:B------:R-:W-:Y:S02]  /*145d0*/  HSET2.LE.AND R2, R16, R0.reuse, PT ;  /* 0x0000000010027233 */ /* 0x100fe40003803000 */
[----:B--2---:R-:W-:Y:S02]  /*145e0*/  F2FP.F16.F32.PACK_AB R3, R78, R79 ;  /* 0x0000004f4e03723e */ /* 0x004fe400000000ff */
[----:B------:R-:W-:Y:S02]  /*145f0*/  HSET2.LE.AND R16, R11, R0, PT ;  /* 0x000000000b107233 */ /* 0x000fe40003803000 */
[----:B------:R-:W-:Y:S01]  /*14600*/  LOP3.LUT R11, R3, R2, RZ, 0xc0, !PT ;  /* 0x00000002030b7212 */ /* 0x000fe200078ec0ff */
[----:B------:R-:W-:-:S04]  /*14610*/  FFMA.FTZ R2, R176, UR26, -R12 ;  /* 0x0000001ab0027c23 */ /* 0x000fc8000801080c */
[----:B------:R1:W-:Y:S01]  /*14620*/  MUFU.EX2 R75, R2 ;  /* 0x00000002004b7308 */ /* 0x0003e20000000800 */
[----:B------:R-:W-:Y:S02]  /*14630*/  PRMT R9, R18, 0x5410, R9 ;  /* 0x0000541012097816 */ /* 0x000fe40000000009 */
[----:B----4-:R-:W-:-:S03]  /*14640*/  F2FP.F16.F32.PACK_AB R17, R77, R144 ;  /* 0x000000904d11723e */ /* 0x010fc600000000ff */
[----:B------:R-:W-:Y:S02]  /*14650*/  HSET2.LE.AND R8, R9, R0, PT ;  /* 0x0000000009087233 */ /* 0x000fe40003803000 */
[----:B------:R-:W-:Y:S01]  /*14660*/  F2FP.F16.F32.PACK_AB R9, R148, R149 ;  /* 0x000000959409723e */ /* 0x000fe200000000ff */
[----:B-1----:R-:W-:-:S04]  /*14670*/  FFMA.FTZ R2, R153, UR26, -R12 ;  /* 0x0000001a99027c23 */ /* 0x002fc8000801080c */
[----:B------:R1:W-:Y:S01]  /*14680*/  MUFU.EX2 R68, R2 ;  /* 0x0000000200447308 */ /* 0x0003e20000000800 */
[----:B------:R-:W-:Y:S02]  /*14690*/  LOP3.LUT R3, R42, UR8, R41, 0x96, !PT ;  /* 0x000000082a037c12 */ /* 0x000fe4000f8e9629 */
[----:B------:R-:W-:Y:S02]  /*146a0*/  LOP3.LUT R8, R9, R8, RZ, 0xc0, !PT ;  /* 0x0000000809087212 */ /* 0x000fe400078ec0ff */
[----:B------:R-:W-:Y:S01]  /*146b0*/  LOP3.LUT R9, R17, R16, RZ, 0xc0, !PT ;  /* 0x0000001011097212 */ /* 0x000fe200078ec0ff */
[----:B-1----:R-:W-:-:S04]  /*146c0*/  FFMA.FTZ R2, R222, UR26, -R12 ;  /* 0x0000001ade027c23 */ /* 0x002fc8000801080c */
        /* <DEDUP_REMOVED lines=8> */
[----:B-1----:R-:W-:-:S07]  /*14750*/  IMAD.WIDE.U32 R2, R3, -0x2daee0ad, RZ ;  /* 0xd2511f5303027825 */ /* 0x002fce00078e00ff */
[----:B------:R-:W-:Y:S01]  /*14760*/  HMMA.16816.F32 R120, R4, R26, R120 ;  /* 0x0000001a0478723c */ /* 0x000fe20000001878 */
[----:B------:R-:W-:-:S07]  /*14770*/  LOP3.LUT R3, R76, UR27, R3, 0x96, !PT ;  /* 0x0000001b4c037c12 */ /* 0x000fce000f8e9603 */
[----:B---3--:R-:W-:Y:S01]  /*14780*/  HMMA.16816.F32 R132, R4, R36, R132 ;  /* 0x000000240484723c */ /* 0x008fe20000001884 */
[----:B------:R-:W-:-:S07]  /*14790*/  PRMT R17, R2, 0x7771, RZ ;  /* 0x0000777102117816 */ /* 0x000fce00000000ff */
[----:B------:R-:W-:Y:S01]  /*147a0*/  HMMA.16816.F32 R64, R4, R38, R64 ;  /* 0x000000260440723c */ /* 0x000fe20000001840 */
[--C-:B------:R-:W-:Y:S01]  /*147b0*/  FFMA.FTZ R4, R223, UR26, -R13.reuse ;  /* 0x0000001adf047c23 */ /* 0x100fe2000801080d */
[----:B------:R-:W-:Y:S02]  /*147c0*/  IMAD.MOV.U32 R6, RZ, RZ, R2 ;  /* 0x000000ffff067224 */ /* 0x000fe400078e0002 */
[----:B------:R-:W-:Y:S01]  /*147d0*/  FFMA.FTZ R5, R155, UR26, -R13 ;  /* 0x0000001a9b057c23 */ /* 0x000fe2000801080d */
[----:B------:R-:W-:-:S03]  /*147e0*/  PRMT R16, R2, 0x7773, RZ ;  /* 0x0000777302107816 */ /* 0x000fc600000000ff */
[----:B------:R-:W-:Y:S01]  /*147f0*/  HMMA.16816.F32 R60, R8, R30, R60 ;  /* 0x0000001e083c723c */ /* 0x000fe2000000183c */
[----:B------:R1:W-:Y:S01]  /*14800*/  MUFU.EX2 R30, R4 ;  /* 0x00000004001e7308 */ /* 0x0003e20000000800 */
[----:B------:R-:W-:-:S06]  /*14810*/  LOP3.LUT R7, R3, 0xff, RZ, 0xc0, !PT ;  /* 0x000000ff03077812 */ /* 0x000fcc00078ec0ff */
[----:B------:R-:W-:Y:S01]  /*14820*/  HMMA.16816.F32 R96, R8, R28, R96 ;  /* 0x0000001c0860723c */ /* 0x000fe20000001860 */
[----:B------:R3:W4:Y:S01]  /*14830*/  MUFU.EX2 R29, R5 ;  /* 0x00000005001d7308 */ /* 0x0007220000000800 */
[----:B-1----:R-:W-:Y:S02]  /*14840*/  PRMT R4, R2, 0x7772, RZ ;  /* 0x0000777202047816 */ /* 0x002fe400000000ff */
[----:B------:R-:W-:Y:S02]  /*14850*/  LOP3.LUT R2, R3, 0xffff, RZ, 0xc0, !PT ;  /* 0x0000ffff03027812 */ /* 0x000fe400078ec0ff */
[----:B---3--:R-:W-:Y:S02]  /*14860*/  LOP3.LUT R5, R6, 0xff, RZ, 0xc0, !PT ;  /* 0x000000ff06057812 */ /* 0x008fe400078ec0ff */
[----:B------:R-:W-:Y:S02]  /*14870*/  SHF.R.U32.HI R6, RZ, 0x8, R2 ;  /* 0x00000008ff067819 */ /* 0x000fe40000011602 */
[----:B------:R-:W-:-:S02]  /*14880*/  PRMT R2, R5, 0x5410, R17 ;  /* 0x0000541005027816 */ /* 0x000fc40000000011 */
[----:B------:R-:W-:Y:S01]  /*14890*/  PRMT R4, R4, 0x5410, R16 ;  /* 0x0000541004047816 */ /* 0x000fe20000000010 */
[--C-:B------:R-:W-:Y:S01]  /*148a0*/  FFMA.FTZ R12, R179, UR26, -R13.reuse ;  /* 0x0000001ab30c7c23 */ /* 0x100fe2000801080d */
[----:B------:R-:W-:Y:S01]  /*148b0*/  PRMT R16, R7, 0x5410, R6 ;  /* 0x0000541007107816 */ /* 0x000fe20000000006 */
[----:B------:R-:W-:Y:S01]  /*148c0*/  FFMA.FTZ R13, R157, UR26, -R13 ;  /* 0x0000001a9d0d7c23 */ /* 0x000fe2000801080d */
[----:B------:R-:W-:Y:S02]  /*148d0*/  PRMT R5, R3, 0x7632, R5 ;  /* 0x0000763203057816 */ /* 0x000fe40000000005 */
[----:B------:R-:W-:Y:S02]  /*148e0*/  SHF.R.U32.HI R7, RZ, 0x18, R3 ;  /* 0x00000018ff077819 */ /* 0x000fe40000011603 */
[----:B------:R-:W-:Y:S02]  /*148f0*/  HSET2.LE.AND R2, R2, R0, PT ;  /* 0x0000000002027233 */ /* 0x000fe40003803000 */
[----:B--2---:R-:W-:Y:S01]  /*14900*/  F2FP.F16.F32.PACK_AB R3, R40, R43 ;  /* 0x0000002b2803723e */ /* 0x004fe200000000ff */
[----:B------:R-:W-:Y:S01]  /*14910*/  HMMA.16816.F32 R44, R8, R24, R44 ;  /* 0x00000018082c723c */ /* 0x000fe2000000182c */
[----:B------:R-:W-:Y:S01]  /*14920*/  MUFU.EX2 R28, R12 ;  /* 0x0000000c001c7308 */ /* 0x000fe20000000800 */
[----:B------:R-:W-:-:S02]  /*14930*/  LOP3.LUT R4, R4, 0xff00ff, RZ, 0xc0, !PT ;  /* 0x00ff00ff04047812 */ /* 0x000fc400078ec0ff */
[----:B------:R-:W-:Y:S02]  /*14940*/  LOP3.LUT R138, R3, R2, RZ, 0xc0, !PT ;  /* 0x00000002038a7212 */ /* 0x000fe400078ec0ff */
[----:B------:R-:W-:-:S03]  /*14950*/  HSET2.LE.AND R2, R16, R0, PT ;  /* 0x0000000010027233 */ /* 0x000fc60003803000 */
[----:B------:R-:W1:Y:S01]  /*14960*/  MUFU.EX2 R25, R13 ;  /* 0x0000000d00197308 */ /* 0x000e620000000800 */
[----:B------:R-:W-:Y:S02]  /*14970*/  F2FP.F16.F32.PACK_AB R3, R68, R75 ;  /* 0x0000004b4403723e */ /* 0x000fe400000000ff */
[----:B------:R-:W-:Y:S02]  /*14980*/  LOP3.LUT R6, R5, 0xff, RZ, 0xc0, !PT ;  /* 0x000000ff05067812 */ /* 0x000fe400078ec0ff */
[----:B------:R-:W-:Y:S02]  /*14990*/  HSET2.LE.AND R4, R4, R0, PT ;  /* 0x0000000004047233 */ /* 0x000fe40003803000 */
[----:B----4-:R-:W-:Y:S02]  /*149a0*/  F2FP.F16.F32.PACK_AB R5, R29, R30 ;  /* 0x0000001e1d05723e */ /* 0x010fe400000000ff */
[----:B------:R-:W-:Y:S01]  /*149b0*/  LOP3.LUT R136, R3, R2, RZ, 0xc0, !PT ;  /* 0x0000000203887212 */ /* 0x000fe200078ec0ff */
[--C-:B------:R-:W-:Y:S01]  /*149c0*/  FFMA.FTZ R2, R233, UR26, -R15.reuse ;  /* 0x0000001ae9027c23 */ /* 0x100fe2000801080f */
[----:B------:R-:W-:Y:S01]  /*149d0*/  LOP3.LUT R139, R5, R4, RZ, 0xc0, !PT ;  /* 0x00000004058b7212 */ /* 0x000fe200078ec0ff */
[----:B------:R-:W-:Y:S01]  /*149e0*/  FFMA.FTZ R4, R207, UR26, -R15 ;  /* 0x0000001acf047c23 */ /* 0x000fe2000801080f */
[----:B------:R-:W-:Y:S01]  /*149f0*/  PRMT R6, R6, 0x5410, R7 ;  /* 0x0000541006067816 */ /* 0x000fe20000000007 */
[----:B------:R2:W-:Y:S01]  /*14a00*/  MUFU.EX2 R21, R2 ;  /* 0x0000000200157308 */ /* 0x0005e20000000800 */
[----:B------:R-:W-:Y:S01]  /*14a10*/  FFMA.FTZ R3, R218, UR26, -R14 ;  /* 0x0000001ada037c23 */ /* 0x000fe2000801080e */
[----:B-1----:R-:W-:-:S06]  /*14a20*/  F2FP.F16.F32.PACK_AB R5, R25, R28 ;  /* 0x0000001c1905723e */ /* 0x002fcc00000000ff */
[----:B------:R1:W-:Y:S01]  /*14a30*/  MUFU.EX2 R23, R4 ;  /* 0x0000000400177308 */ /* 0x0003e20000000800 */
[--C-:B------:R-:W-:Y:S01]  /*14a40*/  FFMA.FTZ R12, R210, UR26, -R15.reuse ;  /* 0x0000001ad20c7c23 */ /* 0x100fe2000801080f */
[----:B--2---:R-:W-:-:S06]  /*14a50*/  FFMA.FTZ R2, R159, UR26, -R15 ;  /* 0x0000001a9f027c23 */ /* 0x004fcc000801080f */
[----:B------:R2:W3:Y:S01]  /*14a60*/  MUFU.EX2 R20, R2 ;  /* 0x0000000200147308 */ /* 0x0004e20000000800 */
[----:B-1----:R-:W-:Y:S01]  /*14a70*/  HSET2.LE.AND R4, R6, R0, PT ;  /* 0x0000000006047233 */ /* 0x002fe20003803000 */
[C---:B------:R-:W-:Y:S06]  /*14a80*/  HMMA.16816.F32 R80, R8.reuse, R32, R80 ;  /* 0x000000200850723c */ /* 0x040fec0000001850 */
[----:B------:R1:W-:Y:S01]  /*14a90*/  MUFU.EX2 R15, R3 ;  /* 0x00000003000f7308 */ /* 0x0003e20000000800 */
[----:B------:R-:W-:Y:S01]  /*14aa0*/  LOP3.LUT R137, R5, R4, RZ, 0xc0, !PT ;  /* 0x0000000405897212 */ /* 0x000fe200078ec0ff */
[--C-:B------:R-:W-:Y:S01]  /*14ab0*/  FFMA.FTZ R4, R232, UR26, -R14.reuse ;  /* 0x0000001ae8047c23 */ /* 0x100fe2000801080e */
[----:B--2---:R-:W-:Y:S01]  /*14ac0*/  LOP3.LUT R2, R22, UR8, R19, 0x96, !PT ;  /* 0x0000000816027c12 */ /* 0x004fe2000f8e9613 */
[----:B------:R-:W-:Y:S01]  /*14ad0*/  HMMA.16816.F32 R32, R8, R34, R92 ;  /* 0x000000220820723c */ /* 0x000fe2000000185c */
[----:B------:R-:W-:-:S03]  /*14ae0*/  FFMA.FTZ R6, R204, UR26, -R14 ;  /* 0x0000001acc067c23 */ /* 0x000fc6000801080e */
[----:B------:R2:W-:Y:S01]  /*14af0*/  MUFU.EX2 R13, R4 ;  /* 0x00000004000d7308 */ /* 0x0005e20000000800 */
[----:B------:R-:W4:Y:S01]  /*14b00*/  LDSM.16.MT88.4 R92, [R180+0x7800] ;  /* 0x00780000b45c783b */ /* 0x000f220000004200 */
[----:B-1----:R-:W-:Y:S02]  /*14b10*/  IMAD.WIDE.U32 R2, R2, -0x2daee0ad, RZ ;  /* 0xd2511f5302027825 */ /* 0x002fe400078e00ff */
[----:B------:R-:W-:Y:S01]  /*14b20*/  HMMA.16816.F32 R52, R8, R26, R52 ;  /* 0x0000001a0834723c */ /* 0x000fe20000001834 */
[----:B------:R-:W1:Y:S03]  /*14b30*/  LDSM.16.MT88.4 R16, [R184+0x7800] ;  /* 0x00780000b810783b */ /* 0x000e660000004200 */
[----:B------:R-:W-:Y:S01]  /*14b40*/  MUFU.EX2 R24, R12 ;  /* 0x0000000c00187308 */ /* 0x000fe20000000800 */
[----:B------:R-:W-:Y:S01]  /*14b50*/  IMAD.MOV.U32 R7, RZ, RZ, R2 ;  /* 0x000000ffff077224 */ /* 0x000fe200078e0002 */
[----:B------:R-:W-:-:S02]  /*14b60*/  PRMT R5, R2, 0x7773, RZ ;  /* 0x0000777302057816 */ /* 0x000fc400000000ff */
[----:B------:R-:W-:Y:S01]  /*14b70*/  HMMA.16816.F32 R128, R8, R36, R128 ;  /* 0x000000240880723c */ /* 0x000fe20000001880 */
[----:B------:R-:W-:Y:S02]  /*14b80*/  LOP3.LUT R3, R74, UR27, R3, 0x96, !PT ;  /* 0x0000001b4a037c12 */ /* 0x000fe4000f8e9603 */
[----:B--2---:R-:W-:-:S05]  /*14b90*/  PRMT R4, R2, 0x7772, RZ ;  /* 0x0000777202047816 */ /* 0x004fca00000000ff */
[----:B------:R-:W-:Y:S01]  /*14ba0*/  HMMA.16816.F32 R48, R8, R38, R48 ;  /* 0x000000260830723c */ /* 0x000fe20000001830 */
[----:B------:R-:W-:Y:S01]  /*14bb0*/  FFMA.FTZ R8, R206, UR26, -R14 ;  /* 0x0000001ace087c23 */ /* 0x000fe2000801080e */
[----:B------:R2:W5:Y:S01]  /*14bc0*/  MUFU.EX2 R12, R6 ;  /* 0x00000006000c7308 */ /* 0x0005620000000800 */
[----:B------:R-:W-:Y:S02]  /*14bd0*/  PRMT R11, R2, 0x7771, RZ ;  /* 0x00007771020b7816 */ /* 0x000fe400000000ff */
[--C-:B------:R-:W-:Y:S02]  /*14be0*/  PRMT R4, R4, 0x5410, R5.reuse ;  /* 0x0000541004047816 */ /* 0x100fe40000000005 */
[C---:B------:R-:W-:Y:S02]  /*14bf0*/  LOP3.LUT R2, R3.reuse, 0xffff, RZ, 0xc0, !PT ;  /* 0x0000ffff03027812 */ /* 0x040fe400078ec0ff */
[----:B------:R-:W-:Y:S01]  /*14c00*/  PRMT R5, R3, 0x7632, R5 ;  /* 0x0000763203057816 */ /* 0x000fe20000000005 */
[----:B------:R-:W4:Y:S01]  /*14c10*/  MUFU.EX2 R8, R8 ;  /* 0x0000000800087308 */ /* 0x000f220000000800 */
[----:B------:R-:W-:-:S02]  /*14c20*/  LOP3.LUT R7, R7, 0xff, RZ, 0xc0, !PT ;  /* 0x000000ff07077812 */ /* 0x000fc400078ec0ff */
[----:B------:R-:W-:Y:S02]  /*14c30*/  LOP3.LUT R10, R3, 0xff, RZ, 0xc0, !PT ;  /* 0x000000ff030a7812 */ /* 0x000fe400078ec0ff */
[----:B------:R-:W-:Y:S02]  /*14c40*/  SHF.R.U32.HI R9, RZ, 0x18, R3 ;  /* 0x00000018ff097819 */ /* 0x000fe40000011603 */
[----:B------:R-:W-:Y:S02]  /*14c50*/  LOP3.LUT R5, R5, 0xff, RZ, 0xc0, !PT ;  /* 0x000000ff05057812 */ /* 0x000fe400078ec0ff */
[----:B--2---:R-:W-:Y:S02]  /*14c60*/  SHF.R.U32.HI R6, RZ, 0x8, R2 ;  /* 0x00000008ff067819 */ /* 0x004fe40000011602 */
[----:B------:R-:W-:Y:S02]  /*14c70*/  LOP3.LUT R3, R4, 0xff00ff, RZ, 0xc0, !PT ;  /* 0x00ff00ff04037812 */ /* 0x000fe400078ec0ff */
[----:B------:R-:W-:-:S02]  /*14c80*/  PRMT R2, R7, 0x5410, R11 ;  /* 0x0000541007027816 */ /* 0x000fc4000000000b */
[----:B------:R-:W-:Y:S02]  /*14c90*/  PRMT R6, R10, 0x5410, R6 ;  /* 0x000054100a067816 */ /* 0x000fe40000000006 */
[----:B------:R-:W-:Y:S02]  /*14ca0*/  PRMT R5, R5, 0x5410, R9 ;  /* 0x0000541005057816 */ /* 0x000fe40000000009 */
[--C-:B------:R-:W-:Y:S02]  /*14cb0*/  HSET2.LE.AND R2, R2, R0.reuse, PT ;  /* 0x0000000002027233 */ /* 0x100fe40003803000 */
[--C-:B------:R-:W-:Y:S02]  /*14cc0*/  HSET2.LE.AND R4, R3, R0.reuse, PT ;  /* 0x0000000003047233 */ /* 0x100fe40003803000 */
[----:B---3--:R-:W-:Y:S02]  /*14cd0*/  F2FP.F16.F32.PACK_AB R3, R20, R21 ;  /* 0x000000151403723e */ /* 0x008fe400000000ff */
[----:B------:R-:W-:-:S02]  /*14ce0*/  HSET2.LE.AND R6, R6, R0, PT ;  /* 0x0000000006067233 */ /* 0x000fc40003803000 */
[----:B------:R-:W-:Y:S02]  /*14cf0*/  HSET2.LE.AND R7, R5, R0, PT ;  /* 0x0000000005077233 */ /* 0x000fe40003803000 */
[----:B-----5:R-:W-:Y:S02]  /*14d00*/  F2FP.F16.F32.PACK_AB R0, R12, R13 ;  /* 0x0000000d0c00723e */ /* 0x020fe400000000ff */
[----:B------:R-:W-:Y:S02]  /*14d10*/  LOP3.LUT R142, R3, R2, RZ, 0xc0, !PT ;  /* 0x00000002038e7212 */ /* 0x000fe400078ec0ff */
[----:B----4-:R-:W-:Y:S02]  /*14d20*/  F2FP.F16.F32.PACK_AB R2, R8, R15 ;  /* 0x0000000f0802723e */ /* 0x010fe400000000ff */
        /* <DEDUP_REMOVED lines=72> */
[----:B------:R-:W-:Y:S01]  /*151b0*/  ISETP.GT.U32.AND P0, PT, R146, R248, PT ;  /* 0x000000f89200720c */ /* 0x000fe20003f04070 */
[C---:B------:R-:W-:Y:S08]  /*151c0*/  HMMA.16816.F32 R84, R136.reuse, R92, R84 ;  /* 0x0000005c8854723c */ /* 0x040ff00000001854 */
[C---:B------:R-:W-:Y:S08]  /*151d0*/  HMMA.16816.F32 R88, R136.reuse, R94, R88 ;  /* 0x0000005e8858723c */ /* 0x040ff00000001858 */
[----:B------:R-:W-:Y:S01]  /*151e0*/  HMMA.16816.F32 R100, R136, R108, R100 ;  /* 0x0000006c8864723c */ /* 0x000fe20000001864 */
[----:B------:R-:W-:-:S07]  /*151f0*/  @P0 VIADD R205, R238, 0xfffffffc ;  /* 0xfffffffceecd0836 */ /* 0x000fce0000000000 */
[C---:B------:R-:W-:Y:S08]  /*15200*/  HMMA.16816.F32 R104, R136.reuse, R110, R104 ;  /* 0x0000006e8868723c */ /* 0x040ff00000001868 */
[C---:B------:R-:W-:Y:S08]  /*15210*/  HMMA.16816.F32 R116, R136.reuse, R124, R116 ;  /* 0x0000007c8874723c */ /* 0x040ff00000001874 */
[----:B------:R-:W-:Y:S08]  /*15220*/  HMMA.16816.F32 R120, R136, R126, R120 ;  /* 0x0000007e8878723c */ /* 0x000ff00000001878 */
[C---:B------:R-:W-:Y:S08]  /*15230*/  HMMA.16816.F32 R80, R140.reuse, R92, R80 ;  /* 0x0000005c8c50723c */ /* 0x040ff00000001850 */
        /* <DEDUP_REMOVED lines=10> */
[----:B--2---:R-:W-:-:S15]  /*152e0*/  @P0 BRA `(.L_x_2239) ;  /* 0x0000000000040947 */ /* 0x004fde0003800000 */
.L_x_2232:
[----:B------:R-:W-:-:S07]  /*152f0*/  IADD3 R205, PT, PT, R146, -0x1, RZ ;  /* 0xffffffff92cd7810 */ /* 0x000fce0007ffe0ff */
.L_x_2239:
[----:B------:R-:W2:Y:S02]  /*15300*/  LDL R0, [R1+0x58] ;  /* 0x0000580001007983 */ /* 0x000ea40000100800 */
[----:B--2---:R-:W-:-:S13]  /*15310*/  ISETP.GE.AND P0, PT, R205, R0, PT ;  /* 0x00000000cd00720c */ /* 0x004fda0003f06270 */
[----:B------:R-:W-:Y:S05]  /*15320*/  @!P0 BRA `(.L_x_2240) ;  /* 0x00000060008c8947 */ /* 0x000fea0003800000 */
[----:B------:R-:W2:Y:S01]  /*15330*/  LDL.64 R6, [R1+0x28] ;  /* 0x0000280001067983 */ /* 0x000ea20000100a00 */
[----:B------:R-:W1:Y:S01]  /*15340*/  LDCU UR19, c[0x0][0x440] ;  /* 0x00008800ff1377ac */ /* 0x000e620008000800 */
[----:B------:R-:W3:Y:S02]  /*15350*/  LDC.64 R250, c[0x0][0x3c0] ;  /* 0x0000f000fffa7b82 */ /* 0x000ee40000000a00 */
[----:B------:R-:W4:Y:S01]  /*15360*/  LDL.64 R4, [R1+0x20] ;  /* 0x0000200001047983 */ /* 0x000f220000100a00 */
[----:B------:R-:W5:Y:S01]  /*15370*/  LDCU UR22, c[0x0][0x4f8] ;  /* 0x00009f00ff1677ac */ /* 0x000f620008000800 */
[----:B------:R-:W1:Y:S01]  /*15380*/  S2R R3, SR_TID.X ;  /* 0x0000000000037919 */ /* 0x000e620000002100 */
[----:B------:R-:W5:Y:S01]  /*15390*/  S2R R2, SR_CTAID.X ;  /* 0x0000000000027919 */ /* 0x000f620000002500 */
[----:B------:R-:W5:Y:S01]  /*153a0*/  S2R R8, SR_CTAID.X ;  /* 0x0000000000087919 */ /* 0x000f620000002500 */
[----:B------:R-:W-:Y:S01]  /*153b0*/  IMAD.MOV.U32 R68, RZ, RZ, R69 ;  /* 0x000000ffff447224 */ /* 0x000fe200078e0045 */
[----:B------:R-:W1:Y:S01]  /*153c0*/  LDCU UR13, c[0x0][0x440] ;  /* 0x00008800ff0d77ac */ /* 0x000e620008000800 */
[----:B------:R-:W1:Y:S02]  /*153d0*/  LDCU UR4, c[0x0][0x45c] ;  /* 0x00008b80ff0477ac */ /* 0x000e640008000800 */
[----:B-1----:R-:W-:-:S05]  /*153e0*/  SHF.R.U32.HI R0, RZ, 0x5, R3 ;  /* 0x00000005ff007819 */ /* 0x002fca0000011603 */
[----:B-----5:R-:W-:Y:S02]  /*153f0*/  IMAD R2, R2, 0x8, R0 ;  /* 0x0000000802027824 */ /* 0x020fe400078e0200 */
[----:B------:R-:W1:Y:S01]  /*15400*/  S2R R0, SR_TID.X ;  /* 0x0000000000007919 */ /* 0x000e620000002100 */
[----:B------:R-:W-:Y:S01]  /*15410*/  SHF.R.U32.HI R10, RZ, 0x5, R3 ;  /* 0x00000005ff0a7819 */ /* 0x000fe20000011603 */
[----:B------:R-:W-:-:S03]  /*15420*/  VIADD R2, R2, 0x4 ;  /* 0x0000000402027836 */ /* 0x000fc60000000000 */
[----:B------:R-:W-:Y:S01]  /*15430*/  LEA R8, R8, R10, 0x3 ;  /* 0x0000000a08087211 */ /* 0x000fe200078e18ff */
[----:B------:R-:W-:-:S04]  /*15440*/  IMAD.WIDE.U32 R2, R2, -0x326172a9, RZ ;  /* 0xcd9e8d5702027825 */ /* 0x000fc800078e00ff */
[----:B------:R-:W-:Y:S01]  /*15450*/  IMAD.WIDE.U32 R8, R8, -0x326172a9, RZ ;  /* 0xcd9e8d5708087825 */ /* 0x000fe200078e00ff */
[----:B------:R-:W-:Y:S02]  /*15460*/  LOP3.LUT R2, R2, UR23, RZ, 0x3c, !PT ;  /* 0x0000001702027c12 */ /* 0x000fe4000f8e3cff */
[----:B------:R-:W-:-:S05]  /*15470*/  LOP3.LUT R8, R8, UR23, RZ, 0x3c, !PT ;  /* 0x0000001708087c12 */ /* 0x000fca000f8e3cff */
[----:B------:R-:W-:Y:S04]  /*15480*/  STL [R1+0xc], R8 ;  /* 0x00000c0801007387 */ /* 0x000fe80000100800 */
[----:B------:R2:W-:Y:S01]  /*15490*/  STL [R1+0x4], R2 ;  /* 0x0000040201007387 */ /* 0x0005e20000100800 */
[----:B-1----:R-:W-:-:S04]  /*154a0*/  SHF.L.U32 R0, R0, 0x3, RZ ;  /* 0x0000000300007819 */ /* 0x002fc800000006ff */
[----:B------:R-:W-:-:S04]  /*154b0*/  LOP3.LUT R0, R0, 0x38, RZ, 0xc0, !PT ;  /* 0x0000003800007812 */ /* 0x000fc800078ec0ff */
[----:B------:R-:W-:Y:S01]  /*154c0*/  ISETP.GE.AND P4, PT, R0, UR19, PT ;  /* 0x0000001300007c0c */ /* 0x000fe2000bf86270 */
[----:B------:R-:W-:Y:S01]  /*154d0*/  IMAD.MOV.U32 R3, RZ, RZ, R72 ;  /* 0x000000ffff037224 */ /* 0x000fe200078e0048 */
[C---:B------:R-:W-:Y:S01]  /*154e0*/  IADD3 R204, PT, PT, R192.reuse, 0x8, RZ ;  /* 0x00000008c0cc7810 */ /* 0x040fe20007ffe0ff */
[----:B------:R-:W-:Y:S01]  /*154f0*/  IMAD.MOV.U32 R74, RZ, RZ, R70 ;  /* 0x000000ffff4a7224 */ /* 0x000fe200078e0046 */
[C---:B------:R-:W-:Y:S01]  /*15500*/  IADD3 R203, PT, PT, R192.reuse, 0x48, RZ ;  /* 0x00000048c0cb7810 */ /* 0x040fe20007ffe0ff */
[----:B------:R-:W-:Y:S02]  /*15510*/  IMAD.MOV.U32 R73, RZ, RZ, R71 ;  /* 0x000000ffff497224 */ /* 0x000fe400078e0047 */
[----:B------:R-:W-:Y:S01]  /*15520*/  VIADD R202, R192, 0x40 ;  /* 0x00000040c0ca7836 */ /* 0x000fe20000000000 */
[----:B------:R-:W-:Y:S01]  /*15530*/  ULOP3.LUT UR19, UR22, 0xff, URZ, 0xc0, !UPT ;  /* 0x000000ff16137892 */ /* 0x000fe2000f8ec0ff */
[----:B--2---:R-:W-:Y:S02]  /*15540*/  LOP3.LUT R2, R7, UR12, RZ, 0x3c, !PT ;  /* 0x0000000c07027c12 */ /* 0x004fe4000f8e3cff */
[----:B----4-:R-:W-:-:S03]  /*15550*/  LOP3.LUT R0, R5, UR12, RZ, 0x3c, !PT ;  /* 0x0000000c05007c12 */ /* 0x010fc6000f8e3cff */
[----:B------:R1:W-:Y:S04]  /*15560*/  STL [R1+0x8], R2 ;  /* 0x0000080201007387 */ /* 0x0003e80000100800 */
[----:B------:R1:W-:Y:S01]  /*15570*/  STL [R1], R0 ;  /* 0x0000000001007387 */ /* 0x0003e20000100800 */
[----:B---3--:R-:W-:Y:S05]  /*15580*/  BRA `(.L_x_2241) ;  /* 0x0000000000b87947 */ /* 0x008fea0003800000 */
.L_x_2243:
[----:B------:R-:W2:Y:S01]  /*15590*/  LDL R151, [R1+0x14] ;  /* 0x0000140001977983 */ /* 0x000ea20000100800 */
[----:B------:R-:W1:Y:S01]  /*155a0*/  LDC.64 R76, c[0x0][0x3b8] ;  /* 0x0000ee00ff4c7b82 */ /* 0x000e620000000a00 */
[----:B------:R-:W-:Y:S01]  /*155b0*/  ISETP.GE.AND P4, PT, R206, UR13, PT ;  /* 0x0000000dce007c0c */ /* 0x000fe2000bf86270 */
[----:B------:R-:W-:Y:S01]  /*155c0*/  VIADD R70, R205, 0xffffffff ;  /* 0xffffffffcd467836 */ /* 0x000fe20000000000 */
[----:B------:R-:W3:Y:S03]  /*155d0*/  LDL R150, [R1+0x10] ;  /* 0x0000100001967983 */ /* 0x000ee60000100800 */
[C---:B-1----:R-:W-:Y:S04]  /*155e0*/  IMAD.WIDE.U32 R78, R70.reuse, R76, RZ ;  /* 0x0000004c464e7225 */ /* 0x042fe800078e00ff */
[----:B------:R-:W-:Y:S02]  /*155f0*/  IMAD R79, R70, R77, R79 ;  /* 0x0000004d464f7224 */ /* 0x000fe400078e024f */
[C---:B------:R-:W-:Y:S03]  /*15600*/  IMAD.SHL.U32 R70, R78.reuse, 0x40, RZ ;  /* 0x000000404e467824 */ /* 0x040fe600078e00ff */
[----:B------:R-:W-:Y:S02]  /*15610*/  SHF.L.U64.HI R71, R78, 0x6, R79 ;  /* 0x000000064e477819 */ /* 0x000fe4000001024f */
[CC--:B------:R-:W-:Y:S04]  /*15620*/  @!P0 LEA R78, P1, R76.reuse, R70.reuse, 0x4 ;  /* 0x000000464c4e8211 */ /* 0x0c0fe800078220ff */
[CCC-:B------:R-:W-:Y:S02]  /*15630*/  @!P0 LEA.HI.X R145, R76.reuse, R71.reuse, R77.reuse, 0x4, P1 ;  /* 0x000000474c918211 */ /* 0x1c0fe400008f244d */
[C---:B------:R-:W-:Y:S04]  /*15640*/  @!P0 LEA R79, P1, R76.reuse, R70, 0x5 ;  /* 0x000000464c4f8211 */ /* 0x040fe800078228ff */
[----:B------:R-:W-:Y:S01]  /*15650*/  @!P0 LEA.HI.X R148, R76, R71, R77, 0x5, P1 ;  /* 0x000000474c948211 */ /* 0x000fe200008f2c4d */
[----:B------:R-:W-:Y:S01]  /*15660*/  @!P0 IMAD R77, R77, 0x30, RZ ;  /* 0x000000304d4d8824 */ /* 0x000fe200078e02ff */
[CC--:B--2---:R-:W-:Y:S04]  /*15670*/  @!P4 LEA R146, P1, R70.reuse, R151.reuse, 0x1 ;  /* 0x000000974692c211 */ /* 0x0c4fe800078208ff */
[-CC-:B---3--:R-:W-:Y:S01]  /*15680*/  @!P4 LEA.HI.X R147, R70, R150.reuse, R71.reuse, 0x1, P1 ;  /* 0x000000964693c211 */ /* 0x188fe200008f0c47 */
[----:B------:R-:W-:Y:S01]  /*15690*/  @!P0 IMAD.WIDE.U32 R70, R76, 0x30, R70 ;  /* 0x000000304c468825 */ /* 0x000fe200078e0046 */
[CC--:B------:R-:W-:Y:S03]  /*156a0*/  @!P0 LEA R144, P1, R78.reuse, R151.reuse, 0x1 ;  /* 0x000000974e908211 */ /* 0x0c0fe600078208ff */
[----:B------:R-:W-:Y:S01]  /*156b0*/  @!PT LDS RZ, [RZ] ;  /* 0x00000000fffff984 */ /* 0x000fe20000000800 */
[----:B------:R-:W-:Y:S01]  /*156c0*/  @!PT LDS RZ, [RZ] ;  /* 0x00000000fffff984 */ /* 0x000fe20000000800 */
[----:B------:R-:W-:Y:S01]  /*156d0*/  @!PT LDS RZ, [RZ] ;  /* 0x00000000fffff984 */ /* 0x000fe20000000800 */
[----:B------:R1:W-:Y:S01]  /*156e0*/  @!P4 LDGSTS.E.BYPASS.LTC128B.128 [R201+0x4000], desc[UR20][R146.64] ;  /* 0x0400000092c9cfae */ /* 0x0003e2000b981a14 */
[-C--:B------:R-:W-:Y:S01]  /*156f0*/  @!P0 LEA.HI.X R145, R78, R150.reuse, R145, 0x1, P1 ;  /* 0x000000964e918211 */ /* 0x080fe200008f0c91 */
[----:B------:R-:W-:Y:S01]  /*15700*/  @!P0 IMAD.IADD R71, R77, 0x1, R71 ;  /* 0x000000014d478824 */ /* 0x000fe200078e0247 */
[CC--:B------:R-:W-:Y:S01]  /*15710*/  @!P0 LEA R78, P1, R79.reuse, R151.reuse, 0x1 ;  /* 0x000000974f4e8211 */ /* 0x0c0fe200078208ff */
[----:B------:R1:W-:Y:S03]  /*15720*/  @P4 STS.128 [R201+0x4000], RZ ;  /* 0x004000ffc9004388 */ /* 0x0003e60000000c00 */
[-C--:B------:R-:W-:Y:S01]  /*15730*/  @!P0 LEA.HI.X R79, R79, R150.reuse, R148, 0x1, P1 ;  /* 0x000000964f4f8211 */ /* 0x080fe200008f0c94 */
[----:B------:R1:W-:Y:S01]  /*15740*/  @P0 STS.128 [R201+0x4800], RZ ;  /* 0x004800ffc9000388 */ /* 0x0003e20000000c00 */
[C---:B------:R-:W-:Y:S03]  /*15750*/  @!P0 LEA R76, P1, R70.reuse, R151, 0x1 ;  /* 0x00000097464c8211 */ /* 0x040fe600078208ff */
[----:B------:R-:W-:Y:S01]  /*15760*/  @!PT LDS RZ, [RZ] ;  /* 0x00000000fffff984 */ /* 0x000fe20000000800 */
[----:B------:R-:W-:Y:S01]  /*15770*/  @!PT LDS RZ, [RZ] ;  /* 0x00000000fffff984 */ /* 0x000fe20000000800 */
[----:B------:R-:W-:Y:S01]  /*15780*/  @!PT LDS RZ, [RZ] ;  /* 0x00000000fffff984 */ /* 0x000fe20000000800 */
[----:B------:R1:W-:Y:S01]  /*15790*/  @!P0 LDGSTS.E.BYPASS.LTC128B.128 [R201+0x4800], desc[UR20][R144.64] ;  /* 0x0480000090c98fae */ /* 0x0003e2000b981a14 */
        /* <DEDUP_REMOVED lines=13> */
.L_x_2241:
[----:B--2---:R-:W2:Y:S01]  /*15870*/  LDL R15, [R1+0x1c] ;  /* 0x00001c00010f7983 */ /* 0x004ea20000100800 */
[----:B------:R-:W-:Y:S05]  /*15880*/  DEPBAR.LE SB0, 0x0 ;  /* 0x000080000000791a */ /* 0x000fea0000000000 */
[----:B------:R-:W3:Y:S01]  /*15890*/  LDL R14, [R1+0x18] ;  /* 0x00001800010e7983 */ /* 0x000ee20000100800 */
[C---:B------:R-:W-:Y:S01]  /*158a0*/  IMAD.WIDE.U32 R6, R205.reuse, R250, RZ ;  /* 0x000000facd067225 */ /* 0x040fe200078e00ff */
[----:B-1----:R-:W1:Y:S03]  /*158b0*/  S2R R0, SR_TID.X ;  /* 0x0000000000007919 */ /* 0x002e660000002100 */
[C---:B------:R-:W-:Y:S02]  /*158c0*/  IMAD.SHL.U32 R4, R6.reuse, 0x40, RZ ;  /* 0x0000004006047824 */ /* 0x040fe400078e00ff */
[----:B------:R-:W-:Y:S01]  /*158d0*/  IMAD R7, R205, R251, R7 ;  /* 0x000000fbcd077224 */ /* 0x000fe200078e0207 */
[----:B------:R-:W-:Y:S04]  /*158e0*/  BAR.SYNC.DEFER_BLOCKING 0x0 ;  /* 0x0000000000007b1d */ /* 0x000fe80000010000 */
[----:B------:R-:W-:Y:S01]  /*158f0*/  SHF.L.U64.HI R5, R6, 0x6, R7 ;  /* 0x0000000606057819 */ /* 0x000fe20000010207 */
[----:B-1----:R-:W-:Y:S05]  /*15900*/  IMAD.SHL.U32 R206, R0, 0x8, RZ ;  /* 0x0000000800ce7824 */ /* 0x002fea00078e00ff */
[----:B------:R-:W-:Y:S04]  /*15910*/  LOP3.LUT R206, R206, 0x38, RZ, 0xc0, !PT ;  /* 0x00000038cece7812 */ /* 0x000fe800078ec0ff */
[----:B------:R-:W-:Y:S11]  /*15920*/  ISETP.GE.AND P0, PT, R206, UR13, PT ;  /* 0x0000000dce007c0c */ /* 0x000ff6000bf06270 */
[----:B------:R-:W-:Y:S02]  /*15930*/  @!UPT UIADD3 URZ, UPT, UPT, URZ, URZ, URZ ;  /* 0x000000fffffff290 */ /* 0x000fe4000fffe0ff */
        /* <DEDUP_REMOVED lines=16> */
[----:B------:R-:W-:Y:S04]  /*15a40*/  @!P0 LEA R6, P1, R4, R15, 0x1 ;  /* 0x0000000f04068211 */ /* 0x000fe800078208ff */
[----:B------:R-:W-:Y:S01]  /*15a50*/  @P4 STS.128 [R201+0x6000], RZ ;  /* 0x006000ffc9004388 */ /* 0x000fe20000000c00 */
[----:B------:R-:W-:Y:S05]  /*15a60*/  @!P0 IMAD.IADD R0, R0, 0x1, R5 ;  /* 0x0000000100008824 */ /* 0x000fea00078e0205 */
[----:B------:R-:W-:Y:S01]  /*15a70*/  @P0 STS.128 [R201+0x6800], RZ ;  /* 0x006800ffc9000388 */ /* 0x000fe20000000c00 */
[----:B------:R-:W-:Y:S05]  /*15a80*/  @!P0 LEA.HI.X R7, R4, R14, R0, 0x1, P1 ;  /* 0x0000000e04078211 */ /* 0x000fea00008f0c00 */
        /* <DEDUP_REMOVED lines=19> */
[----:B------:R-:W4:Y:S06]  /*15bc0*/  LDSM.16.M88.4 R48, [R183+UR5+0x5000] ;  /* 0x00500005b730783b */ /* 0x000f2c0008000200 */
[----:B------:R-:W5:Y:S06]  /*15bd0*/  LDSM.16.M88.4 R76, [R183+UR5+0x5800] ;  /* 0x00580005b74c783b */ /* 0x000f6c0008000200 */
        /* <DEDUP_REMOVED lines=10> */
[----:B------:R-:W-:Y:S01]  /*15c80*/  LDSM.16.M88.4 R168, [R189] ;  /* 0x00000000bda8783b */ /* 0x000fe20000000200 */
[-C--:B---3--:R-:W-:Y:S05]  /*15c90*/  HMMA.16816.F32 R20, R64, R32.reuse, RZ ;  /* 0x000000204014723c */ /* 0x088fea00000018ff */
[----:B------:R-:W3:Y:S03]  /*15ca0*/  LDSM.16.M88.4 R172, [R182+0x4000] ;  /* 0x00400000b6ac783b */ /* 0x000ee60000000200 */
[C---:B------:R-:W-:Y:S03]  /*15cb0*/  HMMA.16816.F32 R24, R60.reuse, R32, RZ ;  /* 0x000000203c18723c */ /* 0x040fe600000018ff */
[----:B------:R-:W3:Y:S05]  /*15cc0*/  LDSM.16.M88.4 R176, [R189+0x2000] ;  /* 0x00200000bdb0783b */ /* 0x000eea0000000200 */
[-C--:B------:R-:W-:Y:S01]  /*15cd0*/  HMMA.16816.F32 R28, R60, R34.reuse, RZ ;  /* 0x000000223c1c723c */ /* 0x080fe200000018ff */
[----:B------:R-:W5:Y:S07]  /*15ce0*/  S2R R2, SR_TID.X ;  /* 0x0000000000027919 */ /* 0x000f6e0000002100 */
[C---:B------:R-:W-:Y:S08]  /*15cf0*/  HMMA.16816.F32 R32, R64.reuse, R34, RZ ;  /* 0x000000224020723c */ /* 0x040ff000000018ff */
[-C--:B----4-:R-:W-:Y:S08]  /*15d00*/  HMMA.16816.F32 R36, R64, R48.reuse, RZ ;  /* 0x000000304024723c */ /* 0x090ff000000018ff */
[C---:B------:R-:W-:Y:S08]  /*15d10*/  HMMA.16816.F32 R40, R60.reuse, R48, RZ ;  /* 0x000000303c28723c */ /* 0x040ff000000018ff */
[-C--:B------:R-:W-:Y:S01]  /*15d20*/  HMMA.16816.F32 R44, R60, R50.reuse, RZ ;  /* 0x000000323c2c723c */ /* 0x080fe200000018ff */
[----:B-----5:R-:W-:Y:S05]  /*15d30*/  IMAD.SHL.U32 R2, R2, 0x2, RZ ;  /* 0x0000000202027824 */ /* 0x020fea00078e00ff */
[----:B------:R-:W-:Y:S01]  /*15d40*/  STL [R1+0x60], R2 ;  /* 0x0000600201007387 */ /* 0x000fe20000100800 */
[----:B------:R-:W-:Y:S01]  /*15d50*/  LOP3.LUT R0, R2, 0x6, RZ, 0xc0, !PT ;  /* 0x0000000602007812 */ /* 0x000fe200078ec0ff */
[C---:B------:R-:W-:Y:S04]  /*15d60*/  HMMA.16816.F32 R48, R64.reuse, R50, RZ ;  /* 0x000000324030723c */ /* 0x040fe800000018ff */
[----:B------:R4:W-:Y:S04]  /*15d70*/  STL [R1+0x5c], R0 ;  /* 0x00005c0001007387 */ /* 0x0009e80000100800 */
[-C--:B------:R-:W-:Y:S08]  /*15d80*/  HMMA.16816.F32 R52, R64, R76.reuse, RZ ;  /* 0x0000004c4034723c */ /* 0x080ff000000018ff */
[C---:B------:R-:W-:Y:S08]  /*15d90*/  HMMA.16816.F32 R56, R60.reuse, R76, RZ ;  /* 0x0000004c3c38723c */ /* 0x040ff000000018ff */
[-C--:B------:R-:W-:Y:S01]  /*15da0*/  HMMA.16816.F32 R60, R60, R78.reuse, RZ ;  /* 0x0000004e3c3c723c */ /* 0x080fe200000018ff */
[----:B----4-:R-:W-:Y:S07]  /*15db0*/  IMAD R0, R205, 0x40, R0 ;  /* 0x00000040cd007824 */ /* 0x010fee00078e0200 */
[----:B------:R-:W-:Y:S01]  /*15dc0*/  HMMA.16816.F32 R64, R64, R78, RZ ;  /* 0x0000004e4040723c */ /* 0x000fe200000018ff */
[----:B------:R-:W4:Y:S01]  /*15dd0*/  LDSM.16.M88.4 R76, [R182+0x4800] ;  /* 0x00480000b64c783b */ /* 0x000f220000000200 */
[C---:B------:R-:W-:Y:S01]  /*15de0*/  VIADD R72, R0.reuse, 0x38 ;  /* 0x0000003800487836 */ /* 0x040fe20000000000 */
[-C--:B------:R-:W-:Y:S01]  /*15df0*/  ISETP.GT.AND P6, PT, R193, R0.reuse, PT ;  /* 0x00000000c100720c */ /* 0x080fe20003fc4270 */
[----:B------:R-:W-:Y:S01]  /*15e00*/  VIADD R70, R0, UR18 ;  /* 0x0000001200467c36 */ /* 0x000fe20008000000 */
[-C--:B------:R-:W-:Y:S01]  /*15e10*/  ISETP.GT.AND P3, PT, R196, R0.reuse, PT ;  /* 0x00000000c400720c */ /* 0x080fe20003f64270 */
[----:B------:R-:W-:Y:S01]  /*15e20*/  VIADD R69, R72, UR18 ;  /* 0x0000001248457c36 */ /* 0x000fe20008000000 */
[----:B------:R-:W-:Y:S01]  /*15e30*/  ISETP.GT.AND P5, PT, R194, R0, PT ;  /* 0x00000000c200720c */ /* 0x000fe20003fa4270 */
[-C--:B-1----:R-:W-:Y:S05]  /*15e40*/  HMMA.16816.F32 R4, R144, R148.reuse, R4 ;  /* 0x000000949004723c */ /* 0x082fea0000001804 */
[--C-:B------:R-:W-:Y:S02]  /*15e50*/  IMAD.IADD R2, R192, 0x1, -R70.reuse ;  /* 0x00000001c0027824 */ /* 0x100fe400078e0a46 */
[----:B------:R-:W-:Y:S01]  /*15e60*/  VIADD R75, R69, 0xffffffc9 ;  /* 0xffffffc9454b7836 */ /* 0x000fe20000000000 */
[C---:B------:R-:W-:Y:S04]  /*15e70*/  HMMA.16816.F32 R8, R152.reuse, R148, R8 ;  /* 0x000000949808723c */ /* 0x040fe80000001808 */
[----:B------:R-:W-:Y:S01]  /*15e80*/  IABS R2, R2 ;  /* 0x0000000200027213 */ /* 0x000fe20000000000 */
[--C-:B------:R-:W-:Y:S03]  /*15e90*/  IMAD.IADD R71, R202, 0x1, -R70.reuse ;  /* 0x00000001ca477824 */ /* 0x100fe600078e0a46 */
        /* <DEDUP_REMOVED lines=16> */
[----:B------:R-:W-:Y:S07]  /*15fa0*/  LDSM.16.M88.4 R152, [R190] ;  /* 0x00000000be98783b */ /* 0x000fee0000000200 */
[----:B------:R-:W-:Y:S01]  /*15fb0*/  HMMA.16816.F32 R64, R144, R166, R64 ;  /* 0x000000a69040723c */ /* 0x000fe20000001840 */
[----:B------:R-:W2:Y:S06]  /*15fc0*/  LDSM.16.M88.4 R144, [R182+0x5800] ;  /* 0x00580000b690783b */ /* 0x000eac0000000200 */
[----:B------:R-:W5:Y:S01]  /*15fd0*/  LDSM.16.M88.4 R164, [R186+0x4800] ;  /* 0x00480000baa4783b */ /* 0x000f620000000200 */
[-C--:B---3--:R-:W-:Y:S08]  /*15fe0*/  HMMA.16816.F32 R4, R168, R172.reuse, R4 ;  /* 0x000000aca804723c */ /* 0x088ff00000001804 */
        /* <DEDUP_REMOVED lines=8> */
[----:B------:R-:W4:Y:S01]  /*16070*/  LDSM.16.M88.4 R76, [R186+0x5800] ;  /* 0x00580000ba4c783b */ /* 0x000f220000000200 */
[----:B------:R-:W-:Y:S04]  /*16080*/  DEPBAR.LE SB0, 0x0 ;  /* 0x000080000000791a */ /* 0x000fe80000000000 */
[----:B------:R-:W-:Y:S02]  /*16090*/  BAR.SYNC.DEFER_BLOCKING 0x0 ;  /* 0x0000000000007b1d */ /* 0x000fe40000010000 */
[-C--:B-1----:R-:W-:Y:S08]  /*160a0*/  HMMA.16816.F32 R36, R168, R148.reuse, R36 ;  /* 0x00000094a824723c */ /* 0x082ff00000001824 */
[C---:B------:R-:W-:Y:S04]  /*160b0*/  HMMA.16816.F32 R40, R176.reuse, R148, R40 ;  /* 0x00000094b028723c */ /* 0x040fe80000001828 */
[--C-:B------:R-:W-:Y:S04]  /*160c0*/  IMAD.IADD R149, R203, 0x1, -R70.reuse ;  /* 0x00000001cb957824 */ /* 0x100fe800078e0a46 */
[-C--:B------:R-:W-:Y:S08]  /*160d0*/  HMMA.16816.F32 R44, R176, R150.reuse, R44 ;  /* 0x00000096b02c723c */ /* 0x080ff0000000182c */
[C---:B------:R-:W-:Y:S08]  /*160e0*/  HMMA.16816.F32 R48, R168.reuse, R150, R48 ;  /* 0x00000096a830723c */ /* 0x040ff00000001830 */
[-C--:B--2---:R-:W-:Y:S08]  /*160f0*/  HMMA.16816.F32 R52, R168, R144.reuse, R52 ;  /* 0x00000090a834723c */ /* 0x084ff00000001834 */
[C---:B------:R-:W-:Y:S08]  /*16100*/  HMMA.16816.F32 R56, R176.reuse, R144, R56 ;  /* 0x00000090b038723c */ /* 0x040ff00000001838 */
[-C--:B------:R-:W-:Y:S08]  /*16110*/  HMMA.16816.F32 R60, R176, R146.reuse, R60 ;  /* 0x00000092b03c723c */ /* 0x080ff0000000183c */
[----:B------:R-:W-:Y:S04]  /*16120*/  HMMA.16816.F32 R64, R168, R146, R64 ;  /* 0x00000092a840723c */ /* 0x000fe80000001840 */
[----:B------:R-:W-:Y:S01]  /*16130*/  IABS R146, R71 ;  /* 0x0000004700927213 */ /* 0x000fe20000000000 */
[C---:B------:R-:W-:Y:S03]  /*16140*/  IMAD.IADD R71, R204.reuse, 0x1, -R75 ;  /* 0x00000001cc477824 */ /* 0x040fe600078e0a4b */
[-C--:B------:R-:W-:Y:S05]  /*16150*/  HMMA.16816.F32 R4, R152, R156.reuse, R4 ;  /* 0x0000009c9804723c */ /* 0x080fea0000001804 */
[----:B------:R-:W-:Y:S03]  /*16160*/  IABS R71, R71 ;  /* 0x0000004700477213 */ /* 0x000fe60000000000 */
[C---:B------:R-:W-:Y:S04]  /*16170*/  HMMA.16816.F32 R8, R160.reuse, R156, R8 ;  /* 0x0000009ca008723c */ /* 0x040fe80000001808 */
[----:B------:R-:W-:Y:S04]  /*16180*/  I2FP.F32.S32 R71, R71 ;  /* 0x0000004700477245 */ /* 0x000fe80000201400 */
[-C--:B------:R-:W-:Y:S03]  /*16190*/  HMMA.16816.F32 R12, R160, R158.reuse, R12 ;  /* 0x0000009ea00c723c */ /* 0x080fe6000000180c */
[----:B------:R-:W-:Y:S05]  /*161a0*/  FFMA.FTZ R7, R71, -UR6, R7 ;  /* 0x8000000647077c23 */ /* 0x000fea0008010007 */
[C---:B------:R-:W-:Y:S08]  /*161b0*/  HMMA.16816.F32 R16, R152.reuse, R158, R16 ;  /* 0x0000009e9810723c */ /* 0x040ff00000001810 */
[-C--:B-----5:R-:W-:Y:S08]  /*161c0*/  HMMA.16816.F32 R20, R152, R164.reuse, R20 ;  /* 0x000000a49814723c */ /* 0x0a0ff00000001814 */
[C---:B------:R-:W-:Y:S08]  /*161d0*/  HMMA.16816.F32 R24, R160.reuse, R164, R24 ;  /* 0x000000a4a018723c */ /* 0x040ff00000001818 */
[-C--:B------:R-:W-:Y:S08]  /*161e0*/  HMMA.16816.F32 R28, R160, R166.reuse, R28 ;  /* 0x000000a6a01c723c */ /* 0x080ff0000000181c */
[C---:B------:R-:W-:Y:S08]  /*161f0*/  HMMA.16816.F32 R32, R152.reuse, R166, R32 ;  /* 0x000000a69820723c */ /* 0x040ff00000001820 */
[-C--:B---3--:R-:W-:Y:S08]  /*16200*/  HMMA.16816.F32 R36, R152, R172.reuse, R36 ;  /* 0x000000ac9824723c */ /* 0x088ff00000001824 */
[C---:B------:R-:W-:Y:S08]  /*16210*/  HMMA.16816.F32 R40, R160.reuse, R172, R40 ;  /* 0x000000aca028723c */ /* 0x040ff00000001828 */
[-C--:B------:R-:W-:Y:S08]  /*16220*/  HMMA.16816.F32 R44, R160, R174.reuse, R44 ;  /* 0x000000aea02c723c */ /* 0x080ff0000000182c */
[C---:B------:R-:W-:Y:S01]  /*16230*/  HMMA.16816.F32 R48, R152.reuse, R174, R48 ;  /* 0x000000ae9830723c */ /* 0x040fe20000001830 */
[----:B------:R-:W2:Y:S07]  /*16240*/  LDL R174, [R1+0x58] ;  /* 0x0000580001ae7983 */ /* 0x000eae0000100800 */
[-C--:B----4-:R-:W-:Y:S08]  /*16250*/  HMMA.16816.F32 R52, R152, R76.reuse, R52 ;  /* 0x0000004c9834723c */ /* 0x090ff00000001834 */
[C---:B------:R-:W-:Y:S04]  /*16260*/  HMMA.16816.F32 R56, R160.reuse, R76, R56 ;  /* 0x0000004ca038723c */ /* 0x040fe80000001838 */
[----:B------:R-:W-:Y:S02]  /*16270*/  IMAD.IADD R76, R204, 0x1, -R70 ;  /* 0x00000001cc4c7824 */ /* 0x000fe400078e0a46 */
[----:B------:R-:W-:Y:S02]  /*16280*/  IMAD.IADD R77, R192, 0x1, -R75 ;  /* 0x00000001c04d7824 */ /* 0x000fe400078e0a4b */
[-C--:B------:R-:W-:Y:S03]  /*16290*/  HMMA.16816.F32 R60, R160, R78.reuse, R60 ;  /* 0x0000004ea03c723c */ /* 0x080fe6000000183c */
[----:B------:R-:W-:Y:S01]  /*162a0*/  IABS R144, R76 ;  /* 0x0000004c00907213 */ /* 0x000fe20000000000 */
[----:B------:R-:W-:Y:S01]  /*162b0*/  IMAD.MOV.U32 R76, RZ, RZ, R2 ;  /* 0x000000ffff4c7224 */ /* 0x000fe200078e0002 */
[----:B------:R-:W-:Y:S01]  /*162c0*/  IABS R2, R77 ;  /* 0x0000004d00027213 */ /* 0x000fe20000000000 */
[----:B------:R-:W-:Y:S02]  /*162d0*/  IMAD.MOV.U32 R77, RZ, RZ, R146 ;  /* 0x000000ffff4d7224 */ /* 0x000fe400078e0092 */
[----:B------:R-:W-:Y:S04]  /*162e0*/  HMMA.16816.F32 R64, R152, R78, R64 ;  /* 0x0000004e9840723c */ /* 0x000fe80000001840 */
[----:B------:R-:W-:Y:S02]  /*162f0*/  I2FP.F32.S32 R145, R76 ;  /* 0x0000004c00917245 */ /* 0x000fe40000201400 */
[----:B------:R-:W-:Y:S02]  /*16300*/  I2FP.F32.S32 R76, R2 ;  /* 0x00000002004c7245 */ /* 0x000fe40000201400 */
[----:B------:R-:W-:Y:S01]  /*16310*/  I2FP.F32.S32 R2, R144 ;  /* 0x0000009000027245 */ /* 0x000fe20000201400 */
[----:B------:R-:W-:Y:S01]  /*16320*/  FFMA.FTZ R4, R145, -UR6, R4 ;  /* 0x8000000691047c23 */ /* 0x000fe20008010004 */
[----:B------:R-:W-:Y:S01]  /*16330*/  I2FP.F32.S32 R77, R77 ;  /* 0x0000004d004d7245 */ /* 0x000fe20000201400 */
[----:B------:R-:W-:Y:S02]  /*16340*/  FFMA.FTZ R5, R76, -UR6, R5 ;  /* 0x800000064c057c23 */ /* 0x000fe40008010005 */
[----:B------:R-:W-:Y:S01]  /*16350*/  FFMA.FTZ R6, R2, -UR6, R6 ;  /* 0x8000000602067c23 */ /* 0x000fe20008010006 */
[----:B------:R-:W-:Y:S02]  /*16360*/  VIADD R2, R0, 0x1 ;  /* 0x0000000100027836 */ /* 0x000fe40000000000 */
[----:B------:R-:W-:Y:S03]  /*16370*/  FFMA.FTZ R8, R77, -UR6, R8 ;  /* 0x800000064d087c23 */ /* 0x000fe60008010008 */
[----:B------:R-:W-:Y:S02]  /*16380*/  ISETP.GT.AND P2, PT, R193, R2, PT ;  /* 0x00000002c100720c */ /* 0x000fe40003f44270 */
[----:B--2---:R-:W-:Y:S11]  /*16390*/  ISETP.GT.AND P1, PT, R205, R174, PT ;  /* 0x000000aecd00720c */ /* 0x004ff60003f24270 */
[----:B------:R-:W-:Y:S02]  /*163a0*/  @!UPT UIADD3 URZ, UPT, UPT, URZ, URZ, URZ ;  /* 0x000000fffffff290 */ /* 0x000fe4000fffe0ff */
[----:B------:R-:W-:Y:S05]  /*163b0*/  @P1 BRA `(.L_x_2243) ;  /* 0xfffffff000741947 */ /* 0x000fea000383ffff */
.L_x_2242:
[----:B-1----:R-:W-:Y:S01]  /*163c0*/  FSEL R77, R4, -INF , !P6 ;  /* 0xff800000044d7808 */ /* 0x002fe20007000000 */
[----:B------:R-:W-:Y:S01]  /*163d0*/  IMAD.IADD R70, R202, 0x1, -R75 ;  /* 0x00000001ca467824 */ /* 0x000fe200078e0a4b */
[----:B------:R-:W-:Y:S01]  /*163e0*/  ISETP.GT.AND P0, PT, R196, R2, PT ;  /* 0x00000002c400720c */ /* 0x000fe20003f04270 */
[----:B------:R-:W2:Y:S01]  /*163f0*/  LDL.64 R172, [R1+0x40] ;  /* 0x0000400001ac7983 */ /* 0x000ea20000100a00 */
[----:B------:R-:W-:Y:S01]  /*16400*/  FSEL R76, R6, -INF , !P3 ;  /* 0xff800000064c7808 */ /* 0x000fe20005800000 */
[----:B------:R-:W-:Y:S01]  /*16410*/  UIADD3 UR23, UPT, UPT, UR25, -0x126145ec, URZ ;  /* 0xed9eba1419177890 */ /* 0x000fe2000fffe0ff */
[----:B------:R-:W-:Y:S01]  /*16420*/  IABS R4, R70 ;  /* 0x0000004600047213 */ /* 0x000fe20000000000 */
[----:B------:R-:W-:Y:S01]  /*16430*/  UIADD3 UR22, UPT, UPT, UR25, -0x56f99767, URZ ;  /* 0xa906689919167890 */ /* 0x000fe2000fffe0ff */
[----:B------:R-:W-:Y:S01]  /*16440*/  FSEL R78, R5, -INF , !P2 ;  /* 0xff800000054e7808 */ /* 0x000fe20005000000 */
[----:B------:R-:W3:Y:S01]  /*16450*/  LDL R178, [R1+0x8] ;  /* 0x0000080001b27983 */ /* 0x000ee20000100800 */
[----:B------:R-:W-:Y:S01]  /*16460*/  I2FP.F32.S32 R6, R4 ;  /* 0x0000000400067245 */ /* 0x000fe20000201400 */
[----:B------:R-:W-:Y:S01]  /*16470*/  VIADD R4, R69, 0xffffffd0 ;  /* 0xffffffd045047836 */ /* 0x000fe20000000000 */
[----:B------:R-:W-:Y:S01]  /*16480*/  IABS R5, R149 ;  /* 0x0000009500057213 */ /* 0x000fe20000000000 */
[----:B------:R-:W4:Y:S01]  /*16490*/  LDL R175, [R1+0xc] ;  /* 0x00000c0001af7983 */ /* 0x000f220000100800 */
[----:B------:R-:W-:Y:S01]  /*164a0*/  FSEL R71, R7, -INF , !P0 ;  /* 0xff80000007477808 */ /* 0x000fe20004000000 */
[----:B------:R-:W-:Y:S01]  /*164b0*/  UIADD3 UR12, UPT, UPT, UR25, 0x646e171e, URZ ;  /* 0x646e171e190c7890 */ /* 0x000fe2000fffe0ff */
[----:B------:R-:W-:Y:S01]  /*164c0*/  FSEL R79, R8, -INF , !P5 ;  /* 0xff800000084f7808 */ /* 0x000fe20006800000 */
[----:B------:R-:W-:Y:S01]  /*164d0*/  IMAD.SHL.U32 R151, R205, 0x2, RZ ;  /* 0x00000002cd977824 */ /* 0x000fe200078e00ff */
[-C--:B------:R-:W-:Y:S01]  /*164e0*/  ISETP.GT.AND P1, PT, R194, R2.reuse, PT ;  /* 0x00000002c200720c */ /* 0x080fe20003f24270 */
[----:B------:R-:W-:Y:S01]  /*164f0*/  UIADD3 UR27, UPT, UPT, UR25, 0x76cf5d0a, URZ ;  /* 0x76cf5d0a191b7890 */ /* 0x000fe2000fffe0ff */
[----:B------:R-:W-:Y:S01]  /*16500*/  ISETP.GT.AND P6, PT, R195, R2, PT ;  /* 0x00000002c300720c */ /* 0x000fe20003fc4270 */
[----:B------:R-:W-:Y:S01]  /*16510*/  UIADD3 UR26, UPT, UPT, UR25, 0x32370b8f, URZ ;  /* 0x32370b8f191a7890 */ /* 0x000fe2000fffe0ff */
[----:B------:R-:W-:Y:S01]  /*16520*/  ISETP.GE.AND P2, PT, R2, R198, PT ;  /* 0x000000c60200720c */ /* 0x000fe20003f46270 */
[----:B------:R-:W-:Y:S01]  /*16530*/  FFMA.FTZ R9, R6, -UR6, R9 ;  /* 0x8000000606097c23 */ /* 0x000fe20008010009 */
[C---:B------:R-:W-:Y:S01]  /*16540*/  ISETP.GE.AND P3, PT, R2.reuse, R200, PT ;  /* 0x000000c80200720c */ /* 0x040fe20003f66270 */
[----:B------:R-:W-:Y:S01]  /*16550*/  IMAD.IADD R75, R203, 0x1, -R75 ;  /* 0x00000001cb4b7824 */ /* 0x000fe200078e0a4b */
[C---:B------:R-:W-:Y:S02]  /*16560*/  ISETP.GE.AND P0, PT, R2.reuse, R197, PT ;  /* 0x000000c50200720c */ /* 0x040fe40003f06270 */
[----:B------:R-:W-:Y:S01]  /*16570*/  ISETP.GE.AND P5, PT, R2, R199, PT ;  /* 0x000000c70200720c */ /* 0x000fe20003fa6270 */
[C---:B------:R-:W-:Y:S01]  /*16580*/  IMAD.IADD R2, R202.reuse, 0x1, -R4 ;  /* 0x00000001ca027824 */ /* 0x040fe200078e0a04 */
[----:B------:R-:W-:Y:S01]  /*16590*/  I2FP.F32.S32 R7, R5 ;  /* 0x0000000500077245 */ /* 0x000fe20000201400 */
[----:B------:R-:W-:Y:S01]  /*165a0*/  VIADD R5, R69, 0xffffffd1 ;  /* 0xffffffd145057836 */ /* 0x000fe20000000000 */
[----:B------:R-:W-:Y:S02]  /*165b0*/  IABS R75, R75 ;  /* 0x0000004b004b7213 */ /* 0x000fe40000000000 */
[----:B------:R-:W-:Y:S01]  /*165c0*/  IABS R2, R2 ;  /* 0x0000000200027213 */ /* 0x000fe20000000000 */
[----:B------:R-:W-:Y:S01]  /*165d0*/  FFMA.FTZ R10, R7, -UR6, R10 ;  /* 0x80000006070a7c23 */ /* 0x000fe2000801000a */
[----:B------:R-:W-:Y:S01]  /*165e0*/  I2FP.F32.S32 R75, R75 ;  /* 0x0000004b004b7245 */ /* 0x000fe20000201400 */
        /* <DEDUP_REMOVED lines=8> */
[----:B------:R-:W-:Y:S01]  /*16670*/  FFMA.FTZ R11, R75, -UR6, R11 ;  /* 0x800000064b0b7c23 */ /* 0x000fe2000801000b */
        /* <DEDUP_REMOVED lines=11> */
[----:B------:R-:W-:Y:S01]  /*16730*/  ISETP.GT.AND P1, PT, R195, R0, PT ;  /* 0x00000000c300720c */ /* 0x000fe20003f24270 */
[--C-:B------:R-:W-:Y:S01]  /*16740*/  IMAD.IADD R9, R192, 0x1, -R4.reuse ;  /* 0x00000001c0097824 */ /* 0x100fe200078e0a04 */
[C---:B------:R-:W-:Y:S01]  /*16750*/  ISETP.GE.AND P6, PT, R0.reuse, R200, PT ;  /* 0x000000c80000720c */ /* 0x040fe20003fc6270 */
[----:B------:R-:W-:Y:S01]  /*16760*/  VIADD R2, R0, 0x8 ;  /* 0x0000000800027836 */ /* 0x000fe20000000000 */
[----:B------:R-:W-:Y:S01]  /*16770*/  FSEL R10, R10, -INF , !P1 ;  /* 0xff8000000a0a7808 */ /* 0x000fe20004800000 */
[----:B------:R-:W-:Y:S01]  /*16780*/  VIADD R6, R0, 0x9 ;  /* 0x0000000900067836 */ /* 0x000fe20000000000 */
[----:B------:R-:W-:Y:S01]  /*16790*/  FSEL R158, R76, -INF , !P6 ;  /* 0xff8000004c9e7808 */ /* 0x000fe20007000000 */
[--C-:B------:R-:W-:Y:S01]  /*167a0*/  IMAD.IADD R8, R192, 0x1, -R5.reuse ;  /* 0x00000001c0087824 */ /* 0x100fe200078e0a05 */
[----:B------:R-:W-:Y:S01]  /*167b0*/  IABS R9, R9 ;  /* 0x0000000900097213 */ /* 0x000fe20000000000 */
[----:B------:R-:W-:Y:S01]  /*167c0*/  IMAD.IADD R7, R204, 0x1, -R4 ;  /* 0x00000001cc077824 */ /* 0x000fe200078e0a04 */
[----:B------:R-:W-:Y:S01]  /*167d0*/  ISETP.GE.AND P1, PT, R0, R198, PT ;  /* 0x000000c60000720c */ /* 0x000fe20003f26270 */
[----:B------:R-:W-:Y:S01]  /*167e0*/  IMAD.IADD R5, R204, 0x1, -R5 ;  /* 0x00000001cc057824 */ /* 0x000fe200078e0a05 */
[C---:B------:R-:W-:Y:S02]  /*167f0*/  ISETP.GT.AND P2, PT, R194.reuse, R2, PT ;  /* 0x00000002c200720c */ /* 0x040fe40003f44270 */
[----:B------:R-:W-:Y:S02]  /*16800*/  ISETP.GT.AND P6, PT, R194, R6, PT ;  /* 0x00000006c200720c */ /* 0x000fe40003fc4270 */
[----:B------:R-:W-:Y:S02]  /*16810*/  IABS R4, R8 ;  /* 0x0000000800047213 */ /* 0x000fe40000000000 */
[----:B------:R-:W-:Y:S01]  /*16820*/  IABS R8, R7 ;  /* 0x0000000700087213 */ /* 0x000fe20000000000 */
[----:B------:R-:W-:Y:S01]  /*16830*/  IMAD.MOV.U32 R7, RZ, RZ, R9 ;  /* 0x000000ffff077224 */ /* 0x000fe200078e0009 */
[----:B------:R-:W-:Y:S02]  /*16840*/  FSEL R156, R77, -INF , !P1 ;  /* 0xff8000004d9c7808 */ /* 0x000fe40004800000 */
[----:B------:R-:W-:Y:S02]  /*16850*/  FSEL R12, R12, -INF , !P2 ;  /* 0xff8000000c0c7808 */ /* 0x000fe40005000000 */
[----:B------:R-:W-:Y:S02]  /*16860*/  FSEL R13, R13, -INF , !P6 ;  /* 0xff8000000d0d7808 */ /* 0x000fe40007000000 */
[C---:B------:R-:W-:Y:S02]  /*16870*/  ISETP.GE.AND P1, PT, R0.reuse, R197, PT ;  /* 0x000000c50000720c */ /* 0x040fe40003f26270 */
[C---:B------:R-:W-:Y:S02]  /*16880*/  ISETP.GT.AND P3, PT, R195.reuse, R2, PT ;  /* 0x00000002c300720c */ /* 0x040fe40003f64270 */
[----:B------:R-:W-:Y:S02]  /*16890*/  ISETP.GT.AND P2, PT, R195, R6, PT ;  /* 0x00000006c300720c */ /* 0x000fe40003f44270 */
[----:B------:R-:W-:Y:S02]  /*168a0*/  ISETP.GE.AND P6, PT, R0, R199, PT ;  /* 0x000000c70000720c */ /* 0x000fe40003fc6270 */
[----:B------:R-:W-:Y:S02]  /*168b0*/  I2FP.F32.S32 R4, R4 ;  /* 0x0000000400047245 */ /* 0x000fe40000201400 */
[----:B------:R-:W-:Y:S02]  /*168c0*/  FSEL R14, R14, -INF , !P3 ;  /* 0xff8000000e0e7808 */ /* 0x000fe40005800000 */
[----:B------:R-:W-:Y:S01]  /*168d0*/  FSEL R15, R15, -INF , !P2 ;  /* 0xff8000000f0f7808 */ /* 0x000fe20005000000 */
[----:B------:R-:W-:Y:S01]  /*168e0*/  FFMA.FTZ R17, R4, -UR6, R17 ;  /* 0x8000000604117c23 */ /* 0x000fe20008010011 */
[----:B------:R-:W-:Y:S01]  /*168f0*/  FSEL R145, R79, -INF , !P1 ;  /* 0xff8000004f917808 */ /* 0x000fe20004800000 */
[----:B------:R-:W-:Y:S01]  /*16900*/  VIADD R4, R69, 0xffffffd8 ;  /* 0xffffffd845047836 */ /* 0x000fe20000000000 */
[----:B------:R-:W-:Y:S02]  /*16910*/  FSEL R146, R70, -INF , !P0 ;  /* 0xff80000046927808 */ /* 0x000fe40004000000 */
[----:B------:R-:W-:Y:S01]  /*16920*/  FSEL R147, R10, -INF , !P6 ;  /* 0xff8000000a937808 */ /* 0x000fe20007000000 */
[----:B------:R-:W-:Y:S01]  /*16930*/  IMAD.IADD R10, R204, 0x1, -R4 ;  /* 0x00000001cc0a7824 */ /* 0x000fe200078e0a04 */
[----:B------:R-:W-:Y:S02]  /*16940*/  I2FP.F32.S32 R7, R7 ;  /* 0x0000000700077245 */ /* 0x000fe40000201400 */
[----:B------:R-:W-:Y:S02]  /*16950*/  FSEL R148, R11, -INF , !P5 ;  /* 0xff8000000b947808 */ /* 0x000fe40006800000 */
[-C--:B------:R-:W-:Y:S01]  /*16960*/  ISETP.GT.AND P3, PT, R193, R2.reuse, PT ;  /* 0x00000002c100720c */ /* 0x080fe20003f64270 */
[----:B------:R-:W-:Y:S01]  /*16970*/  FFMA.FTZ R16, R7, -UR6, R16 ;  /* 0x8000000607107c23 */ /* 0x000fe20008010010 */
[----:B------:R-:W-:Y:S01]  /*16980*/  ISETP.GT.AND P2, PT, R196, R2, PT ;  /* 0x00000002c400720c */ /* 0x000fe20003f44270 */
[----:B------:R-:W-:Y:S01]  /*16990*/  VIADD R7, R69, 0xffffffd9 ;  /* 0xffffffd945077836 */ /* 0x000fe20000000000 */
[C---:B------:R-:W-:Y:S02]  /*169a0*/  ISETP.GE.AND P1, PT, R2.reuse, R197, PT ;  /* 0x000000c50200720c */ /* 0x040fe40003f26270 */
[----:B------:R-:W-:Y:S01]  /*169b0*/  ISETP.GE.AND P0, PT, R2, R199, PT ;  /* 0x000000c70200720c */ /* 0x000fe20003f06270 */
[--C-:B------:R-:W-:Y:S01]  /*169c0*/  IMAD.IADD R11, R204, 0x1, -R7.reuse ;  /* 0x00000001cc0b7824 */ /* 0x100fe200078e0a07 */
[C---:B------:R-:W-:Y:S02]  /*169d0*/  ISETP.GE.AND P6, PT, R2.reuse, R198, PT ;  /* 0x000000c60200720c */ /* 0x040fe40003fc6270 */
[----:B------:R-:W-:Y:S02]  /*169e0*/  ISETP.GE.AND P5, PT, R2, R200, PT ;  /* 0x000000c80200720c */ /* 0x000fe40003fa6270 */
[----:B------:R-:W-:Y:S01]  /*169f0*/  I2FP.F32.S32 R2, R8 ;  /* 0x0000000800027245 */ /* 0x000fe20000201400 */
[----:B------:R-:W-:Y:S01]  /*16a00*/  IMAD.IADD R8, R192, 0x1, -R7 ;  /* 0x00000001c0087824 */ /* 0x000fe200078e0a07 */
[----:B------:R-:W-:Y:S02]  /*16a10*/  IABS R5, R5 ;  /* 0x0000000500057213 */ /* 0x000fe40000000000 */
[----:B------:R-:W-:Y:S01]  /*16a20*/  FSEL R16, R16, -INF , !P3 ;  /* 0xff80000010107808 */ /* 0x000fe20005800000 */
[----:B------:R-:W-:Y:S01]  /*16a30*/  FFMA.FTZ R18, R2, -UR6, R18 ;  /* 0x8000000602127c23 */ /* 0x000fe20008010012 */
[----:B------:R-:W-:Y:S01]  /*16a40*/  IABS R9, R8 ;  /* 0x0000000800097213 */ /* 0x000fe20000000000 */
[----:B------:R-:W-:Y:S01]  /*16a50*/  IMAD.IADD R2, R192, 0x1, -R4 ;  /* 0x00000001c0027824 */ /* 0x000fe200078e0a04 */
[----:B------:R-:W-:Y:S01]  /*16a60*/  IABS R8, R10 ;  /* 0x0000000a00087213 */ /* 0x000fe20000000000 */
[----:B------:R-:W-:Y:S01]  /*16a70*/  IMAD.MOV.U32 R10, RZ, RZ, R5 ;  /* 0x000000ffff0a7224 */ /* 0x000fe200078e0005 */
[----:B------:R-:W-:Y:S02]  /*16a80*/  I2FP.F32.S32 R9, R9 ;  /* 0x0000000900097245 */ /* 0x000fe40000201400 */
[----:B------:R-:W-:Y:S02]  /*16a90*/  IABS R2, R2 ;  /* 0x0000000200027213 */ /* 0x000fe40000000000 */
[----:B------:R-:W-:Y:S01]  /*16aa0*/  FSEL R18, R18, -INF , !P2 ;  /* 0xff80000012127808 */ /* 0x000fe20005000000 */
[----:B------:R-:W-:Y:S01]  /*16ab0*/  FFMA.FTZ R21, R9, -UR6, R21 ;  /* 0x8000000609157c23 */ /* 0x000fe20008010015 */
[----:B------:R-:W-:Y:S01]  /*16ac0*/  ISETP.GT.AND P3, PT, R193, R6, PT ;  /* 0x00000006c100720c */ /* 0x000fe20003f64270 */
[----:B------:R-:W-:Y:S01]  /*16ad0*/  IMAD.MOV.U32 R5, RZ, RZ, R2 ;  /* 0x000000ffff057224 */ /* 0x000fe200078e0002 */
[----:B------:R-:W-:Y:S01]  /*16ae0*/  IABS R2, R11 ;  /* 0x0000000b00027213 */ /* 0x000fe20000000000 */
[----:B------:R-:W-:Y:S01]  /*16af0*/  IMAD.IADD R9, R202, 0x1, -R4 ;  /* 0x00000001ca097824 */ /* 0x000fe200078e0a04 */
[----:B------:R-:W-:Y:S02]  /*16b00*/  I2FP.F32.S32 R11, R10 ;  /* 0x0000000a000b7245 */ /* 0x000fe40000201400 */
[----:B------:R-:W-:Y:S01]  /*16b10*/  I2FP.F32.S32 R10, R5 ;  /* 0x00000005000a7245 */ /* 0x000fe20000201400 */
[----:B------:R-:W-:Y:S01]  /*16b20*/  IMAD.MOV.U32 R5, RZ, RZ, R8 ;  /* 0x000000ffff057224 */ /* 0x000fe200078e0008 */
[----:B------:R-:W-:Y:S01]  /*16b30*/  I2FP.F32.S32 R2, R2 ;  /* 0x0000000200027245 */ /* 0x000fe20000201400 */
[----:B------:R-:W-:Y:S01]  /*16b40*/  FFMA.FTZ R19, R11, -UR6, R19 ;  /* 0x800000060b137c23 */ /* 0x000fe20008010013 */
[----:B------:R-:W-:Y:S01]  /*16b50*/  ISETP.GE.AND P2, PT, R6, R197, PT ;  /* 0x000000c50600720c */ /* 0x000fe20003f46270 */
[----:B------:R-:W-:Y:S01]  /*16b60*/  FFMA.FTZ R20, R10, -UR6, R20 ;  /* 0x800000060a147c23 */ /* 0x000fe20008010014 */
[----:B------:R-:W-:Y:S01]  /*16b70*/  I2FP.F32.S32 R5, R5 ;  /* 0x0000000500057245 */ /* 0x000fe20000201400 */
[----:B------:R-:W-:Y:S01]  /*16b80*/  FFMA.FTZ R23, R2, -UR6, R23 ;  /* 0x8000000602177c23 */ /* 0x000fe20008010017 */
[----:B------:R-:W-:Y:S01]  /*16b90*/  FSEL R17, R17, -INF , !P3 ;  /* 0xff80000011117808 */ /* 0x000fe20005800000 */
[----:B------:R-:W-:Y:S01]  /*16ba0*/  VIADD R2, R0, 0x10 ;  /* 0x0000001000027836 */ /* 0x000fe20000000000 */
[----:B------:R-:W-:Y:S01]  /*16bb0*/  FSEL R77, R12, -INF , !P1 ;  /* 0xff8000000c4d7808 */ /* 0x000fe20004800000 */
[----:B------:R-:W-:Y:S01]  /*16bc0*/  FFMA.FTZ R22, R5, -UR6, R22 ;  /* 0x8000000605167c23 */ /* 0x000fe20008010016 */
[----:B------:R-:W-:Y:S01]  /*16bd0*/  FSEL R13, R13, -INF , !P2 ;  /* 0xff8000000d0d7808 */ /* 0x000fe20005000000 */
[----:B------:R-:W-:Y:S01]  /*16be0*/  VIADD R5, R0, 0x11 ;  /* 0x0000001100057836 */ /* 0x000fe20000000000 */
[----:B------:R-:W-:Y:S01]  /*16bf0*/  ISETP.GT.AND P3, PT, R196, R6, PT ;  /* 0x00000006c400720c */ /* 0x000fe20003f64270 */
[--C-:B------:R-:W-:Y:S01]  /*16c00*/  IMAD.IADD R8, R202, 0x1, -R7.reuse ;  /* 0x00000001ca087824 */ /* 0x100fe200078e0a07 */
[----:B------:R-:W-:Y:S01]  /*16c10*/  ISETP.GT.AND P1, PT, R193, R2, PT ;  /* 0x00000002c100720c */ /* 0x000fe20003f24270 */
[----:B------:R-:W-:Y:S01]  /*16c20*/  IMAD.IADD R7, R203, 0x1, -R7 ;  /* 0x00000001cb077824 */ /* 0x000fe200078e0a07 */
[----:B------:R-:W-:Y:S02]  /*16c30*/  ISETP.GT.AND P2, PT, R193, R5, PT ;  /* 0x00000005c100720c */ /* 0x000fe40003f44270 */
[----:B------:R-:W-:Y:S02]  /*16c40*/  FSEL R19, R19, -INF , !P3 ;  /* 0xff80000013137808 */ /* 0x000fe40005800000 */
[----:B------:R-:W-:Y:S02]  /*16c50*/  FSEL R20, R20, -INF , !P1 ;  /* 0xff80000014147808 */ /* 0x000fe40004800000 */
[----:B------:R-:W-:Y:S02]  /*16c60*/  FSEL R21, R21, -INF , !P2 ;  /* 0xff80000015157808 */ /* 0x000fe40005000000 */
[C---:B------:R-:W-:Y:S02]  /*16c70*/  ISETP.GE.AND P3, PT, R6.reuse, R199, PT ;  /* 0x000000c70600720c */ /* 0x040fe40003f66270 */
[C---:B------:R-:W-:Y:S02]  /*16c80*/  ISETP.GE.AND P1, PT, R6.reuse, R198, PT ;  /* 0x000000c60600720c */ /* 0x040fe40003f26270 */
[----:B------:R-:W-:Y:S01]  /*16c90*/  ISETP.GE.AND P2, PT, R6, R200, PT ;  /* 0x000000c80600720c */ /* 0x000fe20003f46270 */
[----:B------:R-:W-:Y:S01]  /*16ca0*/  IMAD.IADD R6, R203, 0x1, -R4 ;  /* 0x00000001cb067824 */ /* 0x000fe200078e0a04 */
[----:B------:R-:W-:Y:S02]  /*16cb0*/  IABS R9, R9 ;  /* 0x0000000900097213 */ /* 0x000fe40000000000 */
[----:B------:R-:W-:Y:S02]  /*16cc0*/  IABS R4, R8 ;  /* 0x0000000800047213 */ /* 0x000fe40000000000 */
[----:B------:R-:W-:Y:S01]  /*16cd0*/  IABS R8, R6 ;  /* 0x0000000600087213 */ /* 0x000fe20000000000 */
[----:B------:R-:W-:Y:S01]  /*16ce0*/  IMAD.MOV.U32 R6, RZ, RZ, R9 ;  /* 0x000000ffff067224 */ /* 0x000fe200078e0009 */
[----:B------:R-:W-:Y:S02]  /*16cf0*/  FSEL R78, R14, -INF , !P0 ;  /* 0xff8000000e4e7808 */ /* 0x000fe40004000000 */
[----:B------:R-:W-:Y:S02]  /*16d00*/  FSEL R144, R15, -INF , !P3 ;  /* 0xff8000000f907808 */ /* 0x000fe40005800000 */
[C---:B------:R-:W-:Y:S02]  /*16d10*/  ISETP.GT.AND P0, PT, R196.reuse, R2, PT ;  /* 0x00000002c400720c */ /* 0x040fe40003f04270 */
[----:B------:R-:W-:Y:S02]  /*16d20*/  ISETP.GT.AND P3, PT, R196, R5, PT ;  /* 0x00000005c400720c */ /* 0x000fe40003f64270 */
        /* <DEDUP_REMOVED lines=16> */
[C---:B------:R-:W-:Y:S01]  /*16e30*/  ISETP.GE.AND P1, PT, R2.reuse, R200, PT ;  /* 0x000000c80200720c */ /* 0x040fe20003f26270 */
        /* <DEDUP_REMOVED lines=53> */
[C---:B------:R-:W-:Y:S01]  /*17190*/  ISETP.GT.AND P1, PT, R195.reuse, R2, PT ;  /* 0x00000002c300720c */ /* 0x040fe20003f24270 */
[----:B------:R-:W-:Y:S01]  /*171a0*/  LDSM.16.MT88.4 R20, [R180+0x6000] ;  /* 0x00600000b414783b */ /* 0x000fe20000004200 */
        /* <DEDUP_REMOVED lines=64> */
[----:B------:R-:W-:Y:S01]  /*175b0*/  IABS R8, R8 ;  /* 0x0000000800087213 */ /* 0x000fe20000000000 */
[----:B------:R-:W-:Y:S01]  /*175c0*/  IMAD.IADD R5, R203, 0x1, -R4 ;  /* 0x00000001cb057824 */ /* 0x000fe200078e0a04 */
[----:B------:R-:W-:Y:S02]  /*175d0*/  FSEL R153, R30, -INF , !P6 ;  /* 0xff8000001e997808 */ /* 0x000fe40007000000 */
        /* <DEDUP_REMOVED lines=10> */
[----:B------:R-:W-:Y:S02]  /*17680*/  I2FP.F32.S32 R7, R7 ;  /* 0x0000000700077245 */ /* 0x000fe40000201400 */
[----:B------:R-:W-:Y:S02]  /*17690*/  FSEL R157, R35, -INF , !P0 ;  /* 0xff800000239d7808 */ /* 0x000fe40004000000 */
[----:B------:R-:W-:Y:S01]  /*176a0*/  I2FP.F32.S32 R4, R4 ;  /* 0x0000000400047245 */ /* 0x000fe20000201400 */
[----:B------:R-:W-:Y:S01]  /*176b0*/  FFMA.FTZ R40, R7, -UR6, R40 ;  /* 0x8000000607287c23 */ /* 0x000fe20008010028 */
[-C--:B------:R-:W-:Y:S02]  /*176c0*/  ISETP.GT.AND P6, PT, R194, R2.reuse, PT ;  /* 0x00000002c200720c */ /* 0x080fe40003fc4270 */
[----:B------:R-:W-:Y:S01]  /*176d0*/  ISETP.GT.AND P1, PT, R195, R2, PT ;  /* 0x00000002c300720c */ /* 0x000fe20003f24270 */
[----:B------:R-:W-:Y:S01]  /*176e0*/  FFMA.FTZ R41, R4, -UR6, R41 ;  /* 0x8000000604297c23 */ /* 0x000fe20008010029 */
[C---:B------:R-:W-:Y:S02]  /*176f0*/  ISETP.GE.AND P2, PT, R2.reuse, R198, PT ;  /* 0x000000c60200720c */ /* 0x040fe40003f46270 */
[C---:B------:R-:W-:Y:S02]  /*17700*/  ISETP.GE.AND P5, PT, R2.reuse, R200, PT ;  /* 0x000000c80200720c */ /* 0x040fe40003fa6270 */
[C---:B------:R-:W-:Y:S02]  /*17710*/  ISETP.GE.AND P3, PT, R2.reuse, R197, PT ;  /* 0x000000c50200720c */ /* 0x040fe40003f66270 */
[----:B------:R-:W-:Y:S02]  /*17720*/  ISETP.GE.AND P0, PT, R2, R199, PT ;  /* 0x000000c70200720c */ /* 0x000fe40003f06270 */
[----:B------:R-:W-:Y:S01]  /*17730*/  IABS R8, R5 ;  /* 0x0000000500087213 */ /* 0x000fe20000000000 */
[C---:B------:R-:W-:Y:S01]  /*17740*/  VIADD R5, R69.reuse, 0xfffffff0 ;  /* 0xfffffff045057836 */ /* 0x040fe20000000000 */
[----:B------:R-:W-:Y:S02]  /*17750*/  IABS R2, R9 ;  /* 0x0000000900027213 */ /* 0x000fe40000000000 */
[----:B------:R-:W-:Y:S01]  /*17760*/  FSEL R40, R40, -INF , !P6 ;  /* 0xff80000028287808 */ /* 0x000fe20007000000 */
[----:B------:R-:W-:Y:S01]  /*17770*/  IMAD.MOV.U32 R7, RZ, RZ, R8 ;  /* 0x000000ffff077224 */ /* 0x000fe200078e0008 */
[----:B------:R-:W-:Y:S01]  /*17780*/  I2FP.F32.S32 R4, R2 ;  /* 0x0000000200047245 */ /* 0x000fe20000201400 */
[--C-:B------:R-:W-:Y:S01]  /*17790*/  IMAD.IADD R2, R202, 0x1, -R5.reuse ;  /* 0x00000001ca027824 */ /* 0x100fe200078e0a05 */
[----:B------:R-:W-:Y:S01]  /*177a0*/  ISETP.GT.AND P6, PT, R194, R6, PT ;  /* 0x00000006c200720c */ /* 0x000fe20003fc4270 */
[----:B------:R-:W-:Y:S01]  /*177b0*/  IMAD.IADD R9, R192, 0x1, -R5 ;  /* 0x00000001c0097824 */ /* 0x000fe200078e0a05 */
[----:B------:R-:W-:Y:S01]  /*177c0*/  I2FP.F32.S32 R7, R7 ;  /* 0x0000000700077245 */ /* 0x000fe20000201400 */
[----:B------:R-:W-:Y:S01]  /*177d0*/  FFMA.FTZ R42, R4, -UR6, R42 ;  /* 0x80000006042a7c23 */ /* 0x000fe2000801002a */
[----:B------:R-:W-:Y:S01]  /*177e0*/  IABS R2, R2 ;  /* 0x0000000200027213 */ /* 0x000fe20000000000 */
[----:B------:R-:W-:Y:S01]  /*177f0*/  VIADD R4, R69, 0xfffffff1 ;  /* 0xfffffff145047836 */ /* 0x000fe20000000000 */
[----:B------:R-:W-:Y:S01]  /*17800*/  FSEL R41, R41, -INF , !P6 ;  /* 0xff80000029297808 */ /* 0x000fe20007000000 */
[----:B------:R-:W-:Y:S01]  /*17810*/  FFMA.FTZ R43, R7, -UR6, R43 ;  /* 0x80000006072b7c23 */ /* 0x000fe2000801002b */
[----:B------:R-:W-:Y:S01]  /*17820*/  FSEL R42, R42, -INF , !P1 ;  /* 0xff8000002a2a7808 */ /* 0x000fe20004800000 */
[--C-:B------:R-:W-:Y:S01]  /*17830*/  IMAD.IADD R8, R203, 0x1, -R4.reuse ;  /* 0x00000001cb087824 */ /* 0x100fe200078e0a04 */
[----:B------:R-:W-:Y:S01]  /*17840*/  ISETP.GT.AND P6, PT, R195, R6, PT ;  /* 0x00000006c300720c */ /* 0x000fe20003fc4270 */
[----:B------:R-:W-:Y:S01]  /*17850*/  IMAD.IADD R10, R192, 0x1, -R4 ;  /* 0x00000001c00a7824 */ /* 0x000fe200078e0a04 */
[----:B------:R-:W-:Y:S02]  /*17860*/  ISETP.GE.AND P1, PT, R6, R198, PT ;  /* 0x000000c60600720c */ /* 0x000fe40003f26270 */
[----:B------:R-:W-:Y:S02]  /*17870*/  I2FP.F32.S32 R2, R2 ;  /* 0x0000000200027245 */ /* 0x000fe40000201400 */
[----:B------:R-:W-:Y:S02]  /*17880*/  FSEL R43, R43, -INF , !P6 ;  /* 0xff8000002b2b7808 */ /* 0x000fe40007000000 */
[----:B------:R-:W-:Y:S01]  /*17890*/  FSEL R233, R36, -INF , !P2 ;  /* 0xff80000024e97808 */ /* 0x000fe20005000000 */
[----:B------:R-:W-:Y:S01]  /*178a0*/  FFMA.FTZ R44, R2, -UR6, R44 ;  /* 0x80000006022c7c23 */ /* 0x000fe2000801002c */
[----:B------:R-:W-:Y:S01]  /*178b0*/  FSEL R238, R37, -INF , !P1 ;  /* 0xff80000025ee7808 */ /* 0x000fe20004800000 */
[--C-:B------:R-:W-:Y:S01]  /*178c0*/  IMAD.IADD R2, R203, 0x1, -R5.reuse ;  /* 0x00000001cb027824 */ /* 0x100fe200078e0a05 */
[----:B------:R-:W-:Y:S01]  /*178d0*/  ISETP.GE.AND P6, PT, R6, R200, PT ;  /* 0x000000c80600720c */ /* 0x000fe20003fc6270 */
[----:B------:R-:W-:Y:S01]  /*178e0*/  IMAD.IADD R5, R204, 0x1, -R5 ;  /* 0x00000001cc057824 */ /* 0x000fe200078e0a05 */
[C---:B------:R-:W-:Y:S02]  /*178f0*/  ISETP.GE.AND P2, PT, R6.reuse, R197, PT ;  /* 0x000000c50600720c */ /* 0x040fe40003f46270 */
[----:B------:R-:W-:Y:S01]  /*17900*/  ISETP.GE.AND P1, PT, R6, R199, PT ;  /* 0x000000c70600720c */ /* 0x000fe20003f26270 */
[--C-:B------:R-:W-:Y:S01]  /*17910*/  IMAD.IADD R6, R202, 0x1, -R4.reuse ;  /* 0x00000001ca067824 */ /* 0x100fe200078e0a04 */
[----:B------:R-:W-:Y:S01]  /*17920*/  FSEL R227, R38, -INF , !P5 ;  /* 0xff80000026e37808 */ /* 0x000fe20006800000 */
[----:B------:R-:W-:Y:S01]  /*17930*/  IMAD.IADD R4, R204, 0x1, -R4 ;  /* 0x00000001cc047824 */ /* 0x000fe200078e0a04 */
[----:B------:R-:W-:Y:S02]  /*17940*/  IABS R5, R5 ;  /* 0x0000000500057213 */ /* 0x000fe40000000000 */
[----:B------:R-:W-:Y:S02]  /*17950*/  IABS R7, R6 ;  /* 0x0000000600077213 */ /* 0x000fe40000000000 */
[----:B------:R-:W-:Y:S02]  /*17960*/  IABS R6, R2 ;  /* 0x0000000200067213 */ /* 0x000fe40000000000 */
[----:B------:R-:W-:Y:S02]  /*17970*/  IABS R2, R8 ;  /* 0x0000000800027213 */ /* 0x000fe40000000000 */
[----:B------:R-:W-:Y:S01]  /*17980*/  IABS R8, R9 ;  /* 0x0000000900087213 */ /* 0x000fe20000000000 */
[----:B------:R-:W-:Y:S01]  /*17990*/  IMAD.MOV.U32 R9, RZ, RZ, R6 ;  /* 0x000000ffff097224 */ /* 0x000fe200078e0006 */
[----:B------:R-:W-:Y:S02]  /*179a0*/  I2FP.F32.S32 R2, R2 ;  /* 0x0000000200027245 */ /* 0x000fe40000201400 */
        /* <DEDUP_REMOVED lines=9> */
[-C--:B------:R-:W-:Y:S01]  /*17a40*/  ISETP.GT.AND P5, PT, R194, R2.reuse, PT ;  /* 0x00000002c200720c */ /* 0x080fe20003fa4270 */
        /* <DEDUP_REMOVED lines=8> */
[----:B------:R-:W-:Y:S01]  /*17ad0*/  VIADD R5, R69, 0xfffffff8 ;  /* 0xfffffff845057836 */ /* 0x000fe20000000000 */
[----:B------:R-:W-:Y:S01]  /*17ae0*/  ISETP.GT.AND P6, PT, R194, R6, PT ;  /* 0x00000006c200720c */ /* 0x000fe20003fc4270 */
[----:B------:R-:W-:Y:S01]  /*17af0*/  LDSM.16.MT88.4 R36, [R185+0x6000] ;  /* 0x00600000b924783b */ /* 0x000fe20000004200 */
[----:B------:R-:W-:Y:S01]  /*17b00*/  FSEL R46, R46, -INF , !P5 ;  /* 0xff8000002e2e7808 */ /* 0x000fe20006800000 */
[--C-:B------:R-:W-:Y:S01]  /*17b10*/  IMAD.IADD R9, R202, 0x1, -R5.reuse ;  /* 0x00000001ca097824 */ /* 0x100fe200078e0a05 */
[----:B------:R-:W-:Y:S02]  /*17b20*/  ISETP.GT.AND P5, PT, R193, R2, PT ;  /* 0x00000002c100720c */ /* 0x000fe40003fa4270 */
[----:B------:R-:W-:Y:S02]  /*17b30*/  FSEL R45, R45, -INF , !P6 ;  /* 0xff8000002d2d7808 */ /* 0x000fe40007000000 */
[----:B------:R-:W-:Y:S02]  /*17b40*/  ISETP.GT.AND P6, PT, R195, R6, PT ;  /* 0x00000006c300720c */ /* 0x000fe40003fc4270 */
[----:B------:R-:W-:Y:S02]  /*17b50*/  FSEL R206, R40, -INF , !P3 ;  /* 0xff80000028ce7808 */ /* 0x000fe40005800000 */
[----:B------:R-:W-:Y:S02]  /*17b60*/  FSEL R208, R41, -INF , !P2 ;  /* 0xff80000029d07808 */ /* 0x000fe40005000000 */
[----:B------:R-:W-:Y:S02]  /*17b70*/  FSEL R252, R42, -INF , !P0 ;  /* 0xff8000002afc7808 */ /* 0x000fe40004000000 */
[----:B------:R-:W-:Y:S02]  /*17b80*/  FSEL R237, R43, -INF , !P1 ;  /* 0xff8000002bed7808 */ /* 0x000fe40004800000 */
[----:B------:R-:W-:Y:S01]  /*17b90*/  FSEL R48, R48, -INF , !P5 ;  /* 0xff80000030307808 */ /* 0x000fe20006800000 */
[----:B------:R-:W5:Y:S01]  /*17ba0*/  LDL.64 R42, [R1+0x20] ;  /* 0x00002000012a7983 */ /* 0x000f620000100a00 */
[----:B------:R-:W-:Y:S02]  /*17bb0*/  ISETP.GT.AND P3, PT, R196, R2, PT ;  /* 0x00000002c400720c */ /* 0x000fe40003f64270 */
[C---:B------:R-:W-:Y:S02]  /*17bc0*/  ISETP.GE.AND P2, PT, R2.reuse, R197, PT ;  /* 0x000000c50200720c */ /* 0x040fe40003f46270 */
[C---:B------:R-:W-:Y:S02]  /*17bd0*/  ISETP.GE.AND P0, PT, R2.reuse, R199, PT ;  /* 0x000000c70200720c */ /* 0x040fe40003f06270 */
[C---:B------:R-:W-:Y:S02]  /*17be0*/  ISETP.GE.AND P1, PT, R2.reuse, R198, PT ;  /* 0x000000c60200720c */ /* 0x040fe40003f26270 */
[----:B------:R-:W-:Y:S01]  /*17bf0*/  ISETP.GE.AND P5, PT, R2, R200, PT ;  /* 0x000000c80200720c */ /* 0x000fe20003fa6270 */
[----:B------:R-:W-:Y:S01]  /*17c00*/  IMAD.IADD R2, R192, 0x1, -R5 ;  /* 0x00000001c0027824 */ /* 0x000fe200078e0a05 */
[----:B------:R-:W-:Y:S02]  /*17c10*/  FSEL R47, R47, -INF , !P6 ;  /* 0xff8000002f2f7808 */ /* 0x000fe40007000000 */
[----:B------:R-:W-:Y:S02]  /*17c20*/  ISETP.GT.AND P6, PT, R193, R6, PT ;  /* 0x00000006c100720c */ /* 0x000fe40003fc4270 */
[----:B------:R-:W-:Y:S02]  /*17c30*/  IABS R2, R2 ;  /* 0x0000000200027213 */ /* 0x000fe40000000000 */
[----:B------:R-:W-:Y:S01]  /*17c40*/  IABS R7, R4 ;  /* 0x0000000400077213 */ /* 0x000fe20000000000 */
[----:B------:R-:W-:Y:S01]  /*17c50*/  VIADD R4, R69, 0xfffffff9 ;  /* 0xfffffff945047836 */ /* 0x000fe20000000000 */
[----:B------:R-:W-:Y:S02]  /*17c60*/  FSEL R49, R49, -INF , !P6 ;  /* 0xff80000031317808 */ /* 0x000fe40007000000 */
[----:B------:R-:W-:Y:S01]  /*17c70*/  ISETP.GE.AND P6, PT, R6, R197, PT ;  /* 0x000000c50600720c */ /* 0x000fe20003fc6270 */
[----:B------:R-:W-:Y:S01]  /*17c80*/  IMAD.IADD R10, R202, 0x1, -R4 ;  /* 0x00000001ca0a7824 */ /* 0x000fe200078e0a04 */
[----:B------:R-:W-:Y:S02]  /*17c90*/  I2FP.F32.S32 R2, R2 ;  /* 0x0000000200027245 */ /* 0x000fe40000201400 */
[----:B------:R-:W-:Y:S02]  /*17ca0*/  I2FP.F32.S32 R7, R7 ;  /* 0x0000000700077245 */ /* 0x000fe40000201400 */
[----:B------:R-:W-:Y:S01]  /*17cb0*/  FSEL R50, R50, -INF , !P3 ;  /* 0xff80000032327808 */ /* 0x000fe20005800000 */
[----:B------:R-:W-:Y:S01]  /*17cc0*/  FFMA.FTZ R52, R2, -UR6, R52 ;  /* 0x8000000602347c23 */ /* 0x000fe20008010034 */
[----:B------:R-:W-:Y:S01]  /*17cd0*/  FSEL R161, R44, -INF , !P2 ;  /* 0xff8000002ca17808 */ /* 0x000fe20005000000 */
[----:B------:R-:W-:Y:S01]  /*17ce0*/  FFMA.FTZ R51, R7, -UR6, R51 ;  /* 0x8000000607337c23 */ /* 0x000fe20008010033 */
[----:B------:R-:W-:Y:S01]  /*17cf0*/  FSEL R163, R45, -INF , !P6 ;  /* 0xff8000002da37808 */ /* 0x000fe20007000000 */
[--C-:B------:R-:W-:Y:S01]  /*17d00*/  IMAD.IADD R2, R204, 0x1, -R5.reuse ;  /* 0x00000001cc027824 */ /* 0x100fe200078e0a05 */
[----:B------:R-:W-:Y:S01]  /*17d10*/  FSEL R164, R46, -INF , !P0 ;  /* 0xff8000002ea47808 */ /* 0x000fe20004000000 */
[--C-:B------:R-:W-:Y:S01]  /*17d20*/  IMAD.IADD R7, R204, 0x1, -R4.reuse ;  /* 0x00000001cc077824 */ /* 0x100fe200078e0a04 */
[----:B------:R-:W-:Y:S01]  /*17d30*/  ISETP.GE.AND P3, PT, R6, R199, PT ;  /* 0x000000c70600720c */ /* 0x000fe20003f66270 */
[----:B------:R-:W-:Y:S01]  /*17d40*/  IMAD.IADD R5, R203, 0x1, -R5 ;  /* 0x00000001cb057824 */ /* 0x000fe200078e0a05 */
[----:B------:R-:W-:Y:S02]  /*17d50*/  ISETP.GT.AND P2, PT, R196, R6, PT ;  /* 0x00000006c400720c */ /* 0x000fe40003f44270 */
[C---:B------:R-:W-:Y:S02]  /*17d60*/  ISETP.GE.AND P6, PT, R6.reuse, R198, PT ;  /* 0x000000c60600720c */ /* 0x040fe40003fc6270 */
[----:B------:R-:W-:Y:S01]  /*17d70*/  ISETP.GE.AND P0, PT, R6, R200, PT ;  /* 0x000000c80600720c */ /* 0x000fe20003f06270 */
[--C-:B------:R-:W-:Y:S01]  /*17d80*/  IMAD.IADD R6, R192, 0x1, -R4.reuse ;  /* 0x00000001c0067824 */ /* 0x100fe200078e0a04 */
[----:B------:R-:W-:Y:S01]  /*17d90*/  FSEL R162, R47, -INF , !P3 ;  /* 0xff8000002fa27808 */ /* 0x000fe20005800000 */
[----:B------:R-:W-:Y:S01]  /*17da0*/  IMAD.IADD R4, R203, 0x1, -R4 ;  /* 0x00000001cb047824 */ /* 0x000fe200078e0a04 */
[----:B------:R-:W-:Y:S01]  /*17db0*/  FSEL R51, R51, -INF , !P2 ;  /* 0xff80000033337808 */ /* 0x000fe20005000000 */
[----:B------:R-:W4:Y:S01]  /*17dc0*/  LDL.64 R46, [R1+0x28] ;  /* 0x00002800012e7983 */ /* 0x000f220000100a00 */
[----:B------:R-:W-:Y:S02]  /*17dd0*/  IABS R8, R6 ;  /* 0x0000000600087213 */ /* 0x000fe40000000000 */
        /* <DEDUP_REMOVED lines=9> */
[----:B------:R-:W-:Y:S01]  /*17e70*/  IABS R6, R10 ;  /* 0x0000000a00067213 */ /* 0x000fe20000000000 */
[C---:B------:R-:W-:Y:S01]  /*17e80*/  VIADD R2, R0.reuse, 0x30 ;  /* 0x0000003000027836 */ /* 0x040fe20000000000 */
[----:B------:R-:W-:Y:S01]  /*17e90*/  IABS R11, R5 ;  /* 0x00000005000b7213 */ /* 0x000fe20000000000 */
[----:B------:R-:W-:Y:S01]  /*17ea0*/  VIADD R9, R0, 0x31 ;  /* 0x0000003100097836 */ /* 0x000fe20000000000 */
[----:B------:R-:W-:Y:S01]  /*17eb0*/  I2FP.F32.S32 R6, R6 ;  /* 0x0000000600067245 */ /* 0x000fe20000201400 */
[----:B------:R-:W-:Y:S01]  /*17ec0*/  FFMA.FTZ R56, R7, -UR6, R56 ;  /* 0x8000000607387c23 */ /* 0x000fe20008010038 */
[CC--:B------:R-:W-:Y:S01]  /*17ed0*/  ISETP.GT.AND P3, PT, R193.reuse, R2.reuse, PT ;  /* 0x00000002c100720c */ /* 0x0c0fe20003f64270 */
[----:B------:R-:W-:Y:S01]  /*17ee0*/  FFMA.FTZ R54, R8, -UR6, R54 ;  /* 0x8000000608367c23 */ /* 0x000fe20008010036 */
[-C--:B------:R-:W-:Y:S01]  /*17ef0*/  ISETP.GT.AND P2, PT, R193, R9.reuse, PT ;  /* 0x00000009c100720c */ /* 0x080fe20003f44270 */
[----:B------:R-:W-:Y:S01]  /*17f00*/  IMAD.IADD R7, R202, 0x1, -R69 ;  /* 0x00000001ca077824 */ /* 0x000fe200078e0a45 */
[----:B------:R-:W-:Y:S01]  /*17f10*/  FSEL R52, R52, -INF , !P3 ;  /* 0xff80000034347808 */ /* 0x000fe20005800000 */
[----:B------:R-:W-:Y:S01]  /*17f20*/  VIADD R10, R69, 0x1 ;  /* 0x00000001450a7836 */ /* 0x000fe20000000000 */
[----:B------:R-:W-:Y:S01]  /*17f30*/  FSEL R53, R53, -INF , !P2 ;  /* 0xff80000035357808 */ /* 0x000fe20005000000 */
[----:B------:R-:W-:Y:S01]  /*17f40*/  FFMA.FTZ R57, R6, -UR6, R57 ;  /* 0x8000000606397c23 */ /* 0x000fe20008010039 */
[----:B------:R-:W-:Y:S01]  /*17f50*/  FSEL R176, R48, -INF , !P1 ;  /* 0xff80000030b07808 */ /* 0x000fe20004800000 */
[----:B------:R-:W-:Y:S01]  /*17f60*/  IMAD.IADD R6, R202, 0x1, -R10 ;  /* 0x00000001ca067824 */ /* 0x000fe200078e0a0a */
[----:B------:R-:W-:Y:S01]  /*17f70*/  FSEL R177, R49, -INF , !P6 ;  /* 0xff80000031b17808 */ /* 0x000fe20007000000 */
[----:B------:R-:W4:Y:S01]  /*17f80*/  LDL R48, [R1+0x4] ;  /* 0x0000040001307983 */ /* 0x000f220000100800 */
[CC--:B------:R-:W-:Y:S02]  /*17f90*/  ISETP.GT.AND P3, PT, R196.reuse, R2.reuse, PT ;  /* 0x00000002c400720c */ /* 0x0c0fe40003f64270 */
[-C--:B------:R-:W-:Y:S01]  /*17fa0*/  ISETP.GT.AND P2, PT, R196, R9.reuse, PT ;  /* 0x00000009c400720c */ /* 0x080fe20003f44270 */
[----:B------:R-:W4:Y:S01]  /*17fb0*/  LDL R49, [R1] ;  /* 0x0000000001317983 */ /* 0x000f220000100800 */
[C---:B------:R-:W-:Y:S02]  /*17fc0*/  ISETP.GT.AND P1, PT, R194.reuse, R2, PT ;  /* 0x00000002c200720c */ /* 0x040fe40003f24270 */
[----:B------:R-:W-:Y:S02]  /*17fd0*/  ISETP.GT.AND P6, PT, R194, R9, PT ;  /* 0x00000009c200720c */ /* 0x000fe40003fc4270 */
[----:B------:R-:W-:Y:S01]  /*17fe0*/  IABS R5, R7 ;  /* 0x0000000700057213 */ /* 0x000fe20000000000 */
[----:B------:R-:W-:Y:S01]  /*17ff0*/  IMAD.MOV.U32 R7, RZ, RZ, R11 ;  /* 0x000000ffff077224 */ /* 0x000fe200078e000b */
[----:B------:R-:W-:Y:S02]  /*18000*/  FSEL R54, R54, -INF , !P3 ;  /* 0xff80000036367808 */ /* 0x000fe40005800000 */
[----:B------:R-:W-:Y:S02]  /*18010*/  FSEL R55, R55, -INF , !P2 ;  /* 0xff80000037377808 */ /* 0x000fe40005000000 */
[----:B------:R-:W-:Y:S02]  /*18020*/  FSEL R232, R50, -INF , !P5 ;  /* 0xff80000032e87808 */ /* 0x000fe40006800000 */
[----:B------:R-:W-:Y:S02]  /*18030*/  FSEL R56, R56, -INF , !P1 ;  /* 0xff80000038387808 */ /* 0x000fe40004800000 */
[----:B------:R-:W-:Y:S02]  /*18040*/  IABS R8, R4 ;  /* 0x0000000400087213 */ /* 0x000fe40000000000 */
[----:B------:R-:W-:Y:S02]  /*18050*/  FSEL R57, R57, -INF , !P6 ;  /* 0xff80000039397808 */ /* 0x000fe40007000000 */
[----:B------:R-:W-:Y:S02]  /*18060*/  ISETP.GT.AND P3, PT, R195, R2, PT ;  /* 0x00000002c300720c */ /* 0x000fe40003f64270 */
[C---:B------:R-:W-:Y:S02]  /*18070*/  ISETP.GE.AND P2, PT, R2.reuse, R197, PT ;  /* 0x000000c50200720c */ /* 0x040fe40003f46270 */
[C---:B------:R-:W-:Y:S02]  /*18080*/  ISETP.GE.AND P5, PT, R2.reuse, R199, PT ;  /* 0x000000c70200720c */ /* 0x040fe40003fa6270 */
[C---:B------:R-:W-:Y:S02]  /*18090*/  ISETP.GE.AND P1, PT, R2.reuse, R198, PT ;  /* 0x000000c60200720c */ /* 0x040fe40003f26270 */
[----:B------:R-:W-:Y:S02]  /*180a0*/  IABS R4, R6 ;  /* 0x0000000600047213 */ /* 0x000fe40000000000 */
[----:B------:R-:W-:Y:S01]  /*180b0*/  ISETP.GE.AND P6, PT, R2, R200, PT ;  /* 0x000000c80200720c */ /* 0x000fe20003fc6270 */
[----:B------:R-:W-:Y:S01]  /*180c0*/  IMAD.IADD R2, R203, 0x1, -R69 ;  /* 0x00000001cb027824 */ /* 0x000fe200078e0a45 */
[----:B------:R-:W-:Y:S02]  /*180d0*/  I2FP.F32.S32 R6, R7 ;  /* 0x0000000700067245 */ /* 0x000fe40000201400 */
[----:B------:R-:W-:Y:S01]  /*180e0*/  I2FP.F32.S32 R7, R8 ;  /* 0x0000000800077245 */ /* 0x000fe20000201400 */
[----:B------:R-:W-:Y:S01]  /*180f0*/  VIADD R8, R0, 0x39 ;  /* 0x0000003900087836 */ /* 0x000fe20000000000 */
[----:B------:R-:W-:Y:S01]  /*18100*/  IABS R2, R2 ;  /* 0x0000000200027213 */ /* 0x000fe20000000000 */
[----:B------:R-:W-:Y:S01]  /*18110*/  FFMA.FTZ R58, R6, -UR6, R58 ;  /* 0x80000006063a7c23 */ /* 0x000fe2000801003a */
[----:B------:R-:W-:Y:S01]  /*18120*/  I2FP.F32.S32 R6, R5 ;  /* 0x0000000500067245 */ /* 0x000fe20000201400 */
[----:B------:R-:W-:Y:S01]  /*18130*/  FFMA.FTZ R59, R7, -UR6, R59 ;  /* 0x80000006073b7c23 */ /* 0x000fe2000801003b */
[----:B------:R-:W-:Y:S02]  /*18140*/  I2FP.F32.S32 R2, R2 ;  /* 0x0000000200027245 */ /* 0x000fe40000201400 */
[----:B------:R-:W-:Y:S01]  /*18150*/  FSEL R58, R58, -INF , !P3 ;  /* 0xff8000003a3a7808 */ /* 0x000fe20005800000 */
[----:B------:R-:W-:Y:S01]  /*18160*/  FFMA.FTZ R60, R6, -UR6, R60 ;  /* 0x80000006063c7c23 */ /* 0x000fe2000801003c */
[----:B------:R-:W-:Y:S01]  /*18170*/  ISETP.GT.AND P3, PT, R195, R9, PT ;  /* 0x00000009c300720c */ /* 0x000fe20003f64270 */
[----:B------:R-:W-:Y:S01]  /*18180*/  FFMA.FTZ R62, R2, -UR6, R62 ;  /* 0x80000006023e7c23 */ /* 0x000fe2000801003e */
[----:B------:R-:W-:Y:S01]  /*18190*/  FSEL R215, R56, -INF , !P2 ;  /* 0xff80000038d77808 */ /* 0x000fe20005000000 */
[--C-:B------:R-:W-:Y:S01]  /*181a0*/  IMAD.IADD R6, R192, 0x1, -R10.reuse ;  /* 0x00000001c0067824 */ /* 0x100fe200078e0a0a */
[----:B------:R-:W-:Y:S02]  /*181b0*/  FSEL R59, R59, -INF , !P3 ;  /* 0xff8000003b3b7808 */ /* 0x000fe40005800000 */
[-C--:B------:R-:W-:Y:S02]  /*181c0*/  ISETP.GT.AND P2, PT, R195, R72.reuse, PT ;  /* 0x00000048c300720c */ /* 0x080fe40003f44270 */
[----:B------:R-:W-:Y:S02]  /*181d0*/  ISETP.GT.AND P3, PT, R194, R72, PT ;  /* 0x00000048c200720c */ /* 0x000fe40003f64270 */
[----:B------:R-:W-:Y:S02]  /*181e0*/  FSEL R62, R62, -INF , !P2 ;  /* 0xff8000003e3e7808 */ /* 0x000fe40005000000 */
[----:B------:R-:W-:Y:S02]  /*181f0*/  FSEL R60, R60, -INF , !P3 ;  /* 0xff8000003c3c7808 */ /* 0x000fe40005800000 */
[----:B------:R-:W-:Y:S02]  /*18200*/  ISETP.GE.AND P2, PT, R72, R197, PT ;  /* 0x000000c54800720c */ /* 0x000fe40003f46270 */
[----:B------:R-:W-:Y:S02]  /*18210*/  FSEL R248, R58, -INF , !P5 ;  /* 0xff8000003af87808 */ /* 0x000fe40006800000 */
[----:B------:R-:W-:Y:S02]  /*18220*/  FSEL R223, R60, -INF , !P2 ;  /* 0xff8000003cdf7808 */ /* 0x000fe40005000000 */
[-C--:B------:R-:W-:Y:S02]  /*18230*/  ISETP.GE.AND P2, PT, R9, R199.reuse, PT ;  /* 0x000000c70900720c */ /* 0x080fe40003f46270 */
[----:B------:R-:W-:Y:S01]  /*18240*/  I2FP.F32.S32 R5, R4 ;  /* 0x0000000400057245 */ /* 0x000fe20000201400 */
[----:B------:R-:W-:Y:S01]  /*18250*/  IMAD.IADD R4, R203, 0x1, -R10 ;  /* 0x00000001cb047824 */ /* 0x000fe200078e0a0a */
[----:B------:R-:W-:Y:S02]  /*18260*/  FSEL R217, R59, -INF , !P2 ;  /* 0xff8000003bd97808 */ /* 0x000fe40005000000 */
[----:B------:R-:W-:Y:S01]  /*18270*/  ISETP.GT.AND P3, PT, R194, R8, PT ;  /* 0x00000008c200720c */ /* 0x000fe20003f64270 */
[----:B------:R-:W4:Y:S01]  /*18280*/  LDL.64 R58, [R1+0x50] ;  /* 0x00005000013a7983 */ /* 0x000f220000100a00 */
[----:B------:R-:W-:Y:S01]  /*18290*/  IABS R4, R4 ;  /* 0x0000000400047213 */ /* 0x000fe20000000000 */
[----:B------:R-:W-:Y:S01]  /*182a0*/  FFMA.FTZ R61, R5, -UR6, R61 ;  /* 0x80000006053d7c23 */ /* 0x000fe2000801003d */
[----:B------:R-:W-:Y:S01]  /*182b0*/  ISETP.GE.AND P2, PT, R72, R199, PT ;  /* 0x000000c74800720c */ /* 0x000fe20003f46270 */
[--C-:B------:R-:W-:Y:S01]  /*182c0*/  IMAD.IADD R5, R192, 0x1, -R69.reuse ;  /* 0x00000001c0057824 */ /* 0x100fe200078e0a45 */
[----:B------:R-:W-:Y:S01]  /*182d0*/  FSEL R236, R52, -INF , !P1 ;  /* 0xff80000034ec7808 */ /* 0x000fe20004800000 */
[----:B------:R-:W-:Y:S01]  /*182e0*/  IMAD.MOV.U32 R0, RZ, RZ, R4 ;  /* 0x000000ffff007224 */ /* 0x000fe200078e0004 */
[----:B------:R-:W-:Y:S01]  /*182f0*/  FSEL R61, R61, -INF , !P3 ;  /* 0xff8000003d3d7808 */ /* 0x000fe20005800000 */
[----:B------:R-:W-:Y:S01]  /*18300*/  IMAD.IADD R69, R204, 0x1, -R69 ;  /* 0x00000001cc457824 */ /* 0x000fe200078e0a45 */
[----:B------:R-:W-:Y:S02]  /*18310*/  ISETP.GE.AND P3, PT, R9, R197, PT ;  /* 0x000000c50900720c */ /* 0x000fe40003f66270 */
[----:B------:R-:W-:Y:S02]  /*18320*/  I2FP.F32.S32 R0, R0 ;  /* 0x0000000000007245 */ /* 0x000fe40000201400 */
[----:B------:R-:W-:Y:S02]  /*18330*/  FSEL R218, R57, -INF , !P3 ;  /* 0xff80000039da7808 */ /* 0x000fe40005800000 */
[----:B------:R-:W-:Y:S01]  /*18340*/  ISETP.GT.AND P3, PT, R195, R8, PT ;  /* 0x00000008c300720c */ /* 0x000fe20003f64270 */
[----:B------:R-:W-:Y:S01]  /*18350*/  FFMA.FTZ R63, R0, -UR6, R63 ;  /* 0x80000006003f7c23 */ /* 0x000fe2000801003f */
[----:B------:R-:W-:Y:S02]  /*18360*/  FMNMX3.FTZ R4, R3, R145, R146, !PT ;  /* 0x0000009103047276 */ /* 0x000fe40007810092 */
[----:B------:R-:W-:Y:S02]  /*18370*/  FMNMX3.FTZ R0, R68, R147, R148, !PT ;  /* 0x0000009344007276 */ /* 0x000fe40007810094 */
[----:B------:R-:W-:Y:S02]  /*18380*/  FSEL R63, R63, -INF , !P3 ;  /* 0xff8000003f3f7808 */ /* 0x000fe40005800000 */
[----:B------:R-:W-:Y:S02]  /*18390*/  ISETP.GE.AND P3, PT, R8, R197, PT ;  /* 0x000000c50800720c */ /* 0x000fe40003f66270 */
[----:B------:R-:W-:Y:S02]  /*183a0*/  FMNMX3.FTZ R4, R4, R77, R13, !PT ;  /* 0x0000004d04047276 */ /* 0x000fe4000781000d */
[----:B------:R-:W-:Y:S02]  /*183b0*/  FSEL R224, R61, -INF , !P3 ;  /* 0xff8000003de07808 */ /* 0x000fe40005800000 */
[----:B------:R-:W-:Y:S01]  /*183c0*/  FMNMX3.FTZ R4, R4, R169, R160, !PT ;  /* 0x000000a904047276 */ /* 0x000fe200078100a0 */
[----:B------:R-:W4:Y:S01]  /*183d0*/  LDL.64 R60, [R1+0x48] ;  /* 0x00004800013c7983 */ /* 0x000f220000100a00 */
[----:B------:R-:W-:Y:S02]  /*183e0*/  FMNMX3.FTZ R2, R0, R78, R144, !PT ;  /* 0x0000004e00027276 */ /* 0x000fe40007810090 */
[----:B------:R-:W-:Y:S02]  /*183f0*/  FMNMX3.FTZ R4, R4, R24, R152, !PT ;  /* 0x0000001804047276 */ /* 0x000fe40007810098 */
[----:B------:R-:W-:Y:S02]  /*18400*/  FMNMX3.FTZ R2, R2, R243, R212, !PT ;  /* 0x000000f302027276 */ /* 0x000fe400078100d4 */
[----:B------:R-:W-:Y:S02]  /*18410*/  FMNMX3.FTZ R4, R4, R206, R208, !PT ;  /* 0x000000ce04047276 */ /* 0x000fe400078100d0 */
[----:B------:R-:W-:Y:S02]  /*18420*/  FMNMX3.FTZ R2, R2, R153, R154, !PT ;  /* 0x0000009902027276 */ /* 0x000fe4000781009a */
[----:B------:R-:W-:Y:S02]  /*18430*/  FMNMX3.FTZ R4, R4, R161, R163, !PT ;  /* 0x000000a104047276 */ /* 0x000fe400078100a3 */
[----:B------:R-:W-:Y:S02]  /*18440*/  IABS R5, R5 ;  /* 0x0000000500057213 */ /* 0x000fe40000000000 */
[----:B------:R-:W-:Y:S02]  /*18450*/  FMNMX3.FTZ R4, R4, R215, R218, !PT ;  /* 0x000000d704047276 */ /* 0x000fe400078100da */
[----:B------:R-:W-:Y:S02]  /*18460*/  IABS R0, R6 ;  /* 0x0000000600007213 */ /* 0x000fe40000000000 */
[----:B------:R-:W-:Y:S02]  /*18470*/  FMNMX3.FTZ R4, R4, R223, R224, !PT ;  /* 0x000000df04047276 */ /* 0x000fe400078100e0 */
[----:B------:R-:W-:Y:S02]  /*18480*/  FMNMX3.FTZ R2, R2, R252, R237, !PT ;  /* 0x000000fc02027276 */ /* 0x000fe400078100ed */
[----:B------:R-:W-:Y:S01]  /*18490*/  I2FP.F32.S32 R6, R5 ;  /* 0x0000000500067245 */ /* 0x000fe20000201400 */
[----:B------:R-:W1:Y:S01]  /*184a0*/  SHFL.BFLY PT, R7, R4, 0x2, 0x1f ;  /* 0x0c401f0004077f89 */ /* 0x000e6200000e0000 */
[----:B------:R-:W-:Y:S02]  /*184b0*/  I2FP.F32.S32 R5, R0 ;  /* 0x0000000000057245 */ /* 0x000fe40000201400 */
[----:B------:R-:W-:Y:S01]  /*184c0*/  FSEL R75, R62, -INF , !P2 ;  /* 0xff8000003e4b7808 */ /* 0x000fe20005000000 */
[----:B------:R-:W-:Y:S01]  /*184d0*/  FFMA.FTZ R64, R6, -UR6, R64 ;  /* 0x8000000606407c23 */ /* 0x000fe20008010040 */
[----:B------:R-:W-:Y:S01]  /*184e0*/  ISETP.GE.AND P2, PT, R8, R199, PT ;  /* 0x000000c70800720c */ /* 0x000fe20003f46270 */
[----:B------:R-:W-:Y:S01]  /*184f0*/  FFMA.FTZ R65, R5, -UR6, R65 ;  /* 0x8000000605417c23 */ /* 0x000fe20008010041 */
[----:B------:R-:W-:Y:S01]  /*18500*/  FMNMX3.FTZ R0, R2, R164, R162, !PT ;  /* 0x000000a402007276 */ /* 0x000fe200078100a2 */
[----:B------:R-:W-:Y:S01]  /*18510*/  IMAD.IADD R5, R204, 0x1, -R10 ;  /* 0x00000001cc057824 */ /* 0x000fe200078e0a0a */
[----:B------:R-:W-:Y:S02]  /*18520*/  FSEL R76, R63, -INF , !P2 ;  /* 0xff8000003f4c7808 */ /* 0x000fe40005000000 */
[----:B------:R-:W-:Y:S02]  /*18530*/  FMNMX3.FTZ R0, R0, R248, R217, !PT ;  /* 0x000000f800007276 */ /* 0x000fe400078100d9 */
[----:B------:R-:W-:Y:S02]  /*18540*/  ISETP.GE.AND P3, PT, R9, R198, PT ;  /* 0x000000c60900720c */ /* 0x000fe40003f66270 */
[----:B------:R-:W-:Y:S02]  /*18550*/  FMNMX3.FTZ R0, R0, R75, R76, !PT ;  /* 0x0000004b00007276 */ /* 0x000fe4000781004c */
[----:B------:R-:W-:Y:S02]  /*18560*/  ISETP.GT.AND P2, PT, R193, R72, PT ;  /* 0x00000048c100720c */ /* 0x000fe40003f44270 */
[----:B------:R-:W-:Y:S01]  /*18570*/  FSEL R235, R53, -INF , !P3 ;  /* 0xff80000035eb7808 */ /* 0x000fe20005800000 */
[----:B------:R-:W2:Y:S01]  /*18580*/  SHFL.BFLY PT, R2, R0, 0x2, 0x1f ;  /* 0x0c401f0000027f89 */ /* 0x000ea200000e0000 */
[----:B------:R-:W-:Y:S02]  /*18590*/  FSEL R64, R64, -INF , !P2 ;  /* 0xff80000040407808 */ /* 0x000fe40005000000 */
[----:B------:R-:W-:Y:S02]  /*185a0*/  ISETP.GE.AND P1, PT, R72, R198, PT ;  /* 0x000000c64800720c */ /* 0x000fe40003f26270 */
[----:B------:R-:W-:Y:S02]  /*185b0*/  ISETP.GT.AND P3, PT, R196, R72, PT ;  /* 0x00000048c400720c */ /* 0x000fe40003f64270 */
[----:B------:R-:W-:Y:S02]  /*185c0*/  ISETP.GE.AND P2, PT, R72, R200, PT ;  /* 0x000000c84800720c */ /* 0x000fe40003f46270 */
[----:B-1----:R-:W-:Y:S02]  /*185d0*/  FMNMX.FTZ R72, R4, R7, !PT ;  /* 0x0000000704487209 */ /* 0x002fe40007810000 */
[----:B------:R-:W-:Y:S02]  /*185e0*/  FMNMX3.FTZ R4, R73, R156, R170, !PT ;  /* 0x0000009c49047276 */ /* 0x000fe400078100aa */
[----:B------:R-:W-:Y:S01]  /*185f0*/  ISETP.GE.AND P5, PT, R9, R200, PT ;  /* 0x000000c80900720c */ /* 0x000fe20003fa6270 */
[----:B------:R-:W1:Y:S01]  /*18600*/  SHFL.BFLY PT, R7, R72, 0x1, 0x1f ;  /* 0x0c201f0048077f89 */ /* 0x000e6200000e0000 */
[----:B------:R-:W-:Y:S02]  /*18610*/  FMNMX3.FTZ R4, R4, R16, R17, !PT ;  /* 0x0000001004047276 */ /* 0x000fe40007810011 */
[----:B------:R-:W-:Y:S02]  /*18620*/  IABS R9, R5 ;  /* 0x0000000500097213 */ /* 0x000fe40000000000 */
[----:B------:R-:W-:Y:S02]  /*18630*/  FMNMX3.FTZ R5, R4, R166, R167, !PT ;  /* 0x000000a604057276 */ /* 0x000fe400078100a7 */
[----:B------:R-:W-:Y:S02]  /*18640*/  FMNMX3.FTZ R4, R74, R158, R159, !PT ;  /* 0x0000009e4a047276 */ /* 0x000fe4000781009f */
[----:B------:R-:W-:Y:S02]  /*18650*/  FMNMX3.FTZ R6, R5, R165, R155, !PT ;  /* 0x000000a505067276 */ /* 0x000fe4000781009b */
[----:B--2---:R-:W-:Y:S02]  /*18660*/  FMNMX.FTZ R0, R0, R2, !PT ;  /* 0x0000000200007209 */ /* 0x004fe40007810000 */
[----:B------:R-:W-:Y:S02]  /*18670*/  FMNMX3.FTZ R5, R4, R18, R19, !PT ;  /* 0x0000001204057276 */ /* 0x000fe40007810013 */
[----:B------:R-:W-:Y:S01]  /*18680*/  FMNMX3.FTZ R4, R6, R233, R238, !PT ;  /* 0x000000e906047276 */ /* 0x000fe200078100ee */
[----:B------:R-:W2:Y:S01]  /*18690*/  SHFL.BFLY PT, R2, R0, 0x1, 0x1f ;  /* 0x0c201f0000027f89 */ /* 0x000ea200000e0000 */
[----:B------:R-:W-:Y:S02]  /*186a0*/  I2FP.F32.S32 R6, R9 ;  /* 0x0000000900067245 */ /* 0x000fe40000201400 */
[----:B------:R-:W-:Y:S02]  /*186b0*/  FSEL R219, R64, -INF , !P1 ;  /* 0xff80000040db7808 */ /* 0x000fe40004800000 */
[----:B------:R-:W-:Y:S01]  /*186c0*/  FSEL R213, R51, -INF , !P0 ;  /* 0xff80000033d57808 */ /* 0x000fe20004000000 */
[----:B------:R-:W-:Y:S01]  /*186d0*/  FFMA.FTZ R67, R6, -UR6, R67 ;  /* 0x8000000606437c23 */ /* 0x000fe20008010043 */
[-C--:B------:R-:W-:Y:S02]  /*186e0*/  ISETP.GT.AND P1, PT, R196, R8.reuse, PT ;  /* 0x00000008c400720c */ /* 0x080fe40003f24270 */
[----:B-1----:R-:W-:Y:S02]  /*186f0*/  FMNMX.FTZ R72, R72, R7, !PT ;  /* 0x0000000748487209 */ /* 0x002fe40007810000 */
[----:B------:R-:W-:Y:S02]  /*18700*/  ISETP.GT.AND P0, PT, R193, R8, PT ;  /* 0x00000008c100720c */ /* 0x000fe40003f04270 */
[----:B------:R-:W-:Y:S01]  /*18710*/  FSEL R67, R67, -INF , !P1 ;  /* 0xff80000043437808 */ /* 0x000fe20004800000 */
[C---:B------:R-:W-:Y:S01]  /*18720*/  FMUL.FTZ R79, R72.reuse, UR4 ;  /* 0x00000004484f7c20 */ /* 0x040fe20008410000 */
[----:B------:R-:W-:Y:S02]  /*18730*/  FSEL R65, R65, -INF , !P0 ;  /* 0xff80000041417808 */ /* 0x000fe40004000000 */
[----:B------:R-:W-:Y:S02]  /*18740*/  FSETP.NEU.FTZ.AND P1, PT, R72, -INF , PT ;  /* 0xff8000004800780b */ /* 0x000fe40003f3d000 */
[C---:B------:R-:W-:Y:S02]  /*18750*/  ISETP.GE.AND P0, PT, R8.reuse, R198, PT ;  /* 0x000000c60800720c */ /* 0x040fe40003f06270 */
[----:B------:R-:W-:Y:S02]  /*18760*/  IABS R69, R69 ;  /* 0x0000004500457213 */ /* 0x000fe40000000000 */
[----:B------:R-:W-:Y:S02]  /*18770*/  FSEL R79, R79, RZ, P1 ;  /* 0x000000ff4f4f7208 */ /* 0x000fe40000800000 */
[----:B------:R-:W-:Y:S02]  /*18780*/  FSEL R222, R65, -INF , !P0 ;  /* 0xff80000041de7808 */ /* 0x000fe40004000000 */
[----:B------:R-:W-:Y:S01]  /*18790*/  ISETP.GE.AND P0, PT, R8, R200, PT ;  /* 0x000000c80800720c */ /* 0x000fe20003f06270 */
[----:B------:R-:W-:Y:S01]  /*187a0*/  IMAD.MOV.U32 R8, RZ, RZ, R69 ;  /* 0x000000ffff087224 */ /* 0x000fe200078e0045 */
[----:B--2---:R-:W-:Y:S01]  /*187b0*/  FMNMX.FTZ R69, R0, R2, !PT ;  /* 0x0000000200457209 */ /* 0x004fe20007810000 */
[----:B------:R-:W-:Y:S01]  /*187c0*/  FFMA.FTZ R0, R146, UR4, -R79 ;  /* 0x0000000492007c23 */ /* 0x000fe2000801084f */
[----:B------:R-:W-:Y:S02]  /*187d0*/  FSEL R249, R67, -INF , !P0 ;  /* 0xff80000043f97808 */ /* 0x000fe40004000000 */
[C---:B------:R-:W-:Y:S01]  /*187e0*/  FSETP.NEU.FTZ.AND P0, PT, R69.reuse, -INF , PT ;  /* 0xff8000004500780b */ /* 0x040fe20003f1d000 */
[----:B------:R1:W-:Y:S01]  /*187f0*/  MUFU.EX2 R247, R0 ;  /* 0x0000000000f77308 */ /* 0x0003e20000000800 */
[----:B------:R-:W-:Y:S01]  /*18800*/  FMNMX3.FTZ R4, R4, R176, R177, !PT ;  /* 0x000000b004047276 */ /* 0x000fe200078100b1 */
[----:B------:R-:W-:Y:S01]  /*18810*/  FMUL.FTZ R150, R69, UR4 ;  /* 0x0000000445967c20 */ /* 0x000fe20008410000 */
[----:B------:R-:W-:Y:S02]  /*18820*/  FMNMX3.FTZ R5, R5, R210, R211, !PT ;  /* 0x000000d205057276 */ /* 0x000fe400078100d3 */
[----:B------:R-:W-:Y:S02]  /*18830*/  FMNMX3.FTZ R6, R4, R236, R235, !PT ;  /* 0x000000ec04067276 */ /* 0x000fe400078100eb */
[----:B------:R-:W-:Y:S02]  /*18840*/  FSEL R150, R150, RZ, P0 ;  /* 0x000000ff96967208 */ /* 0x000fe40000000000 */
[----:B------:R-:W-:Y:S02]  /*18850*/  I2FP.F32.S32 R8, R8 ;  /* 0x0000000800087245 */ /* 0x000fe40000201400 */
[----:B------:R-:W-:Y:S01]  /*18860*/  FMNMX3.FTZ R5, R5, R168, R157, !PT ;  /* 0x000000a805057276 */ /* 0x000fe2000781009d */
[----:B------:R-:W-:Y:S01]  /*18870*/  FFMA.FTZ R75, R75, UR4, -R150 ;  /* 0x000000044b4b7c23 */ /* 0x000fe20008010896 */
[----:B------:R-:W-:Y:S01]  /*18880*/  FMNMX3.FTZ R6, R6, R219, R222, !PT ;  /* 0x000000db06067276 */ /* 0x000fe200078100de */
[----:B------:R-:W-:Y:S01]  /*18890*/  FFMA.FTZ R66, R8, -UR6, R66 ;  /* 0x8000000608427c23 */ /* 0x000fe20008010042 */
[----:B------:R-:W-:Y:S01]  /*188a0*/  FMNMX3.FTZ R4, R5, R227, R231, !PT ;  /* 0x000000e305047276 */ /* 0x000fe200078100e7 */
[----:B------:R-:W-:Y:S01]  /*188b0*/  FFMA.FTZ R5, R145, UR4, -R79 ;  /* 0x0000000491057c23 */ /* 0x000fe2000801084f */
[----:B------:R-:W-:Y:S01]  /*188c0*/  FSEL R228, R54, -INF , !P6 ;  /* 0xff80000036e47808 */ /* 0x000fe20007000000 */
[----:B-1----:R-:W-:Y:S01]  /*188d0*/  FFMA.FTZ R0, R147, UR4, -R150 ;  /* 0x0000000493007c23 */ /* 0x002fe20008010896 */
[----:B------:R-:W-:Y:S01]  /*188e0*/  FSEL R234, R55, -INF , !P5 ;  /* 0xff80000037ea7808 */ /* 0x000fe20006800000 */
[----:B------:R-:W1:Y:S01]  /*188f0*/  SHFL.BFLY PT, R71, R6, 0x2, 0x1f ;  /* 0x0c401f0006477f89 */ /* 0x000e6200000e0000 */
[----:B------:R-:W-:Y:S01]  /*18900*/  FMNMX3.FTZ R4, R4, R232, R213, !PT ;  /* 0x000000e804047276 */ /* 0x000fe200078100d5 */
[----:B------:R2:W-:Y:S01]  /*18910*/  MUFU.EX2 R245, R0 ;  /* 0x0000000000f57308 */ /* 0x0005e20000000800 */
[----:B------:R-:W-:Y:S05]  /*18920*/  FSEL R66, R66, -INF , !P3 ;  /* 0xff80000042427808 */ /* 0x000fea0005800000 */
[----:B------:R-:W-:Y:S01]  /*18930*/  LDSM.16.MT88.4 R52, [R181+0x6000] ;  /* 0x00600000b534783b */ /* 0x000fe20000004200 */
[----:B------:R-:W-:Y:S01]  /*18940*/  FMNMX3.FTZ R4, R4, R228, R234, !PT ;  /* 0x000000e404047276 */ /* 0x000fe200078100ea */
[--C-:B------:R-:W-:Y:S01]  /*18950*/  FFMA.FTZ R32, R153, UR4, -R150.reuse ;  /* 0x0000000499207c23 */ /* 0x100fe20008010896 */
[----:B------:R-:W-:Y:S01]  /*18960*/  FSEL R171, R66, -INF , !P2 ;  /* 0xff80000042ab7808 */ /* 0x000fe20005000000 */
[----:B-----5:R-:W-:Y:S01]  /*18970*/  IMAD.MOV.U32 R153, RZ, RZ, R43 ;  /* 0x000000ffff997224 */ /* 0x020fe200078e002b */
[----:B------:R-:W5:Y:S02]  /*18980*/  MUFU.EX2 R246, R5 ;  /* 0x0000000500f67308 */ /* 0x000f640000000800 */
[----:B------:R-:W-:Y:S02]  /*18990*/  FMNMX3.FTZ R70, R4, R171, R249, !PT ;  /* 0x000000ab04467276 */ /* 0x000fe400078100f9 */
[----:B------:R-:W-:Y:S03]  /*189a0*/  LOP3.LUT R4, R151, UR25, R173, 0x96, !PT ;  /* 0x0000001997047c12 */ /* 0x000fe6000f8e96ad */
[----:B------:R-:W3:Y:S03]  /*189b0*/  SHFL.BFLY PT, R11, R70, 0x2, 0x1f ;  /* 0x0c401f00460b7f89 */ /* 0x000ee600000e0000 */
[----:B------:R-:W-:Y:S01]  /*189c0*/  MUFU.EX2 R179, R32 ;  /* 0x0000002000b37308 */ /* 0x000fe20000000800 */
[--C-:B--2---:R-:W-:Y:S01]  /*189d0*/  FFMA.FTZ R0, R148, UR4, -R150.reuse ;  /* 0x0000000494007c23 */ /* 0x104fe20008010896 */
[----:B-1----:R-:W-:Y:S08]  /*189e0*/  FMNMX.FTZ R71, R6, R71, !PT ;  /* 0x0000004706477209 */ /* 0x002ff00007810000 */
[----:B------:R-:W1:Y:S01]  /*189f0*/  MUFU.EX2 R244, R0 ;  /* 0x0000000000f47308 */ /* 0x000e620000000800 */
[----:B-----5:R-:W-:Y:S01]  /*18a00*/  F2FP.F16.F32.PACK_AB R64, R247, R246 ;  /* 0x000000f6f740723e */ /* 0x020fe200000000ff */
[----:B------:R-:W-:Y:S01]  /*18a10*/  IMAD.WIDE.U32 R4, R4, -0x326172a9, RZ ;  /* 0xcd9e8d5704047825 */ /* 0x000fe200078e00ff */
[----:B------:R-:W2:Y:S02]  /*18a20*/  SHFL.BFLY PT, R12, R71, 0x1, 0x1f ;  /* 0x0c201f00470c7f89 */ /* 0x000ea400000e0000 */
[----:B---3--:R-:W-:Y:S05]  /*18a30*/  LOP3.LUT R2, R4, R178, RZ, 0x3c, !PT ;  /* 0x000000b204027212 */ /* 0x008fea00078e3cff */
[----:B------:R-:W-:Y:S01]  /*18a40*/  MUFU.EX2 R153, R75 ;  /* 0x0000004b00997308 */ /* 0x000fe20000000800 */
[----:B------:R-:W-:Y:S02]  /*18a50*/  FMNMX.FTZ R70, R70, R11, !PT ;  /* 0x0000000b46467209 */ /* 0x000fe40007810000 */
[----:B-1----:R-:W-:Y:S01]  /*18a60*/  F2FP.F16.F32.PACK_AB R65, R244, R245 ;  /* 0x000000f5f441723e */ /* 0x002fe200000000ff */
[----:B------:R-:W-:Y:S06]  /*18a70*/  FFMA.FTZ R0, R77, UR4, -R79 ;  /* 0x000000044d007c23 */ /* 0x000fec000801084f */
[----:B------:R1:W-:Y:S01]  /*18a80*/  MUFU.EX2 R242, R0 ;  /* 0x0000000000f27308 */ /* 0x0003e20000000800 */
[----:B--2---:R-:W-:Y:S04]  /*18a90*/  FMNMX.FTZ R71, R71, R12, !PT ;  /* 0x0000000c47477209 */ /* 0x004fe80007810000 */
[C---:B------:R-:W-:Y:S01]  /*18aa0*/  FSETP.NEU.FTZ.AND P3, PT, R71.reuse, -INF , PT ;  /* 0xff8000004700780b */ /* 0x040fe20003f7d000 */
[----:B------:R-:W-:Y:S05]  /*18ab0*/  FMUL.FTZ R148, R71, UR4 ;  /* 0x0000000447947c20 */ /* 0x000fea0008410000 */
[----:B------:R-:W-:Y:S02]  /*18ac0*/  FSEL R148, R148, RZ, P3 ;  /* 0x000000ff94947208 */ /* 0x000fe40001800000 */
[C---:B----4-:R-:W-:Y:S02]  /*18ad0*/  LOP3.LUT R6, R5.reuse, R48, RZ, 0x3c, !PT ;  /* 0x0000003005067212 */ /* 0x050fe400078e3cff */
[----:B------:R-:W-:Y:S02]  /*18ae0*/  LOP3.LUT R5, R5, R175, RZ, 0x3c, !PT ;  /* 0x000000af05057212 */ /* 0x000fe400078e3cff */
[----:B------:R-:W-:Y:S01]  /*18af0*/  LOP3.LUT R8, R4, R49, RZ, 0x3c, !PT ;  /* 0x0000003104087212 */ /* 0x000fe200078e3cff */
[----:B------:R-:W-:Y:S04]  /*18b00*/  IMAD.WIDE.U32 R6, R6, -0x2daee0ad, RZ ;  /* 0xd2511f5306067825 */ /* 0x000fe800078e00ff */
[----:B------:R-:W-:Y:S04]  /*18b10*/  IMAD.WIDE.U32 R8, R8, -0x2daee0ad, RZ ;  /* 0xd2511f5308087825 */ /* 0x000fe800078e00ff */
[----:B------:R-:W-:Y:S01]  /*18b20*/  IMAD.WIDE.U32 R4, R5, -0x2daee0ad, RZ ;  /* 0xd2511f5305047825 */ /* 0x000fe200078e00ff */
[----:B------:R-:W-:Y:S05]  /*18b30*/  LOP3.LUT R9, R6, UR26, R9, 0x96, !PT ;  /* 0x0000001a06097c12 */ /* 0x000fea000f8e9609 */
[----:B------:R-:W-:Y:S02]  /*18b40*/  IMAD.WIDE.U32 R30, R9, -0x326172a9, RZ ;  /* 0xcd9e8d57091e7825 */ /* 0x000fe400078e00ff */
[----:B------:R-:W2:Y:S02]  /*18b50*/  SHFL.BFLY PT, R9, R70, 0x1, 0x1f ;  /* 0x0c201f0046097f89 */ /* 0x000ea400000e0000 */
[----:B--2---:R-:W-:Y:S04]  /*18b60*/  FMNMX.FTZ R70, R70, R9, !PT ;  /* 0x0000000946467209 */ /* 0x004fe80007810000 */
[C---:B------:R-:W-:Y:S01]  /*18b70*/  FSETP.NEU.FTZ.AND P2, PT, R70.reuse, -INF , PT ;  /* 0xff8000004600780b */ /* 0x040fe20003f5d000 */
[----:B------:R-:W-:Y:S05]  /*18b80*/  FMUL.FTZ R149, R70, UR4 ;  /* 0x0000000446957c20 */ /* 0x000fea0008410000 */
[----:B------:R-:W-:Y:S02]  /*18b90*/  FSEL R149, R149, RZ, P2 ;  /* 0x000000ff95957208 */ /* 0x000fe40001000000 */
[----:B------:R-:W-:Y:S01]  /*18ba0*/  LOP3.LUT R10, R58, UR27, R7, 0x96, !PT ;  /* 0x0000001b3a0a7c12 */ /* 0x000fe2000f8e9607 */
[----:B------:R-:W-:Y:S04]  /*18bb0*/  IMAD.WIDE.U32 R6, R2, -0x2daee0ad, RZ ;  /* 0xd2511f5302067825 */ /* 0x000fe800078e00ff */
[----:B------:R-:W-:Y:S01]  /*18bc0*/  FFMA.FTZ R2, R13, UR4, -R79 ;  /* 0x000000040d027c23 */ /* 0x000fe2000801084f */
[----:B------:R-:W-:Y:S01]  /*18bd0*/  IMAD.WIDE.U32 R10, R10, -0x326172a9, RZ ;  /* 0xcd9e8d570a0a7825 */ /* 0x000fe200078e00ff */
[----:B------:R-:W-:Y:S02]  /*18be0*/  LOP3.LUT R4, R4, UR26, R7, 0x96, !PT ;  /* 0x0000001a04047c12 */ /* 0x000fe4000f8e9607 */
[----:B------:R-:W-:Y:S02]  /*18bf0*/  MUFU.EX2 R241, R2 ;  /* 0x0000000200f17308 */ /* 0x000fe40000000800 */
[----:B-1----:R-:W-:Y:S01]  /*18c00*/  LOP3.LUT R0, R42, UR11, R11, 0x96, !PT ;  /* 0x0000000b2a007c12 */ /* 0x002fe2000f8e960b */
[----:B------:R-:W-:Y:S01]  /*18c10*/  IMAD.WIDE.U32 R34, R4, -0x326172a9, RZ ;  /* 0xcd9e8d5704227825 */ /* 0x000fe200078e00ff */
[----:B------:R-:W-:Y:S03]  /*18c20*/  LOP3.LUT R7, R10, UR9, R31, 0x96, !PT ;  /* 0x000000090a077c12 */ /* 0x000fe6000f8e961f */
[----:B------:R-:W-:Y:S04]  /*18c30*/  IMAD.WIDE.U32 R14, R0, -0x2daee0ad, RZ ;  /* 0xd2511f53000e7825 */ /* 0x000fe800078e00ff */
[--C-:B------:R-:W-:Y:S01]  /*18c40*/  FFMA.FTZ R0, R78, UR4, -R150.reuse ;  /* 0x000000044e007c23 */ /* 0x100fe20008010896 */
[----:B------:R-:W-:Y:S03]  /*18c50*/  IMAD.WIDE.U32 R40, R7, -0x2daee0ad, RZ ;  /* 0xd2511f5307287825 */ /* 0x000fe600078e00ff */
[----:B------:R1:W-:Y:S01]  /*18c60*/  MUFU.EX2 R240, R0 ;  /* 0x0000000000f07308 */ /* 0x0003e20000000800 */
[----:B------:R-:W-:Y:S01]  /*18c70*/  LOP3.LUT R8, R8, UR23, R15, 0x96, !PT ;  /* 0x0000001708087c12 */ /* 0x000fe2000f8e960f */
[----:B------:R-:W-:Y:S04]  /*18c80*/  IMAD.U32 R78, RZ, RZ, UR19 ;  /* 0x00000013ff4e7e24 */ /* 0x000fe8000f8e00ff */
[----:B------:R-:W-:Y:S01]  /*18c90*/  IMAD.WIDE.U32 R28, R8, -0x326172a9, RZ ;  /* 0xcd9e8d57081c7825 */ /* 0x000fe200078e00ff */
[----:B------:R-:W-:Y:S02]  /*18ca0*/  LEA R78, R78, UR19, 0x10 ;  /* 0x000000134e4e7c11 */ /* 0x000fe4000f8e80ff */
[----:B------:R-:W-:Y:S05]  /*18cb0*/  LOP3.LUT R5, R60, UR27, R5, 0x96, !PT ;  /* 0x0000001b3c057c12 */ /* 0x000fea000f8e9605 */
[----:B------:R-:W-:Y:S04]  /*18cc0*/  IMAD.WIDE.U32 R10, R5, -0x326172a9, RZ ;  /* 0xcd9e8d57050a7825 */ /* 0x000fe800078e00ff */
[----:B-1----:R-:W-:Y:S01]  /*18cd0*/  FFMA.FTZ R0, R144, UR4, -R150 ;  /* 0x0000000490007c23 */ /* 0x002fe20008010896 */
[----:B------:R-:W-:Y:S03]  /*18ce0*/  LOP3.LUT R2, R46, UR11, R11, 0x96, !PT ;  /* 0x0000000b2e027c12 */ /* 0x000fe6000f8e960b */
[----:B------:R1:W-:Y:S01]  /*18cf0*/  MUFU.EX2 R239, R0 ;  /* 0x0000000000ef7308 */ /* 0x0003e20000000800 */
[----:B------:R-:W-:Y:S01]  /*18d00*/  LOP3.LUT R4, R10, UR9, R35, 0x96, !PT ;  /* 0x000000090a047c12 */ /* 0x000fe2000f8e9623 */
[----:B------:R-:W-:Y:S04]  /*18d10*/  IMAD.WIDE.U32 R10, R2, -0x2daee0ad, RZ ;  /* 0xd2511f53020a7825 */ /* 0x000fe800078e00ff */
[----:B------:R-:W-:Y:S01]  /*18d20*/  IMAD.WIDE.U32 R56, R4, -0x2daee0ad, RZ ;  /* 0xd2511f5304387825 */ /* 0x000fe200078e00ff */
[----:B------:R-:W-:Y:S02]  /*18d30*/  LOP3.LUT R2, R6, UR23, R11, 0x96, !PT ;  /* 0x0000001706027c12 */ /* 0x000fe4000f8e960b */
[----:B------:R-:W-:Y:S02]  /*18d40*/  LOP3.LUT R4, R14, UR22, R41, 0x96, !PT ;  /* 0x000000160e047c12 */ /* 0x000fe4000f8e9629 */
[----:B------:R-:W-:Y:S01]  /*18d50*/  LOP3.LUT R6, R10, UR22, R57, 0x96, !PT ;  /* 0x000000160a067c12 */ /* 0x000fe2000f8e9639 */
[----:B------:R-:W-:Y:S04]  /*18d60*/  IMAD.WIDE.U32 R44, R2, -0x326172a9, RZ ;  /* 0xcd9e8d57022c7825 */ /* 0x000fe800078e00ff */
[--C-:B------:R-:W-:Y:S01]  /*18d70*/  FFMA.FTZ R10, R19, UR4, -R149.reuse ;  /* 0x00000004130a7c23 */ /* 0x100fe20008010895 */
[----:B-1----:R-:W-:Y:S01]  /*18d80*/  FFMA.FTZ R0, R16, UR4, -R148 ;  /* 0x0000000410007c23 */ /* 0x002fe20008010894 */
[----:B------:R-:W-:Y:S02]  /*18d90*/  IMAD.WIDE.U32 R6, R6, -0x326172a9, RZ ;  /* 0xcd9e8d5706067825 */ /* 0x000fe400078e00ff */
[----:B------:R-:W-:Y:S02]  /*18da0*/  MUFU.EX2 R225, R10 ;  /* 0x0000000a00e17308 */ /* 0x000fe40000000800 */
[----:B------:R-:W-:Y:S01]  /*18db0*/  IMAD.WIDE.U32 R4, R4, -0x326172a9, RZ ;  /* 0xcd9e8d5704047825 */ /* 0x000fe200078e00ff */
[C---:B------:R-:W-:Y:S02]  /*18dc0*/  PRMT R9, R6.reuse, 0x7773, RZ ;  /* 0x0000777306097816 */ /* 0x040fe400000000ff */
[----:B------:R-:W-:Y:S01]  /*18dd0*/  PRMT R8, R6, 0x7772, RZ ;  /* 0x0000777206087816 */ /* 0x000fe200000000ff */
[----:B------:R-:W-:Y:S04]  /*18de0*/  IMAD.MOV.U32 R2, RZ, RZ, R6 ;  /* 0x000000ffff027224 */ /* 0x000fe800078e0006 */
[----:B------:R1:W-:Y:S01]  /*18df0*/  MUFU.EX2 R230, R0 ;  /* 0x0000000000e67308 */ /* 0x0003e20000000800 */
[C---:B------:R-:W-:Y:S01]  /*18e00*/  PRMT R12, R4.reuse, 0x7773, RZ ;  /* 0x00007773040c7816 */ /* 0x040fe200000000ff */
[----:B------:R-:W-:Y:S01]  /*18e10*/  IMAD.MOV.U32 R14, RZ, RZ, R4 ;  /* 0x000000ffff0e7224 */ /* 0x000fe200078e0004 */
[----:B------:R-:W-:Y:S02]  /*18e20*/  PRMT R11, R4, 0x7772, RZ ;  /* 0x00007772040b7816 */ /* 0x000fe400000000ff */
[----:B------:R-:W-:Y:S02]  /*18e30*/  PRMT R6, R6, 0x7771, RZ ;  /* 0x0000777106067816 */ /* 0x000fe400000000ff */
[----:B------:R-:W-:Y:S02]  /*18e40*/  LOP3.LUT R2, R2, 0xff, RZ, 0xc0, !PT ;  /* 0x000000ff02027812 */ /* 0x000fe400078ec0ff */
[----:B------:R-:W-:Y:S02]  /*18e50*/  PRMT R67, R11, 0x5410, R12 ;  /* 0x000054100b437816 */ /* 0x000fe4000000000c */
[----:B------:R-:W-:Y:S01]  /*18e60*/  PRMT R12, R2, 0x5410, R6 ;  /* 0x00005410020c7816 */ /* 0x000fe20000000006 */
[--C-:B------:R-:W-:Y:S01]  /*18e70*/  FFMA.FTZ R2, R156, UR4, -R148.reuse ;  /* 0x000000049c027c23 */ /* 0x100fe20008010894 */
[----:B------:R-:W-:Y:S01]  /*18e80*/  PRMT R13, R4, 0x7771, RZ ;  /* 0x00007771040d7816 */ /* 0x000fe200000000ff */
[----:B------:R-:W-:Y:S01]  /*18e90*/  FFMA.FTZ R4, R18, UR4, -R149 ;  /* 0x0000000412047c23 */ /* 0x000fe20008010895 */
[----:B------:R-:W-:Y:S01]  /*18ea0*/  LOP3.LUT R67, R67, 0xff00ff, RZ, 0xc0, !PT ;  /* 0x00ff00ff43437812 */ /* 0x000fe200078ec0ff */
[----:B------:R-:W-:Y:S01]  /*18eb0*/  MUFU.EX2 R221, R2 ;  /* 0x0000000200dd7308 */ /* 0x000fe20000000800 */
[--C-:B-1----:R-:W-:Y:S01]  /*18ec0*/  FFMA.FTZ R0, R17, UR4, -R148.reuse ;  /* 0x0000000411007c23 */ /* 0x102fe20008010894 */
[----:B------:R-:W-:Y:S02]  /*18ed0*/  IMAD.MOV.U32 R156, RZ, RZ, R171 ;  /* 0x000000ffff9c7224 */ /* 0x000fe400078e00ab */
[--C-:B------:R-:W-:Y:S06]  /*18ee0*/  HSET2.LE.AND R67, R67, R78.reuse, PT ;  /* 0x0000004e43437233 */ /* 0x100fec0003803000 */
[----:B------:R1:W2:Y:S10]  /*18ef0*/  MUFU.EX2 R229, R0 ;  /* 0x0000000000e57308 */ /* 0x0002b40000000800 */
[----:B------:R3:W4:Y:S01]  /*18f00*/  MUFU.EX2 R226, R4 ;  /* 0x0000000400e27308 */ /* 0x0007220000000800 */
[----:B-1----:R-:W-:Y:S01]  /*18f10*/  LOP3.LUT R0, R28, UR7, R5, 0x96, !PT ;  /* 0x000000071c007c12 */ /* 0x002fe2000f8e9605 */
[----:B------:R-:W-:Y:S01]  /*18f20*/  FFMA.FTZ R28, R24, UR4, -R79 ;  /* 0x00000004181c7c23 */ /* 0x000fe2000801084f */
[----:B------:R-:W-:Y:S02]  /*18f30*/  LOP3.LUT R5, R14, 0xff, RZ, 0xc0, !PT ;  /* 0x000000ff0e057812 */ /* 0x000fe400078ec0ff */
[----:B------:R-:W-:Y:S05]  /*18f40*/  LOP3.LUT R6, R0, 0xffff, RZ, 0xc0, !PT ;  /* 0x0000ffff00067812 */ /* 0x000fea00078ec0ff */
[----:B------:R-:W-:Y:S01]  /*18f50*/  MUFU.EX2 R209, R28 ;  /* 0x0000001c00d17308 */ /* 0x000fe20000000800 */
[----:B------:R-:W-:Y:S01]  /*18f60*/  PRMT R13, R5, 0x5410, R13 ;  /* 0x00005410050d7816 */ /* 0x000fe2000000000d */
[----:B------:R-:W-:Y:S01]  /*18f70*/  FFMA.FTZ R5, R170, UR4, -R148 ;  /* 0x00000004aa057c23 */ /* 0x000fe20008010894 */
[----:B------:R-:W-:Y:S02]  /*18f80*/  PRMT R14, R8, 0x5410, R9 ;  /* 0x00005410080e7816 */ /* 0x000fe40000000009 */
[----:B------:R-:W-:Y:S02]  /*18f90*/  SHF.R.U32.HI R2, RZ, 0x8, R6 ;  /* 0x00000008ff027819 */ /* 0x000fe40000011606 */
[----:B------:R-:W-:Y:S03]  /*18fa0*/  LOP3.LUT R8, R0, 0xff, RZ, 0xc0, !PT ;  /* 0x000000ff00087812 */ /* 0x000fe600078ec0ff */
[----:B------:R1:W5:Y:S01]  /*18fb0*/  MUFU.EX2 R220, R5 ;  /* 0x0000000500dc7308 */ /* 0x0003620000000800 */
[----:B---3--:R-:W-:Y:S02]  /*18fc0*/  LOP3.LUT R4, R44, UR7, R7, 0x96, !PT ;  /* 0x000000072c047c12 */ /* 0x008fe4000f8e9607 */
[----:B------:R-:W-:Y:S01]  /*18fd0*/  PRMT R8, R8, 0x5410, R2 ;  /* 0x0000541008087816 */ /* 0x000fe20000000002 */
[----:B------:R-:W-:Y:S01]  /*18fe0*/  FFMA.FTZ R2, R158, UR4, -R149 ;  /* 0x000000049e027c23 */ /* 0x000fe20008010895 */
[----:B------:R-:W-:Y:S01]  /*18ff0*/  PRMT R7, R0, 0x7632, R7 ;  /* 0x0000763200077816 */ /* 0x000fe20000000007 */
[----:B------:R-:W-:Y:S01]  /*19000*/  IMAD.MOV.U32 R158, RZ, RZ, R174 ;  /* 0x000000ffff9e7224 */ /* 0x000fe200078e00ae */
[----:B------:R-:W-:Y:S03]  /*19010*/  SHF.R.U32.HI R10, RZ, 0x18, R0 ;  /* 0x00000018ff0a7819 */ /* 0x000fe60000011600 */
[----:B------:R3:W-:Y:S01]  /*19020*/  MUFU.EX2 R216, R2 ;  /* 0x0000000200d87308 */ /* 0x0007e20000000800 */
[C---:B------:R-:W-:Y:S02]  /*19030*/  LOP3.LUT R0, R4.reuse, 0xffff, RZ, 0xc0, !PT ;  /* 0x0000ffff04007812 */ /* 0x040fe400078ec0ff */
[----:B------:R-:W-:Y:S02]  /*19040*/  LOP3.LUT R9, R4, 0xff, RZ, 0xc0, !PT ;  /* 0x000000ff04097812 */ /* 0x000fe400078ec0ff */
[----:B------:R-:W-:Y:S02]  /*19050*/  LOP3.LUT R6, R7, 0xff, RZ, 0xc0, !PT ;  /* 0x000000ff07067812 */ /* 0x000fe400078ec0ff */
[----:B------:R-:W-:Y:S02]  /*19060*/  LOP3.LUT R7, R14, 0xff00ff, RZ, 0xc0, !PT ;  /* 0x00ff00ff0e077812 */ /* 0x000fe400078ec0ff */
[----:B-1----:R-:W-:Y:S02]  /*19070*/  SHF.R.U32.HI R5, RZ, 0x8, R0 ;  /* 0x00000008ff057819 */ /* 0x002fe40000011600 */
[----:B------:R-:W-:Y:S02]  /*19080*/  FSEL R0, R72, RZ, P1 ;  /* 0x000000ff48007208 */ /* 0x000fe40000800000 */
[--C-:B------:R-:W-:Y:S02]  /*19090*/  PRMT R11, R9, 0x5410, R5.reuse ;  /* 0x00005410090b7816 */ /* 0x100fe40000000005 */
[----:B------:R-:W-:Y:S01]  /*190a0*/  PRMT R5, R4, 0x7632, R5 ;  /* 0x0000763204057816 */ /* 0x000fe20000000005 */
[----:B---3--:R-:W-:Y:S01]  /*190b0*/  FADD.FTZ R2, -R0, R3 ;  /* 0x0000000300027221 */ /* 0x008fe20000010100 */
[----:B------:R-:W-:Y:S02]  /*190c0*/  SHF.R.U32.HI R4, RZ, 0x18, R4 ;  /* 0x00000018ff047819 */ /* 0x000fe40000011604 */
[----:B------:R-:W-:Y:S02]  /*190d0*/  FSEL R0, R69, RZ, P0 ;  /* 0x000000ff45007208 */ /* 0x000fe40000000000 */
[----:B------:R-:W-:Y:S02]  /*190e0*/  LOP3.LUT R5, R5, 0xff, RZ, 0xc0, !PT ;  /* 0x000000ff05057812 */ /* 0x000fe400078ec0ff */
[----:B------:R-:W-:Y:S02]  /*190f0*/  FSEL R3, R71, RZ, P3 ;  /* 0x000000ff47037208 */ /* 0x000fe40001800000 */
[----:B------:R-:W-:Y:S01]  /*19100*/  PRMT R9, R5, 0x5410, R4 ;  /* 0x0000541005097816 */ /* 0x000fe20000000004 */
[----:B------:R-:W-:Y:S01]  /*19110*/  FADD.FTZ R4, -R0, R68 ;  /* 0x0000004400047221 */ /* 0x000fe20000010100 */
[----:B------:R-:W-:Y:S01]  /*19120*/  FMUL.FTZ R0, R2, UR4 ;  /* 0x0000000402007c20 */ /* 0x000fe20008410000 */
[----:B------:R-:W-:Y:S01]  /*19130*/  FSEL R2, R70, RZ, P2 ;  /* 0x000000ff46027208 */ /* 0x000fe20001000000 */
[----:B------:R-:W-:Y:S01]  /*19140*/  FADD.FTZ R3, -R3, R73 ;  /* 0x0000004903037221 */ /* 0x000fe20000010100 */
[----:B------:R-:W-:Y:S01]  /*19150*/  PRMT R10, R6, 0x5410, R10 ;  /* 0x00005410060a7816 */ /* 0x000fe2000000000a */
[----:B------:R1:W3:Y:S01]  /*19160*/  MUFU.EX2 R68, R0 ;  /* 0x0000000000447308 */ /* 0x0002e20000000800 */
[----:B------:R-:W-:Y:S01]  /*19170*/  FFMA.FTZ R6, R159, UR4, -R149 ;  /* 0x000000049f067c23 */ /* 0x000fe20008010895 */
[--C-:B------:R-:W-:Y:S01]  /*19180*/  HSET2.LE.AND R5, R8, R78.reuse, PT ;  /* 0x0000004e08057233 */ /* 0x100fe20003803000 */
[----:B------:R-:W-:Y:S01]  /*19190*/  IMAD.MOV.U32 R159, RZ, RZ, R49 ;  /* 0x000000ffff9f7224 */ /* 0x000fe200078e0031 */
[----:B--2---:R-:W-:Y:S02]  /*191a0*/  F2FP.F16.F32.PACK_AB R146, R229, R230 ;  /* 0x000000e6e592723e */ /* 0x004fe400000000ff */
[----:B----4-:R-:W-:Y:S04]  /*191b0*/  F2FP.F16.F32.PACK_AB R147, R225, R226 ;  /* 0x000000e2e193723e */ /* 0x010fe800000000ff */
[----:B------:R2:W4:Y:S01]  /*191c0*/  MUFU.EX2 R214, R6 ;  /* 0x0000000600d67308 */ /* 0x0005220000000800 */
[----:B------:R-:W-:Y:S02]  /*191d0*/  LOP3.LUT R64, R64, R5, RZ, 0xc0, !PT ;  /* 0x0000000540407212 */ /* 0x000fe400078ec0ff */
[--C-:B------:R-:W-:Y:S02]  /*191e0*/  HSET2.LE.AND R5, R10, R78.reuse, PT ;  /* 0x0000004e0a057233 */ /* 0x100fe40003803000 */
[----:B-----5:R-:W-:Y:S02]  /*191f0*/  F2FP.F16.F32.PACK_AB R144, R220, R221 ;  /* 0x000000dddc90723e */ /* 0x020fe400000000ff */
[--C-:B------:R-:W-:Y:S01]  /*19200*/  HSET2.LE.AND R66, R13, R78.reuse, PT ;  /* 0x0000004e0d427233 */ /* 0x100fe20003803000 */
[----:B-1----:R-:W-:Y:S01]  /*19210*/  FADD.FTZ R0, -R2, R74 ;  /* 0x0000004a02007221 */ /* 0x002fe20000010100 */
[----:B------:R-:W-:Y:S01]  /*19220*/  FMUL.FTZ R2, R3, UR4 ;  /* 0x0000000403027c20 */ /* 0x000fe20008410000 */
[----:B------:R-:W-:Y:S01]  /*19230*/  LOP3.LUT R65, R65, R5, RZ, 0xc0, !PT ;  /* 0x0000000541417212 */ /* 0x000fe200078ec0ff */
[----:B---3--:R-:W-:Y:S01]  /*19240*/  FMUL.FTZ R13, R68, R89 ;  /* 0x00000059440d7220 */ /* 0x008fe20000410000 */
[----:B------:R-:W-:Y:S01]  /*19250*/  FMUL.FTZ R0, R0, UR4 ;  /* 0x0000000400007c20 */ /* 0x000fe20008410000 */
[----:B------:R-:W1:Y:S01]  /*19260*/  MUFU.EX2 R3, R2 ;  /* 0x0000000200037308 */ /* 0x000e620000000800 */
[--C-:B------:R-:W-:Y:S01]  /*19270*/  HSET2.LE.AND R5, R7, R78.reuse, PT ;  /* 0x0000004e07057233 */ /* 0x100fe20003803000 */
[C---:B------:R-:W-:Y:S01]  /*19280*/  FMUL.FTZ R24, R68.reuse, R100 ;  /* 0x0000006444187220 */ /* 0x040fe20000410000 */
[--C-:B--2---:R-:W-:Y:S01]  /*19290*/  HSET2.LE.AND R6, R12, R78.reuse, PT ;  /* 0x0000004e0c067233 */ /* 0x104fe20003803000 */
[C---:B------:R-:W-:Y:S01]  /*192a0*/  FMUL.FTZ R12, R68.reuse, R88 ;  /* 0x00000058440c7220 */ /* 0x040fe20000410000 */
[--C-:B------:R-:W-:Y:S01]  /*192b0*/  HSET2.LE.AND R7, R9, R78.reuse, PT ;  /* 0x0000004e09077233 */ /* 0x100fe20003803000 */
[----:B------:R-:W-:Y:S01]  /*192c0*/  FMUL.FTZ R25, R68, R101 ;  /* 0x0000006544197220 */ /* 0x000fe20000410000 */
[----:B----4-:R-:W-:Y:S03]  /*192d0*/  F2FP.F16.F32.PACK_AB R145, R214, R216 ;  /* 0x000000d8d691723e */ /* 0x010fe600000000ff */
[----:B------:R2:W3:Y:S01]  /*192e0*/  MUFU.EX2 R2, R0 ;  /* 0x0000000000027308 */ /* 0x0004e20000000800 */
[----:B------:R-:W-:Y:S01]  /*192f0*/  LOP3.LUT R146, R146, R6, RZ, 0xc0, !PT ;  /* 0x0000000692927212 */ /* 0x000fe200078ec0ff */
[----:B------:R-:W-:Y:S01]  /*19300*/  IMAD.MOV.U32 R100, RZ, RZ, R175 ;  /* 0x000000ffff647224 */ /* 0x000fe200078e00af */
[--C-:B------:R-:W-:Y:S01]  /*19310*/  HSET2.LE.AND R6, R11, R78.reuse, PT ;  /* 0x0000004e0b067233 */ /* 0x100fe20003803000 */
[----:B------:R-:W-:Y:S01]  /*19320*/  FMUL.FTZ R41, R68, R117 ;  /* 0x0000007544297220 */ /* 0x000fe20000410000 */
[----:B------:R-:W-:Y:S02]  /*19330*/  LOP3.LUT R147, R147, R5, RZ, 0xc0, !PT ;  /* 0x0000000593937212 */ /* 0x000fe400078ec0ff */
[----:B------:R-:W-:Y:S02]  /*19340*/  LOP3.LUT R145, R145, R7, RZ, 0xc0, !PT ;  /* 0x0000000791917212 */ /* 0x000fe400078ec0ff */
[----:B------:R-:W-:Y:S01]  /*19350*/  LOP3.LUT R144, R144, R6, RZ, 0xc0, !PT ;  /* 0x0000000690907212 */ /* 0x000fe200078ec0ff */
[----:B-1----:R-:W-:Y:S01]  /*19360*/  FMUL.FTZ R5, R3, R81 ;  /* 0x0000005103057220 */ /* 0x002fe20000410000 */
[----:B------:R-:W-:Y:S01]  /*19370*/  F2FP.F16.F32.PACK_AB R8, R241, R242 ;  /* 0x000000f2f108723e */ /* 0x000fe200000000ff */
[----:B------:R-:W-:Y:S01]  /*19380*/  FMUL.FTZ R16, R3, R92 ;  /* 0x0000005c03107220 */ /* 0x000fe20000410000 */
[----:B------:R-:W-:Y:S01]  /*19390*/  F2FP.F16.F32.PACK_AB R9, R239, R240 ;  /* 0x000000f0ef09723e */ /* 0x000fe200000000ff */
[C---:B------:R-:W-:Y:S01]  /*193a0*/  FMUL.FTZ R17, R3.reuse, R93 ;  /* 0x0000005d03117220 */ /* 0x040fe20000410000 */
[----:B------:R-:W-:Y:S01]  /*193b0*/  LOP3.LUT R66, R8, R66, RZ, 0xc0, !PT ;  /* 0x0000004208427212 */ /* 0x000fe200078ec0ff */
[----:B------:R-:W-:Y:S01]  /*193c0*/  FMUL.FTZ R8, R68, R84 ;  /* 0x0000005444087220 */ /* 0x000fe20000410000 */
[----:B--2---:R-:W-:Y:S01]  /*193d0*/  FMUL.FTZ R0, R4, UR4 ;  /* 0x0000000404007c20 */ /* 0x004fe20008410000 */
[----:B------:R-:W-:Y:S01]  /*193e0*/  FMUL.FTZ R4, R3, R80 ;  /* 0x0000005003047220 */ /* 0x000fe20000410000 */
[C---:B---3--:R-:W-:Y:S01]  /*193f0*/  FMUL.FTZ R6, R2.reuse, R82 ;  /* 0x0000005202067220 */ /* 0x048fe20000410000 */
[C---:B------:R-:W-:Y:S01]  /*19400*/  FMUL.FTZ R7, R2.reuse, R83 ;  /* 0x0000005302077220 */ /* 0x040fe20000410000 */
[C---:B------:R-:W-:Y:S01]  /*19410*/  FMUL.FTZ R50, R2.reuse, R126 ;  /* 0x0000007e02327220 */ /* 0x040fe20000410000 */
[----:B------:R-:W1:Y:S01]  /*19420*/  LDSM.16.MT88.4 R80, [R184+0x6000] ;  /* 0x00600000b850783b */ /* 0x000e620000004200 */
[----:B------:R-:W2:Y:S01]  /*19430*/  MUFU.EX2 R0, R0 ;  /* 0x0000000000007308 */ /* 0x000ea20000000800 */
[----:B------:R-:W-:Y:S01]  /*19440*/  FMUL.FTZ R51, R2, R127 ;  /* 0x0000007f02337220 */ /* 0x000fe20000410000 */
[----:B------:R-:W-:Y:S01]  /*19450*/  LOP3.LUT R67, R9, R67, RZ, 0xc0, !PT ;  /* 0x0000004309437212 */ /* 0x000fe200078ec0ff */
[----:B------:R-:W-:Y:S01]  /*19460*/  FMUL.FTZ R9, R68, R85 ;  /* 0x0000005544097220 */ /* 0x000fe20000410000 */
[-C--:B------:R-:W-:Y:S05]  /*19470*/  HMMA.16816.F32 R4, R144, R20.reuse, R4 ;  /* 0x000000149004723c */ /* 0x080fea0000001804 */
[C---:B------:R-:W-:Y:S01]  /*19480*/  FMUL.FTZ R18, R2.reuse, R94 ;  /* 0x0000005e02127220 */ /* 0x040fe20000410000 */
[----:B------:R-:W-:Y:S01]  /*19490*/  FMUL.FTZ R19, R2, R95 ;  /* 0x0000005f02137220 */ /* 0x000fe20000410000 */
[----:B------:R-:W-:Y:S01]  /*194a0*/  LOP3.LUT R28, R30, UR8, R29, 0x96, !PT ;  /* 0x000000081e1c7c12 */ /* 0x000fe2000f8e961d */
[----:B------:R-:W-:Y:S01]  /*194b0*/  FFMA.FTZ R29, R152, UR4, -R79 ;  /* 0x00000004981d7c23 */ /* 0x000fe2000801084f */
[----:B------:R-:W-:Y:S01]  /*194c0*/  LOP3.LUT R44, R34, UR8, R45, 0x96, !PT ;  /* 0x00000008222c7c12 */ /* 0x000fe2000f8e962d */
[C---:B------:R-:W-:Y:S01]  /*194d0*/  FMUL.FTZ R32, R3.reuse, R108 ;  /* 0x0000006c03207220 */ /* 0x040fe20000410000 */
[C---:B------:R-:W-:Y:S01]  /*194e0*/  FMUL.FTZ R33, R3.reuse, R109 ;  /* 0x0000006d03217220 */ /* 0x040fe20000410000 */
[----:B------:R-:W3:Y:S01]  /*194f0*/  MUFU.EX2 R207, R29 ;  /* 0x0000001d00cf7308 */ /* 0x000ee20000000800 */
[C---:B--2---:R-:W-:Y:S01]  /*19500*/  FMUL.FTZ R10, R0.reuse, R86 ;  /* 0x00000056000a7220 */ /* 0x044fe20000410000 */
[C---:B------:R-:W-:Y:S01]  /*19510*/  FMUL.FTZ R11, R0.reuse, R87 ;  /* 0x00000057000b7220 */ /* 0x040fe20000410000 */
[C---:B------:R-:W-:Y:S01]  /*19520*/  FMUL.FTZ R14, R0.reuse, R90 ;  /* 0x0000005a000e7220 */ /* 0x040fe20000410000 */
[C---:B------:R-:W-:Y:S01]  /*19530*/  FMUL.FTZ R15, R0.reuse, R91 ;  /* 0x0000005b000f7220 */ /* 0x040fe20000410000 */
[----:B------:R-:W-:Y:S01]  /*19540*/  IMAD.MOV.U32 R108, RZ, RZ, R58 ;  /* 0x000000ffff6c7224 */ /* 0x000fe200078e003a */
[----:B------:R-:W2:Y:S01]  /*19550*/  LDSM.16.MT88.4 R88, [R180+0x6800] ;  /* 0x00680000b458783b */ /* 0x000ea20000004200 */
[----:B------:R-:W-:Y:S02]  /*19560*/  IMAD.MOV.U32 R109, RZ, RZ, R59 ;  /* 0x000000ffff6d7224 */ /* 0x000fe400078e003b */
[C---:B------:R-:W-:Y:S01]  /*19570*/  FMUL.FTZ R26, R0.reuse, R102 ;  /* 0x00000066001a7220 */ /* 0x040fe20000410000 */
[C---:B------:R-:W-:Y:S04]  /*19580*/  HMMA.16816.F32 R8, R64.reuse, R20, R8 ;  /* 0x000000144008723c */ /* 0x040fe80000001808 */
[C---:B------:R-:W-:Y:S01]  /*19590*/  FMUL.FTZ R20, R3.reuse, R96 ;  /* 0x0000006003147220 */ /* 0x040fe20000410000 */
[----:B------:R-:W-:Y:S01]  /*195a0*/  FMUL.FTZ R21, R3, R97 ;  /* 0x0000006103157220 */ /* 0x000fe20000410000 */
[C---:B------:R-:W-:Y:S01]  /*195b0*/  FMUL.FTZ R27, R0.reuse, R103 ;  /* 0x00000067001b7220 */ /* 0x040fe20000410000 */
[----:B------:R-:W-:Y:S01]  /*195c0*/  FMUL.FTZ R30, R0, R106 ;  /* 0x0000006a001e7220 */ /* 0x000fe20000410000 */
[-C--:B------:R-:W-:Y:S03]  /*195d0*/  HMMA.16816.F32 R12, R64, R22.reuse, R12 ;  /* 0x00000016400c723c */ /* 0x080fe6000000180c */
[----:B---3--:R-:W-:Y:S01]  /*195e0*/  F2FP.F16.F32.PACK_AB R94, R207, R209 ;  /* 0x000000d1cf5e723e */ /* 0x008fe200000000ff */
[----:B------:R-:W-:Y:S01]  /*195f0*/  FMUL.FTZ R29, R68, R105 ;  /* 0x00000069441d7220 */ /* 0x000fe20000410000 */
[----:B------:R-:W-:Y:S01]  /*19600*/  FMUL.FTZ R31, R0, R107 ;  /* 0x0000006b001f7220 */ /* 0x000fe20000410000 */
[C---:B------:R-:W-:Y:S01]  /*19610*/  FMUL.FTZ R34, R2.reuse, R110 ;  /* 0x0000006e02227220 */ /* 0x040fe20000410000 */
[----:B------:R-:W-:Y:S01]  /*19620*/  IMAD.MOV.U32 R110, RZ, RZ, R60 ;  /* 0x000000ffff6e7224 */ /* 0x000fe200078e003c */
[C---:B------:R-:W-:Y:S04]  /*19630*/  HMMA.16816.F32 R16, R144.reuse, R22, R16 ;  /* 0x000000169010723c */ /* 0x040fe80000001810 */
[C---:B------:R-:W-:Y:S01]  /*19640*/  FMUL.FTZ R22, R2.reuse, R98 ;  /* 0x0000006202167220 */ /* 0x040fe20000410000 */
[C---:B------:R-:W-:Y:S01]  /*19650*/  FMUL.FTZ R23, R2.reuse, R99 ;  /* 0x0000006302177220 */ /* 0x040fe20000410000 */
[----:B------:R-:W-:Y:S01]  /*19660*/  FMUL.FTZ R35, R2, R111 ;  /* 0x0000006f02237220 */ /* 0x000fe20000410000 */
[----:B------:R-:W-:Y:S02]  /*19670*/  IMAD.MOV.U32 R111, RZ, RZ, R61 ;  /* 0x000000ffff6f7224 */ /* 0x000fe400078e003d */
[----:B------:R-:W-:Y:S01]  /*19680*/  FMUL.FTZ R43, R0, R119 ;  /* 0x00000077002b7220 */ /* 0x000fe20000410000 */
[----:B------:R-:W-:Y:S02]  /*19690*/  IMAD.WIDE.U32 R44, R44, -0x2daee0ad, RZ ;  /* 0xd2511f532c2c7825 */ /* 0x000fe400078e00ff */
[-C--:B------:R-:W-:Y:S03]  /*196a0*/  HMMA.16816.F32 R20, R144, R36.reuse, R20 ;  /* 0x000000249014723c */ /* 0x080fe60000001814 */
[----:B------:R-:W-:Y:S01]  /*196b0*/  IMAD.MOV.U32 R49, RZ, RZ, R44 ;  /* 0x000000ffff317224 */ /* 0x000fe200078e002c */
[----:B------:R-:W-:Y:S01]  /*196c0*/  PRMT R59, R44, 0x7771, RZ ;  /* 0x000077712c3b7816 */ /* 0x000fe200000000ff */
[----:B------:R-:W-:Y:S02]  /*196d0*/  IMAD.MOV.U32 R152, RZ, RZ, R42 ;  /* 0x000000ffff987224 */ /* 0x000fe400078e002a */
[----:B------:R-:W-:Y:S01]  /*196e0*/  FMUL.FTZ R42, R0, R118 ;  /* 0x00000076002a7220 */ /* 0x000fe20000410000 */
[----:B------:R-:W-:Y:S01]  /*196f0*/  IMAD.MOV.U32 R98, RZ, RZ, R48 ;  /* 0x000000ffff627224 */ /* 0x000fe200078e0030 */
[C---:B------:R-:W-:Y:S04]  /*19700*/  HMMA.16816.F32 R24, R64.reuse, R36, R24 ;  /* 0x000000244018723c */ /* 0x040fe80000001818 */
[----:B------:R-:W-:Y:S04]  /*19710*/  IMAD.WIDE.U32 R36, R28, -0x2daee0ad, RZ ;  /* 0xd2511f531c247825 */ /* 0x000fe800078e00ff */
[----:B------:R-:W-:Y:S01]  /*19720*/  FMUL.FTZ R28, R68, R104 ;  /* 0x00000068441c7220 */ /* 0x000fe20000410000 */
[----:B------:R-:W-:Y:S01]  /*19730*/  FFMA.FTZ R48, R155, UR4, -R148 ;  /* 0x000000049b307c23 */ /* 0x000fe20008010894 */
[----:B------:R-:W-:Y:S01]  /*19740*/  IMAD.MOV.U32 R99, RZ, RZ, R178 ;  /* 0x000000ffff637224 */ /* 0x000fe200078e00b2 */
[----:B------:R-:W-:Y:S01]  /*19750*/  LOP3.LUT R57, R40, UR12, R37, 0x96, !PT ;  /* 0x0000000c28397c12 */ /* 0x000fe2000f8e9625 */
[----:B------:R-:W-:Y:S01]  /*19760*/  FFMA.FTZ R37, R154, UR4, -R150 ;  /* 0x000000049a257c23 */ /* 0x000fe20008010896 */
[----:B------:R-:W-:Y:S02]  /*19770*/  FFMA.FTZ R40, R169, UR4, -R79 ;  /* 0x00000004a9287c23 */ /* 0x000fe4000801084f */
[-C--:B------:R-:W-:Y:S01]  /*19780*/  HMMA.16816.F32 R28, R64, R38.reuse, R28 ;  /* 0x00000026401c723c */ /* 0x080fe2000000181c */
[----:B------:R3:W-:Y:S02]  /*19790*/  MUFU.EX2 R178, R37 ;  /* 0x0000002500b27308 */ /* 0x0007e40000000800 */
[----:B------:R-:W-:Y:S01]  /*197a0*/  IMAD.MOV.U32 R58, RZ, RZ, R36 ;  /* 0x000000ffff3a7224 */ /* 0x000fe200078e0024 */
[C---:B------:R-:W-:Y:S01]  /*197b0*/  PRMT R63, R36.reuse, 0x7773, RZ ;  /* 0x00007773243f7816 */ /* 0x040fe200000000ff */
[----:B------:R-:W-:Y:S01]  /*197c0*/  IMAD.MOV.U32 R104, RZ, RZ, R172 ;  /* 0x000000ffff687224 */ /* 0x000fe200078e00ac */
[C---:B------:R-:W-:Y:S01]  /*197d0*/  PRMT R62, R36.reuse, 0x7772, RZ ;  /* 0x00007772243e7816 */ /* 0x040fe200000000ff */
[----:B------:R-:W-:Y:S01]  /*197e0*/  IMAD.MOV.U32 R105, RZ, RZ, R173 ;  /* 0x000000ffff697224 */ /* 0x000fe200078e00ad */
[C---:B------:R-:W-:Y:S03]  /*197f0*/  HMMA.16816.F32 R32, R144.reuse, R38, R32 ;  /* 0x000000269020723c */ /* 0x040fe60000001820 */
[----:B------:R4:W-:Y:S01]  /*19800*/  MUFU.EX2 R175, R40 ;  /* 0x0000002800af7308 */ /* 0x0009e20000000800 */
[----:B------:R-:W-:Y:S01]  /*19810*/  PRMT R87, R36, 0x7771, RZ ;  /* 0x0000777124577816 */ /* 0x000fe200000000ff */
[C---:B------:R-:W-:Y:S01]  /*19820*/  FMUL.FTZ R36, R3.reuse, R112 ;  /* 0x0000007003247220 */ /* 0x040fe20000410000 */
[C---:B------:R-:W-:Y:S01]  /*19830*/  FMUL.FTZ R38, R2.reuse, R114 ;  /* 0x0000007202267220 */ /* 0x040fe20000410000 */
[----:B------:R-:W-:Y:S01]  /*19840*/  FMUL.FTZ R39, R2, R115 ;  /* 0x0000007302277220 */ /* 0x000fe20000410000 */
[----:B------:R-:W-:Y:S01]  /*19850*/  LOP3.LUT R56, R56, UR12, R45, 0x96, !PT ;  /* 0x0000000c38387c12 */ /* 0x000fe2000f8e962d */
[----:B------:R-:W-:Y:S04]  /*19860*/  FFMA.FTZ R45, R160, UR4, -R79 ;  /* 0x00000004a02d7c23 */ /* 0x000fe8000801084f */
[----:B------:R5:W-:Y:S01]  /*19870*/  MUFU.EX2 R173, R48 ;  /* 0x0000003000ad7308 */ /* 0x000be20000000800 */
[----:B---3--:R-:W-:Y:S01]  /*19880*/  FMUL.FTZ R37, R3, R113 ;  /* 0x0000007103257220 */ /* 0x008fe20000410000 */
[----:B------:R-:W-:Y:S02]  /*19890*/  IMAD.MOV.U32 R102, RZ, RZ, R46 ;  /* 0x000000ffff667224 */ /* 0x000fe400078e002e */
[C---:B------:R-:W-:Y:S01]  /*198a0*/  FMUL.FTZ R46, R0.reuse, R122 ;  /* 0x0000007a002e7220 */ /* 0x040fe20000410000 */
[----:B------:R-:W-:Y:S02]  /*198b0*/  IMAD.MOV.U32 R103, RZ, RZ, R47 ;  /* 0x000000ffff677224 */ /* 0x000fe400078e002f */
[----:B------:R-:W-:Y:S01]  /*198c0*/  FMUL.FTZ R47, R0, R123 ;  /* 0x0000007b002f7220 */ /* 0x000fe20000410000 */
[----:B------:R-:W-:Y:S01]  /*198d0*/  LOP3.LUT R77, R57, 0xff, RZ, 0xc0, !PT ;  /* 0x000000ff394d7812 */ /* 0x000fe200078ec0ff */
[----:B------:R-:W-:Y:S01]  /*198e0*/  IMAD.MOV.U32 R106, RZ, RZ, R102 ;  /* 0x000000ffff6a7224 */ /* 0x000fe200078e0066 */
[-C--:B------:R-:W-:Y:S01]  /*198f0*/  HMMA.16816.F32 R36, R144, R52.reuse, R36 ;  /* 0x000000349024723c */ /* 0x080fe20000001824 */
[----:B------:R3:W-:Y:S02]  /*19900*/  MUFU.EX2 R174, R45 ;  /* 0x0000002d00ae7308 */ /* 0x0007e40000000800 */
[----:B----4-:R-:W-:Y:S01]  /*19910*/  FMUL.FTZ R40, R68, R116 ;  /* 0x0000007444287220 */ /* 0x010fe20000410000 */
[----:B------:R-:W-:Y:S01]  /*19920*/  SHF.R.U32.HI R74, RZ, 0x18, R57 ;  /* 0x00000018ff4a7819 */ /* 0x000fe20000011639 */
[----:B------:R-:W-:Y:S01]  /*19930*/  IMAD.MOV.U32 R107, RZ, RZ, R103 ;  /* 0x000000ffff6b7224 */ /* 0x000fe200078e0067 */
[C---:B------:R-:W-:Y:S01]  /*19940*/  PRMT R61, R44.reuse, 0x7773, RZ ;  /* 0x000077732c3d7816 */ /* 0x040fe200000000ff */
[----:B------:R-:W-:Y:S01]  /*19950*/  IMAD.MOV.U32 R119, RZ, RZ, R156 ;  /* 0x000000ffff777224 */ /* 0x000fe200078e009c */
[----:B------:R-:W-:Y:S01]  /*19960*/  PRMT R60, R44, 0x7772, RZ ;  /* 0x000077722c3c7816 */ /* 0x000fe200000000ff */
[----:B-----5:R-:W-:Y:S01]  /*19970*/  FMUL.FTZ R48, R3, R124 ;  /* 0x0000007c03307220 */ /* 0x020fe20000410000 */
[C---:B------:R-:W-:Y:S04]  /*19980*/  HMMA.16816.F32 R40, R64.reuse, R52, R40 ;  /* 0x000000344028723c */ /* 0x040fe80000001828 */
[----:B------:R-:W-:Y:S01]  /*19990*/  FFMA.FTZ R52, R168, UR4, -R149 ;  /* 0x00000004a8347c23 */ /* 0x000fe20008010895 */
[----:B------:R-:W-:Y:S01]  /*199a0*/  FMUL.FTZ R44, R68, R120 ;  /* 0x00000078442c7220 */ /* 0x000fe20000410000 */
[----:B------:R-:W-:Y:S01]  /*199b0*/  PRMT R95, R60, 0x5410, R61 ;  /* 0x000054103c5f7816 */ /* 0x000fe2000000003d */
[----:B------:R-:W-:Y:S01]  /*199c0*/  FFMA.FTZ R60, R210, UR4, -R149 ;  /* 0x00000004d23c7c23 */ /* 0x000fe20008010895 */
[----:B------:R4:W-:Y:S01]  /*199d0*/  MUFU.EX2 R171, R52 ;  /* 0x0000003400ab7308 */ /* 0x0009e20000000800 */
[----:B---3--:R-:W-:Y:S01]  /*199e0*/  FFMA.FTZ R45, R165, UR4, -R148 ;  /* 0x00000004a52d7c23 */ /* 0x008fe20008010894 */
[----:B------:R-:W-:Y:S01]  /*199f0*/  LOP3.LUT R53, R49, 0xff, RZ, 0xc0, !PT ;  /* 0x000000ff31357812 */ /* 0x000fe200078ec0ff */
[----:B------:R-:W-:Y:S01]  /*19a00*/  FMUL.FTZ R49, R3, R125 ;  /* 0x0000007d03317220 */ /* 0x000fe20000410000 */
[----:B------:R-:W-:Y:S01]  /*19a10*/  LOP3.LUT R85, R56, 0xff, RZ, 0xc0, !PT ;  /* 0x000000ff38557812 */ /* 0x000fe200078ec0ff */
[----:B------:R-:W-:Y:S01]  /*19a20*/  LDSM.16.MT88.4 R124, [R181+0x7800] ;  /* 0x00780000b57c783b */ /* 0x000fe20000004200 */
[----:B------:R-:W-:Y:S01]  /*19a30*/  PRMT R86, R53, 0x5410, R59 ;  /* 0x0000541035567816 */ /* 0x000fe2000000003b */
[----:B------:R-:W-:Y:S03]  /*19a40*/  FMUL.FTZ R59, R0, R135 ;  /* 0x00000087003b7220 */ /* 0x000fe60000410000 */
[----:B------:R3:W-:Y:S01]  /*19a50*/  MUFU.EX2 R172, R45 ;  /* 0x0000002d00ac7308 */ /* 0x0007e20000000800 */
[----:B------:R-:W-:Y:S01]  /*19a60*/  LOP3.LUT R53, R56, 0xffff, RZ, 0xc0, !PT ;  /* 0x0000ffff38357812 */ /* 0x000fe200078ec0ff */
[----:B------:R-:W-:Y:S01]  /*19a70*/  IMAD.MOV.U32 R118, RZ, RZ, R158 ;  /* 0x000000ffff767224 */ /* 0x000fe200078e009e */
[----:B------:R-:W-:Y:S02]  /*19a80*/  SHF.R.U32.HI R84, RZ, 0x18, R56 ;  /* 0x00000018ff547819 */ /* 0x000fe40000011638 */
[----:B------:R-:W-:Y:S01]  /*19a90*/  LOP3.LUT R58, R58, 0xff, RZ, 0xc0, !PT ;  /* 0x000000ff3a3a7812 */ /* 0x000fe200078ec0ff */
[----:B------:R-:W-:Y:S01]  /*19aa0*/  IMAD.MOV.U32 R210, RZ, RZ, R118 ;  /* 0x000000ffffd27224 */ /* 0x000fe200078e0076 */
[----:B------:R-:W-:Y:S03]  /*19ab0*/  PRMT R96, R62, 0x5410, R63 ;  /* 0x000054103e607816 */ /* 0x000fe6000000003f */
[----:B------:R5:W-:Y:S01]  /*19ac0*/  MUFU.EX2 R122, R60 ;  /* 0x0000003c007a7308 */ /* 0x000be20000000800 */
[----:B----4-:R-:W-:Y:S01]  /*19ad0*/  FFMA.FTZ R52, R157, UR4, -R149 ;  /* 0x000000049d347c23 */ /* 0x010fe20008010895 */
[----:B------:R-:W-:Y:S01]  /*19ae0*/  SHF.R.U32.HI R73, RZ, 0x8, R53 ;  /* 0x00000008ff497819 */ /* 0x000fe20000011635 */
[----:B------:R-:W-:Y:S01]  /*19af0*/  FMUL.FTZ R53, R3, R129 ;  /* 0x0000008103357220 */ /* 0x000fe20000410000 */
[----:B------:R-:W-:Y:S02]  /*19b00*/  PRMT R87, R58, 0x5410, R87 ;  /* 0x000054103a577816 */ /* 0x000fe40000000057 */
[C---:B------:R-:W-:Y:S04]  /*19b10*/  LOP3.LUT R58, R57.reuse, 0xffff, RZ, 0xc0, !PT ;  /* 0x0000ffff393a7812 */ /* 0x040fe800078ec0ff */
[----:B------:R4:W1:Y:S01]  /*19b20*/  MUFU.EX2 R170, R52 ;  /* 0x0000003400aa7308 */ /* 0x0008620000000800 */
[----:B---3--:R-:W-:Y:S01]  /*19b30*/  FMUL.FTZ R45, R68, R121 ;  /* 0x00000079442d7220 */ /* 0x008fe20000410000 */
[----:B------:R-:W-:Y:S01]  /*19b40*/  SHF.R.U32.HI R62, RZ, 0x8, R58 ;  /* 0x00000008ff3e7819 */ /* 0x000fe2000001163a */
[----:B------:R-:W-:Y:S01]  /*19b50*/  FMUL.FTZ R58, R0, R134 ;  /* 0x00000086003a7220 */ /* 0x000fe20000410000 */
[----:B------:R-:W-:Y:S01]  /*19b60*/  PRMT R61, R57, 0x7632, R61 ;  /* 0x00007632393d7816 */ /* 0x000fe2000000003d */
[----:B------:R-:W-:Y:S01]  /*19b70*/  FMUL.FTZ R57, R68, R133 ;  /* 0x0000008544397220 */ /* 0x000fe20000410000 */
[----:B------:R-:W-:Y:S02]  /*19b80*/  PRMT R85, R85, 0x5410, R73 ;  /* 0x0000541055557816 */ /* 0x000fe40000000049 */
[-C--:B------:R-:W-:Y:S03]  /*19b90*/  HMMA.16816.F32 R44, R64, R54.reuse, R44 ;  /* 0x00000036402c723c */ /* 0x080fe6000000182c */
[--C-:B------:R-:W-:Y:S01]  /*19ba0*/  HSET2.LE.AND R73, R87, R78.reuse, PT ;  /* 0x0000004e57497233 */ /* 0x100fe20003803000 */
[----:B-----5:R-:W-:Y:S01]  /*19bb0*/  FFMA.FTZ R60, R211, UR4, -R149 ;  /* 0x00000004d33c7c23 */ /* 0x020fe20008010895 */
[----:B------:R-:W-:Y:S01]  /*19bc0*/  PRMT R92, R77, 0x5410, R62 ;  /* 0x000054104d5c7816 */ /* 0x000fe2000000003e */
[----:B------:R-:W-:Y:S01]  /*19bd0*/  FMUL.FTZ R62, R0, R138 ;  /* 0x0000008a003e7220 */ /* 0x000fe20000410000 */
[----:B------:R-:W-:Y:S01]  /*19be0*/  FFMA.FTZ R77, R243, UR4, -R150 ;  /* 0x00000004f34d7c23 */ /* 0x000fe20008010896 */
[C---:B------:R-:W-:Y:S01]  /*19bf0*/  HMMA.16816.F32 R48, R144.reuse, R54, R48 ;  /* 0x000000369030723c */ /* 0x040fe20000001830 */
[----:B------:R3:W-:Y:S03]  /*19c00*/  MUFU.EX2 R168, R60 ;  /* 0x0000003c00a87308 */ /* 0x0007e60000000800 */
[----:B----4-:R-:W-:Y:S01]  /*19c10*/  FFMA.FTZ R52, R166, UR4, -R148 ;  /* 0x00000004a6347c23 */ /* 0x010fe20008010894 */
[----:B------:R-:W-:Y:S01]  /*19c20*/  PRMT R54, R56, 0x7632, R54 ;  /* 0x0000763238367816 */ /* 0x000fe20000000036 */
[----:B------:R-:W-:Y:S01]  /*19c30*/  FFMA.FTZ R56, R167, UR4, -R148 ;  /* 0x00000004a7387c23 */ /* 0x000fe20008010894 */
[----:B------:R-:W-:Y:S01]  /*19c40*/  FMUL.FTZ R55, R2, R131 ;  /* 0x0000008302377220 */ /* 0x000fe20000410000 */
[----:B------:R-:W-:Y:S03]  /*19c50*/  LOP3.LUT R61, R61, 0xff, RZ, 0xc0, !PT ;  /* 0x000000ff3d3d7812 */ /* 0x000fe600078ec0ff */
[----:B------:R4:W-:Y:S01]  /*19c60*/  MUFU.EX2 R169, R52 ;  /* 0x0000003400a97308 */ /* 0x0009e20000000800 */
[----:B------:R-:W-:Y:S01]  /*19c70*/  LOP3.LUT R63, R54, 0xff, RZ, 0xc0, !PT ;  /* 0x000000ff363f7812 */ /* 0x000fe200078ec0ff */
[----:B------:R-:W-:Y:S01]  /*19c80*/  FMUL.FTZ R54, R2, R130 ;  /* 0x0000008202367220 */ /* 0x000fe20000410000 */
[----:B------:R-:W-:Y:S02]  /*19c90*/  LOP3.LUT R87, R95, 0xff00ff, RZ, 0xc0, !PT ;  /* 0x00ff00ff5f577812 */ /* 0x000fe400078ec0ff */
[----:B------:R-:W-:Y:S01]  /*19ca0*/  PRMT R84, R63, 0x5410, R84 ;  /* 0x000054103f547816 */ /* 0x000fe20000000054 */
[----:B------:R-:W-:Y:S01]  /*19cb0*/  FMUL.FTZ R63, R0, R139 ;  /* 0x0000008b003f7220 */ /* 0x000fe20000410000 */
[----:B------:R-:W-:Y:S03]  /*19cc0*/  PRMT R93, R61, 0x5410, R74 ;  /* 0x000054103d5d7816 */ /* 0x000fe6000000004a */
[----:B------:R5:W2:Y:S01]  /*19cd0*/  MUFU.EX2 R123, R56 ;  /* 0x00000038007b7308 */ /* 0x000aa20000000800 */
[----:B------:R-:W-:Y:S01]  /*19ce0*/  LOP3.LUT R94, R94, R73, RZ, 0xc0, !PT ;  /* 0x000000495e5e7212 */ /* 0x000fe200078ec0ff */
[C---:B---3--:R-:W-:Y:S01]  /*19cf0*/  FMUL.FTZ R60, R68.reuse, R136 ;  /* 0x00000088443c7220 */ /* 0x048fe20000410000 */
[----:B------:R-:W-:Y:S01]  /*19d00*/  FMUL.FTZ R61, R68, R137 ;  /* 0x00000089443d7220 */ /* 0x000fe20000410000 */
[--C-:B------:R-:W-:Y:S02]  /*19d10*/  HSET2.LE.AND R87, R87, R78.reuse, PT ;  /* 0x0000004e57577233 */ /* 0x100fe40003803000 */
[----:B------:R-:W-:Y:S04]  /*19d20*/  LOP3.LUT R95, R96, 0xff00ff, RZ, 0xc0, !PT ;  /* 0x00ff00ff605f7812 */ /* 0x000fe800078ec0ff */
[----:B------:R3:W-:Y:S01]  /*19d30*/  MUFU.EX2 R121, R77 ;  /* 0x0000004d00797308 */ /* 0x0007e20000000800 */
[----:B----4-:R-:W-:Y:S01]  /*19d40*/  FMUL.FTZ R52, R3, R128 ;  /* 0x0000008003347220 */ /* 0x010fe20000410000 */
[----:B-1----:R-:W-:Y:S02]  /*19d50*/  F2FP.F16.F32.PACK_AB R73, R170, R171 ;  /* 0x000000abaa49723e */ /* 0x002fe400000000ff */
[--C-:B------:R-:W-:Y:S02]  /*19d60*/  HSET2.LE.AND R95, R95, R78.reuse, PT ;  /* 0x0000004e5f5f7233 */ /* 0x100fe40003803000 */
[----:B------:R-:W-:Y:S02]  /*19d70*/  LOP3.LUT R87, R73, R87, RZ, 0xc0, !PT ;  /* 0x0000005749577212 */ /* 0x000fe400078ec0ff */
[-C--:B------:R-:W-:Y:S03]  /*19d80*/  HMMA.16816.F32 R52, R144, R80.reuse, R52 ;  /* 0x000000509034723c */ /* 0x080fe60000001834 */
[----:B-----5:R-:W-:Y:S01]  /*19d90*/  FMUL.FTZ R56, R68, R132 ;  /* 0x0000008444387220 */ /* 0x020fe20000410000 */
[----:B------:R-:W-:Y:S02]  /*19da0*/  F2FP.F16.F32.PACK_AB R73, R178, R179 ;  /* 0x000000b3b249723e */ /* 0x000fe400000000ff */
[--C-:B------:R-:W-:Y:S02]  /*19db0*/  HSET2.LE.AND R74, R86, R78.reuse, PT ;  /* 0x0000004e564a7233 */ /* 0x100fe40003803000 */
[----:B------:R-:W-:Y:S01]  /*19dc0*/  LOP3.LUT R95, R73, R95, RZ, 0xc0, !PT ;  /* 0x0000005f495f7212 */ /* 0x000fe200078ec0ff */
[----:B------:R-:W-:Y:S01]  /*19dd0*/  VIADD R73, R151, 0x1 ;  /* 0x0000000197497836 */ /* 0x000fe20000000000 */
[C---:B------:R-:W-:Y:S04]  /*19de0*/  HMMA.16816.F32 R56, R64.reuse, R80, R56 ;  /* 0x000000504038723c */ /* 0x040fe80000001838 */
[----:B------:R-:W-:Y:S02]  /*19df0*/  F2FP.F16.F32.PACK_AB R86, R173, R172 ;  /* 0x000000acad56723e */ /* 0x000fe400000000ff */
[--C-:B---3--:R-:W-:Y:S02]  /*19e00*/  HSET2.LE.AND R77, R84, R78.reuse, PT ;  /* 0x0000004e544d7233 */ /* 0x108fe40003803000 */
[-C--:B------:R-:W-:Y:S03]  /*19e10*/  HMMA.16816.F32 R60, R64, R82.reuse, R60 ;  /* 0x00000052403c723c */ /* 0x080fe6000000183c */
[--C-:B------:R-:W-:Y:S01]  /*19e20*/  FFMA.FTZ R64, R212, UR4, -R150.reuse ;  /* 0x00000004d4407c23 */ /* 0x100fe20008010896 */
[----:B------:R-:W-:Y:S01]  /*19e30*/  LOP3.LUT R86, R86, R74, RZ, 0xc0, !PT ;  /* 0x0000004a56567212 */ /* 0x000fe200078ec0ff */
[----:B------:R-:W-:Y:S01]  /*19e40*/  FMUL.FTZ R65, R3, R141 ;  /* 0x0000008d03417220 */ /* 0x000fe20000410000 */
[--C-:B------:R-:W-:Y:S01]  /*19e50*/  HSET2.LE.AND R74, R85, R78.reuse, PT ;  /* 0x0000004e554a7233 */ /* 0x100fe20003803000 */
[----:B------:R1:W3:Y:S01]  /*19e60*/  MUFU.EX2 R120, R64 ;  /* 0x0000004000787308 */ /* 0x0002e20000000800 */
[----:B--2---:R-:W-:Y:S01]  /*19e70*/  F2FP.F16.F32.PACK_AB R84, R123, R169 ;  /* 0x000000a97b54723e */ /* 0x004fe200000000ff */
[C---:B------:R-:W-:Y:S01]  /*19e80*/  FMUL.FTZ R66, R2.reuse, R142 ;  /* 0x0000008e02427220 */ /* 0x040fe20000410000 */
[----:B------:R-:W-:Y:S01]  /*19e90*/  LOP3.LUT R73, R105, UR25, R73, 0x96, !PT ;  /* 0x0000001969497c12 */ /* 0x000fe2000f8e9649 */
[----:B------:R-:W-:Y:S01]  /*19ea0*/  FMUL.FTZ R67, R2, R143 ;  /* 0x0000008f02437220 */ /* 0x000fe20000410000 */
[----:B------:R-:W-:Y:S02]  /*19eb0*/  LOP3.LUT R84, R84, R74, RZ, 0xc0, !PT ;  /* 0x0000004a54547212 */ /* 0x000fe400078ec0ff */
[--C-:B------:R-:W-:Y:S01]  /*19ec0*/  HSET2.LE.AND R92, R92, R78.reuse, PT ;  /* 0x0000004e5c5c7233 */ /* 0x100fe20003803000 */
[----:B------:R-:W-:Y:S01]  /*19ed0*/  IMAD.WIDE.U32 R96, R73, -0x326172a9, RZ ;  /* 0xcd9e8d5749607825 */ /* 0x000fe200078e00ff */
[----:B------:R-:W-:Y:S03]  /*19ee0*/  F2FP.F16.F32.PACK_AB R74, R174, R175 ;  /* 0x000000afae4a723e */ /* 0x000fe600000000ff */
[--C-:B------:R-:W-:Y:S01]  /*19ef0*/  FFMA.FTZ R73, R163, UR4, -R79.reuse ;  /* 0x00000004a3497c23 */ /* 0x100fe2000801084f */
[----:B------:R-:W-:Y:S02]  /*19f00*/  F2FP.F16.F32.PACK_AB R85, R168, R122 ;  /* 0x0000007aa855723e */ /* 0x000fe400000000ff */
[----:B------:R-:W-:Y:S01]  /*19f10*/  LOP3.LUT R92, R74, R92, RZ, 0xc0, !PT ;  /* 0x0000005c4a5c7212 */ /* 0x000fe200078ec0ff */
[----:B------:R-:W-:Y:S01]  /*19f20*/  FFMA.FTZ R74, R161, UR4, -R79 ;  /* 0x00000004a14a7c23 */ /* 0x000fe2000801084f */
[----:B------:R2:W-:Y:S01]  /*19f30*/  MUFU.EX2 R166, R73 ;  /* 0x0000004900a67308 */ /* 0x0005e20000000800 */
[----:B-1----:R-:W-:Y:S01]  /*19f40*/  FMUL.FTZ R64, R3, R140 ;  /* 0x0000008c03407220 */ /* 0x002fe20000410000 */
[----:B------:R-:W-:Y:S02]  /*19f50*/  LOP3.LUT R85, R85, R77, RZ, 0xc0, !PT ;  /* 0x0000004d55557212 */ /* 0x000fe400078ec0ff */
[--C-:B------:R-:W-:Y:S02]  /*19f60*/  HSET2.LE.AND R93, R93, R78.reuse, PT ;  /* 0x0000004e5d5d7233 */ /* 0x100fe40003803000 */
[----:B---3--:R-:W-:Y:S02]  /*19f70*/  F2FP.F16.F32.PACK_AB R77, R120, R121 ;  /* 0x00000079784d723e */ /* 0x008fe400000000ff */
[----:B------:R-:W-:Y:S02]  /*19f80*/  HMMA.16816.F32 R64, R144, R82, R64 ;  /* 0x000000529040723c */ /* 0x000fe40000001840 */
[----:B------:R1:W-:Y:S01]  /*19f90*/  MUFU.EX2 R167, R74 ;  /* 0x0000004a00a77308 */ /* 0x0003e20000000800 */
[----:B------:R-:W3:Y:S01]  /*19fa0*/  LDSM.16.MT88.4 R80, [R185+0x6800] ;  /* 0x00680000b950783b */ /* 0x000ee20000004200 */
[----:B------:R-:W-:Y:S02]  /*19fb0*/  LOP3.LUT R93, R77, R93, RZ, 0xc0, !PT ;  /* 0x0000005d4d5d7212 */ /* 0x000fe400078ec0ff */
[C---:B------:R-:W-:Y:S02]  /*19fc0*/  LOP3.LUT R77, R97.reuse, R100, RZ, 0x3c, !PT ;  /* 0x00000064614d7212 */ /* 0x040fe400078e3cff */
[-C--:B------:R-:W-:Y:S05]  /*19fd0*/  HMMA.16816.F32 R4, R84, R88.reuse, R4 ;  /* 0x000000585404723c */ /* 0x080fea0000001804 */
[----:B--2---:R-:W-:Y:S01]  /*19fe0*/  LOP3.LUT R73, R97, R98, RZ, 0x3c, !PT ;  /* 0x0000006261497212 */ /* 0x004fe200078e3cff */
[----:B------:R-:W-:Y:S04]  /*19ff0*/  IMAD.WIDE.U32 R100, R77, -0x2daee0ad, RZ ;  /* 0xd2511f534d647825 */ /* 0x000fe800078e00ff */
[--C-:B------:R-:W-:Y:S01]  /*1a000*/  FFMA.FTZ R77, R164, UR4, -R150.reuse ;  /* 0x00000004a44d7c23 */ /* 0x100fe20008010896 */
[C---:B------:R-:W-:Y:S03]  /*1a010*/  HMMA.16816.F32 R8, R92.reuse, R88, R8 ;  /* 0x000000585c08723c */ /* 0x040fe60000001808 */
[----:B------:R2:W-:Y:S01]  /*1a020*/  MUFU.EX2 R165, R77 ;  /* 0x0000004d00a57308 */ /* 0x0005e20000000800 */
[----:B-1----:R-:W-:Y:S01]  /*1a030*/  LOP3.LUT R74, R96, R99, RZ, 0x3c, !PT ;  /* 0x00000063604a7212 */ /* 0x002fe200078e3cff */
[----:B------:R-:W-:Y:S04]  /*1a040*/  IMAD.WIDE.U32 R98, R73, -0x2daee0ad, RZ ;  /* 0xd2511f5349627825 */ /* 0x000fe800078e00ff */
[----:B------:R-:W-:Y:S01]  /*1a050*/  FFMA.FTZ R73, R162, UR4, -R150 ;  /* 0x00000004a2497c23 */ /* 0x000fe20008010896 */
[C---:B------:R-:W-:Y:S01]  /*1a060*/  ISETP.GT.AND P0, PT, R205.reuse, R210, PT ;  /* 0x000000d2cd00720c */ /* 0x040fe20003f04270 */
[-C--:B------:R-:W-:Y:S02]  /*1a070*/  HMMA.16816.F32 R12, R92, R90.reuse, R12 ;  /* 0x0000005a5c0c723c */ /* 0x080fe4000000180c */
[----:B------:R1:W-:Y:S01]  /*1a080*/  MUFU.EX2 R164, R73 ;  /* 0x0000004900a47308 */ /* 0x0003e20000000800 */
[----:B------:R-:W-:Y:S01]  /*1a090*/  LOP3.LUT R97, R108, UR27, R99, 0x96, !PT ;  /* 0x0000001b6c617c12 */ /* 0x000fe2000f8e9663 */
[----:B------:R-:W-:Y:S01]  /*1a0a0*/  IMAD.WIDE.U32 R104, R74, -0x2daee0ad, RZ ;  /* 0xd2511f534a687825 */ /* 0x000fe200078e00ff */
[----:B------:R-:W-:Y:S03]  /*1a0b0*/  LOP3.LUT R96, R96, R159, RZ, 0x3c, !PT ;  /* 0x0000009f60607212 */ /* 0x000fe600078e3cff */
[C---:B------:R-:W-:Y:S01]  /*1a0c0*/  HMMA.16816.F32 R16, R84.reuse, R90, R16 ;  /* 0x0000005a5410723c */ /* 0x040fe20000001810 */
[----:B------:R-:W4:Y:S03]  /*1a0d0*/  LDSM.16.MT88.4 R88, [R181+0x6800] ;  /* 0x00680000b558783b */ /* 0x000f260000004200 */
[----:B--2---:R-:W-:Y:S01]  /*1a0e0*/  LOP3.LUT R77, R110, UR27, R101, 0x96, !PT ;  /* 0x0000001b6e4d7c12 */ /* 0x004fe2000f8e9665 */
[----:B------:R-:W-:Y:S01]  /*1a0f0*/  IMAD.WIDE.U32 R102, R96, -0x2daee0ad, RZ ;  /* 0xd2511f5360667825 */ /* 0x000fe200078e00ff */
[----:B------:R-:W-:Y:S03]  /*1a100*/  LOP3.LUT R74, R100, UR26, R105, 0x96, !PT ;  /* 0x0000001a644a7c12 */ /* 0x000fe6000f8e9669 */
[----:B------:R-:W-:Y:S01]  /*1a110*/  VIADD R205, R205, 0xffffffff ;  /* 0xffffffffcdcd7836 */ /* 0x000fe20000000000 */
[-C--:B---3--:R-:W-:Y:S03]  /*1a120*/  HMMA.16816.F32 R20, R84, R80.reuse, R20 ;  /* 0x000000505414723c */ /* 0x088fe60000001814 */
[----:B-1----:R-:W-:Y:S01]  /*1a130*/  FFMA.FTZ R73, R206, UR4, -R79 ;  /* 0x00000004ce497c23 */ /* 0x002fe2000801084f */
[----:B------:R-:W-:Y:S01]  /*1a140*/  IMAD.WIDE.U32 R110, R74, -0x326172a9, RZ ;  /* 0xcd9e8d574a6e7825 */ /* 0x000fe200078e00ff */
[----:B------:R-:W-:Y:S02]  /*1a150*/  LOP3.LUT R96, R98, UR26, R103, 0x96, !PT ;  /* 0x0000001a62607c12 */ /* 0x000fe4000f8e9667 */
[----:B------:R1:W-:Y:S01]  /*1a160*/  MUFU.EX2 R163, R73 ;  /* 0x0000004900a37308 */ /* 0x0003e20000000800 */
[C---:B------:R-:W-:Y:S04]  /*1a170*/  HMMA.16816.F32 R24, R92.reuse, R80, R24 ;  /* 0x000000505c18723c */ /* 0x040fe80000001818 */
[----:B------:R-:W-:Y:S04]  /*1a180*/  IMAD.WIDE.U32 R80, R77, -0x326172a9, RZ ;  /* 0xcd9e8d574d507825 */ /* 0x000fe800078e00ff */
[-C--:B------:R-:W-:Y:S03]  /*1a190*/  HMMA.16816.F32 R28, R92, R82.reuse, R28 ;  /* 0x000000525c1c723c */ /* 0x080fe6000000181c */
[----:B------:R-:W-:Y:S01]  /*1a1a0*/  LOP3.LUT R74, R106, UR11, R81, 0x96, !PT ;  /* 0x0000000b6a4a7c12 */ /* 0x000fe2000f8e9651 */
[----:B------:R-:W-:Y:S01]  /*1a1b0*/  FFMA.FTZ R81, R208, UR4, -R79 ;  /* 0x00000004d0517c23 */ /* 0x000fe2000801084f */
[----:B------:R-:W-:Y:S03]  /*1a1c0*/  IMAD.WIDE.U32 R112, R96, -0x326172a9, RZ ;  /* 0xcd9e8d5760707825 */ /* 0x000fe600078e00ff */
[C---:B------:R-:W-:Y:S01]  /*1a1d0*/  HMMA.16816.F32 R32, R84.reuse, R82, R32 ;  /* 0x000000525420723c */ /* 0x040fe20000001820 */
[----:B------:R2:W-:Y:S03]  /*1a1e0*/  MUFU.EX2 R131, R81 ;  /* 0x0000005100837308 */ /* 0x0005e60000000800 */
[----:B-1----:R-:W-:Y:S01]  /*1a1f0*/  LOP3.LUT R73, R80, UR9, R111, 0x96, !PT ;  /* 0x0000000950497c12 */ /* 0x002fe2000f8e966f */
[----:B------:R-:W-:Y:S03]  /*1a200*/  IMAD.WIDE.U32 R98, R97, -0x326172a9, RZ ;  /* 0xcd9e8d5761627825 */ /* 0x000fe600078e00ff */
[-C--:B----4-:R-:W-:Y:S03]  /*1a210*/  HMMA.16816.F32 R36, R84, R88.reuse, R36 ;  /* 0x000000585424723c */ /* 0x090fe60000001824 */
[----:B------:R-:W-:Y:S04]  /*1a220*/  IMAD.WIDE.U32 R114, R73, -0x2daee0ad, RZ ;  /* 0xd2511f5349727825 */ /* 0x000fe800078e00ff */
[--C-:B------:R-:W-:Y:S01]  /*1a230*/  FFMA.FTZ R73, R176, UR4, -R148.reuse ;  /* 0x00000004b0497c23 */ /* 0x100fe20008010894 */
[----:B------:R-:W-:Y:S01]  /*1a240*/  LOP3.LUT R77, R98, UR9, R113, 0x96, !PT ;  /* 0x00000009624d7c12 */ /* 0x000fe2000f8e9671 */
[----:B------:R-:W-:Y:S01]  /*1a250*/  IMAD.WIDE.U32 R96, R74, -0x2daee0ad, RZ ;  /* 0xd2511f534a607825 */ /* 0x000fe200078e00ff */
[C---:B------:R-:W-:Y:S01]  /*1a260*/  HMMA.16816.F32 R40, R92.reuse, R88, R40 ;  /* 0x000000585c28723c */ /* 0x040fe20000001828 */
[----:B------:R1:W-:Y:S03]  /*1a270*/  MUFU.EX2 R162, R73 ;  /* 0x0000004900a27308 */ /* 0x0003e60000000800 */
[----:B------:R-:W-:Y:S01]  /*1a280*/  LOP3.LUT R80, R152, UR11, R99, 0x96, !PT ;  /* 0x0000000b98507c12 */ /* 0x000fe2000f8e9663 */
[----:B------:R-:W-:Y:S01]  /*1a290*/  IMAD.WIDE.U32 R116, R77, -0x2daee0ad, RZ ;  /* 0xd2511f534d747825 */ /* 0x000fe200078e00ff */
[----:B------:R-:W-:Y:S02]  /*1a2a0*/  LOP3.LUT R96, R96, UR22, R115, 0x96, !PT ;  /* 0x0000001660607c12 */ /* 0x000fe4000f8e9673 */
[-C--:B------:R-:W-:Y:S01]  /*1a2b0*/  HMMA.16816.F32 R44, R92, R90.reuse, R44 ;  /* 0x0000005a5c2c723c */ /* 0x080fe2000000182c */
[----:B------:R-:W3:Y:S02]  /*1a2c0*/  LDL.LU R115, [R1+0x38] ;  /* 0x0000380001737983 */ /* 0x000ee40000300800 */
[----:B--2---:R-:W-:Y:S01]  /*1a2d0*/  IMAD.WIDE.U32 R80, R80, -0x2daee0ad, RZ ;  /* 0xd2511f5350507825 */ /* 0x004fe200078e00ff */
[----:B------:R-:W-:Y:S03]  /*1a2e0*/  LOP3.LUT R74, R104, UR23, R97, 0x96, !PT ;  /* 0x00000017684a7c12 */ /* 0x000fe6000f8e9661 */
[----:B------:R-:W-:Y:S01]  /*1a2f0*/  FFMA.FTZ R88, R213, UR4, -R149 ;  /* 0x00000004d5587c23 */ /* 0x000fe20008010895 */
[----:B------:R-:W-:Y:S01]  /*1a300*/  IMAD.WIDE.U32 R96, R96, -0x326172a9, RZ ;  /* 0xcd9e8d5760607825 */ /* 0x000fe200078e00ff */
[C---:B------:R-:W-:Y:S02]  /*1a310*/  HMMA.16816.F32 R48, R84.reuse, R90, R48 ;  /* 0x0000005a5430723c */ /* 0x040fe40000001830 */
[----:B------:R2:W-:Y:S02]  /*1a320*/  MUFU.EX2 R160, R88 ;  /* 0x0000005800a07308 */ /* 0x0005e40000000800 */
[----:B-1----:R-:W-:Y:S01]  /*1a330*/  FFMA.FTZ R73, R177, UR4, -R148 ;  /* 0x00000004b1497c23 */ /* 0x002fe20008010894 */
[----:B------:R-:W-:Y:S01]  /*1a340*/  LOP3.LUT R98, R80, UR22, R117, 0x96, !PT ;  /* 0x0000001650627c12 */ /* 0x000fe2000f8e9675 */
[----:B------:R-:W-:Y:S01]  /*1a350*/  IMAD.MOV.U32 R103, RZ, RZ, R96 ;  /* 0x000000ffff677224 */ /* 0x000fe200078e0060 */
[----:B------:R-:W-:Y:S01]  /*1a360*/  LOP3.LUT R77, R102, UR23, R81, 0x96, !PT ;  /* 0x00000017664d7c12 */ /* 0x000fe2000f8e9651 */
[----:B------:R-:W-:Y:S01]  /*1a370*/  IMAD.WIDE.U32 R108, R74, -0x326172a9, RZ ;  /* 0xcd9e8d574a6c7825 */ /* 0x000fe200078e00ff */
[----:B------:R-:W-:Y:S03]  /*1a380*/  PRMT R102, R96, 0x7771, RZ ;  /* 0x0000777160667816 */ /* 0x000fe600000000ff */
[----:B------:R1:W4:Y:S01]  /*1a390*/  MUFU.EX2 R161, R73 ;  /* 0x0000004900a17308 */ /* 0x0003220000000800 */
[----:B------:R-:W5:Y:S01]  /*1a3a0*/  LDSM.16.MT88.4 R80, [R184+0x6800] ;  /* 0x00680000b850783b */ /* 0x000f620000004200 */
[----:B------:R-:W-:Y:S01]  /*1a3b0*/  IMAD.WIDE.U32 R98, R98, -0x326172a9, RZ ;  /* 0xcd9e8d5762627825 */ /* 0x000fe200078e00ff */
[----:B------:R-:W-:Y:S02]  /*1a3c0*/  LOP3.LUT R74, R108, UR7, R97, 0x96, !PT ;  /* 0x000000076c4a7c12 */ /* 0x000fe4000f8e9661 */
[C---:B------:R-:W-:Y:S01]  /*1a3d0*/  PRMT R101, R96.reuse, 0x7773, RZ ;  /* 0x0000777360657816 */ /* 0x040fe200000000ff */
[----:B------:R-:W-:Y:S01]  /*1a3e0*/  IMAD.WIDE.U32 R106, R77, -0x326172a9, RZ ;  /* 0xcd9e8d574d6a7825 */ /* 0x000fe200078e00ff */
[----:B------:R-:W-:Y:S02]  /*1a3f0*/  PRMT R100, R96, 0x7772, RZ ;  /* 0x0000777260647816 */ /* 0x000fe400000000ff */
[C---:B------:R-:W-:Y:S01]  /*1a400*/  PRMT R97, R98.reuse, 0x7773, RZ ;  /* 0x0000777362617816 */ /* 0x040fe200000000ff */
[----:B------:R-:W-:Y:S01]  /*1a410*/  IMAD.MOV.U32 R77, RZ, RZ, R98 ;  /* 0x000000ffff4d7224 */ /* 0x000fe200078e0062 */
[C---:B------:R-:W-:Y:S01]  /*1a420*/  PRMT R96, R98.reuse, 0x7772, RZ ;  /* 0x0000777262607816 */ /* 0x040fe200000000ff */
[----:B--2---:R-:W-:Y:S01]  /*1a430*/  FFMA.FTZ R88, R233, UR4, -R148 ;  /* 0x00000004e9587c23 */ /* 0x004fe20008010894 */
[----:B------:R-:W-:Y:S02]  /*1a440*/  PRMT R98, R98, 0x7771, RZ ;  /* 0x0000777162627816 */ /* 0x000fe400000000ff */
[----:B------:R-:W-:Y:S01]  /*1a450*/  LOP3.LUT R89, R77, 0xff, RZ, 0xc0, !PT ;  /* 0x000000ff4d597812 */ /* 0x000fe200078ec0ff */
[----:B------:R2:W-:Y:S01]  /*1a460*/  MUFU.EX2 R130, R88 ;  /* 0x0000005800827308 */ /* 0x0005e20000000800 */
[----:B------:R-:W-:Y:S01]  /*1a470*/  LOP3.LUT R77, R103, 0xff, RZ, 0xc0, !PT ;  /* 0x000000ff674d7812 */ /* 0x000fe200078ec0ff */
[----:B-1----:R-:W-:Y:S01]  /*1a480*/  FFMA.FTZ R73, R232, UR4, -R149 ;  /* 0x00000004e8497c23 */ /* 0x002fe20008010895 */
[----:B------:R-:W-:Y:S02]  /*1a490*/  PRMT R105, R89, 0x5410, R98 ;  /* 0x0000541059697816 */ /* 0x000fe40000000062 */
[----:B------:R-:W-:Y:S01]  /*1a4a0*/  PRMT R103, R77, 0x5410, R102 ;  /* 0x000054104d677816 */ /* 0x000fe20000000066 */
[----:B------:R-:W-:Y:S01]  /*1a4b0*/  FFMA.FTZ R77, R238, UR4, -R148 ;  /* 0x00000004ee4d7c23 */ /* 0x000fe20008010894 */
[----:B------:R-:W-:Y:S03]  /*1a4c0*/  PRMT R104, R100, 0x5410, R101 ;  /* 0x0000541064687816 */ /* 0x000fe60000000065 */
[----:B------:R1:W4:Y:S01]  /*1a4d0*/  MUFU.EX2 R135, R73 ;  /* 0x0000004900877308 */ /* 0x0003220000000800 */
[C---:B------:R-:W-:Y:S02]  /*1a4e0*/  LOP3.LUT R102, R74.reuse, 0xff, RZ, 0xc0, !PT ;  /* 0x000000ff4a667812 */ /* 0x040fe400078ec0ff */
[C---:B------:R-:W-:Y:S02]  /*1a4f0*/  PRMT R90, R74.reuse, 0x7632, R90 ;  /* 0x000076324a5a7816 */ /* 0x040fe4000000005a */
[----:B------:R-:W-:Y:S02]  /*1a500*/  SHF.R.U32.HI R101, RZ, 0x18, R74 ;  /* 0x00000018ff657819 */ /* 0x000fe4000001164a */
[----:B------:R-:W-:Y:S03]  /*1a510*/  LOP3.LUT R89, R74, 0xffff, RZ, 0xc0, !PT ;  /* 0x0000ffff4a597812 */ /* 0x000fe600078ec0ff */
[----:B------:R4:W-:Y:S01]  /*1a520*/  MUFU.EX2 R134, R77 ;  /* 0x0000004d00867308 */ /* 0x0009e20000000800 */
[----:B--2---:R-:W-:Y:S01]  /*1a530*/  FFMA.FTZ R88, R227, UR4, -R149 ;  /* 0x00000004e3587c23 */ /* 0x004fe20008010895 */
[----:B------:R-:W-:Y:S02]  /*1a540*/  LOP3.LUT R90, R90, 0xff, RZ, 0xc0, !PT ;  /* 0x000000ff5a5a7812 */ /* 0x000fe400078ec0ff */
[----:B------:R-:W-:Y:S06]  /*1a550*/  SHF.R.U32.HI R89, RZ, 0x8, R89 ;  /* 0x00000008ff597819 */ /* 0x000fec0000011659 */
[----:B------:R2:W-:Y:S01]  /*1a560*/  MUFU.EX2 R129, R88 ;  /* 0x0000005800817308 */ /* 0x0005e20000000800 */
[-C--:B-----5:R-:W-:Y:S03]  /*1a570*/  HMMA.16816.F32 R52, R84, R80.reuse, R52 ;  /* 0x000000505434723c */ /* 0x0a0fe60000001834 */
[----:B-1----:R-:W-:Y:S02]  /*1a580*/  LOP3.LUT R73, R106, UR7, R99, 0x96, !PT ;  /* 0x000000076a497c12 */ /* 0x002fe4000f8e9663 */
[----:B------:R-:W-:Y:S02]  /*1a590*/  PRMT R106, R96, 0x5410, R97 ;  /* 0x00005410606a7816 */ /* 0x000fe40000000061 */
[C---:B------:R-:W-:Y:S01]  /*1a5a0*/  LOP3.LUT R74, R73.reuse, 0xffff, RZ, 0xc0, !PT ;  /* 0x0000ffff494a7812 */ /* 0x040fe200078ec0ff */
[C---:B------:R-:W-:Y:S01]  /*1a5b0*/  HMMA.16816.F32 R56, R92.reuse, R80, R56 ;  /* 0x000000505c38723c */ /* 0x040fe20000001838 */
[----:B------:R-:W1:Y:S03]  /*1a5c0*/  LDSM.16.MT88.4 R96, [R180+0x7000] ;  /* 0x00700000b460783b */ /* 0x000e660000004200 */
[----:B----4-:R-:W-:Y:S01]  /*1a5d0*/  PRMT R77, R73, 0x7632, R77 ;  /* 0x00007632494d7816 */ /* 0x010fe2000000004d */
[----:B------:R-:W-:Y:S01]  /*1a5e0*/  FFMA.FTZ R80, R237, UR4, -R150 ;  /* 0x00000004ed507c23 */ /* 0x000fe20008010896 */
[----:B------:R-:W-:Y:S02]  /*1a5f0*/  LOP3.LUT R100, R73, 0xff, RZ, 0xc0, !PT ;  /* 0x000000ff49647812 */ /* 0x000fe400078ec0ff */
[-C--:B------:R-:W-:Y:S01]  /*1a600*/  HMMA.16816.F32 R60, R92, R82.reuse, R60 ;  /* 0x000000525c3c723c */ /* 0x080fe2000000183c */
[----:B------:R4:W-:Y:S01]  /*1a610*/  MUFU.EX2 R132, R80 ;  /* 0x0000005000847308 */ /* 0x0009e20000000800 */
[----:B------:R-:W5:Y:S01]  /*1a620*/  LDSM.16.MT88.4 R92, [R185+0x7000] ;  /* 0x00700000b95c783b */ /* 0x000f620000004200 */
[----:B------:R-:W-:Y:S01]  /*1a630*/  SHF.R.U32.HI R91, RZ, 0x18, R73 ;  /* 0x00000018ff5b7819 */ /* 0x000fe20000011649 */
[----:B------:R-:W-:Y:S01]  /*1a640*/  FFMA.FTZ R73, R231, UR4, -R149 ;  /* 0x00000004e7497c23 */ /* 0x000fe20008010895 */
[----:B------:R-:W-:Y:S02]  /*1a650*/  LOP3.LUT R77, R77, 0xff, RZ, 0xc0, !PT ;  /* 0x000000ff4d4d7812 */ /* 0x000fe400078ec0ff */
[----:B------:R-:W-:Y:S01]  /*1a660*/  SHF.R.U32.HI R74, RZ, 0x8, R74 ;  /* 0x00000008ff4a7819 */ /* 0x000fe2000001164a */
[----:B------:R-:W-:Y:S03]  /*1a670*/  HMMA.16816.F32 R64, R84, R82, R64 ;  /* 0x000000525440723c */ /* 0x000fe60000001840 */
[----:B------:R1:W1:Y:S01]  /*1a680*/  MUFU.EX2 R133, R73 ;  /* 0x0000004900857308 */ /* 0x0002620000000800 */
[----:B------:R-:W-:Y:S01]  /*1a690*/  LDSM.16.MT88.4 R84, [R184+0x7000] ;  /* 0x00700000b854783b */ /* 0x000fe20000004200 */
[----:B--2---:R-:W-:Y:S02]  /*1a6a0*/  PRMT R88, R102, 0x5410, R89 ;  /* 0x0000541066587816 */ /* 0x004fe40000000059 */
[----:B------:R-:W-:Y:S02]  /*1a6b0*/  PRMT R89, R90, 0x5410, R101 ;  /* 0x000054105a597816 */ /* 0x000fe40000000065 */
[----:B------:R-:W-:Y:S02]  /*1a6c0*/  PRMT R101, R77, 0x5410, R91 ;  /* 0x000054104d657816 */ /* 0x000fe4000000005b */
[--C-:B------:R-:W-:Y:S01]  /*1a6d0*/  HSET2.LE.AND R102, R105, R78.reuse, PT ;  /* 0x0000004e69667233 */ /* 0x100fe20003803000 */
[----:B----4-:R-:W2:Y:S01]  /*1a6e0*/  LDSM.16.MT88.4 R80, [R181+0x7000] ;  /* 0x00700000b550783b */ /* 0x010ea20000004200 */
[--C-:B------:R-:W-:Y:S02]  /*1a6f0*/  HSET2.LE.AND R90, R103, R78.reuse, PT ;  /* 0x0000004e675a7233 */ /* 0x100fe40003803000 */
[----:B------:R-:W-:Y:S02]  /*1a700*/  PRMT R100, R100, 0x5410, R74 ;  /* 0x0000541064647816 */ /* 0x000fe4000000004a */
[----:B------:R-:W-:Y:S01]  /*1a710*/  LOP3.LUT R91, R104, 0xff00ff, RZ, 0xc0, !PT ;  /* 0x00ff00ff685b7812 */ /* 0x000fe200078ec0ff */
[--C-:B-1----:R-:W-:Y:S01]  /*1a720*/  FFMA.FTZ R73, R252, UR4, -R150.reuse ;  /* 0x00000004fc497c23 */ /* 0x102fe20008010896 */
[----:B------:R-:W-:Y:S03]  /*1a730*/  F2FP.F16.F32.PACK_AB R74, R161, R162 ;  /* 0x000000a2a14a723e */ /* 0x000fe600000000ff */
[--C-:B------:R-:W-:Y:S01]  /*1a740*/  HSET2.LE.AND R91, R91, R78.reuse, PT ;  /* 0x0000004e5b5b7233 */ /* 0x100fe20003803000 */
[----:B------:R1:W4:Y:S01]  /*1a750*/  MUFU.EX2 R128, R73 ;  /* 0x0000004900807308 */ /* 0x0003220000000800 */
[----:B------:R-:W-:Y:S02]  /*1a760*/  LOP3.LUT R90, R74, R90, RZ, 0xc0, !PT ;  /* 0x0000005a4a5a7212 */ /* 0x000fe400078ec0ff */
[--C-:B------:R-:W-:Y:S02]  /*1a770*/  HSET2.LE.AND R88, R88, R78.reuse, PT ;  /* 0x0000004e58587233 */ /* 0x100fe40003803000 */
[--C-:B------:R-:W-:Y:S02]  /*1a780*/  HSET2.LE.AND R89, R89, R78.reuse, PT ;  /* 0x0000004e59597233 */ /* 0x100fe40003803000 */
[----:B------:R-:W-:Y:S02]  /*1a790*/  F2FP.F16.F32.PACK_AB R77, R160, R135 ;  /* 0x00000087a04d723e */ /* 0x000fe400000000ff */
[----:B------:R-:W-:Y:S02]  /*1a7a0*/  F2FP.F16.F32.PACK_AB R74, R133, R129 ;  /* 0x00000081854a723e */ /* 0x000fe400000000ff */
[----:B------:R-:W-:Y:S02]  /*1a7b0*/  LOP3.LUT R103, R106, 0xff00ff, RZ, 0xc0, !PT ;  /* 0x00ff00ff6a677812 */ /* 0x000fe400078ec0ff */
[----:B------:R-:W-:Y:S02]  /*1a7c0*/  LOP3.LUT R91, R77, R91, RZ, 0xc0, !PT ;  /* 0x0000005b4d5b7212 */ /* 0x000fe400078ec0ff */
[----:B------:R-:W-:Y:S02]  /*1a7d0*/  LOP3.LUT R89, R74, R89, RZ, 0xc0, !PT ;  /* 0x000000594a597212 */ /* 0x000fe400078ec0ff */
[----:B-1----:R-:W-:Y:S02]  /*1a7e0*/  F2FP.F16.F32.PACK_AB R73, R166, R167 ;  /* 0x000000a7a649723e */ /* 0x002fe400000000ff */
[--C-:B------:R-:W-:Y:S02]  /*1a7f0*/  HSET2.LE.AND R103, R103, R78.reuse, PT ;  /* 0x0000004e67677233 */ /* 0x100fe40003803000 */
[----:B------:R-:W-:Y:S02]  /*1a800*/  LOP3.LUT R102, R73, R102, RZ, 0xc0, !PT ;  /* 0x0000006649667212 */ /* 0x000fe400078ec0ff */
[----:B------:R-:W-:Y:S02]  /*1a810*/  F2FP.F16.F32.PACK_AB R73, R134, R130 ;  /* 0x000000828649723e */ /* 0x000fe400000000ff */
[--C-:B------:R-:W-:Y:S02]  /*1a820*/  HSET2.LE.AND R100, R100, R78.reuse, PT ;  /* 0x0000004e64647233 */ /* 0x100fe40003803000 */
[----:B------:R-:W-:Y:S02]  /*1a830*/  LOP3.LUT R88, R73, R88, RZ, 0xc0, !PT ;  /* 0x0000005849587212 */ /* 0x000fe400078ec0ff */
[--C-:B------:R-:W-:Y:S02]  /*1a840*/  HSET2.LE.AND R101, R101, R78.reuse, PT ;  /* 0x0000004e65657233 */ /* 0x100fe40003803000 */
[----:B------:R-:W-:Y:S02]  /*1a850*/  F2FP.F16.F32.PACK_AB R74, R131, R163 ;  /* 0x000000a3834a723e */ /* 0x000fe400000000ff */
[----:B----4-:R-:W-:Y:S01]  /*1a860*/  F2FP.F16.F32.PACK_AB R77, R132, R128 ;  /* 0x00000080844d723e */ /* 0x010fe200000000ff */
[-C--:B------:R-:W-:Y:S05]  /*1a870*/  HMMA.16816.F32 R4, R88, R96.reuse, R4 ;  /* 0x000000605804723c */ /* 0x080fea0000001804 */
[----:B------:R-:W-:Y:S02]  /*1a880*/  F2FP.F16.F32.PACK_AB R73, R164, R165 ;  /* 0x000000a5a449723e */ /* 0x000fe400000000ff */
[----:B------:R-:W-:Y:S02]  /*1a890*/  LOP3.LUT R100, R74, R100, RZ, 0xc0, !PT ;  /* 0x000000644a647212 */ /* 0x000fe400078ec0ff */
[----:B------:R-:W-:Y:S02]  /*1a8a0*/  LOP3.LUT R101, R77, R101, RZ, 0xc0, !PT ;  /* 0x000000654d657212 */ /* 0x000fe400078ec0ff */
[----:B------:R-:W-:Y:S01]  /*1a8b0*/  LOP3.LUT R103, R73, R103, RZ, 0xc0, !PT ;  /* 0x0000006749677212 */ /* 0x000fe200078ec0ff */
[----:B------:R-:W-:Y:S01]  /*1a8c0*/  FFMA.FTZ R73, R215, UR4, -R79 ;  /* 0x00000004d7497c23 */ /* 0x000fe2000801084f */
[----:B------:R-:W-:Y:S03]  /*1a8d0*/  LOP3.LUT R74, R112, UR8, R107, 0x96, !PT ;  /* 0x00000008704a7c12 */ /* 0x000fe6000f8e966b */
[----:B------:R1:W-:Y:S02]  /*1a8e0*/  MUFU.EX2 R158, R73 ;  /* 0x00000049009e7308 */ /* 0x0003e40000000800 */
[C---:B------:R-:W-:Y:S04]  /*1a8f0*/  HMMA.16816.F32 R8, R100.reuse, R96, R8 ;  /* 0x000000606408723c */ /* 0x040fe80000001808 */
[----:B------:R-:W-:Y:S04]  /*1a900*/  IMAD.WIDE.U32 R74, R74, -0x2daee0ad, RZ ;  /* 0xd2511f534a4a7825 */ /* 0x000fe800078e00ff */
[-C--:B------:R-:W-:Y:S03]  /*1a910*/  HMMA.16816.F32 R12, R100, R98.reuse, R12 ;  /* 0x00000062640c723c */ /* 0x080fe6000000180c */
[----:B-1----:R-:W-:Y:S05]  /*1a920*/  FFMA.FTZ R73, R218, UR4, -R79 ;  /* 0x00000004da497c23 */ /* 0x002fea000801084f */
[C---:B------:R-:W-:Y:S01]  /*1a930*/  HMMA.16816.F32 R16, R88.reuse, R98, R16 ;  /* 0x000000625810723c */ /* 0x040fe20000001810 */
[----:B------:R1:W4:Y:S07]  /*1a940*/  MUFU.EX2 R159, R73 ;  /* 0x00000049009f7308 */ /* 0x00032e0000000800 */
[-C--:B-----5:R-:W-:Y:S08]  /*1a950*/  HMMA.16816.F32 R20, R88, R92.reuse, R20 ;  /* 0x0000005c5814723c */ /* 0x0a0ff00000001814 */
[C---:B------:R-:W-:Y:S04]  /*1a960*/  HMMA.16816.F32 R24, R100.reuse, R92, R24 ;  /* 0x0000005c6418723c */ /* 0x040fe80000001818 */
[----:B------:R-:W-:Y:S01]  /*1a970*/  LOP3.LUT R92, R110, UR8, R109, 0x96, !PT ;  /* 0x000000086e5c7c12 */ /* 0x000fe2000f8e966d */
[----:B-1----:R-:W-:Y:S01]  /*1a980*/  FFMA.FTZ R73, R248, UR4, -R150 ;  /* 0x00000004f8497c23 */ /* 0x002fe20008010896 */
[----:B------:R-:W-:Y:S01]  /*1a990*/  LDSM.16.MT88.4 R108, [R185+0x7800] ;  /* 0x00780000b96c783b */ /* 0x000fe20000004200 */
[----:B----4-:R-:W-:Y:S01]  /*1a9a0*/  F2FP.F16.F32.PACK_AB R136, R159, R158 ;  /* 0x0000009e9f88723e */ /* 0x010fe200000000ff */
[-C--:B------:R-:W-:Y:S01]  /*1a9b0*/  HMMA.16816.F32 R28, R100, R94.reuse, R28 ;  /* 0x0000005e641c723c */ /* 0x080fe2000000181c */
[----:B------:R1:W-:Y:S02]  /*1a9c0*/  MUFU.EX2 R156, R73 ;  /* 0x00000049009c7308 */ /* 0x0003e40000000800 */
[----:B------:R-:W-:Y:S05]  /*1a9d0*/  IMAD.WIDE.U32 R92, R92, -0x2daee0ad, RZ ;  /* 0xd2511f535c5c7825 */ /* 0x000fea00078e00ff */
[C---:B------:R-:W-:Y:S04]  /*1a9e0*/  HMMA.16816.F32 R32, R88.reuse, R94, R32 ;  /* 0x0000005e5820723c */ /* 0x040fe80000001820 */
[----:B------:R-:W-:Y:S01]  /*1a9f0*/  LOP3.LUT R77, R114, UR12, R93, 0x96, !PT ;  /* 0x0000000c724d7c12 */ /* 0x000fe2000f8e965d */
[----:B------:R-:W-:Y:S01]  /*1aa00*/  IMAD.MOV.U32 R94, RZ, RZ, R92 ;  /* 0x000000ffff5e7224 */ /* 0x000fe200078e005c */
[----:B------:R-:W4:Y:S01]  /*1aa10*/  LDL.LU R114, [R1+0x34] ;  /* 0x0000340001727983 */ /* 0x000f220000300800 */
[C---:B------:R-:W-:Y:S01]  /*1aa20*/  PRMT R95, R92.reuse, 0x7773, RZ ;  /* 0x000077735c5f7816 */ /* 0x040fe200000000ff */
[-C--:B--2---:R-:W-:Y:S02]  /*1aa30*/  HMMA.16816.F32 R36, R88, R80.reuse, R36 ;  /* 0x000000505824723c */ /* 0x084fe40000001824 */
[----:B------:R-:W2:Y:S01]  /*1aa40*/  LDL.LU R113, [R1+0x30] ;  /* 0x0000300001717983 */ /* 0x000ea20000300800 */
[--C-:B-1----:R-:W-:Y:S01]  /*1aa50*/  FFMA.FTZ R73, R217, UR4, -R150.reuse ;  /* 0x00000004d9497c23 */ /* 0x102fe20008010896 */
[----:B------:R-:W-:Y:S01]  /*1aa60*/  PRMT R93, R92, 0x7772, RZ ;  /* 0x000077725c5d7816 */ /* 0x000fe200000000ff */
[----:B------:R-:W-:Y:S01]  /*1aa70*/  FFMA.FTZ R150, R76, UR4, -R150 ;  /* 0x000000044c967c23 */ /* 0x000fe20008010896 */
[----:B------:R-:W5:Y:S01]  /*1aa80*/  LDL.LU R112, [R1+0x3c] ;  /* 0x00003c0001707983 */ /* 0x000f620000300800 */
[----:B------:R1:W1:Y:S01]  /*1aa90*/  MUFU.EX2 R157, R73 ;  /* 0x00000049009d7308 */ /* 0x0002620000000800 */
[C---:B------:R-:W-:Y:S04]  /*1aaa0*/  HMMA.16816.F32 R40, R100.reuse, R80, R40 ;  /* 0x000000506428723c */ /* 0x040fe80000001828 */
[----:B------:R-:W-:Y:S02]  /*1aab0*/  PRMT R96, R92, 0x7771, RZ ;  /* 0x000077715c607816 */ /* 0x000fe400000000ff */
[C---:B------:R-:W-:Y:S03]  /*1aac0*/  PRMT R92, R74.reuse, 0x7773, RZ ;  /* 0x000077734a5c7816 */ /* 0x040fe600000000ff */
[----:B------:R-:W1:Y:S01]  /*1aad0*/  MUFU.EX2 R150, R150 ;  /* 0x0000009600967308 */ /* 0x000e620000000800 */
[-C--:B------:R-:W-:Y:S03]  /*1aae0*/  HMMA.16816.F32 R44, R100, R82.reuse, R44 ;  /* 0x00000052642c723c */ /* 0x080fe6000000182c */
[C---:B------:R-:W-:Y:S02]  /*1aaf0*/  PRMT R81, R74.reuse, 0x7772, RZ ;  /* 0x000077724a517816 */ /* 0x040fe400000000ff */
[----:B------:R-:W-:Y:S02]  /*1ab00*/  PRMT R80, R74, 0x7771, RZ ;  /* 0x000077714a507816 */ /* 0x000fe400000000ff */
[----:B------:R-:W-:Y:S01]  /*1ab10*/  PRMT R99, R93, 0x5410, R95 ;  /* 0x000054105d637816 */ /* 0x000fe2000000005f */
[C---:B------:R-:W-:Y:S04]  /*1ab20*/  HMMA.16816.F32 R48, R88.reuse, R82, R48 ;  /* 0x000000525830723c */ /* 0x040fe80000001830 */
[--C-:B-1----:R-:W-:Y:S01]  /*1ab30*/  FFMA.FTZ R73, R223, UR4, -R79.reuse ;  /* 0x00000004df497c23 */ /* 0x102fe2000801084f */
[----:B------:R-:W-:Y:S01]  /*1ab40*/  FFMA.FTZ R79, R224, UR4, -R79 ;  /* 0x00000004e04f7c23 */ /* 0x000fe2000801084f */
[----:B------:R-:W-:Y:S02]  /*1ab50*/  PRMT R97, R81, 0x5410, R92 ;  /* 0x0000541051617816 */ /* 0x000fe4000000005c */
[-C--:B------:R-:W-:Y:S01]  /*1ab60*/  HMMA.16816.F32 R52, R88, R84.reuse, R52 ;  /* 0x000000545834723c */ /* 0x080fe20000001834 */
[----:B------:R1:W-:Y:S02]  /*1ab70*/  MUFU.EX2 R155, R73 ;  /* 0x00000049009b7308 */ /* 0x0003e40000000800 */
[----:B------:R-:W-:Y:S02]  /*1ab80*/  LOP3.LUT R83, R77, 0xff, RZ, 0xc0, !PT ;  /* 0x000000ff4d537812 */ /* 0x000fe400078ec0ff */
[----:B------:R-:W-:Y:S02]  /*1ab90*/  SHF.R.U32.HI R82, RZ, 0x18, R77 ;  /* 0x00000018ff527819 */ /* 0x000fe4000001164d */
[----:B------:R-:W-:Y:S01]  /*1aba0*/  F2FP.F16.F32.PACK_AB R137, R157, R156 ;  /* 0x0000009c9d89723e */ /* 0x000fe200000000ff */
[C---:B------:R-:W-:Y:S03]  /*1abb0*/  HMMA.16816.F32 R56, R100.reuse, R84, R56 ;  /* 0x000000546438723c */ /* 0x040fe60000001838 */
[----:B------:R3:W3:Y:S01]  /*1abc0*/  MUFU.EX2 R154, R79 ;  /* 0x0000004f009a7308 */ /* 0x0006e20000000800 */
[----:B------:R-:W-:Y:S02]  /*1abd0*/  LOP3.LUT R84, R97, 0xff00ff, RZ, 0xc0, !PT ;  /* 0x00ff00ff61547812 */ /* 0x000fe400078ec0ff */
[----:B------:R-:W-:Y:S02]  /*1abe0*/  F2FP.F16.F32.PACK_AB R139, R150, R153 ;  /* 0x00000099968b723e */ /* 0x000fe400000000ff */
[-C--:B------:R-:W-:Y:S03]  /*1abf0*/  HMMA.16816.F32 R60, R100, R86.reuse, R60 ;  /* 0x00000056643c723c */ /* 0x080fe6000000183c */
[--C-:B-1----:R-:W-:Y:S01]  /*1ac00*/  FFMA.FTZ R73, R219, UR4, -R148.reuse ;  /* 0x00000004db497c23 */ /* 0x102fe20008010894 */
[--C-:B------:R-:W-:Y:S03]  /*1ac10*/  HSET2.LE.AND R84, R84, R78.reuse, PT ;  /* 0x0000004e54547233 */ /* 0x100fe60003803000 */
[----:B------:R1:W-:Y:S01]  /*1ac20*/  MUFU.EX2 R152, R73 ;  /* 0x0000004900987308 */ /* 0x0003e20000000800 */
[----:B------:R-:W-:Y:S04]  /*1ac30*/  HMMA.16816.F32 R64, R88, R86, R64 ;  /* 0x000000565840723c */ /* 0x000fe80000001840 */
[----:B---3--:R-:W-:Y:S01]  /*1ac40*/  FFMA.FTZ R79, R222, UR4, -R148 ;  /* 0x00000004de4f7c23 */ /* 0x008fe20008010894 */
[----:B------:R-:W-:Y:S02]  /*1ac50*/  F2FP.F16.F32.PACK_AB R138, R154, R155 ;  /* 0x0000009b9a8a723e */ /* 0x000fe400000000ff */
[----:B------:R-:W-:Y:S02]  /*1ac60*/  LOP3.LUT R139, R139, R84, RZ, 0xc0, !PT ;  /* 0x000000548b8b7212 */ /* 0x000fe400078ec0ff */
[----:B------:R3:W3:Y:S01]  /*1ac70*/  MUFU.EX2 R151, R79 ;  /* 0x0000004f00977308 */ /* 0x0006e20000000800 */
[----:B-1----:R-:W-:Y:S01]  /*1ac80*/  LOP3.LUT R73, R116, UR12, R75, 0x96, !PT ;  /* 0x0000000c74497c12 */ /* 0x002fe2000f8e964b */
[----:B------:R-:W-:Y:S02]  /*1ac90*/  IMAD.MOV.U32 R75, RZ, RZ, R74 ;  /* 0x000000ffff4b7224 */ /* 0x000fe400078e004a */
[--C-:B------:R-:W-:Y:S01]  /*1aca0*/  FFMA.FTZ R74, R249, UR4, -R149.reuse ;  /* 0x00000004f94a7c23 */ /* 0x100fe20008010895 */
[----:B------:R-:W-:Y:S05]  /*1acb0*/  LOP3.LUT R81, R73, 0xff, RZ, 0xc0, !PT ;  /* 0x000000ff49517812 */ /* 0x000fea00078ec0ff */
[----:B------:R1:W-:Y:S01]  /*1acc0*/  MUFU.EX2 R146, R74 ;  /* 0x0000004a00927308 */ /* 0x0003e20000000800 */
[----:B------:R-:W-:Y:S01]  /*1acd0*/  LOP3.LUT R75, R75, 0xff, RZ, 0xc0, !PT ;  /* 0x000000ff4b4b7812 */ /* 0x000fe200078ec0ff */
[----:B---3--:R-:W-:Y:S01]  /*1ace0*/  FFMA.FTZ R79, R119, UR4, -R149 ;  /* 0x00000004774f7c23 */ /* 0x008fe20008010895 */
[----:B------:R-:W-:Y:S07]  /*1acf0*/  F2FP.F16.F32.PACK_AB R142, R151, R152 ;  /* 0x00000098978e723e */ /* 0x000fee00000000ff */
[----:B------:R3:W3:Y:S01]  /*1ad00*/  MUFU.EX2 R147, R79 ;  /* 0x0000004f00937308 */ /* 0x0006e20000000800 */
[----:B------:R-:W-:Y:S01]  /*1ad10*/  FFMA.FTZ R68, R68, R115, R246 ;  /* 0x0000007344447223 */ /* 0x000fe200000100f6 */
[--C-:B-1----:R-:W-:Y:S01]  /*1ad20*/  FFMA.FTZ R74, R236, UR4, -R148.reuse ;  /* 0x00000004ec4a7c23 */ /* 0x102fe20008010894 */
[----:B------:R-:W-:Y:S07]  /*1ad30*/  FFMA.FTZ R148, R235, UR4, -R148 ;  /* 0x00000004eb947c23 */ /* 0x000fee0008010894 */
[----:B------:R1:W-:Y:S01]  /*1ad40*/  MUFU.EX2 R145, R74 ;  /* 0x0000004a00917308 */ /* 0x0003e20000000800 */
[----:B---3--:R-:W-:Y:S02]  /*1ad50*/  LOP3.LUT R79, R94, 0xff, RZ, 0xc0, !PT ;  /* 0x000000ff5e4f7812 */ /* 0x008fe400078ec0ff */
[----:B------:R-:W3:Y:S01]  /*1ad60*/  LDSM.16.MT88.4 R92, [R180+0x7800] ;  /* 0x00780000b45c783b */ /* 0x000ee20000004200 */
[----:B------:R-:W-:Y:S06]  /*1ad70*/  F2FP.F16.F32.PACK_AB R143, R146, R147 ;  /* 0x00000093928f723e */ /* 0x000fec00000000ff */
[----:B------:R-:W3:Y:S01]  /*1ad80*/  MUFU.EX2 R148, R148 ;  /* 0x0000009400947308 */ /* 0x000ee20000000800 */
[----:B------:R-:W-:Y:S02]  /*1ad90*/  PRMT R98, R79, 0x5410, R96 ;  /* 0x000054104f627816 */ /* 0x000fe40000000060 */
[--C-:B------:R-:W-:Y:S02]  /*1ada0*/  PRMT R96, R75, 0x5410, R80.reuse ;  /* 0x000054104b607816 */ /* 0x100fe40000000050 */
[C---:B------:R-:W-:Y:S02]  /*1adb0*/  LOP3.LUT R79, R77.reuse, 0xffff, RZ, 0xc0, !PT ;  /* 0x0000ffff4d4f7812 */ /* 0x040fe400078ec0ff */
[----:B------:R-:W-:Y:S02]  /*1adc0*/  PRMT R80, R77, 0x7632, R80 ;  /* 0x000076324d507816 */ /* 0x000fe40000000050 */
[----:B------:R-:W-:Y:S02]  /*1add0*/  SHF.R.U32.HI R77, RZ, 0x18, R73 ;  /* 0x00000018ff4d7819 */ /* 0x000fe40000011649 */
[C---:B-1----:R-:W-:Y:S02]  /*1ade0*/  LOP3.LUT R74, R73.reuse, 0xffff, RZ, 0xc0, !PT ;  /* 0x0000ffff494a7812 */ /* 0x042fe400078ec0ff */
[----:B------:R-:W-:Y:S01]  /*1adf0*/  PRMT R75, R73, 0x7632, R75 ;  /* 0x00007632494b7816 */ /* 0x000fe2000000004b */
[--C-:B------:R-:W-:Y:S01]  /*1ae00*/  FFMA.FTZ R73, R228, UR4, -R149.reuse ;  /* 0x00000004e4497c23 */ /* 0x100fe20008010895 */
[----:B------:R-:W-:Y:S01]  /*1ae10*/  FFMA.FTZ R149, R234, UR4, -R149 ;  /* 0x00000004ea957c23 */ /* 0x000fe20008010895 */
[----:B------:R-:W-:Y:S02]  /*1ae20*/  SHF.R.U32.HI R74, RZ, 0x8, R74 ;  /* 0x00000008ff4a7819 */ /* 0x000fe4000001164a */
[----:B------:R1:W-:Y:S01]  /*1ae30*/  MUFU.EX2 R144, R73 ;  /* 0x0000004900907308 */ /* 0x0003e20000000800 */
[----:B------:R-:W-:Y:S02]  /*1ae40*/  SHF.R.U32.HI R79, RZ, 0x8, R79 ;  /* 0x00000008ff4f7819 */ /* 0x000fe4000001164f */
[----:B------:R-:W-:Y:S02]  /*1ae50*/  LOP3.LUT R80, R80, 0xff, RZ, 0xc0, !PT ;  /* 0x000000ff50507812 */ /* 0x000fe400078ec0ff */
[----:B------:R-:W-:Y:S02]  /*1ae60*/  PRMT R81, R81, 0x5410, R74 ;  /* 0x0000541051517816 */ /* 0x000fe4000000004a */
[----:B------:R-:W-:Y:S03]  /*1ae70*/  PRMT R83, R83, 0x5410, R79 ;  /* 0x0000541053537816 */ /* 0x000fe6000000004f */
[----:B------:R-:W3:Y:S01]  /*1ae80*/  MUFU.EX2 R149, R149 ;  /* 0x0000009500957308 */ /* 0x000ee20000000800 */
[----:B------:R-:W-:Y:S02]  /*1ae90*/  PRMT R82, R80, 0x5410, R82 ;  /* 0x0000541050527816 */ /* 0x000fe40000000052 */
[----:B------:R-:W-:Y:S02]  /*1aea0*/  LOP3.LUT R75, R75, 0xff, RZ, 0xc0, !PT ;  /* 0x000000ff4b4b7812 */ /* 0x000fe400078ec0ff */
[----:B------:R-:W-:Y:S02]  /*1aeb0*/  LOP3.LUT R74, R99, 0xff00ff, RZ, 0xc0, !PT ;  /* 0x00ff00ff634a7812 */ /* 0x000fe400078ec0ff */
[----:B------:R-:W-:Y:S02]  /*1aec0*/  PRMT R80, R75, 0x5410, R77 ;  /* 0x000054104b507816 */ /* 0x000fe4000000004d */
[--C-:B------:R-:W-:Y:S02]  /*1aed0*/  HSET2.LE.AND R75, R83, R78.reuse, PT ;  /* 0x0000004e534b7233 */ /* 0x100fe40003803000 */
[--C-:B------:R-:W-:Y:S02]  /*1aee0*/  HSET2.LE.AND R76, R82, R78.reuse, PT ;  /* 0x0000004e524c7233 */ /* 0x100fe40003803000 */
[--C-:B-1----:R-:W-:Y:S02]  /*1aef0*/  HSET2.LE.AND R73, R98, R78.reuse, PT ;  /* 0x0000004e62497233 */ /* 0x102fe40003803000 */
[--C-:B------:R-:W-:Y:S02]  /*1af00*/  HSET2.LE.AND R74, R74, R78.reuse, PT ;  /* 0x0000004e4a4a7233 */ /* 0x100fe40003803000 */
[----:B---3--:R-:W-:Y:S02]  /*1af10*/  F2FP.F16.F32.PACK_AB R140, R148, R145 ;  /* 0x00000091948c723e */ /* 0x008fe400000000ff */
[----:B------:R-:W-:Y:S02]  /*1af20*/  F2FP.F16.F32.PACK_AB R141, R149, R144 ;  /* 0x00000090958d723e */ /* 0x000fe400000000ff */
[----:B------:R-:W-:Y:S01]  /*1af30*/  LOP3.LUT R142, R142, R73, RZ, 0xc0, !PT ;  /* 0x000000498e8e7212 */ /* 0x000fe200078ec0ff */
[----:B------:R-:W-:Y:S01]  /*1af40*/  IMAD.MOV.U32 R73, RZ, RZ, R71 ;  /* 0x000000ffff497224 */ /* 0x000fe200078e0047 */
[----:B------:R-:W-:Y:S01]  /*1af50*/  LOP3.LUT R143, R143, R74, RZ, 0xc0, !PT ;  /* 0x0000004a8f8f7212 */ /* 0x000fe200078ec0ff */
[----:B------:R-:W-:Y:S01]  /*1af60*/  IMAD.MOV.U32 R74, RZ, RZ, R70 ;  /* 0x000000ffff4a7224 */ /* 0x000fe200078e0046 */
[----:B------:R-:W-:Y:S02]  /*1af70*/  LOP3.LUT R140, R140, R75, RZ, 0xc0, !PT ;  /* 0x0000004b8c8c7212 */ /* 0x000fe400078ec0ff */
[----:B------:R-:W-:Y:S02]  /*1af80*/  LOP3.LUT R141, R141, R76, RZ, 0xc0, !PT ;  /* 0x0000004c8d8d7212 */ /* 0x000fe400078ec0ff */
[--C-:B------:R-:W-:Y:S02]  /*1af90*/  HSET2.LE.AND R77, R81, R78.reuse, PT ;  /* 0x0000004e514d7233 */ /* 0x100fe40003803000 */
[--C-:B------:R-:W-:Y:S02]  /*1afa0*/  HSET2.LE.AND R79, R96, R78.reuse, PT ;  /* 0x0000004e604f7233 */ /* 0x100fe40003803000 */
[----:B------:R-:W-:Y:S02]  /*1afb0*/  HSET2.LE.AND R78, R80, R78, PT ;  /* 0x0000004e504e7233 */ /* 0x000fe40003803000 */
[-C--:B------:R-:W-:Y:S01]  /*1afc0*/  HMMA.16816.F32 R80, R140, R92.reuse, R4 ;  /* 0x0000005c8c50723c */ /* 0x080fe20000001804 */
[----:B------:R-:W1:Y:S04]  /*1afd0*/  LDSM.16.MT88.4 R4, [R184+0x7800] ;  /* 0x00780000b804783b */ /* 0x000e680000004200 */
[----:B------:R-:W-:Y:S02]  /*1afe0*/  LOP3.LUT R136, R136, R77, RZ, 0xc0, !PT ;  /* 0x0000004d88887212 */ /* 0x000fe400078ec0ff */
[----:B------:R-:W-:Y:S02]  /*1aff0*/  LOP3.LUT R137, R137, R78, RZ, 0xc0, !PT ;  /* 0x0000004e89897212 */ /* 0x000fe400078ec0ff */
[----:B------:R-:W-:Y:S07]  /*1b000*/  LOP3.LUT R138, R138, R79, RZ, 0xc0, !PT ;  /* 0x0000004f8a8a7212 */ /* 0x000fee00078ec0ff */
[C---:B------:R-:W-:Y:S08]  /*1b010*/  HMMA.16816.F32 R84, R136.reuse, R92, R8 ;  /* 0x0000005c8854723c */ /* 0x040ff00000001808 */
[-C--:B------:R-:W-:Y:S08]  /*1b020*/  HMMA.16816.F32 R88, R136, R94.reuse, R12 ;  /* 0x0000005e8858723c */ /* 0x080ff0000000180c */
[C---:B------:R-:W-:Y:S08]  /*1b030*/  HMMA.16816.F32 R92, R140.reuse, R94, R16 ;  /* 0x0000005e8c5c723c */ /* 0x040ff00000001810 */
[-C--:B------:R-:W-:Y:S08]  /*1b040*/  HMMA.16816.F32 R96, R140, R108.reuse, R20 ;  /* 0x0000006c8c60723c */ /* 0x080ff00000001814 */
[C---:B------:R-:W-:Y:S08]  /*1b050*/  HMMA.16816.F32 R100, R136.reuse, R108, R24 ;  /* 0x0000006c8864723c */ /* 0x040ff00000001818 */
[-C--:B------:R-:W-:Y:S08]  /*1b060*/  HMMA.16816.F32 R104, R136, R110.reuse, R28 ;  /* 0x0000006e8868723c */ /* 0x080ff0000000181c */
[C---:B------:R-:W-:Y:S04]  /*1b070*/  HMMA.16816.F32 R108, R140.reuse, R110, R32 ;  /* 0x0000006e8c6c723c */ /* 0x040fe80000001820 */
[----:B----4-:R-:W-:Y:S01]  /*1b080*/  FFMA.FTZ R8, R0, R114, R245 ;  /* 0x0000007200087223 */ /* 0x010fe200000100f5 */
[----:B------:R-:W-:Y:S01]  /*1b090*/  FADD.FTZ R0, R247, R68 ;  /* 0x00000044f7007221 */ /* 0x000fe20000010000 */
[----:B------:R-:W-:Y:S02]  /*1b0a0*/  IMAD.MOV.U32 R68, RZ, RZ, R69 ;  /* 0x000000ffff447224 */ /* 0x000fe400078e0045 */
[----:B--2---:R-:W-:Y:S01]  /*1b0b0*/  FFMA.FTZ R3, R3, R113, R221 ;  /* 0x0000007103037223 */ /* 0x004fe200000100dd */
[----:B------:R-:W-:Y:S01]  /*1b0c0*/  FADD.FTZ R8, R244, R8 ;  /* 0x00000008f4087221 */ /* 0x000fe20000010000 */
[----:B------:R-:W-:Y:S01]  /*1b0d0*/  FADD.FTZ R9, R242, R0 ;  /* 0x00000000f2097221 */ /* 0x000fe20000010000 */
[----:B-----5:R-:W-:Y:S01]  /*1b0e0*/  FFMA.FTZ R2, R2, R112, R216 ;  /* 0x0000007002027223 */ /* 0x020fe200000100d8 */
        /* <DEDUP_REMOVED lines=15> */
[----:B------:R-:W-:Y:S02]  /*1b1e0*/  FADD.FTZ R3, R169, R3 ;  /* 0x00000003a9037221 */ /* 0x000fe40000010000 */
        /* <DEDUP_REMOVED lines=34> */
[----:B------:R-:W-:Y:S03]  /*1b410*/  FADD.FTZ R0, R156, R0 ;  /* 0x000000009c007221 */ /* 0x000fe60000010000 */
        /* <DEDUP_REMOVED lines=18> */
[----:B-1----:R-:W-:Y:S01]  /*1b540*/  IMAD.MOV.U32 R3, RZ, RZ, R72 ;  /* 0x000000ffff037224 */ /* 0x002fe200078e0048 */
[----:B------:R-:W-:Y:S06]  /*1b550*/  @P0 BRA `(.L_x_2241) ;  /* 0xffffffa000c40947 */ /* 0x000fec000383ffff */
.L_x_2240:
[----:B--2---:R-:W2:Y:S01]  /*1b560*/  LDL.LU R0, [R1+0x30] ;  /* 0x0000300001007983 */ /* 0x004ea20000300800 */
[----:B------:R-:W1:Y:S01]  /*1b570*/  LDCU UR4, c[0x0][0x4fc] ;  /* 0x00009f80ff0477ac */ /* 0x000e620008000800 */
[----:B------:R-:W3:Y:S01]  /*1b580*/  S2R R41, SR_TID.X ;  /* 0x0000000000297919 */ /* 0x000ee20000002100 */
[----:B------:R-:W-:Y:S01]  /*1b590*/  MOV R34, 0x10 ;  /* 0x0000001000227802 */ /* 0x000fe20000000f00 */
[----:B------:R-:W4:Y:S01]  /*1b5a0*/  LDC.U8 R40, c[0x0][0x548] ;  /* 0x00015200ff287b82 */ /* 0x000f220000000000 */
[----:B------:R-:W5:Y:S04]  /*1b5b0*/  LDL.LU R7, [R1+0x3c] ;  /* 0x00003c0001077983 */ /* 0x000f680000300800 */
[----:B------:R-:W4:Y:S04]  /*1b5c0*/  LDL.LU R6, [R1+0x38] ;  /* 0x0000380001067983 */ /* 0x000f280000300800 */
[----:B------:R-:W4:Y:S04]  /*1b5d0*/  LDL.LU R5, [R1+0x34] ;  /* 0x0000340001057983 */ /* 0x000f280000300800 */
[----:B------:R-:W4:Y:S04]  /*1b5e0*/  LDL.LU R10, [R1+0x5c] ;  /* 0x00005c00010a7983 */ /* 0x000f280000300800 */
[----:B------:R-:W4:Y:S01]  /*1b5f0*/  LDL.LU R9, [R1+0x60] ;  /* 0x0000600001097983 */ /* 0x000f220000300800 */
[----:B------:R-:W-:Y:S01]  /*1b600*/  UMOV UR5, 0x400 ;  /* 0x0000040000057882 */ /* 0x000fe20000000000 */
[----:B------:R-:W-:Y:S01]  /*1b610*/  UISETP.NE.AND UP1, UPT, UR16, -0x1, UPT ;  /* 0xffffffff1000788c */ /* 0x000fe2000bf25270 */
[----:B------:R-:W1:Y:S01]  /*1b620*/  S2R R42, SR_CTAID.Y ;  /* 0x00000000002a7919 */ /* 0x000e620000002600 */
[----:B---3--:R-:W-:-:S02]  /*1b630*/  LOP3.LUT P2, RZ, R41, 0x4, RZ, 0xc0, !PT ;  /* 0x0000000429ff7812 */ /* 0x008fc4000784c0ff */
[C---:B------:R-:W-:Y:S02]  /*1b640*/  LOP3.LUT P0, RZ, R41.reuse, 0x10, RZ, 0xc0, !PT ;  /* 0x0000001029ff7812 */ /* 0x040fe4000780c0ff */
[----:B------:R-:W-:Y:S02]  /*1b650*/  SEL R34, R34, 0xfffffff0, !P2 ;  /* 0xfffffff022227807 */ /* 0x000fe40005000000 */
[C---:B------:R-:W-:Y:S02]  /*1b660*/  LOP3.LUT P1, RZ, R41.reuse, 0x8, RZ, 0xc0, !PT ;  /* 0x0000000829ff7812 */ /* 0x040fe4000782c0ff */
[----:B------:R-:W-:Y:S01]  /*1b670*/  LOP3.LUT P6, RZ, R41, 0x3, RZ, 0xc0, !PT ;  /* 0x0000000329ff7812 */ /* 0x000fe200078cc0ff */
[----:B--2---:R-:W2:Y:S04]  /*1b680*/  SHFL.BFLY PT, R4, R0, 0x2, 0x1f ;  /* 0x0c401f0000047f89 */ /* 0x004ea800000e0000 */
[----:B-----5:R-:W3:Y:S04]  /*1b690*/  SHFL.BFLY PT, R3, R7, 0x2, 0x1f ;  /* 0x0c401f0007037f89 */ /* 0x020ee800000e0000 */
[----:B----4-:R-:W4:Y:S01]  /*1b6a0*/  SHFL.BFLY PT, R2, R6, 0x2, 0x1f ;  /* 0x0c401f0006027f89 */ /* 0x010f2200000e0000 */
[----:B--2---:R-:W-:-:S03]  /*1b6b0*/  FADD.FTZ R4, R4, R0 ;  /* 0x0000000004047221 */ /* 0x004fc60000010000 */
[----:B------:R-:W2:Y:S04]  /*1b6c0*/  SHFL.BFLY PT, R0, R5, 0x2, 0x1f ;  /* 0x0c401f0005007f89 */ /* 0x000ea800000e0000 */
[----:B------:R-:W5:Y:S01]  /*1b6d0*/  SHFL.BFLY PT, R36, R4, 0x1, 0x1f ;  /* 0x0c201f0004247f89 */ /* 0x000f6200000e0000 */
[----:B---3--:R-:W-:Y:S01]  /*1b6e0*/  FADD.FTZ R3, R3, R7 ;  /* 0x0000000703037221 */ /* 0x008fe20000010000 */
[----:B----4-:R-:W-:-:S04]  /*1b6f0*/  FADD.FTZ R2, R2, R6 ;  /* 0x0000000602027221 */ /* 0x010fc80000010000 */
[----:B------:R-:W3:Y:S01]  /*1b700*/  SHFL.BFLY PT, R37, R3, 0x1, 0x1f ;  /* 0x0c201f0003257f89 */ /* 0x000ee200000e0000 */
[----:B------:R-:W-:-:S03]  /*1b710*/  SHF.L.U32 R6, R41, 0x5, RZ ;  /* 0x0000000529067819 */ /* 0x000fc600000006ff */
[----:B------:R-:W4:Y:S01]  /*1b720*/  SHFL.BFLY PT, R7, R2, 0x1, 0x1f ;  /* 0x0c201f0002077f89 */ /* 0x000f2200000e0000 */
[----:B------:R-:W-:Y:S01]  /*1b730*/  LOP3.LUT R6, R10, 0x7c00, R6, 0xf8, !PT ;  /* 0x00007c000a067812 */ /* 0x000fe200078ef806 */
[----:B--2---:R-:W-:Y:S01]  /*1b740*/  FADD.FTZ R0, R0, R5 ;  /* 0x0000000500007221 */ /* 0x004fe20000010000 */
[----:B------:R-:W-:Y:S01]  /*1b750*/  SHF.L.U32 R5, R41, 0x4, RZ ;  /* 0x0000000429057819 */ /* 0x000fe200000006ff */
[----:B-----5:R-:W-:-:S03]  /*1b760*/  FADD.FTZ R36, R4, R36 ;  /* 0x0000002404247221 */ /* 0x020fc60000010000 */
[----:B------:R-:W2:Y:S01]  /*1b770*/  SHFL.BFLY PT, R8, R0, 0x1, 0x1f ;  /* 0x0c201f0000087f89 */ /* 0x000ea200000e0000 */
[----:B------:R-:W-:Y:S01]  /*1b780*/  LOP3.LUT R5, R5, 0x1c0, RZ, 0xc0, !PT ;  /* 0x000001c005057812 */ /* 0x000fe200078ec0ff */
[----:B------:R-:W5:Y:S01]  /*1b790*/  MUFU.RCP R4, R36 ;  /* 0x0000002400047308 */ /* 0x000f620000001000 */
[----:B------:R-:W-:Y:S01]  /*1b7a0*/  FSETP.NE.FTZ.AND P5, PT, R36, RZ, PT ;  /* 0x000000ff2400720b */ /* 0x000fe20003fb5000 */
[----:B---3--:R-:W-:Y:S01]  /*1b7b0*/  FADD.FTZ R37, R3, R37 ;  /* 0x0000002503257221 */ /* 0x008fe20000010000 */
[----:B------:R-:W-:Y:S01]  /*1b7c0*/  LOP3.LUT R5, R5, 0x38, R9, 0xf8, !PT ;  /* 0x0000003805057812 */ /* 0x000fe200078ef809 */
[----:B----4-:R-:W-:-:S04]  /*1b7d0*/  FADD.FTZ R38, R2, R7 ;  /* 0x0000000702267221 */ /* 0x010fc80000010000 */
[----:B------:R-:W3:Y:S01]  /*1b7e0*/  MUFU.RCP R3, R37 ;  /* 0x0000002500037308 */ /* 0x000ee20000001000 */
[----:B------:R-:W-:Y:S02]  /*1b7f0*/  FSETP.NE.FTZ.AND P4, PT, R37, RZ, PT ;  /* 0x000000ff2500720b */ /* 0x000fe40003f95000 */
[----:B------:R-:W-:Y:S02]  /*1b800*/  LOP3.LUT R25, R6, R5, RZ, 0xfc, !PT ;  /* 0x0000000506197212 */ /* 0x000fe400078efcff */
[----:B------:R-:W-:Y:S02]  /*1b810*/  FSETP.NE.FTZ.AND P3, PT, R38, RZ, PT ;  /* 0x000000ff2600720b */ /* 0x000fe40003f75000 */
[----:B-----5:R-:W-:Y:S01]  /*1b820*/  FSEL R4, R4, 1, P5 ;  /* 0x3f80000004047808 */ /* 0x020fe20002800000 */
[----:B--2---:R-:W-:-:S04]  /*1b830*/  FADD.FTZ R39, R0, R8 ;  /* 0x0000000800277221 */ /* 0x004fc80000010000 */
[----:B-1----:R-:W-:Y:S02]  /*1b840*/  FMUL.FTZ R0, R4, UR4 ;  /* 0x0000000404007c20 */ /* 0x002fe40008410000 */
[----:B------:R-:W1:Y:S01]  /*1b850*/  MUFU.RCP R4, R38 ;  /* 0x0000002600047308 */ /* 0x000e620000001000 */
[----:B---3--:R-:W-:Y:S01]  /*1b860*/  FSEL R2, R3, 1, P4 ;  /* 0x3f80000003027808 */ /* 0x008fe20002000000 */
[C---:B------:R-:W-:Y:S01]  /*1b870*/  FMUL.FTZ R80, R0.reuse, R80 ;  /* 0x0000005000507220 */ /* 0x040fe20000410000 */
[----:B------:R-:W-:Y:S01]  /*1b880*/  FSETP.NE.FTZ.AND P2, PT, R39, RZ, PT ;  /* 0x000000ff2700720b */ /* 0x000fe20003f55000 */
[C---:B------:R-:W-:Y:S01]  /*1b890*/  FMUL.FTZ R9, R0.reuse, R81 ;  /* 0x0000005100097220 */ /* 0x040fe20000410000 */
[C---:B------:R-:W-:Y:S01]  /*1b8a0*/  FMUL.FTZ R92, R0.reuse, R92 ;  /* 0x0000005c005c7220 */ /* 0x040fe20000410000 */
[C---:B------:R-:W-:Y:S01]  /*1b8b0*/  FMUL.FTZ R5, R0.reuse, R93 ;  /* 0x0000005d00057220 */ /* 0x040fe20000410000 */
[C---:B------:R-:W-:Y:S01]  /*1b8c0*/  FMUL.FTZ R96, R0.reuse, R96 ;  /* 0x0000006000607220 */ /* 0x040fe20000410000 */
        /* <DEDUP_REMOVED lines=13> */
[----:B------:R-:W-:Y:S01]  /*1b9a0*/  FMUL.FTZ R2, R2, UR4 ;  /* 0x0000000402027c20 */ /* 0x000fe20008410000 */
[----:B------:R-:W-:-:S02]  /*1b9b0*/  F2FP.F16.F32.PACK_AB R9, R9, R80 ;  /* 0x000000500909723e */ /* 0x000fc400000000ff */
[----:B------:R-:W-:Y:S01]  /*1b9c0*/  F2FP.F16.F32.PACK_AB R5, R5, R92 ;  /* 0x0000005c0505723e */ /* 0x000fe200000000ff */
[----:B------:R-:W-:Y:S01]  /*1b9d0*/  FMUL.FTZ R0, R0, UR4 ;  /* 0x0000000400007c20 */ /* 0x000fe20008410000 */
[----:B--2---:R-:W-:Y:S01]  /*1b9e0*/  FSEL R3, R3, 1, P2 ;  /* 0x3f80000003037808 */ /* 0x004fe20001000000 */
[C---:B------:R-:W-:Y:S01]  /*1b9f0*/  FMUL.FTZ R82, R2.reuse, R82 ;  /* 0x0000005202527220 */ /* 0x040fe20000410000 */
[----:B------:R-:W-:Y:S01]  /*1ba00*/  FMUL.FTZ R8, R2, R83 ;  /* 0x0000005302087220 */ /* 0x000fe20000410000 */
[C---:B------:R-:W-:Y:S01]  /*1ba10*/  FMUL.FTZ R84, R0.reuse, R84 ;  /* 0x0000005400547220 */ /* 0x040fe20000410000 */
[C---:B------:R-:W-:Y:S01]  /*1ba20*/  FMUL.FTZ R7, R0.reuse, R85 ;  /* 0x0000005500077220 */ /* 0x040fe20000410000 */
        /* <DEDUP_REMOVED lines=9> */
[----:B------:R-:W2:Y:S01]  /*1bac0*/  LDC.U8 R3, c[0x0][0x549] ;  /* 0x00015240ff037b82 */ /* 0x000ea20000000000 */
        /* <DEDUP_REMOVED lines=25> */
[----:B------:R-:W-:Y:S01]  /*1bc60*/  SEL R25, R0, 0xffffffe0, !P1 ;  /* 0xffffffe000197807 */ /* 0x000fe20004800000 */
[----:B------:R-:W-:Y:S01]  /*1bc70*/  FMUL.FTZ R6, R35, R87 ;  /* 0x0000005723067220 */ /* 0x000fe20000410000 */
[----:B--2---:R-:W-:Y:S01]  /*1bc80*/  ISETP.NE.AND P1, PT, R3, RZ, PT ;  /* 0x000000ff0300720c */ /* 0x004fe20003f25270 */
[C---:B------:R-:W-:Y:S01]  /*1bc90*/  FMUL.FTZ R90, R35.reuse, R90 ;  /* 0x0000005a235a7220 */ /* 0x040fe20000410000 */
[C---:B------:R-:W-:Y:S01]  /*1bca0*/  IADD3 R0, PT, PT, R2.reuse, 0x40, RZ ;  /* 0x0000004002007810 */ /* 0x040fe20007ffe0ff */
[C---:B------:R-:W-:Y:S01]  /*1bcb0*/  FMUL.FTZ R10, R35.reuse, R91 ;  /* 0x0000005b230a7220 */ /* 0x040fe20000410000 */
[----:B------:R-:W-:Y:S01]  /*1bcc0*/  @P0 IADD3 R0, PT, PT, R2, -0x40, RZ ;  /* 0xffffffc002000810 */ /* 0x000fe20007ffe0ff */
[----:B------:R-:W-:Y:S01]  /*1bcd0*/  STS [R2], R9 ;  /* 0x0000000902007388 */ /* 0x000fe20000000800 */
[----:B------:R-:W-:Y:S01]  /*1bce0*/  ISETP.NE.AND P0, PT, R40, RZ, !P1 ;  /* 0x000000ff2800720c */ /* 0x000fe20004f05270 */
[C---:B------:R-:W-:Y:S01]  /*1bcf0*/  FMUL.FTZ R102, R35.reuse, R102 ;  /* 0x0000006623667220 */ /* 0x040fe20000410000 */
[----:B------:R-:W-:Y:S01]  /*1bd00*/  F2FP.F16.F32.PACK_AB R8, R8, R82 ;  /* 0x000000520808723e */ /* 0x000fe200000000ff */
[----:B------:R-:W-:Y:S01]  /*1bd10*/  FMUL.FTZ R14, R35, R103 ;  /* 0x00000067230e7220 */ /* 0x000fe20000410000 */
[----:B------:R-:W-:Y:S01]  /*1bd20*/  F2FP.F16.F32.PACK_AB R4, R95, R94 ;  /* 0x0000005e5f04723e */ /* 0x000fe200000000ff */
[----:B------:R-:W-:Y:S01]  /*1bd30*/  FMUL.FTZ R106, R35, R106 ;  /* 0x0000006a236a7220 */ /* 0x000fe20000410000 */
[----:B------:R-:W-:Y:S01]  /*1bd40*/  IADD3 R3, PT, PT, R34, R2, RZ ;  /* 0x0000000222037210 */ /* 0x000fe20007ffe0ff */
[----:B------:R1:W-:Y:S01]  /*1bd50*/  STS [R2+0x400], R8 ;  /* 0x0004000802007388 */ /* 0x0003e20000000800 */
[----:B------:R-:W-:Y:S01]  /*1bd60*/  F2FP.F16.F32.PACK_AB R7, R7, R84 ;  /* 0x000000540707723e */ /* 0x000fe200000000ff */
[----:B------:R-:W-:Y:S01]  /*1bd70*/  FMUL.FTZ R23, R35, R107 ;  /* 0x0000006b23177220 */ /* 0x000fe20000410000 */
[----:B------:R-:W-:Y:S01]  /*1bd80*/  F2FP.F16.F32.PACK_AB R6, R6, R86 ;  /* 0x000000560606723e */ /* 0x000fe200000000ff */
[----:B------:R-:W-:Y:S01]  /*1bd90*/  STS [R3], R5 ;  /* 0x0000000503007388 */ /* 0x000fe20000000800 */
[----:B------:R-:W-:Y:S01]  /*1bda0*/  F2FP.F16.F32.PACK_AB R11, R11, R88 ;  /* 0x000000580b0b723e */ /* 0x000fe200000000ff */
[----:B------:R-:W-:Y:S01]  /*1bdb0*/  VOTEU.ANY UP0, P0 ;  /* 0x0000000000ff7886 */ /* 0x000fe20000000100 */
[----:B------:R-:W-:Y:S01]  /*1bdc0*/  PLOP3.LUT P0, PT, PT, PT, UP1, 0x80, 0x8 ;  /* 0x000000000008781c */ /* 0x000fe20003f0f018 */
        /* <DEDUP_REMOVED lines=17> */
[----:B-1----:R-:W1:Y:S01]  /*1bee0*/  @!P0 LDC.64 R8, c[0x0][0x400] ;  /* 0x00010000ff088b82 */ /* 0x002e620000000a00 */
[----:B------:R-:W-:Y:S01]  /*1bef0*/  F2FP.F16.F32.PACK_AB R23, R23, R106 ;  /* 0x0000006a1717723e */ /* 0x000fe200000000ff */
[----:B------:R-:W5:Y:S01]  /*1bf00*/  LDCU UR4, c[0x0][0x434] ;  /* 0x00008680ff0477ac */ /* 0x000f620008000800 */
[----:B------:R-:W-:Y:S01]  /*1bf10*/  F2FP.F16.F32.PACK_AB R22, R22, R112 ;  /* 0x000000701616723e */ /* 0x000fe200000000ff */
[----:B------:R-:W-:Y:S01]  /*1bf20*/  FMUL.FTZ R134, R35, R134 ;  /* 0x0000008623867220 */ /* 0x000fe20000410000 */
[----:B------:R-:W-:Y:S01]  /*1bf30*/  F2FP.F16.F32.PACK_AB R21, R21, R114 ;  /* 0x000000721515723e */ /* 0x000fe200000000ff */
[----:B------:R-:W-:Y:S01]  /*1bf40*/  UISETP.NE.AND UP1, UPT, UR16, -0x1, UPT ;  /* 0xffffffff1000788c */ /* 0x000fe2000bf25270 */
[----:B------:R-:W-:Y:S01]  /*1bf50*/  F2FP.F16.F32.PACK_AB R19, R19, R124 ;  /* 0x0000007c1313723e */ /* 0x000fe200000000ff */
[----:B------:R-:W5:Y:S01]  /*1bf60*/  S2UR UR5, SR_CTAID.Y ;  /* 0x00000000000579c3 */ /* 0x000f620000002600 */
[----:B------:R-:W-:Y:S01]  /*1bf70*/  F2FP.F16.F32.PACK_AB R18, R18, R126 ;  /* 0x0000007e1212723e */ /* 0x000fe200000000ff */
[C---:B------:R-:W-:Y:S01]  /*1bf80*/  FMUL.FTZ R138, R35.reuse, R138 ;  /* 0x0000008a238a7220 */ /* 0x040fe20000410000 */
[----:B--2---:R-:W-:Y:S01]  /*1bf90*/  IADD3 R4, PT, PT, R34, R0, RZ ;  /* 0x0000000022047210 */ /* 0x004fe20007ffe0ff */
[----:B------:R-:W-:Y:S01]  /*1bfa0*/  FMUL.FTZ R139, R35, R139 ;  /* 0x0000008b238b7220 */ /* 0x000fe20000410000 */
[----:B------:R-:W-:-:S02]  /*1bfb0*/  F2FP.F16.F32.PACK_AB R20, R20, R116 ;  /* 0x000000741414723e */ /* 0x000fc400000000ff */
[----:B------:R-:W-:Y:S01]  /*1bfc0*/  F2FP.F16.F32.PACK_AB R28, R28, R118 ;  /* 0x000000761c1c723e */ /* 0x000fe200000000ff */
[----:B------:R-:W2:Y:S01]  /*1bfd0*/  LDC R5, c[0x0][0x434] ;  /* 0x00010d00ff057b82 */ /* 0x000ea20000000800 */
[----:B---3--:R-:W-:Y:S02]  /*1bfe0*/  IADD3 R2, PT, PT, R25, R2, RZ ;  /* 0x0000000219027210 */ /* 0x008fe40007ffe0ff */
[----:B------:R-:W-:Y:S02]  /*1bff0*/  F2FP.F16.F32.PACK_AB R27, R27, R120 ;  /* 0x000000781b1b723e */ /* 0x000fe400000000ff */
[----:B------:R-:W-:Y:S01]  /*1c000*/  F2FP.F16.F32.PACK_AB R26, R26, R122 ;  /* 0x0000007a1a1a723e */ /* 0x000fe200000000ff */
[----:B------:R3:W-:Y:S01]  /*1c010*/  STS [R2], R17 ;  /* 0x0000001102007388 */ /* 0x0007e20000000800 */
[----:B------:R-:W-:Y:S01]  /*1c020*/  F2FP.F16.F32.PACK_AB R29, R29, R128 ;  /* 0x000000801d1d723e */ /* 0x000fe200000000ff */
[----:B----4-:R-:W4:Y:S01]  /*1c030*/  @P0 LDC.64 R10, c[0x0][0x408] ;  /* 0x00010200ff0a0b82 */ /* 0x010f220000000a00 */
[----:B------:R-:W-:Y:S01]  /*1c040*/  IADD3 R3, PT, PT, R34, R2, RZ ;  /* 0x0000000222037210 */ /* 0x000fe20007ffe0ff */
[----:B------:R5:W-:Y:S01]  /*1c050*/  STS [R2+0x400], R16 ;  /* 0x0004001002007388 */ /* 0x000be20000000800 */
[----:B------:R-:W-:-:S02]  /*1c060*/  F2FP.F16.F32.PACK_AB R33, R33, R130 ;  /* 0x000000822121723e */ /* 0x000fc400000000ff */
[----:B------:R-:W-:Y:S01]  /*1c070*/  F2FP.F16.F32.PACK_AB R31, R31, R140 ;  /* 0x0000008c1f1f723e */ /* 0x000fe200000000ff */
[----:B------:R1:W-:Y:S01]  /*1c080*/  STS [R3], R13 ;  /* 0x0000000d03007388 */ /* 0x0003e20000000800 */
[----:B------:R-:W-:Y:S02]  /*1c090*/  F2FP.F16.F32.PACK_AB R30, R30, R142 ;  /* 0x0000008e1e1e723e */ /* 0x000fe400000000ff */
[----:B------:R-:W-:Y:S01]  /*1c0a0*/  F2FP.F16.F32.PACK_AB R32, R32, R132 ;  /* 0x000000842020723e */ /* 0x000fe200000000ff */
[----:B------:R-:W-:Y:S01]  /*1c0b0*/  STS [R3+0x400], R12 ;  /* 0x0004000c03007388 */ /* 0x000fe20000000800 */
[----:B------:R-:W-:Y:S02]  /*1c0c0*/  F2FP.F16.F32.PACK_AB R6, R137, R136 ;  /* 0x000000888906723e */ /* 0x000fe400000000ff */
[----:B------:R-:W-:Y:S01]  /*1c0d0*/  F2FP.F16.F32.PACK_AB R138, R139, R138 ;  /* 0x0000008a8b8a723e */ /* 0x000fe200000000ff */
[----:B------:R2:W-:Y:S04]  /*1c0e0*/  STS [R2+0x2000], R15 ;  /* 0x0020000f02007388 */ /* 0x0005e80000000800 */
[----:B------:R2:W-:Y:S04]  /*1c0f0*/  STS [R2+0x2400], R14 ;  /* 0x0024000e02007388 */ /* 0x0005e80000000800 */
[----:B------:R4:W-:Y:S01]  /*1c100*/  STS [R3+0x2000], R24 ;  /* 0x0020001803007388 */ /* 0x0009e20000000800 */
[----:B---3--:R3:W3:Y:S03]  /*1c110*/  @P5 MUFU.LG2 R17, R36 ;  /* 0x0000002400115308 */ /* 0x0086e60000000c00 */
[----:B------:R3:W-:Y:S01]  /*1c120*/  STS [R3+0x2400], R23 ;  /* 0x0024001703007388 */ /* 0x0007e20000000800 */
[----:B-----5:R-:W3:Y:S03]  /*1c130*/  @P5 LDC R16, c[0x0][0x458] ;  /* 0x00011600ff105b82 */ /* 0x020ee60000000800 */
[----:B------:R-:W-:Y:S01]  /*1c140*/  STS [R0], R22 ;  /* 0x0000001600007388 */ /* 0x000fe20000000800 */
[----:B-1----:R1:W1:Y:S03]  /*1c150*/  @P3 MUFU.LG2 R13, R38 ;  /* 0x00000026000d3308 */ /* 0x0022660000000c00 */
[----:B------:R-:W-:Y:S04]  /*1c160*/  STS [R0+0x400], R21 ;  /* 0x0004001500007388 */ /* 0x000fe80000000800 */
[----:B------:R-:W-:Y:S01]  /*1c170*/  STS [R4], R19 ;  /* 0x0000001304007388 */ /* 0x000fe20000000800 */
[----:B--2---:R-:W2:Y:S03]  /*1c180*/  @P4 LDC R15, c[0x0][0x458] ;  /* 0x00011600ff0f4b82 */ /* 0x004ea60000000800 */
[----:B------:R-:W-:Y:S01]  /*1c190*/  STS [R4+0x400], R18 ;  /* 0x0004001204007388 */ /* 0x000fe20000000800 */
[----:B------:R-:W-:Y:S01]  /*1c1a0*/  IADD3 R2, PT, PT, R25, R0, RZ ;  /* 0x0000000019027210 */ /* 0x000fe20007ffe0ff */
[----:B------:R1:W1:Y:S02]  /*1c1b0*/  @P4 MUFU.LG2 R14, R37 ;  /* 0x00000025000e4308 */ /* 0x0002640000000c00 */
[----:B------:R-:W-:Y:S01]  /*1c1c0*/  STS [R0+0x2000], R20 ;  /* 0x0020001400007388 */ /* 0x000fe20000000800 */
[----:B------:R-:W-:Y:S01]  /*1c1d0*/  IADD3 R7, PT, PT, R34, R2, RZ ;  /* 0x0000000222077210 */ /* 0x000fe20007ffe0ff */
[----:B----4-:R-:W-:-:S02]  /*1c1e0*/  @P0 IMAD.WIDE.U32 R24, R10, UR16, RZ ;  /* 0x000000100a180c25 */ /* 0x010fc4000f8e00ff */
[----:B------:R4:W-:Y:S02]  /*1c1f0*/  STS [R0+0x2400], R28 ;  /* 0x0024001c00007388 */ /* 0x0009e40000000800 */
[----:B---3--:R-:W-:Y:S02]  /*1c200*/  FMUL.FTZ R3, R35, R135 ;  /* 0x0000008723037220 */ /* 0x008fe40000410000 */
[----:B------:R-:W-:Y:S03]  /*1c210*/  STS [R4+0x2000], R27 ;  /* 0x0020001b04007388 */ /* 0x000fe60000000800 */
[----:B------:R-:W-:Y:S01]  /*1c220*/  F2FP.F16.F32.PACK_AB R3, R3, R134 ;  /* 0x000000860303723e */ /* 0x000fe200000000ff */
[----:B------:R3:W-:Y:S04]  /*1c230*/  STS [R4+0x2400], R26 ;  /* 0x0024001a04007388 */ /* 0x0007e80000000800 */
[----:B------:R-:W-:Y:S04]  /*1c240*/  STS [R2], R29 ;  /* 0x0000001d02007388 */ /* 0x000fe80000000800 */
[----:B------:R-:W-:Y:S04]  /*1c250*/  STS [R2+0x400], R33 ;  /* 0x0004002102007388 */ /* 0x000fe80000000800 */
[----:B------:R-:W-:Y:S04]  /*1c260*/  STS [R7], R31 ;  /* 0x0000001f07007388 */ /* 0x000fe80000000800 */
[----:B------:R5:W-:Y:S01]  /*1c270*/  STS [R7+0x400], R30 ;  /* 0x0004001e07007388 */ /* 0x000be20000000800 */
[----:B----4-:R-:W4:Y:S03]  /*1c280*/  @P1 LDC R0, c[0x0][0x430] ;  /* 0x00010c00ff001b82 */ /* 0x010f260000000800 */
[----:B------:R1:W-:Y:S05]  /*1c290*/  STS [R2+0x2000], R32 ;  /* 0x0020002002007388 */ /* 0x0003ea0000000800 */
[----:B---3--:R-:W3:Y:S01]  /*1c2a0*/  @P1 LDC R4, c[0x0][0x430] ;  /* 0x00010c00ff041b82 */ /* 0x008ee20000000800 */
[----:B------:R-:W-:-:S04]  /*1c2b0*/  @!P0 IMAD.WIDE.U32 R26, R42, R8, RZ ;  /* 0x000000082a1a8225 */ /* 0x000fc800078e00ff */
[----:B------:R-:W-:Y:S02]  /*1c2c0*/  @!P0 IMAD R28, R42, R9, R27 ;  /* 0x000000092a1c8224 */ /* 0x000fe400078e021b */
[----:B------:R-:W-:Y:S01]  /*1c2d0*/  @P0 IMAD R28, R11, UR16, R25 ;  /* 0x000000100b1c0c24 */ /* 0x000fe2000f8e0219 */
[----:B------:R-:W-:-:S04]  /*1c2e0*/  @!UP1 UIMAD UR16, UR5, UR4, URZ ;  /* 0x00000004051092a4 */ /* 0x000fc8000f8e02ff */
[----:B------:R-:W-:Y:S01]  /*1c2f0*/  USHF.R.S32.HI UR6, URZ, 0x1f, UR16 ;  /* 0x0000001fff067899 */ /* 0x000fe20008011410 */
[----:B-----5:R-:W1:Y:S01]  /*1c300*/  S2R R30, SR_CTAID.Z ;  /* 0x00000000001e7919 */ /* 0x020e620000002700 */
[----:B----4-:R-:W-:Y:S01]  /*1c310*/  @P1 IMAD R5, R0, UR4, RZ ;  /* 0x0000000400051c24 */ /* 0x010fe2000f8e02ff */
[----:B------:R-:W-:Y:S01]  /*1c320*/  @P1 MOV R0, 0x1 ;  /* 0x0000000100001802 */ /* 0x000fe20000000f00 */
[----:B--2---:R-:W-:Y:S08]  /*1c330*/  @P1 BRA `(.L_x_2244) ;  /* 0x0000000000201947 */ /* 0x004ff00003800000 */
[----:B------:R-:W-:Y:S01]  /*1c340*/  ISETP.NE.AND P1, PT, R40, RZ, PT ;  /* 0x000000ff2800720c */ /* 0x000fe20003f25270 */
[----:B------:R-:W2:-:S12]  /*1c350*/  LDC R8, c[0x0][0x3e0] ;  /* 0x0000f800ff087b82 */ /* 0x000e980000000800 */
[----:B------:R-:W2:Y:S01]  /*1c360*/  @P1 LDC R0, c[0x0][0x454] ;  /* 0x00011500ff001b82 */ /* 0x000ea20000000800 */
[----:B---3--:R-:W-:Y:S02]  /*1c370*/  @P1 MOV R4, 0x1 ;  /* 0x0000000100041802 */ /* 0x008fe40000000f00 */
[----:B------:R-:W-:-:S05]  /*1c380*/  @!P1 MOV R4, 0x1 ;  /* 0x0000000100049802 */ /* 0x000fca0000000f00 */
[----:B------:R-:W4:Y:S01]  /*1c390*/  @P1 LDC R5, c[0x0][0x454] ;  /* 0x00011500ff051b82 */ /* 0x000f220000000800 */
[----:B--2---:R-:W-:Y:S02]  /*1c3a0*/  @P1 IMAD R0, R0, R8, RZ ;  /* 0x0000000800001224 */ /* 0x004fe400078e02ff */
[----:B------:R-:W-:-:S07]  /*1c3b0*/  @!P1 IMAD R0, R8, UR4, RZ ;  /* 0x0000000408009c24 */ /* 0x000fce000f8e02ff */
.L_x_2244:
[----:B------:R-:W-:Y:S01]  /*1c3c0*/  PLOP3.LUT P1, PT, PT, PT, UP0, 0x80, 0x8 ;  /* 0x000000000008781c */ /* 0x000fe20003f2f008 */
[----:B------:R-:W2:Y:S01]  /*1c3d0*/  @P3 LDC R12, c[0x0][0x458] ;  /* 0x00011600ff0c3b82 */ /* 0x000ea20000000800 */
[----:B------:R-:W5:Y:S01]  /*1c3e0*/  @P2 MUFU.LG2 R10, R39 ;  /* 0x00000027000a2308 */ /* 0x000f620000000c00 */
[----:B------:R-:W2:Y:S01]  /*1c3f0*/  S2R R29, SR_TID.X ;  /* 0x00000000001d7919 */ /* 0x000ea20000002100 */
[----:B------:R-:W-:Y:S01]  /*1c400*/  MOV R22, 0x7f800000 ;  /* 0x7f80000000167802 */ /* 0x000fe20000000f00 */
[----:B------:R-:W-:Y:S01]  /*1c410*/  USEL UR16, UR16, URZ, UP0 ;  /* 0x000000ff10107287 */ /* 0x000fe20008000000 */
[----:B------:R-:W-:Y:S01]  /*1c420*/  @P5 FMUL.FTZ R8, R17, 0.69314718246459960938 ;  /* 0x3f31721811085820 */ /* 0x000fe20000410000 */
[----:B------:R3:W-:Y:S01]  /*1c430*/  STS [R2+0x2400], R3 ;  /* 0x0024000302007388 */ /* 0x0007e20000000800 */
[----:B------:R-:W-:Y:S01]  /*1c440*/  MOV R23, 0x7f800000 ;  /* 0x7f80000000177802 */ /* 0x000fe20000000f00 */
[----:B------:R-:W5:Y:S01]  /*1c450*/  @P2 LDC R11, c[0x0][0x458] ;  /* 0x00011600ff0b2b82 */ /* 0x000f620000000800 */
[----:B------:R-:W-:Y:S01]  /*1c460*/  @P5 FFMA.FTZ R23, R71, R16, R8 ;  /* 0x0000001047175223 */ /* 0x000fe20000010008 */
[----:B------:R5:W-:Y:S01]  /*1c470*/  STS [R7+0x2000], R6 ;  /* 0x0020000607007388 */ /* 0x000be20000000800 */
[----:B-1----:R-:W-:Y:S01]  /*1c480*/  @P3 FMUL.FTZ R9, R13, 0.69314718246459960938 ;  /* 0x3f3172180d093820 */ /* 0x002fe20000410000 */
[----:B------:R-:W-:Y:S01]  /*1c490*/  BSSY.RECONVERGENT B0, `(.L_x_2245) ;  /* 0x000003c000007945 */ /* 0x000fe20003800200 */
[----:B------:R-:W-:Y:S01]  /*1c4a0*/  MOV R19, 0x7f800000 ;  /* 0x7f80000000137802 */ /* 0x000fe20000000f00 */
[----:B------:R1:W-:Y:S01]  /*1c4b0*/  STS [R7+0x2400], R138 ;  /* 0x0024008a07007388 */ /* 0x0003e20000000800 */
[----:B------:R-:W-:Y:S01]  /*1c4c0*/  MOV R18, 0x7f800000 ;  /* 0x7f80000000127802 */ /* 0x000fe20000000f00 */
[----:B--2---:R-:W-:Y:S01]  /*1c4d0*/  @P3 FFMA.FTZ R19, R72, R12, R9 ;  /* 0x0000000c48133223 */ /* 0x004fe20000010009 */
[----:B---3--:R-:W-:Y:S01]  /*1c4e0*/  @P4 FMUL.FTZ R3, R14, 0.69314718246459960938 ;  /* 0x3f3172180e034820 */ /* 0x008fe20000410000 */
[----:B----4-:R-:W-:-:S03]  /*1c4f0*/  IMAD R2, R30, R5, RZ ;  /* 0x000000051e027224 */ /* 0x010fc600078e02ff */
[----:B------:R-:W-:Y:S01]  /*1c500*/  @P4 FFMA.FTZ R22, R70, R15, R3 ;  /* 0x0000000f46164223 */ /* 0x000fe20000010003 */
[----:B------:R-:W-:Y:S01]  /*1c510*/  @!P1 IMAD R2, R0, UR5, R2 ;  /* 0x0000000500029c24 */ /* 0x000fe2000f8e0202 */
[----:B------:R-:W-:Y:S01]  /*1c520*/  MOV R3, UR6 ;  /* 0x0000000600037c02 */ /* 0x000fe20008000f00 */
[----:B------:R-:W-:Y:S02]  /*1c530*/  IMAD R0, R4, UR17, RZ ;  /* 0x0000001104007c24 */ /* 0x000fe4000f8e02ff */
[----:B-----5:R-:W-:Y:S01]  /*1c540*/  @P2 FMUL.FTZ R6, R10, 0.69314718246459960938 ;  /* 0x3f3172180a062820 */ /* 0x020fe20000410000 */
[----:B------:R-:W-:Y:S02]  /*1c550*/  SEL R3, R3, RZ, P1 ;  /* 0x000000ff03037207 */ /* 0x000fe40000800000 */
[----:B------:R-:W-:Y:S01]  /*1c560*/  SHF.R.S32.HI R5, RZ, 0x1f, R0 ;  /* 0x0000001fff057819 */ /* 0x000fe20000011400 */
[----:B------:R-:W-:Y:S01]  /*1c570*/  @P2 FFMA.FTZ R18, R69, R11, R6 ;  /* 0x0000000b45122223 */ /* 0x000fe20000010006 */
[----:B------:R-:W-:Y:S01]  /*1c580*/  BAR.SYNC.DEFER_BLOCKING 0x0 ;  /* 0x0000000000007b1d */ /* 0x000fe20000010000 */
[----:B------:R-:W-:-:S02]  /*1c590*/  IADD3 R8, P4, P1, R0, UR16, R2 ;  /* 0x0000001000087c10 */ /* 0x000fc4000f99e002 */
[----:B------:R-:W-:-:S04]  /*1c5a0*/  SHF.R.S32.HI R0, RZ, 0x1f, R2 ;  /* 0x0000001fff007819 */ /* 0x000fc80000011402 */
[----:B------:R-:W-:Y:S01]  /*1c5b0*/  IADD3.X R5, PT, PT, R5, R3, R0, P4, P1 ;  /* 0x0000000305057210 */ /* 0x000fe200027e2400 */
[----:B-1----:R-:W-:Y:S06]  /*1c5c0*/  @P6 BRA `(.L_x_2246) ;  /* 0x0000000000a06947 */ /* 0x002fec0003800000 */
[----:B------:R-:W1:Y:S02]  /*1c5d0*/  S2R R0, SR_TID.X ;  /* 0x0000000000007919 */ /* 0x000e640000002100 */
[--C-:B-1----:R-:W-:Y:S02]  /*1c5e0*/  SHF.R.U32.HI R3, RZ, 0x1, R0.reuse ;  /* 0x00000001ff037819 */ /* 0x102fe40000011600 */
        /* <DEDUP_REMOVED lines=11> */
[----:B------:R-:W-:-:S05]  /*1c6a0*/  @!P6 IMAD R3, R0, R4, RZ ;  /* 0x000000040003e224 */ /* 0x000fca00078e02ff */
[----:B------:R-:W-:Y:S01]  /*1c6b0*/  @!P6 IADD3 R0, P1, PT, R3, R8, RZ ;  /* 0x000000080300e210 */ /* 0x000fe20007f3e0ff */
        /* <DEDUP_REMOVED lines=25> */
.L_x_2246:
[----:B------:R-:W-:Y:S05]  /*1c850*/  BSYNC.RECONVERGENT B0 ;  /* 0x0000000000007941 */ /* 0x000fea0003800200 */
.L_x_2245:
[----:B------:R-:W2:Y:S01]  /*1c860*/  LDCU UR6, c[0x0][0x440] ;  /* 0x00008800ff0677ac */ /* 0x000ea20008000800 */
[----:B-1----:R-:W-:Y:S01]  /*1c870*/  IMAD.SHL.U32 R3, R41, 0x8, RZ ;  /* 0x0000000829037824 */ /* 0x002fe200078e00ff */
[----:B------:R-:W-:Y:S01]  /*1c880*/  SHF.R.U32.HI R8, RZ, 0x3, R41 ;  /* 0x00000003ff087819 */ /* 0x000fe20000011629 */
[----:B------:R1:W3:Y:S01]  /*1c890*/  LDS.128 R16, [R201+0x3800] ;  /* 0x00380000c9107984 */ /* 0x0002e20000000c00 */
[----:B------:R-:W4:Y:S01]  /*1c8a0*/  LDCU.64 UR4, c[0x0][0x410] ;  /* 0x00008200ff0477ac */ /* 0x000f220008000a00 */
[----:B------:R-:W-:Y:S01]  /*1c8b0*/  @!P0 IMAD.MOV.U32 R2, RZ, RZ, R26 ;  /* 0x000000ffff028224 */ /* 0x000fe200078e001a */
[----:B------:R-:W-:Y:S01]  /*1c8c0*/  LOP3.LUT R3, R3, 0x38, RZ, 0xc0, !PT ;  /* 0x0000003803037812 */ /* 0x000fe200078ec0ff */
[----:B------:R-:W-:Y:S01]  /*1c8d0*/  @P0 IMAD.MOV.U32 R2, RZ, RZ, R24 ;  /* 0x000000ffff020224 */ /* 0x000fe200078e0018 */
[----:B------:R-:W-:Y:S01]  /*1c8e0*/  LOP3.LUT R20, R8, UR14, RZ, 0xfc, !PT ;  /* 0x0000000e08147c12 */ /* 0x000fe2000f8efcff */
[----:B------:R-:W-:Y:S01]  /*1c8f0*/  BSSY.RECONVERGENT B0, `(.L_x_2247) ;  /* 0x0000020000007945 */ /* 0x000fe20003800200 */
[----:B------:R-:W-:-:S02]  /*1c900*/  LEA.HI R0, R29, 0x10, RZ, 0x1d ;  /* 0x000000101d007811 */ /* 0x000fc400078fe8ff */
[----:B------:R-:W-:Y:S02]  /*1c910*/  IADD3 R2, P3, PT, R3, R2, RZ ;  /* 0x0000000203027210 */ /* 0x000fe40007f7e0ff */
[C---:B------:R-:W-:Y:S02]  /*1c920*/  LEA.HI R6, R29.reuse, 0x20, RZ, 0x1d ;  /* 0x000000201d067811 */ /* 0x040fe400078fe8ff */
[----:B------:R-:W-:Y:S02]  /*1c930*/  LEA.HI R5, R29, 0x30, RZ, 0x1d ;  /* 0x000000301d057811 */ /* 0x000fe400078fe8ff */
[----:B--2---:R-:W-:Y:S01]  /*1c940*/  ISETP.GE.AND P1, PT, R3, UR6, PT ;  /* 0x0000000603007c0c */ /* 0x004fe2000bf26270 */
[----:B------:R-:W-:Y:S01]  /*1c950*/  IMAD.X R3, RZ, RZ, R28, P3 ;  /* 0x000000ffff037224 */ /* 0x000fe200018e061c */
[----:B------:R-:W-:Y:S02]  /*1c960*/  LEA.HI R4, R29, 0x40, RZ, 0x1d ;  /* 0x000000401d047811 */ /* 0x000fe400078fe8ff */
[----:B------:R-:W-:Y:S01]  /*1c970*/  ISETP.GE.OR P2, PT, R8, UR10, P1 ;  /* 0x0000000a08007c0c */ /* 0x000fe20008f46670 */
[----:B----4-:R-:W-:Y:S01]  /*1c980*/  IMAD.WIDE.U32 R12, R30, UR4, R2 ;  /* 0x000000041e0c7c25 */ /* 0x010fe2000f8e0002 */
[----:B------:R1:W2:Y:S01]  /*1c990*/  LDS.128 R8, [R201] ;  /* 0x00000000c9087984 */ /* 0x0002a20000000c00 */
[----:B------:R-:W-:-:S02]  /*1c9a0*/  ISETP.GE.OR P0, PT, R0, UR10, P1 ;  /* 0x0000000a00007c0c */ /* 0x000fc40008f06670 */
[----:B------:R-:W-:Y:S01]  /*1c9b0*/  LEA.HI R0, R29, 0x50, RZ, 0x1d ;  /* 0x000000501d007811 */ /* 0x000fe200078fe8ff */
[----:B------:R-:W-:Y:S01]  /*1c9c0*/  IMAD R7, R30, UR5, R13 ;  /* 0x000000051e077c24 */ /* 0x000fe2000f8e020d */
[----:B------:R-:W-:Y:S02]  /*1c9d0*/  ISETP.GE.OR P6, PT, R6, UR10, P1 ;  /* 0x0000000a06007c0c */ /* 0x000fe40008fc6670 */
[----:B------:R-:W-:Y:S02]  /*1c9e0*/  ISETP.GE.OR P5, PT, R5, UR10, P1 ;  /* 0x0000000a05007c0c */ /* 0x000fe40008fa6670 */
[----:B------:R-:W-:Y:S02]  /*1c9f0*/  ISETP.GE.OR P4, PT, R4, UR10, P1 ;  /* 0x0000000a04007c0c */ /* 0x000fe40008f86670 */
[----:B------:R-:W-:Y:S02]  /*1ca00*/  ISETP.GE.OR P3, PT, R0, UR10, P1 ;  /* 0x0000000a00007c0c */ /* 0x000fe40008f66670 */
[----:B------:R-:W-:-:S02]  /*1ca10*/  LEA.HI R15, R29, 0x60, RZ, 0x1d ;  /* 0x000000601d0f7811 */ /* 0x000fc400078fe8ff */
[----:B------:R-:W-:Y:S01]  /*1ca20*/  LEA.HI R14, R29, 0x70, RZ, 0x1d ;  /* 0x000000701d0e7811 */ /* 0x000fe200078fe8ff */
[----:B------:R-:W-:Y:S08]  /*1ca30*/  @P2 BRA `(.L_x_2248) ;  /* 0x00000000002c2947 */ /* 0x000ff00003800000 */
        /* <DEDUP_REMOVED lines=10> */
[----:B--2---:R4:W-:Y:S02]  /*1cae0*/  STG.E.128 desc[UR20][R4.64], R8 ;  /* 0x0000000804007986 */ /* 0x0049e4000c101d14 */
.L_x_2248:
[----:B------:R-:W-:Y:S05]  /*1caf0*/  BSYNC.RECONVERGENT B0 ;  /* 0x0000000000007941 */ /* 0x000fea0003800200 */
.L_x_2247:
[----:B--2-4-:R2:W4:Y:S01]  /*1cb00*/  LDS.128 R8, [R201+0x800] ;  /* 0x00080000c9087984 */ /* 0x0145220000000c00 */
[----:B------:R-:W-:Y:S01]  /*1cb10*/  BSSY.RECONVERGENT B0, `(.L_x_2249) ;  /* 0x0000011000007945 */ /* 0x000fe20003800200 */
[----:B------:R-:W-:Y:S02]  /*1cb20*/  ISETP.GE.OR P2, PT, R15, UR10, P1 ;  /* 0x0000000a0f007c0c */ /* 0x000fe40008f46670 */
[----:B------:R-:W-:Y:S01]  /*1cb30*/  ISETP.GE.OR P1, PT, R14, UR10, P1 ;  /* 0x0000000a0e007c0c */ /* 0x000fe20008f26670 */
[----:B------:R-:W-:-:S12]  /*1cb40*/  @P0 BRA `(.L_x_2250) ;  /* 0x0000000000340947 */ /* 0x000fd80003800000 */
        /* <DEDUP_REMOVED lines=13> */
.L_x_2250:
[----:B------:R-:W-:Y:S05]  /*1cc20*/  BSYNC.RECONVERGENT B0 ;  /* 0x0000000000007941 */ /* 0x000fea0003800200 */
.L_x_2249:
        /* <DEDUP_REMOVED lines=16> */
.L_x_2252:
[----:B------:R-:W-:Y:S05]  /*1cd30*/  BSYNC.RECONVERGENT B0 ;  /* 0x0000000000007941 */ /* 0x000fea0003800200 */
.L_x_2251:
        /* <DEDUP_REMOVED lines=16> */
.L_x_2254:
[----:B------:R-:W-:Y:S05]  /*1ce40*/  BSYNC.RECONVERGENT B0 ;  /* 0x0000000000007941 */ /* 0x000fea0003800200 */
.L_x_2253:
        /* <DEDUP_REMOVED lines=16> */
.L_x_2256:
[----:B------:R-:W-:Y:S05]  /*1cf50*/  BSYNC.RECONVERGENT B0 ;  /* 0x0000000000007941 */ /* 0x000fea0003800200 */
.L_x_2255:
        /* <DEDUP_REMOVED lines=16> */
.L_x_2258:
[----:B------:R-:W-:Y:S05]  /*1d060*/  BSYNC.RECONVERGENT B0 ;  /* 0x0000000000007941 */ /* 0x000fea0003800200 */
.L_x_2257:
        /* <DEDUP_REMOVED lines=16> */
.L_x_2260:
[----:B------:R-:W-:Y:S05]  /*1d170*/  BSYNC.RECONVERGENT B0 ;  /* 0x0000000000007941 */ /* 0x000fea0003800200 */
.L_x_2259:
[----:B------:R-:W-:Y:S05]  /*1d180*/  @P1 EXIT ;  /* 0x000000000000194d */ /* 0x000fea0003800000 */
        /* <DEDUP_REMOVED lines=14> */
.L_x_2261:
        /* <DEDUP_REMOVED lines=9> */
.L_x_2713:


//--------------------- .text._ZN5flash16flash_fwd_kernelI23Flash_fwd_kernel_traitsILi64ELi128ELi64ELi4ELb0ELb0EN7cutlass6half_tE19Flash_kernel_traitsILi64ELi128ELi64ELi4ES3_EELb1ELb0ELb1ELb0ELb0ELb0ELb0ELb1EEEvNS_16Flash_fwd_paramsE --------------------------
	.section	.text._ZN5flash16flash_fwd_kernelI23Flash_fwd_kernel_traitsILi64ELi128ELi64ELi4ELb0ELb0EN7cutlass6half_tE19Flash_kernel_traitsILi64ELi128ELi64ELi4ES3_EELb1ELb0ELb1ELb0ELb0ELb0ELb0ELb1EEEvNS_16Flash_fwd_paramsE,"ax",@progbits
	.align	128
        .global         _ZN5flash16flash_fwd_kernelI23Flash_fwd_kernel_traitsILi64ELi128ELi64ELi4ELb0ELb0EN7cutlass6half_tE19Flash_kernel_traitsILi64ELi128ELi64ELi4ES3_EELb1ELb0ELb1ELb0ELb0ELb0ELb0ELb1EEEvNS_16Flash_fwd_paramsE
        .type           _ZN5flash16flash_fwd_kernelI23Flash_fwd_kernel_traitsILi64ELi128ELi64ELi4ELb0ELb0EN7cutlass6half_tE19Flash_kernel_traitsILi64ELi128ELi64ELi4ES3_EELb1ELb0ELb1ELb0ELb0ELb0ELb0ELb1EEEvNS_16Flash_fwd_paramsE,@function
        .size           _ZN5flash16flash_fwd_kernelI23Flash_fwd_kernel_traitsILi64ELi128ELi64ELi4ELb0ELb0EN7cutlass6half_tE19Flash_kernel_traitsILi64ELi128ELi64ELi4ES3_EELb1ELb0ELb1ELb0ELb0ELb0ELb0ELb1EEEvNS_16Flash_fwd_paramsE,(.L_x_2714 - _ZN5flash16flash_fwd_kernelI23Flash_fwd_kernel_traitsILi64ELi128ELi64ELi4ELb0ELb0EN7cutlass6half_tE19Flash_kernel_traitsILi64ELi128ELi64ELi4ES3_EELb1ELb0ELb1ELb0ELb0ELb0ELb0ELb1EEEvNS_16Flash_fwd_paramsE)
        .other          _ZN5flash16flash_fwd_kernelI23Flash_fwd_kernel_traitsILi64ELi128ELi64ELi4ELb0ELb0EN7cutlass6half_tE19Flash_kernel_traitsILi64ELi128ELi64ELi4ES3_EELb1ELb0ELb1ELb0ELb0ELb0ELb0ELb1EEEvNS_16Flash_fwd_paramsE,@"STO_CUDA_ENTRY STV_DEFAULT"
_ZN5flash16flash_fwd_kernelI23Flash_fwd_kernel_traitsILi64ELi128ELi64ELi4ELb0ELb0EN7cutlass6half_tE19Flash_kernel_traitsILi64ELi128ELi64ELi4ES3_EELb1ELb0ELb1ELb0ELb0ELb0ELb0ELb1EEEvNS_16Flash_fwd_paramsE:
.text._ZN5flash16flash_fwd_kernelI23Flash_fwd_kernel_traitsILi64ELi128ELi64ELi4ELb0ELb0EN7cutlass6half_tE19Flash_kernel_traitsILi64ELi128ELi64ELi4ES3_EELb1ELb0ELb1ELb0ELb0ELb0ELb0ELb1EEEvNS_16Flash_fwd_paramsE:
[----:B------:R-:W1:Y:S01]  /*0000*/  LDC R1, c[0x0][0x37c] ;  /* 0x0000df00ff017b82 */ /* 0x000e620000000800 */
[----:B------:R-:W2:Y:S07]  /*0010*/  LDCU.U8 UR4, c[0x0][0x524] ;  /* 0x0000a480ff0477ac */ /* 0x000eae0008000000 */
[----:B------:R-:W3:Y:S01]  /*0020*/  LDC R12, c[0x0][0x518] ;  /* 0x00014600ff0c7b82 */ /* 0x000ee20000000800 */
[----:B-1----:R-:W-:Y:S01]  /*0030*/  VIADD R1, R1, 0xfffffe88 ;  /* 0xfffffe8801017836 */ /* 0x002fe20000000000 */
[----:B------:R-:W1:Y:S01]  /*0040*/  LDCU.64 UR36, c[0x0][0x510] ;  /* 0x0000a200ff2477ac */ /* 0x000e620008000a00 */
[----:B------:R-:W4:Y:S05]  /*0050*/  LDCU.64 UR28, c[0x0][0x358] ;  /* 0x00006b00ff1c77ac */ /* 0x000f2a0008000a00 */
[----:B------:R-:W3:Y:S01]  /*0060*/  LDC R13, c[0x0][0x51c] ;  /* 0x00014700ff0d7b82 */ /* 0x000ee20000000800 */
[----:B------:R-:W3:Y:S01]  /*0070*/  S2R R178, SR_TID.X ;  /* 0x0000000000b27919 */ /* 0x000ee20000002100 */
[----:B------:R-:W3:Y:S01]  /*0080*/  LDCU.64 UR10, c[0x0][0x460] ;  /* 0x00008c00ff0a77ac */ /* 0x000ee20008000a00 */
[----:B------:R-:W3:Y:S01]  /*0090*/  LDCU.64 UR8, c[0x0][0x470] ;  /* 0x00008e00ff0877ac */ /* 0x000ee20008000a00 */
[----:B--2---:R-:W-:-:S04]  /*00a0*/  ISETP.NE.AND P1, PT, RZ, UR4, PT ;  /* 0x00000004ff007c0c */ /* 0x004fc8000bf25270 */
[----:B------:R-:W-:Y:S01]  /*00b0*/  S2UR UR20, SR_CTAID.X ;  /* 0x00000000001479c3 */ /* 0x000fe20000002500 */
[----:B------:R-:W2:Y:S01]  /*00c0*/  LDCU.64 UR14, c[0x0][0x460] ;  /* 0x00008c00ff0e77ac */ /* 0x000ea20008000a00 */
[----:B-1----:R-:W-:Y:S02]  /*00d0*/  IMAD.U32 R2, RZ, RZ, UR36 ;  /* 0x00000024ff027e24 */ /* 0x002fe4000f8e00ff */
[----:B------:R-:W-:-:S04]  /*00e0*/  IMAD.U32 R3, RZ, RZ, UR37 ;  /* 0x00000025ff037e24 */ /* 0x000fc8000f8e00ff */
[----:B------:R-:W-:Y:S08]  /*00f0*/  S2UR UR13, SR_CTAID.Y ;  /* 0x00000000000d79c3 */ /* 0x000ff00000002600 */
[----:B------:R-:W1:Y:S01]  /*0100*/  S2UR UR35, SR_CTAID.Z ;  /* 0x00000000002379c3 */ /* 0x000e620000002700 */
[----:B----4-:R3:W4:Y:S01]  /*0110*/  @P1 LDG.E.64 R4, desc[UR28][R2.64] ;  /* 0x0000001c02041981 */ /* 0x010722000c1e1b00 */
[----:B------:R-:W2:Y:S01]  /*0120*/  LDCU.U8 UR12, c[0x0][0x532] ;  /* 0x0000a640ff0c77ac */ /* 0x000ea20008000000 */
[----:B------:R-:W2:Y:S05]  /*0130*/  LDCU.64 UR6, c[0x0][0x468] ;  /* 0x00008d00ff0677ac */ /* 0x000eaa0008000a00 */
[----:B------:R-:W4:Y:S01]  /*0140*/  @P1 LDC R0, c[0x0][0x520] ;  /* 0x00014800ff001b82 */ /* 0x000f220000000800 */
[----:B---3--:R-:W-:-:S02]  /*0150*/  @P1 IMAD.MOV.U32 R2, RZ, RZ, R12 ;  /* 0x000000ffff021224 */ /* 0x008fc400078e000c */
[----:B------:R-:W-:-:S06]  /*0160*/  @P1 IMAD.MOV.U32 R3, RZ, RZ, R13 ;  /* 0x000000ffff031224 */ /* 0x000fcc00078e000d */
[----:B------:R-:W3:Y:S01]  /*0170*/  @P1 LDG.E.64 R2, desc[UR28][R2.64] ;  /* 0x0000001c02021981 */ /* 0x000ee2000c1e1b00 */
[----:B-1----:R-:W-:Y:S01]  /*0180*/  ULOP3.LUT UR4, UR35, UR20, UR13, 0xfe, !UPT ;  /* 0x0000001423047292 */ /* 0x002fe2000f8efe0d */
[----:B------:R-:W-:Y:S01]  /*0190*/  ISETP.NE.U32.AND P4, PT, RZ, UR10, PT ;  /* 0x0000000aff007c0c */ /* 0x000fe2000bf85070 */
[----:B------:R-:W-:Y:S02]  /*01a0*/  UISETP.NE.U32.AND UP4, UPT, UR10, URZ, UPT ;  /* 0x000000ff0a00728c */ /* 0x000fe4000bf85070 */
[----:B------:R-:W-:Y:S01]  /*01b0*/  UISETP.NE.U32.AND UP3, UPT, UR8, URZ, UPT ;  /* 0x000000ff0800728c */ /* 0x000fe2000bf65070 */
[----:B------:R-:W-:Y:S01]  /*01c0*/  ISETP.NE.AND.EX P4, PT, RZ, UR11, PT, P4 ;  /* 0x0000000bff007c0c */ /* 0x000fe2000bf85340 */
[----:B------:R-:W-:Y:S01]  /*01d0*/  UISETP.NE.AND.EX UP4, UPT, UR11, URZ, UPT, UP4 ;  /* 0x000000ff0b00728c */ /* 0x000fe2000bf85340 */
[----:B------:R-:W-:Y:S01]  /*01e0*/  LOP3.LUT P3, RZ, R178, UR4, RZ, 0xfc, !PT ;  /* 0x00000004b2ff7c12 */ /* 0x000fe2000f86fcff */
[----:B------:R-:W-:Y:S02]  /*01f0*/  UISETP.NE.AND.EX UP3, UPT, UR9, URZ, UPT, UP3 ;  /* 0x000000ff0900728c */ /* 0x000fe4000bf65330 */
[----:B--2---:R-:W-:Y:S01]  /*0200*/  UIMAD.WIDE.U32 UR14, UR13, 0x4, UR14 ;  /* 0x000000040d0e78a5 */ /* 0x004fe2000f8e000e */
[----:B------:R-:W1:Y:S01]  /*0210*/  LDCU.64 UR4, c[0x0][0x478] ;  /* 0x00008f00ff0477ac */ /* 0x000e620008000a00 */
[----:B------:R-:W-:Y:S01]  /*0220*/  PLOP3.LUT P2, PT, PT, PT, UP4, 0x80, 0x8 ;  /* 0x000000000008781c */ /* 0x000fe20003f4f048 */
[----:B------:R-:W-:-:S02]  /*0230*/  USHF.L.U32 UR11, UR13, 0x2, URZ ;  /* 0x000000020d0b7899 */ /* 0x000fc400080006ff */
[----:B------:R-:W-:-:S05]  /*0240*/  UISETP.NE.AND UP5, UPT, UR12, URZ, UPT ;  /* 0x000000ff0c00728c */ /* 0x000fca000bfa5270 */
[----:B------:R-:W2:Y:S01]  /*0250*/  @!P3 LDC.64 R6, c[0x0][0x528] ;  /* 0x00014a00ff06bb82 */ /* 0x000ea20000000a00 */
[----:B------:R-:W-:Y:S02]  /*0260*/  UISETP.EQ.U32.AND UP2, UPT, UR6, URZ, UPT ;  /* 0x000000ff0600728c */ /* 0x000fe4000bf42070 */
[----:B------:R-:W-:Y:S02]  /*0270*/  USHF.R.U32.HI UR10, URZ, 0x1e, UR13 ;  /* 0x0000001eff0a7899 */ /* 0x000fe4000801160d */
[----:B------:R-:W-:Y:S02]  /*0280*/  UISETP.EQ.OR.EX UP2, UPT, UR7, URZ, !UP5, UP2 ;  /* 0x000000ff0700728c */ /* 0x000fe4000ef42720 */
[----:B-1----:R-:W-:-:S04]  /*0290*/  UISETP.NE.U32.AND UP0, UPT, UR4, URZ, UPT ;  /* 0x000000ff0400728c */ /* 0x002fc8000bf05070 */
[----:B------:R-:W-:Y:S01]  /*02a0*/  UISETP.NE.AND.EX UP0, UPT, UR5, URZ, UPT, UP0 ;  /* 0x000000ff0500728c */ /* 0x000fe2000bf05300 */
[----:B----4-:R-:W-:Y:S02]  /*02b0*/  @P1 R2UR UR36, R4 ;  /* 0x00000000042412ca */ /* 0x010fe400000e0000 */
[----:B------:R-:W-:-:S11]  /*02c0*/  @P1 R2UR UR37, R5 ;  /* 0x00000000052512ca */ /* 0x000fd600000e0000 */
[----:B------:R-:W-:Y:S02]  /*02d0*/  IMAD.U32 R4, RZ, RZ, UR36 ;  /* 0x00000024ff047e24 */ /* 0x000fe4000f8e00ff */
[----:B------:R-:W-:-:S05]  /*02e0*/  IMAD.U32 R5, RZ, RZ, UR37 ;  /* 0x00000025ff057e24 */ /* 0x000fca000f8e00ff */
[----:B--2---:R1:W-:Y:S01]  /*02f0*/  @!P3 STG.E.64 desc[UR28][R6.64], R4 ;  /* 0x000000040600b986 */ /* 0x0043e2000c101b1c */
[----:B---3--:R-:W-:Y:S01]  /*0300*/  @P1 IADD3 R12, P0, PT, R2, R0, RZ ;  /* 0x00000000020c1210 */ /* 0x008fe20007f1e0ff */
[----:B------:R-:W-:Y:S01]  /*0310*/  IMAD.U32 R2, RZ, RZ, UR14 ;  /* 0x0000000eff027e24 */ /* 0x000fe2000f8e00ff */
[----:B------:R-:W-:-:S03]  /*0320*/  @UP3 UIADD3 UR14, UP1, UPT, UR11, UR8, URZ ;  /* 0x000000080b0e3290 */ /* 0x000fc6000ff3e0ff */
[----:B------:R-:W-:Y:S01]  /*0330*/  @P1 IMAD.X R13, RZ, RZ, R3, P0 ;  /* 0x000000ffff0d1224 */ /* 0x000fe200000e0603 */
[----:B------:R-:W-:Y:S02]  /*0340*/  PLOP3.LUT P1, PT, PT, PT, UP3, 0x80, 0x8 ;  /* 0x000000000008781c */ /* 0x000fe40003f2f038 */
[----:B------:R-:W-:Y:S01]  /*0350*/  MOV R3, UR15 ;  /* 0x0000000f00037c02 */ /* 0x000fe20008000f00 */
[----:B------:R-:W-:Y:S02]  /*0360*/  @UP3 UIADD3.X UR15, UPT, UPT, UR10, UR9, URZ, UP1, !UPT ;  /* 0x000000090a0f3290 */ /* 0x000fe40008ffe4ff */
[----:B------:R-:W-:Y:S01]  /*0370*/  UIADD3 UR9, UP1, UPT, UR11, UR6, URZ ;  /* 0x000000060b097290 */ /* 0x000fe2000ff3e0ff */
[----:B-1----:R-:W-:Y:S02]  /*0380*/  @!P3 IMAD.MOV.U32 R4, RZ, RZ, R12 ;  /* 0x000000ffff04b224 */ /* 0x002fe400078e000c */
[----:B------:R-:W-:Y:S01]  /*0390*/  @!P3 IMAD.MOV.U32 R5, RZ, RZ, R13 ;  /* 0x000000ffff05b224 */ /* 0x000fe200078e000d */
[----:B------:R-:W-:-:S04]  /*03a0*/  UIADD3.X UR8, UPT, UPT, UR10, UR7, URZ, UP1, !UPT ;  /* 0x000000070a087290 */ /* 0x000fc80008ffe4ff */
[----:B------:R1:W-:Y:S01]  /*03b0*/  @!P3 STG.E.64 desc[UR28][R6.64+0x8], R4 ;  /* 0x000008040600b986 */ /* 0x0003e2000c101b1c */
[----:B------:R-:W-:-:S03]  /*03c0*/  PLOP3.LUT P3, PT, PT, PT, UP2, 0x80, 0x8 ;  /* 0x000000000008781c */ /* 0x000fc60003f6f028 */
[----:B------:R-:W2:Y:S01]  /*03d0*/  @P4 LDG.E R8, desc[UR28][R2.64] ;  /* 0x0000001c02084981 */ /* 0x000ea2000c1e1900 */
[----:B------:R-:W-:Y:S01]  /*03e0*/  @UP0 UIADD3 UR4, UP1, UPT, UR11, UR4, URZ ;  /* 0x000000040b040290 */ /* 0x000fe2000ff3e0ff */
[----:B------:R-:W-:-:S03]  /*03f0*/  PLOP3.LUT P0, PT, PT, PT, UP0, 0x80, 0x8 ;  /* 0x000000000008781c */ /* 0x000fc60003f0f008 */
[----:B------:R-:W-:Y:S01]  /*0400*/  @UP0 UIADD3.X UR5, UPT, UPT, UR10, UR5, URZ, UP1, !UPT ;  /* 0x000000050a050290 */ /* 0x000fe20008ffe4ff */
[----:B-1----:R1:W3:Y:S01]  /*0410*/  @P2 LDG.E R7, desc[UR28][R2.64+0x4] ;  /* 0x0000041c02072981 */ /* 0x0022e2000c1e1900 */
[----:B------:R-:W-:-:S04]  /*0420*/  IMAD.U32 R4, RZ, RZ, UR4 ;  /* 0x00000004ff047e24 */ /* 0x000fc8000f8e00ff */
[----:B------:R-:W-:Y:S01]  /*0430*/  IMAD.U32 R5, RZ, RZ, UR5 ;  /* 0x00000005ff057e24 */ /* 0x000fe2000f8e00ff */
[----:B------:R-:W4:Y:S04]  /*0440*/  @!UP4 LDCU UR33, c[0x0][0x434] ;  /* 0x00008680ff21c7ac */ /* 0x000f280008000800 */
[----:B------:R-:W5:Y:S01]  /*0450*/  @P0 LDG.E R4, desc[UR28][R4.64] ;  /* 0x0000001c04040981 */ /* 0x000f62000c1e1900 */
[----:B------:R-:W-:Y:S01]  /*0460*/  UMOV UR19, 0xffffffff ;  /* 0xffffffff00137882 */ /* 0x000fe20000000000 */
[----:B------:R-:W4:Y:S01]  /*0470*/  @!UP0 LDCU.64 UR4, c[0x0][0x488] ;  /* 0x00009100ff0487ac */ /* 0x000f220008000a00 */
[----:B-1----:R-:W-:Y:S02]  /*0480*/  IMAD.U32 R2, RZ, RZ, UR14 ;  /* 0x0000000eff027e24 */ /* 0x002fe4000f8e00ff */
[----:B------:R-:W-:-:S05]  /*0490*/  IMAD.U32 R3, RZ, RZ, UR15 ;  /* 0x0000000fff037e24 */ /* 0x000fca000f8e00ff */
[----:B------:R1:W4:Y:S02]  /*04a0*/  @P1 LDG.E R0, desc[UR28][R2.64] ;  /* 0x0000001c02001981 */ /* 0x000324000c1e1900 */
[----:B-1----:R-:W-:Y:S01]  /*04b0*/  MOV R2, UR9 ;  /* 0x0000000900027c02 */ /* 0x002fe20008000f00 */
[----:B------:R-:W-:-:S05]  /*04c0*/  IMAD.U32 R3, RZ, RZ, UR8 ;  /* 0x00000008ff037e24 */ /* 0x000fca000f8e00ff */
[----:B------:R-:W4:Y:S01]  /*04d0*/  @!P3 LDG.E R6, desc[UR28][R2.64] ;  /* 0x0000001c0206b981 */ /* 0x000f22000c1e1900 */
[----:B------:R-:W-:Y:S01]  /*04e0*/  UISETP.NE.U32.AND UP1, UPT, UR6, URZ, UPT ;  /* 0x000000ff0600728c */ /* 0x000fe2000bf25070 */
[----:B------:R-:W-:Y:S01]  /*04f0*/  UMOV UR15, 0xffffffff ;  /* 0xffffffff000f7882 */ /* 0x000fe20000000000 */
[----:B------:R-:W-:Y:S02]  /*0500*/  USHF.L.U32 UR31, UR20, 0x7, URZ ;  /* 0x00000007141f7899 */ /* 0x000fe400080006ff */
[----:B------:R-:W-:Y:S01]  /*0510*/  UISETP.NE.AND.EX UP1, UPT, UR7, URZ, UPT, UP1 ;  /* 0x000000ff0700728c */ /* 0x000fe2000bf25310 */
[----:B------:R-:W-:Y:S01]  /*0520*/  UMOV UR14, URZ ;  /* 0x000000ff000e7c82 */ /* 0x000fe20008000000 */
[----:B------:R-:W1:Y:S01]  /*0530*/  @!UP0 LDCU UR6, c[0x0][0x43c] ;  /* 0x00008780ff0687ac */ /* 0x000e620008000800 */
[----:B--2---:R-:W-:Y:S02]  /*0540*/  @P4 R2UR UR19, R8 ;  /* 0x00000000081342ca */ /* 0x004fe400000e0000 */
[----:B---3--:R-:W-:-:S13]  /*0550*/  @P2 R2UR UR8, R7 ;  /* 0x00000000070822ca */ /* 0x008fda00000e0000 */
[----:B----4-:R-:W-:-:S04]  /*0560*/  @UP4 UIADD3 UR33, UPT, UPT, UR8, -UR19, URZ ;  /* 0x8000001308214290 */ /* 0x010fc8000fffe0ff */
[----:B------:R-:W-:Y:S01]  /*0570*/  UISETP.GT.AND UP2, UPT, UR33, UR31, UPT ;  /* 0x0000001f2100728c */ /* 0x000fe2000bf44270 */
[----:B------:R-:W-:-:S05]  /*0580*/  @P1 R2UR UR14, R0 ;  /* 0x00000000000e12ca */ /* 0x000fca00000e0000 */
[----:B------:R-:W-:Y:S01]  /*0590*/  PLOP3.LUT P1, PT, PT, PT, UP2, 0x80, 0x8 ;  /* 0x000000000008781c */ /* 0x000fe20003f2f028 */
[----:B------:R-:W-:Y:S01]  /*05a0*/  @!UP0 UISETP.NE.U32.AND UP2, UPT, UR4, URZ, UPT ;  /* 0x000000ff0400828c */ /* 0x000fe2000bf45070 */
[----:B------:R-:W2:Y:S01]  /*05b0*/  @!UP1 LDCU UR4, c[0x0][0x438] ;  /* 0x00008700ff0497ac */ /* 0x000ea20008000800 */
        /* <DEDUP_REMOVED lines=8> */
.L_x_2262:
[----:B-----5:R-:W-:Y:S01]  /*0640*/  @P0 R2UR UR32, R4 ;  /* 0x00000000042002ca */ /* 0x020fe200000e0000 */
[----:B------:R-:W-:Y:S01]  /*0650*/  @!UP0 UISETP.NE.AND.EX UP2, UPT, UR5, URZ, UPT, UP2 ;  /* 0x000000ff0500828c */ /* 0x000fe2000bf45320 */
[----:B------:R-:W-:-:S13]  /*0660*/  @!P1 EXIT ;  /* 0x000000000000994d */ /* 0x000fda0003800000 */
[----:B------:R-:W1:Y:S01]  /*0670*/  LDCU UR24, c[0x0][0x504] ;  /* 0x0000a080ff1877ac */ /* 0x000e620008000800 */
[----:B------:R-:W2:Y:S01]  /*0680*/  LDCU UR26, c[0x0][0x508] ;  /* 0x0000a100ff1a77ac */ /* 0x000ea20008000800 */
[----:B------:R-:W-:Y:S02]  /*0690*/  @!UP0 USEL UR6, UR6, URZ, UP2 ;  /* 0x000000ff06068287 */ /* 0x000fe40009000000 */
[----:B------:R-:W-:Y:S02]  /*06a0*/  @UP0 UIADD3 UR32, UPT, UPT, UR32, -UR14, URZ ;  /* 0x8000000e20200290 */ /* 0x000fe4000fffe0ff */
[----:B------:R-:W-:Y:S01]  /*06b0*/  @!UP0 UIADD3 UR32, UPT, UPT, UR6, UR4, -UR14 ;  /* 0x0000000406208290 */ /* 0x000fe2000fffe80e */
[----:B------:R-:W3:Y:S03]  /*06c0*/  LDCU UR10, c[0x0][0x3e0] ;  /* 0x00007c00ff0a77ac */ /* 0x000ee60008000800 */
[----:B------:R-:W-:-:S02]  /*06d0*/  UIADD3 UR7, UPT, UPT, UR32, 0x3f, URZ ;  /* 0x0000003f20077890 */ /* 0x000fc4000fffe0ff */
[----:B-1----:R-:W-:Y:S02]  /*06e0*/  UIADD3 UR24, UPT, UPT, UR33, UR24, URZ ;  /* 0x0000001821187290 */ /* 0x002fe4000fffe0ff */
[----:B------:R-:W-:Y:S02]  /*06f0*/  UIADD3 UR5, UPT, UPT, UR7, UR31, -UR33 ;  /* 0x0000001f07057290 */ /* 0x000fe4000fffe821 */
[----:B------:R-:W-:Y:S02]  /*0700*/  UIADD3 UR9, UPT, UPT, -UR24, UR31, UR32 ;  /* 0x0000001f18097290 */ /* 0x000fe4000fffe120 */
[----:B--2---:R-:W-:Y:S02]  /*0710*/  UIADD3 UR5, UPT, UPT, UR5, 0x80, UR26 ;  /* 0x0000008005057890 */ /* 0x004fe4000fffe01a */
[----:B------:R-:W-:Y:S02]  /*0720*/  USHF.R.S32.HI UR6, URZ, 0x1f, UR7 ;  /* 0x0000001fff067899 */ /* 0x000fe40008011407 */
[----:B------:R-:W-:-:S02]  /*0730*/  USHF.R.S32.HI UR8, URZ, 0x1f, UR9 ;  /* 0x0000001fff087899 */ /* 0x000fc40008011409 */
[----:B------:R-:W-:Y:S02]  /*0740*/  USHF.R.S32.HI UR4, URZ, 0x1f, UR5 ;  /* 0x0000001fff047899 */ /* 0x000fe40008011405 */
[----:B------:R-:W-:Y:S02]  /*0750*/  ULEA.HI UR6, UR6, UR7, URZ, 0x6 ;  /* 0x0000000706067291 */ /* 0x000fe4000f8f30ff */
[----:B------:R-:W-:Y:S02]  /*0760*/  ULEA.HI UR8, UR8, UR9, URZ, 0x6 ;  /* 0x0000000908087291 */ /* 0x000fe4000f8f30ff */
[----:B------:R-:W-:Y:S02]  /*0770*/  ULEA.HI UR4, UR4, UR5, URZ, 0x6 ;  /* 0x0000000504047291 */ /* 0x000fe4000f8f30ff */
[----:B------:R-:W-:Y:S02]  /*0780*/  USHF.R.S32.HI UR6, URZ, 0x6, UR6 ;  /* 0x00000006ff067899 */ /* 0x000fe40008011406 */
[----:B------:R-:W-:-:S02]  /*0790*/  USHF.R.S32.HI UR8, URZ, 0x6, UR8 ;  /* 0x00000006ff087899 */ /* 0x000fc40008011408 */
[----:B------:R-:W-:Y:S02]  /*07a0*/  USHF.R.S32.HI UR4, URZ, 0x6, UR4 ;  /* 0x00000006ff047899 */ /* 0x000fe40008011404 */
[----:B------:R-:W-:Y:S02]  /*07b0*/  UISETP.LT.AND UP1, UPT, URZ, UR8, UPT ;  /* 0x00000008ff00728c */ /* 0x000fe4000bf21270 */
[----:B------:R-:W-:Y:S02]  /*07c0*/  UISETP.LT.AND UP0, UPT, UR6, UR4, UPT ;  /* 0x000000040600728c */ /* 0x000fe4000bf01270 */
[----:B------:R-:W-:Y:S02]  /*07d0*/  USEL UR18, URZ, UR8, !UP1 ;  /* 0x00000008ff127287 */ /* 0x000fe4000c800000 */
[----:B------:R-:W-:Y:S02]  /*07e0*/  USEL UR23, UR6, UR4, UP0 ;  /* 0x0000000406177287 */ /* 0x000fe40008000000 */
[----:B---3--:R-:W-:-:S02]  /*07f0*/  UIMAD UR34, UR13, UR10, UR35 ;  /* 0x0000000a0d2272a4 */ /* 0x008fc4000f8e0223 */
[----:B------:R-:W-:-:S09]  /*0800*/  UISETP.GT.AND UP0, UPT, UR23, UR18, UPT ;  /* 0x000000121700728c */ /* 0x000fd2000bf04270 */
        /* <DEDUP_REMOVED lines=9> */
[----:B------:R-:W-:-:S03]  /*08a0*/  @UP1 UMOV UR11, 0x1 ;  /* 0x00000001000b1882 */ /* 0x000fc60000000000 */
[----:B------:R-:W-:Y:S02]  /*08b0*/  @!UP0 UIMAD UR9, UR13, UR9, UR23 ;  /* 0x000000090d0982a4 */ /* 0x000fe4000f8e0217 */
[----:B-1----:R-:W-:Y:S01]  /*08c0*/  @UP0 UIMAD.WIDE.U32 UR16, UR19, UR6, URZ ;  /* 0x00000006131002a5 */ /* 0x002fe2000f8e00ff */
[----:B------:R-:W-:-:S03]  /*08d0*/  @!UP0 UMOV UR8, UR22 ;  /* 0x0000001600088c82 */ /* 0x000fc60008000000 */
[----:B------:R-:W-:-:S03]  /*08e0*/  @UP0 UIMAD UR9, UR19, UR7, UR17 ;  /* 0x00000007130902a4 */ /* 0x000fc6000f8e0211 */
[----:B------:R-:W-:Y:S01]  /*08f0*/  @UP0 UMOV UR8, UR16 ;  /* 0x0000001000080c82 */ /* 0x000fe20008000000 */
[----:B----4-:R-:W-:Y:S01]  /*0900*/  @UP1 UIMAD UR5, UR4, UR5, URZ ;  /* 0x00000005040512a4 */ /* 0x010fe2000f8e02ff */
[----:B------:R-:W1:Y:S01]  /*0910*/  @UP1 LDCU UR4, c[0x0][0x430] ;  /* 0x00008600ff0417ac */ /* 0x000e620008000800 */
[----:B--2---:R-:W-:Y:S10]  /*0920*/  BRA.U UP1, `(.L_x_2264) ;  /* 0x0000000101247547 */ /* 0x004ff4000b800000 */
[----:B------:R-:W-:-:S11]  /*0930*/  UISETP.NE.AND UP0, UPT, UR14, URZ, UPT ;  /* 0x000000ff0e00728c */ /* 0x000fd6000bf05270 */
[----:B------:R-:W2:Y:S01]  /*0940*/  @UP0 LDCU UR11, c[0x0][0x454] ;  /* 0x00008a80ff0b07ac */ /* 0x000ea20008000800 */
[----:B-1----:R-:W1:Y:S01]  /*0950*/  @!UP0 LDCU UR4, c[0x0][0x434] ;  /* 0x00008680ff0487ac */ /* 0x002e620008000800 */
[----:B------:R-:W3:Y:S02]  /*0960*/  @UP0 LDCU UR5, c[0x0][0x454] ;  /* 0x00008a80ff0507ac */ /* 0x000ee40008000800 */
[----:B---3--:R-:W3:Y:S01]  /*0970*/  @!UP0 LDCU UR5, c[0x0][0x434] ;  /* 0x00008680ff0587ac */ /* 0x008ee20008000800 */
[----:B--2---:R-:W-:Y:S02]  /*0980*/  @UP0 UIMAD UR11, UR10, UR11, URZ ;  /* 0x0000000b0a0b02a4 */ /* 0x004fe4000f8e02ff */
[----:B-1----:R-:W-:-:S03]  /*0990*/  @!UP0 UIMAD UR11, UR10, UR4, URZ ;  /* 0x000000040a0b82a4 */ /* 0x002fc6000f8e02ff */
[----:B------:R-:W-:Y:S01]  /*09a0*/  @UP0 UMOV UR4, 0x1 ;  /* 0x0000000100040882 */ /* 0x000fe20000000000 */
[----:B------:R-:W-:-:S08]  /*09b0*/  @!UP0 UMOV UR4, 0x1 ;  /* 0x0000000100048882 */ /* 0x000fd00000000000 */
.L_x_2264:
[----:B------:R-:W2:Y:S01]  /*09c0*/  LDCU UR12, c[0x0][0x440] ;  /* 0x00008800ff0c77ac */ /* 0x000ea20008000800 */
[----:B------:R-:W-:Y:S01]  /*09d0*/  IMAD.SHL.U32 R2, R178, 0x8, RZ ;  /* 0x00000008b2027824 */ /* 0x000fe200078e00ff */
[----:B------:R-:W-:Y:S01]  /*09e0*/  SHF.R.U32.HI R178, RZ, 0x3, R178 ;  /* 0x00000003ffb27819 */ /* 0x000fe200000116b2 */
[----:B------:R-:W-:Y:S01]  /*09f0*/  BSSY.RECONVERGENT B0, `(.L_x_2265) ;  /* 0x0000030000007945 */ /* 0x000fe20003800200 */
[----:B------:R-:W4:Y:S02]  /*0a00*/  LDCU UR10, c[0x0][0x434] ;  /* 0x00008680ff0a77ac */ /* 0x000f240008000800 */
        /* <DEDUP_REMOVED lines=8> */
[C---:B--2---:R-:W-:Y:S01]  /*0a90*/  ISETP.GE.AND P4, PT, R2.reuse, UR12, PT ;  /* 0x0000000c02007c0c */ /* 0x044fe2000bf86270 */
[----:B---3--:R-:W-:Y:S01]  /*0aa0*/  UIMAD UR5, UR35, UR5, URZ ;  /* 0x00000005230572a4 */ /* 0x008fe2000f8e02ff */
[----:B------:R-:W-:Y:S01]  /*0ab0*/  IADD3 R2, P2, PT, R2, UR8, RZ ;  /* 0x0000000802027c10 */ /* 0x000fe2000ff5e0ff */
[----:B-1----:R-:W-:Y:S01]  /*0ac0*/  UIMAD UR31, UR31, UR4, URZ ;  /* 0x000000041f1f72a4 */ /* 0x002fe2000f8e02ff */
[C---:B------:R-:W-:Y:S01]  /*0ad0*/  ISETP.GE.OR P5, PT, R178.reuse, UR33, P4 ;  /* 0x00000021b2007c0c */ /* 0x040fe2000a7a6670 */
[----:B----4-:R-:W-:Y:S01]  /*0ae0*/  UIMAD UR8, UR13, UR10, URZ ;  /* 0x0000000a0d0872a4 */ /* 0x010fe2000f8e02ff */
[----:B------:R-:W-:Y:S01]  /*0af0*/  ISETP.GE.OR P3, PT, R178, UR33, P1 ;  /* 0x00000021b2007c0c */ /* 0x000fe20008f66670 */
[----:B------:R-:W-:Y:S01]  /*0b00*/  @!UP1 UIMAD UR5, UR13, UR11, UR5 ;  /* 0x0000000b0d0592a4 */ /* 0x000fe2000f8e0205 */
[----:B-----5:R-:W-:Y:S01]  /*0b10*/  IMAD.U32 R4, RZ, RZ, UR6 ;  /* 0x00000006ff047e24 */ /* 0x020fe2000f8e00ff */
[----:B------:R-:W-:Y:S01]  /*0b20*/  USEL UR8, UR8, UR19, !UP0 ;  /* 0x0000001308087287 */ /* 0x000fe2000c000000 */
[----:B------:R-:W-:Y:S01]  /*0b30*/  IMAD.X R3, RZ, RZ, UR9, P2 ;  /* 0x00000009ff037e24 */ /* 0x000fe200090e06ff */
[----:B------:R-:W-:Y:S01]  /*0b40*/  USHF.R.S32.HI UR10, URZ, 0x1f, UR31 ;  /* 0x0000001fff0a7899 */ /* 0x000fe2000801141f */
[----:B------:R-:W-:Y:S01]  /*0b50*/  IMAD.U32 R0, RZ, RZ, UR7 ;  /* 0x00000007ff007e24 */ /* 0x000fe2000f8e00ff */
[----:B------:R-:W-:Y:S01]  /*0b60*/  USHF.R.S32.HI UR6, URZ, 0x1f, UR8 ;  /* 0x0000001fff067899 */ /* 0x000fe20008011408 */
[----:B------:R-:W-:Y:S01]  /*0b70*/  IMAD.WIDE.U32 R8, R4, UR35, R2 ;  /* 0x0000002304087c25 */ /* 0x000fe2000f8e0002 */
[----:B------:R-:W-:Y:S01]  /*0b80*/  USEL UR8, UR8, URZ, UP1 ;  /* 0x000000ff08087287 */ /* 0x000fe20008800000 */
[----:B------:R-:W-:Y:S01]  /*0b90*/  ISETP.GE.OR P0, PT, R16, UR33, P1 ;  /* 0x0000002110007c0c */ /* 0x000fe20008f06670 */
[----:B------:R-:W-:Y:S01]  /*0ba0*/  USHF.R.S32.HI UR7, URZ, 0x1f, UR5 ;  /* 0x0000001fff077899 */ /* 0x000fe20008011405 */
[----:B------:R-:W-:Y:S01]  /*0bb0*/  IMAD R7, R0, UR35, R9 ;  /* 0x0000002300077c24 */ /* 0x000fe2000f8e0209 */
[----:B------:R-:W-:Y:S01]  /*0bc0*/  USEL UR6, UR6, URZ, UP1 ;  /* 0x000000ff06067287 */ /* 0x000fe20008800000 */
[----:B------:R-:W-:Y:S01]  /*0bd0*/  ISETP.GE.OR P6, PT, R17, UR33, P1 ;  /* 0x0000002111007c0c */ /* 0x000fe20008fc6670 */
[----:B------:R-:W-:Y:S01]  /*0be0*/  UIADD3 UR5, UP1, UP0, UR31, UR8, UR5 ;  /* 0x000000081f057290 */ /* 0x000fe2000f83e005 */
[----:B------:R-:W-:Y:S01]  /*0bf0*/  ISETP.GE.OR P2, PT, R16, UR33, P4 ;  /* 0x0000002110007c0c */ /* 0x000fe2000a746670 */
        /* <DEDUP_REMOVED lines=15> */
.L_x_2266:
[----:B------:R-:W-:Y:S05]  /*0cf0*/  BSYNC.RECONVERGENT B0 ;  /* 0x0000000000007941 */ /* 0x000fea0003800200 */
.L_x_2265:
        /* <DEDUP_REMOVED lines=17> */
.L_x_2268:
[----:B------:R-:W-:Y:S05]  /*0e10*/  BSYNC.RECONVERGENT B0 ;  /* 0x0000000000007941 */ /* 0x000fea0003800200 */
.L_x_2267:
        /* <DEDUP_REMOVED lines=17> */
.L_x_2270:
[----:B------:R-:W-:Y:S05]  /*0f30*/  BSYNC.RECONVERGENT B0 ;  /* 0x0000000000007941 */ /* 0x000fea0003800200 */
.L_x_2269:
        /* <DEDUP_REMOVED lines=17> */
.L_x_2272:
[----:B------:R-:W-:Y:S05]  /*1050*/  BSYNC.RECONVERGENT B0 ;  /* 0x0000000000007941 */ /* 0x000fea0003800200 */
.L_x_2271:
        /* <DEDUP_REMOVED lines=18> */
.L_x_2274:
[----:B------:R-:W-:Y:S05]  /*1180*/  BSYNC.RECONVERGENT B0 ;  /* 0x0000000000007941 */ /* 0x000fea0003800200 */
.L_x_2273:
        /* <DEDUP_REMOVED lines=17> */
.L_x_2276:
[----:B------:R-:W-:Y:S05]  /*12a0*/  BSYNC.RECONVERGENT B0 ;  /* 0x0000000000007941 */ /* 0x000fea0003800200 */
.L_x_2275:
        /* <DEDUP_REMOVED lines=15> */
.L_x_2278:
[----:B------:R-:W-:Y:S05]  /*13a0*/  BSYNC.RECONVERGENT B0 ;  /* 0x0000000000007941 */ /* 0x000fea0003800200 */
.L_x_2277:
        /* <DEDUP_REMOVED lines=15> */
.L_x_2280:
[----:B------:R-:W-:Y:S05]  /*14a0*/  BSYNC.RECONVERGENT B0 ;  /* 0x0000000000007941 */ /* 0x000fea0003800200 */
.L_x_2279:
        /* <DEDUP_REMOVED lines=10> */
.L_x_2282:
[----:B------:R-:W-:Y:S05]  /*1550*/  BSYNC.RECONVERGENT B0 ;  /* 0x0000000000007941 */ /* 0x000fea0003800200 */
.L_x_2281:
        /* <DEDUP_REMOVED lines=15> */
.L_x_2284:
[----:B------:R-:W-:Y:S05]  /*1650*/  BSYNC.RECONVERGENT B0 ;  /* 0x0000000000007941 */ /* 0x000fea0003800200 */
.L_x_2283:
        /* <DEDUP_REMOVED lines=10> */
.L_x_2286:
[----:B------:R-:W-:Y:S05]  /*1700*/  BSYNC.RECONVERGENT B0 ;  /* 0x0000000000007941 */ /* 0x000fea0003800200 */
.L_x_2285:
        /* <DEDUP_REMOVED lines=10> */
.L_x_2288:
[----:B------:R-:W-:Y:S05]  /*17b0*/  BSYNC.RECONVERGENT B0 ;  /* 0x0000000000007941 */ /* 0x000fea0003800200 */
.L_x_2287:
        /* <DEDUP_REMOVED lines=10> */
.L_x_2290:
[----:B------:R-:W-:Y:S05]  /*1860*/  BSYNC.RECONVERGENT B0 ;  /* 0x0000000000007941 */ /* 0x000fea0003800200 */
.L_x_2289:
        /* <DEDUP_REMOVED lines=10> */
.L_x_2292:
[----:B------:R-:W-:Y:S05]  /*1910*/  BSYNC.RECONVERGENT B0 ;  /* 0x0000000000007941 */ /* 0x000fea0003800200 */
.L_x_2291:
        /* <DEDUP_REMOVED lines=10> */
.L_x_2294:
[----:B------:R-:W-:Y:S05]  /*19c0*/  BSYNC.RECONVERGENT B0 ;  /* 0x0000000000007941 */ /* 0x000fea0003800200 */
.L_x_2293:
        /* <DEDUP_REMOVED lines=10> */
.L_x_2263:
[----:B------:R-:W-:Y:S01]  /*1a70*/  UISETP.NE.AND UP0, UPT, UR19, -0x1, UPT ;  /* 0xffffffff1300788c */ /* 0x000fe2000bf05270 */
[----:B------:R-:W1:Y:S01]  /*1a80*/  LDCU UR8, c[0x0][0x444] ;  /* 0x00008880ff0877ac */ /* 0x000e620008000800 */
[----:B------:R-:W2:Y:S01]  /*1a90*/  LDCU UR25, c[0x0][0x448] ;  /* 0x00008900ff1977ac */ /* 0x000ea20008000800 */
[----:B------:R-:W-:-:S08]  /*1aa0*/  UISETP.NE.AND UP1, UPT, UR15, -0x1, UPT ;  /* 0xffffffff0f00788c */ /* 0x000fd0000bf25270 */
[----:B------:R-:W3:Y:S01]  /*1ab0*/  @!UP0 LDCU.64 UR6, c[0x0][0x398] ;  /* 0x00007300ff0687ac */ /* 0x000ee20008000a00 */
[----:B------:R-:W4:Y:S01]  /*1ac0*/  @UP0 LDCU.64 UR4, c[0x0][0x3b0] ;  /* 0x00007600ff0407ac */ /* 0x000f220008000a00 */
[----:B------:R-:W-:Y:S02]  /*1ad0*/  UIADD3 UR30, UPT, UPT, UR23, -0x1, URZ ;  /* 0xffffffff171e7890 */ /* 0x000fe4000fffe0ff */
[----:B-1----:R-:W-:Y:S02]  /*1ae0*/  UIMAD UR8, UR34, UR8, UR31 ;  /* 0x00000008220872a4 */ /* 0x002fe4000f8e021f */
[----:B------:R-:W-:-:S04]  /*1af0*/  USHF.L.U32 UR22, UR30, 0x6, URZ ;  /* 0x000000061e167899 */ /* 0x000fc800080006ff */
[----:B--2---:R-:W-:Y:S02]  /*1b00*/  UIMAD UR21, UR8, UR25, UR22 ;  /* 0x00000019081572a4 */ /* 0x004fe4000f8e0216 */
[----:B---3--:R-:W-:-:S04]  /*1b10*/  @!UP0 UIMAD.WIDE.U32 UR40, UR13, UR6, URZ ;  /* 0x000000060d2882a5 */ /* 0x008fc8000f8e00ff */
        /* <DEDUP_REMOVED lines=16> */
.L_x_2295:
[----:B------:R-:W1:Y:S01]  /*1c20*/  LDCU.64 UR10, c[0x0][0x3b8] ;  /* 0x00007700ff0a77ac */ /* 0x000e620008000a00 */
[----:B------:R-:W-:-:S04]  /*1c30*/  UIADD3 UR12, UPT, UPT, UR14, UR15, URZ ;  /* 0x0000000f0e0c7290 */ /* 0x000fc8000fffe0ff */
[----:B-1----:R-:W-:Y:S02]  /*1c40*/  UIMAD.WIDE.U32 UR6, UR12, UR10, URZ ;  /* 0x0000000a0c0672a5 */ /* 0x002fe4000f8e00ff */
[----:B------:R-:W-:-:S04]  /*1c50*/  UIMAD UR12, UR12, UR11, URZ ;  /* 0x0000000b0c0c72a4 */ /* 0x000fc8000f8e02ff */
[----:B------:R-:W-:Y:S02]  /*1c60*/  UIADD3 UR12, UPT, UPT, UR7, UR12, URZ ;  /* 0x0000000c070c7290 */ /* 0x000fe4000fffe0ff */
.L_x_2296:
        /* <DEDUP_REMOVED lines=38> */
.L_x_2297:
[----:B------:R-:W1:Y:S01]  /*1ed0*/  LDCU.64 UR8, c[0x0][0x3c0] ;  /* 0x00007800ff0877ac */ /* 0x000e620008000a00 */
[----:B------:R-:W-:-:S04]  /*1ee0*/  UIADD3 UR14, UPT, UPT, UR14, UR15, URZ ;  /* 0x0000000f0e0e7290 */ /* 0x000fc8000fffe0ff */
[----:B-1----:R-:W-:Y:S02]  /*1ef0*/  UIMAD.WIDE.U32 UR4, UR14, UR8, URZ ;  /* 0x000000080e0472a5 */ /* 0x002fe4000f8e00ff */
[----:B------:R-:W-:-:S04]  /*1f00*/  UIMAD UR13, UR14, UR9, URZ ;  /* 0x000000090e0d72a4 */ /* 0x000fc8000f8e02ff */
[----:B------:R-:W-:Y:S01]  /*1f10*/  UIADD3 UR13, UPT, UPT, UR5, UR13, URZ ;  /* 0x0000000d050d7290 */ /* 0x000fe2000fffe0ff */
[----:B------:R-:W-:-:S11]  /*1f20*/  UMOV UR14, UR4 ;  /* 0x00000004000e7c82 */ /* 0x000fd60008000000 */
.L_x_2298:
[C---:B------:R-:W-:Y:S01]  /*1f30*/  IMAD.SHL.U32 R191, R178.reuse, 0x8, RZ ;  /* 0x00000008b2bf7824 */ /* 0x040fe200078e00ff */
[--C-:B------:R-:W-:Y:S01]  /*1f40*/  SHF.R.U32.HI R14, RZ, 0x3, R178.reuse ;  /* 0x00000003ff0e7819 */ /* 0x100fe200000116b2 */
[----:B------:R-:W1:Y:S01]  /*1f50*/  LDCU.64 UR16, c[0x0][0x388] ;  /* 0x00007100ff1077ac */ /* 0x000e620008000a00 */
[----:B------:R-:W-:Y:S01]  /*1f60*/  IMAD.SHL.U32 R19, R178, 0x40, RZ ;  /* 0x00000040b2137824 */ /* 0x000fe200078e00ff */
[----:B------:R-:W-:Y:S01]  /*1f70*/  SHF.R.U32.HI R176, RZ, 0x1, R178 ;  /* 0x00000001ffb07819 */ /* 0x000fe200000116b2 */
[----:B------:R-:W2:Y:S01]  /*1f80*/  S2UR UR27, SR_CgaCtaId ;  /* 0x00000000001b79c3 */ /* 0x000ea20000008800 */
[C---:B------:R-:W-:Y:S01]  /*1f90*/  LOP3.LUT R172, R191.reuse, 0x38, RZ, 0xc0, !PT ;  /* 0x00000038bfac7812 */ /* 0x040fe200078ec0ff */
[----:B------:R-:W-:Y:S01]  /*1fa0*/  BSSY.RECONVERGENT B0, `(.L_x_2299) ;  /* 0x000004a000007945 */ /* 0x000fe20003800200 */
[----:B------:R-:W-:Y:S02]  /*1fb0*/  LOP3.LUT R6, R191, 0x1f8, RZ, 0xc0, !PT ;  /* 0x000001f8bf067812 */ /* 0x000fe400078ec0ff */
[C---:B------:R-:W-:Y:S01]  /*1fc0*/  IADD3 R4, P1, PT, R172.reuse, UR6, RZ ;  /* 0x00000006ac047c10 */ /* 0x040fe2000ff3e0ff */
[----:B------:R-:W3:Y:S01]  /*1fd0*/  LDCU.128 UR4, c[0x0][0x3d0] ;  /* 0x00007a00ff0477ac */ /* 0x000ee20008000c00 */
[----:B------:R-:W-:-:S02]  /*1fe0*/  IADD3 R2, P0, PT, R172, UR14, RZ ;  /* 0x0000000eac027c10 */ /* 0x000fc4000ff1e0ff */
[----:B------:R-:W-:Y:S01]  /*1ff0*/  LOP3.LUT R6, R6, 0x38, R178, 0x78, !PT ;  /* 0x0000003806067812 */ /* 0x000fe200078e78b2 */
[----:B------:R-:W4:Y:S01]  /*2000*/  LDCU.64 UR14, c[0x0][0x390] ;  /* 0x00007200ff0e77ac */ /* 0x000f220008000a00 */
[----:B------:R-:W-:Y:S01]  /*2010*/  IMAD.X R5, RZ, RZ, UR12, P1 ;  /* 0x0000000cff057e24 */ /* 0x000fe200088e06ff */
[----:B------:R-:W-:Y:S01]  /*2020*/  LOP3.LUT R16, R172, 0x1c0, R19, 0xf8, !PT ;  /* 0x000001c0ac107812 */ /* 0x000fe200078ef813 */
[----:B------:R-:W-:Y:S01]  /*2030*/  IMAD.X R3, RZ, RZ, UR13, P0 ;  /* 0x0000000dff037e24 */ /* 0x000fe200080e06ff */
[----:B------:R-:W-:Y:S01]  /*2040*/  LOP3.LUT R191, R6, 0x1e00, R191, 0xf8, !PT ;  /* 0x00001e0006bf7812 */ /* 0x000fe200078ef8bf */
[----:B------:R-:W-:Y:S01]  /*2050*/  IMAD.WIDE.U32 R4, R14, UR10, R4 ;  /* 0x0000000a0e047c25 */ /* 0x000fe2000f8e0004 */
[----:B------:R-:W-:Y:S01]  /*2060*/  SHF.R.S32.HI R6, RZ, 0x1f, R0 ;  /* 0x0000001fff067819 */ /* 0x000fe20000011400 */
[----:B------:R-:W5:Y:S01]  /*2070*/  LDCU.64 UR12, c[0x0][0x3c8] ;  /* 0x00007900ff0c77ac */ /* 0x000f620008000a00 */
[----:B------:R-:W-:Y:S01]  /*2080*/  IADD3 R8, P0, PT, R172, UR40, RZ ;  /* 0x00000028ac087c10 */ /* 0x000fe2000ff1e0ff */
[----:B------:R-:W-:Y:S01]  /*2090*/  IMAD.WIDE.U32 R2, R14, UR8, R2 ;  /* 0x000000080e027c25 */ /* 0x000fe2000f8e0002 */
[----:B------:R-:W-:-:S03]  /*20a0*/  LOP3.LUT R243, R19, 0x200, RZ, 0xc0, !PT ;  /* 0x0000020013f37812 */ /* 0x000fc600078ec0ff */
[----:B------:R-:W-:Y:S02]  /*20b0*/  IMAD R3, R14, UR9, R3 ;  /* 0x000000090e037c24 */ /* 0x000fe4000f8e0203 */
[C---:B---3--:R-:W-:Y:S02]  /*20c0*/  IMAD R7, R6.reuse, UR4, RZ ;  /* 0x0000000406077c24 */ /* 0x048fe4000f8e02ff */
[----:B------:R-:W-:Y:S02]  /*20d0*/  IMAD R10, R6, UR6, RZ ;  /* 0x00000006060a7c24 */ /* 0x000fe4000f8e02ff */
[----:B------:R-:W-:Y:S02]  /*20e0*/  IMAD R5, R14, UR11, R5 ;  /* 0x0000000b0e057c24 */ /* 0x000fe4000f8e0205 */
[C---:B------:R-:W-:Y:S02]  /*20f0*/  IMAD R11, R0.reuse, UR5, R7 ;  /* 0x00000005000b7c24 */ /* 0x040fe4000f8e0207 */
[----:B------:R-:W-:-:S02]  /*2100*/  IMAD R10, R0, UR7, R10 ;  /* 0x00000007000a7c24 */ /* 0x000fc4000f8e020a */
[----:B------:R-:W-:-:S04]  /*2110*/  IMAD.WIDE.U32 R2, R0, UR6, R2 ;  /* 0x0000000600027c25 */ /* 0x000fc8000f8e0002 */
[----:B------:R-:W-:Y:S01]  /*2120*/  IMAD.WIDE.U32 R6, R0, UR4, R4 ;  /* 0x0000000400067c25 */ /* 0x000fe2000f8e0004 */
[----:B------:R-:W-:Y:S02]  /*2130*/  UMOV UR4, 0x400 ;  /* 0x0000040000047882 */ /* 0x000fe40000000000 */
[----:B--2---:R-:W-:Y:S01]  /*2140*/  ULEA UR5, UR27, UR4, 0x18 ;  /* 0x000000041b057291 */ /* 0x004fe2000f8ec0ff */
[----:B------:R-:W-:Y:S01]  /*2150*/  IMAD.X R9, RZ, RZ, UR38, P0 ;  /* 0x00000026ff097e24 */ /* 0x000fe200080e06ff */
[----:B----4-:R-:W-:Y:S01]  /*2160*/  LEA R18, P0, R2, UR14, 0x1 ;  /* 0x0000000e02127c11 */ /* 0x010fe2000f8008ff */
[----:B------:R-:W-:Y:S01]  /*2170*/  IMAD.IADD R0, R3, 0x1, R10 ;  /* 0x0000000103007824 */ /* 0x000fe200078e020a */
[----:B-1----:R-:W-:Y:S01]  /*2180*/  LEA R157, P1, R6, UR16, 0x1 ;  /* 0x00000010069d7c11 */ /* 0x002fe2000f8208ff */
[----:B------:R-:W-:Y:S01]  /*2190*/  IMAD.IADD R7, R7, 0x1, R11 ;  /* 0x0000000107077824 */ /* 0x000fe200078e020b */
[----:B------:R-:W-:Y:S01]  /*21a0*/  UIADD3 UR14, UPT, UPT, -UR31, UR33, URZ ;  /* 0x000000211f0e7290 */ /* 0x000fe2000fffe1ff */
[----:B-----5:R-:W-:Y:S01]  /*21b0*/  IMAD.U32 R4, RZ, RZ, UR12 ;  /* 0x0000000cff047e24 */ /* 0x020fe2000f8e00ff */
[----:B------:R-:W-:Y:S01]  /*21c0*/  LEA.HI.X R17, R2, UR15, R0, 0x1, P0 ;  /* 0x0000000f02117c11 */ /* 0x000fe200080f0c00 */
[----:B------:R1:W-:Y:S01]  /*21d0*/  STL [R1+0xfc], R157 ;  /* 0x0000fc9d01007387 */ /* 0x0003e20000100800 */
[----:B------:R-:W-:Y:S01]  /*21e0*/  LEA.HI.X R156, R6, UR17, R7, 0x1, P1 ;  /* 0x00000011069c7c11 */ /* 0x000fe200088f0c07 */
[----:B------:R-:W-:Y:S01]  /*21f0*/  IMAD.WIDE.U32 R4, R4, UR35, R8 ;  /* 0x0000002304047c25 */ /* 0x000fe2000f8e0008 */
[----:B------:R-:W-:Y:S01]  /*2200*/  LOP3.LUT R0, R176, 0x8, RZ, 0xc0, !PT ;  /* 0x00000008b0007812 */ /* 0x000fe200078ec0ff */
[----:B------:R1:W-:Y:S01]  /*2210*/  STL [R1+0x110], R18 ;  /* 0x0001101201007387 */ /* 0x0003e20000100800 */
[----:B------:R-:W-:Y:S01]  /*2220*/  ISETP.GE.AND P0, PT, R14, UR14, PT ;  /* 0x0000000e0e007c0c */ /* 0x000fe2000bf06270 */
[----:B------:R-:W-:Y:S01]  /*2230*/  IMAD.U32 R2, RZ, RZ, UR13 ;  /* 0x0000000dff027e24 */ /* 0x000fe2000f8e00ff */
[----:B------:R-:W-:Y:S01]  /*2240*/  LOP3.LUT R244, R16, R0, RZ, 0x3c, !PT ;  /* 0x0000000010f47212 */ /* 0x000fe200078e3cff */
[----:B------:R1:W-:Y:S01]  /*2250*/  STL [R1+0xf8], R156 ;  /* 0x0000f89c01007387 */ /* 0x0003e20000100800 */
[----:B------:R-:W-:Y:S01]  /*2260*/  LOP3.LUT R3, R176, 0x30, RZ, 0xc0, !PT ;  /* 0x00000030b0037812 */ /* 0x000fe200078ec0ff */
[----:B------:R-:W-:Y:S01]  /*2270*/  UIMAD.WIDE.U32 UR16, UR20, 0x80, URZ ;  /* 0x00000080141078a5 */ /* 0x000fe2000f8e00ff */
[----:B------:R-:W-:Y:S01]  /*2280*/  LEA R191, R191, UR5, 0x1 ;  /* 0x00000005bfbf7c11 */ /* 0x000fe2000f8e08ff */
[----:B------:R1:W-:Y:S01]  /*2290*/  STL [R1+0x10c], R17 ;  /* 0x00010c1101007387 */ /* 0x0003e20000100800 */
[----:B------:R-:W-:Y:S01]  /*22a0*/  LEA.HI R235, R155, R3, RZ, 0x1e ;  /* 0x000000039beb7211 */ /* 0x000fe200078ff0ff */
[----:B------:R-:W-:-:S02]  /*22b0*/  IMAD R3, R2, UR35, R5 ;  /* 0x0000002302037c24 */ /* 0x000fc4000f8e0205 */
[----:B------:R1:W-:Y:S01]  /*22c0*/  STL [R1+0x60], R16 ;  /* 0x0000601001007387 */ /* 0x0003e20000100800 */
[----:B------:R-:W-:-:S03]  /*22d0*/  LOP3.LUT R20, R14, UR16, RZ, 0xfc, !PT ;  /* 0x000000100e147c12 */ /* 0x000fc6000f8efcff */
[----:B------:R1:W-:Y:S04]  /*22e0*/  STL [R1+0xa8], R243 ;  /* 0x0000a8f301007387 */ /* 0x0003e80000100800 */
[----:B------:R1:W-:Y:S01]  /*22f0*/  STL [R1+0xb4], R244 ;  /* 0x0000b4f401007387 */ /* 0x0003e20000100800 */
        /* <DEDUP_REMOVED lines=19> */
.L_x_2301:
[----:B------:R2:W-:Y:S02]  /*2430*/  STS.128 [R191], RZ ;  /* 0x000000ffbf007388 */ /* 0x0005e40000000c00 */
.L_x_2300:
[----:B------:R-:W-:Y:S05]  /*2440*/  BSYNC.RECONVERGENT B0 ;  /* 0x0000000000007941 */ /* 0x000fea0003800200 */
.L_x_2299:
        /* <DEDUP_REMOVED lines=10> */
[C---:B------:R-:W-:Y:S01]  /*24f0*/  VIADD R11, R14.reuse, 0x20 ;  /* 0x000000200e0b7836 */ /* 0x040fe20000000000 */
[----:B------:R-:W-:Y:S01]  /*2500*/  UIMAD.WIDE.U32 UR40, UR38, UR30, URZ ;  /* 0x0000001e262872a5 */ /* 0x000fe2000f8e00ff */
[----:B------:R-:W-:Y:S01]  /*2510*/  VIADD R15, R14, 0x30 ;  /* 0x000000300e0f7836 */ /* 0x000fe20000000000 */
[----:B------:R-:W-:Y:S01]  /*2520*/  BSSY.RECONVERGENT B0, `(.L_x_2302) ;  /* 0x000001b000007945 */ /* 0x000fe20003800200 */
[----:B------:R-:W-:-:S02]  /*2530*/  ISETP.GE.AND P3, PT, R7, UR14, PT ;  /* 0x0000000e07007c0c */ /* 0x000fc4000bf66270 */
        /* <DEDUP_REMOVED lines=9> */
[----:B------:R-:W3:Y:S01]  /*25d0*/  LDCU.64 UR12, c[0x0][0x3b0] ;  /* 0x00007600ff0c77ac */ /* 0x000ee20008000a00 */
[----:B------:R-:W-:Y:S02]  /*25e0*/  IADD3 R0, P0, PT, R20, 0x10, RZ ;  /* 0x0000001014007810 */ /* 0x000fe40007f1e0ff */
[----:B------:R-:W-:Y:S01]  /*25f0*/  MOV R7, R3 ;  /* 0x0000000300077202 */ /* 0x000fe20000000f00 */
[----:B------:R-:W5:Y:S02]  /*2600*/  LDCU.64 UR6, c[0x0][0x380] ;  /* 0x00007000ff0677ac */ /* 0x000f640008000a00 */
[----:B------:R-:W-:-:S04]  /*2610*/  IMAD.X R6, RZ, RZ, UR17, P0 ;  /* 0x00000011ff067e24 */ /* 0x000fc800080e06ff */
[----:B---3--:R-:W-:Y:S02]  /*2620*/  IMAD R8, R6, UR12, RZ ;  /* 0x0000000c06087c24 */ /* 0x008fe4000f8e02ff */
[----:B------:R-:W-:-:S04]  /*2630*/  IMAD.MOV.U32 R6, RZ, RZ, R4 ;  /* 0x000000ffff067224 */ /* 0x000fc800078e0004 */
        /* <DEDUP_REMOVED lines=9> */
.L_x_2303:
[----:B------:R-:W-:Y:S05]  /*26d0*/  BSYNC.RECONVERGENT B0 ;  /* 0x0000000000007941 */ /* 0x000fea0003800200 */
.L_x_2302:
[----:B------:R-:W-:Y:S04]  /*26e0*/  BSSY.RECONVERGENT B0, `(.L_x_2304) ;  /* 0x0000016000007945 */ /* 0x000fe80003800200 */
[----:B------:R-:W-:Y:S05]  /*26f0*/  @P6 BRA `(.L_x_2305) ;  /* 0x0000000000506947 */ /* 0x000fea0003800000 */
[----:B------:R-:W5:Y:S02]  /*2700*/  LDCU UR6, c[0x0][0x440] ;  /* 0x00008800ff0677ac */ /* 0x000f640008000800 */
[----:B-----5:R-:W-:-:S13]  /*2710*/  ISETP.GE.AND P0, PT, R172, UR6, PT ;  /* 0x00000006ac007c0c */ /* 0x020fda000bf06270 */
        /* <DEDUP_REMOVED lines=18> */
.L_x_2305:
[----:B------:R-:W-:Y:S05]  /*2840*/  BSYNC.RECONVERGENT B0 ;  /* 0x0000000000007941 */ /* 0x000fea0003800200 */
.L_x_2304:
        /* <DEDUP_REMOVED lines=22> */
.L_x_2307:
[----:B------:R-:W-:Y:S05]  /*29b0*/  BSYNC.RECONVERGENT B0 ;  /* 0x0000000000007941 */ /* 0x000fea0003800200 */
.L_x_2306:
        /* <DEDUP_REMOVED lines=22> */
.L_x_2309:
[----:B------:R-:W-:Y:S05]  /*2b20*/  BSYNC.RECONVERGENT B0 ;  /* 0x0000000000007941 */ /* 0x000fea0003800200 */
.L_x_2308:
        /* <DEDUP_REMOVED lines=22> */
.L_x_2311:
[----:B------:R-:W-:Y:S05]  /*2c90*/  BSYNC.RECONVERGENT B0 ;  /* 0x0000000000007941 */ /* 0x000fea0003800200 */
.L_x_2310:
        /* <DEDUP_REMOVED lines=22> */
.L_x_2313:
[----:B------:R-:W-:Y:S05]  /*2e00*/  BSYNC.RECONVERGENT B0 ;  /* 0x0000000000007941 */ /* 0x000fea0003800200 */
.L_x_2312:
        /* <DEDUP_REMOVED lines=8> */
[----:B------:R-:W2:Y:S03]  /*2e90*/  LDCU.64 UR6, c[0x0][0x380] ;  /* 0x00007000ff0677ac */ /* 0x000ea60008000a00 */
[----:B------:R-:W-:-:S05]  /*2ea0*/  IADD3.X R2, PT, PT, RZ, UR17, RZ, P0, !PT ;  /* 0x00000011ff027c10 */ /* 0x000fca00087fe4ff */
[----:B-----5:R-:W-:Y:S01]  /*2eb0*/  IMAD R6, R2, UR12, RZ ;  /* 0x0000000c02067c24 */ /* 0x020fe2000f8e02ff */
[----:B------:R-:W-:-:S05]  /*2ec0*/  MOV R2, R4 ;  /* 0x0000000400027202 */ /* 0x000fca0000000f00 */
        /* <DEDUP_REMOVED lines=9> */
.L_x_2315:
[----:B------:R-:W-:Y:S05]  /*2f60*/  BSYNC.RECONVERGENT B0 ;  /* 0x0000000000007941 */ /* 0x000fea0003800200 */
.L_x_2314:
        /* <DEDUP_REMOVED lines=18> */
.L_x_2318:
[----:B------:R1:W-:Y:S02]  /*3090*/  STS.128 [R191+0x4000], RZ ;  /* 0x004000ffbf007388 */ /* 0x0003e40000000c00 */
.L_x_2317:
[----:B------:R-:W-:Y:S05]  /*30a0*/  BSYNC.RECONVERGENT B0 ;  /* 0x0000000000007941 */ /* 0x000fea0003800200 */
.L_x_2316:
        /* <DEDUP_REMOVED lines=23> */
.L_x_2320:
[----:B------:R-:W-:Y:S05]  /*3220*/  BSYNC.RECONVERGENT B0 ;  /* 0x0000000000007941 */ /* 0x000fea0003800200 */
.L_x_2319:
        /* <DEDUP_REMOVED lines=16> */
.L_x_2322:
[----:B------:R-:W-:Y:S05]  /*3330*/  BSYNC.RECONVERGENT B0 ;  /* 0x0000000000007941 */ /* 0x000fea0003800200 */
.L_x_2321:
        /* <DEDUP_REMOVED lines=20> */
.L_x_2324:
[----:B------:R-:W-:Y:S05]  /*3480*/  BSYNC.RECONVERGENT B0 ;  /* 0x0000000000007941 */ /* 0x000fea0003800200 */
.L_x_2323:
[----:B------:R-:W0:Y:S01]  /*3490*/  LDGDEPBAR ;  /* 0x00000000000079af */ /* 0x000e220000000000 */
[----:B------:R-:W-:Y:S01]  /*34a0*/  USHF.L.U32 UR34, UR34, 0x5, URZ ;  /* 0x0000000522227899 */ /* 0x000fe200080006ff */
[----:B------:R-:W-:Y:S01]  /*34b0*/  SHF.R.U32.HI R152, RZ, 0x5, R178 ;  /* 0x00000005ff987819 */ /* 0x000fe200000116b2 */
[----:B------:R-:W-:Y:S01]  /*34c0*/  UIMAD.WIDE.U32 UR40, UR39, UR30, URZ ;  /* 0x0000001e272872a5 */ /* 0x000fe2000f8e00ff */
[----:B------:R-:W-:Y:S01]  /*34d0*/  IMAD.U32 R0, RZ, RZ, UR20 ;  /* 0x00000014ff007e24 */ /* 0x000fe2000f8e00ff */
[----:B------:R-:W-:Y:S01]  /*34e0*/  UIMAD UR7, UR17, UR30, URZ ;  /* 0x0000001e110772a4 */ /* 0x000fe2000f8e02ff */
[----:B------:R-:W-:Y:S01]  /*34f0*/  BSSY.RECONVERGENT B0, `(.L_x_2325) ;  /* 0x000001b000007945 */ /* 0x000fe20003800200 */
[----:B------:R-:W-:Y:S01]  /*3500*/  IADD3 R155, P1, P0, R12, UR34, R155 ;  /* 0x000000220c9b7c10 */ /* 0x000fe2000f83e09b */
[----:B------:R-:W-:Y:S01]  /*3510*/  USHF.R.S32.HI UR34, URZ, 0x1f, UR34 ;  /* 0x0000001fff227899 */ /* 0x000fe20008011422 */
[----:B------:R-:W-:Y:S01]  /*3520*/  IMAD R152, R0, 0x8, R152 ;  /* 0x0000000800987824 */ /* 0x000fe200078e0298 */
[----:B------:R-:W-:Y:S01]  /*3530*/  UIADD3 UR26, UPT, UPT, UR32, UR26, -UR33 ;  /* 0x0000001a201a7290 */ /* 0x000fe2000fffe821 */
[----:B------:R-:W-:Y:S01]  /*3540*/  LOP3.LUT R154, R176, 0x1f0, RZ, 0xc0, !PT ;  /* 0x000001f0b09a7812 */ /* 0x000fe200078ec0ff */
[----:B------:R-:W-:-:S02]  /*3550*/  UIADD3 UR7, UPT, UPT, UR41, UR7, URZ ;  /* 0x0000000729077290 */ /* 0x000fc4000fffe0ff */
[----:B------:R-:W-:Y:S01]  /*3560*/  IADD3.X R153, PT, PT, R13, UR34, RZ, P1, P0 ;  /* 0x000000220d997c10 */ /* 0x000fe20008fe04ff */
        /* <DEDUP_REMOVED lines=16> */
.L_x_2327:
[----:B------:R1:W-:Y:S01]  /*3670*/  STS.128 [R191+0x6000], RZ ;  /* 0x006000ffbf007388 */ /* 0x0003e20000000c00 */
[----:B------:R-:W-:Y:S05]  /*3680*/  BRA `(.L_x_2328) ;  /* 0x0000000000047947 */ /* 0x000fea0003800000 */
.L_x_2326:
[----:B------:R1:W-:Y:S02]  /*3690*/  STS.128 [R191+0x6000], RZ ;  /* 0x006000ffbf007388 */ /* 0x0003e40000000c00 */
.L_x_2328:
[----:B------:R-:W-:Y:S05]  /*36a0*/  BSYNC.RECONVERGENT B0 ;  /* 0x0000000000007941 */ /* 0x000fea0003800200 */
.L_x_2325:
[----:B------:R-:W-:Y:S01]  /*36b0*/  ISETP.GE.AND P0, PT, R10, UR15, PT ;  /* 0x0000000f0a007c0c */ /* 0x000fe2000bf06270 */
[C---:B------:R-:W-:Y:S01]  /*36c0*/  IMAD.SHL.U32 R177, R178.reuse, 0x20, RZ ;  /* 0x00000020b2b17824 */ /* 0x040fe200078e00ff */
[----:B--2---:R-:W-:Y:S01]  /*36d0*/  LOP3.LUT R2, R178, 0x8, RZ, 0xc0, !PT ;  /* 0x00000008b2027812 */ /* 0x004fe200078ec0ff */
[----:B------:R-:W-:Y:S01]  /*36e0*/  BSSY.RECONVERGENT B0, `(.L_x_2329) ;  /* 0x000001b000007945 */ /* 0x000fe20003800200 */
[----:B------:R-:W-:Y:S02]  /*36f0*/  LOP3.LUT R6, R19, 0x400, RZ, 0xc0, !PT ;  /* 0x0000040013067812 */ /* 0x000fe400078ec0ff */
[----:B------:R-:W-:Y:S02]  /*3700*/  LOP3.LUT R177, R177, 0x7c00, RZ, 0xc0, !PT ;  /* 0x00007c00b1b17812 */ /* 0x000fe400078ec0ff */
[----:B------:R-:W-:Y:S02]  /*3710*/  LOP3.LUT R2, R16, R2, RZ, 0x3c, !PT ;  /* 0x0000000210027212 */ /* 0x000fe400078e3cff */
[----:B------:R-:W-:-:S02]  /*3720*/  LOP3.LUT R0, R243, R177, RZ, 0xfc, !PT ;  /* 0x000000b1f3007212 */ /* 0x000fc400078efcff */
[----:B------:R-:W-:Y:S01]  /*3730*/  ISETP.GE.AND P2, PT, R11, UR15, PT ;  /* 0x0000000f0b007c0c */ /* 0x000fe2000bf46270 */
[----:B------:R2:W-:Y:S01]  /*3740*/  @P0 STS.128 [R191+0x6800], RZ ;  /* 0x006800ffbf000388 */ /* 0x0005e20000000c00 */
[----:B------:R-:W-:Y:S01]  /*3750*/  ISETP.GE.AND P1, PT, R15, UR15, PT ;  /* 0x0000000f0f007c0c */ /* 0x000fe2000bf26270 */
[----:B------:R-:W-:Y:S02]  /*3760*/  IMAD R6, R2, 0x2, R6 ;  /* 0x0000000202067824 */ /* 0x000fe400078e0206 */
        /* <DEDUP_REMOVED lines=18> */
.L_x_2330:
[----:B------:R-:W-:Y:S05]  /*3890*/  BSYNC.RECONVERGENT B0 ;  /* 0x0000000000007941 */ /* 0x000fea0003800200 */
.L_x_2329:
[----:B------:R2:W-:Y:S01]  /*38a0*/  @P2 STS.128 [R191+0x7000], RZ ;  /* 0x007000ffbf002388 */ /* 0x0005e20000000c00 */
[----:B------:R-:W-:Y:S01]  /*38b0*/  BSSY.RECONVERGENT B0, `(.L_x_2331) ;  /* 0x0000011000007945 */ /* 0x000fe20003800200 */
[----:B-1----:R-:W-:-:S03]  /*38c0*/  LEA R16, R0, UR5, 0x1 ;  /* 0x0000000500107c11 */ /* 0x002fc6000f8e08ff */
[----:B------:R-:W-:Y:S05]  /*38d0*/  @P2 BRA `(.L_x_2332) ;  /* 0x0000000000382947 */ /* 0x000fea0003800000 */
[----:B------:R-:W1:Y:S02]  /*38e0*/  LDCU UR6, c[0x0][0x440] ;  /* 0x00008800ff0677ac */ /* 0x000e640008000800 */
[----:B-1----:R-:W-:-:S13]  /*38f0*/  ISETP.GE.AND P0, PT, R172, UR6, PT ;  /* 0x00000006ac007c0c */ /* 0x002fda000bf06270 */
        /* <DEDUP_REMOVED lines=12> */
.L_x_2332:
[----:B------:R-:W-:Y:S05]  /*39c0*/  BSYNC.RECONVERGENT B0 ;  /* 0x0000000000007941 */ /* 0x000fea0003800200 */
.L_x_2331:
        /* <DEDUP_REMOVED lines=21> */
.L_x_2334:
[----:B------:R-:W-:Y:S05]  /*3b20*/  BSYNC.RECONVERGENT B0 ;  /* 0x0000000000007941 */ /* 0x000fea0003800200 */
.L_x_2333:
[----:B------:R-:W-:Y:S01]  /*3b30*/  LDSM.16.M88.4 R12, [R16] ;  /* 0x00000000100c783b */ /* 0x000fe20000000200 */
[----:B------:R-:W-:Y:S01]  /*3b40*/  IMAD.MOV.U32 R0, RZ, RZ, 0x20 ;  /* 0x00000020ff007424 */ /* 0x000fe200078e00ff */
[----:B------:R-:W-:Y:S01]  /*3b50*/  LOP3.LUT P6, RZ, R178, 0x2, RZ, 0xc0, !PT ;  /* 0x00000002b2ff7812 */ /* 0x000fe200078cc0ff */
[----:B------:R-:W-:Y:S01]  /*3b60*/  VIADD R17, R6, UR5 ;  /* 0x0000000506117c36 */ /* 0x000fe20008000000 */
[----:B------:R-:W5:Y:S01]  /*3b70*/  LDSM.16.M88.4 R28, [R6+UR5+0x4000] ;  /* 0x00400005061c783b */ /* 0x000f620008000200 */
[C---:B------:R-:W-:Y:S01]  /*3b80*/  LOP3.LUT P2, RZ, R178.reuse, 0x4, RZ, 0xc0, !PT ;  /* 0x00000004b2ff7812 */ /* 0x040fe2000784c0ff */
[----:B------:R-:W-:Y:S01]  /*3b90*/  IMAD.SHL.U32 R158, R178, 0x2, RZ ;  /* 0x00000002b29e7824 */ /* 0x000fe200078e00ff */
[----:B------:R-:W-:Y:S01]  /*3ba0*/  SEL R0, R0, 0xffffffe0, !P6 ;  /* 0xffffffe000007807 */ /* 0x000fe20007000000 */
[----:B---3--:R-:W3:Y:S01]  /*3bb0*/  LDSM.16.M88.4 R8, [R16+0x2000] ;  /* 0x002000001008783b */ /* 0x008ee20000000200 */
[----:B------:R-:W-:Y:S02]  /*3bc0*/  UISETP.GT.U32.AND UP0, UPT, UR30, UR18, UPT ;  /* 0x000000121e00728c */ /* 0x000fe4000bf04070 */
[----:B------:R-:W-:Y:S01]  /*3bd0*/  LOP3.LUT R237, R158, 0x6, RZ, 0xc0, !PT ;  /* 0x000000069eed7812 */ /* 0x000fe200078ec0ff */
[----:B------:R-:W2:Y:S01]  /*3be0*/  LDSM.16.M88.4 R24, [R6+UR5+0x4800] ;  /* 0x004800050618783b */ /* 0x000ea20008000200 */
[--C-:B-1----:R-:W-:Y:S01]  /*3bf0*/  IMAD.IADD R2, R17, 0x1, R0.reuse ;  /* 0x0000000111027824 */ /* 0x102fe200078e0200 */
[----:B------:R-:W1:Y:S01]  /*3c00*/  LDCU.U8 UR12, c[0x0][0x4f8] ;  /* 0x00009f00ff0c77ac */ /* 0x000e620008000000 */
[----:B------:R-:W-:Y:S01]  /*3c10*/  IMAD.IADD R3, R16, 0x1, R0 ;  /* 0x0000000110037824 */ /* 0x000fe200078e0200 */
[----:B------:R-:W4:Y:S04]  /*3c20*/  LDSM.16.M88.4 R32, [R6+UR5+0x5000] ;  /* 0x005000050620783b */ /* 0x000f280008000200 */
[----:B------:R-:W1:Y:S04]  /*3c30*/  LDSM.16.M88.4 R36, [R6+UR5+0x5800] ;  /* 0x005800050624783b */ /* 0x000e680008000200 */
[----:B------:R-:W-:Y:S04]  /*3c40*/  LDSM.16.M88.4 R44, [R2+0x4800] ;  /* 0x00480000022c783b */ /* 0x000fe80000000200 */
[----:B------:R-:W1:Y:S04]  /*3c50*/  LDSM.16.M88.4 R20, [R3] ;  /* 0x000000000314783b */ /* 0x000e680000000200 */
[----:B------:R-:W-:Y:S04]  /*3c60*/  LDSM.16.M88.4 R4, [R3+0x2000] ;  /* 0x002000000304783b */ /* 0x000fe80000000200 */
[----:B------:R-:W1:Y:S04]  /*3c70*/  LDSM.16.M88.4 R56, [R2+0x5000] ;  /* 0x005000000238783b */ /* 0x000e680000000200 */
[----:B------:R-:W1:Y:S01]  /*3c80*/  LDSM.16.M88.4 R40, [R2+0x4000] ;  /* 0x004000000228783b */ /* 0x000e620000000200 */
[-C--:B-----5:R-:W-:Y:S03]  /*3c90*/  HMMA.16816.F32 R88, R12, R28.reuse, RZ ;  /* 0x0000001c0c58723c */ /* 0x0a0fe600000018ff */
[----:B------:R5:W1:Y:S04]  /*3ca0*/  LDSM.16.M88.4 R76, [R2+0x5800] ;  /* 0x00580000024c783b */ /* 0x000a680000000200 */
[----:B------:R-:W-:Y:S01]  /*3cb0*/  STL [R1+0x30], R17 ;  /* 0x0000301101007387 */ /* 0x000fe20000100800 */
[C---:B---3--:R-:W-:Y:S03]  /*3cc0*/  HMMA.16816.F32 R84, R8.reuse, R28, RZ ;  /* 0x0000001c0854723c */ /* 0x048fe600000018ff */
[----:B------:R-:W0:Y:S05]  /*3cd0*/  LDGDEPBAR ;  /* 0x00000000000079af */ /* 0x000e2a0000000000 */
[-C--:B------:R-:W-:Y:S08]  /*3ce0*/  HMMA.16816.F32 R80, R8, R30.reuse, RZ ;  /* 0x0000001e0850723c */ /* 0x080ff000000018ff */
[----:B------:R-:W-:Y:S01]  /*3cf0*/  HMMA.16816.F32 R100, R12, R30, RZ ;  /* 0x0000001e0c64723c */ /* 0x000fe200000018ff */
[----:B-----5:R-:W-:-:S05]  /*3d00*/  IMAD.MOV.U32 R2, RZ, RZ, 0x40 ;  /* 0x00000040ff027424 */ /* 0x020fca00078e00ff */
[----:B------:R-:W-:Y:S02]  /*3d10*/  SEL R234, R2, 0xffffffc0, !P2 ;  /* 0xffffffc002ea7807 */ /* 0x000fe40005000000 */
[-C--:B--2---:R-:W-:Y:S02]  /*3d20*/  HMMA.16816.F32 R28, R12, R24.reuse, RZ ;  /* 0x000000180c1c723c */ /* 0x084fe400000018ff */
[----:B------:R-:W-:Y:S01]  /*3d30*/  IADD3 R2, PT, PT, R16, R234, RZ ;  /* 0x000000ea10027210 */ /* 0x000fe20007ffe0ff */
[----:B------:R-:W-:Y:S01]  /*3d40*/  IMAD.IADD R247, R17, 0x1, R234 ;  /* 0x0000000111f77824 */ /* 0x000fe200078e02ea */
[----:B------:R-:W-:Y:S03]  /*3d50*/  STL [R1+0x6c], R234 ;  /* 0x00006cea01007387 */ /* 0x000fe60000100800 */
[C---:B------:R-:W-:Y:S01]  /*3d60*/  IMAD.IADD R3, R0.reuse, 0x1, R2 ;  /* 0x0000000100037824 */ /* 0x040fe200078e0202 */
[C---:B------:R-:W-:Y:S01]  /*3d70*/  HMMA.16816.F32 R72, R8.reuse, R24, RZ ;  /* 0x000000180848723c */ /* 0x040fe200000018ff */
[----:B------:R-:W-:Y:S04]  /*3d80*/  LDSM.16.M88.4 R16, [R2] ;  /* 0x000000000210783b */ /* 0x000fe80000000200 */
[----:B------:R-:W-:Y:S03]  /*3d90*/  STL [R1+0x148], R158 ;  /* 0x0001489e01007387 */ /* 0x000fe60000100800 */
[C---:B----4-:R-:W-:Y:S01]  /*3da0*/  HMMA.16816.F32 R64, R8.reuse, R32, RZ ;  /* 0x000000200840723c */ /* 0x050fe200000018ff */
[----:B------:R-:W-:Y:S07]  /*3db0*/  STL [R1+0x12c], R237 ;  /* 0x00012ced01007387 */ /* 0x000fee0000100800 */
[C---:B-1----:R-:W-:Y:S08]  /*3dc0*/  HMMA.16816.F32 R52, R8.reuse, R36, RZ ;  /* 0x000000240834723c */ /* 0x042ff000000018ff */
[C---:B------:R-:W-:Y:S08]  /*3dd0*/  HMMA.16816.F32 R68, R8.reuse, R26, RZ ;  /* 0x0000001a0844723c */ /* 0x040ff000000018ff */
[C---:B------:R-:W-:Y:S08]  /*3de0*/  HMMA.16816.F32 R60, R8.reuse, R34, RZ ;  /* 0x00000022083c723c */ /* 0x040ff000000018ff */
[----:B------:R-:W-:Y:S08]  /*3df0*/  HMMA.16816.F32 R48, R8, R38, RZ ;  /* 0x000000260830723c */ /* 0x000ff000000018ff */
[C---:B------:R-:W-:Y:S01]  /*3e00*/  HMMA.16816.F32 R96, R12.reuse, R26, RZ ;  /* 0x0000001a0c60723c */ /* 0x040fe200000018ff */
[----:B------:R-:W-:Y:S07]  /*3e10*/  LDSM.16.M88.4 R24, [R247+0x5000] ;  /* 0x00500000f718783b */ /* 0x000fee0000000200 */
[C---:B------:R-:W-:Y:S08]  /*3e20*/  HMMA.16816.F32 R8, R12.reuse, R32, RZ ;  /* 0x000000200c08723c */ /* 0x040ff000000018ff */
[C---:B------:R-:W-:Y:S01]  /*3e30*/  HMMA.16816.F32 R148, R12.reuse, R34, RZ ;  /* 0x000000220c94723c */ /* 0x040fe200000018ff */
[----:B------:R-:W-:Y:S07]  /*3e40*/  LDSM.16.M88.4 R32, [R247+0x4000] ;  /* 0x00400000f720783b */ /* 0x000fee0000000200 */
[C---:B------:R-:W-:Y:S08]  /*3e50*/  HMMA.16816.F32 R92, R12.reuse, R36, RZ ;  /* 0x000000240c5c723c */ /* 0x040ff000000018ff */
[----:B------:R-:W-:Y:S01]  /*3e60*/  HMMA.16816.F32 R144, R12, R38, RZ ;  /* 0x000000260c90723c */ /* 0x000fe200000018ff */
[----:B------:R1:W2:Y:S04]  /*3e70*/  LDSM.16.M88.4 R12, [R2+0x2000] ;  /* 0x00200000020c783b */ /* 0x0002a80000000200 */
[----:B------:R-:W-:Y:S03]  /*3e80*/  LDSM.16.M88.4 R36, [R247+0x5800] ;  /* 0x00580000f724783b */ /* 0x000fe60000000200 */
[----:B------:R-:W-:Y:S01]  /*3e90*/  HMMA.16816.F32 R112, R20, R44, R28 ;  /* 0x0000002c1470723c */ /* 0x000fe2000000181c */
[----:B------:R-:W3:Y:S07]  /*3ea0*/  LDSM.16.M88.4 R28, [R247+0x4800] ;  /* 0x00480000f71c783b */ /* 0x000eee0000000200 */
[----:B------:R-:W-:Y:S01]  /*3eb0*/  HMMA.16816.F32 R124, R4, R58, R60 ;  /* 0x0000003a047c723c */ /* 0x000fe2000000183c */
[----:B-1----:R-:W-:-:S07]  /*3ec0*/  IMAD.IADD R2, R0, 0x1, R247 ;  /* 0x0000000100027824 */ /* 0x002fce00078e02f7 */
[C---:B------:R-:W-:Y:S08]  /*3ed0*/  HMMA.16816.F32 R104, R4.reuse, R40, R84 ;  /* 0x000000280468723c */ /* 0x040ff00000001854 */
[C---:B------:R-:W-:Y:S08]  /*3ee0*/  HMMA.16816.F32 R136, R4.reuse, R44, R72 ;  /* 0x0000002c0488723c */ /* 0x040ff00000001848 */
[----:B------:R-:W-:Y:S08]  /*3ef0*/  HMMA.16816.F32 R140, R4, R42, R80 ;  /* 0x0000002a048c723c */ /* 0x000ff00000001850 */
[C---:B------:R-:W-:Y:S08]  /*3f00*/  HMMA.16816.F32 R108, R20.reuse, R40, R88 ;  /* 0x00000028146c723c */ /* 0x040ff00000001858 */
[----:B------:R-:W-:Y:S01]  /*3f10*/  HMMA.16816.F32 R60, R20, R42, R100 ;  /* 0x0000002a143c723c */ /* 0x000fe20000001864 */
[----:B------:R-:W-:Y:S07]  /*3f20*/  LDSM.16.M88.4 R40, [R2+0x5800] ;  /* 0x005800000228783b */ /* 0x000fee0000000200 */
[C---:B------:R-:W-:Y:S08]  /*3f30*/  HMMA.16816.F32 R128, R4.reuse, R56, R64 ;  /* 0x000000380480723c */ /* 0x040ff00000001840 */
[C---:B------:R-:W-:Y:S01]  /*3f40*/  HMMA.16816.F32 R84, R4.reuse, R76, R52 ;  /* 0x0000004c0454723c */ /* 0x040fe20000001834 */
[----:B------:R-:W-:Y:S07]  /*3f50*/  LDSM.16.M88.4 R52, [R2+0x4000] ;  /* 0x004000000234783b */ /* 0x000fee0000000200 */
[C---:B------:R-:W-:Y:S08]  /*3f60*/  HMMA.16816.F32 R132, R4.reuse, R46, R68 ;  /* 0x0000002e0484723c */ /* 0x040ff00000001844 */
[----:B------:R-:W-:Y:S01]  /*3f70*/  HMMA.16816.F32 R72, R4, R78, R48 ;  /* 0x0000004e0448723c */ /* 0x000fe20000001830 */
[----:B------:R-:W-:Y:S04]  /*3f80*/  LDSM.16.M88.4 R4, [R3+0x2000] ;  /* 0x002000000304783b */ /* 0x000fe80000000200 */
[----:B------:R-:W1:Y:S03]  /*3f90*/  LDSM.16.M88.4 R48, [R2+0x4800] ;  /* 0x004800000230783b */ /* 0x000e660000000200 */
[C---:B------:R-:W-:Y:S01]  /*3fa0*/  HMMA.16816.F32 R116, R20.reuse, R56, R8 ;  /* 0x000000381474723c */ /* 0x040fe20000001808 */
[----:B------:R4:W5:Y:S07]  /*3fb0*/  LDSM.16.M88.4 R8, [R3] ;  /* 0x000000000308783b */ /* 0x00096e0000000200 */
[----:B------:R-:W-:Y:S01]  /*3fc0*/  HMMA.16816.F32 R64, R20, R46, R96 ;  /* 0x0000002e1440723c */ /* 0x000fe20000001860 */
[----:B------:R2:W5:Y:S01]  /*3fd0*/  LDSM.16.M88.4 R44, [R2+0x5000] ;  /* 0x00500000022c783b */ /* 0x0005620000000200 */
[----:B------:R-:W-:-:S06]  /*3fe0*/  DEPBAR.LE SB0, 0x0 ;  /* 0x000080000000791a */ /* 0x000fcc0000000000 */
[C---:B------:R-:W-:Y:S08]  /*3ff0*/  HMMA.16816.F32 R68, R20.reuse, R58, R148 ;  /* 0x0000003a1444723c */ /* 0x040ff00000001894 */
[----:B------:R-:W-:Y:S01]  /*4000*/  HMMA.16816.F32 R120, R20, R76, R92 ;  /* 0x0000004c1478723c */ /* 0x000fe2000000185c */
[----:B----4-:R-:W-:-:S07]  /*4010*/  MOV R3, UR26 ;  /* 0x0000001a00037c02 */ /* 0x010fce0008000f00 */
[----:B------:R-:W-:Y:S01]  /*4020*/  HMMA.16816.F32 R76, R20, R78, R144 ;  /* 0x0000004e144c723c */ /* 0x000fe20000001890 */
[----:B--2---:R-:W-:-:S04]  /*4030*/  SHF.R.U32.HI R2, RZ, 0x2, R178 ;  /* 0x00000002ff027819 */ /* 0x004fc800000116b2 */
[----:B------:R-:W-:-:S03]  /*4040*/  LOP3.LUT R2, R2, 0x7, RZ, 0xc0, !PT ;  /* 0x0000000702027812 */ /* 0x000fc600078ec0ff */
[----:B------:R-:W-:Y:S01]  /*4050*/  HMMA.16816.F32 R104, R12, R32, R104 ;  /* 0x000000200c68723c */ /* 0x000fe20000001868 */
[----:B------:R-:W-:-:S04]  /*4060*/  IADD3 R2, PT, PT, R2, UR31, R154 ;  /* 0x0000001f02027c10 */ /* 0x000fc8000fffe09a */
[----:B------:R-:W-:-:S03]  /*4070*/  IADD3 R3, PT, PT, R2, 0x1, R3 ;  /* 0x0000000102037810 */ /* 0x000fc60007ffe003 */
[----:B------:R-:W-:Y:S01]  /*4080*/  HMMA.16816.F32 R100, R12, R34, R140 ;  /* 0x000000220c64723c */ /* 0x000fe2000000188c */
[----:B------:R-:W-:-:S07]  /*4090*/  VIMNMX R189, PT, PT, R3, UR32, PT ;  /* 0x0000002003bd7c48 */ /* 0x000fce000bfe0100 */
[C---:B------:R-:W-:Y:S08]  /*40a0*/  HMMA.16816.F32 R56, R16.reuse, R32, R108 ;  /* 0x000000201038723c */ /* 0x040ff0000000186c */
[----:B------:R-:W-:Y:S08]  /*40b0*/  HMMA.16816.F32 R60, R16, R34, R60 ;  /* 0x00000022103c723c */ /* 0x000ff0000000183c */
[C---:B---3--:R-:W-:Y:S08]  /*40c0*/  HMMA.16816.F32 R96, R12.reuse, R28, R136 ;  /* 0x0000001c0c60723c */ /* 0x048ff00000001888 */
[C---:B------:R-:W-:Y:S08]  /*40d0*/  HMMA.16816.F32 R80, R12.reuse, R36, R84 ;  /* 0x000000240c50723c */ /* 0x040ff00000001854 */
[----:B------:R-:W-:Y:S08]  /*40e0*/  HMMA.16816.F32 R92, R12, R30, R132 ;  /* 0x0000001e0c5c723c */ /* 0x000ff00000001884 */
[----:B------:R-:W-:Y:S08]  /*40f0*/  HMMA.16816.F32 R32, R16, R28, R112 ;  /* 0x0000001c1020723c */ /* 0x000ff00000001870 */
        /* <DEDUP_REMOVED lines=8> */
[C---:B-1----:R-:W-:Y:S08]  /*4180*/  HMMA.16816.F32 R96, R4.reuse, R48, R96 ;  /* 0x000000300460723c */ /* 0x042ff00000001860 */
[----:B------:R-:W-:Y:S08]  /*4190*/  HMMA.16816.F32 R92, R4, R50, R92 ;  /* 0x00000032045c723c */ /* 0x000ff0000000185c */
[C---:B-----5:R-:W-:Y:S08]  /*41a0*/  HMMA.16816.F32 R36, R8.reuse, R48, R32 ;  /* 0x000000300824723c */ /* 0x060ff00000001820 */
[----:B------:R-:W-:Y:S08]  /*41b0*/  HMMA.16816.F32 R28, R8, R50, R28 ;  /* 0x00000032081c723c */ /* 0x000ff0000000181c */
[C---:B------:R-:W-:Y:S08]  /*41c0*/  HMMA.16816.F32 R88, R4.reuse, R44, R88 ;  /* 0x0000002c0458723c */ /* 0x040ff00000001858 */
[----:B------:R-:W-:Y:S08]  /*41d0*/  HMMA.16816.F32 R84, R4, R46, R84 ;  /* 0x0000002e0454723c */ /* 0x000ff00000001854 */
[C---:B------:R-:W-:Y:S08]  /*41e0*/  HMMA.16816.F32 R48, R8.reuse, R44, R20 ;  /* 0x0000002c0830723c */ /* 0x040ff00000001814 */
        /* <DEDUP_REMOVED lines=8> */
[----:B------:R-:W-:Y:S01]  /*4270*/  HMMA.16816.F32 R100, R4, R54, R100 ;  /* 0x000000360464723c */ /* 0x000fe20000001864 */
[----:B------:R-:W-:-:S02]  /*4280*/  IMAD.U32 R4, RZ, RZ, UR24 ;  /* 0x00000018ff047e24 */ /* 0x000fc4000f8e00ff */
[----:B------:R-:W-:-:S03]  /*4290*/  IMAD.U32 R5, RZ, RZ, UR32 ;  /* 0x00000020ff057e24 */ /* 0x000fc6000f8e00ff */
[----:B------:R-:W-:Y:S01]  /*42a0*/  IADD3 R183, PT, PT, R2, UR32, -R4 ;  /* 0x0000002002b77c10 */ /* 0x000fe2000fffe804 */
[----:B------:R-:W-:Y:S01]  /*42b0*/  VIADD R2, R237, UR22 ;  /* 0x00000016ed027c36 */ /* 0x000fe20008000000 */
[C-C-:B------:R-:W-:Y:S02]  /*42c0*/  VIADDMNMX R190, R3.reuse, 0x8, R5.reuse, PT ;  /* 0x0000000803be7846 */ /* 0x140fe40003800105 */
[--C-:B------:R-:W-:Y:S01]  /*42d0*/  VIADDMNMX R184, R3, 0x40, R5.reuse, PT ;  /* 0x0000004003b87846 */ /* 0x100fe20003800105 */
[----:B------:R-:W-:Y:S01]  /*42e0*/  VIADD R32, R183, 0x40 ;  /* 0x00000040b7207836 */ /* 0x000fe20000000000 */
[----:B------:R-:W-:Y:S01]  /*42f0*/  VIADDMNMX R185, R3, 0x48, R5, PT ;  /* 0x0000004803b97846 */ /* 0x000fe20003800105 */
[C---:B------:R-:W-:Y:S01]  /*4300*/  VIADD R34, R183.reuse, 0x48 ;  /* 0x00000048b7227836 */ /* 0x040fe20000000000 */
[----:B------:R-:W-:Y:S01]  /*4310*/  IADD3 R33, PT, PT, R183, 0x8, RZ ;  /* 0x00000008b7217810 */ /* 0x000fe20007ffe0ff */
[----:B------:R-:W-:Y:S06]  /*4320*/  BAR.SYNC.DEFER_BLOCKING 0x0 ;  /* 0x0000000000007b1d */ /* 0x000fec0000010000 */
[----:B------:R-:W-:Y:S05]  /*4330*/  BRA.U !UP0, `(.L_x_2335) ;  /* 0x0000000108f07547 */ /* 0x000fea000b800000 */
[----:B------:R-:W1:Y:S01]  /*4340*/  LDCU UR6, c[0x0][0x440] ;  /* 0x00008800ff0677ac */ /* 0x000e620008000800 */
[----:B------:R-:W-:Y:S01]  /*4350*/  IMAD.U32 R3, RZ, RZ, UR10 ;  /* 0x0000000aff037e24 */ /* 0x000fe2000f8e00ff */
[----:B------:R-:W-:Y:S01]  /*4360*/  BSSY.RECONVERGENT B0, `(.L_x_2336) ;  /* 0x0000038000007945 */ /* 0x000fe20003800200 */
[----:B------:R-:W-:Y:S01]  /*4370*/  IMAD.U32 R7, RZ, RZ, UR10 ;  /* 0x0000000aff077e24 */ /* 0x000fe2000f8e00ff */
[----:B------:R-:W-:Y:S01]  /*4380*/  UIADD3 UR7, UPT, UPT, UR23, -0x2, URZ ;  /* 0xfffffffe17077890 */ /* 0x000fe2000fffe0ff */
[----:B------:R-:W-:-:S03]  /*4390*/  IMAD.U32 R6, RZ, RZ, UR11 ;  /* 0x0000000bff067e24 */ /* 0x000fc6000f8e00ff */
        /* <DEDUP_REMOVED lines=52> */
.L_x_2337:
[----:B------:R-:W-:Y:S05]  /*46e0*/  BSYNC.RECONVERGENT B0 ;  /* 0x0000000000007941 */ /* 0x000fea0003800200 */
.L_x_2336:
[----:B------:R-:W0:Y:S02]  /*46f0*/  LDGDEPBAR ;  /* 0x00000000000079af */ /* 0x000e240000000000 */
.L_x_2335:
[C---:B-1----:R-:W-:Y:S01]  /*4700*/  VIADD R4, R2.reuse, 0x8 ;  /* 0x0000000802047836 */ /* 0x042fe20000000000 */
[----:B------:R-:W-:Y:S01]  /*4710*/  USHF.L.U32 UR6, UR30, 0x1, URZ ;  /* 0x000000011e067899 */ /* 0x000fe200080006ff */
[C---:B------:R-:W-:Y:S01]  /*4720*/  VIADD R5, R2.reuse, 0x1 ;  /* 0x0000000102057836 */ /* 0x040fe20000000000 */
[----:B------:R-:W-:Y:S01]  /*4730*/  UIADD3 UR34, UPT, UPT, UR36, -0x61c88647, URZ ;  /* 0x9e3779b924227890 */ /* 0x000fe2000fffe0ff */
[C---:B------:R-:W-:Y:S01]  /*4740*/  VIADD R3, R2.reuse, 0x9 ;  /* 0x0000000902037836 */ /* 0x040fe20000000000 */
[-C--:B------:R-:W-:Y:S01]  /*4750*/  ISETP.GT.AND P1, PT, R33, R4.reuse, PT ;  /* 0x000000042100720c */ /* 0x080fe20003f24270 */
[----:B--2---:R-:W-:Y:S01]  /*4760*/  VIADD R6, R2, 0x10 ;  /* 0x0000001002067836 */ /* 0x004fe20000000000 */
[----:B------:R-:W-:Y:S01]  /*4770*/  ISETP.GE.AND P5, PT, R5, R189, PT ;  /* 0x000000bd0500720c */ /* 0x000fe20003fa6270 */
[----:B------:R-:W-:Y:S01]  /*4780*/  IMAD.WIDE.U32 R138, R152, -0x326172a9, RZ ;  /* 0xcd9e8d57988a7825 */ /* 0x000fe200078e00ff */
[----:B------:R-:W-:Y:S01]  /*4790*/  FSEL R13, R62, -INF , !P1 ;  /* 0xff8000003e0d7808 */ /* 0x000fe20004800000 */
[----:B------:R-:W-:Y:S01]  /*47a0*/  UIADD3 UR7, UPT, UPT, UR6, 0x1, URZ ;  /* 0x0000000106077890 */ /* 0x000fe2000fffe0ff */
[----:B------:R-:W-:Y:S01]  /*47b0*/  ISETP.GT.AND P1, PT, R33, R5, PT ;  /* 0x000000052100720c */ /* 0x000fe20003f24270 */
[----:B------:R-:W-:Y:S01]  /*47c0*/  IMAD.WIDE.U32 R70, R155, -0x2daee0ad, RZ ;  /* 0xd2511f539b467825 */ /* 0x000fe200078e00ff */
[-C--:B------:R-:W-:Y:S01]  /*47d0*/  ISETP.GT.AND P0, PT, R33, R3.reuse, PT ;  /* 0x000000032100720c */ /* 0x080fe20003f04270 */
[----:B------:R-:W-:Y:S01]  /*47e0*/  UIADD3 UR33, UPT, UPT, UR36, 0x3c6ef372, URZ ;  /* 0x3c6ef37224217890 */ /* 0x000fe2000fffe0ff */
[----:B------:R-:W-:Y:S01]  /*47f0*/  ISETP.GT.AND P3, PT, R183, R3, PT ;  /* 0x00000003b700720c */ /* 0x000fe20003f64270 */
[----:B------:R-:W-:Y:S01]  /*4800*/  UIADD3 UR32, UPT, UPT, UR37, 0x76cf5d0a, URZ ;  /* 0x76cf5d0a25207890 */ /* 0x000fe2000fffe0ff */
[----:B------:R-:W-:Y:S01]  /*4810*/  FSEL R9, R59, -INF , !P1 ;  /* 0xff8000003b097808 */ /* 0x000fe20004800000 */
[----:B------:R-:W-:Y:S01]  /*4820*/  UIADD3 UR31, UPT, UPT, UR37, 0x32370b8f, URZ ;  /* 0x32370b8f251f7890 */ /* 0x000fe2000fffe0ff */
[----:B------:R-:W-:Y:S01]  /*4830*/  FSEL R17, R63, -INF , !P0 ;  /* 0xff8000003f117808 */ /* 0x000fe20004000000 */
[----:B------:R-:W-:Y:S01]  /*4840*/  UIADD3 UR17, UPT, UPT, UR36, -0x255992d5, URZ ;  /* 0xdaa66d2b24117890 */ /* 0x000fe2000fffe0ff */
[C---:B------:R-:W-:Y:S01]  /*4850*/  ISETP.GT.AND P1, PT, R32.reuse, R4, PT ;  /* 0x000000042000720c */ /* 0x040fe20003f24270 */
[----:B------:R-:W-:Y:S01]  /*4860*/  UIADD3 UR16, UPT, UPT, UR36, 0x78dde6e4, URZ ;  /* 0x78dde6e424107890 */ /* 0x000fe2000fffe0ff */
[-C--:B------:R-:W-:Y:S01]  /*4870*/  ISETP.GT.AND P0, PT, R183, R5.reuse, PT ;  /* 0x00000005b700720c */ /* 0x080fe20003f04270 */
[----:B------:R-:W-:Y:S01]  /*4880*/  UIADD3 UR26, UPT, UPT, UR37, -0x126145ec, URZ ;  /* 0xed9eba14251a7890 */ /* 0x000fe2000fffe0ff */
[----:B------:R-:W-:Y:S01]  /*4890*/  FSEL R18, R61, -INF , !P3 ;  /* 0xff8000003d127808 */ /* 0x000fe20005800000 */
[----:B------:R-:W1:Y:S01]  /*48a0*/  LDCU UR35, c[0x0][0x45c] ;  /* 0x00008b80ff2377ac */ /* 0x000e620008000800 */
[----:B------:R-:W-:-:S02]  /*48b0*/  ISETP.GT.AND P3, PT, R32, R5, PT ;  /* 0x000000052000720c */ /* 0x000fc40003f64270 */
[----:B------:R-:W-:Y:S01]  /*48c0*/  FSEL R12, R100, -INF , !P1 ;  /* 0xff800000640c7808 */ /* 0x000fe20004800000 */
[----:B------:R-:W-:Y:S01]  /*48d0*/  UIADD3 UR24, UPT, UPT, UR37, -0x56f99767, URZ ;  /* 0xa906689925187890 */ /* 0x000fe2000fffe0ff */
[----:B------:R-:W-:Y:S01]  /*48e0*/  FSEL R10, R57, -INF , !P0 ;  /* 0xff800000390a7808 */ /* 0x000fe20004000000 */
[----:B------:R-:W-:Y:S01]  /*48f0*/  UIADD3 UR13, UPT, UPT, UR36, -0x4ab325aa, URZ ;  /* 0xb54cda56240d7890 */ /* 0x000fe2000fffe0ff */
[----:B------:R-:W-:Y:S01]  /*4900*/  ISETP.GT.AND P1, PT, R32, R3, PT ;  /* 0x000000032000720c */ /* 0x000fe20003f24270 */
[----:B------:R-:W-:Y:S01]  /*4910*/  UIADD3 UR15, UPT, UPT, UR36, 0x1715609d, URZ ;  /* 0x1715609d240f7890 */ /* 0x000fe2000fffe0ff */
[C---:B------:R-:W-:Y:S01]  /*4920*/  ISETP.GT.AND P0, PT, R34.reuse, R5, PT ;  /* 0x000000052200720c */ /* 0x040fe20003f04270 */
[----:B------:R-:W-:Y:S01]  /*4930*/  UIADD3 UR22, UPT, UPT, UR37, 0x646e171e, URZ ;  /* 0x646e171e25167890 */ /* 0x000fe2000fffe0ff */
[----:B------:R-:W-:Y:S02]  /*4940*/  FSEL R8, R105, -INF , !P3 ;  /* 0xff80000069087808 */ /* 0x000fe40005800000 */
[----:B------:R-:W-:-:S02]  /*4950*/  ISETP.GT.AND P3, PT, R34, R4, PT ;  /* 0x000000042200720c */ /* 0x000fc40003f64270 */
[----:B------:R-:W-:Y:S02]  /*4960*/  FSEL R16, R101, -INF , !P1 ;  /* 0xff80000065107808 */ /* 0x000fe40004800000 */
[----:B------:R-:W-:Y:S02]  /*4970*/  FSEL R7, R107, -INF , !P0 ;  /* 0xff8000006b077808 */ /* 0x000fe40004000000 */
[C---:B------:R-:W-:Y:S02]  /*4980*/  ISETP.GE.AND P1, PT, R5.reuse, R185, PT ;  /* 0x000000b90500720c */ /* 0x040fe40003f26270 */
[----:B------:R-:W-:Y:S02]  /*4990*/  FSEL R11, R102, -INF , !P3 ;  /* 0xff800000660b7808 */ /* 0x000fe40005800000 */
[C---:B------:R-:W-:Y:S02]  /*49a0*/  ISETP.GE.AND P0, PT, R5.reuse, R190, PT ;  /* 0x000000be0500720c */ /* 0x040fe40003f06270 */
[----:B------:R-:W-:Y:S01]  /*49b0*/  ISETP.GE.AND P3, PT, R5, R184, PT ;  /* 0x000000b80500720c */ /* 0x000fe20003f66270 */
[----:B------:R-:W-:Y:S01]  /*49c0*/  VIADD R5, R2, 0x11 ;  /* 0x0000001102057836 */ /* 0x000fe20000000000 */
[----:B------:R-:W-:-:S02]  /*49d0*/  FSEL R62, R7, -INF , !P1 ;  /* 0xff800000073e7808 */ /* 0x000fc40004800000 */
[-C--:B------:R-:W-:Y:S02]  /*49e0*/  ISETP.GT.AND P1, PT, R33, R6.reuse, PT ;  /* 0x000000062100720c */ /* 0x080fe40003f24270 */
[----:B------:R-:W-:Y:S02]  /*49f0*/  FSEL R52, R9, -INF , !P0 ;  /* 0xff80000009347808 */ /* 0x000fe40004000000 */
[----:B------:R-:W-:Y:S02]  /*4a00*/  FSEL R55, R8, -INF , !P3 ;  /* 0xff80000008377808 */ /* 0x000fe40005800000 */
[C---:B------:R-:W-:Y:S02]  /*4a10*/  ISETP.GT.AND P3, PT, R183.reuse, R6, PT ;  /* 0x00000006b700720c */ /* 0x040fe40003f64270 */
[----:B------:R-:W-:Y:S02]  /*4a20*/  FSEL R9, R38, -INF , !P1 ;  /* 0xff80000026097808 */ /* 0x000fe40004800000 */
[----:B------:R-:W-:-:S02]  /*4a30*/  ISETP.GT.AND P1, PT, R183, R5, PT ;  /* 0x00000005b700720c */ /* 0x000fc40003f24270 */
[----:B------:R-:W-:Y:S02]  /*4a40*/  FSEL R53, R10, -INF , !P5 ;  /* 0xff8000000a357808 */ /* 0x000fe40006800000 */
[----:B------:R-:W-:Y:S02]  /*4a50*/  FSEL R10, R36, -INF , !P3 ;  /* 0xff800000240a7808 */ /* 0x000fe40005800000 */
[----:B------:R-:W-:Y:S02]  /*4a60*/  ISETP.GT.AND P3, PT, R34, R6, PT ;  /* 0x000000062200720c */ /* 0x000fe40003f64270 */
[----:B------:R-:W-:Y:S02]  /*4a70*/  FSEL R21, R37, -INF , !P1 ;  /* 0xff80000025157808 */ /* 0x000fe40004800000 */
[----:B------:R-:W-:Y:S02]  /*4a80*/  ISETP.GE.AND P1, PT, R4, R185, PT ;  /* 0x000000b90400720c */ /* 0x000fe40003f26270 */
[----:B------:R-:W-:-:S02]  /*4a90*/  ISETP.GT.AND P4, PT, R183, R4, PT ;  /* 0x00000004b700720c */ /* 0x000fc40003f84270 */
[----:B------:R-:W-:Y:S02]  /*4aa0*/  FSEL R7, R98, -INF , !P3 ;  /* 0xff80000062077808 */ /* 0x000fe40005800000 */
[C---:B------:R-:W-:Y:S02]  /*4ab0*/  ISETP.GE.AND P5, PT, R4.reuse, R189, PT ;  /* 0x000000bd0400720c */ /* 0x040fe40003fa6270 */
[C---:B------:R-:W-:Y:S02]  /*4ac0*/  ISETP.GE.AND P0, PT, R4.reuse, R190, PT ;  /* 0x000000be0400720c */ /* 0x040fe40003f06270 */
[-C--:B------:R-:W-:Y:S01]  /*4ad0*/  ISETP.GE.AND P3, PT, R4, R184.reuse, PT ;  /* 0x000000b80400720c */ /* 0x080fe20003f66270 */
[----:B------:R-:W-:Y:S01]  /*4ae0*/  VIADD R4, R2, 0x18 ;  /* 0x0000001802047836 */ /* 0x000fe20000000000 */
[----:B------:R-:W-:Y:S02]  /*4af0*/  FSEL R100, R11, -INF , !P1 ;  /* 0xff8000000b647808 */ /* 0x000fe40004800000 */
[----:B------:R-:W-:-:S02]  /*4b00*/  ISETP.GE.AND P1, PT, R3, R184, PT ;  /* 0x000000b80300720c */ /* 0x000fc40003f26270 */
        /* <DEDUP_REMOVED lines=22> */
[----:B------:R-:W-:Y:S02]  /*4c70*/  ISETP.GE.AND P1, PT, R6, R184, PT ;  /* 0x000000b80600720c */ /* 0x000fe40003f26270 */
[----:B------:R-:W-:Y:S02]  /*4c80*/  FSEL R19, R39, -INF , !P4 ;  /* 0xff80000027137808 */ /* 0x000fe40006000000 */
[----:B------:R-:W-:Y:S02]  /*4c90*/  ISETP.GT.AND P4, PT, R34, R5, PT ;  /* 0x000000052200720c */ /* 0x000fe40003f84270 */
[----:B------:R-:W-:-:S02]  /*4ca0*/  FSEL R15, R30, -INF , !P3 ;  /* 0xff8000001e0f7808 */ /* 0x000fc40005800000 */
[-C--:B------:R-:W-:Y:S02]  /*4cb0*/  ISETP.GT.AND P3, PT, R183, R3.reuse, PT ;  /* 0x00000003b700720c */ /* 0x080fe40003f64270 */
[----:B------:R-:W-:Y:S02]  /*4cc0*/  FSEL R94, R8, -INF , !P1 ;  /* 0xff800000085e7808 */ /* 0x000fe40004800000 */
[----:B------:R-:W-:Y:S02]  /*4cd0*/  ISETP.GT.AND P1, PT, R32, R3, PT ;  /* 0x000000032000720c */ /* 0x000fe40003f24270 */
[----:B------:R-:W-:Y:S02]  /*4ce0*/  FSEL R11, R99, -INF , !P4 ;  /* 0xff800000630b7808 */ /* 0x000fe40006000000 */
[----:B------:R-:W-:Y:S02]  /*4cf0*/  FSEL R54, R18, -INF , !P5 ;  /* 0xff80000012367808 */ /* 0x000fe40006800000 */
[----:B------:R-:W-:-:S02]  /*4d00*/  FSEL R59, R17, -INF , !P0 ;  /* 0xff800000113b7808 */ /* 0x000fc40004000000 */
[----:B------:R-:W-:Y:S02]  /*4d10*/  ISETP.GT.AND P4, PT, R32, R4, PT ;  /* 0x000000042000720c */ /* 0x000fe40003f84270 */
[----:B------:R-:W-:Y:S02]  /*4d20*/  FSEL R20, R29, -INF , !P3 ;  /* 0xff8000001d147808 */ /* 0x000fe40005800000 */
[C---:B------:R-:W-:Y:S02]  /*4d30*/  ISETP.GE.AND P5, PT, R6.reuse, R189, PT ;  /* 0x000000bd0600720c */ /* 0x040fe40003fa6270 */
[C---:B------:R-:W-:Y:S02]  /*4d40*/  ISETP.GE.AND P0, PT, R6.reuse, R190, PT ;  /* 0x000000be0600720c */ /* 0x040fe40003f06270 */
[----:B------:R-:W-:Y:S01]  /*4d50*/  ISETP.GE.AND P3, PT, R6, R185, PT ;  /* 0x000000b90600720c */ /* 0x000fe20003f66270 */
[----:B------:R-:W-:Y:S01]  /*4d60*/  VIADD R6, R2, 0x20 ;  /* 0x0000002002067836 */ /* 0x000fe20000000000 */
[----:B------:R-:W-:-:S02]  /*4d70*/  FSEL R8, R93, -INF , !P1 ;  /* 0xff8000005d087808 */ /* 0x000fc40004800000 */
[----:B------:R-:W-:Y:S02]  /*4d80*/  ISETP.GE.AND P1, PT, R5, R185, PT ;  /* 0x000000b90500720c */ /* 0x000fe40003f26270 */
[----:B------:R-:W-:Y:S02]  /*4d90*/  FSEL R14, R92, -INF , !P4 ;  /* 0xff8000005c0e7808 */ /* 0x000fe40006000000 */
[----:B------:R-:W-:Y:S02]  /*4da0*/  FSEL R66, R10, -INF , !P5 ;  /* 0xff8000000a427808 */ /* 0x000fe40006800000 */
[----:B------:R-:W-:Y:S02]  /*4db0*/  FSEL R92, R9, -INF , !P0 ;  /* 0xff800000095c7808 */ /* 0x000fe40004000000 */
[----:B------:R-:W-:Y:S02]  /*4dc0*/  FSEL R97, R7, -INF , !P3 ;  /* 0xff80000007617808 */ /* 0x000fe40005800000 */
[----:B------:R-:W-:-:S02]  /*4dd0*/  ISETP.GE.AND P5, PT, R5, R189, PT ;  /* 0x000000bd0500720c */ /* 0x000fc40003fa6270 */
[C---:B------:R-:W-:Y:S02]  /*4de0*/  ISETP.GE.AND P0, PT, R5.reuse, R190, PT ;  /* 0x000000be0500720c */ /* 0x040fe40003f06270 */
[----:B------:R-:W-:Y:S01]  /*4df0*/  ISETP.GE.AND P3, PT, R5, R184, PT ;  /* 0x000000b80500720c */ /* 0x000fe20003f66270 */
[----:B------:R-:W-:Y:S01]  /*4e00*/  VIADD R5, R2, 0x21 ;  /* 0x0000002102057836 */ /* 0x000fe20000000000 */
[----:B------:R-:W-:Y:S02]  /*4e10*/  FSEL R103, R11, -INF , !P1 ;  /* 0xff8000000b677808 */ /* 0x000fe40004800000 */
[-C--:B------:R-:W-:Y:S02]  /*4e20*/  ISETP.GT.AND P1, PT, R33, R6.reuse, PT ;  /* 0x000000062100720c */ /* 0x080fe40003f24270 */
[----:B------:R-:W-:Y:S02]  /*4e30*/  FSEL R93, R12, -INF , !P3 ;  /* 0xff8000000c5d7808 */ /* 0x000fe40005800000 */
[----:B------:R-:W-:-:S02]  /*4e40*/  ISETP.GT.AND P3, PT, R183, R6, PT ;  /* 0x00000006b700720c */ /* 0x000fc40003f64270 */
[----:B------:R-:W-:Y:S02]  /*4e50*/  FSEL R11, R50, -INF , !P1 ;  /* 0xff800000320b7808 */ /* 0x000fe40004800000 */
[----:B------:R-:W-:Y:S02]  /*4e60*/  ISETP.GT.AND P1, PT, R183, R5, PT ;  /* 0x00000005b700720c */ /* 0x000fe40003f24270 */
[----:B------:R-:W-:Y:S02]  /*4e70*/  FSEL R12, R48, -INF , !P3 ;  /* 0xff800000300c7808 */ /* 0x000fe40005800000 */
[----:B------:R-:W-:Y:S02]  /*4e80*/  ISETP.GT.AND P3, PT, R34, R6, PT ;  /* 0x000000062200720c */ /* 0x000fe40003f64270 */
[----:B------:R-:W-:Y:S02]  /*4e90*/  FSEL R22, R49, -INF , !P1 ;  /* 0xff80000031167808 */ /* 0x000fe40004800000 */
[----:B------:R-:W-:-:S02]  /*4ea0*/  ISETP.GE.AND P1, PT, R4, R185, PT ;  /* 0x000000b90400720c */ /* 0x000fc40003f26270 */
[----:B------:R-:W-:Y:S02]  /*4eb0*/  FSEL R61, R21, -INF , !P5 ;  /* 0xff800000153d7808 */ /* 0x000fe40006800000 */
[----:B------:R-:W-:Y:S02]  /*4ec0*/  FSEL R78, R19, -INF , !P0 ;  /* 0xff800000134e7808 */ /* 0x000fe40004000000 */
[----:B------:R-:W-:Y:S02]  /*4ed0*/  FSEL R9, R90, -INF , !P3 ;  /* 0xff8000005a097808 */ /* 0x000fe40005800000 */
[C---:B------:R-:W-:Y:S02]  /*4ee0*/  ISETP.GE.AND P5, PT, R4.reuse, R189, PT ;  /* 0x000000bd0400720c */ /* 0x040fe40003fa6270 */
[C---:B------:R-:W-:Y:S02]  /*4ef0*/  ISETP.GE.AND P0, PT, R4.reuse, R190, PT ;  /* 0x000000be0400720c */ /* 0x040fe40003f06270 */
[----:B------:R-:W-:Y:S01]  /*4f00*/  ISETP.GE.AND P3, PT, R4, R184, PT ;  /* 0x000000b80400720c */ /* 0x000fe20003f66270 */
[----:B------:R-:W-:Y:S01]  /*4f10*/  VIADD R4, R2, 0x28 ;  /* 0x0000002802047836 */ /* 0x000fe20000000000 */
[----:B------:R-:W-:-:S02]  /*4f20*/  FSEL R114, R13, -INF , !P1 ;  /* 0xff8000000d727808 */ /* 0x000fc40004800000 */
[----:B------:R-:W-:Y:S02]  /*4f30*/  ISETP.GT.AND P4, PT, R33, R3, PT ;  /* 0x000000032100720c */ /* 0x000fe40003f84270 */
[----:B------:R-:W-:Y:S02]  /*4f40*/  ISETP.GE.AND P1, PT, R3, R184, PT ;  /* 0x000000b80300720c */ /* 0x000fe40003f26270 */
[----:B------:R-:W-:Y:S02]  /*4f50*/  FSEL R109, R14, -INF , !P3 ;  /* 0xff8000000e6d7808 */ /* 0x000fe40005800000 */
[----:B------:R-:W-:Y:S02]  /*4f60*/  FSEL R18, R31, -INF , !P4 ;  /* 0xff8000001f127808 */ /* 0x000fe40006000000 */
[----:B------:R-:W-:Y:S02]  /*4f70*/  ISETP.GT.AND P3, PT, R32, R5, PT ;  /* 0x000000052000720c */ /* 0x000fe40003f64270 */
[----:B------:R-:W-:-:S02]  /*4f80*/  FSEL R105, R8, -INF , !P1 ;  /* 0xff80000008697808 */ /* 0x000fc40004800000 */
[----:B------:R-:W-:Y:S02]  /*4f90*/  ISETP.GT.AND P4, PT, R34, R3, PT ;  /* 0x000000032200720c */ /* 0x000fe40003f84270 */
[----:B------:R-:W-:Y:S02]  /*4fa0*/  ISETP.GT.AND P1, PT, R183, R4, PT ;  /* 0x00000004b700720c */ /* 0x000fe40003f24270 */
[----:B------:R-:W-:Y:S02]  /*4fb0*/  FSEL R14, R89, -INF , !P3 ;  /* 0xff800000590e7808 */ /* 0x000fe40005800000 */
[----:B------:R-:W-:Y:S02]  /*4fc0*/  FSEL R7, R95, -INF , !P4 ;  /* 0xff8000005f077808 */ /* 0x000fe40006000000 */
[----:B------:R-:W-:Y:S02]  /*4fd0*/  ISETP.GE.AND P3, PT, R3, R185, PT ;  /* 0x000000b90300720c */ /* 0x000fe40003f66270 */
[----:B------:R-:W-:-:S02]  /*4fe0*/  FSEL R19, R24, -INF , !P1 ;  /* 0xff80000018137808 */ /* 0x000fc40004800000 */
[----:B------:R-:W-:Y:S02]  /*4ff0*/  ISETP.GT.AND P1, PT, R34, R4, PT ;  /* 0x000000042200720c */ /* 0x000fe40003f24270 */
[----:B------:R-:W-:Y:S02]  /*5000*/  ISETP.GT.AND P4, PT, R32, R6, PT ;  /* 0x000000062000720c */ /* 0x000fe40003f84270 */
[----:B------:R-:W-:Y:S02]  /*5010*/  FSEL R48, R16, -INF , !P5 ;  /* 0xff80000010307808 */ /* 0x000fe40006800000 */
[----:B------:R-:W-:Y:S02]  /*5020*/  FSEL R95, R15, -INF , !P0 ;  /* 0xff8000000f5f7808 */ /* 0x000fe40004000000 */
[C---:B------:R-:W-:Y:S02]  /*5030*/  ISETP.GE.AND P5, PT, R3.reuse, R189, PT ;  /* 0x000000bd0300720c */ /* 0x040fe40003fa6270 */
[----:B------:R-:W-:Y:S01]  /*5040*/  ISETP.GE.AND P0, PT, R3, R190, PT ;  /* 0x000000be0300720c */ /* 0x000fe20003f06270 */
[----:B------:R-:W-:Y:S01]  /*5050*/  VIADD R3, R2, 0x29 ;  /* 0x0000002902037836 */ /* 0x000fe20000000000 */
[----:B------:R-:W-:-:S02]  /*5060*/  FSEL R112, R7, -INF , !P3 ;  /* 0xff80000007707808 */ /* 0x000fc40005800000 */
[C---:B------:R-:W-:Y:S02]  /*5070*/  ISETP.GT.AND P3, PT, R33.reuse, R4, PT ;  /* 0x000000042100720c */ /* 0x040fe40003f64270 */
[----:B------:R-:W-:Y:S02]  /*5080*/  FSEL R7, R86, -INF , !P1 ;  /* 0xff80000056077808 */ /* 0x000fe40004800000 */
[----:B------:R-:W-:Y:S02]  /*5090*/  FSEL R10, R88, -INF , !P4 ;  /* 0xff800000580a7808 */ /* 0x000fe40006000000 */
[----:B------:R-:W-:Y:S02]  /*50a0*/  ISETP.GE.AND P1, PT, R6, R184, PT ;  /* 0x000000b80600720c */ /* 0x000fe40003f26270 */
[----:B------:R-:W-:Y:S02]  /*50b0*/  ISETP.GT.AND P4, PT, R33, R5, PT ;  /* 0x000000052100720c */ /* 0x000fe40003f84270 */
[----:B------:R-:W-:-:S02]  /*50c0*/  FSEL R50, R18, -INF , !P0 ;  /* 0xff80000012327808 */ /* 0x000fc40004000000 */
[----:B------:R-:W-:Y:S02]  /*50d0*/  FSEL R16, R26, -INF , !P3 ;  /* 0xff8000001a107808 */ /* 0x000fe40005800000 */
[----:B------:R-:W-:Y:S02]  /*50e0*/  ISETP.GE.AND P0, PT, R6, R190, PT ;  /* 0x000000be0600720c */ /* 0x000fe40003f06270 */
[-C--:B------:R-:W-:Y:S02]  /*50f0*/  ISETP.GT.AND P3, PT, R183, R3.reuse, PT ;  /* 0x00000003b700720c */ /* 0x080fe40003f64270 */
[----:B------:R-:W-:Y:S02]  /*5100*/  FSEL R118, R10, -INF , !P1 ;  /* 0xff8000000a767808 */ /* 0x000fe40004800000 */
[----:B------:R-:W-:Y:S02]  /*5110*/  FSEL R17, R51, -INF , !P4 ;  /* 0xff80000033117808 */ /* 0x000fe40006000000 */
[----:B------:R-:W-:-:S02]  /*5120*/  ISETP.GT.AND P1, PT, R32, R3, PT ;  /* 0x000000032000720c */ /* 0x000fc40003f24270 */
[----:B------:R-:W-:Y:S02]  /*5130*/  ISETP.GT.AND P4, PT, R34, R5, PT ;  /* 0x000000052200720c */ /* 0x000fe40003f84270 */
[----:B------:R-:W-:Y:S02]  /*5140*/  FSEL R49, R20, -INF , !P5 ;  /* 0xff80000014317808 */ /* 0x000fe40006800000 */
[----:B------:R-:W-:Y:S02]  /*5150*/  FSEL R21, R25, -INF , !P3 ;  /* 0xff80000019157808 */ /* 0x000fe40005800000 */
[----:B------:R-:W-:Y:S02]  /*5160*/  FSEL R115, R11, -INF , !P0 ;  /* 0xff8000000b737808 */ /* 0x000fe40004000000 */
[C---:B------:R-:W-:Y:S02]  /*5170*/  ISETP.GE.AND P5, PT, R6.reuse, R189, PT ;  /* 0x000000bd0600720c */ /* 0x040fe40003fa6270 */
[----:B------:R-:W-:Y:S01]  /*5180*/  ISETP.GE.AND P3, PT, R6, R185, PT ;  /* 0x000000b90600720c */ /* 0x000fe20003f66270 */
[----:B------:R-:W-:Y:S01]  /*5190*/  VIADD R6, R2, 0x30 ;  /* 0x0000003002067836 */ /* 0x000fe20000000000 */
[----:B------:R-:W-:-:S02]  /*51a0*/  FSEL R11, R85, -INF , !P1 ;  /* 0xff800000550b7808 */ /* 0x000fc40004800000 */
[----:B------:R-:W-:Y:S02]  /*51b0*/  FSEL R13, R91, -INF , !P4 ;  /* 0xff8000005b0d7808 */ /* 0x000fe40006000000 */
[----:B------:R-:W-:Y:S02]  /*51c0*/  ISETP.GE.AND P1, PT, R5, R185, PT ;  /* 0x000000b90500720c */ /* 0x000fe40003f26270 */
[----:B------:R-:W-:Y:S02]  /*51d0*/  FSEL R107, R12, -INF , !P5 ;  /* 0xff8000000c6b7808 */ /* 0x000fe40006800000 */
[----:B------:R-:W-:Y:S02]  /*51e0*/  FSEL R145, R9, -INF , !P3 ;  /* 0xff80000009917808 */ /* 0x000fe40005800000 */
[C---:B------:R-:W-:Y:S02]  /*51f0*/  ISETP.GE.AND P5, PT, R5.reuse, R189, PT ;  /* 0x000000bd0500720c */ /* 0x040fe40003fa6270 */
[----:B------:R-:W-:-:S02]  /*5200*/  ISETP.GE.AND P0, PT, R5, R190, PT ;  /* 0x000000be0500720c */ /* 0x000fc40003f06270 */
[----:B------:R-:W-:Y:S01]  /*5210*/  ISETP.GE.AND P3, PT, R5, R184, PT ;  /* 0x000000b80500720c */ /* 0x000fe20003f66270 */
[----:B------:R-:W-:Y:S01]  /*5220*/  VIADD R5, R2, 0x31 ;  /* 0x0000003102057836 */ /* 0x000fe20000000000 */
[----:B------:R-:W-:Y:S02]  /*5230*/  FSEL R144, R13, -INF , !P1 ;  /* 0xff8000000d907808 */ /* 0x000fe40004800000 */
[----:B------:R-:W-:Y:S02]  /*5240*/  ISETP.GT.AND P1, PT, R33, R6, PT ;  /* 0x000000062100720c */ /* 0x000fe40003f24270 */
        /* <DEDUP_REMOVED lines=8> */
[----:B------:R-:W-:-:S02]  /*52d0*/  FSEL R18, R44, -INF , !P3 ;  /* 0xff8000002c127808 */ /* 0x000fc40005800000 */
[----:B------:R-:W-:Y:S02]  /*52e0*/  ISETP.GT.AND P3, PT, R34, R6, PT ;  /* 0x000000062200720c */ /* 0x000fe40003f64270 */
[----:B------:R-:W-:Y:S02]  /*52f0*/  FSEL R17, R45, -INF , !P1 ;  /* 0xff8000002d117808 */ /* 0x000fe40004800000 */
[----:B------:R-:W-:Y:S02]  /*5300*/  ISETP.GE.AND P1, PT, R4, R185, PT ;  /* 0x000000b90400720c */ /* 0x000fe40003f26270 */
[----:B------:R-:W-:Y:S02]  /*5310*/  FSEL R20, R27, -INF , !P4 ;  /* 0xff8000001b147808 */ /* 0x000fe40006000000 */
[----:B------:R-:W-:Y:S02]  /*5320*/  ISETP.GT.AND P4, PT, R34, R3, PT ;  /* 0x000000032200720c */ /* 0x000fe40003f84270 */
[----:B------:R-:W-:-:S02]  /*5330*/  FSEL R91, R22, -INF , !P5 ;  /* 0xff800000165b7808 */ /* 0x000fc40006800000 */
        /* <DEDUP_REMOVED lines=32> */
[----:B------:R-:W-:-:S02]  /*5540*/  FSEL R150, R20, -INF , !P0 ;  /* 0xff80000014967808 */ /* 0x000fc40004000000 */
[----:B------:R-:W-:Y:S02]  /*5550*/  ISETP.GT.AND P4, PT, R32, R4, PT ;  /* 0x000000042000720c */ /* 0x000fe40003f84270 */
[C---:B------:R-:W-:Y:S02]  /*5560*/  ISETP.GE.AND P5, PT, R6.reuse, R189, PT ;  /* 0x000000bd0600720c */ /* 0x040fe40003fa6270 */
[----:B------:R-:W-:Y:S02]  /*5570*/  ISETP.GE.AND P0, PT, R6, R190, PT ;  /* 0x000000be0600720c */ /* 0x000fe40003f06270 */
[----:B------:R-:W-:Y:S02]  /*5580*/  FSEL R148, R14, -INF , !P1 ;  /* 0xff8000000e947808 */ /* 0x000fe40004800000 */
[----:B------:R-:W-:Y:S02]  /*5590*/  FSEL R10, R42, -INF , !P3 ;  /* 0xff8000002a0a7808 */ /* 0x000fe40005800000 */
[----:B------:R-:W-:-:S02]  /*55a0*/  ISETP.GT.AND P1, PT, R32, R3, PT ;  /* 0x000000032000720c */ /* 0x000fc40003f24270 */
[-C--:B------:R-:W-:Y:S02]  /*55b0*/  ISETP.GT.AND P3, PT, R183, R3.reuse, PT ;  /* 0x00000003b700720c */ /* 0x080fe40003f64270 */
        /* <DEDUP_REMOVED lines=8> */
[-C--:B------:R-:W-:Y:S02]  /*5640*/  ISETP.GE.AND P1, PT, R5, R185.reuse, PT ;  /* 0x000000b90500720c */ /* 0x080fe40003f26270 */
[----:B------:R-:W-:Y:S02]  /*5650*/  ISETP.GE.AND P3, PT, R6, R185, PT ;  /* 0x000000b90600720c */ /* 0x000fe40003f66270 */
[----:B------:R-:W-:-:S02]  /*5660*/  FSEL R6, R43, -INF , !P4 ;  /* 0xff8000002b067808 */ /* 0x000fc40006000000 */
[----:B------:R-:W-:Y:S02]  /*5670*/  ISETP.GT.AND P4, PT, R34, R3, PT ;  /* 0x000000032200720c */ /* 0x000fe40003f84270 */
[----:B------:R-:W-:Y:S02]  /*5680*/  FSEL R204, R17, -INF , !P5 ;  /* 0xff80000011cc7808 */ /* 0x000fe40006800000 */
[----:B------:R-:W-:Y:S02]  /*5690*/  FSEL R140, R12, -INF , !P0 ;  /* 0xff8000000c8c7808 */ /* 0x000fe40004000000 */
[----:B------:R-:W-:Y:S02]  /*56a0*/  ISETP.GT.AND P5, PT, R33, R2, PT ;  /* 0x000000022100720c */ /* 0x000fe40003fa4270 */
[----:B------:R-:W-:Y:S02]  /*56b0*/  ISETP.GE.AND P0, PT, R4, R189, PT ;  /* 0x000000bd0400720c */ /* 0x000fe40003f06270 */
[----:B------:R-:W-:-:S02]  /*56c0*/  FSEL R206, R7, -INF , !P1 ;  /* 0xff80000007ce7808 */ /* 0x000fc40004800000 */
[----:B------:R-:W-:Y:S02]  /*56d0*/  ISETP.GE.AND P1, PT, R4, R190, PT ;  /* 0x000000be0400720c */ /* 0x000fe40003f26270 */
[----:B------:R-:W-:Y:S02]  /*56e0*/  FSEL R207, R13, -INF , !P3 ;  /* 0xff8000000dcf7808 */ /* 0x000fe40005800000 */
[----:B------:R-:W-:Y:S02]  /*56f0*/  ISETP.GE.AND P3, PT, R5, R184, PT ;  /* 0x000000b80500720c */ /* 0x000fe40003f66270 */
[----:B------:R-:W-:Y:S02]  /*5700*/  FSEL R37, R75, -INF , !P4 ;  /* 0xff8000004b257808 */ /* 0x000fe40006000000 */
[----:B------:R-:W-:Y:S02]  /*5710*/  ISETP.GE.AND P4, PT, R2, R190, PT ;  /* 0x000000be0200720c */ /* 0x000fe40003f86270 */
[----:B------:R-:W-:-:S02]  /*5720*/  FSEL R188, R8, -INF , !P0 ;  /* 0xff80000008bc7808 */ /* 0x000fc40004000000 */
[----:B------:R-:W-:Y:S02]  /*5730*/  FSEL R5, R58, -INF , !P5 ;  /* 0xff8000003a057808 */ /* 0x000fe40006800000 */
[----:B------:R-:W-:Y:S02]  /*5740*/  ISETP.GT.AND P0, PT, R32, R2, PT ;  /* 0x000000022000720c */ /* 0x000fe40003f04270 */
[----:B------:R-:W-:Y:S02]  /*5750*/  FSEL R136, R10, -INF , !P1 ;  /* 0xff8000000a887808 */ /* 0x000fe40004800000 */
[----:B------:R-:W-:Y:S02]  /*5760*/  ISETP.GE.AND P1, PT, R3, R189, PT ;  /* 0x000000bd0300720c */ /* 0x000fe40003f26270 */
[----:B------:R-:W-:Y:S02]  /*5770*/  FSEL R142, R9, -INF , !P3 ;  /* 0xff800000098e7808 */ /* 0x000fe40005800000 */
[----:B------:R-:W-:-:S02]  /*5780*/  FSEL R35, R5, -INF , !P4 ;  /* 0xff80000005237808 */ /* 0x000fc40006000000 */
[----:B------:R-:W-:Y:S02]  /*5790*/  ISETP.GE.AND P3, PT, R2, R184, PT ;  /* 0x000000b80200720c */ /* 0x000fe40003f66270 */
[----:B------:R-:W-:Y:S02]  /*57a0*/  FSEL R5, R104, -INF , !P0 ;  /* 0xff80000068057808 */ /* 0x000fe40004000000 */
[----:B------:R-:W-:Y:S02]  /*57b0*/  FSEL R173, R11, -INF , !P1 ;  /* 0xff8000000bad7808 */ /* 0x000fe40004800000 */
[----:B------:R-:W-:Y:S02]  /*57c0*/  ISETP.GT.AND P5, PT, R183, R2, PT ;  /* 0x00000002b700720c */ /* 0x000fe40003fa4270 */
[----:B------:R-:W-:Y:S02]  /*57d0*/  ISETP.GE.AND P1, PT, R3, R190, PT ;  /* 0x000000be0300720c */ /* 0x000fe40003f26270 */
[----:B------:R-:W-:-:S02]  /*57e0*/  FSEL R36, R5, -INF , !P3 ;  /* 0xff80000005247808 */ /* 0x000fc40005800000 */
[----:B------:R-:W-:Y:S02]  /*57f0*/  ISETP.GT.AND P4, PT, R34, R2, PT ;  /* 0x000000022200720c */ /* 0x000fe40003f84270 */
[C---:B------:R-:W-:Y:S02]  /*5800*/  ISETP.GE.AND P0, PT, R2.reuse, R189, PT ;  /* 0x000000bd0200720c */ /* 0x040fe40003f06270 */
[----:B------:R-:W-:Y:S02]  /*5810*/  ISETP.GE.AND P3, PT, R2, R185, PT ;  /* 0x000000b90200720c */ /* 0x000fe40003f66270 */
[----:B------:R-:W-:Y:S02]  /*5820*/  FSEL R2, R56, -INF , !P5 ;  /* 0xff80000038027808 */ /* 0x000fe40006800000 */
[----:B------:R-:W-:Y:S02]  /*5830*/  FSEL R123, R6, -INF , !P1 ;  /* 0xff800000067b7808 */ /* 0x000fe40004800000 */
[----:B------:R-:W-:-:S02]  /*5840*/  ISETP.GE.AND P5, PT, R4, R184, PT ;  /* 0x000000b80400720c */ /* 0x000fc40003fa6270 */
[-C--:B------:R-:W-:Y:S01]  /*5850*/  ISETP.GE.AND P1, PT, R4, R185.reuse, PT ;  /* 0x000000b90400720c */ /* 0x080fe20003f26270 */
[----:B------:R-:W-:Y:S01]  /*5860*/  VIADD R4, R152, 0x4 ;  /* 0x0000000498047836 */ /* 0x000fe20000000000 */
[----:B------:R-:W-:Y:S02]  /*5870*/  FSEL R29, R106, -INF , !P4 ;  /* 0xff8000006a1d7808 */ /* 0x000fe40006000000 */
[----:B------:R-:W-:Y:S01]  /*5880*/  FSEL R41, R2, -INF , !P0 ;  /* 0xff80000002297808 */ /* 0x000fe20004000000 */
[----:B------:R-:W-:Y:S01]  /*5890*/  IMAD.WIDE.U32 R128, R4, -0x326172a9, RZ ;  /* 0xcd9e8d5704807825 */ /* 0x000fe200078e00ff */
[----:B------:R-:W-:Y:S02]  /*58a0*/  LOP3.LUT R4, R153, UR36, R139, 0x96, !PT ;  /* 0x0000002499047c12 */ /* 0x000fe4000f8e968b */
[C---:B------:R-:W-:Y:S01]  /*58b0*/  ISETP.GE.AND P4, PT, R3.reuse, R184, PT ;  /* 0x000000b80300720c */ /* 0x040fe20003f86270 */
[----:B------:R-:W-:Y:S01]  /*58c0*/  IMAD.U32 R2, RZ, RZ, UR6 ;  /* 0x00000006ff027e24 */ /* 0x000fe2000f8e00ff */
[----:B------:R-:W-:Y:S01]  /*58d0*/  ISETP.GE.AND P0, PT, R3, R185, PT ;  /* 0x000000b90300720c */ /* 0x000fe20003f06270 */
[----:B------:R-:W-:Y:S01]  /*58e0*/  UIADD3 UR6, UPT, UPT, UR37, -0x4498517b, URZ ;  /* 0xbb67ae8525067890 */ /* 0x000fe2000fffe0ff */
[----:B------:R-:W-:Y:S01]  /*58f0*/  LOP3.LUT R3, R153, UR36, R129, 0x96, !PT ;  /* 0x0000002499037c12 */ /* 0x000fe2000f8e9681 */
[----:B------:R-:W-:Y:S01]  /*5900*/  IMAD.WIDE.U32 R120, R4, -0x2daee0ad, RZ ;  /* 0xd2511f5304787825 */ /* 0x000fe200078e00ff */
[----:B------:R-:W-:Y:S01]  /*5910*/  LOP3.LUT R2, R2, UR37, R71, 0x96, !PT ;  /* 0x0000002502027c12 */ /* 0x000fe2000f8e9647 */
[----:B------:R-:W-:Y:S01]  /*5920*/  STL.64 [R1+0x78], R128 ;  /* 0x0000788001007387 */ /* 0x000fe20000100a00 */
[----:B------:R-:W-:Y:S01]  /*5930*/  FSEL R46, R39, -INF , !P5 ;  /* 0xff800000272e7808 */ /* 0x000fe20006800000 */
[----:B------:R-:W-:Y:S01]  /*5940*/  IMAD.WIDE.U32 R68, R3, -0x2daee0ad, RZ ;  /* 0xd2511f5303447825 */ /* 0x000fe200078e00ff */
[----:B------:R-:W-:Y:S01]  /*5950*/  LOP3.LUT R7, R70, UR6, R121, 0x96, !PT ;  /* 0x0000000646077c12 */ /* 0x000fe2000f8e9679 */
[----:B------:R2:W-:Y:S01]  /*5960*/  STL.64 [R1+0x130], R70 ;  /* 0x0001304601007387 */ /* 0x0005e20000100a00 */
[----:B------:R-:W-:Y:S01]  /*5970*/  FSEL R139, R40, -INF , !P1 ;  /* 0xff800000288b7808 */ /* 0x000fe20004800000 */
[----:B------:R-:W-:Y:S01]  /*5980*/  IMAD.U32 R3, RZ, RZ, UR7 ;  /* 0x00000007ff037e24 */ /* 0x000fe2000f8e00ff */
[----:B------:R-:W-:Y:S01]  /*5990*/  LOP3.LUT R6, R70, UR6, R69, 0x96, !PT ;  /* 0x0000000646067c12 */ /* 0x000fe2000f8e9645 */
[----:B------:R-:W-:Y:S01]  /*59a0*/  IMAD.WIDE.U32 R4, R2, -0x326172a9, RZ ;  /* 0xcd9e8d5702047825 */ /* 0x000fe200078e00ff */
[----:B------:R-:W-:Y:S01]  /*59b0*/  STL.64 [R1+0x138], R120 ;  /* 0x0001387801007387 */ /* 0x000fe20000100a00 */
[----:B------:R-:W-:Y:S01]  /*59c0*/  FSEL R44, R38, -INF , !P4 ;  /* 0xff800000262c7808 */ /* 0x000fe20006000000 */
[----:B------:R-:W-:Y:S01]  /*59d0*/  USHF.L.U32 UR6, UR12, 0x10, URZ ;  /* 0x000000100c067899 */ /* 0x000fe200080006ff */
[----:B------:R-:W-:Y:S01]  /*59e0*/  LOP3.LUT R2, R3, UR37, R71, 0x96, !PT ;  /* 0x0000002503027c12 */ /* 0x000fe2000f8e9647 */
[----:B------:R-:W-:Y:S01]  /*59f0*/  IMAD.WIDE.U32 R42, R6, -0x326172a9, RZ ;  /* 0xcd9e8d57062a7825 */ /* 0x000fe200078e00ff */
[--C-:B------:R-:W-:Y:S01]  /*5a00*/  LOP3.LUT R6, R138, UR34, R5.reuse, 0x96, !PT ;  /* 0x000000228a067c12 */ /* 0x100fe2000f8e9605 */
[----:B------:R-:W-:Y:S01]  /*5a10*/  STL.64 [R1+0x140], R68 ;  /* 0x0001404401007387 */ /* 0x000fe20000100a00 */
[----:B------:R-:W-:Y:S01]  /*5a20*/  LOP3.LUT R12, R128, UR34, R5, 0x96, !PT ;  /* 0x00000022800c7c12 */ /* 0x000fe2000f8e9605 */
[----:B------:R-:W-:Y:S01]  /*5a30*/  IMAD.WIDE.U32 R2, R2, -0x326172a9, RZ ;  /* 0xcd9e8d5702027825 */ /* 0x000fe200078e00ff */
[----:B------:R-:W-:-:S02]  /*5a40*/  LOP3.LUT R9, R4, UR33, R43, 0x96, !PT ;  /* 0x0000002104097c12 */ /* 0x000fc4000f8e962b */
[----:B------:R-:W-:Y:S02]  /*5a50*/  FSEL R132, R37, -INF , !P0 ;  /* 0xff80000025847808 */ /* 0x000fe40004000000 */
[----:B------:R-:W-:Y:S02]  /*5a60*/  LOP3.LUT R13, R128, UR34, R3, 0x96, !PT ;  /* 0x00000022800d7c12 */ /* 0x000fe4000f8e9603 */
[----:B------:R-:W-:-:S05]  /*5a70*/  LOP3.LUT R15, R2, UR33, R43, 0x96, !PT ;  /* 0x00000021020f7c12 */ /* 0x000fca000f8e962b */
[----:B------:R-:W-:-:S04]  /*5a80*/  IMAD.WIDE.U32 R18, R15, -0x2daee0ad, RZ ;  /* 0xd2511f530f127825 */ /* 0x000fc800078e00ff */
[----:B--2---:R-:W-:Y:S01]  /*5a90*/  IMAD.WIDE.U32 R70, R7, -0x326172a9, RZ ;  /* 0xcd9e8d5707467825 */ /* 0x004fe200078e00ff */
[----:B------:R-:W-:-:S04]  /*5aa0*/  FMNMX3.FTZ R7, R35, R52, R60, !PT ;  /* 0x0000003423077276 */ /* 0x000fc8000781003c */
        /* <DEDUP_REMOVED lines=8> */
[----:B------:R-:W-:Y:S01]  /*5b30*/  LOP3.LUT R16, R120, UR32, R5, 0x96, !PT ;  /* 0x0000002078107c12 */ /* 0x000fe2000f8e9605 */
[----:B------:R-:W-:Y:S01]  /*5b40*/  IMAD.WIDE.U32 R2, R12, -0x2daee0ad, RZ ;  /* 0xd2511f530c027825 */ /* 0x000fe200078e00ff */
[----:B------:R-:W-:Y:S01]  /*5b50*/  LOP3.LUT R14, R4, UR31, R11, 0x96, !PT ;  /* 0x0000001f040e7c12 */ /* 0x000fe2000f8e960b */
[----:B------:R2:W3:Y:S02]  /*5b60*/  LDL.LU.S16 R252, [R1] ;  /* 0x0000000001fc7983 */ /* 0x0004e40000300600 */
[----:B------:R-:W-:Y:S01]  /*5b70*/  IMAD.WIDE.U32 R4, R6, -0x2daee0ad, RZ ;  /* 0xd2511f5306047825 */ /* 0x000fe200078e00ff */
[----:B------:R-:W-:-:S02]  /*5b80*/  FMNMX3.FTZ R6, R7, R78, R95, !PT ;  /* 0x0000004e07067276 */ /* 0x000fc4000781005f */
[----:B------:R-:W-:Y:S01]  /*5b90*/  LOP3.LUT R7, R68, UR32, R3, 0x96, !PT ;  /* 0x0000002044077c12 */ /* 0x000fe2000f8e9603 */
[----:B------:R-:W-:Y:S01]  /*5ba0*/  IMAD.WIDE.U32 R20, R8, -0x2daee0ad, RZ ;  /* 0xd2511f5308147825 */ /* 0x000fe200078e00ff */
[----:B------:R-:W-:Y:S02]  /*5bb0*/  LOP3.LUT R12, R120, UR32, R5, 0x96, !PT ;  /* 0x00000020780c7c12 */ /* 0x000fe4000f8e9605 */
[----:B------:R-:W-:Y:S01]  /*5bc0*/  FMNMX3.FTZ R5, R41, R53, R57, !PT ;  /* 0x0000003529057276 */ /* 0x000fe20007810039 */
[----:B------:R-:W-:Y:S01]  /*5bd0*/  IMAD.WIDE.U32 R8, R9, -0x2daee0ad, RZ ;  /* 0xd2511f5309087825 */ /* 0x000fe200078e00ff */
[----:B------:R-:W-:Y:S02]  /*5be0*/  LOP3.LUT R11, R4, UR31, R21, 0x96, !PT ;  /* 0x0000001f040b7c12 */ /* 0x000fe4000f8e9615 */
[----:B------:R-:W-:Y:S01]  /*5bf0*/  FMNMX3.FTZ R4, R6, R50, R115, !PT ;  /* 0x0000003206047276 */ /* 0x000fe20007810073 */
[----:B------:R-:W-:Y:S01]  /*5c00*/  IMAD.WIDE.U32 R16, R16, -0x326172a9, RZ ;  /* 0xcd9e8d5710107825 */ /* 0x000fe200078e00ff */
[----:B------:R-:W-:-:S02]  /*5c10*/  LOP3.LUT R9, R2, UR31, R9, 0x96, !PT ;  /* 0x0000001f02097c12 */ /* 0x000fc4000f8e9609 */
[----:B------:R-:W-:Y:S01]  /*5c20*/  FMNMX3.FTZ R4, R4, R113, R151, !PT ;  /* 0x0000007104047276 */ /* 0x000fe20007810097 */
[----:B------:R-:W-:-:S03]  /*5c30*/  IMAD.WIDE.U32 R2, R13, -0x2daee0ad, RZ ;  /* 0xd2511f530d027825 */ /* 0x000fc600078e00ff */
[----:B------:R-:W-:Y:S01]  /*5c40*/  FMNMX3.FTZ R4, R4, R150, R143, !PT ;  /* 0x0000009604047276 */ /* 0x000fe2000781008f */
[----:B------:R-:W-:Y:S01]  /*5c50*/  IMAD.WIDE.U32 R22, R14, -0x326172a9, RZ ;  /* 0xcd9e8d570e167825 */ /* 0x000fe200078e00ff */
[----:B------:R-:W-:Y:S02]  /*5c60*/  LOP3.LUT R28, R2, UR31, R19, 0x96, !PT ;  /* 0x0000001f021c7c12 */ /* 0x000fe4000f8e9613 */
[----:B------:R-:W-:Y:S01]  /*5c70*/  LOP3.LUT R26, R68, UR32, R3, 0x96, !PT ;  /* 0x00000020441a7c12 */ /* 0x000fe2000f8e9603 */
[----:B------:R-:W-:Y:S01]  /*5c80*/  IMAD.WIDE.U32 R12, R12, -0x326172a9, RZ ;  /* 0xcd9e8d570c0c7825 */ /* 0x000fe200078e00ff */
[----:B------:R-:W-:Y:S02]  /*5c90*/  FMNMX3.FTZ R2, R4, R140, R136, !PT ;  /* 0x0000008c04027276 */ /* 0x000fe40007810088 */
[----:B------:R-:W-:Y:S01]  /*5ca0*/  FMNMX3.FTZ R3, R5, R54, R66, !PT ;  /* 0x0000003605037276 */ /* 0x000fe20007810042 */
[----:B------:R-:W-:Y:S01]  /*5cb0*/  IMAD.WIDE.U32 R24, R11, -0x326172a9, RZ ;  /* 0xcd9e8d570b187825 */ /* 0x000fe200078e00ff */
[----:B------:R-:W-:-:S02]  /*5cc0*/  FMNMX.FTZ R6, R123, R2, !PT ;  /* 0x000000027b067209 */ /* 0x000fc40007810000 */
[----:B------:R-:W-:Y:S01]  /*5cd0*/  FMNMX3.FTZ R2, R3, R61, R48, !PT ;  /* 0x0000003d03027276 */ /* 0x000fe20007810030 */
[----:B------:R-:W-:Y:S01]  /*5ce0*/  IMAD.WIDE.U32 R14, R9, -0x326172a9, RZ ;  /* 0xcd9e8d57090e7825 */ /* 0x000fe200078e00ff */
[----:B------:R-:W-:Y:S01]  /*5cf0*/  LOP3.LUT R4, R70, UR17, R17, 0x96, !PT ;  /* 0x0000001146047c12 */ /* 0x000fe2000f8e9611 */
[----:B------:R-:W4:Y:S01]  /*5d00*/  SHFL.BFLY PT, R68, R6, 0x2, 0x1f ;  /* 0x0c401f0006447f89 */ /* 0x000f2200000e0000 */
[----:B------:R-:W-:Y:S02]  /*5d10*/  FMNMX3.FTZ R3, R2, R49, R107, !PT ;  /* 0x0000003102037276 */ /* 0x000fe4000781006b */
[----:B------:R-:W-:Y:S01]  /*5d20*/  LOP3.LUT R27, R16, UR16, R23, 0x96, !PT ;  /* 0x00000010101b7c12 */ /* 0x000fe2000f8e9617 */
[----:B------:R-:W-:Y:S01]  /*5d30*/  IMAD.WIDE.U32 R16, R7, -0x326172a9, RZ ;  /* 0xcd9e8d5707107825 */ /* 0x000fe200078e00ff */
[----:B------:R-:W-:Y:S02]  /*5d40*/  FMNMX3.FTZ R3, R3, R91, R147, !PT ;  /* 0x0000005b03037276 */ /* 0x000fe40007810093 */
[----:B------:R-:W-:Y:S01]  /*5d50*/  LOP3.LUT R21, R12, UR16, R25, 0x96, !PT ;  /* 0x000000100c157c12 */ /* 0x000fe2000f8e9619 */
[----:B------:R-:W-:Y:S01]  /*5d60*/  IMAD.WIDE.U32 R30, R4, -0x2daee0ad, RZ ;  /* 0xd2511f53041e7825 */ /* 0x000fe200078e00ff */
[----:B------:R-:W-:-:S02]  /*5d70*/  FMNMX3.FTZ R5, R3, R149, R205, !PT ;  /* 0x0000009503057276 */ /* 0x000fc400078100cd */
[----:B------:R-:W-:Y:S01]  /*5d80*/  LOP3.LUT R2, R42, UR17, R17, 0x96, !PT ;  /* 0x000000112a027c12 */ /* 0x000fe2000f8e9611 */
[----:B------:R-:W-:Y:S01]  /*5d90*/  IMAD.WIDE.U32 R220, R21, -0x2daee0ad, RZ ;  /* 0xd2511f5315dc7825 */ /* 0x000fe200078e00ff */
[----:B------:R-:W-:Y:S02]  /*5da0*/  LOP3.LUT R25, R10, UR26, R31, 0x96, !PT ;  /* 0x0000001a0a197c12 */ /* 0x000fe4000f8e961f */
[----:B------:R-:W-:Y:S01]  /*5db0*/  FSEL R31, R29, -INF , !P3 ;  /* 0xff8000001d1f7808 */ /* 0x000fe20005800000 */
[----:B------:R-:W-:Y:S01]  /*5dc0*/  IMAD.WIDE.U32 R10, R26, -0x326172a9, RZ ;  /* 0xcd9e8d571a0a7825 */ /* 0x000fe200078e00ff */
[----:B------:R-:W-:Y:S02]  /*5dd0*/  FMNMX3.FTZ R5, R5, R204, R188, !PT ;  /* 0x000000cc05057276 */ /* 0x000fe400078100bc */
[----:B------:R-:W-:Y:S01]  /*5de0*/  LOP3.LUT R7, R70, UR17, R13, 0x96, !PT ;  /* 0x0000001146077c12 */ /* 0x000fe2000f8e960d */
[----:B------:R-:W-:Y:S01]  /*5df0*/  IMAD.WIDE.U32 R12, R2, -0x2daee0ad, RZ ;  /* 0xd2511f53020c7825 */ /* 0x000fe200078e00ff */
[----:B------:R-:W-:-:S02]  /*5e00*/  FMNMX3.FTZ R4, R36, R55, R67, !PT ;  /* 0x0000003724047276 */ /* 0x000fc40007810043 */
[----:B------:R-:W-:Y:S02]  /*5e10*/  FMNMX3.FTZ R2, R31, R62, R100, !PT ;  /* 0x0000003e1f027276 */ /* 0x000fe40007810064 */
[----:B------:R-:W-:Y:S02]  /*5e20*/  FMNMX.FTZ R5, R173, R5, !PT ;  /* 0x00000005ad057209 */ /* 0x000fe40007810000 */
[----:B------:R-:W-:Y:S02]  /*5e30*/  FMNMX3.FTZ R4, R4, R65, R94, !PT ;  /* 0x0000004104047276 */ /* 0x000fe4000781005e */
[----:B------:R-:W-:Y:S01]  /*5e40*/  FMNMX3.FTZ R2, R2, R77, R97, !PT ;  /* 0x0000004d02027276 */ /* 0x000fe20007810061 */
[----:B------:R-:W5:Y:S01]  /*5e50*/  SHFL.BFLY PT, R71, R5, 0x2, 0x1f ;  /* 0x0c401f0005477f89 */ /* 0x000f6200000e0000 */
[----:B------:R-:W-:Y:S02]  /*5e60*/  FMNMX3.FTZ R4, R4, R93, R109, !PT ;  /* 0x0000005d04047276 */ /* 0x000fe4000781006d */
[----:B------:R-:W-:-:S02]  /*5e70*/  FMNMX3.FTZ R2, R2, R103, R114, !PT ;  /* 0x0000006702027276 */ /* 0x000fc40007810072 */
[----:B------:R-:W-:Y:S02]  /*5e80*/  FMNMX3.FTZ R4, R4, R105, R118, !PT ;  /* 0x0000006904047276 */ /* 0x000fe40007810076 */
[----:B------:R-:W-:Y:S02]  /*5e90*/  FMNMX3.FTZ R2, R2, R112, R145, !PT ;  /* 0x0000007002027276 */ /* 0x000fe40007810091 */
[----:B------:R-:W-:Y:S02]  /*5ea0*/  FMNMX3.FTZ R4, R4, R116, R161, !PT ;  /* 0x0000007404047276 */ /* 0x000fe400078100a1 */
[----:B------:R-:W-:Y:S02]  /*5eb0*/  FMNMX3.FTZ R2, R2, R144, R209, !PT ;  /* 0x0000009002027276 */ /* 0x000fe400078100d1 */
[----:B----4-:R-:W-:Y:S02]  /*5ec0*/  FMNMX.FTZ R68, R6, R68, !PT ;  /* 0x0000004406447209 */ /* 0x010fe40007810000 */
[----:B------:R-:W-:-:S02]  /*5ed0*/  FMNMX3.FTZ R4, R4, R154, R148, !PT ;  /* 0x0000009a04047276 */ /* 0x000fc40007810094 */
[----:B------:R-:W-:Y:S02]  /*5ee0*/  FMNMX3.FTZ R2, R2, R208, R207, !PT ;  /* 0x000000d002027276 */ /* 0x000fe400078100cf */
[----:B------:R-:W-:Y:S01]  /*5ef0*/  LOP3.LUT R23, R8, UR26, R13, 0x96, !PT ;  /* 0x0000001a08177c12 */ /* 0x000fe2000f8e960d */
[----:B------:R-:W-:Y:S01]  /*5f00*/  IMAD.WIDE.U32 R8, R7, -0x2daee0ad, RZ ;  /* 0xd2511f5307087825 */ /* 0x000fe200078e00ff */
[----:B------:R-:W-:Y:S01]  /*5f10*/  FMNMX3.FTZ R4, R4, R142, R46, !PT ;  /* 0x0000008e04047276 */ /* 0x000fe2000781002e */
[----:B------:R-:W4:Y:S01]  /*5f20*/  SHFL.BFLY PT, R13, R68, 0x1, 0x1f ;  /* 0x0c201f00440d7f89 */ /* 0x000f2200000e0000 */
[----:B------:R-:W-:Y:S02]  /*5f30*/  FMNMX3.FTZ R3, R2, R206, R139, !PT ;  /* 0x000000ce02037276 */ /* 0x000fe4000781008b */
[----:B------:R-:W-:Y:S02]  /*5f40*/  FMNMX.FTZ R2, R44, R4, !PT ;  /* 0x000000042c027209 */ /* 0x000fe40007810000 */
[----:B------:R-:W-:-:S02]  /*5f50*/  FMNMX.FTZ R3, R132, R3, !PT ;  /* 0x0000000384037209 */ /* 0x000fc40007810000 */
[----:B-----5:R-:W-:Y:S01]  /*5f60*/  FMNMX.FTZ R71, R5, R71, !PT ;  /* 0x0000004705477209 */ /* 0x020fe20007810000 */
[----:B------:R-:W5:Y:S01]  /*5f70*/  SHFL.BFLY PT, R70, R2, 0x2, 0x1f ;  /* 0x0c401f0002467f89 */ /* 0x000f6200000e0000 */
[----:B------:R-:W-:Y:S01]  /*5f80*/  LOP3.LUT R6, R42, UR17, R11, 0x96, !PT ;  /* 0x000000112a067c12 */ /* 0x000fe2000f8e960b */
[----:B------:R-:W-:Y:S01]  /*5f90*/  IMAD.WIDE.U32 R42, R28, -0x326172a9, RZ ;  /* 0xcd9e8d571c2a7825 */ /* 0x000fe200078e00ff */
[----:B------:R-:W-:Y:S01]  /*5fa0*/  LOP3.LUT R19, R16, UR16, R15, 0x96, !PT ;  /* 0x0000001010137c12 */ /* 0x000fe2000f8e960f */
[----:B------:R-:W2:Y:S01]  /*5fb0*/  SHFL.BFLY PT, R69, R3, 0x2, 0x1f ;  /* 0x0c401f0003457f89 */ /* 0x000ea200000e0000 */
[----:B------:R-:W-:Y:S01]  /*5fc0*/  LOP3.LUT R16, R20, UR26, R9, 0x96, !PT ;  /* 0x0000001a14107c12 */ /* 0x000fe2000f8e9609 */
[----:B------:R-:W-:Y:S01]  /*5fd0*/  IMAD.WIDE.U32 R28, R27, -0x2daee0ad, RZ ;  /* 0xd2511f531b1c7825 */ /* 0x000fe200078e00ff */
[----:B------:R-:W-:Y:S01]  /*5fe0*/  LOP3.LUT R7, R10, UR16, R43, 0x96, !PT ;  /* 0x000000100a077c12 */ /* 0x000fe2000f8e962b */
[----:B------:R-:W2:Y:S01]  /*5ff0*/  SHFL.BFLY PT, R17, R71, 0x1, 0x1f ;  /* 0x0c201f0047117f89 */ /* 0x000ea200000e0000 */
[----:B------:R-:W-:Y:S01]  /*6000*/  LOP3.LUT R15, R8, UR24, R221, 0x96, !PT ;  /* 0x00000018080f7c12 */ /* 0x000fe2000f8e96dd */
[----:B------:R-:W-:Y:S01]  /*6010*/  IMAD.WIDE.U32 R20, R6, -0x2daee0ad, RZ ;  /* 0xd2511f5306147825 */ /* 0x000fe200078e00ff */
[----:B------:R-:W-:-:S03]  /*6020*/  LOP3.LUT R10, R30, UR24, R29, 0x96, !PT ;  /* 0x000000181e0a7c12 */ /* 0x000fc6000f8e961d */
[----:B------:R-:W-:Y:S01]  /*6030*/  IMAD.WIDE.U32 R232, R7, -0x2daee0ad, RZ ;  /* 0xd2511f5307e87825 */ /* 0x000fe200078e00ff */
[----:B------:R-:W-:Y:S02]  /*6040*/  LOP3.LUT R119, R18, UR26, R21, 0x96, !PT ;  /* 0x0000001a12777c12 */ /* 0x000fe4000f8e9615 */
[----:B----4-:R-:W-:Y:S01]  /*6050*/  FMNMX.FTZ R68, R68, R13, !PT ;  /* 0x0000000d44447209 */ /* 0x010fe20007810000 */
[----:B------:R-:W-:Y:S01]  /*6060*/  IMAD.WIDE.U32 R4, R25, -0x326172a9, RZ ;  /* 0xcd9e8d5719047825 */ /* 0x000fe200078e00ff */
[----:B------:R-:W-:Y:S02]  /*6070*/  LOP3.LUT R43, R20, UR24, R233, 0x96, !PT ;  /* 0x00000018142b7c12 */ /* 0x000fe4000f8e96e9 */
[----:B------:R-:W-:Y:S01]  /*6080*/  FSETP.NEU.FTZ.AND P0, PT, R68, -INF , PT ;  /* 0xff8000004400780b */ /* 0x000fe20003f1d000 */
[----:B------:R-:W-:Y:S01]  /*6090*/  IMAD.WIDE.U32 R10, R10, -0x326172a9, RZ ;  /* 0xcd9e8d570a0a7825 */ /* 0x000fe200078e00ff */
[----:B------:R-:W-:Y:S02]  /*60a0*/  LOP3.LUT R18, R22, UR15, R5, 0x96, !PT ;  /* 0x0000000f16127c12 */ /* 0x000fe4000f8e9605 */
[----:B-----5:R-:W-:Y:S01]  /*60b0*/  FMNMX.FTZ R70, R2, R70, !PT ;  /* 0x0000004602467209 */ /* 0x020fe20007810000 */
[----:B------:R-:W-:Y:S01]  /*60c0*/  IMAD.WIDE.U32 R6, R15, -0x326172a9, RZ ;  /* 0xcd9e8d570f067825 */ /* 0x000fe200078e00ff */
[----:B------:R-:W-:-:S03]  /*60d0*/  LOP3.LUT R20, R4, UR13, R11, 0x96, !PT ;  /* 0x0000000d04147c12 */ /* 0x000fc6000f8e960b */
[----:B-1----:R-:W-:Y:S01]  /*60e0*/  FMUL.FTZ R4, R68, UR35 ;  /* 0x0000002344047c20 */ /* 0x002fe20008410000 */
[----:B--2---:R-:W-:Y:S01]  /*60f0*/  FMNMX.FTZ R69, R3, R69, !PT ;  /* 0x0000004503457209 */ /* 0x004fe20007810000 */
[----:B------:R-:W-:Y:S01]  /*6100*/  IMAD.WIDE.U32 R2, R16, -0x326172a9, RZ ;  /* 0xcd9e8d5710027825 */ /* 0x000fe200078e00ff */
[----:B------:R-:W-:Y:S02]  /*6110*/  PRMT R22, R6, 0x7770, RZ ;  /* 0x0000777006167816 */ /* 0x000fe400000000ff */
[----:B------:R-:W-:Y:S01]  /*6120*/  FSEL R4, R4, RZ, P0 ;  /* 0x000000ff04047208 */ /* 0x000fe20000000000 */
[----:B------:R-:W-:Y:S01]  /*6130*/  IMAD.WIDE.U32 R8, R23, -0x326172a9, RZ ;  /* 0xcd9e8d5717087825 */ /* 0x000fe200078e00ff */
[----:B------:R-:W-:Y:S02]  /*6140*/  FMNMX.FTZ R71, R71, R17, !PT ;  /* 0x0000001147477209 */ /* 0x000fe40007810000 */
[----:B------:R-:W-:Y:S01]  /*6150*/  LOP3.LUT R51, R2, UR13, R7, 0x96, !PT ;  /* 0x0000000d02337c12 */ /* 0x000fe2000f8e9607 */
[----:B------:R-:W-:Y:S01]  /*6160*/  FFMA.FTZ R2, R35, UR35, -R4 ;  /* 0x0000002323027c23 */ /* 0x000fe20008010804 */
[----:B------:R-:W-:Y:S01]  /*6170*/  LOP3.LUT R146, R24, UR15, R3, 0x96, !PT ;  /* 0x0000000f18927c12 */ /* 0x000fe2000f8e9603 */
[C---:B------:R-:W-:Y:S01]  /*6180*/  FMUL.FTZ R5, R71.reuse, UR35 ;  /* 0x0000002347057c20 */ /* 0x040fe20008410000 */
[----:B------:R-:W-:Y:S01]  /*6190*/  FSETP.NEU.FTZ.AND P0, PT, R71, -INF , PT ;  /* 0xff8000004700780b */ /* 0x000fe20003f1d000 */
[----:B------:R-:W1:Y:S01]  /*61a0*/  SHFL.BFLY PT, R3, R70, 0x1, 0x1f ;  /* 0x0c201f0046037f89 */ /* 0x000e6200000e0000 */
[----:B------:R2:W-:Y:S01]  /*61b0*/  MUFU.EX2 R90, R2 ;  /* 0x00000002005a7308 */ /* 0x0005e20000000800 */
[----:B------:R-:W-:Y:S01]  /*61c0*/  LOP3.LUT R14, R14, UR15, R9, 0x96, !PT ;  /* 0x0000000f0e0e7c12 */ /* 0x000fe2000f8e9609 */
[----:B------:R-:W-:Y:S01]  /*61d0*/  IMAD.MOV.U32 R231, RZ, RZ, R6 ;  /* 0x000000ffffe77224 */ /* 0x000fe200078e0006 */
[----:B------:R-:W-:Y:S01]  /*61e0*/  FSEL R5, R5, RZ, P0 ;  /* 0x000000ff05057208 */ /* 0x000fe20000000000 */
[----:B------:R-:W4:Y:S01]  /*61f0*/  SHFL.BFLY PT, R9, R69, 0x1, 0x1f ;  /* 0x0c201f0045097f89 */ /* 0x000f2200000e0000 */
[C---:B------:R-:W-:Y:S01]  /*6200*/  PRMT R230, R6.reuse, 0x7771, RZ ;  /* 0x0000777106e67816 */ /* 0x040fe200000000ff */
[----:B------:R-:W-:Y:S01]  /*6210*/  IMAD.WIDE.U32 R26, R19, -0x2daee0ad, RZ ;  /* 0xd2511f53131a7825 */ /* 0x000fe200078e00ff */
[----:B------:R-:W-:-:S02]  /*6220*/  PRMT R35, R6, 0x7772, RZ ;  /* 0x0000777206237816 */ /* 0x000fc400000000ff */
[----:B------:R-:W-:Y:S01]  /*6230*/  PRMT R7, R10, 0x7770, RZ ;  /* 0x000077700a077816 */ /* 0x000fe200000000ff */
[----:B------:R-:W-:Y:S01]  /*6240*/  IMAD.MOV.U32 R213, RZ, RZ, R10 ;  /* 0x000000ffffd57224 */ /* 0x000fe200078e000a */
[----:B------:R-:W-:Y:S01]  /*6250*/  LOP3.LUT R12, R12, UR24, R27, 0x96, !PT ;  /* 0x000000180c0c7c12 */ /* 0x000fe2000f8e961b */
[----:B------:R-:W-:Y:S01]  /*6260*/  IMAD.WIDE.U32 R14, R14, -0x2daee0ad, RZ ;  /* 0xd2511f530e0e7825 */ /* 0x000fe200078e00ff */
[----:B------:R-:W-:Y:S02]  /*6270*/  ISETP.LE.U32.AND P5, PT, R7, UR12, PT ;  /* 0x0000000c07007c0c */ /* 0x000fe4000bfa3070 */
[----:B------:R-:W-:Y:S01]  /*6280*/  SHF.R.U32.HI R37, RZ, 0x18, R20 ;  /* 0x00000018ff257819 */ /* 0x000fe20000011614 */
[----:B------:R-:W-:-:S04]  /*6290*/  IMAD.WIDE.U32 R12, R12, -0x326172a9, RZ ;  /* 0xcd9e8d570c0c7825 */ /* 0x000fc800078e00ff */
[----:B--2---:R-:W-:Y:S01]  /*62a0*/  FFMA.FTZ R2, R52, UR35, -R4 ;  /* 0x0000002334027c23 */ /* 0x004fe20008010804 */
[----:B------:R-:W-:Y:S02]  /*62b0*/  PRMT R52, R6, 0x7773, RZ ;  /* 0x0000777306347816 */ /* 0x000fe400000000ff */
[----:B------:R-:W-:Y:S01]  /*62c0*/  PRMT R6, R20, 0x7632, R6 ;  /* 0x0000763214067816 */ /* 0x000fe20000000006 */
[----:B------:R2:W-:Y:S01]  /*62d0*/  MUFU.EX2 R89, R2 ;  /* 0x0000000200597308 */ /* 0x0005e20000000800 */
[----:B------:R-:W-:Y:S01]  /*62e0*/  LOP3.LUT R19, R8, UR13, R13, 0x96, !PT ;  /* 0x0000000d08137c12 */ /* 0x000fe2000f8e960d */
[----:B------:R-:W-:Y:S01]  /*62f0*/  FFMA.FTZ R8, R60, UR35, -R4 ;  /* 0x000000233c087c23 */ /* 0x000fe20008010804 */
[----:B-1----:R-:W-:Y:S02]  /*6300*/  FMNMX.FTZ R70, R70, R3, !PT ;  /* 0x0000000346467209 */ /* 0x002fe40007810000 */
[----:B------:R-:W-:Y:S02]  /*6310*/  LOP3.LUT R6, R6, 0xff, RZ, 0xc0, !PT ;  /* 0x000000ff06067812 */ /* 0x000fe400078ec0ff */
[C---:B------:R-:W-:Y:S01]  /*6320*/  FSETP.NEU.FTZ.AND P0, PT, R70.reuse, -INF , PT ;  /* 0xff8000004600780b */ /* 0x040fe20003f1d000 */
[----:B------:R-:W-:Y:S01]  /*6330*/  FMUL.FTZ R3, R70, UR35 ;  /* 0x0000002346037c20 */ /* 0x000fe20008410000 */
[----:B----4-:R-:W-:Y:S01]  /*6340*/  FMNMX.FTZ R69, R69, R9, !PT ;  /* 0x0000000945457209 */ /* 0x010fe20007810000 */
[----:B------:R1:W-:Y:S01]  /*6350*/  MUFU.EX2 R102, R8 ;  /* 0x0000000800667308 */ /* 0x0003e20000000800 */
[----:B------:R-:W-:-:S02]  /*6360*/  LOP3.LUT R38, R20, 0xff, RZ, 0xc0, !PT ;  /* 0x000000ff14267812 */ /* 0x000fc400078ec0ff */
[----:B------:R-:W-:Y:S02]  /*6370*/  FSEL R3, R3, RZ, P0 ;  /* 0x000000ff03037208 */ /* 0x000fe40000000000 */
[----:B------:R-:W-:Y:S01]  /*6380*/  ISETP.LE.U32.AND P0, PT, R6, UR12, PT ;  /* 0x0000000c06007c0c */ /* 0x000fe2000bf03070 */
[----:B--2---:R-:W-:Y:S02]  /*6390*/  FFMA.FTZ R2, R41, UR35, -R5 ;  /* 0x0000002329027c23 */ /* 0x004fe40008010805 */
[--C-:B------:R-:W-:Y:S01]  /*63a0*/  FFMA.FTZ R6, R55, UR35, -R3.reuse ;  /* 0x0000002337067c23 */ /* 0x100fe20008010803 */
[--C-:B------:R-:W-:Y:S01]  /*63b0*/  FFMA.FTZ R7, R36, UR35, -R3.reuse ;  /* 0x0000002324077c23 */ /* 0x100fe20008010803 */
[----:B------:R-:W-:Y:S01]  /*63c0*/  FSETP.NEU.FTZ.AND P1, PT, R69, -INF , PT ;  /* 0xff8000004500780b */ /* 0x000fe20003f3d000 */
[----:B------:R2:W-:Y:S01]  /*63d0*/  MUFU.EX2 R129, R2 ;  /* 0x0000000200817308 */ /* 0x0005e20000000800 */
[----:B------:R-:W-:Y:S01]  /*63e0*/  ISETP.LE.U32.AND P3, PT, R38, UR12, PT ;  /* 0x0000000c26007c0c */ /* 0x000fe2000bf63070 */
[----:B------:R-:W-:Y:S01]  /*63f0*/  FFMA.FTZ R9, R116, UR35, -R3 ;  /* 0x0000002374097c23 */ /* 0x000fe20008010803 */
[----:B------:R-:W-:-:S02]  /*6400*/  LOP3.LUT R39, R19, 0xff, RZ, 0xc0, !PT ;  /* 0x000000ff13277812 */ /* 0x000fc400078ec0ff */
[----:B------:R-:W-:Y:S01]  /*6410*/  PRMT R21, R10, 0x7773, RZ ;  /* 0x000077730a157816 */ /* 0x000fe200000000ff */
[----:B-1----:R-:W-:Y:S01]  /*6420*/  FFMA.FTZ R8, R92, UR35, -R4 ;  /* 0x000000235c087c23 */ /* 0x002fe20008010804 */
[----:B------:R-:W-:Y:S01]  /*6430*/  SHF.R.U32.HI R36, RZ, 0x18, R19 ;  /* 0x00000018ff247819 */ /* 0x000fe20000011613 */
[----:B------:R-:W-:Y:S01]  /*6440*/  MUFU.EX2 R75, R6 ;  /* 0x00000006004b7308 */ /* 0x000fe20000000800 */
[C---:B------:R-:W-:Y:S02]  /*6450*/  PRMT R17, R10.reuse, 0x7772, RZ ;  /* 0x000077720a117816 */ /* 0x040fe400000000ff */
[----:B------:R-:W-:Y:S01]  /*6460*/  PRMT R166, R10, 0x7771, RZ ;  /* 0x000077710aa67816 */ /* 0x000fe200000000ff */
[----:B------:R-:W-:Y:S01]  /*6470*/  IMAD.WIDE.U32 R10, R18, -0x2daee0ad, RZ ;  /* 0xd2511f53120a7825 */ /* 0x000fe200078e00ff */
[----:B------:R-:W-:Y:S02]  /*6480*/  PRMT R23, R12, 0x7773, RZ ;  /* 0x000077730c177816 */ /* 0x000fe400000000ff */
[----:B------:R-:W-:Y:S01]  /*6490*/  LOP3.LUT R18, R26, UR22, R15, 0x96, !PT ;  /* 0x000000161a127c12 */ /* 0x000fe2000f8e960f */
[----:B------:R1:W-:Y:S01]  /*64a0*/  MUFU.EX2 R79, R7 ;  /* 0x00000007004f7308 */ /* 0x0003e20000000800 */
[----:B--2---:R-:W-:Y:S01]  /*64b0*/  FFMA.FTZ R2, R53, UR35, -R5 ;  /* 0x0000002335027c23 */ /* 0x004fe20008010805 */
[----:B------:R-:W-:Y:S01]  /*64c0*/  LOP3.LUT R16, R28, UR22, R11, 0x96, !PT ;  /* 0x000000161c107c12 */ /* 0x000fe2000f8e960b */
[----:B------:R-:W-:Y:S01]  /*64d0*/  IMAD.MOV.U32 R26, RZ, RZ, R10 ;  /* 0x000000ffff1a7224 */ /* 0x000fe200078e000a */
[----:B------:R-:W-:-:S02]  /*64e0*/  LOP3.LUT R27, R18, 0xff, RZ, 0xc0, !PT ;  /* 0x000000ff121b7812 */ /* 0x000fc400078ec0ff */
[----:B------:R-:W-:Y:S02]  /*64f0*/  LOP3.LUT R28, R16, 0xff, RZ, 0xc0, !PT ;  /* 0x000000ff101c7812 */ /* 0x000fe400078ec0ff */
[----:B------:R2:W4:Y:S01]  /*6500*/  MUFU.EX2 R128, R2 ;  /* 0x0000000200807308 */ /* 0x0005220000000800 */
[----:B------:R-:W-:Y:S02]  /*6510*/  SHF.R.U32.HI R25, RZ, 0x18, R16 ;  /* 0x00000018ff197819 */ /* 0x000fe40000011610 */
[----:B------:R-:W-:Y:S02]  /*6520*/  PRMT R153, R17, 0x5410, R21 ;  /* 0x0000541011997816 */ /* 0x000fe40000000015 */
[----:B------:R-:W-:Y:S02]  /*6530*/  SHF.R.U32.HI R24, RZ, 0x18, R18 ;  /* 0x00000018ff187819 */ /* 0x000fe40000011612 */
[----:B------:R-:W-:Y:S01]  /*6540*/  PRMT R13, R10, 0x7773, RZ ;  /* 0x000077730a0d7816 */ /* 0x000fe200000000ff */
[----:B------:R5:W-:Y:S01]  /*6550*/  MUFU.EX2 R242, R9 ;  /* 0x0000000900f27308 */ /* 0x000be20000000800 */
[----:B-1----:R-:W-:Y:S01]  /*6560*/  FFMA.FTZ R7, R54, UR35, -R5 ;  /* 0x0000002336077c23 */ /* 0x002fe20008010805 */
[----:B------:R-:W-:Y:S01]  /*6570*/  PRMT R15, R10, 0x7772, RZ ;  /* 0x000077720a0f7816 */ /* 0x000fe200000000ff */
[----:B------:R-:W-:Y:S01]  /*6580*/  IMAD.WIDE.U32 R54, R43, -0x326172a9, RZ ;  /* 0xcd9e8d572b367825 */ /* 0x000fe200078e00ff */
[----:B------:R-:W-:-:S02]  /*6590*/  PRMT R11, R14, 0x7772, RZ ;  /* 0x000077720e0b7816 */ /* 0x000fc400000000ff */
[----:B------:R-:W-:Y:S02]  /*65a0*/  PRMT R221, R35, 0x5410, R52 ;  /* 0x0000541023dd7816 */ /* 0x000fe40000000034 */
[----:B------:R-:W-:Y:S01]  /*65b0*/  MUFU.EX2 R122, R7 ;  /* 0x00000007007a7308 */ /* 0x000fe20000000800 */
[----:B--2---:R-:W-:Y:S02]  /*65c0*/  LOP3.LUT R2, R20, 0xffff, RZ, 0xc0, !PT ;  /* 0x0000ffff14027812 */ /* 0x004fe400078ec0ff */
[----:B----4-:R-:W-:Y:S02]  /*65d0*/  F2FP.F16.F32.PACK_AB R6, R128, R129 ;  /* 0x000000818006723e */ /* 0x010fe400000000ff */
[----:B------:R-:W-:Y:S02]  /*65e0*/  SHF.R.U32.HI R40, RZ, 0x8, R2 ;  /* 0x00000008ff287819 */ /* 0x000fe40000011602 */
[----:B------:R-:W-:Y:S02]  /*65f0*/  PRMT R64, R6, 0x7610, R64 ;  /* 0x0000761006407816 */ /* 0x000fe40000000040 */
[----:B------:R-:W-:Y:S01]  /*6600*/  LOP3.LUT R2, R40, 0xffff, RZ, 0xc0, !PT ;  /* 0x0000ffff28027812 */ /* 0x000fe200078ec0ff */
[----:B-----5:R-:W-:Y:S01]  /*6610*/  IMAD.MOV.U32 R9, RZ, RZ, R12 ;  /* 0x000000ffff097224 */ /* 0x020fe200078e000c */
[----:B------:R-:W-:Y:S01]  /*6620*/  PRMT R63, R6, 0x7632, R63 ;  /* 0x00007632063f7816 */ /* 0x000fe2000000003f */
[----:B------:R-:W-:Y:S01]  /*6630*/  @!P3 HADD2 R47, -R64.H0_H0, -RZ.H0_H0 ;  /* 0xa00000ff402fb230 */ /* 0x000fe20000000900 */
[----:B------:R-:W-:-:S02]  /*6640*/  ISETP.LE.U32.AND P4, PT, R2, UR12, PT ;  /* 0x0000000c02007c0c */ /* 0x000fc4000bf83070 */
[----:B------:R-:W-:Y:S02]  /*6650*/  F2FP.F16.F32.PACK_AB R2, R89, R90 ;  /* 0x0000005a5902723e */ /* 0x000fe400000000ff */
[----:B------:R-:W-:Y:S02]  /*6660*/  LOP3.LUT R6, R19, 0xffff, RZ, 0xc0, !PT ;  /* 0x0000ffff13067812 */ /* 0x000fe400078ec0ff */
[C---:B------:R-:W-:Y:S02]  /*6670*/  PRMT R76, R2.reuse, 0x7610, R76 ;  /* 0x00007610024c7816 */ /* 0x040fe4000000004c */
[----:B------:R-:W-:Y:S01]  /*6680*/  PRMT R72, R2, 0x7632, R72 ;  /* 0x0000763202487816 */ /* 0x000fe20000000048 */
[----:B------:R-:W-:Y:S01]  /*6690*/  FFMA.FTZ R2, R57, UR35, -R5 ;  /* 0x0000002339027c23 */ /* 0x000fe20008010805 */
[----:B------:R-:W-:Y:S01]  /*66a0*/  SHF.R.U32.HI R41, RZ, 0x8, R6 ;  /* 0x00000008ff297819 */ /* 0x000fe20000011606 */
[----:B------:R-:W-:Y:S01]  /*66b0*/  @!P0 HADD2 R45, -R76.H0_H0, -RZ.H0_H0 ;  /* 0xa00000ff4c2d8230 */ /* 0x000fe20000000900 */
[----:B------:R-:W-:Y:S01]  /*66c0*/  PRMT R152, R76, 0x5410, R72 ;  /* 0x000054104c987816 */ /* 0x000fe20000000048 */
[----:B------:R1:W2:Y:S01]  /*66d0*/  MUFU.EX2 R121, R2 ;  /* 0x0000000200797308 */ /* 0x0002a20000000800 */
[----:B------:R-:W-:Y:S01]  /*66e0*/  LOP3.LUT R6, R41, 0xffff, RZ, 0xc0, !PT ;  /* 0x0000ffff29067812 */ /* 0x000fe200078ec0ff */
[----:B------:R-:W-:Y:S01]  /*66f0*/  @!P4 HADD2 R56, -R63.H0_H0, -RZ.H0_H0 ;  /* 0xa00000ff3f38c230 */ /* 0x000fe20000000900 */
[----:B------:R-:W-:-:S02]  /*6700*/  @!P0 PRMT R76, R45, 0x5410, RZ ;  /* 0x000054102d4c8816 */ /* 0x000fc400000000ff */
[----:B------:R-:W-:Y:S02]  /*6710*/  ISETP.LE.U32.AND P0, PT, R6, UR12, PT ;  /* 0x0000000c06007c0c */ /* 0x000fe4000bf03070 */
[----:B------:R-:W-:Y:S02]  /*6720*/  PRMT R6, R19, 0x7632, R6 ;  /* 0x0000763213067816 */ /* 0x000fe40000000006 */
[----:B------:R-:W-:Y:S02]  /*6730*/  PRMT R124, R64, 0x5410, R63 ;  /* 0x00005410407c7816 */ /* 0x000fe4000000003f */
[----:B------:R-:W-:Y:S02]  /*6740*/  @!P4 PRMT R63, R56, 0x5410, RZ ;  /* 0x00005410383fc816 */ /* 0x000fe400000000ff */
[----:B------:R-:W-:Y:S02]  /*6750*/  @!P3 PRMT R64, R47, 0x5410, RZ ;  /* 0x000054102f40b816 */ /* 0x000fe400000000ff */
[----:B------:R-:W-:Y:S01]  /*6760*/  ISETP.LE.U32.AND P3, PT, R39, UR12, PT ;  /* 0x0000000c27007c0c */ /* 0x000fe2000bf63070 */
[----:B-1----:R-:W-:Y:S01]  /*6770*/  FMUL.FTZ R2, R69, UR35 ;  /* 0x0000002345027c20 */ /* 0x002fe20008410000 */
[----:B------:R-:W-:-:S04]  /*6780*/  PRMT R43, R15, 0x5410, R13 ;  /* 0x000054100f2b7816 */ /* 0x000fc8000000000d */
[----:B------:R-:W-:Y:S02]  /*6790*/  FSEL R2, R2, RZ, P1 ;  /* 0x000000ff02027208 */ /* 0x000fe40000800000 */
[----:B------:R-:W-:-:S03]  /*67a0*/  ISETP.LE.U32.AND P1, PT, R37, UR12, PT ;  /* 0x0000000c25007c0c */ /* 0x000fc6000bf23070 */
[--C-:B------:R-:W-:Y:S01]  /*67b0*/  FFMA.FTZ R7, R31, UR35, -R2.reuse ;  /* 0x000000231f077c23 */ /* 0x100fe20008010802 */
[----:B------:R-:W-:Y:S01]  /*67c0*/  PRMT R31, R12, 0x7771, RZ ;  /* 0x000077710c1f7816 */ /* 0x000fe200000000ff */
[----:B------:R-:W-:Y:S02]  /*67d0*/  FFMA.FTZ R116, R207, UR35, -R2 ;  /* 0x00000023cf747c23 */ /* 0x000fe40008010802 */
[----:B------:R1:W-:Y:S06]  /*67e0*/  MUFU.EX2 R111, R7 ;  /* 0x00000007006f7308 */ /* 0x0003ec0000000800 */
[----:B------:R-:W-:-:S05]  /*67f0*/  @!P1 HADD2 R58, -R72.H0_H0, -RZ.H0_H0 ;  /* 0xa00000ff483a9230 */ /* 0x000fca0000000900 */
[----:B------:R-:W-:Y:S01]  /*6800*/  @!P1 PRMT R72, R58, 0x5410, RZ ;  /* 0x000054103a489816 */ /* 0x000fe200000000ff */
[----:B-1----:R-:W-:-:S04]  /*6810*/  FFMA.FTZ R7, R62, UR35, -R2 ;  /* 0x000000233e077c23 */ /* 0x002fc80008010802 */
[----:B------:R1:W4:Y:S02]  /*6820*/  MUFU.EX2 R108, R7 ;  /* 0x00000007006c7308 */ /* 0x0003240000000800 */
[----:B-1----:R-:W-:Y:S02]  /*6830*/  LOP3.LUT R7, R6, 0xff, RZ, 0xc0, !PT ;  /* 0x000000ff06077812 */ /* 0x002fe400078ec0ff */
[----:B------:R-:W-:Y:S02]  /*6840*/  F2FP.F16.F32.PACK_AB R6, R75, R79 ;  /* 0x0000004f4b06723e */ /* 0x000fe400000000ff */
[----:B------:R-:W-:Y:S01]  /*6850*/  ISETP.LE.U32.AND P4, PT, R7, UR12, PT ;  /* 0x0000000c07007c0c */ /* 0x000fe2000bf83070 */
[----:B------:R-:W-:Y:S01]  /*6860*/  FFMA.FTZ R7, R59, UR35, -R4 ;  /* 0x000000233b077c23 */ /* 0x000fe20008010804 */
[----:B------:R-:W-:Y:S01]  /*6870*/  PRMT R84, R6, 0x7610, R84 ;  /* 0x0000761006547816 */ /* 0x000fe20000000054 */
[----:B------:R-:W-:Y:S01]  /*6880*/  IMAD.WIDE.U32 R58, R146, -0x2daee0ad, RZ ;  /* 0xd2511f53923a7825 */ /* 0x000fe200078e00ff */
[----:B------:R-:W-:Y:S01]  /*6890*/  PRMT R130, R6, 0x7632, R130 ;  /* 0x0000763206827816 */ /* 0x000fe20000000082 */
[----:B------:R4:W1:Y:S01]  /*68a0*/  MUFU.EX2 R101, R7 ;  /* 0x0000000700657308 */ /* 0x0008620000000800 */
[----:B------:R-:W-:Y:S01]  /*68b0*/  PRMT R6, R12, 0x7770, RZ ;  /* 0x000077700c067816 */ /* 0x000fe200000000ff */
[----:B------:R-:W-:Y:S01]  /*68c0*/  @!P3 HADD2 R73, -R84.H0_H0, -RZ.H0_H0 ;  /* 0xa00000ff5449b230 */ /* 0x000fe20000000900 */
[----:B------:R-:W-:Y:S01]  /*68d0*/  PRMT R141, R84, 0x5410, R130 ;  /* 0x00005410548d7816 */ /* 0x000fe20000000082 */
[----:B------:R-:W-:Y:S01]  /*68e0*/  @!P0 HADD2 R74, -R130.H0_H0, -RZ.H0_H0 ;  /* 0xa00000ff824a8230 */ /* 0x000fe20000000900 */
[----:B------:R-:W-:-:S02]  /*68f0*/  ISETP.LE.U32.AND P1, PT, R6, UR12, PT ;  /* 0x0000000c06007c0c */ /* 0x000fc4000bf23070 */
[----:B--2---:R-:W-:Y:S02]  /*6900*/  F2FP.F16.F32.PACK_AB R6, R122, R121 ;  /* 0x000000797a06723e */ /* 0x004fe400000000ff */
[----:B------:R-:W-:Y:S02]  /*6910*/  @!P0 PRMT R130, R74, 0x5410, RZ ;  /* 0x000054104a828816 */ /* 0x000fe400000000ff */
[C---:B------:R-:W-:Y:S02]  /*6920*/  PRMT R203, R6.reuse, 0x7610, R203 ;  /* 0x0000761006cb7816 */ /* 0x040fe400000000cb */
[----:B------:R-:W-:Y:S01]  /*6930*/  PRMT R202, R6, 0x7632, R202 ;  /* 0x0000763206ca7816 */ /* 0x000fe200000000ca */
[--C-:B------:R-:W-:Y:S01]  /*6940*/  FFMA.FTZ R6, R67, UR35, -R3.reuse ;  /* 0x0000002343067c23 */ /* 0x100fe20008010803 */
[----:B------:R-:W-:Y:S01]  /*6950*/  ISETP.GT.U32.AND P0, PT, R21, UR12, PT ;  /* 0x0000000c15007c0c */ /* 0x000fe2000bf04070 */
[----:B------:R-:W-:Y:S01]  /*6960*/  @!P5 HADD2 R81, -R203.H0_H0, -RZ.H0_H0 ;  /* 0xa00000ffcb51d230 */ /* 0x000fe20000000900 */
[----:B----4-:R-:W-:Y:S01]  /*6970*/  F2FP.F16.F32.PACK_AB R7, R108, R111 ;  /* 0x0000006f6c07723e */ /* 0x010fe200000000ff */
[----:B------:R1:W-:Y:S01]  /*6980*/  MUFU.EX2 R96, R6 ;  /* 0x0000000600607308 */ /* 0x0003e20000000800 */
[----:B------:R-:W-:Y:S01]  /*6990*/  @!P3 PRMT R84, R73, 0x5410, RZ ;  /* 0x000054104954b816 */ /* 0x000fe200000000ff */
[----:B------:R-:W-:Y:S01]  /*69a0*/  FFMA.FTZ R67, R154, UR35, -R3 ;  /* 0x000000239a437c23 */ /* 0x000fe20008010803 */
[----:B------:R-:W-:-:S02]  /*69b0*/  PRMT R201, R7, 0x7610, R201 ;  /* 0x0000761007c97816 */ /* 0x000fc400000000c9 */
[----:B------:R-:W-:Y:S01]  /*69c0*/  PRMT R200, R7, 0x7632, R200 ;  /* 0x0000763207c87816 */ /* 0x000fe200000000c8 */
[----:B------:R-:W-:Y:S01]  /*69d0*/  FFMA.FTZ R7, R65, UR35, -R3 ;  /* 0x0000002341077c23 */ /* 0x000fe20008010803 */
[----:B------:R-:W-:Y:S01]  /*69e0*/  ISETP.GT.U32.AND P3, PT, R17, UR12, PT ;  /* 0x0000000c11007c0c */ /* 0x000fe2000bf64070 */
[----:B------:R-:W-:Y:S01]  /*69f0*/  @!P4 HADD2 R80, -R201.H0_H0, -RZ.H0_H0 ;  /* 0xa00000ffc950c230 */ /* 0x000fe20000000900 */
[----:B------:R-:W-:Y:S01]  /*6a00*/  PRMT R106, R201, 0x5410, R200 ;  /* 0x00005410c96a7816 */ /* 0x000fe200000000c8 */
[----:B------:R2:W4:Y:S01]  /*6a10*/  MUFU.EX2 R98, R7 ;  /* 0x0000000700627308 */ /* 0x0005220000000800 */
[----:B------:R-:W-:Y:S02]  /*6a20*/  PRMT R47, R203, 0x5410, R202 ;  /* 0x00005410cb2f7816 */ /* 0x000fe400000000ca */
[----:B------:R-:W-:Y:S02]  /*6a30*/  @!P4 PRMT R201, R80, 0x5410, RZ ;  /* 0x0000541050c9c816 */ /* 0x000fe400000000ff */
[----:B------:R-:W-:-:S02]  /*6a40*/  ISETP.LE.U32.AND P4, PT, R36, UR12, PT ;  /* 0x0000000c24007c0c */ /* 0x000fc4000bf83070 */
[----:B-1----:R-:W-:Y:S02]  /*6a50*/  F2FP.F16.F32.PACK_AB R6, R101, R102 ;  /* 0x000000666506723e */ /* 0x002fe400000000ff */
[----:B------:R-:W-:Y:S02]  /*6a60*/  @!P5 PRMT R203, R81, 0x5410, RZ ;  /* 0x0000541051cbd816 */ /* 0x000fe400000000ff */
[C---:B------:R-:W-:Y:S02]  /*6a70*/  PRMT R199, R6.reuse, 0x7632, R199 ;  /* 0x0000763206c77816 */ /* 0x040fe400000000c7 */
[----:B------:R-:W-:Y:S01]  /*6a80*/  PRMT R198, R6, 0x7610, R198 ;  /* 0x0000761006c67816 */ /* 0x000fe200000000c6 */
[--C-:B------:R-:W-:Y:S01]  /*6a90*/  FFMA.FTZ R6, R100, UR35, -R2.reuse ;  /* 0x0000002364067c23 */ /* 0x100fe20008010802 */
[----:B------:R-:W-:Y:S01]  /*6aa0*/  ISETP.GT.U32.AND P5, PT, R166, UR12, PT ;  /* 0x0000000ca6007c0c */ /* 0x000fe2000bfa4070 */
[----:B------:R-:W-:Y:S02]  /*6ab0*/  @P0 HADD2 R82, -R199.H0_H0, -RZ.H0_H0 ;  /* 0xa00000ffc7520230 */ /* 0x000fe40000000900 */
[----:B--2---:R-:W-:Y:S01]  /*6ac0*/  FFMA.FTZ R7, R77, UR35, -R2 ;  /* 0x000000234d077c23 */ /* 0x004fe20008010802 */
[----:B------:R4:W-:Y:S01]  /*6ad0*/  MUFU.EX2 R85, R6 ;  /* 0x0000000600557308 */ /* 0x0009e20000000800 */
[----:B------:R-:W-:Y:S01]  /*6ae0*/  PRMT R104, R198, 0x5410, R199 ;  /* 0x00005410c6687816 */ /* 0x000fe200000000c7 */
[----:B------:R-:W-:Y:S01]  /*6af0*/  @!P4 HADD2 R88, -R200.H0_H0, -RZ.H0_H0 ;  /* 0xa00000ffc858c230 */ /* 0x000fe20000000900 */
[----:B------:R-:W-:Y:S01]  /*6b00*/  @P0 PRMT R199, R82, 0x5410, RZ ;  /* 0x0000541052c70816 */ /* 0x000fe200000000ff */
[----:B------:R-:W-:Y:S01]  /*6b10*/  @P3 HADD2 R83, -R198.H0_H0, -RZ.H0_H0 ;  /* 0xa00000ffc6533230 */ /* 0x000fe20000000900 */
[----:B------:R-:W-:-:S02]  /*6b20*/  ISETP.GT.U32.AND P0, PT, R31, UR12, PT ;  /* 0x0000000c1f007c0c */ /* 0x000fc4000bf04070 */
[----:B------:R-:W-:Y:S01]  /*6b30*/  @!P4 PRMT R200, R88, 0x5410, RZ ;  /* 0x0000541058c8c816 */ /* 0x000fe200000000ff */
[----:B------:R1:W2:Y:S01]  /*6b40*/  MUFU.EX2 R87, R7 ;  /* 0x0000000700577308 */ /* 0x0002a20000000800 */
[----:B------:R-:W-:Y:S01]  /*6b50*/  ISETP.GT.U32.AND P4, PT, R23, UR12, PT ;  /* 0x0000000c17007c0c */ /* 0x000fe2000bf84070 */
[----:B------:R-:W-:Y:S01]  /*6b60*/  @P5 HADD2 R86, -R202.H0_H0, -RZ.H0_H0 ;  /* 0xa00000ffca565230 */ /* 0x000fe20000000900 */
[----:B------:R-:W-:Y:S02]  /*6b70*/  @P3 PRMT R198, R83, 0x5410, RZ ;  /* 0x0000541053c63816 */ /* 0x000fe400000000ff */
[----:B------:R-:W-:Y:S02]  /*6b80*/  ISETP.LE.U32.AND P3, PT, R22, UR12, PT ;  /* 0x0000000c16007c0c */ /* 0x000fe4000bf63070 */
[----:B------:R-:W-:Y:S01]  /*6b90*/  PRMT R22, R12, 0x7772, RZ ;  /* 0x000077720c167816 */ /* 0x000fe200000000ff */
[----:B------:R-:W-:Y:S01]  /*6ba0*/  IMAD.MOV.U32 R12, RZ, RZ, R14 ;  /* 0x000000ffff0c7224 */ /* 0x000fe200078e000e */
[----:B----4-:R-:W-:-:S02]  /*6bb0*/  F2FP.F16.F32.PACK_AB R6, R98, R96 ;  /* 0x000000606206723e */ /* 0x010fc400000000ff */
[----:B------:R-:W-:Y:S02]  /*6bc0*/  @P5 PRMT R202, R86, 0x5410, RZ ;  /* 0x0000541056ca5816 */ /* 0x000fe400000000ff */
[C---:B------:R-:W-:Y:S01]  /*6bd0*/  PRMT R194, R6.reuse, 0x7610, R194 ;  /* 0x0000761006c27816 */ /* 0x040fe200000000c2 */
[----:B------:R-:W-:Y:S01]  /*6be0*/  MUFU.EX2 R86, R8 ;  /* 0x0000000800567308 */ /* 0x000fe20000000800 */
[----:B------:R-:W-:Y:S01]  /*6bf0*/  PRMT R196, R6, 0x7632, R196 ;  /* 0x0000763206c47816 */ /* 0x000fe200000000c4 */
[----:B------:R-:W-:Y:S01]  /*6c00*/  FFMA.FTZ R6, R66, UR35, -R5 ;  /* 0x0000002342067c23 */ /* 0x000fe20008010805 */
[----:B-1----:R-:W-:Y:S01]  /*6c10*/  LOP3.LUT R7, R16, 0xffff, RZ, 0xc0, !PT ;  /* 0x0000ffff10077812 */ /* 0x002fe200078ec0ff */
[----:B------:R-:W-:Y:S01]  /*6c20*/  @!P1 HADD2 R117, -R194.H0_H0, -RZ.H0_H0 ;  /* 0xa00000ffc2759230 */ /* 0x000fe20000000900 */
[----:B------:R-:W-:Y:S01]  /*6c30*/  PRMT R88, R194, 0x5410, R196 ;  /* 0x00005410c2587816 */ /* 0x000fe200000000c4 */
[----:B------:R-:W-:Y:S01]  /*6c40*/  @P0 HADD2 R110, -R196.H0_H0, -RZ.H0_H0 ;  /* 0xa00000ffc46e0230 */ /* 0x000fe20000000900 */
[----:B------:R-:W-:Y:S01]  /*6c50*/  SHF.R.U32.HI R30, RZ, 0x8, R7 ;  /* 0x00000008ff1e7819 */ /* 0x000fe20000011607 */
[----:B------:R1:W-:Y:S01]  /*6c60*/  MUFU.EX2 R99, R6 ;  /* 0x0000000600637308 */ /* 0x0003e20000000800 */
[----:B------:R-:W-:Y:S01]  /*6c70*/  FFMA.FTZ R7, R78, UR35, -R4 ;  /* 0x000000234e077c23 */ /* 0x000fe20008010804 */
[----:B------:R-:W-:-:S02]  /*6c80*/  @!P1 PRMT R194, R117, 0x5410, RZ ;  /* 0x0000541075c29816 */ /* 0x000fc400000000ff */
[----:B------:R-:W-:Y:S02]  /*6c90*/  @P0 PRMT R196, R110, 0x5410, RZ ;  /* 0x000054106ec40816 */ /* 0x000fe400000000ff */
[----:B------:R-:W-:Y:S02]  /*6ca0*/  ISETP.GT.U32.AND P0, PT, R22, UR12, PT ;  /* 0x0000000c16007c0c */ /* 0x000fe4000bf04070 */
[----:B------:R4:W-:Y:S01]  /*6cb0*/  MUFU.EX2 R120, R7 ;  /* 0x0000000700787308 */ /* 0x0009e20000000800 */
[----:B------:R-:W-:Y:S02]  /*6cc0*/  ISETP.LE.U32.AND P5, PT, R28, UR12, PT ;  /* 0x0000000c1c007c0c */ /* 0x000fe4000bfa3070 */
[----:B------:R-:W-:Y:S02]  /*6cd0*/  PRMT R21, R10, 0x7771, RZ ;  /* 0x000077710a157816 */ /* 0x000fe400000000ff */
[----:B------:R-:W-:Y:S02]  /*6ce0*/  PRMT R17, R14, 0x7771, RZ ;  /* 0x000077710e117816 */ /* 0x000fe400000000ff */
[----:B------:R-:W-:Y:S01]  /*6cf0*/  LOP3.LUT R66, R51, 0xff, RZ, 0xc0, !PT ;  /* 0x000000ff33427812 */ /* 0x000fe200078ec0ff */
[----:B-1----:R-:W-:Y:S01]  /*6d00*/  FFMA.FTZ R6, R61, UR35, -R5 ;  /* 0x000000233d067c23 */ /* 0x002fe20008010805 */
[----:B------:R-:W-:-:S02]  /*6d10*/  SHF.R.U32.HI R61, RZ, 0x18, R51 ;  /* 0x00000018ff3d7819 */ /* 0x000fc40000011633 */
[----:B------:R-:W-:Y:S01]  /*6d20*/  PRMT R23, R22, 0x5410, R23 ;  /* 0x0000541016177816 */ /* 0x000fe20000000017 */
[----:B------:R2:W1:Y:S01]  /*6d30*/  MUFU.EX2 R131, R6 ;  /* 0x0000000600837308 */ /* 0x0004620000000800 */
[----:B------:R-:W-:Y:S01]  /*6d40*/  LOP3.LUT R100, R220, UR22, R59, 0x96, !PT ;  /* 0x00000016dc647c12 */ /* 0x000fe2000f8e963b */
[--C-:B------:R-:W-:Y:S01]  /*6d50*/  FFMA.FTZ R59, R161, UR35, -R3.reuse ;  /* 0x00000023a13b7c23 */ /* 0x100fe20008010803 */
[----:B----4-:R-:W-:-:S05]  /*6d60*/  FFMA.FTZ R7, R94, UR35, -R3 ;  /* 0x000000235e077c23 */ /* 0x010fca0008010803 */
[----:B------:R4:W-:Y:S01]  /*6d70*/  MUFU.EX2 R83, R7 ;  /* 0x0000000700537308 */ /* 0x0009e20000000800 */
[----:B--2---:R-:W-:Y:S02]  /*6d80*/  F2FP.F16.F32.PACK_AB R6, R87, R85 ;  /* 0x000000555706723e */ /* 0x004fe400000000ff */
[----:B-1----:R-:W-:Y:S02]  /*6d90*/  F2FP.F16.F32.PACK_AB R8, R131, R99 ;  /* 0x000000638308723e */ /* 0x002fe400000000ff */
[C---:B------:R-:W-:Y:S02]  /*6da0*/  PRMT R197, R6.reuse, 0x7632, R197 ;  /* 0x0000763206c57816 */ /* 0x040fe400000000c5 */
[----:B------:R-:W-:Y:S02]  /*6db0*/  PRMT R195, R6, 0x7610, R195 ;  /* 0x0000761006c37816 */ /* 0x000fe400000000c3 */
[----:B------:R-:W-:Y:S01]  /*6dc0*/  LOP3.LUT R6, R30, 0xffff, RZ, 0xc0, !PT ;  /* 0x0000ffff1e067812 */ /* 0x000fe200078ec0ff */
[----:B----4-:R-:W-:Y:S01]  /*6dd0*/  FFMA.FTZ R7, R93, UR35, -R3 ;  /* 0x000000235d077c23 */ /* 0x010fe20008010803 */
[----:B------:R-:W-:Y:S01]  /*6de0*/  @P4 HADD2 R125, -R197.H0_H0, -RZ.H0_H0 ;  /* 0xa00000ffc57d4230 */ /* 0x000fe20000000900 */
[----:B------:R-:W-:Y:S01]  /*6df0*/  PRMT R45, R195, 0x5410, R197 ;  /* 0x00005410c32d7816 */ /* 0x000fe200000000c5 */
[----:B------:R-:W-:Y:S01]  /*6e00*/  @P0 HADD2 R126, -R195.H0_H0, -RZ.H0_H0 ;  /* 0xa00000ffc37e0230 */ /* 0x000fe20000000900 */
[----:B------:R-:W-:Y:S01]  /*6e10*/  ISETP.LE.U32.AND P1, PT, R6, UR12, PT ;  /* 0x0000000c06007c0c */ /* 0x000fe2000bf23070 */
[----:B------:R1:W2:Y:S01]  /*6e20*/  MUFU.EX2 R117, R7 ;  /* 0x0000000700757308 */ /* 0x0002a20000000800 */
[----:B------:R-:W-:-:S02]  /*6e30*/  PRMT R6, R16, 0x7632, R6 ;  /* 0x0000763210067816 */ /* 0x000fc40000000006 */
[----:B------:R-:W-:Y:S02]  /*6e40*/  @P4 PRMT R197, R125, 0x5410, RZ ;  /* 0x000054107dc54816 */ /* 0x000fe400000000ff */
[----:B------:R-:W-:Y:S02]  /*6e50*/  LOP3.LUT R6, R6, 0xff, RZ, 0xc0, !PT ;  /* 0x000000ff06067812 */ /* 0x000fe400078ec0ff */
[----:B------:R-:W-:Y:S02]  /*6e60*/  PRMT R193, R8, 0x7610, R193 ;  /* 0x0000761008c17816 */ /* 0x000fe400000000c1 */
[----:B------:R-:W-:Y:S02]  /*6e70*/  ISETP.LE.U32.AND P4, PT, R6, UR12, PT ;  /* 0x0000000c06007c0c */ /* 0x000fe4000bf83070 */
[----:B------:R-:W-:Y:S01]  /*6e80*/  LOP3.LUT R6, R18, 0xffff, RZ, 0xc0, !PT ;  /* 0x0000ffff12067812 */ /* 0x000fe200078ec0ff */
[----:B------:R-:W-:Y:S01]  /*6e90*/  @!P5 HADD2 R133, -R193.H0_H0, -RZ.H0_H0 ;  /* 0xa00000ffc185d230 */ /* 0x000fe20000000900 */
[----:B------:R-:W-:-:S02]  /*6ea0*/  PRMT R192, R8, 0x7632, R192 ;  /* 0x0000763208c07816 */ /* 0x000fc400000000c0 */
[----:B------:R-:W-:Y:S01]  /*6eb0*/  SHF.R.U32.HI R29, RZ, 0x8, R6 ;  /* 0x00000008ff1d7819 */ /* 0x000fe20000011606 */
[----:B-1----:R-:W-:Y:S01]  /*6ec0*/  FFMA.FTZ R7, R48, UR35, -R5 ;  /* 0x0000002330077c23 */ /* 0x002fe20008010805 */
[----:B------:R-:W-:Y:S01]  /*6ed0*/  @P0 PRMT R195, R126, 0x5410, RZ ;  /* 0x000054107ec30816 */ /* 0x000fe200000000ff */
[----:B------:R-:W-:Y:S01]  /*6ee0*/  @!P1 HADD2 R127, -R192.H0_H0, -RZ.H0_H0 ;  /* 0xa00000ffc07f9230 */ /* 0x000fe20000000900 */
[----:B------:R-:W-:Y:S01]  /*6ef0*/  LOP3.LUT R6, R29, 0xffff, RZ, 0xc0, !PT ;  /* 0x0000ffff1d067812 */ /* 0x000fe200078ec0ff */
[----:B------:R1:W-:Y:S01]  /*6f00*/  MUFU.EX2 R134, R7 ;  /* 0x0000000700867308 */ /* 0x0003e20000000800 */
[----:B------:R-:W-:Y:S02]  /*6f10*/  F2FP.F16.F32.PACK_AB R8, R120, R86 ;  /* 0x000000567808723e */ /* 0x000fe400000000ff */
[----:B------:R-:W-:Y:S02]  /*6f20*/  ISETP.LE.U32.AND P0, PT, R6, UR12, PT ;  /* 0x0000000c06007c0c */ /* 0x000fe4000bf03070 */
[----:B--2---:R-:W-:-:S02]  /*6f30*/  F2FP.F16.F32.PACK_AB R6, R117, R83 ;  /* 0x000000537506723e */ /* 0x004fc400000000ff */
[----:B------:R-:W-:Y:S02]  /*6f40*/  PRMT R187, R8, 0x7610, R187 ;  /* 0x0000761008bb7816 */ /* 0x000fe400000000bb */
[C---:B------:R-:W-:Y:S02]  /*6f50*/  PRMT R186, R6.reuse, 0x7610, R186 ;  /* 0x0000761006ba7816 */ /* 0x040fe400000000ba */
[----:B------:R-:W-:Y:S01]  /*6f60*/  PRMT R181, R6, 0x7632, R181 ;  /* 0x0000763206b57816 */ /* 0x000fe200000000b5 */
[----:B------:R-:W-:Y:S01]  /*6f70*/  @!P4 HADD2 R135, -R187.H0_H0, -RZ.H0_H0 ;  /* 0xa00000ffbb87c230 */ /* 0x000fe20000000900 */
[----:B------:R-:W-:Y:S02]  /*6f80*/  PRMT R6, R18, 0x7632, R6 ;  /* 0x0000763212067816 */ /* 0x000fe40000000006 */
[----:B------:R-:W-:Y:S01]  /*6f90*/  PRMT R182, R8, 0x7632, R182 ;  /* 0x0000763208b67816 */ /* 0x000fe200000000b6 */
[----:B------:R-:W-:Y:S01]  /*6fa0*/  FFMA.FTZ R8, R50, UR35, -R4 ;  /* 0x0000002332087c23 */ /* 0x000fe20008010804 */
[----:B-1----:R-:W-:Y:S01]  /*6fb0*/  FFMA.FTZ R7, R97, UR35, -R2 ;  /* 0x0000002361077c23 */ /* 0x002fe20008010802 */
[----:B------:R-:W-:Y:S01]  /*6fc0*/  LOP3.LUT R6, R6, 0xff, RZ, 0xc0, !PT ;  /* 0x000000ff06067812 */ /* 0x000fe200078ec0ff */
[----:B------:R-:W-:Y:S01]  /*6fd0*/  @!P0 HADD2 R156, -R181.H0_H0, -RZ.H0_H0 ;  /* 0xa00000ffb59c8230 */ /* 0x000fe20000000900 */
[----:B------:R-:W-:Y:S01]  /*6fe0*/  PRMT R77, R187, 0x5410, R182 ;  /* 0x00005410bb4d7816 */ /* 0x000fe200000000b6 */
[----:B------:R1:W-:Y:S01]  /*6ff0*/  MUFU.EX2 R97, R7 ;  /* 0x0000000700617308 */ /* 0x0003e20000000800 */
[----:B------:R-:W-:Y:S01]  /*7000*/  @!P4 PRMT R187, R135, 0x5410, RZ ;  /* 0x0000541087bbc816 */ /* 0x000fe200000000ff */
[--C-:B------:R-:W-:Y:S01]  /*7010*/  FFMA.FTZ R50, R150, UR35, -R4.reuse ;  /* 0x0000002396327c23 */ /* 0x100fe20008010804 */
[----:B------:R-:W-:Y:S01]  /*7020*/  ISETP.LE.U32.AND P4, PT, R6, UR12, PT ;  /* 0x0000000c06007c0c */ /* 0x000fe2000bf83070 */
[----:B------:R-:W-:Y:S01]  /*7030*/  FFMA.FTZ R6, R95, UR35, -R4 ;  /* 0x000000235f067c23 */ /* 0x000fe20008010804 */
[----:B------:R-:W-:-:S02]  /*7040*/  PRMT R81, R193, 0x5410, R192 ;  /* 0x00005410c1517816 */ /* 0x000fc400000000c0 */
[----:B------:R-:W-:Y:S01]  /*7050*/  @!P1 PRMT R192, R127, 0x5410, RZ ;  /* 0x000054107fc09816 */ /* 0x000fe200000000ff */
[----:B------:R2:W-:Y:S01]  /*7060*/  MUFU.EX2 R135, R8 ;  /* 0x0000000800877308 */ /* 0x0005e20000000800 */
[----:B------:R-:W-:Y:S02]  /*7070*/  @!P5 PRMT R193, R133, 0x5410, RZ ;  /* 0x0000541085c1d816 */ /* 0x000fe400000000ff */
[----:B------:R-:W-:Y:S02]  /*7080*/  ISETP.LE.U32.AND P5, PT, R25, UR12, PT ;  /* 0x0000000c19007c0c */ /* 0x000fe4000bfa3070 */
[----:B------:R-:W-:Y:S02]  /*7090*/  ISETP.LE.U32.AND P1, PT, R27, UR12, PT ;  /* 0x0000000c1b007c0c */ /* 0x000fe4000bf23070 */
[----:B------:R-:W-:Y:S01]  /*70a0*/  PRMT R82, R186, 0x5410, R181 ;  /* 0x00005410ba527816 */ /* 0x000fe200000000b5 */
[----:B------:R-:W-:Y:S01]  /*70b0*/  MUFU.EX2 R127, R6 ;  /* 0x00000006007f7308 */ /* 0x000fe20000000800 */
[----:B-1----:R-:W-:Y:S01]  /*70c0*/  FFMA.FTZ R7, R103, UR35, -R2 ;  /* 0x0000002367077c23 */ /* 0x002fe20008010802 */
[----:B------:R-:W-:Y:S01]  /*70d0*/  @!P0 PRMT R181, R156, 0x5410, RZ ;  /* 0x000054109cb58816 */ /* 0x000fe200000000ff */
[----:B------:R-:W-:Y:S01]  /*70e0*/  FFMA.FTZ R103, R143, UR35, -R4 ;  /* 0x000000238f677c23 */ /* 0x000fe20008010804 */
[----:B------:R-:W-:-:S02]  /*70f0*/  ISETP.GT.U32.AND P0, PT, R21, UR12, PT ;  /* 0x0000000c15007c0c */ /* 0x000fc4000bf04070 */
[----:B------:R-:W-:Y:S02]  /*7100*/  PRMT R27, R27, 0x5410, R29 ;  /* 0x000054101b1b7816 */ /* 0x000fe4000000001d */
[----:B------:R-:W1:Y:S01]  /*7110*/  MUFU.EX2 R110, R7 ;  /* 0x00000007006e7308 */ /* 0x000e620000000800 */
[----:B------:R-:W-:Y:S01]  /*7120*/  @!P5 HADD2 R137, -R182.H0_H0, -RZ.H0_H0 ;  /* 0xa00000ffb689d230 */ /* 0x000fe20000000900 */
[----:B--2---:R-:W-:Y:S01]  /*7130*/  PRMT R8, R14, 0x7770, RZ ;  /* 0x000077700e087816 */ /* 0x004fe200000000ff */
[----:B------:R-:W-:-:S03]  /*7140*/  @!P1 HADD2 R155, -R186.H0_H0, -RZ.H0_H0 ;  /* 0xa00000ffba9b9230 */ /* 0x000fc60000000900 */
[----:B------:R-:W-:Y:S02]  /*7150*/  @!P5 PRMT R182, R137, 0x5410, RZ ;  /* 0x0000541089b6d816 */ /* 0x000fe400000000ff */
[----:B------:R-:W-:Y:S02]  /*7160*/  @!P1 PRMT R186, R155, 0x5410, RZ ;  /* 0x000054109bba9816 */ /* 0x000fe400000000ff */
[----:B------:R-:W-:Y:S02]  /*7170*/  ISETP.LE.U32.AND P1, PT, R24, UR12, PT ;  /* 0x0000000c18007c0c */ /* 0x000fe4000bf23070 */
[----:B-1----:R-:W-:Y:S01]  /*7180*/  F2FP.F16.F32.PACK_AB R6, R110, R97 ;  /* 0x000000616e06723e */ /* 0x002fe200000000ff */
[----:B------:R-:W-:Y:S01]  /*7190*/  FFMA.FTZ R7, R49, UR35, -R5 ;  /* 0x0000002331077c23 */ /* 0x000fe20008010805 */
[--C-:B------:R-:W-:Y:S02]  /*71a0*/  FFMA.FTZ R49, R151, UR35, -R4.reuse ;  /* 0x0000002397317c23 */ /* 0x100fe40008010804 */
[C---:B------:R-:W-:Y:S01]  /*71b0*/  PRMT R179, R6.reuse, 0x7610, R179 ;  /* 0x0000761006b37816 */ /* 0x040fe200000000b3 */
[----:B------:R1:W2:Y:S01]  /*71c0*/  MUFU.EX2 R138, R7 ;  /* 0x00000007008a7308 */ /* 0x0002a20000000800 */
[----:B------:R-:W-:Y:S01]  /*71d0*/  PRMT R175, R6, 0x7632, R175 ;  /* 0x0000763206af7816 */ /* 0x000fe200000000af */
[----:B------:R-:W-:Y:S01]  /*71e0*/  FFMA.FTZ R6, R109, UR35, -R3 ;  /* 0x000000236d067c23 */ /* 0x000fe20008010803 */
[----:B------:R-:W-:Y:S01]  /*71f0*/  FFMA.FTZ R109, R140, UR35, -R4 ;  /* 0x000000238c6d7c23 */ /* 0x000fe20008010804 */
[----:B------:R-:W-:Y:S01]  /*7200*/  @!P4 HADD2 R158, -R179.H0_H0, -RZ.H0_H0 ;  /* 0xa00000ffb39ec230 */ /* 0x000fe20000000900 */
[----:B------:R-:W-:Y:S01]  /*7210*/  PRMT R78, R179, 0x5410, R175 ;  /* 0x00005410b34e7816 */ /* 0x000fe200000000af */
[----:B------:R-:W-:-:S02]  /*7220*/  @!P1 HADD2 R157, -R175.H0_H0, -RZ.H0_H0 ;  /* 0xa00000ffaf9d9230 */ /* 0x000fc40000000900 */
[----:B------:R4:W-:Y:S01]  /*7230*/  MUFU.EX2 R126, R6 ;  /* 0x00000006007e7308 */ /* 0x0009e20000000800 */
[----:B------:R-:W-:Y:S02]  /*7240*/  @!P4 PRMT R179, R158, 0x5410, RZ ;  /* 0x000054109eb3c816 */ /* 0x000fe400000000ff */
[----:B------:R-:W-:Y:S01]  /*7250*/  ISETP.LE.U32.AND P4, PT, R8, UR12, PT ;  /* 0x0000000c08007c0c */ /* 0x000fe2000bf83070 */
[----:B------:R-:W-:Y:S01]  /*7260*/  FFMA.FTZ R8, R115, UR35, -R4 ;  /* 0x0000002373087c23 */ /* 0x000fe20008010804 */
[----:B------:R-:W-:Y:S02]  /*7270*/  @!P1 PRMT R175, R157, 0x5410, RZ ;  /* 0x000054109daf9816 */ /* 0x000fe400000000ff */
[----:B------:R-:W-:Y:S01]  /*7280*/  ISETP.GT.U32.AND P1, PT, R13, UR12, PT ;  /* 0x0000000c0d007c0c */ /* 0x000fe2000bf24070 */
[----:B------:R5:W-:Y:S01]  /*7290*/  MUFU.EX2 R238, R8 ;  /* 0x0000000800ee7308 */ /* 0x000be20000000800 */
[----:B-1----:R-:W-:Y:S02]  /*72a0*/  PRMT R7, R10, 0x7770, RZ ;  /* 0x000077700a077816 */ /* 0x002fe400000000ff */
[----:B------:R-:W-:-:S02]  /*72b0*/  PRMT R10, R14, 0x7773, RZ ;  /* 0x000077730e0a7816 */ /* 0x000fc400000000ff */
[----:B------:R-:W-:Y:S02]  /*72c0*/  ISETP.LE.U32.AND P5, PT, R7, UR12, PT ;  /* 0x0000000c07007c0c */ /* 0x000fe4000bfa3070 */
[----:B--2---:R-:W-:Y:S01]  /*72d0*/  F2FP.F16.F32.PACK_AB R7, R138, R134 ;  /* 0x000000868a07723e */ /* 0x004fe200000000ff */
[----:B------:R-:W-:Y:S01]  /*72e0*/  MUFU.EX2 R245, R49 ;  /* 0x0000003100f57308 */ /* 0x000fe20000000800 */
[----:B----4-:R-:W-:Y:S02]  /*72f0*/  FFMA.FTZ R6, R105, UR35, -R3 ;  /* 0x0000002369067c23 */ /* 0x010fe40008010803 */
[C---:B------:R-:W-:Y:S02]  /*7300*/  PRMT R174, R7.reuse, 0x7632, R174 ;  /* 0x0000763207ae7816 */ /* 0x040fe400000000ae */
[----:B------:R-:W-:Y:S02]  /*7310*/  PRMT R180, R7, 0x7610, R180 ;  /* 0x0000761007b47816 */ /* 0x000fe400000000b4 */
[----:B------:R-:W-:Y:S01]  /*7320*/  F2FP.F16.F32.PACK_AB R7, R135, R127 ;  /* 0x0000007f8707723e */ /* 0x000fe200000000ff */
[----:B------:R1:W-:Y:S01]  /*7330*/  MUFU.EX2 R133, R6 ;  /* 0x0000000600857308 */ /* 0x0003e20000000800 */
[----:B------:R-:W-:Y:S01]  /*7340*/  @P0 HADD2 R160, -R174.H0_H0, -RZ.H0_H0 ;  /* 0xa00000ffaea00230 */ /* 0x000fe20000000900 */
[----:B------:R-:W-:Y:S01]  /*7350*/  PRMT R73, R180, 0x5410, R174 ;  /* 0x00005410b4497816 */ /* 0x000fe200000000ae */
[----:B------:R-:W-:Y:S01]  /*7360*/  @!P5 HADD2 R159, -R180.H0_H0, -RZ.H0_H0 ;  /* 0xa00000ffb49fd230 */ /* 0x000fe20000000900 */
[----:B------:R-:W-:Y:S01]  /*7370*/  PRMT R171, R7, 0x7610, R171 ;  /* 0x0000761007ab7816 */ /* 0x000fe200000000ab */
[----:B-----5:R-:W-:Y:S01]  /*7380*/  FFMA.FTZ R8, R113, UR35, -R4 ;  /* 0x0000002371087c23 */ /* 0x020fe20008010804 */
[----:B------:R-:W-:Y:S01]  /*7390*/  PRMT R170, R7, 0x7632, R170 ;  /* 0x0000763207aa7816 */ /* 0x000fe200000000aa */
[----:B------:R-:W-:Y:S01]  /*73a0*/  FFMA.FTZ R7, R107, UR35, -R5 ;  /* 0x000000236b077c23 */ /* 0x000fe20008010805 */
[----:B------:R-:W-:Y:S01]  /*73b0*/  @P0 PRMT R174, R160, 0x5410, RZ ;  /* 0x00005410a0ae0816 */ /* 0x000fe200000000ff */
[----:B------:R-:W2:Y:S01]  /*73c0*/  MUFU.EX2 R236, R8 ;  /* 0x0000000800ec7308 */ /* 0x000ea20000000800 */
[----:B------:R-:W-:Y:S01]  /*73d0*/  ISETP.GT.U32.AND P0, PT, R17, UR12, PT ;  /* 0x0000000c11007c0c */ /* 0x000fe2000bf04070 */
[----:B------:R-:W-:Y:S01]  /*73e0*/  @P1 HADD2 R163, -R170.H0_H0, -RZ.H0_H0 ;  /* 0xa00000ffaaa31230 */ /* 0x000fe20000000900 */
[----:B------:R-:W-:-:S02]  /*73f0*/  @!P5 PRMT R180, R159, 0x5410, RZ ;  /* 0x000054109fb4d816 */ /* 0x000fc400000000ff */
[----:B------:R-:W-:Y:S02]  /*7400*/  ISETP.GT.U32.AND P5, PT, R15, UR12, PT ;  /* 0x0000000c0f007c0c */ /* 0x000fe4000bfa4070 */
[----:B------:R-:W-:Y:S01]  /*7410*/  PRMT R56, R171, 0x5410, R170 ;  /* 0x00005410ab387816 */ /* 0x000fe200000000aa */
[----:B-1----:R-:W-:Y:S01]  /*7420*/  FFMA.FTZ R6, R114, UR35, -R2 ;  /* 0x0000002372067c23 */ /* 0x002fe20008010802 */
[----:B------:R1:W-:Y:S01]  /*7430*/  MUFU.EX2 R241, R7 ;  /* 0x0000000700f17308 */ /* 0x0003e20000000800 */
[----:B------:R-:W-:Y:S02]  /*7440*/  @P1 PRMT R170, R163, 0x5410, RZ ;  /* 0x00005410a3aa1816 */ /* 0x000fe400000000ff */
[----:B------:R-:W-:Y:S02]  /*7450*/  ISETP.GT.U32.AND P1, PT, R11, UR12, PT ;  /* 0x0000000c0b007c0c */ /* 0x000fe4000bf24070 */
[----:B------:R-:W-:-:S03]  /*7460*/  PRMT R49, R54, 0x7771, RZ ;  /* 0x0000777136317816 */ /* 0x000fc600000000ff */
[----:B------:R4:W-:Y:S01]  /*7470*/  MUFU.EX2 R125, R6 ;  /* 0x00000006007d7308 */ /* 0x0009e20000000800 */
[----:B------:R-:W-:Y:S01]  /*7480*/  @P5 HADD2 R162, -R171.H0_H0, -RZ.H0_H0 ;  /* 0xa00000ffaba25230 */ /* 0x000fe20000000900 */
[----:B--2---:R-:W-:Y:S01]  /*7490*/  F2FP.F16.F32.PACK_AB R8, R236, R238 ;  /* 0x000000eeec08723e */ /* 0x004fe200000000ff */
[----:B------:R-:W-:-:S03]  /*74a0*/  IMAD.MOV.U32 R207, RZ, RZ, R236 ;  /* 0x000000ffffcf7224 */ /* 0x000fc600078e00ec */
[----:B------:R-:W-:Y:S02]  /*74b0*/  @P5 PRMT R171, R162, 0x5410, RZ ;  /* 0x00005410a2ab5816 */ /* 0x000fe400000000ff */
[C---:B------:R-:W-:Y:S01]  /*74c0*/  PRMT R160, R8.reuse, 0x7610, R160 ;  /* 0x0000761008a07816 */ /* 0x040fe200000000a0 */
[----:B------:R-:W-:Y:S01]  /*74d0*/  MUFU.EX2 R236, R59 ;  /* 0x0000003b00ec7308 */ /* 0x000fe20000000800 */
[----:B-1----:R-:W-:Y:S02]  /*74e0*/  LOP3.LUT R7, R51, 0xffff, RZ, 0xc0, !PT ;  /* 0x0000ffff33077812 */ /* 0x002fe400078ec0ff */
[----:B------:R-:W-:Y:S02]  /*74f0*/  PRMT R159, R8, 0x7632, R159 ;  /* 0x00007632089f7816 */ /* 0x000fe4000000009f */
[----:B------:R-:W-:Y:S01]  /*7500*/  SHF.R.U32.HI R65, RZ, 0x8, R7 ;  /* 0x00000008ff417819 */ /* 0x000fe20000011607 */
[----:B----4-:R-:W-:-:S03]  /*7510*/  FFMA.FTZ R6, R112, UR35, -R2 ;  /* 0x0000002370067c23 */ /* 0x010fc60008010802 */
[----:B------:R-:W-:Y:S01]  /*7520*/  LOP3.LUT R7, R65, 0xffff, RZ, 0xc0, !PT ;  /* 0x0000ffff41077812 */ /* 0x000fe200078ec0ff */
[----:B------:R1:W-:Y:S03]  /*7530*/  MUFU.EX2 R137, R6 ;  /* 0x0000000600897308 */ /* 0x0003e60000000800 */
[----:B------:R-:W-:Y:S01]  /*7540*/  ISETP.LE.U32.AND P5, PT, R7, UR12, PT ;  /* 0x0000000c07007c0c */ /* 0x000fe2000bfa3070 */
[--C-:B------:R-:W-:Y:S01]  /*7550*/  FFMA.FTZ R7, R118, UR35, -R3.reuse ;  /* 0x0000002376077c23 */ /* 0x100fe20008010803 */
[----:B------:R-:W-:-:S03]  /*7560*/  FFMA.FTZ R118, R46, UR35, -R3 ;  /* 0x000000232e767c23 */ /* 0x000fc60008010803 */
[----:B------:R-:W2:Y:S01]  /*7570*/  MUFU.EX2 R239, R7 ;  /* 0x0000000700ef7308 */ /* 0x000ea20000000800 */
[----:B-1----:R-:W-:-:S04]  /*7580*/  F2FP.F16.F32.PACK_AB R6, R133, R126 ;  /* 0x0000007e8506723e */ /* 0x002fc800000000ff */
[C---:B------:R-:W-:Y:S02]  /*7590*/  PRMT R169, R6.reuse, 0x7610, R169 ;  /* 0x0000761006a97816 */ /* 0x040fe400000000a9 */
[----:B------:R-:W-:Y:S01]  /*75a0*/  PRMT R168, R6, 0x7632, R168 ;  /* 0x0000763206a87816 */ /* 0x000fe200000000a8 */
[----:B------:R-:W-:Y:S01]  /*75b0*/  FFMA.FTZ R6, R91, UR35, -R5 ;  /* 0x000000235b067c23 */ /* 0x000fe20008010805 */
[----:B--2---:R-:W-:Y:S02]  /*75c0*/  IMAD.MOV.U32 R220, RZ, RZ, R239 ;  /* 0x000000ffffdc7224 */ /* 0x004fe400078e00ef */
[----:B------:R-:W-:Y:S01]  /*75d0*/  @!P4 HADD2 R164, -R169.H0_H0, -RZ.H0_H0 ;  /* 0xa00000ffa9a4c230 */ /* 0x000fe20000000900 */
[----:B------:R-:W-:Y:S01]  /*75e0*/  PRMT R74, R169, 0x5410, R168 ;  /* 0x00005410a94a7816 */ /* 0x000fe200000000a8 */
[----:B------:R1:W2:Y:S01]  /*75f0*/  MUFU.EX2 R240, R6 ;  /* 0x0000000600f07308 */ /* 0x0002a20000000800 */
[----:B------:R-:W-:Y:S02]  /*7600*/  @P0 HADD2 R165, -R168.H0_H0, -RZ.H0_H0 ;  /* 0xa00000ffa8a50230 */ /* 0x000fe40000000900 */
[----:B------:R-:W-:-:S02]  /*7610*/  @!P4 PRMT R169, R164, 0x5410, RZ ;  /* 0x00005410a4a9c816 */ /* 0x000fc400000000ff */
[----:B------:R-:W-:Y:S02]  /*7620*/  ISETP.LE.U32.AND P4, PT, R66, UR12, PT ;  /* 0x0000000c42007c0c */ /* 0x000fe4000bf83070 */
[----:B------:R-:W-:Y:S02]  /*7630*/  @P0 PRMT R168, R165, 0x5410, RZ ;  /* 0x00005410a5a80816 */ /* 0x000fe400000000ff */
[----:B------:R-:W-:Y:S02]  /*7640*/  ISETP.GT.U32.AND P0, PT, R10, UR12, PT ;  /* 0x0000000c0a007c0c */ /* 0x000fe4000bf04070 */
[----:B-1----:R-:W-:-:S04]  /*7650*/  F2FP.F16.F32.PACK_AB R6, R137, R125 ;  /* 0x0000007d8906723e */ /* 0x002fc800000000ff */
[C---:B------:R-:W-:Y:S02]  /*7660*/  PRMT R165, R6.reuse, 0x7610, R165 ;  /* 0x0000761006a57816 */ /* 0x040fe400000000a5 */
[----:B------:R-:W-:Y:S02]  /*7670*/  PRMT R164, R6, 0x7632, R164 ;  /* 0x0000763206a47816 */ /* 0x000fe400000000a4 */
[----:B--2---:R-:W-:Y:S01]  /*7680*/  F2FP.F16.F32.PACK_AB R6, R240, R241 ;  /* 0x000000f1f006723e */ /* 0x004fe200000000ff */
[----:B------:R-:W-:Y:S01]  /*7690*/  @P1 HADD2 R167, -R165.H0_H0, -RZ.H0_H0 ;  /* 0xa00000ffa5a71230 */ /* 0x000fe20000000900 */
[----:B------:R-:W-:Y:S01]  /*76a0*/  PRMT R53, R165, 0x5410, R164 ;  /* 0x00005410a5357816 */ /* 0x000fe200000000a4 */
[----:B------:R-:W-:Y:S01]  /*76b0*/  @P0 HADD2 R210, -R164.H0_H0, -RZ.H0_H0 ;  /* 0xa00000ffa4d20230 */ /* 0x000fe20000000900 */
[C---:B------:R-:W-:Y:S02]  /*76c0*/  PRMT R163, R6.reuse, 0x7610, R163 ;  /* 0x0000761006a37816 */ /* 0x040fe400000000a3 */
[----:B------:R-:W-:-:S02]  /*76d0*/  PRMT R162, R6, 0x7632, R162 ;  /* 0x0000763206a27816 */ /* 0x000fc400000000a2 */
[----:B------:R-:W-:Y:S01]  /*76e0*/  PRMT R6, R51, 0x7632, R6 ;  /* 0x0000763233067816 */ /* 0x000fe20000000006 */
[----:B------:R-:W-:Y:S01]  /*76f0*/  @!P4 HADD2 R211, -R163.H0_H0, -RZ.H0_H0 ;  /* 0xa00000ffa3d3c230 */ /* 0x000fe20000000900 */
[----:B------:R-:W-:Y:S01]  /*7700*/  PRMT R214, R163, 0x5410, R162 ;  /* 0x00005410a3d67816 */ /* 0x000fe200000000a2 */
[----:B------:R-:W-:Y:S01]  /*7710*/  @!P5 HADD2 R212, -R162.H0_H0, -RZ.H0_H0 ;  /* 0xa00000ffa2d4d230 */ /* 0x000fe20000000900 */
[----:B------:R-:W-:Y:S02]  /*7720*/  LOP3.LUT R6, R6, 0xff, RZ, 0xc0, !PT ;  /* 0x000000ff06067812 */ /* 0x000fe400078ec0ff */
[----:B------:R-:W-:Y:S01]  /*7730*/  @!P4 PRMT R163, R211, 0x5410, RZ ;  /* 0x00005410d3a3c816 */ /* 0x000fe200000000ff */
[----:B------:R-:W-:Y:S01]  /*7740*/  FFMA.FTZ R211, R123, UR35, -R4 ;  /* 0x000000237bd37c23 */ /* 0x000fe20008010804 */
[----:B------:R-:W-:Y:S01]  /*7750*/  ISETP.LE.U32.AND P4, PT, R6, UR12, PT ;  /* 0x0000000c06007c0c */ /* 0x000fe2000bf83070 */
[----:B------:R-:W-:Y:S01]  /*7760*/  IMAD.WIDE.U32 R6, R119, -0x326172a9, RZ ;  /* 0xcd9e8d5777067825 */ /* 0x000fe200078e00ff */
[----:B------:R-:W-:-:S03]  /*7770*/  @P1 PRMT R165, R167, 0x5410, RZ ;  /* 0x00005410a7a51816 */ /* 0x000fc600000000ff */
[--C-:B------:R-:W-:Y:S01]  /*7780*/  FFMA.FTZ R167, R142, UR35, -R3.reuse ;  /* 0x000000238ea77c23 */ /* 0x100fe20008010803 */
[----:B------:R-:W-:Y:S01]  /*7790*/  ISETP.GT.U32.AND P1, PT, R35, UR12, PT ;  /* 0x0000000c23007c0c */ /* 0x000fe2000bf24070 */
[----:B------:R-:W-:Y:S01]  /*77a0*/  FFMA.FTZ R119, R44, UR35, -R3 ;  /* 0x000000232c777c23 */ /* 0x000fe20008010803 */
[----:B------:R-:W-:Y:S01]  /*77b0*/  LOP3.LUT R35, R6, UR13, R55, 0x96, !PT ;  /* 0x0000000d06237c12 */ /* 0x000fe2000f8e9637 */
[--C-:B------:R-:W-:Y:S01]  /*77c0*/  FFMA.FTZ R123, R206, UR35, -R2.reuse ;  /* 0x00000023ce7b7c23 */ /* 0x100fe20008010802 */
[----:B------:R-:W-:Y:S01]  /*77d0*/  @!P5 PRMT R162, R212, 0x5410, RZ ;  /* 0x00005410d4a2d816 */ /* 0x000fe200000000ff */
[----:B------:R-:W-:Y:S01]  /*77e0*/  FFMA.FTZ R55, R139, UR35, -R2 ;  /* 0x000000238b377c23 */ /* 0x000fe20008010802 */
[----:B------:R-:W-:Y:S01]  /*77f0*/  ISETP.LE.U32.AND P5, PT, R61, UR12, PT ;  /* 0x0000000c3d007c0c */ /* 0x000fe2000bfa3070 */
[----:B------:R-:W-:Y:S01]  /*7800*/  IMAD.MOV.U32 R139, RZ, RZ, R240 ;  /* 0x000000ffff8b7224 */ /* 0x000fe200078e00f0 */
[----:B------:R-:W-:Y:S01]  /*7810*/  LOP3.LUT R62, R35, 0xff, RZ, 0xc0, !PT ;  /* 0x000000ff233e7812 */ /* 0x000fe200078ec0ff */
[----:B------:R-:W-:Y:S01]  /*7820*/  @!P4 HADD2 R215, -R160.H0_H0, -RZ.H0_H0 ;  /* 0xa00000ffa0d7c230 */ /* 0x000fe20000000900 */
[----:B------:R-:W-:-:S02]  /*7830*/  LOP3.LUT R6, R213, 0xff, RZ, 0xc0, !PT ;  /* 0x000000ffd5067812 */ /* 0x000fc400078ec0ff */
[----:B------:R-:W-:Y:S02]  /*7840*/  PRMT R213, R160, 0x5410, R159 ;  /* 0x00005410a0d57816 */ /* 0x000fe4000000009f */
[----:B------:R-:W-:Y:S01]  /*7850*/  @!P4 PRMT R160, R215, 0x5410, RZ ;  /* 0x00005410d7a0c816 */ /* 0x000fe200000000ff */
[----:B------:R-:W-:Y:S01]  /*7860*/  FFMA.FTZ R215, R136, UR35, -R4 ;  /* 0x0000002388d77c23 */ /* 0x000fe20008010804 */
[----:B------:R-:W-:Y:S01]  /*7870*/  LOP3.LUT R91, R42, UR15, R7, 0x96, !PT ;  /* 0x0000000f2a5b7c12 */ /* 0x000fe2000f8e9607 */
[----:B------:R-:W-:Y:S01]  /*7880*/  FFMA.FTZ R136, R173, UR35, -R5 ;  /* 0x00000023ad887c23 */ /* 0x000fe20008010805 */
[----:B------:R-:W-:Y:S01]  /*7890*/  ISETP.LE.U32.AND P4, PT, R62, UR12, PT ;  /* 0x0000000c3e007c0c */ /* 0x000fe2000bf83070 */
[----:B------:R-:W-:Y:S01]  /*78a0*/  @!P5 HADD2 R216, -R159.H0_H0, -RZ.H0_H0 ;  /* 0xa00000ff9fd8d230 */ /* 0x000fe20000000900 */
[----:B------:R-:W-:Y:S01]  /*78b0*/  PRMT R42, R6, 0x5410, R166 ;  /* 0x00005410062a7816 */ /* 0x000fe200000000a6 */
[----:B------:R-:W-:Y:S01]  /*78c0*/  FFMA.FTZ R166, R148, UR35, -R3 ;  /* 0x0000002394a67c23 */ /* 0x000fe20008010803 */
[----:B------:R-:W-:Y:S01]  /*78d0*/  LOP3.LUT R6, R35, 0xffff, RZ, 0xc0, !PT ;  /* 0x0000ffff23067812 */ /* 0x000fe200078ec0ff */
[----:B------:R-:W-:Y:S01]  /*78e0*/  IMAD.MOV.U32 R59, RZ, RZ, R215 ;  /* 0x000000ffff3b7224 */ /* 0x000fe200078e00d7 */
[----:B------:R-:W-:Y:S01]  /*78f0*/  F2FP.F16.F32.PACK_AB R7, R242, R239 ;  /* 0x000000eff207723e */ /* 0x000fe200000000ff */
[----:B------:R-:W-:Y:S01]  /*7900*/  IMAD.MOV.U32 R215, RZ, RZ, R238 ;  /* 0x000000ffffd77224 */ /* 0x000fe200078e00ee */
[----:B------:R-:W-:Y:S01]  /*7910*/  SHF.R.U32.HI R60, RZ, 0x8, R6 ;  /* 0x00000008ff3c7819 */ /* 0x000fe20000011606 */
[----:B------:R-:W-:Y:S01]  /*7920*/  IMAD.U32 R6, RZ, RZ, UR6 ;  /* 0x00000006ff067e24 */ /* 0x000fe2000f8e00ff */
[C---:B------:R-:W-:Y:S01]  /*7930*/  PRMT R158, R7.reuse, 0x7610, R158 ;  /* 0x00007610079e7816 */ /* 0x040fe2000000009e */
[----:B------:R-:W-:Y:S01]  /*7940*/  MUFU.EX2 R238, R67 ;  /* 0x0000004300ee7308 */ /* 0x000fe20000000800 */
[----:B------:R-:W-:Y:S01]  /*7950*/  LOP3.LUT R8, R60, 0xffff, RZ, 0xc0, !PT ;  /* 0x0000ffff3c087812 */ /* 0x000fe200078ec0ff */
[----:B------:R-:W-:Y:S01]  /*7960*/  IMAD.MOV.U32 R173, RZ, RZ, R242 ;  /* 0x000000ffffad7224 */ /* 0x000fe200078e00f2 */
[----:B------:R-:W-:Y:S01]  /*7970*/  @!P5 PRMT R159, R216, 0x5410, RZ ;  /* 0x00005410d89fd816 */ /* 0x000fe200000000ff */
[----:B------:R-:W-:Y:S01]  /*7980*/  @!P4 HADD2 R217, -R158.H0_H0, -RZ.H0_H0 ;  /* 0xa00000ff9ed9c230 */ /* 0x000fe20000000900 */
[----:B------:R-:W-:Y:S01]  /*7990*/  PRMT R157, R7, 0x7632, R157 ;  /* 0x00007632079d7816 */ /* 0x000fe2000000009d */
[----:B------:R-:W1:Y:S01]  /*79a0*/  LDCU.64 UR6, c[0x0][0x418] ;  /* 0x00008300ff0677ac */ /* 0x000e620008000a00 */
[----:B------:R-:W-:-:S02]  /*79b0*/  ISETP.LE.U32.AND P5, PT, R8, UR12, PT ;  /* 0x0000000c08007c0c */ /* 0x000fc4000bfa3070 */
[----:B------:R-:W-:Y:S02]  /*79c0*/  PRMT R8, R54, 0x7770, RZ ;  /* 0x0000777036087816 */ /* 0x000fe400000000ff */
[----:B------:R-:W-:Y:S02]  /*79d0*/  PRMT R212, R158, 0x5410, R157 ;  /* 0x000054109ed47816 */ /* 0x000fe4000000009d */
[----:B------:R-:W-:Y:S02]  /*79e0*/  @!P4 PRMT R158, R217, 0x5410, RZ ;  /* 0x00005410d99ec816 */ /* 0x000fe400000000ff */
[----:B------:R-:W-:Y:S02]  /*79f0*/  ISETP.LE.U32.AND P4, PT, R8, UR12, PT ;  /* 0x0000000c08007c0c */ /* 0x000fe4000bf83070 */
[----:B------:R-:W-:Y:S02]  /*7a00*/  LOP3.LUT R8, R26, 0xff, RZ, 0xc0, !PT ;  /* 0x000000ff1a087812 */ /* 0x000fe400078ec0ff */
[----:B------:R-:W-:Y:S01]  /*7a10*/  SHF.R.U32.HI R7, RZ, 0x10, R20 ;  /* 0x00000010ff077819 */ /* 0x000fe20000011614 */
[----:B------:R-:W-:Y:S01]  /*7a20*/  @!P5 HADD2 R218, -R157.H0_H0, -RZ.H0_H0 ;  /* 0xa00000ff9ddad230 */ /* 0x000fe20000000900 */
[----:B------:R-:W-:-:S02]  /*7a30*/  PRMT R26, R8, 0x5410, R21 ;  /* 0x00005410081a7816 */ /* 0x000fc40000000015 */
[----:B------:R-:W-:Y:S02]  /*7a40*/  LOP3.LUT R8, R9, 0xff, RZ, 0xc0, !PT ;  /* 0x000000ff09087812 */ /* 0x000fe400078ec0ff */
[----:B------:R-:W-:Y:S02]  /*7a50*/  PRMT R9, R35, 0x7632, R9 ;  /* 0x0000763223097816 */ /* 0x000fe40000000009 */
[----:B------:R-:W-:Y:S02]  /*7a60*/  PRMT R21, R8, 0x5410, R31 ;  /* 0x0000541008157816 */ /* 0x000fe4000000001f */
[----:B------:R-:W-:Y:S01]  /*7a70*/  LOP3.LUT R8, R9, 0xff, RZ, 0xc0, !PT ;  /* 0x000000ff09087812 */ /* 0x000fe200078ec0ff */
[----:B------:R-:W-:Y:S01]  /*7a80*/  IMAD.IADD R9, R243, 0x1, R244 ;  /* 0x00000001f3097824 */ /* 0x000fe200078e02f4 */
[----:B------:R-:W-:Y:S01]  /*7a90*/  @!P5 PRMT R157, R218, 0x5410, RZ ;  /* 0x00005410da9dd816 */ /* 0x000fe200000000ff */
[----:B------:R-:W-:Y:S01]  /*7aa0*/  MUFU.EX2 R244, R50 ;  /* 0x0000003200f47308 */ /* 0x000fe20000000800 */
[----:B------:R-:W-:Y:S01]  /*7ab0*/  ISETP.LE.U32.AND P5, PT, R8, UR12, PT ;  /* 0x0000000c08007c0c */ /* 0x000fe2000bfa3070 */
[----:B------:R-:W-:Y:S01]  /*7ac0*/  FFMA.FTZ R8, R144, UR35, -R2 ;  /* 0x0000002390087c23 */ /* 0x000fe20008010802 */
[----:B------:R-:W-:-:S02]  /*7ad0*/  @P0 PRMT R164, R210, 0x5410, RZ ;  /* 0x00005410d2a40816 */ /* 0x000fc400000000ff */
[----:B------:R-:W-:Y:S02]  /*7ae0*/  LEA R57, R9, UR5, 0x1 ;  /* 0x0000000509397c11 */ /* 0x000fe4000f8e08ff */
[----:B------:R-:W-:Y:S01]  /*7af0*/  ISETP.GT.U32.AND P0, PT, R52, UR12, PT ;  /* 0x0000000c34007c0c */ /* 0x000fe2000bf04070 */
[----:B------:R2:W4:Y:S01]  /*7b00*/  MUFU.EX2 R92, R8 ;  /* 0x00000008005c7308 */ /* 0x0005220000000800 */
[----:B------:R-:W-:Y:S01]  /*7b10*/  PRMT R52, R11, 0x5410, R10 ;  /* 0x000054100b347816 */ /* 0x000fe2000000000a */
[----:B------:R-:W-:Y:S01]  /*7b20*/  IMAD.U32 R10, RZ, RZ, UR12 ;  /* 0x0000000cff0a7e24 */ /* 0x000fe2000f8e00ff */
[----:B------:R-:W-:Y:S01]  /*7b30*/  LOP3.LUT R7, R7, 0xff, RZ, 0xc0, !PT ;  /* 0x000000ff07077812 */ /* 0x000fe200078ec0ff */
[----:B------:R-:W-:Y:S01]  /*7b40*/  IMAD.IADD R80, R0, 0x1, R57 ;  /* 0x0000000100507824 */ /* 0x000fe200078e0239 */
[----:B------:R-:W-:Y:S02]  /*7b50*/  PRMT R20, R38, 0x5410, R40 ;  /* 0x0000541026147816 */ /* 0x000fe40000000028 */
[----:B------:R-:W-:-:S02]  /*7b60*/  PRMT R22, R7, 0x5410, R37 ;  /* 0x0000541007167816 */ /* 0x000fc40000000025 */
[----:B------:R-:W-:Y:S02]  /*7b70*/  LOP3.LUT R7, R12, 0xff, RZ, 0xc0, !PT ;  /* 0x000000ff0c077812 */ /* 0x000fe400078ec0ff */
[----:B------:R-:W-:Y:S01]  /*7b80*/  LOP3.LUT R6, R10, 0xff0000, R6, 0xf8, !PT ;  /* 0x00ff00000a067812 */ /* 0x000fe200078ef806 */
[----:B------:R-:W-:Y:S01]  /*7b90*/  FFMA.FTZ R10, R145, UR35, -R2 ;  /* 0x00000023910a7c23 */ /* 0x000fe20008010802 */
[----:B------:R-:W5:Y:S01]  /*7ba0*/  LDSM.16.MT88.4 R12, [R80+0x6000] ;  /* 0x00600000500c783b */ /* 0x000f620000004200 */
[----:B------:R-:W-:Y:S02]  /*7bb0*/  PRMT R48, R7, 0x5410, R17 ;  /* 0x0000541007307816 */ /* 0x000fe40000000011 */
[----:B------:R-:W-:Y:S01]  /*7bc0*/  SHF.R.U32.HI R7, RZ, 0x10, R16 ;  /* 0x00000010ff077819 */ /* 0x000fe20000011610 */
[----:B------:R3:W1:Y:S01]  /*7bd0*/  MUFU.EX2 R246, R10 ;  /* 0x0000000a00f67308 */ /* 0x0006620000000800 */
[----:B--2---:R-:W-:Y:S01]  /*7be0*/  SHF.R.U32.HI R8, RZ, 0x10, R19 ;  /* 0x00000010ff087819 */ /* 0x004fe20000011613 */
[----:B----4-:R-:W-:Y:S01]  /*7bf0*/  IMAD.MOV.U32 R206, RZ, RZ, R92 ;  /* 0x000000ffffce7224 */ /* 0x010fe200078e005c */
[----:B------:R-:W-:-:S02]  /*7c00*/  LOP3.LUT R7, R7, 0xff, RZ, 0xc0, !PT ;  /* 0x000000ff07077812 */ /* 0x000fc400078ec0ff */
[----:B------:R-:W-:Y:S01]  /*7c10*/  LOP3.LUT R9, R8, 0xff, RZ, 0xc0, !PT ;  /* 0x000000ff08097812 */ /* 0x000fe200078ec0ff */
[----:B------:R-:W-:Y:S01]  /*7c20*/  FFMA.FTZ R8, R147, UR35, -R5 ;  /* 0x0000002393087c23 */ /* 0x000fe20008010805 */
[----:B------:R-:W-:Y:S02]  /*7c30*/  PRMT R16, R7, 0x5410, R25 ;  /* 0x0000541007107816 */ /* 0x000fe40000000019 */
[----:B------:R-:W-:Y:S01]  /*7c40*/  SHF.R.U32.HI R7, RZ, 0x10, R18 ;  /* 0x00000010ff077819 */ /* 0x000fe20000011612 */
[----:B------:R2:W-:Y:S01]  /*7c50*/  MUFU.EX2 R216, R8 ;  /* 0x0000000800d87308 */ /* 0x0005e20000000800 */
[----:B------:R-:W-:Y:S02]  /*7c60*/  PRMT R11, R39, 0x5410, R41 ;  /* 0x00005410270b7816 */ /* 0x000fe40000000029 */
[----:B------:R-:W-:Y:S02]  /*7c70*/  LOP3.LUT R7, R7, 0xff, RZ, 0xc0, !PT ;  /* 0x000000ff07077812 */ /* 0x000fe400078ec0ff */
[----:B------:R-:W-:-:S02]  /*7c80*/  HSET2.LE.AND R4, R20, R6, PT ;  /* 0x0000000614047233 */ /* 0x000fc40003803000 */
[----:B---3--:R-:W-:Y:S02]  /*7c90*/  PRMT R10, R9, 0x5410, R36 ;  /* 0x00005410090a7816 */ /* 0x008fe40000000024 */
[----:B------:R-:W-:Y:S01]  /*7ca0*/  PRMT R18, R7, 0x5410, R24 ;  /* 0x0000541007127816 */ /* 0x000fe20000000018 */
[----:B------:R-:W3:Y:S01]  /*7cb0*/  LDSM.16.MT88.4 R36, [R80+0x6800] ;  /* 0x006800005024783b */ /* 0x000ee20000004200 */
[----:B-1----:R-:W-:Y:S02]  /*7cc0*/  F2FP.F16.F32.PACK_AB R7, R92, R246 ;  /* 0x000000f65c07723e */ /* 0x002fe400000000ff */
[----:B------:R-:W-:Y:S02]  /*7cd0*/  HSET2.LE.AND R3, R22, R6, PT ;  /* 0x0000000616037233 */ /* 0x000fe40003803000 */
[----:B------:R-:W-:Y:S01]  /*7ce0*/  PRMT R156, R7, 0x7610, R156 ;  /* 0x00007610079c7816 */ /* 0x000fe2000000009c */
[----:B--2---:R-:W-:Y:S01]  /*7cf0*/  FFMA.FTZ R8, R149, UR35, -R5 ;  /* 0x0000002395087c23 */ /* 0x004fe20008010805 */
[----:B------:R-:W-:-:S02]  /*7d00*/  PRMT R155, R7, 0x7632, R155 ;  /* 0x00007632079b7816 */ /* 0x000fc4000000009b */
[----:B------:R-:W-:Y:S01]  /*7d10*/  PRMT R17, R28, 0x5410, R30 ;  /* 0x000054101c117816 */ /* 0x000fe2000000001e */
[----:B------:R1:W2:Y:S01]  /*7d20*/  MUFU.EX2 R210, R8 ;  /* 0x0000000800d27308 */ /* 0x0002a20000000800 */
[----:B------:R-:W-:Y:S01]  /*7d30*/  LOP3.LUT R28, R124, R4, RZ, 0xc0, !PT ;  /* 0x000000047c1c7212 */ /* 0x000fe200078ec0ff */
[----:B------:R-:W-:Y:S01]  /*7d40*/  @!P5 HADD2 R219, -R156.H0_H0, -RZ.H0_H0 ;  /* 0xa00000ff9cdbd230 */ /* 0x000fe20000000900 */
[----:B------:R-:W-:Y:S01]  /*7d50*/  LOP3.LUT R29, R152, R3, RZ, 0xc0, !PT ;  /* 0x00000003981d7212 */ /* 0x000fe200078ec0ff */
[----:B------:R-:W-:Y:S01]  /*7d60*/  FFMA.FTZ R124, R188, UR35, -R5 ;  /* 0x00000023bc7c7c23 */ /* 0x000fe20008010805 */
[----:B------:R-:W-:Y:S02]  /*7d70*/  HSET2.LE.AND R4, R42, R6, PT ;  /* 0x000000062a047233 */ /* 0x000fe40003803000 */
[----:B------:R-:W-:Y:S02]  /*7d80*/  LOP3.LUT R9, R23, 0xff00ff, RZ, 0xc0, !PT ;  /* 0x00ff00ff17097812 */ /* 0x000fe400078ec0ff */
[----:B------:R-:W-:-:S02]  /*7d90*/  PRMT R161, R156, 0x5410, R155 ;  /* 0x000054109ca17816 */ /* 0x000fc4000000009b */
[----:B------:R-:W-:Y:S02]  /*7da0*/  LOP3.LUT R30, R47, R4, RZ, 0xc0, !PT ;  /* 0x000000042f1e7212 */ /* 0x000fe400078ec0ff */
[--C-:B------:R-:W-:Y:S02]  /*7db0*/  HSET2.LE.AND R9, R9, R6.reuse, PT ;  /* 0x0000000609097233 */ /* 0x100fe40003803000 */
[----:B------:R-:W-:Y:S02]  /*7dc0*/  HSET2.LE.AND R4, R11, R6, PT ;  /* 0x000000060b047233 */ /* 0x000fe40003803000 */
[----:B-1----:R-:W-:Y:S01]  /*7dd0*/  LOP3.LUT R8, R153, 0xff00ff, RZ, 0xc0, !PT ;  /* 0x00ff00ff99087812 */ /* 0x002fe200078ec0ff */
[----:B--2---:R-:W-:Y:S01]  /*7de0*/  IMAD.MOV.U32 R188, RZ, RZ, R210 ;  /* 0x000000ffffbc7224 */ /* 0x004fe200078e00d2 */
[----:B------:R-:W-:Y:S02]  /*7df0*/  F2FP.F16.F32.PACK_AB R7, R210, R216 ;  /* 0x000000d8d207723e */ /* 0x000fe400000000ff */
[----:B------:R-:W-:-:S02]  /*7e00*/  LOP3.LUT R23, R45, R9, RZ, 0xc0, !PT ;  /* 0x000000092d177212 */ /* 0x000fc400078ec0ff */
[--C-:B------:R-:W-:Y:S02]  /*7e10*/  HSET2.LE.AND R3, R8, R6.reuse, PT ;  /* 0x0000000608037233 */ /* 0x100fe40003803000 */
[C---:B------:R-:W-:Y:S02]  /*7e20*/  PRMT R154, R7.reuse, 0x7610, R154 ;  /* 0x00007610079a7816 */ /* 0x040fe4000000009a */
[----:B------:R-:W-:Y:S02]  /*7e30*/  PRMT R153, R7, 0x7632, R153 ;  /* 0x0000763207997816 */ /* 0x000fe40000000099 */
[--C-:B------:R-:W-:Y:S01]  /*7e40*/  HSET2.LE.AND R7, R10, R6.reuse, PT ;  /* 0x000000060a077233 */ /* 0x100fe20003803000 */
[----:B------:R-:W-:Y:S01]  /*7e50*/  @!P3 HADD2 R222, -R154.H0_H0, -RZ.H0_H0 ;  /* 0xa00000ff9adeb230 */ /* 0x000fe20000000900 */
[----:B------:R-:W-:Y:S02]  /*7e60*/  LOP3.LUT R31, R104, R3, RZ, 0xc0, !PT ;  /* 0x00000003681f7212 */ /* 0x000fe400078ec0ff */
[----:B------:R-:W-:-:S02]  /*7e70*/  HSET2.LE.AND R8, R21, R6, PT ;  /* 0x0000000615087233 */ /* 0x000fc40003803000 */
[----:B------:R-:W-:Y:S02]  /*7e80*/  LOP3.LUT R21, R106, R7, RZ, 0xc0, !PT ;  /* 0x000000076a157212 */ /* 0x000fe400078ec0ff */
[--C-:B------:R-:W-:Y:S01]  /*7e90*/  HSET2.LE.AND R7, R26, R6.reuse, PT ;  /* 0x000000061a077233 */ /* 0x100fe20003803000 */
[----:B-----5:R-:W-:Y:S01]  /*7ea0*/  HMMA.16816.F32 R44, R28, R12, RZ ;  /* 0x0000000c1c2c723c */ /* 0x020fe200000018ff */
[----:B------:R-:W-:Y:S02]  /*7eb0*/  LOP3.LUT R22, R88, R8, RZ, 0xc0, !PT ;  /* 0x0000000858167212 */ /* 0x000fe400078ec0ff */
[--C-:B------:R-:W-:Y:S02]  /*7ec0*/  HSET2.LE.AND R3, R17, R6.reuse, PT ;  /* 0x0000000611037233 */ /* 0x100fe40003803000 */
[----:B------:R-:W-:Y:S02]  /*7ed0*/  LOP3.LUT R8, R43, 0xff00ff, RZ, 0xc0, !PT ;  /* 0x00ff00ff2b087812 */ /* 0x000fe400078ec0ff */
[----:B------:R-:W-:Y:S01]  /*7ee0*/  LOP3.LUT R26, R73, R7, RZ, 0xc0, !PT ;  /* 0x00000007491a7212 */ /* 0x000fe200078ec0ff */
[----:B------:R-:W-:Y:S01]  /*7ef0*/  IMAD.MOV.U32 R73, RZ, RZ, R54 ;  /* 0x000000ffff497224 */ /* 0x000fe200078e0036 */
[----:B------:R-:W-:-:S02]  /*7f00*/  HSET2.LE.AND R7, R48, R6, PT ;  /* 0x0000000630077233 */ /* 0x000fc40003803000 */
[----:B------:R-:W-:Y:S02]  /*7f10*/  LOP3.LUT R20, R141, R4, RZ, 0xc0, !PT ;  /* 0x000000048d147212 */ /* 0x000fe400078ec0ff */
[----:B------:R-:W-:Y:S02]  /*7f20*/  SHF.R.U32.HI R48, RZ, 0x18, R35 ;  /* 0x00000018ff307819 */ /* 0x000fe40000011623 */
[--C-:B------:R-:W-:Y:S02]  /*7f30*/  HSET2.LE.AND R4, R16, R6.reuse, PT ;  /* 0x0000000610047233 */ /* 0x100fe40003803000 */
[----:B------:R-:W-:Y:S01]  /*7f40*/  LOP3.LUT R24, R81, R3, RZ, 0xc0, !PT ;  /* 0x0000000351187212 */ /* 0x000fe200078ec0ff */
[----:B------:R-:W-:Y:S01]  /*7f50*/  HMMA.16816.F32 R40, R20, R12, RZ ;  /* 0x0000000c1428723c */ /* 0x000fe200000018ff */
[----:B------:R-:W-:Y:S02]  /*7f60*/  @!P5 PRMT R156, R219, 0x5410, RZ ;  /* 0x00005410db9cd816 */ /* 0x000fe400000000ff */
[----:B------:R-:W-:-:S02]  /*7f70*/  HSET2.LE.AND R3, R8, R6, PT ;  /* 0x0000000608037233 */ /* 0x000fc40003803000 */
[----:B------:R-:W-:Y:S02]  /*7f80*/  ISETP.LE.U32.AND P5, PT, R48, UR12, PT ;  /* 0x0000000c30007c0c */ /* 0x000fe4000bfa3070 */
[----:B------:R-:W-:Y:S02]  /*7f90*/  LOP3.LUT R25, R77, R4, RZ, 0xc0, !PT ;  /* 0x000000044d197212 */ /* 0x000fe400078ec0ff */
[----:B------:R-:W-:Y:S01]  /*7fa0*/  LOP3.LUT R8, R52, 0xff00ff, RZ, 0xc0, !PT ;  /* 0x00ff00ff34087812 */ /* 0x000fe200078ec0ff */
[----:B------:R-:W-:Y:S01]  /*7fb0*/  FFMA.FTZ R52, R204, UR35, -R5 ;  /* 0x00000023cc347c23 */ /* 0x000fe20008010805 */
[--C-:B------:R-:W-:Y:S01]  /*7fc0*/  HSET2.LE.AND R4, R27, R6.reuse, PT ;  /* 0x000000061b047233 */ /* 0x100fe20003803000 */
[----:B------:R-:W-:Y:S01]  /*7fd0*/  IMAD.MOV.U32 R204, RZ, RZ, R234 ;  /* 0x000000ffffcc7224 */ /* 0x000fe200078e00ea */
[----:B------:R-:W-:Y:S02]  /*7fe0*/  LOP3.LUT R27, R56, R3, RZ, 0xc0, !PT ;  /* 0x00000003381b7212 */ /* 0x000fe400078ec0ff */
[----:B------:R-:W-:-:S02]  /*7ff0*/  HSET2.LE.AND R3, R18, R6, PT ;  /* 0x0000000612037233 */ /* 0x000fc40003803000 */
[----:B------:R-:W-:Y:S01]  /*8000*/  HSET2.LE.AND R8, R8, R6, PT ;  /* 0x0000000608087233 */ /* 0x000fe20003803000 */
[----:B------:R-:W-:Y:S01]  /*8010*/  @!P5 HADD2 R223, -R155.H0_H0, -RZ.H0_H0 ;  /* 0xa00000ff9bdfd230 */ /* 0x000fe20000000900 */
[----:B------:R-:W-:Y:S01]  /*8020*/  LOP3.LUT R16, R82, R4, RZ, 0xc0, !PT ;  /* 0x0000000452107212 */ /* 0x000fe200078ec0ff */
[----:B---3--:R-:W-:Y:S01]  /*8030*/  HMMA.16816.F32 R112, R24, R36, R44 ;  /* 0x000000241870723c */ /* 0x008fe2000000182c */
[----:B------:R-:W-:Y:S01]  /*8040*/  LOP3.LUT R17, R78, R3, RZ, 0xc0, !PT ;  /* 0x000000034e117212 */ /* 0x000fe200078ec0ff */
[--C-:B------:R-:W-:Y:S01]  /*8050*/  FFMA.FTZ R45, R209, UR35, -R2.reuse ;  /* 0x00000023d12d7c23 */ /* 0x100fe20008010802 */
[----:B------:R-:W-:Y:S01]  /*8060*/  PRMT R3, R100, 0x7632, R3 ;  /* 0x0000763264037816 */ /* 0x000fe20000000003 */
[--C-:B------:R-:W-:Y:S01]  /*8070*/  FFMA.FTZ R46, R208, UR35, -R2.reuse ;  /* 0x00000023d02e7c23 */ /* 0x100fe20008010802 */
[----:B------:R-:W-:Y:S01]  /*8080*/  LOP3.LUT R19, R53, R8, RZ, 0xc0, !PT ;  /* 0x0000000835137212 */ /* 0x000fe200078ec0ff */
[----:B------:R-:W-:Y:S01]  /*8090*/  FFMA.FTZ R53, R132, UR35, -R2 ;  /* 0x0000002384357c23 */ /* 0x000fe20008010802 */
[----:B------:R-:W-:Y:S01]  /*80a0*/  LOP3.LUT R3, R3, 0xff, RZ, 0xc0, !PT ;  /* 0x000000ff03037812 */ /* 0x000fe200078ec0ff */
[----:B------:R-:W-:Y:S01]  /*80b0*/  FFMA.FTZ R47, R205, UR35, -R5 ;  /* 0x00000023cd2f7c23 */ /* 0x000fe20008010805 */
[----:B------:R-:W-:Y:S01]  /*80c0*/  F2FP.F16.F32.PACK_AB R2, R244, R245 ;  /* 0x000000f5f402723e */ /* 0x000fe200000000ff */
[----:B------:R-:W-:Y:S01]  /*80d0*/  FADD.FTZ R44, R90, R89 ;  /* 0x000000595a2c7221 */ /* 0x000fe20000010000 */
[----:B------:R-:W-:Y:S01]  /*80e0*/  PRMT R78, R154, 0x5410, R153 ;  /* 0x000054109a4e7816 */ /* 0x000fe20000000099 */
[----:B------:R-:W-:Y:S01]  /*80f0*/  HMMA.16816.F32 R8, R28, R14, RZ ;  /* 0x0000000e1c08723c */ /* 0x000fe200000018ff */
[----:B------:R-:W-:Y:S01]  /*8100*/  @!P3 PRMT R154, R222, 0x5410, RZ ;  /* 0x00005410de9ab816 */ /* 0x000fe200000000ff */
[----:B------:R1:W-:Y:S01]  /*8110*/  MUFU.EX2 R239, R47 ;  /* 0x0000002f00ef7308 */ /* 0x0003e20000000800 */
[----:B------:R-:W-:Y:S01]  /*8120*/  @!P5 PRMT R155, R223, 0x5410, RZ ;  /* 0x00005410df9bd816 */ /* 0x000fe200000000ff */
[----:B------:R-:W-:Y:S01]  /*8130*/  IMAD.MOV.U32 R223, RZ, RZ, R241 ;  /* 0x000000ffffdf7224 */ /* 0x000fe200078e00f1 */
[----:B------:R-:W-:Y:S01]  /*8140*/  ISETP.GT.U32.AND P3, PT, R230, UR12, PT ;  /* 0x0000000ce6007c0c */ /* 0x000fe2000bf64070 */
[----:B------:R-:W-:Y:S01]  /*8150*/  IMAD.MOV.U32 R222, RZ, RZ, R211 ;  /* 0x000000ffffde7224 */ /* 0x000fe200078e00d3 */
[----:B------:R-:W-:-:S02]  /*8160*/  ISETP.LE.U32.AND P5, PT, R3, UR12, PT ;  /* 0x0000000c03007c0c */ /* 0x000fc4000bfa3070 */
[C---:B------:R-:W-:Y:S02]  /*8170*/  PRMT R152, R2.reuse, 0x7632, R152 ;  /* 0x0000763202987816 */ /* 0x040fe40000000098 */
[----:B------:R-:W-:Y:S01]  /*8180*/  PRMT R151, R2, 0x7610, R151 ;  /* 0x0000761002977816 */ /* 0x000fe20000000097 */
[----:B------:R-:W-:Y:S01]  /*8190*/  IMAD.WIDE.U32 R2, R91, -0x2daee0ad, RZ ;  /* 0xd2511f535b027825 */ /* 0x000fe200078e00ff */
[----:B------:R-:W-:-:S03]  /*81a0*/  PRMT R5, R54, 0x7772, RZ ;  /* 0x0000777236057816 */ /* 0x000fc600000000ff */
[----:B------:R-:W-:Y:S01]  /*81b0*/  @P0 HADD2 R225, -R152.H0_H0, -RZ.H0_H0 ;  /* 0xa00000ff98e10230 */ /* 0x000fe20000000900 */
[----:B------:R-:W-:Y:S01]  /*81c0*/  PRMT R4, R54, 0x7773, RZ ;  /* 0x0000777336047816 */ /* 0x000fe200000000ff */
[----:B------:R-:W-:Y:S01]  /*81d0*/  IMAD.MOV.U32 R50, RZ, RZ, R2 ;  /* 0x000000ffff327224 */ /* 0x000fe200078e0002 */
[C---:B------:R-:W-:Y:S01]  /*81e0*/  PRMT R132, R2.reuse, 0x7771, RZ ;  /* 0x0000777102847816 */ /* 0x040fe200000000ff */
[----:B------:R-:W-:Y:S01]  /*81f0*/  @P3 HADD2 R224, -R153.H0_H0, -RZ.H0_H0 ;  /* 0xa00000ff99e03230 */ /* 0x000fe20000000900 */
[C---:B------:R-:W-:Y:S01]  /*8200*/  PRMT R82, R2.reuse, 0x7772, RZ ;  /* 0x0000777202527816 */ /* 0x040fe200000000ff */
[----:B------:R-:W-:Y:S01]  /*8210*/  HMMA.16816.F32 R88, R24, R38, R8 ;  /* 0x000000261858723c */ /* 0x000fe20000001808 */
[----:B------:R-:W-:Y:S01]  /*8220*/  PRMT R81, R2, 0x7773, RZ ;  /* 0x0000777302517816 */ /* 0x000fe200000000ff */
[----:B------:R-:W-:Y:S01]  /*8230*/  LDSM.16.MT88.4 R8, [R57+0x6800] ;  /* 0x006800003908783b */ /* 0x000fe20000004200 */
[----:B------:R-:W-:Y:S01]  /*8240*/  SHF.R.U32.HI R2, RZ, 0x10, R51 ;  /* 0x00000010ff027819 */ /* 0x000fe20000011633 */
[----:B------:R-:W-:Y:S01]  /*8250*/  @P1 HADD2 R226, -R151.H0_H0, -RZ.H0_H0 ;  /* 0xa00000ff97e21230 */ /* 0x000fe20000000900 */
[----:B------:R-:W-:Y:S01]  /*8260*/  LOP3.LUT R18, R74, R7, RZ, 0xc0, !PT ;  /* 0x000000074a127212 */ /* 0x000fe200078ec0ff */
[----:B------:R-:W-:Y:S01]  /*8270*/  FADD.FTZ R7, R79, R75 ;  /* 0x0000004b4f077221 */ /* 0x000fe20000010000 */
[----:B------:R-:W-:-:S02]  /*8280*/  LOP3.LUT R2, R2, 0xff, RZ, 0xc0, !PT ;  /* 0x000000ff02027812 */ /* 0x000fc400078ec0ff */
[----:B------:R-:W-:Y:S02]  /*8290*/  PRMT R74, R151, 0x5410, R152 ;  /* 0x00005410974a7816 */ /* 0x000fe40000000098 */
[----:B------:R-:W-:Y:S01]  /*82a0*/  PRMT R54, R2, 0x5410, R61 ;  /* 0x0000541002367816 */ /* 0x000fe2000000003d */
[----:B------:R-:W-:Y:S01]  /*82b0*/  HMMA.16816.F32 R104, R16, R36, R40 ;  /* 0x000000241068723c */ /* 0x000fe20000001828 */
[----:B------:R-:W-:Y:S01]  /*82c0*/  LOP3.LUT R2, R73, 0xff, RZ, 0xc0, !PT ;  /* 0x000000ff49027812 */ /* 0x000fe200078ec0ff */
[----:B------:R-:W-:Y:S01]  /*82d0*/  IMAD.MOV.U32 R61, RZ, RZ, R216 ;  /* 0x000000ffff3d7224 */ /* 0x000fe200078e00d8 */
[----:B------:R-:W-:Y:S02]  /*82e0*/  @P3 PRMT R153, R224, 0x5410, RZ ;  /* 0x00005410e0993816 */ /* 0x000fe400000000ff */
[----:B------:R-:W-:Y:S02]  /*82f0*/  @P0 PRMT R152, R225, 0x5410, RZ ;  /* 0x00005410e1980816 */ /* 0x000fe400000000ff */
[----:B------:R-:W-:Y:S01]  /*8300*/  ISETP.GT.U32.AND P0, PT, R4, UR12, PT ;  /* 0x0000000c04007c0c */ /* 0x000fe2000bf04070 */
[----:B------:R-:W-:Y:S01]  /*8310*/  HMMA.16816.F32 R40, R20, R14, RZ ;  /* 0x0000000e1428723c */ /* 0x000fe200000018ff */
[----:B------:R-:W-:Y:S01]  /*8320*/  PRMT R79, R5, 0x5410, R4 ;  /* 0x00005410054f7816 */ /* 0x000fe20000000004 */
[----:B------:R-:W-:Y:S01]  /*8330*/  FADD.FTZ R4, R111, R108 ;  /* 0x0000006c6f047221 */ /* 0x000fe20000010000 */
[----:B------:R-:W-:Y:S01]  /*8340*/  ISETP.GT.U32.AND P3, PT, R49, UR12, PT ;  /* 0x0000000c31007c0c */ /* 0x000fe2000bf64070 */
[----:B------:R2:W3:Y:S01]  /*8350*/  LDL.LU.S16 R108, [R1+0x44] ;  /* 0x00004400016c7983 */ /* 0x0004e20000300600 */
[----:B------:R-:W-:Y:S01]  /*8360*/  PRMT R49, R2, 0x5410, R49 ;  /* 0x0000541002317816 */ /* 0x000fe20000000031 */
[----:B------:R-:W-:Y:S01]  /*8370*/  FADD.FTZ R2, R102, R44 ;  /* 0x0000002c66027221 */ /* 0x000fe20000010000 */
[----:B------:R-:W-:Y:S01]  /*8380*/  LOP3.LUT R56, R232, UR22, R3, 0x96, !PT ;  /* 0x00000016e8387c12 */ /* 0x000fe2000f8e9603 */
[----:B------:R2:W4:Y:S01]  /*8390*/  LDL.LU.S16 R102, [R1+0x4] ;  /* 0x0000040001667983 */ /* 0x0005220000300600 */
[----:B------:R-:W-:-:S02]  /*83a0*/  LOP3.LUT R3, R231, 0xff, RZ, 0xc0, !PT ;  /* 0x000000ffe7037812 */ /* 0x000fc400078ec0ff */
[----:B-1----:R-:W-:Y:S01]  /*83b0*/  PRMT R47, R62, 0x5410, R60 ;  /* 0x000054103e2f7816 */ /* 0x002fe2000000003c */
[----:B------:R2:W5:Y:S01]  /*83c0*/  LDL.LU.S16 R44, [R1+0xc] ;  /* 0x00000c00012c7983 */ /* 0x0005620000300600 */
[----:B------:R-:W-:Y:S01]  /*83d0*/  PRMT R77, R3, 0x5410, R230 ;  /* 0x00005410034d7816 */ /* 0x000fe200000000e6 */
[----:B------:R-:W-:Y:S01]  /*83e0*/  FADD.FTZ R3, R96, R7 ;  /* 0x0000000760037221 */ /* 0x000fe20000010000 */
[----:B------:R1:W-:Y:S01]  /*83f0*/  MUFU.EX2 R224, R46 ;  /* 0x0000002e00e07308 */ /* 0x0003e20000000800 */
[----:B------:R2:W2:Y:S01]  /*8400*/  LDL.LU.S16 R96, [R1+0x8] ;  /* 0x0000080001607983 */ /* 0x0004a20000300600 */
[----:B------:R-:W-:Y:S02]  /*8410*/  @P1 PRMT R151, R226, 0x5410, RZ ;  /* 0x00005410e2971816 */ /* 0x000fe400000000ff */
[----:B------:R-:W-:Y:S01]  /*8420*/  PRMT R51, R66, 0x5410, R65 ;  /* 0x0000541042337816 */ /* 0x000fe20000000041 */
[----:B------:R-:W1:Y:S01]  /*8430*/  LDSM.16.MT88.4 R12, [R57+0x6000] ;  /* 0x00600000390c783b */ /* 0x000e620000004200 */
[----:B------:R-:W-:Y:S01]  /*8440*/  HMMA.16816.F32 R92, R16, R38, R40 ;  /* 0x00000026105c723c */ /* 0x000fe20000001828 */
[----:B------:R-:W-:Y:S01]  /*8450*/  IMAD.MOV.U32 R62, RZ, RZ, R237 ;  /* 0x000000ffff3e7224 */ /* 0x000fe200078e00ed */
[----:B------:R1:W1:Y:S01]  /*8460*/  MUFU.EX2 R230, R45 ;  /* 0x0000002d00e67308 */ /* 0x0002620000000800 */
[----:B------:R-:W-:Y:S01]  /*8470*/  FADD.FTZ R7, R85, R4 ;  /* 0x0000000455077221 */ /* 0x000fe20000010000 */
[----:B------:R-:W-:Y:S01]  /*8480*/  FADD.FTZ R4, R101, R2 ;  /* 0x0000000265047221 */ /* 0x000fe20000010000 */
[----:B------:R-:W-:Y:S01]  /*8490*/  F2FP.F16.F32.PACK_AB R2, R238, R236 ;  /* 0x000000ecee02723e */ /* 0x000fe200000000ff */
[----:B------:R-:W-:Y:S01]  /*84a0*/  IMAD.MOV.U32 R60, RZ, RZ, R235 ;  /* 0x000000ffff3c7224 */ /* 0x000fe200078e00eb */
[----:B------:R-:W-:-:S02]  /*84b0*/  ISETP.GT.U32.AND P1, PT, R5, UR12, PT ;  /* 0x0000000c05007c0c */ /* 0x000fc4000bf24070 */
[C---:B------:R-:W-:Y:S02]  /*84c0*/  PRMT R150, R2.reuse, 0x7610, R150 ;  /* 0x0000761002967816 */ /* 0x040fe40000000096 */
[----:B------:R-:W-:Y:S01]  /*84d0*/  PRMT R149, R2, 0x7632, R149 ;  /* 0x0000763202957816 */ /* 0x000fe20000000095 */
[----:B------:R-:W-:Y:S01]  /*84e0*/  FADD.FTZ R3, R98, R3 ;  /* 0x0000000362037221 */ /* 0x000fe20000010000 */
[----:B------:R-:W-:Y:S01]  /*84f0*/  LOP3.LUT R2, R100, 0xffff, RZ, 0xc0, !PT ;  /* 0x0000ffff64027812 */ /* 0x000fe200078ec0ff */
[----:B------:R-:W-:Y:S01]  /*8500*/  MUFU.EX2 R225, R55 ;  /* 0x0000003700e17308 */ /* 0x000fe20000000800 */
[----:B-1----:R1:W4:Y:S01]  /*8510*/  LDL.LU.S16 R46, [R1+0x48] ;  /* 0x00004800012e7983 */ /* 0x0023220000300600 */
[-C--:B------:R-:W-:Y:S08]  /*8520*/  HMMA.16816.F32 R36, R28, R12.reuse, RZ ;  /* 0x0000000c1c24723c */ /* 0x080ff000000018ff */
[----:B------:R-:W-:Y:S01]  /*8530*/  HMMA.16816.F32 R40, R20, R12, RZ ;  /* 0x0000000c1428723c */ /* 0x000fe200000018ff */
[----:B------:R-:W-:Y:S01]  /*8540*/  @!P4 HADD2 R228, -R150.H0_H0, -RZ.H0_H0 ;  /* 0xa00000ff96e4c230 */ /* 0x000fe20000000900 */
[----:B------:R-:W1:Y:S01]  /*8550*/  MUFU.EX2 R237, R52 ;  /* 0x0000003400ed7308 */ /* 0x000e620000000800 */
[----:B------:R-:W-:-:S09]  /*8560*/  FADD.FTZ R5, R129, R128 ;  /* 0x0000008081057221 */ /* 0x000fd20000010000 */
[----:B------:R-:W-:Y:S08]  /*8570*/  HMMA.16816.F32 R240, R24, R8, R36 ;  /* 0x0000000818f0723c */ /* 0x000ff00000001824 */
[----:B------:R-:W-:Y:S01]  /*8580*/  HMMA.16816.F32 R36, R20, R14, RZ ;  /* 0x0000000e1424723c */ /* 0x000fe200000018ff */
[----:B------:R-:W-:-:S07]  /*8590*/  SHF.R.U32.HI R128, RZ, 0x8, R2 ;  /* 0x00000008ff807819 */ /* 0x000fce0000011602 */
[----:B------:R-:W-:Y:S01]  /*85a0*/  HMMA.16816.F32 R12, R28, R14, RZ ;  /* 0x0000000e1c0c723c */ /* 0x000fe200000018ff */
[----:B------:R-:W-:Y:S02]  /*85b0*/  PRMT R45, R150, 0x5410, R149 ;  /* 0x00005410962d7816 */ /* 0x000fe40000000095 */
[----:B------:R-:W-:Y:S01]  /*85c0*/  F2FP.F16.F32.PACK_AB R2, R224, R230 ;  /* 0x000000e6e002723e */ /* 0x000fe200000000ff */
[----:B------:R-:W-:Y:S01]  /*85d0*/  MUFU.EX2 R226, R118 ;  /* 0x0000007600e27308 */ /* 0x000fe20000000800 */
[----:B------:R-:W-:Y:S02]  /*85e0*/  @!P4 PRMT R150, R228, 0x5410, RZ ;  /* 0x00005410e496c816 */ /* 0x000fe400000000ff */
[----:B------:R-:W-:-:S05]  /*85f0*/  PRMT R147, R2, 0x7632, R147 ;  /* 0x0000763202937816 */ /* 0x000fca0000000093 */
[----:B------:R-:W1:Y:S01]  /*8600*/  MUFU.EX2 R228, R119 ;  /* 0x0000007700e47308 */ /* 0x000e620000000800 */
[C---:B------:R-:W-:Y:S01]  /*8610*/  HMMA.16816.F32 R232, R16.reuse, R8, R40 ;  /* 0x0000000810e8723c */ /* 0x040fe20000001828 */
[----:B------:R-:W-:Y:S02]  /*8620*/  @P3 HADD2 R227, -R149.H0_H0, -RZ.H0_H0 ;  /* 0xa00000ff95e33230 */ /* 0x000fe40000000900 */
[----:B------:R-:W-:Y:S01]  /*8630*/  FADD.FTZ R9, R83, R3 ;  /* 0x0000000353097221 */ /* 0x000fe20000010000 */
[----:B------:R-:W-:Y:S01]  /*8640*/  LOP3.LUT R3, R128, 0xffff, RZ, 0xc0, !PT ;  /* 0x0000ffff80037812 */ /* 0x000fe200078ec0ff */
[----:B------:R-:W-:Y:S01]  /*8650*/  @P0 HADD2 R229, -R147.H0_H0, -RZ.H0_H0 ;  /* 0xa00000ff93e50230 */ /* 0x000fe20000000900 */
[----:B------:R-:W-:Y:S02]  /*8660*/  PRMT R148, R2, 0x7610, R148 ;  /* 0x0000761002947816 */ /* 0x000fe40000000094 */
[----:B------:R-:W-:Y:S01]  /*8670*/  @P3 PRMT R149, R227, 0x5410, RZ ;  /* 0x00005410e3953816 */ /* 0x000fe200000000ff */
[----:B------:R-:W-:Y:S01]  /*8680*/  HMMA.16816.F32 R216, R16, R10, R36 ;  /* 0x0000000a10d8723c */ /* 0x000fe20000001824 */
[----:B------:R-:W-:-:S02]  /*8690*/  ISETP.LE.U32.AND P3, PT, R3, UR12, PT ;  /* 0x0000000c03007c0c */ /* 0x000fc4000bf63070 */
[----:B-1----:R-:W-:-:S05]  /*86a0*/  F2FP.F16.F32.PACK_AB R2, R237, R239 ;  /* 0x000000efed02723e */ /* 0x002fca00000000ff */
[----:B------:R-:W-:Y:S01]  /*86b0*/  HMMA.16816.F32 R208, R24, R10, R12 ;  /* 0x0000000a18d0723c */ /* 0x000fe2000000180c */
[----:B------:R-:W-:Y:S02]  /*86c0*/  PRMT R11, R148, 0x5410, R147 ;  /* 0x00005410940b7816 */ /* 0x000fe40000000093 */
[----:B------:R-:W-:Y:S02]  /*86d0*/  @P0 PRMT R147, R229, 0x5410, RZ ;  /* 0x00005410e5930816 */ /* 0x000fe400000000ff */
[----:B------:R-:W-:Y:S01]  /*86e0*/  ISETP.GT.U32.AND P0, PT, R132, UR12, PT ;  /* 0x0000000c84007c0c */ /* 0x000fe2000bf04070 */
[----:B------:R-:W1:Y:S01]  /*86f0*/  MUFU.EX2 R227, R53 ;  /* 0x0000003500e37308 */ /* 0x000e620000000800 */
[C---:B------:R-:W-:Y:S02]  /*8700*/  PRMT R146, R2.reuse, 0x7610, R146 ;  /* 0x0000761002927816 */ /* 0x040fe40000000092 */
[----:B------:R-:W-:Y:S02]  /*8710*/  PRMT R145, R2, 0x7632, R145 ;  /* 0x0000763202917816 */ /* 0x000fe40000000091 */
[----:B------:R-:W-:-:S04]  /*8720*/  F2FP.F16.F32.PACK_AB R2, R228, R226 ;  /* 0x000000e2e402723e */ /* 0x000fc800000000ff */
[----:B------:R-:W-:Y:S01]  /*8730*/  PRMT R142, R2, 0x7632, R142 ;  /* 0x00007632028e7816 */ /* 0x000fe2000000008e */
[----:B------:R-:W-:Y:S02]  /*8740*/  @!P3 HADD2 R250, -R145.H0_H0, -RZ.H0_H0 ;  /* 0xa00000ff91fab230 */ /* 0x000fe40000000900 */
[----:B------:R-:W-:Y:S01]  /*8750*/  FADD.FTZ R7, R87, R7 ;  /* 0x0000000757077221 */ /* 0x000fe20000010000 */
[----:B------:R-:W-:Y:S01]  /*8760*/  PRMT R111, R146, 0x5410, R145 ;  /* 0x00005410926f7816 */ /* 0x000fe20000000091 */
[----:B------:R-:W-:Y:S02]  /*8770*/  @P0 HADD2 R252, -R142.H0_H0, -RZ.H0_H0 ;  /* 0xa00000ff8efc0230 */ /* 0x000fe40000000900 */
[----:B------:R-:W-:Y:S01]  /*8780*/  FADD.FTZ R8, R86, R4 ;  /* 0x0000000456087221 */ /* 0x000fe20000010000 */
[----:B------:R-:W-:Y:S01]  /*8790*/  LOP3.LUT R129, R100, 0xff, RZ, 0xc0, !PT ;  /* 0x000000ff64817812 */ /* 0x000fe200078ec0ff */
[----:B------:R-:W-:Y:S01]  /*87a0*/  FADD.FTZ R4, R97, R7 ;  /* 0x0000000761047221 */ /* 0x000fe20000010000 */
[----:B------:R-:W-:-:S02]  /*87b0*/  @!P3 PRMT R145, R250, 0x5410, RZ ;  /* 0x00005410fa91b816 */ /* 0x000fc400000000ff */
[----:B------:R-:W-:Y:S02]  /*87c0*/  PRMT R143, R2, 0x7610, R143 ;  /* 0x00007610028f7816 */ /* 0x000fe4000000008f */
[----:B------:R-:W-:Y:S01]  /*87d0*/  ISETP.GT.U32.AND P3, PT, R82, UR12, PT ;  /* 0x0000000c52007c0c */ /* 0x000fe2000bf64070 */
[----:B------:R1:W-:Y:S01]  /*87e0*/  MUFU.EX2 R205, R103 ;  /* 0x0000006700cd7308 */ /* 0x0003e20000000800 */
[----:B------:R-:W-:Y:S02]  /*87f0*/  PRMT R7, R252, 0x7610, R7 ;  /* 0x00007610fc077816 */ /* 0x000fe40000000007 */
[----:B------:R-:W-:Y:S02]  /*8800*/  ISETP.LE.U32.AND P4, PT, R129, UR12, PT ;  /* 0x0000000c81007c0c */ /* 0x000fe4000bf83070 */
[----:B------:R-:W-:-:S03]  /*8810*/  PRMT R119, R143, 0x5410, R142 ;  /* 0x000054108f777816 */ /* 0x000fc6000000008e */
[----:B------:R-:W1:Y:S02]  /*8820*/  MUFU.EX2 R231, R109 ;  /* 0x0000006d00e77308 */ /* 0x000e640000000800 */
[----:B-1----:R-:W-:Y:S02]  /*8830*/  F2FP.F16.F32.PACK_AB R2, R227, R225 ;  /* 0x000000e1e302723e */ /* 0x002fe400000000ff */
[----:B------:R-:W-:Y:S02]  /*8840*/  @P0 PRMT R142, R7, 0x5410, RZ ;  /* 0x00005410078e0816 */ /* 0x000fe400000000ff */
[----:B------:R-:W-:Y:S01]  /*8850*/  ISETP.GT.U32.AND P0, PT, R81, UR12, PT ;  /* 0x0000000c51007c0c */ /* 0x000fe2000bf04070 */
[----:B------:R-:W-:Y:S01]  /*8860*/  FADD.FTZ R5, R121, R5 ;  /* 0x0000000579057221 */ /* 0x000fe20000010000 */
[C---:B------:R-:W-:Y:S02]  /*8870*/  PRMT R141, R2.reuse, 0x7610, R141 ;  /* 0x00007610028d7816 */ /* 0x040fe4000000008d */
[----:B------:R-:W-:Y:S01]  /*8880*/  PRMT R75, R2, 0x7632, R75 ;  /* 0x00007632024b7816 */ /* 0x000fe2000000004b */
[----:B------:R-:W-:Y:S01]  /*8890*/  FADD.FTZ R5, R122, R5 ;  /* 0x000000057a057221 */ /* 0x000fe20000010000 */
[----:B------:R-:W-:Y:S01]  /*88a0*/  SHF.R.U32.HI R2, RZ, 0x10, R35 ;  /* 0x00000010ff027819 */ /* 0x000fe20000011623 */
[----:B------:R-:W-:Y:S01]  /*88b0*/  @!P4 HADD2 R249, -R146.H0_H0, -RZ.H0_H0 ;  /* 0xa00000ff92f9c230 */ /* 0x000fe20000000900 */
[----:B------:R-:W-:Y:S01]  /*88c0*/  SHF.R.U32.HI R103, RZ, 0x18, R100 ;  /* 0x00000018ff677819 */ /* 0x000fe20000011664 */
[----:B------:R-:W-:Y:S01]  /*88d0*/  FADD.FTZ R40, R99, R5 ;  /* 0x0000000563287221 */ /* 0x000fe20000010000 */
[----:B------:R-:W-:-:S02]  /*88e0*/  LOP3.LUT R2, R2, 0xff, RZ, 0xc0, !PT ;  /* 0x000000ff02027812 */ /* 0x000fc400078ec0ff */
[----:B------:R-:W-:Y:S02]  /*88f0*/  F2FP.F16.F32.PACK_AB R3, R231, R205 ;  /* 0x000000cde703723e */ /* 0x000fe400000000ff */
[----:B------:R-:W-:Y:S02]  /*8900*/  @!P4 PRMT R146, R249, 0x5410, RZ ;  /* 0x00005410f992c816 */ /* 0x000fe400000000ff */
[----:B------:R-:W-:Y:S02]  /*8910*/  PRMT R118, R141, 0x5410, R75 ;  /* 0x000054108d767816 */ /* 0x000fe4000000004b */
[----:B------:R-:W-:Y:S02]  /*8920*/  ISETP.LE.U32.AND P4, PT, R103, UR12, PT ;  /* 0x0000000c67007c0c */ /* 0x000fe4000bf83070 */
[C---:B------:R-:W-:Y:S02]  /*8930*/  PRMT R144, R3.reuse, 0x7610, R144 ;  /* 0x0000761003907816 */ /* 0x040fe40000000090 */
[----:B------:R-:W-:Y:S01]  /*8940*/  PRMT R140, R3, 0x7632, R140 ;  /* 0x00007632038c7816 */ /* 0x000fe2000000008c */
[----:B------:R-:W-:-:S03]  /*8950*/  FADD.FTZ R39, R110, R4 ;  /* 0x000000046e277221 */ /* 0x000fc60000010000 */
[----:B------:R-:W-:Y:S01]  /*8960*/  PRMT R252, R144, 0x5410, R140 ;  /* 0x0000541090fc7816 */ /* 0x000fe2000000008c */
[----:B------:R-:W-:Y:S01]  /*8970*/  FADD.FTZ R7, R117, R9 ;  /* 0x0000000975077221 */ /* 0x000fe20000010000 */
[----:B---3--:R-:W-:Y:S02]  /*8980*/  @P0 HADD2 R108, -R75.H0_H0, -RZ.H0_H0 ;  /* 0xa00000ff4b6c0230 */ /* 0x008fe40000000900 */
[----:B-----5:R-:W-:-:S05]  /*8990*/  @P3 HADD2 R44, -R141.H0_H0, -RZ.H0_H0 ;  /* 0xa00000ff8d2c3230 */ /* 0x020fca0000000900 */
[----:B------:R-:W-:Y:S02]  /*89a0*/  PRMT R5, R44, 0x7610, R5 ;  /* 0x000076102c057816 */ /* 0x000fe40000000005 */
[----:B------:R-:W-:Y:S02]  /*89b0*/  PRMT R3, R108, 0x7610, R3 ;  /* 0x000076106c037816 */ /* 0x000fe40000000003 */
[----:B------:R-:W-:Y:S02]  /*89c0*/  @P3 PRMT R141, R5, 0x5410, RZ ;  /* 0x00005410058d3816 */ /* 0x000fe400000000ff */
[----:B------:R-:W-:Y:S01]  /*89d0*/  PRMT R5, R2, 0x5410, R48 ;  /* 0x0000541002057816 */ /* 0x000fe20000000030 */
[----:B------:R-:W-:Y:S01]  /*89e0*/  IMAD R2, R60, UR25, R62 ;  /* 0x000000193c027c24 */ /* 0x000fe2000f8e023e */
[----:B------:R-:W-:Y:S01]  /*89f0*/  @P0 PRMT R75, R3, 0x5410, RZ ;  /* 0x00005410034b0816 */ /* 0x000fe200000000ff */
[----:B------:R-:W-:-:S03]  /*8a00*/  IMAD.U32 R3, RZ, RZ, UR21 ;  /* 0x00000015ff037e24 */ /* 0x000fc6000f8e00ff */
[----:B------:R-:W-:Y:S02]  /*8a10*/  SHF.R.S32.HI R4, RZ, 0x1f, R2 ;  /* 0x0000001fff047819 */ /* 0x000fe40000011402 */
[----:B------:R-:W-:Y:S01]  /*8a20*/  IADD3 R2, P0, PT, R2, UR21, RZ ;  /* 0x0000001502027c10 */ /* 0x000fe2000ff1e0ff */
[----:B--2---:R-:W-:-:S03]  /*8a30*/  @!P4 HADD2 R96, -R140.H0_H0, -RZ.H0_H0 ;  /* 0xa00000ff8c60c230 */ /* 0x004fc60000000900 */
[----:B------:R-:W-:Y:S02]  /*8a40*/  LEA.HI.X.SX32 R3, R3, R4, 0x1, P0 ;  /* 0x0000000403037211 */ /* 0x000fe400000f0eff */
[----:B------:R-:W-:Y:S02]  /*8a50*/  LEA R36, P0, R2, UR6, 0x1 ;  /* 0x0000000602247c11 */ /* 0x000fe4000f8008ff */
[----:B------:R-:W-:Y:S02]  /*8a60*/  PRMT R12, R96, 0x7610, R12 ;  /* 0x00007610600c7816 */ /* 0x000fe4000000000c */
[----:B------:R-:W-:Y:S02]  /*8a70*/  LEA.HI.X R37, R2, UR7, R3, 0x1, P0 ;  /* 0x0000000702257c11 */ /* 0x000fe400080f0c03 */
[----:B------:R-:W-:Y:S02]  /*8a80*/  HSET2.LE.AND R2, R51, R6, PT ;  /* 0x0000000633027233 */ /* 0x000fe40003803000 */
[----:B------:R-:W-:-:S03]  /*8a90*/  @!P4 PRMT R140, R12, 0x5410, RZ ;  /* 0x000054100c8cc816 */ /* 0x000fc600000000ff */
[----:B------:R-:W-:Y:S02]  /*8aa0*/  LOP3.LUT R12, R214, R2, RZ, 0xc0, !PT ;  /* 0x00000002d60c7212 */ /* 0x000fe400078ec0ff */
[----:B------:R-:W-:Y:S02]  /*8ab0*/  HSET2.LE.AND R2, R54, R6, PT ;  /* 0x0000000636027233 */ /* 0x000fe40003803000 */
[----:B------:R-:W-:-:S03]  /*8ac0*/  LOP3.LUT R4, R221, 0xff00ff, RZ, 0xc0, !PT ;  /* 0x00ff00ffdd047812 */ /* 0x000fc600078ec0ff */
[----:B------:R-:W-:Y:S02]  /*8ad0*/  LOP3.LUT R13, R213, R2, RZ, 0xc0, !PT ;  /* 0x00000002d50d7212 */ /* 0x000fe400078ec0ff */
[--C-:B------:R-:W-:Y:S02]  /*8ae0*/  HSET2.LE.AND R2, R4, R6.reuse, PT ;  /* 0x0000000604027233 */ /* 0x100fe40003803000 */
[----:B------:R-:W-:-:S05]  /*8af0*/  HSET2.LE.AND R4, R5, R6, PT ;  /* 0x0000000605047233 */ /* 0x000fca0003803000 */
[----:B------:R-:W-:Y:S02]  /*8b00*/  LOP3.LUT R9, R161, R4, RZ, 0xc0, !PT ;  /* 0x00000004a1097212 */ /* 0x000fe400078ec0ff */
[----:B------:R-:W-:Y:S01]  /*8b10*/  LOP3.LUT R4, R56, 0xffff, RZ, 0xc0, !PT ;  /* 0x0000ffff38047812 */ /* 0x000fe200078ec0ff */
[----:B------:R1:W-:Y:S03]  /*8b20*/  STG.E.U16 desc[UR28][R36.64], R64 ;  /* 0x0000004024007986 */ /* 0x0003e6000c10151c */
[----:B-1----:R-:W-:Y:S02]  /*8b30*/  SHF.R.U32.HI R64, RZ, 0x8, R4 ;  /* 0x00000008ff407819 */ /* 0x002fe40000011604 */
[----:B------:R1:W2:Y:S01]  /*8b40*/  LDL.LU.S16 R4, [R1+0x4c] ;  /* 0x00004c0001047983 */ /* 0x0002a20000300600 */
[----:B------:R-:W-:-:S03]  /*8b50*/  FADD.FTZ R38, R131, R40 ;  /* 0x0000002883267221 */ /* 0x000fc60000010000 */
[----:B------:R-:W3:Y:S01]  /*8b60*/  LDSM.16.MT88.4 R40, [R80+0x7000] ;  /* 0x007000005028783b */ /* 0x000ee20000004200 */
[----:B------:R-:W-:Y:S01]  /*8b70*/  @P1 HADD2 R248, -R148.H0_H0, -RZ.H0_H0 ;  /* 0xa00000ff94f81230 */ /* 0x000fe20000000900 */
[----:B------:R-:W-:-:S04]  /*8b80*/  LOP3.LUT R83, R50, 0xff, RZ, 0xc0, !PT ;  /* 0x000000ff32537812 */ /* 0x000fc800078ec0ff */
[----:B------:R-:W-:Y:S02]  /*8b90*/  @P1 PRMT R148, R248, 0x5410, RZ ;  /* 0x00005410f8941816 */ /* 0x000fe400000000ff */
[----:B------:R-:W-:Y:S01]  /*8ba0*/  ISETP.LE.U32.AND P1, PT, R83, UR12, PT ;  /* 0x0000000c53007c0c */ /* 0x000fe2000bf23070 */
[----:B------:R-:W-:Y:S01]  /*8bb0*/  IMAD.MOV.U32 R60, RZ, RZ, R206 ;  /* 0x000000ffff3c7224 */ /* 0x000fe200078e00ce */
[--C-:B------:R-:W-:Y:S01]  /*8bc0*/  HSET2.LE.AND R3, R77, R6.reuse, PT ;  /* 0x000000064d037233 */ /* 0x100fe20003803000 */
[----:B------:R-:W-:Y:S01]  /*8bd0*/  IMAD.MOV.U32 R206, RZ, RZ, R207 ;  /* 0x000000ffffce7224 */ /* 0x000fe200078e00cf */
[----:B------:R-:W-:Y:S01]  /*8be0*/  LOP3.LUT R15, R74, R2, RZ, 0xc0, !PT ;  /* 0x000000024a0f7212 */ /* 0x000fe200078ec0ff */
[----:B------:R-:W-:Y:S01]  /*8bf0*/  IMAD.MOV.U32 R207, RZ, RZ, R173 ;  /* 0x000000ffffcf7224 */ /* 0x000fe200078e00ad */
[----:B------:R-:W-:Y:S01]  /*8c00*/  HSET2.LE.AND R2, R49, R6, PT ;  /* 0x0000000631027233 */ /* 0x000fe20003803000 */
[----:B------:R-:W-:Y:S01]  /*8c10*/  IMAD.MOV.U32 R62, RZ, RZ, R204 ;  /* 0x000000ffff3e7224 */ /* 0x000fe200078e00cc */
[----:B------:R-:W-:Y:S01]  /*8c20*/  MUFU.EX2 R173, R166 ;  /* 0x000000a600ad7308 */ /* 0x000fe20000000800 */
[----:B------:R1:W5:Y:S01]  /*8c30*/  LDL.LU.S16 R49, [R1+0x50] ;  /* 0x0000500001317983 */ /* 0x0003620000300600 */
[----:B------:R-:W-:-:S03]  /*8c40*/  LOP3.LUT R14, R78, R3, RZ, 0xc0, !PT ;  /* 0x000000034e0e7212 */ /* 0x000fc600078ec0ff */
[----:B----4-:R-:W-:Y:S01]  /*8c50*/  @!P1 HADD2 R102, -R143.H0_H0, -RZ.H0_H0 ;  /* 0xa00000ff8f669230 */ /* 0x010fe20000000900 */
[----:B------:R1:W4:Y:S02]  /*8c60*/  LDL.LU.S16 R48, [R1+0x54] ;  /* 0x0000540001307983 */ /* 0x0003240000300600 */
[----:B------:R-:W1:Y:S02]  /*8c70*/  MUFU.EX2 R204, R167 ;  /* 0x000000a700cc7308 */ /* 0x000e640000000800 */
[----:B------:R-:W-:Y:S02]  /*8c80*/  PRMT R10, R102, 0x7610, R10 ;  /* 0x00007610660a7816 */ /* 0x000fe4000000000a */
[----:B------:R-:W-:Y:S02]  /*8c90*/  HSET2.LE.AND R3, R47, R6, PT ;  /* 0x000000062f037233 */ /* 0x000fe40003803000 */
[----:B------:R-:W-:Y:S02]  /*8ca0*/  @!P1 PRMT R143, R10, 0x5410, RZ ;  /* 0x000054100a8f9816 */ /* 0x000fe400000000ff */
[----:B------:R-:W-:-:S02]  /*8cb0*/  LOP3.LUT R10, R45, R2, RZ, 0xc0, !PT ;  /* 0x000000022d0a7212 */ /* 0x000fc400078ec0ff */
[----:B------:R-:W-:Y:S01]  /*8cc0*/  LOP3.LUT R2, R64, 0xffff, RZ, 0xc0, !PT ;  /* 0x0000ffff40027812 */ /* 0x000fe200078ec0ff */
[----:B------:R-:W-:Y:S01]  /*8cd0*/  FADD.FTZ R44, R120, R8 ;  /* 0x00000008782c7221 */ /* 0x000fe20000010000 */
[----:B------:R-:W-:Y:S01]  /*8ce0*/  LOP3.LUT R8, R212, R3, RZ, 0xc0, !PT ;  /* 0x00000003d4087212 */ /* 0x000fe200078ec0ff */
[----:B---3--:R-:W-:Y:S01]  /*8cf0*/  HMMA.16816.F32 R96, R12, R40, R112 ;  /* 0x000000280c60723c */ /* 0x008fe20000001870 */
[----:B------:R-:W-:Y:S02]  /*8d00*/  LOP3.LUT R3, R79, 0xff00ff, RZ, 0xc0, !PT ;  /* 0x00ff00ff4f037812 */ /* 0x000fe400078ec0ff */
[----:B------:R-:W-:Y:S02]  /*8d10*/  ISETP.LE.U32.AND P1, PT, R2, UR12, PT ;  /* 0x0000000c02007c0c */ /* 0x000fe4000bf23070 */
[----:B-1----:R-:W-:Y:S02]  /*8d20*/  F2FP.F16.F32.PACK_AB R2, R204, R173 ;  /* 0x000000adcc02723e */ /* 0x002fe400000000ff */
[----:B------:R-:W-:-:S02]  /*8d30*/  HSET2.LE.AND R3, R3, R6, PT ;  /* 0x0000000603037233 */ /* 0x000fc40003803000 */
[----:B------:R-:W-:-:S03]  /*8d40*/  PRMT R73, R2, 0x7632, R73 ;  /* 0x0000763202497816 */ /* 0x000fc60000000049 */
[----:B------:R-:W-:Y:S01]  /*8d50*/  LOP3.LUT R11, R11, R3, RZ, 0xc0, !PT ;  /* 0x000000030b0b7212 */ /* 0x000fe200078ec0ff */
[----:B------:R-:W-:Y:S01]  /*8d60*/  USHF.L.U32 UR6, UR25, 0x3, URZ ;  /* 0x0000000319067899 */ /* 0x000fe200080006ff */
[----:B------:R-:W-:Y:S02]  /*8d70*/  IMAD.MOV.U32 R108, RZ, RZ, R223 ;  /* 0x000000ffff6c7224 */ /* 0x000fe400078e00df */
[----:B------:R-:W-:-:S03]  /*8d80*/  IMAD.MOV.U32 R85, RZ, RZ, R222 ;  /* 0x000000ffff557224 */ /* 0x000fc600078e00de */
[----:B------:R-:W-:Y:S02]  /*8d90*/  IMAD.MOV.U32 R86, RZ, RZ, R96 ;  /* 0x000000ffff567224 */ /* 0x000fe400078e0060 */
[----:B------:R-:W-:Y:S02]  /*8da0*/  IMAD.MOV.U32 R96, RZ, RZ, R60 ;  /* 0x000000ffff607224 */ /* 0x000fe400078e003c */
[----:B------:R-:W-:Y:S02]  /*8db0*/  IMAD.MOV.U32 R60, RZ, RZ, R220 ;  /* 0x000000ffff3c7224 */ /* 0x000fe400078e00dc */
[----:B------:R-:W-:Y:S01]  /*8dc0*/  HMMA.16816.F32 R220, R8, R40, R104 ;  /* 0x0000002808dc723c */ /* 0x000fe20000001868 */
[----:B------:R-:W-:Y:S01]  /*8dd0*/  STG.E.U16 desc[UR28][R36.64+0x2], R63 ;  /* 0x0000023f24007986 */ /* 0x000fe2000c10151c */
[----:B------:R-:W-:Y:S02]  /*8de0*/  IMAD.MOV.U32 R101, RZ, RZ, R61 ;  /* 0x000000ffff657224 */ /* 0x000fe400078e003d */
[----:B------:R-:W-:-:S04]  /*8df0*/  IMAD.MOV.U32 R61, RZ, RZ, R215 ;  /* 0x000000ffff3d7224 */ /* 0x000fc800078e00d7 */
[----:B------:R-:W-:Y:S01]  /*8e00*/  HMMA.16816.F32 R212, R8, R42, R92 ;  /* 0x0000002a08d4723c */ /* 0x000fe2000000185c */
[----:B------:R-:W-:Y:S01]  /*8e10*/  IMAD.MOV.U32 R121, RZ, RZ, R59 ;  /* 0x000000ffff797224 */ /* 0x000fe200078e003b */
[----:B------:R-:W-:Y:S01]  /*8e20*/  LOP3.LUT R59, R56, 0xff, RZ, 0xc0, !PT ;  /* 0x000000ff383b7812 */ /* 0x000fe200078ec0ff */
[----:B--2---:R-:W-:-:S05]  /*8e30*/  @!P1 HADD2 R4, -R73.H0_H0, -RZ.H0_H0 ;  /* 0xa00000ff49049230 */ /* 0x004fca0000000900 */
[----:B------:R-:W-:Y:S01]  /*8e40*/  PRMT R40, R4, 0x7610, R40 ;  /* 0x0000761004287816 */ /* 0x000fe20000000028 */
[----:B------:R-:W-:-:S04]  /*8e50*/  IMAD.U32 R4, RZ, RZ, UR6 ;  /* 0x00000006ff047e24 */ /* 0x000fc8000f8e00ff */
[----:B------:R-:W-:-:S05]  /*8e60*/  IMAD.WIDE R4, R4, 0x2, R36 ;  /* 0x0000000204047825 */ /* 0x000fca00078e0224 */
[----:B------:R1:W-:Y:S04]  /*8e70*/  STG.E.U16 desc[UR28][R4.64], R76 ;  /* 0x0000004c04007986 */ /* 0x0003e8000c10151c */
[----:B-1----:R1:W2:Y:S04]  /*8e80*/  LDL.LU.S16 R76, [R1+0x58] ;  /* 0x00005800014c7983 */ /* 0x0022a80000300600 */
[----:B------:R1:W3:Y:S01]  /*8e90*/  LDL.LU.S16 R92, [R1+0x5c] ;  /* 0x00005c00015c7983 */ /* 0x0002e20000300600 */
[----:B------:R-:W-:Y:S02]  /*8ea0*/  ISETP.LE.U32.AND P3, PT, R59, UR12, PT ;  /* 0x0000000c3b007c0c */ /* 0x000fe4000bf63070 */
[----:B------:R-:W-:Y:S01]  /*8eb0*/  PRMT R74, R2, 0x7610, R74 ;  /* 0x00007610024a7816 */ /* 0x000fe2000000004a */
[----:B------:R-:W-:-:S04]  /*8ec0*/  IMAD.MOV.U32 R102, RZ, RZ, R62 ;  /* 0x000000ffff667224 */ /* 0x000fc800078e003e */
[----:B------:R-:W-:Y:S02]  /*8ed0*/  IMAD.IADD R3, R102, 0x1, R57 ;  /* 0x0000000166037824 */ /* 0x000fe400078e0239 */
[----:B------:R-:W-:-:S04]  /*8ee0*/  FADD.FTZ R35, R127, R44 ;  /* 0x0000002c7f237221 */ /* 0x000fc80000010000 */
[----:B------:R-:W-:-:S05]  /*8ef0*/  @!P3 HADD2 R46, -R74.H0_H0, -RZ.H0_H0 ;  /* 0xa00000ff4a2eb230 */ /* 0x000fca0000000900 */
[----:B------:R-:W-:Y:S02]  /*8f00*/  PRMT R41, R46, 0x7610, R41 ;  /* 0x000076102e297816 */ /* 0x000fe40000000029 */
[----:B------:R-:W1:Y:S01]  /*8f10*/  LDSM.16.MT88.4 R44, [R3+0x6000] ;  /* 0x00600000032c783b */ /* 0x000e620000004200 */
[----:B------:R-:W-:Y:S01]  /*8f20*/  IMAD.MOV.U32 R62, RZ, RZ, R188 ;  /* 0x000000ffff3e7224 */ /* 0x000fe200078e00bc */
[----:B------:R-:W-:Y:S01]  /*8f30*/  MUFU.EX2 R166, R116 ;  /* 0x0000007400a67308 */ /* 0x000fe20000000800 */
[----:B------:R-:W-:Y:S01]  /*8f40*/  PRMT R2, R56, 0x7632, R2 ;  /* 0x0000763238027816 */ /* 0x000fe20000000002 */
[----:B------:R-:W-:-:S06]  /*8f50*/  @!P5 HADD2 R251, -R144.H0_H0, -RZ.H0_H0 ;  /* 0xa00000ff90fbd230 */ /* 0x000fcc0000000900 */
[----:B------:R-:W-:Y:S01]  /*8f60*/  MUFU.EX2 R188, R124 ;  /* 0x0000007c00bc7308 */ /* 0x000fe20000000800 */
[----:B------:R-:W-:-:S07]  /*8f70*/  LOP3.LUT R2, R2, 0xff, RZ, 0xc0, !PT ;  /* 0x000000ff02027812 */ /* 0x000fce00078ec0ff */
[----:B------:R-:W5:Y:S08]  /*8f80*/  MUFU.EX2 R161, R123 ;  /* 0x0000007b00a17308 */ /* 0x000f700000000800 */
[----:B------:R-:W4:Y:S01]  /*8f90*/  MUFU.EX2 R167, R136 ;  /* 0x0000008800a77308 */ /* 0x000f220000000800 */
[----:B------:R-:W-:Y:S02]  /*8fa0*/  ISETP.LE.U32.AND P0, PT, R2, UR12, PT ;  /* 0x0000000c02007c0c */ /* 0x000fe4000bf03070 */
[----:B------:R-:W-:-:S02]  /*8fb0*/  PRMT R2, R58, 0x7770, RZ ;  /* 0x000077703a027816 */ /* 0x000fc400000000ff */
[----:B------:R-:W-:Y:S02]  /*8fc0*/  @!P5 PRMT R144, R251, 0x5410, RZ ;  /* 0x00005410fb90d816 */ /* 0x000fe400000000ff */
[----:B------:R-:W-:Y:S01]  /*8fd0*/  PRMT R102, R74, 0x5410, R73 ;  /* 0x000054104a667816 */ /* 0x000fe20000000049 */
[----:B------:R-:W-:Y:S01]  /*8fe0*/  HMMA.16816.F32 R248, R12, R42, R88 ;  /* 0x0000002a0cf8723c */ /* 0x000fe20000001858 */
[----:B------:R-:W-:Y:S01]  /*8ff0*/  @!P3 PRMT R74, R41, 0x5410, RZ ;  /* 0x00005410294ab816 */ /* 0x000fe200000000ff */
[----:B------:R-:W-:Y:S01]  /*9000*/  FADD.FTZ R7, R126, R7 ;  /* 0x000000077e077221 */ /* 0x000fe20000010000 */
[----:B------:R-:W-:Y:S02]  /*9010*/  @!P1 PRMT R73, R40, 0x5410, RZ ;  /* 0x0000541028499816 */ /* 0x000fe400000000ff */
[----:B------:R-:W1:Y:S01]  /*9020*/  LDSM.16.MT88.4 R40, [R3+0x6800] ;  /* 0x006800000328783b */ /* 0x000e620000004200 */
[----:B------:R-:W-:Y:S01]  /*9030*/  ISETP.LE.U32.AND P1, PT, R2, UR12, PT ;  /* 0x0000000c02007c0c */ /* 0x000fe2000bf23070 */
[----:B------:R-:W-:-:S02]  /*9040*/  IMAD.MOV.U32 R63, RZ, RZ, R207 ;  /* 0x000000ffff3f7224 */ /* 0x000fc400078e00cf */
[----:B------:R-:W-:Y:S01]  /*9050*/  FADD.FTZ R207, R133, R7 ;  /* 0x0000000785cf7221 */ /* 0x000fe20000010000 */
[----:B-----5:R-:W-:Y:S02]  /*9060*/  F2FP.F16.F32.PACK_AB R7, R161, R166 ;  /* 0x000000a6a107723e */ /* 0x020fe400000000ff */
[----:B----4-:R-:W-:Y:S01]  /*9070*/  F2FP.F16.F32.PACK_AB R2, R167, R188 ;  /* 0x000000bca702723e */ /* 0x010fe200000000ff */
[----:B------:R4:W-:Y:S01]  /*9080*/  STG.E.U16 desc[UR28][R4.64+0x2], R72 ;  /* 0x0000024804007986 */ /* 0x0009e2000c10151c */
[----:B------:R-:W-:Y:S01]  /*9090*/  PRMT R67, R7, 0x7610, R67 ;  /* 0x0000761007437816 */ /* 0x000fe20000000043 */
[----:B------:R-:W-:Y:S01]  /*90a0*/  FADD.FTZ R38, R134, R38 ;  /* 0x0000002686267221 */ /* 0x000fe20000010000 */
[----:B------:R-:W-:-:S03]  /*90b0*/  IMAD.MOV.U32 R110, RZ, RZ, R206 ;  /* 0x000000ffff6e7224 */ /* 0x000fc600078e00ce */
[----:B------:R-:W-:Y:S02]  /*90c0*/  @!P0 HADD2 R49, -R67.H0_H0, -RZ.H0_H0 ;  /* 0xa00000ff43318230 */ /* 0x000fe40000000900 */
[----:B------:R-:W-:Y:S01]  /*90d0*/  FADD.FTZ R131, R135, R35 ;  /* 0x0000002387837221 */ /* 0x000fe20000010000 */
[--C-:B------:R-:W-:Y:S02]  /*90e0*/  FADD.FTZ R206, R138, R38.reuse ;  /* 0x000000268ace7221 */ /* 0x100fe40000010000 */
[----:B------:R-:W-:Y:S02]  /*90f0*/  PRMT R38, R49, 0x7610, R38 ;  /* 0x0000761031267816 */ /* 0x000fe40000000026 */
[----:B----4-:R-:W-:-:S05]  /*9100*/  PRMT R72, R2, 0x7610, R72 ;  /* 0x0000761002487816 */ /* 0x010fca0000000048 */
[----:B------:R-:W-:-:S05]  /*9110*/  @!P1 HADD2 R48, -R72.H0_H0, -RZ.H0_H0 ;  /* 0xa00000ff48309230 */ /* 0x000fca0000000900 */
[----:B------:R-:W-:Y:S02]  /*9120*/  PRMT R35, R48, 0x7610, R35 ;  /* 0x0000761030237816 */ /* 0x000fe40000000023 */
[----:B-1----:R-:W-:Y:S01]  /*9130*/  HMMA.16816.F32 R48, R20, R44, RZ ;  /* 0x0000002c1430723c */ /* 0x002fe200000018ff */
[----:B------:R-:W-:Y:S02]  /*9140*/  PRMT R66, R2, 0x7632, R66 ;  /* 0x0000763202427816 */ /* 0x000fe40000000042 */
[----:B------:R-:W-:Y:S02]  /*9150*/  PRMT R65, R7, 0x7632, R65 ;  /* 0x0000763207417816 */ /* 0x000fe40000000041 */
[----:B------:R-:W-:Y:S02]  /*9160*/  PRMT R229, R72, 0x5410, R66 ;  /* 0x0000541048e57816 */ /* 0x000fe40000000042 */
[----:B------:R-:W-:Y:S01]  /*9170*/  @!P1 PRMT R72, R35, 0x5410, RZ ;  /* 0x0000541023489816 */ /* 0x000fe200000000ff */
[----:B------:R-:W-:Y:S01]  /*9180*/  IMAD.MOV.U32 R122, RZ, RZ, R101 ;  /* 0x000000ffff7a7224 */ /* 0x000fe200078e0065 */
[----:B------:R-:W-:-:S02]  /*9190*/  PRMT R2, R58, 0x7771, RZ ;  /* 0x000077713a027816 */ /* 0x000fc400000000ff */
[----:B------:R-:W-:Y:S01]  /*91a0*/  SHF.R.U32.HI R35, RZ, 0x18, R56 ;  /* 0x00000018ff237819 */ /* 0x000fe20000011638 */
[----:B------:R-:W-:Y:S01]  /*91b0*/  HMMA.16816.F32 R52, R28, R44, RZ ;  /* 0x0000002c1c34723c */ /* 0x000fe200000018ff */
[----:B------:R-:W-:Y:S02]  /*91c0*/  PRMT R101, R67, 0x5410, R65 ;  /* 0x0000541043657816 */ /* 0x000fe40000000041 */
[----:B------:R-:W-:Y:S02]  /*91d0*/  @!P0 PRMT R67, R38, 0x5410, RZ ;  /* 0x0000541026438816 */ /* 0x000fe400000000ff */
[----:B------:R-:W-:-:S03]  /*91e0*/  ISETP.GT.U32.AND P1, PT, R2, UR12, PT ;  /* 0x0000000c02007c0c */ /* 0x000fc6000bf24070 */
[----:B------:R-:W-:Y:S01]  /*91f0*/  HMMA.16816.F32 R88, R16, R40, R48 ;  /* 0x000000281058723c */ /* 0x000fe20000001830 */
[----:B------:R-:W-:-:S07]  /*9200*/  ISETP.LE.U32.AND P0, PT, R35, UR12, PT ;  /* 0x0000000c23007c0c */ /* 0x000fce000bf03070 */
[-C--:B------:R-:W-:Y:S08]  /*9210*/  HMMA.16816.F32 R48, R20, R46.reuse, RZ ;  /* 0x0000002e1430723c */ /* 0x080ff000000018ff */
[----:B------:R-:W-:Y:S01]  /*9220*/  HMMA.16816.F32 R44, R28, R46, RZ ;  /* 0x0000002e1c2c723c */ /* 0x000fe200000018ff */
[----:B------:R-:W-:Y:S01]  /*9230*/  FADD.FTZ R39, R125, R39 ;  /* 0x000000277d277221 */ /* 0x000fe20000010000 */
[----:B------:R-:W-:-:S03]  /*9240*/  IMAD.U32 R7, RZ, RZ, UR25 ;  /* 0x00000019ff077e24 */ /* 0x000fc6000f8e00ff */
[----:B------:R-:W-:Y:S01]  /*9250*/  FADD.FTZ R115, R137, R39 ;  /* 0x0000002789737221 */ /* 0x000fe20000010000 */
[----:B------:R-:W-:-:S04]  /*9260*/  IMAD.WIDE R38, R7, 0x70, R4 ;  /* 0x0000007007267825 */ /* 0x000fc800078e0204 */
[----:B------:R-:W-:Y:S02]  /*9270*/  IMAD.IADD R7, R0, 0x1, R3 ;  /* 0x0000000100077824 */ /* 0x000fe400078e0203 */
[----:B------:R-:W-:Y:S02]  /*9280*/  IMAD.MOV.U32 R120, RZ, RZ, R97 ;  /* 0x000000ffff787224 */ /* 0x000fe400078e0061 */
[----:B------:R-:W-:Y:S02]  /*9290*/  IMAD.MOV.U32 R117, RZ, RZ, R98 ;  /* 0x000000ffff757224 */ /* 0x000fe400078e0062 */
[----:B------:R-:W-:Y:S02]  /*92a0*/  IMAD.MOV.U32 R87, RZ, RZ, R99 ;  /* 0x000000ffff577224 */ /* 0x000fe400078e0063 */
[----:B------:R-:W-:Y:S02]  /*92b0*/  IMAD.MOV.U32 R109, RZ, RZ, R96 ;  /* 0x000000ffff6d7224 */ /* 0x000fe400078e0060 */
[----:B------:R-:W-:Y:S01]  /*92c0*/  HMMA.16816.F32 R96, R24, R40, R52 ;  /* 0x000000281860723c */ /* 0x000fe20000001834 */
[----:B------:R-:W-:-:S02]  /*92d0*/  IMAD.MOV.U32 R107, RZ, RZ, R110 ;  /* 0x000000ffff6b7224 */ /* 0x000fc400078e006e */
[----:B------:R-:W-:Y:S02]  /*92e0*/  IMAD.MOV.U32 R110, RZ, RZ, R109 ;  /* 0x000000ffff6e7224 */ /* 0x000fe400078e006d */
[----:B------:R-:W-:Y:S02]  /*92f0*/  IMAD.MOV.U32 R109, RZ, RZ, R122 ;  /* 0x000000ffff6d7224 */ /* 0x000fe400078e007a */
[----:B------:R-:W-:Y:S02]  /*9300*/  IMAD.MOV.U32 R106, RZ, RZ, R63 ;  /* 0x000000ffff6a7224 */ /* 0x000fe400078e003f */
[----:B------:R-:W-:Y:S02]  /*9310*/  IMAD.MOV.U32 R122, RZ, RZ, R62 ;  /* 0x000000ffff7a7224 */ /* 0x000fe400078e003e */
[----:B------:R-:W-:Y:S02]  /*9320*/  IMAD.MOV.U32 R126, RZ, RZ, R60 ;  /* 0x000000ffff7e7224 */ /* 0x000fe400078e003c */
[----:B------:R-:W-:-:S02]  /*9330*/  IMAD.MOV.U32 R127, RZ, RZ, R61 ;  /* 0x000000ffff7f7224 */ /* 0x000fc400078e003d */
[----:B--2---:R-:W-:Y:S02]  /*9340*/  @P1 HADD2 R76, -R66.H0_H0, -RZ.H0_H0 ;  /* 0xa00000ff424c1230 */ /* 0x004fe40000000900 */
[----:B---3--:R-:W-:-:S03]  /*9350*/  @!P0 HADD2 R92, -R65.H0_H0, -RZ.H0_H0 ;  /* 0xa00000ff415c8230 */ /* 0x008fc60000000900 */
[----:B------:R-:W-:Y:S02]  /*9360*/  PRMT R5, R76, 0x7610, R5 ;  /* 0x000076104c057816 */ /* 0x000fe40000000005 */
[----:B------:R-:W-:Y:S01]  /*9370*/  HMMA.16816.F32 R76, R16, R42, R48 ;  /* 0x0000002a104c723c */ /* 0x000fe20000001830 */
[----:B------:R-:W-:-:S07]  /*9380*/  PRMT R4, R92, 0x7610, R4 ;  /* 0x000076105c047816 */ /* 0x000fce0000000004 */
[----:B------:R-:W-:Y:S01]  /*9390*/  HMMA.16816.F32 R92, R24, R42, R44 ;  /* 0x0000002a185c723c */ /* 0x000fe2000000182c */
[----:B------:R-:W1:Y:S07]  /*93a0*/  LDSM.16.MT88.4 R40, [R7+0x6000] ;  /* 0x006000000728783b */ /* 0x000e6e0000004200 */
[C---:B-1----:R-:W-:Y:S08]  /*93b0*/  HMMA.16816.F32 R52, R20.reuse, R40, RZ ;  /* 0x000000281434723c */ /* 0x042ff000000018ff */
[----:B------:R-:W-:Y:S01]  /*93c0*/  HMMA.16816.F32 R48, R20, R42, RZ ;  /* 0x0000002a1430723c */ /* 0x000fe200000018ff */
[----:B------:R-:W1:Y:S07]  /*93d0*/  LDSM.16.MT88.4 R20, [R7+0x6800] ;  /* 0x006800000714783b */ /* 0x000e6e0000004200 */
[C---:B------:R-:W-:Y:S08]  /*93e0*/  HMMA.16816.F32 R44, R28.reuse, R40, RZ ;  /* 0x000000281c2c723c */ /* 0x040ff000000018ff */
[----:B------:R-:W-:-:S12]  /*93f0*/  HMMA.16816.F32 R28, R28, R42, RZ ;  /* 0x0000002a1c1c723c */ /* 0x000fd800000018ff */
[-C--:B-1----:R-:W-:Y:S08]  /*9400*/  HMMA.16816.F32 R60, R24, R20.reuse, R44 ;  /* 0x00000014183c723c */ /* 0x082ff0000000182c */
[C---:B------:R-:W-:Y:S08]  /*9410*/  HMMA.16816.F32 R44, R16.reuse, R20, R52 ;  /* 0x00000014102c723c */ /* 0x040ff00000001834 */
[----:B------:R-:W-:Y:S01]  /*9420*/  HMMA.16816.F32 R40, R16, R22, R48 ;  /* 0x000000161028723c */ /* 0x000fe20000001830 */
[----:B------:R-:W1:Y:S01]  /*9430*/  LDSM.16.MT88.4 R16, [R57+0x7000] ;  /* 0x007000003910783b */ /* 0x000e620000004200 */
[----:B------:R-:W-:-:S02]  /*9440*/  IMAD.MOV.U32 R52, RZ, RZ, R139 ;  /* 0x000000ffff347224 */ /* 0x000fc400078e008b */
[----:B------:R-:W-:Y:S02]  /*9450*/  IMAD.MOV.U32 R53, RZ, RZ, R110 ;  /* 0x000000ffff357224 */ /* 0x000fe400078e006e */
[----:B------:R-:W-:Y:S02]  /*9460*/  IMAD.MOV.U32 R54, RZ, RZ, R109 ;  /* 0x000000ffff367224 */ /* 0x000fe400078e006d */
[----:B------:R-:W-:Y:S01]  /*9470*/  HMMA.16816.F32 R28, R24, R22, R28 ;  /* 0x00000016181c723c */ /* 0x000fe2000000181c */
[----:B------:R-:W2:Y:S07]  /*9480*/  LDSM.16.MT88.4 R20, [R7+0x7000] ;  /* 0x007000000714783b */ /* 0x000eae0000004200 */
[----:B-1----:R-:W-:Y:S01]  /*9490*/  HMMA.16816.F32 R136, R12, R16, R240 ;  /* 0x000000100c88723c */ /* 0x002fe200000018f0 */
[----:B------:R-:W-:-:S02]  /*94a0*/  IMAD.MOV.U32 R243, RZ, RZ, R106 ;  /* 0x000000fffff37224 */ /* 0x000fc400078e006a */
[----:B------:R-:W-:Y:S02]  /*94b0*/  IMAD.MOV.U32 R242, RZ, RZ, R107 ;  /* 0x000000fffff27224 */ /* 0x000fe400078e006b */
[----:B------:R-:W-:Y:S02]  /*94c0*/  IMAD.MOV.U32 R241, RZ, RZ, R111 ;  /* 0x000000fffff17224 */ /* 0x000fe400078e006f */
[----:B------:R-:W-:Y:S01]  /*94d0*/  IMAD.MOV.U32 R240, RZ, RZ, R108 ;  /* 0x000000fffff07224 */ /* 0x000fe200078e006c */
[C---:B------:R-:W-:Y:S08]  /*94e0*/  HMMA.16816.F32 R104, R8.reuse, R18, R216 ;  /* 0x000000120868723c */ /* 0x040ff000000018d8 */
[----:B------:R-:W-:Y:S08]  /*94f0*/  HMMA.16816.F32 R108, R8, R16, R232 ;  /* 0x00000010086c723c */ /* 0x000ff000000018e8 */
[----:B------:R-:W-:Y:S01]  /*9500*/  HMMA.16816.F32 R48, R12, R18, R208 ;  /* 0x000000120c30723c */ /* 0x000fe200000018d0 */
[----:B------:R-:W1:Y:S01]  /*9510*/  LDSM.16.MT88.4 R16, [R3+0x7000] ;  /* 0x007000000310783b */ /* 0x000e620000004200 */
[----:B------:R-:W-:-:S02]  /*9520*/  IMAD.MOV.U32 R55, RZ, RZ, R122 ;  /* 0x000000ffff377224 */ /* 0x000fc400078e007a */
[----:B------:R-:W-:Y:S02]  /*9530*/  IMAD.MOV.U32 R233, RZ, RZ, R120 ;  /* 0x000000ffffe97224 */ /* 0x000fe400078e0078 */
[----:B------:R-:W-:Y:S02]  /*9540*/  IMAD.MOV.U32 R216, RZ, RZ, R121 ;  /* 0x000000ffffd87224 */ /* 0x000fe400078e0079 */
[-C--:B--2---:R-:W-:Y:S08]  /*9550*/  HMMA.16816.F32 R44, R8, R20.reuse, R44 ;  /* 0x00000014082c723c */ /* 0x084ff0000000182c */
[C---:B------:R-:W-:Y:S01]  /*9560*/  HMMA.16816.F32 R60, R12.reuse, R20, R60 ;  /* 0x000000140c3c723c */ /* 0x040fe2000000183c */
[----:B------:R2:W3:Y:S07]  /*9570*/  LDL.LU.S16 R21, [R1+0x64] ;  /* 0x0000640001157983 */ /* 0x0004ee0000300600 */
[C---:B------:R-:W-:Y:S08]  /*9580*/  HMMA.16816.F32 R28, R12.reuse, R22, R28 ;  /* 0x000000160c1c723c */ /* 0x040ff0000000181c */
[C---:B-1----:R-:W-:Y:S08]  /*9590*/  HMMA.16816.F32 R120, R12.reuse, R16, R96 ;  /* 0x000000100c78723c */ /* 0x042ff00000001860 */
[----:B------:R-:W-:Y:S01]  /*95a0*/  HMMA.16816.F32 R24, R12, R18, R92 ;  /* 0x000000120c18723c */ /* 0x000fe2000000185c */
[----:B------:R2:W4:Y:S01]  /*95b0*/  LDL.LU.S16 R13, [R1+0x68] ;  /* 0x00006800010d7983 */ /* 0x0005220000300600 */
[----:B------:R-:W-:Y:S01]  /*95c0*/  @!P0 PRMT R65, R4, 0x5410, RZ ;  /* 0x0000541004418816 */ /* 0x000fe200000000ff */
[----:B------:R-:W-:-:S05]  /*95d0*/  IMAD.MOV.U32 R4, RZ, RZ, R58 ;  /* 0x000000ffff047224 */ /* 0x000fca00078e003a */
[----:B------:R-:W-:-:S04]  /*95e0*/  LOP3.LUT R4, R4, 0xff, RZ, 0xc0, !PT ;  /* 0x000000ff04047812 */ /* 0x000fc800078ec0ff */
[----:B------:R-:W-:Y:S02]  /*95f0*/  PRMT R114, R4, 0x5410, R2 ;  /* 0x0000541004727816 */ /* 0x000fe40000000002 */
[----:B------:R-:W-:Y:S02]  /*9600*/  SHF.R.U32.HI R2, RZ, 0x10, R56 ;  /* 0x00000010ff027819 */ /* 0x000fe40000011638 */
[----:B------:R-:W-:Y:S02]  /*9610*/  PRMT R4, R59, 0x5410, R64 ;  /* 0x000054103b047816 */ /* 0x000fe40000000040 */
[----:B------:R-:W-:Y:S02]  /*9620*/  @P1 PRMT R66, R5, 0x5410, RZ ;  /* 0x0000541005421816 */ /* 0x000fe400000000ff */
[C---:B------:R-:W-:Y:S02]  /*9630*/  PRMT R112, R58.reuse, 0x7773, RZ ;  /* 0x000077733a707816 */ /* 0x040fe400000000ff */
[----:B------:R-:W-:-:S02]  /*9640*/  PRMT R113, R58, 0x7772, RZ ;  /* 0x000077723a717816 */ /* 0x000fc400000000ff */
[----:B------:R-:W-:Y:S02]  /*9650*/  LOP3.LUT R5, R2, 0xff, RZ, 0xc0, !PT ;  /* 0x000000ff02057812 */ /* 0x000fe400078ec0ff */
[----:B------:R-:W-:Y:S01]  /*9660*/  PRMT R58, R82, 0x5410, R81 ;  /* 0x00005410523a7816 */ /* 0x000fe20000000051 */
[----:B------:R1:W-:Y:S01]  /*9670*/  STG.E.U16 desc[UR28][R38.64], R84 ;  /* 0x0000005426007986 */ /* 0x0003e2000c10151c */
[----:B------:R-:W-:Y:S01]  /*9680*/  IMAD.MOV.U32 R235, RZ, RZ, R87 ;  /* 0x000000ffffeb7224 */ /* 0x000fe200078e0057 */
[----:B------:R-:W-:Y:S01]  /*9690*/  HSET2.LE.AND R2, R4, R6, PT ;  /* 0x0000000604027233 */ /* 0x000fe20003803000 */
[----:B------:R-:W-:Y:S01]  /*96a0*/  IMAD.MOV.U32 R232, RZ, RZ, R86 ;  /* 0x000000ffffe87224 */ /* 0x000fe200078e0056 */
[----:B------:R-:W-:Y:S01]  /*96b0*/  HMMA.16816.F32 R88, R8, R16, R88 ;  /* 0x000000100858723c */ /* 0x000fe20000001858 */
[----:B------:R-:W-:Y:S01]  /*96c0*/  IMAD.MOV.U32 R217, RZ, RZ, R85 ;  /* 0x000000ffffd97224 */ /* 0x000fe200078e0055 */
[----:B------:R-:W-:Y:S02]  /*96d0*/  PRMT R4, R5, 0x5410, R35 ;  /* 0x0000541005047816 */ /* 0x000fe40000000023 */
[----:B------:R-:W-:-:S04]  /*96e0*/  LOP3.LUT R5, R58, 0xff00ff, RZ, 0xc0, !PT ;  /* 0x00ff00ff3a057812 */ /* 0x000fc800078ec0ff */
[----:B------:R-:W-:Y:S01]  /*96f0*/  HMMA.16816.F32 R40, R8, R22, R40 ;  /* 0x000000160828723c */ /* 0x000fe20000001828 */
[----:B------:R-:W-:Y:S01]  /*9700*/  HSET2.LE.AND R5, R5, R6, PT ;  /* 0x0000000605057233 */ /* 0x000fe20003803000 */
[----:B------:R-:W-:Y:S01]  /*9710*/  MUFU.EX2 R14, R216 ;  /* 0x000000d8000e7308 */ /* 0x000fe20000000800 */
[----:B------:R-:W-:-:S05]  /*9720*/  IMAD.MOV.U32 R234, RZ, RZ, R117 ;  /* 0x000000ffffea7224 */ /* 0x000fca00078e0075 */
[----:B-1----:R-:W-:Y:S01]  /*9730*/  HMMA.16816.F32 R84, R8, R18, R76 ;  /* 0x000000120854723c */ /* 0x002fe2000000184c */
[----:B------:R-:W-:Y:S01]  /*9740*/  PRMT R8, R83, 0x5410, R132 ;  /* 0x0000541053087816 */ /* 0x000fe20000000084 */
[----:B------:R-:W1:Y:S01]  /*9750*/  MUFU.EX2 R15, R217 ;  /* 0x000000d9000f7308 */ /* 0x000e620000000800 */
[----:B------:R-:W-:Y:S01]  /*9760*/  LOP3.LUT R76, R102, R2, RZ, 0xc0, !PT ;  /* 0x00000002664c7212 */ /* 0x000fe200078ec0ff */
[----:B------:R5:W2:Y:S01]  /*9770*/  LDSM.16.MT88.4 R16, [R7+0x7800] ;  /* 0x007800000710783b */ /* 0x000aa20000004200 */
[--C-:B------:R-:W-:Y:S02]  /*9780*/  HSET2.LE.AND R2, R4, R6.reuse, PT ;  /* 0x0000000604027233 */ /* 0x100fe40003803000 */
[----:B------:R-:W-:Y:S01]  /*9790*/  HSET2.LE.AND R4, R8, R6, PT ;  /* 0x0000000608047233 */ /* 0x000fe20003803000 */
[----:B------:R-:W-:Y:S01]  /*97a0*/  IMAD.MOV.U32 R218, RZ, RZ, R127 ;  /* 0x000000ffffda7224 */ /* 0x000fe200078e007f */
[----:B------:R-:W-:Y:S01]  /*97b0*/  LOP3.LUT R79, R118, R5, RZ, 0xc0, !PT ;  /* 0x00000005764f7212 */ /* 0x000fe200078ec0ff */
[----:B------:R-:W-:Y:S01]  /*97c0*/  IMAD.MOV.U32 R219, RZ, RZ, R126 ;  /* 0x000000ffffdb7224 */ /* 0x000fe200078e007e */
[----:B------:R-:W-:Y:S01]  /*97d0*/  LOP3.LUT R77, R101, R2, RZ, 0xc0, !PT ;  /* 0x00000002654d7212 */ /* 0x000fe200078ec0ff */
[----:B------:R-:W-:Y:S01]  /*97e0*/  FADD.FTZ R20, R246, R115 ;  /* 0x00000073f6147221 */ /* 0x000fe20000010000 */
[----:B------:R-:W-:-:S02]  /*97f0*/  LOP3.LUT R78, R119, R4, RZ, 0xc0, !PT ;  /* 0x00000004774e7212 */ /* 0x000fc400078ec0ff */
[----:B------:R-:W-:Y:S01]  /*9800*/  ISETP.GT.U32.AND P1, PT, R113, UR12, PT ;  /* 0x0000000c71007c0c */ /* 0x000fe2000bf24070 */
[----:B------:R1:W-:Y:S01]  /*9810*/  LDSM.16.MT88.4 R116, [R3+0x7800] ;  /* 0x007800000374783b */ /* 0x0003e20000004200 */
[----:B------:R-:W-:Y:S02]  /*9820*/  SHF.R.U32.HI R2, RZ, 0x10, R100 ;  /* 0x00000010ff027819 */ /* 0x000fe40000011664 */
[----:B------:R-:W-:Y:S01]  /*9830*/  ISETP.GT.U32.AND P0, PT, R112, UR12, PT ;  /* 0x0000000c70007c0c */ /* 0x000fe2000bf04070 */
[----:B------:R-:W-:Y:S01]  /*9840*/  FADD.FTZ R12, R218, R131 ;  /* 0x00000083da0c7221 */ /* 0x000fe20000010000 */
[----:B------:R-:W-:Y:S01]  /*9850*/  LOP3.LUT R2, R2, 0xff, RZ, 0xc0, !PT ;  /* 0x000000ff02027812 */ /* 0x000fe200078ec0ff */
[----:B------:R-:W-:Y:S01]  /*9860*/  FADD.FTZ R8, R240, R206 ;  /* 0x000000cef0087221 */ /* 0x000fe20000010000 */
[----:B------:R-:W-:Y:S02]  /*9870*/  STG.E.U16 desc[UR28][R38.64+0x2], R130 ;  /* 0x0000028226007986 */ /* 0x000fe4000c10151c */
[----:B-----5:R-:W-:-:S02]  /*9880*/  PRMT R7, R2, 0x5410, R103 ;  /* 0x0000541002077816 */ /* 0x020fc40000000067 */
[----:B------:R2:W5:Y:S01]  /*9890*/  LDSM.16.MT88.4 R124, [R80+0x7800] ;  /* 0x00780000507c783b */ /* 0x0005620000004200 */
[----:B------:R-:W-:-:S03]  /*98a0*/  PRMT R2, R113, 0x5410, R112 ;  /* 0x0000541071027816 */ /* 0x000fc60000000070 */
[----:B------:R-:W5:Y:S01]  /*98b0*/  LDSM.16.MT88.4 R132, [R57+0x7800] ;  /* 0x007800003984783b */ /* 0x000f620000004200 */
[----:B-1----:R-:W-:-:S05]  /*98c0*/  PRMT R3, R129, 0x5410, R128 ;  /* 0x0000541081037816 */ /* 0x002fca0000000080 */
[----:B------:R-:W-:Y:S02]  /*98d0*/  HSET2.LE.AND R3, R3, R6, PT ;  /* 0x0000000603037233 */ /* 0x000fe40003803000 */
[----:B------:R-:W-:-:S03]  /*98e0*/  LOP3.LUT R2, R2, 0xff00ff, RZ, 0xc0, !PT ;  /* 0x00ff00ff02027812 */ /* 0x000fc600078ec0ff */
[----:B------:R-:W-:Y:S02]  /*98f0*/  LOP3.LUT R100, R241, R3, RZ, 0xc0, !PT ;  /* 0x00000003f1647212 */ /* 0x000fe400078ec0ff */
[----:B------:R-:W-:Y:S02]  /*9900*/  F2FP.F16.F32.PACK_AB R3, R15, R14 ;  /* 0x0000000e0f03723e */ /* 0x000fe400000000ff */
[--C-:B------:R-:W-:Y:S02]  /*9910*/  HSET2.LE.AND R4, R114, R6.reuse, PT ;  /* 0x0000000672047233 */ /* 0x100fe40003803000 */
[C---:B------:R-:W-:Y:S02]  /*9920*/  PRMT R11, R3.reuse, 0x7610, R11 ;  /* 0x00007610030b7816 */ /* 0x040fe4000000000b */
[----:B------:R-:W-:Y:S02]  /*9930*/  PRMT R10, R3, 0x7632, R10 ;  /* 0x00007632030a7816 */ /* 0x000fe4000000000a */
[----:B------:R-:W-:-:S02]  /*9940*/  HSET2.LE.AND R5, R2, R6, PT ;  /* 0x0000000602057233 */ /* 0x000fc40003803000 */
[----:B------:R-:W-:Y:S02]  /*9950*/  HSET2.LE.AND R2, R7, R6, PT ;  /* 0x0000000607027233 */ /* 0x000fe40003803000 */
[----:B------:R-:W-:Y:S02]  /*9960*/  LOP3.LUT R102, R229, R4, RZ, 0xc0, !PT ;  /* 0x00000004e5667212 */ /* 0x000fe400078ec0ff */
[----:B------:R-:W-:Y:S01]  /*9970*/  PRMT R4, R11, 0x5410, R10 ;  /* 0x000054100b047816 */ /* 0x000fe2000000000a */
[----:B------:R-:W-:Y:S01]  /*9980*/  IMAD.U32 R6, RZ, RZ, UR25 ;  /* 0x00000019ff067e24 */ /* 0x000fe2000f8e00ff */
[----:B------:R-:W-:Y:S01]  /*9990*/  LOP3.LUT R101, R252, R2, RZ, 0xc0, !PT ;  /* 0x00000002fc657212 */ /* 0x000fe200078ec0ff */
[----:B------:R-:W-:Y:S01]  /*99a0*/  IMAD.U32 R2, RZ, RZ, UR6 ;  /* 0x00000006ff027e24 */ /* 0x000fe2000f8e00ff */
[----:B------:R-:W-:Y:S01]  /*99b0*/  LOP3.LUT R103, R4, R5, RZ, 0xc0, !PT ;  /* 0x0000000504677212 */ /* 0x000fe200078ec0ff */
[----:B------:R-:W-:-:S04]  /*99c0*/  IMAD.WIDE R6, R6, -0x70, R38 ;  /* 0xffffff9006067825 */ /* 0x000fc800078e0226 */
[----:B------:R-:W-:Y:S01]  /*99d0*/  FADD.FTZ R9, R219, R207 ;  /* 0x000000cfdb097221 */ /* 0x000fe20000010000 */
[----:B------:R-:W-:-:S04]  /*99e0*/  IMAD.WIDE R2, R2, 0x2, R38 ;  /* 0x0000000202027825 */ /* 0x000fc800078e0226 */
[----:B------:R-:W-:Y:S01]  /*99f0*/  FADD.FTZ R12, R242, R12 ;  /* 0x0000000cf20c7221 */ /* 0x000fe20000010000 */
[----:B------:R-:W-:Y:S01]  /*9a00*/  FADD.FTZ R9, R243, R9 ;  /* 0x00000009f3097221 */ /* 0x000fe20000010000 */
[----:B------:R-:W-:Y:S04]  /*9a10*/  STG.E.U16 desc[UR28][R2.64], R201 ;  /* 0x000000c902007986 */ /* 0x000fe8000c10151c */
[----:B------:R-:W-:Y:S01]  /*9a20*/  STG.E.U16 desc[UR28][R2.64+0x2], R200 ;  /* 0x000002c802007986 */ /* 0x000fe2000c10151c */
[----:B------:R-:W-:-:S03]  /*9a30*/  FADD.FTZ R12, R245, R12 ;  /* 0x0000000cf50c7221 */ /* 0x000fc60000010000 */
[----:B------:R-:W-:Y:S04]  /*9a40*/  STG.E.U16 desc[UR28][R36.64+0x10], R203 ;  /* 0x000010cb24007986 */ /* 0x000fe8000c10151c */
[----:B------:R-:W-:Y:S01]  /*9a50*/  STG.E.U16 desc[UR28][R36.64+0x12], R202 ;  /* 0x000012ca24007986 */ /* 0x000fe2000c10151c */
[----:B------:R-:W-:-:S03]  /*9a60*/  FADD.FTZ R9, R236, R9 ;  /* 0x00000009ec097221 */ /* 0x000fc60000010000 */
[----:B------:R-:W-:Y:S04]  /*9a70*/  STG.E.U16 desc[UR28][R6.64+0x10], R198 ;  /* 0x000010c606007986 */ /* 0x000fe8000c10151c */
[----:B------:R1:W-:Y:S01]  /*9a80*/  STG.E.U16 desc[UR28][R6.64+0x12], R199 ;  /* 0x000012c706007986 */ /* 0x0003e2000c10151c */
[-C--:B--2---:R-:W-:Y:S08]  /*9a90*/  HMMA.16816.F32 R80, R76, R16.reuse, R44 ;  /* 0x000000104c50723c */ /* 0x084ff0000000182c */
[----:B------:R-:W-:Y:S08]  /*9aa0*/  HMMA.16816.F32 R112, R100, R16, R60 ;  /* 0x000000106470723c */ /* 0x000ff0000000183c */
[C---:B-----5:R-:W-:Y:S08]  /*9ab0*/  HMMA.16816.F32 R96, R76.reuse, R124, R220 ;  /* 0x0000007c4c60723c */ /* 0x060ff000000018dc */
[C---:B------:R-:W-:Y:S08]  /*9ac0*/  HMMA.16816.F32 R92, R76.reuse, R126, R212 ;  /* 0x0000007e4c5c723c */ /* 0x040ff000000018d4 */
[C---:B------:R-:W-:Y:S08]  /*9ad0*/  HMMA.16816.F32 R108, R76.reuse, R132, R108 ;  /* 0x000000844c6c723c */ /* 0x040ff0000000186c */
[----:B------:R-:W-:Y:S01]  /*9ae0*/  HMMA.16816.F32 R104, R76, R134, R104 ;  /* 0x000000864c68723c */ /* 0x000fe20000001868 */
[----:B---3--:R-:W-:-:S05]  /*9af0*/  @P0 HADD2 R21, -R10.H0_H0, -RZ.H0_H0 ;  /* 0xa00000ff0a150230 */ /* 0x008fca0000000900 */
[----:B------:R-:W-:-:S04]  /*9b00*/  PRMT R5, R21, 0x7610, R5 ;  /* 0x0000761015057816 */ /* 0x000fc80000000005 */
[----:B------:R-:W-:Y:S01]  /*9b10*/  @P0 PRMT R10, R5, 0x5410, RZ ;  /* 0x00005410050a0816 */ /* 0x000fe200000000ff */
[----:B----4-:R-:W-:-:S05]  /*9b20*/  @P1 HADD2 R13, -R11.H0_H0, -RZ.H0_H0 ;  /* 0xa00000ff0b0d1230 */ /* 0x010fca0000000900 */
[----:B------:R-:W-:-:S04]  /*9b30*/  PRMT R4, R13, 0x7610, R4 ;  /* 0x000076100d047816 */ /* 0x000fc80000000004 */
[----:B------:R-:W-:Y:S01]  /*9b40*/  @P1 PRMT R11, R4, 0x5410, RZ ;  /* 0x00005410040b1816 */ /* 0x000fe200000000ff */
[----:B------:R-:W-:Y:S02]  /*9b50*/  IMAD.U32 R4, RZ, RZ, UR25 ;  /* 0x00000019ff047e24 */ /* 0x000fe4000f8e00ff */
[----:B------:R-:W-:Y:S01]  /*9b60*/  FADD.FTZ R13, R52, R8 ;  /* 0x00000008340d7221 */ /* 0x000fe20000010000 */
[----:B------:R-:W-:Y:S01]  /*9b70*/  FADD.FTZ R8, R53, R20 ;  /* 0x0000001435087221 */ /* 0x000fe20000010000 */
[----:B------:R-:W-:-:S04]  /*9b80*/  IMAD.WIDE R4, R4, 0x70, R6 ;  /* 0x0000007004047825 */ /* 0x000fc800078e0206 */
[----:B------:R-:W-:Y:S01]  /*9b90*/  FADD.FTZ R8, R230, R8 ;  /* 0x00000008e6087221 */ /* 0x000fe20000010000 */
[----:B-1----:R-:W-:Y:S01]  /*9ba0*/  IMAD.U32 R6, RZ, RZ, UR25 ;  /* 0x00000019ff067e24 */ /* 0x002fe2000f8e00ff */
[----:B------:R-:W-:Y:S01]  /*9bb0*/  STG.E.U16 desc[UR28][R4.64+0x10], R194 ;  /* 0x000010c204007986 */ /* 0x000fe2000c10151c */
[----:B------:R-:W-:Y:S02]  /*9bc0*/  FADD.FTZ R13, R54, R13 ;  /* 0x0000000d360d7221 */ /* 0x000fe40000010000 */
[----:B------:R-:W-:Y:S01]  /*9bd0*/  IMAD.WIDE R6, R6, -0x70, R4 ;  /* 0xffffff9006067825 */ /* 0x000fe200078e0204 */
[----:B------:R1:W-:Y:S03]  /*9be0*/  STG.E.U16 desc[UR28][R4.64+0x12], R196 ;  /* 0x000012c404007986 */ /* 0x0003e6000c10151c */
[----:B------:R-:W-:Y:S01]  /*9bf0*/  FADD.FTZ R17, R55, R13 ;  /* 0x0000000d37117221 */ /* 0x000fe20000010000 */
[----:B------:R-:W-:Y:S04]  /*9c00*/  STG.E.U16 desc[UR28][R2.64+0x12], R197 ;  /* 0x000012c502007986 */ /* 0x000fe8000c10151c */
[----:B------:R-:W-:Y:S04]  /*9c10*/  STG.E.U16 desc[UR28][R2.64+0x10], R195 ;  /* 0x000010c302007986 */ /* 0x000fe8000c10151c */
[----:B------:R-:W-:Y:S04]  /*9c20*/  STG.E.U16 desc[UR28][R36.64+0x20], R193 ;  /* 0x000020c124007986 */ /* 0x000fe8000c10151c */
[----:B------:R-:W-:Y:S01]  /*9c30*/  STG.E.U16 desc[UR28][R36.64+0x22], R192 ;  /* 0x000022c024007986 */ /* 0x000fe2000c10151c */
[----:B-1----:R-:W-:Y:S01]  /*9c40*/  FADD.FTZ R5, R244, R12 ;  /* 0x0000000cf4057221 */ /* 0x002fe20000010000 */
[----:B------:R-:W-:Y:S01]  /*9c50*/  FADD.FTZ R4, R238, R9 ;  /* 0x00000009ee047221 */ /* 0x000fe20000010000 */
[----:B------:R-:W-:Y:S01]  /*9c60*/  FADD.FTZ R12, R224, R8 ;  /* 0x00000008e00c7221 */ /* 0x000fe20000010000 */
[----:B------:R-:W-:-:S02]  /*9c70*/  IMAD.U32 R8, RZ, RZ, UR25 ;  /* 0x00000019ff087e24 */ /* 0x000fc4000f8e00ff */
[----:B------:R-:W-:Y:S01]  /*9c80*/  FADD.FTZ R16, R205, R5 ;  /* 0x00000005cd107221 */ /* 0x000fe20000010000 */
[----:B------:R-:W-:Y:S01]  /*9c90*/  FADD.FTZ R13, R173, R4 ;  /* 0x00000004ad0d7221 */ /* 0x000fe20000010000 */
[C---:B------:R-:W-:Y:S01]  /*9ca0*/  IMAD.WIDE R4, R8.reuse, 0x70, R6 ;  /* 0x0000007008047825 */ /* 0x040fe200078e0206 */
[----:B------:R-:W-:Y:S04]  /*9cb0*/  STG.E.U16 desc[UR28][R6.64+0x20], R187 ;  /* 0x000020bb06007986 */ /* 0x000fe8000c10151c */
[----:B------:R1:W-:Y:S04]  /*9cc0*/  STG.E.U16 desc[UR28][R6.64+0x22], R182 ;  /* 0x000022b606007986 */ /* 0x0003e8000c10151c */
[----:B------:R-:W-:Y:S04]  /*9cd0*/  STG.E.U16 desc[UR28][R4.64+0x20], R186 ;  /* 0x000020ba04007986 */ /* 0x000fe8000c10151c */
[----:B------:R2:W-:Y:S04]  /*9ce0*/  STG.E.U16 desc[UR28][R4.64+0x22], R181 ;  /* 0x000022b504007986 */ /* 0x0005e8000c10151c */
[----:B------:R-:W-:Y:S04]  /*9cf0*/  STG.E.U16 desc[UR28][R2.64+0x20], R179 ;  /* 0x000020b302007986 */ /* 0x000fe8000c10151c */
[----:B------:R-:W-:Y:S01]  /*9d00*/  STG.E.U16 desc[UR28][R2.64+0x22], R175 ;  /* 0x000022af02007986 */ /* 0x000fe2000c10151c */
[----:B-1----:R-:W-:-:S03]  /*9d10*/  IMAD.WIDE R6, R8, -0x70, R4 ;  /* 0xffffff9008067825 */ /* 0x002fc600078e0204 */
[----:B------:R-:W-:Y:S01]  /*9d20*/  STG.E.U16 desc[UR28][R36.64+0x30], R180 ;  /* 0x000030b424007986 */ /* 0x000fe2000c10151c */
[----:B--2---:R-:W-:-:S03]  /*9d30*/  IMAD.WIDE R4, R8, 0x70, R6 ;  /* 0x0000007008047825 */ /* 0x004fc600078e0206 */
[----:B------:R-:W-:Y:S04]  /*9d40*/  STG.E.U16 desc[UR28][R36.64+0x32], R174 ;  /* 0x000032ae24007986 */ /* 0x000fe8000c10151c */
        /* <DEDUP_REMOVED lines=10> */
[----:B------:R-:W-:Y:S01]  /*9df0*/  STG.E.U16 desc[UR28][R6.64+0x40], R160 ;  /* 0x000040a006007986 */ /* 0x000fe2000c10151c */
[----:B------:R-:W-:-:S03]  /*9e00*/  IMAD.WIDE R8, R8, -0x70, R4 ;  /* 0xffffff9008087825 */ /* 0x000fc600078e0204 */
[----:B------:R1:W-:Y:S04]  /*9e10*/  STG.E.U16 desc[UR28][R6.64+0x42], R159 ;  /* 0x0000429f06007986 */ /* 0x0003e8000c10151c */
[----:B------:R-:W-:Y:S04]  /*9e20*/  STG.E.U16 desc[UR28][R4.64+0x40], R158 ;  /* 0x0000409e04007986 */ /* 0x000fe8000c10151c */
[----:B------:R2:W-:Y:S04]  /*9e30*/  STG.E.U16 desc[UR28][R4.64+0x42], R157 ;  /* 0x0000429d04007986 */ /* 0x0005e8000c10151c */
[----:B------:R-:W-:Y:S04]  /*9e40*/  STG.E.U16 desc[UR28][R2.64+0x40], R156 ;  /* 0x0000409c02007986 */ /* 0x000fe8000c10151c */
[----:B------:R-:W-:Y:S01]  /*9e50*/  STG.E.U16 desc[UR28][R2.64+0x42], R155 ;  /* 0x0000429b02007986 */ /* 0x000fe2000c10151c */
[----:B-1----:R-:W-:-:S04]  /*9e60*/  IMAD.U32 R6, RZ, RZ, UR25 ;  /* 0x00000019ff067e24 */ /* 0x002fc8000f8e00ff */
[----:B------:R-:W-:-:S04]  /*9e70*/  IMAD.WIDE R6, R6, 0x70, R8 ;  /* 0x0000007006067825 */ /* 0x000fc800078e0208 */
[----:B--2---:R-:W-:Y:S01]  /*9e80*/  IMAD.U32 R4, RZ, RZ, UR25 ;  /* 0x00000019ff047e24 */ /* 0x004fe2000f8e00ff */
[----:B------:R-:W-:Y:S03]  /*9e90*/  STG.E.U16 desc[UR28][R36.64+0x50], R154 ;  /* 0x0000509a24007986 */ /* 0x000fe6000c10151c */
[----:B------:R-:W-:Y:S01]  /*9ea0*/  IMAD.WIDE R4, R4, -0x70, R6 ;  /* 0xffffff9004047825 */ /* 0x000fe200078e0206 */
[----:B------:R-:W-:Y:S01]  /*9eb0*/  STG.E.U16 desc[UR28][R36.64+0x52], R153 ;  /* 0x0000529924007986 */ /* 0x000fe2000c10151c */
[C---:B------:R-:W-:Y:S03]  /*9ec0*/  HMMA.16816.F32 R88, R76.reuse, R116, R88 ;  /* 0x000000744c58723c */ /* 0x040fe60000001858 */
[----:B------:R-:W-:Y:S04]  /*9ed0*/  STG.E.U16 desc[UR28][R8.64+0x52], R152 ;  /* 0x0000529808007986 */ /* 0x000fe8000c10151c */
[----:B------:R1:W-:Y:S01]  /*9ee0*/  STG.E.U16 desc[UR28][R8.64+0x50], R151 ;  /* 0x0000509708007986 */ /* 0x0003e2000c10151c */
[----:B------:R-:W-:Y:S03]  /*9ef0*/  HMMA.16816.F32 R84, R76, R118, R84 ;  /* 0x000000764c54723c */ /* 0x000fe60000001854 */
[----:B------:R-:W-:Y:S05]  /*9f00*/  STG.E.U16 desc[UR28][R6.64+0x50], R150 ;  /* 0x0000509606007986 */ /* 0x000fea000c10151c */
[C---:B------:R-:W-:Y:S01]  /*9f10*/  HMMA.16816.F32 R128, R100.reuse, R124, R232 ;  /* 0x0000007c6480723c */ /* 0x040fe200000018e8 */
[----:B------:R2:W-:Y:S07]  /*9f20*/  STG.E.U16 desc[UR28][R6.64+0x52], R149 ;  /* 0x0000529506007986 */ /* 0x0005ee000c10151c */
[C---:B------:R-:W-:Y:S01]  /*9f30*/  HMMA.16816.F32 R136, R100.reuse, R132, R136 ;  /* 0x000000846488723c */ /* 0x040fe20000001888 */
[----:B------:R-:W-:Y:S07]  /*9f40*/  STG.E.U16 desc[UR28][R2.64+0x50], R148 ;  /* 0x0000509402007986 */ /* 0x000fee000c10151c */
[C---:B------:R-:W-:Y:S01]  /*9f50*/  HMMA.16816.F32 R120, R100.reuse, R116, R120 ;  /* 0x000000746478723c */ /* 0x040fe20000001878 */
[----:B-1----:R-:W-:Y:S01]  /*9f60*/  IMAD.U32 R8, RZ, RZ, UR25 ;  /* 0x00000019ff087e24 */ /* 0x002fe2000f8e00ff */
[----:B------:R-:W-:Y:S06]  /*9f70*/  STG.E.U16 desc[UR28][R2.64+0x52], R147 ;  /* 0x0000529302007986 */ /* 0x000fec000c10151c */
[----:B------:R-:W-:Y:S01]  /*9f80*/  HMMA.16816.F32 R124, R100, R126, R248 ;  /* 0x0000007e647c723c */ /* 0x000fe200000018f8 */
[----:B------:R-:W-:Y:S01]  /*9f90*/  STG.E.U16 desc[UR28][R36.64+0x60], R146 ;  /* 0x0000609224007986 */ /* 0x000fe2000c10151c */
[----:B--2---:R-:W-:-:S06]  /*9fa0*/  IMAD.U32 R6, RZ, RZ, UR25 ;  /* 0x00000019ff067e24 */ /* 0x004fcc000f8e00ff */
[C---:B------:R-:W-:Y:S01]  /*9fb0*/  HMMA.16816.F32 R132, R100.reuse, R134, R48 ;  /* 0x000000866484723c */ /* 0x040fe20000001830 */
[----:B------:R-:W-:Y:S07]  /*9fc0*/  STG.E.U16 desc[UR28][R36.64+0x62], R145 ;  /* 0x0000629124007986 */ /* 0x000fee000c10151c */
[----:B------:R-:W-:Y:S01]  /*9fd0*/  HMMA.16816.F32 R116, R100, R118, R24 ;  /* 0x000000766474723c */ /* 0x000fe20000001818 */
[----:B------:R-:W-:Y:S07]  /*9fe0*/  STG.E.U16 desc[UR28][R4.64+0x60], R144 ;  /* 0x0000609004007986 */ /* 0x000fee000c10151c */
[-C--:B------:R-:W-:Y:S01]  /*9ff0*/  HMMA.16816.F32 R76, R76, R18.reuse, R40 ;  /* 0x000000124c4c723c */ /* 0x080fe20000001828 */
[----:B------:R1:W-:Y:S07]  /*a000*/  STG.E.U16 desc[UR28][R4.64+0x62], R140 ;  /* 0x0000628c04007986 */ /* 0x0003ee000c10151c */
[----:B------:R-:W-:Y:S01]  /*a010*/  HMMA.16816.F32 R100, R100, R18, R28 ;  /* 0x000000126464723c */ /* 0x000fe2000000181c */
[----:B------:R-:W-:-:S05]  /*a020*/  IMAD.WIDE R18, R8, 0x70, R4 ;  /* 0x0000007008127825 */ /* 0x000fca00078e0204 */
[----:B------:R-:W-:Y:S04]  /*a030*/  STG.E.U16 desc[UR28][R18.64+0x60], R74 ;  /* 0x0000604a12007986 */ /* 0x000fe8000c10151c */
[----:B------:R-:W-:Y:S01]  /*a040*/  STG.E.U16 desc[UR28][R18.64+0x62], R73 ;  /* 0x0000624912007986 */ /* 0x000fe2000c10151c */
[----:B-1----:R-:W-:-:S03]  /*a050*/  IMAD.WIDE R4, R6, -0x70, R18 ;  /* 0xffffff9006047825 */ /* 0x002fc600078e0212 */
[----:B------:R-:W-:Y:S01]  /*a060*/  STG.E.U16 desc[UR28][R2.64+0x60], R67 ;  /* 0x0000604302007986 */ /* 0x000fe2000c10151c */
[----:B------:R-:W-:-:S03]  /*a070*/  IMAD.WIDE R6, R6, 0x70, R4 ;  /* 0x0000007006067825 */ /* 0x000fc600078e0204 */
[----:B------:R-:W-:Y:S04]  /*a080*/  STG.E.U16 desc[UR28][R2.64+0x62], R65 ;  /* 0x0000624102007986 */ /* 0x000fe8000c10151c */
[----:B------:R-:W-:Y:S04]  /*a090*/  STG.E.U16 desc[UR28][R36.64+0x70], R72 ;  /* 0x0000704824007986 */ /* 0x000fe8000c10151c */
[----:B------:R-:W-:Y:S04]  /*a0a0*/  STG.E.U16 desc[UR28][R36.64+0x72], R66 ;  /* 0x0000724224007986 */ /* 0x000fe8000c10151c */
[----:B------:R-:W-:Y:S04]  /*a0b0*/  STG.E.U16 desc[UR28][R4.64+0x70], R11 ;  /* 0x0000700b04007986 */ /* 0x000fe8000c10151c */
[----:B------:R1:W-:Y:S04]  /*a0c0*/  STG.E.U16 desc[UR28][R4.64+0x72], R10 ;  /* 0x0000720a04007986 */ /* 0x0003e8000c10151c */
[----:B------:R-:W-:Y:S04]  /*a0d0*/  STG.E.U16 desc[UR28][R6.64+0x70], R143 ;  /* 0x0000708f06007986 */ /* 0x000fe8000c10151c */
[----:B------:R-:W-:Y:S04]  /*a0e0*/  STG.E.U16 desc[UR28][R6.64+0x72], R142 ;  /* 0x0000728e06007986 */ /* 0x000fe8000c10151c */
[----:B------:R-:W-:Y:S04]  /*a0f0*/  STG.E.U16 desc[UR28][R2.64+0x70], R141 ;  /* 0x0000708d02007986 */ /* 0x000fe8000c10151c */
[----:B------:R2:W-:Y:S01]  /*a100*/  STG.E.U16 desc[UR28][R2.64+0x72], R75 ;  /* 0x0000724b02007986 */ /* 0x0005e2000c10151c */
[----:B-1----:R-:W-:Y:S01]  /*a110*/  FADD.FTZ R5, R231, R16 ;  /* 0x00000010e7057221 */ /* 0x002fe20000010000 */
[----:B------:R-:W-:-:S03]  /*a120*/  FADD.FTZ R4, R204, R13 ;  /* 0x0000000dcc047221 */ /* 0x000fc60000010000 */
[----:B------:R-:W-:Y:S01]  /*a130*/  FADD.FTZ R5, R14, R5 ;  /* 0x000000050e057221 */ /* 0x000fe20000010000 */
[----:B--2---:R-:W-:Y:S01]  /*a140*/  FADD.FTZ R3, R239, R17 ;  /* 0x00000011ef037221 */ /* 0x004fe20000010000 */
[----:B------:R-:W-:-:S03]  /*a150*/  FADD.FTZ R2, R166, R12 ;  /* 0x0000000ca6027221 */ /* 0x000fc60000010000 */
        /* <DEDUP_REMOVED lines=9> */
[----:B------:R1:W-:Y:S04]  /*a1f0*/  STL.64 [R1+0x38], R18 ;  /* 0x0000381201007387 */ /* 0x0003e80000100a00 */
[----:B------:R1:W-:Y:S04]  /*a200*/  STL [R1+0xf4], R6 ;  /* 0x0000f40601007387 */ /* 0x0003e80000100800 */
[----:B------:R1:W-:Y:S04]  /*a210*/  STL [R1+0x100], R5 ;  /* 0x0001000501007387 */ /* 0x0003e80000100800 */
[----:B------:R1:W-:Y:S04]  /*a220*/  STL [R1+0x104], R3 ;  /* 0x0001040301007387 */ /* 0x0003e80000100800 */
[----:B------:R1:W-:Y:S01]  /*a230*/  STL [R1+0x108], R2 ;  /* 0x0001080201007387 */ /* 0x0003e20000100800 */
[----:B------:R-:W-:Y:S01]  /*a240*/  UISETP.GT.U32.AND UP0, UPT, UR30, UR18, UPT ;  /* 0x000000121e00728c */ /* 0x000fe2000bf04070 */
[----:B------:R-:W-:-:S04]  /*a250*/  IADD3 R214, P0, PT, R36, -0x80, RZ ;  /* 0xffffff8024d67810 */ /* 0x000fc80007f1e0ff */
[----:B------:R-:W-:-:S04]  /*a260*/  IADD3.X R212, PT, PT, R37, -0x1, RZ, P0, !PT ;  /* 0xffffffff25d47810 */ /* 0x000fc800007fe4ff */
[----:B------:R-:W-:Y:S05]  /*a270*/  BRA.U !UP0, `(.L_x_2338) ;  /* 0x000000ed08947547 */ /* 0x000fea000b800000 */
[----:B------:R-:W2:Y:S01]  /*a280*/  LDL.LU R243, [R1+0x60] ;  /* 0x0000600001f37983 */ /* 0x000ea20000300800 */
[----:B------:R-:W3:Y:S01]  /*a290*/  LDCU UR6, c[0x0][0x440] ;  /* 0x00008800ff0677ac */ /* 0x000ee20008000800 */
[----:B------:R-:W-:Y:S02]  /*a2a0*/  UIADD3 UR30, UPT, UPT, UR23, -0x2, URZ ;  /* 0xfffffffe171e7890 */ /* 0x000fe4000fffe0ff */
[----:B------:R-:W4:Y:S01]  /*a2b0*/  LDL R52, [R1+0x110] ;  /* 0x0001100001347983 */ /* 0x000f220000100800 */
[----:B------:R-:W-:Y:S01]  /*a2c0*/  SHF.R.U32.HI R176, RZ, 0x1, R178 ;  /* 0x00000001ffb07819 */ /* 0x000fe200000116b2 */
[----:B------:R-:W-:Y:S01]  /*a2d0*/  IMAD.U32 R4, RZ, RZ, UR8 ;  /* 0x00000008ff047e24 */ /* 0x000fe2000f8e00ff */
[----:B------:R-:W-:-:S04]  /*a2e0*/  DEPBAR.LE SB0, 0x0 ;  /* 0x000080000000791a */ /* 0x000fc80000000000 */
[----:B------:R-:W5:Y:S04]  /*a2f0*/  LDL R53, [R1+0x10c] ;  /* 0x00010c0001357983 */ /* 0x000f680000100800 */
[----:B------:R-:W5:Y:S04]  /*a300*/  LDL R54, [R1+0x30] ;  /* 0x0000300001367983 */ /* 0x000f680000100800 */
[----:B------:R-:W5:Y:S01]  /*a310*/  LDL R55, [R1+0x6c] ;  /* 0x00006c0001377983 */ /* 0x000f620000100800 */
[----:B---3--:R-:W-:Y:S01]  /*a320*/  ISETP.GE.AND P0, PT, R172, UR6, PT ;  /* 0x00000006ac007c0c */ /* 0x008fe2000bf06270 */
[----:B------:R-:W-:Y:S01]  /*a330*/  UIMAD.WIDE.U32 UR40, UR30, UR8, URZ ;  /* 0x000000081e2872a5 */ /* 0x000fe2000f8e00ff */
[----:B------:R-:W-:Y:S01]  /*a340*/  LOP3.LUT R0, R176, 0x8, RZ, 0xc0, !PT ;  /* 0x00000008b0007812 */ /* 0x000fe200078ec0ff */
[----:B------:R-:W-:Y:S02]  /*a350*/  BAR.SYNC.DEFER_BLOCKING 0x0 ;  /* 0x0000000000007b1d */ /* 0x000fe40000010000 */
[----:B------:R-:W-:-:S02]  /*a360*/  UIMAD UR7, UR30, UR9, UR41 ;  /* 0x000000091e0772a4 */ /* 0x000fc4000f8e0229 */
[----:B------:R-:W-:Y:S02]  /*a370*/  USHF.L.U32 UR6, UR40, 0x6, URZ ;  /* 0x0000000628067899 */ /* 0x000fe400080006ff */
[----:B------:R-:W-:Y:S01]  /*a380*/  USHF.L.U64.HI UR7, UR40, 0x6, UR7 ;  /* 0x0000000628077899 */ /* 0x000fe20008010207 */
[----:B-1----:R-:W-:Y:S01]  /*a390*/  IMAD.U32 R3, RZ, RZ, UR8 ;  /* 0x00000008ff037e24 */ /* 0x002fe2000f8e00ff */
[----:B------:R-:W-:Y:S02]  /*a3a0*/  UIMAD.WIDE.U32 UR38, UR8, 0x20, URZ ;  /* 0x00000020082678a5 */ /* 0x000fe4000f8e00ff */
[----:B------:R-:W-:Y:S01]  /*a3b0*/  VOTEU.ALL UP0, P0 ;  /* 0x0000000000ff7886 */ /* 0x000fe20000000000 */
[----:B------:R-:W-:Y:S01]  /*a3c0*/  IMAD.U32 R2, RZ, RZ, UR9 ;  /* 0x00000009ff027e24 */ /* 0x000fe2000f8e00ff */
[----:B------:R-:W-:Y:S01]  /*a3d0*/  @!P0 LEA R4, P1, R4, UR6, 0x4 ;  /* 0x0000000604048c11 */ /* 0x000fe2000f8220ff */
[----:B------:R-:W-:Y:S01]  /*a3e0*/  IMAD.U32 R9, RZ, RZ, UR7 ;  /* 0x00000007ff097e24 */ /* 0x000fe2000f8e00ff */
[----:B------:R-:W-:-:S02]  /*a3f0*/  USHF.L.U32 UR21, UR9, 0x5, URZ ;  /* 0x0000000509157899 */ /* 0x000fc400080006ff */
[----:B------:R-:W-:Y:S01]  /*a400*/  @!UP0 UIADD3 UR25, UP1, UPT, UR6, UR38, URZ ;  /* 0x0000002606198290 */ /* 0x000fe2000ff3e0ff */
[----:B------:R-:W-:Y:S01]  /*a410*/  @!P0 LEA.HI.X R12, R3, UR7, R2, 0x4, P1 ;  /* 0x00000007030c8c11 */ /* 0x000fe200088f2402 */
[----:B------:R-:W-:Y:S01]  /*a420*/  IMAD.U32 R2, RZ, RZ, UR6 ;  /* 0x00000006ff027e24 */ /* 0x000fe2000f8e00ff */
[----:B------:R-:W-:Y:S01]  /*a430*/  MOV R3, UR7 ;  /* 0x0000000700037c02 */ /* 0x000fe20008000f00 */
[----:B------:R-:W-:Y:S01]  /*a440*/  @!UP0 UIADD3.X UR21, UPT, UPT, UR7, UR39, UR21, UP1, !UPT ;  /* 0x0000002707158290 */ /* 0x000fe20008ffe415 */
[----:B------:R-:W-:Y:S01]  /*a450*/  IMAD.U32 R5, RZ, RZ, UR8 ;  /* 0x00000008ff057e24 */ /* 0x000fe2000f8e00ff */
[----:B------:R-:W-:Y:S01]  /*a460*/  SHF.L.U32 R177, R178, 0x5, RZ ;  /* 0x00000005b2b17819 */ /* 0x000fe200000006ff */
[----:B------:R-:W-:Y:S02]  /*a470*/  IMAD.U32 R13, RZ, RZ, UR25 ;  /* 0x00000019ff0d7e24 */ /* 0x000fe4000f8e00ff */
[----:B------:R-:W-:Y:S01]  /*a480*/  @!P0 IMAD.WIDE.U32 R2, R5, 0x30, R2 ;  /* 0x0000003005028825 */ /* 0x000fe200078e0002 */
[----:B------:R-:W-:-:S03]  /*a490*/  LOP3.LUT R177, R177, 0x7c00, RZ, 0xc0, !PT ;  /* 0x00007c00b1b17812 */ /* 0x000fc600078ec0ff */
[----:B------:R-:W-:Y:S01]  /*a4a0*/  IMAD.U32 R7, RZ, RZ, UR21 ;  /* 0x00000015ff077e24 */ /* 0x000fe2000f8e00ff */
[----:B------:R-:W-:Y:S01]  /*a4b0*/  @P0 STS.128 [R191+0x6000], RZ ;  /* 0x006000ffbf000388 */ /* 0x000fe20000000c00 */
[----:B------:R-:W-:Y:S01]  /*a4c0*/  UISETP.GT.AND UP0, UPT, UR30, UR18, UPT ;  /* 0x000000121e00728c */ /* 0x000fe2000bf04270 */
[----:B--2---:R-:W-:Y:S01]  /*a4d0*/  LOP3.LUT R249, R243, R0, RZ, 0x3c, !PT ;  /* 0x00000000f3f97212 */ /* 0x004fe200078e3cff */
[----:B------:R-:W-:-:S05]  /*a4e0*/  IMAD.U32 R0, RZ, RZ, UR6 ;  /* 0x00000006ff007e24 */ /* 0x000fca000f8e00ff */
[----:B----4-:R-:W-:Y:S01]  /*a4f0*/  @!P0 LEA R10, P4, R0, R52, 0x1 ;  /* 0x00000034000a8211 */ /* 0x010fe200078808ff */
[----:B------:R-:W-:-:S03]  /*a500*/  IMAD.SHL.U32 R243, R178, 0x40, RZ ;  /* 0x00000040b2f37824 */ /* 0x000fc600078e00ff */
[----:B-----5:R-:W-:Y:S01]  /*a510*/  @!P0 LEA.HI.X R11, R0, R53, R9, 0x1, P4 ;  /* 0x00000035000b8211 */ /* 0x020fe200020f0c09 */
[----:B------:R-:W-:Y:S01]  /*a520*/  IMAD.U32 R0, RZ, RZ, UR9 ;  /* 0x00000009ff007e24 */ /* 0x000fe2000f8e00ff */
[----:B------:R-:W-:-:S03]  /*a530*/  LOP3.LUT R35, R243, 0x200, RZ, 0xc0, !PT ;  /* 0x00000200f3237812 */ /* 0x000fc600078ec0ff */
[----:B------:R-:W-:Y:S01]  /*a540*/  @!P0 IMAD R0, R0, 0x30, RZ ;  /* 0x0000003000008824 */ /* 0x000fe200078e02ff */
[-C--:B------:R-:W-:Y:S01]  /*a550*/  @!P0 LEA R8, P3, R4, R52.reuse, 0x1 ;  /* 0x0000003404088211 */ /* 0x080fe200078608ff */
[----:B------:R-:W-:Y:S01]  /*a560*/  @!PT LDS RZ, [RZ] ;  /* 0x00000000fffff984 */ /* 0x000fe20000000800 */
[----:B------:R-:W-:Y:S01]  /*a570*/  @!PT LDS RZ, [RZ] ;  /* 0x00000000fffff984 */ /* 0x000fe20000000800 */
[----:B------:R-:W-:Y:S01]  /*a580*/  @!PT LDS RZ, [RZ] ;  /* 0x00000000fffff984 */ /* 0x000fe20000000800 */
[----:B------:R-:W-:Y:S01]  /*a590*/  @!P0 LDGSTS.E.BYPASS.LTC128B.128 [R191+0x6000], desc[UR28][R10.64] ;  /* 0x060000000abf8fae */ /* 0x000fe2000b981a1c */
[-C--:B------:R-:W-:Y:S01]  /*a5a0*/  @!P0 LEA R6, P1, R13, R52.reuse, 0x1 ;  /* 0x000000340d068211 */ /* 0x080fe200078208ff */
[----:B------:R-:W-:Y:S01]  /*a5b0*/  @!P0 IMAD.IADD R3, R0, 0x1, R3 ;  /* 0x0000000100038824 */ /* 0x000fe200078e0203 */
[----:B------:R-:W-:Y:S02]  /*a5c0*/  LOP3.LUT R0, R35, R177, RZ, 0xfc, !PT ;  /* 0x000000b123007212 */ /* 0x000fe400078efcff */
[-C--:B------:R-:W-:Y:S02]  /*a5d0*/  @!P0 LEA.HI.X R9, R4, R53.reuse, R12, 0x1, P3 ;  /* 0x0000003504098211 */ /* 0x080fe400018f0c0c */
[----:B------:R-:W-:Y:S02]  /*a5e0*/  @!P0 LEA.HI.X R7, R13, R53, R7, 0x1, P1 ;  /* 0x000000350d078211 */ /* 0x000fe400008f0c07 */
[----:B------:R-:W-:-:S02]  /*a5f0*/  @!P0 LEA R4, P1, R2, R52, 0x1 ;  /* 0x0000003402048211 */ /* 0x000fc400078208ff */
[----:B------:R-:W-:Y:S01]  /*a600*/  LOP3.LUT R0, R0, R249, RZ, 0xfc, !PT ;  /* 0x000000f900007212 */ /* 0x000fe200078efcff */
[----:B------:R-:W-:Y:S01]  /*a610*/  @P0 STS.128 [R191+0x6800], RZ ;  /* 0x006800ffbf000388 */ /* 0x000fe20000000c00 */
[----:B------:R-:W-:Y:S02]  /*a620*/  @!P0 LEA.HI.X R5, R2, R53, R3, 0x1, P1 ;  /* 0x0000003502058211 */ /* 0x000fe400008f0c03 */
[----:B------:R-:W-:Y:S01]  /*a630*/  LEA R246, R0, UR5, 0x1 ;  /* 0x0000000500f67c11 */ /* 0x000fe2000f8e08ff */
        /* <DEDUP_REMOVED lines=15> */
[----:B------:R-:W-:Y:S04]  /*a730*/  LDSM.16.M88.4 R12, [R246] ;  /* 0x00000000f60c783b */ /* 0x000fe80000000200 */
[----:B-1----:R-:W1:Y:S04]  /*a740*/  LDSM.16.M88.4 R8, [R246+0x2000] ;  /* 0x00200000f608783b */ /* 0x002e680000000200 */
[----:B------:R-:W3:Y:S04]  /*a750*/  LDSM.16.M88.4 R40, [R54+0x4000] ;  /* 0x004000003628783b */ /* 0x000ee80000000200 */
[----:B------:R-:W4:Y:S01]  /*a760*/  LDSM.16.M88.4 R16, [R54+0x5800] ;  /* 0x005800003610783b */ /* 0x000f220000000200 */
[----:B------:R-:W-:-:S03]  /*a770*/  IMAD.MOV.U32 R53, RZ, RZ, 0x20 ;  /* 0x00000020ff357424 */ /* 0x000fc600078e00ff */
[----:B------:R-:W5:Y:S02]  /*a780*/  LDSM.16.M88.4 R28, [R54+0x4800] ;  /* 0x00480000361c783b */ /* 0x000f640000000200 */
[----:B------:R-:W-:Y:S01]  /*a790*/  SEL R245, R53, 0xffffffe0, !P6 ;  /* 0xffffffe035f57807 */ /* 0x000fe20007000000 */
[----:B------:R-:W-:Y:S01]  /*a7a0*/  IMAD.MOV.U32 R252, RZ, RZ, R55 ;  /* 0x000000fffffc7224 */ /* 0x000fe200078e0037 */
[----:B------:R-:W0:Y:S02]  /*a7b0*/  LDGDEPBAR ;  /* 0x00000000000079af */ /* 0x000e240000000000 */
[----:B------:R-:W-:Y:S01]  /*a7c0*/  IADD3 R0, PT, PT, R245, R246, RZ ;  /* 0x000000f6f5007210 */ /* 0x000fe20007ffe0ff */
[----:B------:R-:W-:-:S04]  /*a7d0*/  IMAD.IADD R244, R54, 0x1, R245 ;  /* 0x0000000136f47824 */ /* 0x000fc800078e02f5 */
[----:B--2---:R-:W-:Y:S04]  /*a7e0*/  LDSM.16.M88.4 R4, [R0+0x2000] ;  /* 0x002000000004783b */ /* 0x004fe80000000200 */
[----:B------:R-:W2:Y:S04]  /*a7f0*/  LDSM.16.M88.4 R64, [R244+0x5000] ;  /* 0x00500000f440783b */ /* 0x000ea80000000200 */
[----:B------:R-:W2:Y:S04]  /*a800*/  LDSM.16.M88.4 R44, [R244+0x4000] ;  /* 0x00400000f42c783b */ /* 0x000ea80000000200 */
[----:B------:R-:W2:Y:S04]  /*a810*/  LDSM.16.M88.4 R72, [R244+0x5800] ;  /* 0x00580000f448783b */ /* 0x000ea80000000200 */
[----:B------:R-:W2:Y:S01]  /*a820*/  LDSM.16.M88.4 R20, [R0] ;  /* 0x000000000014783b */ /* 0x000ea20000000200 */
[C---:B-1----:R-:W-:Y:S03]  /*a830*/  HMMA.16816.F32 R140, R8.reuse, R24, RZ ;  /* 0x00000018088c723c */ /* 0x042fe600000018ff */
[----:B------:R-:W1:Y:S05]  /*a840*/  LDSM.16.M88.4 R52, [R244+0x4800] ;  /* 0x00480000f434783b */ /* 0x000e6a0000000200 */
[----:B------:R-:W-:Y:S08]  /*a850*/  HMMA.16816.F32 R60, R8, R26, RZ ;  /* 0x0000001a083c723c */ /* 0x000ff000000018ff */
[-C--:B---3--:R-:W-:Y:S08]  /*a860*/  HMMA.16816.F32 R160, R12, R40.reuse, RZ ;  /* 0x000000280ca0723c */ /* 0x088ff000000018ff */
[C---:B------:R-:W-:Y:S08]  /*a870*/  HMMA.16816.F32 R156, R8.reuse, R40, RZ ;  /* 0x00000028089c723c */ /* 0x040ff000000018ff */
[-C--:B------:R-:W-:Y:S08]  /*a880*/  HMMA.16816.F32 R152, R8, R42.reuse, RZ ;  /* 0x0000002a0898723c */ /* 0x080ff000000018ff */
[----:B------:R-:W-:Y:S08]  /*a890*/  HMMA.16816.F32 R164, R12, R42, RZ ;  /* 0x0000002a0ca4723c */ /* 0x000ff000000018ff */
[C---:B----4-:R-:W-:Y:S08]  /*a8a0*/  HMMA.16816.F32 R56, R8.reuse, R16, RZ ;  /* 0x000000100838723c */ /* 0x050ff000000018ff */
[----:B------:R-:W-:Y:S01]  /*a8b0*/  HMMA.16816.F32 R48, R8, R18, RZ ;  /* 0x000000120830723c */ /* 0x000fe200000018ff */
[----:B------:R-:W-:-:S07]  /*a8c0*/  IMAD.IADD R248, R252, 0x1, R246 ;  /* 0x00000001fcf87824 */ /* 0x000fce00078e02f6 */
[C---:B-----5:R-:W-:Y:S08]  /*a8d0*/  HMMA.16816.F32 R148, R8.reuse, R28, RZ ;  /* 0x0000001c0894723c */ /* 0x060ff000000018ff */
[----:B------:R-:W-:Y:S08]  /*a8e0*/  HMMA.16816.F32 R144, R8, R30, RZ ;  /* 0x0000001e0890723c */ /* 0x000ff000000018ff */
[C---:B------:R-:W-:Y:S08]  /*a8f0*/  HMMA.16816.F32 R40, R12.reuse, R28, RZ ;  /* 0x0000001c0c28723c */ /* 0x040ff000000018ff */
[C---:B------:R-:W-:Y:S08]  /*a900*/  HMMA.16816.F32 R168, R12.reuse, R30, RZ ;  /* 0x0000001e0ca8723c */ /* 0x040ff000000018ff */
[C---:B------:R-:W-:Y:S08]  /*a910*/  HMMA.16816.F32 R28, R12.reuse, R24, RZ ;  /* 0x000000180c1c723c */ /* 0x040ff000000018ff */
[C---:B------:R-:W-:Y:S08]  /*a920*/  HMMA.16816.F32 R24, R12.reuse, R26, RZ ;  /* 0x0000001a0c18723c */ /* 0x040ff000000018ff */
[C---:B------:R-:W-:Y:S08]  /*a930*/  HMMA.16816.F32 R8, R12.reuse, R16, RZ ;  /* 0x000000100c08723c */ /* 0x040ff000000018ff */
[----:B------:R-:W-:Y:S01]  /*a940*/  HMMA.16816.F32 R192, R12, R18, RZ ;  /* 0x000000120cc0723c */ /* 0x000fe200000018ff */
[----:B------:R-:W-:Y:S04]  /*a950*/  LDSM.16.M88.4 R12, [R248+0x2000] ;  /* 0x00200000f80c783b */ /* 0x000fe80000000200 */
[----:B------:R-:W-:Y:S03]  /*a960*/  LDSM.16.M88.4 R16, [R248] ;  /* 0x00000000f810783b */ /* 0x000fe60000000200 */
[C---:B--2---:R-:W-:Y:S08]  /*a970*/  HMMA.16816.F32 R224, R4.reuse, R64, R140 ;  /* 0x0000004004e0723c */ /* 0x044ff0000000188c */
[C---:B------:R-:W-:Y:S01]  /*a980*/  HMMA.16816.F32 R220, R4.reuse, R66, R60 ;  /* 0x0000004204dc723c */ /* 0x040fe2000000183c */
[----:B------:R-:W2:Y:S07]  /*a990*/  LDSM.16.M88.4 R60, [R247+0x4000] ;  /* 0x00400000f73c783b */ /* 0x000eae0000000200 */
[C---:B------:R-:W-:Y:S08]  /*a9a0*/  HMMA.16816.F32 R156, R4.reuse, R44, R156 ;  /* 0x0000002c049c723c */ /* 0x040ff0000000189c */
[C---:B------:R-:W-:Y:S01]  /*a9b0*/  HMMA.16816.F32 R216, R4.reuse, R72, R56 ;  /* 0x0000004804d8723c */ /* 0x040fe20000001838 */
[----:B------:R-:W3:Y:S07]  /*a9c0*/  LDSM.16.M88.4 R56, [R247+0x4800] ;  /* 0x00480000f738783b */ /* 0x000eee0000000200 */
[C---:B------:R-:W-:Y:S08]  /*a9d0*/  HMMA.16816.F32 R236, R4.reuse, R46, R152 ;  /* 0x0000002e04ec723c */ /* 0x040ff00000001898 */
[----:B------:R-:W-:Y:S01]  /*a9e0*/  HMMA.16816.F32 R208, R4, R74, R48 ;  /* 0x0000004a04d0723c */ /* 0x000fe20000001830 */
[----:B------:R-:W4:Y:S07]  /*a9f0*/  LDSM.16.M88.4 R48, [R247+0x5000] ;  /* 0x00500000f730783b */ /* 0x000f2e0000000200 */
[C---:B------:R-:W-:Y:S08]  /*aa00*/  HMMA.16816.F32 R204, R20.reuse, R44, R160 ;  /* 0x0000002c14cc723c */ /* 0x040ff000000018a0 */
[----:B------:R-:W-:Y:S01]  /*aa10*/  HMMA.16816.F32 R140, R20, R46, R164 ;  /* 0x0000002e148c723c */ /* 0x000fe200000018a4 */
[----:B------:R-:W5:Y:S01]  /*aa20*/  LDSM.16.M88.4 R44, [R247+0x5800] ;  /* 0x00580000f72c783b */ /* 0x000f620000000200 */
[----:B------:R-:W-:-:S02]  /*aa30*/  IMAD.IADD R2, R245, 0x1, R248 ;  /* 0x00000001f5027824 */ /* 0x000fc400078e02f8 */
[----:B------:R-:W-:-:S04]  /*aa40*/  IMAD.IADD R245, R245, 0x1, R247 ;  /* 0x00000001f5f57824 */ /* 0x000fc800078e02f7 */
[C---:B-1----:R-:W-:Y:S08]  /*aa50*/  HMMA.16816.F32 R232, R4.reuse, R52, R148 ;  /* 0x0000003404e8723c */ /* 0x042ff00000001894 */
[----:B------:R-:W-:Y:S01]  /*aa60*/  HMMA.16816.F32 R228, R4, R54, R144 ;  /* 0x0000003604e4723c */ /* 0x000fe20000001890 */
[----:B------:R-:W-:Y:S07]  /*aa70*/  LDSM.16.M88.4 R4, [R2+0x2000] ;  /* 0x002000000204783b */ /* 0x000fee0000000200 */
[C---:B------:R-:W-:Y:S01]  /*aa80*/  HMMA.16816.F32 R212, R20.reuse, R52, R40 ;  /* 0x0000003414d4723c */ /* 0x040fe20000001828 */
[----:B------:R-:W-:Y:S07]  /*aa90*/  LDSM.16.M88.4 R40, [R245+0x4000] ;  /* 0x00400000f528783b */ /* 0x000fee0000000200 */
[C---:B------:R-:W-:Y:S01]  /*aaa0*/  HMMA.16816.F32 R240, R20.reuse, R64, R28 ;  /* 0x0000004014f0723c */ /* 0x040fe2000000181c */
[----:B------:R-:W-:Y:S07]  /*aab0*/  LDSM.16.M88.4 R28, [R245+0x4800] ;  /* 0x00480000f51c783b */ /* 0x000fee0000000200 */
[C---:B------:R-:W-:Y:S01]  /*aac0*/  HMMA.16816.F32 R200, R20.reuse, R72, R8 ;  /* 0x0000004814c8723c */ /* 0x040fe20000001808 */
[----:B------:R-:W1:Y:S07]  /*aad0*/  LDSM.16.M88.4 R8, [R2] ;  /* 0x000000000208783b */ /* 0x000e6e0000000200 */
[C---:B------:R-:W-:Y:S08]  /*aae0*/  HMMA.16816.F32 R52, R20.reuse, R54, R168 ;  /* 0x000000361434723c */ /* 0x040ff000000018a8 */
[C---:B------:R-:W-:Y:S01]  /*aaf0*/  HMMA.16816.F32 R148, R20.reuse, R66, R24 ;  /* 0x000000421494723c */ /* 0x040fe20000001818 */
[----:B------:R-:W-:Y:S07]  /*ab00*/  LDSM.16.M88.4 R24, [R245+0x5000] ;  /* 0x00500000f518783b */ /* 0x000fee0000000200 */
[----:B------:R-:W-:Y:S01]  /*ab10*/  HMMA.16816.F32 R144, R20, R74, R192 ;  /* 0x0000004a1490723c */ /* 0x000fe200000018c0 */
[----:B------:R-:W1:Y:S01]  /*ab20*/  LDSM.16.M88.4 R20, [R245+0x5800] ;  /* 0x00580000f514783b */ /* 0x000e620000000200 */
[----:B------:R-:W-:-:S06]  /*ab30*/  DEPBAR.LE SB0, 0x0 ;  /* 0x000080000000791a */ /* 0x000fcc0000000000 */
[C---:B--2---:R-:W-:Y:S08]  /*ab40*/  HMMA.16816.F32 R196, R12.reuse, R60, R156 ;  /* 0x0000003c0cc4723c */ /* 0x044ff0000000189c */
[----:B------:R-:W-:Y:S08]  /*ab50*/  HMMA.16816.F32 R192, R12, R62, R236 ;  /* 0x0000003e0cc0723c */ /* 0x000ff000000018ec */
[C---:B------:R-:W-:Y:S08]  /*ab60*/  HMMA.16816.F32 R64, R16.reuse, R60, R204 ;  /* 0x0000003c1040723c */ /* 0x040ff000000018cc */
[----:B------:R-:W-:Y:S08]  /*ab70*/  HMMA.16816.F32 R140, R16, R62, R140 ;  /* 0x0000003e108c723c */ /* 0x000ff0000000188c */
[C---:B---3--:R-:W-:Y:S08]  /*ab80*/  HMMA.16816.F32 R168, R12.reuse, R56, R232 ;  /* 0x000000380ca8723c */ /* 0x048ff000000018e8 */
[C---:B----4-:R-:W-:Y:S08]  /*ab90*/  HMMA.16816.F32 R160, R12.reuse, R48, R224 ;  /* 0x000000300ca0723c */ /* 0x050ff000000018e0 */
[C---:B-----5:R-:W-:Y:S08]  /*aba0*/  HMMA.16816.F32 R152, R12.reuse, R44, R216 ;  /* 0x0000002c0c98723c */ /* 0x060ff000000018d8 */
        /* <DEDUP_REMOVED lines=8> */
[----:B------:R-:W-:Y:S01]  /*ac30*/  HMMA.16816.F32 R16, R16, R46, R144 ;  /* 0x0000002e1010723c */ /* 0x000fe20000001890 */
[----:B------:R2:W-:Y:S04]  /*ac40*/  STL [R1+0xb4], R249 ;  /* 0x0000b4f901007387 */ /* 0x0005e80000100800 */
[----:B------:R2:W-:Y:S03]  /*ac50*/  STL [R1+0xa8], R35 ;  /* 0x0000a82301007387 */ /* 0x0005e60000100800 */
[----:B-1----:R-:W-:Y:S01]  /*ac60*/  HMMA.16816.F32 R144, R8, R30, R56 ;  /* 0x0000001e0890723c */ /* 0x002fe20000001838 */
[----:B------:R2:W-:Y:S07]  /*ac70*/  STL [R1+0x1c], R2 ;  /* 0x00001c0201007387 */ /* 0x0005ee0000100800 */
[----:B------:R-:W-:Y:S08]  /*ac80*/  HMMA.16816.F32 R208, R4, R22, R72 ;  /* 0x0000001604d0723c */ /* 0x000ff00000001848 */
        /* <DEDUP_REMOVED lines=13> */
[----:B------:R-:W-:Y:S01]  /*ad60*/  HMMA.16816.F32 R52, R8, R22, R16 ;  /* 0x000000160834723c */ /* 0x000fe20000001810 */
[----:B------:R-:W-:Y:S06]  /*ad70*/  BAR.SYNC.DEFER_BLOCKING 0x0 ;  /* 0x0000000000007b1d */ /* 0x000fec0000010000 */
[----:B--2---:R-:W-:-:S13]  /*ad80*/  BRA.U !UP0, `(.L_x_2339) ;  /* 0x0000000108e87547 */ /* 0x004fda000b800000 */
[----:B------:R-:W2:Y:S04]  /*ad90*/  LDL R38, [R1+0xfc] ;  /* 0x0000fc0001267983 */ /* 0x000ea80000100800 */
[----:B------:R-:W3:Y:S01]  /*ada0*/  LDL R39, [R1+0xf8] ;  /* 0x0000f80001277983 */ /* 0x000ee20000100800 */
[----:B------:R-:W-:Y:S01]  /*adb0*/  UIADD3 UR7, UPT, UPT, UR23, -0x3, URZ ;  /* 0xfffffffd17077890 */ /* 0x000fe2000fffe0ff */
[----:B------:R-:W-:Y:S01]  /*adc0*/  IMAD.U32 R0, RZ, RZ, UR10 ;  /* 0x0000000aff007e24 */ /* 0x000fe2000f8e00ff */
[----:B------:R-:W-:Y:S01]  /*add0*/  BSSY.RECONVERGENT B0, `(.L_x_2340) ;  /* 0x0000034000007945 */ /* 0x000fe20003800200 */
[----:B------:R-:W-:Y:S01]  /*ade0*/  IMAD.U32 R3, RZ, RZ, UR10 ;  /* 0x0000000aff037e24 */ /* 0x000fe2000f8e00ff */
[----:B------:R-:W-:Y:S01]  /*adf0*/  UIMAD.WIDE.U32 UR38, UR7, UR10, URZ ;  /* 0x0000000a072672a5 */ /* 0x000fe2000f8e00ff */
[----:B------:R-:W-:Y:S01]  /*ae00*/  IMAD.U32 R7, RZ, RZ, UR10 ;  /* 0x0000000aff077e24 */ /* 0x000fe2000f8e00ff */
[----:B------:R1:W-:Y:S01]  /*ae10*/  @P0 STS.128 [R191+0x4000], RZ ;  /* 0x004000ffbf000388 */ /* 0x0003e20000000c00 */
[----:B------:R-:W-:Y:S01]  /*ae20*/  IMAD.U32 R6, RZ, RZ, UR11 ;  /* 0x0000000bff067e24 */ /* 0x000fe2000f8e00ff */
[----:B------:R-:W-:Y:S01]  /*ae30*/  UIMAD UR7, UR7, UR11, UR39 ;  /* 0x0000000b070772a4 */ /* 0x000fe2000f8e0227 */
[----:B------:R-:W-:Y:S01]  /*ae40*/  IMAD.U32 R5, RZ, RZ, UR10 ;  /* 0x0000000aff057e24 */ /* 0x000fe2000f8e00ff */
[----:B------:R-:W-:Y:S01]  /*ae50*/  USHF.L.U32 UR6, UR38, 0x6, URZ ;  /* 0x0000000626067899 */ /* 0x000fe200080006ff */
[----:B------:R-:W-:Y:S01]  /*ae60*/  IMAD.U32 R4, RZ, RZ, UR11 ;  /* 0x0000000bff047e24 */ /* 0x000fe2000f8e00ff */
[----:B------:R-:W-:-:S04]  /*ae70*/  USHF.L.U64.HI UR7, UR38, 0x6, UR7 ;  /* 0x0000000626077899 */ /* 0x000fc80008010207 */
[----:B------:R-:W-:Y:S01]  /*ae80*/  @!P0 LEA R0, P3, R0, UR6, 0x4 ;  /* 0x0000000600008c11 */ /* 0x000fe2000f8620ff */
[----:B------:R-:W-:Y:S01]  /*ae90*/  IMAD.U32 R2, RZ, RZ, UR6 ;  /* 0x00000006ff027e24 */ /* 0x000fe2000f8e00ff */
[----:B------:R-:W-:Y:S02]  /*aea0*/  @!P0 LEA R3, P1, R3, UR6, 0x5 ;  /* 0x0000000603038c11 */ /* 0x000fe4000f8228ff */
[----:B------:R-:W-:Y:S01]  /*aeb0*/  @!P0 LEA.HI.X R9, R7, UR7, R6, 0x4, P3 ;  /* 0x0000000707098c11 */ /* 0x000fe200098f2406 */
[----:B------:R-:W-:Y:S01]  /*aec0*/  IMAD.U32 R7, RZ, RZ, UR6 ;  /* 0x00000006ff077e24 */ /* 0x000fe2000f8e00ff */
[----:B------:R-:W-:Y:S01]  /*aed0*/  @!P0 LEA.HI.X R8, R5, UR7, R4, 0x5, P1 ;  /* 0x0000000705088c11 */ /* 0x000fe200088f2c04 */
[----:B------:R-:W-:Y:S01]  /*aee0*/  IMAD.U32 R5, RZ, RZ, UR7 ;  /* 0x00000007ff057e24 */ /* 0x000fe2000f8e00ff */
[-C--:B--2---:R-:W-:Y:S02]  /*aef0*/  @!P0 LEA R6, P4, R2, R38.reuse, 0x1 ;  /* 0x0000002602068211 */ /* 0x084fe400078808ff */
[----:B------:R-:W-:-:S02]  /*af00*/  @!P0 LEA R4, P3, R0, R38, 0x1 ;  /* 0x0000002600048211 */ /* 0x000fc400078608ff */
[----:B------:R-:W-:Y:S02]  /*af10*/  @!P0 LEA R2, P1, R3, R38, 0x1 ;  /* 0x0000002603028211 */ /* 0x000fe400078208ff */
[-C--:B---3--:R-:W-:Y:S02]  /*af20*/  @!P0 LEA.HI.X R7, R7, R39.reuse, R5, 0x1, P4 ;  /* 0x0000002707078211 */ /* 0x088fe400020f0c05 */
[-C--:B------:R-:W-:Y:S02]  /*af30*/  @!P0 LEA.HI.X R5, R0, R39.reuse, R9, 0x1, P3 ;  /* 0x0000002700058211 */ /* 0x080fe400018f0c09 */
        /* <DEDUP_REMOVED lines=17> */
[----:B------:R-:W-:Y:S02]  /*b050*/  UIMAD.WIDE.U32 UR38, UR10, 0x30, UR6 ;  /* 0x000000300a2678a5 */ /* 0x000fe4000f8e0006 */
[----:B------:R-:W-:-:S04]  /*b060*/  UIMAD UR5, UR11, 0x30, URZ ;  /* 0x000000300b0578a4 */ /* 0x000fc8000f8e02ff */
[----:B------:R-:W-:Y:S01]  /*b070*/  UIADD3 UR5, UPT, UPT, UR5, UR39, URZ ;  /* 0x0000002705057290 */ /* 0x000fe2000fffe0ff */
[----:B-1----:R-:W-:Y:S01]  /*b080*/  IMAD.U32 R2, RZ, RZ, UR38 ;  /* 0x00000026ff027e24 */ /* 0x002fe2000f8e00ff */
[----:B------:R-:W-:-:S04]  /*b090*/  MOV R3, UR38 ;  /* 0x0000002600037c02 */ /* 0x000fc80008000f00 */
[----:B------:R-:W-:Y:S01]  /*b0a0*/  IMAD.U32 R0, RZ, RZ, UR5 ;  /* 0x00000005ff007e24 */ /* 0x000fe2000f8e00ff */
[----:B------:R-:W-:-:S04]  /*b0b0*/  LEA R2, P1, R2, R38, 0x1 ;  /* 0x0000002602027211 */ /* 0x000fc800078208ff */
[----:B------:R-:W-:-:S05]  /*b0c0*/  LEA.HI.X R3, R3, R39, R0, 0x1, P1 ;  /* 0x0000002703037211 */ /* 0x000fca00008f0c00 */
[----:B------:R-:W-:Y:S01]  /*b0d0*/  @!PT LDS RZ, [RZ] ;  /* 0x00000000fffff984 */ /* 0x000fe20000000800 */
[----:B------:R-:W-:Y:S01]  /*b0e0*/  @!PT LDS RZ, [RZ] ;  /* 0x00000000fffff984 */ /* 0x000fe20000000800 */
[----:B------:R-:W-:Y:S01]  /*b0f0*/  @!PT LDS RZ, [RZ] ;  /* 0x00000000fffff984 */ /* 0x000fe20000000800 */
[----:B------:R2:W-:Y:S04]  /*b100*/  LDGSTS.E.BYPASS.LTC128B.128 [R191+0x5800], desc[UR28][R2.64] ;  /* 0x0580000002bf7fae */ /* 0x0005e8000b981a1c */
.L_x_2341:
[----:B------:R-:W-:Y:S05]  /*b110*/  BSYNC.RECONVERGENT B0 ;  /* 0x0000000000007941 */ /* 0x000fea0003800200 */
.L_x_2340:
[----:B------:R-:W0:Y:S02]  /*b120*/  LDGDEPBAR ;  /* 0x00000000000079af */ /* 0x000e240000000000 */
.L_x_2339:
[----:B------:R-:W3:Y:S04]  /*b130*/  LDL R10, [R1+0x12c] ;  /* 0x00012c00010a7983 */ /* 0x000ee80000100800 */
[----:B-1----:R-:W4:Y:S04]  /*b140*/  LDL.64 R6, [R1+0x138] ;  /* 0x0001380001067983 */ /* 0x002f280000100a00 */
[----:B------:R-:W4:Y:S04]  /*b150*/  LDL.64 R4, [R1+0x118] ;  /* 0x0001180001047983 */ /* 0x000f280000100a00 */
[----:B------:R-:W4:Y:S04]  /*b160*/  LDL.64 R8, [R1+0x130] ;  /* 0x0001300001087983 */ /* 0x000f280000100a00 */
[----:B--2---:R-:W2:Y:S01]  /*b170*/  LDL.64 R2, [R1+0x140] ;  /* 0x0001400001027983 */ /* 0x004ea20000100a00 */
[----:B------:R-:W-:-:S02]  /*b180*/  IMAD.U32 R0, RZ, RZ, UR23 ;  /* 0x00000017ff007e24 */ /* 0x000fc4000f8e00ff */
[----:B------:R-:W-:Y:S01]  /*b190*/  IMAD.MOV.U32 R163, RZ, RZ, R35 ;  /* 0x000000ffffa37224 */ /* 0x000fe200078e0023 */
[----:B------:R1:W-:Y:S04]  /*b1a0*/  STL.64 [R1+0x150], R176 ;  /* 0x000150b001007387 */ /* 0x0003e80000100a00 */
[----:B-1----:R-:W2:Y:S01]  /*b1b0*/  LDL.64 R176, [R1+0x120] ;  /* 0x0001200001b07983 */ /* 0x002ea20000100a00 */
[----:B------:R-:W-:Y:S01]  /*b1c0*/  USHF.L.U32 UR5, UR30, 0x1, URZ ;  /* 0x000000011e057899 */ /* 0x000fe200080006ff */
[----:B------:R-:W-:Y:S01]  /*b1d0*/  SHF.R.U32.HI R224, RZ, 0x5, R178 ;  /* 0x00000005ffe07819 */ /* 0x000fe200000116b2 */
[----:B------:R-:W-:Y:S01]  /*b1e0*/  IMAD.U32 R216, RZ, RZ, UR20 ;  /* 0x00000014ffd87e24 */ /* 0x000fe2000f8e00ff */
[----:B------:R-:W2:Y:S03]  /*b1f0*/  LDL.LU R237, [R1+0x100] ;  /* 0x0001000001ed7983 */ /* 0x000ea60000300800 */
[----:B------:R-:W-:-:S04]  /*b200*/  IMAD R216, R216, 0x8, R224 ;  /* 0x00000008d8d87824 */ /* 0x000fc800078e02e0 */
[----:B------:R-:W-:-:S04]  /*b210*/  IMAD.WIDE.U32 R216, R216, -0x326172a9, RZ ;  /* 0xcd9e8d57d8d87825 */ /* 0x000fc800078e00ff */
[----:B---3--:R-:W-:-:S04]  /*b220*/  IMAD R0, R0, 0x40, R10 ;  /* 0x0000004000007824 */ /* 0x008fc800078e020a */
[----:B------:R-:W-:-:S05]  /*b230*/  VIADD R15, R0, 0xffffff80 ;  /* 0xffffff80000f7836 */ /* 0x000fca0000000000 */
[----:B------:R-:W-:Y:S01]  /*b240*/  ISETP.GT.AND P1, PT, R33, R15, PT ;  /* 0x0000000f2100720c */ /* 0x000fe20003f24270 */
[----:B------:R-:W-:-:S03]  /*b250*/  VIADD R14, R0, 0xffffff81 ;  /* 0xffffff81000e7836 */ /* 0x000fc60000000000 */
[----:B------:R-:W-:Y:S02]  /*b260*/  FSEL R20, R66, -INF , !P1 ;  /* 0xff80000042147808 */ /* 0x000fe40004800000 */
[----:B------:R-:W-:Y:S01]  /*b270*/  ISETP.GT.AND P1, PT, R183, R15, PT ;  /* 0x0000000fb700720c */ /* 0x000fe20003f24270 */
[----:B------:R-:W-:-:S03]  /*b280*/  VIADD R13, R0, 0xffffff88 ;  /* 0xffffff88000d7836 */ /* 0x000fc60000000000 */
[----:B------:R-:W-:Y:S02]  /*b290*/  FSEL R22, R64, -INF , !P1 ;  /* 0xff80000040167808 */ /* 0x000fe40004800000 */
[----:B------:R-:W-:Y:S01]  /*b2a0*/  ISETP.GT.AND P1, PT, R34, R14, PT ;  /* 0x0000000e2200720c */ /* 0x000fe20003f24270 */
[----:B------:R-:W-:-:S03]  /*b2b0*/  VIADD R10, R0, 0xffffff91 ;  /* 0xffffff91000a7836 */ /* 0x000fc60000000000 */
[----:B------:R-:W-:Y:S02]  /*b2c0*/  FSEL R23, R199, -INF , !P1 ;  /* 0xff800000c7177808 */ /* 0x000fe40004800000 */
[C---:B------:R-:W-:Y:S01]  /*b2d0*/  ISETP.GT.AND P1, PT, R33.reuse, R13, PT ;  /* 0x0000000d2100720c */ /* 0x040fe20003f24270 */
[----:B----4-:R-:W-:Y:S01]  /*b2e0*/  IMAD.MOV.U32 R223, RZ, RZ, R7 ;  /* 0x000000ffffdf7224 */ /* 0x010fe200078e0007 */
[-C--:B------:R-:W-:Y:S01]  /*b2f0*/  ISETP.GT.AND P3, PT, R32, R15.reuse, PT ;  /* 0x0000000f2000720c */ /* 0x080fe20003f64270 */
[----:B------:R-:W-:Y:S01]  /*b300*/  VIADD R7, R0, 0xffffffa0 ;  /* 0xffffffa000077836 */ /* 0x000fe20000000000 */
[----:B------:R-:W-:Y:S02]  /*b310*/  FSEL R35, R142, -INF , !P1 ;  /* 0xff8000008e237808 */ /* 0x000fe40004800000 */
[----:B------:R-:W-:Y:S01]  /*b320*/  ISETP.GT.AND P1, PT, R33, R10, PT ;  /* 0x0000000a2100720c */ /* 0x000fe20003f24270 */
[----:B------:R-:W-:Y:S01]  /*b330*/  VIADD R12, R0, 0xffffff89 ;  /* 0xffffff89000c7836 */ /* 0x000fe20000000000 */
[----:B------:R-:W-:Y:S01]  /*b340*/  FSEL R19, R196, -INF , !P3 ;  /* 0xff800000c4137808 */ /* 0x000fe20005800000 */
[----:B------:R-:W-:Y:S01]  /*b350*/  IMAD.MOV.U32 R230, RZ, RZ, R4 ;  /* 0x000000ffffe67224 */ /* 0x000fe200078e0004 */
[----:B------:R-:W-:Y:S01]  /*b360*/  ISETP.GT.AND P3, PT, R34, R15, PT ;  /* 0x0000000f2200720c */ /* 0x000fe20003f64270 */
[----:B------:R-:W-:Y:S01]  /*b370*/  VIADD R4, R0, 0xffffffa9 ;  /* 0xffffffa900047836 */ /* 0x000fe20000000000 */
[----:B------:R-:W-:-:S02]  /*b380*/  FSEL R44, R151, -INF , !P1 ;  /* 0xff800000972c7808 */ /* 0x000fc40004800000 */
[C---:B------:R-:W-:Y:S01]  /*b390*/  ISETP.GT.AND P1, PT, R33.reuse, R7, PT ;  /* 0x000000072100720c */ /* 0x040fe20003f24270 */
[----:B------:R-:W-:Y:S01]  /*b3a0*/  IMAD.MOV.U32 R221, RZ, RZ, R9 ;  /* 0x000000ffffdd7224 */ /* 0x000fe200078e0009 */
[----:B------:R-:W-:Y:S01]  /*b3b0*/  FSEL R18, R198, -INF , !P3 ;  /* 0xff800000c6127808 */ /* 0x000fe20005800000 */
[----:B------:R-:W-:Y:S01]  /*b3c0*/  VIADD R11, R0, 0xffffff90 ;  /* 0xffffff90000b7836 */ /* 0x000fe20000000000 */
[----:B------:R-:W-:Y:S01]  /*b3d0*/  ISETP.GT.AND P4, PT, R32, R14, PT ;  /* 0x0000000e2000720c */ /* 0x000fe20003f84270 */
[----:B------:R-:W-:Y:S01]  /*b3e0*/  VIADD R9, R0, 0xffffff98 ;  /* 0xffffff9800097836 */ /* 0x000fe20000000000 */
[C---:B------:R-:W-:Y:S02]  /*b3f0*/  ISETP.GT.AND P3, PT, R33.reuse, R12, PT ;  /* 0x0000000c2100720c */ /* 0x040fe40003f64270 */
[----:B------:R-:W-:Y:S02]  /*b400*/  FSEL R49, R74, -INF , !P1 ;  /* 0xff8000004a317808 */ /* 0x000fe40004800000 */
        /* <DEDUP_REMOVED lines=8> */
[----:B------:R-:W-:Y:S01]  /*b490*/  ISETP.GT.AND P3, PT, R33, R9, PT ;  /* 0x000000092100720c */ /* 0x000fe20003f64270 */
[----:B------:R-:W-:Y:S01]  /*b4a0*/  VIADD R16, R0, 0xffffffb9 ;  /* 0xffffffb900107836 */ /* 0x000fe20000000000 */
[----:B------:R-:W-:-:S02]  /*b4b0*/  FSEL R143, R63, -INF , !P1 ;  /* 0xff8000003f8f7808 */ /* 0x000fc40004800000 */
[----:B------:R-:W-:Y:S01]  /*b4c0*/  ISETP.GT.AND P1, PT, R183, R13, PT ;  /* 0x0000000db700720c */ /* 0x000fe20003f24270 */
[----:B------:R-:W-:Y:S01]  /*b4d0*/  IMAD.MOV.U32 R231, RZ, RZ, R5 ;  /* 0x000000ffffe77224 */ /* 0x000fe200078e0005 */
[C---:B------:R-:W-:Y:S01]  /*b4e0*/  ISETP.GT.AND P5, PT, R33.reuse, R14, PT ;  /* 0x0000000e2100720c */ /* 0x040fe20003fa4270 */
[----:B--2---:R-:W-:Y:S01]  /*b4f0*/  IMAD.MOV.U32 R218, RZ, RZ, R2 ;  /* 0x000000ffffda7224 */ /* 0x004fe200078e0002 */
[----:B------:R-:W-:Y:S01]  /*b500*/  FSEL R42, R150, -INF , !P4 ;  /* 0xff800000962a7808 */ /* 0x000fe20006000000 */
[----:B------:R-:W-:Y:S01]  /*b510*/  IMAD.MOV.U32 R219, RZ, RZ, R3 ;  /* 0x000000ffffdb7224 */ /* 0x000fe200078e0003 */
[----:B------:R-:W-:Y:S01]  /*b520*/  FSEL R46, R146, -INF , !P3 ;  /* 0xff800000922e7808 */ /* 0x000fe20005800000 */
[C---:B------:R-:W-:Y:S01]  /*b530*/  VIADD R5, R0.reuse, 0xffffffa8 ;  /* 0xffffffa800057836 */ /* 0x040fe20000000000 */
[C---:B------:R-:W-:Y:S01]  /*b540*/  ISETP.GT.AND P4, PT, R33.reuse, R8, PT ;  /* 0x000000082100720c */ /* 0x040fe20003f84270 */
[C---:B------:R-:W-:Y:S01]  /*b550*/  VIADD R3, R0.reuse, 0xffffffb0 ;  /* 0xffffffb000037836 */ /* 0x040fe20000000000 */
[----:B------:R-:W-:Y:S01]  /*b560*/  ISETP.GT.AND P3, PT, R33, R6, PT ;  /* 0x000000062100720c */ /* 0x000fe20003f64270 */
[----:B------:R-:W-:-:S02]  /*b570*/  VIADD R2, R0, 0xffffffb1 ;  /* 0xffffffb100027836 */ /* 0x000fc40000000000 */
[----:B------:R-:W-:Y:S01]  /*b580*/  VIADD R17, R0, 0xffffffb8 ;  /* 0xffffffb800117836 */ /* 0x000fe20000000000 */
[----:B------:R-:W-:Y:S02]  /*b590*/  FSEL R0, R140, -INF , !P1 ;  /* 0xff8000008c007808 */ /* 0x000fe40004800000 */
        /* <DEDUP_REMOVED lines=10> */
[----:B------:R-:W-:-:S02]  /*b640*/  FSEL R67, R62, -INF , !P4 ;  /* 0xff8000003e437808 */ /* 0x000fc40006000000 */
[----:B------:R-:W-:Y:S02]  /*b650*/  FSEL R142, R58, -INF , !P3 ;  /* 0xff8000003a8e7808 */ /* 0x000fe40005800000 */
[----:B------:R-:W-:Y:S02]  /*b660*/  ISETP.GT.AND P5, PT, R183, R12, PT ;  /* 0x0000000cb700720c */ /* 0x000fe40003fa4270 */
[C---:B------:R-:W-:Y:S02]  /*b670*/  ISETP.GT.AND P4, PT, R33.reuse, R2, PT ;  /* 0x000000022100720c */ /* 0x040fe40003f84270 */
[----:B------:R-:W-:Y:S02]  /*b680*/  ISETP.GT.AND P3, PT, R33, R17, PT ;  /* 0x000000112100720c */ /* 0x000fe40003f64270 */
[----:B------:R-:W-:Y:S02]  /*b690*/  FSEL R41, R168, -INF , !P1 ;  /* 0xff800000a8297808 */ /* 0x000fe40004800000 */
[----:B------:R-:W-:-:S02]  /*b6a0*/  ISETP.GT.AND P1, PT, R32, R8, PT ;  /* 0x000000082000720c */ /* 0x000fc40003f24270 */
[----:B------:R-:W-:Y:S02]  /*b6b0*/  FSEL R33, R141, -INF , !P5 ;  /* 0xff8000008d217808 */ /* 0x000fe40006800000 */
[----:B------:R-:W-:Y:S02]  /*b6c0*/  FSEL R75, R59, -INF , !P4 ;  /* 0xff8000003b4b7808 */ /* 0x000fe40006000000 */
        /* <DEDUP_REMOVED lines=22> */
[----:B------:R-:W-:Y:S02]  /*b830*/  ISETP.GE.AND P1, PT, R15, R190, PT ;  /* 0x000000be0f00720c */ /* 0x000fe40003f26270 */
[----:B------:R-:W-:Y:S02]  /*b840*/  FSEL R159, R205, -INF , !P4 ;  /* 0xff800000cd9f7808 */ /* 0x000fe40006000000 */
[----:B------:R-:W-:Y:S02]  /*b850*/  FSEL R161, R212, -INF , !P3 ;  /* 0xff800000d4a17808 */ /* 0x000fe40005800000 */
[----:B------:R-:W-:Y:S02]  /*b860*/  ISETP.GT.AND P5, PT, R32, R2, PT ;  /* 0x000000022000720c */ /* 0x000fe40003fa4270 */
[----:B------:R-:W-:Y:S02]  /*b870*/  ISETP.GT.AND P3, PT, R34, R12, PT ;  /* 0x0000000c2200720c */ /* 0x000fe40003f64270 */
[----:B------:R-:W-:-:S02]  /*b880*/  ISETP.GT.AND P4, PT, R32, R16, PT ;  /* 0x000000102000720c */ /* 0x000fc40003f84270 */
[----:B------:R-:W-:Y:S02]  /*b890*/  FSEL R32, R20, -INF , !P1 ;  /* 0xff80000014207808 */ /* 0x000fe40004800000 */
[-C--:B------:R-:W-:Y:S02]  /*b8a0*/  ISETP.GE.AND P1, PT, R14, R189.reuse, PT ;  /* 0x000000bd0e00720c */ /* 0x080fe40003f26270 */
[----:B------:R-:W-:Y:S02]  /*b8b0*/  FSEL R28, R195, -INF , !P3 ;  /* 0xff800000c31c7808 */ /* 0x000fe40005800000 */
[----:B------:R-:W-:Y:S02]  /*b8c0*/  ISETP.GE.AND P3, PT, R15, R189, PT ;  /* 0x000000bd0f00720c */ /* 0x000fe40003f66270 */
[----:B------:R-:W-:Y:S02]  /*b8d0*/  FSEL R165, R209, -INF , !P4 ;  /* 0xff800000d1a57808 */ /* 0x000fe40006000000 */
[----:B------:R-:W-:-:S02]  /*b8e0*/  ISETP.GT.AND P4, PT, R183, R11, PT ;  /* 0x0000000bb700720c */ /* 0x000fc40003f84270 */
        /* <DEDUP_REMOVED lines=9> */
[-C--:B------:R-:W-:Y:S02]  /*b980*/  ISETP.GE.AND P3, PT, R15, R185.reuse, PT ;  /* 0x000000b90f00720c */ /* 0x080fe40003f66270 */
[----:B------:R-:W-:Y:S02]  /*b990*/  FSEL R157, R19, -INF , !P4 ;  /* 0xff800000139d7808 */ /* 0x000fe40006000000 */
[----:B------:R-:W-:-:S02]  /*b9a0*/  ISETP.GE.AND P4, PT, R14, R185, PT ;  /* 0x000000b90e00720c */ /* 0x000fc40003f86270 */
[----:B------:R-:W-:Y:S02]  /*b9b0*/  FSEL R35, R35, -INF , !P1 ;  /* 0xff80000023237808 */ /* 0x000fe40004800000 */
[----:B------:R-:W-:Y:S02]  /*b9c0*/  ISETP.GE.AND P1, PT, R12, R189, PT ;  /* 0x000000bd0c00720c */ /* 0x000fe40003f26270 */
[----:B------:R-:W-:Y:S02]  /*b9d0*/  FSEL R160, R18, -INF , !P3 ;  /* 0xff80000012a07808 */ /* 0x000fe40005800000 */
[----:B------:R-:W-:Y:S02]  /*b9e0*/  ISETP.GT.AND P3, PT, R34, R10, PT ;  /* 0x0000000a2200720c */ /* 0x000fe40003f64270 */
[----:B------:R-:W-:Y:S02]  /*b9f0*/  FSEL R158, R23, -INF , !P4 ;  /* 0xff800000179e7808 */ /* 0x000fe40006000000 */
[----:B------:R-:W-:-:S02]  /*ba00*/  FSEL R23, R33, -INF , !P1 ;  /* 0xff80000021177808 */ /* 0x000fc40004800000 */
[----:B------:R-:W-:Y:S02]  /*ba10*/  ISETP.GT.AND P4, PT, R183, R9, PT ;  /* 0x00000009b700720c */ /* 0x000fe40003f84270 */
[----:B------:R-:W-:Y:S02]  /*ba20*/  ISETP.GE.AND P1, PT, R12, R185, PT ;  /* 0x000000b90c00720c */ /* 0x000fe40003f26270 */
[----:B------:R-:W-:Y:S02]  /*ba30*/  FSEL R15, R171, -INF , !P3 ;  /* 0xff800000ab0f7808 */ /* 0x000fe40005800000 */
[----:B------:R-:W-:Y:S02]  /*ba40*/  ISETP.GE.AND P3, PT, R13, R189, PT ;  /* 0x000000bd0d00720c */ /* 0x000fe40003f66270 */
[----:B------:R-:W-:Y:S02]  /*ba50*/  FSEL R18, R144, -INF , !P4 ;  /* 0xff80000090127808 */ /* 0x000fe40006000000 */
[----:B------:R-:W-:-:S02]  /*ba60*/  FSEL R154, R28, -INF , !P1 ;  /* 0xff8000001c9a7808 */ /* 0x000fc40004800000 */
[----:B------:R-:W-:Y:S02]  /*ba70*/  FSEL R162, R213, -INF , !P5 ;  /* 0xff800000d5a27808 */ /* 0x000fe40006800000 */
[----:B------:R-:W-:Y:S02]  /*ba80*/  ISETP.GE.AND P4, PT, R13, R184, PT ;  /* 0x000000b80d00720c */ /* 0x000fe40003f86270 */
[C---:B------:R-:W-:Y:S02]  /*ba90*/  ISETP.GT.AND P1, PT, R183.reuse, R7, PT ;  /* 0x00000007b700720c */ /* 0x040fe40003f24270 */
        /* <DEDUP_REMOVED lines=16> */
[-C--:B------:R-:W-:Y:S02]  /*bba0*/  ISETP.GE.AND P3, PT, R12, R184.reuse, PT ;  /* 0x000000b80c00720c */ /* 0x080fe40003f66270 */
[----:B------:R-:W-:Y:S02]  /*bbb0*/  FSEL R30, R27, -INF , !P4 ;  /* 0xff8000001b1e7808 */ /* 0x000fe40006000000 */
[----:B------:R-:W-:Y:S02]  /*bbc0*/  FSEL R21, R60, -INF , !P1 ;  /* 0xff8000003c157808 */ /* 0x000fe40004800000 */
[----:B------:R-:W-:Y:S02]  /*bbd0*/  ISETP.GE.AND P4, PT, R11, R184, PT ;  /* 0x000000b80b00720c */ /* 0x000fe40003f86270 */
[----:B------:R-:W-:-:S02]  /*bbe0*/  ISETP.GE.AND P1, PT, R10, R185, PT ;  /* 0x000000b90a00720c */ /* 0x000fc40003f26270 */
[----:B------:R-:W-:Y:S02]  /*bbf0*/  FSEL R150, R39, -INF , !P3 ;  /* 0xff80000027967808 */ /* 0x000fe40005800000 */
[----:B------:R-:W-:Y:S02]  /*bc00*/  FSEL R26, R26, -INF , !P5 ;  /* 0xff8000001a1a7808 */ /* 0x000fe40006800000 */
[----:B------:R-:W-:Y:S02]  /*bc10*/  ISETP.GE.AND P3, PT, R11, R190, PT ;  /* 0x000000be0b00720c */ /* 0x000fe40003f66270 */
[----:B------:R-:W-:Y:S02]  /*bc20*/  ISETP.GT.AND P5, PT, R183, R8, PT ;  /* 0x00000008b700720c */ /* 0x000fe40003fa4270 */
[----:B------:R-:W-:Y:S02]  /*bc30*/  FSEL R148, R41, -INF , !P4 ;  /* 0xff80000029947808 */ /* 0x000fe40006000000 */
[----:B------:R-:W-:-:S02]  /*bc40*/  FSEL R146, R15, -INF , !P1 ;  /* 0xff8000000f927808 */ /* 0x000fc40004800000 */
[-C--:B------:R-:W-:Y:S02]  /*bc50*/  ISETP.GE.AND P4, PT, R10, R190.reuse, PT ;  /* 0x000000be0a00720c */ /* 0x080fe40003f86270 */
[----:B------:R-:W-:Y:S02]  /*bc60*/  ISETP.GT.AND P1, PT, R183, R3, PT ;  /* 0x00000003b700720c */ /* 0x000fe40003f24270 */
[----:B------:R-:W-:Y:S02]  /*bc70*/  FSEL R59, R42, -INF , !P3 ;  /* 0xff8000002a3b7808 */ /* 0x000fe40005800000 */
[----:B------:R-:W-:Y:S02]  /*bc80*/  FSEL R13, R145, -INF , !P5 ;  /* 0xff800000910d7808 */ /* 0x000fe40006800000 */
[----:B------:R-:W-:Y:S02]  /*bc90*/  ISETP.GE.AND P3, PT, R10, R189, PT ;  /* 0x000000bd0a00720c */ /* 0x000fe40003f66270 */
[----:B------:R-:W-:-:S02]  /*bca0*/  ISETP.GE.AND P5, PT, R12, R190, PT ;  /* 0x000000be0c00720c */ /* 0x000fc40003fa6270 */
[----:B------:R-:W-:Y:S02]  /*bcb0*/  FSEL R58, R44, -INF , !P4 ;  /* 0xff8000002c3a7808 */ /* 0x000fe40006000000 */
[----:B------:R-:W-:Y:S02]  /*bcc0*/  FSEL R11, R56, -INF , !P1 ;  /* 0xff800000380b7808 */ /* 0x000fe40004800000 */
[C---:B------:R-:W-:Y:S02]  /*bcd0*/  ISETP.GE.AND P4, PT, R9.reuse, R189, PT ;  /* 0x000000bd0900720c */ /* 0x040fe40003f86270 */
[----:B------:R-:W-:Y:S02]  /*bce0*/  ISETP.GE.AND P1, PT, R9, R185, PT ;  /* 0x000000b90900720c */ /* 0x000fe40003f26270 */
[----:B------:R-:W-:Y:S02]  /*bcf0*/  FSEL R27, R31, -INF , !P3 ;  /* 0xff8000001f1b7808 */ /* 0x000fe40005800000 */
[----:B------:R-:W-:-:S02]  /*bd00*/  FSEL R29, R40, -INF , !P5 ;  /* 0xff800000281d7808 */ /* 0x000fc40006800000 */
[----:B------:R-:W-:Y:S02]  /*bd10*/  ISETP.GE.AND P3, PT, R10, R184, PT ;  /* 0x000000b80a00720c */ /* 0x000fe40003f66270 */
[----:B------:R-:W-:Y:S02]  /*bd20*/  ISETP.GT.AND P5, PT, R183, R6, PT ;  /* 0x00000006b700720c */ /* 0x000fe40003fa4270 */
[----:B------:R-:W-:Y:S02]  /*bd30*/  FSEL R64, R18, -INF , !P4 ;  /* 0xff80000012407808 */ /* 0x000fe40006000000 */
[----:B------:R-:W-:Y:S02]  /*bd40*/  FSEL R74, R14, -INF , !P1 ;  /* 0xff8000000e4a7808 */ /* 0x000fe40004800000 */
[----:B------:R-:W-:Y:S02]  /*bd50*/  ISETP.GE.AND P4, PT, R9, R184, PT ;  /* 0x000000b80900720c */ /* 0x000fe40003f86270 */
[----:B------:R-:W-:-:S02]  /*bd60*/  ISETP.GT.AND P1, PT, R183, R17, PT ;  /* 0x00000011b700720c */ /* 0x000fc40003f24270 */
[----:B------:R-:W-:Y:S02]  /*bd70*/  FSEL R145, R43, -INF , !P3 ;  /* 0xff8000002b917808 */ /* 0x000fe40005800000 */
[----:B------:R-:W-:Y:S02]  /*bd80*/  FSEL R19, R73, -INF , !P5 ;  /* 0xff80000049137808 */ /* 0x000fe40006800000 */
[----:B------:R-:W-:Y:S02]  /*bd90*/  ISETP.GE.AND P3, PT, R9, R190, PT ;  /* 0x000000be0900720c */ /* 0x000fe40003f66270 */
[----:B------:R-:W-:Y:S02]  /*bda0*/  ISETP.GT.AND P5, PT, R183, R4, PT ;  /* 0x00000004b700720c */ /* 0x000fe40003fa4270 */
        /* <DEDUP_REMOVED lines=8> */
[-C--:B------:R-:W-:Y:S02]  /*be30*/  ISETP.GE.AND P4, PT, R7, R189.reuse, PT ;  /* 0x000000bd0700720c */ /* 0x080fe40003f86270 */
[----:B------:R-:W-:Y:S02]  /*be40*/  FMNMX3.FTZ R0, R71, R22, R24, !PT ;  /* 0x0000001647007276 */ /* 0x000fe40007810018 */
[----:B------:R-:W-:Y:S02]  /*be50*/  FSEL R10, R57, -INF , !P5 ;  /* 0xff800000390a7808 */ /* 0x000fe40006800000 */
[----:B------:R-:W-:Y:S02]  /*be60*/  FSEL R63, R46, -INF , !P3 ;  /* 0xff8000002e3f7808 */ /* 0x000fe40005800000 */
[----:B------:R-:W-:Y:S02]  /*be70*/  ISETP.GE.AND P3, PT, R8, R189, PT ;  /* 0x000000bd0800720c */ /* 0x000fe40003f66270 */
[----:B------:R-:W-:-:S02]  /*be80*/  FSEL R57, R20, -INF , !P4 ;  /* 0xff80000014397808 */ /* 0x000fc40006000000 */
[----:B------:R-:W-:Y:S02]  /*be90*/  FMNMX3.FTZ R0, R0, R25, R23, !PT ;  /* 0x0000001900007276 */ /* 0x000fe40007810017 */
[-C--:B------:R-:W-:Y:S02]  /*bea0*/  ISETP.GE.AND P4, PT, R6, R189.reuse, PT ;  /* 0x000000bd0600720c */ /* 0x080fe40003f86270 */
[----:B------:R-:W-:Y:S02]  /*beb0*/  ISETP.GE.AND P1, PT, R5, R189, PT ;  /* 0x000000bd0500720c */ /* 0x000fe40003f26270 */
[----:B------:R-:W-:Y:S02]  /*bec0*/  FSEL R62, R13, -INF , !P3 ;  /* 0xff8000000d3e7808 */ /* 0x000fe40005800000 */
[----:B------:R-:W-:Y:S02]  /*bed0*/  FMNMX3.FTZ R0, R0, R30, R27, !PT ;  /* 0x0000001e00007276 */ /* 0x000fe4000781001b */
[----:B------:R-:W-:-:S02]  /*bee0*/  ISETP.GT.AND P5, PT, R183, R16, PT ;  /* 0x00000010b700720c */ /* 0x000fc40003fa4270 */
[----:B------:R-:W-:Y:S02]  /*bef0*/  FSEL R56, R19, -INF , !P4 ;  /* 0xff80000013387808 */ /* 0x000fe40006000000 */
[----:B------:R-:W-:Y:S02]  /*bf00*/  FSEL R55, R21, -INF , !P1 ;  /* 0xff80000015377808 */ /* 0x000fe40004800000 */
[-C--:B------:R-:W-:Y:S02]  /*bf10*/  ISETP.GE.AND P4, PT, R4, R189.reuse, PT ;  /* 0x000000bd0400720c */ /* 0x080fe40003f86270 */
[----:B------:R-:W-:Y:S02]  /*bf20*/  ISETP.GE.AND P1, PT, R3, R189, PT ;  /* 0x000000bd0300720c */ /* 0x000fe40003f26270 */
[----:B------:R-:W-:Y:S02]  /*bf30*/  ISETP.GE.AND P3, PT, R8, R184, PT ;  /* 0x000000b80800720c */ /* 0x000fe40003f66270 */
[----:B------:R-:W-:-:S02]  /*bf40*/  FMNMX3.FTZ R0, R0, R64, R62, !PT ;  /* 0x0000004000007276 */ /* 0x000fc4000781003e */
[----:B------:R-:W-:Y:S02]  /*bf50*/  FSEL R8, R53, -INF , !P5 ;  /* 0xff80000035087808 */ /* 0x000fe40006800000 */
[----:B------:R-:W-:Y:S02]  /*bf60*/  FSEL R54, R12, -INF , !P4 ;  /* 0xff8000000c367808 */ /* 0x000fe40006000000 */
[----:B------:R-:W-:Y:S02]  /*bf70*/  FSEL R53, R11, -INF , !P1 ;  /* 0xff8000000b357808 */ /* 0x000fe40004800000 */
[-C--:B------:R-:W-:Y:S02]  /*bf80*/  ISETP.GE.AND P4, PT, R2, R189.reuse, PT ;  /* 0x000000bd0200720c */ /* 0x080fe40003f86270 */
[----:B------:R-:W-:Y:S02]  /*bf90*/  ISETP.GE.AND P1, PT, R17, R189, PT ;  /* 0x000000bd1100720c */ /* 0x000fe40003f26270 */
[----:B------:R-:W-:-:S02]  /*bfa0*/  FMNMX3.FTZ R0, R0, R57, R56, !PT ;  /* 0x0000003900007276 */ /* 0x000fc40007810038 */
[----:B------:R-:W-:Y:S02]  /*bfb0*/  ISETP.GE.AND P5, PT, R7, R190, PT ;  /* 0x000000be0700720c */ /* 0x000fe40003fa6270 */
[----:B------:R-:W-:Y:S02]  /*bfc0*/  FSEL R52, R10, -INF , !P4 ;  /* 0xff8000000a347808 */ /* 0x000fe40006000000 */
[----:B------:R-:W-:Y:S02]  /*bfd0*/  FSEL R50, R9, -INF , !P1 ;  /* 0xff80000009327808 */ /* 0x000fe40004800000 */
[----:B------:R-:W-:Y:S02]  /*bfe0*/  ISETP.GE.AND P4, PT, R16, R189, PT ;  /* 0x000000bd1000720c */ /* 0x000fe40003f86270 */
[----:B------:R-:W-:Y:S02]  /*bff0*/  FMNMX3.FTZ R0, R0, R55, R54, !PT ;  /* 0x0000003700007276 */ /* 0x000fe40007810036 */
[----:B------:R-:W-:-:S02]  /*c000*/  FMNMX3.FTZ R9, R68, R32, R26, !PT ;  /* 0x0000002044097276 */ /* 0x000fc4000781001a */
[----:B------:R-:W-:Y:S02]  /*c010*/  FSEL R60, R49, -INF , !P5 ;  /* 0xff800000313c7808 */ /* 0x000fe40006800000 */
[----:B------:R-:W-:Y:S02]  /*c020*/  FSEL R49, R8, -INF , !P4 ;  /* 0xff80000008317808 */ /* 0x000fe40006000000 */
[----:B------:R-:W-:Y:S02]  /*c030*/  FMNMX3.FTZ R0, R0, R53, R52, !PT ;  /* 0x0000003500007276 */ /* 0x000fe40007810034 */
[----:B------:R-:W-:Y:S02]  /*c040*/  FMNMX3.FTZ R9, R9, R35, R29, !PT ;  /* 0x0000002309097276 */ /* 0x000fe4000781001d */
[----:B------:R-:W-:Y:S02]  /*c050*/  ISETP.GT.AND P1, PT, R34, R7, PT ;  /* 0x000000072200720c */ /* 0x000fe40003f24270 */
[----:B------:R-:W-:-:S02]  /*c060*/  ISETP.GE.AND P4, PT, R6, R190, PT ;  /* 0x000000be0600720c */ /* 0x000fc40003f86270 */
[----:B------:R-:W-:Y:S02]  /*c070*/  FMNMX3.FTZ R0, R0, R50, R49, !PT ;  /* 0x0000003200007276 */ /* 0x000fe40007810031 */
[----:B------:R-:W-:Y:S02]  /*c080*/  FMNMX3.FTZ R9, R9, R59, R58, !PT ;  /* 0x0000003b09097276 */ /* 0x000fe4000781003a */
[----:B------:R-:W-:Y:S02]  /*c090*/  FSEL R11, R202, -INF , !P1 ;  /* 0xff800000ca0b7808 */ /* 0x000fe40004800000 */
[----:B------:R-:W-:Y:S02]  /*c0a0*/  FSEL R48, R51, -INF , !P4 ;  /* 0xff80000033307808 */ /* 0x000fe40006000000 */
[-C--:B------:R-:W-:Y:S02]  /*c0b0*/  ISETP.GE.AND P1, PT, R5, R190.reuse, PT ;  /* 0x000000be0500720c */ /* 0x080fe40003f26270 */
[----:B------:R-:W-:Y:S01]  /*c0c0*/  ISETP.GE.AND P4, PT, R4, R190, PT ;  /* 0x000000be0400720c */ /* 0x000fe20003f86270 */
[----:B------:R-:W1:Y:S01]  /*c0d0*/  SHFL.BFLY PT, R8, R0, 0x2, 0x1f ;  /* 0x0c401f0000087f89 */ /* 0x000e6200000e0000 */
        /* <DEDUP_REMOVED lines=13> */
[----:B------:R-:W-:-:S04]  /*c1b0*/  FMNMX3.FTZ R9, R9, R43, R42, !PT ;  /* 0x0000002b09097276 */ /* 0x000fc8000781002a */
[----:B------:R-:W-:Y:S02]  /*c1c0*/  FMNMX3.FTZ R9, R9, R40, R39, !PT ;  /* 0x0000002809097276 */ /* 0x000fe40007810027 */
[----:B------:R-:W-:-:S03]  /*c1d0*/  FSEL R65, R47, -INF , !P3 ;  /* 0xff8000002f417808 */ /* 0x000fc60005800000 */
[----:B------:R-:W2:Y:S01]  /*c1e0*/  SHFL.BFLY PT, R13, R9, 0x2, 0x1f ;  /* 0x0c401f00090d7f89 */ /* 0x000ea200000e0000 */
[C---:B------:R-:W-:Y:S02]  /*c1f0*/  ISETP.GE.AND P3, PT, R7.reuse, R184, PT ;  /* 0x000000b80700720c */ /* 0x040fe40003f66270 */
[----:B------:R-:W-:Y:S01]  /*c200*/  ISETP.GE.AND P5, PT, R7, R185, PT ;  /* 0x000000b90700720c */ /* 0x000fe20003fa6270 */
[----:B------:R-:W-:Y:S01]  /*c210*/  IMAD.U32 R7, RZ, RZ, UR37 ;  /* 0x00000025ff077e24 */ /* 0x000fe2000f8e00ff */
[----:B-1----:R-:W-:Y:S02]  /*c220*/  FMNMX.FTZ R8, R0, R8, !PT ;  /* 0x0000000800087209 */ /* 0x002fe40007810000 */
[----:B------:R-:W-:Y:S02]  /*c230*/  FSEL R51, R147, -INF , !P3 ;  /* 0xff80000093337808 */ /* 0x000fe40005800000 */
[----:B------:R-:W-:Y:S02]  /*c240*/  ISETP.GT.AND P1, PT, R34, R6, PT ;  /* 0x000000062200720c */ /* 0x000fe40003f24270 */
[----:B------:R-:W-:-:S02]  /*c250*/  ISETP.GE.AND P4, PT, R6, R184, PT ;  /* 0x000000b80600720c */ /* 0x000fc40003f86270 */
[----:B------:R-:W-:Y:S01]  /*c260*/  ISETP.GE.AND P3, PT, R6, R185, PT ;  /* 0x000000b90600720c */ /* 0x000fe20003f66270 */
[----:B------:R-:W1:Y:S01]  /*c270*/  SHFL.BFLY PT, R14, R8, 0x1, 0x1f ;  /* 0x0c201f00080e7f89 */ /* 0x000e6200000e0000 */
[----:B------:R-:W-:Y:S02]  /*c280*/  LOP3.LUT R6, R7, UR5, R221, 0x96, !PT ;  /* 0x0000000507067c12 */ /* 0x000fe4000f8e96dd */
[----:B------:R-:W-:Y:S02]  /*c290*/  FSEL R10, R203, -INF , !P1 ;  /* 0xff800000cb0a7808 */ /* 0x000fe40004800000 */
[----:B------:R-:W-:Y:S01]  /*c2a0*/  FSEL R47, R11, -INF , !P5 ;  /* 0xff8000000b2f7808 */ /* 0x000fe20006800000 */
[----:B------:R-:W-:Y:S01]  /*c2b0*/  IMAD.WIDE.U32 R6, R6, -0x326172a9, RZ ;  /* 0xcd9e8d5706067825 */ /* 0x000fe200078e00ff */
[----:B------:R-:W-:Y:S02]  /*c2c0*/  ISETP.GE.AND P1, PT, R5, R184, PT ;  /* 0x000000b80500720c */ /* 0x000fe40003f26270 */
[----:B------:R-:W-:-:S02]  /*c2d0*/  ISETP.GT.AND P5, PT, R34, R5, PT ;  /* 0x000000052200720c */ /* 0x000fc40003fa4270 */
[----:B------:R-:W-:Y:S02]  /*c2e0*/  FSEL R41, R10, -INF , !P3 ;  /* 0xff8000000a297808 */ /* 0x000fe40005800000 */
[----:B------:R-:W-:Y:S02]  /*c2f0*/  FSEL R38, R153, -INF , !P1 ;  /* 0xff80000099267808 */ /* 0x000fe40004800000 */
[----:B------:R-:W-:Y:S02]  /*c300*/  FSEL R0, R206, -INF , !P5 ;  /* 0xff800000ce007808 */ /* 0x000fe40006800000 */
[----:B------:R-:W-:Y:S02]  /*c310*/  ISETP.GE.AND P3, PT, R4, R184, PT ;  /* 0x000000b80400720c */ /* 0x000fe40003f66270 */
[----:B------:R-:W-:Y:S02]  /*c320*/  ISETP.GT.AND P1, PT, R34, R4, PT ;  /* 0x000000042200720c */ /* 0x000fe40003f24270 */
[----:B------:R-:W-:-:S02]  /*c330*/  ISETP.GE.AND P5, PT, R4, R185, PT ;  /* 0x000000b90400720c */ /* 0x000fc40003fa6270 */
[----:B------:R-:W-:Y:S02]  /*c340*/  FSEL R45, R151, -INF , !P4 ;  /* 0xff800000972d7808 */ /* 0x000fe40006000000 */
[----:B------:R-:W-:Y:S02]  /*c350*/  LOP3.LUT R4, R216, UR34, R7, 0x96, !PT ;  /* 0x00000022d8047c12 */ /* 0x000fe4000f8e9607 */
[----:B------:R-:W-:Y:S02]  /*c360*/  LOP3.LUT R10, R6, UR33, R231, 0x96, !PT ;  /* 0x00000021060a7c12 */ /* 0x000fe4000f8e96e7 */
[----:B------:R-:W-:Y:S01]  /*c370*/  ISETP.GE.AND P4, PT, R5, R185, PT ;  /* 0x000000b90500720c */ /* 0x000fe20003f86270 */
[----:B------:R-:W-:-:S03]  /*c380*/  IMAD.WIDE.U32 R4, R4, -0x2daee0ad, RZ ;  /* 0xd2511f5304047825 */ /* 0x000fc600078e00ff */
[----:B------:R-:W-:Y:S01]  /*c390*/  FSEL R33, R0, -INF , !P4 ;  /* 0xff80000000217808 */ /* 0x000fe20006000000 */
[----:B------:R-:W-:Y:S01]  /*c3a0*/  IMAD.WIDE.U32 R10, R10, -0x2daee0ad, RZ ;  /* 0xd2511f530a0a7825 */ /* 0x000fe200078e00ff */
[----:B--2---:R-:W-:Y:S02]  /*c3b0*/  FMNMX.FTZ R0, R9, R13, !PT ;  /* 0x0000000d09007209 */ /* 0x004fe40007810000 */
[----:B------:R-:W-:Y:S02]  /*c3c0*/  ISETP.GT.AND P4, PT, R34, R3, PT ;  /* 0x000000032200720c */ /* 0x000fe40003f84270 */
[----:B------:R-:W-:Y:S02]  /*c3d0*/  LOP3.LUT R9, R4, UR31, R11, 0x96, !PT ;  /* 0x0000001f04097c12 */ /* 0x000fe4000f8e960b */
[----:B------:R-:W2:Y:S01]  /*c3e0*/  SHFL.BFLY PT, R11, R0, 0x1, 0x1f ;  /* 0x0c201f00000b7f89 */ /* 0x000ea200000e0000 */
[----:B------:R-:W-:Y:S02]  /*c3f0*/  FSEL R12, R207, -INF , !P1 ;  /* 0xff800000cf0c7808 */ /* 0x000fe40004800000 */
[----:B------:R-:W-:-:S02]  /*c400*/  ISETP.GE.AND P1, PT, R3, R184, PT ;  /* 0x000000b80300720c */ /* 0x000fc40003f26270 */
[----:B------:R-:W-:Y:S02]  /*c410*/  FSEL R31, R159, -INF , !P3 ;  /* 0xff8000009f1f7808 */ /* 0x000fe40005800000 */
[----:B------:R-:W-:Y:S02]  /*c420*/  LOP3.LUT R5, R222, UR32, R5, 0x96, !PT ;  /* 0x00000020de057c12 */ /* 0x000fe4000f8e9605 */
[----:B------:R-:W-:Y:S02]  /*c430*/  ISETP.GE.AND P3, PT, R3, R185, PT ;  /* 0x000000b90300720c */ /* 0x000fe40003f66270 */
[----:B-1----:R-:W-:Y:S02]  /*c440*/  FMNMX.FTZ R227, R8, R14, !PT ;  /* 0x0000000e08e37209 */ /* 0x002fe40007810000 */
[----:B------:R-:W-:Y:S01]  /*c450*/  FSEL R3, R214, -INF , !P4 ;  /* 0xff800000d6037808 */ /* 0x000fe20006000000 */
[----:B------:R-:W-:Y:S01]  /*c460*/  IMAD.WIDE.U32 R8, R9, -0x326172a9, RZ ;  /* 0xcd9e8d5709087825 */ /* 0x000fe200078e00ff */
[----:B------:R-:W-:-:S02]  /*c470*/  FSEL R20, R12, -INF , !P5 ;  /* 0xff8000000c147808 */ /* 0x000fc40006800000 */
[----:B------:R-:W-:Y:S01]  /*c480*/  FSEL R21, R161, -INF , !P1 ;  /* 0xff800000a1157808 */ /* 0x000fe20004800000 */
[----:B------:R-:W-:Y:S01]  /*c490*/  IMAD.WIDE.U32 R12, R5, -0x326172a9, RZ ;  /* 0xcd9e8d57050c7825 */ /* 0x000fe200078e00ff */
[----:B------:R-:W-:Y:S02]  /*c4a0*/  ISETP.GE.AND P5, PT, R2, R184, PT ;  /* 0x000000b80200720c */ /* 0x000fe40003fa6270 */
[----:B------:R-:W-:Y:S02]  /*c4b0*/  ISETP.GT.AND P1, PT, R34, R2, PT ;  /* 0x000000022200720c */ /* 0x000fe40003f24270 */
[----:B------:R-:W-:Y:S01]  /*c4c0*/  ISETP.GE.AND P4, PT, R2, R185, PT ;  /* 0x000000b90200720c */ /* 0x000fe20003f86270 */
[----:B------:R-:W-:Y:S01]  /*c4d0*/  FMUL.FTZ R2, R227, UR35 ;  /* 0x00000023e3027c20 */ /* 0x000fe20008410000 */
[----:B------:R-:W-:Y:S02]  /*c4e0*/  FSEL R19, R3, -INF , !P3 ;  /* 0xff80000003137808 */ /* 0x000fe40005800000 */
[----:B------:R-:W-:-:S02]  /*c4f0*/  FSETP.NEU.FTZ.AND P3, PT, R227, -INF , PT ;  /* 0xff800000e300780b */ /* 0x000fc40003f7d000 */
[----:B------:R-:W-:Y:S02]  /*c500*/  LOP3.LUT R4, R230, UR17, R13, 0x96, !PT ;  /* 0x00000011e6047c12 */ /* 0x000fe4000f8e960d */
[----:B------:R-:W-:Y:S02]  /*c510*/  LOP3.LUT R3, R12, UR16, R9, 0x96, !PT ;  /* 0x000000100c037c12 */ /* 0x000fe4000f8e9609 */
[----:B------:R-:W-:Y:S01]  /*c520*/  FSEL R2, R2, RZ, P3 ;  /* 0x000000ff02027208 */ /* 0x000fe20001800000 */
[----:B------:R-:W-:Y:S01]  /*c530*/  IMAD.MOV.U32 R216, RZ, RZ, R163 ;  /* 0x000000ffffd87224 */ /* 0x000fe200078e00a3 */
[----:B------:R-:W-:Y:S01]  /*c540*/  FSEL R18, R162, -INF , !P5 ;  /* 0xff800000a2127808 */ /* 0x000fe20006800000 */
[----:B------:R-:W-:Y:S01]  /*c550*/  IMAD.WIDE.U32 R14, R4, -0x2daee0ad, RZ ;  /* 0xd2511f53040e7825 */ /* 0x000fe200078e00ff */
[----:B------:R-:W-:-:S03]  /*c560*/  FSEL R12, R215, -INF , !P1 ;  /* 0xff800000d70c7808 */ /* 0x000fc60004800000 */
[----:B------:R-:W-:-:S04]  /*c570*/  IMAD.WIDE.U32 R162, R3, -0x2daee0ad, RZ ;  /* 0xd2511f5303a27825 */ /* 0x000fc800078e00ff */
[----:B------:R-:W-:Y:S01]  /*c580*/  FFMA.FTZ R3, R22, UR35, -R2 ;  /* 0x0000002316037c23 */ /* 0x000fe20008010802 */
[C---:B------:R-:W-:Y:S02]  /*c590*/  ISETP.GT.AND P5, PT, R34.reuse, R17, PT ;  /* 0x000000112200720c */ /* 0x040fe40003fa4270 */
[----:B------:R-:W-:Y:S02]  /*c5a0*/  ISETP.GT.AND P1, PT, R34, R16, PT ;  /* 0x000000102200720c */ /* 0x000fe40003f24270 */
[----:B------:R-:W-:Y:S01]  /*c5b0*/  LOP3.LUT R4, R10, UR26, R15, 0x96, !PT ;  /* 0x0000001a0a047c12 */ /* 0x000fe2000f8e960f */
[----:B------:R1:W-:Y:S01]  /*c5c0*/  MUFU.EX2 R34, R3 ;  /* 0x0000000300227308 */ /* 0x0003e20000000800 */
[----:B------:R-:W-:Y:S02]  /*c5d0*/  LOP3.LUT R9, R14, UR24, R163, 0x96, !PT ;  /* 0x000000180e097c12 */ /* 0x000fe4000f8e96a3 */
[----:B--2---:R-:W-:Y:S01]  /*c5e0*/  FMNMX.FTZ R226, R0, R11, !PT ;  /* 0x0000000b00e27209 */ /* 0x004fe20007810000 */
[----:B------:R-:W-:Y:S01]  /*c5f0*/  IMAD.WIDE.U32 R4, R4, -0x326172a9, RZ ;  /* 0xcd9e8d5704047825 */ /* 0x000fe200078e00ff */
[----:B------:R-:W-:-:S03]  /*c600*/  FSEL R10, R210, -INF , !P5 ;  /* 0xff800000d20a7808 */ /* 0x000fc60006800000 */
[----:B------:R-:W-:-:S04]  /*c610*/  IMAD.WIDE.U32 R192, R9, -0x326172a9, RZ ;  /* 0xcd9e8d5709c07825 */ /* 0x000fc800078e00ff */
[C---:B------:R-:W-:Y:S01]  /*c620*/  FMUL.FTZ R0, R226.reuse, UR35 ;  /* 0x00000023e2007c20 */ /* 0x040fe20008410000 */
[----:B------:R-:W-:Y:S01]  /*c630*/  FSETP.NEU.FTZ.AND P5, PT, R226, -INF , PT ;  /* 0xff800000e200780b */ /* 0x000fe20003fbd000 */
[----:B-1----:R-:W-:-:S04]  /*c640*/  FFMA.FTZ R3, R24, UR35, -R2 ;  /* 0x0000002318037c23 */ /* 0x002fc80008010802 */
[----:B------:R1:W2:Y:S01]  /*c650*/  MUFU.EX2 R143, R3 ;  /* 0x00000003008f7308 */ /* 0x0002a20000000800 */
[----:B------:R-:W-:Y:S02]  /*c660*/  LOP3.LUT R28, R4, UR13, R193, 0x96, !PT ;  /* 0x0000000d041c7c12 */ /* 0x000fe4000f8e96c1 */
[----:B------:R-:W-:Y:S02]  /*c670*/  FSEL R0, R0, RZ, P5 ;  /* 0x000000ff00007208 */ /* 0x000fe40002800000 */
[----:B------:R-:W-:Y:S02]  /*c680*/  FSEL R15, R12, -INF , !P4 ;  /* 0xff8000000c0f7808 */ /* 0x000fe40006000000 */
[----:B------:R-:W-:Y:S02]  /*c690*/  ISETP.GE.AND P4, PT, R17, R184, PT ;  /* 0x000000b81100720c */ /* 0x000fe40003f86270 */
[----:B------:R-:W-:Y:S02]  /*c6a0*/  LOP3.LUT R4, R28, 0xff, RZ, 0xc0, !PT ;  /* 0x000000ff1c047812 */ /* 0x000fe400078ec0ff */
[----:B------:R-:W-:Y:S01]  /*c6b0*/  LOP3.LUT R12, R8, UR15, R5, 0x96, !PT ;  /* 0x0000000f080c7c12 */ /* 0x000fe2000f8e9605 */
[----:B------:R-:W-:Y:S01]  /*c6c0*/  FFMA.FTZ R5, R32, UR35, -R0 ;  /* 0x0000002320057c23 */ /* 0x000fe20008010800 */
[----:B------:R-:W-:-:S02]  /*c6d0*/  FSEL R9, R211, -INF , !P1 ;  /* 0xff800000d3097808 */ /* 0x000fc40004800000 */
[----:B------:R-:W-:Y:S02]  /*c6e0*/  FSEL R14, R164, -INF , !P4 ;  /* 0xff800000a40e7808 */ /* 0x000fe40006000000 */
[----:B-1----:R-:W-:Y:S02]  /*c6f0*/  LOP3.LUT R3, R28, 0xffff, RZ, 0xc0, !PT ;  /* 0x0000ffff1c037812 */ /* 0x002fe400078ec0ff */
[----:B------:R-:W-:Y:S02]  /*c700*/  ISETP.GE.AND P1, PT, R17, R185, PT ;  /* 0x000000b91100720c */ /* 0x000fe40003f26270 */
[----:B------:R-:W-:Y:S01]  /*c710*/  ISETP.LE.U32.AND P4, PT, R4, UR12, PT ;  /* 0x0000000c04007c0c */ /* 0x000fe2000bf83070 */
[----:B------:R1:W-:Y:S01]  /*c720*/  MUFU.EX2 R22, R5 ;  /* 0x0000000500167308 */ /* 0x0003e20000000800 */
[----:B------:R-:W-:Y:S02]  /*c730*/  SHF.R.U32.HI R3, RZ, 0x8, R3 ;  /* 0x00000008ff037819 */ /* 0x000fe40000011603 */
[----:B------:R-:W-:-:S02]  /*c740*/  FSEL R11, R10, -INF , !P1 ;  /* 0xff8000000a0b7808 */ /* 0x000fc40004800000 */
[----:B--2---:R-:W-:Y:S02]  /*c750*/  F2FP.F16.F32.PACK_AB R4, R143, R34 ;  /* 0x000000228f04723e */ /* 0x004fe400000000ff */
[----:B------:R-:W-:Y:S02]  /*c760*/  ISETP.GE.AND P1, PT, R16, R184, PT ;  /* 0x000000b81000720c */ /* 0x000fe40003f26270 */
[----:B------:R-:W-:Y:S02]  /*c770*/  LOP3.LUT R3, R3, 0xffff, RZ, 0xc0, !PT ;  /* 0x0000ffff03037812 */ /* 0x000fe400078ec0ff */
[----:B------:R-:W-:Y:S01]  /*c780*/  PRMT R141, R4, 0x7610, R141 ;  /* 0x00007610048d7816 */ /* 0x000fe2000000008d */
[----:B-1----:R-:W-:Y:S01]  /*c790*/  FFMA.FTZ R5, R26, UR35, -R0 ;  /* 0x000000231a057c23 */ /* 0x002fe20008010800 */
[----:B------:R-:W-:-:S03]  /*c7a0*/  FSEL R10, R165, -INF , !P1 ;  /* 0xff800000a50a7808 */ /* 0x000fc60004800000 */
[----:B------:R-:W1:Y:S01]  /*c7b0*/  MUFU.EX2 R67, R5 ;  /* 0x0000000500437308 */ /* 0x000e620000000800 */
[----:B------:R-:W-:Y:S02]  /*c7c0*/  ISETP.LE.U32.AND P1, PT, R3, UR12, PT ;  /* 0x0000000c03007c0c */ /* 0x000fe4000bf23070 */
[----:B------:R-:W-:Y:S01]  /*c7d0*/  PRMT R3, R28, 0x7632, R3 ;  /* 0x000076321c037816 */ /* 0x000fe20000000003 */
[----:B------:R-:W-:Y:S01]  /*c7e0*/  @!P4 HADD2 R72, -R141.H0_H0, -RZ.H0_H0 ;  /* 0xa00000ff8d48c230 */ /* 0x000fe20000000900 */
[----:B------:R-:W-:Y:S02]  /*c7f0*/  PRMT R142, R4, 0x7632, R142 ;  /* 0x00007632048e7816 */ /* 0x000fe4000000008e */
[----:B------:R-:W-:Y:S02]  /*c800*/  LOP3.LUT R3, R3, 0xff, RZ, 0xc0, !PT ;  /* 0x000000ff03037812 */ /* 0x000fe400078ec0ff */
[----:B------:R-:W-:Y:S01]  /*c810*/  PRMT R229, R141, 0x5410, R142 ;  /* 0x000054108de57816 */ /* 0x000fe2000000008e */
[----:B------:R-:W-:Y:S01]  /*c820*/  FFMA.FTZ R4, R25, UR35, -R2 ;  /* 0x0000002319047c23 */ /* 0x000fe20008010802 */
[----:B------:R-:W-:-:S02]  /*c830*/  @!P4 PRMT R141, R72, 0x5410, RZ ;  /* 0x00005410488dc816 */ /* 0x000fc400000000ff */
[----:B------:R-:W-:Y:S01]  /*c840*/  ISETP.LE.U32.AND P4, PT, R3, UR12, PT ;  /* 0x0000000c03007c0c */ /* 0x000fe2000bf83070 */
[----:B------:R-:W-:Y:S01]  /*c850*/  FFMA.FTZ R3, R23, UR35, -R2 ;  /* 0x0000002317037c23 */ /* 0x000fe20008010802 */
[----:B------:R1:W-:Y:S01]  /*c860*/  MUFU.EX2 R147, R4 ;  /* 0x0000000400937308 */ /* 0x0003e20000000800 */
[----:B------:R-:W-:-:S07]  /*c870*/  @!P1 HADD2 R144, -R142.H0_H0, -RZ.H0_H0 ;  /* 0xa00000ff8e909230 */ /* 0x000fce0000000900 */
[----:B------:R2:W3:Y:S01]  /*c880*/  MUFU.EX2 R163, R3 ;  /* 0x0000000300a37308 */ /* 0x0004e20000000800 */
[----:B------:R-:W-:Y:S02]  /*c890*/  @!P1 PRMT R142, R144, 0x5410, RZ ;  /* 0x00005410908e9816 */ /* 0x000fe400000000ff */
[----:B-1----:R-:W-:-:S04]  /*c8a0*/  F2FP.F16.F32.PACK_AB R4, R67, R22 ;  /* 0x000000164304723e */ /* 0x002fc800000000ff */
[----:B------:R-:W-:Y:S02]  /*c8b0*/  PRMT R140, R4, 0x7610, R140 ;  /* 0x00007610048c7816 */ /* 0x000fe4000000008c */
[----:B--2---:R-:W-:-:S04]  /*c8c0*/  SHF.R.U32.HI R3, RZ, 0x18, R28 ;  /* 0x00000018ff037819 */ /* 0x004fc8000001161c */
[----:B------:R-:W-:Y:S01]  /*c8d0*/  ISETP.LE.U32.AND P1, PT, R3, UR12, PT ;  /* 0x0000000c03007c0c */ /* 0x000fe2000bf23070 */
[----:B------:R-:W-:Y:S02]  /*c8e0*/  IMAD.MOV.U32 R3, RZ, RZ, R192 ;  /* 0x000000ffff037224 */ /* 0x000fe400078e00c0 */
[----:B------:R-:W-:Y:S01]  /*c8f0*/  @!P4 HADD2 R166, -R140.H0_H0, -RZ.H0_H0 ;  /* 0xa00000ff8ca6c230 */ /* 0x000fe20000000900 */
[----:B------:R-:W-:Y:S02]  /*c900*/  PRMT R75, R4, 0x7632, R75 ;  /* 0x00007632044b7816 */ /* 0x000fe4000000004b */
[----:B------:R-:W-:Y:S02]  /*c910*/  LOP3.LUT R3, R3, 0xff, RZ, 0xc0, !PT ;  /* 0x000000ff03037812 */ /* 0x000fe400078ec0ff */
[----:B------:R-:W-:Y:S02]  /*c920*/  PRMT R217, R140, 0x5410, R75 ;  /* 0x000054108cd97816 */ /* 0x000fe4000000004b */
[----:B------:R-:W-:-:S02]  /*c930*/  @!P4 PRMT R140, R166, 0x5410, RZ ;  /* 0x00005410a68cc816 */ /* 0x000fc400000000ff */
[----:B------:R-:W-:Y:S01]  /*c940*/  ISETP.LE.U32.AND P4, PT, R3, UR12, PT ;  /* 0x0000000c03007c0c */ /* 0x000fe2000bf83070 */
[----:B------:R-:W-:Y:S01]  /*c950*/  @!P1 HADD2 R167, -R75.H0_H0, -RZ.H0_H0 ;  /* 0xa00000ff4ba79230 */ /* 0x000fe20000000900 */
[----:B---3--:R-:W-:Y:S02]  /*c960*/  F2FP.F16.F32.PACK_AB R3, R163, R147 ;  /* 0x00000093a303723e */ /* 0x008fe400000000ff */
[----:B------:R-:W-:Y:S02]  /*c970*/  PRMT R4, R192, 0x7771, RZ ;  /* 0x00007771c0047816 */ /* 0x000fe400000000ff */
[C---:B------:R-:W-:Y:S02]  /*c980*/  PRMT R144, R3.reuse, 0x7610, R144 ;  /* 0x0000761003907816 */ /* 0x040fe40000000090 */
[----:B------:R-:W-:Y:S01]  /*c990*/  PRMT R161, R3, 0x7632, R161 ;  /* 0x0000763203a17816 */ /* 0x000fe200000000a1 */
[----:B------:R-:W-:Y:S01]  /*c9a0*/  FFMA.FTZ R3, R35, UR35, -R0 ;  /* 0x0000002323037c23 */ /* 0x000fe20008010800 */
[----:B------:R-:W-:-:S02]  /*c9b0*/  @!P1 PRMT R75, R167, 0x5410, RZ ;  /* 0x00005410a74b9816 */ /* 0x000fc400000000ff */
[----:B------:R-:W-:Y:S01]  /*c9c0*/  ISETP.GT.U32.AND P1, PT, R4, UR12, PT ;  /* 0x0000000c04007c0c */ /* 0x000fe2000bf24070 */
[----:B------:R1:W-:Y:S01]  /*c9d0*/  MUFU.EX2 R26, R3 ;  /* 0x00000003001a7308 */ /* 0x0003e20000000800 */
[----:B------:R-:W-:Y:S02]  /*c9e0*/  @!P4 HADD2 R168, -R144.H0_H0, -RZ.H0_H0 ;  /* 0xa00000ff90a8c230 */ /* 0x000fe40000000900 */
[----:B------:R-:W-:Y:S01]  /*c9f0*/  IMAD.MOV.U32 R225, RZ, RZ, R219 ;  /* 0x000000ffffe17224 */ /* 0x000fe200078e00db */
[----:B------:R-:W-:Y:S02]  /*ca00*/  PRMT R219, R144, 0x5410, R161 ;  /* 0x0000541090db7816 */ /* 0x000fe400000000a1 */
[----:B------:R-:W-:Y:S02]  /*ca10*/  @!P4 PRMT R144, R168, 0x5410, RZ ;  /* 0x00005410a890c816 */ /* 0x000fe400000000ff */
[----:B------:R-:W-:Y:S01]  /*ca20*/  ISETP.GE.AND P4, PT, R16, R185, PT ;  /* 0x000000b91000720c */ /* 0x000fe20003f86270 */
[----:B-1----:R-:W-:-:S04]  /*ca30*/  FFMA.FTZ R3, R29, UR35, -R0 ;  /* 0x000000231d037c23 */ /* 0x002fc80008010800 */
[----:B------:R1:W2:Y:S01]  /*ca40*/  MUFU.EX2 R153, R3 ;  /* 0x0000000300997308 */ /* 0x0002a20000000800 */
[----:B------:R-:W-:Y:S01]  /*ca50*/  LOP3.LUT R24, R6, UR33, R177, 0x96, !PT ;  /* 0x0000002106187c12 */ /* 0x000fe2000f8e96b1 */
[----:B------:R-:W-:Y:S01]  /*ca60*/  @P1 HADD2 R169, -R161.H0_H0, -RZ.H0_H0 ;  /* 0xa00000ffa1a91230 */ /* 0x000fe20000000900 */
[----:B------:R-:W-:-:S04]  /*ca70*/  FSEL R6, R9, -INF , !P4 ;  /* 0xff80000009067808 */ /* 0x000fc80006000000 */
[----:B------:R-:W-:Y:S02]  /*ca80*/  @P1 PRMT R161, R169, 0x5410, RZ ;  /* 0x00005410a9a11816 */ /* 0x000fe400000000ff */
[----:B-1----:R-:W-:-:S04]  /*ca90*/  PRMT R3, R192, 0x7772, RZ ;  /* 0x00007772c0037816 */ /* 0x002fc800000000ff */
[----:B------:R-:W-:Y:S02]  /*caa0*/  ISETP.GT.U32.AND P4, PT, R3, UR12, PT ;  /* 0x0000000c03007c0c */ /* 0x000fe4000bf84070 */
[----:B------:R-:W-:-:S04]  /*cab0*/  PRMT R3, R192, 0x7773, RZ ;  /* 0x00007773c0037816 */ /* 0x000fc800000000ff */
[----:B------:R-:W-:Y:S01]  /*cac0*/  ISETP.GT.U32.AND P1, PT, R3, UR12, PT ;  /* 0x0000000c03007c0c */ /* 0x000fe2000bf24070 */
[----:B------:R-:W-:Y:S01]  /*cad0*/  FFMA.FTZ R3, R30, UR35, -R2 ;  /* 0x000000231e037c23 */ /* 0x000fe20008010802 */
[----:B------:R-:W-:Y:S01]  /*cae0*/  IMAD.WIDE.U32 R12, R12, -0x2daee0ad, RZ ;  /* 0xd2511f530c0c7825 */ /* 0x000fe200078e00ff */
[----:B--2---:R-:W-:Y:S02]  /*caf0*/  F2FP.F16.F32.PACK_AB R4, R153, R26 ;  /* 0x0000001a9904723e */ /* 0x004fe400000000ff */
[----:B------:R1:W-:Y:S02]  /*cb00*/  MUFU.EX2 R151, R3 ;  /* 0x0000000300977308 */ /* 0x0003e40000000800 */
[----:B------:R-:W-:Y:S02]  /*cb10*/  LOP3.LUT R72, R162, UR22, R13, 0x96, !PT ;  /* 0x00000016a2487c12 */ /* 0x000fe4000f8e960d */
[C---:B------:R-:W-:Y:S02]  /*cb20*/  PRMT R159, R4.reuse, 0x7610, R159 ;  /* 0x00007610049f7816 */ /* 0x040fe4000000009f */
[----:B------:R-:W-:-:S03]  /*cb30*/  PRMT R197, R4, 0x7632, R197 ;  /* 0x0000763204c57816 */ /* 0x000fc600000000c5 */
[----:B------:R-:W-:Y:S02]  /*cb40*/  @P4 HADD2 R170, -R159.H0_H0, -RZ.H0_H0 ;  /* 0xa00000ff9faa4230 */ /* 0x000fe40000000900 */
[----:B-1----:R-:W-:-:S04]  /*cb50*/  FFMA.FTZ R3, R27, UR35, -R2 ;  /* 0x000000231b037c23 */ /* 0x002fc80008010802 */
[----:B------:R1:W2:Y:S01]  /*cb60*/  MUFU.EX2 R162, R3 ;  /* 0x0000000300a27308 */ /* 0x0002a20000000800 */
[----:B------:R-:W-:Y:S01]  /*cb70*/  PRMT R228, R159, 0x5410, R197 ;  /* 0x000054109fe47816 */ /* 0x000fe200000000c5 */
[----:B------:R-:W-:Y:S01]  /*cb80*/  IMAD.MOV.U32 R224, RZ, RZ, R218 ;  /* 0x000000ffffe07224 */ /* 0x000fe200078e00da */
[----:B------:R-:W-:Y:S01]  /*cb90*/  @P4 PRMT R159, R170, 0x5410, RZ ;  /* 0x00005410aa9f4816 */ /* 0x000fe200000000ff */
[----:B------:R-:W-:Y:S01]  /*cba0*/  IMAD.U32 R232, RZ, RZ, UR20 ;  /* 0x00000014ffe87e24 */ /* 0x000fe2000f8e00ff */
[----:B------:R-:W-:Y:S01]  /*cbb0*/  SHF.R.U32.HI R218, RZ, 0x5, R178 ;  /* 0x00000005ffda7819 */ /* 0x000fe200000116b2 */
[----:B------:R-:W-:Y:S01]  /*cbc0*/  @P1 HADD2 R171, -R197.H0_H0, -RZ.H0_H0 ;  /* 0xa00000ffc5ab1230 */ /* 0x000fe20000000900 */
[----:B-1----:R-:W-:-:S04]  /*cbd0*/  LOP3.LUT R3, R72, 0xff, RZ, 0xc0, !PT ;  /* 0x000000ff48037812 */ /* 0x002fc800078ec0ff */
[----:B------:R-:W-:Y:S02]  /*cbe0*/  ISETP.LE.U32.AND P4, PT, R3, UR12, PT ;  /* 0x0000000c03007c0c */ /* 0x000fe4000bf83070 */
[----:B------:R-:W-:Y:S01]  /*cbf0*/  PRMT R3, R72, 0x7632, R3 ;  /* 0x0000763248037816 */ /* 0x000fe20000000003 */
[----:B------:R-:W-:Y:S01]  /*cc00*/  IMAD R232, R232, 0x8, R218 ;  /* 0x00000008e8e87824 */ /* 0x000fe200078e02da */
[----:B--2---:R-:W-:Y:S02]  /*cc10*/  F2FP.F16.F32.PACK_AB R4, R162, R151 ;  /* 0x00000097a204723e */ /* 0x004fe400000000ff */
[----:B------:R-:W-:Y:S02]  /*cc20*/  LOP3.LUT R3, R3, 0xff, RZ, 0xc0, !PT ;  /* 0x000000ff03037812 */ /* 0x000fe400078ec0ff */
[----:B------:R-:W-:Y:S01]  /*cc30*/  @P1 PRMT R197, R171, 0x5410, RZ ;  /* 0x00005410abc51816 */ /* 0x000fe200000000ff */
[----:B------:R-:W-:Y:S01]  /*cc40*/  VIADD R232, R232, 0x4 ;  /* 0x00000004e8e87836 */ /* 0x000fe20000000000 */
[----:B------:R-:W-:-:S02]  /*cc50*/  ISETP.LE.U32.AND P1, PT, R3, UR12, PT ;  /* 0x0000000c03007c0c */ /* 0x000fc4000bf23070 */
[----:B------:R-:W-:Y:S02]  /*cc60*/  LOP3.LUT R3, R72, 0xffff, RZ, 0xc0, !PT ;  /* 0x0000ffff48037812 */ /* 0x000fe400078ec0ff */
[----:B------:R-:W-:Y:S01]  /*cc70*/  PRMT R205, R4, 0x7610, R205 ;  /* 0x0000761004cd7816 */ /* 0x000fe200000000cd */
[----:B------:R-:W-:Y:S01]  /*cc80*/  IMAD.WIDE.U32 R232, R232, -0x326172a9, RZ ;  /* 0xcd9e8d57e8e87825 */ /* 0x000fe200078e00ff */
[----:B------:R-:W-:Y:S02]  /*cc90*/  SHF.R.U32.HI R3, RZ, 0x8, R3 ;  /* 0x00000008ff037819 */ /* 0x000fe40000011603 */
[----:B------:R-:W-:Y:S01]  /*cca0*/  PRMT R204, R4, 0x7632, R204 ;  /* 0x0000763204cc7816 */ /* 0x000fe200000000cc */
[----:B------:R-:W-:Y:S01]  /*ccb0*/  @!P4 HADD2 R173, -R205.H0_H0, -RZ.H0_H0 ;  /* 0xa00000ffcdadc230 */ /* 0x000fe20000000900 */
[----:B------:R-:W-:Y:S02]  /*ccc0*/  LOP3.LUT R3, R3, 0xffff, RZ, 0xc0, !PT ;  /* 0x0000ffff03037812 */ /* 0x000fe400078ec0ff */
[----:B------:R-:W-:-:S02]  /*ccd0*/  LOP3.LUT R25, R232, UR34, R7, 0x96, !PT ;  /* 0x00000022e8197c12 */ /* 0x000fc4000f8e9607 */
[----:B------:R-:W-:Y:S02]  /*cce0*/  PRMT R232, R205, 0x5410, R204 ;  /* 0x00005410cde87816 */ /* 0x000fe400000000cc */
[----:B------:R-:W-:Y:S02]  /*ccf0*/  @!P4 PRMT R205, R173, 0x5410, RZ ;  /* 0x00005410adcdc816 */ /* 0x000fe400000000ff */
[----:B------:R-:W-:Y:S02]  /*cd00*/  ISETP.LE.U32.AND P4, PT, R3, UR12, PT ;  /* 0x0000000c03007c0c */ /* 0x000fe4000bf83070 */
        /* <DEDUP_REMOVED lines=11> */
[----:B------:R-:W-:Y:S01]  /*cdc0*/  FFMA.FTZ R5, R59, UR35, -R0 ;  /* 0x000000233b057c23 */ /* 0x000fe20008010800 */
[----:B------:R-:W-:Y:S02]  /*cdd0*/  FMNMX3.FTZ R4, R4, R21, R18, !PT ;  /* 0x0000001504047276 */ /* 0x000fe40007810012 */
[----:B------:R-:W-:Y:S01]  /*cde0*/  FMNMX3.FTZ R3, R3, R33, R20, !PT ;  /* 0x0000002103037276 */ /* 0x000fe20007810014 */
[----:B------:R1:W-:Y:S03]  /*cdf0*/  MUFU.EX2 R59, R5 ;  /* 0x00000005003b7308 */ /* 0x0003e60000000800 */
[----:B-1----:R-:W-:-:S02]  /*ce00*/  FMNMX3.FTZ R5, R3, R19, R15, !PT ;  /* 0x0000001303057276 */ /* 0x002fc4000781000f */
[----:B------:R-:W-:Y:S01]  /*ce10*/  FMNMX3.FTZ R3, R4, R14, R10, !PT ;  /* 0x0000000e04037276 */ /* 0x000fe2000781000a */
[----:B------:R-:W-:Y:S01]  /*ce20*/  FFMA.FTZ R4, R58, UR35, -R0 ;  /* 0x000000233a047c23 */ /* 0x000fe20008010800 */
[----:B------:R-:W-:-:S03]  /*ce30*/  FMNMX3.FTZ R5, R5, R11, R6, !PT ;  /* 0x0000000b05057276 */ /* 0x000fc60007810006 */
[----:B------:R1:W2:Y:S01]  /*ce40*/  MUFU.EX2 R58, R4 ;  /* 0x00000004003a7308 */ /* 0x0002a20000000800 */
[----:B------:R-:W3:Y:S04]  /*ce50*/  SHFL.BFLY PT, R8, R3, 0x2, 0x1f ;  /* 0x0c401f0003087f89 */ /* 0x000ee800000e0000 */
[----:B------:R-:W4:Y:S01]  /*ce60*/  SHFL.BFLY PT, R9, R5, 0x2, 0x1f ;  /* 0x0c401f0005097f89 */ /* 0x000f2200000e0000 */
[----:B------:R-:W-:Y:S02]  /*ce70*/  @!P4 HADD2 R174, -R204.H0_H0, -RZ.H0_H0 ;  /* 0xa00000ffccaec230 */ /* 0x000fe40000000900 */
[----:B-1----:R-:W-:Y:S01]  /*ce80*/  IMAD.MOV.U32 R4, RZ, RZ, R12 ;  /* 0x000000ffff047224 */ /* 0x002fe200078e000c */
[----:B--2---:R-:W-:-:S04]  /*ce90*/  F2FP.F16.F32.PACK_AB R7, R58, R59 ;  /* 0x0000003b3a07723e */ /* 0x004fc800000000ff */
[----:B------:R-:W-:Y:S02]  /*cea0*/  LOP3.LUT R4, R4, 0xff, RZ, 0xc0, !PT ;  /* 0x000000ff04047812 */ /* 0x000fe400078ec0ff */
[----:B------:R-:W-:Y:S02]  /*ceb0*/  PRMT R203, R7, 0x7610, R203 ;  /* 0x0000761007cb7816 */ /* 0x000fe400000000cb */
[----:B------:R-:W-:Y:S02]  /*cec0*/  @!P4 PRMT R204, R174, 0x5410, RZ ;  /* 0x00005410aeccc816 */ /* 0x000fe400000000ff */
[----:B------:R-:W-:Y:S01]  /*ced0*/  ISETP.LE.U32.AND P4, PT, R4, UR12, PT ;  /* 0x0000000c04007c0c */ /* 0x000fe2000bf83070 */
[----:B------:R-:W-:Y:S01]  /*cee0*/  @!P1 HADD2 R175, -R203.H0_H0, -RZ.H0_H0 ;  /* 0xa00000ffcbaf9230 */ /* 0x000fe20000000900 */
[----:B---3--:R-:W-:Y:S02]  /*cef0*/  FMNMX.FTZ R4, R3, R8, !PT ;  /* 0x0000000803047209 */ /* 0x008fe40007810000 */
[----:B------:R-:W-:-:S02]  /*cf00*/  PRMT R202, R7, 0x7632, R202 ;  /* 0x0000763207ca7816 */ /* 0x000fc400000000ca */
[----:B----4-:R-:W-:Y:S02]  /*cf10*/  FMNMX.FTZ R3, R5, R9, !PT ;  /* 0x0000000905037209 */ /* 0x010fe40007810000 */
[----:B------:R-:W-:Y:S02]  /*cf20*/  SHF.R.U32.HI R5, RZ, 0x18, R72 ;  /* 0x00000018ff057819 */ /* 0x000fe40000011648 */
[----:B------:R-:W-:Y:S02]  /*cf30*/  PRMT R218, R203, 0x5410, R202 ;  /* 0x00005410cbda7816 */ /* 0x000fe400000000ca */
[----:B------:R-:W-:Y:S02]  /*cf40*/  @!P1 PRMT R203, R175, 0x5410, RZ ;  /* 0x00005410afcb9816 */ /* 0x000fe400000000ff */
[----:B------:R-:W-:Y:S01]  /*cf50*/  ISETP.LE.U32.AND P1, PT, R5, UR12, PT ;  /* 0x0000000c05007c0c */ /* 0x000fe2000bf23070 */
[--C-:B------:R-:W-:Y:S01]  /*cf60*/  FFMA.FTZ R5, R64, UR35, -R2.reuse ;  /* 0x0000002340057c23 */ /* 0x100fe20008010802 */
[--C-:B------:R-:W-:Y:S01]  /*cf70*/  FFMA.FTZ R8, R62, UR35, -R2.reuse ;  /* 0x000000233e087c23 */ /* 0x100fe20008010802 */
[--C-:B------:R-:W-:Y:S01]  /*cf80*/  FFMA.FTZ R62, R56, UR35, -R2.reuse ;  /* 0x00000023383e7c23 */ /* 0x100fe20008010802 */
[--C-:B------:R-:W-:Y:S01]  /*cf90*/  FFMA.FTZ R212, R49, UR35, -R2.reuse ;  /* 0x0000002331d47c23 */ /* 0x100fe20008010802 */
[----:B------:R1:W-:Y:S08]  /*cfa0*/  MUFU.EX2 R56, R5 ;  /* 0x0000000500387308 */ /* 0x0003f00000000800 */
[----:B------:R-:W2:Y:S01]  /*cfb0*/  MUFU.EX2 R49, R8 ;  /* 0x0000000800317308 */ /* 0x000ea20000000800 */
[----:B-1----:R-:W1:Y:S01]  /*cfc0*/  SHFL.BFLY PT, R5, R3, 0x1, 0x1f ;  /* 0x0c201f0003057f89 */ /* 0x002e6200000e0000 */
        /* <DEDUP_REMOVED lines=13> */
[----:B--2---:R-:W-:Y:S01]  /*d0a0*/  F2FP.F16.F32.PACK_AB R0, R49, R56 ;  /* 0x000000383100723e */ /* 0x004fe200000000ff */
[----:B------:R-:W2:Y:S01]  /*d0b0*/  LDL.LU R48, [R1+0x104] ;  /* 0x0001040001307983 */ /* 0x000ea20000300800 */
[----:B------:R-:W-:-:S02]  /*d0c0*/  IMAD.MOV.U32 R215, RZ, RZ, R225 ;  /* 0x000000ffffd77224 */ /* 0x000fc400078e00e1 */
[C---:B------:R-:W-:Y:S01]  /*d0d0*/  PRMT R201, R0.reuse, 0x7610, R201 ;  /* 0x0000761000c97816 */ /* 0x040fe200000000c9 */
[----:B------:R-:W-:Y:S01]  /*d0e0*/  @!P1 HADD2 R180, -R202.H0_H0, -RZ.H0_H0 ;  /* 0xa00000ffcab49230 */ /* 0x000fe20000000900 */
[----:B------:R-:W-:Y:S02]  /*d0f0*/  PRMT R200, R0, 0x7632, R200 ;  /* 0x0000763200c87816 */ /* 0x000fe400000000c8 */
[----:B-1----:R-:W-:Y:S01]  /*d100*/  FMNMX.FTZ R225, R3, R5, !PT ;  /* 0x0000000503e17209 */ /* 0x002fe20007810000 */
[----:B------:R-:W-:Y:S01]  /*d110*/  @!P4 HADD2 R179, -R201.H0_H0, -RZ.H0_H0 ;  /* 0xa00000ffc9b3c230 */ /* 0x000fe20000000900 */
[----:B------:R-:W-:Y:S02]  /*d120*/  @!P1 PRMT R202, R180, 0x5410, RZ ;  /* 0x00005410b4ca9816 */ /* 0x000fe400000000ff */
[----:B------:R-:W-:Y:S01]  /*d130*/  PRMT R0, R12, 0x7771, RZ ;  /* 0x000077710c007816 */ /* 0x000fe200000000ff */
[C---:B------:R-:W-:Y:S01]  /*d140*/  FMUL.FTZ R3, R225.reuse, UR35 ;  /* 0x00000023e1037c20 */ /* 0x040fe20008410000 */
[----:B------:R-:W-:-:S02]  /*d150*/  FSETP.NEU.FTZ.AND P1, PT, R225, -INF , PT ;  /* 0xff800000e100780b */ /* 0x000fc40003f3d000 */
[----:B------:R-:W-:Y:S02]  /*d160*/  PRMT R64, R201, 0x5410, R200 ;  /* 0x00005410c9407816 */ /* 0x000fe400000000c8 */
[----:B------:R-:W-:Y:S02]  /*d170*/  @!P4 PRMT R201, R179, 0x5410, RZ ;  /* 0x00005410b3c9c816 */ /* 0x000fe400000000ff */
[----:B------:R-:W-:Y:S02]  /*d180*/  ISETP.GT.U32.AND P4, PT, R0, UR12, PT ;  /* 0x0000000c00007c0c */ /* 0x000fe4000bf84070 */
[----:B------:R-:W-:-:S05]  /*d190*/  FSEL R0, R3, RZ, P1 ;  /* 0x000000ff03007208 */ /* 0x000fca0000800000 */
[--C-:B------:R-:W-:Y:S01]  /*d1a0*/  FFMA.FTZ R39, R146, UR35, -R0.reuse ;  /* 0x0000002392277c23 */ /* 0x100fe20008010800 */
[--C-:B------:R-:W-:Y:S02]  /*d1b0*/  FFMA.FTZ R146, R11, UR35, -R0.reuse ;  /* 0x000000230b927c23 */ /* 0x100fe40008010800 */
[----:B------:R-:W3:Y:S01]  /*d1c0*/  LDL.LU R11, [R1+0xf4] ;  /* 0x0000f400010b7983 */ /* 0x000ee20000300800 */
[----:B------:R-:W-:Y:S02]  /*d1d0*/  IMAD.MOV.U32 R60, RZ, RZ, R217 ;  /* 0x000000ffff3c7224 */ /* 0x000fe400078e00d9 */
[----:B------:R-:W-:Y:S02]  /*d1e0*/  FFMA.FTZ R217, R19, UR35, -R0 ;  /* 0x0000002313d97c23 */ /* 0x000fe40008010800 */
[----:B------:R-:W4:Y:S04]  /*d1f0*/  LDL.LU R19, [R1+0x108] ;  /* 0x0001080001137983 */ /* 0x000f280000300800 */
[----:B------:R-:W1:Y:S01]  /*d200*/  SHFL.BFLY PT, R7, R4, 0x1, 0x1f ;  /* 0x0c201f0004077f89 */ /* 0x000e6200000e0000 */
[----:B------:R-:W-:-:S02]  /*d210*/  IMAD.MOV.U32 R214, RZ, RZ, R224 ;  /* 0x000000ffffd67224 */ /* 0x000fc400078e00e0 */
[--C-:B------:R-:W-:Y:S01]  /*d220*/  FFMA.FTZ R57, R57, UR35, -R2.reuse ;  /* 0x0000002339397c23 */ /* 0x100fe20008010802 */
[--C-:B------:R-:W-:Y:S01]  /*d230*/  FFMA.FTZ R55, R55, UR35, -R2.reuse ;  /* 0x0000002337377c23 */ /* 0x100fe20008010802 */
[----:B------:R-:W-:Y:S01]  /*d240*/  FFMA.FTZ R54, R54, UR35, -R2 ;  /* 0x0000002336367c23 */ /* 0x000fe20008010802 */
[----:B------:R-:W-:Y:S01]  /*d250*/  IMAD.MOV.U32 R63, RZ, RZ, R219 ;  /* 0x000000ffff3f7224 */ /* 0x000fe200078e00db */
[----:B-1----:R-:W-:Y:S02]  /*d260*/  FMNMX.FTZ R224, R4, R7, !PT ;  /* 0x0000000704e07209 */ /* 0x002fe40007810000 */
[----:B------:R-:W-:Y:S02]  /*d270*/  FSEL R7, R227, RZ, P3 ;  /* 0x000000ffe3077208 */ /* 0x000fe40001800000 */
[C---:B------:R-:W-:Y:S01]  /*d280*/  FSETP.NEU.FTZ.AND P3, PT, R224.reuse, -INF , PT ;  /* 0xff800000e000780b */ /* 0x040fe20003f7d000 */
[----:B------:R-:W-:-:S05]  /*d290*/  FMUL.FTZ R2, R224, UR35 ;  /* 0x00000023e0027c20 */ /* 0x000fca0008410000 */
[----:B------:R-:W-:-:S05]  /*d2a0*/  FSEL R2, R2, RZ, P3 ;  /* 0x000000ff02027208 */ /* 0x000fca0001800000 */
        /* <DEDUP_REMOVED lines=16> */
[----:B------:R-:W-:-:S05]  /*d3b0*/  IMAD.WIDE.U32 R2, R25, -0x2daee0ad, RZ ;  /* 0xd2511f5319027825 */ /* 0x000fca00078e00ff */
[----:B------:R-:W-:Y:S01]  /*d3c0*/  LOP3.LUT R3, R214, UR32, R3, 0x96, !PT ;  /* 0x00000020d6037c12 */ /* 0x000fe2000f8e9603 */
[----:B------:R-:W-:Y:S02]  /*d3d0*/  IMAD.MOV.U32 R61, RZ, RZ, R216 ;  /* 0x000000ffff3d7224 */ /* 0x000fe400078e00d8 */
[----:B------:R-:W-:Y:S01]  /*d3e0*/  FFMA.FTZ R216, R15, UR35, -R0 ;  /* 0x000000230fd87c23 */ /* 0x000fe20008010800 */
[----:B------:R-:W-:-:S04]  /*d3f0*/  IMAD.WIDE.U32 R4, R24, -0x2daee0ad, RZ ;  /* 0xd2511f5318047825 */ /* 0x000fc800078e00ff */
[----:B------:R-:W-:Y:S01]  /*d400*/  IMAD.WIDE.U32 R14, R3, -0x326172a9, RZ ;  /* 0xcd9e8d57030e7825 */ /* 0x000fe200078e00ff */
[----:B------:R-:W-:-:S04]  /*d410*/  LOP3.LUT R5, R2, UR31, R5, 0x96, !PT ;  /* 0x0000001f02057c12 */ /* 0x000fc8000f8e9605 */
[----:B------:R-:W-:Y:S01]  /*d420*/  LOP3.LUT R2, R176, UR17, R15, 0x96, !PT ;  /* 0x00000011b0027c12 */ /* 0x000fe2000f8e960f */
        /* <DEDUP_REMOVED lines=12> */
[----:B------:R-:W-:Y:S01]  /*d4f0*/  IMAD.WIDE.U32 R2, R2, -0x2daee0ad, RZ ;  /* 0xd2511f5302027825 */ /* 0x000fe200078e00ff */
[----:B------:R-:W-:-:S03]  /*d500*/  PRMT R0, R12, 0x7772, RZ ;  /* 0x000077720c007816 */ /* 0x000fc600000000ff */
[----:B------:R-:W-:Y:S01]  /*d510*/  @P4 HADD2 R181, -R200.H0_H0, -RZ.H0_H0 ;  /* 0xa00000ffc8b54230 */ /* 0x000fe20000000900 */
[----:B------:R-:W-:Y:S02]  /*d520*/  FSEL R8, R226, RZ, P5 ;  /* 0x000000ffe2087208 */ /* 0x000fe40002800000 */
[----:B------:R-:W-:Y:S02]  /*d530*/  ISETP.GT.U32.AND P5, PT, R0, UR12, PT ;  /* 0x0000000c00007c0c */ /* 0x000fe4000bfa4070 */
[----:B------:R-:W-:Y:S01]  /*d540*/  LOP3.LUT R3, R4, UR26, R3, 0x96, !PT ;  /* 0x0000001a04037c12 */ /* 0x000fe2000f8e9603 */
[----:B------:R-:W-:Y:S01]  /*d550*/  IMAD.WIDE.U32 R4, R5, -0x326172a9, RZ ;  /* 0xcd9e8d5705047825 */ /* 0x000fe200078e00ff */
[----:B------:R-:W-:Y:S02]  /*d560*/  PRMT R0, R12, 0x7773, RZ ;  /* 0x000077730c007816 */ /* 0x000fe400000000ff */
[----:B------:R-:W-:Y:S02]  /*d570*/  @P4 PRMT R200, R181, 0x5410, RZ ;  /* 0x00005410b5c84816 */ /* 0x000fe400000000ff */
[----:B------:R-:W-:-:S02]  /*d580*/  ISETP.GT.U32.AND P4, PT, R0, UR12, PT ;  /* 0x0000000c00007c0c */ /* 0x000fc4000bf84070 */
[----:B------:R-:W-:-:S05]  /*d590*/  LOP3.LUT R0, R14, UR16, R5, 0x96, !PT ;  /* 0x000000100e007c12 */ /* 0x000fca000f8e9605 */
[----:B------:R-:W-:-:S05]  /*d5a0*/  IMAD.WIDE.U32 R20, R0, -0x2daee0ad, RZ ;  /* 0xd2511f5300147825 */ /* 0x000fca00078e00ff */
[----:B------:R-:W-:Y:S01]  /*d5b0*/  LOP3.LUT R14, R2, UR24, R21, 0x96, !PT ;  /* 0x00000018020e7c12 */ /* 0x000fe2000f8e9615 */
[----:B------:R-:W-:-:S04]  /*d5c0*/  IMAD.WIDE.U32 R2, R3, -0x326172a9, RZ ;  /* 0xcd9e8d5703027825 */ /* 0x000fc800078e00ff */
[----:B------:R-:W-:Y:S01]  /*d5d0*/  IMAD.WIDE.U32 R14, R14, -0x326172a9, RZ ;  /* 0xcd9e8d570e0e7825 */ /* 0x000fe200078e00ff */
[----:B------:R-:W-:Y:S03]  /*d5e0*/  MUFU.EX2 R32, R13 ;  /* 0x0000000d00207308 */ /* 0x000fe60000000800 */
[----:B------:R-:W-:Y:S01]  /*d5f0*/  FADD.FTZ R7, R71, -R7 ;  /* 0x8000000747077221 */ /* 0x000fe20000010000 */
[----:B------:R-:W-:-:S04]  /*d600*/  LOP3.LUT R15, R2, UR13, R15, 0x96, !PT ;  /* 0x0000000d020f7c12 */ /* 0x000fc8000f8e960f */
[----:B------:R-:W1:Y:S01]  /*d610*/  MUFU.EX2 R33, R17 ;  /* 0x0000001100217308 */ /* 0x000e620000000800 */
[----:B------:R-:W-:Y:S01]  /*d620*/  LOP3.LUT R24, R4, UR15, R3, 0x96, !PT ;  /* 0x0000000f04187c12 */ /* 0x000fe2000f8e9603 */
[----:B------:R-:W-:Y:S01]  /*d630*/  FMUL.FTZ R3, R7, UR35 ;  /* 0x0000002307037c20 */ /* 0x000fe20008410000 */
[----:B------:R-:W-:-:S04]  /*d640*/  LOP3.LUT R0, R15, 0xffff, RZ, 0xc0, !PT ;  /* 0x0000ffff0f007812 */ /* 0x000fc800078ec0ff */
[----:B------:R-:W-:Y:S01]  /*d650*/  SHF.R.U32.HI R0, RZ, 0x8, R0 ;  /* 0x00000008ff007819 */ /* 0x000fe20000011600 */
[----:B------:R-:W2:Y:S01]  /*d660*/  MUFU.EX2 R3, R3 ;  /* 0x0000000300037308 */ /* 0x000ea20000000800 */
[----:B------:R-:W-:Y:S02]  /*d670*/  FSEL R6, R224, RZ, P3 ;  /* 0x000000ffe0067208 */ /* 0x000fe40001800000 */
[----:B------:R-:W-:-:S04]  /*d680*/  LOP3.LUT R0, R0, 0xffff, RZ, 0xc0, !PT ;  /* 0x0000ffff00007812 */ /* 0x000fc800078ec0ff */
[----:B------:R-:W-:Y:S02]  /*d690*/  ISETP.LE.U32.AND P3, PT, R0, UR12, PT ;  /* 0x0000000c00007c0c */ /* 0x000fe4000bf63070 */
[----:B-1----:R-:W-:Y:S01]  /*d6a0*/  F2FP.F16.F32.PACK_AB R0, R33, R32 ;  /* 0x000000202100723e */ /* 0x002fe200000000ff */
[----:B------:R-:W-:Y:S01]  /*d6b0*/  FADD.FTZ R6, R70, -R6 ;  /* 0x8000000646067221 */ /* 0x000fe20000010000 */
[----:B------:R-:W-:Y:S02]  /*d6c0*/  FADD.FTZ R2, R68, -R8 ;  /* 0x8000000844027221 */ /* 0x000fe40000010000 */
[C---:B------:R-:W-:Y:S02]  /*d6d0*/  PRMT R198, R0.reuse, 0x7632, R198 ;  /* 0x0000763200c67816 */ /* 0x040fe400000000c6 */
[----:B------:R-:W-:Y:S01]  /*d6e0*/  PRMT R199, R0, 0x7610, R199 ;  /* 0x0000761000c77816 */ /* 0x000fe200000000c7 */
[----:B------:R-:W-:Y:S01]  /*d6f0*/  FMUL.FTZ R0, R6, UR35 ;  /* 0x0000002306007c20 */ /* 0x000fe20008410000 */
[----:B------:R-:W-:Y:S01]  /*d700*/  PRMT R6, R15, 0x7632, R6 ;  /* 0x000076320f067816 */ /* 0x000fe20000000006 */
[----:B------:R-:W-:Y:S01]  /*d710*/  FMUL.FTZ R2, R2, UR35 ;  /* 0x0000002302027c20 */ /* 0x000fe20008410000 */
[----:B------:R-:W-:Y:S01]  /*d720*/  @P4 HADD2 R68, -R198.H0_H0, -RZ.H0_H0 ;  /* 0xa00000ffc6444230 */ /* 0x000fe20000000900 */
[----:B------:R-:W-:Y:S01]  /*d730*/  MUFU.EX2 R4, R9 ;  /* 0x0000000900047308 */ /* 0x000fe20000000800 */
[----:B------:R-:W-:-:S07]  /*d740*/  LOP3.LUT R6, R6, 0xff, RZ, 0xc0, !PT ;  /* 0x000000ff06067812 */ /* 0x000fce00078ec0ff */
[----:B------:R-:W1:Y:S01]  /*d750*/  MUFU.EX2 R5, R16 ;  /* 0x0000001000057308 */ /* 0x000e620000000800 */
[----:B------:R-:W-:-:S07]  /*d760*/  FSEL R8, R225, RZ, P1 ;  /* 0x000000ffe1087208 */ /* 0x000fce0000800000 */
[----:B------:R-:W3:Y:S01]  /*d770*/  MUFU.EX2 R2, R2 ;  /* 0x0000000200027308 */ /* 0x000ee20000000800 */
[----:B------:R-:W-:-:S07]  /*d780*/  @P5 HADD2 R70, -R199.H0_H0, -RZ.H0_H0 ;  /* 0xa00000ffc7465230 */ /* 0x000fce0000000900 */
[----:B------:R-:W3:Y:S01]  /*d790*/  MUFU.EX2 R0, R0 ;  /* 0x0000000000007308 */ /* 0x000ee20000000800 */
[----:B------:R-:W-:Y:S01]  /*d7a0*/  LOP3.LUT R7, R15, 0xff, RZ, 0xc0, !PT ;  /* 0x000000ff0f077812 */ /* 0x000fe200078ec0ff */
[----:B------:R-:W-:-:S05]  /*d7b0*/  IMAD.WIDE.U32 R24, R24, -0x2daee0ad, RZ ;  /* 0xd2511f5318187825 */ /* 0x000fca00078e00ff */
[----:B------:R-:W-:Y:S01]  /*d7c0*/  LOP3.LUT R25, R20, UR22, R25, 0x96, !PT ;  /* 0x0000001614197c12 */ /* 0x000fe2000f8e9619 */
[----:B------:R-:W-:Y:S01]  /*d7d0*/  MUFU.EX2 R21, R145 ;  /* 0x0000009100157308 */ /* 0x000fe20000000800 */
[----:B--2---:R-:W-:Y:S01]  /*d7e0*/  FFMA.FTZ R13, R48, R3, R34 ;  /* 0x00000003300d7223 */ /* 0x004fe20000010022 */
[----:B------:R-:W-:Y:S01]  /*d7f0*/  IMAD.MOV.U32 R48, RZ, RZ, R60 ;  /* 0x000000ffff307224 */ /* 0x000fe200078e003c */
[----:B------:R-:W-:Y:S02]  /*d800*/  PRMT R60, R199, 0x5410, R198 ;  /* 0x00005410c73c7816 */ /* 0x000fe400000000c6 */
[----:B------:R-:W-:Y:S02]  /*d810*/  @P4 PRMT R198, R68, 0x5410, RZ ;  /* 0x0000541044c64816 */ /* 0x000fe400000000ff */
[----:B------:R-:W-:Y:S01]  /*d820*/  ISETP.LE.U32.AND P4, PT, R6, UR12, PT ;  /* 0x0000000c06007c0c */ /* 0x000fe2000bf83070 */
[----:B------:R-:W-:-:S05]  /*d830*/  IMAD.MOV.U32 R6, RZ, RZ, R14 ;  /* 0x000000ffff067224 */ /* 0x000fca00078e000e */
[----:B------:R-:W-:Y:S02]  /*d840*/  LOP3.LUT R6, R6, 0xff, RZ, 0xc0, !PT ;  /* 0x000000ff06067812 */ /* 0x000fe400078ec0ff */
[----:B------:R-:W-:Y:S02]  /*d850*/  @P5 PRMT R199, R70, 0x5410, RZ ;  /* 0x0000541046c75816 */ /* 0x000fe400000000ff */
[----:B------:R-:W-:Y:S01]  /*d860*/  ISETP.LE.U32.AND P1, PT, R6, UR12, PT ;  /* 0x0000000c06007c0c */ /* 0x000fe2000bf23070 */
[----:B------:R-:W-:Y:S01]  /*d870*/  FADD.FTZ R6, R69, -R8 ;  /* 0x8000000845067221 */ /* 0x000fe20000010000 */
[----:B------:R-:W-:Y:S02]  /*d880*/  ISETP.LE.U32.AND P5, PT, R7, UR12, PT ;  /* 0x0000000c07007c0c */ /* 0x000fe4000bfa3070 */
[----:B-1----:R-:W-:Y:S01]  /*d890*/  F2FP.F16.F32.PACK_AB R7, R5, R4 ;  /* 0x000000040507723e */ /* 0x002fe200000000ff */
[----:B------:R-:W-:-:S03]  /*d8a0*/  FMUL.FTZ R6, R6, UR35 ;  /* 0x0000002306067c20 */ /* 0x000fc60008410000 */
[C---:B------:R-:W-:Y:S02]  /*d8b0*/  PRMT R30, R7.reuse, 0x7610, R30 ;  /* 0x00007610071e7816 */ /* 0x040fe4000000001e */
[----:B------:R-:W-:Y:S01]  /*d8c0*/  PRMT R38, R7, 0x7632, R38 ;  /* 0x0000763207267816 */ /* 0x000fe20000000026 */
[----:B---3--:R-:W-:Y:S01]  /*d8d0*/  FFMA.FTZ R9, R11, R2, R22 ;  /* 0x000000020b097223 */ /* 0x008fe20000010016 */
[----:B------:R-:W-:Y:S02]  /*d8e0*/  FFMA.FTZ R11, R237, R0, R4 ;  /* 0x00000000ed0b7223 */ /* 0x000fe40000010004 */
[----:B------:R-:W-:Y:S08]  /*d8f0*/  MUFU.EX2 R4, R10 ;  /* 0x0000000a00047308 */ /* 0x000ff00000000800 */
[----:B------:R1:W4:Y:S08]  /*d900*/  MUFU.EX2 R10, R6 ;  /* 0x00000006000a7308 */ /* 0x0003300000000800 */
[----:B------:R-:W2:Y:S01]  /*d910*/  MUFU.EX2 R7, R18 ;  /* 0x0000001200077308 */ /* 0x000ea20000000800 */
[----:B------:R-:W-:Y:S01]  /*d920*/  @!P3 HADD2 R71, -R38.H0_H0, -RZ.H0_H0 ;  /* 0xa00000ff2647b230 */ /* 0x000fe20000000900 */
[----:B------:R-:W-:-:S02]  /*d930*/  SHF.R.U32.HI R8, RZ, 0x18, R15 ;  /* 0x00000018ff087819 */ /* 0x000fc4000001160f */
[----:B-1----:R-:W-:Y:S01]  /*d940*/  LOP3.LUT R6, R25, 0xffff, RZ, 0xc0, !PT ;  /* 0x0000ffff19067812 */ /* 0x002fe200078ec0ff */
[----:B------:R-:W-:-:S03]  /*d950*/  @!P5 HADD2 R69, -R30.H0_H0, -RZ.H0_H0 ;  /* 0xa00000ff1e45d230 */ /* 0x000fc60000000900 */
[----:B------:R-:W-:Y:S01]  /*d960*/  SHF.R.U32.HI R6, RZ, 0x8, R6 ;  /* 0x00000008ff067819 */ /* 0x000fe20000011606 */
[----:B----4-:R-:W-:Y:S01]  /*d970*/  FFMA.FTZ R16, R19, R10, R4 ;  /* 0x0000000a13107223 */ /* 0x010fe20000010004 */
[----:B------:R-:W-:Y:S02]  /*d980*/  PRMT R237, R30, 0x5410, R38 ;  /* 0x000054101eed7816 */ /* 0x000fe40000000026 */
[----:B------:R-:W-:Y:S02]  /*d990*/  LOP3.LUT R6, R6, 0xffff, RZ, 0xc0, !PT ;  /* 0x0000ffff06067812 */ /* 0x000fe400078ec0ff */
[----:B------:R-:W-:Y:S02]  /*d9a0*/  @!P3 PRMT R38, R71, 0x5410, RZ ;  /* 0x000054104726b816 */ /* 0x000fe400000000ff */
[----:B--2---:R-:W-:Y:S02]  /*d9b0*/  F2FP.F16.F32.PACK_AB R4, R7, R4 ;  /* 0x000000040704723e */ /* 0x004fe400000000ff */
[----:B------:R-:W-:-:S02]  /*d9c0*/  ISETP.LE.U32.AND P3, PT, R8, UR12, PT ;  /* 0x0000000c08007c0c */ /* 0x000fc4000bf63070 */
[----:B------:R-:W-:Y:S01]  /*d9d0*/  @!P5 PRMT R30, R69, 0x5410, RZ ;  /* 0x00005410451ed816 */ /* 0x000fe200000000ff */
[----:B------:R-:W-:Y:S01]  /*d9e0*/  MUFU.EX2 R18, R27 ;  /* 0x0000001b00127308 */ /* 0x000fe20000000800 */
[----:B------:R-:W-:Y:S02]  /*d9f0*/  ISETP.LE.U32.AND P5, PT, R6, UR12, PT ;  /* 0x0000000c06007c0c */ /* 0x000fe4000bfa3070 */
[C---:B------:R-:W-:Y:S02]  /*da00*/  PRMT R29, R4.reuse, 0x7610, R29 ;  /* 0x00007610041d7816 */ /* 0x040fe4000000001d */
[----:B------:R-:W-:-:S03]  /*da10*/  PRMT R31, R4, 0x7632, R31 ;  /* 0x00007632041f7816 */ /* 0x000fc6000000001f */
[----:B------:R-:W1:Y:S01]  /*da20*/  MUFU.EX2 R6, R23 ;  /* 0x0000001700067308 */ /* 0x000e620000000800 */
[----:B------:R-:W-:Y:S01]  /*da30*/  PRMT R4, R25, 0x7632, R4 ;  /* 0x0000763219047816 */ /* 0x000fe20000000004 */
[----:B------:R-:W-:Y:S02]  /*da40*/  @!P4 HADD2 R182, -R29.H0_H0, -RZ.H0_H0 ;  /* 0xa00000ff1db6c230 */ /* 0x000fe40000000900 */
[----:B------:R-:W-:Y:S01]  /*da50*/  IMAD.MOV.U32 R68, RZ, RZ, R232 ;  /* 0x000000ffff447224 */ /* 0x000fe200078e00e8 */
[----:B------:R-:W-:Y:S01]  /*da60*/  LOP3.LUT R4, R4, 0xff, RZ, 0xc0, !PT ;  /* 0x000000ff04047812 */ /* 0x000fe200078ec0ff */
[----:B------:R-:W-:Y:S01]  /*da70*/  @!P3 HADD2 R186, -R31.H0_H0, -RZ.H0_H0 ;  /* 0xa00000ff1fbab230 */ /* 0x000fe20000000900 */
[----:B------:R-:W-:Y:S02]  /*da80*/  PRMT R232, R29, 0x5410, R31 ;  /* 0x000054101de87816 */ /* 0x000fe4000000001f */
[----:B------:R-:W-:Y:S02]  /*da90*/  @!P4 PRMT R29, R182, 0x5410, RZ ;  /* 0x00005410b61dc816 */ /* 0x000fe400000000ff */
[----:B------:R-:W-:-:S02]  /*daa0*/  ISETP.LE.U32.AND P4, PT, R4, UR12, PT ;  /* 0x0000000c04007c0c */ /* 0x000fc4000bf83070 */
[----:B------:R-:W-:Y:S02]  /*dab0*/  PRMT R4, R14, 0x7771, RZ ;  /* 0x000077710e047816 */ /* 0x000fe400000000ff */
[----:B------:R-:W-:Y:S02]  /*dac0*/  @!P3 PRMT R31, R186, 0x5410, RZ ;  /* 0x00005410ba1fb816 */ /* 0x000fe400000000ff */
[----:B------:R-:W-:Y:S02]  /*dad0*/  ISETP.GT.U32.AND P3, PT, R4, UR12, PT ;  /* 0x0000000c04007c0c */ /* 0x000fe4000bf64070 */
[----:B-1----:R-:W-:Y:S01]  /*dae0*/  F2FP.F16.F32.PACK_AB R4, R18, R6 ;  /* 0x000000061204723e */ /* 0x002fe200000000ff */
[----:B------:R-:W1:Y:S03]  /*daf0*/  MUFU.EX2 R19, R40 ;  /* 0x0000002800137308 */ /* 0x000e660000000800 */
[----:B------:R-:W-:-:S02]  /*db00*/  PRMT R155, R4, 0x7610, R155 ;  /* 0x00007610049b7816 */ /* 0x000fc4000000009b */
[----:B------:R-:W-:Y:S01]  /*db10*/  PRMT R180, R4, 0x7632, R180 ;  /* 0x0000763204b47816 */ /* 0x000fe200000000b4 */
[----:B------:R-:W-:Y:S02]  /*db20*/  IMAD.MOV.U32 R4, RZ, RZ, R24 ;  /* 0x000000ffff047224 */ /* 0x000fe400078e0018 */
[----:B------:R-:W-:Y:S02]  /*db30*/  @!P1 HADD2 R188, -R155.H0_H0, -RZ.H0_H0 ;  /* 0xa00000ff9bbc9230 */ /* 0x000fe40000000900 */
[----:B------:R-:W-:Y:S01]  /*db40*/  IMAD.MOV.U32 R34, RZ, RZ, R61 ;  /* 0x000000ffff227224 */ /* 0x000fe200078e003d */
[----:B------:R-:W-:Y:S01]  /*db50*/  LOP3.LUT R4, R4, 0xff, RZ, 0xc0, !PT ;  /* 0x000000ff04047812 */ /* 0x000fe200078ec0ff */
[----:B------:R-:W-:Y:S01]  /*db60*/  IMAD.MOV.U32 R61, RZ, RZ, R218 ;  /* 0x000000ffff3d7224 */ /* 0x000fe200078e00da */
[----:B------:R-:W-:Y:S01]  /*db70*/  PRMT R218, R155, 0x5410, R180 ;  /* 0x000054109bda7816 */ /* 0x000fe200000000b4 */
[----:B------:R-:W-:Y:S01]  /*db80*/  @P3 HADD2 R187, -R180.H0_H0, -RZ.H0_H0 ;  /* 0xa00000ffb4bb3230 */ /* 0x000fe20000000900 */
[----:B------:R-:W-:-:S02]  /*db90*/  @!P1 PRMT R155, R188, 0x5410, RZ ;  /* 0x00005410bc9b9816 */ /* 0x000fc400000000ff */
[----:B------:R-:W-:Y:S02]  /*dba0*/  ISETP.LE.U32.AND P1, PT, R4, UR12, PT ;  /* 0x0000000c04007c0c */ /* 0x000fe4000bf23070 */
[----:B------:R-:W-:Y:S02]  /*dbb0*/  LOP3.LUT R4, R25, 0xff, RZ, 0xc0, !PT ;  /* 0x000000ff19047812 */ /* 0x000fe400078ec0ff */
[----:B------:R-:W-:Y:S01]  /*dbc0*/  @P3 PRMT R180, R187, 0x5410, RZ ;  /* 0x00005410bbb43816 */ /* 0x000fe200000000ff */
[----:B------:R-:W-:Y:S01]  /*dbd0*/  FADD.FTZ R8, R67, R9 ;  /* 0x0000000943087221 */ /* 0x000fe20000010000 */
[----:B------:R-:W-:Y:S01]  /*dbe0*/  ISETP.LE.U32.AND P3, PT, R4, UR12, PT ;  /* 0x0000000c04007c0c */ /* 0x000fe2000bf63070 */
[----:B------:R-:W-:Y:S01]  /*dbf0*/  FADD.FTZ R9, R5, R11 ;  /* 0x0000000b05097221 */ /* 0x000fe20000010000 */
[----:B------:R-:W-:Y:S01]  /*dc00*/  MUFU.EX2 R4, R39 ;  /* 0x0000002700047308 */ /* 0x000fe20000000800 */
[----:B------:R-:W-:Y:S01]  /*dc10*/  FADD.FTZ R16, R7, R16 ;  /* 0x0000001007107221 */ /* 0x000fe20000010000 */
[----:B-1----:R-:W-:Y:S01]  /*dc20*/  F2FP.F16.F32.PACK_AB R7, R21, R19 ;  /* 0x000000131507723e */ /* 0x002fe200000000ff */
[----:B------:R-:W-:-:S05]  /*dc30*/  FADD.FTZ R17, R143, R13 ;  /* 0x0000000d8f117221 */ /* 0x000fca0000010000 */
[----:B------:R-:W1:Y:S01]  /*dc40*/  MUFU.EX2 R5, R35 ;  /* 0x0000002300057308 */ /* 0x000e620000000800 */
[C---:B------:R-:W-:Y:S01]  /*dc50*/  PRMT R188, R7.reuse, 0x7610, R188 ;  /* 0x0000761007bc7816 */ /* 0x040fe200000000bc */
[----:B------:R-:W-:Y:S01]  /*dc60*/  FADD.FTZ R20, R6, R9 ;  /* 0x0000000906147221 */ /* 0x000fe20000010000 */
[----:B------:R-:W-:-:S05]  /*dc70*/  PRMT R196, R7, 0x7632, R196 ;  /* 0x0000763207c47816 */ /* 0x000fca00000000c4 */
[----:B------:R-:W2:Y:S01]  /*dc80*/  MUFU.EX2 R13, R42 ;  /* 0x0000002a000d7308 */ /* 0x000ea20000000800 */
[----:B------:R-:W-:Y:S01]  /*dc90*/  @!P3 HADD2 R195, -R188.H0_H0, -RZ.H0_H0 ;  /* 0xa00000ffbcc3b230 */ /* 0x000fe20000000900 */
[----:B------:R-:W-:Y:S01]  /*dca0*/  SHF.R.U32.HI R6, RZ, 0x18, R25 ;  /* 0x00000018ff067819 */ /* 0x000fe20000011619 */
[----:B------:R-:W-:-:S05]  /*dcb0*/  IMAD.MOV.U32 R70, RZ, RZ, R249 ;  /* 0x000000ffff467224 */ /* 0x000fca00078e00f9 */
[----:B------:R-:W3:Y:S01]  /*dcc0*/  MUFU.EX2 R11, R43 ;  /* 0x0000002b000b7308 */ /* 0x000ee20000000800 */
[----:B------:R-:W-:Y:S02]  /*dcd0*/  PRMT R249, R188, 0x5410, R196 ;  /* 0x00005410bcf97816 */ /* 0x000fe400000000c4 */
[----:B------:R-:W-:Y:S02]  /*dce0*/  @!P3 PRMT R188, R195, 0x5410, RZ ;  /* 0x00005410c3bcb816 */ /* 0x000fe400000000ff */
[----:B------:R-:W-:Y:S02]  /*dcf0*/  ISETP.LE.U32.AND P3, PT, R6, UR12, PT ;  /* 0x0000000c06007c0c */ /* 0x000fe4000bf63070 */
[----:B-1----:R-:W-:-:S04]  /*dd00*/  F2FP.F16.F32.PACK_AB R6, R4, R5 ;  /* 0x000000050406723e */ /* 0x002fc800000000ff */
[C---:B------:R-:W-:Y:S02]  /*dd10*/  PRMT R187, R6.reuse, 0x7610, R187 ;  /* 0x0000761006bb7816 */ /* 0x040fe400000000bb */
[----:B------:R-:W-:Y:S01]  /*dd20*/  PRMT R186, R6, 0x7632, R186 ;  /* 0x0000763206ba7816 */ /* 0x000fe200000000ba */
[----:B--2---:R-:W-:Y:S01]  /*dd30*/  FADD.FTZ R6, R13, R16 ;  /* 0x000000100d067221 */ /* 0x004fe20000010000 */
[----:B------:R-:W-:Y:S03]  /*dd40*/  MUFU.EX2 R22, R73 ;  /* 0x0000004900167308 */ /* 0x000fe60000000800 */
[----:B---3--:R-:W-:-:S05]  /*dd50*/  FADD.FTZ R6, R11, R6 ;  /* 0x000000060b067221 */ /* 0x008fca0000010000 */
[----:B------:R-:W1:Y:S01]  /*dd60*/  MUFU.EX2 R23, R65 ;  /* 0x0000004100177308 */ /* 0x000e620000000800 */
[----:B------:R-:W-:Y:S01]  /*dd70*/  FADD.FTZ R5, R5, R6 ;  /* 0x0000000605057221 */ /* 0x000fe20000010000 */
[----:B------:R-:W-:Y:S01]  /*dd80*/  FADD.FTZ R26, R26, R8 ;  /* 0x000000081a1a7221 */ /* 0x000fe20000010000 */
[----:B------:R-:W-:-:S05]  /*dd90*/  @!P3 HADD2 R206, -R186.H0_H0, -RZ.H0_H0 ;  /* 0xa00000ffbaceb230 */ /* 0x000fca0000000900 */
[----:B------:R-:W2:Y:S01]  /*dda0*/  MUFU.EX2 R9, R74 ;  /* 0x0000004a00097308 */ /* 0x000ea20000000800 */
[----:B------:R-:W-:Y:S01]  /*ddb0*/  FADD.FTZ R16, R4, R5 ;  /* 0x0000000504107221 */ /* 0x000fe20000010000 */
[----:B------:R-:W-:-:S06]  /*ddc0*/  PRMT R4, R24, 0x7771, RZ ;  /* 0x0000777118047816 */ /* 0x000fcc00000000ff */
[----:B------:R-:W3:Y:S01]  /*ddd0*/  MUFU.EX2 R8, R66 ;  /* 0x0000004200087308 */ /* 0x000ee20000000800 */
[----:B------:R-:W-:Y:S02]  /*dde0*/  PRMT R195, R187, 0x5410, R186 ;  /* 0x00005410bbc37816 */ /* 0x000fe400000000ba */
[----:B------:R-:W-:Y:S02]  /*ddf0*/  @!P3 PRMT R186, R206, 0x5410, RZ ;  /* 0x00005410cebab816 */ /* 0x000fe400000000ff */
[----:B------:R-:W-:-:S03]  /*de00*/  ISETP.GT.U32.AND P3, PT, R4, UR12, PT ;  /* 0x0000000c04007c0c */ /* 0x000fc6000bf64070 */
[----:B------:R-:W4:Y:S01]  /*de10*/  MUFU.EX2 R7, R47 ;  /* 0x0000002f00077308 */ /* 0x000f220000000800 */
[----:B-1----:R-:W-:Y:S01]  /*de20*/  F2FP.F16.F32.PACK_AB R4, R23, R22 ;  /* 0x000000161704723e */ /* 0x002fe200000000ff */
[----:B--2---:R-:W-:-:S06]  /*de30*/  FADD.FTZ R16, R9, R16 ;  /* 0x0000001009107221 */ /* 0x004fcc0000010000 */
[----:B------:R1:W2:Y:S01]  /*de40*/  MUFU.EX2 R6, R41 ;  /* 0x0000002900067308 */ /* 0x0002a20000000800 */
[C---:B------:R-:W-:Y:S01]  /*de50*/  PRMT R182, R4.reuse, 0x7610, R182 ;  /* 0x0000761004b67816 */ /* 0x040fe200000000b6 */
[----:B------:R-:W-:Y:S01]  /*de60*/  @!P4 HADD2 R207, -R187.H0_H0, -RZ.H0_H0 ;  /* 0xa00000ffbbcfc230 */ /* 0x000fe20000000900 */
[----:B------:R-:W-:-:S05]  /*de70*/  PRMT R181, R4, 0x7632, R181 ;  /* 0x0000763204b57816 */ /* 0x000fca00000000b5 */
[----:B------:R-:W2:Y:S01]  /*de80*/  MUFU.EX2 R5, R44 ;  /* 0x0000002c00057308 */ /* 0x000ea20000000800 */
[----:B---3--:R-:W-:Y:S01]  /*de90*/  FADD.FTZ R16, R8, R16 ;  /* 0x0000001008107221 */ /* 0x008fe20000010000 */
[----:B------:R-:W-:Y:S01]  /*dea0*/  @!P5 HADD2 R194, -R196.H0_H0, -RZ.H0_H0 ;  /* 0xa00000ffc4c2d230 */ /* 0x000fe20000000900 */
[----:B------:R-:W-:Y:S01]  /*deb0*/  @!P4 PRMT R187, R207, 0x5410, RZ ;  /* 0x00005410cfbbc816 */ /* 0x000fe200000000ff */
[----:B------:R-:W-:-:S04]  /*dec0*/  @P3 HADD2 R208, -R181.H0_H0, -RZ.H0_H0 ;  /* 0xa00000ffb5d03230 */ /* 0x000fc80000000900 */
[----:B------:R3:W2:Y:S01]  /*ded0*/  MUFU.EX2 R4, R45 ;  /* 0x0000002d00047308 */ /* 0x0006a20000000800 */
[----:B-1----:R-:W-:Y:S01]  /*dee0*/  F2FP.F16.F32.PACK_AB R41, R11, R13 ;  /* 0x0000000d0b29723e */ /* 0x002fe200000000ff */
[----:B----4-:R-:W-:Y:S01]  /*def0*/  FADD.FTZ R11, R7, R16 ;  /* 0x00000010070b7221 */ /* 0x010fe20000010000 */
[----:B------:R-:W-:Y:S01]  /*df00*/  IMAD.MOV.U32 R66, RZ, RZ, R230 ;  /* 0x000000ffff427224 */ /* 0x000fe200078e00e6 */
[----:B------:R-:W-:Y:S01]  /*df10*/  @!P5 PRMT R196, R194, 0x5410, RZ ;  /* 0x00005410c2c4d816 */ /* 0x000fe200000000ff */
[----:B------:R-:W-:Y:S02]  /*df20*/  IMAD.MOV.U32 R67, RZ, RZ, R231 ;  /* 0x000000ffff437224 */ /* 0x000fe400078e00e7 */
[-C--:B------:R-:W-:Y:S01]  /*df30*/  FMUL.FTZ R138, R138, R2.reuse ;  /* 0x000000028a8a7220 */ /* 0x080fe20000410000 */
[----:B------:R-:W-:Y:S02]  /*df40*/  IMAD.MOV.U32 R206, RZ, RZ, R222 ;  /* 0x000000ffffce7224 */ /* 0x000fe400078e00de */
[----:B------:R-:W-:Y:S01]  /*df50*/  FMUL.FTZ R139, R139, R2 ;  /* 0x000000028b8b7220 */ /* 0x000fe20000410000 */
[----:B------:R-:W-:-:S02]  /*df60*/  IMAD.MOV.U32 R207, RZ, RZ, R223 ;  /* 0x000000ffffcf7224 */ /* 0x000fc400078e00df */
        /* <DEDUP_REMOVED lines=14> */
[----:B------:R-:W-:Y:S01]  /*e050*/  ULEA UR5, UR23, 0xfffffffd, 0x1 ;  /* 0xfffffffd17057891 */ /* 0x000fe2000f8e08ff */
[----:B------:R-:W-:Y:S01]  /*e060*/  PRMT R194, R182, 0x5410, R181 ;  /* 0x00005410b6c27816 */ /* 0x000fe200000000b5 */
[----:B---3--:R-:W-:Y:S01]  /*e070*/  IMAD.MOV.U32 R45, RZ, RZ, R221 ;  /* 0x000000ffff2d7224 */ /* 0x008fe200078e00dd */
[----:B------:R-:W-:Y:S01]  /*e080*/  @P3 PRMT R181, R208, 0x5410, RZ ;  /* 0x00005410d0b53816 */ /* 0x000fe200000000ff */
[----:B------:R-:W-:-:S02]  /*e090*/  IMAD.U32 R2, RZ, RZ, UR37 ;  /* 0x00000025ff027e24 */ /* 0x000fc4000f8e00ff */
[----:B--2---:R-:W-:Y:S01]  /*e0a0*/  FADD.FTZ R11, R6, R11 ;  /* 0x0000000b060b7221 */ /* 0x004fe20000010000 */
[----:B------:R-:W-:Y:S01]  /*e0b0*/  SHF.R.U32.HI R13, RZ, 0x5, R178 ;  /* 0x00000005ff0d7819 */ /* 0x000fe200000116b2 */
[----:B------:R-:W-:Y:S02]  /*e0c0*/  IMAD.U32 R208, RZ, RZ, UR20 ;  /* 0x00000014ffd07e24 */ /* 0x000fe4000f8e00ff */
[----:B------:R-:W-:Y:S01]  /*e0d0*/  @!P1 HADD2 R209, -R182.H0_H0, -RZ.H0_H0 ;  /* 0xa00000ffb6d19230 */ /* 0x000fe20000000900 */
[----:B------:R-:W-:Y:S01]  /*e0e0*/  F2FP.F16.F32.PACK_AB R40, R8, R9 ;  /* 0x000000090828723e */ /* 0x000fe200000000ff */
[----:B------:R-:W-:Y:S01]  /*e0f0*/  FADD.FTZ R8, R5, R11 ;  /* 0x0000000b05087221 */ /* 0x000fe20000010000 */
[----:B------:R-:W-:Y:S01]  /*e100*/  LOP3.LUT R2, R2, UR5, R45, 0x96, !PT ;  /* 0x0000000502027c12 */ /* 0x000fe2000f8e962d */
[----:B------:R-:W-:Y:S01]  /*e110*/  IMAD R208, R208, 0x8, R13 ;  /* 0x00000008d0d07824 */ /* 0x000fe200078e020d */
[----:B------:R-:W-:Y:S01]  /*e120*/  @!P1 PRMT R182, R209, 0x5410, RZ ;  /* 0x00005410d1b69816 */ /* 0x000fe200000000ff */
[C---:B------:R-:W-:Y:S01]  /*e130*/  FADD.FTZ R47, R4.reuse, R8 ;  /* 0x00000008042f7221 */ /* 0x040fe20000010000 */
[----:B------:R-:W-:Y:S01]  /*e140*/  F2FP.F16.F32.PACK_AB R69, R4, R5 ;  /* 0x000000050445723e */ /* 0x000fe200000000ff */
[----:B------:R-:W-:-:S04]  /*e150*/  IMAD.WIDE.U32 R208, R208, -0x326172a9, RZ ;  /* 0xcd9e8d57d0d07825 */ /* 0x000fc800078e00ff */
[----:B------:R-:W-:Y:S01]  /*e160*/  IMAD.WIDE.U32 R8, R2, -0x326172a9, RZ ;  /* 0xcd9e8d5702087825 */ /* 0x000fe200078e00ff */
[C---:B------:R-:W-:Y:S02]  /*e170*/  PRMT R43, R69.reuse, 0x7610, R43 ;  /* 0x00007610452b7816 */ /* 0x040fe4000000002b */
[----:B------:R-:W-:Y:S01]  /*e180*/  PRMT R27, R69, 0x7632, R27 ;  /* 0x00007632451b7816 */ /* 0x000fe2000000001b */
[----:B------:R-:W-:Y:S01]  /*e190*/  IMAD.MOV.U32 R69, RZ, RZ, R70 ;  /* 0x000000ffff457224 */ /* 0x000fe200078e0046 */
[----:B------:R-:W-:Y:S01]  /*e1a0*/  LOP3.LUT R2, R208, UR34, R9, 0x96, !PT ;  /* 0x00000022d0027c12 */ /* 0x000fe2000f8e9609 */
[----:B------:R-:W-:Y:S02]  /*e1b0*/  IMAD.MOV.U32 R71, RZ, RZ, R34 ;  /* 0x000000ffff477224 */ /* 0x000fe400078e0022 */
[----:B------:R-:W-:Y:S02]  /*e1c0*/  IMAD.MOV.U32 R70, RZ, RZ, R48 ;  /* 0x000000ffff467224 */ /* 0x000fe400078e0030 */
[----:B------:R-:W-:-:S02]  /*e1d0*/  IMAD.MOV.U32 R34, RZ, RZ, R63 ;  /* 0x000000ffff227224 */ /* 0x000fc400078e003f */
[-C--:B------:R-:W-:Y:S01]  /*e1e0*/  FMUL.FTZ R136, R136, R3.reuse ;  /* 0x0000000388887220 */ /* 0x080fe20000410000 */
[----:B------:R-:W-:Y:S02]  /*e1f0*/  IMAD.MOV.U32 R48, RZ, RZ, R229 ;  /* 0x000000ffff307224 */ /* 0x000fe400078e00e5 */
[-C--:B------:R-:W-:Y:S01]  /*e200*/  FMUL.FTZ R137, R137, R3.reuse ;  /* 0x0000000389897220 */ /* 0x080fe20000410000 */
[----:B------:R-:W-:Y:S02]  /*e210*/  IMAD.MOV.U32 R63, RZ, RZ, R228 ;  /* 0x000000ffff3f7224 */ /* 0x000fe400078e00e4 */
[-C--:B------:R-:W-:Y:S01]  /*e220*/  FMUL.FTZ R132, R132, R3.reuse ;  /* 0x0000000384847220 */ /* 0x080fe20000410000 */
        /* <DEDUP_REMOVED lines=14> */
[----:B------:R-:W-:-:S02]  /*e310*/  IMAD.MOV.U32 R44, RZ, RZ, R206 ;  /* 0x000000ffff2c7224 */ /* 0x000fc400078e00ce */
[----:B------:R-:W-:-:S04]  /*e320*/  IMAD.WIDE.U32 R2, R2, -0x2daee0ad, RZ ;  /* 0xd2511f5302027825 */ /* 0x000fc800078e00ff */
[-C--:B------:R-:W-:Y:S01]  /*e330*/  FMUL.FTZ R108, R108, R0.reuse ;  /* 0x000000006c6c7220 */ /* 0x080fe20000410000 */
[----:B------:R-:W-:Y:S02]  /*e340*/  IMAD.MOV.U32 R45, RZ, RZ, R207 ;  /* 0x000000ffff2d7224 */ /* 0x000fe400078e00cf */
[----:B------:R-:W-:Y:S02]  /*e350*/  IMAD.MOV.U32 R73, RZ, RZ, R71 ;  /* 0x000000ffff497224 */ /* 0x000fe400078e0047 */
[----:B------:R-:W-:Y:S02]  /*e360*/  IMAD.MOV.U32 R207, RZ, RZ, R67 ;  /* 0x000000ffffcf7224 */ /* 0x000fe400078e0043 */
[----:B------:R-:W-:Y:S02]  /*e370*/  IMAD.MOV.U32 R74, RZ, RZ, R69 ;  /* 0x000000ffff4a7224 */ /* 0x000fe400078e0045 */
[----:B------:R-:W-:Y:S01]  /*e380*/  FMUL.FTZ R69, R105, R0 ;  /* 0x0000000069457220 */ /* 0x000fe20000410000 */
        /* <DEDUP_REMOVED lines=18> */
[----:B------:R-:W-:Y:S01]  /*e4b0*/  LOP3.LUT R0, R44, UR32, R3, 0x96, !PT ;  /* 0x000000202c007c12 */ /* 0x000fe2000f8e9603 */
[----:B------:R-:W-:Y:S01]  /*e4c0*/  IMAD.MOV.U32 R206, RZ, RZ, R66 ;  /* 0x000000ffffce7224 */ /* 0x000fe200078e0042 */
[----:B------:R-:W-:-:S02]  /*e4d0*/  F2FP.F16.F32.PACK_AB R39, R6, R7 ;  /* 0x000000070627723e */ /* 0x000fc400000000ff */
[----:B------:R-:W-:Y:S01]  /*e4e0*/  LOP3.LUT R3, R8, UR33, R207, 0x96, !PT ;  /* 0x0000002108037c12 */ /* 0x000fe2000f8e96cf */
[----:B------:R-:W-:-:S04]  /*e4f0*/  IMAD.WIDE.U32 R6, R0, -0x326172a9, RZ ;  /* 0xcd9e8d5700067825 */ /* 0x000fc800078e00ff */
[----:B------:R-:W-:Y:S01]  /*e500*/  IMAD.WIDE.U32 R4, R3, -0x2daee0ad, RZ ;  /* 0xd2511f5303047825 */ /* 0x000fe200078e00ff */
[----:B------:R-:W-:-:S04]  /*e510*/  LOP3.LUT R3, R206, UR17, R7, 0x96, !PT ;  /* 0x00000011ce037c12 */ /* 0x000fc8000f8e9607 */
[----:B------:R-:W-:Y:S01]  /*e520*/  LOP3.LUT R0, R2, UR31, R5, 0x96, !PT ;  /* 0x0000001f02007c12 */ /* 0x000fe2000f8e9605 */
[----:B------:R-:W-:-:S05]  /*e530*/  IMAD.WIDE.U32 R2, R3, -0x2daee0ad, RZ ;  /* 0xd2511f5303027825 */ /* 0x000fca00078e00ff */
[----:B------:R-:W-:Y:S01]  /*e540*/  LOP3.LUT R3, R4, UR26, R3, 0x96, !PT ;  /* 0x0000001a04037c12 */ /* 0x000fe2000f8e9603 */
[----:B------:R-:W-:-:S05]  /*e550*/  IMAD.WIDE.U32 R4, R0, -0x326172a9, RZ ;  /* 0xcd9e8d5700047825 */ /* 0x000fca00078e00ff */
[----:B------:R-:W-:-:S05]  /*e560*/  LOP3.LUT R0, R6, UR16, R5, 0x96, !PT ;  /* 0x0000001006007c12 */ /* 0x000fca000f8e9605 */
[----:B------:R-:W-:-:S05]  /*e570*/  IMAD.WIDE.U32 R6, R0, -0x2daee0ad, RZ ;  /* 0xd2511f5300067825 */ /* 0x000fca00078e00ff */
[----:B------:R-:W-:Y:S01]  /*e580*/  LOP3.LUT R0, R2, UR24, R7, 0x96, !PT ;  /* 0x0000001802007c12 */ /* 0x000fe2000f8e9607 */
[----:B------:R-:W-:Y:S02]  /*e590*/  IMAD.MOV.U32 R206, RZ, RZ, R35 ;  /* 0x000000ffffce7224 */ /* 0x000fe400078e0023 */
[----:B------:R-:W-:Y:S02]  /*e5a0*/  IMAD.MOV.U32 R45, RZ, RZ, R34 ;  /* 0x000000ffff2d7224 */ /* 0x000fe400078e0022 */
[----:B------:R-:W-:-:S04]  /*e5b0*/  IMAD.WIDE.U32 R2, R3, -0x326172a9, RZ ;  /* 0xcd9e8d5703027825 */ /* 0x000fc800078e00ff */
[----:B------:R-:W-:-:S04]  /*e5c0*/  IMAD.WIDE.U32 R34, R0, -0x326172a9, RZ ;  /* 0xcd9e8d5700227825 */ /* 0x000fc800078e00ff */
[----:B------:R-:W-:Y:S02]  /*e5d0*/  IMAD.MOV.U32 R207, RZ, RZ, R42 ;  /* 0x000000ffffcf7224 */ /* 0x000fe400078e002a */
[----:B------:R-:W-:Y:S01]  /*e5e0*/  IMAD.MOV.U32 R42, RZ, RZ, R48 ;  /* 0x000000ffff2a7224 */ /* 0x000fe200078e0030 */
[----:B------:R-:W-:-:S04]  /*e5f0*/  LOP3.LUT R48, R2, UR13, R35, 0x96, !PT ;  /* 0x0000000d02307c12 */ /* 0x000fc8000f8e9623 */
[----:B------:R-:W-:-:S04]  /*e600*/  LOP3.LUT R0, R48, 0xffff, RZ, 0xc0, !PT ;  /* 0x0000ffff30007812 */ /* 0x000fc800078ec0ff */
[----:B------:R-:W-:-:S04]  /*e610*/  SHF.R.U32.HI R0, RZ, 0x8, R0 ;  /* 0x00000008ff007819 */ /* 0x000fc80000011600 */
[----:B------:R-:W-:-:S04]  /*e620*/  LOP3.LUT R0, R0, 0xffff, RZ, 0xc0, !PT ;  /* 0x0000ffff00007812 */ /* 0x000fc800078ec0ff */
[----:B------:R-:W-:Y:S02]  /*e630*/  ISETP.LE.U32.AND P4, PT, R0, UR12, PT ;  /* 0x0000000c00007c0c */ /* 0x000fe4000bf83070 */
[----:B------:R-:W-:-:S04]  /*e640*/  PRMT R0, R48, 0x7632, R0 ;  /* 0x0000763230007816 */ /* 0x000fc80000000000 */
[----:B------:R-:W-:Y:S01]  /*e650*/  LOP3.LUT R0, R0, 0xff, RZ, 0xc0, !PT ;  /* 0x000000ff00007812 */ /* 0x000fe200078ec0ff */
[----:B------:R1:W-:Y:S03]  /*e660*/  MUFU.EX2 R11, R57 ;  /* 0x00000039000b7308 */ /* 0x0003e60000000800 */
[----:B------:R-:W-:Y:S01]  /*e670*/  ISETP.LE.U32.AND P5, PT, R0, UR12, PT ;  /* 0x0000000c00007c0c */ /* 0x000fe2000bfa3070 */
[----:B------:R-:W-:-:S04]  /*e680*/  IMAD.MOV.U32 R0, RZ, RZ, R34 ;  /* 0x000000ffff007224 */ /* 0x000fc800078e0022 */
[----:B------:R2:W3:Y:S01]  /*e690*/  MUFU.EX2 R13, R62 ;  /* 0x0000003e000d7308 */ /* 0x0004e20000000800 */
[----:B------:R-:W-:-:S04]  /*e6a0*/  LOP3.LUT R0, R0, 0xff, RZ, 0xc0, !PT ;  /* 0x000000ff00007812 */ /* 0x000fc800078ec0ff */
[----:B------:R-:W-:Y:S02]  /*e6b0*/  ISETP.LE.U32.AND P3, PT, R0, UR12, PT ;  /* 0x0000000c00007c0c */ /* 0x000fe4000bf63070 */
[----:B------:R-:W-:Y:S01]  /*e6c0*/  LOP3.LUT R0, R48, 0xff, RZ, 0xc0, !PT ;  /* 0x000000ff30007812 */ /* 0x000fe200078ec0ff */
[----:B------:R-:W-:Y:S02]  /*e6d0*/  IMAD.MOV.U32 R208, RZ, RZ, R71 ;  /* 0x000000ffffd07224 */ /* 0x000fe400078e0047 */
[-C--:B------:R-:W-:Y:S01]  /*e6e0*/  FMUL.FTZ R71, R107, R10.reuse ;  /* 0x0000000a6b477220 */ /* 0x080fe20000410000 */
[----:B------:R-:W-:Y:S01]  /*e6f0*/  IMAD.MOV.U32 R44, RZ, RZ, R70 ;  /* 0x000000ffff2c7224 */ /* 0x000fe200078e0046 */
[----:B------:R-:W-:Y:S01]  /*e700*/  ISETP.LE.U32.AND P1, PT, R0, UR12, PT ;  /* 0x0000000c00007c0c */ /* 0x000fe2000bf23070 */
[----:B-1----:R-:W-:Y:S02]  /*e710*/  IMAD.MOV.U32 R57, RZ, RZ, R63 ;  /* 0x000000ffff397224 */ /* 0x002fe400078e003f */
[----:B------:R-:W-:Y:S01]  /*e720*/  FMUL.FTZ R70, R106, R10 ;  /* 0x0000000a6a467220 */ /* 0x000fe20000410000 */
[----:B------:R-:W-:-:S02]  /*e730*/  IMAD.MOV.U32 R209, RZ, RZ, R67 ;  /* 0x000000ffffd17224 */ /* 0x000fc400078e0043 */
        /* <DEDUP_REMOVED lines=14> */
[----:B------:R-:W-:Y:S01]  /*e820*/  MUFU.EX2 R7, R52 ;  /* 0x0000003400077308 */ /* 0x000fe20000000800 */
[----:B---3--:R-:W-:-:S07]  /*e830*/  F2FP.F16.F32.PACK_AB R0, R13, R11 ;  /* 0x0000000b0d00723e */ /* 0x008fce00000000ff */
[----:B------:R-:W1:Y:S01]  /*e840*/  MUFU.EX2 R10, R50 ;  /* 0x00000032000a7308 */ /* 0x000e620000000800 */
[----:B------:R-:W-:Y:S01]  /*e850*/  PRMT R179, R0, 0x7610, R179 ;  /* 0x0000761000b37816 */ /* 0x000fe200000000b3 */
[----:B------:R-:W-:Y:S01]  /*e860*/  FADD.FTZ R17, R147, R17 ;  /* 0x0000001193117221 */ /* 0x000fe20000010000 */
[----:B------:R-:W-:Y:S01]  /*e870*/  LOP3.LUT R16, R4, UR15, R3, 0x96, !PT ;  /* 0x0000000f04107c12 */ /* 0x000fe2000f8e9603 */
[----:B------:R-:W-:Y:S01]  /*e880*/  FADD.FTZ R2, R153, R26 ;  /* 0x0000001a99027221 */ /* 0x000fe20000010000 */
[----:B------:R-:W-:Y:S01]  /*e890*/  FADD.FTZ R4, R18, R20 ;  /* 0x0000001412047221 */ /* 0x000fe20000010000 */
[----:B------:R-:W-:Y:S01]  /*e8a0*/  @!P1 HADD2 R76, -R179.H0_H0, -RZ.H0_H0 ;  /* 0xa00000ffb34c9230 */ /* 0x000fe20000000900 */
[----:B------:R-:W-:Y:S01]  /*e8b0*/  PRMT R175, R0, 0x7632, R175 ;  /* 0x0000763200af7816 */ /* 0x000fe200000000af */
[----:B------:R-:W-:Y:S01]  /*e8c0*/  MUFU.EX2 R18, R55 ;  /* 0x0000003700127308 */ /* 0x000fe20000000800 */
[----:B------:R-:W-:Y:S01]  /*e8d0*/  FADD.FTZ R3, R163, R17 ;  /* 0x00000011a3037221 */ /* 0x000fe20000010000 */
[----:B------:R-:W-:Y:S01]  /*e8e0*/  SHF.R.U32.HI R0, RZ, 0x18, R48 ;  /* 0x00000018ff007819 */ /* 0x000fe20000011630 */
[----:B------:R-:W-:Y:S01]  /*e8f0*/  IMAD.MOV.U32 R17, RZ, RZ, R42 ;  /* 0x000000ffff117224 */ /* 0x000fe200078e002a */
[----:B------:R-:W-:-:S04]  /*e900*/  PRMT R42, R179, 0x5410, R175 ;  /* 0x00005410b32a7816 */ /* 0x000fc800000000af */
[----:B------:R-:W2:Y:S01]  /*e910*/  MUFU.EX2 R26, R54 ;  /* 0x00000036001a7308 */ /* 0x000ea20000000800 */
[----:B------:R-:W-:Y:S02]  /*e920*/  @!P1 PRMT R179, R76, 0x5410, RZ ;  /* 0x000054104cb39816 */ /* 0x000fe400000000ff */
[----:B------:R-:W-:Y:S02]  /*e930*/  ISETP.LE.U32.AND P1, PT, R0, UR12, PT ;  /* 0x0000000c00007c0c */ /* 0x000fe4000bf23070 */
[----:B-1----:R-:W-:Y:S01]  /*e940*/  F2FP.F16.F32.PACK_AB R0, R7, R10 ;  /* 0x0000000a0700723e */ /* 0x002fe200000000ff */
[----:B------:R-:W-:Y:S02]  /*e950*/  @!P4 HADD2 R77, -R175.H0_H0, -RZ.H0_H0 ;  /* 0xa00000ffaf4dc230 */ /* 0x000fe40000000900 */
[----:B------:R-:W-:Y:S01]  /*e960*/  FADD.FTZ R5, R59, R2 ;  /* 0x000000023b057221 */ /* 0x000fe20000010000 */
[----:B------:R-:W-:Y:S01]  /*e970*/  IMAD.MOV.U32 R59, RZ, RZ, R45 ;  /* 0x000000ffff3b7224 */ /* 0x000fe200078e002d */
[C---:B------:R-:W-:Y:S01]  /*e980*/  PRMT R174, R0.reuse, 0x7610, R174 ;  /* 0x0000761000ae7816 */ /* 0x040fe200000000ae */
[----:B------:R-:W-:Y:S01]  /*e990*/  IMAD.MOV.U32 R52, RZ, RZ, R44 ;  /* 0x000000ffff347224 */ /* 0x000fe200078e002c */
[----:B------:R-:W-:Y:S01]  /*e9a0*/  PRMT R173, R0, 0x7632, R173 ;  /* 0x0000763200ad7816 */ /* 0x000fe200000000ad */
[----:B------:R-:W-:Y:S01]  /*e9b0*/  IMAD.WIDE.U32 R44, R16, -0x2daee0ad, RZ ;  /* 0xd2511f53102c7825 */ /* 0x000fe200078e00ff */
[----:B------:R-:W-:-:S02]  /*e9c0*/  PRMT R0, R34, 0x7771, RZ ;  /* 0x0000777122007816 */ /* 0x000fc400000000ff */
[----:B------:R-:W-:Y:S01]  /*e9d0*/  @!P4 PRMT R175, R77, 0x5410, RZ ;  /* 0x000054104dafc816 */ /* 0x000fe200000000ff */
[----:B------:R-:W-:Y:S01]  /*e9e0*/  IMAD.MOV.U32 R76, RZ, RZ, R17 ;  /* 0x000000ffff4c7224 */ /* 0x000fe200078e0011 */
[----:B------:R-:W-:Y:S01]  /*e9f0*/  ISETP.GT.U32.AND P4, PT, R0, UR12, PT ;  /* 0x0000000c00007c0c */ /* 0x000fe2000bf84070 */
[----:B------:R-:W-:Y:S01]  /*ea00*/  FADD.FTZ R4, R19, R4 ;  /* 0x0000000413047221 */ /* 0x000fe20000010000 */
[----:B--2---:R-:W-:Y:S01]  /*ea10*/  F2FP.F16.F32.PACK_AB R0, R26, R18 ;  /* 0x000000121a00723e */ /* 0x004fe200000000ff */
[----:B------:R-:W-:Y:S01]  /*ea20*/  MUFU.EX2 R17, R46 ;  /* 0x0000002e00117308 */ /* 0x000fe20000000800 */
[----:B------:R-:W-:Y:S02]  /*ea30*/  LOP3.LUT R45, R6, UR22, R45, 0x96, !PT ;  /* 0x00000016062d7c12 */ /* 0x000fe4000f8e962d */
[C---:B------:R-:W-:Y:S02]  /*ea40*/  PRMT R171, R0.reuse, 0x7610, R171 ;  /* 0x0000761000ab7816 */ /* 0x040fe400000000ab */
[----:B------:R-:W-:-:S03]  /*ea50*/  PRMT R170, R0, 0x7632, R170 ;  /* 0x0000763200aa7816 */ /* 0x000fc600000000aa */
[----:B------:R-:W1:Y:S01]  /*ea60*/  MUFU.EX2 R19, R53 ;  /* 0x0000003500137308 */ /* 0x000e620000000800 */
[----:B------:R-:W-:Y:S01]  /*ea70*/  LOP3.LUT R0, R45, 0xffff, RZ, 0xc0, !PT ;  /* 0x0000ffff2d007812 */ /* 0x000fe200078ec0ff */
[----:B------:R-:W-:Y:S01]  /*ea80*/  @!P5 HADD2 R78, -R174.H0_H0, -RZ.H0_H0 ;  /* 0xa00000ffae4ed230 */ /* 0x000fe20000000900 */
[----:B------:R-:W-:Y:S02]  /*ea90*/  PRMT R54, R27, 0x7610, R54 ;  /* 0x000076101b367816 */ /* 0x000fe40000000036 */
[----:B------:R-:W-:Y:S01]  /*eaa0*/  SHF.R.U32.HI R0, RZ, 0x8, R0 ;  /* 0x00000008ff007819 */ /* 0x000fe20000011600 */
[----:B------:R-:W-:Y:S02]  /*eab0*/  @!P3 HADD2 R80, -R171.H0_H0, -RZ.H0_H0 ;  /* 0xa00000ffab50b230 */ /* 0x000fe40000000900 */
[----:B------:R-:W-:Y:S01]  /*eac0*/  MUFU.EX2 R20, R164 ;  /* 0x000000a400147308 */ /* 0x000fe20000000800 */
[----:B------:R-:W-:Y:S01]  /*ead0*/  PRMT R2, R34, 0x7772, RZ ;  /* 0x0000777222027816 */ /* 0x000fe200000000ff */
[----:B------:R-:W-:Y:S01]  /*eae0*/  IMAD.MOV.U32 R50, RZ, RZ, R57 ;  /* 0x000000ffff327224 */ /* 0x000fe200078e0039 */
[----:B------:R-:W-:-:S02]  /*eaf0*/  LOP3.LUT R0, R0, 0xffff, RZ, 0xc0, !PT ;  /* 0x0000ffff00007812 */ /* 0x000fc400078ec0ff */
[----:B------:R-:W-:-:S03]  /*eb00*/  PRMT R77, R43, 0x7610, R77 ;  /* 0x000076102b4d7816 */ /* 0x000fc6000000004d */
[----:B------:R-:W2:Y:S01]  /*eb10*/  MUFU.EX2 R27, R166 ;  /* 0x000000a6001b7308 */ /* 0x000ea20000000800 */
[----:B------:R-:W-:Y:S01]  /*eb20*/  PRMT R43, R174, 0x5410, R173 ;  /* 0x00005410ae2b7816 */ /* 0x000fe200000000ad */
[----:B------:R-:W-:Y:S01]  /*eb30*/  @!P1 HADD2 R79, -R173.H0_H0, -RZ.H0_H0 ;  /* 0xa00000ffad4f9230 */ /* 0x000fe20000000900 */
[----:B------:R-:W-:Y:S02]  /*eb40*/  PRMT R57, R171, 0x5410, R170 ;  /* 0x00005410ab397816 */ /* 0x000fe400000000aa */
[----:B------:R-:W-:Y:S02]  /*eb50*/  @!P5 PRMT R174, R78, 0x5410, RZ ;  /* 0x000054104eaed816 */ /* 0x000fe400000000ff */
[----:B------:R-:W-:Y:S02]  /*eb60*/  @!P3 PRMT R171, R80, 0x5410, RZ ;  /* 0x0000541050abb816 */ /* 0x000fe400000000ff */
[----:B------:R-:W-:Y:S02]  /*eb70*/  ISETP.GT.U32.AND P5, PT, R2, UR12, PT ;  /* 0x0000000c02007c0c */ /* 0x000fe4000bfa4070 */
[----:B------:R-:W-:-:S02]  /*eb80*/  ISETP.LE.U32.AND P3, PT, R0, UR12, PT ;  /* 0x0000000c00007c0c */ /* 0x000fc4000bf63070 */
[----:B------:R-:W-:Y:S02]  /*eb90*/  PRMT R2, R34, 0x7773, RZ ;  /* 0x0000777322027816 */ /* 0x000fe400000000ff */
[----:B-1----:R-:W-:Y:S01]  /*eba0*/  F2FP.F16.F32.PACK_AB R0, R19, R17 ;  /* 0x000000111300723e */ /* 0x002fe200000000ff */
[----:B------:R-:W-:Y:S01]  /*ebb0*/  @P4 HADD2 R81, -R170.H0_H0, -RZ.H0_H0 ;  /* 0xa00000ffaa514230 */ /* 0x000fe20000000900 */
[----:B------:R-:W-:Y:S02]  /*ebc0*/  @!P1 PRMT R173, R79, 0x5410, RZ ;  /* 0x000054104fad9816 */ /* 0x000fe400000000ff */
[----:B------:R-:W-:Y:S02]  /*ebd0*/  ISETP.GT.U32.AND P1, PT, R2, UR12, PT ;  /* 0x0000000c02007c0c */ /* 0x000fe4000bf24070 */
[C---:B------:R-:W-:Y:S02]  /*ebe0*/  PRMT R169, R0.reuse, 0x7610, R169 ;  /* 0x0000761000a97816 */ /* 0x040fe400000000a9 */
[----:B------:R-:W-:-:S02]  /*ebf0*/  PRMT R168, R0, 0x7632, R168 ;  /* 0x0000763200a87816 */ /* 0x000fc400000000a8 */
[----:B------:R-:W-:Y:S02]  /*ec00*/  LOP3.LUT R0, R45, 0xff, RZ, 0xc0, !PT ;  /* 0x000000ff2d007812 */ /* 0x000fe400078ec0ff */
[----:B------:R-:W-:Y:S02]  /*ec10*/  @P4 PRMT R170, R81, 0x5410, RZ ;  /* 0x0000541051aa4816 */ /* 0x000fe400000000ff */
[----:B------:R-:W-:Y:S02]  /*ec20*/  ISETP.LE.U32.AND P4, PT, R0, UR12, PT ;  /* 0x0000000c00007c0c */ /* 0x000fe4000bf83070 */
[----:B--2---:R-:W-:Y:S01]  /*ec30*/  F2FP.F16.F32.PACK_AB R0, R27, R20 ;  /* 0x000000141b00723e */ /* 0x004fe200000000ff */
[----:B------:R-:W-:Y:S01]  /*ec40*/  FADD.FTZ R4, R21, R4 ;  /* 0x0000000415047221 */ /* 0x000fe20000010000 */
[----:B------:R-:W-:Y:S02]  /*ec50*/  MUFU.EX2 R16, R165 ;  /* 0x000000a500107308 */ /* 0x000fe40000000800 */
[----:B------:R-:W-:-:S02]  /*ec60*/  PRMT R167, R0, 0x7610, R167 ;  /* 0x0000761000a77816 */ /* 0x000fc400000000a7 */
[----:B------:R-:W-:Y:S02]  /*ec70*/  PRMT R166, R0, 0x7632, R166 ;  /* 0x0000763200a67816 */ /* 0x000fe400000000a6 */
[----:B------:R-:W-:Y:S02]  /*ec80*/  PRMT R0, R45, 0x7632, R0 ;  /* 0x000076322d007816 */ /* 0x000fe40000000000 */
[----:B------:R-:W1:Y:S01]  /*ec90*/  MUFU.EX2 R21, R193 ;  /* 0x000000c100157308 */ /* 0x000e620000000800 */
[----:B------:R-:W-:Y:S01]  /*eca0*/  @P1 HADD2 R82, -R168.H0_H0, -RZ.H0_H0 ;  /* 0xa00000ffa8521230 */ /* 0x000fe20000000900 */
[----:B------:R-:W-:Y:S01]  /*ecb0*/  LOP3.LUT R0, R0, 0xff, RZ, 0xc0, !PT ;  /* 0x000000ff00007812 */ /* 0x000fe200078ec0ff */
[----:B------:R-:W-:Y:S01]  /*ecc0*/  IMAD.MOV.U32 R55, RZ, RZ, R252 ;  /* 0x000000ffff377224 */ /* 0x000fe200078e00fc */
[----:B------:R-:W-:Y:S01]  /*ecd0*/  PRMT R252, R169, 0x5410, R168 ;  /* 0x00005410a9fc7816 */ /* 0x000fe200000000a8 */
[----:B------:R-:W-:Y:S01]  /*ece0*/  @!P3 HADD2 R84, -R166.H0_H0, -RZ.H0_H0 ;  /* 0xa00000ffa654b230 */ /* 0x000fe20000000900 */
[----:B------:R-:W-:-:S02]  /*ecf0*/  @P1 PRMT R168, R82, 0x5410, RZ ;  /* 0x0000541052a81816 */ /* 0x000fc400000000ff */
[----:B------:R-:W-:Y:S02]  /*ed00*/  ISETP.LE.U32.AND P1, PT, R0, UR12, PT ;  /* 0x0000000c00007c0c */ /* 0x000fe4000bf23070 */
[----:B------:R-:W-:Y:S02]  /*ed10*/  SHF.R.U32.HI R0, RZ, 0x18, R45 ;  /* 0x00000018ff007819 */ /* 0x000fe4000001162d */
[----:B------:R-:W-:Y:S02]  /*ed20*/  PRMT R82, R54, 0x7610, R82 ;  /* 0x0000761036527816 */ /* 0x000fe40000000052 */
[----:B------:R-:W-:Y:S02]  /*ed30*/  PRMT R54, R167, 0x5410, R166 ;  /* 0x00005410a7367816 */ /* 0x000fe400000000a6 */
[----:B------:R-:W-:Y:S02]  /*ed40*/  @!P3 PRMT R166, R84, 0x5410, RZ ;  /* 0x0000541054a6b816 */ /* 0x000fe400000000ff */
[----:B------:R-:W-:Y:S01]  /*ed50*/  ISETP.LE.U32.AND P3, PT, R0, UR12, PT ;  /* 0x0000000c00007c0c */ /* 0x000fe2000bf63070 */
[----:B------:R-:W-:Y:S01]  /*ed60*/  IMAD.MOV.U32 R53, RZ, RZ, R59 ;  /* 0x000000ffff357224 */ /* 0x000fe200078e003b */
[----:B-1----:R-:W-:Y:S01]  /*ed70*/  F2FP.F16.F32.PACK_AB R0, R21, R16 ;  /* 0x000000101500723e */ /* 0x002fe200000000ff */
[----:B------:R-:W-:-:S02]  /*ed80*/  IMAD.MOV.U32 R46, RZ, RZ, R50 ;  /* 0x000000ffff2e7224 */ /* 0x000fc400078e0032 */
[----:B------:R-:W-:Y:S02]  /*ed90*/  IMAD.MOV.U32 R59, RZ, RZ, R47 ;  /* 0x000000ffff3b7224 */ /* 0x000fe400078e002f */
[----:B------:R-:W-:Y:S02]  /*eda0*/  IMAD.MOV.U32 R50, RZ, RZ, R217 ;  /* 0x000000ffff327224 */ /* 0x000fe400078e00d9 */
[----:B------:R-:W-:Y:S01]  /*edb0*/  IMAD.MOV.U32 R47, RZ, RZ, R216 ;  /* 0x000000ffff2f7224 */ /* 0x000fe200078e00d8 */
[----:B------:R-:W-:Y:S01]  /*edc0*/  MUFU.EX2 R217, R212 ;  /* 0x000000d400d97308 */ /* 0x000fe20000000800 */
[C---:B------:R-:W-:Y:S02]  /*edd0*/  PRMT R164, R0.reuse, 0x7610, R164 ;  /* 0x0000761000a47816 */ /* 0x040fe400000000a4 */
[----:B------:R-:W-:Y:S01]  /*ede0*/  PRMT R165, R0, 0x7632, R165 ;  /* 0x0000763200a57816 */ /* 0x000fe200000000a5 */
[----:B------:R-:W-:-:S04]  /*edf0*/  IMAD.MOV.U32 R0, RZ, RZ, R44 ;  /* 0x000000ffff007224 */ /* 0x000fc800078e002c */
[----:B------:R-:W1:Y:S01]  /*ee00*/  MUFU.EX2 R216, R213 ;  /* 0x000000d500d87308 */ /* 0x000e620000000800 */
[----:B------:R-:W-:Y:S01]  /*ee10*/  @P5 HADD2 R83, -R169.H0_H0, -RZ.H0_H0 ;  /* 0xa00000ffa9535230 */ /* 0x000fe20000000900 */
[----:B------:R-:W-:Y:S01]  /*ee20*/  LOP3.LUT R0, R0, 0xff, RZ, 0xc0, !PT ;  /* 0x000000ff00007812 */ /* 0x000fe200078ec0ff */
[----:B------:R-:W-:Y:S02]  /*ee30*/  @!P1 HADD2 R87, -R164.H0_H0, -RZ.H0_H0 ;  /* 0xa00000ffa4579230 */ /* 0x000fe40000000900 */
[----:B------:R-:W-:Y:S01]  /*ee40*/  @!P3 HADD2 R86, -R165.H0_H0, -RZ.H0_H0 ;  /* 0xa00000ffa556b230 */ /* 0x000fe20000000900 */
[----:B------:R-:W-:Y:S01]  /*ee50*/  @P5 PRMT R169, R83, 0x5410, RZ ;  /* 0x0000541053a95816 */ /* 0x000fe200000000ff */
[----:B------:R-:W-:Y:S02]  /*ee60*/  @!P4 HADD2 R85, -R167.H0_H0, -RZ.H0_H0 ;  /* 0xa00000ffa755c230 */ /* 0x000fe40000000900 */
[----:B------:R-:W-:Y:S01]  /*ee70*/  IMAD.MOV.U32 R80, RZ, RZ, R55 ;  /* 0x000000ffff507224 */ /* 0x000fe200078e0037 */
[----:B------:R-:W-:-:S02]  /*ee80*/  ISETP.LE.U32.AND P5, PT, R0, UR12, PT ;  /* 0x0000000c00007c0c */ /* 0x000fc4000bfa3070 */
[----:B------:R-:W-:Y:S02]  /*ee90*/  PRMT R55, R164, 0x5410, R165 ;  /* 0x00005410a4377816 */ /* 0x000fe400000000a5 */
[----:B------:R-:W-:Y:S02]  /*eea0*/  PRMT R0, R44, 0x7771, RZ ;  /* 0x000077712c007816 */ /* 0x000fe400000000ff */
[----:B------:R-:W-:Y:S01]  /*eeb0*/  @!P1 PRMT R164, R87, 0x5410, RZ ;  /* 0x0000541057a49816 */ /* 0x000fe200000000ff */
[----:B------:R-:W-:Y:S01]  /*eec0*/  IMAD.MOV.U32 R87, RZ, RZ, R215 ;  /* 0x000000ffff577224 */ /* 0x000fe200078e00d7 */
[----:B------:R-:W-:Y:S01]  /*eed0*/  @!P3 PRMT R165, R86, 0x5410, RZ ;  /* 0x0000541056a5b816 */ /* 0x000fe200000000ff */
[----:B------:R-:W-:Y:S02]  /*eee0*/  IMAD.MOV.U32 R86, RZ, RZ, R214 ;  /* 0x000000ffff567224 */ /* 0x000fe400078e00d6 */
[----:B------:R-:W-:Y:S01]  /*eef0*/  FADD.FTZ R2, R58, R5 ;  /* 0x000000053a027221 */ /* 0x000fe20000010000 */
[----:B------:R-:W-:Y:S01]  /*ef00*/  @!P4 PRMT R167, R85, 0x5410, RZ ;  /* 0x0000541055a7c816 */ /* 0x000fe200000000ff */
[----:B------:R-:W-:Y:S01]  /*ef10*/  MUFU.EX2 R214, R210 ;  /* 0x000000d200d67308 */ /* 0x000fe20000000800 */
[----:B------:R-:W-:Y:S01]  /*ef20*/  FADD.FTZ R3, R151, R3 ;  /* 0x0000000397037221 */ /* 0x000fe20000010000 */
[----:B------:R-:W-:-:S02]  /*ef30*/  ISETP.GT.U32.AND P4, PT, R0, UR12, PT ;  /* 0x0000000c00007c0c */ /* 0x000fc4000bf84070 */
[----:B-1----:R-:W-:-:S04]  /*ef40*/  F2FP.F16.F32.PACK_AB R0, R217, R216 ;  /* 0x000000d8d900723e */ /* 0x002fc800000000ff */
[----:B------:R-:W1:Y:S01]  /*ef50*/  MUFU.EX2 R215, R211 ;  /* 0x000000d300d77308 */ /* 0x000e620000000800 */
[----:B------:R-:W-:Y:S01]  /*ef60*/  FADD.FTZ R2, R32, R2 ;  /* 0x0000000220027221 */ /* 0x000fe20000010000 */
[----:B------:R-:W-:Y:S01]  /*ef70*/  SHF.R.U32.HI R5, RZ, 0x5, R178 ;  /* 0x00000005ff057819 */ /* 0x000fe200000116b2 */
[----:B------:R-:W-:Y:S01]  /*ef80*/  FADD.FTZ R3, R162, R3 ;  /* 0x00000003a2037221 */ /* 0x000fe20000010000 */
[----:B------:R-:W-:Y:S01]  /*ef90*/  IMAD.U32 R32, RZ, RZ, UR20 ;  /* 0x00000014ff207e24 */ /* 0x000fe2000f8e00ff */
[C---:B------:R-:W-:Y:S02]  /*efa0*/  PRMT R163, R0.reuse, 0x7610, R163 ;  /* 0x0000761000a37816 */ /* 0x040fe400000000a3 */
[----:B------:R-:W-:Y:S02]  /*efb0*/  PRMT R162, R0, 0x7632, R162 ;  /* 0x0000763200a27816 */ /* 0x000fe400000000a2 */
[----:B------:R-:W-:Y:S01]  /*efc0*/  PRMT R0, R44, 0x7772, RZ ;  /* 0x000077722c007816 */ /* 0x000fe200000000ff */
[----:B------:R-:W-:-:S03]  /*efd0*/  IMAD R32, R32, 0x8, R5 ;  /* 0x0000000820207824 */ /* 0x000fc600078e0205 */
[----:B------:R-:W-:Y:S01]  /*efe0*/  ISETP.GT.U32.AND P3, PT, R0, UR12, PT ;  /* 0x0000000c00007c0c */ /* 0x000fe2000bf64070 */
[----:B------:R-:W-:Y:S01]  /*eff0*/  VIADD R32, R32, 0x4 ;  /* 0x0000000420207836 */ /* 0x000fe20000000000 */
[----:B------:R-:W-:Y:S01]  /*f000*/  PRMT R0, R44, 0x7773, RZ ;  /* 0x000077732c007816 */ /* 0x000fe200000000ff */
[----:B------:R-:W-:Y:S01]  /*f010*/  FADD.FTZ R3, R56, R3 ;  /* 0x0000000338037221 */ /* 0x000fe20000010000 */
[----:B------:R-:W-:Y:S01]  /*f020*/  FADD.FTZ R2, R33, R2 ;  /* 0x0000000221027221 */ /* 0x000fe20000010000 */
[----:B------:R-:W-:Y:S01]  /*f030*/  IMAD.WIDE.U32 R32, R32, -0x326172a9, RZ ;  /* 0xcd9e8d5720207825 */ /* 0x000fe200078e00ff */
[----:B------:R-:W-:-:S03]  /*f040*/  ISETP.GT.U32.AND P1, PT, R0, UR12, PT ;  /* 0x0000000c00007c0c */ /* 0x000fc6000bf24070 */
[----:B------:R-:W-:Y:S01]  /*f050*/  FADD.FTZ R3, R49, R3 ;  /* 0x0000000331037221 */ /* 0x000fe20000010000 */
[----:B-1----:R-:W-:Y:S01]  /*f060*/  F2FP.F16.F32.PACK_AB R0, R215, R214 ;  /* 0x000000d6d700723e */ /* 0x002fe200000000ff */
[----:B------:R-:W-:Y:S02]  /*f070*/  FADD.FTZ R2, R10, R2 ;  /* 0x000000020a027221 */ /* 0x000fe40000010000 */
[----:B------:R-:W-:Y:S01]  /*f080*/  FADD.FTZ R3, R11, R3 ;  /* 0x000000030b037221 */ /* 0x000fe20000010000 */
[C---:B------:R-:W-:Y:S02]  /*f090*/  PRMT R160, R0.reuse, 0x7610, R160 ;  /* 0x0000761000a07816 */ /* 0x040fe400000000a0 */
[----:B------:R-:W-:Y:S02]  /*f0a0*/  PRMT R158, R0, 0x7632, R158 ;  /* 0x00007632009e7816 */ /* 0x000fe4000000009e */
[----:B------:R-:W-:Y:S01]  /*f0b0*/  LOP3.LUT R0, R32, UR34, R9, 0x96, !PT ;  /* 0x0000002220007c12 */ /* 0x000fe2000f8e9609 */
[----:B------:R-:W-:Y:S01]  /*f0c0*/  FADD.FTZ R10, R13, R3 ;  /* 0x000000030d0a7221 */ /* 0x000fe20000010000 */
[----:B------:R-:W-:-:S03]  /*f0d0*/  FADD.FTZ R9, R7, R2 ;  /* 0x0000000207097221 */ /* 0x000fc60000010000 */
[----:B------:R-:W-:-:S04]  /*f0e0*/  IMAD.WIDE.U32 R2, R0, -0x2daee0ad, RZ ;  /* 0xd2511f5300027825 */ /* 0x000fc800078e00ff */
[----:B------:R-:W-:Y:S01]  /*f0f0*/  FADD.FTZ R4, R22, R4 ;  /* 0x0000000416047221 */ /* 0x000fe20000010000 */
[----:B------:R-:W-:Y:S01]  /*f100*/  IMAD.MOV.U32 R213, RZ, RZ, R177 ;  /* 0x000000ffffd57224 */ /* 0x000fe200078e00b1 */
[----:B------:R-:W-:Y:S01]  /*f110*/  LOP3.LUT R0, R86, UR32, R3, 0x96, !PT ;  /* 0x0000002056007c12 */ /* 0x000fe2000f8e9603 */
[----:B------:R-:W-:Y:S02]  /*f120*/  IMAD.MOV.U32 R212, RZ, RZ, R176 ;  /* 0x000000ffffd47224 */ /* 0x000fe400078e00b0 */
[----:B------:R-:W-:Y:S01]  /*f130*/  @P3 HADD2 R99, -R160.H0_H0, -RZ.H0_H0 ;  /* 0xa00000ffa0633230 */ /* 0x000fe20000000900 */
[----:B------:R-:W-:Y:S01]  /*f140*/  PRMT R35, R160, 0x5410, R158 ;  /* 0x00005410a0237816 */ /* 0x000fe2000000009e */
[----:B------:R-:W-:Y:S01]  /*f150*/  @P4 HADD2 R96, -R162.H0_H0, -RZ.H0_H0 ;  /* 0xa00000ffa2604230 */ /* 0x000fe20000000900 */
[----:B------:R-:W-:Y:S01]  /*f160*/  LOP3.LUT R6, R8, UR33, R213, 0x96, !PT ;  /* 0x0000002108067c12 */ /* 0x000fe2000f8e96d5 */
[----:B------:R-:W-:Y:S01]  /*f170*/  FADD.FTZ R8, R23, R4 ;  /* 0x0000000417087221 */ /* 0x000fe20000010000 */
[----:B------:R-:W-:-:S04]  /*f180*/  IMAD.WIDE.U32 R4, R0, -0x326172a9, RZ ;  /* 0xcd9e8d5700047825 */ /* 0x000fc800078e00ff */
[----:B------:R-:W-:Y:S01]  /*f190*/  @P1 HADD2 R98, -R158.H0_H0, -RZ.H0_H0 ;  /* 0xa00000ff9e621230 */ /* 0x000fe20000000900 */
[----:B------:R2:W5:Y:S01]  /*f1a0*/  LDL.LU.64 R176, [R1+0x150] ;  /* 0x0001500001b07983 */ /* 0x0005620000300a00 */
        /* <DEDUP_REMOVED lines=9> */
[----:B------:R-:W-:-:S04]  /*f240*/  IMAD.WIDE.U32 R2, R3, -0x326172a9, RZ ;  /* 0xcd9e8d5703027825 */ /* 0x000fc800078e00ff */
[----:B------:R-:W-:-:S05]  /*f250*/  IMAD.WIDE.U32 R22, R0, -0x326172a9, RZ ;  /* 0xcd9e8d5700167825 */ /* 0x000fca00078e00ff */
[----:B------:R-:W-:-:S04]  /*f260*/  LOP3.LUT R23, R2, UR13, R23, 0x96, !PT ;  /* 0x0000000d02177c12 */ /* 0x000fc8000f8e9617 */
[----:B------:R-:W-:Y:S02]  /*f270*/  LOP3.LUT R0, R23, 0xff, RZ, 0xc0, !PT ;  /* 0x000000ff17007812 */ /* 0x000fe400078ec0ff */
[----:B------:R-:W-:Y:S02]  /*f280*/  @P3 PRMT R160, R99, 0x5410, RZ ;  /* 0x0000541063a03816 */ /* 0x000fe400000000ff */
[----:B------:R-:W-:Y:S02]  /*f290*/  ISETP.LE.U32.AND P3, PT, R0, UR12, PT ;  /* 0x0000000c00007c0c */ /* 0x000fe4000bf63070 */
[----:B------:R-:W-:-:S04]  /*f2a0*/  LOP3.LUT R0, R23, 0xffff, RZ, 0xc0, !PT ;  /* 0x0000ffff17007812 */ /* 0x000fc800078ec0ff */
[----:B------:R-:W-:Y:S01]  /*f2b0*/  SHF.R.U32.HI R0, RZ, 0x8, R0 ;  /* 0x00000008ff007819 */ /* 0x000fe20000011600 */
[----:B------:R-:W-:Y:S01]  /*f2c0*/  IMAD.MOV.U32 R81, RZ, RZ, R52 ;  /* 0x000000ffff517224 */ /* 0x000fe200078e0034 */
[--C-:B------:R-:W-:Y:S02]  /*f2d0*/  LOP3.LUT R5, R6, UR15, R3.reuse, 0x96, !PT ;  /* 0x0000000f06057c12 */ /* 0x100fe4000f8e9603 */
[----:B------:R-:W-:Y:S02]  /*f2e0*/  LOP3.LUT R0, R0, 0xffff, RZ, 0xc0, !PT ;  /* 0x0000ffff00007812 */ /* 0x000fe400078ec0ff */
[----:B------:R-:W-:Y:S02]  /*f2f0*/  PRMT R52, R163, 0x5410, R162 ;  /* 0x00005410a3347816 */ /* 0x000fe400000000a2 */
[----:B------:R-:W-:Y:S01]  /*f300*/  PRMT R3, R23, 0x7632, R3 ;  /* 0x0000763217037816 */ /* 0x000fe20000000003 */
[----:B------:R-:W1:Y:S01]  /*f310*/  MUFU.EX2 R2, R51 ;  /* 0x0000003300027308 */ /* 0x000e620000000800 */
[----:B------:R-:W-:-:S02]  /*f320*/  @P4 PRMT R162, R96, 0x5410, RZ ;  /* 0x0000541060a24816 */ /* 0x000fc400000000ff */
[----:B------:R-:W-:Y:S02]  /*f330*/  ISETP.LE.U32.AND P4, PT, R0, UR12, PT ;  /* 0x0000000c00007c0c */ /* 0x000fe4000bf83070 */
[----:B------:R-:W-:-:S03]  /*f340*/  LOP3.LUT R3, R3, 0xff, RZ, 0xc0, !PT ;  /* 0x000000ff03037812 */ /* 0x000fc600078ec0ff */
[----:B------:R-:W3:Y:S01]  /*f350*/  MUFU.EX2 R0, R148 ;  /* 0x0000009400007308 */ /* 0x000ee20000000800 */
[----:B------:R-:W-:Y:S02]  /*f360*/  @P1 PRMT R158, R98, 0x5410, RZ ;  /* 0x00005410629e1816 */ /* 0x000fe400000000ff */
[----:B------:R-:W-:Y:S01]  /*f370*/  ISETP.LE.U32.AND P1, PT, R3, UR12, PT ;  /* 0x0000000c03007c0c */ /* 0x000fe2000bf23070 */
[----:B------:R-:W-:Y:S02]  /*f380*/  IMAD.MOV.U32 R3, RZ, RZ, R22 ;  /* 0x000000ffff037224 */ /* 0x000fe400078e0016 */
[----:B------:R-:W-:Y:S02]  /*f390*/  @!P5 HADD2 R97, -R163.H0_H0, -RZ.H0_H0 ;  /* 0xa00000ffa361d230 */ /* 0x000fe40000000900 */
[----:B------:R-:W-:Y:S01]  /*f3a0*/  IMAD.WIDE.U32 R32, R5, -0x2daee0ad, RZ ;  /* 0xd2511f5305207825 */ /* 0x000fe200078e00ff */
[----:B------:R-:W4:Y:S01]  /*f3b0*/  LDL.64 R98, [R1+0x38] ;  /* 0x0000380001627983 */ /* 0x000f220000100a00 */
[----:B------:R-:W-:-:S02]  /*f3c0*/  LOP3.LUT R3, R3, 0xff, RZ, 0xc0, !PT ;  /* 0x000000ff03037812 */ /* 0x000fc400078ec0ff */
[----:B------:R-:W-:Y:S02]  /*f3d0*/  @!P5 PRMT R163, R97, 0x5410, RZ ;  /* 0x0000541061a3d816 */ /* 0x000fe400000000ff */
[----:B------:R-:W-:Y:S01]  /*f3e0*/  ISETP.LE.U32.AND P5, PT, R3, UR12, PT ;  /* 0x0000000c03007c0c */ /* 0x000fe2000bfa3070 */
[----:B-1----:R-:W-:Y:S01]  /*f3f0*/  FADD.FTZ R3, R2, R8 ;  /* 0x0000000802037221 */ /* 0x002fe20000010000 */
[----:B---3--:R-:W-:-:S04]  /*f400*/  F2FP.F16.F32.PACK_AB R2, R0, R2 ;  /* 0x000000020002723e */ /* 0x008fc800000000ff */
[C---:B------:R-:W-:Y:S02]  /*f410*/  PRMT R157, R2.reuse, 0x7610, R157 ;  /* 0x00007610029d7816 */ /* 0x040fe4000000009d */
[----:B------:R-:W-:Y:S01]  /*f420*/  PRMT R156, R2, 0x7632, R156 ;  /* 0x00007632029c7816 */ /* 0x000fe2000000009c */
[----:B------:R-:W-:Y:S02]  /*f430*/  FADD.FTZ R6, R0, R3 ;  /* 0x0000000300067221 */ /* 0x000fe40000010000 */
[----:B------:R-:W-:Y:S01]  /*f440*/  @!P3 HADD2 R100, -R157.H0_H0, -RZ.H0_H0 ;  /* 0xa00000ff9d64b230 */ /* 0x000fe20000000900 */
[----:B------:R-:W-:Y:S01]  /*f450*/  SHF.R.U32.HI R2, RZ, 0x18, R23 ;  /* 0x00000018ff027819 */ /* 0x000fe20000011617 */
[----:B------:R-:W1:Y:S01]  /*f460*/  MUFU.EX2 R0, R150 ;  /* 0x0000009600007308 */ /* 0x000e620000000800 */
[----:B------:R-:W-:Y:S02]  /*f470*/  LOP3.LUT R33, R4, UR22, R33, 0x96, !PT ;  /* 0x0000001604217c12 */ /* 0x000fe4000f8e9621 */
[----:B------:R-:W-:-:S02]  /*f480*/  PRMT R213, R157, 0x5410, R156 ;  /* 0x000054109dd57816 */ /* 0x000fc4000000009c */
[----:B------:R-:W-:-:S03]  /*f490*/  @!P3 PRMT R157, R100, 0x5410, RZ ;  /* 0x00005410649db816 */ /* 0x000fc600000000ff */
[----:B------:R-:W3:Y:S01]  /*f4a0*/  MUFU.EX2 R4, R152 ;  /* 0x0000009800047308 */ /* 0x000ee20000000800 */
[----:B------:R-:W-:Y:S02]  /*f4b0*/  ISETP.LE.U32.AND P3, PT, R2, UR12, PT ;  /* 0x0000000c02007c0c */ /* 0x000fe4000bf63070 */
[----:B------:R-:W-:Y:S02]  /*f4c0*/  LOP3.LUT R2, R33, 0xffff, RZ, 0xc0, !PT ;  /* 0x0000ffff21027812 */ /* 0x000fe400078ec0ff */
[C---:B------:R-:W-:Y:S01]  /*f4d0*/  PRMT R154, R39.reuse, 0x7610, R154 ;  /* 0x00007610279a7816 */ /* 0x040fe2000000009a */
[----:B------:R-:W-:Y:S01]  /*f4e0*/  @!P4 HADD2 R101, -R156.H0_H0, -RZ.H0_H0 ;  /* 0xa00000ff9c65c230 */ /* 0x000fe20000000900 */
[----:B------:R-:W-:Y:S02]  /*f4f0*/  SHF.R.U32.HI R2, RZ, 0x8, R2 ;  /* 0x00000008ff027819 */ /* 0x000fe40000011602 */
[----:B------:R-:W-:Y:S01]  /*f500*/  PRMT R153, R39, 0x7632, R153 ;  /* 0x0000763227997816 */ /* 0x000fe20000000099 */
[----:B------:R-:W-:Y:S01]  /*f510*/  @!P1 HADD2 R102, -R154.H0_H0, -RZ.H0_H0 ;  /* 0xa00000ff9a669230 */ /* 0x000fe20000000900 */
[----:B------:R-:W-:-:S02]  /*f520*/  PRMT R3, R22, 0x7771, RZ ;  /* 0x0000777116037816 */ /* 0x000fc400000000ff */
[----:B------:R-:W-:Y:S02]  /*f530*/  LOP3.LUT R2, R2, 0xffff, RZ, 0xc0, !PT ;  /* 0x0000ffff02027812 */ /* 0x000fe400078ec0ff */
[----:B------:R-:W-:Y:S02]  /*f540*/  @!P4 PRMT R156, R101, 0x5410, RZ ;  /* 0x00005410659cc816 */ /* 0x000fe400000000ff */
[----:B------:R-:W-:Y:S02]  /*f550*/  ISETP.GT.U32.AND P4, PT, R3, UR12, PT ;  /* 0x0000000c03007c0c */ /* 0x000fe4000bf84070 */
[----:B------:R-:W-:Y:S01]  /*f560*/  PRMT R212, R154, 0x5410, R153 ;  /* 0x000054109ad47816 */ /* 0x000fe20000000099 */
[----:B------:R-:W2:Y:S01]  /*f570*/  MUFU.EX2 R5, R219 ;  /* 0x000000db00057308 */ /* 0x000ea20000000800 */
[----:B------:R-:W-:Y:S01]  /*f580*/  @!P1 PRMT R154, R102, 0x5410, RZ ;  /* 0x00005410669a9816 */ /* 0x000fe200000000ff */
[----:B------:R-:W-:Y:S01]  /*f590*/  FADD.FTZ R8, R17, R9 ;  /* 0x0000000911087221 */ /* 0x000fe20000010000 */
[----:B------:R-:W-:Y:S01]  /*f5a0*/  ISETP.LE.U32.AND P1, PT, R2, UR12, PT ;  /* 0x0000000c02007c0c */ /* 0x000fe2000bf23070 */
[----:B-1----:R-:W-:Y:S01]  /*f5b0*/  FADD.FTZ R2, R0, R6 ;  /* 0x0000000600027221 */ /* 0x002fe20000010000 */
[----:B---3--:R-:W-:-:S03]  /*f5c0*/  F2FP.F16.F32.PACK_AB R0, R4, R0 ;  /* 0x000000000400723e */ /* 0x008fc600000000ff */
[----:B------:R-:W1:Y:S01]  /*f5d0*/  MUFU.EX2 R211, R233 ;  /* 0x000000e900d37308 */ /* 0x000e620000000800 */
[----:B------:R-:W-:Y:S01]  /*f5e0*/  FADD.FTZ R7, R18, R10 ;  /* 0x0000000a12077221 */ /* 0x000fe20000010000 */
[----:B------:R-:W-:Y:S01]  /*f5f0*/  PRMT R151, R0, 0x7632, R151 ;  /* 0x0000763200977816 */ /* 0x000fe20000000097 */
[----:B------:R-:W-:Y:S01]  /*f600*/  FADD.FTZ R3, R19, R8 ;  /* 0x0000000813037221 */ /* 0x000fe20000010000 */
[----:B------:R3:W3:Y:S01]  /*f610*/  LDL.LU.S16 R9, [R1+0x4] ;  /* 0x0000040001097983 */ /* 0x0006e20000300600 */
[----:B------:R-:W-:-:S03]  /*f620*/  FADD.FTZ R6, R26, R7 ;  /* 0x000000071a067221 */ /* 0x000fc60000010000 */
[----:B------:R3:W3:Y:S01]  /*f630*/  LDL.LU.S16 R8, [R1] ;  /* 0x0000000001087983 */ /* 0x0006e20000300600 */
[----:B------:R-:W-:Y:S01]  /*f640*/  @!P3 HADD2 R103, -R153.H0_H0, -RZ.H0_H0 ;  /* 0xa00000ff9967b230 */ /* 0x000fe20000000900 */
[----:B------:R-:W-:Y:S01]  /*f650*/  PRMT R152, R0, 0x7610, R152 ;  /* 0x0000761000987816 */ /* 0x000fe20000000098 */
[----:B------:R-:W-:Y:S02]  /*f660*/  @P4 HADD2 R238, -R151.H0_H0, -RZ.H0_H0 ;  /* 0xa00000ff97ee4230 */ /* 0x000fe40000000900 */
[----:B------:R-:W-:Y:S01]  /*f670*/  FADD.FTZ R6, R20, R6 ;  /* 0x0000000614067221 */ /* 0x000fe20000010000 */
[----:B------:R-:W-:Y:S01]  /*f680*/  LOP3.LUT R0, R33, 0xff, RZ, 0xc0, !PT ;  /* 0x000000ff21007812 */ /* 0x000fe200078ec0ff */
[----:B------:R-:W-:Y:S01]  /*f690*/  FADD.FTZ R2, R4, R2 ;  /* 0x0000000204027221 */ /* 0x000fe20000010000 */
[----:B------:R-:W-:Y:S01]  /*f6a0*/  IMAD.MOV.U32 R87, RZ, RZ, R209 ;  /* 0x000000ffff577224 */ /* 0x000fe200078e00d1 */
[----:B------:R-:W-:Y:S01]  /*f6b0*/  @!P3 PRMT R153, R103, 0x5410, RZ ;  /* 0x000054106799b816 */ /* 0x000fe200000000ff */
[----:B------:R1:W-:Y:S01]  /*f6c0*/  MUFU.EX2 R210, R236 ;  /* 0x000000ec00d27308 */ /* 0x0003e20000000800 */
[----:B------:R-:W-:-:S02]  /*f6d0*/  PRMT R209, R152, 0x5410, R151 ;  /* 0x0000541098d17816 */ /* 0x000fc40000000097 */
[----:B------:R-:W-:Y:S02]  /*f6e0*/  ISETP.LE.U32.AND P3, PT, R0, UR12, PT ;  /* 0x0000000c00007c0c */ /* 0x000fe4000bf63070 */
[----:B------:R-:W-:Y:S01]  /*f6f0*/  @P4 PRMT R151, R238, 0x5410, RZ ;  /* 0x00005410ee974816 */ /* 0x000fe200000000ff */
[----:B--2---:R-:W-:Y:S01]  /*f700*/  FADD.FTZ R238, R5, R2 ;  /* 0x0000000205ee7221 */ /* 0x004fe20000010000 */
[----:B-1----:R-:W-:Y:S01]  /*f710*/  F2FP.F16.F32.PACK_AB R0, R211, R5 ;  /* 0x00000005d300723e */ /* 0x002fe200000000ff */
[----:B------:R-:W-:Y:S02]  /*f720*/  FADD.FTZ R236, R27, R6 ;  /* 0x000000061bec7221 */ /* 0x000fe40000010000 */
[----:B------:R2:W2:Y:S04]  /*f730*/  LDL.LU.S16 R6, [R1+0xc] ;  /* 0x00000c0001067983 */ /* 0x0004a80000300600 */
[----:B------:R1:W2:Y:S01]  /*f740*/  LDL.LU.S16 R5, [R1+0x8] ;  /* 0x0000080001057983 */ /* 0x0002a20000300600 */
[----:B------:R-:W-:Y:S01]  /*f750*/  IMAD.MOV.U32 R86, RZ, RZ, R208 ;  /* 0x000000ffff567224 */ /* 0x000fe200078e00d0 */
[C---:B------:R-:W-:Y:S01]  /*f760*/  PRMT R150, R0.reuse, 0x7610, R150 ;  /* 0x0000761000967816 */ /* 0x040fe20000000096 */
[----:B------:R-:W1:Y:S01]  /*f770*/  MUFU.EX2 R208, R235 ;  /* 0x000000eb00d07308 */ /* 0x000e620000000800 */
[----:B------:R-:W-:Y:S01]  /*f780*/  PRMT R149, R0, 0x7632, R149 ;  /* 0x0000763200957816 */ /* 0x000fe20000000095 */
[----:B------:R-:W-:-:S02]  /*f790*/  IMAD.MOV.U32 R0, RZ, RZ, R32 ;  /* 0x000000ffff007224 */ /* 0x000fc400078e0020 */
[----:B------:R-:W-:-:S03]  /*f7a0*/  @!P5 HADD2 R239, -R152.H0_H0, -RZ.H0_H0 ;  /* 0xa00000ff98efd230 */ /* 0x000fc60000000900 */
[----:B------:R-:W-:Y:S02]  /*f7b0*/  LOP3.LUT R0, R0, 0xff, RZ, 0xc0, !PT ;  /* 0x000000ff00007812 */ /* 0x000fe400078ec0ff */
[----:B------:R-:W-:Y:S02]  /*f7c0*/  @!P5 PRMT R152, R239, 0x5410, RZ ;  /* 0x00005410ef98d816 */ /* 0x000fe400000000ff */
[----:B------:R-:W-:Y:S01]  /*f7d0*/  ISETP.LE.U32.AND P5, PT, R0, UR12, PT ;  /* 0x0000000c00007c0c */ /* 0x000fe2000bfa3070 */
[----:B------:R-:W1:Y:S01]  /*f7e0*/  LDC R239, c[0x0][0x448] ;  /* 0x00011200ffef7b82 */ /* 0x000e620000000800 */
[----:B------:R-:W-:Y:S01]  /*f7f0*/  PRMT R58, R82, 0x7610, R58 ;  /* 0x00007610523a7816 */ /* 0x000fe2000000003a */
[----:B------:R-:W-:Y:S01]  /*f800*/  IMAD.MOV.U32 R82, RZ, RZ, R76 ;  /* 0x000000ffff527224 */ /* 0x000fe200078e004c */
[----:B------:R-:W-:Y:S01]  /*f810*/  PRMT R0, R32, 0x7771, RZ ;  /* 0x0000777120007816 */ /* 0x000fe200000000ff */
[----:B------:R-:W-:Y:S01]  /*f820*/  IMAD.MOV.U32 R76, RZ, RZ, R207 ;  /* 0x000000ffff4c7224 */ /* 0x000fe200078e00cf */
[----:B------:R-:W-:Y:S01]  /*f830*/  PRMT R83, R77, 0x7610, R83 ;  /* 0x000076104d537816 */ /* 0x000fe20000000053 */
[----:B------:R-:W-:Y:S01]  /*f840*/  IMAD.MOV.U32 R77, RZ, RZ, R206 ;  /* 0x000000ffff4d7224 */ /* 0x000fe200078e00ce */
[----:B------:R-:W-:Y:S01]  /*f850*/  MUFU.EX2 R207, R234 ;  /* 0x000000ea00cf7308 */ /* 0x000fe20000000800 */
[----:B------:R-:W-:-:S02]  /*f860*/  ISETP.GT.U32.AND P4, PT, R0, UR12, PT ;  /* 0x0000000c00007c0c */ /* 0x000fc4000bf84070 */
[----:B-1----:R-:W-:-:S05]  /*f870*/  F2FP.F16.F32.PACK_AB R0, R210, R208 ;  /* 0x000000d0d200723e */ /* 0x002fca00000000ff */
[----:B------:R-:W1:Y:S01]  /*f880*/  MUFU.EX2 R206, R146 ;  /* 0x0000009200ce7308 */ /* 0x000e620000000800 */
[----:B------:R-:W-:Y:S01]  /*f890*/  @!P3 HADD2 R241, -R150.H0_H0, -RZ.H0_H0 ;  /* 0xa00000ff96f1b230 */ /* 0x000fe20000000900 */
[C---:B------:R-:W-:Y:S02]  /*f8a0*/  PRMT R148, R0.reuse, 0x7610, R148 ;  /* 0x0000761000947816 */ /* 0x040fe40000000094 */
[----:B------:R-:W-:Y:S02]  /*f8b0*/  PRMT R147, R0, 0x7632, R147 ;  /* 0x0000763200937816 */ /* 0x000fe40000000093 */
[----:B------:R-:W-:Y:S01]  /*f8c0*/  PRMT R0, R32, 0x7772, RZ ;  /* 0x0000777220007816 */ /* 0x000fe200000000ff */
[----:B------:R-:W-:Y:S01]  /*f8d0*/  @!P1 HADD2 R240, -R149.H0_H0, -RZ.H0_H0 ;  /* 0xa00000ff95f09230 */ /* 0x000fe20000000900 */
[----:B------:R-:W-:Y:S02]  /*f8e0*/  PRMT R235, R150, 0x5410, R149 ;  /* 0x0000541096eb7816 */ /* 0x000fe40000000095 */
[----:B------:R-:W-:-:S02]  /*f8f0*/  @!P3 PRMT R150, R241, 0x5410, RZ ;  /* 0x00005410f196b816 */ /* 0x000fc400000000ff */
[----:B------:R-:W-:Y:S02]  /*f900*/  ISETP.GT.U32.AND P3, PT, R0, UR12, PT ;  /* 0x0000000c00007c0c */ /* 0x000fe4000bf64070 */
[----:B------:R-:W-:Y:S02]  /*f910*/  PRMT R0, R32, 0x7773, RZ ;  /* 0x0000777320007816 */ /* 0x000fe400000000ff */
[----:B------:R-:W-:Y:S02]  /*f920*/  @!P1 PRMT R149, R240, 0x5410, RZ ;  /* 0x00005410f0959816 */ /* 0x000fe400000000ff */
[----:B------:R-:W-:Y:S02]  /*f930*/  ISETP.GT.U32.AND P1, PT, R0, UR12, PT ;  /* 0x0000000c00007c0c */ /* 0x000fe4000bf24070 */
[----:B-1----:R-:W-:Y:S01]  /*f940*/  F2FP.F16.F32.PACK_AB R0, R207, R206 ;  /* 0x000000cecf00723e */ /* 0x002fe200000000ff */
[----:B------:R-:W-:Y:S01]  /*f950*/  FADD.FTZ R4, R16, R3 ;  /* 0x0000000310047221 */ /* 0x000fe20000010000 */
[----:B------:R-:W-:-:S02]  /*f960*/  @!P5 HADD2 R243, -R148.H0_H0, -RZ.H0_H0 ;  /* 0xa00000ff94f3d230 */ /* 0x000fc40000000900 */
[C---:B------:R-:W-:Y:S02]  /*f970*/  PRMT R146, R0.reuse, 0x7610, R146 ;  /* 0x0000761000927816 */ /* 0x040fe40000000092 */
[----:B------:R-:W-:Y:S02]  /*f980*/  PRMT R145, R0, 0x7632, R145 ;  /* 0x0000763200917816 */ /* 0x000fe40000000091 */
[----:B------:R-:W-:Y:S01]  /*f990*/  PRMT R0, R14, 0x7772, RZ ;  /* 0x000077720e007816 */ /* 0x000fe200000000ff */
[----:B------:R-:W-:Y:S01]  /*f9a0*/  IMAD.MOV.U32 R49, RZ, RZ, R82 ;  /* 0x000000ffff317224 */ /* 0x000fe200078e0052 */
[----:B------:R-:W-:Y:S01]  /*f9b0*/  PRMT R233, R148, 0x5410, R147 ;  /* 0x0000541094e97816 */ /* 0x000fe20000000093 */
[----:B------:R-:W-:Y:S01]  /*f9c0*/  @P3 HADD2 R251, -R146.H0_H0, -RZ.H0_H0 ;  /* 0xa00000ff92fb3230 */ /* 0x000fe20000000900 */
[----:B------:R-:W-:Y:S01]  /*f9d0*/  @!P5 PRMT R148, R243, 0x5410, RZ ;  /* 0x00005410f394d816 */ /* 0x000fe200000000ff */
[----:B------:R-:W-:Y:S01]  /*f9e0*/  IMAD.MOV.U32 R82, RZ, RZ, R81 ;  /* 0x000000ffff527224 */ /* 0x000fe200078e0051 */
[----:B------:R-:W-:Y:S01]  /*f9f0*/  PRMT R96, R58, 0x7610, R96 ;  /* 0x000076103a607816 */ /* 0x000fe20000000060 */
[----:B------:R-:W-:Y:S01]  /*fa00*/  IMAD.MOV.U32 R58, RZ, RZ, R46 ;  /* 0x000000ffff3a7224 */ /* 0x000fe200078e002e */
[----:B------:R-:W-:Y:S01]  /*fa10*/  ISETP.GT.U32.AND P5, PT, R0, UR12, PT ;  /* 0x0000000c00007c0c */ /* 0x000fe2000bfa4070 */
[----:B------:R-:W-:Y:S01]  /*fa20*/  IMAD.MOV.U32 R81, RZ, RZ, R47 ;  /* 0x000000ffff517224 */ /* 0x000fe200078e002f */
[----:B------:R-:W-:-:S02]  /*fa30*/  PRMT R0, R14, 0x7773, RZ ;  /* 0x000077730e007816 */ /* 0x000fc400000000ff */
[----:B------:R-:W-:Y:S01]  /*fa40*/  PRMT R219, R146, 0x5410, R145 ;  /* 0x0000541092db7816 */ /* 0x000fe20000000091 */
[----:B------:R-:W-:Y:S01]  /*fa50*/  @P4 HADD2 R242, -R147.H0_H0, -RZ.H0_H0 ;  /* 0xa00000ff93f24230 */ /* 0x000fe20000000900 */
[----:B------:R-:W-:Y:S02]  /*fa60*/  @P3 PRMT R146, R251, 0x5410, RZ ;  /* 0x00005410fb923816 */ /* 0x000fe400000000ff */
[----:B------:R-:W-:Y:S01]  /*fa70*/  PRMT R97, R83, 0x7610, R97 ;  /* 0x0000761053617816 */ /* 0x000fe20000000061 */
[----:B------:R-:W-:Y:S01]  /*fa80*/  IMAD.MOV.U32 R83, RZ, RZ, R53 ;  /* 0x000000ffff537224 */ /* 0x000fe200078e0035 */
[----:B------:R-:W-:Y:S01]  /*fa90*/  ISETP.GT.U32.AND P3, PT, R0, UR12, PT ;  /* 0x0000000c00007c0c */ /* 0x000fe2000bf64070 */
[----:B------:R-:W-:Y:S01]  /*faa0*/  IMAD.MOV.U32 R53, RZ, RZ, R50 ;  /* 0x000000ffff357224 */ /* 0x000fe200078e0032 */
[----:B------:R-:W-:Y:S01]  /*fab0*/  PRMT R0, R24, 0x7772, RZ ;  /* 0x0000777218007816 */ /* 0x000fe200000000ff */
[----:B------:R-:W-:Y:S01]  /*fac0*/  @P1 HADD2 R250, -R145.H0_H0, -RZ.H0_H0 ;  /* 0xa00000ff91fa1230 */ /* 0x000fe20000000900 */
[----:B------:R-:W-:Y:S01]  /*fad0*/  @P4 PRMT R147, R242, 0x5410, RZ ;  /* 0x00005410f2934816 */ /* 0x000fe200000000ff */
[----:B------:R1:W-:Y:S01]  /*fae0*/  STG.E.U16 desc[UR28][R36.64+-0x80], R141 ;  /* 0xffff808d24007986 */ /* 0x0003e2000c10151c */
[----:B------:R-:W-:-:S02]  /*faf0*/  ISETP.GT.U32.AND P4, PT, R0, UR12, PT ;  /* 0x0000000c00007c0c */ /* 0x000fc4000bf84070 */
[----:B------:R-:W-:Y:S01]  /*fb00*/  PRMT R0, R24, 0x7773, RZ ;  /* 0x0000777318007816 */ /* 0x000fe200000000ff */
[----:B------:R1:W-:Y:S01]  /*fb10*/  STG.E.U16 desc[UR28][R36.64+-0x7e], R142 ;  /* 0xffff828e24007986 */ /* 0x0003e2000c10151c */
[----:B------:R-:W-:Y:S01]  /*fb20*/  @P1 PRMT R145, R250, 0x5410, RZ ;  /* 0x00005410fa911816 */ /* 0x000fe200000000ff */
[----:B------:R-:W-:Y:S01]  /*fb30*/  IMAD.SHL.U32 R20, R239, 0x8, RZ ;  /* 0x00000008ef147824 */ /* 0x000fe200078e00ff */
[----:B------:R-:W-:Y:S02]  /*fb40*/  ISETP.GT.U32.AND P1, PT, R0, UR12, PT ;  /* 0x0000000c00007c0c */ /* 0x000fe4000bf24070 */
[----:B------:R-:W-:Y:S01]  /*fb50*/  PRMT R0, R33, 0x7632, R0 ;  /* 0x0000763221007816 */ /* 0x000fe20000000000 */
[----:B------:R-:W-:Y:S01]  /*fb60*/  FADD.FTZ R234, R21, R4 ;  /* 0x0000000415ea7221 */ /* 0x000fe20000010000 */
[----:B------:R-:W-:Y:S02]  /*fb70*/  PRMT R143, R40, 0x7632, R143 ;  /* 0x00007632288f7816 */ /* 0x000fe4000000008f */
[----:B------:R-:W-:-:S02]  /*fb80*/  LOP3.LUT R0, R0, 0xff, RZ, 0xc0, !PT ;  /* 0x000000ff00007812 */ /* 0x000fc400078ec0ff */
[----:B-1----:R-:W-:Y:S02]  /*fb90*/  PRMT R141, R41, 0x7610, R141 ;  /* 0x00007610298d7816 */ /* 0x002fe4000000008d */
[----:B------:R-:W-:-:S04]  /*fba0*/  PRMT R142, R40, 0x7610, R142 ;  /* 0x00007610288e7816 */ /* 0x000fc8000000008e */
[----:B------:R-:W-:Y:S02]  /*fbb0*/  PRMT R26, R142, 0x5410, R143 ;  /* 0x000054108e1a7816 */ /* 0x000fe4000000008f */
[----:B------:R-:W-:Y:S01]  /*fbc0*/  PRMT R85, R96, 0x7610, R85 ;  /* 0x0000761060557816 */ /* 0x000fe20000000055 */
[----:B------:R-:W-:Y:S02]  /*fbd0*/  IMAD.MOV.U32 R96, RZ, RZ, R49 ;  /* 0x000000ffff607224 */ /* 0x000fe400078e0031 */
[----:B------:R-:W-:Y:S02]  /*fbe0*/  IMAD.MOV.U32 R49, RZ, RZ, R87 ;  /* 0x000000ffff317224 */ /* 0x000fe400078e0057 */
[----:B------:R-:W-:Y:S02]  /*fbf0*/  IMAD.MOV.U32 R87, RZ, RZ, R76 ;  /* 0x000000ffff577224 */ /* 0x000fe400078e004c */
[----:B------:R-:W-:Y:S01]  /*fc00*/  IMAD.MOV.U32 R76, RZ, RZ, R74 ;  /* 0x000000ffff4c7224 */ /* 0x000fe200078e004a */
[----:B------:R-:W-:Y:S01]  /*fc10*/  USHF.L.U32 UR5, UR12, 0x10, URZ ;  /* 0x000000100c057899 */ /* 0x000fe200080006ff */
[----:B----4-:R-:W-:-:S04]  /*fc20*/  IMAD.WIDE R2, R239, -0x70, R98 ;  /* 0xffffff90ef027825 */ /* 0x010fc800078e0262 */
[----:B------:R-:W-:-:S04]  /*fc30*/  IMAD.WIDE R46, R239, 0x70, R2 ;  /* 0x00000070ef2e7825 */ /* 0x000fc800078e0202 */
[----:B------:R-:W-:-:S05]  /*fc40*/  IMAD.WIDE R50, R239, -0x70, R46 ;  /* 0xffffff90ef327825 */ /* 0x000fca00078e022e */
[----:B------:R1:W-:Y:S01]  /*fc50*/  STG.E.U16 desc[UR28][R50.64+-0x80], R140 ;  /* 0xffff808c32007986 */ /* 0x0003e2000c10151c */
[----:B------:R-:W-:-:S04]  /*fc60*/  IMAD.WIDE R2, R20, 0x2, R36 ;  /* 0x0000000214027825 */ /* 0x000fc800078e0224 */
[----:B------:R-:W-:Y:S01]  /*fc70*/  IMAD.WIDE R2, R239, 0x70, R2 ;  /* 0x00000070ef027825 */ /* 0x000fe200078e0202 */
[----:B-1----:R-:W-:-:S04]  /*fc80*/  PRMT R140, R41, 0x7632, R140 ;  /* 0x00007632298c7816 */ /* 0x002fc8000000008c */
[----:B------:R-:W-:Y:S01]  /*fc90*/  PRMT R17, R141, 0x5410, R140 ;  /* 0x000054108d117816 */ /* 0x000fe2000000008c */
[----:B------:R-:W-:-:S04]  /*fca0*/  IMAD.WIDE R20, R20, 0x2, R2 ;  /* 0x0000000214147825 */ /* 0x000fc800078e0202 */
[----:B---3--:R-:W-:Y:S02]  /*fcb0*/  @P3 HADD2 R8, -R140.H0_H0, -RZ.H0_H0 ;  /* 0xa00000ff8c083230 */ /* 0x008fe40000000900 */
[----:B------:R-:W-:-:S03]  /*fcc0*/  @P5 HADD2 R9, -R141.H0_H0, -RZ.H0_H0 ;  /* 0xa00000ff8d095230 */ /* 0x000fc60000000900 */
[----:B------:R-:W-:Y:S02]  /*fcd0*/  PRMT R4, R8, 0x7610, R4 ;  /* 0x0000761008047816 */ /* 0x000fe40000000004 */
[----:B------:R-:W-:Y:S02]  /*fce0*/  PRMT R7, R9, 0x7610, R7 ;  /* 0x0000761009077816 */ /* 0x000fe40000000007 */
[----:B------:R-:W-:Y:S02]  /*fcf0*/  @P3 PRMT R140, R4, 0x5410, RZ ;  /* 0x00005410048c3816 */ /* 0x000fe400000000ff */
[----:B------:R-:W-:Y:S02]  /*fd00*/  ISETP.LE.U32.AND P3, PT, R0, UR12, PT ;  /* 0x0000000c00007c0c */ /* 0x000fe4000bf63070 */
[----:B------:R-:W-:Y:S02]  /*fd10*/  PRMT R0, R22, 0x7772, RZ ;  /* 0x0000777216007816 */ /* 0x000fe400000000ff */
[----:B------:R-:W-:-:S02]  /*fd20*/  @P5 PRMT R141, R7, 0x5410, RZ ;  /* 0x00005410078d5816 */ /* 0x000fc400000000ff */
[----:B------:R-:W-:Y:S02]  /*fd30*/  ISETP.GT.U32.AND P5, PT, R0, UR12, PT ;  /* 0x0000000c00007c0c */ /* 0x000fe4000bfa4070 */
[----:B------:R-:W-:Y:S01]  /*fd40*/  PRMT R0, R22, 0x7773, RZ ;  /* 0x0000777316007816 */ /* 0x000fe200000000ff */
[----:B--2---:R-:W-:Y:S02]  /*fd50*/  @P4 HADD2 R6, -R142.H0_H0, -RZ.H0_H0 ;  /* 0xa00000ff8e064230 */ /* 0x004fe40000000900 */
[----:B------:R-:W-:-:S03]  /*fd60*/  @P1 HADD2 R5, -R143.H0_H0, -RZ.H0_H0 ;  /* 0xa00000ff8f051230 */ /* 0x000fc60000000900 */
[----:B------:R-:W-:Y:S02]  /*fd70*/  PRMT R3, R6, 0x7610, R3 ;  /* 0x0000761006037816 */ /* 0x000fe40000000003 */
[----:B------:R-:W-:Y:S02]  /*fd80*/  PRMT R2, R5, 0x7610, R2 ;  /* 0x0000761005027816 */ /* 0x000fe40000000002 */
[----:B------:R-:W-:Y:S02]  /*fd90*/  @P4 PRMT R142, R3, 0x5410, RZ ;  /* 0x00005410038e4816 */ /* 0x000fe400000000ff */
[----:B------:R-:W-:Y:S02]  /*fda0*/  @P1 PRMT R143, R2, 0x5410, RZ ;  /* 0x00005410028f1816 */ /* 0x000fe400000000ff */
[----:B------:R-:W-:Y:S02]  /*fdb0*/  ISETP.GT.U32.AND P4, PT, R0, UR12, PT ;  /* 0x0000000c00007c0c */ /* 0x000fe4000bf84070 */
[----:B------:R-:W-:-:S02]  /*fdc0*/  PRMT R2, R192, 0x7773, RZ ;  /* 0x00007773c0027816 */ /* 0x000fc400000000ff */
[----:B------:R-:W-:-:S04]  /*fdd0*/  PRMT R0, R192, 0x7772, RZ ;  /* 0x00007772c0007816 */ /* 0x000fc800000000ff */
[----:B------:R-:W-:Y:S02]  /*fde0*/  PRMT R10, R0, 0x5410, R2 ;  /* 0x00005410000a7816 */ /* 0x000fe40000000002 */
[C---:B------:R-:W-:Y:S02]  /*fdf0*/  PRMT R2, R12.reuse, 0x7773, RZ ;  /* 0x000077730c027816 */ /* 0x040fe400000000ff */
[----:B------:R-:W-:-:S04]  /*fe00*/  PRMT R0, R12, 0x7772, RZ ;  /* 0x000077720c007816 */ /* 0x000fc800000000ff */
[----:B------:R-:W-:Y:S02]  /*fe10*/  PRMT R74, R0, 0x5410, R2 ;  /* 0x00005410004a7816 */ /* 0x000fe40000000002 */
[C---:B------:R-:W-:Y:S02]  /*fe20*/  LOP3.LUT R0, R28.reuse, 0xffff, RZ, 0xc0, !PT ;  /* 0x0000ffff1c007812 */ /* 0x040fe400078ec0ff */
[----:B------:R-:W-:Y:S02]  /*fe30*/  LOP3.LUT R2, R28, 0xff, RZ, 0xc0, !PT ;  /* 0x000000ff1c027812 */ /* 0x000fe400078ec0ff */
[----:B------:R-:W-:Y:S01]  /*fe40*/  SHF.R.U32.HI R0, RZ, 0x8, R0 ;  /* 0x00000008ff007819 */ /* 0x000fe20000011600 */
[----:B------:R-:W-:-:S03]  /*fe50*/  IMAD.U32 R3, RZ, RZ, UR12 ;  /* 0x0000000cff037e24 */ /* 0x000fc6000f8e00ff */
[----:B------:R-:W-:Y:S01]  /*fe60*/  PRMT R0, R2, 0x5410, R0 ;  /* 0x0000541002007816 */ /* 0x000fe20000000000 */
[----:B------:R-:W-:-:S05]  /*fe70*/  IMAD.U32 R2, RZ, RZ, UR5 ;  /* 0x00000005ff027e24 */ /* 0x000fca000f8e00ff */
[----:B------:R-:W-:-:S05]  /*fe80*/  LOP3.LUT R2, R3, 0xff0000, R2, 0xf8, !PT ;  /* 0x00ff000003027812 */ /* 0x000fca00078ef802 */
[----:B------:R-:W-:-:S05]  /*fe90*/  HSET2.LE.AND R0, R0, R2, PT ;  /* 0x0000000200007233 */ /* 0x000fca0003803000 */
[----:B------:R-:W-:Y:S02]  /*fea0*/  LOP3.LUT R8, R96, R0, RZ, 0xc0, !PT ;  /* 0x0000000060087212 */ /* 0x000fe400078ec0ff */
[----:B------:R-:W-:Y:S02]  /*feb0*/  PRMT R0, R28, 0x7632, R0 ;  /* 0x000076321c007816 */ /* 0x000fe40000000000 */
[----:B------:R-:W-:Y:S02]  /*fec0*/  SHF.R.U32.HI R3, RZ, 0x18, R28 ;  /* 0x00000018ff037819 */ /* 0x000fe4000001161c */
[----:B------:R-:W-:-:S04]  /*fed0*/  LOP3.LUT R0, R0, 0xff, RZ, 0xc0, !PT ;  /* 0x000000ff00007812 */ /* 0x000fc800078ec0ff */
[----:B------:R-:W-:Y:S02]  /*fee0*/  PRMT R7, R0, 0x5410, R3 ;  /* 0x0000541000077816 */ /* 0x000fe40000000003 */
[C---:B------:R-:W-:Y:S02]  /*fef0*/  PRMT R3, R14.reuse, 0x7773, RZ ;  /* 0x000077730e037816 */ /* 0x040fe400000000ff */
[----:B------:R-:W-:Y:S01]  /*ff00*/  PRMT R0, R14, 0x7772, RZ ;  /* 0x000077720e007816 */ /* 0x000fe200000000ff */
[----:B------:R-:W-:-:S03]  /*ff10*/  IMAD.MOV.U32 R4, RZ, RZ, R192 ;  /* 0x000000ffff047224 */ /* 0x000fc600078e00c0 */
[----:B------:R-:W-:Y:S02]  /*ff20*/  PRMT R16, R0, 0x5410, R3 ;  /* 0x0000541000107816 */ /* 0x000fe40000000003 */
[----:B------:R-:W-:Y:S02]  /*ff30*/  LOP3.LUT R0, R15, 0xffff, RZ, 0xc0, !PT ;  /* 0x0000ffff0f007812 */ /* 0x000fe400078ec0ff */
[----:B------:R-:W-:Y:S01]  /*ff40*/  PRMT R84, R97, 0x7610, R84 ;  /* 0x0000761061547816 */ /* 0x000fe20000000054 */
[----:B------:R-:W-:Y:S01]  /*ff50*/  IMAD.MOV.U32 R97, RZ, RZ, R86 ;  /* 0x000000ffff617224 */ /* 0x000fe200078e0056 */
[----:B------:R-:W-:Y:S01]  /*ff60*/  PRMT R5, R192, 0x7771, RZ ;  /* 0x00007771c0057816 */ /* 0x000fe200000000ff */
[----:B------:R-:W-:Y:S01]  /*ff70*/  IMAD.MOV.U32 R86, RZ, RZ, R77 ;  /* 0x000000ffff567224 */ /* 0x000fe200078e004d */
[----:B------:R-:W-:Y:S02]  /*ff80*/  LOP3.LUT R4, R4, 0xff, RZ, 0xc0, !PT ;  /* 0x000000ff04047812 */ /* 0x000fe400078ec0ff */
[----:B------:R-:W-:-:S02]  /*ff90*/  SHF.R.U32.HI R0, RZ, 0x8, R0 ;  /* 0x00000008ff007819 */ /* 0x000fc40000011600 */
[----:B------:R-:W-:Y:S01]  /*ffa0*/  LOP3.LUT R3, R15, 0xff, RZ, 0xc0, !PT ;  /* 0x000000ff0f037812 */ /* 0x000fe200078ec0ff */
[----:B------:R1:W-:Y:S01]  /*ffb0*/  STG.E.U16 desc[UR28][R50.64+-0x7e], R75 ;  /* 0xffff824b32007986 */ /* 0x0003e2000c10151c */
[----:B------:R-:W-:Y:S01]  /*ffc0*/  IMAD.MOV.U32 R77, RZ, RZ, R73 ;  /* 0x000000ffff4d7224 */ /* 0x000fe200078e0049 */
[----:B------:R-:W-:Y:S01]  /*ffd0*/  PRMT R9, R4, 0x5410, R5 ;  /* 0x0000541004097816 */ /* 0x000fe20000000005 */
[----:B------:R-:W-:Y:S02]  /*ffe0*/  IMAD.MOV.U32 R73, RZ, RZ, R12 ;  /* 0x000000ffff497224 */ /* 0x000fe400078e000c */
[----:B------:R-:W-:Y:S01]  /*fff0*/  IMAD.MOV.U32 R5, RZ, RZ, R14 ;  /* 0x000000ffff057224 */ /* 0x000fe200078e000e */
[----:B------:R-:W-:Y:S01]  /*10000*/  PRMT R6, R14, 0x7771, RZ ;  /* 0x000077710e067816 */ /* 0x000fe200000000ff */
[----:B------:R-:W-:Y:S01]  /*10010*/  ULEA UR5, UR27, UR4, 0x18 ;  /* 0x000000041b057291 */ /* 0x000fe2000f8ec0ff */
[----:B------:R-:W-:Y:S01]  /*10020*/  SHF.R.U32.HI R4, RZ, 0x18, R15 ;  /* 0x00000018ff047819 */ /* 0x000fe2000001160f */
[----:B------:R-:W-:Y:S01]  /*10030*/  IMAD.MOV.U32 R96, RZ, RZ, R49 ;  /* 0x000000ffff607224 */ /* 0x000fe200078e0031 */
[----:B-1----:R-:W-:-:S02]  /*10040*/  PRMT R75, R12, 0x7771, RZ ;  /* 0x000077710c4b7816 */ /* 0x002fc400000000ff */
[--C-:B------:R-:W-:Y:S02]  /*10050*/  PRMT R12, R3, 0x5410, R0.reuse ;  /* 0x00005410030c7816 */ /* 0x100fe40000000000 */
[----:B------:R-:W-:-:S04]  /*10060*/  PRMT R0, R15, 0x7632, R0 ;  /* 0x000076320f007816 */ /* 0x000fc80000000000 */
[----:B------:R-:W-:Y:S02]  /*10070*/  LOP3.LUT R3, R0, 0xff, RZ, 0xc0, !PT ;  /* 0x000000ff00037812 */ /* 0x000fe400078ec0ff */
[----:B------:R-:W-:-:S04]  /*10080*/  LOP3.LUT R0, R5, 0xff, RZ, 0xc0, !PT ;  /* 0x000000ff05007812 */ /* 0x000fc800078ec0ff */
[----:B------:R-:W-:Y:S02]  /*10090*/  PRMT R6, R0, 0x5410, R6 ;  /* 0x0000541000067816 */ /* 0x000fe40000000006 */
[--C-:B------:R-:W-:Y:S02]  /*100a0*/  HSET2.LE.AND R0, R7, R2.reuse, PT ;  /* 0x0000000207007233 */ /* 0x100fe40003803000 */
[----:B------:R-:W-:Y:S02]  /*100b0*/  LOP3.LUT R7, R76, R77, RZ, 0xfc, !PT ;  /* 0x0000004d4c077212 */ /* 0x000fe400078efcff */
[----:B------:R-:W-:Y:S02]  /*100c0*/  PRMT R5, R3, 0x5410, R4 ;  /* 0x0000541003057816 */ /* 0x000fe40000000004 */
[----:B------:R-:W-:Y:S02]  /*100d0*/  LEA R49, R7, UR5, 0x1 ;  /* 0x0000000507317c11 */ /* 0x000fe4000f8e08ff */
[----:B------:R-:W-:-:S02]  /*100e0*/  HSET2.LE.AND R3, R9, R2, PT ;  /* 0x0000000209037233 */ /* 0x000fc40003803000 */
[----:B------:R-:W-:Y:S02]  /*100f0*/  LOP3.LUT R9, R82, R0, RZ, 0xc0, !PT ;  /* 0x0000000052097212 */ /* 0x000fe400078ec0ff */
[----:B------:R-:W-:Y:S02]  /*10100*/  HSET2.LE.AND R0, R12, R2, PT ;  /* 0x000000020c007233 */ /* 0x000fe40003803000 */
[----:B------:R-:W1:Y:S01]  /*10110*/  LDSM.16.MT88.4 R12, [R49+0x6000] ;  /* 0x00600000310c783b */ /* 0x000e620000004200 */
[----:B------:R-:W-:-:S05]  /*10120*/  LOP3.LUT R4, R10, 0xff00ff, RZ, 0xc0, !PT ;  /* 0x00ff00ff0a047812 */ /* 0x000fca00078ec0ff */
[----:B------:R-:W-:-:S05]  /*10130*/  HSET2.LE.AND R4, R4, R2, PT ;  /* 0x0000000204047233 */ /* 0x000fca0003803000 */
[----:B------:R-:W-:Y:S02]  /*10140*/  LOP3.LUT R11, R58, R4, RZ, 0xc0, !PT ;  /* 0x000000043a0b7212 */ /* 0x000fe400078ec0ff */
[----:B------:R-:W-:Y:S02]  /*10150*/  LOP3.LUT R4, R237, R0, RZ, 0xc0, !PT ;  /* 0x00000000ed047212 */ /* 0x000fe400078ec0ff */
[----:B------:R-:W-:Y:S01]  /*10160*/  LOP3.LUT R0, R16, 0xff00ff, RZ, 0xc0, !PT ;  /* 0x00ff00ff10007812 */ /* 0x000fe200078ec0ff */
[----:B------:R-:W-:Y:S01]  /*10170*/  IMAD.MOV.U32 R100, RZ, RZ, 0x20 ;  /* 0x00000020ff647424 */ /* 0x000fe200078e00ff */
[----:B------:R-:W-:-:S03]  /*10180*/  LOP3.LUT R10, R83, R3, RZ, 0xc0, !PT ;  /* 0x00000003530a7212 */ /* 0x000fc600078ec0ff */
[--C-:B------:R-:W-:Y:S01]  /*10190*/  HSET2.LE.AND R0, R0, R2.reuse, PT ;  /* 0x0000000200007233 */ /* 0x100fe20003803000 */
[----:B------:R2:W-:Y:S01]  /*101a0*/  STL [R1+0x84], R7 ;  /* 0x0000840701007387 */ /* 0x0005e20000100800 */
[--C-:B------:R-:W-:Y:S02]  /*101b0*/  HSET2.LE.AND R3, R5, R2.reuse, PT ;  /* 0x0000000205037233 */ /* 0x100fe40003803000 */
[----:B------:R-:W-:-:S03]  /*101c0*/  HSET2.LE.AND R6, R6, R2, PT ;  /* 0x0000000206067233 */ /* 0x000fc60003803000 */
[----:B------:R-:W-:Y:S02]  /*101d0*/  LOP3.LUT R5, R232, R3, RZ, 0xc0, !PT ;  /* 0x00000003e8057212 */ /* 0x000fe400078ec0ff */
[----:B------:R-:W-:Y:S02]  /*101e0*/  LOP3.LUT R6, R218, R6, RZ, 0xc0, !PT ;  /* 0x00000006da067212 */ /* 0x000fe400078ec0ff */
[----:B------:R-:W-:Y:S02]  /*101f0*/  PRMT R78, R84, 0x7610, R78 ;  /* 0x00007610544e7816 */ /* 0x000fe4000000004e */
[----:B------:R-:W-:Y:S01]  /*10200*/  PRMT R79, R85, 0x7610, R79 ;  /* 0x00007610554f7816 */ /* 0x000fe2000000004f */
[----:B------:R-:W-:Y:S01]  /*10210*/  IMAD.MOV.U32 R99, RZ, RZ, R86 ;  /* 0x000000ffff637224 */ /* 0x000fe200078e0056 */
[----:B------:R-:W-:Y:S01]  /*10220*/  PRMT R56, R78, 0x7610, R56 ;  /* 0x000076104e387816 */ /* 0x000fe20000000038 */
[----:B------:R-:W-:Y:S01]  /*10230*/  IMAD.MOV.U32 R98, RZ, RZ, R87 ;  /* 0x000000ffff627224 */ /* 0x000fe200078e0057 */
[----:B------:R-:W-:-:S02]  /*10240*/  PRMT R18, R79, 0x7610, R18 ;  /* 0x000076104f127816 */ /* 0x000fc40000000012 */
[----:B--2---:R-:W-:Y:S02]  /*10250*/  LOP3.LUT R7, R17, R0, RZ, 0xc0, !PT ;  /* 0x0000000011077212 */ /* 0x004fe400078ec0ff */
[----:B------:R-:W-:Y:S01]  /*10260*/  SEL R0, R100, 0xffffffe0, !P6 ;  /* 0xffffffe064007807 */ /* 0x000fe20007000000 */
[----:B------:R-:W-:-:S04]  /*10270*/  IMAD.MOV.U32 R58, RZ, RZ, R81 ;  /* 0x000000ffff3a7224 */ /* 0x000fc800078e0051 */
[----:B------:R-:W-:Y:S01]  /*10280*/  IMAD.IADD R39, R0, 0x1, R49 ;  /* 0x0000000100277824 */ /* 0x000fe200078e0231 */
[----:B-1----:R-:W-:Y:S01]  /*10290*/  HMMA.16816.F32 R84, R8, R12, R136 ;  /* 0x0000000c0854723c */ /* 0x002fe20000001888 */
[----:B------:R-:W-:-:S07]  /*102a0*/  IMAD.MOV.U32 R19, RZ, RZ, R80 ;  /* 0x000000ffff137224 */ /* 0x000fce00078e0050 */
[C---:B------:R-:W-:Y:S08]  /*102b0*/  HMMA.16816.F32 R76, R4.reuse, R12, R108 ;  /* 0x0000000c044c723c */ /* 0x040ff0000000186c */
[-C--:B------:R-:W-:Y:S08]  /*102c0*/  HMMA.16816.F32 R68, R4, R14.reuse, R68 ;  /* 0x0000000e0444723c */ /* 0x080ff00000001844 */
[----:B------:R-:W-:Y:S01]  /*102d0*/  HMMA.16816.F32 R80, R8, R14, R132 ;  /* 0x0000000e0850723c */ /* 0x000fe20000001884 */
[----:B------:R-:W1:Y:S04]  /*102e0*/  LDSM.16.MT88.4 R12, [R39+0x6000] ;  /* 0x00600000270c783b */ /* 0x000e680000004200 */
[----:B------:R2:W-:Y:S01]  /*102f0*/  STG.E.U16 desc[UR28][R46.64+-0x7e], R38 ;  /* 0xffff82262e007986 */ /* 0x0005e2000c10151c */
[----:B------:R-:W-:-:S02]  /*10300*/  IMAD.MOV.U32 R241, RZ, RZ, R35 ;  /* 0x000000fffff17224 */ /* 0x000fc400078e0023 */
[----:B------:R-:W-:Y:S02]  /*10310*/  IMAD.MOV.U32 R27, RZ, RZ, R98 ;  /* 0x000000ffff1b7224 */ /* 0x000fe400078e0062 */
[----:B------:R-:W-:Y:S02]  /*10320*/  IMAD.MOV.U32 R3, RZ, RZ, R99 ;  /* 0x000000ffff037224 */ /* 0x000fe400078e0063 */
[----:B------:R-:W-:Y:S02]  /*10330*/  IMAD.MOV.U32 R139, RZ, RZ, R96 ;  /* 0x000000ffff8b7224 */ /* 0x000fe400078e0060 */
[----:B------:R-:W-:Y:S01]  /*10340*/  IMAD.MOV.U32 R138, RZ, RZ, R97 ;  /* 0x000000ffff8a7224 */ /* 0x000fe200078e0061 */
[----:B------:R-:W-:Y:S01]  /*10350*/  PRMT R193, R18, 0x7610, R193 ;  /* 0x0000761012c17816 */ /* 0x000fe200000000c1 */
[----:B--2---:R-:W-:-:S04]  /*10360*/  IMAD.IADD R38, R19, 0x1, R49 ;  /* 0x0000000113267824 */ /* 0x004fc800078e0231 */
[----:B------:R-:W-:Y:S01]  /*10370*/  IMAD.IADD R35, R0, 0x1, R38 ;  /* 0x0000000100237824 */ /* 0x000fe200078e0226 */
[----:B------:R-:W2:Y:S01]  /*10380*/  LDSM.16.MT88.4 R16, [R38+0x6000] ;  /* 0x006000002610783b */ /* 0x000ea20000004200 */
[-C--:B-1----:R-:W-:Y:S08]  /*10390*/  HMMA.16816.F32 R100, R8, R12.reuse, R128 ;  /* 0x0000000c0864723c */ /* 0x082ff00000001880 */
[C---:B------:R-:W-:Y:S08]  /*103a0*/  HMMA.16816.F32 R64, R4.reuse, R12, R64 ;  /* 0x0000000c0440723c */ /* 0x040ff00000001840 */
[-C--:B------:R-:W-:Y:S08]  /*103b0*/  HMMA.16816.F32 R60, R4, R14.reuse, R60 ;  /* 0x0000000e043c723c */ /* 0x080ff0000000183c */
[----:B------:R-:W-:Y:S01]  /*103c0*/  HMMA.16816.F32 R96, R8, R14, R124 ;  /* 0x0000000e0860723c */ /* 0x000fe2000000187c */
[----:B------:R-:W1:Y:S01]  /*103d0*/  LDSM.16.MT88.4 R12, [R35+0x6000] ;  /* 0x00600000230c783b */ /* 0x000e620000004200 */
[----:B------:R-:W-:-:S02]  /*103e0*/  IMAD.MOV.U32 R232, RZ, RZ, R43 ;  /* 0x000000ffffe87224 */ /* 0x000fc400078e002b */
[----:B------:R-:W-:Y:S01]  /*103f0*/  IMAD.MOV.U32 R218, RZ, RZ, R42 ;  /* 0x000000ffffda7224 */ /* 0x000fe200078e002a */
[----:B------:R-:W-:Y:S01]  /*10400*/  STG.E.U16 desc[UR28][R46.64+-0x80], R30 ;  /* 0xffff801e2e007986 */ /* 0x000fe2000c10151c */
[----:B------:R-:W-:Y:S01]  /*10410*/  PRMT R192, R56, 0x7610, R192 ;  /* 0x0000761038c07816 */ /* 0x000fe200000000c0 */
[----:B------:R-:W-:Y:S02]  /*10420*/  IMAD.MOV.U32 R250, RZ, RZ, R58 ;  /* 0x000000fffffa7224 */ /* 0x000fe400078e003a */
[----:B------:R-:W-:Y:S01]  /*10430*/  STG.E.U16 desc[UR28][R20.64+-0x80], R29 ;  /* 0xffff801d14007986 */ /* 0x000fe2000c10151c */
[----:B------:R-:W-:-:S03]  /*10440*/  IMAD.MOV.U32 R242, RZ, RZ, R54 ;  /* 0x000000fffff27224 */ /* 0x000fc600078e0036 */
[----:B------:R-:W-:Y:S01]  /*10450*/  STG.E.U16 desc[UR28][R20.64+-0x7e], R31 ;  /* 0xffff821f14007986 */ /* 0x000fe2000c10151c */
[----:B------:R-:W-:Y:S02]  /*10460*/  IMAD.MOV.U32 R243, RZ, RZ, R55 ;  /* 0x000000fffff37224 */ /* 0x000fe400078e0037 */
[----:B------:R-:W-:Y:S01]  /*10470*/  IMAD.MOV.U32 R240, RZ, RZ, R52 ;  /* 0x000000fffff07224 */ /* 0x000fe200078e0034 */
[----:B------:R3:W-:Y:S01]  /*10480*/  STG.E.U16 desc[UR28][R36.64+-0x70], R144 ;  /* 0xffff909024007986 */ /* 0x0007e2000c10151c */
[----:B------:R-:W-:Y:S02]  /*10490*/  IMAD.MOV.U32 R251, RZ, RZ, R59 ;  /* 0x000000fffffb7224 */ /* 0x000fe400078e003b */
[----:B------:R-:W-:Y:S02]  /*104a0*/  IMAD.MOV.U32 R237, RZ, RZ, R57 ;  /* 0x000000ffffed7224 */ /* 0x000fe400078e0039 */
[-C--:B--2---:R-:W-:Y:S08]  /*104b0*/  HMMA.16816.F32 R56, R4, R16.reuse, R88 ;  /* 0x000000100438723c */ /* 0x084ff00000001858 */
[----:B------:R-:W-:Y:S08]  /*104c0*/  HMMA.16816.F32 R88, R8, R16, R120 ;  /* 0x000000100858723c */ /* 0x000ff00000001878 */
[----:B-1----:R-:W-:Y:S01]  /*104d0*/  HMMA.16816.F32 R40, R4, R12, R104 ;  /* 0x0000000c0428723c */ /* 0x002fe20000001868 */
[----:B---3--:R-:W-:-:S07]  /*104e0*/  IMAD.MOV.U32 R144, RZ, RZ, R53 ;  /* 0x000000ffff907224 */ /* 0x008fce00078e0035 */
[----:B------:R-:W-:Y:S01]  /*104f0*/  HMMA.16816.F32 R104, R8, R12, R220 ;  /* 0x0000000c0868723c */ /* 0x000fe200000018dc */
[----:B------:R-:W-:Y:S01]  /*10500*/  IMAD.MOV.U32 R221, RZ, RZ, R3 ;  /* 0x000000ffffdd7224 */ /* 0x000fe200078e0003 */
[----:B------:R-:W-:-:S06]  /*10510*/  PRMT R3, R24, 0x7772, RZ ;  /* 0x0000777218037816 */ /* 0x000fcc00000000ff */
[C---:B------:R-:W-:Y:S08]  /*10520*/  HMMA.16816.F32 R52, R4.reuse, R18, R92 ;  /* 0x000000120434723c */ /* 0x040ff0000000185c */
[----:B------:R-:W-:Y:S01]  /*10530*/  HMMA.16816.F32 R28, R4, R14, R112 ;  /* 0x0000000e041c723c */ /* 0x000fe20000001870 */
[----:B------:R-:W-:-:S07]  /*10540*/  PRMT R4, R24, 0x7773, RZ ;  /* 0x0000777318047816 */ /* 0x000fce00000000ff */
[C---:B------:R-:W-:Y:S08]  /*10550*/  HMMA.16816.F32 R92, R8.reuse, R18, R116 ;  /* 0x00000012085c723c */ /* 0x040ff00000001874 */
[----:B------:R-:W-:Y:S01]  /*10560*/  HMMA.16816.F32 R108, R8, R14, R228 ;  /* 0x0000000e086c723c */ /* 0x000fe200000018e4 */
[----:B------:R-:W-:Y:S01]  /*10570*/  PRMT R9, R3, 0x5410, R4 ;  /* 0x0000541003097816 */ /* 0x000fe20000000004 */
[----:B------:R-:W-:Y:S01]  /*10580*/  IMAD.MOV.U32 R6, RZ, RZ, R24 ;  /* 0x000000ffff067224 */ /* 0x000fe200078e0018 */
[C---:B------:R-:W-:Y:S01]  /*10590*/  LOP3.LUT R3, R25.reuse, 0xffff, RZ, 0xc0, !PT ;  /* 0x0000ffff19037812 */ /* 0x040fe200078ec0ff */
[----:B------:R-:W-:Y:S01]  /*105a0*/  IMAD.MOV.U32 R220, RZ, RZ, R27 ;  /* 0x000000ffffdc7224 */ /* 0x000fe200078e001b */
[----:B------:R-:W-:Y:S01]  /*105b0*/  LOP3.LUT R4, R25, 0xff, RZ, 0xc0, !PT ;  /* 0x000000ff19047812 */ /* 0x000fe200078ec0ff */
[----:B------:R-:W1:Y:S01]  /*105c0*/  LDSM.16.MT88.4 R16, [R49+0x6800] ;  /* 0x006800003110783b */ /* 0x000e620000004200 */
[----:B------:R-:W-:-:S02]  /*105d0*/  SHF.R.U32.HI R3, RZ, 0x8, R3 ;  /* 0x00000008ff037819 */ /* 0x000fc40000011603 */
[----:B------:R-:W-:Y:S01]  /*105e0*/  SHF.R.U32.HI R7, RZ, 0x18, R25 ;  /* 0x00000018ff077819 */ /* 0x000fe20000011619 */
[----:B------:R-:W2:Y:S01]  /*105f0*/  LDSM.16.MT88.4 R12, [R39+0x6800] ;  /* 0x00680000270c783b */ /* 0x000ea20000004200 */
[--C-:B------:R-:W-:Y:S02]  /*10600*/  PRMT R5, R4, 0x5410, R3.reuse ;  /* 0x0000541004057816 */ /* 0x100fe40000000003 */
[----:B------:R-:W-:-:S04]  /*10610*/  PRMT R3, R25, 0x7632, R3 ;  /* 0x0000763219037816 */ /* 0x000fc80000000003 */
[----:B------:R-:W-:Y:S02]  /*10620*/  LOP3.LUT R4, R3, 0xff, RZ, 0xc0, !PT ;  /* 0x000000ff03047812 */ /* 0x000fe400078ec0ff */
[----:B------:R-:W-:Y:S02]  /*10630*/  HSET2.LE.AND R3, R5, R2, PT ;  /* 0x0000000205037233 */ /* 0x000fe40003803000 */
[----:B------:R-:W-:Y:S02]  /*10640*/  PRMT R5, R4, 0x5410, R7 ;  /* 0x0000541004057816 */ /* 0x000fe40000000007 */
[----:B------:R-:W-:Y:S02]  /*10650*/  LOP3.LUT R7, R9, 0xff00ff, RZ, 0xc0, !PT ;  /* 0x00ff00ff09077812 */ /* 0x000fe400078ec0ff */
[----:B------:R-:W-:Y:S02]  /*10660*/  PRMT R8, R24, 0x7771, RZ ;  /* 0x0000777118087816 */ /* 0x000fe400000000ff */
[----:B------:R-:W-:-:S02]  /*10670*/  LOP3.LUT R6, R6, 0xff, RZ, 0xc0, !PT ;  /* 0x000000ff06067812 */ /* 0x000fc400078ec0ff */
[----:B------:R-:W-:Y:S02]  /*10680*/  HSET2.LE.AND R7, R7, R2, PT ;  /* 0x0000000207077233 */ /* 0x000fe40003803000 */
[----:B------:R-:W-:Y:S02]  /*10690*/  PRMT R6, R6, 0x5410, R8 ;  /* 0x0000541006067816 */ /* 0x000fe40000000008 */
[----:B------:R-:W3:Y:S01]  /*106a0*/  LDSM.16.MT88.4 R8, [R38+0x6800] ;  /* 0x006800002608783b */ /* 0x000ee20000004200 */
[----:B------:R-:W-:-:S03]  /*106b0*/  LOP3.LUT R7, R26, R7, RZ, 0xc0, !PT ;  /* 0x000000071a077212 */ /* 0x000fc600078ec0ff */
[----:B------:R-:W4:Y:S01]  /*106c0*/  LDSM.16.MT88.4 R24, [R35+0x6800] ;  /* 0x006800002318783b */ /* 0x000f220000004200 */
[----:B------:R-:W-:Y:S02]  /*106d0*/  LOP3.LUT R4, R249, R3, RZ, 0xc0, !PT ;  /* 0x00000003f9047212 */ /* 0x000fe400078ec0ff */
[--C-:B------:R-:W-:Y:S02]  /*106e0*/  HSET2.LE.AND R3, R5, R2.reuse, PT ;  /* 0x0000000205037233 */ /* 0x100fe40003803000 */
[----:B------:R-:W-:-:S03]  /*106f0*/  HSET2.LE.AND R6, R6, R2, PT ;  /* 0x0000000206067233 */ /* 0x000fc60003803000 */
[----:B------:R-:W-:Y:S02]  /*10700*/  LOP3.LUT R5, R195, R3, RZ, 0xc0, !PT ;  /* 0x00000003c3057212 */ /* 0x000fe400078ec0ff */
[----:B------:R-:W-:Y:S02]  /*10710*/  LOP3.LUT R6, R194, R6, RZ, 0xc0, !PT ;  /* 0x00000006c2067212 */ /* 0x000fe400078ec0ff */
[C---:B------:R-:W-:Y:S01]  /*10720*/  LOP3.LUT R3, R72.reuse, 0xffff, RZ, 0xc0, !PT ;  /* 0x0000ffff48037812 */ /* 0x040fe200078ec0ff */
[----:B------:R-:W-:Y:S02]  /*10730*/  IMAD.MOV.U32 R223, RZ, RZ, R138 ;  /* 0x000000ffffdf7224 */ /* 0x000fe400078e008a */
[----:B------:R-:W-:Y:S01]  /*10740*/  IMAD.MOV.U32 R222, RZ, RZ, R139 ;  /* 0x000000ffffde7224 */ /* 0x000fe200078e008b */
[----:B------:R-:W-:Y:S01]  /*10750*/  SHF.R.U32.HI R3, RZ, 0x8, R3 ;  /* 0x00000008ff037819 */ /* 0x000fe20000011603 */
[C---:B-1----:R-:W-:Y:S08]  /*10760*/  HMMA.16816.F32 R76, R4.reuse, R16, R76 ;  /* 0x00000010044c723c */ /* 0x042ff0000000184c */
[C---:B------:R-:W-:Y:S08]  /*10770*/  HMMA.16816.F32 R112, R4.reuse, R18, R68 ;  /* 0x000000120470723c */ /* 0x040ff00000001844 */
[C---:B--2---:R-:W-:Y:S08]  /*10780*/  HMMA.16816.F32 R116, R4.reuse, R12, R64 ;  /* 0x0000000c0474723c */ /* 0x044ff00000001840 */
[C---:B------:R-:W-:Y:S08]  /*10790*/  HMMA.16816.F32 R120, R4.reuse, R14, R60 ;  /* 0x0000000e0478723c */ /* 0x040ff0000000183c */
[C---:B---3--:R-:W-:Y:S08]  /*107a0*/  HMMA.16816.F32 R124, R4.reuse, R8, R56 ;  /* 0x00000008047c723c */ /* 0x048ff00000001838 */
[C---:B------:R-:W-:Y:S08]  /*107b0*/  HMMA.16816.F32 R128, R4.reuse, R10, R52 ;  /* 0x0000000a0480723c */ /* 0x040ff00000001834 */
[C---:B----4-:R-:W-:Y:S01]  /*107c0*/  HMMA.16816.F32 R136, R4.reuse, R24, R40 ;  /* 0x000000180488723c */ /* 0x050fe20000001828 */
[----:B------:R-:W-:Y:S07]  /*107d0*/  STG.E.U16 desc[UR28][R36.64+-0x6e], R161 ;  /* 0xffff92a124007986 */ /* 0x000fee000c10151c */
[----:B------:R-:W-:Y:S01]  /*107e0*/  HMMA.16816.F32 R132, R4, R26, R28 ;  /* 0x0000001a0484723c */ /* 0x000fe2000000181c */
[----:B------:R-:W-:Y:S01]  /*107f0*/  LOP3.LUT R4, R72, 0xff, RZ, 0xc0, !PT ;  /* 0x000000ff48047812 */ /* 0x000fe200078ec0ff */
[----:B------:R1:W-:Y:S03]  /*10800*/  STG.E.U16 desc[UR28][R50.64+-0x70], R159 ;  /* 0xffff909f32007986 */ /* 0x0003e6000c10151c */
[--C-:B------:R-:W-:Y:S01]  /*10810*/  PRMT R5, R4, 0x5410, R3.reuse ;  /* 0x0000541004057816 */ /* 0x100fe20000000003 */
[----:B------:R-:W-:Y:S01]  /*10820*/  LDSM.16.MT88.4 R40, [R49+0x7000] ;  /* 0x007000003128783b */ /* 0x000fe20000004200 */
[----:B------:R-:W-:-:S02]  /*10830*/  PRMT R3, R72, 0x7632, R3 ;  /* 0x0000763248037816 */ /* 0x000fc40000000003 */
[----:B------:R-:W-:Y:S01]  /*10840*/  SHF.R.U32.HI R7, RZ, 0x18, R72 ;  /* 0x00000018ff077819 */ /* 0x000fe20000011648 */
[----:B------:R-:W-:Y:S01]  /*10850*/  LDSM.16.MT88.4 R28, [R35+0x7000] ;  /* 0x00700000231c783b */ /* 0x000fe20000004200 */
[----:B------:R-:W-:Y:S02]  /*10860*/  LOP3.LUT R4, R3, 0xff, RZ, 0xc0, !PT ;  /* 0x000000ff03047812 */ /* 0x000fe400078ec0ff */
[----:B------:R-:W-:Y:S02]  /*10870*/  LOP3.LUT R6, R73, 0xff, RZ, 0xc0, !PT ;  /* 0x000000ff49067812 */ /* 0x000fe400078ec0ff */
[----:B------:R-:W-:Y:S02]  /*10880*/  HSET2.LE.AND R3, R5, R2, PT ;  /* 0x0000000205037233 */ /* 0x000fe40003803000 */
[----:B------:R-:W-:Y:S02]  /*10890*/  PRMT R5, R4, 0x5410, R7 ;  /* 0x0000541004057816 */ /* 0x000fe40000000007 */
[----:B------:R-:W-:-:S02]  /*108a0*/  PRMT R6, R6, 0x5410, R75 ;  /* 0x0000541006067816 */ /* 0x000fc4000000004b */
[----:B------:R-:W-:Y:S02]  /*108b0*/  LOP3.LUT R7, R74, 0xff00ff, RZ, 0xc0, !PT ;  /* 0x00ff00ff4a077812 */ /* 0x000fe400078ec0ff */
[----:B------:R-:W-:Y:S02]  /*108c0*/  LOP3.LUT R4, R220, R3, RZ, 0xc0, !PT ;  /* 0x00000003dc047212 */ /* 0x000fe400078ec0ff */
[--C-:B------:R-:W-:Y:S02]  /*108d0*/  HSET2.LE.AND R3, R5, R2.reuse, PT ;  /* 0x0000000205037233 */ /* 0x100fe40003803000 */
[--C-:B------:R-:W-:Y:S02]  /*108e0*/  HSET2.LE.AND R6, R6, R2.reuse, PT ;  /* 0x0000000206067233 */ /* 0x100fe40003803000 */
[----:B------:R-:W-:Y:S02]  /*108f0*/  HSET2.LE.AND R7, R7, R2, PT ;  /* 0x0000000207077233 */ /* 0x000fe40003803000 */
[----:B------:R-:W-:-:S02]  /*10900*/  LOP3.LUT R5, R221, R3, RZ, 0xc0, !PT ;  /* 0x00000003dd057212 */ /* 0x000fc400078ec0ff */
[----:B------:R-:W-:Y:S02]  /*10910*/  LOP3.LUT R6, R222, R6, RZ, 0xc0, !PT ;  /* 0x00000006de067212 */ /* 0x000fe400078ec0ff */
[----:B------:R-:W-:Y:S02]  /*10920*/  LOP3.LUT R7, R223, R7, RZ, 0xc0, !PT ;  /* 0x00000007df077212 */ /* 0x000fe400078ec0ff */
[----:B-1----:R-:W-:Y:S02]  /*10930*/  PRMT R159, R192, 0x7610, R159 ;  /* 0x00007610c09f7816 */ /* 0x002fe4000000009f */
[----:B------:R-:W-:Y:S02]  /*10940*/  PRMT R161, R193, 0x7610, R161 ;  /* 0x00007610c1a17816 */ /* 0x000fe400000000a1 */
[C---:B------:R-:W-:Y:S01]  /*10950*/  PRMT R3, R22.reuse, 0x7772, RZ ;  /* 0x0000777216037816 */ /* 0x040fe200000000ff */
[C---:B------:R-:W-:Y:S08]  /*10960*/  HMMA.16816.F32 R60, R4.reuse, R12, R100 ;  /* 0x0000000c043c723c */ /* 0x040ff00000001864 */
[----:B------:R-:W-:Y:S01]  /*10970*/  HMMA.16816.F32 R52, R4, R8, R88 ;  /* 0x000000080434723c */ /* 0x000fe20000001858 */
[----:B------:R-:W-:Y:S01]  /*10980*/  PRMT R8, R22, 0x7773, RZ ;  /* 0x0000777316087816 */ /* 0x000fe200000000ff */
[----:B------:R-:W-:-:S06]  /*10990*/  IMAD.MOV.U32 R9, RZ, RZ, R22 ;  /* 0x000000ffff097224 */ /* 0x000fcc00078e0016 */
[C---:B------:R-:W-:Y:S08]  /*109a0*/  HMMA.16816.F32 R68, R4.reuse, R16, R84 ;  /* 0x000000100444723c */ /* 0x040ff00000001854 */
[C---:B------:R-:W-:Y:S08]  /*109b0*/  HMMA.16816.F32 R64, R4.reuse, R18, R80 ;  /* 0x000000120440723c */ /* 0x040ff00000001850 */
[C---:B------:R-:W-:Y:S08]  /*109c0*/  HMMA.16816.F32 R56, R4.reuse, R14, R96 ;  /* 0x0000000e0438723c */ /* 0x040ff00000001860 */
[----:B------:R-:W-:Y:S01]  /*109d0*/  HMMA.16816.F32 R72, R4, R10, R92 ;  /* 0x0000000a0448723c */ /* 0x000fe2000000185c */
[----:B------:R-:W-:Y:S01]  /*109e0*/  PRMT R11, R3, 0x5410, R8 ;  /* 0x00005410030b7816 */ /* 0x000fe20000000008 */
[----:B------:R-:W-:Y:S01]  /*109f0*/  LDSM.16.MT88.4 R12, [R38+0x7000] ;  /* 0x00700000260c783b */ /* 0x000fe20000004200 */
[----:B------:R-:W-:-:S05]  /*10a00*/  PRMT R3, R23, 0x7632, R3 ;  /* 0x0000763217037816 */ /* 0x000fca0000000003 */
[C---:B------:R-:W-:Y:S08]  /*10a10*/  HMMA.16816.F32 R100, R4.reuse, R24, R104 ;  /* 0x000000180464723c */ /* 0x040ff00000001868 */
[----:B------:R-:W-:Y:S01]  /*10a20*/  HMMA.16816.F32 R192, R4, R26, R108 ;  /* 0x0000001a04c0723c */ /* 0x000fe2000000186c */
[C---:B------:R-:W-:Y:S01]  /*10a30*/  LOP3.LUT R4, R23.reuse, 0xffff, RZ, 0xc0, !PT ;  /* 0x0000ffff17047812 */ /* 0x040fe200078ec0ff */
[----:B------:R-:W1:Y:S01]  /*10a40*/  LDSM.16.MT88.4 R24, [R39+0x7000] ;  /* 0x007000002718783b */ /* 0x000e620000004200 */
[----:B------:R-:W-:-:S02]  /*10a50*/  LOP3.LUT R6, R23, 0xff, RZ, 0xc0, !PT ;  /* 0x000000ff17067812 */ /* 0x000fc400078ec0ff */
[----:B------:R-:W-:Y:S02]  /*10a60*/  SHF.R.U32.HI R4, RZ, 0x8, R4 ;  /* 0x00000008ff047819 */ /* 0x000fe40000011604 */
[----:B------:R-:W-:Y:S02]  /*10a70*/  PRMT R10, R22, 0x7771, RZ ;  /* 0x00007771160a7816 */ /* 0x000fe400000000ff */
[----:B------:R-:W-:Y:S02]  /*10a80*/  LOP3.LUT R5, R9, 0xff, RZ, 0xc0, !PT ;  /* 0x000000ff09057812 */ /* 0x000fe400078ec0ff */
[----:B------:R-:W-:Y:S02]  /*10a90*/  SHF.R.U32.HI R7, RZ, 0x18, R23 ;  /* 0x00000018ff077819 */ /* 0x000fe40000011617 */
[----:B------:R-:W-:Y:S02]  /*10aa0*/  LOP3.LUT R3, R3, 0xff, RZ, 0xc0, !PT ;  /* 0x000000ff03037812 */ /* 0x000fe400078ec0ff */
[----:B------:R-:W-:-:S02]  /*10ab0*/  PRMT R4, R6, 0x5410, R4 ;  /* 0x0000541006047816 */ /* 0x000fc40000000004 */
[----:B------:R-:W-:Y:S02]  /*10ac0*/  PRMT R8, R5, 0x5410, R10 ;  /* 0x0000541005087816 */ /* 0x000fe4000000000a */
[----:B------:R-:W-:Y:S02]  /*10ad0*/  PRMT R5, R3, 0x5410, R7 ;  /* 0x0000541003057816 */ /* 0x000fe40000000007 */
[----:B------:R-:W-:Y:S02]  /*10ae0*/  HSET2.LE.AND R3, R4, R2, PT ;  /* 0x0000000204037233 */ /* 0x000fe40003803000 */
[----:B------:R-:W-:Y:S02]  /*10af0*/  LOP3.LUT R7, R11, 0xff00ff, RZ, 0xc0, !PT ;  /* 0x00ff00ff0b077812 */ /* 0x000fe400078ec0ff */
[----:B------:R-:W-:Y:S02]  /*10b00*/  PRMT R19, R159, 0x7610, R19 ;  /* 0x000076109f137816 */ /* 0x000fe40000000013 */
[----:B------:R-:W-:-:S02]  /*10b10*/  PRMT R18, R161, 0x7610, R18 ;  /* 0x00007610a1127816 */ /* 0x000fc40000000012 */
[----:B------:R-:W-:Y:S02]  /*10b20*/  LOP3.LUT R4, R213, R3, RZ, 0xc0, !PT ;  /* 0x00000003d5047212 */ /* 0x000fe400078ec0ff */
[--C-:B------:R-:W-:Y:S02]  /*10b30*/  HSET2.LE.AND R3, R7, R2.reuse, PT ;  /* 0x0000000207037233 */ /* 0x100fe40003803000 */
[----:B------:R-:W-:Y:S02]  /*10b40*/  PRMT R7, R19, 0x5410, R18 ;  /* 0x0000541013077816 */ /* 0x000fe40000000012 */
[----:B------:R-:W-:Y:S02]  /*10b50*/  HSET2.LE.AND R6, R8, R2, PT ;  /* 0x0000000208067233 */ /* 0x000fe40003803000 */
[----:B------:R-:W-:Y:S02]  /*10b60*/  LOP3.LUT R7, R7, R3, RZ, 0xc0, !PT ;  /* 0x0000000307077212 */ /* 0x000fe400078ec0ff */
[----:B------:R-:W-:-:S02]  /*10b70*/  PRMT R8, R34, 0x7773, RZ ;  /* 0x0000777322087816 */ /* 0x000fc400000000ff */
[----:B------:R-:W-:-:S04]  /*10b80*/  PRMT R3, R34, 0x7772, RZ ;  /* 0x0000777222037816 */ /* 0x000fc800000000ff */
[----:B------:R-:W-:Y:S02]  /*10b90*/  PRMT R17, R3, 0x5410, R8 ;  /* 0x0000541003117816 */ /* 0x000fe40000000008 */
[----:B------:R-:W-:-:S04]  /*10ba0*/  LOP3.LUT R3, R48, 0xffff, RZ, 0xc0, !PT ;  /* 0x0000ffff30037812 */ /* 0x000fc800078ec0ff */
[--C-:B------:R-:W-:Y:S02]  /*10bb0*/  SHF.R.U32.HI R8, RZ, 0x8, R3.reuse ;  /* 0x00000008ff087819 */ /* 0x100fe40000011603 */
[C---:B------:R-:W-:Y:S01]  /*10bc0*/  PRMT R3, R48.reuse, 0x7632, R3 ;  /* 0x0000763230037816 */ /* 0x040fe20000000003 */
[----:B------:R-:W-:Y:S01]  /*10bd0*/  IMAD.MOV.U32 R11, RZ, RZ, R34 ;  /* 0x000000ffff0b7224 */ /* 0x000fe200078e0022 */
[----:B------:R-:W-:Y:S02]  /*10be0*/  LOP3.LUT R9, R48, 0xff, RZ, 0xc0, !PT ;  /* 0x000000ff30097812 */ /* 0x000fe400078ec0ff */
[----:B------:R-:W-:Y:S02]  /*10bf0*/  SHF.R.U32.HI R10, RZ, 0x18, R48 ;  /* 0x00000018ff0a7819 */ /* 0x000fe40000011630 */
[----:B------:R-:W-:Y:S02]  /*10c00*/  LOP3.LUT R3, R3, 0xff, RZ, 0xc0, !PT ;  /* 0x000000ff03037812 */ /* 0x000fe400078ec0ff */
[----:B------:R-:W-:-:S02]  /*10c10*/  PRMT R8, R9, 0x5410, R8 ;  /* 0x0000541009087816 */ /* 0x000fc40000000008 */
[----:B------:R-:W-:Y:S02]  /*10c20*/  PRMT R9, R3, 0x5410, R10 ;  /* 0x0000541003097816 */ /* 0x000fe4000000000a */
[----:B------:R-:W-:Y:S02]  /*10c30*/  PRMT R16, R34, 0x7771, RZ ;  /* 0x0000777122107816 */ /* 0x000fe400000000ff */
[----:B------:R-:W-:Y:S02]  /*10c40*/  LOP3.LUT R10, R11, 0xff, RZ, 0xc0, !PT ;  /* 0x000000ff0b0a7812 */ /* 0x000fe400078ec0ff */
[----:B------:R-:W-:Y:S02]  /*10c50*/  HSET2.LE.AND R3, R8, R2, PT ;  /* 0x0000000208037233 */ /* 0x000fe40003803000 */
[----:B------:R-:W-:Y:S02]  /*10c60*/  PRMT R10, R10, 0x5410, R16 ;  /* 0x000054100a0a7816 */ /* 0x000fe40000000010 */
[----:B------:R-:W-:-:S02]  /*10c70*/  LOP3.LUT R11, R17, 0xff00ff, RZ, 0xc0, !PT ;  /* 0x00ff00ff110b7812 */ /* 0x000fc400078ec0ff */
[----:B------:R-:W-:Y:S02]  /*10c80*/  LOP3.LUT R8, R218, R3, RZ, 0xc0, !PT ;  /* 0x00000003da087212 */ /* 0x000fe400078ec0ff */
[--C-:B------:R-:W-:Y:S02]  /*10c90*/  HSET2.LE.AND R5, R5, R2.reuse, PT ;  /* 0x0000000205057233 */ /* 0x100fe40003803000 */
[--C-:B------:R-:W-:Y:S02]  /*10ca0*/  HSET2.LE.AND R9, R9, R2.reuse, PT ;  /* 0x0000000209097233 */ /* 0x100fe40003803000 */
[--C-:B------:R-:W-:Y:S02]  /*10cb0*/  HSET2.LE.AND R3, R10, R2.reuse, PT ;  /* 0x000000020a037233 */ /* 0x100fe40003803000 */
[----:B------:R-:W-:Y:S02]  /*10cc0*/  HSET2.LE.AND R11, R11, R2, PT ;  /* 0x000000020b0b7233 */ /* 0x000fe40003803000 */
[----:B------:R-:W-:-:S02]  /*10cd0*/  LOP3.LUT R5, R212, R5, RZ, 0xc0, !PT ;  /* 0x00000005d4057212 */ /* 0x000fc400078ec0ff */
[----:B------:R-:W-:Y:S02]  /*10ce0*/  LOP3.LUT R6, R209, R6, RZ, 0xc0, !PT ;  /* 0x00000006d1067212 */ /* 0x000fe400078ec0ff */
[----:B------:R-:W-:Y:S02]  /*10cf0*/  LOP3.LUT R9, R232, R9, RZ, 0xc0, !PT ;  /* 0x00000009e8097212 */ /* 0x000fe400078ec0ff */
[----:B------:R-:W-:Y:S02]  /*10d00*/  LOP3.LUT R10, R237, R3, RZ, 0xc0, !PT ;  /* 0x00000003ed0a7212 */ /* 0x000fe400078ec0ff */
[----:B------:R-:W-:Y:S01]  /*10d10*/  LOP3.LUT R11, R252, R11, RZ, 0xc0, !PT ;  /* 0x0000000bfc0b7212 */ /* 0x000fe200078ec0ff */
[-C--:B-1----:R-:W-:Y:S01]  /*10d20*/  HMMA.16816.F32 R96, R4, R24.reuse, R116 ;  /* 0x000000180460723c */ /* 0x082fe20000001874 */
[----:B------:R-:W1:Y:S01]  /*10d30*/  MUFU.EX2 R3, R144 ;  /* 0x0000009000037308 */ /* 0x000e620000000800 */
[----:B------:R-:W-:Y:S04]  /*10d40*/  STG.E.U16 desc[UR28][R50.64+-0x6e], R197 ;  /* 0xffff92c532007986 */ /* 0x000fe8000c10151c */
[----:B------:R-:W-:Y:S02]  /*10d50*/  LDSM.16.MT88.4 R116, [R38+0x7800] ;  /* 0x007800002674783b */ /* 0x000fe40000004200 */
[----:B------:R-:W-:Y:S02]  /*10d60*/  HMMA.16816.F32 R60, R8, R24, R60 ;  /* 0x00000018083c723c */ /* 0x000fe4000000183c */
[----:B------:R2:W3:Y:S04]  /*10d70*/  LDL.LU.S16 R25, [R1+0x70] ;  /* 0x0000700001197983 */ /* 0x0004e80000300600 */
[----:B------:R2:W4:Y:S04]  /*10d80*/  LDL.LU.S16 R24, [R1+0x6c] ;  /* 0x00006c0001187983 */ /* 0x0005280000300600 */
[----:B------:R2:W2:Y:S04]  /*10d90*/  LDL.LU.S16 R23, [R1+0x68] ;  /* 0x0000680001177983 */ /* 0x0004a80000300600 */
[----:B------:R1:W2:Y:S01]  /*10da0*/  LDL.LU.S16 R22, [R1+0x64] ;  /* 0x0000640001167983 */ /* 0x0002a20000300600 */
[----:B------:R-:W1:Y:S01]  /*10db0*/  MUFU.EX2 R16, R250 ;  /* 0x000000fa00107308 */ /* 0x000e620000000800 */
[C---:B------:R-:W-:Y:S08]  /*10dc0*/  HMMA.16816.F32 R92, R4.reuse, R26, R120 ;  /* 0x0000001a045c723c */ /* 0x040ff00000001878 */
[C---:B------:R-:W-:Y:S08]  /*10dd0*/  HMMA.16816.F32 R108, R4.reuse, R40, R76 ;  /* 0x00000028046c723c */ /* 0x040ff0000000184c */
[C---:B------:R-:W-:Y:S08]  /*10de0*/  HMMA.16816.F32 R104, R4.reuse, R42, R112 ;  /* 0x0000002a0468723c */ /* 0x040ff00000001870 */
[C---:B------:R-:W-:Y:S08]  /*10df0*/  HMMA.16816.F32 R88, R4.reuse, R12, R124 ;  /* 0x0000000c0458723c */ /* 0x040ff0000000187c */
[C---:B------:R-:W-:Y:S08]  /*10e00*/  HMMA.16816.F32 R84, R4.reuse, R14, R128 ;  /* 0x0000000e0454723c */ /* 0x040ff00000001880 */
[----:B------:R-:W-:Y:S01]  /*10e10*/  HMMA.16816.F32 R80, R4, R28, R136 ;  /* 0x0000001c0450723c */ /* 0x000fe20000001888 */
[----:B-1----:R-:W-:-:S07]  /*10e20*/  FADD.FTZ R17, R3, R251 ;  /* 0x000000fb03117221 */ /* 0x002fce0000010000 */
[----:B------:R-:W-:Y:S01]  /*10e30*/  HMMA.16816.F32 R120, R4, R30, R132 ;  /* 0x0000001e0478723c */ /* 0x000fe20000001884 */
[C---:B------:R-:W-:Y:S01]  /*10e40*/  LOP3.LUT R5, R33.reuse, 0xffff, RZ, 0xc0, !PT ;  /* 0x0000ffff21057812 */ /* 0x040fe200078ec0ff */
[----:B------:R-:W-:Y:S01]  /*10e50*/  IMAD.MOV.U32 R4, RZ, RZ, R32 ;  /* 0x000000ffff047224 */ /* 0x000fe200078e0020 */
[----:B------:R-:W-:-:S05]  /*10e60*/  LOP3.LUT R6, R33, 0xff, RZ, 0xc0, !PT ;  /* 0x000000ff21067812 */ /* 0x000fca00078ec0ff */
[----:B------:R-:W-:Y:S01]  /*10e70*/  HMMA.16816.F32 R52, R8, R12, R52 ;  /* 0x0000000c0834723c */ /* 0x000fe20000001834 */
[----:B------:R-:W-:-:S07]  /*10e80*/  SHF.R.U32.HI R5, RZ, 0x8, R5 ;  /* 0x00000008ff057819 */ /* 0x000fce0000011605 */
[----:B------:R-:W-:Y:S01]  /*10e90*/  HMMA.16816.F32 R72, R8, R14, R72 ;  /* 0x0000000e0848723c */ /* 0x000fe20000001848 */
[----:B------:R-:W-:-:S07]  /*10ea0*/  PRMT R13, R32, 0x7771, RZ ;  /* 0x00007771200d7816 */ /* 0x000fce00000000ff */
[----:B------:R-:W-:Y:S01]  /*10eb0*/  HMMA.16816.F32 R68, R8, R40, R68 ;  /* 0x000000280844723c */ /* 0x000fe20000001844 */
[----:B------:R-:W-:-:S07]  /*10ec0*/  PRMT R12, R32, 0x7773, RZ ;  /* 0x00007773200c7816 */ /* 0x000fce00000000ff */
[----:B------:R-:W-:Y:S01]  /*10ed0*/  HMMA.16816.F32 R64, R8, R42, R64 ;  /* 0x0000002a0840723c */ /* 0x000fe20000001840 */
[----:B------:R-:W-:-:S07]  /*10ee0*/  PRMT R7, R32, 0x7772, RZ ;  /* 0x0000777220077816 */ /* 0x000fce00000000ff */
[C---:B------:R-:W-:Y:S01]  /*10ef0*/  HMMA.16816.F32 R56, R8.reuse, R26, R56 ;  /* 0x0000001a0838723c */ /* 0x040fe20000001838 */
[----:B------:R-:W-:Y:S01]  /*10f00*/  LOP3.LUT R4, R4, 0xff, RZ, 0xc0, !PT ;  /* 0x000000ff04047812 */ /* 0x000fe200078ec0ff */
[----:B------:R-:W-:Y:S01]  /*10f10*/  STG.E.U16 desc[UR28][R46.64+-0x70], R155 ;  /* 0xffff909b2e007986 */ /* 0x000fe2000c10151c */
[----:B------:R-:W-:Y:S02]  /*10f20*/  PRMT R5, R6, 0x5410, R5 ;  /* 0x0000541006057816 */ /* 0x000fe40000000005 */
[----:B------:R-:W-:Y:S01]  /*10f30*/  F2FP.F16.F32.PACK_AB R3, R16, R3 ;  /* 0x000000031003723e */ /* 0x000fe200000000ff */
[----:B------:R-:W-:Y:S01]  /*10f40*/  STG.E.U16 desc[UR28][R46.64+-0x6e], R180 ;  /* 0xffff92b42e007986 */ /* 0x000fe2000c10151c */
[----:B------:R-:W-:Y:S02]  /*10f50*/  PRMT R7, R7, 0x5410, R12 ;  /* 0x0000541007077816 */ /* 0x000fe4000000000c */
[----:B------:R-:W-:Y:S01]  /*10f60*/  PRMT R13, R4, 0x5410, R13 ;  /* 0x00005410040d7816 */ /* 0x000fe2000000000d */
[----:B------:R-:W-:Y:S01]  /*10f70*/  HMMA.16816.F32 R112, R8, R28, R100 ;  /* 0x0000001c0870723c */ /* 0x000fe20000001864 */
[----:B------:R-:W-:Y:S01]  /*10f80*/  SHF.R.U32.HI R4, RZ, 0x10, R33 ;  /* 0x00000010ff047819 */ /* 0x000fe20000011621 */
[----:B------:R-:W1:Y:S01]  /*10f90*/  LDSM.16.MT88.4 R132, [R49+0x7800] ;  /* 0x007800003184783b */ /* 0x000e620000004200 */
[----:B------:R-:W-:-:S02]  /*10fa0*/  PRMT R14, R3, 0x7610, R14 ;  /* 0x00007610030e7816 */ /* 0x000fc4000000000e */
[----:B------:R-:W-:Y:S01]  /*10fb0*/  PRMT R12, R3, 0x7632, R12 ;  /* 0x00007632030c7816 */ /* 0x000fe2000000000c */
[----:B------:R-:W2:Y:S01]  /*10fc0*/  LDSM.16.MT88.4 R124, [R39+0x7800] ;  /* 0x00780000277c783b */ /* 0x000ea20000004200 */
[----:B------:R-:W-:Y:S02]  /*10fd0*/  HSET2.LE.AND R3, R5, R2, PT ;  /* 0x0000000205037233 */ /* 0x000fe40003803000 */
[----:B------:R-:W-:Y:S02]  /*10fe0*/  LOP3.LUT R6, R7, 0xff00ff, RZ, 0xc0, !PT ;  /* 0x00ff00ff07067812 */ /* 0x000fe400078ec0ff */
[----:B------:R-:W-:Y:S02]  /*10ff0*/  SHF.R.U32.HI R15, RZ, 0x18, R33 ;  /* 0x00000018ff0f7819 */ /* 0x000fe40000011621 */
[----:B------:R-:W-:Y:S01]  /*11000*/  LOP3.LUT R4, R4, 0xff, RZ, 0xc0, !PT ;  /* 0x000000ff04047812 */ /* 0x000fe200078ec0ff */
[----:B------:R-:W-:Y:S01]  /*11010*/  HMMA.16816.F32 R28, R8, R30, R192 ;  /* 0x0000001e081c723c */ /* 0x000fe200000018c0 */
[----:B------:R-:W-:Y:S01]  /*11020*/  LOP3.LUT R76, R235, R3, RZ, 0xc0, !PT ;  /* 0x00000003eb4c7212 */ /* 0x000fe200078ec0ff */
[----:B------:R-:W-:Y:S01]  /*11030*/  STG.E.U16 desc[UR28][R20.64+-0x70], R141 ;  /* 0xffff908d14007986 */ /* 0x000fe2000c10151c */
[----:B------:R-:W-:-:S02]  /*11040*/  PRMT R4, R4, 0x5410, R15 ;  /* 0x0000541004047816 */ /* 0x000fc4000000000f */
[--C-:B------:R-:W-:Y:S01]  /*11050*/  HSET2.LE.AND R3, R6, R2.reuse, PT ;  /* 0x0000000206037233 */ /* 0x100fe20003803000 */
[----:B------:R-:W-:Y:S01]  /*11060*/  STG.E.U16 desc[UR28][R20.64+-0x6e], R140 ;  /* 0xffff928c14007986 */ /* 0x000fe2000c10151c */
[----:B------:R-:W-:Y:S02]  /*11070*/  PRMT R6, R14, 0x5410, R12 ;  /* 0x000054100e067816 */ /* 0x000fe4000000000c */
[--C-:B------:R-:W-:Y:S01]  /*11080*/  HSET2.LE.AND R4, R4, R2.reuse, PT ;  /* 0x0000000204047233 */ /* 0x100fe20003803000 */
[----:B------:R-:W2:Y:S01]  /*11090*/  LDSM.16.MT88.4 R32, [R35+0x7800] ;  /* 0x007800002320783b */ /* 0x000ea20000004200 */
[----:B------:R-:W-:Y:S01]  /*110a0*/  LOP3.LUT R79, R219, R3, RZ, 0xc0, !PT ;  /* 0x00000003db4f7212 */ /* 0x000fe200078ec0ff */
[----:B------:R-:W-:Y:S01]  /*110b0*/  IMAD.MOV.U32 R3, RZ, RZ, R44 ;  /* 0x000000ffff037224 */ /* 0x000fe200078e002c */
[----:B------:R-:W-:Y:S02]  /*110c0*/  HSET2.LE.AND R5, R13, R2, PT ;  /* 0x000000020d057233 */ /* 0x000fe40003803000 */
[----:B------:R-:W-:-:S02]  /*110d0*/  LOP3.LUT R77, R6, R4, RZ, 0xc0, !PT ;  /* 0x00000004064d7212 */ /* 0x000fc400078ec0ff */
[----:B------:R-:W-:Y:S02]  /*110e0*/  LOP3.LUT R7, R3, 0xff, RZ, 0xc0, !PT ;  /* 0x000000ff03077812 */ /* 0x000fe400078ec0ff */
[C---:B------:R-:W-:Y:S02]  /*110f0*/  LOP3.LUT R4, R45.reuse, 0xffff, RZ, 0xc0, !PT ;  /* 0x0000ffff2d047812 */ /* 0x040fe400078ec0ff */
[----:B------:R-:W-:Y:S02]  /*11100*/  PRMT R3, R45, 0x7632, R3 ;  /* 0x000076322d037816 */ /* 0x000fe40000000003 */
[----:B------:R-:W-:Y:S02]  /*11110*/  LOP3.LUT R78, R233, R5, RZ, 0xc0, !PT ;  /* 0x00000005e94e7212 */ /* 0x000fe400078ec0ff */
[C---:B------:R-:W-:Y:S02]  /*11120*/  PRMT R6, R44.reuse, 0x7773, RZ ;  /* 0x000077732c067816 */ /* 0x040fe400000000ff */
[----:B------:R-:W-:-:S02]  /*11130*/  PRMT R5, R44, 0x7772, RZ ;  /* 0x000077722c057816 */ /* 0x000fc400000000ff */
[----:B------:R-:W-:Y:S02]  /*11140*/  LOP3.LUT R8, R45, 0xff, RZ, 0xc0, !PT ;  /* 0x000000ff2d087812 */ /* 0x000fe400078ec0ff */
[----:B------:R-:W-:Y:S02]  /*11150*/  SHF.R.U32.HI R4, RZ, 0x8, R4 ;  /* 0x00000008ff047819 */ /* 0x000fe40000011604 */
[----:B------:R-:W-:Y:S02]  /*11160*/  PRMT R9, R44, 0x7771, RZ ;  /* 0x000077712c097816 */ /* 0x000fe400000000ff */
[----:B------:R-:W-:Y:S02]  /*11170*/  SHF.R.U32.HI R10, RZ, 0x18, R45 ;  /* 0x00000018ff0a7819 */ /* 0x000fe4000001162d */
[----:B------:R-:W-:Y:S02]  /*11180*/  LOP3.LUT R3, R3, 0xff, RZ, 0xc0, !PT ;  /* 0x000000ff03037812 */ /* 0x000fe400078ec0ff */
[----:B------:R-:W-:-:S02]  /*11190*/  PRMT R5, R5, 0x5410, R6 ;  /* 0x0000541005057816 */ /* 0x000fc40000000006 */
[----:B------:R-:W-:Y:S02]  /*111a0*/  PRMT R4, R8, 0x5410, R4 ;  /* 0x0000541008047816 */ /* 0x000fe40000000004 */
[----:B------:R-:W-:Y:S02]  /*111b0*/  PRMT R9, R7, 0x5410, R9 ;  /* 0x0000541007097816 */ /* 0x000fe40000000009 */
[----:B------:R-:W-:Y:S02]  /*111c0*/  PRMT R6, R3, 0x5410, R10 ;  /* 0x0000541003067816 */ /* 0x000fe4000000000a */
[----:B------:R-:W-:Y:S02]  /*111d0*/  LOP3.LUT R7, R5, 0xff00ff, RZ, 0xc0, !PT ;  /* 0x00ff00ff05077812 */ /* 0x000fe400078ec0ff */
[--C-:B------:R-:W-:Y:S02]  /*111e0*/  HSET2.LE.AND R3, R4, R2.reuse, PT ;  /* 0x0000000204037233 */ /* 0x100fe40003803000 */
[----:B------:R-:W-:-:S02]  /*111f0*/  HSET2.LE.AND R4, R6, R2, PT ;  /* 0x0000000206047233 */ /* 0x000fc40003803000 */
[--C-:B------:R-:W-:Y:S02]  /*11200*/  HSET2.LE.AND R5, R9, R2.reuse, PT ;  /* 0x0000000209057233 */ /* 0x100fe40003803000 */
[----:B------:R-:W-:Y:S02]  /*11210*/  ISETP.LE.U32.AND P1, PT, R15, UR12, PT ;  /* 0x0000000c0f007c0c */ /* 0x000fe4000bf23070 */
[----:B------:R-:W-:Y:S02]  /*11220*/  LOP3.LUT R101, R243, R4, RZ, 0xc0, !PT ;  /* 0x00000004f3657212 */ /* 0x000fe400078ec0ff */
[----:B------:R-:W-:Y:S02]  /*11230*/  LOP3.LUT R102, R240, R5, RZ, 0xc0, !PT ;  /* 0x00000005f0667212 */ /* 0x000fe400078ec0ff */
[----:B------:R-:W-:Y:S02]  /*11240*/  HSET2.LE.AND R2, R7, R2, PT ;  /* 0x0000000207027233 */ /* 0x000fe40003803000 */
[----:B------:R-:W-:-:S03]  /*11250*/  LOP3.LUT R100, R242, R3, RZ, 0xc0, !PT ;  /* 0x00000003f2647212 */ /* 0x000fc600078ec0ff */
[----:B------:R-:W-:Y:S01]  /*11260*/  LOP3.LUT R103, R241, R2, RZ, 0xc0, !PT ;  /* 0x00000002f1677212 */ /* 0x000fe200078ec0ff */
[----:B------:R-:W-:Y:S04]  /*11270*/  STG.E.U16 desc[UR28][R36.64+-0x60], R205 ;  /* 0xffffa0cd24007986 */ /* 0x000fe8000c10151c */
[----:B------:R-:W-:Y:S04]  /*11280*/  STG.E.U16 desc[UR28][R36.64+-0x5e], R204 ;  /* 0xffffa2cc24007986 */ /* 0x000fe8000c10151c */
[----:B------:R-:W-:Y:S04]  /*11290*/  STG.E.U16 desc[UR28][R50.64+-0x60], R203 ;  /* 0xffffa0cb32007986 */ /* 0x000fe8000c10151c */
[----:B------:R-:W-:Y:S01]  /*112a0*/  STG.E.U16 desc[UR28][R50.64+-0x5e], R202 ;  /* 0xffffa2ca32007986 */ /* 0x000fe2000c10151c */
[C---:B-1----:R-:W-:Y:S08]  /*112b0*/  HMMA.16816.F32 R108, R76.reuse, R132, R108 ;  /* 0x000000844c6c723c */ /* 0x042ff0000000186c */
[----:B------:R-:W-:Y:S01]  /*112c0*/  HMMA.16816.F32 R104, R76, R134, R104 ;  /* 0x000000864c68723c */ /* 0x000fe20000001868 */
[----:B---3--:R-:W-:-:S02]  /*112d0*/  @P5 HADD2 R25, -R19.H0_H0, -RZ.H0_H0 ;  /* 0xa00000ff13195230 */ /* 0x008fc40000000900 */
[----:B----4-:R-:W-:-:S03]  /*112e0*/  @P4 HADD2 R24, -R18.H0_H0, -RZ.H0_H0 ;  /* 0xa00000ff12184230 */ /* 0x010fc60000000900 */
[----:B------:R-:W-:Y:S02]  /*112f0*/  PRMT R5, R25, 0x7610, R5 ;  /* 0x0000761019057816 */ /* 0x000fe40000000005 */
[----:B------:R-:W-:Y:S02]  /*11300*/  PRMT R4, R24, 0x7610, R4 ;  /* 0x0000761018047816 */ /* 0x000fe40000000004 */
[----:B------:R-:W-:Y:S02]  /*11310*/  @P5 PRMT R19, R5, 0x5410, RZ ;  /* 0x0000541005135816 */ /* 0x000fe400000000ff */
[----:B------:R-:W-:Y:S01]  /*11320*/  @P4 PRMT R18, R4, 0x5410, RZ ;  /* 0x0000541004124816 */ /* 0x000fe200000000ff */
[----:B------:R-:W-:-:S04]  /*11330*/  IMAD.WIDE R4, R239, 0x70, R50 ;  /* 0x00000070ef047825 */ /* 0x000fc800078e0232 */
[----:B--2---:R-:W-:Y:S02]  /*11340*/  @!P3 HADD2 R23, -R14.H0_H0, -RZ.H0_H0 ;  /* 0xa00000ff0e17b230 */ /* 0x004fe40000000900 */
[----:B------:R-:W-:Y:S02]  /*11350*/  @!P1 HADD2 R22, -R12.H0_H0, -RZ.H0_H0 ;  /* 0xa00000ff0c169230 */ /* 0x000fe40000000900 */
[----:B------:R-:W-:Y:S01]  /*11360*/  IMAD.WIDE R8, R239, -0x70, R4 ;  /* 0xffffff90ef087825 */ /* 0x000fe200078e0204 */
[----:B------:R-:W-:Y:S02]  /*11370*/  PRMT R3, R23, 0x7610, R3 ;  /* 0x0000761017037816 */ /* 0x000fe40000000003 */
[----:B------:R-:W-:Y:S01]  /*11380*/  PRMT R2, R22, 0x7610, R2 ;  /* 0x0000761016027816 */ /* 0x000fe20000000002 */
[----:B------:R-:W-:Y:S01]  /*11390*/  IMAD.WIDE R6, R239, 0x70, R8 ;  /* 0x00000070ef067825 */ /* 0x000fe200078e0208 */
[----:B------:R-:W-:Y:S02]  /*113a0*/  @!P3 PRMT R14, R3, 0x5410, RZ ;  /* 0x00005410030eb816 */ /* 0x000fe400000000ff */
[----:B------:R-:W-:Y:S01]  /*113b0*/  @!P1 PRMT R12, R2, 0x5410, RZ ;  /* 0x00005410020c9816 */ /* 0x000fe200000000ff */
[C---:B------:R-:W-:Y:S01]  /*113c0*/  IMAD.WIDE R2, R239.reuse, -0x70, R6 ;  /* 0xffffff90ef027825 */ /* 0x040fe200078e0206 */
[----:B------:R-:W-:Y:S04]  /*113d0*/  STG.E.U16 desc[UR28][R4.64+-0x60], R188 ;  /* 0xffffa0bc04007986 */ /* 0x000fe8000c10151c */
[----:B------:R1:W-:Y:S04]  /*113e0*/  STG.E.U16 desc[UR28][R4.64+-0x5e], R196 ;  /* 0xffffa2c404007986 */ /* 0x0003e8000c10151c */
[----:B------:R-:W-:Y:S04]  /*113f0*/  STG.E.U16 desc[UR28][R20.64+-0x60], R187 ;  /* 0xffffa0bb14007986 */ /* 0x000fe8000c10151c */
[----:B------:R-:W-:Y:S04]  /*11400*/  STG.E.U16 desc[UR28][R20.64+-0x5e], R186 ;  /* 0xffffa2ba14007986 */ /* 0x000fe8000c10151c */
[----:B------:R-:W-:Y:S04]  /*11410*/  STG.E.U16 desc[UR28][R36.64+-0x50], R201 ;  /* 0xffffb0c924007986 */ /* 0x000fe8000c10151c */
[----:B------:R-:W-:Y:S04]  /*11420*/  STG.E.U16 desc[UR28][R36.64+-0x4e], R200 ;  /* 0xffffb2c824007986 */ /* 0x000fe8000c10151c */
[----:B------:R-:W-:Y:S01]  /*11430*/  STG.E.U16 desc[UR28][R8.64+-0x50], R199 ;  /* 0xffffb0c708007986 */ /* 0x000fe2000c10151c */
[----:B-1----:R-:W-:-:S03]  /*11440*/  IMAD.WIDE R4, R239, 0x70, R2 ;  /* 0x00000070ef047825 */ /* 0x002fc600078e0202 */
[----:B------:R1:W-:Y:S04]  /*11450*/  STG.E.U16 desc[UR28][R8.64+-0x4e], R198 ;  /* 0xffffb2c608007986 */ /* 0x0003e8000c10151c */
[----:B------:R-:W-:Y:S04]  /*11460*/  STG.E.U16 desc[UR28][R6.64+-0x50], R182 ;  /* 0xffffb0b606007986 */ /* 0x000fe8000c10151c */
[----:B------:R-:W-:Y:S04]  /*11470*/  STG.E.U16 desc[UR28][R6.64+-0x4e], R181 ;  /* 0xffffb2b506007986 */ /* 0x000fe8000c10151c */
[----:B------:R-:W-:Y:S04]  /*11480*/  STG.E.U16 desc[UR28][R20.64+-0x50], R142 ;  /* 0xffffb08e14007986 */ /* 0x000fe8000c10151c */
[----:B------:R-:W-:Y:S04]  /*11490*/  STG.E.U16 desc[UR28][R20.64+-0x4e], R143 ;  /* 0xffffb28f14007986 */ /* 0x000fe8000c10151c */
[----:B------:R-:W-:Y:S01]  /*114a0*/  STG.E.U16 desc[UR28][R36.64+-0x40], R179 ;  /* 0xffffc0b324007986 */ /* 0x000fe2000c10151c */
[----:B-1----:R-:W-:-:S03]  /*114b0*/  IMAD.WIDE R8, R239, -0x70, R4 ;  /* 0xffffff90ef087825 */ /* 0x002fc600078e0204 */
[----:B------:R-:W-:Y:S04]  /*114c0*/  STG.E.U16 desc[UR28][R36.64+-0x3e], R175 ;  /* 0xffffc2af24007986 */ /* 0x000fe8000c10151c */
[----:B------:R-:W-:Y:S04]  /*114d0*/  STG.E.U16 desc[UR28][R2.64+-0x40], R174 ;  /* 0xffffc0ae02007986 */ /* 0x000fe8000c10151c */
[----:B------:R1:W-:Y:S04]  /*114e0*/  STG.E.U16 desc[UR28][R2.64+-0x3e], R173 ;  /* 0xffffc2ad02007986 */ /* 0x0003e8000c10151c */
[----:B------:R-:W-:Y:S04]  /*114f0*/  STG.E.U16 desc[UR28][R4.64+-0x40], R157 ;  /* 0xffffc09d04007986 */ /* 0x000fe8000c10151c */
[----:B------:R2:W-:Y:S04]  /*11500*/  STG.E.U16 desc[UR28][R4.64+-0x3e], R156 ;  /* 0xffffc29c04007986 */ /* 0x0005e8000c10151c */
[----:B------:R-:W-:Y:S01]  /*11510*/  STG.E.U16 desc[UR28][R20.64+-0x40], R154 ;  /* 0xffffc09a14007986 */ /* 0x000fe2000c10151c */
[----:B-1----:R-:W-:-:S04]  /*11520*/  IMAD.WIDE R2, R239, 0x70, R8 ;  /* 0x00000070ef027825 */ /* 0x002fc800078e0208 */
[C---:B------:R-:W-:Y:S01]  /*11530*/  IMAD.WIDE R6, R239.reuse, -0x70, R2 ;  /* 0xffffff90ef067825 */ /* 0x040fe200078e0202 */
[----:B------:R-:W-:Y:S03]  /*11540*/  STG.E.U16 desc[UR28][R20.64+-0x3e], R153 ;  /* 0xffffc29914007986 */ /* 0x000fe6000c10151c */
[C---:B--2---:R-:W-:Y:S01]  /*11550*/  IMAD.WIDE R4, R239.reuse, 0x70, R6 ;  /* 0x00000070ef047825 */ /* 0x044fe200078e0206 */
[----:B------:R-:W-:Y:S04]  /*11560*/  STG.E.U16 desc[UR28][R36.64+-0x30], R171 ;  /* 0xffffd0ab24007986 */ /* 0x000fe8000c10151c */
        /* <DEDUP_REMOVED lines=22> */
[----:B------:R1:W-:Y:S01]  /*116d0*/  STG.E.U16 desc[UR28][R4.64+-0xe], R147 ;  /* 0xfffff29304007986 */ /* 0x0003e2000c10151c */
[----:B------:R-:W-:Y:S01]  /*116e0*/  HMMA.16816.F32 R96, R76, R124, R96 ;  /* 0x0000007c4c60723c */ /* 0x000fe20000001860 */
[----:B--2---:R-:W-:Y:S01]  /*116f0*/  FADD.FTZ R2, R16, R17 ;  /* 0x0000001110027221 */ /* 0x004fe20000010000 */
[----:B------:R-:W-:-:S03]  /*11700*/  FADD.FTZ R3, R211, R238 ;  /* 0x000000eed3037221 */ /* 0x000fc60000010000 */
[----:B------:R-:W-:Y:S01]  /*11710*/  FADD.FTZ R2, R206, R2 ;  /* 0x00000002ce027221 */ /* 0x000fe20000010000 */
[----:B------:R-:W-:Y:S01]  /*11720*/  FADD.FTZ R3, R208, R3 ;  /* 0x00000003d0037221 */ /* 0x000fe20000010000 */
[----:B-1----:R-:W-:Y:S01]  /*11730*/  FADD.FTZ R5, R216, R236 ;  /* 0x000000ecd8057221 */ /* 0x002fe20000010000 */
[----:B------:R-:W-:Y:S01]  /*11740*/  FADD.FTZ R4, R214, R234 ;  /* 0x000000ead6047221 */ /* 0x000fe20000010000 */
[----:B------:R-:W-:Y:S02]  /*11750*/  FADD.FTZ R2, R207, R2 ;  /* 0x00000002cf027221 */ /* 0x000fe40000010000 */
[----:B------:R-:W-:Y:S01]  /*11760*/  FADD.FTZ R5, R217, R5 ;  /* 0x00000005d9057221 */ /* 0x000fe20000010000 */
[----:B------:R-:W-:Y:S01]  /*11770*/  FADD.FTZ R236, R215, R4 ;  /* 0x00000004d7ec7221 */ /* 0x000fe20000010000 */
[----:B------:R-:W-:Y:S01]  /*11780*/  FADD.FTZ R234, R210, R3 ;  /* 0x00000003d2ea7221 */ /* 0x000fe20000010000 */
[C---:B------:R-:W-:Y:S02]  /*11790*/  HMMA.16816.F32 R92, R76.reuse, R126, R92 ;  /* 0x0000007e4c5c723c */ /* 0x040fe4000000185c */
[----:B------:R2:W-:Y:S04]  /*117a0*/  STL [R1+0x104], R5 ;  /* 0x0001040501007387 */ /* 0x0005e80000100800 */
[----:B------:R2:W-:Y:S02]  /*117b0*/  STL [R1+0xf4], R236 ;  /* 0x0000f4ec01007387 */ /* 0x0005e40000100800 */
[C---:B------:R-:W-:Y:S02]  /*117c0*/  HMMA.16816.F32 R88, R76.reuse, R116, R88 ;  /* 0x000000744c58723c */ /* 0x040fe40000001858 */
[----:B------:R2:W-:Y:S04]  /*117d0*/  STL [R1+0x108], R2 ;  /* 0x0001080201007387 */ /* 0x0005e80000100800 */
[----:B------:R2:W-:Y:S02]  /*117e0*/  STG.E.U16 desc[UR28][R20.64+-0x10], R146 ;  /* 0xfffff09214007986 */ /* 0x0005e4000c10151c */
[C---:B------:R-:W-:Y:S02]  /*117f0*/  HMMA.16816.F32 R84, R76.reuse, R118, R84 ;  /* 0x000000764c54723c */ /* 0x040fe40000001854 */
[----:B------:R2:W-:Y:S04]  /*11800*/  STG.E.U16 desc[UR28][R20.64+-0xe], R145 ;  /* 0xfffff29114007986 */ /* 0x0005e8000c10151c */
[----:B------:R2:W-:Y:S02]  /*11810*/  STL [R1+0x100], R234 ;  /* 0x000100ea01007387 */ /* 0x0005e40000100800 */
        /* <DEDUP_REMOVED lines=8> */
[----:B------:R-:W-:Y:S01]  /*118a0*/  HMMA.16816.F32 R112, R100, R32, R112 ;  /* 0x000000206470723c */ /* 0x000fe20000001870 */
[----:B------:R-:W-:-:S07]  /*118b0*/  UISETP.GT.AND UP0, UPT, UR30, UR18, UPT ;  /* 0x000000121e00728c */ /* 0x000fce000bf04270 */
[----:B------:R-:W-:Y:S01]  /*118c0*/  HMMA.16816.F32 R100, R100, R34, R28 ;  /* 0x000000226464723c */ /* 0x000fe2000000181c */
[----:B------:R-:W-:Y:S01]  /*118d0*/  IADD3 R214, P1, PT, R36, -0x100, RZ ;  /* 0xffffff0024d67810 */ /* 0x000fe20007f3e0ff */
[----:B------:R-:W-:Y:S02]  /*118e0*/  IMAD.MOV.U32 R69, RZ, RZ, R225 ;  /* 0x000000ffff457224 */ /* 0x000fe400078e00e1 */
[----:B------:R-:W-:Y:S01]  /*118f0*/  IMAD.MOV.U32 R70, RZ, RZ, R224 ;  /* 0x000000ffff467224 */ /* 0x000fe200078e00e0 */
[----:B------:R-:W-:Y:S01]  /*11900*/  IADD3.X R212, PT, PT, R37, -0x1, RZ, P1, !PT ;  /* 0xffffffff25d47810 */ /* 0x000fe20000ffe4ff */
[----:B------:R-:W-:Y:S02]  /*11910*/  IMAD.MOV.U32 R68, RZ, RZ, R226 ;  /* 0x000000ffff447224 */ /* 0x000fe400078e00e2 */
[----:B------:R-:W-:Y:S01]  /*11920*/  IMAD.MOV.U32 R71, RZ, RZ, R227 ;  /* 0x000000ffff477224 */ /* 0x000fe200078e00e3 */
[----:B--2---:R-:W-:Y:S11]  /*11930*/  BRA.U !UP0, `(.L_x_2338) ;  /* 0x0000007508e47547 */ /* 0x004ff6000b800000 */
[----:B------:R-:W2:Y:S04]  /*11940*/  LDL R243, [R1+0x110] ;  /* 0x0001100001f37983 */ /* 0x000ea80000100800 */
[----:B------:R-:W3:Y:S01]  /*11950*/  LDL R240, [R1+0x10c] ;  /* 0x00010c0001f07983 */ /* 0x000ee20000100800 */
[----:B------:R-:W-:Y:S01]  /*11960*/  UIADD3 UR30, UPT, UPT, UR23, -0x3, URZ ;  /* 0xfffffffd171e7890 */ /* 0x000fe2000fffe0ff */
[----:B------:R-:W-:-:S04]  /*11970*/  DEPBAR.LE SB0, 0x0 ;  /* 0x000080000000791a */ /* 0x000fc80000000000 */
[----:B------:R-:W4:Y:S01]  /*11980*/  LDL.LU R241, [R1+0x30] ;  /* 0x0000300001f17983 */ /* 0x000f220000300800 */
[----:B------:R-:W-:Y:S01]  /*11990*/  UIMAD.WIDE.U32 UR38, UR30, UR8, URZ ;  /* 0x000000081e2672a5 */ /* 0x000fe2000f8e00ff */
[----:B------:R-:W-:Y:S01]  /*119a0*/  IMAD.U32 R4, RZ, RZ, UR8 ;  /* 0x00000008ff047e24 */ /* 0x000fe2000f8e00ff */
[----:B------:R-:W-:Y:S02]  /*119b0*/  BAR.SYNC.DEFER_BLOCKING 0x0 ;  /* 0x0000000000007b1d */ /* 0x000fe40000010000 */
[----:B------:R-:W-:Y:S01]  /*119c0*/  UIMAD UR6, UR30, UR9, UR39 ;  /* 0x000000091e0672a4 */ /* 0x000fe2000f8e0227 */
[----:B------:R-:W-:Y:S01]  /*119d0*/  IMAD.U32 R9, RZ, RZ, UR8 ;  /* 0x00000008ff097e24 */ /* 0x000fe2000f8e00ff */
[----:B------:R-:W-:Y:S01]  /*119e0*/  USHF.L.U32 UR4, UR38, 0x6, URZ ;  /* 0x0000000626047899 */ /* 0x000fe200080006ff */
[----:B------:R-:W-:Y:S01]  /*119f0*/  IMAD.U32 R8, RZ, RZ, UR9 ;  /* 0x00000009ff087e24 */ /* 0x000fe2000f8e00ff */
[----:B------:R-:W-:Y:S01]  /*11a00*/  USHF.L.U64.HI UR6, UR38, 0x6, UR6 ;  /* 0x0000000626067899 */ /* 0x000fe20008010206 */
[----:B------:R-:W-:-:S02]  /*11a10*/  IMAD.U32 R5, RZ, RZ, UR8 ;  /* 0x00000008ff057e24 */ /* 0x000fc4000f8e00ff */
[----:B------:R-:W-:Y:S01]  /*11a20*/  IMAD.U32 R7, RZ, RZ, UR8 ;  /* 0x00000008ff077e24 */ /* 0x000fe2000f8e00ff */
[----:B------:R-:W-:Y:S01]  /*11a30*/  @!P0 LEA R4, P3, R4, UR4, 0x4 ;  /* 0x0000000404048c11 */ /* 0x000fe2000f8620ff */
[----:B------:R-:W-:Y:S01]  /*11a40*/  IMAD.U32 R2, RZ, RZ, UR4 ;  /* 0x00000004ff027e24 */ /* 0x000fe2000f8e00ff */
[----:B------:R-:W-:Y:S01]  /*11a50*/  @!P0 LEA R5, P1, R5, UR4, 0x5 ;  /* 0x0000000405058c11 */ /* 0x000fe2000f8228ff */
[----:B------:R-:W-:Y:S01]  /*11a60*/  IMAD.U32 R3, RZ, RZ, UR6 ;  /* 0x00000006ff037e24 */ /* 0x000fe2000f8e00ff */
[----:B------:R-:W-:Y:S01]  /*11a70*/  @!P0 LEA.HI.X R9, R9, UR6, R8, 0x4, P3 ;  /* 0x0000000609098c11 */ /* 0x000fe200098f2408 */
[----:B------:R-:W-:Y:S02]  /*11a80*/  IMAD.U32 R6, RZ, RZ, UR9 ;  /* 0x00000009ff067e24 */ /* 0x000fe4000f8e00ff */
[----:B------:R-:W-:Y:S02]  /*11a90*/  IMAD.U32 R12, RZ, RZ, UR8 ;  /* 0x00000008ff0c7e24 */ /* 0x000fe4000f8e00ff */
[----:B------:R-:W-:Y:S01]  /*11aa0*/  IMAD.U32 R13, RZ, RZ, UR9 ;  /* 0x00000009ff0d7e24 */ /* 0x000fe2000f8e00ff */
[----:B------:R-:W-:Y:S01]  /*11ab0*/  @!P0 LEA.HI.X R7, R7, UR6, R6, 0x5, P1 ;  /* 0x0000000607078c11 */ /* 0x000fe200088f2c06 */
[----:B------:R-:W-:Y:S01]  /*11ac0*/  @P0 STS.128 [R191+0x6000], RZ ;  /* 0x006000ffbf000388 */ /* 0x000fe20000000c00 */
[----:B------:R-:W-:Y:S01]  /*11ad0*/  IMAD.IADD R0, R0, 0x1, R246 ;  /* 0x0000000100007824 */ /* 0x000fe200078e02f6 */
[----:B--2---:R-:W-:-:S02]  /*11ae0*/  @!P0 LEA R10, P4, R2, R243, 0x1 ;  /* 0x000000f3020a8211 */ /* 0x004fc400078808ff */
[-C--:B------:R-:W-:Y:S02]  /*11af0*/  @!P0 LEA R8, P3, R4, R243.reuse, 0x1 ;  /* 0x000000f304088211 */ /* 0x080fe400078608ff */
[-C--:B---3--:R-:W-:Y:S01]  /*11b00*/  @!P0 LEA.HI.X R11, R2, R240.reuse, R3, 0x1, P4 ;  /* 0x000000f0020b8211 */ /* 0x088fe200020f0c03 */
[----:B------:R-:W-:Y:S01]  /*11b10*/  IMAD.U32 R2, RZ, RZ, UR4 ;  /* 0x00000004ff027e24 */ /* 0x000fe2000f8e00ff */
[-C--:B------:R-:W-:Y:S01]  /*11b20*/  @!P0 LEA.HI.X R9, R4, R240.reuse, R9, 0x1, P3 ;  /* 0x000000f004098211 */ /* 0x080fe200018f0c09 */
[----:B------:R-:W-:Y:S01]  /*11b30*/  IMAD.U32 R3, RZ, RZ, UR6 ;  /* 0x00000006ff037e24 */ /* 0x000fe2000f8e00ff */
[----:B------:R-:W-:Y:S01]  /*11b40*/  @!P0 LEA R6, P1, R5, R243, 0x1 ;  /* 0x000000f305068211 */ /* 0x000fe200078208ff */
[----:B------:R-:W-:Y:S01]  /*11b50*/  @!P0 IMAD R4, R13, 0x30, RZ ;  /* 0x000000300d048824 */ /* 0x000fe200078e02ff */
[----:B------:R-:W-:Y:S01]  /*11b60*/  @!PT LDS RZ, [RZ] ;  /* 0x00000000fffff984 */ /* 0x000fe20000000800 */
[----:B------:R-:W-:Y:S01]  /*11b70*/  @!PT LDS RZ, [RZ] ;  /* 0x00000000fffff984 */ /* 0x000fe20000000800 */
[----:B------:R-:W-:Y:S01]  /*11b80*/  @!PT LDS RZ, [RZ] ;  /* 0x00000000fffff984 */ /* 0x000fe20000000800 */
[----:B------:R-:W-:Y:S01]  /*11b90*/  @!P0 LDGSTS.E.BYPASS.LTC128B.128 [R191+0x6000], desc[UR28][R10.64] ;  /* 0x060000000abf8fae */ /* 0x000fe2000b981a1c */
[----:B------:R-:W-:Y:S01]  /*11ba0*/  @!P0 IMAD.WIDE.U32 R2, R12, 0x30, R2 ;  /* 0x000000300c028825 */ /* 0x000fe200078e0002 */
[----:B------:R-:W-:-:S02]  /*11bb0*/  @!P0 LEA.HI.X R7, R5, R240, R7, 0x1, P1 ;  /* 0x000000f005078211 */ /* 0x000fc400008f0c07 */
[----:B------:R-:W-:Y:S01]  /*11bc0*/  @P0 STS.128 [R191+0x6800], RZ ;  /* 0x006800ffbf000388 */ /* 0x000fe20000000c00 */
[----:B------:R-:W-:Y:S01]  /*11bd0*/  @!P0 IMAD.IADD R3, R4, 0x1, R3 ;  /* 0x0000000104038824 */ /* 0x000fe200078e0203 */
[C---:B------:R-:W-:Y:S02]  /*11be0*/  @!P0 LEA R4, P1, R2.reuse, R243, 0x1 ;  /* 0x000000f302048211 */ /* 0x040fe400078208ff */
[----:B------:R-:W-:Y:S01]  /*11bf0*/  @!PT LDS RZ, [RZ] ;  /* 0x00000000fffff984 */ /* 0x000fe20000000800 */
[----:B------:R-:W-:Y:S01]  /*11c00*/  @!PT LDS RZ, [RZ] ;  /* 0x00000000fffff984 */ /* 0x000fe20000000800 */
[----:B------:R-:W-:Y:S01]  /*11c10*/  @!PT LDS RZ, [RZ] ;  /* 0x00000000fffff984 */ /* 0x000fe20000000800 */
[----:B------:R1:W-:Y:S02]  /*11c20*/  @!P0 LDGSTS.E.BYPASS.LTC128B.128 [R191+0x6800], desc[UR28][R8.64] ;  /* 0x0680000008bf8fae */ /* 0x0003e4000b981a1c */
[----:B------:R-:W-:Y:S02]  /*11c30*/  @!P0 LEA.HI.X R5, R2, R240, R3, 0x1, P1 ;  /* 0x000000f002058211 */ /* 0x000fe400008f0c03 */
        /* <DEDUP_REMOVED lines=10> */
[----:B----4-:R-:W-:Y:S04]  /*11ce0*/  LDSM.16.M88.4 R32, [R241+0x4000] ;  /* 0x00400000f120783b */ /* 0x010fe80000000200 */
[----:B------:R-:W-:Y:S04]  /*11cf0*/  LDSM.16.M88.4 R28, [R241+0x4800] ;  /* 0x00480000f11c783b */ /* 0x000fe80000000200 */
[----:B------:R-:W-:Y:S04]  /*11d00*/  LDSM.16.M88.4 R24, [R241+0x5000] ;  /* 0x00500000f118783b */ /* 0x000fe80000000200 */
[----:B------:R3:W-:Y:S04]  /*11d10*/  LDSM.16.M88.4 R20, [R241+0x5800] ;  /* 0x00580000f114783b */ /* 0x0007e80000000200 */
[----:B------:R-:W4:Y:S04]  /*11d20*/  LDSM.16.M88.4 R12, [R246] ;  /* 0x00000000f60c783b */ /* 0x000f280000000200 */
[----:B-1----:R-:W1:Y:S04]  /*11d30*/  LDSM.16.M88.4 R8, [R246+0x2000] ;  /* 0x00200000f608783b */ /* 0x002e680000000200 */
[----:B--2---:R-:W-:Y:S04]  /*11d40*/  LDSM.16.M88.4 R4, [R0] ;  /* 0x000000000004783b */ /* 0x004fe80000000200 */
[----:B------:R-:W2:Y:S04]  /*11d50*/  LDSM.16.M88.4 R60, [R244+0x4000] ;  /* 0x00400000f43c783b */ /* 0x000ea80000000200 */
[----:B------:R-:W-:Y:S04]  /*11d60*/  LDSM.16.M88.4 R52, [R244+0x4800] ;  /* 0x00480000f434783b */ /* 0x000fe80000000200 */
[----:B---3--:R-:W3:Y:S01]  /*11d70*/  LDL.LU R241, [R1+0x1c] ;  /* 0x00001c0001f17983 */ /* 0x008ee20000300800 */
[----:B------:R-:W-:Y:S01]  /*11d80*/  IMAD.SHL.U32 R2, R178, 0x2, RZ ;  /* 0x00000002b2027824 */ /* 0x000fe200078e00ff */
[----:B------:R-:W-:-:S02]  /*11d90*/  UISETP.GT.AND UP0, UPT, UR30, UR18, UPT ;  /* 0x000000121e00728c */ /* 0x000fc4000bf04270 */
[----:B------:R-:W2:Y:S04]  /*11da0*/  LDSM.16.M88.4 R64, [R244+0x5000] ;  /* 0x00500000f440783b */ /* 0x000ea80000000200 */
[----:B------:R1:W2:Y:S04]  /*11db0*/  LDSM.16.M88.4 R16, [R0+0x2000] ;  /* 0x002000000010783b */ /* 0x0002a80000000200 */
[----:B------:R-:W2:Y:S04]  /*11dc0*/  LDSM.16.M88.4 R68, [R244+0x5800] ;  /* 0x00580000f444783b */ /* 0x000ea80000000200 */
[----:B------:R1:W-:Y:S01]  /*11dd0*/  STL [R1+0x148], R2 ;  /* 0x0001480201007387 */ /* 0x0003e20000100800 */
[C---:B----4-:R-:W-:Y:S03]  /*11de0*/  HMMA.16816.F32 R152, R12.reuse, R32, RZ ;  /* 0x000000200c98723c */ /* 0x050fe600000018ff */
[----:B------:R-:W0:Y:S05]  /*11df0*/  LDGDEPBAR ;  /* 0x00000000000079af */ /* 0x000e2a0000000000 */
[----:B------:R-:W-:Y:S01]  /*11e00*/  HMMA.16816.F32 R144, R12, R28, RZ ;  /* 0x0000001c0c90723c */ /* 0x000fe200000018ff */
[----:B-1----:R-:W-:-:S07]  /*11e10*/  IMAD.U32 R0, RZ, RZ, UR23 ;  /* 0x00000017ff007e24 */ /* 0x002fce000f8e00ff */
[----:B------:R-:W-:Y:S01]  /*11e20*/  HMMA.16816.F32 R72, R12, R24, RZ ;  /* 0x000000180c48723c */ /* 0x000fe200000018ff */
[----:B------:R-:W-:-:S07]  /*11e30*/  LOP3.LUT R2, R2, 0x6, RZ, 0xc0, !PT ;  /* 0x0000000602027812 */ /* 0x000fce00078ec0ff */
[----:B------:R-:W-:Y:S01]  /*11e40*/  HMMA.16816.F32 R48, R12, R20, RZ ;  /* 0x000000140c30723c */ /* 0x000fe200000018ff */
[----:B------:R-:W-:Y:S01]  /*11e50*/  IMAD R0, R0, 0x40, R2 ;  /* 0x0000004000007824 */ /* 0x000fe200078e0202 */
[----:B------:R1:W-:Y:S03]  /*11e60*/  STL [R1+0x12c], R2 ;  /* 0x00012c0201007387 */ /* 0x0003e60000100800 */
[----:B------:R-:W-:-:S03]  /*11e70*/  VIADD R3, R0, 0xffffff71 ;  /* 0xffffff7100037836 */ /* 0x000fc60000000000 */
[C---:B------:R-:W-:Y:S08]  /*11e80*/  HMMA.16816.F32 R148, R12.reuse, R34, RZ ;  /* 0x000000220c94723c */ /* 0x040ff000000018ff */
[C---:B------:R-:W-:Y:S08]  /*11e90*/  HMMA.16816.F32 R140, R12.reuse, R30, RZ ;  /* 0x0000001e0c8c723c */ /* 0x040ff000000018ff */
[----:B------:R-:W-:Y:S01]  /*11ea0*/  HMMA.16816.F32 R56, R12, R26, RZ ;  /* 0x0000001a0c38723c */ /* 0x000fe200000018ff */
[----:B-1----:R-:W-:-:S07]  /*11eb0*/  VIADD R2, R0, 0xffffff78 ;  /* 0xffffff7800027836 */ /* 0x002fce0000000000 */
[----:B------:R-:W-:Y:S08]  /*11ec0*/  HMMA.16816.F32 R44, R12, R22, RZ ;  /* 0x000000160c2c723c */ /* 0x000ff000000018ff */
[C---:B------:R-:W-:Y:S08]  /*11ed0*/  HMMA.16816.F32 R12, R8.reuse, R28, RZ ;  /* 0x0000001c080c723c */ /* 0x040ff000000018ff */
[C---:B------:R-:W-:Y:S08]  /*11ee0*/  HMMA.16816.F32 R40, R8.reuse, R32, RZ ;  /* 0x000000200828723c */ /* 0x040ff000000018ff */
[----:B------:R-:W-:Y:S08]  /*11ef0*/  HMMA.16816.F32 R156, R8, R34, RZ ;  /* 0x00000022089c723c */ /* 0x000ff000000018ff */
[----:B--2---:R-:W-:Y:S08]  /*11f00*/  HMMA.16816.F32 R164, R4, R62, R148 ;  /* 0x0000003e04a4723c */ /* 0x004ff00000001894 */
[----:B------:R-:W-:Y:S08]  /*11f10*/  HMMA.16816.F32 R32, R8, R30, RZ ;  /* 0x0000001e0820723c */ /* 0x000ff000000018ff */
[----:B------:R-:W-:Y:S01]  /*11f20*/  HMMA.16816.F32 R148, R4, R66, R56 ;  /* 0x000000420494723c */ /* 0x000fe20000001838 */
[----:B------:R-:W-:Y:S07]  /*11f30*/  LDSM.16.M88.4 R56, [R247+0x4000] ;  /* 0x00400000f738783b */ /* 0x000fee0000000200 */
[----:B------:R-:W-:Y:S01]  /*11f40*/  HMMA.16816.F32 R204, R16, R52, R12 ;  /* 0x0000003410cc723c */ /* 0x000fe2000000180c */
[----:B------:R-:W1:Y:S07]  /*11f50*/  LDSM.16.M88.4 R12, [R248] ;  /* 0x00000000f80c783b */ /* 0x000e6e0000000200 */
[C---:B------:R-:W-:Y:S08]  /*11f60*/  HMMA.16816.F32 R28, R8.reuse, R24, RZ ;  /* 0x00000018081c723c */ /* 0x040ff000000018ff */
[C---:B------:R-:W-:Y:S08]  /*11f70*/  HMMA.16816.F32 R220, R8.reuse, R26, RZ ;  /* 0x0000001a08dc723c */ /* 0x040ff000000018ff */
[C---:B------:R-:W-:Y:S08]  /*11f80*/  HMMA.16816.F32 R24, R8.reuse, R20, RZ ;  /* 0x000000140818723c */ /* 0x040ff000000018ff */
[----:B------:R-:W-:Y:S01]  /*11f90*/  HMMA.16816.F32 R192, R8, R22, RZ ;  /* 0x0000001608c0723c */ /* 0x000fe200000018ff */
[----:B------:R-:W2:Y:S07]  /*11fa0*/  LDSM.16.M88.4 R8, [R248+0x2000] ;  /* 0x00200000f808783b */ /* 0x000eae0000000200 */
[C---:B------:R-:W-:Y:S01]  /*11fb0*/  HMMA.16816.F32 R200, R4.reuse, R70, R44 ;  /* 0x0000004604c8723c */ /* 0x040fe2000000182c */
[----:B------:R-:W4:Y:S07]  /*11fc0*/  LDSM.16.M88.4 R44, [R247+0x5000] ;  /* 0x00500000f72c783b */ /* 0x000f2e0000000200 */
[C---:B------:R-:W-:Y:S08]  /*11fd0*/  HMMA.16816.F32 R160, R4.reuse, R52, R144 ;  /* 0x0000003404a0723c */ /* 0x040ff00000001890 */
[----:B------:R-:W-:Y:S01]  /*11fe0*/  HMMA.16816.F32 R144, R4, R68, R48 ;  /* 0x000000440490723c */ /* 0x000fe20000001830 */
[----:B------:R-:W4:Y:S07]  /*11ff0*/  LDSM.16.M88.4 R48, [R247+0x4800] ;  /* 0x00480000f730783b */ /* 0x000f2e0000000200 */
[-C--:B------:R-:W-:Y:S01]  /*12000*/  HMMA.16816.F32 R196, R16, R60.reuse, R40 ;  /* 0x0000003c10c4723c */ /* 0x080fe20000001828 */
[----:B------:R-:W4:Y:S07]  /*12010*/  LDSM.16.M88.4 R40, [R247+0x5800] ;  /* 0x00580000f728783b */ /* 0x000f2e0000000200 */
[C---:B------:R-:W-:Y:S08]  /*12020*/  HMMA.16816.F32 R168, R4.reuse, R60, R152 ;  /* 0x0000003c04a8723c */ /* 0x040ff00000001898 */
[C---:B------:R-:W-:Y:S08]  /*12030*/  HMMA.16816.F32 R152, R4.reuse, R64, R72 ;  /* 0x000000400498723c */ /* 0x040ff00000001848 */
[-C--:B------:R-:W-:Y:S08]  /*12040*/  HMMA.16816.F32 R216, R4, R54.reuse, R140 ;  /* 0x0000003604d8723c */ /* 0x080ff0000000188c */
[C---:B------:R-:W-:Y:S01]  /*12050*/  HMMA.16816.F32 R72, R16.reuse, R54, R32 ;  /* 0x000000361048723c */ /* 0x040fe20000001820 */
[----:B------:R-:W-:Y:S04]  /*12060*/  LDSM.16.M88.4 R32, [R245+0x4000] ;  /* 0x00400000f520783b */ /* 0x000fe80000000200 */
[----:B------:R-:W-:Y:S03]  /*12070*/  LDSM.16.M88.4 R52, [R245+0x5800] ;  /* 0x00580000f534783b */ /* 0x000fe60000000200 */
[C---:B------:R-:W-:Y:S01]  /*12080*/  HMMA.16816.F32 R212, R16.reuse, R68, R24 ;  /* 0x0000004410d4723c */ /* 0x040fe20000001818 */
[----:B------:R-:W-:Y:S07]  /*12090*/  LDSM.16.M88.4 R24, [R245+0x5000] ;  /* 0x00500000f518783b */ /* 0x000fee0000000200 */
[C---:B------:R-:W-:Y:S08]  /*120a0*/  HMMA.16816.F32 R60, R16.reuse, R62, R156 ;  /* 0x0000003e103c723c */ /* 0x040ff0000000189c */
[C---:B------:R-:W-:Y:S01]  /*120b0*/  HMMA.16816.F32 R208, R16.reuse, R64, R28 ;  /* 0x0000004010d0723c */ /* 0x040fe2000000181c */
[----:B------:R-:W-:Y:S07]  /*120c0*/  LDSM.16.M88.4 R28, [R245+0x4800] ;  /* 0x00480000f51c783b */ /* 0x000fee0000000200 */
[----:B------:R-:W-:Y:S08]  /*120d0*/  HMMA.16816.F32 R140, R16, R66, R220 ;  /* 0x00000042108c723c */ /* 0x000ff000000018dc */
[-C--:B-1----:R-:W-:Y:S08]  /*120e0*/  HMMA.16816.F32 R168, R12, R56.reuse, R168 ;  /* 0x000000380ca8723c */ /* 0x082ff000000018a8 */
[----:B--2---:R-:W-:Y:S08]  /*120f0*/  HMMA.16816.F32 R64, R8, R56, R196 ;  /* 0x000000380840723c */ /* 0x004ff000000018c4 */
[----:B------:R-:W-:Y:S08]  /*12100*/  HMMA.16816.F32 R192, R16, R70, R192 ;  /* 0x0000004610c0723c */ /* 0x000ff000000018c0 */
[C---:B------:R-:W-:Y:S01]  /*12110*/  HMMA.16816.F32 R60, R8.reuse, R58, R60 ;  /* 0x0000003a083c723c */ /* 0x040fe2000000183c */
[----:B---3--:R-:W1:Y:S07]  /*12120*/  LDSM.16.M88.4 R4, [R241] ;  /* 0x00000000f104783b */ /* 0x008e6e0000000200 */
[----:B----4-:R-:W-:Y:S01]  /*12130*/  HMMA.16816.F32 R16, R8, R44, R208 ;  /* 0x0000002c0810723c */ /* 0x010fe200000018d0 */
[----:B------:R-:W2:Y:S01]  /*12140*/  LDSM.16.M88.4 R20, [R241+0x2000] ;  /* 0x00200000f114783b */ /* 0x000ea20000000200 */
[----:B------:R-:W-:-:S06]  /*12150*/  DEPBAR.LE SB0, 0x0 ;  /* 0x000080000000791a */ /* 0x000fcc0000000000 */
[C---:B------:R-:W-:Y:S08]  /*12160*/  HMMA.16816.F32 R164, R12.reuse, R58, R164 ;  /* 0x0000003a0ca4723c */ /* 0x040ff000000018a4 */
[C---:B------:R-:W-:Y:S08]  /*12170*/  HMMA.16816.F32 R160, R12.reuse, R48, R160 ;  /* 0x000000300ca0723c */ /* 0x040ff000000018a0 */
[C---:B------:R-:W-:Y:S08]  /*12180*/  HMMA.16816.F32 R156, R12.reuse, R50, R216 ;  /* 0x000000320c9c723c */ /* 0x040ff000000018d8 */
[----:B------:R-:W-:Y:S08]  /*12190*/  HMMA.16816.F32 R68, R12, R42, R200 ;  /* 0x0000002a0c44723c */ /* 0x000ff000000018c8 */
[----:B------:R-:W-:Y:S08]  /*121a0*/  HMMA.16816.F32 R56, R8, R48, R204 ;  /* 0x000000300838723c */ /* 0x000ff000000018cc */
[C---:B------:R-:W-:Y:S08]  /*121b0*/  HMMA.16816.F32 R152, R12.reuse, R44, R152 ;  /* 0x0000002c0c98723c */ /* 0x040ff00000001898 */
[----:B------:R-:W-:Y:S08]  /*121c0*/  HMMA.16816.F32 R148, R12, R46, R148 ;  /* 0x0000002e0c94723c */ /* 0x000ff00000001894 */
[----:B------:R-:W-:Y:S08]  /*121d0*/  HMMA.16816.F32 R48, R8, R50, R72 ;  /* 0x000000320830723c */ /* 0x000ff00000001848 */
[----:B------:R-:W-:Y:S08]  /*121e0*/  HMMA.16816.F32 R144, R12, R40, R144 ;  /* 0x000000280c90723c */ /* 0x000ff00000001890 */
[C---:B------:R-:W-:Y:S08]  /*121f0*/  HMMA.16816.F32 R44, R8.reuse, R46, R140 ;  /* 0x0000002e082c723c */ /* 0x040ff0000000188c */
[----:B------:R-:W-:Y:S08]  /*12200*/  HMMA.16816.F32 R12, R8, R40, R212 ;  /* 0x00000028080c723c */ /* 0x000ff000000018d4 */
[-C--:B-1----:R-:W-:Y:S08]  /*12210*/  HMMA.16816.F32 R168, R4, R32.reuse, R168 ;  /* 0x0000002004a8723c */ /* 0x082ff000000018a8 */
[C---:B--2---:R-:W-:Y:S08]  /*12220*/  HMMA.16816.F32 R64, R20.reuse, R32, R64 ;  /* 0x000000201440723c */ /* 0x044ff00000001840 */
[C---:B------:R-:W-:Y:S08]  /*12230*/  HMMA.16816.F32 R140, R20.reuse, R34, R60 ;  /* 0x00000022148c723c */ /* 0x040ff0000000183c */
[----:B------:R-:W-:Y:S01]  /*12240*/  HMMA.16816.F32 R60, R20, R24, R16 ;  /* 0x00000018143c723c */ /* 0x000fe20000001810 */
[----:B------:R-:W-:-:S02]  /*12250*/  VIADD R16, R0, 0xffffff40 ;  /* 0xffffff4000107836 */ /* 0x000fc40000000000 */
[C---:B------:R-:W-:Y:S02]  /*12260*/  VIADD R19, R183.reuse, 0x8 ;  /* 0x00000008b7137836 */ /* 0x040fe40000000000 */
[C---:B------:R-:W-:Y:S01]  /*12270*/  VIADD R18, R183.reuse, 0x40 ;  /* 0x00000040b7127836 */ /* 0x040fe20000000000 */
[CC--:B------:R-:W-:Y:S01]  /*12280*/  ISETP.GT.AND P1, PT, R183.reuse, R16.reuse, PT ;  /* 0x00000010b700720c */ /* 0x0c0fe20003f24270 */
[----:B------:R-:W-:Y:S01]  /*12290*/  VIADD R17, R183, 0x48 ;  /* 0x00000048b7117836 */ /* 0x000fe20000000000 */
[----:B------:R-:W-:Y:S01]  /*122a0*/  HMMA.16816.F32 R164, R4, R34, R164 ;  /* 0x0000002204a4723c */ /* 0x000fe200000018a4 */
[----:B------:R-:W-:Y:S02]  /*122b0*/  ISETP.GE.AND P4, PT, R16, R189, PT ;  /* 0x000000bd1000720c */ /* 0x000fe40003f86270 */
[-C--:B------:R-:W-:Y:S02]  /*122c0*/  ISETP.GT.AND P3, PT, R19, R16.reuse, PT ;  /* 0x000000101300720c */ /* 0x080fe40003f64270 */
[----:B------:R-:W-:-:S03]  /*122d0*/  ISETP.GT.AND P5, PT, R17, R16, PT ;  /* 0x000000101100720c */ /* 0x000fc60003fa4270 */
[C---:B------:R-:W-:Y:S08]  /*122e0*/  HMMA.16816.F32 R160, R4.reuse, R28, R160 ;  /* 0x0000001c04a0723c */ /* 0x040ff000000018a0 */
[C---:B------:R-:W-:Y:S08]  /*122f0*/  HMMA.16816.F32 R156, R4.reuse, R30, R156 ;  /* 0x0000001e049c723c */ /* 0x040ff0000000189c */
[----:B------:R-:W-:Y:S08]  /*12300*/  HMMA.16816.F32 R204, R4, R54, R68 ;  /* 0x0000003604cc723c */ /* 0x000ff00000001844 */
[----:B------:R-:W-:Y:S08]  /*12310*/  HMMA.16816.F32 R68, R20, R30, R48 ;  /* 0x0000001e1444723c */ /* 0x000ff00000001830 */
[----:B------:R-:W-:Y:S01]  /*12320*/  HMMA.16816.F32 R196, R4, R24, R152 ;  /* 0x0000001804c4723c */ /* 0x000fe20000001898 */
[----:B------:R-:W-:Y:S01]  /*12330*/  FSEL R24, R168, -INF , !P1 ;  /* 0xff800000a8187808 */ /* 0x000fe20004800000 */
[----:B------:R-:W-:Y:S01]  /*12340*/  BAR.SYNC.DEFER_BLOCKING 0x0 ;  /* 0x0000000000007b1d */ /* 0x000fe20000010000 */
[----:B------:R-:W-:-:S04]  /*12350*/  ISETP.GT.AND P1, PT, R18, R16, PT ;  /* 0x000000101200720c */ /* 0x000fc80003f24270 */
[----:B------:R-:W-:Y:S01]  /*12360*/  FSEL R25, R64, -INF , !P1 ;  /* 0xff80000040197808 */ /* 0x000fe20004800000 */
[C---:B------:R-:W-:Y:S08]  /*12370*/  HMMA.16816.F32 R48, R20.reuse, R26, R44 ;  /* 0x0000001a1430723c */ /* 0x040ff0000000182c */
[----:B------:R-:W-:Y:S01]  /*12380*/  HMMA.16816.F32 R44, R20, R52, R12 ;  /* 0x00000034142c723c */ /* 0x000fe2000000180c */
[----:B------:R-:W-:-:S02]  /*12390*/  VIADD R15, R0, 0xffffff41 ;  /* 0xffffff41000f7836 */ /* 0x000fc40000000000 */
[C---:B------:R-:W-:Y:S02]  /*123a0*/  VIADD R14, R0.reuse, 0xffffff48 ;  /* 0xffffff48000e7836 */ /* 0x040fe40000000000 */
[C---:B------:R-:W-:Y:S02]  /*123b0*/  VIADD R13, R0.reuse, 0xffffff49 ;  /* 0xffffff49000d7836 */ /* 0x040fe40000000000 */
[----:B------:R-:W-:Y:S01]  /*123c0*/  VIADD R12, R0, 0xffffff50 ;  /* 0xffffff50000c7836 */ /* 0x000fe20000000000 */
[----:B------:R-:W-:Y:S01]  /*123d0*/  HMMA.16816.F32 R200, R4, R26, R148 ;  /* 0x0000001a04c8723c */ /* 0x000fe20000001894 */
[----:B------:R-:W-:Y:S02]  /*123e0*/  FSEL R26, R170, -INF , !P3 ;  /* 0xff800000aa1a7808 */ /* 0x000fe40005800000 */
[C---:B------:R-:W-:Y:S02]  /*123f0*/  ISETP.GT.AND P3, PT, R19.reuse, R14, PT ;  /* 0x0000000e1300720c */ /* 0x040fe40003f64270 */
[----:B------:R-:W-:-:S03]  /*12400*/  ISETP.GT.AND P1, PT, R19, R13, PT ;  /* 0x0000000d1300720c */ /* 0x000fc60003f24270 */
[----:B------:R-:W-:Y:S01]  /*12410*/  HMMA.16816.F32 R208, R4, R52, R144 ;  /* 0x0000003404d0723c */ /* 0x000fe20000001890 */
[----:B------:R-:W-:Y:S01]  /*12420*/  FSEL R144, R24, -INF , !P4 ;  /* 0xff80000018907808 */ /* 0x000fe20006000000 */
[C---:B------:R-:W-:Y:S01]  /*12430*/  VIADD R7, R0.reuse, 0xffffff61 ;  /* 0xffffff6100077836 */ /* 0x040fe20000000000 */
[C---:B------:R-:W-:Y:S01]  /*12440*/  ISETP.GT.AND P4, PT, R19.reuse, R15, PT ;  /* 0x0000000f1300720c */ /* 0x040fe20003f84270 */
[----:B------:R-:W-:Y:S01]  /*12450*/  VIADD R6, R0, 0xffffff68 ;  /* 0xffffff6800067836 */ /* 0x000fe20000000000 */
[----:B------:R-:W-:Y:S01]  /*12460*/  FSEL R24, R66, -INF , !P5 ;  /* 0xff80000042187808 */ /* 0x000fe20006800000 */
[C---:B------:R-:W-:Y:S01]  /*12470*/  VIADD R5, R0.reuse, 0xffffff69 ;  /* 0xffffff6900057836 */ /* 0x040fe20000000000 */
[----:B------:R-:W-:Y:S01]  /*12480*/  ISETP.GT.AND P5, PT, R19, R12, PT ;  /* 0x0000000c1300720c */ /* 0x000fe20003fa4270 */
[----:B------:R-:W-:Y:S01]  /*12490*/  HMMA.16816.F32 R192, R8, R42, R192 ;  /* 0x0000002a08c0723c */ /* 0x000fe200000018c0 */
[C---:B------:R-:W-:Y:S01]  /*124a0*/  VIADD R11, R0.reuse, 0xffffff51 ;  /* 0xffffff51000b7836 */ /* 0x040fe20000000000 */
[----:B------:R-:W-:Y:S01]  /*124b0*/  FSEL R27, R171, -INF , !P4 ;  /* 0xff800000ab1b7808 */ /* 0x000fe20006000000 */
[C---:B------:R-:W-:Y:S01]  /*124c0*/  VIADD R10, R0.reuse, 0xffffff58 ;  /* 0xffffff58000a7836 */ /* 0x040fe20000000000 */
[----:B------:R-:W-:Y:S01]  /*124d0*/  FSEL R30, R167, -INF , !P1 ;  /* 0xff800000a71e7808 */ /* 0x000fe20004800000 */
[C---:B------:R-:W-:Y:S01]  /*124e0*/  VIADD R9, R0.reuse, 0xffffff59 ;  /* 0xffffff5900097836 */ /* 0x040fe20000000000 */
[C---:B------:R-:W-:Y:S01]  /*124f0*/  ISETP.GT.AND P4, PT, R19.reuse, R11, PT ;  /* 0x0000000b1300720c */ /* 0x040fe20003f84270 */
[----:B------:R-:W-:Y:S01]  /*12500*/  VIADD R8, R0, 0xffffff60 ;  /* 0xffffff6000087836 */ /* 0x000fe20000000000 */
[----:B------:R-:W-:Y:S01]  /*12510*/  HMMA.16816.F32 R72, R20, R28, R56 ;  /* 0x0000001c1448723c */ /* 0x000fe20000001838 */
[----:B------:R-:W-:Y:S01]  /*12520*/  FSEL R28, R166, -INF , !P3 ;  /* 0xff800000a61c7808 */ /* 0x000fe20005800000 */
[C---:B------:R-:W-:Y:S01]  /*12530*/  VIADD R4, R0.reuse, 0xffffff70 ;  /* 0xffffff7000047836 */ /* 0x040fe20000000000 */
[----:B------:R-:W-:Y:S01]  /*12540*/  ISETP.GT.AND P3, PT, R19, R10, PT ;  /* 0x0000000a1300720c */ /* 0x000fe20003f64270 */
[----:B------:R-:W-:Y:S01]  /*12550*/  VIADD R0, R0, 0xffffff79 ;  /* 0xffffff7900007836 */ /* 0x000fe20000000000 */
[----:B------:R-:W-:-:S02]  /*12560*/  FSEL R32, R162, -INF , !P5 ;  /* 0xff800000a2207808 */ /* 0x000fc40006800000 */
[C---:B------:R-:W-:Y:S02]  /*12570*/  ISETP.GT.AND P1, PT, R19.reuse, R9, PT ;  /* 0x000000091300720c */ /* 0x040fe40003f24270 */
[----:B------:R-:W-:Y:S02]  /*12580*/  ISETP.GT.AND P5, PT, R19, R8, PT ;  /* 0x000000081300720c */ /* 0x000fe40003fa4270 */
[----:B------:R-:W-:Y:S01]  /*12590*/  FSEL R34, R163, -INF , !P4 ;  /* 0xff800000a3227808 */ /* 0x000fe20006000000 */
[----:B------:R-:W-:Y:S01]  /*125a0*/  HMMA.16816.F32 R52, R20, R54, R192 ;  /* 0x000000361434723c */ /* 0x000fe200000018c0 */
[C---:B------:R-:W-:Y:S02]  /*125b0*/  ISETP.GT.AND P4, PT, R19.reuse, R7, PT ;  /* 0x000000071300720c */ /* 0x040fe40003f84270 */
[----:B------:R-:W-:Y:S02]  /*125c0*/  FSEL R38, R158, -INF , !P3 ;  /* 0xff8000009e267808 */ /* 0x000fe40005800000 */
[----:B------:R-:W-:-:S02]  /*125d0*/  ISETP.GT.AND P3, PT, R19, R6, PT ;  /* 0x000000061300720c */ /* 0x000fc40003f64270 */
[----:B------:R-:W-:Y:S02]  /*125e0*/  FSEL R40, R159, -INF , !P1 ;  /* 0xff8000009f287808 */ /* 0x000fe40004800000 */
[----:B------:R-:W-:Y:S02]  /*125f0*/  FSEL R43, R198, -INF , !P5 ;  /* 0xff800000c62b7808 */ /* 0x000fe40006800000 */
[C---:B------:R-:W-:Y:S02]  /*12600*/  ISETP.GT.AND P1, PT, R19.reuse, R5, PT ;  /* 0x000000051300720c */ /* 0x040fe40003f24270 */
[----:B------:R-:W-:Y:S02]  /*12610*/  ISETP.GT.AND P5, PT, R19, R4, PT ;  /* 0x000000041300720c */ /* 0x000fe40003fa4270 */
[----:B------:R-:W-:Y:S02]  /*12620*/  FSEL R56, R199, -INF , !P4 ;  /* 0xff800000c7387808 */ /* 0x000fe40006000000 */
[----:B------:R-:W-:-:S02]  /*12630*/  ISETP.GT.AND P4, PT, R19, R3, PT ;  /* 0x000000031300720c */ /* 0x000fc40003f84270 */
        /* <DEDUP_REMOVED lines=36> */
[----:B------:R-:W-:Y:S02]  /*12880*/  ISETP.GE.AND P1, PT, R16, R190, PT ;  /* 0x000000be1000720c */ /* 0x000fe40003f26270 */
[----:B------:R-:W-:Y:S02]  /*12890*/  ISETP.GT.AND P5, PT, R183, R15, PT ;  /* 0x0000000fb700720c */ /* 0x000fe40003fa4270 */
[----:B------:R-:W-:Y:S02]  /*128a0*/  FSEL R44, R52, -INF , !P4 ;  /* 0xff800000342c7808 */ /* 0x000fe40006000000 */
[C---:B------:R-:W-:Y:S02]  /*128b0*/  ISETP.GE.AND P4, PT, R16.reuse, R184, PT ;  /* 0x000000b81000720c */ /* 0x040fe40003f86270 */
        /* <DEDUP_REMOVED lines=10> */
[----:B------:R-:W-:Y:S02]  /*12960*/  FSEL R25, R27, -INF , !P5 ;  /* 0xff8000001b197808 */ /* 0x000fe40006800000 */
[C---:B------:R-:W-:Y:S02]  /*12970*/  ISETP.GE.AND P3, PT, R15.reuse, R184, PT ;  /* 0x000000b80f00720c */ /* 0x040fe40003f66270 */
[----:B------:R-:W-:Y:S02]  /*12980*/  ISETP.GE.AND P1, PT, R15, R185, PT ;  /* 0x000000b90f00720c */ /* 0x000fe40003f26270 */
[----:B------:R-:W-:-:S02]  /*12990*/  ISETP.GT.AND P5, PT, R183, R14, PT ;  /* 0x0000000eb700720c */ /* 0x000fc40003fa4270 */
[----:B------:R-:W-:Y:S02]  /*129a0*/  FSEL R15, R67, -INF , !P4 ;  /* 0xff800000430f7808 */ /* 0x000fe40006000000 */
[----:B------:R-:W-:Y:S02]  /*129b0*/  ISETP.GE.AND P4, PT, R14, R189, PT ;  /* 0x000000bd0e00720c */ /* 0x000fe40003f86270 */
[----:B------:R-:W-:Y:S02]  /*129c0*/  FSEL R16, R164, -INF , !P5 ;  /* 0xff800000a4107808 */ /* 0x000fe40006800000 */
[----:B------:R-:W-:Y:S02]  /*129d0*/  FSEL R162, R15, -INF , !P1 ;  /* 0xff8000000fa27808 */ /* 0x000fe40004800000 */
[----:B------:R-:W-:Y:S02]  /*129e0*/  FSEL R140, R19, -INF , !P3 ;  /* 0xff800000138c7808 */ /* 0x000fe40005800000 */
[----:B------:R-:W-:-:S02]  /*129f0*/  ISETP.GT.AND P1, PT, R17, R14, PT ;  /* 0x0000000e1100720c */ /* 0x000fc40003f24270 */
[----:B------:R-:W-:Y:S02]  /*12a00*/  ISETP.GE.AND P3, PT, R14, R190, PT ;  /* 0x000000be0e00720c */ /* 0x000fe40003f66270 */
[----:B------:R-:W-:Y:S02]  /*12a10*/  ISETP.GT.AND P5, PT, R183, R13, PT ;  /* 0x0000000db700720c */ /* 0x000fe40003fa4270 */
[----:B------:R-:W-:Y:S02]  /*12a20*/  FSEL R147, R16, -INF , !P4 ;  /* 0xff80000010937808 */ /* 0x000fe40006000000 */
[----:B------:R-:W-:Y:S02]  /*12a30*/  ISETP.GE.AND P4, PT, R14, R184, PT ;  /* 0x000000b80e00720c */ /* 0x000fe40003f86270 */
[----:B------:R-:W-:Y:S02]  /*12a40*/  FSEL R15, R142, -INF , !P1 ;  /* 0xff8000008e0f7808 */ /* 0x000fe40004800000 */
[----:B------:R-:W-:-:S02]  /*12a50*/  ISETP.GE.AND P1, PT, R14, R185, PT ;  /* 0x000000b90e00720c */ /* 0x000fc40003f26270 */
[----:B------:R-:W-:Y:S02]  /*12a60*/  FSEL R72, R28, -INF , !P3 ;  /* 0xff8000001c487808 */ /* 0x000fe40005800000 */
[----:B------:R-:W-:Y:S02]  /*12a70*/  FSEL R14, R165, -INF , !P5 ;  /* 0xff800000a50e7808 */ /* 0x000fe40006800000 */
[C---:B------:R-:W-:Y:S02]  /*12a80*/  ISETP.GE.AND P3, PT, R13.reuse, R189, PT ;  /* 0x000000bd0d00720c */ /* 0x040fe40003f66270 */
[----:B------:R-:W-:Y:S02]  /*12a90*/  FSEL R146, R20, -INF , !P4 ;  /* 0xff80000014927808 */ /* 0x000fe40006000000 */
[----:B------:R-:W-:Y:S02]  /*12aa0*/  ISETP.GE.AND P5, PT, R13, R190, PT ;  /* 0x000000be0d00720c */ /* 0x000fe40003fa6270 */
[----:B------:R-:W-:-:S02]  /*12ab0*/  ISETP.GT.AND P4, PT, R17, R13, PT ;  /* 0x0000000d1100720c */ /* 0x000fc40003f84270 */
[----:B------:R-:W-:Y:S02]  /*12ac0*/  FSEL R163, R15, -INF , !P1 ;  /* 0xff8000000fa37808 */ /* 0x000fe40004800000 */
[----:B------:R-:W-:Y:S02]  /*12ad0*/  FSEL R141, R14, -INF , !P3 ;  /* 0xff8000000e8d7808 */ /* 0x000fe40005800000 */
[C---:B------:R-:W-:Y:S02]  /*12ae0*/  ISETP.GE.AND P1, PT, R13.reuse, R184, PT ;  /* 0x000000b80d00720c */ /* 0x040fe40003f26270 */
[----:B------:R-:W-:Y:S02]  /*12af0*/  ISETP.GE.AND P3, PT, R13, R185, PT ;  /* 0x000000b90d00720c */ /* 0x000fe40003f66270 */
[----:B------:R-:W-:Y:S02]  /*12b00*/  FSEL R66, R30, -INF , !P5 ;  /* 0xff8000001e427808 */ /* 0x000fe40006800000 */
[----:B------:R-:W-:-:S02]  /*12b10*/  FSEL R13, R143, -INF , !P4 ;  /* 0xff8000008f0d7808 */ /* 0x000fc40006000000 */
[-C--:B------:R-:W-:Y:S02]  /*12b20*/  ISETP.GT.AND P5, PT, R183, R12.reuse, PT ;  /* 0x0000000cb700720c */ /* 0x080fe40003fa4270 */
[----:B------:R-:W-:Y:S02]  /*12b30*/  ISETP.GE.AND P4, PT, R12, R189, PT ;  /* 0x000000bd0c00720c */ /* 0x000fe40003f86270 */
[----:B------:R-:W-:Y:S02]  /*12b40*/  FSEL R14, R160, -INF , !P5 ;  /* 0xff800000a00e7808 */ /* 0x000fe40006800000 */
[----:B------:R-:W-:Y:S02]  /*12b50*/  FSEL R159, R13, -INF , !P3 ;  /* 0xff8000000d9f7808 */ /* 0x000fe40005800000 */
[----:B------:R-:W-:Y:S02]  /*12b60*/  ISETP.GT.AND P3, PT, R17, R12, PT ;  /* 0x0000000c1100720c */ /* 0x000fe40003f64270 */
[----:B------:R-:W-:-:S02]  /*12b70*/  FSEL R73, R21, -INF , !P1 ;  /* 0xff80000015497808 */ /* 0x000fc40004800000 */
        /* <DEDUP_REMOVED lines=89> */
[----:B------:R-:W-:-:S02]  /*13110*/  FSEL R26, R59, -INF , !P5 ;  /* 0xff8000003b1a7808 */ /* 0x000fc40006800000 */
[-C--:B------:R-:W-:Y:S02]  /*13120*/  ISETP.GT.AND P5, PT, R183, R4.reuse, PT ;  /* 0x00000004b700720c */ /* 0x080fe40003fa4270 */
[----:B------:R-:W-:Y:S02]  /*13130*/  FSEL R50, R5, -INF , !P3 ;  /* 0xff80000005327808 */ /* 0x000fe40005800000 */
[----:B------:R-:W-:Y:S02]  /*13140*/  ISETP.GT.AND P3, PT, R17, R4, PT ;  /* 0x000000041100720c */ /* 0x000fe40003f64270 */
[----:B------:R-:W-:Y:S02]  /*13150*/  FSEL R29, R41, -INF , !P1 ;  /* 0xff800000291d7808 */ /* 0x000fe40004800000 */
[----:B------:R-:W-:Y:S02]  /*13160*/  ISETP.GE.AND P4, PT, R4, R189, PT ;  /* 0x000000bd0400720c */ /* 0x000fe40003f86270 */
        /* <DEDUP_REMOVED lines=16> */
[----:B------:R-:W-:Y:S02]  /*13270*/  ISETP.GE.AND P1, PT, R3, R185, PT ;  /* 0x000000b90300720c */ /* 0x000fe40003f26270 */
[----:B------:R-:W-:Y:S02]  /*13280*/  FSEL R3, R47, -INF , !P3 ;  /* 0xff8000002f037808 */ /* 0x000fe40005800000 */
[----:B------:R-:W-:-:S02]  /*13290*/  ISETP.GT.AND P3, PT, R183, R2, PT ;  /* 0x00000002b700720c */ /* 0x000fc40003f64270 */
[----:B------:R-:W-:Y:S02]  /*132a0*/  FSEL R19, R64, -INF , !P5 ;  /* 0xff80000040137808 */ /* 0x000fe40006800000 */
[----:B------:R-:W-:Y:S02]  /*132b0*/  ISETP.GE.AND P5, PT, R2, R189, PT ;  /* 0x000000bd0200720c */ /* 0x000fe40003fa6270 */
[----:B------:R-:W-:Y:S02]  /*132c0*/  FSEL R4, R204, -INF , !P3 ;  /* 0xff800000cc047808 */ /* 0x000fe40005800000 */
[----:B------:R-:W-:Y:S02]  /*132d0*/  FSEL R22, R42, -INF , !P4 ;  /* 0xff8000002a167808 */ /* 0x000fe40006000000 */
[----:B------:R-:W-:Y:S02]  /*132e0*/  ISETP.GE.AND P4, PT, R2, R190, PT ;  /* 0x000000be0200720c */ /* 0x000fe40003f86270 */
[----:B------:R-:W-:-:S02]  /*132f0*/  FSEL R41, R3, -INF , !P1 ;  /* 0xff80000003297808 */ /* 0x000fc40004800000 */
[----:B------:R-:W-:Y:S02]  /*13300*/  ISETP.GE.AND P3, PT, R2, R184, PT ;  /* 0x000000b80200720c */ /* 0x000fe40003f66270 */
[----:B------:R-:W-:Y:S02]  /*13310*/  FSEL R46, R4, -INF , !P5 ;  /* 0xff800000042e7808 */ /* 0x000fe40006800000 */
[----:B------:R-:W-:Y:S02]  /*13320*/  ISETP.GT.AND P1, PT, R17, R2, PT ;  /* 0x000000021100720c */ /* 0x000fe40003f24270 */
[----:B------:R-:W-:Y:S02]  /*13330*/  ISETP.GT.AND P5, PT, R183, R0, PT ;  /* 0x00000000b700720c */ /* 0x000fe40003fa4270 */
[----:B------:R-:W-:Y:S02]  /*13340*/  FSEL R18, R145, -INF , !P4 ;  /* 0xff80000091127808 */ /* 0x000fe40006000000 */
[----:B------:R-:W-:-:S02]  /*13350*/  ISETP.GE.AND P4, PT, R2, R185, PT ;  /* 0x000000b90200720c */ /* 0x000fc40003f86270 */
[----:B------:R-:W-:Y:S02]  /*13360*/  FSEL R20, R44, -INF , !P3 ;  /* 0xff8000002c147808 */ /* 0x000fe40005800000 */
[----:B------:R-:W-:Y:S02]  /*13370*/  FSEL R3, R54, -INF , !P1 ;  /* 0xff80000036037808 */ /* 0x000fe40004800000 */
[----:B------:R-:W-:Y:S02]  /*13380*/  FSEL R2, R205, -INF , !P5 ;  /* 0xff800000cd027808 */ /* 0x000fe40006800000 */
[----:B------:R-:W-:Y:S02]  /*13390*/  ISETP.GE.AND P3, PT, R0, R189, PT ;  /* 0x000000bd0000720c */ /* 0x000fe40003f66270 */
[----:B------:R-:W-:Y:S02]  /*133a0*/  ISETP.GT.AND P1, PT, R17, R0, PT ;  /* 0x000000001100720c */ /* 0x000fe40003f24270 */
        /* <DEDUP_REMOVED lines=8> */
[----:B------:R-:W-:Y:S01]  /*13430*/  FSEL R32, R0, -INF , !P3 ;  /* 0xff80000000207808 */ /* 0x000fe20005800000 */
[----:B------:R-:W-:Y:S06]  /*13440*/  BRA.U !UP0, `(.L_x_2342) ;  /* 0x0000000108e87547 */ /* 0x000fec000b800000 */
        /* <DEDUP_REMOVED lines=56> */
.L_x_2344:
[----:B------:R-:W-:Y:S05]  /*137d0*/  BSYNC.RECONVERGENT B0 ;  /* 0x0000000000007941 */ /* 0x000fea0003800200 */
.L_x_2343:
[----:B------:R-:W0:Y:S02]  /*137e0*/  LDGDEPBAR ;  /* 0x00000000000079af */ /* 0x000e240000000000 */
.L_x_2342:
[----:B-1----:R-:W3:Y:S04]  /*137f0*/  LDL.64 R6, [R1+0x130] ;  /* 0x0001300001067983 */ /* 0x002ee80000100a00 */
[----:B------:R-:W4:Y:S04]  /*13800*/  LDL.64 R12, [R1+0x78] ;  /* 0x00007800010c7983 */ /* 0x000f280000100a00 */
[----:B------:R-:W-:Y:S04]  /*13810*/  STL [R1+0x170], R172 ;  /* 0x000170ac01007387 */ /* 0x000fe80000100800 */
[----:B------:R1:W-:Y:S04]  /*13820*/  STL.64 [R1+0x168], R36 ;  /* 0x0001682401007387 */ /* 0x0003e80000100a00 */
[----:B-1----:R-:W4:Y:S04]  /*13830*/  LDL.64 R36, [R1+0x138] ;  /* 0x0001380001247983 */ /* 0x002f280000100a00 */
[----:B------:R2:W-:Y:S04]  /*13840*/  STL.64 [R1+0x160], R190 ;  /* 0x000160be01007387 */ /* 0x0005e80000100a00 */
[----:B--2---:R-:W2:Y:S04]  /*13850*/  LDL.64 R190, [R1+0x118] ;  /* 0x0001180001be7983 */ /* 0x004ea80000100a00 */
[----:B------:R1:W-:Y:S04]  /*13860*/  STL.64 [R1+0x158], R184 ;  /* 0x000158b801007387 */ /* 0x0003e80000100a00 */
[----:B-1----:R-:W2:Y:S04]  /*13870*/  LDL.64 R184, [R1+0x140] ;  /* 0x0001400001b87983 */ /* 0x002ea80000100a00 */
[----:B-----5:R1:W-:Y:S04]  /*13880*/  STL.64 [R1+0x150], R176 ;  /* 0x000150b001007387 */ /* 0x0203e80000100a00 */
[----:B-1----:R-:W2:Y:S01]  /*13890*/  LDL.64 R176, [R1+0x120] ;  /* 0x0001200001b07983 */ /* 0x002ea20000100a00 */
[----:B------:R-:W-:Y:S01]  /*138a0*/  FMNMX3.FTZ R0, R227, R144, R24, !PT ;  /* 0x00000090e3007276 */ /* 0x000fe20007810018 */
[----:B------:R-:W-:Y:S01]  /*138b0*/  USHF.L.U32 UR4, UR30, 0x1, URZ ;  /* 0x000000011e047899 */ /* 0x000fe200080006ff */
[----:B------:R-:W1:Y:S02]  /*138c0*/  S2R R5, SR_TID.X ;  /* 0x0000000000057919 */ /* 0x000e640000002100 */
        /* <DEDUP_REMOVED lines=17> */
[----:B------:R-:W-:Y:S02]  /*139e0*/  FMNMX3.FTZ R68, R68, R21, R19, !PT ;  /* 0x0000001544447276 */ /* 0x000fe40007810013 */
[----:B------:R-:W-:Y:S01]  /*139f0*/  FMNMX3.FTZ R3, R2, R60, R52, !PT ;  /* 0x0000003c02037276 */ /* 0x000fe20007810034 */
[----:B------:R-:W-:Y:S01]  /*13a00*/  IMAD.U32 R2, RZ, RZ, UR37 ;  /* 0x00000025ff027e24 */ /* 0x000fe2000f8e00ff */
[----:B------:R-:W-:Y:S02]  /*13a10*/  FMNMX3.FTZ R68, R68, R18, R16, !PT ;  /* 0x0000001244447276 */ /* 0x000fe40007810010 */
[----:B-1----:R-:W-:Y:S02]  /*13a20*/  SHF.R.U32.HI R5, RZ, 0x5, R5 ;  /* 0x00000005ff057819 */ /* 0x002fe40000011605 */
[----:B------:R-:W-:Y:S01]  /*13a30*/  FMNMX3.FTZ R3, R3, R33, R35, !PT ;  /* 0x0000002103037276 */ /* 0x000fe20007810023 */
[----:B------:R-:W1:Y:S03]  /*13a40*/  SHFL.BFLY PT, R9, R68, 0x2, 0x1f ;  /* 0x0c401f0044097f89 */ /* 0x000e6600000e0000 */
[----:B------:R-:W-:-:S02]  /*13a50*/  FMNMX3.FTZ R8, R3, R30, R29, !PT ;  /* 0x0000001e03087276 */ /* 0x000fc4000781001d */
[----:B------:R-:W-:Y:S02]  /*13a60*/  FMNMX.FTZ R0, R0, R4, !PT ;  /* 0x0000000400007209 */ /* 0x000fe40007810000 */
[----:B------:R-:W-:-:S03]  /*13a70*/  FMNMX3.FTZ R8, R8, R27, R22, !PT ;  /* 0x0000001b08087276 */ /* 0x000fc60007810016 */
[----:B------:R-:W1:Y:S01]  /*13a80*/  SHFL.BFLY PT, R71, R0, 0x1, 0x1f ;  /* 0x0c201f0000477f89 */ /* 0x000e6200000e0000 */
[----:B------:R-:W-:-:S05]  /*13a90*/  FMNMX3.FTZ R8, R8, R20, R17, !PT ;  /* 0x0000001408087276 */ /* 0x000fca0007810011 */
[----:B------:R-:W1:Y:S02]  /*13aa0*/  SHFL.BFLY PT, R15, R8, 0x2, 0x1f ;  /* 0x0c401f00080f7f89 */ /* 0x000e6400000e0000 */
[----:B-1----:R-:W-:-:S05]  /*13ab0*/  FMNMX.FTZ R68, R68, R9, !PT ;  /* 0x0000000944447209 */ /* 0x002fca0007810000 */
[----:B------:R-:W1:Y:S01]  /*13ac0*/  SHFL.BFLY PT, R14, R68, 0x1, 0x1f ;  /* 0x0c201f00440e7f89 */ /* 0x000e6200000e0000 */
[----:B------:R-:W-:-:S04]  /*13ad0*/  FMNMX.FTZ R71, R0, R71, !PT ;  /* 0x0000004700477209 */ /* 0x000fc80007810000 */
[----:B------:R-:W-:Y:S02]  /*13ae0*/  FSETP.NEU.FTZ.AND P4, PT, R71, -INF , PT ;  /* 0xff8000004700780b */ /* 0x000fe40003f9d000 */
[----:B------:R-:W-:-:S05]  /*13af0*/  FMNMX.FTZ R8, R8, R15, !PT ;  /* 0x0000000f08087209 */ /* 0x000fca0007810000 */
[----:B------:R-:W1:Y:S02]  /*13b00*/  SHFL.BFLY PT, R70, R8, 0x1, 0x1f ;  /* 0x0c201f0008467f89 */ /* 0x000e6400000e0000 */
[----:B-1----:R-:W-:-:S04]  /*13b10*/  FMNMX.FTZ R68, R68, R14, !PT ;  /* 0x0000000e44447209 */ /* 0x002fc80007810000 */
[----:B------:R-:W-:Y:S02]  /*13b20*/  FSETP.NEU.FTZ.AND P5, PT, R68, -INF , PT ;  /* 0xff8000004400780b */ /* 0x000fe40003fbd000 */
[----:B------:R-:W-:Y:S01]  /*13b30*/  FMNMX.FTZ R70, R8, R70, !PT ;  /* 0x0000004608467209 */ /* 0x000fe20007810000 */
[----:B---3--:R-:W-:Y:S01]  /*13b40*/  IMAD.U32 R6, RZ, RZ, UR20 ;  /* 0x00000014ff067e24 */ /* 0x008fe2000f8e00ff */
[----:B------:R-:W-:-:S03]  /*13b50*/  LOP3.LUT R2, R2, UR4, R7, 0x96, !PT ;  /* 0x0000000402027c12 */ /* 0x000fc6000f8e9607 */
[----:B------:R-:W-:Y:S02]  /*13b60*/  IMAD R6, R6, 0x8, R5 ;  /* 0x0000000806067824 */ /* 0x000fe400078e0205 */
[----:B------:R-:W-:-:S04]  /*13b70*/  IMAD.WIDE.U32 R2, R2, -0x326172a9, RZ ;  /* 0xcd9e8d5702027825 */ /* 0x000fc800078e00ff */
[----:B------:R-:W-:-:S03]  /*13b80*/  IMAD.WIDE.U32 R6, R6, -0x326172a9, RZ ;  /* 0xcd9e8d5706067825 */ /* 0x000fc600078e00ff */
[--C-:B------:R-:W-:Y:S02]  /*13b90*/  LOP3.LUT R10, R6, UR34, R3.reuse, 0x96, !PT ;  /* 0x00000022060a7c12 */ /* 0x100fe4000f8e9603 */
[----:B----4-:R-:W-:-:S03]  /*13ba0*/  LOP3.LUT R3, R12, UR34, R3, 0x96, !PT ;  /* 0x000000220c037c12 */ /* 0x010fc6000f8e9603 */
[----:B------:R-:W-:-:S05]  /*13bb0*/  IMAD.WIDE.U32 R10, R10, -0x2daee0ad, RZ ;  /* 0xd2511f530a0a7825 */ /* 0x000fca00078e00ff */
[----:B------:R-:W-:-:S05]  /*13bc0*/  LOP3.LUT R9, R36, UR32, R11, 0x96, !PT ;  /* 0x0000002024097c12 */ /* 0x000fca000f8e960b */
[----:B------:R-:W-:Y:S01]  /*13bd0*/  IMAD.WIDE.U32 R54, R9, -0x326172a9, RZ ;  /* 0xcd9e8d5709367825 */ /* 0x000fe200078e00ff */
[----:B--2---:R-:W-:-:S04]  /*13be0*/  LOP3.LUT R6, R2, UR33, R191, 0x96, !PT ;  /* 0x0000002102067c12 */ /* 0x004fc8000f8e96bf */
[----:B------:R-:W-:Y:S01]  /*13bf0*/  LOP3.LUT R0, R190, UR17, R55, 0x96, !PT ;  /* 0x00000011be007c12 */ /* 0x000fe2000f8e9637 */
[----:B------:R-:W-:-:S05]  /*13c00*/  IMAD.WIDE.U32 R6, R6, -0x2daee0ad, RZ ;  /* 0xd2511f5306067825 */ /* 0x000fca00078e00ff */
[----:B------:R-:W-:-:S05]  /*13c10*/  LOP3.LUT R12, R10, UR31, R7, 0x96, !PT ;  /* 0x0000001f0a0c7c12 */ /* 0x000fca000f8e9607 */
[----:B------:R-:W-:-:S05]  /*13c20*/  IMAD.WIDE.U32 R12, R12, -0x326172a9, RZ ;  /* 0xcd9e8d570c0c7825 */ /* 0x000fca00078e00ff */
[----:B------:R-:W-:-:S05]  /*13c30*/  LOP3.LUT R7, R54, UR16, R13, 0x96, !PT ;  /* 0x0000001036077c12 */ /* 0x000fca000f8e960d */
[----:B------:R-:W-:Y:S01]  /*13c40*/  IMAD.WIDE.U32 R160, R7, -0x2daee0ad, RZ ;  /* 0xd2511f5307a07825 */ /* 0x000fe200078e00ff */
[----:B------:R-:W-:-:S03]  /*13c50*/  LOP3.LUT R4, R2, UR33, R177, 0x96, !PT ;  /* 0x0000002102047c12 */ /* 0x000fc6000f8e96b1 */
[----:B------:R-:W-:-:S04]  /*13c60*/  IMAD.WIDE.U32 R2, R3, -0x2daee0ad, RZ ;  /* 0xd2511f5303027825 */ /* 0x000fc800078e00ff */
[----:B------:R-:W-:Y:S01]  /*13c70*/  IMAD.WIDE.U32 R4, R4, -0x2daee0ad, RZ ;  /* 0xd2511f5304047825 */ /* 0x000fe200078e00ff */
[----:B------:R-:W-:-:S04]  /*13c80*/  LOP3.LUT R3, R184, UR32, R3, 0x96, !PT ;  /* 0x00000020b8037c12 */ /* 0x000fc8000f8e9603 */
[----:B------:R-:W-:Y:S01]  /*13c90*/  LOP3.LUT R10, R2, UR31, R5, 0x96, !PT ;  /* 0x0000001f020a7c12 */ /* 0x000fe2000f8e9605 */
[----:B------:R-:W-:-:S04]  /*13ca0*/  IMAD.WIDE.U32 R58, R3, -0x326172a9, RZ ;  /* 0xcd9e8d57033a7825 */ /* 0x000fc800078e00ff */
[----:B------:R-:W-:Y:S01]  /*13cb0*/  FMUL.FTZ R2, R71, UR35 ;  /* 0x0000002347027c20 */ /* 0x000fe20008410000 */
[----:B------:R-:W-:Y:S01]  /*13cc0*/  IMAD.WIDE.U32 R10, R10, -0x326172a9, RZ ;  /* 0xcd9e8d570a0a7825 */ /* 0x000fe200078e00ff */
[----:B------:R-:W-:-:S03]  /*13cd0*/  LOP3.LUT R5, R176, UR17, R59, 0x96, !PT ;  /* 0x00000011b0057c12 */ /* 0x000fc6000f8e963b */
[----:B------:R-:W-:Y:S02]  /*13ce0*/  FSEL R2, R2, RZ, P4 ;  /* 0x000000ff02027208 */ /* 0x000fe40002000000 */
[----:B------:R-:W-:Y:S01]  /*13cf0*/  LOP3.LUT R3, R58, UR16, R11, 0x96, !PT ;  /* 0x000000103a037c12 */ /* 0x000fe2000f8e960b */
[----:B------:R-:W-:-:S04]  /*13d00*/  IMAD.WIDE.U32 R58, R0, -0x2daee0ad, RZ ;  /* 0xd2511f53003a7825 */ /* 0x000fc800078e00ff */
[--C-:B------:R-:W-:Y:S01]  /*13d10*/  FFMA.FTZ R0, R144, UR35, -R2.reuse ;  /* 0x0000002390007c23 */ /* 0x100fe20008010802 */
[----:B------:R-:W-:Y:S01]  /*13d20*/  FFMA.FTZ R63, R63, UR35, -R2 ;  /* 0x000000233f3f7c23 */ /* 0x000fe20008010802 */
[----:B------:R-:W-:Y:S01]  /*13d30*/  IMAD.WIDE.U32 R168, R3, -0x2daee0ad, RZ ;  /* 0xd2511f5303a87825 */ /* 0x000fe200078e00ff */
[----:B------:R-:W-:Y:S01]  /*13d40*/  LOP3.LUT R3, R58, UR24, R161, 0x96, !PT ;  /* 0x000000183a037c12 */ /* 0x000fe2000f8e96a1 */
[----:B------:R1:W-:Y:S01]  /*13d50*/  MUFU.EX2 R171, R0 ;  /* 0x0000000000ab7308 */ /* 0x0003e20000000800 */
[----:B------:R-:W-:Y:S01]  /*13d60*/  FSEL R58, R68, RZ, P5 ;  /* 0x000000ff443a7208 */ /* 0x000fe20002800000 */
[----:B------:R-:W-:Y:S01]  /*13d70*/  IMAD.WIDE.U32 R54, R5, -0x2daee0ad, RZ ;  /* 0xd2511f5305367825 */ /* 0x000fe200078e00ff */
[----:B------:R-:W-:-:S03]  /*13d80*/  LOP3.LUT R5, R6, UR26, R59, 0x96, !PT ;  /* 0x0000001a06057c12 */ /* 0x000fc6000f8e963b */
[----:B------:R-:W-:Y:S01]  /*13d90*/  IMAD.WIDE.U32 R164, R3, -0x326172a9, RZ ;  /* 0xcd9e8d5703a47825 */ /* 0x000fe200078e00ff */
[----:B------:R-:W-:-:S03]  /*13da0*/  LOP3.LUT R6, R4, UR26, R55, 0x96, !PT ;  /* 0x0000001a04067c12 */ /* 0x000fc6000f8e9637 */
[----:B------:R-:W-:Y:S01]  /*13db0*/  FFMA.FTZ R3, R24, UR35, -R2 ;  /* 0x0000002318037c23 */ /* 0x000fe20008010802 */
[----:B------:R-:W-:Y:S01]  /*13dc0*/  LOP3.LUT R9, R54, UR24, R169, 0x96, !PT ;  /* 0x0000001836097c12 */ /* 0x000fe2000f8e96a9 */
[----:B------:R-:W-:Y:S02]  /*13dd0*/  IMAD.WIDE.U32 R4, R5, -0x326172a9, RZ ;  /* 0xcd9e8d5705047825 */ /* 0x000fe400078e00ff */
[----:B------:R2:W3:Y:S02]  /*13de0*/  MUFU.EX2 R179, R3 ;  /* 0x0000000300b37308 */ /* 0x0004e40000000800 */
[----:B------:R-:W-:Y:S01]  /*13df0*/  IMAD.WIDE.U32 R6, R6, -0x326172a9, RZ ;  /* 0xcd9e8d5706067825 */ /* 0x000fe200078e00ff */
[----:B------:R-:W-:-:S03]  /*13e00*/  LOP3.LUT R14, R4, UR13, R165, 0x96, !PT ;  /* 0x0000000d040e7c12 */ /* 0x000fc6000f8e96a5 */
[----:B-1----:R-:W-:Y:S01]  /*13e10*/  FMUL.FTZ R0, R68, UR35 ;  /* 0x0000002344007c20 */ /* 0x002fe20008410000 */
[----:B------:R-:W-:Y:S01]  /*13e20*/  IMAD.WIDE.U32 R210, R9, -0x326172a9, RZ ;  /* 0xcd9e8d5709d27825 */ /* 0x000fe200078e00ff */
[----:B------:R-:W-:Y:S02]  /*13e30*/  LOP3.LUT R4, R14, 0xff, RZ, 0xc0, !PT ;  /* 0x000000ff0e047812 */ /* 0x000fe400078ec0ff */
[----:B------:R-:W-:Y:S02]  /*13e40*/  LOP3.LUT R12, R12, UR15, R5, 0x96, !PT ;  /* 0x0000000f0c0c7c12 */ /* 0x000fe4000f8e9605 */
[----:B------:R-:W-:Y:S01]  /*13e50*/  LOP3.LUT R15, R6, UR13, R211, 0x96, !PT ;  /* 0x0000000d060f7c12 */ /* 0x000fe2000f8e96d3 */
[----:B------:R-:W-:Y:S01]  /*13e60*/  IMAD.MOV.U32 R6, RZ, RZ, R164 ;  /* 0x000000ffff067224 */ /* 0x000fe200078e00a4 */
[----:B------:R-:W-:Y:S01]  /*13e70*/  FSEL R0, R0, RZ, P5 ;  /* 0x000000ff00007208 */ /* 0x000fe20002800000 */
[----:B------:R-:W-:Y:S01]  /*13e80*/  IMAD.WIDE.U32 R12, R12, -0x2daee0ad, RZ ;  /* 0xd2511f530c0c7825 */ /* 0x000fe200078e00ff */
[----:B------:R-:W-:-:S02]  /*13e90*/  ISETP.LE.U32.AND P1, PT, R4, UR12, PT ;  /* 0x0000000c04007c0c */ /* 0x000fc4000bf23070 */
[----:B--2---:R-:W-:Y:S01]  /*13ea0*/  LOP3.LUT R3, R14, 0xffff, RZ, 0xc0, !PT ;  /* 0x0000ffff0e037812 */ /* 0x004fe200078ec0ff */
[--C-:B------:R-:W-:Y:S01]  /*13eb0*/  FFMA.FTZ R5, R48, UR35, -R0.reuse ;  /* 0x0000002330057c23 */ /* 0x100fe20008010800 */
[----:B------:R-:W-:Y:S01]  /*13ec0*/  LOP3.LUT R6, R6, 0xff, RZ, 0xc0, !PT ;  /* 0x000000ff06067812 */ /* 0x000fe200078ec0ff */
[--C-:B------:R-:W-:Y:S01]  /*13ed0*/  FFMA.FTZ R4, R25, UR35, -R0.reuse ;  /* 0x0000002319047c23 */ /* 0x100fe20008010800 */
[----:B------:R-:W-:Y:S01]  /*13ee0*/  SHF.R.U32.HI R3, RZ, 0x8, R3 ;  /* 0x00000008ff037819 */ /* 0x000fe20000011603 */
[----:B------:R1:W-:Y:S01]  /*13ef0*/  MUFU.EX2 R170, R5 ;  /* 0x0000000500aa7308 */ /* 0x0003e20000000800 */
[----:B------:R-:W-:Y:S01]  /*13f00*/  ISETP.LE.U32.AND P3, PT, R6, UR12, PT ;  /* 0x0000000c06007c0c */ /* 0x000fe2000bf63070 */
[--C-:B------:R-:W-:Y:S01]  /*13f10*/  FFMA.FTZ R8, R53, UR35, -R0.reuse ;  /* 0x0000002335087c23 */ /* 0x100fe20008010800 */
[----:B------:R-:W-:Y:S01]  /*13f20*/  LOP3.LUT R3, R3, 0xffff, RZ, 0xc0, !PT ;  /* 0x0000ffff03037812 */ /* 0x000fe200078ec0ff */
[--C-:B------:R-:W-:Y:S01]  /*13f30*/  FFMA.FTZ R9, R49, UR35, -R0.reuse ;  /* 0x0000002331097c23 */ /* 0x100fe20008010800 */
[----:B---3--:R-:W-:Y:S01]  /*13f40*/  F2FP.F16.F32.PACK_AB R6, R179, R171 ;  /* 0x000000abb306723e */ /* 0x008fe200000000ff */
[--C-:B------:R-:W-:Y:S01]  /*13f50*/  FFMA.FTZ R151, R31, UR35, -R0.reuse ;  /* 0x000000231f977c23 */ /* 0x100fe20008010800 */
[----:B------:R-:W-:Y:S01]  /*13f60*/  ISETP.LE.U32.AND P0, PT, R3, UR12, PT ;  /* 0x0000000c03007c0c */ /* 0x000fe2000bf03070 */
[----:B------:R2:W3:Y:S01]  /*13f70*/  MUFU.EX2 R174, R4 ;  /* 0x0000000400ae7308 */ /* 0x0004e20000000800 */
[----:B------:R-:W-:Y:S01]  /*13f80*/  PRMT R3, R14, 0x7632, R3 ;  /* 0x000076320e037816 */ /* 0x000fe20000000003 */
[----:B------:R-:W-:Y:S01]  /*13f90*/  FFMA.FTZ R157, R28, UR35, -R0 ;  /* 0x000000231c9d7c23 */ /* 0x000fe20008010800 */
[----:B------:R-:W-:Y:S01]  /*13fa0*/  PRMT R34, R6, 0x7610, R34 ;  /* 0x0000761006227816 */ /* 0x000fe20000000022 */
[--C-:B------:R-:W-:Y:S01]  /*13fb0*/  FFMA.FTZ R161, R26, UR35, -R0.reuse ;  /* 0x000000231aa17c23 */ /* 0x100fe20008010800 */
[----:B------:R-:W-:Y:S01]  /*13fc0*/  LOP3.LUT R3, R3, 0xff, RZ, 0xc0, !PT ;  /* 0x000000ff03037812 */ /* 0x000fe200078ec0ff */
[----:B------:R-:W-:Y:S01]  /*13fd0*/  FFMA.FTZ R165, R21, UR35, -R0 ;  /* 0x0000002315a57c23 */ /* 0x000fe20008010800 */
[----:B------:R-:W-:Y:S01]  /*13fe0*/  PRMT R24, R6, 0x7632, R24 ;  /* 0x0000763206187816 */ /* 0x000fe20000000018 */
[----:B------:R-:W-:Y:S01]  /*13ff0*/  @!P1 HADD2 R23, -R34.H0_H0, -RZ.H0_H0 ;  /* 0xa00000ff22179230 */ /* 0x000fe20000000900 */
[----:B-1----:R-:W-:Y:S01]  /*14000*/  FMNMX3.FTZ R5, R225, R166, R162, !PT ;  /* 0x000000a6e1057276 */ /* 0x002fe200078100a2 */
[----:B------:R-:W-:Y:S01]  /*14010*/  FFMA.FTZ R6, R66, UR35, -R0 ;  /* 0x0000002342067c23 */ /* 0x000fe20008010800 */
[----:B------:R-:W-:Y:S01]  /*14020*/  ISETP.LE.U32.AND P5, PT, R3, UR12, PT ;  /* 0x0000000c03007c0c */ /* 0x000fe2000bfa3070 */
[----:B------:R-:W-:Y:S01]  /*14030*/  @!P0 HADD2 R144, -R24.H0_H0, -RZ.H0_H0 ;  /* 0xa00000ff18908230 */ /* 0x000fe20000000900 */
[----:B------:R-:W-:Y:S01]  /*14040*/  PRMT R172, R34, 0x5410, R24 ;  /* 0x0000541022ac7816 */ /* 0x000fe20000000018 */
[--C-:B------:R-:W-:Y:S01]  /*14050*/  FFMA.FTZ R167, R19, UR35, -R0.reuse ;  /* 0x0000002313a77c23 */ /* 0x100fe20008010800 */
[----:B------:R-:W-:Y:S01]  /*14060*/  @!P1 PRMT R34, R23, 0x5410, RZ ;  /* 0x0000541017229816 */ /* 0x000fe200000000ff */
[----:B------:R-:W-:Y:S01]  /*14070*/  FFMA.FTZ R186, R18, UR35, -R0 ;  /* 0x0000002312ba7c23 */ /* 0x000fe20008010800 */
[----:B--2---:R-:W-:Y:S01]  /*14080*/  FMNMX3.FTZ R4, R5, R163, R159, !PT ;  /* 0x000000a305047276 */ /* 0x004fe2000781009f */
[----:B------:R-:W-:Y:S01]  /*14090*/  IMAD.MOV.U32 R5, RZ, RZ, R210 ;  /* 0x000000ffff057224 */ /* 0x000fe200078e00d2 */
[----:B------:R-:W-:Y:S01]  /*140a0*/  @!P0 PRMT R24, R144, 0x5410, RZ ;  /* 0x0000541090188816 */ /* 0x000fe200000000ff */
[----:B------:R-:W-:Y:S01]  /*140b0*/  FFMA.FTZ R144, R38, UR35, -R0 ;  /* 0x0000002326907c23 */ /* 0x000fe20008010800 */
[----:B------:R-:W-:Y:S01]  /*140c0*/  FMNMX3.FTZ R4, R4, R158, R154, !PT ;  /* 0x0000009e04047276 */ /* 0x000fe2000781009a */
[--C-:B------:R-:W-:Y:S01]  /*140d0*/  FFMA.FTZ R187, R16, UR35, -R0.reuse ;  /* 0x0000002310bb7c23 */ /* 0x100fe20008010800 */
[----:B------:R-:W-:Y:S01]  /*140e0*/  LOP3.LUT R3, R5, 0xff, RZ, 0xc0, !PT ;  /* 0x000000ff05037812 */ /* 0x000fe200078ec0ff */
[----:B------:R-:W-:Y:S01]  /*140f0*/  FFMA.FTZ R5, R72, UR35, -R0 ;  /* 0x0000002348057c23 */ /* 0x000fe20008010800 */
[----:B------:R-:W-:Y:S01]  /*14100*/  FMNMX3.FTZ R69, R4, R152, R149, !PT ;  /* 0x0000009804457276 */ /* 0x000fe20007810095 */
[----:B------:R-:W-:Y:S01]  /*14110*/  MUFU.EX2 R175, R6 ;  /* 0x0000000600af7308 */ /* 0x000fe20000000800 */
[----:B------:R-:W-:-:S02]  /*14120*/  ISETP.LE.U32.AND P1, PT, R3, UR12, PT ;  /* 0x0000000c03007c0c */ /* 0x000fc4000bf23070 */
[----:B---3--:R-:W-:Y:S02]  /*14130*/  F2FP.F16.F32.PACK_AB R3, R174, R170 ;  /* 0x000000aaae03723e */ /* 0x008fe400000000ff */
[----:B------:R-:W-:Y:S01]  /*14140*/  LOP3.LUT R64, R10, UR15, R7, 0x96, !PT ;  /* 0x0000000f0a407c12 */ /* 0x000fe2000f8e9607 */
[--C-:B------:R-:W-:Y:S01]  /*14150*/  FFMA.FTZ R7, R61, UR35, -R0.reuse ;  /* 0x000000233d077c23 */ /* 0x100fe20008010800 */
[C---:B------:R-:W-:Y:S01]  /*14160*/  PRMT R25, R3.reuse, 0x7610, R25 ;  /* 0x0000761003197816 */ /* 0x040fe20000000019 */
[----:B------:R-:W-:Y:S01]  /*14170*/  FFMA.FTZ R10, R40, UR35, -R0 ;  /* 0x00000023280a7c23 */ /* 0x000fe20008010800 */
[----:B------:R-:W-:Y:S01]  /*14180*/  PRMT R23, R3, 0x7632, R23 ;  /* 0x0000763203177816 */ /* 0x000fe20000000017 */
[----:B------:R1:W-:Y:S01]  /*14190*/  MUFU.EX2 R169, R5 ;  /* 0x0000000500a97308 */ /* 0x0003e20000000800 */
[----:B------:R-:W-:Y:S01]  /*141a0*/  SHF.R.U32.HI R3, RZ, 0x18, R14 ;  /* 0x00000018ff037819 */ /* 0x000fe2000001160e */
[----:B------:R-:W-:Y:S01]  /*141b0*/  @!P5 HADD2 R145, -R25.H0_H0, -RZ.H0_H0 ;  /* 0xa00000ff1991d230 */ /* 0x000fe20000000900 */
[----:B------:R-:W-:-:S02]  /*141c0*/  PRMT R178, R25, 0x5410, R23 ;  /* 0x0000541019b27816 */ /* 0x000fc40000000017 */
[----:B------:R-:W-:Y:S01]  /*141d0*/  ISETP.LE.U32.AND P0, PT, R3, UR12, PT ;  /* 0x0000000c03007c0c */ /* 0x000fe2000bf03070 */
[C---:B------:R-:W-:Y:S01]  /*141e0*/  FMUL.FTZ R3, R70.reuse, UR35 ;  /* 0x0000002346037c20 */ /* 0x040fe20008410000 */
[----:B------:R-:W-:Y:S01]  /*141f0*/  @!P5 PRMT R25, R145, 0x5410, RZ ;  /* 0x000054109119d816 */ /* 0x000fe200000000ff */
[----:B------:R-:W-:Y:S01]  /*14200*/  MUFU.EX2 R216, R8 ;  /* 0x0000000800d87308 */ /* 0x000fe20000000800 */
[----:B------:R-:W-:Y:S02]  /*14210*/  FSETP.NEU.FTZ.AND P5, PT, R70, -INF , PT ;  /* 0xff8000004600780b */ /* 0x000fe40003fbd000 */
[----:B------:R-:W-:Y:S02]  /*14220*/  FMNMX3.FTZ R69, R69, R74, R62, !PT ;  /* 0x0000004a45457276 */ /* 0x000fe4000781003e */
[----:B------:R-:W-:Y:S01]  /*14230*/  FSEL R0, R3, RZ, P5 ;  /* 0x000000ff03007208 */ /* 0x000fe20002800000 */
[----:B------:R-:W-:Y:S01]  /*14240*/  FFMA.FTZ R3, R147, UR35, -R2 ;  /* 0x0000002393037c23 */ /* 0x000fe20008010802 */
[----:B------:R-:W-:-:S02]  /*14250*/  FMNMX3.FTZ R69, R69, R56, R50, !PT ;  /* 0x0000003845457276 */ /* 0x000fc40007810032 */
[----:B-1----:R-:W-:Y:S01]  /*14260*/  FSEL R5, R70, RZ, P5 ;  /* 0x000000ff46057208 */ /* 0x002fe20002800000 */
[----:B------:R1:W-:Y:S01]  /*14270*/  MUFU.EX2 R173, R3 ;  /* 0x0000000300ad7308 */ /* 0x0003e20000000800 */
[----:B------:R-:W-:Y:S01]  /*14280*/  FMNMX3.FTZ R69, R69, R43, R41, !PT ;  /* 0x0000002b45457276 */ /* 0x000fe20007810029 */
[----:B------:R-:W-:Y:S02]  /*14290*/  @!P0 HADD2 R21, -R23.H0_H0, -RZ.H0_H0 ;  /* 0xa00000ff17158230 */ /* 0x000fe40000000900 */
[--C-:B------:R-:W-:Y:S01]  /*142a0*/  FFMA.FTZ R61, R65, UR35, -R0.reuse ;  /* 0x00000023413d7c23 */ /* 0x100fe20008010800 */
[----:B------:R-:W-:Y:S01]  /*142b0*/  FFMA.FTZ R11, R148, UR35, -R0 ;  /* 0x00000023940b7c23 */ /* 0x000fe20008010800 */
[----:B------:R-:W-:Y:S01]  /*142c0*/  FMNMX3.FTZ R69, R69, R39, R32, !PT ;  /* 0x0000002745457276 */ /* 0x000fe20007810020 */
[--C-:B------:R-:W-:Y:S01]  /*142d0*/  FFMA.FTZ R16, R140, UR35, -R0.reuse ;  /* 0x000000238c107c23 */ /* 0x100fe20008010800 */
[--C-:B------:R-:W-:Y:S01]  /*142e0*/  FFMA.FTZ R53, R146, UR35, -R0.reuse ;  /* 0x0000002392357c23 */ /* 0x100fe20008010800 */
[--C-:B------:R-:W-:Y:S01]  /*142f0*/  FFMA.FTZ R55, R73, UR35, -R0.reuse ;  /* 0x0000002349377c23 */ /* 0x100fe20008010800 */
[--C-:B------:R-:W-:Y:S01]  /*14300*/  FFMA.FTZ R59, R67, UR35, -R0.reuse ;  /* 0x00000023433b7c23 */ /* 0x100fe20008010800 */
[----:B------:R-:W2:Y:S01]  /*14310*/  SHFL.BFLY PT, R4, R69, 0x2, 0x1f ;  /* 0x0c401f0045047f89 */ /* 0x000ea200000e0000 */
[--C-:B------:R-:W-:Y:S01]  /*14320*/  FFMA.FTZ R65, R60, UR35, -R0.reuse ;  /* 0x000000233c417c23 */ /* 0x100fe20008010800 */
[--C-:B------:R-:W-:Y:S01]  /*14330*/  FFMA.FTZ R66, R52, UR35, -R0.reuse ;  /* 0x0000002334427c23 */ /* 0x100fe20008010800 */
[--C-:B------:R-:W-:Y:S01]  /*14340*/  FFMA.FTZ R194, R33, UR35, -R0.reuse ;  /* 0x0000002321c27c23 */ /* 0x100fe20008010800 */
[--C-:B------:R-:W-:Y:S01]  /*14350*/  FFMA.FTZ R209, R35, UR35, -R0.reuse ;  /* 0x0000002323d17c23 */ /* 0x100fe20008010800 */
[--C-:B------:R-:W-:Y:S01]  /*14360*/  FFMA.FTZ R219, R30, UR35, -R0.reuse ;  /* 0x000000231edb7c23 */ /* 0x100fe20008010800 */
[----:B------:R-:W-:Y:S01]  /*14370*/  FFMA.FTZ R233, R29, UR35, -R0 ;  /* 0x000000231de97c23 */ /* 0x000fe20008010800 */
[----:B-1----:R-:W-:Y:S01]  /*14380*/  FFMA.FTZ R3, R141, UR35, -R2 ;  /* 0x000000238d037c23 */ /* 0x002fe20008010802 */
[--C-:B------:R-:W-:Y:S01]  /*14390*/  FFMA.FTZ R213, R27, UR35, -R0.reuse ;  /* 0x000000231bd57c23 */ /* 0x100fe20008010800 */
[--C-:B------:R-:W-:Y:S01]  /*143a0*/  FFMA.FTZ R214, R22, UR35, -R0.reuse ;  /* 0x0000002316d67c23 */ /* 0x100fe20008010800 */
[--C-:B------:R-:W-:Y:S01]  /*143b0*/  FFMA.FTZ R215, R20, UR35, -R0.reuse ;  /* 0x0000002314d77c23 */ /* 0x100fe20008010800 */
[----:B------:R-:W1:Y:S01]  /*143c0*/  MUFU.EX2 R217, R3 ;  /* 0x0000000300d97308 */ /* 0x000e620000000800 */
[----:B------:R-:W-:Y:S01]  /*143d0*/  FFMA.FTZ R218, R17, UR35, -R0 ;  /* 0x0000002311da7c23 */ /* 0x000fe20008010800 */
[----:B------:R-:W-:Y:S01]  /*143e0*/  PRMT R0, R164, 0x7771, RZ ;  /* 0x00007771a4007816 */ /* 0x000fe200000000ff */
[--C-:B------:R-:W-:Y:S01]  /*143f0*/  FFMA.FTZ R60, R150, UR35, -R2.reuse ;  /* 0x00000023963c7c23 */ /* 0x100fe20008010802 */
[----:B------:R-:W-:Y:S01]  /*14400*/  @!P0 PRMT R23, R21, 0x5410, RZ ;  /* 0x0000541015178816 */ /* 0x000fe200000000ff */
[--C-:B------:R-:W-:Y:S01]  /*14410*/  FFMA.FTZ R73, R57, UR35, -R2.reuse ;  /* 0x0000002339497c23 */ /* 0x100fe20008010802 */
[----:B------:R-:W-:Y:S01]  /*14420*/  ISETP.GT.U32.AND P0, PT, R0, UR12, PT ;  /* 0x0000000c00007c0c */ /* 0x000fe2000bf04070 */
[--C-:B------:R-:W-:Y:S01]  /*14430*/  FFMA.FTZ R0, R143, UR35, -R2.reuse ;  /* 0x000000238f007c23 */ /* 0x100fe20008010802 */
[----:B------:R-:W-:Y:S01]  /*14440*/  LOP3.LUT R33, R160, UR22, R13, 0x96, !PT ;  /* 0x00000016a0217c12 */ /* 0x000fe2000f8e960d */
[----:B------:R-:W-:Y:S01]  /*14450*/  MUFU.EX2 R150, R10 ;  /* 0x0000000a00967308 */ /* 0x000fe20000000800 */
[--C-:B------:R-:W-:Y:S01]  /*14460*/  FFMA.FTZ R141, R46, UR35, -R2.reuse ;  /* 0x000000232e8d7c23 */ /* 0x100fe20008010802 */
[----:B------:R-:W-:Y:S01]  /*14470*/  FFMA.FTZ R140, R42, UR35, -R2 ;  /* 0x000000232a8c7c23 */ /* 0x000fe20008010802 */
[----:B--2---:R-:W-:-:S02]  /*14480*/  FMNMX.FTZ R69, R69, R4, !PT ;  /* 0x0000000445457209 */ /* 0x004fc40007810000 */
[----:B------:R-:W-:Y:S02]  /*14490*/  PRMT R4, R164, 0x7772, RZ ;  /* 0x00007772a4047816 */ /* 0x000fe400000000ff */
[----:B-1----:R-:W-:Y:S01]  /*144a0*/  F2FP.F16.F32.PACK_AB R3, R217, R173 ;  /* 0x000000add903723e */ /* 0x002fe200000000ff */
[----:B------:R1:W-:Y:S01]  /*144b0*/  MUFU.EX2 R220, R0 ;  /* 0x0000000000dc7308 */ /* 0x0003e20000000800 */
[----:B------:R-:W-:Y:S02]  /*144c0*/  ISETP.GT.U32.AND P5, PT, R4, UR12, PT ;  /* 0x0000000c04007c0c */ /* 0x000fe4000bfa4070 */
[C---:B------:R-:W-:Y:S01]  /*144d0*/  PRMT R22, R3.reuse, 0x7610, R22 ;  /* 0x0000761003167816 */ /* 0x040fe20000000016 */
[----:B------:R-:W2:Y:S01]  /*144e0*/  SHFL.BFLY PT, R4, R69, 0x1, 0x1f ;  /* 0x0c201f0045047f89 */ /* 0x000ea200000e0000 */
[----:B------:R-:W-:Y:S02]  /*144f0*/  PRMT R21, R3, 0x7632, R21 ;  /* 0x0000763203157816 */ /* 0x000fe40000000015 */
[----:B------:R-:W-:Y:S01]  /*14500*/  F2FP.F16.F32.PACK_AB R3, R175, R169 ;  /* 0x000000a9af03723e */ /* 0x000fe200000000ff */
[----:B------:R-:W-:Y:S01]  /*14510*/  @!P3 HADD2 R18, -R22.H0_H0, -RZ.H0_H0 ;  /* 0xa00000ff1612b230 */ /* 0x000fe20000000900 */
[----:B------:R-:W-:Y:S01]  /*14520*/  PRMT R231, R22, 0x5410, R21 ;  /* 0x0000541016e77816 */ /* 0x000fe20000000015 */
[----:B------:R-:W-:Y:S01]  /*14530*/  @P0 HADD2 R26, -R21.H0_H0, -RZ.H0_H0 ;  /* 0xa00000ff151a0230 */ /* 0x000fe20000000900 */
[----:B------:R-:W-:Y:S01]  /*14540*/  PRMT R146, R3, 0x7610, R146 ;  /* 0x0000761003927816 */ /* 0x000fe20000000092 */
[----:B------:R-:W-:Y:S01]  /*14550*/  MUFU.EX2 R160, R7 ;  /* 0x0000000700a07308 */ /* 0x000fe20000000800 */
[----:B------:R-:W-:-:S02]  /*14560*/  @!P3 PRMT R22, R18, 0x5410, RZ ;  /* 0x000054101216b816 */ /* 0x000fc400000000ff */
[----:B------:R-:W-:Y:S01]  /*14570*/  @P0 PRMT R21, R26, 0x5410, RZ ;  /* 0x000054101a150816 */ /* 0x000fe200000000ff */
[----:B------:R-:W-:Y:S01]  /*14580*/  @P5 HADD2 R30, -R146.H0_H0, -RZ.H0_H0 ;  /* 0xa00000ff921e5230 */ /* 0x000fe20000000900 */
[----:B-1----:R-:W-:Y:S02]  /*14590*/  PRMT R0, R164, 0x7773, RZ ;  /* 0x00007773a4007816 */ /* 0x002fe400000000ff */
[----:B------:R-:W-:Y:S01]  /*145a0*/  PRMT R145, R3, 0x7632, R145 ;  /* 0x0000763203917816 */ /* 0x000fe20000000091 */
[----:B------:R-:W-:Y:S01]  /*145b0*/  MUFU.EX2 R11, R11 ;  /* 0x0000000b000b7308 */ /* 0x000fe20000000800 */
[----:B------:R-:W-:Y:S01]  /*145c0*/  ISETP.GT.U32.AND P3, PT, R0, UR12, PT ;  /* 0x0000000c00007c0c */ /* 0x000fe2000bf64070 */
[----:B------:R-:W-:Y:S01]  /*145d0*/  FFMA.FTZ R0, R142, UR35, -R2 ;  /* 0x000000238e007c23 */ /* 0x000fe20008010802 */
[----:B------:R-:W-:Y:S02]  /*145e0*/  PRMT R235, R146, 0x5410, R145 ;  /* 0x0000541092eb7816 */ /* 0x000fe40000000091 */
[----:B------:R-:W-:-:S03]  /*145f0*/  @P5 PRMT R146, R30, 0x5410, RZ ;  /* 0x000054101e925816 */ /* 0x000fc600000000ff */
[----:B------:R1:W3:Y:S01]  /*14600*/  MUFU.EX2 R221, R0 ;  /* 0x0000000000dd7308 */ /* 0x0002e20000000800 */
[----:B--2---:R-:W-:-:S05]  /*14610*/  FMNMX.FTZ R69, R69, R4, !PT ;  /* 0x0000000445457209 */ /* 0x004fca0007810000 */
[----:B------:R-:W-:Y:S02]  /*14620*/  @P3 HADD2 R31, -R145.H0_H0, -RZ.H0_H0 ;  /* 0xa00000ff911f3230 */ /* 0x000fe40000000900 */
[----:B------:R-:W-:-:S03]  /*14630*/  FMUL.FTZ R4, R69, UR35 ;  /* 0x0000002345047c20 */ /* 0x000fc60008410000 */
[----:B------:R-:W-:Y:S02]  /*14640*/  @P3 PRMT R145, R31, 0x5410, RZ ;  /* 0x000054101f913816 */ /* 0x000fe400000000ff */
[----:B------:R-:W-:Y:S02]  /*14650*/  FSETP.NEU.FTZ.AND P3, PT, R69, -INF , PT ;  /* 0xff8000004500780b */ /* 0x000fe40003f7d000 */
[----:B-1----:R-:W-:Y:S02]  /*14660*/  LOP3.LUT R0, R33, 0xff, RZ, 0xc0, !PT ;  /* 0x000000ff21007812 */ /* 0x002fe400078ec0ff */
[----:B------:R-:W-:Y:S02]  /*14670*/  FSEL R6, R69, RZ, P3 ;  /* 0x000000ff45067208 */ /* 0x000fe40001800000 */
[----:B------:R-:W-:Y:S02]  /*14680*/  ISETP.LE.U32.AND P0, PT, R0, UR12, PT ;  /* 0x0000000c00007c0c */ /* 0x000fe4000bf03070 */
[----:B------:R-:W-:-:S04]  /*14690*/  PRMT R0, R33, 0x7632, R0 ;  /* 0x0000763221007816 */ /* 0x000fc80000000000 */
[----:B------:R-:W-:-:S04]  /*146a0*/  LOP3.LUT R0, R0, 0xff, RZ, 0xc0, !PT ;  /* 0x000000ff00007812 */ /* 0x000fc800078ec0ff */
[----:B------:R-:W-:Y:S02]  /*146b0*/  ISETP.LE.U32.AND P5, PT, R0, UR12, PT ;  /* 0x0000000c00007c0c */ /* 0x000fe4000bfa3070 */
[----:B---3--:R-:W-:-:S04]  /*146c0*/  F2FP.F16.F32.PACK_AB R0, R221, R220 ;  /* 0x000000dcdd00723e */ /* 0x008fc800000000ff */
[C---:B------:R-:W-:Y:S02]  /*146d0*/  PRMT R212, R0.reuse, 0x7610, R212 ;  /* 0x0000761000d47816 */ /* 0x040fe400000000d4 */
[----:B------:R-:W-:Y:S02]  /*146e0*/  PRMT R211, R0, 0x7632, R211 ;  /* 0x0000763200d37816 */ /* 0x000fe400000000d3 */
[----:B------:R-:W-:Y:S01]  /*146f0*/  LOP3.LUT R0, R33, 0xffff, RZ, 0xc0, !PT ;  /* 0x0000ffff21007812 */ /* 0x000fe200078ec0ff */
[----:B------:R-:W-:Y:S01]  /*14700*/  @!P0 HADD2 R52, -R212.H0_H0, -RZ.H0_H0 ;  /* 0xa00000ffd4348230 */ /* 0x000fe20000000900 */
[----:B------:R-:W-:Y:S02]  /*14710*/  PRMT R229, R212, 0x5410, R211 ;  /* 0x00005410d4e57816 */ /* 0x000fe400000000d3 */
[----:B------:R-:W-:Y:S02]  /*14720*/  SHF.R.U32.HI R0, RZ, 0x8, R0 ;  /* 0x00000008ff007819 */ /* 0x000fe40000011600 */
[----:B------:R-:W-:-:S02]  /*14730*/  @!P0 PRMT R212, R52, 0x5410, RZ ;  /* 0x0000541034d48816 */ /* 0x000fc400000000ff */
[----:B------:R-:W-:Y:S02]  /*14740*/  LOP3.LUT R3, R0, 0xffff, RZ, 0xc0, !PT ;  /* 0x0000ffff00037812 */ /* 0x000fe400078ec0ff */
[----:B------:R-:W-:Y:S01]  /*14750*/  FSEL R0, R4, RZ, P3 ;  /* 0x000000ff04007208 */ /* 0x000fe20001800000 */
[----:B------:R-:W-:Y:S01]  /*14760*/  FADD.FTZ R4, R224, -R5 ;  /* 0x80000005e0047221 */ /* 0x000fe20000010000 */
[----:B------:R-:W-:Y:S02]  /*14770*/  ISETP.LE.U32.AND P0, PT, R3, UR12, PT ;  /* 0x0000000c03007c0c */ /* 0x000fe4000bf03070 */
[----:B------:R-:W-:Y:S01]  /*14780*/  F2FP.F16.F32.PACK_AB R3, R216, R160 ;  /* 0x000000a0d803723e */ /* 0x000fe200000000ff */
        /* <DEDUP_REMOVED lines=10> */
[----:B------:R-:W-:-:S02]  /*14830*/  @!P0 HADD2 R50, -R211.H0_H0, -RZ.H0_H0 ;  /* 0xa00000ffd3328230 */ /* 0x000fc40000000900 */
[--C-:B------:R-:W-:Y:S01]  /*14840*/  FFMA.FTZ R143, R62, UR35, -R0.reuse ;  /* 0x000000233e8f7c23 */ /* 0x100fe20008010800 */
[--C-:B------:R-:W-:Y:S01]  /*14850*/  FFMA.FTZ R166, R56, UR35, -R0.reuse ;  /* 0x0000002338a67c23 */ /* 0x100fe20008010800 */
[--C-:B------:R-:W-:Y:S01]  /*14860*/  FFMA.FTZ R223, R43, UR35, -R0.reuse ;  /* 0x000000232bdf7c23 */ /* 0x100fe20008010800 */
[--C-:B------:R-:W-:Y:S01]  /*14870*/  FFMA.FTZ R232, R41, UR35, -R0.reuse ;  /* 0x0000002329e87c23 */ /* 0x100fe20008010800 */
[--C-:B------:R-:W-:Y:S01]  /*14880*/  FFMA.FTZ R147, R39, UR35, -R0.reuse ;  /* 0x0000002327937c23 */ /* 0x100fe20008010800 */
[----:B------:R-:W-:Y:S01]  /*14890*/  FFMA.FTZ R148, R32, UR35, -R0 ;  /* 0x0000002320947c23 */ /* 0x000fe20008010800 */
[----:B------:R-:W-:Y:S01]  /*148a0*/  SHF.R.U32.HI R0, RZ, 0x18, R33 ;  /* 0x00000018ff007819 */ /* 0x000fe20000011621 */
[----:B------:R-:W-:Y:S01]  /*148b0*/  MUFU.EX2 R149, R9 ;  /* 0x0000000900957308 */ /* 0x000fe20000000800 */
[----:B------:R-:W-:Y:S01]  /*148c0*/  @!P0 PRMT R211, R50, 0x5410, RZ ;  /* 0x0000541032d38816 */ /* 0x000fe200000000ff */
[--C-:B------:R-:W-:Y:S01]  /*148d0*/  FFMA.FTZ R74, R51, UR35, -R2.reuse ;  /* 0x00000023334a7c23 */ /* 0x100fe20008010802 */
[----:B------:R-:W-:Y:S01]  /*148e0*/  ISETP.LE.U32.AND P0, PT, R0, UR12, PT ;  /* 0x0000000c00007c0c */ /* 0x000fe2000bf03070 */
[----:B------:R-:W-:Y:S01]  /*148f0*/  FFMA.FTZ R0, R156, UR35, -R2 ;  /* 0x000000239c007c23 */ /* 0x000fe20008010802 */
[----:B------:R-:W-:Y:S01]  /*14900*/  PRMT R208, R3, 0x7610, R208 ;  /* 0x0000761003d07816 */ /* 0x000fe200000000d0 */
[----:B------:R-:W-:Y:S01]  /*14910*/  FFMA.FTZ R62, R75, UR35, -R2 ;  /* 0x000000234b3e7c23 */ /* 0x000fe20008010802 */
[----:B------:R-:W-:Y:S01]  /*14920*/  PRMT R207, R3, 0x7632, R207 ;  /* 0x0000763203cf7816 */ /* 0x000fe200000000cf */
[----:B------:R1:W-:Y:S01]  /*14930*/  MUFU.EX2 R152, R0 ;  /* 0x0000000000987308 */ /* 0x0003e20000000800 */
[----:B------:R-:W-:-:S02]  /*14940*/  IMAD.MOV.U32 R3, RZ, RZ, R12 ;  /* 0x000000ffff037224 */ /* 0x000fc400078e000c */
[----:B------:R-:W-:Y:S01]  /*14950*/  @!P5 HADD2 R56, -R208.H0_H0, -RZ.H0_H0 ;  /* 0xa00000ffd038d230 */ /* 0x000fe20000000900 */
[----:B------:R-:W-:Y:S02]  /*14960*/  PRMT R230, R208, 0x5410, R207 ;  /* 0x00005410d0e67816 */ /* 0x000fe400000000cf */
[----:B------:R-:W-:Y:S02]  /*14970*/  FSEL R5, R71, RZ, P4 ;  /* 0x000000ff47057208 */ /* 0x000fe40002000000 */
[----:B------:R-:W-:Y:S01]  /*14980*/  LOP3.LUT R3, R3, 0xff, RZ, 0xc0, !PT ;  /* 0x000000ff03037812 */ /* 0x000fe200078ec0ff */
[----:B------:R-:W-:Y:S01]  /*14990*/  @!P0 HADD2 R29, -R207.H0_H0, -RZ.H0_H0 ;  /* 0xa00000ffcf1d8230 */ /* 0x000fe20000000900 */
[----:B------:R-:W-:Y:S01]  /*149a0*/  @!P5 PRMT R208, R56, 0x5410, RZ ;  /* 0x0000541038d0d816 */ /* 0x000fe200000000ff */
[----:B------:R-:W-:Y:S01]  /*149b0*/  MUFU.EX2 R51, R16 ;  /* 0x0000001000337308 */ /* 0x000fe20000000800 */
[----:B------:R-:W-:Y:S01]  /*149c0*/  ISETP.LE.U32.AND P5, PT, R3, UR12, PT ;  /* 0x0000000c03007c0c */ /* 0x000fe2000bfa3070 */
[--C-:B------:R-:W-:Y:S01]  /*149d0*/  FFMA.FTZ R56, R153, UR35, -R2.reuse ;  /* 0x0000002399387c23 */ /* 0x100fe20008010802 */
[----:B------:R-:W-:Y:S01]  /*149e0*/  @!P0 PRMT R207, R29, 0x5410, RZ ;  /* 0x000054101dcf8816 */ /* 0x000fe200000000ff */
[----:B-1----:R-:W-:-:S04]  /*149f0*/  FFMA.FTZ R0, R155, UR35, -R2 ;  /* 0x000000239b007c23 */ /* 0x002fc80008010802 */
[----:B------:R1:W2:Y:S02]  /*14a00*/  MUFU.EX2 R154, R0 ;  /* 0x00000000009a7308 */ /* 0x0002a40000000800 */
[----:B-1----:R-:W-:-:S04]  /*14a10*/  PRMT R0, R12, 0x7771, RZ ;  /* 0x000077710c007816 */ /* 0x002fc800000000ff */
[----:B------:R-:W-:Y:S02]  /*14a20*/  ISETP.GT.U32.AND P0, PT, R0, UR12, PT ;  /* 0x0000000c00007c0c */ /* 0x000fe4000bf04070 */
[----:B--2---:R-:W-:-:S04]  /*14a30*/  F2FP.F16.F32.PACK_AB R0, R154, R152 ;  /* 0x000000989a00723e */ /* 0x004fc800000000ff */
[C---:B------:R-:W-:Y:S02]  /*14a40*/  PRMT R206, R0.reuse, 0x7610, R206 ;  /* 0x0000761000ce7816 */ /* 0x040fe400000000ce */
[----:B------:R-:W-:Y:S02]  /*14a50*/  PRMT R205, R0, 0x7632, R205 ;  /* 0x0000763200cd7816 */ /* 0x000fe400000000cd */
[----:B------:R-:W-:Y:S01]  /*14a60*/  PRMT R0, R15, 0x7632, R0 ;  /* 0x000076320f007816 */ /* 0x000fe20000000000 */
[----:B------:R-:W-:Y:S01]  /*14a70*/  @!P5 HADD2 R20, -R206.H0_H0, -RZ.H0_H0 ;  /* 0xa00000ffce14d230 */ /* 0x000fe20000000900 */
[----:B------:R-:W-:Y:S01]  /*14a80*/  PRMT R228, R206, 0x5410, R205 ;  /* 0x00005410cee47816 */ /* 0x000fe200000000cd */
[----:B------:R-:W-:Y:S01]  /*14a90*/  @P0 HADD2 R19, -R205.H0_H0, -RZ.H0_H0 ;  /* 0xa00000ffcd130230 */ /* 0x000fe20000000900 */
[----:B------:R-:W-:Y:S02]  /*14aa0*/  LOP3.LUT R0, R0, 0xff, RZ, 0xc0, !PT ;  /* 0x000000ff00007812 */ /* 0x000fe400078ec0ff */
[----:B------:R-:W-:-:S02]  /*14ab0*/  @!P5 PRMT R206, R20, 0x5410, RZ ;  /* 0x0000541014ced816 */ /* 0x000fc400000000ff */
[----:B------:R-:W-:Y:S02]  /*14ac0*/  ISETP.LE.U32.AND P5, PT, R0, UR12, PT ;  /* 0x0000000c00007c0c */ /* 0x000fe4000bfa3070 */
[----:B------:R-:W-:Y:S02]  /*14ad0*/  PRMT R0, R12, 0x7772, RZ ;  /* 0x000077720c007816 */ /* 0x000fe400000000ff */
[----:B------:R-:W-:Y:S02]  /*14ae0*/  @P0 PRMT R205, R19, 0x5410, RZ ;  /* 0x0000541013cd0816 */ /* 0x000fe400000000ff */
[----:B------:R-:W-:Y:S02]  /*14af0*/  ISETP.GT.U32.AND P3, PT, R0, UR12, PT ;  /* 0x0000000c00007c0c */ /* 0x000fe4000bf64070 */
[----:B------:R-:W-:-:S04]  /*14b00*/  PRMT R0, R12, 0x7773, RZ ;  /* 0x000077730c007816 */ /* 0x000fc800000000ff */
[----:B------:R-:W-:Y:S02]  /*14b10*/  ISETP.GT.U32.AND P0, PT, R0, UR12, PT ;  /* 0x0000000c00007c0c */ /* 0x000fe4000bf04070 */
[----:B------:R-:W-:-:S04]  /*14b20*/  F2FP.F16.F32.PACK_AB R0, R150, R149 ;  /* 0x000000959600723e */ /* 0x000fc800000000ff */
[C---:B------:R-:W-:Y:S02]  /*14b30*/  PRMT R204, R0.reuse, 0x7610, R204 ;  /* 0x0000761000cc7816 */ /* 0x040fe400000000cc */
[----:B------:R-:W-:Y:S02]  /*14b40*/  PRMT R203, R0, 0x7632, R203 ;  /* 0x0000763200cb7816 */ /* 0x000fe400000000cb */
[----:B------:R-:W-:Y:S01]  /*14b50*/  LOP3.LUT R0, R15, 0xffff, RZ, 0xc0, !PT ;  /* 0x0000ffff0f007812 */ /* 0x000fe200078ec0ff */
[----:B------:R-:W-:Y:S01]  /*14b60*/  @P3 HADD2 R32, -R204.H0_H0, -RZ.H0_H0 ;  /* 0xa00000ffcc203230 */ /* 0x000fe20000000900 */
[----:B------:R-:W-:Y:S01]  /*14b70*/  PRMT R50, R204, 0x5410, R203 ;  /* 0x00005410cc327816 */ /* 0x000fe200000000cb */
[----:B------:R-:W-:Y:S01]  /*14b80*/  @P0 HADD2 R28, -R203.H0_H0, -RZ.H0_H0 ;  /* 0xa00000ffcb1c0230 */ /* 0x000fe20000000900 */
[----:B------:R-:W-:Y:S02]  /*14b90*/  SHF.R.U32.HI R0, RZ, 0x8, R0 ;  /* 0x00000008ff007819 */ /* 0x000fe40000011600 */
[----:B------:R-:W-:-:S02]  /*14ba0*/  @P3 PRMT R204, R32, 0x5410, RZ ;  /* 0x0000541020cc3816 */ /* 0x000fc400000000ff */
[----:B------:R-:W-:Y:S02]  /*14bb0*/  LOP3.LUT R0, R0, 0xffff, RZ, 0xc0, !PT ;  /* 0x0000ffff00007812 */ /* 0x000fe400078ec0ff */
[----:B------:R-:W-:Y:S01]  /*14bc0*/  @P0 PRMT R203, R28, 0x5410, RZ ;  /* 0x000054101ccb0816 */ /* 0x000fe200000000ff */
[----:B------:R-:W-:Y:S01]  /*14bd0*/  IMAD.WIDE.U32 R28, R64, -0x2daee0ad, RZ ;  /* 0xd2511f53401c7825 */ /* 0x000fe200078e00ff */
[----:B------:R-:W-:-:S03]  /*14be0*/  ISETP.LE.U32.AND P3, PT, R0, UR12, PT ;  /* 0x0000000c00007c0c */ /* 0x000fc6000bf63070 */
[----:B------:R-:W-:Y:S01]  /*14bf0*/  FADD.FTZ R0, R226, -R58 ;  /* 0x8000003ae2007221 */ /* 0x000fe20000010000 */
[----:B------:R-:W-:Y:S01]  /*14c00*/  IMAD.MOV.U32 R2, RZ, RZ, R28 ;  /* 0x000000ffff027224 */ /* 0x000fe200078e001c */
[----:B------:R-:W-:Y:S02]  /*14c10*/  LOP3.LUT R32, R168, UR22, R29, 0x96, !PT ;  /* 0x00000016a8207c12 */ /* 0x000fe4000f8e961d */
[----:B------:R-:W-:Y:S01]  /*14c20*/  FMUL.FTZ R3, R0, UR35 ;  /* 0x0000002300037c20 */ /* 0x000fe20008410000 */
[----:B------:R-:W-:Y:S02]  /*14c30*/  LOP3.LUT R0, R15, 0xff, RZ, 0xc0, !PT ;  /* 0x000000ff0f007812 */ /* 0x000fe400078ec0ff */
[----:B------:R-:W-:Y:S02]  /*14c40*/  LOP3.LUT R2, R2, 0xff, RZ, 0xc0, !PT ;  /* 0x000000ff02027812 */ /* 0x000fe400078ec0ff */
[----:B------:R-:W-:Y:S01]  /*14c50*/  ISETP.LE.U32.AND P0, PT, R0, UR12, PT ;  /* 0x0000000c00007c0c */ /* 0x000fe2000bf03070 */
[----:B------:R-:W-:Y:S01]  /*14c60*/  FMUL.FTZ R0, R4, UR35 ;  /* 0x0000002304007c20 */ /* 0x000fe20008410000 */
[----:B------:R-:W-:Y:S01]  /*14c70*/  ISETP.LE.U32.AND P4, PT, R2, UR12, PT ;  /* 0x0000000c02007c0c */ /* 0x000fe2000bf83070 */
[----:B------:R-:W-:Y:S01]  /*14c80*/  FADD.FTZ R4, R227, -R5 ;  /* 0x80000005e3047221 */ /* 0x000fe20000010000 */
[----:B------:R-:W-:Y:S01]  /*14c90*/  F2FP.F16.F32.PACK_AB R2, R51, R11 ;  /* 0x0000000b3302723e */ /* 0x000fe200000000ff */
[----:B------:R-:W2:Y:S01]  /*14ca0*/  LDL.LU R5, [R1+0x108] ;  /* 0x0001080001057983 */ /* 0x000ea20000300800 */
[----:B------:R-:W1:Y:S01]  /*14cb0*/  MUFU.EX2 R3, R3 ;  /* 0x0000000300037308 */ /* 0x000e620000000800 */
[----:B------:R-:W-:Y:S01]  /*14cc0*/  FMUL.FTZ R4, R4, UR35 ;  /* 0x0000002304047c20 */ /* 0x000fe20008410000 */
[----:B------:R-:W-:-:S02]  /*14cd0*/  PRMT R19, R2, 0x7610, R19 ;  /* 0x0000761002137816 */ /* 0x000fc40000000013 */
[----:B------:R-:W-:Y:S02]  /*14ce0*/  PRMT R20, R2, 0x7632, R20 ;  /* 0x0000763202147816 */ /* 0x000fe40000000014 */
[----:B------:R-:W-:Y:S01]  /*14cf0*/  PRMT R2, R32, 0x7632, R2 ;  /* 0x0000763220027816 */ /* 0x000fe20000000002 */
[----:B------:R-:W-:Y:S01]  /*14d00*/  @!P0 HADD2 R72, -R19.H0_H0, -RZ.H0_H0 ;  /* 0xa00000ff13488230 */ /* 0x000fe20000000900 */
[----:B------:R-:W-:Y:S01]  /*14d10*/  PRMT R222, R19, 0x5410, R20 ;  /* 0x0000541013de7816 */ /* 0x000fe20000000014 */
[----:B------:R-:W3:Y:S01]  /*14d20*/  MUFU.EX2 R0, R0 ;  /* 0x0000000000007308 */ /* 0x000ee20000000800 */
[----:B------:R-:W-:Y:S02]  /*14d30*/  LOP3.LUT R2, R2, 0xff, RZ, 0xc0, !PT ;  /* 0x000000ff02027812 */ /* 0x000fe400078ec0ff */
[----:B------:R-:W-:Y:S01]  /*14d40*/  @!P0 PRMT R19, R72, 0x5410, RZ ;  /* 0x0000541048138816 */ /* 0x000fe200000000ff */
[----:B------:R-:W-:Y:S01]  /*14d50*/  IMAD.MOV.U32 R72, RZ, RZ, R231 ;  /* 0x000000ffff487224 */ /* 0x000fe200078e00e7 */
[----:B------:R-:W-:Y:S01]  /*14d60*/  ISETP.LE.U32.AND P0, PT, R2, UR12, PT ;  /* 0x0000000c02007c0c */ /* 0x000fe2000bf03070 */
[----:B------:R-:W-:-:S02]  /*14d70*/  FADD.FTZ R2, R225, -R6 ;  /* 0x80000006e1027221 */ /* 0x000fc40000010000 */
[----:B------:R-:W4:Y:S01]  /*14d80*/  LDL.LU R6, [R1+0x104] ;  /* 0x0001040001067983 */ /* 0x000f220000300800 */
[----:B-1----:R-:W-:Y:S01]  /*14d90*/  FFMA.FTZ R10, R236, R3, R170 ;  /* 0x00000003ec0a7223 */ /* 0x002fe200000100aa */
[----:B------:R-:W-:-:S06]  /*14da0*/  FMUL.FTZ R2, R2, UR35 ;  /* 0x0000002302027c20 */ /* 0x000fcc0008410000 */
[----:B------:R-:W1:Y:S01]  /*14db0*/  MUFU.EX2 R2, R2 ;  /* 0x0000000200027308 */ /* 0x000e620000000800 */
[-C--:B---3--:R-:W-:Y:S01]  /*14dc0*/  FFMA.FTZ R7, R234, R0.reuse, R11 ;  /* 0x00000000ea077223 */ /* 0x088fe2000001000b */
[-C--:B------:R-:W-:Y:S01]  /*14dd0*/  FMUL.FTZ R225, R109, R0.reuse ;  /* 0x000000006de17220 */ /* 0x080fe20000410000 */
[-C--:B------:R-:W-:Y:S01]  /*14de0*/  FMUL.FTZ R224, R108, R0.reuse ;  /* 0x000000006ce07220 */ /* 0x080fe20000410000 */
[----:B------:R-:W-:Y:S02]  /*14df0*/  IMAD.MOV.U32 R109, RZ, RZ, R228 ;  /* 0x000000ffff6d7224 */ /* 0x000fe400078e00e4 */
        /* <DEDUP_REMOVED lines=14> */
[----:B-1----:R-:W-:Y:S01]  /*14ee0*/  FMUL.FTZ R227, R111, R2 ;  /* 0x000000026fe37220 */ /* 0x002fe20000410000 */
[----:B------:R-:W-:Y:S01]  /*14ef0*/  FMUL.FTZ R111, R131, R3 ;  /* 0x00000003836f7220 */ /* 0x000fe20000410000 */
[----:B---3--:R-:W-:-:S02]  /*14f00*/  IMAD.MOV.U32 R8, RZ, RZ, R229 ;  /* 0x000000ffff087224 */ /* 0x008fc400078e00e5 */
[----:B------:R-:W-:Y:S01]  /*14f10*/  FMUL.FTZ R229, R105, R0 ;  /* 0x0000000069e57220 */ /* 0x000fe20000410000 */
[-C--:B------:R-:W-:Y:S01]  /*14f20*/  FMUL.FTZ R226, R110, R2.reuse ;  /* 0x000000026ee27220 */ /* 0x080fe20000410000 */
[----:B------:R-:W1:Y:S01]  /*14f30*/  MUFU.EX2 R0, R4 ;  /* 0x0000000400007308 */ /* 0x000e620000000800 */
[----:B------:R-:W-:Y:S01]  /*14f40*/  FMUL.FTZ R231, R107, R2 ;  /* 0x000000026be77220 */ /* 0x000fe20000410000 */
[-C--:B------:R-:W-:Y:S01]  /*14f50*/  FMUL.FTZ R131, R119, R3.reuse ;  /* 0x0000000377837220 */ /* 0x080fe20000410000 */
        /* <DEDUP_REMOVED lines=17> */
[----:B------:R3:W2:Y:S01]  /*15070*/  MUFU.EX2 R9, R13 ;  /* 0x0000000d00097308 */ /* 0x0006a20000000800 */
[----:B------:R-:W-:Y:S02]  /*15080*/  IMAD.MOV.U32 R105, RZ, RZ, R230 ;  /* 0x000000ffff697224 */ /* 0x000fe400078e00e6 */
[----:B------:R-:W-:Y:S01]  /*15090*/  FMUL.FTZ R230, R106, R2 ;  /* 0x000000026ae67220 */ /* 0x000fe20000410000 */
[----:B------:R-:W-:-:S04]  /*150a0*/  IMAD.MOV.U32 R106, RZ, RZ, R172 ;  /* 0x000000ffff6a7224 */ /* 0x000fc800078e00ac */
[----:B------:R-:W-:Y:S02]  /*150b0*/  IMAD.MOV.U32 R118, RZ, RZ, R106 ;  /* 0x000000ffff767224 */ /* 0x000fe400078e006a */
[----:B------:R-:W-:Y:S02]  /*150c0*/  IMAD.MOV.U32 R106, RZ, RZ, R109 ;  /* 0x000000ffff6a7224 */ /* 0x000fe400078e006d */
[-C--:B-1----:R-:W-:Y:S01]  /*150d0*/  FMUL.FTZ R109, R129, R0.reuse ;  /* 0x00000000816d7220 */ /* 0x082fe20000410000 */
[-C--:B------:R-:W-:Y:S01]  /*150e0*/  FMUL.FTZ R129, R117, R0.reuse ;  /* 0x0000000075817220 */ /* 0x080fe20000410000 */
[----:B------:R-:W-:Y:S02]  /*150f0*/  IMAD.MOV.U32 R117, RZ, RZ, R240 ;  /* 0x000000ffff757224 */ /* 0x000fe400078e00f0 */
[-C--:B------:R-:W-:Y:S01]  /*15100*/  FMUL.FTZ R136, R136, R0.reuse ;  /* 0x0000000088887220 */ /* 0x080fe20000410000 */
[----:B---3--:R-:W-:Y:S02]  /*15110*/  IMAD.MOV.U32 R13, RZ, RZ, R108 ;  /* 0x000000ffff0d7224 */ /* 0x008fe400078e006c */
[-C--:B------:R-:W-:Y:S01]  /*15120*/  FMUL.FTZ R108, R128, R0.reuse ;  /* 0x00000000806c7220 */ /* 0x080fe20000410000 */
        /* <DEDUP_REMOVED lines=25> */
[----:B------:R-:W-:-:S05]  /*152c0*/  @!P3 HADD2 R17, -R20.H0_H0, -RZ.H0_H0 ;  /* 0xa00000ff1411b230 */ /* 0x000fca0000000900 */
[----:B------:R-:W-:Y:S01]  /*152d0*/  @!P3 PRMT R20, R17, 0x5410, RZ ;  /* 0x000054101114b816 */ /* 0x000fe200000000ff */
[----:B--2---:R-:W-:Y:S01]  /*152e0*/  FFMA.FTZ R5, R5, R2, R11 ;  /* 0x0000000205057223 */ /* 0x004fe2000001000b */
[----:B------:R-:W-:Y:S01]  /*152f0*/  F2FP.F16.F32.PACK_AB R2, R9, R11 ;  /* 0x0000000b0902723e */ /* 0x000fe200000000ff */
[----:B------:R-:W-:Y:S02]  /*15300*/  IMAD.MOV.U32 R11, RZ, RZ, R107 ;  /* 0x000000ffff0b7224 */ /* 0x000fe400078e006b */
[----:B------:R-:W-:Y:S02]  /*15310*/  IMAD.MOV.U32 R107, RZ, RZ, R50 ;  /* 0x000000ffff6b7224 */ /* 0x000fe400078e0032 */
[----:B------:R-:W-:Y:S01]  /*15320*/  MUFU.EX2 R50, R55 ;  /* 0x0000003700327308 */ /* 0x000fe20000000800 */
[----:B----4-:R-:W-:Y:S01]  /*15330*/  FFMA.FTZ R6, R6, R0, R171 ;  /* 0x0000000006067223 */ /* 0x010fe200000100ab */
[----:B------:R-:W-:-:S06]  /*15340*/  IMAD.MOV.U32 R0, RZ, RZ, R8 ;  /* 0x000000ffff007224 */ /* 0x000fcc00078e0008 */
[----:B------:R1:W2:Y:S01]  /*15350*/  MUFU.EX2 R8, R53 ;  /* 0x0000003500087308 */ /* 0x0002a20000000800 */
[C---:B------:R-:W-:Y:S02]  /*15360*/  PRMT R17, R2.reuse, 0x7610, R17 ;  /* 0x0000761002117816 */ /* 0x040fe40000000011 */
[----:B------:R-:W-:Y:S01]  /*15370*/  PRMT R16, R2, 0x7632, R16 ;  /* 0x0000763202107816 */ /* 0x000fe20000000010 */
[----:B-1----:R-:W-:Y:S01]  /*15380*/  IMAD.MOV.U32 R53, RZ, RZ, R0 ;  /* 0x000000ffff357224 */ /* 0x002fe200078e0000 */
[----:B------:R-:W-:-:S04]  /*15390*/  SHF.R.U32.HI R0, RZ, 0x18, R15 ;  /* 0x00000018ff007819 */ /* 0x000fc8000001160f */
[----:B------:R-:W-:Y:S02]  /*153a0*/  ISETP.LE.U32.AND P3, PT, R0, UR12, PT ;  /* 0x0000000c00007c0c */ /* 0x000fe4000bf63070 */
[----:B------:R-:W-:Y:S01]  /*153b0*/  LOP3.LUT R0, R32, 0xffff, RZ, 0xc0, !PT ;  /* 0x0000ffff20007812 */ /* 0x000fe200078ec0ff */
[----:B------:R-:W-:-:S03]  /*153c0*/  @!P5 HADD2 R27, -R17.H0_H0, -RZ.H0_H0 ;  /* 0xa00000ff111bd230 */ /* 0x000fc60000000900 */
[----:B------:R-:W-:Y:S01]  /*153d0*/  SHF.R.U32.HI R0, RZ, 0x8, R0 ;  /* 0x00000008ff007819 */ /* 0x000fe20000011600 */
[----:B------:R-:W-:Y:S01]  /*153e0*/  IMAD.MOV.U32 R2, RZ, RZ, R72 ;  /* 0x000000ffff027224 */ /* 0x000fe200078e0048 */
[----:B------:R-:W-:Y:S02]  /*153f0*/  PRMT R72, R17, 0x5410, R16 ;  /* 0x0000541011487816 */ /* 0x000fe40000000010 */
[----:B------:R-:W-:Y:S02]  /*15400*/  LOP3.LUT R0, R0, 0xffff, RZ, 0xc0, !PT ;  /* 0x0000ffff00007812 */ /* 0x000fe400078ec0ff */
[----:B------:R-:W-:Y:S02]  /*15410*/  @!P5 PRMT R17, R27, 0x5410, RZ ;  /* 0x000054101b11d816 */ /* 0x000fe400000000ff */
[----:B------:R-:W-:Y:S02]  /*15420*/  ISETP.LE.U32.AND P5, PT, R0, UR12, PT ;  /* 0x0000000c00007c0c */ /* 0x000fe4000bfa3070 */
[----:B--2---:R-:W-:Y:S01]  /*15430*/  F2FP.F16.F32.PACK_AB R0, R50, R8 ;  /* 0x000000083200723e */ /* 0x004fe200000000ff */
[----:B------:R-:W-:-:S02]  /*15440*/  @!P3 HADD2 R38, -R16.H0_H0, -RZ.H0_H0 ;  /* 0xa00000ff1026b230 */ /* 0x000fc40000000900 */
[----:B------:R-:W-:Y:S01]  /*15450*/  IMAD.MOV.U32 R27, RZ, RZ, R4 ;  /* 0x000000ffff1b7224 */ /* 0x000fe200078e0004 */
[----:B------:R-:W-:Y:S01]  /*15460*/  PRMT R202, R0, 0x7610, R202 ;  /* 0x0000761000ca7816 */ /* 0x000fe200000000ca */
[----:B------:R-:W-:Y:S01]  /*15470*/  FADD.FTZ R4, R174, R10 ;  /* 0x0000000aae047221 */ /* 0x000fe20000010000 */
[----:B------:R-:W-:Y:S01]  /*15480*/  FADD.FTZ R5, R9, R5 ;  /* 0x0000000509057221 */ /* 0x000fe20000010000 */
[----:B------:R-:W-:Y:S01]  /*15490*/  @!P3 PRMT R16, R38, 0x5410, RZ ;  /* 0x000054102610b816 */ /* 0x000fe200000000ff */
[----:B------:R-:W-:Y:S02]  /*154a0*/  IMAD.MOV.U32 R10, RZ, RZ, R3 ;  /* 0x000000ffff0a7224 */ /* 0x000fe400078e0003 */
[----:B------:R-:W-:Y:S01]  /*154b0*/  @!P1 HADD2 R35, -R202.H0_H0, -RZ.H0_H0 ;  /* 0xa00000ffca239230 */ /* 0x000fe20000000900 */
[----:B------:R-:W-:Y:S01]  /*154c0*/  PRMT R201, R0, 0x7632, R201 ;  /* 0x0000763200c97816 */ /* 0x000fe200000000c9 */
[----:B------:R-:W-:Y:S02]  /*154d0*/  IMAD.MOV.U32 R9, RZ, RZ, R27 ;  /* 0x000000ffff097224 */ /* 0x000fe400078e001b */
[----:B------:R-:W-:Y:S01]  /*154e0*/  FADD.FTZ R3, R51, R7 ;  /* 0x0000000733037221 */ /* 0x000fe20000010000 */
[----:B------:R-:W-:Y:S01]  /*154f0*/  IMAD.MOV.U32 R38, RZ, RZ, R53 ;  /* 0x000000ffff267224 */ /* 0x000fe200078e0035 */
[----:B------:R1:W-:Y:S01]  /*15500*/  MUFU.EX2 R27, R26 ;  /* 0x0000001a001b7308 */ /* 0x0003e20000000800 */
[----:B------:R-:W-:-:S02]  /*15510*/  IMAD.MOV.U32 R51, RZ, RZ, R172 ;  /* 0x000000ffff337224 */ /* 0x000fc400078e00ac */
[----:B------:R2:W5:Y:S05]  /*15520*/  LDL.LU R172, [R1+0x170] ;  /* 0x0001700001ac7983 */ /* 0x00056a0000300800 */
[----:B------:R3:W-:Y:S08]  /*15530*/  MUFU.EX2 R53, R61 ;  /* 0x0000003d00357308 */ /* 0x0007f00000000800 */
[----:B------:R4:W2:Y:S01]  /*15540*/  MUFU.EX2 R7, R18 ;  /* 0x0000001200077308 */ /* 0x0008a20000000800 */
[----:B-1----:R-:W-:-:S02]  /*15550*/  IMAD.MOV.U32 R26, RZ, RZ, R2 ;  /* 0x000000ffff1a7224 */ /* 0x002fc400078e0002 */
[----:B---3--:R-:W-:Y:S01]  /*15560*/  IMAD.MOV.U32 R61, RZ, RZ, R64 ;  /* 0x000000ffff3d7224 */ /* 0x008fe200078e0040 */
[----:B------:R-:W-:Y:S02]  /*15570*/  PRMT R64, R202, 0x5410, R201 ;  /* 0x00005410ca407816 */ /* 0x000fe400000000c9 */
[----:B------:R-:W-:Y:S01]  /*15580*/  @!P1 PRMT R202, R35, 0x5410, RZ ;  /* 0x0000541023ca9816 */ /* 0x000fe200000000ff */
[----:B------:R-:W-:Y:S02]  /*15590*/  IMAD.MOV.U32 R35, RZ, RZ, R38 ;  /* 0x000000ffff237224 */ /* 0x000fe400078e0026 */
[----:B----4-:R-:W-:Y:S02]  /*155a0*/  IMAD.MOV.U32 R18, RZ, RZ, R178 ;  /* 0x000000ffff127224 */ /* 0x010fe400078e00b2 */
[----:B------:R-:W-:Y:S02]  /*155b0*/  IMAD.MOV.U32 R38, RZ, RZ, R26 ;  /* 0x000000ffff267224 */ /* 0x000fe400078e001a */
[----:B------:R-:W-:-:S02]  /*155c0*/  IMAD.MOV.U32 R26, RZ, RZ, R18 ;  /* 0x000000ffff1a7224 */ /* 0x000fc400078e0012 */
[----:B------:R-:W-:Y:S01]  /*155d0*/  FADD.FTZ R18, R8, R3 ;  /* 0x0000000308127221 */ /* 0x000fe20000010000 */
[----:B------:R-:W-:Y:S02]  /*155e0*/  IMAD.MOV.U32 R3, RZ, RZ, R9 ;  /* 0x000000ffff037224 */ /* 0x000fe400078e0009 */
[----:B------:R-:W3:Y:S01]  /*155f0*/  LDL.64 R8, [R1+0x130] ;  /* 0x0001300001087983 */ /* 0x000ee20000100a00 */
[C---:B------:R-:W-:Y:S02]  /*15600*/  PRMT R2, R210.reuse, 0x7771, RZ ;  /* 0x00007771d2027816 */ /* 0x040fe400000000ff */
[----:B------:R-:W-:Y:S02]  /*15610*/  PRMT R0, R210, 0x7772, RZ ;  /* 0x00007772d2007816 */ /* 0x000fe400000000ff */
[----:B------:R-:W-:Y:S02]  /*15620*/  ISETP.GT.U32.AND P3, PT, R2, UR12, PT ;  /* 0x0000000c02007c0c */ /* 0x000fe4000bf64070 */
[----:B------:R-:W-:-:S02]  /*15630*/  ISETP.GT.U32.AND P1, PT, R0, UR12, PT ;  /* 0x0000000c00007c0c */ /* 0x000fc4000bf24070 */
[----:B--2---:R-:W-:Y:S01]  /*15640*/  F2FP.F16.F32.PACK_AB R0, R27, R7 ;  /* 0x000000071b00723e */ /* 0x004fe200000000ff */
[----:B------:R-:W1:Y:S01]  /*15650*/  MUFU.EX2 R55, R59 ;  /* 0x0000003b00377308 */ /* 0x000e620000000800 */
[----:B------:R-:W-:Y:S02]  /*15660*/  PRMT R2, R210, 0x7773, RZ ;  /* 0x00007773d2027816 */ /* 0x000fe400000000ff */
[----:B------:R-:W-:-:S05]  /*15670*/  PRMT R200, R0, 0x7610, R200 ;  /* 0x0000761000c87816 */ /* 0x000fca00000000c8 */
[----:B------:R-:W-:Y:S01]  /*15680*/  @P3 HADD2 R40, -R201.H0_H0, -RZ.H0_H0 ;  /* 0xa00000ffc9283230 */ /* 0x000fe20000000900 */
[----:B------:R-:W-:Y:S01]  /*15690*/  PRMT R199, R0, 0x7632, R199 ;  /* 0x0000763200c77816 */ /* 0x000fe200000000c7 */
[----:B------:R-:W-:-:S03]  /*156a0*/  @P1 HADD2 R39, -R200.H0_H0, -RZ.H0_H0 ;  /* 0xa00000ffc8271230 */ /* 0x000fc60000000900 */
[----:B------:R-:W-:Y:S02]  /*156b0*/  @P3 PRMT R201, R40, 0x5410, RZ ;  /* 0x0000541028c93816 */ /* 0x000fe400000000ff */
[----:B------:R-:W-:Y:S01]  /*156c0*/  ISETP.GT.U32.AND P3, PT, R2, UR12, PT ;  /* 0x0000000c02007c0c */ /* 0x000fe2000bf64070 */
[----:B------:R-:W-:Y:S01]  /*156d0*/  IMAD.MOV.U32 R40, RZ, RZ, R61 ;  /* 0x000000ffff287224 */ /* 0x000fe200078e003d */
[----:B------:R-:W-:Y:S01]  /*156e0*/  LOP3.LUT R0, R32, 0xff, RZ, 0xc0, !PT ;  /* 0x000000ff20007812 */ /* 0x000fe200078ec0ff */
[----:B------:R-:W-:Y:S01]  /*156f0*/  MUFU.EX2 R30, R30 ;  /* 0x0000001e001e7308 */ /* 0x000fe20000000800 */
[----:B------:R-:W-:Y:S02]  /*15700*/  PRMT R61, R200, 0x5410, R199 ;  /* 0x00005410c83d7816 */ /* 0x000fe400000000c7 */
[----:B------:R-:W-:Y:S02]  /*15710*/  @P1 PRMT R200, R39, 0x5410, RZ ;  /* 0x0000541027c81816 */ /* 0x000fe400000000ff */
[----:B------:R-:W-:-:S03]  /*15720*/  ISETP.LE.U32.AND P1, PT, R0, UR12, PT ;  /* 0x0000000c00007c0c */ /* 0x000fc6000bf23070 */
[----:B------:R-:W2:Y:S01]  /*15730*/  MUFU.EX2 R31, R31 ;  /* 0x0000001f001f7308 */ /* 0x000ea20000000800 */
[----:B-1----:R-:W-:Y:S01]  /*15740*/  F2FP.F16.F32.PACK_AB R0, R53, R55 ;  /* 0x000000373500723e */ /* 0x002fe200000000ff */
[----:B------:R-:W-:Y:S01]  /*15750*/  @P3 HADD2 R42, -R199.H0_H0, -RZ.H0_H0 ;  /* 0xa00000ffc72a3230 */ /* 0x000fe20000000900 */
[----:B------:R-:W1:Y:S02]  /*15760*/  S2R R178, SR_TID.X ;  /* 0x0000000000b27919 */ /* 0x000e640000002100 */
[----:B------:R-:W-:Y:S01]  /*15770*/  PRMT R198, R0, 0x7610, R198 ;  /* 0x0000761000c67816 */ /* 0x000fe200000000c6 */
[----:B------:R-:W-:Y:S01]  /*15780*/  IMAD.MOV.U32 R39, RZ, RZ, R11 ;  /* 0x000000ffff277224 */ /* 0x000fe200078e000b */
[----:B------:R-:W-:Y:S01]  /*15790*/  PRMT R2, R28, 0x7771, RZ ;  /* 0x000077711c027816 */ /* 0x000fe200000000ff */
[----:B------:R-:W-:Y:S01]  /*157a0*/  FADD.FTZ R11, R7, R5 ;  /* 0x00000005070b7221 */ /* 0x000fe20000010000 */
[----:B------:R-:W-:Y:S01]  /*157b0*/  IMAD.MOV.U32 R7, RZ, RZ, R26 ;  /* 0x000000ffff077224 */ /* 0x000fe200078e001a */
[----:B------:R-:W-:Y:S01]  /*157c0*/  @P3 PRMT R199, R42, 0x5410, RZ ;  /* 0x000054102ac73816 */ /* 0x000fe200000000ff */
[----:B------:R-:W-:-:S02]  /*157d0*/  IMAD.MOV.U32 R26, RZ, RZ, R51 ;  /* 0x000000ffff1a7224 */ /* 0x000fc400078e0033 */
[----:B------:R-:W-:Y:S02]  /*157e0*/  @!P1 HADD2 R41, -R198.H0_H0, -RZ.H0_H0 ;  /* 0xa00000ffc6299230 */ /* 0x000fe40000000900 */
[----:B------:R-:W-:Y:S01]  /*157f0*/  IMAD.MOV.U32 R42, RZ, RZ, R58 ;  /* 0x000000ffff2a7224 */ /* 0x000fe200078e003a */
[----:B------:R-:W-:Y:S01]  /*15800*/  PRMT R197, R0, 0x7632, R197 ;  /* 0x0000763200c57816 */ /* 0x000fe200000000c5 */
[----:B------:R4:W-:Y:S01]  /*15810*/  MUFU.EX2 R51, R65 ;  /* 0x0000004100337308 */ /* 0x0009e20000000800 */
[----:B------:R-:W-:Y:S02]  /*15820*/  ISETP.GT.U32.AND P3, PT, R2, UR12, PT ;  /* 0x0000000c02007c0c */ /* 0x000fe4000bf64070 */
[----:B--2---:R-:W-:Y:S02]  /*15830*/  F2FP.F16.F32.PACK_AB R2, R31, R30 ;  /* 0x0000001e1f02723e */ /* 0x004fe400000000ff */
[----:B------:R-:W-:-:S03]  /*15840*/  PRMT R0, R28, 0x7772, RZ ;  /* 0x000077721c007816 */ /* 0x000fc600000000ff */
[----:B------:R-:W2:Y:S01]  /*15850*/  MUFU.EX2 R58, R66 ;  /* 0x00000042003a7308 */ /* 0x000ea20000000800 */
[----:B------:R-:W-:Y:S01]  /*15860*/  @!P5 HADD2 R44, -R197.H0_H0, -RZ.H0_H0 ;  /* 0xa00000ffc52cd230 */ /* 0x000fe20000000900 */
[----:B------:R-:W-:Y:S01]  /*15870*/  PRMT R195, R2, 0x7610, R195 ;  /* 0x0000761002c37816 */ /* 0x000fe200000000c3 */
[----:B------:R-:W-:Y:S01]  /*15880*/  FADD.FTZ R6, R179, R6 ;  /* 0x00000006b3067221 */ /* 0x000fe20000010000 */
[----:B----4-:R-:W-:Y:S01]  /*15890*/  IMAD.MOV.U32 R65, RZ, RZ, R119 ;  /* 0x000000ffff417224 */ /* 0x010fe200078e0077 */
[----:B------:R-:W-:-:S03]  /*158a0*/  PRMT R119, R198, 0x5410, R197 ;  /* 0x00005410c6777816 */ /* 0x000fc600000000c5 */
[----:B------:R-:W-:Y:S01]  /*158b0*/  MUFU.EX2 R29, R52 ;  /* 0x00000034001d7308 */ /* 0x000fe20000000800 */
[----:B------:R-:W-:Y:S02]  /*158c0*/  @!P1 PRMT R198, R41, 0x5410, RZ ;  /* 0x0000541029c69816 */ /* 0x000fe400000000ff */
[----:B------:R-:W-:Y:S02]  /*158d0*/  ISETP.GT.U32.AND P1, PT, R0, UR12, PT ;  /* 0x0000000c00007c0c */ /* 0x000fe4000bf24070 */
[----:B------:R-:W-:-:S03]  /*158e0*/  SHF.R.U32.HI R0, RZ, 0x18, R32 ;  /* 0x00000018ff007819 */ /* 0x000fc60000011620 */
[----:B------:R-:W4:Y:S01]  /*158f0*/  MUFU.EX2 R41, R54 ;  /* 0x0000003600297308 */ /* 0x000f220000000800 */
[----:B------:R-:W-:Y:S01]  /*15900*/  IMAD.MOV.U32 R5, RZ, RZ, R40 ;  /* 0x000000ffff057224 */ /* 0x000fe200078e0028 */
[----:B------:R-:W-:Y:S01]  /*15910*/  @!P5 PRMT R197, R44, 0x5410, RZ ;  /* 0x000054102cc5d816 */ /* 0x000fe200000000ff */
[----:B------:R-:W-:Y:S01]  /*15920*/  @!P0 HADD2 R43, -R195.H0_H0, -RZ.H0_H0 ;  /* 0xa00000ffc32b8230 */ /* 0x000fe20000000900 */
[----:B------:R-:W-:Y:S01]  /*15930*/  PRMT R193, R2, 0x7632, R193 ;  /* 0x0000763202c17816 */ /* 0x000fe200000000c1 */
[----:B------:R-:W-:Y:S01]  /*15940*/  IMAD.MOV.U32 R40, RZ, RZ, R13 ;  /* 0x000000ffff287224 */ /* 0x000fe200078e000d */
[----:B------:R-:W-:Y:S01]  /*15950*/  ISETP.LE.U32.AND P5, PT, R0, UR12, PT ;  /* 0x0000000c00007c0c */ /* 0x000fe2000bfa3070 */
[----:B------:R-:W-:Y:S01]  /*15960*/  FADD.FTZ R13, R173, R6 ;  /* 0x00000006ad0d7221 */ /* 0x000fe20000010000 */
[----:B------:R-:W-:Y:S01]  /*15970*/  PRMT R0, R28, 0x7773, RZ ;  /* 0x000077731c007816 */ /* 0x000fe200000000ff */
[----:B------:R-:W-:Y:S01]  /*15980*/  IMAD.MOV.U32 R6, RZ, RZ, R117 ;  /* 0x000000ffff067224 */ /* 0x000fe200078e0075 */
[----:B------:R-:W-:-:S02]  /*15990*/  PRMT R117, R195, 0x5410, R193 ;  /* 0x00005410c3757816 */ /* 0x000fc400000000c1 */
[----:B------:R-:W-:Y:S02]  /*159a0*/  @!P0 PRMT R195, R43, 0x5410, RZ ;  /* 0x000054102bc38816 */ /* 0x000fe400000000ff */
[----:B------:R-:W-:Y:S02]  /*159b0*/  ISETP.GT.U32.AND P0, PT, R0, UR12, PT ;  /* 0x0000000c00007c0c */ /* 0x000fe4000bf04070 */
[----:B--2---:R-:W-:-:S04]  /*159c0*/  F2FP.F16.F32.PACK_AB R0, R58, R51 ;  /* 0x000000333a00723e */ /* 0x004fc800000000ff */
[C---:B------:R-:W-:Y:S02]  /*159d0*/  PRMT R192, R0.reuse, 0x7610, R192 ;  /* 0x0000761000c07816 */ /* 0x040fe400000000c0 */
[----:B------:R-:W-:Y:S02]  /*159e0*/  PRMT R188, R0, 0x7632, R188 ;  /* 0x0000763200bc7816 */ /* 0x000fe400000000bc */
[----:B----4-:R-:W-:Y:S01]  /*159f0*/  F2FP.F16.F32.PACK_AB R0, R41, R29 ;  /* 0x0000001d2900723e */ /* 0x010fe200000000ff */
[----:B------:R-:W-:Y:S01]  /*15a00*/  ULEA UR4, UR23, 0xfffffffb, 0x1 ;  /* 0xfffffffb17047891 */ /* 0x000fe2000f8e08ff */
[----:B------:R-:W-:Y:S02]  /*15a10*/  IMAD.MOV.U32 R43, RZ, RZ, R42 ;  /* 0x000000ffff2b7224 */ /* 0x000fe400078e002a */
[C---:B------:R-:W-:Y:S01]  /*15a20*/  PRMT R181, R0.reuse, 0x7610, R181 ;  /* 0x0000761000b57816 */ /* 0x040fe200000000b5 */
[----:B------:R-:W-:Y:S01]  /*15a30*/  IMAD.MOV.U32 R44, RZ, RZ, R3 ;  /* 0x000000ffff2c7224 */ /* 0x000fe200078e0003 */
[----:B------:R-:W-:Y:S01]  /*15a40*/  PRMT R182, R0, 0x7632, R182 ;  /* 0x0000763200b67816 */ /* 0x000fe200000000b6 */
[----:B------:R-:W-:Y:S01]  /*15a50*/  IMAD.U32 R0, RZ, RZ, UR37 ;  /* 0x00000025ff007e24 */ /* 0x000fe2000f8e00ff */
[----:B-1----:R-:W-:Y:S01]  /*15a60*/  SHF.R.U32.HI R3, RZ, 0x5, R178 ;  /* 0x00000005ff037819 */ /* 0x002fe200000116b2 */
[----:B------:R-:W-:-:S02]  /*15a70*/  IMAD.MOV.U32 R42, RZ, RZ, R6 ;  /* 0x000000ffff2a7224 */ /* 0x000fc400078e0006 */
[----:B------:R-:W-:Y:S02]  /*15a80*/  IMAD.U32 R6, RZ, RZ, UR20 ;  /* 0x00000014ff067e24 */ /* 0x000fe4000f8e00ff */
[----:B------:R-:W-:Y:S02]  /*15a90*/  IMAD.MOV.U32 R66, RZ, RZ, R65 ;  /* 0x000000ffff427224 */ /* 0x000fe400078e0041 */
[----:B------:R-:W-:Y:S02]  /*15aa0*/  IMAD R6, R6, 0x8, R3 ;  /* 0x0000000806067824 */ /* 0x000fe400078e0203 */
[----:B------:R-:W-:Y:S02]  /*15ab0*/  IMAD.MOV.U32 R65, RZ, RZ, R7 ;  /* 0x000000ffff417224 */ /* 0x000fe400078e0007 */
[----:B------:R-:W-:-:S04]  /*15ac0*/  IMAD.WIDE.U32 R6, R6, -0x326172a9, RZ ;  /* 0xcd9e8d5706067825 */ /* 0x000fc800078e00ff */
[----:B------:R-:W-:Y:S01]  /*15ad0*/  FADD.FTZ R4, R169, R4 ;  /* 0x00000004a9047221 */ /* 0x000fe20000010000 */
[----:B------:R-:W-:-:S03]  /*15ae0*/  IMAD.MOV.U32 R52, RZ, RZ, R10 ;  /* 0x000000ffff347224 */ /* 0x000fc600078e000a */
[----:B------:R-:W-:Y:S01]  /*15af0*/  FADD.FTZ R10, R175, R4 ;  /* 0x00000004af0a7221 */ /* 0x000fe20000010000 */
[----:B------:R-:W-:Y:S02]  /*15b00*/  IMAD.MOV.U32 R54, RZ, RZ, R5 ;  /* 0x000000ffff367224 */ /* 0x000fe400078e0005 */
[----:B------:R-:W-:Y:S02]  /*15b10*/  @!P5 HADD2 R46, -R193.H0_H0, -RZ.H0_H0 ;  /* 0xa00000ffc12ed230 */ /* 0x000fe40000000900 */
[----:B------:R-:W-:Y:S02]  /*15b20*/  @!P4 HADD2 R48, -R192.H0_H0, -RZ.H0_H0 ;  /* 0xa00000ffc030c230 */ /* 0x000fe40000000900 */
[----:B------:R-:W-:Y:S01]  /*15b30*/  @P3 HADD2 R45, -R188.H0_H0, -RZ.H0_H0 ;  /* 0xa00000ffbc2d3230 */ /* 0x000fe20000000900 */
[----:B------:R-:W-:Y:S01]  /*15b40*/  @!P5 PRMT R193, R46, 0x5410, RZ ;  /* 0x000054102ec1d816 */ /* 0x000fe200000000ff */
[----:B------:R-:W-:Y:S02]  /*15b50*/  IMAD.MOV.U32 R46, RZ, RZ, R116 ;  /* 0x000000ffff2e7224 */ /* 0x000fe400078e0074 */
[----:B------:R-:W-:Y:S01]  /*15b60*/  @P0 HADD2 R47, -R182.H0_H0, -RZ.H0_H0 ;  /* 0xa00000ffb62f0230 */ /* 0x000fe20000000900 */
[----:B------:R-:W-:-:S02]  /*15b70*/  PRMT R116, R192, 0x5410, R188 ;  /* 0x00005410c0747816 */ /* 0x000fc400000000bc */
[----:B------:R-:W-:Y:S01]  /*15b80*/  @!P4 PRMT R192, R48, 0x5410, RZ ;  /* 0x0000541030c0c816 */ /* 0x000fe200000000ff */
[----:B------:R-:W-:Y:S01]  /*15b90*/  IMAD.MOV.U32 R48, RZ, RZ, R118 ;  /* 0x000000ffff307224 */ /* 0x000fe200078e0076 */
[----:B------:R-:W-:Y:S01]  /*15ba0*/  @P3 PRMT R188, R45, 0x5410, RZ ;  /* 0x000054102dbc3816 */ /* 0x000fe200000000ff */
[----:B------:R-:W-:Y:S01]  /*15bb0*/  IMAD.MOV.U32 R45, RZ, RZ, R43 ;  /* 0x000000ffff2d7224 */ /* 0x000fe200078e002b */
[----:B------:R-:W-:Y:S02]  /*15bc0*/  PRMT R118, R181, 0x5410, R182 ;  /* 0x00005410b5767816 */ /* 0x000fe400000000b6 */
[----:B------:R-:W-:Y:S01]  /*15bd0*/  @P0 PRMT R182, R47, 0x5410, RZ ;  /* 0x000054102fb60816 */ /* 0x000fe200000000ff */
[----:B------:R-:W-:Y:S02]  /*15be0*/  IMAD.MOV.U32 R47, RZ, RZ, R35 ;  /* 0x000000ffff2f7224 */ /* 0x000fe400078e0023 */
[----:B------:R1:W-:Y:S02]  /*15bf0*/  MUFU.EX2 R35, R56 ;  /* 0x0000003800237308 */ /* 0x0003e40000000800 */
[----:B-1----:R-:W-:Y:S01]  /*15c00*/  IMAD.MOV.U32 R56, RZ, RZ, R45 ;  /* 0x000000ffff387224 */ /* 0x002fe200078e002d */
[----:B---3--:R-:W-:-:S05]  /*15c10*/  LOP3.LUT R0, R0, UR4, R9, 0x96, !PT ;  /* 0x0000000400007c12 */ /* 0x008fca000f8e9609 */
[----:B------:R-:W-:-:S05]  /*15c20*/  IMAD.WIDE.U32 R8, R0, -0x326172a9, RZ ;  /* 0xcd9e8d5700087825 */ /* 0x000fca00078e00ff */
[----:B------:R-:W-:-:S05]  /*15c30*/  LOP3.LUT R2, R6, UR34, R9, 0x96, !PT ;  /* 0x0000002206027c12 */ /* 0x000fca000f8e9609 */
[----:B------:R-:W-:-:S05]  /*15c40*/  IMAD.WIDE.U32 R2, R2, -0x2daee0ad, RZ ;  /* 0xd2511f5302027825 */ /* 0x000fca00078e00ff */
[----:B------:R-:W-:Y:S02]  /*15c50*/  LOP3.LUT R0, R36, UR32, R3, 0x96, !PT ;  /* 0x0000002024007c12 */ /* 0x000fe4000f8e9603 */
[----:B------:R-:W-:Y:S01]  /*15c60*/  LOP3.LUT R3, R8, UR33, R191, 0x96, !PT ;  /* 0x0000002108037c12 */ /* 0x000fe2000f8e96bf */
[----:B------:R-:W2:Y:S02]  /*15c70*/  LDL.LU.64 R36, [R1+0x168] ;  /* 0x0001680001247983 */ /* 0x000ea40000300a00 */
[----:B------:R-:W-:-:S04]  /*15c80*/  IMAD.WIDE.U32 R6, R0, -0x326172a9, RZ ;  /* 0xcd9e8d5700067825 */ /* 0x000fc800078e00ff */
[----:B------:R-:W-:Y:S01]  /*15c90*/  IMAD.WIDE.U32 R4, R3, -0x2daee0ad, RZ ;  /* 0xd2511f5303047825 */ /* 0x000fe200078e00ff */
[----:B------:R-:W-:Y:S02]  /*15ca0*/  LOP3.LUT R3, R190, UR17, R7, 0x96, !PT ;  /* 0x00000011be037c12 */ /* 0x000fe4000f8e9607 */
[----:B------:R3:W5:Y:S02]  /*15cb0*/  LDL.LU.64 R190, [R1+0x160] ;  /* 0x0001600001be7983 */ /* 0x0007640000300a00 */
[----:B------:R-:W-:Y:S01]  /*15cc0*/  LOP3.LUT R0, R2, UR31, R5, 0x96, !PT ;  /* 0x0000001f02007c12 */ /* 0x000fe2000f8e9605 */
[----:B------:R-:W-:-:S05]  /*15cd0*/  IMAD.WIDE.U32 R2, R3, -0x2daee0ad, RZ ;  /* 0xd2511f5303027825 */ /* 0x000fca00078e00ff */
[----:B------:R-:W-:Y:S01]  /*15ce0*/  LOP3.LUT R3, R4, UR26, R3, 0x96, !PT ;  /* 0x0000001a04037c12 */ /* 0x000fe2000f8e9603 */
[----:B------:R-:W-:-:S05]  /*15cf0*/  IMAD.WIDE.U32 R4, R0, -0x326172a9, RZ ;  /* 0xcd9e8d5700047825 */ /* 0x000fca00078e00ff */
[----:B------:R-:W-:-:S05]  /*15d00*/  LOP3.LUT R0, R6, UR16, R5, 0x96, !PT ;  /* 0x0000001006007c12 */ /* 0x000fca000f8e9605 */
[----:B------:R-:W-:-:S05]  /*15d10*/  IMAD.WIDE.U32 R6, R0, -0x2daee0ad, RZ ;  /* 0xd2511f5300067825 */ /* 0x000fca00078e00ff */
[----:B------:R-:W-:Y:S01]  /*15d20*/  LOP3.LUT R0, R2, UR24, R7, 0x96, !PT ;  /* 0x0000001802007c12 */ /* 0x000fe2000f8e9607 */
[----:B------:R-:W-:-:S05]  /*15d30*/  IMAD.WIDE.U32 R2, R3, -0x326172a9, RZ ;  /* 0xcd9e8d5703027825 */ /* 0x000fca00078e00ff */
[----:B------:R-:W-:Y:S01]  /*15d40*/  LOP3.LUT R7, R4, UR15, R3, 0x96, !PT ;  /* 0x0000000f04077c12 */ /* 0x000fe2000f8e9603 */
[----:B------:R-:W-:Y:S01]  /*15d50*/  FADD.FTZ R3, R27, R11 ;  /* 0x0000000b1b037221 */ /* 0x000fe20000010000 */
[----:B------:R-:W-:-:S03]  /*15d60*/  IMAD.MOV.U32 R27, RZ, RZ, R44 ;  /* 0x000000ffff1b7224 */ /* 0x000fc600078e002c */
[----:B------:R-:W-:-:S04]  /*15d70*/  IMAD.WIDE.U32 R44, R7, -0x2daee0ad, RZ ;  /* 0xd2511f53072c7825 */ /* 0x000fc800078e00ff */
[----:B------:R-:W-:Y:S01]  /*15d80*/  IMAD.MOV.U32 R11, RZ, RZ, R46 ;  /* 0x000000ffff0b7224 */ /* 0x000fe200078e002e */
[----:B------:R-:W-:Y:S02]  /*15d90*/  LOP3.LUT R46, R6, UR22, R45, 0x96, !PT ;  /* 0x00000016062e7c12 */ /* 0x000fe4000f8e962d */
[----:B------:R-:W4:Y:S01]  /*15da0*/  LDL.LU.64 R6, [R1+0x38] ;  /* 0x0000380001067983 */ /* 0x000f220000300a00 */
[----:B------:R-:W-:Y:S02]  /*15db0*/  IMAD.MOV.U32 R43, RZ, RZ, R39 ;  /* 0x000000ffff2b7224 */ /* 0x000fe400078e0027 */
[----:B------:R-:W-:Y:S02]  /*15dc0*/  IMAD.MOV.U32 R5, RZ, RZ, R38 ;  /* 0x000000ffff057224 */ /* 0x000fe400078e0026 */
[----:B------:R-:W-:-:S05]  /*15dd0*/  IMAD.WIDE.U32 R38, R0, -0x326172a9, RZ ;  /* 0xcd9e8d5700267825 */ /* 0x000fca00078e00ff */
[----:B------:R-:W-:-:S04]  /*15de0*/  LOP3.LUT R39, R2, UR13, R39, 0x96, !PT ;  /* 0x0000000d02277c12 */ /* 0x000fc8000f8e9627 */
[----:B------:R-:W-:-:S04]  /*15df0*/  LOP3.LUT R0, R39, 0xff, RZ, 0xc0, !PT ;  /* 0x000000ff27007812 */ /* 0x000fc800078ec0ff */
[----:B------:R-:W-:Y:S02]  /*15e00*/  ISETP.LE.U32.AND P4, PT, R0, UR12, PT ;  /* 0x0000000c00007c0c */ /* 0x000fe4000bf83070 */
[----:B------:R-:W-:-:S04]  /*15e10*/  LOP3.LUT R0, R39, 0xffff, RZ, 0xc0, !PT ;  /* 0x0000ffff27007812 */ /* 0x000fc800078ec0ff */
[----:B------:R-:W-:Y:S01]  /*15e20*/  SHF.R.U32.HI R0, RZ, 0x8, R0 ;  /* 0x00000008ff007819 */ /* 0x000fe20000011600 */
[----:B------:R-:W-:-:S03]  /*15e30*/  @P1 HADD2 R49, -R181.H0_H0, -RZ.H0_H0 ;  /* 0xa00000ffb5311230 */ /* 0x000fc60000000900 */
[----:B------:R-:W-:Y:S02]  /*15e40*/  LOP3.LUT R0, R0, 0xffff, RZ, 0xc0, !PT ;  /* 0x0000ffff00007812 */ /* 0x000fe400078ec0ff */
[----:B------:R-:W-:Y:S02]  /*15e50*/  @P1 PRMT R181, R49, 0x5410, RZ ;  /* 0x0000541031b51816 */ /* 0x000fe400000000ff */
[----:B------:R-:W-:Y:S01]  /*15e60*/  ISETP.LE.U32.AND P0, PT, R0, UR12, PT ;  /* 0x0000000c00007c0c */ /* 0x000fe2000bf03070 */
[----:B------:R-:W-:Y:S01]  /*15e70*/  IMAD.MOV.U32 R49, RZ, RZ, R48 ;  /* 0x000000ffff317224 */ /* 0x000fe200078e0030 */
[----:B------:R-:W-:Y:S01]  /*15e80*/  PRMT R0, R39, 0x7632, R0 ;  /* 0x0000763227007816 */ /* 0x000fe20000000000 */
[----:B------:R1:W3:Y:S03]  /*15e90*/  MUFU.EX2 R48, R60 ;  /* 0x0000003c00307308 */ /* 0x0002e60000000800 */
[----:B------:R-:W-:Y:S01]  /*15ea0*/  LOP3.LUT R0, R0, 0xff, RZ, 0xc0, !PT ;  /* 0x000000ff00007812 */ /* 0x000fe200078ec0ff */
[----:B------:R-:W-:-:S03]  /*15eb0*/  FADD.FTZ R2, R50, R18 ;  /* 0x0000001232027221 */ /* 0x000fc60000010000 */
[----:B------:R-:W-:Y:S01]  /*15ec0*/  ISETP.LE.U32.AND P3, PT, R0, UR12, PT ;  /* 0x0000000c00007c0c */ /* 0x000fe2000bf63070 */
[----:B------:R-:W-:Y:S01]  /*15ed0*/  IMAD.MOV.U32 R0, RZ, RZ, R38 ;  /* 0x000000ffff007224 */ /* 0x000fe200078e0026 */
[----:B------:R-:W-:Y:S04]  /*15ee0*/  MUFU.EX2 R18, R151 ;  /* 0x0000009700127308 */ /* 0x000fe80000000800 */
[----:B------:R-:W-:Y:S01]  /*15ef0*/  LOP3.LUT R0, R0, 0xff, RZ, 0xc0, !PT ;  /* 0x000000ff00007812 */ /* 0x000fe200078ec0ff */
[----:B-1----:R-:W-:Y:S02]  /*15f00*/  IMAD.MOV.U32 R60, RZ, RZ, R49 ;  /* 0x000000ffff3c7224 */ /* 0x002fe400078e0031 */
[----:B------:R-:W-:Y:S02]  /*15f10*/  IMAD.MOV.U32 R49, RZ, RZ, R26 ;  /* 0x000000ffff317224 */ /* 0x000fe400078e001a */
[----:B------:R-:W1:Y:S01]  /*15f20*/  MUFU.EX2 R26, R144 ;  /* 0x00000090001a7308 */ /* 0x000e620000000800 */
[----:B------:R-:W-:-:S02]  /*15f30*/  ISETP.LE.U32.AND P5, PT, R0, UR12, PT ;  /* 0x0000000c00007c0c */ /* 0x000fc4000bfa3070 */
[----:B---3--:R-:W-:-:S04]  /*15f40*/  F2FP.F16.F32.PACK_AB R0, R48, R35 ;  /* 0x000000233000723e */ /* 0x008fc800000000ff */
[C---:B------:R-:W-:Y:S02]  /*15f50*/  PRMT R180, R0.reuse, 0x7610, R180 ;  /* 0x0000761000b47816 */ /* 0x040fe400000000b4 */
[----:B------:R-:W-:Y:S02]  /*15f60*/  PRMT R179, R0, 0x7632, R179 ;  /* 0x0000763200b37816 */ /* 0x000fe400000000b3 */
[----:B------:R-:W-:-:S04]  /*15f70*/  SHF.R.U32.HI R0, RZ, 0x18, R39 ;  /* 0x00000018ff007819 */ /* 0x000fc80000011627 */
[----:B------:R-:W-:Y:S02]  /*15f80*/  ISETP.LE.U32.AND P1, PT, R0, UR12, PT ;  /* 0x0000000c00007c0c */ /* 0x000fe4000bf23070 */
[----:B-1----:R-:W-:Y:S01]  /*15f90*/  F2FP.F16.F32.PACK_AB R0, R18, R26 ;  /* 0x0000001a1200723e */ /* 0x002fe200000000ff */
[----:B------:R-:W-:Y:S01]  /*15fa0*/  FADD.FTZ R4, R217, R13 ;  /* 0x0000000dd9047221 */ /* 0x000fe20000010000 */
[----:B------:R-:W-:Y:S02]  /*15fb0*/  IMAD.MOV.U32 R13, RZ, RZ, R47 ;  /* 0x000000ffff0d7224 */ /* 0x000fe400078e002f */
[C---:B------:R-:W-:Y:S02]  /*15fc0*/  PRMT R175, R0.reuse, 0x7610, R175 ;  /* 0x0000761000af7816 */ /* 0x040fe400000000af */
[----:B------:R-:W-:Y:S01]  /*15fd0*/  PRMT R174, R0, 0x7632, R174 ;  /* 0x0000763200ae7816 */ /* 0x000fe200000000ae */
[----:B------:R-:W-:Y:S01]  /*15fe0*/  MUFU.EX2 R45, R62 ;  /* 0x0000003e002d7308 */ /* 0x000fe20000000800 */
[----:B------:R-:W-:Y:S01]  /*15ff0*/  LOP3.LUT R0, R46, 0xffff, RZ, 0xc0, !PT ;  /* 0x0000ffff2e007812 */ /* 0x000fe200078ec0ff */
[----:B------:R-:W-:-:S03]  /*16000*/  @!P0 HADD2 R57, -R179.H0_H0, -RZ.H0_H0 ;  /* 0xa00000ffb3398230 */ /* 0x000fc60000000900 */
[----:B------:R-:W-:-:S03]  /*16010*/  SHF.R.U32.HI R0, RZ, 0x8, R0 ;  /* 0x00000008ff007819 */ /* 0x000fc60000011600 */
[----:B------:R-:W1:Y:S01]  /*16020*/  MUFU.EX2 R47, R63 ;  /* 0x0000003f002f7308 */ /* 0x000e620000000800 */
[----:B------:R-:W-:Y:S01]  /*16030*/  LOP3.LUT R0, R0, 0xffff, RZ, 0xc0, !PT ;  /* 0x0000ffff00007812 */ /* 0x000fe200078ec0ff */
[----:B------:R-:W-:Y:S01]  /*16040*/  IMAD.MOV.U32 R217, RZ, RZ, R65 ;  /* 0x000000ffffd97224 */ /* 0x000fe200078e0041 */
[----:B------:R-:W-:Y:S01]  /*16050*/  PRMT R65, R180, 0x5410, R179 ;  /* 0x00005410b4417816 */ /* 0x000fe200000000b3 */
[----:B------:R-:W-:Y:S01]  /*16060*/  @!P4 HADD2 R67, -R180.H0_H0, -RZ.H0_H0 ;  /* 0xa00000ffb443c230 */ /* 0x000fe20000000900 */
[----:B------:R-:W-:Y:S02]  /*16070*/  @!P0 PRMT R179, R57, 0x5410, RZ ;  /* 0x0000541039b38816 */ /* 0x000fe400000000ff */
[----:B------:R-:W-:Y:S01]  /*16080*/  ISETP.LE.U32.AND P0, PT, R0, UR12, PT ;  /* 0x0000000c00007c0c */ /* 0x000fe2000bf03070 */
[----:B------:R-:W-:Y:S01]  /*16090*/  IMAD.MOV.U32 R57, RZ, RZ, R13 ;  /* 0x000000ffff397224 */ /* 0x000fe200078e000d */
[----:B------:R-:W-:Y:S01]  /*160a0*/  PRMT R0, R38, 0x7771, RZ ;  /* 0x0000777126007816 */ /* 0x000fe200000000ff */
[----:B------:R-:W-:Y:S01]  /*160b0*/  IMAD.MOV.U32 R13, RZ, RZ, R42 ;  /* 0x000000ffff0d7224 */ /* 0x000fe200078e002a */
[----:B------:R-:W-:Y:S01]  /*160c0*/  @!P4 PRMT R180, R67, 0x5410, RZ ;  /* 0x0000541043b4c816 */ /* 0x000fe200000000ff */
[----:B------:R-:W-:Y:S01]  /*160d0*/  MUFU.EX2 R42, R161 ;  /* 0x000000a1002a7308 */ /* 0x000fe20000000800 */
[----:B------:R-:W-:Y:S01]  /*160e0*/  ISETP.GT.U32.AND P4, PT, R0, UR12, PT ;  /* 0x0000000c00007c0c */ /* 0x000fe2000bf84070 */
[----:B------:R-:W-:Y:S01]  /*160f0*/  @!P1 HADD2 R75, -R174.H0_H0, -RZ.H0_H0 ;  /* 0xa00000ffae4b9230 */ /* 0x000fe20000000900 */
[----:B-1----:R-:W-:Y:S01]  /*16100*/  F2FP.F16.F32.PACK_AB R0, R47, R45 ;  /* 0x0000002d2f00723e */ /* 0x002fe200000000ff */
[----:B------:R-:W-:Y:S01]  /*16110*/  @!P3 HADD2 R76, -R175.H0_H0, -RZ.H0_H0 ;  /* 0xa00000ffaf4cb230 */ /* 0x000fe20000000900 */
[----:B------:R-:W-:-:S02]  /*16120*/  PRMT R67, R175, 0x5410, R174 ;  /* 0x00005410af437816 */ /* 0x000fc400000000ae */
[C---:B------:R-:W-:Y:S02]  /*16130*/  PRMT R171, R0.reuse, 0x7610, R171 ;  /* 0x0000761000ab7816 */ /* 0x040fe400000000ab */
[----:B------:R-:W-:Y:S02]  /*16140*/  PRMT R173, R0, 0x7632, R173 ;  /* 0x0000763200ad7816 */ /* 0x000fe400000000ad */
[----:B------:R-:W-:Y:S01]  /*16150*/  PRMT R0, R38, 0x7772, RZ ;  /* 0x0000777226007816 */ /* 0x000fe200000000ff */
[----:B------:R-:W-:Y:S01]  /*16160*/  MUFU.EX2 R74, R74 ;  /* 0x0000004a004a7308 */ /* 0x000fe20000000800 */
[----:B------:R-:W-:Y:S02]  /*16170*/  @!P1 PRMT R174, R75, 0x5410, RZ ;  /* 0x000054104bae9816 */ /* 0x000fe400000000ff */
[----:B------:R-:W-:Y:S02]  /*16180*/  @!P3 PRMT R175, R76, 0x5410, RZ ;  /* 0x000054104cafb816 */ /* 0x000fe400000000ff */
[----:B------:R-:W-:-:S03]  /*16190*/  ISETP.GT.U32.AND P3, PT, R0, UR12, PT ;  /* 0x0000000c00007c0c */ /* 0x000fc6000bf64070 */
[----:B------:R1:W-:Y:S01]  /*161a0*/  MUFU.EX2 R75, R73 ;  /* 0x00000049004b7308 */ /* 0x0003e20000000800 */
[----:B------:R-:W-:Y:S01]  /*161b0*/  PRMT R0, R38, 0x7773, RZ ;  /* 0x0000777326007816 */ /* 0x000fe200000000ff */
[----:B------:R-:W-:-:S03]  /*161c0*/  IMAD.MOV.U32 R50, RZ, RZ, R5 ;  /* 0x000000ffff327224 */ /* 0x000fc600078e0005 */
[----:B------:R-:W-:Y:S01]  /*161d0*/  ISETP.GT.U32.AND P1, PT, R0, UR12, PT ;  /* 0x0000000c00007c0c */ /* 0x000fe2000bf24070 */
[----:B------:R-:W-:Y:S02]  /*161e0*/  @P4 HADD2 R77, -R173.H0_H0, -RZ.H0_H0 ;  /* 0xa00000ffad4d4230 */ /* 0x000fe40000000900 */
[----:B------:R-:W-:Y:S01]  /*161f0*/  FADD.FTZ R5, R160, R10 ;  /* 0x0000000aa0057221 */ /* 0x000fe20000010000 */
[----:B------:R-:W-:Y:S02]  /*16200*/  IMAD.MOV.U32 R10, RZ, RZ, R50 ;  /* 0x000000ffff0a7224 */ /* 0x000fe400078e0032 */
[----:B------:R-:W-:Y:S01]  /*16210*/  IMAD.MOV.U32 R50, RZ, RZ, R252 ;  /* 0x000000ffff327224 */ /* 0x000fe200078e00fc */
[----:B------:R-:W-:Y:S01]  /*16220*/  PRMT R252, R171, 0x5410, R173 ;  /* 0x00005410abfc7816 */ /* 0x000fe200000000ad */
[----:B------:R-:W-:Y:S01]  /*16230*/  FADD.FTZ R2, R55, R2 ;  /* 0x0000000237027221 */ /* 0x000fe20000010000 */
[----:B------:R-:W-:Y:S01]  /*16240*/  @P4 PRMT R173, R77, 0x5410, RZ ;  /* 0x000054104dad4816 */ /* 0x000fe200000000ff */
[----:B------:R-:W-:Y:S01]  /*16250*/  IMAD.MOV.U32 R55, RZ, RZ, R11 ;  /* 0x000000ffff377224 */ /* 0x000fe200078e000b */
[----:B------:R-:W-:Y:S01]  /*16260*/  MUFU.EX2 R76, R167 ;  /* 0x000000a7004c7308 */ /* 0x000fe20000000800 */
[----:B------:R-:W-:-:S02]  /*16270*/  IMAD.MOV.U32 R11, RZ, RZ, R43 ;  /* 0x000000ffff0b7224 */ /* 0x000fc400078e002b */
[----:B------:R-:W-:-:S05]  /*16280*/  FADD.FTZ R3, R30, R3 ;  /* 0x000000031e037221 */ /* 0x000fca0000010000 */
[----:B------:R-:W-:Y:S01]  /*16290*/  MUFU.EX2 R43, R165 ;  /* 0x000000a5002b7308 */ /* 0x000fe20000000800 */
[----:B------:R-:W-:Y:S02]  /*162a0*/  IMAD.MOV.U32 R30, RZ, RZ, R13 ;  /* 0x000000ffff1e7224 */ /* 0x000fe400078e000d */
[----:B------:R-:W-:Y:S02]  /*162b0*/  IMAD.MOV.U32 R13, RZ, RZ, R234 ;  /* 0x000000ffff0d7224 */ /* 0x000fe400078e00ea */
[----:B-1----:R-:W-:Y:S02]  /*162c0*/  IMAD.MOV.U32 R73, RZ, RZ, R57 ;  /* 0x000000ffff497224 */ /* 0x002fe400078e0039 */
[----:B------:R-:W-:Y:S02]  /*162d0*/  @!P5 HADD2 R78, -R171.H0_H0, -RZ.H0_H0 ;  /* 0xa00000ffab4ed230 */ /* 0x000fe40000000900 */
[----:B------:R-:W-:Y:S02]  /*162e0*/  IMAD.MOV.U32 R77, RZ, RZ, R10 ;  /* 0x000000ffff4d7224 */ /* 0x000fe400078e000a */
[----:B------:R-:W-:Y:S01]  /*162f0*/  FADD.FTZ R3, R31, R3 ;  /* 0x000000031f037221 */ /* 0x000fe20000010000 */
[----:B------:R-:W-:Y:S01]  /*16300*/  IMAD.MOV.U32 R10, RZ, RZ, R27 ;  /* 0x000000ffff0a7224 */ /* 0x000fe200078e001b */
[----:B------:R-:W-:Y:S01]  /*16310*/  SHF.R.U32.HI R31, RZ, 0x5, R178 ;  /* 0x00000005ff1f7819 */ /* 0x000fe200000116b2 */
[----:B------:R-:W-:Y:S01]  /*16320*/  IMAD.MOV.U32 R27, RZ, RZ, R56 ;  /* 0x000000ffff1b7224 */ /* 0x000fe200078e0038 */
[----:B------:R-:W-:Y:S01]  /*16330*/  @!P5 PRMT R171, R78, 0x5410, RZ ;  /* 0x000054104eabd816 */ /* 0x000fe200000000ff */
[----:B----4-:R-:W-:-:S02]  /*16340*/  IMAD.MOV.U32 R63, RZ, RZ, R7 ;  /* 0x000000ffff3f7224 */ /* 0x010fc400078e0007 */
[----:B------:R-:W-:Y:S02]  /*16350*/  IMAD.MOV.U32 R7, RZ, RZ, R217 ;  /* 0x000000ffff077224 */ /* 0x000fe400078e00d9 */
[----:B------:R-:W-:Y:S02]  /*16360*/  IMAD.MOV.U32 R217, RZ, RZ, R49 ;  /* 0x000000ffffd97224 */ /* 0x000fe400078e0031 */
[----:B------:R-:W-:Y:S02]  /*16370*/  IMAD.MOV.U32 R49, RZ, RZ, R40 ;  /* 0x000000ffff317224 */ /* 0x000fe400078e0028 */
[----:B------:R-:W1:Y:S02]  /*16380*/  MUFU.EX2 R40, R157 ;  /* 0x0000009d00287308 */ /* 0x000e640000000800 */
[----:B-1----:R-:W-:-:S04]  /*16390*/  F2FP.F16.F32.PACK_AB R0, R42, R40 ;  /* 0x000000282a00723e */ /* 0x002fc800000000ff */
[C---:B------:R-:W-:Y:S02]  /*163a0*/  PRMT R170, R0.reuse, 0x7610, R170 ;  /* 0x0000761000aa7816 */ /* 0x040fe400000000aa */
[----:B------:R-:W-:Y:S02]  /*163b0*/  PRMT R169, R0, 0x7632, R169 ;  /* 0x0000763200a97816 */ /* 0x000fe400000000a9 */
[----:B------:R-:W-:-:S04]  /*163c0*/  LOP3.LUT R0, R46, 0xff, RZ, 0xc0, !PT ;  /* 0x000000ff2e007812 */ /* 0x000fc800078ec0ff */
[----:B------:R-:W-:Y:S02]  /*163d0*/  ISETP.LE.U32.AND P4, PT, R0, UR12, PT ;  /* 0x0000000c00007c0c */ /* 0x000fe4000bf83070 */
[----:B------:R-:W-:Y:S01]  /*163e0*/  F2FP.F16.F32.PACK_AB R0, R74, R75 ;  /* 0x0000004b4a00723e */ /* 0x000fe200000000ff */
[----:B------:R-:W-:-:S03]  /*163f0*/  @P1 HADD2 R79, -R169.H0_H0, -RZ.H0_H0 ;  /* 0xa00000ffa94f1230 */ /* 0x000fc60000000900 */
[C---:B------:R-:W-:Y:S02]  /*16400*/  PRMT R168, R0.reuse, 0x7610, R168 ;  /* 0x0000761000a87816 */ /* 0x040fe400000000a8 */
[----:B------:R-:W-:Y:S02]  /*16410*/  PRMT R163, R0, 0x7632, R163 ;  /* 0x0000763200a37816 */ /* 0x000fe400000000a3 */
[----:B------:R-:W-:Y:S02]  /*16420*/  PRMT R0, R46, 0x7632, R0 ;  /* 0x000076322e007816 */ /* 0x000fe40000000000 */
[----:B------:R-:W-:Y:S02]  /*16430*/  PRMT R234, R170, 0x5410, R169 ;  /* 0x00005410aaea7816 */ /* 0x000fe400000000a9 */
[----:B------:R-:W-:Y:S01]  /*16440*/  LOP3.LUT R0, R0, 0xff, RZ, 0xc0, !PT ;  /* 0x000000ff00007812 */ /* 0x000fe200078ec0ff */
[----:B------:R-:W-:Y:S01]  /*16450*/  @!P0 HADD2 R81, -R163.H0_H0, -RZ.H0_H0 ;  /* 0xa00000ffa3518230 */ /* 0x000fe20000000900 */
[----:B------:R-:W-:Y:S01]  /*16460*/  @P1 PRMT R169, R79, 0x5410, RZ ;  /* 0x000054104fa91816 */ /* 0x000fe200000000ff */
[----:B------:R-:W-:Y:S01]  /*16470*/  IMAD.MOV.U32 R62, RZ, RZ, R6 ;  /* 0x000000ffff3e7224 */ /* 0x000fe200078e0006 */
[----:B------:R-:W-:Y:S01]  /*16480*/  ISETP.LE.U32.AND P1, PT, R0, UR12, PT ;  /* 0x0000000c00007c0c */ /* 0x000fe2000bf23070 */
[----:B------:R-:W-:Y:S01]  /*16490*/  FADD.FTZ R6, R220, R4 ;  /* 0x00000004dc067221 */ /* 0x000fe20000010000 */
[----:B------:R-:W-:Y:S01]  /*164a0*/  SHF.R.U32.HI R0, RZ, 0x18, R46 ;  /* 0x00000018ff007819 */ /* 0x000fe2000001162e */
[----:B------:R-:W-:Y:S01]  /*164b0*/  FADD.FTZ R4, R216, R5 ;  /* 0x00000005d8047221 */ /* 0x000fe20000010000 */
[----:B------:R-:W-:Y:S01]  /*164c0*/  PRMT R57, R168, 0x5410, R163 ;  /* 0x00005410a8397816 */ /* 0x000fe200000000a3 */
[----:B------:R-:W1:Y:S01]  /*164d0*/  MUFU.EX2 R5, R140 ;  /* 0x0000008c00057308 */ /* 0x000e620000000800 */
[----:B------:R-:W-:-:S02]  /*164e0*/  @!P0 PRMT R163, R81, 0x5410, RZ ;  /* 0x0000541051a38816 */ /* 0x000fc400000000ff */
[----:B------:R-:W-:Y:S01]  /*164f0*/  ISETP.LE.U32.AND P0, PT, R0, UR12, PT ;  /* 0x0000000c00007c0c */ /* 0x000fe2000bf03070 */
[----:B------:R-:W-:Y:S01]  /*16500*/  IMAD.MOV.U32 R220, RZ, RZ, R217 ;  /* 0x000000ffffdc7224 */ /* 0x000fe200078e00d9 */
[----:B------:R-:W-:Y:S01]  /*16510*/  F2FP.F16.F32.PACK_AB R0, R76, R43 ;  /* 0x0000002b4c00723e */ /* 0x000fe200000000ff */
[----:B------:R-:W-:Y:S02]  /*16520*/  IMAD.MOV.U32 R217, RZ, RZ, R66 ;  /* 0x000000ffffd97224 */ /* 0x000fe400078e0042 */
[----:B------:R-:W3:Y:S01]  /*16530*/  MUFU.EX2 R66, R141 ;  /* 0x0000008d00427308 */ /* 0x000ee20000000800 */
[C---:B------:R-:W-:Y:S02]  /*16540*/  PRMT R161, R0.reuse, 0x7610, R161 ;  /* 0x0000761000a17816 */ /* 0x040fe400000000a1 */
[----:B------:R-:W-:Y:S01]  /*16550*/  PRMT R162, R0, 0x7632, R162 ;  /* 0x0000763200a27816 */ /* 0x000fe200000000a2 */
[----:B------:R-:W-:Y:S02]  /*16560*/  IMAD.MOV.U32 R0, RZ, RZ, R44 ;  /* 0x000000ffff007224 */ /* 0x000fe400078e002c */
[----:B------:R-:W-:-:S02]  /*16570*/  @!P4 HADD2 R82, -R168.H0_H0, -RZ.H0_H0 ;  /* 0xa00000ffa852c230 */ /* 0x000fc40000000900 */
[----:B------:R-:W-:Y:S02]  /*16580*/  @!P1 HADD2 R84, -R161.H0_H0, -RZ.H0_H0 ;  /* 0xa00000ffa1549230 */ /* 0x000fe40000000900 */
[----:B------:R-:W-:Y:S01]  /*16590*/  @P3 HADD2 R80, -R170.H0_H0, -RZ.H0_H0 ;  /* 0xa00000ffaa503230 */ /* 0x000fe20000000900 */
[----:B------:R-:W-:Y:S01]  /*165a0*/  LOP3.LUT R0, R0, 0xff, RZ, 0xc0, !PT ;  /* 0x000000ff00007812 */ /* 0x000fe200078ec0ff */
[----:B------:R-:W-:Y:S01]  /*165b0*/  IMAD.MOV.U32 R78, RZ, RZ, R7 ;  /* 0x000000ffff4e7224 */ /* 0x000fe200078e0007 */
[----:B------:R-:W-:Y:S01]  /*165c0*/  @!P4 PRMT R168, R82, 0x5410, RZ ;  /* 0x0000541052a8c816 */ /* 0x000fe200000000ff */
[----:B------:R-:W-:Y:S01]  /*165d0*/  IMAD.U32 R82, RZ, RZ, UR20 ;  /* 0x00000014ff527e24 */ /* 0x000fe2000f8e00ff */
[----:B------:R-:W-:Y:S02]  /*165e0*/  PRMT R56, R161, 0x5410, R162 ;  /* 0x00005410a1387816 */ /* 0x000fe400000000a2 */
[----:B------:R-:W-:Y:S02]  /*165f0*/  ISETP.LE.U32.AND P4, PT, R0, UR12, PT ;  /* 0x0000000c00007c0c */ /* 0x000fe4000bf83070 */
[----:B------:R-:W-:Y:S01]  /*16600*/  @!P1 PRMT R161, R84, 0x5410, RZ ;  /* 0x0000541054a19816 */ /* 0x000fe200000000ff */
[----:B-1----:R-:W-:Y:S01]  /*16610*/  IMAD.MOV.U32 R84, RZ, RZ, R5 ;  /* 0x000000ffff547224 */ /* 0x002fe200078e0005 */
[----:B------:R-:W-:Y:S01]  /*16620*/  @P3 PRMT R170, R80, 0x5410, RZ ;  /* 0x0000541050aa3816 */ /* 0x000fe200000000ff */
[----:B------:R-:W-:Y:S01]  /*16630*/  IMAD.MOV.U32 R216, RZ, RZ, R77 ;  /* 0x000000ffffd87224 */ /* 0x000fe200078e004d */
[----:B------:R-:W-:Y:S01]  /*16640*/  PRMT R0, R44, 0x7771, RZ ;  /* 0x000077712c007816 */ /* 0x000fe200000000ff */
[----:B------:R-:W-:-:S02]  /*16650*/  IMAD.MOV.U32 R80, RZ, RZ, R78 ;  /* 0x000000ffff507224 */ /* 0x000fc400078e004e */
[----:B------:R-:W-:Y:S02]  /*16660*/  IMAD.MOV.U32 R78, RZ, RZ, R67 ;  /* 0x000000ffff4e7224 */ /* 0x000fe400078e0043 */
[----:B------:R-:W-:Y:S01]  /*16670*/  IMAD.MOV.U32 R77, RZ, RZ, R65 ;  /* 0x000000ffff4d7224 */ /* 0x000fe200078e0041 */
[----:B------:R-:W-:Y:S01]  /*16680*/  MUFU.EX2 R67, R186 ;  /* 0x000000ba00437308 */ /* 0x000fe20000000800 */
[----:B------:R-:W-:Y:S02]  /*16690*/  IMAD R82, R82, 0x8, R31 ;  /* 0x0000000852527824 */ /* 0x000fe400078e021f */
[----:B------:R-:W-:Y:S01]  /*166a0*/  @!P0 HADD2 R83, -R162.H0_H0, -RZ.H0_H0 ;  /* 0xa00000ffa2538230 */ /* 0x000fe20000000900 */
[----:B------:R-:W-:Y:S02]  /*166b0*/  ISETP.GT.U32.AND P3, PT, R0, UR12, PT ;  /* 0x0000000c00007c0c */ /* 0x000fe4000bf64070 */
[----:B---3--:R-:W-:Y:S02]  /*166c0*/  F2FP.F16.F32.PACK_AB R0, R84, R66 ;  /* 0x000000425400723e */ /* 0x008fe400000000ff */
[----:B------:R-:W1:Y:S01]  /*166d0*/  MUFU.EX2 R65, R187 ;  /* 0x000000bb00417308 */ /* 0x000e620000000800 */
[----:B------:R-:W-:-:S02]  /*166e0*/  VIADD R82, R82, 0x4 ;  /* 0x0000000452527836 */ /* 0x000fc40000000000 */
[----:B------:R-:W-:Y:S01]  /*166f0*/  FADD.FTZ R7, R53, R2 ;  /* 0x0000000235077221 */ /* 0x000fe20000010000 */
[----:B------:R-:W-:Y:S01]  /*16700*/  @!P0 PRMT R162, R83, 0x5410, RZ ;  /* 0x0000541053a28816 */ /* 0x000fe200000000ff */
[----:B------:R-:W-:Y:S01]  /*16710*/  FADD.FTZ R2, R221, R6 ;  /* 0x00000006dd027221 */ /* 0x000fe20000010000 */
[----:B------:R-:W-:Y:S01]  /*16720*/  PRMT R160, R0, 0x7610, R160 ;  /* 0x0000761000a07816 */ /* 0x000fe200000000a0 */
[----:B------:R-:W-:Y:S01]  /*16730*/  IMAD.WIDE.U32 R82, R82, -0x326172a9, RZ ;  /* 0xcd9e8d5752527825 */ /* 0x000fe200078e00ff */
[----:B------:R-:W-:-:S03]  /*16740*/  PRMT R159, R0, 0x7632, R159 ;  /* 0x00007632009f7816 */ /* 0x000fc6000000009f */
[----:B------:R-:W-:Y:S01]  /*16750*/  FADD.FTZ R4, R149, R4 ;  /* 0x0000000495047221 */ /* 0x000fe20000010000 */
[----:B------:R-:W-:Y:S01]  /*16760*/  PRMT R0, R44, 0x7772, RZ ;  /* 0x000077722c007816 */ /* 0x000fe200000000ff */
[----:B------:R-:W-:Y:S01]  /*16770*/  FADD.FTZ R6, R29, R3 ;  /* 0x000000031d067221 */ /* 0x000fe20000010000 */
[----:B------:R-:W-:Y:S01]  /*16780*/  FADD.FTZ R5, R152, R2 ;  /* 0x0000000298057221 */ /* 0x000fe20000010000 */
[----:B------:R-:W-:Y:S01]  /*16790*/  IMAD.MOV.U32 R31, RZ, RZ, R80 ;  /* 0x000000ffff1f7224 */ /* 0x000fe200078e0050 */
[----:B------:R-:W-:Y:S01]  /*167a0*/  ISETP.GT.U32.AND P1, PT, R0, UR12, PT ;  /* 0x0000000c00007c0c */ /* 0x000fe2000bf24070 */
[----:B------:R-:W-:Y:S01]  /*167b0*/  FADD.FTZ R3, R150, R4 ;  /* 0x0000000496037221 */ /* 0x000fe20000010000 */
[----:B------:R-:W-:Y:S01]  /*167c0*/  PRMT R0, R44, 0x7773, RZ ;  /* 0x000077732c007816 */ /* 0x000fe200000000ff */
[----:B------:R-:W-:Y:S01]  /*167d0*/  IMAD.MOV.U32 R80, RZ, RZ, R73 ;  /* 0x000000ffff507224 */ /* 0x000fe200078e0049 */
[----:B------:R-:W-:Y:S01]  /*167e0*/  LOP3.LUT R2, R82, UR34, R9, 0x96, !PT ;  /* 0x0000002252027c12 */ /* 0x000fe2000f8e9609 */
[----:B------:R-:W-:-:S02]  /*167f0*/  IMAD.MOV.U32 R73, RZ, RZ, R220 ;  /* 0x000000ffff497224 */ /* 0x000fc400078e00dc */
[----:B------:R-:W-:Y:S01]  /*16800*/  IMAD.MOV.U32 R220, RZ, RZ, R55 ;  /* 0x000000ffffdc7224 */ /* 0x000fe200078e0037 */
[----:B------:R-:W-:Y:S01]  /*16810*/  ISETP.GT.U32.AND P0, PT, R0, UR12, PT ;  /* 0x0000000c00007c0c */ /* 0x000fe2000bf04070 */
[----:B------:R-:W-:Y:S02]  /*16820*/  IMAD.MOV.U32 R55, RZ, RZ, R10 ;  /* 0x000000ffff377224 */ /* 0x000fe400078e000a */
[----:B------:R-:W-:Y:S01]  /*16830*/  FADD.FTZ R10, R26, R3 ;  /* 0x000000031a0a7221 */ /* 0x000fe20000010000 */
[----:B-1----:R-:W-:Y:S01]  /*16840*/  F2FP.F16.F32.PACK_AB R0, R65, R67 ;  /* 0x000000434100723e */ /* 0x002fe200000000ff */
[----:B------:R-:W-:-:S04]  /*16850*/  IMAD.WIDE.U32 R2, R2, -0x2daee0ad, RZ ;  /* 0xd2511f5302027825 */ /* 0x000fc800078e00ff */
[----:B------:R-:W-:Y:S01]  /*16860*/  FADD.FTZ R7, R51, R7 ;  /* 0x0000000733077221 */ /* 0x000fe20000010000 */
[C---:B------:R-:W-:Y:S02]  /*16870*/  PRMT R158, R0.reuse, 0x7610, R158 ;  /* 0x00007610009e7816 */ /* 0x040fe4000000009e */
[----:B------:R-:W-:Y:S01]  /*16880*/  PRMT R157, R0, 0x7632, R157 ;  /* 0x00007632009d7816 */ /* 0x000fe2000000009d */
[----:B------:R-:W-:Y:S01]  /*16890*/  IMAD.MOV.U32 R79, RZ, RZ, R216 ;  /* 0x000000ffff4f7224 */ /* 0x000fe200078e00d8 */
[----:B------:R-:W-:Y:S01]  /*168a0*/  LOP3.LUT R0, R184, UR32, R3, 0x96, !PT ;  /* 0x00000020b8007c12 */ /* 0x000fe2000f8e9603 */
[----:B------:R-:W-:Y:S01]  /*168b0*/  IMAD.MOV.U32 R216, RZ, RZ, R30 ;  /* 0x000000ffffd87224 */ /* 0x000fe200078e001e */
[----:B------:R-:W-:Y:S01]  /*168c0*/  LOP3.LUT R4, R8, UR33, R177, 0x96, !PT ;  /* 0x0000002108047c12 */ /* 0x000fe2000f8e96b1 */
[----:B------:R-:W-:Y:S02]  /*168d0*/  IMAD.MOV.U32 R30, RZ, RZ, R11 ;  /* 0x000000ffff1e7224 */ /* 0x000fe400078e000b */
[----:B------:R-:W-:Y:S01]  /*168e0*/  FADD.FTZ R9, R58, R7 ;  /* 0x000000073a097221 */ /* 0x000fe20000010000 */
[----:B------:R-:W-:Y:S01]  /*168f0*/  FADD.FTZ R11, R41, R6 ;  /* 0x00000006290b7221 */ /* 0x000fe20000010000 */
[----:B------:R-:W-:-:S04]  /*16900*/  IMAD.WIDE.U32 R6, R0, -0x326172a9, RZ ;  /* 0xcd9e8d5700067825 */ /* 0x000fc800078e00ff */
[----:B------:R-:W-:Y:S01]  /*16910*/  FADD.FTZ R8, R154, R5 ;  /* 0x000000059a087221 */ /* 0x000fe20000010000 */
[----:B------:R-:W-:Y:S01]  /*16920*/  @P3 HADD2 R85, -R159.H0_H0, -RZ.H0_H0 ;  /* 0xa00000ff9f553230 */ /* 0x000fe20000000900 */
[----:B--2---:R1:W-:Y:S01]  /*16930*/  STG.E.U16 desc[UR28][R36.64+-0xfe], R24 ;  /* 0xffff021824007986 */ /* 0x0043e2000c10151c */
[----:B------:R-:W-:Y:S01]  /*16940*/  IMAD.WIDE.U32 R4, R4, -0x2daee0ad, RZ ;  /* 0xd2511f5304047825 */ /* 0x000fe200078e00ff */
[----:B------:R-:W-:-:S03]  /*16950*/  LOP3.LUT R3, R176, UR17, R7, 0x96, !PT ;  /* 0x00000011b0037c12 */ /* 0x000fc6000f8e9607 */
[----:B------:R-:W-:Y:S01]  /*16960*/  IMAD.MOV.U32 R53, RZ, RZ, R235 ;  /* 0x000000ffff357224 */ /* 0x000fe200078e00eb */
[----:B------:R-:W-:Y:S01]  /*16970*/  LOP3.LUT R0, R2, UR31, R5, 0x96, !PT ;  /* 0x0000001f02007c12 */ /* 0x000fe2000f8e9605 */
[----:B------:R-:W-:-:S04]  /*16980*/  IMAD.WIDE.U32 R2, R3, -0x2daee0ad, RZ ;  /* 0xd2511f5303027825 */ /* 0x000fc800078e00ff */
[----:B------:R-:W-:Y:S01]  /*16990*/  IMAD.MOV.U32 R186, RZ, RZ, R31 ;  /* 0x000000ffffba7224 */ /* 0x000fe200078e001f */
[----:B------:R-:W-:Y:S01]  /*169a0*/  LOP3.LUT R3, R4, UR26, R3, 0x96, !PT ;  /* 0x0000001a04037c12 */ /* 0x000fe2000f8e9603 */
[----:B------:R-:W-:-:S04]  /*169b0*/  IMAD.WIDE.U32 R4, R0, -0x326172a9, RZ ;  /* 0xcd9e8d5700047825 */ /* 0x000fc800078e00ff */
[----:B------:R-:W-:Y:S01]  /*169c0*/  IMAD.MOV.U32 R167, RZ, RZ, R13 ;  /* 0x000000ffffa77224 */ /* 0x000fe200078e000d */
[----:B------:R-:W-:Y:S01]  /*169d0*/  LOP3.LUT R0, R6, UR16, R5, 0x96, !PT ;  /* 0x0000001006007c12 */ /* 0x000fe2000f8e9605 */
[----:B------:R-:W-:Y:S02]  /*169e0*/  IMAD.MOV.U32 R187, RZ, RZ, R79 ;  /* 0x000000ffffbb7224 */ /* 0x000fe400078e004f */
[----:B------:R-:W-:Y:S02]  /*169f0*/  @P1 HADD2 R88, -R158.H0_H0, -RZ.H0_H0 ;  /* 0xa00000ff9e581230 */ /* 0x000fe40000000900 */
[----:B------:R-:W-:Y:S02]  /*16a00*/  @!P4 HADD2 R86, -R160.H0_H0, -RZ.H0_H0 ;  /* 0xa00000ffa056c230 */ /* 0x000fe40000000900 */
[----:B------:R-:W-:-:S04]  /*16a10*/  IMAD.WIDE.U32 R6, R0, -0x2daee0ad, RZ ;  /* 0xd2511f5300067825 */ /* 0x000fc800078e00ff */
[----:B------:R-:W-:Y:S01]  /*16a20*/  @P0 HADD2 R87, -R157.H0_H0, -RZ.H0_H0 ;  /* 0xa00000ff9d570230 */ /* 0x000fe20000000900 */
[----:B------:R-:W-:Y:S01]  /*16a30*/  STG.E.U16 desc[UR28][R36.64+-0x100], R34 ;  /* 0xffff002224007986 */ /* 0x000fe2000c10151c */
[----:B------:R-:W-:Y:S01]  /*16a40*/  LOP3.LUT R0, R2, UR24, R7, 0x96, !PT ;  /* 0x0000001802007c12 */ /* 0x000fe2000f8e9607 */
[----:B------:R-:W-:Y:S01]  /*16a50*/  IMAD.MOV.U32 R79, RZ, RZ, R80 ;  /* 0x000000ffff4f7224 */ /* 0x000fe200078e0050 */
[----:B------:R-:W-:Y:S01]  /*16a60*/  MUFU.EX2 R232, R232 ;  /* 0x000000e800e87308 */ /* 0x000fe20000000800 */
[----:B------:R-:W-:Y:S01]  /*16a70*/  IMAD.MOV.U32 R80, RZ, RZ, R27 ;  /* 0x000000ffff507224 */ /* 0x000fe200078e001b */
[----:B------:R-:W-:Y:S01]  /*16a80*/  USHF.L.U32 UR4, UR12, 0x10, URZ ;  /* 0x000000100c047899 */ /* 0x000fe200080006ff */
[----:B------:R-:W-:Y:S01]  /*16a90*/  IMAD.WIDE.U32 R2, R3, -0x326172a9, RZ ;  /* 0xcd9e8d5703027825 */ /* 0x000fe200078e00ff */
[----:B------:R2:W5:Y:S03]  /*16aa0*/  LDL.LU.64 R184, [R1+0x158] ;  /* 0x0001580001b87983 */ /* 0x0005660000300a00 */
[----:B------:R-:W-:Y:S01]  /*16ab0*/  IMAD.WIDE.U32 R26, R0, -0x326172a9, RZ ;  /* 0xcd9e8d57001a7825 */ /* 0x000fe200078e00ff */
[----:B------:R-:W-:-:S02]  /*16ac0*/  LOP3.LUT R3, R4, UR15, R3, 0x96, !PT ;  /* 0x0000000f04037c12 */ /* 0x000fc4000f8e9603 */
[----:B------:R-:W-:Y:S01]  /*16ad0*/  PRMT R235, R160, 0x5410, R159 ;  /* 0x00005410a0eb7816 */ /* 0x000fe2000000009f */
[----:B------:R-:W-:Y:S01]  /*16ae0*/  IMAD.MOV.U32 R81, RZ, RZ, R30 ;  /* 0x000000ffff517224 */ /* 0x000fe200078e001e */
[----:B------:R-:W-:Y:S01]  /*16af0*/  LOP3.LUT R29, R2, UR13, R27, 0x96, !PT ;  /* 0x0000000d021d7c12 */ /* 0x000fe2000f8e961b */
[----:B------:R-:W-:Y:S01]  /*16b00*/  MUFU.EX2 R13, R209 ;  /* 0x000000d1000d7308 */ /* 0x000fe20000000800 */
[----:B------:R-:W-:Y:S02]  /*16b10*/  IMAD.MOV.U32 R51, RZ, RZ, R73 ;  /* 0x000000ffff337224 */ /* 0x000fe400078e0049 */
[----:B------:R-:W-:Y:S01]  /*16b20*/  FADD.FTZ R5, R18, R10 ;  /* 0x0000000a12057221 */ /* 0x000fe20000010000 */
[----:B------:R-:W-:Y:S01]  /*16b30*/  LOP3.LUT R0, R29, 0xffff, RZ, 0xc0, !PT ;  /* 0x0000ffff1d007812 */ /* 0x000fe200078ec0ff */
[----:B------:R-:W-:Y:S01]  /*16b40*/  IMAD.MOV.U32 R82, RZ, RZ, R217 ;  /* 0x000000ffff527224 */ /* 0x000fe200078e00d9 */
[----:B------:R2:W5:Y:S02]  /*16b50*/  LDL.LU.64 R176, [R1+0x150] ;  /* 0x0001500001b07983 */ /* 0x0005640000300a00 */
[----:B------:R-:W-:-:S04]  /*16b60*/  SHF.R.U32.HI R0, RZ, 0x8, R0 ;  /* 0x00000008ff007819 */ /* 0x000fc80000011600 */
[----:B------:R-:W-:Y:S02]  /*16b70*/  LOP3.LUT R0, R0, 0xffff, RZ, 0xc0, !PT ;  /* 0x0000ffff00007812 */ /* 0x000fe400078ec0ff */
[----:B------:R-:W-:Y:S01]  /*16b80*/  @P3 PRMT R159, R85, 0x5410, RZ ;  /* 0x00005410559f3816 */ /* 0x000fe200000000ff */
[----:B------:R-:W-:Y:S01]  /*16b90*/  IMAD.WIDE.U32 R30, R3, -0x2daee0ad, RZ ;  /* 0xd2511f53031e7825 */ /* 0x000fe200078e00ff */
[----:B------:R-:W-:Y:S02]  /*16ba0*/  ISETP.LE.U32.AND P3, PT, R0, UR12, PT ;  /* 0x0000000c00007c0c */ /* 0x000fe4000bf63070 */
[----:B------:R-:W-:Y:S02]  /*16bb0*/  PRMT R0, R29, 0x7632, R0 ;  /* 0x000076321d007816 */ /* 0x000fe40000000000 */
[----:B------:R-:W-:Y:S02]  /*16bc0*/  LOP3.LUT R31, R6, UR22, R31, 0x96, !PT ;  /* 0x00000016061f7c12 */ /* 0x000fe4000f8e961f */
[----:B------:R-:W-:Y:S01]  /*16bd0*/  LOP3.LUT R0, R0, 0xff, RZ, 0xc0, !PT ;  /* 0x000000ff00007812 */ /* 0x000fe200078ec0ff */
[----:B------:R-:W3:Y:S03]  /*16be0*/  MUFU.EX2 R2, R194 ;  /* 0x000000c200027308 */ /* 0x000ee60000000800 */
[----:B------:R-:W-:-:S02]  /*16bf0*/  ISETP.LE.U32.AND P5, PT, R0, UR12, PT ;  /* 0x0000000c00007c0c */ /* 0x000fc4000bfa3070 */
[----:B------:R-:W-:-:S04]  /*16c00*/  LOP3.LUT R0, R31, 0xffff, RZ, 0xc0, !PT ;  /* 0x0000ffff1f007812 */ /* 0x000fc800078ec0ff */
[----:B------:R-:W-:Y:S02]  /*16c10*/  SHF.R.U32.HI R0, RZ, 0x8, R0 ;  /* 0x00000008ff007819 */ /* 0x000fe40000011600 */
[----:B------:R-:W-:Y:S02]  /*16c20*/  PRMT R85, R158, 0x5410, R157 ;  /* 0x000054109e557816 */ /* 0x000fe4000000009d */
[----:B------:R-:W-:Y:S02]  /*16c30*/  LOP3.LUT R0, R0, 0xffff, RZ, 0xc0, !PT ;  /* 0x0000ffff00007812 */ /* 0x000fe400078ec0ff */
[----:B------:R-:W-:Y:S02]  /*16c40*/  @P1 PRMT R158, R88, 0x5410, RZ ;  /* 0x00005410589e1816 */ /* 0x000fe400000000ff */
[----:B------:R-:W-:Y:S02]  /*16c50*/  ISETP.LE.U32.AND P1, PT, R0, UR12, PT ;  /* 0x0000000c00007c0c */ /* 0x000fe4000bf23070 */
[----:B------:R-:W-:-:S02]  /*16c60*/  LOP3.LUT R0, R29, 0xff, RZ, 0xc0, !PT ;  /* 0x000000ff1d007812 */ /* 0x000fc400078ec0ff */
[----:B------:R-:W-:Y:S02]  /*16c70*/  @P0 PRMT R157, R87, 0x5410, RZ ;  /* 0x00005410579d0816 */ /* 0x000fe400000000ff */
[----:B------:R-:W-:Y:S02]  /*16c80*/  ISETP.LE.U32.AND P0, PT, R0, UR12, PT ;  /* 0x0000000c00007c0c */ /* 0x000fe4000bf03070 */
[----:B---3--:R-:W-:Y:S01]  /*16c90*/  F2FP.F16.F32.PACK_AB R0, R13, R2 ;  /* 0x000000020d00723e */ /* 0x008fe200000000ff */
[----:B------:R-:W-:Y:S03]  /*16ca0*/  MUFU.EX2 R6, R142 ;  /* 0x0000008e00067308 */ /* 0x000fe60000000800 */
[C---:B------:R-:W-:Y:S02]  /*16cb0*/  PRMT R156, R0.reuse, 0x7610, R156 ;  /* 0x00007610009c7816 */ /* 0x040fe4000000009c */
[----:B------:R-:W-:-:S03]  /*16cc0*/  PRMT R155, R0, 0x7632, R155 ;  /* 0x00007632009b7816 */ /* 0x000fc6000000009b */
[----:B------:R-:W3:Y:S01]  /*16cd0*/  MUFU.EX2 R7, R143 ;  /* 0x0000008f00077308 */ /* 0x000ee20000000800 */
[----:B------:R-:W-:Y:S02]  /*16ce0*/  SHF.R.U32.HI R0, RZ, 0x18, R29 ;  /* 0x00000018ff007819 */ /* 0x000fe4000001161d */
[----:B------:R-:W-:Y:S02]  /*16cf0*/  @!P4 PRMT R160, R86, 0x5410, RZ ;  /* 0x0000541056a0c816 */ /* 0x000fe400000000ff */
[----:B------:R-:W-:Y:S01]  /*16d00*/  ISETP.LE.U32.AND P4, PT, R0, UR12, PT ;  /* 0x0000000c00007c0c */ /* 0x000fe2000bf83070 */
[----:B------:R-:W-:Y:S02]  /*16d10*/  IMAD.MOV.U32 R0, RZ, RZ, R30 ;  /* 0x000000ffff007224 */ /* 0x000fe400078e001e */
[----:B------:R-:W-:Y:S01]  /*16d20*/  @!P0 HADD2 R89, -R156.H0_H0, -RZ.H0_H0 ;  /* 0xa00000ff9c598230 */ /* 0x000fe20000000900 */
[----:B------:R-:W-:Y:S01]  /*16d30*/  MUFU.EX2 R10, R213 ;  /* 0x000000d5000a7308 */ /* 0x000fe20000000800 */
[----:B------:R-:W-:-:S02]  /*16d40*/  PRMT R217, R156, 0x5410, R155 ;  /* 0x000054109cd97816 */ /* 0x000fc4000000009b */
[----:B------:R-:W-:-:S05]  /*16d50*/  LOP3.LUT R0, R0, 0xff, RZ, 0xc0, !PT ;  /* 0x000000ff00007812 */ /* 0x000fca00078ec0ff */
[----:B------:R-:W4:Y:S01]  /*16d60*/  MUFU.EX2 R73, R214 ;  /* 0x000000d600497308 */ /* 0x000f220000000800 */
[----:B------:R-:W-:Y:S02]  /*16d70*/  @!P0 PRMT R156, R89, 0x5410, RZ ;  /* 0x00005410599c8816 */ /* 0x000fe400000000ff */
[----:B------:R-:W-:Y:S02]  /*16d80*/  ISETP.LE.U32.AND P0, PT, R0, UR12, PT ;  /* 0x0000000c00007c0c */ /* 0x000fe4000bf03070 */
[----:B---3--:R-:W-:Y:S01]  /*16d90*/  F2FP.F16.F32.PACK_AB R0, R7, R6 ;  /* 0x000000060700723e */ /* 0x008fe200000000ff */
[----:B------:R-:W-:Y:S02]  /*16da0*/  IMAD.MOV.U32 R58, RZ, RZ, R60 ;  /* 0x000000ffff3a7224 */ /* 0x000fe400078e003c */
[----:B------:R-:W-:Y:S02]  /*16db0*/  @!P3 HADD2 R90, -R155.H0_H0, -RZ.H0_H0 ;  /* 0xa00000ff9b5ab230 */ /* 0x000fe40000000900 */
[----:B------:R-:W-:Y:S01]  /*16dc0*/  IMAD.MOV.U32 R89, RZ, RZ, R63 ;  /* 0x000000ffff597224 */ /* 0x000fe200078e003f */
[----:B------:R-:W-:Y:S01]  /*16dd0*/  MUFU.EX2 R60, R218 ;  /* 0x000000da003c7308 */ /* 0x000fe20000000800 */
[----:B------:R-:W-:-:S02]  /*16de0*/  PRMT R154, R0, 0x7610, R154 ;  /* 0x00007610009a7816 */ /* 0x000fc4000000009a */
[----:B------:R-:W-:Y:S02]  /*16df0*/  PRMT R153, R0, 0x7632, R153 ;  /* 0x0000763200997816 */ /* 0x000fe40000000099 */
[----:B------:R-:W-:-:S03]  /*16e00*/  LOP3.LUT R0, R31, 0xff, RZ, 0xc0, !PT ;  /* 0x000000ff1f007812 */ /* 0x000fc600078ec0ff */
[----:B------:R-:W3:Y:S01]  /*16e10*/  MUFU.EX2 R63, R215 ;  /* 0x000000d7003f7308 */ /* 0x000ee20000000800 */
[----:B------:R-:W-:Y:S02]  /*16e20*/  @!P3 PRMT R155, R90, 0x5410, RZ ;  /* 0x000054105a9bb816 */ /* 0x000fe400000000ff */
[----:B------:R-:W-:Y:S02]  /*16e30*/  ISETP.LE.U32.AND P3, PT, R0, UR12, PT ;  /* 0x0000000c00007c0c */ /* 0x000fe4000bf63070 */
[----:B----4-:R-:W-:Y:S01]  /*16e40*/  F2FP.F16.F32.PACK_AB R0, R73, R10 ;  /* 0x0000000a4900723e */ /* 0x010fe200000000ff */
[----:B------:R-:W-:Y:S02]  /*16e50*/  @!P4 HADD2 R91, -R153.H0_H0, -RZ.H0_H0 ;  /* 0xa00000ff995bc230 */ /* 0x000fe40000000900 */
[----:B------:R-:W-:Y:S01]  /*16e60*/  IMAD.MOV.U32 R83, RZ, RZ, R216 ;  /* 0x000000ffff537224 */ /* 0x000fe200078e00d8 */
[C---:B------:R-:W-:Y:S02]  /*16e70*/  PRMT R152, R0.reuse, 0x7610, R152 ;  /* 0x0000761000987816 */ /* 0x040fe40000000098 */
[----:B------:R-:W-:-:S02]  /*16e80*/  PRMT R151, R0, 0x7632, R151 ;  /* 0x0000763200977816 */ /* 0x000fc40000000097 */
[----:B------:R-:W-:Y:S01]  /*16e90*/  PRMT R0, R30, 0x7771, RZ ;  /* 0x000077711e007816 */ /* 0x000fe200000000ff */
[----:B------:R-:W-:Y:S01]  /*16ea0*/  FADD.FTZ R3, R2, R9 ;  /* 0x0000000902037221 */ /* 0x000fe20000010000 */
[----:B------:R-:W-:Y:S01]  /*16eb0*/  PRMT R216, R154, 0x5410, R153 ;  /* 0x000054109ad87816 */ /* 0x000fe20000000099 */
[----:B------:R-:W-:Y:S02]  /*16ec0*/  IMAD.MOV.U32 R88, RZ, RZ, R62 ;  /* 0x000000ffff587224 */ /* 0x000fe400078e003e */
[----:B------:R-:W-:Y:S01]  /*16ed0*/  FADD.FTZ R2, R6, R11 ;  /* 0x0000000b06027221 */ /* 0x000fe20000010000 */
[----:B------:R-:W-:Y:S01]  /*16ee0*/  @!P4 PRMT R153, R91, 0x5410, RZ ;  /* 0x000054105b99c816 */ /* 0x000fe200000000ff */
[----:B------:R-:W-:Y:S01]  /*16ef0*/  FADD.FTZ R4, R35, R8 ;  /* 0x0000000823047221 */ /* 0x000fe20000010000 */
[----:B------:R-:W-:Y:S01]  /*16f00*/  ISETP.GT.U32.AND P4, PT, R0, UR12, PT ;  /* 0x0000000c00007c0c */ /* 0x000fe2000bf84070 */
[----:B------:R-:W-:Y:S01]  /*16f10*/  MUFU.EX2 R62, R147 ;  /* 0x00000093003e7308 */ /* 0x000fe20000000800 */
[----:B---3--:R-:W-:Y:S01]  /*16f20*/  F2FP.F16.F32.PACK_AB R0, R60, R63 ;  /* 0x0000003f3c00723e */ /* 0x008fe200000000ff */
[----:B------:R-:W-:Y:S01]  /*16f30*/  FADD.FTZ R6, R13, R3 ;  /* 0x000000030d067221 */ /* 0x000fe20000010000 */
[----:B------:R-:W-:Y:S01]  /*16f40*/  FADD.FTZ R7, R7, R2 ;  /* 0x0000000207077221 */ /* 0x000fe20000010000 */
[----:B------:R-:W-:-:S04]  /*16f50*/  FADD.FTZ R2, R48, R4 ;  /* 0x0000000430027221 */ /* 0x000fc80000010000 */
[----:B------:R-:W3:Y:S01]  /*16f60*/  MUFU.EX2 R90, R148 ;  /* 0x00000094005a7308 */ /* 0x000ee20000000800 */
[----:B------:R-:W-:Y:S01]  /*16f70*/  FADD.FTZ R3, R40, R5 ;  /* 0x0000000528037221 */ /* 0x000fe20000010000 */
[----:B------:R-:W-:Y:S01]  /*16f80*/  @!P1 HADD2 R93, -R151.H0_H0, -RZ.H0_H0 ;  /* 0xa00000ff975d9230 */ /* 0x000fe20000000900 */
[C---:B------:R-:W-:Y:S01]  /*16f90*/  PRMT R150, R0.reuse, 0x7610, R150 ;  /* 0x0000761000967816 */ /* 0x040fe20000000096 */
[----:B------:R-:W-:Y:S01]  /*16fa0*/  IMAD.MOV.U32 R86, RZ, RZ, R53 ;  /* 0x000000ffff567224 */ /* 0x000fe200078e0035 */
[----:B------:R-:W-:Y:S01]  /*16fb0*/  PRMT R149, R0, 0x7632, R149 ;  /* 0x0000763200957816 */ /* 0x000fe20000000095 */
[----:B------:R-:W4:Y:S02]  /*16fc0*/  LDC R35, c[0x0][0x448] ;  /* 0x00011200ff237b82 */ /* 0x000f240000000800 */
[----:B------:R-:W1:Y:S01]  /*16fd0*/  MUFU.EX2 R5, R219 ;  /* 0x000000db00057308 */ /* 0x000e620000000800 */
[----:B------:R-:W-:Y:S01]  /*16fe0*/  PRMT R0, R30, 0x7772, RZ ;  /* 0x000077721e007816 */ /* 0x000fe200000000ff */
[----:B------:R-:W-:Y:S01]  /*16ff0*/  FADD.FTZ R4, R45, R2 ;  /* 0x000000022d047221 */ /* 0x000fe20000010000 */
[----:B------:R-:W-:Y:S01]  /*17000*/  PRMT R221, R152, 0x5410, R151 ;  /* 0x0000541098dd7816 */ /* 0x000fe20000000097 */
[----:B------:R-:W-:Y:S01]  /*17010*/  FADD.FTZ R2, R42, R3 ;  /* 0x000000032a027221 */ /* 0x000fe20000010000 */
[----:B------:R-:W-:Y:S01]  /*17020*/  @!P1 PRMT R151, R93, 0x5410, RZ ;  /* 0x000054105d979816 */ /* 0x000fe200000000ff */
[----:B------:R-:W-:-:S02]  /*17030*/  @!P0 HADD2 R96, -R150.H0_H0, -RZ.H0_H0 ;  /* 0xa00000ff96608230 */ /* 0x000fc40000000900 */
[----:B------:R-:W2:Y:S01]  /*17040*/  MUFU.EX2 R8, R233 ;  /* 0x000000e900087308 */ /* 0x000ea20000000800 */
[----:B------:R-:W-:Y:S01]  /*17050*/  ISETP.GT.U32.AND P1, PT, R0, UR12, PT ;  /* 0x0000000c00007c0c */ /* 0x000fe2000bf24070 */
[----:B------:R-:W-:Y:S01]  /*17060*/  IMAD.MOV.U32 R53, RZ, RZ, R220 ;  /* 0x000000ffff357224 */ /* 0x000fe200078e00dc */
[----:B------:R-:W-:-:S05]  /*17070*/  PRMT R0, R30, 0x7773, RZ ;  /* 0x000077731e007816 */ /* 0x000fca00000000ff */
[----:B------:R-:W2:Y:S01]  /*17080*/  MUFU.EX2 R3, R166 ;  /* 0x000000a600037308 */ /* 0x000ea20000000800 */
[----:B------:R-:W-:Y:S02]  /*17090*/  PRMT R220, R150, 0x5410, R149 ;  /* 0x0000541096dc7816 */ /* 0x000fe40000000095 */
[----:B------:R-:W-:Y:S02]  /*170a0*/  @!P0 PRMT R150, R96, 0x5410, RZ ;  /* 0x0000541060968816 */ /* 0x000fe400000000ff */
[----:B------:R-:W-:-:S03]  /*170b0*/  ISETP.GT.U32.AND P0, PT, R0, UR12, PT ;  /* 0x0000000c00007c0c */ /* 0x000fc6000bf04070 */
[----:B------:R-:W2:Y:S01]  /*170c0*/  MUFU.EX2 R9, R196 ;  /* 0x000000c400097308 */ /* 0x000ea20000000800 */
[----:B---3--:R-:W-:-:S04]  /*170d0*/  F2FP.F16.F32.PACK_AB R0, R90, R62 ;  /* 0x0000003e5a00723e */ /* 0x008fc800000000ff */
[C---:B------:R-:W-:Y:S02]  /*170e0*/  PRMT R148, R0.reuse, 0x7610, R148 ;  /* 0x0000761000947816 */ /* 0x040fe40000000094 */
[----:B------:R-:W-:Y:S01]  /*170f0*/  PRMT R147, R0, 0x7632, R147 ;  /* 0x0000763200937816 */ /* 0x000fe20000000093 */
[----:B-1----:R-:W-:Y:S01]  /*17100*/  FADD.FTZ R0, R5, R6 ;  /* 0x0000000605007221 */ /* 0x002fe20000010000 */
[----:B------:R-:W-:-:S03]  /*17110*/  FADD.FTZ R47, R47, R4 ;  /* 0x000000042f2f7221 */ /* 0x000fc60000010000 */
[----:B--2---:R-:W-:Y:S01]  /*17120*/  FADD.FTZ R4, R8, R0 ;  /* 0x0000000008047221 */ /* 0x004fe20000010000 */
[----:B------:R-:W-:Y:S01]  /*17130*/  FADD.FTZ R0, R3, R7 ;  /* 0x0000000703007221 */ /* 0x000fe20000010000 */
[----:B------:R-:W-:-:S03]  /*17140*/  @P0 HADD2 R97, -R147.H0_H0, -RZ.H0_H0 ;  /* 0xa00000ff93610230 */ /* 0x000fc60000000900 */
[----:B------:R-:W-:Y:S01]  /*17150*/  FADD.FTZ R7, R9, R0 ;  /* 0x0000000009077221 */ /* 0x000fe20000010000 */
[----:B------:R-:W-:Y:S02]  /*17160*/  IMAD.MOV.U32 R0, RZ, RZ, R26 ;  /* 0x000000ffff007224 */ /* 0x000fe400078e001a */
[----:B------:R-:W-:Y:S01]  /*17170*/  @P1 HADD2 R98, -R148.H0_H0, -RZ.H0_H0 ;  /* 0xa00000ff94621230 */ /* 0x000fe20000000900 */
[----:B------:R-:W-:Y:S02]  /*17180*/  PRMT R219, R148, 0x5410, R147 ;  /* 0x0000541094db7816 */ /* 0x000fe40000000093 */
[----:B------:R-:W-:Y:S01]  /*17190*/  LOP3.LUT R0, R0, 0xff, RZ, 0xc0, !PT ;  /* 0x000000ff00007812 */ /* 0x000fe200078ec0ff */
[----:B------:R-:W-:Y:S01]  /*171a0*/  IMAD.MOV.U32 R96, RZ, RZ, R88 ;  /* 0x000000ffff607224 */ /* 0x000fe200078e0058 */
[----:B------:R-:W-:Y:S01]  /*171b0*/  @P0 PRMT R147, R97, 0x5410, RZ ;  /* 0x0000541061930816 */ /* 0x000fe200000000ff */
[----:B------:R-:W-:Y:S01]  /*171c0*/  IMAD.MOV.U32 R97, RZ, RZ, R89 ;  /* 0x000000ffff617224 */ /* 0x000fe200078e0059 */
[----:B------:R-:W-:-:S02]  /*171d0*/  @P1 PRMT R148, R98, 0x5410, RZ ;  /* 0x0000541062941816 */ /* 0x000fc400000000ff */
[----:B------:R-:W-:Y:S02]  /*171e0*/  ISETP.LE.U32.AND P1, PT, R0, UR12, PT ;  /* 0x0000000c00007c0c */ /* 0x000fe4000bf23070 */
[----:B------:R-:W-:Y:S01]  /*171f0*/  PRMT R0, R26, 0x7771, RZ ;  /* 0x000077711a007816 */ /* 0x000fe200000000ff */
[----:B----4-:R-:W-:-:S03]  /*17200*/  IMAD.WIDE R214, R35, -0x70, R96 ;  /* 0xffffff9023d67825 */ /* 0x010fc600078e0260 */
[----:B------:R-:W-:Y:S01]  /*17210*/  ISETP.GT.U32.AND P0, PT, R0, UR12, PT ;  /* 0x0000000c00007c0c */ /* 0x000fe2000bf04070 */
[----:B------:R-:W-:Y:S02]  /*17220*/  IMAD.SHL.U32 R24, R35, 0x8, RZ ;  /* 0x0000000823187824 */ /* 0x000fe400078e00ff */
[----:B------:R-:W-:Y:S01]  /*17230*/  IMAD.MOV.U32 R88, RZ, RZ, R85 ;  /* 0x000000ffff587224 */ /* 0x000fe200078e0055 */
[----:B------:R-:W-:Y:S01]  /*17240*/  F2FP.F16.F32.PACK_AB R6, R9, R3 ;  /* 0x000000030906723e */ /* 0x000fe200000000ff */
[----:B------:R-:W-:Y:S02]  /*17250*/  IMAD.MOV.U32 R194, RZ, RZ, R58 ;  /* 0x000000ffffc27224 */ /* 0x000fe400078e003a */
[----:B------:R-:W-:Y:S02]  /*17260*/  IMAD.MOV.U32 R85, RZ, RZ, R235 ;  /* 0x000000ffff557224 */ /* 0x000fe400078e00eb */
[----:B------:R-:W-:Y:S01]  /*17270*/  FADD.FTZ R235, R43, R2 ;  /* 0x000000022beb7221 */ /* 0x000fe20000010000 */
[----:B------:R-:W-:Y:S01]  /*17280*/  IMAD.MOV.U32 R58, RZ, RZ, R187 ;  /* 0x000000ffff3a7224 */ /* 0x000fe200078e00bb */
[----:B------:R-:W-:Y:S01]  /*17290*/  F2FP.F16.F32.PACK_AB R5, R8, R5 ;  /* 0x000000050805723e */ /* 0x000fe200000000ff */
[----:B------:R-:W-:-:S02]  /*172a0*/  IMAD.MOV.U32 R209, RZ, RZ, R186 ;  /* 0x000000ffffd17224 */ /* 0x000fc400078e00ba */
[----:B------:R-:W-:-:S04]  /*172b0*/  IMAD.WIDE R186, R35, 0x70, R214 ;  /* 0x0000007023ba7825 */ /* 0x000fc800078e02d6 */
[----:B------:R-:W-:Y:S01]  /*172c0*/  IMAD.WIDE R2, R24, 0x2, R36 ;  /* 0x0000000218027825 */ /* 0x000fe200078e0224 */
[----:B------:R-:W-:-:S03]  /*172d0*/  PRMT R143, R5, 0x7632, R143 ;  /* 0x00007632058f7816 */ /* 0x000fc6000000008f */
[----:B------:R-:W-:Y:S02]  /*172e0*/  IMAD.MOV.U32 R41, RZ, RZ, R86 ;  /* 0x000000ffff297224 */ /* 0x000fe400078e0056 */
[----:B------:R-:W-:Y:S02]  /*172f0*/  IMAD.MOV.U32 R87, RZ, RZ, R84 ;  /* 0x000000ffff577224 */ /* 0x000fe400078e0054 */
[----:B------:R-:W-:Y:S02]  /*17300*/  IMAD.MOV.U32 R84, RZ, RZ, R57 ;  /* 0x000000ffff547224 */ /* 0x000fe400078e0039 */
[----:B------:R-:W-:Y:S02]  /*17310*/  IMAD.MOV.U32 R86, RZ, RZ, R56 ;  /* 0x000000ffff567224 */ /* 0x000fe400078e0038 */
[----:B------:R-:W-:Y:S01]  /*17320*/  IMAD.WIDE R56, R35, -0x70, R186 ;  /* 0xffffff9023387825 */ /* 0x000fe200078e02ba */
[----:B------:R-:W-:-:S03]  /*17330*/  PRMT R144, R5, 0x7610, R144 ;  /* 0x0000761005907816 */ /* 0x000fc60000000090 */
[----:B------:R-:W-:-:S04]  /*17340*/  IMAD.WIDE R2, R35, 0x70, R2 ;  /* 0x0000007023027825 */ /* 0x000fc800078e0202 */
[----:B------:R-:W-:Y:S01]  /*17350*/  @P0 HADD2 R99, -R143.H0_H0, -RZ.H0_H0 ;  /* 0xa00000ff8f630230 */ /* 0x000fe20000000900 */
[----:B------:R1:W-:Y:S01]  /*17360*/  STG.E.U16 desc[UR28][R56.64+-0x100], R25 ;  /* 0xffff001938007986 */ /* 0x0003e2000c10151c */
[----:B------:R-:W-:Y:S01]  /*17370*/  PRMT R0, R26, 0x7772, RZ ;  /* 0x000077721a007816 */ /* 0x000fe200000000ff */
[----:B------:R-:W-:Y:S01]  /*17380*/  @!P3 HADD2 R94, -R152.H0_H0, -RZ.H0_H0 ;  /* 0xa00000ff985eb230 */ /* 0x000fe20000000900 */
[----:B------:R-:W-:Y:S02]  /*17390*/  PRMT R213, R144, 0x5410, R143 ;  /* 0x0000541090d57816 */ /* 0x000fe4000000008f */
[----:B------:R-:W-:Y:S02]  /*173a0*/  @P0 PRMT R143, R99, 0x5410, RZ ;  /* 0x00005410638f0816 */ /* 0x000fe400000000ff */
[----:B------:R-:W-:Y:S02]  /*173b0*/  ISETP.GT.U32.AND P0, PT, R0, UR12, PT ;  /* 0x0000000c00007c0c */ /* 0x000fe4000bf04070 */
[----:B------:R-:W-:-:S02]  /*173c0*/  PRMT R0, R26, 0x7773, RZ ;  /* 0x000077731a007816 */ /* 0x000fc400000000ff */
[----:B------:R-:W-:Y:S02]  /*173d0*/  @!P3 PRMT R152, R94, 0x5410, RZ ;  /* 0x000054105e98b816 */ /* 0x000fe400000000ff */
[----:B------:R-:W-:Y:S02]  /*173e0*/  ISETP.GT.U32.AND P3, PT, R0, UR12, PT ;  /* 0x0000000c00007c0c */ /* 0x000fe4000bf64070 */
[----:B------:R-:W-:Y:S01]  /*173f0*/  PRMT R0, R31, 0x7632, R0 ;  /* 0x000076321f007816 */ /* 0x000fe20000000000 */
[----:B------:R-:W-:Y:S02]  /*17400*/  @!P1 HADD2 R100, -R144.H0_H0, -RZ.H0_H0 ;  /* 0xa00000ff90649230 */ /* 0x000fe40000000900 */
[----:B-1----:R-:W-:Y:S02]  /*17410*/  IMAD.WIDE R24, R24, 0x2, R2 ;  /* 0x0000000218187825 */ /* 0x002fe400078e0202 */
[----:B------:R-:W1:Y:S01]  /*17420*/  MUFU.EX2 R2, R223 ;  /* 0x000000df00027308 */ /* 0x000e620000000800 */
[----:B------:R-:W-:-:S02]  /*17430*/  LOP3.LUT R0, R0, 0xff, RZ, 0xc0, !PT ;  /* 0x000000ff00007812 */ /* 0x000fc400078ec0ff */
[----:B------:R-:W-:Y:S02]  /*17440*/  @!P1 PRMT R144, R100, 0x5410, RZ ;  /* 0x0000541064909816 */ /* 0x000fe400000000ff */
[----:B------:R-:W-:Y:S01]  /*17450*/  ISETP.LE.U32.AND P1, PT, R0, UR12, PT ;  /* 0x0000000c00007c0c */ /* 0x000fe2000bf23070 */
[----:B------:R-:W-:Y:S01]  /*17460*/  FADD.FTZ R233, R10, R4 ;  /* 0x000000040ae97221 */ /* 0x000fe20000010000 */
[----:B-1----:R-:W-:Y:S01]  /*17470*/  F2FP.F16.F32.PACK_AB R0, R232, R2 ;  /* 0x00000002e800723e */ /* 0x002fe200000000ff */
[----:B------:R-:W-:Y:S01]  /*17480*/  FADD.FTZ R223, R2, R7 ;  /* 0x0000000702df7221 */ /* 0x000fe20000010000 */
[----:B------:R-:W-:Y:S02]  /*17490*/  PRMT R2, R164, 0x7773, RZ ;  /* 0x00007773a4027816 */ /* 0x000fe400000000ff */
[C---:B------:R-:W-:Y:S02]  /*174a0*/  PRMT R140, R0.reuse, 0x7610, R140 ;  /* 0x00007610008c7816 */ /* 0x040fe4000000008c */
[----:B------:R-:W-:-:S02]  /*174b0*/  PRMT R59, R0, 0x7632, R59 ;  /* 0x00007632003b7816 */ /* 0x000fc4000000003b */
        /* <DEDUP_REMOVED lines=11> */
[----:B------:R-:W-:Y:S01]  /*17570*/  LOP3.LUT R2, R3, 0xff0000, R2, 0xf8, !PT ;  /* 0x00ff000003027812 */ /* 0x000fe200078ef802 */
[----:B------:R-:W-:Y:S02]  /*17580*/  IMAD.MOV.U32 R89, RZ, RZ, R194 ;  /* 0x000000ffff597224 */ /* 0x000fe400078e00c2 */
[----:B------:R-:W-:Y:S02]  /*17590*/  IMAD.MOV.U32 R18, RZ, RZ, R209 ;  /* 0x000000ffff127224 */ /* 0x000fe400078e00d1 */
[----:B------:R-:W-:-:S05]  /*175a0*/  HSET2.LE.AND R0, R0, R2, PT ;  /* 0x0000000200007233 */ /* 0x000fca0003803000 */
[----:B------:R-:W-:Y:S01]  /*175b0*/  LOP3.LUT R8, R89, R0, RZ, 0xc0, !PT ;  /* 0x0000000059087212 */ /* 0x000fe200078ec0ff */
[----:B------:R-:W-:Y:S02]  /*175c0*/  IMAD.MOV.U32 R89, RZ, RZ, R18 ;  /* 0x000000ffff597224 */ /* 0x000fe400078e0012 */
[----:B------:R-:W-:Y:S02]  /*175d0*/  IMAD.MOV.U32 R18, RZ, RZ, R58 ;  /* 0x000000ffff127224 */ /* 0x000fe400078e003a */
[----:B------:R-:W2:Y:S01]  /*175e0*/  LDL.LU R58, [R1+0x84] ;  /* 0x00008400013a7983 */ /* 0x000ea20000300800 */
[----:B------:R-:W-:Y:S01]  /*175f0*/  IMAD.MOV.U32 R4, RZ, RZ, R164 ;  /* 0x000000ffff047224 */ /* 0x000fe200078e00a4 */
[----:B------:R-:W-:Y:S02]  /*17600*/  PRMT R0, R14, 0x7632, R0 ;  /* 0x000076320e007816 */ /* 0x000fe40000000000 */
[----:B------:R-:W-:Y:S02]  /*17610*/  PRMT R7, R164, 0x7771, RZ ;  /* 0x00007771a4077816 */ /* 0x000fe400000000ff */
[----:B------:R-:W-:-:S02]  /*17620*/  LOP3.LUT R4, R4, 0xff, RZ, 0xc0, !PT ;  /* 0x000000ff04047812 */ /* 0x000fc400078ec0ff */
[----:B------:R-:W-:Y:S02]  /*17630*/  SHF.R.U32.HI R3, RZ, 0x18, R14 ;  /* 0x00000018ff037819 */ /* 0x000fe4000001160e */
[----:B------:R-:W-:Y:S02]  /*17640*/  LOP3.LUT R0, R0, 0xff, RZ, 0xc0, !PT ;  /* 0x000000ff00007812 */ /* 0x000fe400078ec0ff */
[----:B------:R-:W-:Y:S01]  /*17650*/  PRMT R7, R4, 0x5410, R7 ;  /* 0x0000541004077816 */ /* 0x000fe20000000007 */
[----:B------:R-:W-:Y:S01]  /*17660*/  STG.E.U16 desc[UR28][R56.64+-0xfe], R23 ;  /* 0xffff021738007986 */ /* 0x000fe2000c10151c */
[----:B------:R-:W-:Y:S02]  /*17670*/  PRMT R4, R0, 0x5410, R3 ;  /* 0x0000541000047816 */ /* 0x000fe40000000003 */
[C---:B------:R-:W-:Y:S01]  /*17680*/  PRMT R3, R210.reuse, 0x7773, RZ ;  /* 0x00007773d2037816 */ /* 0x040fe200000000ff */
[----:B------:R-:W-:Y:S01]  /*17690*/  STG.E.U16 desc[UR28][R186.64+-0x100], R19 ;  /* 0xffff0013ba007986 */ /* 0x000fe2000c10151c */
[----:B------:R-:W-:-:S03]  /*176a0*/  PRMT R0, R210, 0x7772, RZ ;  /* 0x00007772d2007816 */ /* 0x000fc600000000ff */
[----:B------:R-:W-:Y:S04]  /*176b0*/  STG.E.U16 desc[UR28][R96.64+-0xfe], R20 ;  /* 0xffff021460007986 */ /* 0x000fe8000c10151c */
[----:B------:R1:W-:Y:S01]  /*176c0*/  STG.E.U16 desc[UR28][R24.64+-0x100], R17 ;  /* 0xffff001118007986 */ /* 0x0003e2000c10151c */
[----:B------:R-:W-:Y:S01]  /*176d0*/  IMAD.MOV.U32 R35, RZ, RZ, R12 ;  /* 0x000000ffff237224 */ /* 0x000fe200078e000c */
[----:B------:R-:W-:Y:S02]  /*176e0*/  PRMT R196, R12, 0x7771, RZ ;  /* 0x000077710cc47816 */ /* 0x000fe400000000ff */
[----:B-1----:R-:W-:Y:S02]  /*176f0*/  PRMT R17, R0, 0x5410, R3 ;  /* 0x0000541000117816 */ /* 0x002fe40000000003 */
[----:B------:R-:W-:-:S02]  /*17700*/  LOP3.LUT R0, R15, 0xffff, RZ, 0xc0, !PT ;  /* 0x0000ffff0f007812 */ /* 0x000fc400078ec0ff */
[----:B------:R-:W-:Y:S02]  /*17710*/  LOP3.LUT R3, R15, 0xff, RZ, 0xc0, !PT ;  /* 0x000000ff0f037812 */ /* 0x000fe400078ec0ff */
[----:B------:R-:W-:-:S04]  /*17720*/  SHF.R.U32.HI R0, RZ, 0x8, R0 ;  /* 0x00000008ff007819 */ /* 0x000fc80000011600 */
[--C-:B------:R-:W-:Y:S02]  /*17730*/  PRMT R5, R3, 0x5410, R0.reuse ;  /* 0x0000541003057816 */ /* 0x100fe40000000000 */
[----:B------:R-:W-:Y:S02]  /*17740*/  PRMT R0, R15, 0x7632, R0 ;  /* 0x000076320f007816 */ /* 0x000fe40000000000 */
[----:B------:R-:W-:Y:S02]  /*17750*/  SHF.R.U32.HI R3, RZ, 0x18, R15 ;  /* 0x00000018ff037819 */ /* 0x000fe4000001160f */
[----:B------:R-:W-:Y:S01]  /*17760*/  LOP3.LUT R0, R0, 0xff, RZ, 0xc0, !PT ;  /* 0x000000ff00007812 */ /* 0x000fe200078ec0ff */
[----:B------:R1:W-:Y:S01]  /*17770*/  STG.E.U16 desc[UR28][R24.64+-0xfe], R16 ;  /* 0xffff021018007986 */ /* 0x0003e2000c10151c */
[C---:B------:R-:W-:Y:S02]  /*17780*/  PRMT R142, R6.reuse, 0x7610, R142 ;  /* 0x00007610068e7816 */ /* 0x040fe4000000008e */
[----:B------:R-:W-:Y:S01]  /*17790*/  PRMT R141, R6, 0x7632, R141 ;  /* 0x00007632068d7816 */ /* 0x000fe2000000008d */
[----:B------:R-:W-:Y:S01]  /*177a0*/  IMAD.MOV.U32 R6, RZ, RZ, R210 ;  /* 0x000000ffff067224 */ /* 0x000fe200078e00d2 */
[----:B------:R-:W-:-:S04]  /*177b0*/  PRMT R9, R210, 0x7771, RZ ;  /* 0x00007771d2097816 */ /* 0x000fc800000000ff */
[----:B------:R-:W-:-:S04]  /*177c0*/  LOP3.LUT R6, R6, 0xff, RZ, 0xc0, !PT ;  /* 0x000000ff06067812 */ /* 0x000fc800078ec0ff */
[----:B------:R-:W-:Y:S02]  /*177d0*/  PRMT R6, R6, 0x5410, R9 ;  /* 0x0000541006067816 */ /* 0x000fe40000000009 */
[----:B-1----:R-:W-:Y:S02]  /*177e0*/  PRMT R16, R0, 0x5410, R3 ;  /* 0x0000541000107816 */ /* 0x002fe40000000003 */
[--C-:B------:R-:W-:Y:S02]  /*177f0*/  HSET2.LE.AND R3, R7, R2.reuse, PT ;  /* 0x0000000207037233 */ /* 0x100fe40003803000 */
[----:B------:R-:W-:Y:S02]  /*17800*/  HSET2.LE.AND R0, R4, R2, PT ;  /* 0x0000000204007233 */ /* 0x000fe40003803000 */
[----:B------:R-:W-:Y:S02]  /*17810*/  LOP3.LUT R4, R10, 0xff00ff, RZ, 0xc0, !PT ;  /* 0x00ff00ff0a047812 */ /* 0x000fe400078ec0ff */
[----:B------:R-:W-:-:S02]  /*17820*/  LOP3.LUT R10, R18, R3, RZ, 0xc0, !PT ;  /* 0x00000003120a7212 */ /* 0x000fc400078ec0ff */
[--C-:B------:R-:W-:Y:S02]  /*17830*/  HSET2.LE.AND R3, R5, R2.reuse, PT ;  /* 0x0000000205037233 */ /* 0x100fe40003803000 */
[----:B------:R-:W-:Y:S02]  /*17840*/  LOP3.LUT R9, R89, R0, RZ, 0xc0, !PT ;  /* 0x0000000059097212 */ /* 0x000fe400078ec0ff */
[--C-:B------:R-:W-:Y:S02]  /*17850*/  HSET2.LE.AND R0, R4, R2.reuse, PT ;  /* 0x0000000204007233 */ /* 0x100fe40003803000 */
[----:B------:R-:W-:Y:S02]  /*17860*/  LOP3.LUT R4, R222, R3, RZ, 0xc0, !PT ;  /* 0x00000003de047212 */ /* 0x000fe400078ec0ff */
[----:B------:R-:W-:Y:S02]  /*17870*/  HSET2.LE.AND R3, R6, R2, PT ;  /* 0x0000000206037233 */ /* 0x000fe40003803000 */
[----:B------:R-:W-:-:S02]  /*17880*/  LOP3.LUT R7, R17, 0xff00ff, RZ, 0xc0, !PT ;  /* 0x00ff00ff11077812 */ /* 0x000fc400078ec0ff */
[----:B------:R-:W-:Y:S01]  /*17890*/  LOP3.LUT R11, R41, R0, RZ, 0xc0, !PT ;  /* 0x00000000290b7212 */ /* 0x000fe200078ec0ff */
[----:B------:R-:W-:Y:S01]  /*178a0*/  IMAD.MOV.U32 R48, RZ, RZ, 0x20 ;  /* 0x00000020ff307424 */ /* 0x000fe200078e00ff */
[--C-:B------:R-:W-:Y:S01]  /*178b0*/  HSET2.LE.AND R0, R16, R2.reuse, PT ;  /* 0x0000000210007233 */ /* 0x100fe20003803000 */
[----:B------:R-:W-:Y:S01]  /*178c0*/  @!P5 HADD2 R92, -R154.H0_H0, -RZ.H0_H0 ;  /* 0xa00000ff9a5cd230 */ /* 0x000fe20000000900 */
[----:B------:R-:W-:Y:S01]  /*178d0*/  LOP3.LUT R6, R64, R3, RZ, 0xc0, !PT ;  /* 0x0000000340067212 */ /* 0x000fe200078ec0ff */
[----:B------:R-:W-:Y:S01]  /*178e0*/  @P4 HADD2 R95, -R149.H0_H0, -RZ.H0_H0 ;  /* 0xa00000ff955f4230 */ /* 0x000fe20000000900 */
[----:B------:R-:W-:Y:S01]  /*178f0*/  HSET2.LE.AND R7, R7, R2, PT ;  /* 0x0000000207077233 */ /* 0x000fe20003803000 */
[----:B------:R-:W-:Y:S01]  /*17900*/  IMAD.MOV.U32 R91, RZ, RZ, R87 ;  /* 0x000000ffff5b7224 */ /* 0x000fe200078e0057 */
[----:B------:R-:W-:Y:S01]  /*17910*/  LOP3.LUT R5, R72, R0, RZ, 0xc0, !PT ;  /* 0x0000000048057212 */ /* 0x000fe200078ec0ff */
[----:B------:R-:W-:Y:S01]  /*17920*/  IMAD.MOV.U32 R87, RZ, RZ, R88 ;  /* 0x000000ffff577224 */ /* 0x000fe200078e0058 */
[----:B------:R-:W-:Y:S01]  /*17930*/  SEL R0, R48, 0xffffffe0, !P6 ;  /* 0xffffffe030007807 */ /* 0x000fe20007000000 */
[----:B------:R-:W-:Y:S01]  /*17940*/  IMAD.MOV.U32 R88, RZ, RZ, R167 ;  /* 0x000000ffff587224 */ /* 0x000fe200078e00a7 */
[----:B------:R-:W-:Y:S01]  /*17950*/  @!P5 PRMT R154, R92, 0x5410, RZ ;  /* 0x000054105c9ad816 */ /* 0x000fe200000000ff */
[----:B------:R-:W-:Y:S01]  /*17960*/  IMAD.MOV.U32 R167, RZ, RZ, R80 ;  /* 0x000000ffffa77224 */ /* 0x000fe200078e0050 */
[----:B------:R-:W-:-:S02]  /*17970*/  @P4 PRMT R149, R95, 0x5410, RZ ;  /* 0x000054105f954816 */ /* 0x000fc400000000ff */
[----:B------:R-:W-:Y:S01]  /*17980*/  LOP3.LUT R7, R61, R7, RZ, 0xc0, !PT ;  /* 0x000000073d077212 */ /* 0x000fe200078ec0ff */
[----:B------:R-:W-:Y:S02]  /*17990*/  IMAD.MOV.U32 R89, RZ, RZ, R83 ;  /* 0x000000ffff597224 */ /* 0x000fe400078e0053 */
[----:B------:R-:W-:Y:S02]  /*179a0*/  IMAD.MOV.U32 R18, RZ, RZ, R81 ;  /* 0x000000ffff127224 */ /* 0x000fe400078e0051 */
[----:B------:R-:W-:Y:S01]  /*179b0*/  IMAD.MOV.U32 R43, RZ, RZ, R167 ;  /* 0x000000ffff2b7224 */ /* 0x000fe200078e00a7 */
[----:B------:R-:W-:Y:S01]  /*179c0*/  STG.E.U16 desc[UR28][R36.64+-0xf0], R22 ;  /* 0xffff101624007986 */ /* 0x000fe2000c10151c */
[----:B------:R-:W-:Y:S02]  /*179d0*/  IMAD.MOV.U32 R41, RZ, RZ, R82 ;  /* 0x000000ffff297224 */ /* 0x000fe400078e0052 */
[----:B------:R-:W-:Y:S01]  /*179e0*/  IMAD.MOV.U32 R166, RZ, RZ, R91 ;  /* 0x000000ffffa67224 */ /* 0x000fe200078e005b */
[----:B------:R-:W-:Y:S01]  /*179f0*/  STG.E.U16 desc[UR28][R36.64+-0xee], R21 ;  /* 0xffff121524007986 */ /* 0x000fe2000c10151c */
[----:B------:R-:W-:-:S02]  /*17a00*/  IMAD.MOV.U32 R98, RZ, RZ, R90 ;  /* 0x000000ffff627224 */ /* 0x000fc400078e005a */
[----:B------:R-:W-:Y:S02]  /*17a10*/  IMAD.MOV.U32 R48, RZ, RZ, R89 ;  /* 0x000000ffff307224 */ /* 0x000fe400078e0059 */
[----:B------:R-:W-:Y:S02]  /*17a20*/  IMAD.MOV.U32 R42, RZ, RZ, R88 ;  /* 0x000000ffff2a7224 */ /* 0x000fe400078e0058 */
[----:B------:R-:W-:Y:S02]  /*17a30*/  IMAD.MOV.U32 R167, RZ, RZ, R79 ;  /* 0x000000ffffa77224 */ /* 0x000fe400078e004f */
[----:B------:R-:W-:Y:S02]  /*17a40*/  IMAD.MOV.U32 R210, RZ, RZ, R76 ;  /* 0x000000ffffd27224 */ /* 0x000fe400078e004c */
[----:B------:R-:W-:Y:S02]  /*17a50*/  IMAD.MOV.U32 R40, RZ, RZ, R18 ;  /* 0x000000ffff287224 */ /* 0x000fe400078e0012 */
[----:B------:R-:W-:Y:S01]  /*17a60*/  @P0 HADD2 R101, -R142.H0_H0, -RZ.H0_H0 ;  /* 0xa00000ff8e650230 */ /* 0x000fe20000000900 */
[----:B------:R-:W-:-:S02]  /*17a70*/  SHF.R.U32.HI R194, RZ, 0x18, R31 ;  /* 0x00000018ffc27819 */ /* 0x000fc4000001161f */
[----:B------:R-:W-:Y:S02]  /*17a80*/  PRMT R209, R142, 0x5410, R141 ;  /* 0x000054108ed17816 */ /* 0x000fe4000000008d */
[----:B------:R-:W-:Y:S02]  /*17a90*/  @P0 PRMT R142, R101, 0x5410, RZ ;  /* 0x00005410658e0816 */ /* 0x000fe400000000ff */
[----:B------:R-:W-:Y:S01]  /*17aa0*/  ISETP.LE.U32.AND P0, PT, R194, UR12, PT ;  /* 0x0000000cc2007c0c */ /* 0x000fe2000bf03070 */
[----:B------:R-:W-:Y:S02]  /*17ab0*/  @P3 HADD2 R102, -R141.H0_H0, -RZ.H0_H0 ;  /* 0xa00000ff8d663230 */ /* 0x000fe40000000900 */
[----:B------:R-:W-:Y:S01]  /*17ac0*/  @!P1 HADD2 R104, -R140.H0_H0, -RZ.H0_H0 ;  /* 0xa00000ff8c689230 */ /* 0x000fe20000000900 */
[----:B------:R-:W-:Y:S01]  /*17ad0*/  PRMT R218, R140, 0x5410, R59 ;  /* 0x000054108cda7816 */ /* 0x000fe2000000003b */
[----:B------:R-:W-:Y:S01]  /*17ae0*/  IMAD.MOV.U32 R222, RZ, RZ, R75 ;  /* 0x000000ffffde7224 */ /* 0x000fe200078e004b */
[----:B------:R-:W-:Y:S01]  /*17af0*/  @P3 PRMT R141, R102, 0x5410, RZ ;  /* 0x00005410668d3816 */ /* 0x000fe200000000ff */
[----:B------:R-:W-:Y:S01]  /*17b00*/  IMAD.MOV.U32 R102, RZ, RZ, R62 ;  /* 0x000000ffff667224 */ /* 0x000fe200078e003e */
[----:B------:R-:W-:-:S05]  /*17b10*/  @!P1 PRMT R140, R104, 0x5410, RZ ;  /* 0x00005410688c9816 */ /* 0x000fca00000000ff */
[----:B------:R-:W-:Y:S02]  /*17b20*/  @!P0 HADD2 R103, -R59.H0_H0, -RZ.H0_H0 ;  /* 0xa00000ff3b678230 */ /* 0x000fe40000000900 */
[----:B------:R-:W-:Y:S02]  /*17b30*/  IMAD.MOV.U32 R104, RZ, RZ, R63 ;  /* 0x000000ffff687224 */ /* 0x000fe400078e003f */
[----:B------:R-:W-:Y:S01]  /*17b40*/  IMAD.MOV.U32 R101, RZ, RZ, R66 ;  /* 0x000000ffff657224 */ /* 0x000fe200078e0042 */
[----:B------:R-:W-:Y:S01]  /*17b50*/  @!P0 PRMT R59, R103, 0x5410, RZ ;  /* 0x00005410673b8816 */ /* 0x000fe200000000ff */
[----:B------:R-:W-:Y:S02]  /*17b60*/  IMAD.MOV.U32 R103, RZ, RZ, R67 ;  /* 0x000000ffff677224 */ /* 0x000fe400078e0043 */
[----:B------:R-:W-:Y:S02]  /*17b70*/  IMAD.MOV.U32 R99, RZ, RZ, R65 ;  /* 0x000000ffff637224 */ /* 0x000fe400078e0041 */
[----:B------:R-:W-:-:S02]  /*17b80*/  IMAD.MOV.U32 R100, RZ, RZ, R60 ;  /* 0x000000ffff647224 */ /* 0x000fc400078e003c */
[----:B------:R-:W-:Y:S02]  /*17b90*/  IMAD.MOV.U32 R164, RZ, RZ, R73 ;  /* 0x000000ffffa47224 */ /* 0x000fe400078e0049 */
[----:B------:R-:W-:Y:S01]  /*17ba0*/  IMAD.MOV.U32 R165, RZ, RZ, R74 ;  /* 0x000000ffffa57224 */ /* 0x000fe200078e004a */
[----:B------:R-:W-:Y:S04]  /*17bb0*/  STG.E.U16 desc[UR28][R56.64+-0xf0], R146 ;  /* 0xffff109238007986 */ /* 0x000fe8000c10151c */
[----:B------:R-:W-:Y:S01]  /*17bc0*/  STG.E.U16 desc[UR28][R56.64+-0xee], R145 ;  /* 0xffff129138007986 */ /* 0x000fe2000c10151c */
[----:B--2---:R-:W-:-:S05]  /*17bd0*/  LEA R58, R58, UR5, 0x1 ;  /* 0x000000053a3a7c11 */ /* 0x004fca000f8e08ff */
[----:B------:R-:W1:Y:S01]  /*17be0*/  LDSM.16.MT88.4 R12, [R58+0x6000] ;  /* 0x006000003a0c783b */ /* 0x000e620000004200 */
[C---:B------:R-:W-:Y:S02]  /*17bf0*/  VIADD R3, R58.reuse, 0x6000 ;  /* 0x000060003a037836 */ /* 0x040fe40000000000 */
[----:B------:R-:W-:Y:S02]  /*17c00*/  VIADD R27, R58, 0x6040 ;  /* 0x000060403a1b7836 */ /* 0x000fe40000000000 */
[----:B------:R-:W-:Y:S02]  /*17c10*/  @P2 VIADD R27, R3, 0xffffffc0 ;  /* 0xffffffc0031b2836 */ /* 0x000fe40000000000 */
[----:B------:R-:W-:-:S03]  /*17c20*/  IMAD.IADD R45, R0, 0x1, R58 ;  /* 0x00000001002d7824 */ /* 0x000fc600078e023a */
[----:B------:R-:W-:Y:S04]  /*17c30*/  LDSM.16.MT88.4 R16, [R27] ;  /* 0x000000001b10783b */ /* 0x000fe80000004200 */
[----:B------:R-:W2:Y:S01]  /*17c40*/  LDSM.16.MT88.4 R20, [R45+0x6000] ;  /* 0x006000002d14783b */ /* 0x000ea20000004200 */
[----:B-1----:R-:W-:Y:S01]  /*17c50*/  HMMA.16816.F32 R92, R8, R12, R136 ;  /* 0x0000000c085c723c */ /* 0x002fe20000001888 */
[----:B------:R-:W-:Y:S02]  /*17c60*/  IMAD.MOV.U32 R139, RZ, RZ, R47 ;  /* 0x000000ffff8b7224 */ /* 0x000fe400078e002f */
[----:B------:R-:W-:Y:S02]  /*17c70*/  IMAD.IADD R47, R0, 0x1, R27 ;  /* 0x00000001002f7824 */ /* 0x000fe400078e021b */
[----:B------:R-:W-:-:S02]  /*17c80*/  IMAD.MOV.U32 R137, RZ, RZ, R77 ;  /* 0x000000ffff897224 */ /* 0x000fc400078e004d */
[----:B------:R-:W-:Y:S01]  /*17c90*/  IMAD.MOV.U32 R138, RZ, RZ, R78 ;  /* 0x000000ffff8a7224 */ /* 0x000fe200078e004e */
[C---:B------:R-:W-:Y:S08]  /*17ca0*/  HMMA.16816.F32 R80, R4.reuse, R12, R224 ;  /* 0x0000000c0450723c */ /* 0x040ff000000018e0 */
[-C--:B------:R-:W-:Y:S08]  /*17cb0*/  HMMA.16816.F32 R76, R4, R14.reuse, R228 ;  /* 0x0000000e044c723c */ /* 0x080ff000000018e4 */
[----:B------:R-:W-:Y:S01]  /*17cc0*/  HMMA.16816.F32 R88, R8, R14, R132 ;  /* 0x0000000e0858723c */ /* 0x000fe20000001884 */
[----:B------:R-:W1:Y:S01]  /*17cd0*/  LDSM.16.MT88.4 R12, [R47] ;  /* 0x000000002f0c783b */ /* 0x000e620000004200 */
[----:B------:R-:W-:Y:S01]  /*17ce0*/  PRMT R3, R28, 0x7772, RZ ;  /* 0x000077721c037816 */ /* 0x000fe200000000ff */
[----:B------:R-:W-:-:S02]  /*17cf0*/  IMAD.MOV.U32 R230, RZ, RZ, R103 ;  /* 0x000000ffffe67224 */ /* 0x000fc400078e0067 */
[----:B------:R-:W-:-:S03]  /*17d00*/  IMAD.MOV.U32 R231, RZ, RZ, R104 ;  /* 0x000000ffffe77224 */ /* 0x000fc600078e0068 */
[----:B--2---:R-:W-:Y:S01]  /*17d10*/  HMMA.16816.F32 R72, R4, R20, R236 ;  /* 0x000000140448723c */ /* 0x004fe200000018ec */
[----:B------:R-:W-:Y:S02]  /*17d20*/  IMAD.MOV.U32 R238, RZ, RZ, R222 ;  /* 0x000000ffffee7224 */ /* 0x000fe400078e00de */
[----:B------:R-:W-:Y:S02]  /*17d30*/  IMAD.MOV.U32 R224, RZ, RZ, R102 ;  /* 0x000000ffffe07224 */ /* 0x000fe400078e0066 */
[----:B------:R-:W-:-:S03]  /*17d40*/  IMAD.MOV.U32 R225, RZ, RZ, R101 ;  /* 0x000000ffffe17224 */ /* 0x000fc600078e0065 */
[----:B------:R-:W-:Y:S01]  /*17d50*/  HMMA.16816.F32 R64, R4, R22, R244 ;  /* 0x000000160440723c */ /* 0x000fe200000018f4 */
[----:B------:R-:W-:Y:S02]  /*17d60*/  IMAD.MOV.U32 R226, RZ, RZ, R99 ;  /* 0x000000ffffe27224 */ /* 0x000fe400078e0063 */
[----:B------:R-:W-:Y:S02]  /*17d70*/  IMAD.MOV.U32 R227, RZ, RZ, R100 ;  /* 0x000000ffffe37224 */ /* 0x000fe400078e0064 */
[----:B------:R-:W-:-:S03]  /*17d80*/  IMAD.MOV.U32 R222, RZ, RZ, R98 ;  /* 0x000000ffffde7224 */ /* 0x000fc600078e0062 */
[----:B------:R-:W-:Y:S01]  /*17d90*/  HMMA.16816.F32 R60, R4, R16, R248 ;  /* 0x00000010043c723c */ /* 0x000fe200000018f8 */
[----:B------:R-:W-:Y:S02]  /*17da0*/  IMAD.MOV.U32 R246, RZ, RZ, R96 ;  /* 0x000000fffff67224 */ /* 0x000fe400078e0060 */
[----:B------:R-:W-:Y:S02]  /*17db0*/  IMAD.MOV.U32 R247, RZ, RZ, R97 ;  /* 0x000000fffff77224 */ /* 0x000fe400078e0061 */
[----:B------:R-:W-:-:S03]  /*17dc0*/  IMAD.MOV.U32 R236, RZ, RZ, R87 ;  /* 0x000000ffffec7224 */ /* 0x000fc600078e0057 */
[C---:B------:R-:W-:Y:S01]  /*17dd0*/  HMMA.16816.F32 R52, R4.reuse, R18, R52 ;  /* 0x000000120434723c */ /* 0x040fe20000001834 */
[----:B------:R-:W-:Y:S02]  /*17de0*/  IMAD.MOV.U32 R245, RZ, RZ, R85 ;  /* 0x000000fffff57224 */ /* 0x000fe400078e0055 */
[----:B------:R-:W-:Y:S02]  /*17df0*/  IMAD.MOV.U32 R244, RZ, RZ, R86 ;  /* 0x000000fffff47224 */ /* 0x000fe400078e0056 */
[----:B------:R-:W-:Y:S02]  /*17e00*/  IMAD.MOV.U32 R251, RZ, RZ, R84 ;  /* 0x000000fffffb7224 */ /* 0x000fe400078e0054 */
[----:B------:R-:W-:Y:S01]  /*17e10*/  IMAD.MOV.U32 R248, RZ, RZ, R107 ;  /* 0x000000fffff87224 */ /* 0x000fe200078e006b */
[----:B-1----:R-:W-:Y:S01]  /*17e20*/  HMMA.16816.F32 R48, R4, R12, R48 ;  /* 0x0000000c0430723c */ /* 0x002fe20000001830 */
[----:B------:R-:W-:Y:S02]  /*17e30*/  IMAD.MOV.U32 R146, RZ, RZ, R106 ;  /* 0x000000ffff927224 */ /* 0x000fe400078e006a */
[----:B------:R-:W-:-:S05]  /*17e40*/  IMAD.MOV.U32 R145, RZ, RZ, R105 ;  /* 0x000000ffff917224 */ /* 0x000fca00078e0069 */
[----:B------:R-:W-:Y:S01]  /*17e50*/  HMMA.16816.F32 R40, R4, R14, R40 ;  /* 0x0000000e0428723c */ /* 0x000fe20000001828 */
[----:B------:R-:W-:Y:S01]  /*17e60*/  PRMT R4, R28, 0x7773, RZ ;  /* 0x000077731c047816 */ /* 0x000fe200000000ff */
[----:B------:R-:W-:-:S06]  /*17e70*/  IMAD.MOV.U32 R5, RZ, RZ, R28 ;  /* 0x000000ffff057224 */ /* 0x000fcc00078e001c */
[----:B------:R-:W-:Y:S01]  /*17e80*/  HMMA.16816.F32 R108, R8, R20, R108 ;  /* 0x00000014086c723c */ /* 0x000fe2000000186c */
[----:B------:R-:W-:-:S07]  /*17e90*/  LOP3.LUT R5, R5, 0xff, RZ, 0xc0, !PT ;  /* 0x000000ff05057812 */ /* 0x000fce00078ec0ff */
[C---:B------:R-:W-:Y:S01]  /*17ea0*/  HMMA.16816.F32 R84, R8.reuse, R22, R124 ;  /* 0x000000160854723c */ /* 0x040fe2000000187c */
[----:B------:R-:W-:Y:S01]  /*17eb0*/  LOP3.LUT R6, R32, 0xff, RZ, 0xc0, !PT ;  /* 0x000000ff20067812 */ /* 0x000fe200078ec0ff */
[----:B------:R-:W1:Y:S06]  /*17ec0*/  LDSM.16.MT88.4 R20, [R58+0x6800] ;  /* 0x006800003a14783b */ /* 0x000e6c0000004200 */
[C---:B------:R-:W-:Y:S08]  /*17ed0*/  HMMA.16816.F32 R96, R8.reuse, R16, R120 ;  /* 0x000000100860723c */ /* 0x040ff00000001878 */
[C---:B------:R-:W-:Y:S01]  /*17ee0*/  HMMA.16816.F32 R104, R8.reuse, R18, R128 ;  /* 0x000000120868723c */ /* 0x040fe20000001880 */
[----:B------:R-:W2:Y:S07]  /*17ef0*/  LDSM.16.MT88.4 R16, [R45+0x6800] ;  /* 0x006800002d10783b */ /* 0x000eae0000004200 */
[C---:B------:R-:W-:Y:S08]  /*17f00*/  HMMA.16816.F32 R112, R8.reuse, R12, R112 ;  /* 0x0000000c0870723c */ /* 0x040ff00000001870 */
[----:B------:R-:W-:Y:S01]  /*17f10*/  HMMA.16816.F32 R100, R8, R14, R240 ;  /* 0x0000000e0864723c */ /* 0x000fe200000018f0 */
[----:B------:R-:W-:Y:S01]  /*17f20*/  PRMT R8, R28, 0x7771, RZ ;  /* 0x000077711c087816 */ /* 0x000fe200000000ff */
[----:B------:R-:W3:Y:S01]  /*17f30*/  LDSM.16.MT88.4 R12, [R27+0x800] ;  /* 0x000800001b0c783b */ /* 0x000ee20000004200 */
[----:B------:R-:W-:-:S02]  /*17f40*/  PRMT R28, R3, 0x5410, R4 ;  /* 0x00005410031c7816 */ /* 0x000fc40000000004 */
[----:B------:R-:W-:Y:S02]  /*17f50*/  LOP3.LUT R4, R32, 0xffff, RZ, 0xc0, !PT ;  /* 0x0000ffff20047812 */ /* 0x000fe400078ec0ff */
[----:B------:R-:W-:Y:S02]  /*17f60*/  PRMT R8, R5, 0x5410, R8 ;  /* 0x0000541005087816 */ /* 0x000fe40000000008 */
[----:B------:R-:W-:-:S04]  /*17f70*/  SHF.R.U32.HI R4, RZ, 0x8, R4 ;  /* 0x00000008ff047819 */ /* 0x000fc80000011604 */
[----:B------:R-:W-:Y:S02]  /*17f80*/  PRMT R4, R6, 0x5410, R4 ;  /* 0x0000541006047816 */ /* 0x000fe40000000004 */
[----:B------:R-:W-:Y:S02]  /*17f90*/  HSET2.LE.AND R6, R8, R2, PT ;  /* 0x0000000208067233 */ /* 0x000fe40003803000 */
[----:B------:R-:W4:Y:S01]  /*17fa0*/  LDSM.16.MT88.4 R8, [R47+0x800] ;  /* 0x000800002f08783b */ /* 0x000f220000004200 */
[----:B------:R-:W-:Y:S02]  /*17fb0*/  PRMT R3, R32, 0x7632, R3 ;  /* 0x0000763220037816 */ /* 0x000fe40000000003 */
[----:B------:R-:W-:Y:S02]  /*17fc0*/  SHF.R.U32.HI R7, RZ, 0x18, R32 ;  /* 0x00000018ff077819 */ /* 0x000fe40000011620 */
[----:B------:R-:W-:-:S04]  /*17fd0*/  LOP3.LUT R3, R3, 0xff, RZ, 0xc0, !PT ;  /* 0x000000ff03037812 */ /* 0x000fc800078ec0ff */
[----:B------:R-:W-:Y:S02]  /*17fe0*/  PRMT R5, R3, 0x5410, R7 ;  /* 0x0000541003057816 */ /* 0x000fe40000000007 */
[----:B------:R-:W-:-:S05]  /*17ff0*/  HSET2.LE.AND R3, R4, R2, PT ;  /* 0x0000000204037233 */ /* 0x000fca0003803000 */
[----:B------:R-:W-:Y:S02]  /*18000*/  LOP3.LUT R4, R119, R3, RZ, 0xc0, !PT ;  /* 0x0000000377047212 */ /* 0x000fe400078ec0ff */
[----:B------:R-:W-:Y:S02]  /*18010*/  LOP3.LUT R3, R28, 0xff00ff, RZ, 0xc0, !PT ;  /* 0x00ff00ff1c037812 */ /* 0x000fe400078ec0ff */
[----:B------:R-:W-:-:S03]  /*18020*/  HSET2.LE.AND R5, R5, R2, PT ;  /* 0x0000000205057233 */ /* 0x000fc60003803000 */
[----:B------:R-:W-:Y:S02]  /*18030*/  HSET2.LE.AND R3, R3, R2, PT ;  /* 0x0000000203037233 */ /* 0x000fe40003803000 */
[----:B------:R-:W-:Y:S02]  /*18040*/  LOP3.LUT R5, R117, R5, RZ, 0xc0, !PT ;  /* 0x0000000575057212 */ /* 0x000fe400078ec0ff */
[----:B------:R-:W-:Y:S02]  /*18050*/  LOP3.LUT R6, R116, R6, RZ, 0xc0, !PT ;  /* 0x0000000674067212 */ /* 0x000fe400078ec0ff */
[----:B------:R-:W-:Y:S01]  /*18060*/  LOP3.LUT R7, R118, R3, RZ, 0xc0, !PT ;  /* 0x0000000376077212 */ /* 0x000fe200078ec0ff */
[----:B------:R-:W-:Y:S01]  /*18070*/  IMAD.MOV.U32 R239, RZ, RZ, R210 ;  /* 0x000000ffffef7224 */ /* 0x000fe200078e00d2 */
[----:B------:R-:W-:Y:S01]  /*18080*/  LOP3.LUT R3, R33, 0xffff, RZ, 0xc0, !PT ;  /* 0x0000ffff21037812 */ /* 0x000fe200078ec0ff */
[----:B------:R-:W-:Y:S02]  /*18090*/  IMAD.MOV.U32 R249, RZ, RZ, R137 ;  /* 0x000000fffff97224 */ /* 0x000fe400078e0089 */
[----:B------:R-:W-:-:S02]  /*180a0*/  IMAD.MOV.U32 R250, RZ, RZ, R138 ;  /* 0x000000fffffa7224 */ /* 0x000fc400078e008a */
[----:B------:R-:W-:Y:S01]  /*180b0*/  IMAD.MOV.U32 R237, RZ, RZ, R139 ;  /* 0x000000ffffed7224 */ /* 0x000fe200078e008b */
[C---:B-1----:R-:W-:Y:S01]  /*180c0*/  HMMA.16816.F32 R80, R4.reuse, R20, R80 ;  /* 0x000000140450723c */ /* 0x042fe20000001850 */
[----:B------:R-:W-:Y:S02]  /*180d0*/  IMAD.MOV.U32 R228, RZ, RZ, R164 ;  /* 0x000000ffffe47224 */ /* 0x000fe400078e00a4 */
[----:B------:R-:W-:Y:S02]  /*180e0*/  IMAD.MOV.U32 R229, RZ, RZ, R165 ;  /* 0x000000ffffe57224 */ /* 0x000fe400078e00a5 */
[----:B------:R-:W-:Y:S02]  /*180f0*/  IMAD.MOV.U32 R210, RZ, RZ, R166 ;  /* 0x000000ffffd27224 */ /* 0x000fe400078e00a6 */
[----:B------:R-:W-:Y:S01]  /*18100*/  IMAD.MOV.U32 R243, RZ, RZ, R167 ;  /* 0x000000fffff37224 */ /* 0x000fe200078e00a7 */
[----:B------:R-:W-:Y:S01]  /*18110*/  HMMA.16816.F32 R120, R4, R22, R76 ;  /* 0x000000160478723c */ /* 0x000fe2000000184c */
[----:B------:R-:W-:-:S07]  /*18120*/  SHF.R.U32.HI R3, RZ, 0x8, R3 ;  /* 0x00000008ff037819 */ /* 0x000fce0000011603 */
[C---:B--2---:R-:W-:Y:S08]  /*18130*/  HMMA.16816.F32 R116, R4.reuse, R16, R72 ;  /* 0x000000100474723c */ /* 0x044ff00000001848 */
[C---:B------:R-:W-:Y:S08]  /*18140*/  HMMA.16816.F32 R124, R4.reuse, R18, R64 ;  /* 0x00000012047c723c */ /* 0x040ff00000001840 */
[C---:B---3--:R-:W-:Y:S08]  /*18150*/  HMMA.16816.F32 R128, R4.reuse, R12, R60 ;  /* 0x0000000c0480723c */ /* 0x048ff0000000183c */
[C---:B------:R-:W-:Y:S08]  /*18160*/  HMMA.16816.F32 R132, R4.reuse, R14, R52 ;  /* 0x0000000e0484723c */ /* 0x040ff00000001834 */
[C---:B----4-:R-:W-:Y:S08]  /*18170*/  HMMA.16816.F32 R136, R4.reuse, R8, R48 ;  /* 0x000000080488723c */ /* 0x050ff00000001830 */
[----:B------:R-:W-:Y:S01]  /*18180*/  HMMA.16816.F32 R164, R4, R10, R40 ;  /* 0x0000000a04a4723c */ /* 0x000fe20000001828 */
[----:B------:R-:W-:Y:S01]  /*18190*/  LOP3.LUT R4, R33, 0xff, RZ, 0xc0, !PT ;  /* 0x000000ff21047812 */ /* 0x000fe200078ec0ff */
[----:B------:R-:W1:Y:S03]  /*181a0*/  LDSM.16.MT88.4 R40, [R58+0x7000] ;  /* 0x007000003a28783b */ /* 0x000e660000004200 */
[----:B------:R-:W-:-:S02]  /*181b0*/  PRMT R5, R4, 0x5410, R3 ;  /* 0x0000541004057816 */ /* 0x000fc40000000003 */
[----:B------:R-:W-:Y:S02]  /*181c0*/  PRMT R3, R33, 0x7632, R3 ;  /* 0x0000763221037816 */ /* 0x000fe40000000003 */
[----:B------:R-:W-:Y:S02]  /*181d0*/  LOP3.LUT R7, R35, 0xff, RZ, 0xc0, !PT ;  /* 0x000000ff23077812 */ /* 0x000fe400078ec0ff */
[----:B------:R-:W-:Y:S02]  /*181e0*/  SHF.R.U32.HI R6, RZ, 0x18, R33 ;  /* 0x00000018ff067819 */ /* 0x000fe40000011621 */
[----:B------:R-:W-:Y:S02]  /*181f0*/  LOP3.LUT R4, R3, 0xff, RZ, 0xc0, !PT ;  /* 0x000000ff03047812 */ /* 0x000fe400078ec0ff */
[----:B------:R-:W-:Y:S02]  /*18200*/  HSET2.LE.AND R3, R5, R2, PT ;  /* 0x0000000205037233 */ /* 0x000fe40003803000 */
[----:B------:R-:W-:-:S02]  /*18210*/  PRMT R28, R7, 0x5410, R196 ;  /* 0x00005410071c7816 */ /* 0x000fc400000000c4 */
[----:B------:R-:W-:Y:S02]  /*18220*/  PRMT R5, R4, 0x5410, R6 ;  /* 0x0000541004057816 */ /* 0x000fe40000000006 */
[----:B------:R-:W-:Y:S02]  /*18230*/  LOP3.LUT R7, R34, 0xff00ff, RZ, 0xc0, !PT ;  /* 0x00ff00ff22077812 */ /* 0x000fe400078ec0ff */
[----:B------:R-:W-:Y:S01]  /*18240*/  LOP3.LUT R4, R243, R3, RZ, 0xc0, !PT ;  /* 0x00000003f3047212 */ /* 0x000fe200078ec0ff */
[----:B------:R-:W2:Y:S01]  /*18250*/  LDSM.16.MT88.4 R32, [R45+0x7000] ;  /* 0x007000002d20783b */ /* 0x000ea20000004200 */
[--C-:B------:R-:W-:Y:S02]  /*18260*/  HSET2.LE.AND R3, R5, R2.reuse, PT ;  /* 0x0000000205037233 */ /* 0x100fe40003803000 */
[--C-:B------:R-:W-:Y:S02]  /*18270*/  HSET2.LE.AND R6, R28, R2.reuse, PT ;  /* 0x000000021c067233 */ /* 0x100fe40003803000 */
[----:B------:R-:W-:-:S02]  /*18280*/  HSET2.LE.AND R7, R7, R2, PT ;  /* 0x0000000207077233 */ /* 0x000fc40003803000 */
[----:B------:R-:W-:Y:S02]  /*18290*/  LOP3.LUT R5, R145, R3, RZ, 0xc0, !PT ;  /* 0x0000000391057212 */ /* 0x000fe400078ec0ff */
[----:B------:R-:W-:Y:S02]  /*182a0*/  LOP3.LUT R6, R146, R6, RZ, 0xc0, !PT ;  /* 0x0000000692067212 */ /* 0x000fe400078ec0ff */
[----:B------:R-:W-:Y:S01]  /*182b0*/  LOP3.LUT R7, R248, R7, RZ, 0xc0, !PT ;  /* 0x00000007f8077212 */ /* 0x000fe200078ec0ff */
[----:B------:R-:W-:-:S06]  /*182c0*/  IMAD.MOV.U32 R3, RZ, RZ, R26 ;  /* 0x000000ffff037224 */ /* 0x000fcc00078e001a */
[C---:B------:R-:W-:Y:S08]  /*182d0*/  HMMA.16816.F32 R72, R4.reuse, R20, R92 ;  /* 0x000000140448723c */ /* 0x040ff0000000185c */
[C---:B------:R-:W-:Y:S01]  /*182e0*/  HMMA.16816.F32 R64, R4.reuse, R22, R88 ;  /* 0x000000160440723c */ /* 0x040fe20000001858 */
[----:B------:R-:W-:Y:S07]  /*182f0*/  LDSM.16.MT88.4 R20, [R47+0x1000] ;  /* 0x001000002f14783b */ /* 0x000fee0000004200 */
[C---:B------:R-:W-:Y:S08]  /*18300*/  HMMA.16816.F32 R60, R4.reuse, R16, R108 ;  /* 0x00000010043c723c */ /* 0x040ff0000000186c */
[C---:B------:R-:W-:Y:S08]  /*18310*/  HMMA.16816.F32 R48, R4.reuse, R18, R84 ;  /* 0x000000120430723c */ /* 0x040ff00000001854 */
[C---:B------:R-:W-:Y:S08]  /*18320*/  HMMA.16816.F32 R52, R4.reuse, R12, R96 ;  /* 0x0000000c0434723c */ /* 0x040ff00000001860 */
[C---:B------:R-:W-:Y:S01]  /*18330*/  HMMA.16816.F32 R76, R4.reuse, R14, R104 ;  /* 0x0000000e044c723c */ /* 0x040fe20000001868 */
[----:B------:R-:W3:Y:S07]  /*18340*/  LDSM.16.MT88.4 R12, [R27+0x1000] ;  /* 0x001000001b0c783b */ /* 0x000eee0000004200 */
[----:B------:R-:W-:Y:S01]  /*18350*/  HMMA.16816.F32 R112, R4, R8, R112 ;  /* 0x000000080470723c */ /* 0x000fe20000001870 */
[----:B------:R-:W-:-:S07]  /*18360*/  LOP3.LUT R9, R29, 0xff, RZ, 0xc0, !PT ;  /* 0x000000ff1d097812 */ /* 0x000fce00078ec0ff */
[----:B------:R-:W-:Y:S01]  /*18370*/  HMMA.16816.F32 R100, R4, R10, R100 ;  /* 0x0000000a0464723c */ /* 0x000fe20000001864 */
[----:B------:R-:W-:Y:S02]  /*18380*/  LOP3.LUT R4, R29, 0xffff, RZ, 0xc0, !PT ;  /* 0x0000ffff1d047812 */ /* 0x000fe400078ec0ff */
[----:B------:R-:W-:Y:S02]  /*18390*/  LOP3.LUT R7, R3, 0xff, RZ, 0xc0, !PT ;  /* 0x000000ff03077812 */ /* 0x000fe400078ec0ff */
[----:B------:R-:W-:Y:S02]  /*183a0*/  PRMT R3, R29, 0x7632, R3 ;  /* 0x000076321d037816 */ /* 0x000fe40000000003 */
[----:B------:R-:W-:Y:S02]  /*183b0*/  SHF.R.U32.HI R4, RZ, 0x8, R4 ;  /* 0x00000008ff047819 */ /* 0x000fe40000011604 */
[C---:B------:R-:W-:Y:S02]  /*183c0*/  PRMT R5, R26.reuse, 0x7773, RZ ;  /* 0x000077731a057816 */ /* 0x040fe400000000ff */
[----:B------:R-:W-:-:S02]  /*183d0*/  PRMT R6, R26, 0x7772, RZ ;  /* 0x000077721a067816 */ /* 0x000fc400000000ff */
[----:B------:R-:W-:Y:S02]  /*183e0*/  SHF.R.U32.HI R10, RZ, 0x18, R29 ;  /* 0x00000018ff0a7819 */ /* 0x000fe4000001161d */
[----:B------:R-:W-:Y:S02]  /*183f0*/  LOP3.LUT R3, R3, 0xff, RZ, 0xc0, !PT ;  /* 0x000000ff03037812 */ /* 0x000fe400078ec0ff */
[----:B------:R-:W-:Y:S02]  /*18400*/  PRMT R4, R9, 0x5410, R4 ;  /* 0x0000541009047816 */ /* 0x000fe40000000004 */
[----:B------:R-:W-:Y:S02]  /*18410*/  PRMT R8, R26, 0x7771, RZ ;  /* 0x000077711a087816 */ /* 0x000fe400000000ff */
[----:B------:R-:W-:Y:S02]  /*18420*/  PRMT R6, R6, 0x5410, R5 ;  /* 0x0000541006067816 */ /* 0x000fe40000000005 */
[----:B------:R-:W-:-:S02]  /*18430*/  PRMT R5, R3, 0x5410, R10 ;  /* 0x0000541003057816 */ /* 0x000fc4000000000a */
[----:B------:R-:W-:Y:S02]  /*18440*/  PRMT R8, R7, 0x5410, R8 ;  /* 0x0000541007087816 */ /* 0x000fe40000000008 */
[--C-:B------:R-:W-:Y:S02]  /*18450*/  HSET2.LE.AND R3, R4, R2.reuse, PT ;  /* 0x0000000204037233 */ /* 0x100fe40003803000 */
[----:B------:R-:W-:Y:S02]  /*18460*/  LOP3.LUT R7, R6, 0xff00ff, RZ, 0xc0, !PT ;  /* 0x00ff00ff06077812 */ /* 0x000fe400078ec0ff */
[----:B------:R-:W-:Y:S02]  /*18470*/  HSET2.LE.AND R6, R8, R2, PT ;  /* 0x0000000208067233 */ /* 0x000fe40003803000 */
[----:B------:R-:W-:Y:S02]  /*18480*/  LOP3.LUT R4, R217, R3, RZ, 0xc0, !PT ;  /* 0x00000003d9047212 */ /* 0x000fe400078ec0ff */
[----:B------:R-:W-:-:S02]  /*18490*/  PRMT R8, R38, 0x7773, RZ ;  /* 0x0000777326087816 */ /* 0x000fc400000000ff */
[----:B------:R-:W-:-:S04]  /*184a0*/  PRMT R3, R38, 0x7772, RZ ;  /* 0x0000777226037816 */ /* 0x000fc800000000ff */
[----:B------:R-:W-:Y:S02]  /*184b0*/  PRMT R17, R3, 0x5410, R8 ;  /* 0x0000541003117816 */ /* 0x000fe40000000008 */
[C---:B------:R-:W-:Y:S02]  /*184c0*/  LOP3.LUT R3, R39.reuse, 0xffff, RZ, 0xc0, !PT ;  /* 0x0000ffff27037812 */ /* 0x040fe400078ec0ff */
[----:B------:R-:W-:Y:S02]  /*184d0*/  LOP3.LUT R8, R39, 0xff, RZ, 0xc0, !PT ;  /* 0x000000ff27087812 */ /* 0x000fe400078ec0ff */
[----:B------:R-:W-:Y:S01]  /*184e0*/  SHF.R.U32.HI R3, RZ, 0x8, R3 ;  /* 0x00000008ff037819 */ /* 0x000fe20000011603 */
[----:B------:R-:W-:-:S03]  /*184f0*/  IMAD.MOV.U32 R10, RZ, RZ, R38 ;  /* 0x000000ffff0a7224 */ /* 0x000fc600078e0026 */
[--C-:B------:R-:W-:Y:S02]  /*18500*/  PRMT R9, R8, 0x5410, R3.reuse ;  /* 0x0000541008097816 */ /* 0x100fe40000000003 */
[----:B------:R-:W-:Y:S02]  /*18510*/  PRMT R3, R39, 0x7632, R3 ;  /* 0x0000763227037816 */ /* 0x000fe40000000003 */
[----:B------:R-:W-:Y:S02]  /*18520*/  SHF.R.U32.HI R11, RZ, 0x18, R39 ;  /* 0x00000018ff0b7819 */ /* 0x000fe40000011627 */
[----:B------:R-:W-:Y:S02]  /*18530*/  LOP3.LUT R8, R3, 0xff, RZ, 0xc0, !PT ;  /* 0x000000ff03087812 */ /* 0x000fe400078ec0ff */
[----:B------:R-:W-:Y:S02]  /*18540*/  PRMT R16, R38, 0x7771, RZ ;  /* 0x0000777126107816 */ /* 0x000fe400000000ff */
[----:B------:R-:W-:-:S02]  /*18550*/  LOP3.LUT R10, R10, 0xff, RZ, 0xc0, !PT ;  /* 0x000000ff0a0a7812 */ /* 0x000fc400078ec0ff */
[--C-:B------:R-:W-:Y:S02]  /*18560*/  HSET2.LE.AND R3, R9, R2.reuse, PT ;  /* 0x0000000209037233 */ /* 0x100fe40003803000 */
[----:B------:R-:W-:Y:S02]  /*18570*/  PRMT R9, R8, 0x5410, R11 ;  /* 0x0000541008097816 */ /* 0x000fe4000000000b */
[----:B------:R-:W-:Y:S02]  /*18580*/  PRMT R10, R10, 0x5410, R16 ;  /* 0x000054100a0a7816 */ /* 0x000fe40000000010 */
[----:B------:R-:W-:Y:S02]  /*18590*/  LOP3.LUT R11, R17, 0xff00ff, RZ, 0xc0, !PT ;  /* 0x00ff00ff110b7812 */ /* 0x000fe400078ec0ff */
[--C-:B------:R-:W-:Y:S01]  /*185a0*/  HSET2.LE.AND R5, R5, R2.reuse, PT ;  /* 0x0000000205057233 */ /* 0x100fe20003803000 */
[----:B------:R-:W-:Y:S01]  /*185b0*/  STG.E.U16 desc[UR28][R246.64+-0xf0], R202 ;  /* 0xffff10caf6007986 */ /* 0x000fe2000c10151c */
[----:B------:R-:W-:-:S02]  /*185c0*/  HSET2.LE.AND R7, R7, R2, PT ;  /* 0x0000000207077233 */ /* 0x000fc40003803000 */
[----:B------:R-:W-:Y:S01]  /*185d0*/  LOP3.LUT R8, R249, R3, RZ, 0xc0, !PT ;  /* 0x00000003f9087212 */ /* 0x000fe200078ec0ff */
[----:B------:R-:W-:Y:S01]  /*185e0*/  LDSM.16.MT88.4 R16, [R47+0x1800] ;  /* 0x001800002f10783b */ /* 0x000fe20000004200 */
[--C-:B------:R-:W-:Y:S02]  /*185f0*/  HSET2.LE.AND R3, R9, R2.reuse, PT ;  /* 0x0000000209037233 */ /* 0x100fe40003803000 */
[--C-:B------:R-:W-:Y:S02]  /*18600*/  HSET2.LE.AND R10, R10, R2.reuse, PT ;  /* 0x000000020a0a7233 */ /* 0x100fe40003803000 */
[----:B------:R-:W-:Y:S02]  /*18610*/  HSET2.LE.AND R11, R11, R2, PT ;  /* 0x000000020b0b7233 */ /* 0x000fe40003803000 */
[----:B------:R-:W-:Y:S02]  /*18620*/  LOP3.LUT R5, R216, R5, RZ, 0xc0, !PT ;  /* 0x00000005d8057212 */ /* 0x000fe400078ec0ff */
[----:B------:R-:W-:-:S02]  /*18630*/  LOP3.LUT R6, R213, R6, RZ, 0xc0, !PT ;  /* 0x00000006d5067212 */ /* 0x000fc400078ec0ff */
[----:B------:R-:W-:Y:S02]  /*18640*/  LOP3.LUT R7, R209, R7, RZ, 0xc0, !PT ;  /* 0x00000007d1077212 */ /* 0x000fe400078ec0ff */
[----:B------:R-:W-:Y:S02]  /*18650*/  LOP3.LUT R9, R250, R3, RZ, 0xc0, !PT ;  /* 0x00000003fa097212 */ /* 0x000fe400078ec0ff */
[----:B------:R-:W-:Y:S02]  /*18660*/  LOP3.LUT R10, R252, R10, RZ, 0xc0, !PT ;  /* 0x0000000afc0a7212 */ /* 0x000fe400078ec0ff */
[----:B------:R-:W-:Y:S01]  /*18670*/  LOP3.LUT R11, R234, R11, RZ, 0xc0, !PT ;  /* 0x0000000bea0b7212 */ /* 0x000fe200078ec0ff */
[----:B-1----:R-:W-:Y:S01]  /*18680*/  HMMA.16816.F32 R108, R4, R40, R80 ;  /* 0x00000028046c723c */ /* 0x002fe20000001850 */
[----:B------:R-:W-:-:S07]  /*18690*/  IMAD.MOV.U32 R3, RZ, RZ, R30 ;  /* 0x000000ffff037224 */ /* 0x000fce00078e001e */
[----:B------:R-:W-:Y:S01]  /*186a0*/  HMMA.16816.F32 R104, R4, R42, R120 ;  /* 0x0000002a0468723c */ /* 0x000fe20000001878 */
[----:B------:R-:W-:-:S07]  /*186b0*/  LOP3.LUT R3, R3, 0xff, RZ, 0xc0, !PT ;  /* 0x000000ff03037812 */ /* 0x000fce00078ec0ff */
[C---:B--2---:R-:W-:Y:S01]  /*186c0*/  HMMA.16816.F32 R96, R4.reuse, R32, R116 ;  /* 0x000000200460723c */ /* 0x044fe20000001874 */
[----:B------:R-:W-:Y:S07]  /*186d0*/  STG.E.U16 desc[UR28][R246.64+-0xee], R201 ;  /* 0xffff12c9f6007986 */ /* 0x000fee000c10151c */
[C---:B------:R-:W-:Y:S08]  /*186e0*/  HMMA.16816.F32 R92, R4.reuse, R34, R124 ;  /* 0x00000022045c723c */ /* 0x040ff0000000187c */
[C---:B---3--:R-:W-:Y:S08]  /*186f0*/  HMMA.16816.F32 R88, R4.reuse, R12, R128 ;  /* 0x0000000c0458723c */ /* 0x048ff00000001880 */
[C---:B------:R-:W-:Y:S08]  /*18700*/  HMMA.16816.F32 R84, R4.reuse, R14, R132 ;  /* 0x0000000e0454723c */ /* 0x040ff00000001884 */
[C---:B------:R-:W-:Y:S08]  /*18710*/  HMMA.16816.F32 R80, R4.reuse, R20, R136 ;  /* 0x000000140450723c */ /* 0x040ff00000001888 */
[----:B------:R-:W-:Y:S01]  /*18720*/  HMMA.16816.F32 R120, R4, R22, R164 ;  /* 0x000000160478723c */ /* 0x000fe200000018a4 */
[----:B------:R-:W-:-:S07]  /*18730*/  LOP3.LUT R4, R31, 0xffff, RZ, 0xc0, !PT ;  /* 0x0000ffff1f047812 */ /* 0x000fce00078ec0ff */
[----:B------:R-:W-:Y:S01]  /*18740*/  HMMA.16816.F32 R52, R8, R12, R52 ;  /* 0x0000000c0834723c */ /* 0x000fe20000001834 */
[----:B------:R-:W-:-:S07]  /*18750*/  PRMT R12, R30, 0x7773, RZ ;  /* 0x000077731e0c7816 */ /* 0x000fce00000000ff */
[----:B------:R-:W-:Y:S01]  /*18760*/  HMMA.16816.F32 R60, R8, R32, R60 ;  /* 0x00000020083c723c */ /* 0x000fe2000000183c */
[----:B------:R-:W-:-:S07]  /*18770*/  PRMT R7, R30, 0x7772, RZ ;  /* 0x000077721e077816 */ /* 0x000fce00000000ff */
[----:B------:R-:W-:Y:S01]  /*18780*/  HMMA.16816.F32 R48, R8, R34, R48 ;  /* 0x000000220830723c */ /* 0x000fe20000001830 */
[----:B------:R-:W-:-:S07]  /*18790*/  PRMT R13, R30, 0x7771, RZ ;  /* 0x000077711e0d7816 */ /* 0x000fce00000000ff */
[----:B------:R-:W-:Y:S01]  /*187a0*/  HMMA.16816.F32 R112, R8, R20, R112 ;  /* 0x000000140870723c */ /* 0x000fe20000001870 */
[----:B------:R-:W-:-:S07]  /*187b0*/  LOP3.LUT R5, R31, 0xff, RZ, 0xc0, !PT ;  /* 0x000000ff1f057812 */ /* 0x000fce00078ec0ff */
[----:B------:R-:W-:Y:S01]  /*187c0*/  HMMA.16816.F32 R72, R8, R40, R72 ;  /* 0x000000280848723c */ /* 0x000fe20000001848 */
[----:B------:R-:W-:-:S07]  /*187d0*/  SHF.R.U32.HI R4, RZ, 0x8, R4 ;  /* 0x00000008ff047819 */ /* 0x000fce0000011604 */
[----:B------:R-:W-:Y:S01]  /*187e0*/  HMMA.16816.F32 R64, R8, R42, R64 ;  /* 0x0000002a0840723c */ /* 0x000fe20000001840 */
[----:B------:R-:W-:Y:S01]  /*187f0*/  SHF.R.U32.HI R6, RZ, 0x10, R31 ;  /* 0x00000010ff067819 */ /* 0x000fe2000001161f */
[----:B------:R-:W-:Y:S01]  /*18800*/  STG.E.U16 desc[UR28][R24.64+-0xf0], R200 ;  /* 0xffff10c818007986 */ /* 0x000fe2000c10151c */
[----:B------:R-:W-:Y:S02]  /*18810*/  PRMT R7, R7, 0x5410, R12 ;  /* 0x0000541007077816 */ /* 0x000fe4000000000c */
[----:B------:R-:W-:Y:S01]  /*18820*/  PRMT R12, R3, 0x5410, R13 ;  /* 0x00005410030c7816 */ /* 0x000fe2000000000d */
[----:B------:R-:W-:Y:S01]  /*18830*/  STG.E.U16 desc[UR28][R24.64+-0xee], R199 ;  /* 0xffff12c718007986 */ /* 0x000fe2000c10151c */
[----:B------:R-:W-:Y:S02]  /*18840*/  PRMT R3, R5, 0x5410, R4 ;  /* 0x0000541005037816 */ /* 0x000fe40000000004 */
[----:B------:R-:W-:Y:S01]  /*18850*/  LOP3.LUT R6, R6, 0xff, RZ, 0xc0, !PT ;  /* 0x000000ff06067812 */ /* 0x000fe200078ec0ff */
[----:B------:R-:W1:Y:S02]  /*18860*/  LDSM.16.MT88.4 R132, [R58+0x7800] ;  /* 0x007800003a84783b */ /* 0x000e640000004200 */
[----:B------:R-:W-:-:S02]  /*18870*/  HSET2.LE.AND R3, R3, R2, PT ;  /* 0x0000000203037233 */ /* 0x000fc40003803000 */
[----:B------:R-:W-:Y:S01]  /*18880*/  PRMT R4, R6, 0x5410, R194 ;  /* 0x0000541006047816 */ /* 0x000fe200000000c2 */
[----:B------:R-:W2:Y:S01]  /*18890*/  LDSM.16.MT88.4 R124, [R45+0x7800] ;  /* 0x007800002d7c783b */ /* 0x000ea20000004200 */
[----:B------:R-:W-:Y:S01]  /*188a0*/  LOP3.LUT R6, R7, 0xff00ff, RZ, 0xc0, !PT ;  /* 0x00ff00ff07067812 */ /* 0x000fe200078ec0ff */
[----:B------:R-:W-:Y:S01]  /*188b0*/  HMMA.16816.F32 R32, R8, R14, R76 ;  /* 0x0000000e0820723c */ /* 0x000fe2000000184c */
[----:B------:R-:W-:Y:S01]  /*188c0*/  LOP3.LUT R76, R221, R3, RZ, 0xc0, !PT ;  /* 0x00000003dd4c7212 */ /* 0x000fe200078ec0ff */
[----:B------:R-:W-:Y:S01]  /*188d0*/  IMAD.MOV.U32 R3, RZ, RZ, R44 ;  /* 0x000000ffff037224 */ /* 0x000fe200078e002c */
[--C-:B------:R-:W-:Y:S01]  /*188e0*/  HSET2.LE.AND R4, R4, R2.reuse, PT ;  /* 0x0000000204047233 */ /* 0x100fe20003803000 */
[----:B------:R-:W3:Y:S01]  /*188f0*/  LDSM.16.MT88.4 R116, [R27+0x1800] ;  /* 0x001800001b74783b */ /* 0x000ee20000004200 */
[--C-:B------:R-:W-:Y:S02]  /*18900*/  HSET2.LE.AND R5, R12, R2.reuse, PT ;  /* 0x000000020c057233 */ /* 0x100fe40003803000 */
[----:B------:R-:W-:-:S02]  /*18910*/  HSET2.LE.AND R6, R6, R2, PT ;  /* 0x0000000206067233 */ /* 0x000fc40003803000 */
[----:B------:R-:W-:Y:S02]  /*18920*/  LOP3.LUT R77, R218, R4, RZ, 0xc0, !PT ;  /* 0x00000004da4d7212 */ /* 0x000fe400078ec0ff */
[----:B------:R-:W-:Y:S02]  /*18930*/  LOP3.LUT R7, R3, 0xff, RZ, 0xc0, !PT ;  /* 0x000000ff03077812 */ /* 0x000fe400078ec0ff */
[----:B------:R-:W-:Y:S02]  /*18940*/  LOP3.LUT R4, R46, 0xffff, RZ, 0xc0, !PT ;  /* 0x0000ffff2e047812 */ /* 0x000fe400078ec0ff */
[----:B------:R-:W-:Y:S02]  /*18950*/  LOP3.LUT R78, R220, R5, RZ, 0xc0, !PT ;  /* 0x00000005dc4e7212 */ /* 0x000fe400078ec0ff */
[----:B------:R-:W-:Y:S02]  /*18960*/  LOP3.LUT R79, R219, R6, RZ, 0xc0, !PT ;  /* 0x00000006db4f7212 */ /* 0x000fe400078ec0ff */
[----:B------:R-:W-:Y:S01]  /*18970*/  PRMT R3, R46, 0x7632, R3 ;  /* 0x000076322e037816 */ /* 0x000fe20000000003 */
[----:B------:R-:W-:Y:S01]  /*18980*/  HMMA.16816.F32 R20, R8, R22, R100 ;  /* 0x000000160814723c */ /* 0x000fe20000001864 */
[----:B------:R-:W-:-:S02]  /*18990*/  PRMT R6, R44, 0x7773, RZ ;  /* 0x000077732c067816 */ /* 0x000fc400000000ff */
[----:B------:R-:W-:Y:S02]  /*189a0*/  PRMT R5, R44, 0x7772, RZ ;  /* 0x000077722c057816 */ /* 0x000fe400000000ff */
[----:B------:R-:W-:Y:S02]  /*189b0*/  LOP3.LUT R8, R46, 0xff, RZ, 0xc0, !PT ;  /* 0x000000ff2e087812 */ /* 0x000fe400078ec0ff */
[----:B------:R-:W-:Y:S02]  /*189c0*/  SHF.R.U32.HI R4, RZ, 0x8, R4 ;  /* 0x00000008ff047819 */ /* 0x000fe40000011604 */
[----:B------:R-:W-:Y:S02]  /*189d0*/  PRMT R9, R44, 0x7771, RZ ;  /* 0x000077712c097816 */ /* 0x000fe400000000ff */
[----:B------:R-:W-:Y:S02]  /*189e0*/  SHF.R.U32.HI R10, RZ, 0x18, R46 ;  /* 0x00000018ff0a7819 */ /* 0x000fe4000001162e */
[----:B------:R-:W-:-:S02]  /*189f0*/  LOP3.LUT R3, R3, 0xff, RZ, 0xc0, !PT ;  /* 0x000000ff03037812 */ /* 0x000fc400078ec0ff */
[----:B------:R-:W-:Y:S02]  /*18a00*/  PRMT R5, R5, 0x5410, R6 ;  /* 0x0000541005057816 */ /* 0x000fe40000000006 */
[----:B------:R-:W-:Y:S02]  /*18a10*/  PRMT R4, R8, 0x5410, R4 ;  /* 0x0000541008047816 */ /* 0x000fe40000000004 */
[----:B------:R-:W-:Y:S02]  /*18a20*/  PRMT R9, R7, 0x5410, R9 ;  /* 0x0000541007097816 */ /* 0x000fe40000000009 */
[----:B------:R-:W-:Y:S02]  /*18a30*/  PRMT R6, R3, 0x5410, R10 ;  /* 0x0000541003067816 */ /* 0x000fe4000000000a */
[----:B------:R-:W-:Y:S02]  /*18a40*/  LOP3.LUT R7, R5, 0xff00ff, RZ, 0xc0, !PT ;  /* 0x00ff00ff05077812 */ /* 0x000fe400078ec0ff */
[----:B------:R-:W-:-:S02]  /*18a50*/  HSET2.LE.AND R3, R4, R2, PT ;  /* 0x0000000204037233 */ /* 0x000fc40003803000 */
[--C-:B------:R-:W-:Y:S02]  /*18a60*/  HSET2.LE.AND R4, R6, R2.reuse, PT ;  /* 0x0000000206047233 */ /* 0x100fe40003803000 */
[--C-:B------:R-:W-:Y:S02]  /*18a70*/  HSET2.LE.AND R5, R9, R2.reuse, PT ;  /* 0x0000000209057233 */ /* 0x100fe40003803000 */
[----:B------:R-:W-:-:S05]  /*18a80*/  HSET2.LE.AND R2, R7, R2, PT ;  /* 0x0000000207027233 */ /* 0x000fca0003803000 */
[----:B------:R-:W-:Y:S02]  /*18a90*/  LOP3.LUT R103, R236, R2, RZ, 0xc0, !PT ;  /* 0x00000002ec677212 */ /* 0x000fe400078ec0ff */
[----:B------:R-:W4:Y:S01]  /*18aa0*/  LDC R236, c[0x0][0x448] ;  /* 0x00011200ffec7b82 */ /* 0x000f220000000800 */
[----:B------:R-:W-:Y:S01]  /*18ab0*/  LOP3.LUT R100, R251, R3, RZ, 0xc0, !PT ;  /* 0x00000003fb647212 */ /* 0x000fe200078ec0ff */
[----:B------:R-:W-:Y:S01]  /*18ac0*/  STG.E.U16 desc[UR28][R36.64+-0xe0], R212 ;  /* 0xffff20d424007986 */ /* 0x000fe2000c10151c */
[----:B------:R-:W-:Y:S02]  /*18ad0*/  LOP3.LUT R101, R244, R4, RZ, 0xc0, !PT ;  /* 0x00000004f4657212 */ /* 0x000fe400078ec0ff */
[----:B------:R-:W-:Y:S01]  /*18ae0*/  LOP3.LUT R102, R245, R5, RZ, 0xc0, !PT ;  /* 0x00000005f5667212 */ /* 0x000fe200078ec0ff */
[----:B------:R-:W-:Y:S01]  /*18af0*/  STG.E.U16 desc[UR28][R36.64+-0xde], R211 ;  /* 0xffff22d324007986 */ /* 0x000fe2000c10151c */
[----:B----4-:R-:W-:-:S04]  /*18b00*/  IMAD.WIDE R2, R236, 0x70, R56 ;  /* 0x00000070ec027825 */ /* 0x010fc800078e0238 */
[----:B------:R-:W-:-:S04]  /*18b10*/  IMAD.WIDE R6, R236, -0x70, R2 ;  /* 0xffffff90ec067825 */ /* 0x000fc800078e0202 */
[C---:B------:R-:W-:Y:S01]  /*18b20*/  IMAD.WIDE R8, R236.reuse, 0x70, R6 ;  /* 0x00000070ec087825 */ /* 0x040fe200078e0206 */
[----:B------:R-:W-:Y:S04]  /*18b30*/  STG.E.U16 desc[UR28][R214.64+-0xe0], R208 ;  /* 0xffff20d0d6007986 */ /* 0x000fe8000c10151c */
[----:B------:R-:W-:Y:S01]  /*18b40*/  STG.E.U16 desc[UR28][R214.64+-0xde], R207 ;  /* 0xffff22cfd6007986 */ /* 0x000fe2000c10151c */
[----:B------:R-:W-:-:S03]  /*18b50*/  IMAD.WIDE R4, R236, -0x70, R8 ;  /* 0xffffff90ec047825 */ /* 0x000fc600078e0208 */
        /* <DEDUP_REMOVED lines=15> */
[----:B----4-:R-:W-:-:S03]  /*18c50*/  IMAD.WIDE R2, R236, 0x70, R4 ;  /* 0x00000070ec027825 */ /* 0x010fc600078e0204 */
[----:B------:R4:W-:Y:S04]  /*18c60*/  STG.E.U16 desc[UR28][R6.64+-0xbe], R174 ;  /* 0xffff42ae06007986 */ /* 0x0009e8000c10151c */
[----:B------:R-:W-:Y:S04]  /*18c70*/  STG.E.U16 desc[UR28][R8.64+-0xc0], R156 ;  /* 0xffff409c08007986 */ /* 0x000fe8000c10151c */
[----:B------:R-:W-:Y:S04]  /*18c80*/  STG.E.U16 desc[UR28][R8.64+-0xbe], R155 ;  /* 0xffff429b08007986 */ /* 0x000fe8000c10151c */
[----:B------:R-:W-:Y:S04]  /*18c90*/  STG.E.U16 desc[UR28][R24.64+-0xc0], R154 ;  /* 0xffff409a18007986 */ /* 0x000fe8000c10151c */
[----:B------:R-:W-:Y:S04]  /*18ca0*/  STG.E.U16 desc[UR28][R24.64+-0xbe], R153 ;  /* 0xffff429918007986 */ /* 0x000fe8000c10151c */
[----:B------:R-:W-:Y:S01]  /*18cb0*/  STG.E.U16 desc[UR28][R36.64+-0xb0], R171 ;  /* 0xffff50ab24007986 */ /* 0x000fe2000c10151c */
[----:B----4-:R-:W-:-:S03]  /*18cc0*/  IMAD.WIDE R6, R236, -0x70, R2 ;  /* 0xffffff90ec067825 */ /* 0x010fc600078e0202 */
[----:B------:R-:W-:Y:S04]  /*18cd0*/  STG.E.U16 desc[UR28][R36.64+-0xae], R173 ;  /* 0xffff52ad24007986 */ /* 0x000fe8000c10151c */
[----:B------:R-:W-:Y:S04]  /*18ce0*/  STG.E.U16 desc[UR28][R4.64+-0xb0], R170 ;  /* 0xffff50aa04007986 */ /* 0x000fe8000c10151c */
[----:B------:R4:W-:Y:S04]  /*18cf0*/  STG.E.U16 desc[UR28][R4.64+-0xae], R169 ;  /* 0xffff52a904007986 */ /* 0x0009e8000c10151c */
[----:B------:R-:W-:Y:S04]  /*18d00*/  STG.E.U16 desc[UR28][R2.64+-0xb0], R144 ;  /* 0xffff509002007986 */ /* 0x000fe8000c10151c */
[----:B------:R1:W-:Y:S04]  /*18d10*/  STG.E.U16 desc[UR28][R2.64+-0xae], R143 ;  /* 0xffff528f02007986 */ /* 0x0003e8000c10151c */
[----:B------:R-:W-:Y:S04]  /*18d20*/  STG.E.U16 desc[UR28][R24.64+-0xb0], R142 ;  /* 0xffff508e18007986 */ /* 0x000fe8000c10151c */
[----:B------:R-:W-:Y:S01]  /*18d30*/  STG.E.U16 desc[UR28][R24.64+-0xae], R141 ;  /* 0xffff528d18007986 */ /* 0x000fe2000c10151c */
[----:B----4-:R-:W-:-:S03]  /*18d40*/  IMAD.WIDE R4, R236, 0x70, R6 ;  /* 0x00000070ec047825 */ /* 0x010fc600078e0206 */
[----:B------:R-:W-:Y:S04]  /*18d50*/  STG.E.U16 desc[UR28][R36.64+-0xa0], R168 ;  /* 0xffff60a824007986 */ /* 0x000fe8000c10151c */
[----:B------:R-:W-:Y:S01]  /*18d60*/  STG.E.U16 desc[UR28][R36.64+-0x9e], R163 ;  /* 0xffff62a324007986 */ /* 0x000fe2000c10151c */
[----:B-1----:R-:W-:-:S03]  /*18d70*/  IMAD.WIDE R2, R236, -0x70, R4 ;  /* 0xffffff90ec027825 */ /* 0x002fc600078e0204 */
        /* <DEDUP_REMOVED lines=12> */
[----:B------:R4:W-:Y:S01]  /*18e40*/  STG.E.U16 desc[UR28][R4.64+-0x8e], R149 ;  /* 0xffff729504007986 */ /* 0x0009e2000c10151c */
[----:B------:R-:W-:Y:S03]  /*18e50*/  HMMA.16816.F32 R108, R76, R132, R108 ;  /* 0x000000844c6c723c */ /* 0x000fe6000000186c */
[----:B------:R2:W-:Y:S01]  /*18e60*/  STG.E.U16 desc[UR28][R24.64+-0x90], R148 ;  /* 0xffff709418007986 */ /* 0x0005e2000c10151c */
[----:B-1----:R-:W-:Y:S01]  /*18e70*/  FADD.FTZ R3, R228, R233 ;  /* 0x000000e9e4037221 */ /* 0x002fe20000010000 */
[----:B------:R-:W-:Y:S01]  /*18e80*/  FADD.FTZ R2, R232, R223 ;  /* 0x000000dfe8027221 */ /* 0x000fe20000010000 */
[----:B----4-:R-:W-:Y:S01]  /*18e90*/  FADD.FTZ R5, R238, R237 ;  /* 0x000000edee057221 */ /* 0x010fe20000010000 */
[----:B------:R-:W-:-:S03]  /*18ea0*/  FADD.FTZ R4, R239, R235 ;  /* 0x000000ebef047221 */ /* 0x000fc60000010000 */
        /* <DEDUP_REMOVED lines=12> */
[C---:B--2---:R-:W-:Y:S01]  /*18f70*/  HMMA.16816.F32 R96, R76.reuse, R124, R96 ;  /* 0x0000007c4c60723c */ /* 0x044fe20000001860 */
[----:B------:R4:W-:Y:S04]  /*18f80*/  STL [R1+0x108], R4 ;  /* 0x0001080401007387 */ /* 0x0009e80000100800 */
[----:B------:R4:W-:Y:S03]  /*18f90*/  STG.E.U16 desc[UR28][R24.64+-0x8e], R147 ;  /* 0xffff729318007986 */ /* 0x0009e6000c10151c */
[C---:B------:R-:W-:Y:S01]  /*18fa0*/  HMMA.16816.F32 R92, R76.reuse, R126, R92 ;  /* 0x0000007e4c5c723c */ /* 0x040fe2000000185c */
[----:B------:R4:W-:Y:S07]  /*18fb0*/  STL [R1+0x104], R2 ;  /* 0x0001040201007387 */ /* 0x0009ee0000100800 */
[C---:B---3--:R-:W-:Y:S08]  /*18fc0*/  HMMA.16816.F32 R88, R76.reuse, R116, R88 ;  /* 0x000000744c58723c */ /* 0x048ff00000001858 */
        /* <DEDUP_REMOVED lines=12> */
[----:B------:R-:W-:-:S04]  /*19090*/  IADD3 R214, P0, PT, R36, -0x180, RZ ;  /* 0xfffffe8024d67810 */ /* 0x000fc80007f1e0ff */
[----:B------:R-:W-:Y:S01]  /*190a0*/  IADD3.X R212, PT, PT, R37, -0x1, RZ, P0, !PT ;  /* 0xffffffff25d47810 */ /* 0x000fe200007fe4ff */
[----:B------:R-:W-:Y:S01]  /*190b0*/  @UP0 UIADD3 UR23, UPT, UPT, UR23, -0x4, URZ ;  /* 0xfffffffc17170890 */ /* 0x000fe2000fffe0ff */
[----:B----4-:R-:W-:-:S13]  /*190c0*/  BRA.U UP0, `(.L_x_2345) ;  /* 0x0000000100047547 */ /* 0x010fda000b800000 */
.L_x_2338:
[----:B------:R-:W-:-:S12]  /*190d0*/  UIADD3 UR23, UPT, UPT, UR30, -0x1, URZ ;  /* 0xffffffff1e177890 */ /* 0x000fd8000fffe0ff */
.L_x_2345:
[----:B------:R-:W-:-:S09]  /*190e0*/  UISETP.GE.AND UP0, UPT, UR23, UR18, UPT ;  /* 0x000000121700728c */ /* 0x000fd2000bf06270 */
[----:B------:R-:W-:Y:S05]  /*190f0*/  BRA.U !UP0, `(.L_x_2346) ;  /* 0x0000007508907547 */ /* 0x000fea000b800000 */
[----:B-1----:R-:W2:Y:S01]  /*19100*/  LDL.LU R3, [R1+0xa8] ;  /* 0x0000a80001037983 */ /* 0x002ea20000300800 */
[----:B------:R-:W1:Y:S01]  /*19110*/  S2R R178, SR_TID.X ;  /* 0x0000000000b27919 */ /* 0x000e620000002100 */
[----:B------:R-:W-:Y:S01]  /*19120*/  IMAD.U32 R4, RZ, RZ, UR20 ;  /* 0x00000014ff047e24 */ /* 0x000fe2000f8e00ff */
[----:B------:R-:W-:Y:S01]  /*19130*/  MOV R8, UR20 ;  /* 0x0000001400087c02 */ /* 0x000fe20008000f00 */
[----:B------:R-:W3:Y:S01]  /*19140*/  S2UR UR7, SR_CgaCtaId ;  /* 0x00000000000779c3 */ /* 0x000ee20000008800 */
[----:B------:R-:W2:Y:S01]  /*19150*/  LDL.LU R2, [R1+0xb4] ;  /* 0x0000b40001027983 */ /* 0x000ea20000300800 */
[----:B------:R-:W4:Y:S01]  /*19160*/  LDCU UR9, c[0x0][0x440] ;  /* 0x00008800ff0977ac */ /* 0x000f220008000800 */
[----:B------:R-:W-:Y:S01]  /*19170*/  MOV R174, 0x20 ;  /* 0x0000002000ae7802 */ /* 0x000fe20000000f00 */
[----:B------:R-:W-:Y:S01]  /*19180*/  IMAD.MOV.U32 R72, RZ, RZ, R69 ;  /* 0x000000ffff487224 */ /* 0x000fe200078e0045 */
[C---:B------:R-:W-:Y:S01]  /*19190*/  IADD3 R188, PT, PT, R183.reuse, 0x40, RZ ;  /* 0x00000040b7bc7810 */ /* 0x040fe20007ffe0ff */
[----:B------:R-:W3:Y:S01]  /*191a0*/  LDCU UR22, c[0x0][0x448] ;  /* 0x00008900ff1677ac */ /* 0x000ee20008000800 */
[----:B------:R-:W-:Y:S01]  /*191b0*/  IMAD.MOV.U32 R74, RZ, RZ, R68 ;  /* 0x000000ffff4a7224 */ /* 0x000fe200078e0044 */
[----:B------:R-:W2:Y:S01]  /*191c0*/  LDC.64 R246, c[0x0][0x3c0] ;  /* 0x0000f000fff67b82 */ /* 0x000ea20000000a00 */
[----:B------:R-:W-:Y:S01]  /*191d0*/  IMAD.MOV.U32 R73, RZ, RZ, R71 ;  /* 0x000000ffff497224 */ /* 0x000fe200078e0047 */
[----:B------:R-:W-:Y:S01]  /*191e0*/  UMOV UR8, 0x400 ;  /* 0x0000040000087882 */ /* 0x000fe20000000000 */
[----:B------:R-:W-:Y:S01]  /*191f0*/  IMAD.MOV.U32 R182, RZ, RZ, 0x40 ;  /* 0x00000040ffb67424 */ /* 0x000fe200078e00ff */
[----:B------:R-:W2:Y:S01]  /*19200*/  LDCU UR21, c[0x0][0x440] ;  /* 0x00008800ff1577ac */ /* 0x000ea20008000800 */
[----:B------:R-:W-:-:S02]  /*19210*/  VIADD R187, R183, 0x8 ;  /* 0x00000008b7bb7836 */ /* 0x000fc40000000000 */
[----:B------:R-:W-:Y:S01]  /*19220*/  VIADD R186, R183, 0x48 ;  /* 0x00000048b7ba7836 */ /* 0x000fe20000000000 */
[----:B------:R-:W2:Y:S01]  /*19230*/  LDCU UR4, c[0x0][0x45c] ;  /* 0x00008b80ff0477ac */ /* 0x000ea20008000800 */
[----:B----45:R-:W-:Y:S01]  /*19240*/  ISETP.GE.AND P3, PT, R172, UR9, PT ;  /* 0x00000009ac007c0c */ /* 0x030fe2000bf66270 */
[----:B------:R-:W-:Y:S02]  /*19250*/  USHF.L.U32 UR6, UR12, 0x10, URZ ;  /* 0x000000100c067899 */ /* 0x000fe400080006ff */
[----:B---3--:R-:W-:Y:S01]  /*19260*/  USHF.L.U32 UR22, UR22, 0x3, URZ ;  /* 0x0000000316167899 */ /* 0x008fe200080006ff */
[--C-:B-1----:R-:W-:Y:S01]  /*19270*/  SHF.R.U32.HI R6, RZ, 0x5, R178.reuse ;  /* 0x00000005ff067819 */ /* 0x102fe200000116b2 */
[C---:B------:R-:W-:Y:S01]  /*19280*/  IMAD.SHL.U32 R179, R178.reuse, 0x40, RZ ;  /* 0x00000040b2b37824 */ /* 0x040fe200078e00ff */
[----:B------:R-:W-:Y:S02]  /*19290*/  SHF.R.U32.HI R7, RZ, 0x5, R178 ;  /* 0x00000005ff077819 */ /* 0x000fe400000116b2 */
[----:B------:R-:W-:Y:S01]  /*192a0*/  LOP3.LUT P0, RZ, R178, 0x2, RZ, 0xc0, !PT ;  /* 0x00000002b2ff7812 */ /* 0x000fe2000780c0ff */
[----:B------:R-:W-:Y:S01]  /*192b0*/  IMAD R4, R4, 0x8, R6 ;  /* 0x0000000804047824 */ /* 0x000fe200078e0206 */
[----:B------:R-:W-:Y:S01]  /*192c0*/  LOP3.LUT R181, R178, 0x8, RZ, 0xc0, !PT ;  /* 0x00000008b2b57812 */ /* 0x000fe200078ec0ff */
[----:B------:R-:W-:Y:S01]  /*192d0*/  IMAD R8, R8, 0x8, R7 ;  /* 0x0000000808087824 */ /* 0x000fe200078e0207 */
[----:B------:R-:W-:Y:S01]  /*192e0*/  SEL R174, R174, 0xffffffe0, !P0 ;  /* 0xffffffe0aeae7807 */ /* 0x000fe20004000000 */
[----:B------:R-:W-:Y:S01]  /*192f0*/  VIADD R4, R4, 0x4 ;  /* 0x0000000404047836 */ /* 0x000fe20000000000 */
[----:B------:R-:W-:Y:S01]  /*19300*/  LOP3.LUT R180, R179, 0x400, RZ, 0xc0, !PT ;  /* 0x00000400b3b47812 */ /* 0x000fe200078ec0ff */
[----:B------:R-:W-:-:S04]  /*19310*/  IMAD.WIDE.U32 R8, R8, -0x326172a9, RZ ;  /* 0xcd9e8d5708087825 */ /* 0x000fc800078e00ff */
[----:B------:R-:W-:Y:S01]  /*19320*/  IMAD.WIDE.U32 R4, R4, -0x326172a9, RZ ;  /* 0xcd9e8d5704047825 */ /* 0x000fe200078e00ff */
[----:B------:R-:W-:Y:S02]  /*19330*/  LOP3.LUT R6, R8, UR34, RZ, 0x3c, !PT ;  /* 0x0000002208067c12 */ /* 0x000fe4000f8e3cff */
[----:B------:R-:W-:-:S03]  /*19340*/  LOP3.LUT R4, R4, UR34, RZ, 0x3c, !PT ;  /* 0x0000002204047c12 */ /* 0x000fc6000f8e3cff */
[----:B------:R1:W-:Y:S04]  /*19350*/  STL [R1+0xf0], R6 ;  /* 0x0000f00601007387 */ /* 0x0003e80000100800 */
[----:B------:R1:W-:Y:S01]  /*19360*/  STL [R1+0xec], R4 ;  /* 0x0000ec0401007387 */ /* 0x0003e20000100800 */
[----:B--2---:R-:W-:Y:S02]  /*19370*/  LOP3.LUT R173, R2, R3, RZ, 0xfc, !PT ;  /* 0x0000000302ad7212 */ /* 0x004fe400078efcff */
[----:B------:R-:W-:Y:S02]  /*19380*/  MOV R3, R70 ;  /* 0x0000004600037202 */ /* 0x000fe40000000f00 */
[----:B------:R-:W-:Y:S01]  /*19390*/  LEA R173, R173, UR5, 0x1 ;  /* 0x00000005adad7c11 */ /* 0x000fe2000f8e08ff */
[----:B------:R-:W-:-:S03]  /*193a0*/  ULEA UR5, UR7, UR8, 0x18 ;  /* 0x0000000807057291 */ /* 0x000fc6000f8ec0ff */
[----:B------:R-:W-:Y:S01]  /*193b0*/  IADD3 R175, PT, PT, R0, R173, RZ ;  /* 0x000000ad00af7210 */ /* 0x000fe20007ffe0ff */
[----:B------:R-:W-:-:S05]  /*193c0*/  VIADD R0, R173, 0x6000 ;  /* 0x00006000ad007836 */ /* 0x000fca0000000000 */
[----:B------:R1:W-:Y:S01]  /*193d0*/  STL [R1+0x128], R0 ;  /* 0x0001280001007387 */ /* 0x0003e20000100800 */
[----:B------:R-:W-:Y:S05]  /*193e0*/  BRA `(.L_x_2347) ;  /* 0x0000000000b87947 */ /* 0x000fea0003800000 */
.L_x_2349:
[----:B------:R-:W2:Y:S01]  /*193f0*/  LDL R207, [R1+0xfc] ;  /* 0x0000fc0001cf7983 */ /* 0x000ea20000100800 */
[----:B------:R-:W1:Y:S01]  /*19400*/  LDC.64 R10, c[0x0][0x3b8] ;  /* 0x0000ee00ff0a7b82 */ /* 0x000e620000000a00 */
[----:B------:R-:W-:Y:S01]  /*19410*/  ISETP.GE.AND P3, PT, R172, UR21, PT ;  /* 0x00000015ac007c0c */ /* 0x000fe2000bf66270 */
[----:B------:R-:W-:Y:S01]  /*19420*/  UIADD3 UR8, UPT, UPT, UR23, -0x1, URZ ;  /* 0xffffffff17087890 */ /* 0x000fe2000fffe0ff */
[----:B------:R-:W3:Y:S05]  /*19430*/  LDL R206, [R1+0xf8] ;  /* 0x0000f80001ce7983 */ /* 0x000eea0000100800 */
[----:B-1----:R-:W-:Y:S04]  /*19440*/  IMAD.WIDE.U32 R20, R10, UR8, RZ ;  /* 0x000000080a147c25 */ /* 0x002fe8000f8e00ff */
[----:B------:R-:W-:Y:S02]  /*19450*/  IMAD.SHL.U32 R4, R20, 0x40, RZ ;  /* 0x0000004014047824 */ /* 0x000fe400078e00ff */
[C---:B------:R-:W-:Y:S03]  /*19460*/  IMAD R21, R11.reuse, UR8, R21 ;  /* 0x000000080b157c24 */ /* 0x040fe6000f8e0215 */
[-C--:B------:R-:W-:Y:S02]  /*19470*/  @!P1 LEA R9, P5, R10, R4.reuse, 0x4 ;  /* 0x000000040a099211 */ /* 0x080fe400078a20ff */
[----:B------:R-:W-:Y:S04]  /*19480*/  SHF.L.U64.HI R5, R20, 0x6, R21 ;  /* 0x0000000614057819 */ /* 0x000fe80000010215 */
        /* <DEDUP_REMOVED lines=36> */
.L_x_2347:
[----:B------:R-:W2:Y:S01]  /*196d0*/  LDL R15, [R1+0x110] ;  /* 0x00011000010f7983 */ /* 0x000ea20000100800 */
[----:B------:R-:W-:Y:S01]  /*196e0*/  ISETP.GE.AND P1, PT, R172, UR21, PT ;  /* 0x00000015ac007c0c */ /* 0x000fe2000bf26270 */
[----:B------:R-:W-:Y:S04]  /*196f0*/  DEPBAR.LE SB0, 0x0 ;  /* 0x000080000000791a */ /* 0x000fe80000000000 */
[----:B------:R-:W3:Y:S01]  /*19700*/  LDL R14, [R1+0x10c] ;  /* 0x00010c00010e7983 */ /* 0x000ee20000100800 */
[----:B-1----:R-:W-:Y:S01]  /*19710*/  IMAD.WIDE.U32 R4, R246, UR23, RZ ;  /* 0x00000017f6047c25 */ /* 0x002fe2000f8e00ff */
[----:B------:R-:W-:Y:S01]  /*19720*/  SHF.R.U32.HI R176, RZ, 0x1, R178 ;  /* 0x00000001ffb07819 */ /* 0x000fe200000116b2 */
[----:B------:R-:W-:Y:S01]  /*19730*/  USHF.L.U32 UR24, UR23, 0x1, URZ ;  /* 0x0000000117187899 */ /* 0x000fe200080006ff */
[----:B------:R-:W-:Y:S01]  /*19740*/  BAR.SYNC.DEFER_BLOCKING 0x0 ;  /* 0x0000000000007b1d */ /* 0x000fe20000010000 */
[----:B------:R-:W-:Y:S01]  /*19750*/  IMAD.SHL.U32 R6, R4, 0x40, RZ ;  /* 0x0000004004067824 */ /* 0x000fe200078e00ff */
[----:B------:R-:W-:Y:S01]  /*19760*/  LOP3.LUT R2, R176, 0x8, RZ, 0xc0, !PT ;  /* 0x00000008b0027812 */ /* 0x000fe200078ec0ff */
[----:B------:R-:W-:Y:S01]  /*19770*/  IMAD R5, R247, UR23, R5 ;  /* 0x00000017f7057c24 */ /* 0x000fe2000f8e0205 */
[----:B------:R-:W-:Y:S01]  /*19780*/  UISETP.GT.AND UP0, UPT, UR23, UR18, UPT ;  /* 0x000000121700728c */ /* 0x000fe2000bf04270 */
[----:B------:R-:W-:Y:S01]  /*19790*/  IMAD.SHL.U32 R0, R178, 0x20, RZ ;  /* 0x00000020b2007824 */ /* 0x000fe200078e00ff */
[-C--:B------:R-:W-:Y:S01]  /*197a0*/  @!P1 LEA R11, P0, R246, R6.reuse, 0x5 ;  /* 0x00000006f60b9211 */ /* 0x080fe200078028ff */
[----:B------:R-:W-:Y:S01]  /*197b0*/  IMAD.SHL.U32 R192, R178, 0x2, RZ ;  /* 0x00000002b2c07824 */ /* 0x000fe200078e00ff */
[----:B------:R-:W-:Y:S01]  /*197c0*/  SHF.L.U64.HI R7, R4, 0x6, R5 ;  /* 0x0000000604077819 */ /* 0x000fe20000010205 */
[----:B------:R-:W-:Y:S01]  /*197d0*/  UIADD3 UR7, UPT, UPT, UR36, 0x3c6ef372, URZ ;  /* 0x3c6ef37224077890 */ /* 0x000fe2000fffe0ff */
[C---:B------:R-:W-:Y:S02]  /*197e0*/  @!P1 LEA R5, P2, R246.reuse, R6, 0x4 ;  /* 0x00000006f6059211 */ /* 0x040fe400078420ff */
[CCC-:B------:R-:W-:Y:S01]  /*197f0*/  @!P1 LEA.HI.X R13, R246.reuse, R7.reuse, R247.reuse, 0x5, P0 ;  /* 0x00000007f60d9211 */ /* 0x1c0fe200000f2cf7 */
[----:B------:R-:W-:Y:S01]  /*19800*/  STL [R1+0x148], R192 ;  /* 0x000148c001007387 */ /* 0x000fe20000100800 */
[----:B------:R-:W-:Y:S02]  /*19810*/  @!P1 LEA.HI.X R9, R246, R7, R247, 0x4, P2 ;  /* 0x00000007f6099211 */ /* 0x000fe400010f24f7 */
[----:B------:R-:W-:Y:S01]  /*19820*/  LOP3.LUT R177, R0, 0x7c00, RZ, 0xc0, !PT ;  /* 0x00007c0000b17812 */ /* 0x000fe200078ec0ff */
[----:B------:R-:W-:Y:S03]  /*19830*/  IMAD.SHL.U32 R0, R178, 0x8, RZ ;  /* 0x00000008b2007824 */ /* 0x000fe600078e00ff */
[--C-:B------:R-:W-:Y:S02]  /*19840*/  LOP3.LUT R4, R177, 0x200, R179.reuse, 0xf8, !PT ;  /* 0x00000200b1047812 */ /* 0x100fe400078ef8b3 */
[----:B------:R-:W-:Y:S04]  /*19850*/  LOP3.LUT R172, R0, 0x38, RZ, 0xc0, !PT ;  /* 0x0000003800ac7812 */ /* 0x000fe800078ec0ff */
[----:B------:R-:W-:Y:S04]  /*19860*/  LOP3.LUT R0, R172, 0x1c0, R179, 0xf8, !PT ;  /* 0x000001c0ac007812 */ /* 0x000fe800078ef8b3 */
[----:B------:R-:W-:Y:S01]  /*19870*/  LOP3.LUT R2, R4, R0, R2, 0xf6, !PT ;  /* 0x0000000004027212 */ /* 0x000fe200078ef602 */
[----:B------:R-:W-:Y:S01]  /*19880*/  @!P1 IMAD R4, R247, 0x30, RZ ;  /* 0x00000030f7049824 */ /* 0x000fe200078e02ff */
[----:B------:R-:W-:Y:S02]  /*19890*/  LOP3.LUT R68, R0, R181, RZ, 0x3c, !PT ;  /* 0x000000b500447212 */ /* 0x000fe400078e3cff */
[----:B------:R-:W-:Y:S03]  /*198a0*/  LEA R2, R2, UR5, 0x1 ;  /* 0x0000000502027c11 */ /* 0x000fe6000f8e08ff */
[----:B------:R-:W-:Y:S02]  /*198b0*/  IMAD R68, R68, 0x2, R180 ;  /* 0x0000000244447824 */ /* 0x000fe400078e02b4 */
[----:B------:R-:W-:Y:S02]  /*198c0*/  IMAD.IADD R148, R174, 0x1, R2 ;  /* 0x00000001ae947824 */ /* 0x000fe400078e0202 */
[----:B------:R-:W-:Y:S04]  /*198d0*/  VIADD R75, R68, UR5 ;  /* 0x00000005444b7c36 */ /* 0x000fe80008000000 */
[----:B------:R-:W-:Y:S01]  /*198e0*/  IMAD.IADD R160, R75, 0x1, R174 ;  /* 0x000000014ba07824 */ /* 0x000fe200078e02ae */
[-C--:B--2---:R-:W-:Y:S02]  /*198f0*/  @!P1 LEA R10, P0, R11, R15.reuse, 0x1 ;  /* 0x0000000f0b0a9211 */ /* 0x084fe400078008ff */
[CC--:B------:R-:W-:Y:S02]  /*19900*/  @!P3 LEA R12, P4, R6.reuse, R15.reuse, 0x1 ;  /* 0x0000000f060cb211 */ /* 0x0c0fe400078808ff */
[-C--:B------:R-:W-:Y:S02]  /*19910*/  @!P1 LEA R8, P2, R5, R15.reuse, 0x1 ;  /* 0x0000000f05089211 */ /* 0x080fe400078408ff */
[-C--:B---3--:R-:W-:Y:S02]  /*19920*/  @!P1 LEA.HI.X R11, R11, R14.reuse, R13, 0x1, P0 ;  /* 0x0000000e0b0b9211 */ /* 0x088fe400000f0c0d */
[-CC-:B------:R-:W-:Y:S01]  /*19930*/  @!P3 LEA.HI.X R13, R6, R14.reuse, R7.reuse, 0x1, P4 ;  /* 0x0000000e060db211 */ /* 0x180fe200020f0c07 */
[----:B------:R-:W-:Y:S01]  /*19940*/  @!P1 IMAD.WIDE.U32 R6, R246, 0x30, R6 ;  /* 0x00000030f6069825 */ /* 0x000fe200078e0006 */
[-C--:B------:R-:W-:Y:S02]  /*19950*/  @!P1 LEA.HI.X R9, R5, R14.reuse, R9, 0x1, P2 ;  /* 0x0000000e05099211 */ /* 0x080fe400010f0c09 */
[----:B------:R-:W-:Y:S01]  /*19960*/  LOP3.LUT P2, RZ, R178, 0x4, RZ, 0xc0, !PT ;  /* 0x00000004b2ff7812 */ /* 0x000fe2000784c0ff */
[----:B------:R-:W-:Y:S01]  /*19970*/  @!PT LDS RZ, [RZ] ;  /* 0x00000000fffff984 */ /* 0x000fe20000000800 */
[----:B------:R-:W-:Y:S01]  /*19980*/  @!PT LDS RZ, [RZ] ;  /* 0x00000000fffff984 */ /* 0x000fe20000000800 */
[----:B------:R-:W-:Y:S01]  /*19990*/  @!PT LDS RZ, [RZ] ;  /* 0x00000000fffff984 */ /* 0x000fe20000000800 */
[----:B------:R-:W-:Y:S01]  /*199a0*/  @!P3 LDGSTS.E.BYPASS.LTC128B.128 [R191+0x6000], desc[UR28][R12.64] ;  /* 0x060000000cbfbfae */ /* 0x000fe2000b981a1c */
        /* <DEDUP_REMOVED lines=23> */
[----:B------:R-:W4:Y:S08]  /*19b20*/  LDSM.16.M88.4 R32, [R68+UR5+0x4800] ;  /* 0x004800054420783b */ /* 0x000f300008000200 */
[----:B------:R-:W0:Y:S08]  /*19b30*/  LDGDEPBAR ;  /* 0x00000000000079af */ /* 0x000e300000000000 */
[----:B------:R-:W5:Y:S01]  /*19b40*/  LDSM.16.M88.4 R48, [R68+UR5+0x5000] ;  /* 0x005000054430783b */ /* 0x000f620008000200 */
[----:B--2---:R-:W-:Y:S02]  /*19b50*/  IMAD.IADD R2, R0, 0x1, R2 ;  /* 0x0000000100027824 */ /* 0x004fe400078e0202 */
[----:B------:R-:W-:Y:S01]  /*19b60*/  IMAD.IADD R0, R75, 0x1, R0 ;  /* 0x000000014b007824 */ /* 0x000fe200078e0200 */
[----:B------:R-:W-:Y:S04]  /*19b70*/  LOP3.LUT R75, R192, 0x6, RZ, 0xc0, !PT ;  /* 0x00000006c04b7812 */ /* 0x000fe800078ec0ff */
        /* <DEDUP_REMOVED lines=14> */
[----:B------:R-:W-:Y:S01]  /*19c60*/  LDSM.16.M88.4 R164, [R0+0x5000] ;  /* 0x0050000000a4783b */ /* 0x000fe20000000200 */
[C---:B------:R-:W-:Y:S07]  /*19c70*/  HMMA.16816.F32 R32, R64.reuse, R34, RZ ;  /* 0x000000224020723c */ /* 0x040fee00000018ff */
[----:B------:R-:W-:Y:S01]  /*19c80*/  STL [R1+0x12c], R75 ;  /* 0x00012c4b01007387 */ /* 0x000fe20000100800 */
[-C--:B-----5:R-:W-:Y:S03]  /*19c90*/  HMMA.16816.F32 R36, R64, R48.reuse, RZ ;  /* 0x000000304024723c */ /* 0x0a0fe600000018ff */
[----:B------:R-:W5:Y:S05]  /*19ca0*/  LDL.64 R204, [R1+0x130] ;  /* 0x0001300001cc7983 */ /* 0x000f6a0000100a00 */
        /* <DEDUP_REMOVED lines=18> */
[-C--:B----4-:R-:W-:Y:S08]  /*19dd0*/  HMMA.16816.F32 R36, R140, R156.reuse, R36 ;  /* 0x0000009c8c24723c */ /* 0x090ff00000001824 */
[C---:B------:R-:W-:Y:S08]  /*19de0*/  HMMA.16816.F32 R40, R148.reuse, R156, R40 ;  /* 0x0000009c9428723c */ /* 0x040ff00000001828 */
[-C--:B------:R-:W-:Y:S03]  /*19df0*/  HMMA.16816.F32 R44, R148, R158.reuse, R44 ;  /* 0x0000009e942c723c */ /* 0x080fe6000000182c */
[C---:B--2---:R-:W-:Y:S05]  /*19e00*/  IMAD.IADD R2, R174.reuse, 0x1, R2 ;  /* 0x00000001ae027824 */ /* 0x044fea00078e0202 */
[C---:B------:R-:W-:Y:S01]  /*19e10*/  HMMA.16816.F32 R48, R140.reuse, R158, R48 ;  /* 0x0000009e8c30723c */ /* 0x040fe20000001830 */
[----:B------:R-:W2:Y:S07]  /*19e20*/  LDSM.16.M88.4 R156, [R0+0x4800] ;  /* 0x00480000009c783b */ /* 0x000eae0000000200 */
[-C--:B------:R-:W-:Y:S01]  /*19e30*/  HMMA.16816.F32 R52, R140, R160.reuse, R52 ;  /* 0x000000a08c34723c */ /* 0x080fe20000001834 */
[----:B------:R-:W-:Y:S07]  /*19e40*/  LDSM.16.M88.4 R168, [R2+0x2000] ;  /* 0x0020000002a8783b */ /* 0x000fee0000000200 */
[C---:B------:R-:W-:Y:S08]  /*19e50*/  HMMA.16816.F32 R56, R148.reuse, R160, R56 ;  /* 0x000000a09438723c */ /* 0x040ff00000001838 */
[-C--:B------:R-:W-:Y:S01]  /*19e60*/  HMMA.16816.F32 R60, R148, R162.reuse, R60 ;  /* 0x000000a2943c723c */ /* 0x080fe2000000183c */
[----:B------:R4:W2:Y:S07]  /*19e70*/  LDSM.16.M88.4 R148, [R0+0x5800] ;  /* 0x005800000094783b */ /* 0x0008ae0000000200 */
[----:B------:R-:W-:Y:S01]  /*19e80*/  HMMA.16816.F32 R64, R140, R162, R64 ;  /* 0x000000a28c40723c */ /* 0x000fe20000001840 */
[----:B------:R4:W-:Y:S07]  /*19e90*/  LDSM.16.M88.4 R140, [R2] ;  /* 0x00000000028c783b */ /* 0x0009ee0000000200 */
[-C--:B-1----:R-:W-:Y:S08]  /*19ea0*/  HMMA.16816.F32 R4, R68, R144.reuse, R4 ;  /* 0x000000904404723c */ /* 0x082ff00000001804 */
[C---:B---3--:R-:W-:Y:S04]  /*19eb0*/  HMMA.16816.F32 R8, R152.reuse, R144, R8 ;  /* 0x000000909808723c */ /* 0x048fe80000001808 */
[----:B----4-:R-:W-:Y:S04]  /*19ec0*/  IMAD.IADD R0, R174, 0x1, R0 ;  /* 0x00000001ae007824 */ /* 0x010fe800078e0200 */
[-C--:B------:R-:W-:Y:S01]  /*19ed0*/  HMMA.16816.F32 R12, R152, R146.reuse, R12 ;  /* 0x00000092980c723c */ /* 0x080fe2000000180c */
[----:B------:R-:W1:Y:S01]  /*19ee0*/  LDSM.16.M88.4 R160, [R0+0x4000] ;  /* 0x0040000000a0783b */ /* 0x000e620000000200 */
[----:B------:R-:W-:Y:S04]  /*19ef0*/  IMAD.U32 R2, RZ, RZ, UR23 ;  /* 0x00000017ff027e24 */ /* 0x000fe8000f8e00ff */
[----:B------:R-:W-:Y:S02]  /*19f00*/  IMAD R2, R2, 0x40, R75 ;  /* 0x0000004002027824 */ /* 0x000fe400078e024b */
[C---:B------:R-:W-:Y:S04]  /*19f10*/  HMMA.16816.F32 R16, R68.reuse, R146, R16 ;  /* 0x000000924410723c */ /* 0x040fe80000001810 */
[-C--:B------:R-:W-:Y:S01]  /*19f20*/  ISETP.GT.AND P6, PT, R183, R2.reuse, PT ;  /* 0x00000002b700720c */ /* 0x080fe20003fc4270 */
[C---:B------:R-:W-:Y:S01]  /*19f30*/  VIADD R145, R2.reuse, 0x1 ;  /* 0x0000000102917836 */ /* 0x040fe20000000000 */
[-C--:B------:R-:W-:Y:S01]  /*19f40*/  ISETP.GT.AND P4, PT, R187, R2.reuse, PT ;  /* 0x00000002bb00720c */ /* 0x080fe20003f84270 */
[C---:B------:R-:W-:Y:S01]  /*19f50*/  VIADD R144, R2.reuse, 0x8 ;  /* 0x0000000802907836 */ /* 0x040fe20000000000 */
[-C--:B--2---:R-:W-:Y:S03]  /*19f60*/  HMMA.16816.F32 R20, R68, R156.reuse, R20 ;  /* 0x0000009c4414723c */ /* 0x084fe60000001814 */
[-C--:B------:R-:W-:Y:S01]  /*19f70*/  ISETP.GT.AND P5, PT, R183, R145.reuse, PT ;  /* 0x00000091b700720c */ /* 0x080fe20003fa4270 */
[----:B------:R-:W-:Y:S01]  /*19f80*/  VIADD R75, R2, 0x9 ;  /* 0x00000009024b7836 */ /* 0x000fe20000000000 */
[-C--:B------:R-:W-:Y:S03]  /*19f90*/  ISETP.GT.AND P0, PT, R187, R145.reuse, PT ;  /* 0x00000091bb00720c */ /* 0x080fe60003f04270 */
        /* <DEDUP_REMOVED lines=10> */
[----:B------:R-:W-:Y:S01]  /*1a040*/  HMMA.16816.F32 R64, R68, R150, R64 ;  /* 0x000000964440723c */ /* 0x000fe20000001840 */
[----:B------:R-:W2:Y:S07]  /*1a050*/  LDSM.16.M88.4 R68, [R0+0x4800] ;  /* 0x004800000044783b */ /* 0x000eae0000000200 */
[-C--:B-1----:R-:W-:Y:S08]  /*1a060*/  HMMA.16816.F32 R4, R140, R160.reuse, R4 ;  /* 0x000000a08c04723c */ /* 0x082ff00000001804 */
        /* <DEDUP_REMOVED lines=10> */
[-C--:B--2---:R-:W-:Y:S03]  /*1a110*/  HMMA.16816.F32 R20, R140, R68.reuse, R20 ;  /* 0x000000448c14723c */ /* 0x084fe60000001814 */
[-C--:B------:R-:W-:Y:S02]  /*1a120*/  ISETP.GT.AND P5, PT, R188, R145.reuse, PT ;  /* 0x00000091bc00720c */ /* 0x080fe40003fa4270 */
[----:B------:R-:W-:Y:S02]  /*1a130*/  ISETP.GT.AND P0, PT, R186, R145, PT ;  /* 0x00000091ba00720c */ /* 0x000fe40003f04270 */
[----:B------:R-:W-:Y:S01]  /*1a140*/  FSEL R162, R8, -INF , !P6 ;  /* 0xff80000008a27808 */ /* 0x000fe20007000000 */
[C---:B------:R-:W-:Y:S04]  /*1a150*/  HMMA.16816.F32 R24, R168.reuse, R68, R24 ;  /* 0x00000044a818723c */ /* 0x040fe80000001818 */
[----:B------:R-:W-:Y:S01]  /*1a160*/  FSEL R156, R9, -INF , !P5 ;  /* 0xff800000099c7808 */ /* 0x000fe20006800000 */
[----:B------:R-:W-:Y:S01]  /*1a170*/  VIADD R69, R2, 0x10 ;  /* 0x0000001002457836 */ /* 0x000fe20000000000 */
[----:B------:R-:W-:Y:S01]  /*1a180*/  FSEL R155, R10, -INF , !P4 ;  /* 0xff8000000a9b7808 */ /* 0x000fe20006000000 */
[----:B------:R-:W-:Y:S01]  /*1a190*/  VIADD R68, R2, 0x11 ;  /* 0x0000001102447836 */ /* 0x000fe20000000000 */
[----:B------:R-:W-:Y:S01]  /*1a1a0*/  FSEL R154, R11, -INF , !P0 ;  /* 0xff8000000b9a7808 */ /* 0x000fe20004000000 */
[-C--:B------:R-:W-:Y:S01]  /*1a1b0*/  HMMA.16816.F32 R28, R168, R70.reuse, R28 ;  /* 0x00000046a81c723c */ /* 0x080fe2000000181c */
[----:B------:R2:W3:Y:S01]  /*1a1c0*/  LDSM.16.M88.4 R8, [R0+0x5800] ;  /* 0x005800000008783b */ /* 0x0004e20000000200 */
[----:B------:R-:W-:Y:S04]  /*1a1d0*/  DEPBAR.LE SB0, 0x0 ;  /* 0x000080000000791a */ /* 0x000fe80000000000 */
[----:B------:R-:W-:Y:S01]  /*1a1e0*/  BAR.SYNC.DEFER_BLOCKING 0x0 ;  /* 0x0000000000007b1d */ /* 0x000fe20000010000 */
[-C--:B------:R-:W-:Y:S01]  /*1a1f0*/  ISETP.GT.AND P6, PT, R188, R144.reuse, PT ;  /* 0x00000090bc00720c */ /* 0x080fe20003fc4270 */
[C---:B------:R-:W-:Y:S05]  /*1a200*/  HMMA.16816.F32 R32, R140.reuse, R70, R32 ;  /* 0x000000468c20723c */ /* 0x040fea0000001820 */
[CC--:B------:R-:W-:Y:S02]  /*1a210*/  ISETP.GT.AND P4, PT, R186.reuse, R144.reuse, PT ;  /* 0x00000090ba00720c */ /* 0x0c0fe40003f84270 */
[-C--:B------:R-:W-:Y:S02]  /*1a220*/  ISETP.GT.AND P0, PT, R186, R75.reuse, PT ;  /* 0x0000004bba00720c */ /* 0x080fe40003f04270 */
[-C--:B------:R-:W-:Y:S01]  /*1a230*/  ISETP.GT.AND P5, PT, R188, R75.reuse, PT ;  /* 0x0000004bbc00720c */ /* 0x080fe20003fa4270 */
[-C--:B-1----:R-:W-:Y:S03]  /*1a240*/  HMMA.16816.F32 R36, R140, R4.reuse, R36 ;  /* 0x000000048c24723c */ /* 0x082fe60000001824 */
[----:B------:R-:W-:Y:S01]  /*1a250*/  FSEL R152, R12, -INF , !P6 ;  /* 0xff8000000c987808 */ /* 0x000fe20007000000 */
[----:B------:R-:W-:Y:S01]  /*1a260*/  VIADD R12, R2, 0x29 ;  /* 0x00000029020c7836 */ /* 0x000fe20000000000 */
[----:B------:R-:W-:Y:S01]  /*1a270*/  FSEL R150, R14, -INF , !P4 ;  /* 0xff8000000e967808 */ /* 0x000fe20006000000 */
[C---:B------:R-:W-:Y:S01]  /*1a280*/  VIADD R14, R2.reuse, 0x21 ;  /* 0x00000021020e7836 */ /* 0x040fe20000000000 */
[----:B------:R-:W-:Y:S01]  /*1a290*/  FSEL R149, R15, -INF , !P0 ;  /* 0xff8000000f957808 */ /* 0x000fe20004000000 */
[C---:B------:R-:W-:Y:S04]  /*1a2a0*/  HMMA.16816.F32 R40, R168.reuse, R4, R40 ;  /* 0x00000004a828723c */ /* 0x040fe80000001828 */
[-C--:B------:R-:W-:Y:S01]  /*1a2b0*/  ISETP.GT.AND P6, PT, R183, R144.reuse, PT ;  /* 0x00000090b700720c */ /* 0x080fe20003fc4270 */
[C---:B------:R-:W-:Y:S01]  /*1a2c0*/  VIADD R15, R2.reuse, 0x20 ;  /* 0x00000020020f7836 */ /* 0x040fe20000000000 */
[----:B------:R-:W-:Y:S01]  /*1a2d0*/  FSEL R151, R13, -INF , !P5 ;  /* 0xff8000000d977808 */ /* 0x000fe20006800000 */
[C---:B------:R-:W-:Y:S01]  /*1a2e0*/  VIADD R13, R2.reuse, 0x28 ;  /* 0x00000028020d7836 */ /* 0x040fe20000000000 */
[C---:B------:R-:W-:Y:S01]  /*1a2f0*/  ISETP.GT.AND P4, PT, R187.reuse, R144, PT ;  /* 0x00000090bb00720c */ /* 0x040fe20003f84270 */
[-C--:B------:R-:W-:Y:S03]  /*1a300*/  HMMA.16816.F32 R44, R168, R6.reuse, R44 ;  /* 0x00000006a82c723c */ /* 0x080fe6000000182c */
[-C--:B------:R-:W-:Y:S01]  /*1a310*/  ISETP.GT.AND P0, PT, R187, R75.reuse, PT ;  /* 0x0000004bbb00720c */ /* 0x080fe20003f04270 */
[----:B--2---:R-:W-:Y:S01]  /*1a320*/  VIADD R0, R2, 0x38 ;  /* 0x0000003802007836 */ /* 0x004fe20000000000 */
[----:B------:R-:W-:Y:S02]  /*1a330*/  ISETP.GT.AND P5, PT, R183, R75, PT ;  /* 0x0000004bb700720c */ /* 0x000fe40003fa4270 */
[----:B------:R-:W-:Y:S01]  /*1a340*/  FSEL R198, R16, -INF , !P6 ;  /* 0xff80000010c67808 */ /* 0x000fe20007000000 */
[C---:B------:R-:W-:Y:S04]  /*1a350*/  HMMA.16816.F32 R48, R140.reuse, R6, R48 ;  /* 0x000000068c30723c */ /* 0x040fe80000001830 */
[----:B------:R-:W-:Y:S01]  /*1a360*/  FSEL R196, R18, -INF , !P4 ;  /* 0xff80000012c47808 */ /* 0x000fe20006000000 */
[C---:B------:R-:W-:Y:S01]  /*1a370*/  VIADD R16, R2.reuse, 0x19 ;  /* 0x0000001902107836 */ /* 0x040fe20000000000 */
[----:B------:R-:W-:Y:S01]  /*1a380*/  FSEL R199, R19, -INF , !P0 ;  /* 0xff80000013c77808 */ /* 0x000fe20004000000 */
[C---:B------:R-:W-:Y:S01]  /*1a390*/  VIADD R6, R2.reuse, 0x30 ;  /* 0x0000003002067836 */ /* 0x040fe20000000000 */
[-C--:B------:R-:W-:Y:S01]  /*1a3a0*/  ISETP.GT.AND P6, PT, R183, R69.reuse, PT ;  /* 0x00000045b700720c */ /* 0x080fe20003fc4270 */
[-C--:B---3--:R-:W-:Y:S01]  /*1a3b0*/  HMMA.16816.F32 R52, R140, R8.reuse, R52 ;  /* 0x000000088c34723c */ /* 0x088fe20000001834 */
[----:B------:R-:W-:Y:S02]  /*1a3c0*/  IMAD.U32 R18, RZ, RZ, UR37 ;  /* 0x00000025ff127e24 */ /* 0x000fe4000f8e00ff */
[----:B------:R-:W-:Y:S01]  /*1a3d0*/  FSEL R197, R17, -INF , !P5 ;  /* 0xff80000011c57808 */ /* 0x000fe20006800000 */
[C---:B------:R-:W-:Y:S01]  /*1a3e0*/  VIADD R17, R2.reuse, 0x18 ;  /* 0x0000001802117836 */ /* 0x040fe20000000000 */
[CC--:B------:R-:W-:Y:S01]  /*1a3f0*/  ISETP.GT.AND P4, PT, R187.reuse, R69.reuse, PT ;  /* 0x00000045bb00720c */ /* 0x0c0fe20003f84270 */
[C---:B------:R-:W-:Y:S01]  /*1a400*/  VIADD R7, R2.reuse, 0x39 ;  /* 0x0000003902077836 */ /* 0x040fe20000000000 */
[-C--:B------:R-:W-:Y:S01]  /*1a410*/  ISETP.GT.AND P0, PT, R187, R68.reuse, PT ;  /* 0x00000044bb00720c */ /* 0x080fe20003f04270 */
[C---:B------:R-:W-:Y:S04]  /*1a420*/  HMMA.16816.F32 R56, R168.reuse, R8, R56 ;  /* 0x00000008a838723c */ /* 0x040fe80000001838 */
[-C--:B------:R-:W-:Y:S01]  /*1a430*/  ISETP.GT.AND P5, PT, R183, R68.reuse, PT ;  /* 0x00000044b700720c */ /* 0x080fe20003fa4270 */
[----:B------:R-:W-:Y:S01]  /*1a440*/  VIADD R8, R2, 0x31 ;  /* 0x0000003102087836 */ /* 0x000fe20000000000 */
[----:B------:R-:W-:Y:S02]  /*1a450*/  FSEL R194, R20, -INF , !P6 ;  /* 0xff80000014c27808 */ /* 0x000fe40007000000 */
[----:B------:R-:W-:Y:S01]  /*1a460*/  FSEL R192, R22, -INF , !P4 ;  /* 0xff80000016c07808 */ /* 0x000fe20006000000 */
[-C--:B------:R-:W-:Y:S03]  /*1a470*/  HMMA.16816.F32 R60, R168, R10.reuse, R60 ;  /* 0x0000000aa83c723c */ /* 0x080fe6000000183c */
[----:B------:R-:W-:Y:S02]  /*1a480*/  FSEL R195, R23, -INF , !P0 ;  /* 0xff80000017c37808 */ /* 0x000fe40004000000 */
[-C--:B------:R-:W-:Y:S02]  /*1a490*/  ISETP.GT.AND P6, PT, R188, R69.reuse, PT ;  /* 0x00000045bc00720c */ /* 0x080fe40003fc4270 */
[----:B------:R-:W-:Y:S01]  /*1a4a0*/  FSEL R193, R21, -INF , !P5 ;  /* 0xff80000015c17808 */ /* 0x000fe20006800000 */
[----:B------:R-:W-:Y:S04]  /*1a4b0*/  HMMA.16816.F32 R64, R140, R10, R64 ;  /* 0x0000000a8c40723c */ /* 0x000fe80000001840 */
[C---:B------:R-:W-:Y:S02]  /*1a4c0*/  ISETP.GT.AND P4, PT, R186.reuse, R69, PT ;  /* 0x00000045ba00720c */ /* 0x040fe40003f84270 */
[-C--:B------:R-:W-:Y:S02]  /*1a4d0*/  ISETP.GT.AND P0, PT, R186, R68.reuse, PT ;  /* 0x00000044ba00720c */ /* 0x080fe40003f04270 */
[----:B------:R-:W-:Y:S02]  /*1a4e0*/  ISETP.GT.AND P5, PT, R188, R68, PT ;  /* 0x00000044bc00720c */ /* 0x000fe40003fa4270 */
[----:B------:R-:W-:Y:S02]  /*1a4f0*/  FSEL R148, R24, -INF , !P6 ;  /* 0xff80000018947808 */ /* 0x000fe40007000000 */
[----:B------:R-:W-:Y:S02]  /*1a500*/  FSEL R146, R26, -INF , !P4 ;  /* 0xff8000001a927808 */ /* 0x000fe40006000000 */
[----:B------:R-:W-:Y:S02]  /*1a510*/  FSEL R27, R27, -INF , !P0 ;  /* 0xff8000001b1b7808 */ /* 0x000fe40004000000 */
[-C--:B------:R-:W-:Y:S02]  /*1a520*/  ISETP.GT.AND P6, PT, R188, R17.reuse, PT ;  /* 0x00000011bc00720c */ /* 0x080fe40003fc4270 */
[----:B------:R-:W-:Y:S02]  /*1a530*/  FSEL R147, R25, -INF , !P5 ;  /* 0xff80000019937808 */ /* 0x000fe40006800000 */
[CC--:B------:R-:W-:Y:S02]  /*1a540*/  ISETP.GT.AND P4, PT, R186.reuse, R17.reuse, PT ;  /* 0x00000011ba00720c */ /* 0x0c0fe40003f84270 */
[-C--:B------:R-:W-:Y:S02]  /*1a550*/  ISETP.GT.AND P0, PT, R186, R16.reuse, PT ;  /* 0x00000010ba00720c */ /* 0x080fe40003f04270 */
[-C--:B------:R-:W-:Y:S02]  /*1a560*/  ISETP.GT.AND P5, PT, R188, R16.reuse, PT ;  /* 0x00000010bc00720c */ /* 0x080fe40003fa4270 */
[----:B------:R-:W-:Y:S02]  /*1a570*/  FSEL R70, R28, -INF , !P6 ;  /* 0xff8000001c467808 */ /* 0x000fe40007000000 */
[----:B------:R-:W-:Y:S02]  /*1a580*/  FSEL R28, R30, -INF , !P4 ;  /* 0xff8000001e1c7808 */ /* 0x000fe40006000000 */
[----:B------:R-:W-:Y:S02]  /*1a590*/  FSEL R31, R31, -INF , !P0 ;  /* 0xff8000001f1f7808 */ /* 0x000fe40004000000 */
[----:B------:R-:W-:Y:S02]  /*1a5a0*/  FSEL R29, R29, -INF , !P5 ;  /* 0xff8000001d1d7808 */ /* 0x000fe40006800000 */
[-C--:B------:R-:W-:Y:S02]  /*1a5b0*/  ISETP.GT.AND P6, PT, R183, R17.reuse, PT ;  /* 0x00000011b700720c */ /* 0x080fe40003fc4270 */
[C---:B------:R-:W-:Y:S02]  /*1a5c0*/  ISETP.GT.AND P4, PT, R187.reuse, R17, PT ;  /* 0x00000011bb00720c */ /* 0x040fe40003f84270 */
[-C--:B------:R-:W-:Y:S02]  /*1a5d0*/  ISETP.GT.AND P0, PT, R187, R16.reuse, PT ;  /* 0x00000010bb00720c */ /* 0x080fe40003f04270 */
[----:B------:R-:W-:Y:S02]  /*1a5e0*/  ISETP.GT.AND P5, PT, R183, R16, PT ;  /* 0x00000010b700720c */ /* 0x000fe40003fa4270 */
[----:B------:R-:W-:Y:S02]  /*1a5f0*/  FSEL R165, R32, -INF , !P6 ;  /* 0xff80000020a57808 */ /* 0x000fe40007000000 */
[----:B------:R-:W-:Y:S02]  /*1a600*/  FSEL R167, R34, -INF , !P4 ;  /* 0xff80000022a77808 */ /* 0x000fe40006000000 */
[----:B------:R-:W-:Y:S02]  /*1a610*/  FSEL R166, R35, -INF , !P0 ;  /* 0xff80000023a67808 */ /* 0x000fe40004000000 */
[----:B------:R-:W-:Y:S02]  /*1a620*/  FSEL R164, R33, -INF , !P5 ;  /* 0xff80000021a47808 */ /* 0x000fe40006800000 */
[-C--:B------:R-:W-:Y:S02]  /*1a630*/  ISETP.GT.AND P6, PT, R183, R15.reuse, PT ;  /* 0x0000000fb700720c */ /* 0x080fe40003fc4270 */
        /* <DEDUP_REMOVED lines=42> */
[----:B-----5:R-:W-:Y:S02]  /*1a8e0*/  LOP3.LUT R18, R205, UR24, R18, 0x96, !PT ;  /* 0x00000018cd127c12 */ /* 0x020fe4000f8e9612 */
[----:B------:R-:W-:Y:S02]  /*1a8f0*/  ISETP.GT.AND P5, PT, R188, R8, PT ;  /* 0x00000008bc00720c */ /* 0x000fe40003fa4270 */
[----:B------:R-:W-:Y:S01]  /*1a900*/  FSEL R56, R56, -INF , !P6 ;  /* 0xff80000038387808 */ /* 0x000fe20007000000 */
[----:B------:R-:W-:Y:S01]  /*1a910*/  IMAD.WIDE.U32 R18, R18, -0x326172a9, RZ ;  /* 0xcd9e8d5712127825 */ /* 0x000fe200078e00ff */
[----:B------:R-:W-:Y:S02]  /*1a920*/  FSEL R58, R58, -INF , !P4 ;  /* 0xff8000003a3a7808 */ /* 0x000fe40006000000 */
[----:B------:R-:W-:Y:S02]  /*1a930*/  FSEL R59, R59, -INF , !P0 ;  /* 0xff8000003b3b7808 */ /* 0x000fe40004000000 */
[----:B------:R-:W-:Y:S02]  /*1a940*/  FSEL R57, R57, -INF , !P5 ;  /* 0xff80000039397808 */ /* 0x000fe40006800000 */
[C---:B------:R-:W-:Y:S02]  /*1a950*/  ISETP.GE.AND P6, PT, R2.reuse, R184, PT ;  /* 0x000000b80200720c */ /* 0x040fe40003fc6270 */
[----:B------:R-:W-:Y:S02]  /*1a960*/  ISETP.GE.AND P0, PT, R2, R185, PT ;  /* 0x000000b90200720c */ /* 0x000fe40003f06270 */
[----:B------:R-:W-:Y:S01]  /*1a970*/  ISETP.GT.AND P4, PT, R188, R0, PT ;  /* 0x00000000bc00720c */ /* 0x000fe20003f84270 */
[----:B------:R-:W-:Y:S01]  /*1a980*/  @!UPT UIADD3 URZ, UPT, UPT, URZ, URZ, URZ ;  /* 0x000000fffffff290 */ /* 0x000fe2000fffe0ff */
[----:B------:R-:W-:Y:S11]  /*1a990*/  BRA.U.ANY UP0, `(.L_x_2349) ;  /* 0xffffffe900947547 */ /* 0x000ff6000b93ffff */
.L_x_2348:
[-C--:B------:R-:W-:Y:S01]  /*1a9a0*/  ISETP.GT.AND P5, PT, R188, R7.reuse, PT ;  /* 0x00000007bc00720c */ /* 0x080fe20003fa4270 */
[----:B------:R-:W2:Y:S01]  /*1a9b0*/  LDL.64 R168, [R1+0x120] ;  /* 0x0001200001a87983 */ /* 0x000ea20000100a00 */
[----:B------:R-:W-:Y:S01]  /*1a9c0*/  FSEL R4, R162, -INF , !P6 ;  /* 0xff800000a2047808 */ /* 0x000fe20007000000 */
[----:B------:R-:W-:Y:S01]  /*1a9d0*/  UIADD3 UR11, UPT, UPT, UR37, 0x76cf5d0a, URZ ;  /* 0x76cf5d0a250b7890 */ /* 0x000fe2000fffe0ff */
[----:B------:R-:W-:Y:S01]  /*1a9e0*/  FSEL R61, R61, -INF , !P5 ;  /* 0xff8000003d3d7808 */ /* 0x000fe20006800000 */
[----:B------:R-:W-:Y:S01]  /*1a9f0*/  UIADD3 UR10, UPT, UPT, UR37, 0x32370b8f, URZ ;  /* 0x32370b8f250a7890 */ /* 0x000fe2000fffe0ff */
[----:B------:R-:W-:Y:S01]  /*1aa00*/  ISETP.GT.AND P5, PT, R186, R7, PT ;  /* 0x00000007ba00720c */ /* 0x000fe20003fa4270 */
[----:B------:R-:W3:Y:S01]  /*1aa10*/  LDL.64 R220, [R1+0x118] ;  /* 0x0001180001dc7983 */ /* 0x000ee20000100a00 */
[-C--:B------:R-:W-:Y:S01]  /*1aa20*/  ISETP.GE.AND P6, PT, R145, R185.reuse, PT ;  /* 0x000000b99100720c */ /* 0x080fe20003fc6270 */
[----:B------:R-:W-:Y:S01]  /*1aa30*/  UIADD3 UR9, UPT, UPT, UR37, -0x126145ec, URZ ;  /* 0xed9eba1425097890 */ /* 0x000fe2000fffe0ff */
[----:B------:R-:W-:Y:S01]  /*1aa40*/  FSEL R63, R63, -INF , !P5 ;  /* 0xff8000003f3f7808 */ /* 0x000fe20006800000 */
[----:B------:R-:W-:Y:S01]  /*1aa50*/  UIADD3 UR8, UPT, UPT, UR37, -0x56f99767, URZ ;  /* 0xa906689925087890 */ /* 0x000fe2000fffe0ff */
[-C--:B------:R-:W-:Y:S01]  /*1aa60*/  ISETP.GE.AND P5, PT, R145, R184.reuse, PT ;  /* 0x000000b89100720c */ /* 0x080fe20003fa6270 */
[----:B------:R-:W4:Y:S01]  /*1aa70*/  LDL R223, [R1+0xec] ;  /* 0x0000ec0001df7983 */ /* 0x000f220000100800 */
[----:B-1----:R-:W-:Y:S01]  /*1aa80*/  FSEL R11, R154, -INF , !P6 ;  /* 0xff8000009a0b7808 */ /* 0x002fe20007000000 */
[----:B------:R-:W-:Y:S01]  /*1aa90*/  UIADD3 UR24, UPT, UPT, UR24, 0x1, URZ ;  /* 0x0000000118187890 */ /* 0x000fe2000fffe0ff */
[----:B------:R-:W-:Y:S01]  /*1aaa0*/  FSEL R10, R156, -INF , !P5 ;  /* 0xff8000009c0a7808 */ /* 0x000fe20006800000 */
[----:B------:R-:W5:Y:S01]  /*1aab0*/  LDL R222, [R1+0xf0] ;  /* 0x0000f00001de7983 */ /* 0x000f620000100800 */
[-C--:B------:R-:W-:Y:S01]  /*1aac0*/  ISETP.GE.AND P5, PT, R144, R184.reuse, PT ;  /* 0x000000b89000720c */ /* 0x080fe20003fa6270 */
[----:B------:R-:W-:Y:S01]  /*1aad0*/  UISETP.GT.AND UP0, UPT, UR23, UR18, UPT ;  /* 0x000000121700728c */ /* 0x000fe2000bf04270 */
[----:B------:R-:W-:Y:S01]  /*1aae0*/  FSEL R9, R155, -INF , !P0 ;  /* 0xff8000009b097808 */ /* 0x000fe20004000000 */
[----:B------:R-:W5:Y:S01]  /*1aaf0*/  LDL.64 R224, [R1+0x138] ;  /* 0x0001380001e07983 */ /* 0x000f620000100a00 */
[----:B------:R-:W-:Y:S01]  /*1ab00*/  FSEL R20, R152, -INF , !P5 ;  /* 0xff80000098147808 */ /* 0x000fe20006800000 */
[----:B------:R-:W-:Y:S01]  /*1ab10*/  UIADD3 UR23, UPT, UPT, UR23, -0x1, URZ ;  /* 0xffffffff17177890 */ /* 0x000fe2000fffe0ff */
[-C--:B------:R-:W-:Y:S02]  /*1ab20*/  ISETP.GE.AND P6, PT, R144, R185.reuse, PT ;  /* 0x000000b99000720c */ /* 0x080fe40003fc6270 */
[CC--:B------:R-:W-:Y:S01]  /*1ab30*/  ISETP.GE.AND P5, PT, R75.reuse, R185.reuse, PT ;  /* 0x000000b94b00720c */ /* 0x0c0fe20003fa6270 */
[----:B------:R-:W5:Y:S01]  /*1ab40*/  LDL.64 R170, [R1+0x140] ;  /* 0x0001400001aa7983 */ /* 0x000f620000100a00 */
[----:B------:R-:W-:Y:S02]  /*1ab50*/  ISETP.GE.AND P0, PT, R75, R184, PT ;  /* 0x000000b84b00720c */ /* 0x000fe40003f06270 */
[----:B------:R-:W-:Y:S02]  /*1ab60*/  FSEL R21, R149, -INF , !P5 ;  /* 0xff80000095157808 */ /* 0x000fe40006800000 */
[----:B------:R-:W-:Y:S02]  /*1ab70*/  ISETP.GT.AND P1, PT, R186, R0, PT ;  /* 0x00000000ba00720c */ /* 0x000fe40003f24270 */
[----:B------:R-:W-:Y:S02]  /*1ab80*/  ISETP.GE.AND P5, PT, R69, R185, PT ;  /* 0x000000b94500720c */ /* 0x000fe40003fa6270 */
[----:B------:R-:W-:Y:S02]  /*1ab90*/  FSEL R60, R60, -INF , !P4 ;  /* 0xff8000003c3c7808 */ /* 0x000fe40006000000 */
[----:B------:R-:W-:Y:S02]  /*1aba0*/  FSEL R62, R62, -INF , !P1 ;  /* 0xff8000003e3e7808 */ /* 0x000fe40004800000 */
[----:B------:R-:W-:Y:S02]  /*1abb0*/  FSEL R25, R146, -INF , !P5 ;  /* 0xff80000092197808 */ /* 0x000fe40006800000 */
[CC--:B------:R-:W-:Y:S02]  /*1abc0*/  ISETP.GE.AND P4, PT, R2.reuse, R189.reuse, PT ;  /* 0x000000bd0200720c */ /* 0x0c0fe40003f86270 */
[----:B------:R-:W-:Y:S02]  /*1abd0*/  ISETP.GE.AND P1, PT, R2, R190, PT ;  /* 0x000000be0200720c */ /* 0x000fe40003f26270 */
[----:B------:R-:W-:Y:S02]  /*1abe0*/  ISETP.GE.AND P5, PT, R16, R184, PT ;  /* 0x000000b81000720c */ /* 0x000fe40003fa6270 */
[----:B------:R-:W-:Y:S02]  /*1abf0*/  FMNMX3.FTZ R2, R3, R4, R10, !PT ;  /* 0x0000000403027276 */ /* 0x000fe4000781000a */
[----:B------:R-:W-:Y:S02]  /*1ac00*/  FSEL R38, R29, -INF , !P5 ;  /* 0xff8000001d267808 */ /* 0x000fe40006800000 */
[----:B------:R-:W-:Y:S02]  /*1ac10*/  ISETP.GE.AND P5, PT, R15, R184, PT ;  /* 0x000000b80f00720c */ /* 0x000fe40003fa6270 */
[----:B------:R-:W-:Y:S02]  /*1ac20*/  FSEL R49, R202, -INF , !P1 ;  /* 0xff800000ca317808 */ /* 0x000fe40004800000 */
[-C--:B------:R-:W-:Y:S04]  /*1ac30*/  ISETP.GE.AND P1, PT, R75, R190.reuse, PT ;  /* 0x000000be4b00720c */ /* 0x080fe80003f26270 */
[----:B------:R-:W-:Y:S02]  /*1ac40*/  FSEL R54, R199, -INF , !P1 ;  /* 0xff800000c7367808 */ /* 0x000fe40004800000 */
[----:B------:R-:W-:Y:S04]  /*1ac50*/  ISETP.GE.AND P1, PT, R17, R189, PT ;  /* 0x000000bd1100720c */ /* 0x000fe80003f26270 */
[----:B------:R-:W-:Y:S02]  /*1ac60*/  FSEL R37, R165, -INF , !P1 ;  /* 0xff800000a5257808 */ /* 0x000fe40004800000 */
[----:B------:R-:W-:Y:S02]  /*1ac70*/  ISETP.GE.AND P1, PT, R15, R190, PT ;  /* 0x000000be0f00720c */ /* 0x000fe40003f26270 */
[----:B--2---:R-:W-:Y:S04]  /*1ac80*/  LOP3.LUT R210, R169, UR7, RZ, 0x3c, !PT ;  /* 0x00000007a9d27c12 */ /* 0x004fe8000f8e3cff */
[C---:B------:R-:W-:Y:S02]  /*1ac90*/  LOP3.LUT R142, R18.reuse, R210, RZ, 0x3c, !PT ;  /* 0x000000d2128e7212 */ /* 0x040fe400078e3cff */
[----:B---3--:R-:W-:Y:S01]  /*1aca0*/  LOP3.LUT R211, R221, UR7, RZ, 0x3c, !PT ;  /* 0x00000007ddd37c12 */ /* 0x008fe2000f8e3cff */
[----:B------:R-:W-:Y:S03]  /*1acb0*/  UIADD3 UR7, UPT, UPT, UR37, 0x646e171e, URZ ;  /* 0x646e171e25077890 */ /* 0x000fe6000fffe0ff */
[----:B------:R-:W-:Y:S02]  /*1acc0*/  LOP3.LUT R71, R18, R211, RZ, 0x3c, !PT ;  /* 0x000000d312477212 */ /* 0x000fe400078e3cff */
[C---:B----4-:R-:W-:Y:S02]  /*1acd0*/  LOP3.LUT R141, R19.reuse, R223, RZ, 0x3c, !PT ;  /* 0x000000df138d7212 */ /* 0x050fe400078e3cff */
[----:B------:R-:W-:Y:S02]  /*1ace0*/  FSEL R18, R150, -INF , !P6 ;  /* 0xff80000096127808 */ /* 0x000fe40007000000 */
[----:B-----5:R-:W-:Y:S02]  /*1acf0*/  LOP3.LUT R140, R19, R222, RZ, 0x3c, !PT ;  /* 0x000000de138c7212 */ /* 0x020fe400078e3cff */
        /* <DEDUP_REMOVED lines=9> */
[-C--:B------:R-:W-:Y:S02]  /*1ad90*/  ISETP.GE.AND P6, PT, R16, R185.reuse, PT ;  /* 0x000000b91000720c */ /* 0x080fe40003fc6270 */
[----:B------:R-:W-:Y:S02]  /*1ada0*/  FMNMX3.FTZ R2, R2, R20, R19, !PT ;  /* 0x0000001402027276 */ /* 0x000fe40007810013 */
[----:B------:R-:W-:Y:S02]  /*1adb0*/  ISETP.GE.AND P0, PT, R17, R185, PT ;  /* 0x000000b91100720c */ /* 0x000fe40003f06270 */
[----:B------:R-:W-:Y:S02]  /*1adc0*/  FSEL R146, R31, -INF , !P6 ;  /* 0xff8000001f927808 */ /* 0x000fe40007000000 */
[----:B------:R-:W-:Y:S02]  /*1add0*/  FSEL R147, R40, -INF , !P5 ;  /* 0xff80000028937808 */ /* 0x000fe40006800000 */
[----:B------:R-:W-:Y:S02]  /*1ade0*/  FMNMX3.FTZ R5, R2, R23, R24, !PT ;  /* 0x0000001702057276 */ /* 0x000fe40007810018 */
[----:B------:R-:W-:Y:S02]  /*1adf0*/  FSEL R50, R28, -INF , !P0 ;  /* 0xff8000001c327808 */ /* 0x000fe40004000000 */
[-C--:B------:R-:W-:Y:S02]  /*1ae00*/  ISETP.GE.AND P6, PT, R15, R185.reuse, PT ;  /* 0x000000b90f00720c */ /* 0x080fe40003fc6270 */
[----:B------:R-:W-:Y:S02]  /*1ae10*/  ISETP.GE.AND P5, PT, R14, R185, PT ;  /* 0x000000b90e00720c */ /* 0x000fe40003fa6270 */
[----:B------:R-:W-:Y:S02]  /*1ae20*/  FMNMX3.FTZ R2, R72, R9, R11, !PT ;  /* 0x0000000948027276 */ /* 0x000fe4000781000b */
[----:B------:R-:W-:Y:S02]  /*1ae30*/  ISETP.GE.AND P0, PT, R14, R184, PT ;  /* 0x000000b80e00720c */ /* 0x000fe40003f06270 */
[----:B------:R-:W-:Y:S02]  /*1ae40*/  FSEL R151, R42, -INF , !P6 ;  /* 0xff8000002a977808 */ /* 0x000fe40007000000 */
[----:B------:R-:W-:Y:S02]  /*1ae50*/  FSEL R154, R43, -INF , !P5 ;  /* 0xff8000002b9a7808 */ /* 0x000fe40006800000 */
[----:B------:R-:W-:Y:S02]  /*1ae60*/  FMNMX3.FTZ R2, R2, R18, R21, !PT ;  /* 0x0000001202027276 */ /* 0x000fe40007810015 */
[----:B------:R-:W-:Y:S02]  /*1ae70*/  FSEL R148, R41, -INF , !P0 ;  /* 0xff80000029947808 */ /* 0x000fe40004000000 */
[-C--:B------:R-:W-:Y:S02]  /*1ae80*/  ISETP.GE.AND P6, PT, R12, R184.reuse, PT ;  /* 0x000000b80c00720c */ /* 0x080fe40003fc6270 */
[C---:B------:R-:W-:Y:S02]  /*1ae90*/  ISETP.GE.AND P5, PT, R13.reuse, R185, PT ;  /* 0x000000b90d00720c */ /* 0x040fe40003fa6270 */
[-C--:B------:R-:W-:Y:S02]  /*1aea0*/  ISETP.GE.AND P0, PT, R13, R184.reuse, PT ;  /* 0x000000b80d00720c */ /* 0x080fe40003f06270 */
[----:B------:R-:W-:Y:S02]  /*1aeb0*/  FMNMX3.FTZ R2, R2, R25, R27, !PT ;  /* 0x0000001902027276 */ /* 0x000fe4000781001b */
        /* <DEDUP_REMOVED lines=9> */
[----:B------:R-:W-:Y:S02]  /*1af50*/  FSEL R155, R47, -INF , !P0 ;  /* 0xff8000002f9b7808 */ /* 0x000fe40004000000 */
[-C--:B------:R-:W-:Y:S02]  /*1af60*/  ISETP.GE.AND P6, PT, R8, R185.reuse, PT ;  /* 0x000000b90800720c */ /* 0x080fe40003fc6270 */
[----:B------:R-:W-:Y:S02]  /*1af70*/  ISETP.GE.AND P5, PT, R0, R184, PT ;  /* 0x000000b80000720c */ /* 0x000fe40003fa6270 */
[----:B------:R-:W-:Y:S02]  /*1af80*/  ISETP.GE.AND P0, PT, R6, R185, PT ;  /* 0x000000b90600720c */ /* 0x000fe40003f06270 */
[----:B------:R-:W-:Y:S02]  /*1af90*/  FMNMX3.FTZ R2, R2, R151, R154, !PT ;  /* 0x0000009702027276 */ /* 0x000fe4000781009a */
[----:B------:R-:W-:Y:S02]  /*1afa0*/  FSEL R59, R59, -INF , !P6 ;  /* 0xff8000003b3b7808 */ /* 0x000fe40007000000 */
[----:B------:R-:W-:Y:S02]  /*1afb0*/  FSEL R60, R60, -INF , !P5 ;  /* 0xff8000003c3c7808 */ /* 0x000fe40006800000 */
[----:B------:R-:W-:Y:S02]  /*1afc0*/  FSEL R58, R58, -INF , !P0 ;  /* 0xff8000003a3a7808 */ /* 0x000fe40004000000 */
[-C--:B------:R-:W-:Y:S02]  /*1afd0*/  ISETP.GE.AND P6, PT, R0, R185.reuse, PT ;  /* 0x000000b90000720c */ /* 0x080fe40003fc6270 */
[----:B------:R-:W-:Y:S02]  /*1afe0*/  ISETP.GE.AND P5, PT, R7, R185, PT ;  /* 0x000000b90700720c */ /* 0x000fe40003fa6270 */
[----:B------:R-:W-:Y:S02]  /*1aff0*/  FMNMX3.FTZ R2, R2, R156, R155, !PT ;  /* 0x0000009c02027276 */ /* 0x000fe4000781009b */
[----:B------:R-:W-:Y:S02]  /*1b000*/  FSEL R62, R62, -INF , !P6 ;  /* 0xff8000003e3e7808 */ /* 0x000fe40007000000 */
[----:B------:R-:W-:Y:S02]  /*1b010*/  FSEL R63, R63, -INF , !P5 ;  /* 0xff8000003f3f7808 */ /* 0x000fe40006800000 */
[----:B------:R-:W-:Y:S02]  /*1b020*/  FMNMX3.FTZ R2, R2, R58, R59, !PT ;  /* 0x0000003a02027276 */ /* 0x000fe4000781003b */
[----:B------:R-:W-:Y:S02]  /*1b030*/  ISETP.GE.AND P0, PT, R7, R184, PT ;  /* 0x000000b80700720c */ /* 0x000fe40003f06270 */
[----:B------:R-:W-:Y:S02]  /*1b040*/  FMNMX3.FTZ R2, R2, R62, R63, !PT ;  /* 0x0000003e02027276 */ /* 0x000fe4000781003f */
[----:B------:R-:W-:Y:S02]  /*1b050*/  FMNMX3.FTZ R5, R5, R30, R38, !PT ;  /* 0x0000001e05057276 */ /* 0x000fe40007810026 */
[----:B------:R-:W-:Y:S01]  /*1b060*/  FSEL R61, R61, -INF , !P0 ;  /* 0xff8000003d3d7808 */ /* 0x000fe20004000000 */
[----:B------:R-:W1:Y:S01]  /*1b070*/  SHFL.BFLY PT, R22, R2, 0x2, 0x1f ;  /* 0x0c401f0002167f89 */ /* 0x000e6200000e0000 */
[-C--:B------:R-:W-:Y:S02]  /*1b080*/  ISETP.GT.AND P0, PT, R183, R0.reuse, PT ;  /* 0x00000000b700720c */ /* 0x080fe40003f04270 */
[----:B------:R-:W-:Y:S02]  /*1b090*/  FMNMX3.FTZ R70, R5, R147, R148, !PT ;  /* 0x0000009305467276 */ /* 0x000fe40007810094 */
[----:B------:R-:W-:Y:S02]  /*1b0a0*/  FSEL R64, R64, -INF , !P0 ;  /* 0xff80000040407808 */ /* 0x000fe40004000000 */
[C---:B------:R-:W-:Y:S02]  /*1b0b0*/  ISETP.GT.AND P5, PT, R187.reuse, R0, PT ;  /* 0x00000000bb00720c */ /* 0x040fe40003fa4270 */
[----:B------:R-:W-:Y:S02]  /*1b0c0*/  ISETP.GT.AND P0, PT, R187, R7, PT ;  /* 0x00000007bb00720c */ /* 0x000fe40003f04270 */
[----:B------:R-:W-:Y:S02]  /*1b0d0*/  FMNMX3.FTZ R70, R70, R149, R150, !PT ;  /* 0x0000009546467276 */ /* 0x000fe40007810096 */
[----:B------:R-:W-:Y:S02]  /*1b0e0*/  FSEL R143, R66, -INF , !P5 ;  /* 0xff800000428f7808 */ /* 0x000fe40006800000 */
[----:B------:R-:W-:Y:S02]  /*1b0f0*/  FSEL R67, R67, -INF , !P0 ;  /* 0xff80000043437808 */ /* 0x000fe40004000000 */
[----:B------:R-:W-:Y:S02]  /*1b100*/  FMNMX3.FTZ R70, R70, R56, R57, !PT ;  /* 0x0000003846467276 */ /* 0x000fe40007810039 */
[----:B------:R-:W-:Y:S02]  /*1b110*/  ISETP.GE.AND P5, PT, R145, R190, PT ;  /* 0x000000be9100720c */ /* 0x000fe40003fa6270 */
[-C--:B------:R-:W-:Y:S02]  /*1b120*/  ISETP.GE.AND P0, PT, R144, R189.reuse, PT ;  /* 0x000000bd9000720c */ /* 0x080fe40003f06270 */
[----:B------:R-:W-:Y:S02]  /*1b130*/  FMNMX3.FTZ R70, R70, R60, R61, !PT ;  /* 0x0000003c46467276 */ /* 0x000fe4000781003d */
[----:B------:R-:W-:Y:S02]  /*1b140*/  FSEL R48, R201, -INF , !P5 ;  /* 0xff800000c9307808 */ /* 0x000fe40006800000 */
[----:B------:R-:W-:Y:S01]  /*1b150*/  FSEL R53, R198, -INF , !P0 ;  /* 0xff800000c6357808 */ /* 0x000fe20004000000 */
[----:B------:R-:W2:Y:S01]  /*1b160*/  SHFL.BFLY PT, R5, R70, 0x2, 0x1f ;  /* 0x0c401f0046057f89 */ /* 0x000ea200000e0000 */
[C---:B------:R-:W-:Y:S02]  /*1b170*/  ISETP.GE.AND P5, PT, R69.reuse, R189, PT ;  /* 0x000000bd4500720c */ /* 0x040fe40003fa6270 */
[----:B------:R-:W-:Y:S02]  /*1b180*/  ISETP.GE.AND P0, PT, R69, R190, PT ;  /* 0x000000be4500720c */ /* 0x000fe40003f06270 */
[----:B-1----:R-:W-:Y:S02]  /*1b190*/  FMNMX.FTZ R69, R2, R22, !PT ;  /* 0x0000001602457209 */ /* 0x002fe40007810000 */
[----:B------:R-:W-:Y:S02]  /*1b1a0*/  ISETP.GT.AND P6, PT, R183, R7, PT ;  /* 0x00000007b700720c */ /* 0x000fe40003fc4270 */
[----:B------:R-:W-:Y:S01]  /*1b1b0*/  FSEL R52, R192, -INF , !P0 ;  /* 0xff800000c0347808 */ /* 0x000fe20004000000 */
[----:B------:R-:W1:Y:S01]  /*1b1c0*/  SHFL.BFLY PT, R2, R69, 0x1, 0x1f ;  /* 0x0c201f0045027f89 */ /* 0x000e6200000e0000 */
[-C--:B------:R-:W-:Y:S02]  /*1b1d0*/  ISETP.GE.AND P0, PT, R16, R190.reuse, PT ;  /* 0x000000be1000720c */ /* 0x080fe40003f06270 */
[----:B------:R-:W-:Y:S02]  /*1b1e0*/  FSEL R46, R194, -INF , !P5 ;  /* 0xff800000c22e7808 */ /* 0x000fe40006800000 */
[----:B------:R-:W-:Y:S02]  /*1b1f0*/  FSEL R152, R65, -INF , !P6 ;  /* 0xff80000041987808 */ /* 0x000fe40007000000 */
[-C--:B------:R-:W-:Y:S02]  /*1b200*/  ISETP.GE.AND P5, PT, R17, R190.reuse, PT ;  /* 0x000000be1100720c */ /* 0x080fe40003fa6270 */
[-C--:B------:R-:W-:Y:S02]  /*1b210*/  ISETP.GE.AND P6, PT, R145, R189.reuse, PT ;  /* 0x000000bd9100720c */ /* 0x080fe40003fc6270 */
[----:B------:R-:W-:Y:S02]  /*1b220*/  FSEL R43, R166, -INF , !P0 ;  /* 0xff800000a62b7808 */ /* 0x000fe40004000000 */
[----:B------:R-:W-:Y:S02]  /*1b230*/  ISETP.GE.AND P0, PT, R13, R189, PT ;  /* 0x000000bd0d00720c */ /* 0x000fe40003f06270 */
[----:B--2---:R-:W-:Y:S02]  /*1b240*/  FMNMX.FTZ R70, R70, R5, !PT ;  /* 0x0000000546467209 */ /* 0x004fe40007810000 */
[----:B------:R-:W-:Y:S02]  /*1b250*/  FSEL R45, R167, -INF , !P5 ;  /* 0xff800000a72d7808 */ /* 0x000fe40006800000 */
[----:B------:R-:W-:Y:S01]  /*1b260*/  FSEL R41, R203, -INF , !P6 ;  /* 0xff800000cb297808 */ /* 0x000fe20007000000 */
[----:B------:R-:W2:Y:S01]  /*1b270*/  SHFL.BFLY PT, R5, R70, 0x1, 0x1f ;  /* 0x0c201f0046057f89 */ /* 0x000ea200000e0000 */
[----:B------:R-:W-:Y:S02]  /*1b280*/  ISETP.GE.AND P5, PT, R14, R190, PT ;  /* 0x000000be0e00720c */ /* 0x000fe40003fa6270 */
[-C--:B------:R-:W-:Y:S02]  /*1b290*/  ISETP.GE.AND P6, PT, R75, R189.reuse, PT ;  /* 0x000000bd4b00720c */ /* 0x080fe40003fc6270 */
[----:B------:R-:W-:Y:S03]  /*1b2a0*/  FSEL R31, R33, -INF , !P0 ;  /* 0xff800000211f7808 */ /* 0x000fe60004000000 */
[----:B------:R-:W3:Y:S01]  /*1b2b0*/  LDL.LU R75, [R1+0x100] ;  /* 0x00010000014b7983 */ /* 0x000ee20000300800 */
[----:B-1----:R-:W-:Y:S02]  /*1b2c0*/  FMNMX.FTZ R69, R69, R2, !PT ;  /* 0x0000000245457209 */ /* 0x002fe40007810000 */
[CC--:B------:R-:W-:Y:S02]  /*1b2d0*/  ISETP.GE.AND P0, PT, R6.reuse, R190.reuse, PT ;  /* 0x000000be0600720c */ /* 0x0c0fe40003f06270 */
[----:B------:R-:W-:Y:S02]  /*1b2e0*/  FSEL R39, R39, -INF , !P5 ;  /* 0xff80000027277808 */ /* 0x000fe40006800000 */
[----:B------:R-:W-:Y:S01]  /*1b2f0*/  FSEL R51, R197, -INF , !P6 ;  /* 0xff800000c5337808 */ /* 0x000fe20007000000 */
[----:B------:R-:W-:Y:S01]  /*1b300*/  IMAD.MOV.U32 R197, RZ, RZ, R205 ;  /* 0x000000ffffc57224 */ /* 0x000fe200078e00cd */
[-C--:B------:R-:W-:Y:S01]  /*1b310*/  ISETP.GE.AND P5, PT, R6, R189.reuse, PT ;  /* 0x000000bd0600720c */ /* 0x080fe20003fa6270 */
[----:B------:R-:W-:Y:S01]  /*1b320*/  FMUL.FTZ R6, R69, UR4 ;  /* 0x0000000445067c20 */ /* 0x000fe20008410000 */
[-C--:B------:R-:W-:Y:S02]  /*1b330*/  ISETP.GE.AND P6, PT, R68, R189.reuse, PT ;  /* 0x000000bd4400720c */ /* 0x080fe40003fc6270 */
[----:B------:R-:W-:Y:S02]  /*1b340*/  FSEL R29, R159, -INF , !P0 ;  /* 0xff8000009f1d7808 */ /* 0x000fe40004000000 */
[----:B------:R-:W-:Y:S02]  /*1b350*/  FSETP.NEU.FTZ.AND P0, PT, R69, -INF , PT ;  /* 0xff8000004500780b */ /* 0x000fe40003f1d000 */
[----:B------:R-:W-:Y:S02]  /*1b360*/  FSEL R42, R200, -INF , !P4 ;  /* 0xff800000c82a7808 */ /* 0x000fe40006000000 */
[----:B------:R-:W-:Y:S02]  /*1b370*/  FSEL R44, R193, -INF , !P6 ;  /* 0xff800000c12c7808 */ /* 0x000fe40007000000 */
[-C--:B------:R-:W-:Y:S01]  /*1b380*/  ISETP.GE.AND P4, PT, R144, R190.reuse, PT ;  /* 0x000000be9000720c */ /* 0x080fe20003f86270 */
[----:B------:R-:W-:Y:S01]  /*1b390*/  IMAD.WIDE.U32 R144, R142, -0x2daee0ad, RZ ;  /* 0xd2511f538e907825 */ /* 0x000fe200078e00ff */
[-C--:B------:R-:W-:Y:S02]  /*1b3a0*/  ISETP.GE.AND P6, PT, R16, R189.reuse, PT ;  /* 0x000000bd1000720c */ /* 0x080fe40003fc6270 */
[----:B------:R-:W-:Y:S02]  /*1b3b0*/  FSEL R6, R6, RZ, P0 ;  /* 0x000000ff06067208 */ /* 0x000fe40000000000 */
[----:B------:R-:W-:Y:S01]  /*1b3c0*/  FSEL R55, R196, -INF , !P4 ;  /* 0xff800000c4377808 */ /* 0x000fe20006000000 */
[----:B------:R-:W-:Y:S01]  /*1b3d0*/  IMAD.MOV.U32 R196, RZ, RZ, R204 ;  /* 0x000000ffffc47224 */ /* 0x000fe200078e00cc */
[----:B------:R-:W-:Y:S01]  /*1b3e0*/  FSEL R36, R164, -INF , !P6 ;  /* 0xff800000a4247808 */ /* 0x000fe20007000000 */
[--C-:B------:R-:W-:Y:S01]  /*1b3f0*/  FFMA.FTZ R204, R62, UR4, -R6.reuse ;  /* 0x000000043ecc7c23 */ /* 0x100fe20008010806 */
[-C--:B------:R-:W-:Y:S01]  /*1b400*/  ISETP.GE.AND P4, PT, R68, R190.reuse, PT ;  /* 0x000000be4400720c */ /* 0x080fe20003f86270 */
[--C-:B------:R-:W-:Y:S01]  /*1b410*/  FFMA.FTZ R11, R11, UR4, -R6.reuse ;  /* 0x000000040b0b7c23 */ /* 0x100fe20008010806 */
[-C--:B------:R-:W-:Y:S01]  /*1b420*/  ISETP.GE.AND P6, PT, R14, R189.reuse, PT ;  /* 0x000000bd0e00720c */ /* 0x080fe20003fc6270 */
[--C-:B------:R-:W-:Y:S01]  /*1b430*/  FFMA.FTZ R9, R9, UR4, -R6.reuse ;  /* 0x0000000409097c23 */ /* 0x100fe20008010806 */
[----:B------:R-:W-:Y:S01]  /*1b440*/  FSEL R47, R195, -INF , !P4 ;  /* 0xff800000c32f7808 */ /* 0x000fe20006000000 */
[--C-:B------:R-:W-:Y:S01]  /*1b450*/  FFMA.FTZ R242, R63, UR4, -R6.reuse ;  /* 0x000000043ff27c23 */ /* 0x100fe20008010806 */
[----:B------:R-:W-:Y:S01]  /*1b460*/  FSEL R32, R32, -INF , !P6 ;  /* 0xff80000020207808 */ /* 0x000fe20007000000 */
[----:B------:R1:W-:Y:S01]  /*1b470*/  MUFU.EX2 R66, R9 ;  /* 0x0000000900427308 */ /* 0x0003e20000000800 */
[-C--:B------:R-:W-:Y:S01]  /*1b480*/  ISETP.GE.AND P4, PT, R15, R189.reuse, PT ;  /* 0x000000bd0f00720c */ /* 0x080fe20003f86270 */
[----:B------:R-:W-:Y:S01]  /*1b490*/  IMAD.WIDE.U32 R14, R141, -0x2daee0ad, RZ ;  /* 0xd2511f538d0e7825 */ /* 0x000fe200078e00ff */
[-C--:B------:R-:W-:Y:S02]  /*1b4a0*/  ISETP.GE.AND P6, PT, R12, R189.reuse, PT ;  /* 0x000000bd0c00720c */ /* 0x080fe40003fc6270 */
[----:B------:R-:W-:Y:S01]  /*1b4b0*/  FSEL R34, R34, -INF , !P4 ;  /* 0xff80000022227808 */ /* 0x000fe20006000000 */
[----:B------:R-:W-:Y:S01]  /*1b4c0*/  FFMA.FTZ R18, R18, UR4, -R6 ;  /* 0x0000000412127c23 */ /* 0x000fe20008010806 */
[----:B------:R-:W-:Y:S02]  /*1b4d0*/  FSEL R40, R163, -INF , !P1 ;  /* 0xff800000a3287808 */ /* 0x000fe40004800000 */
[----:B------:R-:W-:Y:S02]  /*1b4e0*/  FSEL R28, R157, -INF , !P6 ;  /* 0xff8000009d1c7808 */ /* 0x000fe40007000000 */
[-C--:B------:R-:W-:Y:S02]  /*1b4f0*/  ISETP.GE.AND P4, PT, R13, R190.reuse, PT ;  /* 0x000000be0d00720c */ /* 0x080fe40003f86270 */
[-C--:B------:R-:W-:Y:S01]  /*1b500*/  ISETP.GE.AND P1, PT, R12, R190.reuse, PT ;  /* 0x000000be0c00720c */ /* 0x080fe20003f26270 */
[----:B------:R-:W-:Y:S01]  /*1b510*/  IMAD.WIDE.U32 R12, R140, -0x2daee0ad, RZ ;  /* 0xd2511f538c0c7825 */ /* 0x000fe200078e00ff */
[----:B------:R-:W-:Y:S02]  /*1b520*/  ISETP.GE.AND P6, PT, R8, R189, PT ;  /* 0x000000bd0800720c */ /* 0x000fe40003fc6270 */
[----:B--2---:R-:W-:Y:S02]  /*1b530*/  FMNMX.FTZ R70, R70, R5, !PT ;  /* 0x0000000546467209 */ /* 0x004fe40007810000 */
[----:B------:R-:W-:Y:S02]  /*1b540*/  FSEL R26, R158, -INF , !P5 ;  /* 0xff8000009e1a7808 */ /* 0x000fe40006800000 */
[----:B------:R-:W-:Y:S01]  /*1b550*/  FSEL R22, R160, -INF , !P6 ;  /* 0xff800000a0167808 */ /* 0x000fe20007000000 */
[----:B------:R-:W-:Y:S01]  /*1b560*/  FMUL.FTZ R5, R70, UR4 ;  /* 0x0000000446057c20 */ /* 0x000fe20008410000 */
[C---:B------:R-:W-:Y:S01]  /*1b570*/  ISETP.GE.AND P5, PT, R0.reuse, R189, PT ;  /* 0x000000bd0000720c */ /* 0x040fe20003fa6270 */
[----:B------:R-:W-:Y:S01]  /*1b580*/  MUFU.EX2 R158, R11 ;  /* 0x0000000b009e7308 */ /* 0x000fe20000000800 */
[-C--:B------:R-:W-:Y:S02]  /*1b590*/  ISETP.GE.AND P6, PT, R0, R190.reuse, PT ;  /* 0x000000be0000720c */ /* 0x080fe40003fc6270 */
[----:B------:R-:W-:Y:S02]  /*1b5a0*/  LOP3.LUT R0, R224, UR11, R13, 0x96, !PT ;  /* 0x0000000be0007c12 */ /* 0x000fe4000f8e960d */
[----:B------:R-:W-:Y:S02]  /*1b5b0*/  FSEL R33, R153, -INF , !P1 ;  /* 0xff80000099217808 */ /* 0x000fe40004800000 */
[----:B------:R-:W-:Y:S02]  /*1b5c0*/  FSETP.NEU.FTZ.AND P1, PT, R70, -INF , PT ;  /* 0xff8000004600780b */ /* 0x000fe40003f3d000 */
[----:B------:R-:W-:Y:S02]  /*1b5d0*/  FSEL R35, R35, -INF , !P4 ;  /* 0xff80000023237808 */ /* 0x000fe40006000000 */
[----:B------:R-:W-:Y:S01]  /*1b5e0*/  ISETP.GE.AND P4, PT, R8, R190, PT ;  /* 0x000000be0800720c */ /* 0x000fe20003f86270 */
[----:B-1----:R-:W-:Y:S01]  /*1b5f0*/  IMAD.WIDE.U32 R8, R0, -0x326172a9, RZ ;  /* 0xcd9e8d5700087825 */ /* 0x002fe200078e00ff */
[----:B------:R-:W-:Y:S02]  /*1b600*/  FSEL R5, R5, RZ, P1 ;  /* 0x000000ff05057208 */ /* 0x000fe40000800000 */
[----:B------:R-:W-:Y:S02]  /*1b610*/  FMNMX3.FTZ R0, R74, R49, R48, !PT ;  /* 0x000000314a007276 */ /* 0x000fe40007810030 */
[----:B------:R-:W-:Y:S01]  /*1b620*/  FSEL R17, R161, -INF , !P4 ;  /* 0xff800000a1117808 */ /* 0x000fe20006000000 */
[--C-:B------:R-:W-:Y:S01]  /*1b630*/  FFMA.FTZ R150, R150, UR4, -R5.reuse ;  /* 0x0000000496967c23 */ /* 0x100fe20008010805 */
[----:B------:R-:W-:Y:S01]  /*1b640*/  FMNMX3.FTZ R0, R0, R55, R54, !PT ;  /* 0x0000003700007276 */ /* 0x000fe20007810036 */
[----:B------:R-:W-:Y:S01]  /*1b650*/  FFMA.FTZ R10, R10, UR4, -R5 ;  /* 0x000000040a0a7c23 */ /* 0x000fe20008010805 */
[----:B------:R-:W-:Y:S01]  /*1b660*/  LOP3.LUT R2, R170, UR11, R15, 0x96, !PT ;  /* 0x0000000baa027c12 */ /* 0x000fe2000f8e960f */
[----:B------:R-:W-:Y:S01]  /*1b670*/  FFMA.FTZ R4, R4, UR4, -R5 ;  /* 0x0000000404047c23 */ /* 0x000fe20008010805 */
[----:B------:R-:W-:Y:S01]  /*1b680*/  FMNMX3.FTZ R0, R0, R52, R47, !PT ;  /* 0x0000003400007276 */ /* 0x000fe2000781002f */
[----:B------:R1:W-:Y:S01]  /*1b690*/  MUFU.EX2 R157, R10 ;  /* 0x0000000a009d7308 */ /* 0x0003e20000000800 */
[----:B------:R-:W-:Y:S01]  /*1b6a0*/  FSEL R64, R64, -INF , !P5 ;  /* 0xff80000040407808 */ /* 0x000fe20006800000 */
[----:B------:R-:W-:Y:S01]  /*1b6b0*/  FFMA.FTZ R19, R19, UR4, -R5 ;  /* 0x0000000413137c23 */ /* 0x000fe20008010805 */
[----:B------:R-:W-:Y:S01]  /*1b6c0*/  FMNMX3.FTZ R0, R0, R45, R43, !PT ;  /* 0x0000002d00007276 */ /* 0x000fe2000781002b */
[----:B------:R-:W-:Y:S01]  /*1b6d0*/  IMAD.WIDE.U32 R160, R71, -0x2daee0ad, RZ ;  /* 0xd2511f5347a07825 */ /* 0x000fe200078e00ff */
[C---:B------:R-:W-:Y:S02]  /*1b6e0*/  ISETP.GE.AND P4, PT, R7.reuse, R189, PT ;  /* 0x000000bd0700720c */ /* 0x040fe40003f86270 */
[----:B------:R-:W-:Y:S03]  /*1b6f0*/  FMNMX3.FTZ R0, R0, R40, R39, !PT ;  /* 0x0000002800007276 */ /* 0x000fe60007810027 */
[----:B------:R2:W-:Y:S01]  /*1b700*/  MUFU.EX2 R65, R4 ;  /* 0x0000000400417308 */ /* 0x0005e20000000800 */
[----:B------:R-:W-:Y:S01]  /*1b710*/  LOP3.LUT R12, R12, UR10, R161, 0x96, !PT ;  /* 0x0000000a0c0c7c12 */ /* 0x000fe2000f8e96a1 */
[----:B------:R-:W-:Y:S01]  /*1b720*/  FFMA.FTZ R20, R20, UR4, -R5 ;  /* 0x0000000414147c23 */ /* 0x000fe20008010805 */
[----:B------:R-:W-:Y:S02]  /*1b730*/  FMNMX3.FTZ R0, R0, R35, R33, !PT ;  /* 0x0000002300007276 */ /* 0x000fe40007810021 */
[----:B------:R-:W-:Y:S01]  /*1b740*/  ISETP.GE.AND P5, PT, R7, R190, PT ;  /* 0x000000be0700720c */ /* 0x000fe20003fa6270 */
[----:B------:R-:W-:Y:S01]  /*1b750*/  IMAD.WIDE.U32 R12, R12, -0x326172a9, RZ ;  /* 0xcd9e8d570c0c7825 */ /* 0x000fe200078e00ff */
[----:B------:R-:W-:Y:S03]  /*1b760*/  FMNMX3.FTZ R68, R0, R29, R17, !PT ;  /* 0x0000001d00447276 */ /* 0x000fe60007810011 */
[----:B------:R-:W-:Y:S01]  /*1b770*/  MUFU.EX2 R150, R150 ;  /* 0x0000009600967308 */ /* 0x000fe20000000800 */
[----:B-1----:R-:W-:Y:S01]  /*1b780*/  LOP3.LUT R10, R14, UR10, R145, 0x96, !PT ;  /* 0x0000000a0e0a7c12 */ /* 0x002fe2000f8e9691 */
[----:B------:R-:W-:Y:S01]  /*1b790*/  FFMA.FTZ R0, R23, UR4, -R5 ;  /* 0x0000000417007c23 */ /* 0x000fe20008010805 */
[----:B------:R-:W-:Y:S01]  /*1b7a0*/  FSEL R16, R143, -INF , !P6 ;  /* 0xff8000008f107808 */ /* 0x000fe20007000000 */
[----:B------:R-:W-:Y:S01]  /*1b7b0*/  IMAD.WIDE.U32 R14, R2, -0x326172a9, RZ ;  /* 0xcd9e8d57020e7825 */ /* 0x000fe200078e00ff */
[----:B------:R-:W-:Y:S03]  /*1b7c0*/  FMNMX3.FTZ R2, R73, R42, R41, !PT ;  /* 0x0000002a49027276 */ /* 0x000fe60007810029 */
[----:B------:R-:W-:Y:S02]  /*1b7d0*/  FFMA.FTZ R23, R56, UR4, -R5 ;  /* 0x0000000438177c23 */ /* 0x000fe40008010805 */
[----:B------:R1:W-:Y:S01]  /*1b7e0*/  MUFU.EX2 R193, R19 ;  /* 0x0000001300c17308 */ /* 0x0003e20000000800 */
[----:B------:R-:W-:Y:S01]  /*1b7f0*/  FMNMX3.FTZ R2, R2, R53, R51, !PT ;  /* 0x0000003502027276 */ /* 0x000fe20007810033 */
[----:B------:R-:W-:Y:S01]  /*1b800*/  IMAD.WIDE.U32 R10, R10, -0x326172a9, RZ ;  /* 0xcd9e8d570a0a7825 */ /* 0x000fe200078e00ff */
[----:B--2---:R-:W-:Y:S02]  /*1b810*/  LOP3.LUT R4, R220, UR17, R9, 0x96, !PT ;  /* 0x00000011dc047c12 */ /* 0x004fe4000f8e9609 */
[----:B------:R-:W-:Y:S02]  /*1b820*/  FMNMX3.FTZ R2, R2, R46, R44, !PT ;  /* 0x0000002e02027276 */ /* 0x000fe4000781002c */
[----:B------:R-:W-:Y:S03]  /*1b830*/  LOP3.LUT R7, R168, UR17, R15, 0x96, !PT ;  /* 0x00000011a8077c12 */ /* 0x000fe6000f8e960f */
[----:B------:R2:W-:Y:S01]  /*1b840*/  MUFU.EX2 R194, R0 ;  /* 0x0000000000c27308 */ /* 0x0005e20000000800 */
[----:B------:R-:W-:Y:S01]  /*1b850*/  FMNMX3.FTZ R2, R2, R37, R36, !PT ;  /* 0x0000002502027276 */ /* 0x000fe20007810024 */
[----:B------:R-:W-:Y:S01]  /*1b860*/  IMAD.WIDE.U32 R162, R4, -0x2daee0ad, RZ ;  /* 0xd2511f5304a27825 */ /* 0x000fe200078e00ff */
[----:B------:R-:W-:Y:S02]  /*1b870*/  LOP3.LUT R9, R8, UR16, R13, 0x96, !PT ;  /* 0x0000001008097c12 */ /* 0x000fe4000f8e960d */
[----:B------:R-:W-:Y:S01]  /*1b880*/  FMNMX3.FTZ R2, R2, R34, R32, !PT ;  /* 0x0000002202027276 */ /* 0x000fe20007810020 */
[----:B------:R-:W-:Y:S01]  /*1b890*/  IMAD.WIDE.U32 R140, R7, -0x2daee0ad, RZ ;  /* 0xd2511f53078c7825 */ /* 0x000fe200078e00ff */
[----:B------:R-:W-:Y:S03]  /*1b8a0*/  LOP3.LUT R8, R14, UR16, R11, 0x96, !PT ;  /* 0x000000100e087c12 */ /* 0x000fe6000f8e960b */
[----:B------:R4:W-:Y:S01]  /*1b8b0*/  MUFU.EX2 R161, R20 ;  /* 0x0000001400a17308 */ /* 0x0009e20000000800 */
[----:B-1----:R-:W-:Y:S02]  /*1b8c0*/  LOP3.LUT R19, R160, UR9, R163, 0x96, !PT ;  /* 0x00000009a0137c12 */ /* 0x002fe4000f8e96a3 */
[----:B------:R-:W-:Y:S02]  /*1b8d0*/  FMNMX3.FTZ R2, R2, R31, R28, !PT ;  /* 0x0000001f02027276 */ /* 0x000fe4000781001c */
[----:B------:R-:W-:Y:S01]  /*1b8e0*/  LOP3.LUT R14, R144, UR9, R141, 0x96, !PT ;  /* 0x00000009900e7c12 */ /* 0x000fe2000f8e968d */
[----:B------:R-:W-:Y:S01]  /*1b8f0*/  IMAD.WIDE.U32 R144, R8, -0x2daee0ad, RZ ;  /* 0xd2511f5308907825 */ /* 0x000fe200078e00ff */
[----:B------:R-:W-:Y:S03]  /*1b900*/  FMNMX3.FTZ R71, R2, R26, R22, !PT ;  /* 0x0000001a02477276 */ /* 0x000fe60007810016 */
[----:B------:R1:W-:Y:S01]  /*1b910*/  MUFU.EX2 R163, R18 ;  /* 0x0000001200a37308 */ /* 0x0003e20000000800 */
[----:B------:R-:W-:Y:S01]  /*1b920*/  FSEL R11, R152, -INF , !P4 ;  /* 0xff800000980b7808 */ /* 0x000fe20006000000 */
[----:B--2---:R-:W-:Y:S01]  /*1b930*/  FFMA.FTZ R0, R24, UR4, -R5 ;  /* 0x0000000418007c23 */ /* 0x004fe20008010805 */
[----:B------:R-:W-:Y:S01]  /*1b940*/  LOP3.LUT R8, R140, UR8, R145, 0x96, !PT ;  /* 0x000000088c087c12 */ /* 0x000fe2000f8e9691 */
[--C-:B------:R-:W-:Y:S01]  /*1b950*/  FFMA.FTZ R2, R21, UR4, -R6.reuse ;  /* 0x0000000415027c23 */ /* 0x100fe20008010806 */
[----:B------:R-:W-:Y:S01]  /*1b960*/  FSEL R13, R67, -INF , !P5 ;  /* 0xff800000430d7808 */ /* 0x000fe20006800000 */
[----:B------:R-:W-:Y:S01]  /*1b970*/  IMAD.WIDE.U32 R14, R14, -0x326172a9, RZ ;  /* 0xcd9e8d570e0e7825 */ /* 0x000fe200078e00ff */
[----:B------:R-:W-:Y:S03]  /*1b980*/  FMNMX3.FTZ R71, R71, R64, R11, !PT ;  /* 0x0000004047477276 */ /* 0x000fe6000781000b */
[----:B------:R2:W-:Y:S01]  /*1b990*/  MUFU.EX2 R192, R0 ;  /* 0x0000000000c07308 */ /* 0x0005e20000000800 */
[----:B------:R-:W-:Y:S01]  /*1b9a0*/  FMNMX3.FTZ R68, R68, R16, R13, !PT ;  /* 0x0000001044447276 */ /* 0x000fe2000781000d */
[----:B----4-:R-:W-:Y:S01]  /*1b9b0*/  IMAD.WIDE.U32 R20, R9, -0x2daee0ad, RZ ;  /* 0xd2511f5309147825 */ /* 0x010fe200078e00ff */
[----:B------:R-:W-:Y:S01]  /*1b9c0*/  LOP3.LUT R140, R10, UR15, R15, 0x96, !PT ;  /* 0x0000000f0a8c7c12 */ /* 0x000fe2000f8e960f */
[----:B------:R-:W4:Y:S02]  /*1b9d0*/  SHFL.BFLY PT, R4, R71, 0x2, 0x1f ;  /* 0x0c401f0047047f89 */ /* 0x000f2400000e0000 */
[----:B------:R-:W-:Y:S01]  /*1b9e0*/  FFMA.FTZ R10, R149, UR4, -R5 ;  /* 0x00000004950a7c23 */ /* 0x000fe20008010805 */
[----:B------:R-:W-:Y:S04]  /*1b9f0*/  IMAD.WIDE.U32 R8, R8, -0x326172a9, RZ ;  /* 0xcd9e8d5708087825 */ /* 0x000fe800078e00ff */
[----:B------:R-:W-:Y:S01]  /*1ba00*/  FFMA.FTZ R149, R59, UR4, -R6 ;  /* 0x000000043b957c23 */ /* 0x000fe20008010806 */
[----:B------:R5:W-:Y:S01]  /*1ba10*/  MUFU.EX2 R160, R2 ;  /* 0x0000000200a07308 */ /* 0x000be20000000800 */
[----:B------:R-:W4:Y:S01]  /*1ba20*/  SHFL.BFLY PT, R7, R68, 0x2, 0x1f ;  /* 0x0c401f0044077f89 */ /* 0x000f2200000e0000 */
[----:B-1----:R-:W-:Y:S01]  /*1ba30*/  IMAD.WIDE.U32 R18, R19, -0x326172a9, RZ ;  /* 0xcd9e8d5713127825 */ /* 0x002fe200078e00ff */
[C---:B------:R-:W-:Y:S02]  /*1ba40*/  PRMT R240, R8.reuse, 0x7771, RZ ;  /* 0x0000777108f07816 */ /* 0x040fe400000000ff */
[----:B------:R-:W-:Y:S01]  /*1ba50*/  PRMT R238, R8, 0x7772, RZ ;  /* 0x0000777208ee7816 */ /* 0x000fe200000000ff */
[----:B------:R-:W-:Y:S01]  /*1ba60*/  IMAD.MOV.U32 R145, RZ, RZ, R212 ;  /* 0x000000ffff917224 */ /* 0x000fe200078e00d4 */
[----:B------:R-:W-:Y:S03]  /*1ba70*/  LOP3.LUT R12, R12, UR15, R19, 0x96, !PT ;  /* 0x0000000f0c0c7c12 */ /* 0x000fe6000f8e9613 */
[----:B------:R-:W-:Y:S01]  /*1ba80*/  MUFU.EX2 R149, R149 ;  /* 0x0000009500957308 */ /* 0x000fe20000000800 */
[----:B------:R-:W-:Y:S01]  /*1ba90*/  LOP3.LUT R19, R14, UR13, R9, 0x96, !PT ;  /* 0x0000000d0e137c12 */ /* 0x000fe2000f8e9609 */
[----:B--2---:R-:W-:Y:S01]  /*1baa0*/  FFMA.FTZ R0, R25, UR4, -R6 ;  /* 0x0000000419007c23 */ /* 0x004fe20008010806 */
[----:B------:R-:W-:Y:S01]  /*1bab0*/  PRMT R237, R8, 0x7773, RZ ;  /* 0x0000777308ed7816 */ /* 0x000fe200000000ff */
[----:B------:R-:W-:Y:S01]  /*1bac0*/  IMAD.MOV.U32 R14, RZ, RZ, R168 ;  /* 0x000000ffff0e7224 */ /* 0x000fe200078e00a8 */
[----:B------:R-:W-:Y:S01]  /*1bad0*/  LOP3.LUT R217, R19, 0xff, RZ, 0xc0, !PT ;  /* 0x000000ff13d97812 */ /* 0x000fe200078ec0ff */
[----:B------:R-:W-:Y:S04]  /*1bae0*/  IMAD.MOV.U32 R67, RZ, RZ, R8 ;  /* 0x000000ffff437224 */ /* 0x000fe800078e0008 */
[----:B------:R1:W-:Y:S01]  /*1baf0*/  MUFU.EX2 R168, R0 ;  /* 0x0000000000a87308 */ /* 0x0003e20000000800 */
[----:B-----5:R-:W-:Y:S01]  /*1bb00*/  LOP3.LUT R2, R162, UR8, R21, 0x96, !PT ;  /* 0x00000008a2027c12 */ /* 0x020fe2000f8e9615 */
[----:B------:R-:W-:Y:S01]  /*1bb10*/  IMAD.MOV.U32 R25, RZ, RZ, R171 ;  /* 0x000000ffff197224 */ /* 0x000fe200078e00ab */
[----:B------:R-:W-:Y:S01]  /*1bb20*/  LOP3.LUT R212, R67, 0xff, RZ, 0xc0, !PT ;  /* 0x000000ff43d47812 */ /* 0x000fe200078ec0ff */
[----:B------:R-:W-:Y:S01]  /*1bb30*/  IMAD.WIDE.U32 R152, R12, -0x2daee0ad, RZ ;  /* 0xd2511f530c987825 */ /* 0x000fe200078e00ff */
[----:B----4-:R-:W-:Y:S02]  /*1bb40*/  FMNMX.FTZ R71, R71, R4, !PT ;  /* 0x0000000447477209 */ /* 0x010fe40007810000 */
[----:B------:R-:W-:Y:S01]  /*1bb50*/  LOP3.LUT R4, R19, 0xffff, RZ, 0xc0, !PT ;  /* 0x0000ffff13047812 */ /* 0x000fe200078ec0ff */
[----:B------:R-:W-:Y:S01]  /*1bb60*/  IMAD.WIDE.U32 R142, R2, -0x326172a9, RZ ;  /* 0xcd9e8d57028e7825 */ /* 0x000fe200078e00ff */
[----:B------:R-:W-:Y:S01]  /*1bb70*/  FMNMX.FTZ R68, R68, R7, !PT ;  /* 0x0000000744447209 */ /* 0x000fe20007810000 */
[----:B------:R-:W2:Y:S01]  /*1bb80*/  SHFL.BFLY PT, R9, R71, 0x1, 0x1f ;  /* 0x0c201f0047097f89 */ /* 0x000ea200000e0000 */
[----:B------:R-:W-:Y:S01]  /*1bb90*/  SHF.R.U32.HI R236, RZ, 0x8, R4 ;  /* 0x00000008ffec7819 */ /* 0x000fe20000011604 */
[----:B------:R-:W-:Y:S01]  /*1bba0*/  FFMA.FTZ R2, R27, UR4, -R6 ;  /* 0x000000041b027c23 */ /* 0x000fe20008010806 */
[----:B------:R-:W-:Y:S01]  /*1bbb0*/  LOP3.LUT R18, R18, UR13, R143, 0x96, !PT ;  /* 0x0000000d12127c12 */ /* 0x000fe2000f8e968f */
[----:B------:R-:W-:Y:S01]  /*1bbc0*/  IMAD.MOV.U32 R24, RZ, RZ, R170 ;  /* 0x000000ffff187224 */ /* 0x000fe200078e00aa */
[----:B------:R-:W-:Y:S01]  /*1bbd0*/  LOP3.LUT R143, R20, UR7, R153, 0x96, !PT ;  /* 0x00000007148f7c12 */ /* 0x000fe2000f8e9699 */
[----:B------:R4:W-:Y:S01]  /*1bbe0*/  MUFU.EX2 R165, R2 ;  /* 0x0000000200a57308 */ /* 0x0009e20000000800 */
[----:B-1----:R-:W-:Y:S01]  /*1bbf0*/  PRMT R0, R142, 0x7770, RZ ;  /* 0x000077708e007816 */ /* 0x002fe200000000ff */
[--C-:B------:R-:W-:Y:S01]  /*1bc00*/  FFMA.FTZ R4, R50, UR4, -R6.reuse ;  /* 0x0000000432047c23 */ /* 0x100fe20008010806 */
[----:B------:R-:W-:Y:S02]  /*1bc10*/  IMAD.MOV.U32 R15, RZ, RZ, R169 ;  /* 0x000000ffff0f7224 */ /* 0x000fe400078e00a9 */
[--C-:B------:R-:W-:Y:S01]  /*1bc20*/  FFMA.FTZ R153, R57, UR4, -R5.reuse ;  /* 0x0000000439997c23 */ /* 0x100fe20008010805 */
[----:B------:R-:W-:Y:S01]  /*1bc30*/  ISETP.LE.U32.AND P5, PT, R0, UR12, PT ;  /* 0x0000000c00007c0c */ /* 0x000fe2000bfa3070 */
[--C-:B------:R-:W-:Y:S01]  /*1bc40*/  FFMA.FTZ R0, R30, UR4, -R5.reuse ;  /* 0x000000041e007c23 */ /* 0x100fe20008010805 */
[----:B------:R-:W-:Y:S01]  /*1bc50*/  FFMA.FTZ R7, R146, UR4, -R6 ;  /* 0x0000000492077c23 */ /* 0x000fe20008010806 */
[----:B------:R-:W1:Y:S01]  /*1bc60*/  SHFL.BFLY PT, R8, R68, 0x1, 0x1f ;  /* 0x0c201f0044087f89 */ /* 0x000e6200000e0000 */
[----:B------:R5:W-:Y:S01]  /*1bc70*/  MUFU.EX2 R170, R10 ;  /* 0x0000000a00aa7308 */ /* 0x000be20000000800 */
[----:B------:R-:W-:Y:S04]  /*1bc80*/  IMAD.WIDE.U32 R140, R140, -0x2daee0ad, RZ ;  /* 0xd2511f538c8c7825 */ /* 0x000fe800078e00ff */
[----:B------:R-:W-:Y:S01]  /*1bc90*/  FFMA.FTZ R50, R61, UR4, -R5 ;  /* 0x000000043d327c23 */ /* 0x000fe20008010805 */
[----:B------:R-:W-:Y:S01]  /*1bca0*/  IMAD.MOV.U32 R146, RZ, RZ, R24 ;  /* 0x000000ffff927224 */ /* 0x000fe200078e0018 */
[----:B------:R-:W-:Y:S01]  /*1bcb0*/  LOP3.LUT R141, R144, UR7, R141, 0x96, !PT ;  /* 0x00000007908d7c12 */ /* 0x000fe2000f8e968d */
[----:B------:R-:W-:Y:S01]  /*1bcc0*/  IMAD.MOV.U32 R144, RZ, RZ, R214 ;  /* 0x000000ffff907224 */ /* 0x000fe200078e00d6 */
[----:B------:R-:W-:Y:S01]  /*1bcd0*/  SHF.R.U32.HI R214, RZ, 0x18, R19 ;  /* 0x00000018ffd67819 */ /* 0x000fe20000011613 */
[----:B------:R1:W-:Y:S01]  /*1bce0*/  MUFU.EX2 R171, R0 ;  /* 0x0000000000ab7308 */ /* 0x0003e20000000800 */
[----:B--2---:R-:W-:Y:S01]  /*1bcf0*/  FMNMX.FTZ R71, R71, R9, !PT ;  /* 0x0000000947477209 */ /* 0x004fe20007810000 */
[--C-:B----4-:R-:W-:Y:S01]  /*1bd00*/  FFMA.FTZ R2, R38, UR4, -R5.reuse ;  /* 0x0000000426027c23 */ /* 0x110fe20008010805 */
[----:B------:R-:W-:Y:S01]  /*1bd10*/  FFMA.FTZ R38, R60, UR4, -R5 ;  /* 0x000000043c267c23 */ /* 0x000fe20008010805 */
[----:B------:R-:W-:Y:S01]  /*1bd20*/  IMAD.MOV.U32 R59, RZ, RZ, R225 ;  /* 0x000000ffff3b7224 */ /* 0x000fe200078e00e1 */
[----:B------:R-:W-:Y:S05]  /*1bd30*/  PRMT R225, R140, 0x7771, RZ ;  /* 0x000077718ce17816 */ /* 0x000fea00000000ff */
[----:B------:R2:W-:Y:S01]  /*1bd40*/  MUFU.EX2 R167, R2 ;  /* 0x0000000200a77308 */ /* 0x0005e20000000800 */
[----:B-----5:R-:W4:Y:S01]  /*1bd50*/  LDL.LU R10, [R1+0x108] ;  /* 0x00010800010a7983 */ /* 0x020f220000300800 */
[----:B-1----:R-:W-:Y:S01]  /*1bd60*/  FMNMX.FTZ R68, R68, R8, !PT ;  /* 0x0000000844447209 */ /* 0x002fe20007810000 */
[----:B------:R-:W-:Y:S07]  /*1bd70*/  FMUL.FTZ R8, R71, UR4 ;  /* 0x0000000447087c20 */ /* 0x000fee0008410000 */
[----:B------:R-:W-:Y:S01]  /*1bd80*/  MUFU.EX2 R153, R153 ;  /* 0x0000009900997308 */ /* 0x000fe20000000800 */
[----:B------:R-:W-:Y:S01]  /*1bd90*/  LOP3.LUT R0, R18, 0xffff, RZ, 0xc0, !PT ;  /* 0x0000ffff12007812 */ /* 0x000fe200078ec0ff */
[----:B------:R-:W-:Y:S03]  /*1bda0*/  FMUL.FTZ R9, R68, UR4 ;  /* 0x0000000444097c20 */ /* 0x000fe60008410000 */
[----:B------:R-:W-:Y:S02]  /*1bdb0*/  SHF.R.U32.HI R235, RZ, 0x8, R0 ;  /* 0x00000008ffeb7819 */ /* 0x000fe40000011600 */
[----:B------:R-:W-:Y:S03]  /*1bdc0*/  LOP3.LUT R0, R143, 0xffff, RZ, 0xc0, !PT ;  /* 0x0000ffff8f007812 */ /* 0x000fe600078ec0ff */
[----:B------:R1:W-:Y:S01]  /*1bdd0*/  MUFU.EX2 R162, R7 ;  /* 0x0000000700a27308 */ /* 0x0003e20000000800 */
[----:B--2---:R-:W-:Y:S02]  /*1bde0*/  LOP3.LUT R2, R235, 0xffff, RZ, 0xc0, !PT ;  /* 0x0000ffffeb027812 */ /* 0x004fe400078ec0ff */
[----:B------:R-:W-:Y:S02]  /*1bdf0*/  SHF.R.U32.HI R243, RZ, 0x8, R0 ;  /* 0x00000008fff37819 */ /* 0x000fe40000011600 */
[----:B------:R-:W-:Y:S02]  /*1be00*/  ISETP.LE.U32.AND P6, PT, R2, UR12, PT ;  /* 0x0000000c02007c0c */ /* 0x000fe4000bfc3070 */
[----:B------:R-:W-:Y:S03]  /*1be10*/  FSEL R2, R70, RZ, P1 ;  /* 0x000000ff46027208 */ /* 0x000fe60000800000 */
[----:B------:R2:W-:Y:S01]  /*1be20*/  MUFU.EX2 R169, R4 ;  /* 0x0000000400a97308 */ /* 0x0005e20000000800 */
[----:B------:R-:W-:Y:S01]  /*1be30*/  LOP3.LUT R0, R236, 0xffff, RZ, 0xc0, !PT ;  /* 0x0000ffffec007812 */ /* 0x000fe200078ec0ff */
[----:B------:R-:W-:Y:S03]  /*1be40*/  FADD.FTZ R3, -R2, R3 ;  /* 0x0000000302037221 */ /* 0x000fe60000010100 */
[----:B------:R-:W-:Y:S01]  /*1be50*/  ISETP.LE.U32.AND P4, PT, R0, UR12, PT ;  /* 0x0000000c00007c0c */ /* 0x000fe2000bf83070 */
[----:B------:R-:W-:Y:S01]  /*1be60*/  FFMA.FTZ R2, R148, UR4, -R5 ;  /* 0x0000000494027c23 */ /* 0x000fe20008010805 */
[----:B------:R-:W-:Y:S01]  /*1be70*/  FSEL R0, R69, RZ, P0 ;  /* 0x000000ff45007208 */ /* 0x000fe20000000000 */
[--C-:B------:R-:W-:Y:S01]  /*1be80*/  FFMA.FTZ R148, R155, UR4, -R6.reuse ;  /* 0x000000049b947c23 */ /* 0x100fe20008010806 */
[----:B------:R-:W-:Y:S01]  /*1be90*/  FSETP.NEU.FTZ.AND P0, PT, R71, -INF , PT ;  /* 0xff8000004700780b */ /* 0x000fe20003f1d000 */
[----:B------:R5:W-:Y:S01]  /*1bea0*/  MUFU.EX2 R166, R2 ;  /* 0x0000000200a67308 */ /* 0x000be20000000800 */
[--C-:B-1----:R-:W-:Y:S01]  /*1beb0*/  FFMA.FTZ R7, R154, UR4, -R6.reuse ;  /* 0x000000049a077c23 */ /* 0x102fe20008010806 */
[----:B------:R-:W-:Y:S01]  /*1bec0*/  FFMA.FTZ R154, R58, UR4, -R6 ;  /* 0x000000043a9a7c23 */ /* 0x000fe20008010806 */
[----:B------:R-:W-:Y:S01]  /*1bed0*/  FSEL R8, R8, RZ, P0 ;  /* 0x000000ff08087208 */ /* 0x000fe20000000000 */
[----:B------:R-:W-:Y:S01]  /*1bee0*/  IMAD.MOV.U32 R58, RZ, RZ, R224 ;  /* 0x000000ffff3a7224 */ /* 0x000fe200078e00e0 */
[----:B------:R-:W-:Y:S02]  /*1bef0*/  LOP3.LUT R224, R18, 0xff, RZ, 0xc0, !PT ;  /* 0x000000ff12e07812 */ /* 0x000fe400078ec0ff */
[----:B--2---:R-:W-:Y:S03]  /*1bf00*/  LOP3.LUT R4, R243, 0xffff, RZ, 0xc0, !PT ;  /* 0x0000fffff3047812 */ /* 0x004fe600078ec0ff */
[----:B------:R1:W-:Y:S01]  /*1bf10*/  MUFU.EX2 R159, R7 ;  /* 0x00000007009f7308 */ /* 0x0003e20000000800 */
[--C-:B------:R-:W-:Y:S01]  /*1bf20*/  FFMA.FTZ R219, R32, UR4, -R8.reuse ;  /* 0x0000000420db7c23 */ /* 0x100fe20008010808 */
[--C-:B------:R-:W-:Y:S01]  /*1bf30*/  FFMA.FTZ R218, R34, UR4, -R8.reuse ;  /* 0x0000000422da7c23 */ /* 0x100fe20008010808 */
[----:B------:R-:W-:Y:S01]  /*1bf40*/  ISETP.LE.U32.AND P1, PT, R4, UR12, PT ;  /* 0x0000000c04007c0c */ /* 0x000fe2000bf23070 */
[----:B------:R2:W2:Y:S01]  /*1bf50*/  LDL.S16 R32, [R1+0x4] ;  /* 0x0000040001207983 */ /* 0x0004a20000100600 */
[----:B------:R-:W3:Y:S01]  /*1bf60*/  LDC R34, c[0x0][0x448] ;  /* 0x00011200ff227b82 */ /* 0x000ee20000000800 */
[--C-:B------:R-:W-:Y:S01]  /*1bf70*/  FFMA.FTZ R203, R46, UR4, -R8.reuse ;  /* 0x000000042ecb7c23 */ /* 0x100fe20008010808 */
[--C-:B------:R-:W-:Y:S03]  /*1bf80*/  FFMA.FTZ R239, R64, UR4, -R8.reuse ;  /* 0x0000000440ef7c23 */ /* 0x100fe60008010808 */
[----:B------:R-:W-:Y:S01]  /*1bf90*/  MUFU.EX2 R154, R154 ;  /* 0x0000009a009a7308 */ /* 0x000fe20000000800 */
[----:B-----5:R-:W-:Y:S01]  /*1bfa0*/  FSEL R2, R71, RZ, P0 ;  /* 0x000000ff47027208 */ /* 0x020fe20000000000 */
[--C-:B------:R-:W-:Y:S01]  /*1bfb0*/  FFMA.FTZ R200, R51, UR4, -R8.reuse ;  /* 0x0000000433c87c23 */ /* 0x100fe20008010808 */
[----:B------:R-:W-:Y:S01]  /*1bfc0*/  FSETP.NEU.FTZ.AND P0, PT, R68, -INF , PT ;  /* 0xff8000004400780b */ /* 0x000fe20003f1d000 */
[--C-:B------:R-:W-:Y:S01]  /*1bfd0*/  FFMA.FTZ R205, R44, UR4, -R8.reuse ;  /* 0x000000042ccd7c23 */ /* 0x100fe20008010808 */
[----:B------:R-:W-:Y:S01]  /*1bfe0*/  FFMA.FTZ R207, R37, UR4, -R8 ;  /* 0x0000000425cf7c23 */ /* 0x000fe20008010808 */
[----:B------:R-:W-:Y:S01]  /*1bff0*/  IMAD.MOV.U32 R37, RZ, RZ, R221 ;  /* 0x000000ffff257224 */ /* 0x000fe200078e00dd */
[----:B------:R-:W-:Y:S01]  /*1c000*/  SHF.R.U32.HI R221, RZ, 0x18, R18 ;  /* 0x00000018ffdd7819 */ /* 0x000fe20000011612 */
[----:B------:R-:W-:Y:S01]  /*1c010*/  FFMA.FTZ R209, R36, UR4, -R8 ;  /* 0x0000000424d17c23 */ /* 0x000fe20008010808 */
[----:B-1----:R-:W-:Y:S01]  /*1c020*/  FSEL R7, R9, RZ, P0 ;  /* 0x000000ff09077208 */ /* 0x002fe20000000000 */
[----:B------:R-:W-:Y:S01]  /*1c030*/  FADD.FTZ R4, -R0, R72 ;  /* 0x0000004800047221 */ /* 0x000fe20000010100 */
[----:B------:R-:W-:Y:S01]  /*1c040*/  FFMA.FTZ R0, R147, UR4, -R5 ;  /* 0x0000000493007c23 */ /* 0x000fe20008010805 */
[----:B------:R-:W-:Y:S01]  /*1c050*/  FFMA.FTZ R9, R42, UR4, -R8 ;  /* 0x000000042a097c23 */ /* 0x000fe20008010808 */
[----:B------:R-:W-:Y:S01]  /*1c060*/  FADD.FTZ R5, -R2, R73 ;  /* 0x0000004902057221 */ /* 0x000fe20000010100 */
[--C-:B------:R-:W-:Y:S01]  /*1c070*/  FFMA.FTZ R226, R35, UR4, -R7.reuse ;  /* 0x0000000423e27c23 */ /* 0x100fe20008010807 */
[--C-:B------:R-:W-:Y:S01]  /*1c080*/  FFMA.FTZ R228, R33, UR4, -R7.reuse ;  /* 0x0000000421e47c23 */ /* 0x100fe20008010807 */
[----:B------:R1:W5:Y:S01]  /*1c090*/  LDL.S16 R35, [R1] ;  /* 0x0000000001237983 */ /* 0x0003620000100600 */
[----:B------:R1:W-:Y:S01]  /*1c0a0*/  MUFU.EX2 R198, R0 ;  /* 0x0000000000c67308 */ /* 0x0003e20000000800 */
[----:B------:R-:W-:Y:S01]  /*1c0b0*/  FMUL.FTZ R2, R4, UR4 ;  /* 0x0000000404027c20 */ /* 0x000fe20008410000 */
[--C-:B------:R-:W-:Y:S01]  /*1c0c0*/  FFMA.FTZ R4, R49, UR4, -R7.reuse ;  /* 0x0000000431047c23 */ /* 0x100fe20008010807 */
[----:B------:R2:W5:Y:S01]  /*1c0d0*/  LDL.S16 R33, [R1+0xc] ;  /* 0x00000c0001217983 */ /* 0x0005620000100600 */
[--C-:B------:R-:W-:Y:S01]  /*1c0e0*/  FFMA.FTZ R233, R17, UR4, -R7.reuse ;  /* 0x0000000411e97c23 */ /* 0x100fe20008010807 */
[--C-:B------:R-:W-:Y:S01]  /*1c0f0*/  FFMA.FTZ R72, R48, UR4, -R7.reuse ;  /* 0x0000000430487c23 */ /* 0x100fe20008010807 */
[--C-:B------:R-:W-:Y:S01]  /*1c100*/  FFMA.FTZ R195, R55, UR4, -R7.reuse ;  /* 0x0000000437c37c23 */ /* 0x100fe20008010807 */
[--C-:B------:R-:W-:Y:S03]  /*1c110*/  FFMA.FTZ R199, R54, UR4, -R7.reuse ;  /* 0x0000000436c77c23 */ /* 0x100fe60008010807 */
        /* <DEDUP_REMOVED lines=11> */
[----:B------:R-:W-:Y:S01]  /*1c1d0*/  FFMA.FTZ R245, R13, UR4, -R7 ;  /* 0x000000040df57c23 */ /* 0x000fe20008010807 */
[----:B------:R-:W-:Y:S01]  /*1c1e0*/  IMAD.U32 R16, RZ, RZ, UR22 ;  /* 0x00000016ff107e24 */ /* 0x000fe2000f8e00ff */
[----:B------:R1:W-:Y:S01]  /*1c1f0*/  MUFU.EX2 R164, R0 ;  /* 0x0000000000a47308 */ /* 0x0003e20000000800 */
[----:B------:R-:W-:Y:S02]  /*1c200*/  IMAD.MOV.U32 R147, RZ, RZ, R25 ;  /* 0x000000ffff937224 */ /* 0x000fe400078e0019 */
[----:B------:R-:W-:Y:S01]  /*1c210*/  FFMA.FTZ R227, R31, UR4, -R8 ;  /* 0x000000041fe37c23 */ /* 0x000fe20008010808 */
        /* <DEDUP_REMOVED lines=9> */
[----:B------:R-:W-:Y:S01]  /*1c2b0*/  FFMA.FTZ R241, R11, UR4, -R8 ;  /* 0x000000040bf17c23 */ /* 0x000fe20008010808 */
[----:B------:R-:W-:Y:S03]  /*1c2c0*/  IMAD.MOV.U32 R49, RZ, RZ, R197 ;  /* 0x000000ffff317224 */ /* 0x000fe600078e00c5 */
[----:B------:R-:W3:Y:S01]  /*1c2d0*/  MUFU.EX2 R2, R2 ;  /* 0x0000000200027308 */ /* 0x000ee20000000800 */
[----:B-1----:R-:W-:Y:S02]  /*1c2e0*/  FSEL R0, R68, RZ, P0 ;  /* 0x000000ff44007208 */ /* 0x002fe40000000000 */
[----:B------:R-:W-:Y:S03]  /*1c2f0*/  LEA R16, P0, R16, R144, 0x1 ;  /* 0x0000009010107211 */ /* 0x000fe600078008ff */
[----:B------:R-:W-:Y:S01]  /*1c300*/  FADD.FTZ R6, -R0, R74 ;  /* 0x0000004a00067221 */ /* 0x000fe20000010100 */
[----:B------:R-:W-:Y:S01]  /*1c310*/  FMUL.FTZ R0, R3, UR4 ;  /* 0x0000000403007c20 */ /* 0x000fe20008410000 */
[--C-:B------:R-:W-:Y:S02]  /*1c320*/  FFMA.FTZ R3, R41, UR4, -R8.reuse ;  /* 0x0000000429037c23 */ /* 0x100fe40008010808 */
[----:B------:R-:W-:Y:S01]  /*1c330*/  MUFU.EX2 R7, R4 ;  /* 0x0000000400077308 */ /* 0x000fe20000000800 */
[----:B------:R-:W-:Y:S01]  /*1c340*/  FFMA.FTZ R74, R53, UR4, -R8 ;  /* 0x00000004354a7c23 */ /* 0x000fe20008010808 */
[----:B------:R-:W-:Y:S08]  /*1c350*/  IMAD.MOV.U32 R53, RZ, RZ, R59 ;  /* 0x000000ffff357224 */ /* 0x000ff000078e003b */
[----:B------:R-:W1:Y:S01]  /*1c360*/  MUFU.EX2 R0, R0 ;  /* 0x0000000000007308 */ /* 0x000e620000000800 */
[C---:B---3--:R-:W-:Y:S01]  /*1c370*/  FMUL.FTZ R27, R2.reuse, R99 ;  /* 0x00000063021b7220 */ /* 0x048fe20000410000 */
[C---:B------:R-:W-:Y:S01]  /*1c380*/  FMUL.FTZ R46, R2.reuse, R86 ;  /* 0x00000056022e7220 */ /* 0x040fe20000410000 */
[C---:B------:R-:W-:Y:S01]  /*1c390*/  FMUL.FTZ R11, R2.reuse, R111 ;  /* 0x0000006f020b7220 */ /* 0x040fe20000410000 */
[C---:B------:R-:W-:Y:S01]  /*1c3a0*/  FMUL.FTZ R14, R2.reuse, R106 ;  /* 0x0000006a020e7220 */ /* 0x040fe20000410000 */
[C---:B------:R-:W-:Y:S01]  /*1c3b0*/  FMUL.FTZ R15, R2.reuse, R107 ;  /* 0x0000006b020f7220 */ /* 0x040fe20000410000 */
[C---:B------:R-:W-:Y:S01]  /*1c3c0*/  FMUL.FTZ R26, R2.reuse, R98 ;  /* 0x00000062021a7220 */ /* 0x040fe20000410000 */
[C---:B------:R-:W-:Y:S03]  /*1c3d0*/  FMUL.FTZ R30, R2.reuse, R94 ;  /* 0x0000005e021e7220 */ /* 0x040fe60000410000 */
[----:B------:R-:W3:Y:S01]  /*1c3e0*/  MUFU.EX2 R73, R3 ;  /* 0x0000000300497308 */ /* 0x000ee20000000800 */
[C---:B------:R-:W-:Y:S01]  /*1c3f0*/  FMUL.FTZ R31, R2.reuse, R95 ;  /* 0x0000005f021f7220 */ /* 0x040fe20000410000 */
[C---:B------:R-:W-:Y:S01]  /*1c400*/  FMUL.FTZ R42, R2.reuse, R90 ;  /* 0x0000005a022a7220 */ /* 0x040fe20000410000 */
[----:B------:R-:W-:Y:S01]  /*1c410*/  F2FP.F16.F32.PACK_AB R90, R193, R161 ;  /* 0x000000a1c15a723e */ /* 0x000fe200000000ff */
[----:B------:R-:W-:Y:S01]  /*1c420*/  FMUL.FTZ R43, R2, R91 ;  /* 0x0000005b022b7220 */ /* 0x000fe20000410000 */
[----:B------:R-:W-:Y:S01]  /*1c430*/  F2FP.F16.F32.PACK_AB R91, R158, R66 ;  /* 0x000000429e5b723e */ /* 0x000fe200000000ff */
[C---:B------:R-:W-:Y:S01]  /*1c440*/  FMUL.FTZ R47, R2.reuse, R87 ;  /* 0x00000057022f7220 */ /* 0x040fe20000410000 */
[C---:B------:R-:W-:Y:S01]  /*1c450*/  FMUL.FTZ R58, R2.reuse, R82 ;  /* 0x00000052023a7220 */ /* 0x040fe20000410000 */
[----:B------:R-:W-:Y:S01]  /*1c460*/  FMUL.FTZ R59, R2, R83 ;  /* 0x00000053023b7220 */ /* 0x000fe20000410000 */
[C---:B-1----:R-:W-:Y:S01]  /*1c470*/  FFMA.FTZ R75, R0.reuse, R75, R65 ;  /* 0x0000004b004b7223 */ /* 0x042fe20000010041 */
[C---:B------:R-:W-:Y:S01]  /*1c480*/  FMUL.FTZ R8, R0.reuse, R108 ;  /* 0x0000006c00087220 */ /* 0x040fe20000410000 */
[C---:B------:R-:W-:Y:S01]  /*1c490*/  FMUL.FTZ R9, R0.reuse, R109 ;  /* 0x0000006d00097220 */ /* 0x040fe20000410000 */
[C---:B------:R-:W-:Y:S01]  /*1c4a0*/  FMUL.FTZ R12, R0.reuse, R104 ;  /* 0x00000068000c7220 */ /* 0x040fe20000410000 */
[C---:B------:R-:W-:Y:S01]  /*1c4b0*/  FMUL.FTZ R13, R0.reuse, R105 ;  /* 0x00000069000d7220 */ /* 0x040fe20000410000 */
[C---:B------:R-:W-:Y:S01]  /*1c4c0*/  FMUL.FTZ R24, R0.reuse, R96 ;  /* 0x0000006000187220 */ /* 0x040fe20000410000 */
[C---:B------:R-:W-:Y:S01]  /*1c4d0*/  FMUL.FTZ R25, R0.reuse, R97 ;  /* 0x0000006100197220 */ /* 0x040fe20000410000 */
[C---:B------:R-:W-:Y:S01]  /*1c4e0*/  FMUL.FTZ R28, R0.reuse, R92 ;  /* 0x0000005c001c7220 */ /* 0x040fe20000410000 */
[----:B---3--:R-:W-:Y:S01]  /*1c4f0*/  F2FP.F16.F32.PACK_AB R4, R73, R20 ;  /* 0x000000144904723e */ /* 0x008fe200000000ff */
[C---:B------:R-:W-:Y:S01]  /*1c500*/  FMUL.FTZ R29, R0.reuse, R93 ;  /* 0x0000005d001d7220 */ /* 0x040fe20000410000 */
[----:B------:R-:W-:Y:S01]  /*1c510*/  F2FP.F16.F32.PACK_AB R93, R157, R65 ;  /* 0x000000419d5d723e */ /* 0x000fe200000000ff */
[----:B------:R-:W-:Y:S01]  /*1c520*/  FMUL.FTZ R40, R0, R88 ;  /* 0x0000005800287220 */ /* 0x000fe20000410000 */
[----:B------:R-:W-:Y:S01]  /*1c530*/  PRMT R3, R4, 0x7632, R3 ;  /* 0x0000763204037816 */ /* 0x000fe20000000003 */
[C---:B------:R-:W-:Y:S01]  /*1c540*/  FMUL.FTZ R41, R0.reuse, R89 ;  /* 0x0000005900297220 */ /* 0x040fe20000410000 */
[C---:B------:R-:W-:Y:S01]  /*1c550*/  PRMT R92, R93.reuse, 0x7632, R92 ;  /* 0x000076325d5c7816 */ /* 0x040fe2000000005c */
[----:B------:R-:W-:Y:S01]  /*1c560*/  FMUL.FTZ R44, R0, R84 ;  /* 0x00000054002c7220 */ /* 0x000fe20000410000 */
[----:B------:R-:W-:Y:S01]  /*1c570*/  PRMT R99, R4, 0x5410, R3 ;  /* 0x0000541004637816 */ /* 0x000fe20000000003 */
[C---:B------:R-:W-:Y:S01]  /*1c580*/  FMUL.FTZ R45, R0.reuse, R85 ;  /* 0x00000055002d7220 */ /* 0x040fe20000410000 */
[----:B------:R-:W-:Y:S01]  /*1c590*/  PRMT R104, R93, 0x5410, R92 ;  /* 0x000054105d687816 */ /* 0x000fe2000000005c */
[----:B------:R-:W-:Y:S01]  /*1c5a0*/  FMUL.FTZ R56, R0, R80 ;  /* 0x0000005000387220 */ /* 0x000fe20000410000 */
[----:B------:R-:W-:Y:S01]  /*1c5b0*/  PRMT R89, R90, 0x7632, R89 ;  /* 0x000076325a597816 */ /* 0x000fe20000000059 */
[C---:B------:R-:W-:Y:S01]  /*1c5c0*/  FMUL.FTZ R57, R0.reuse, R81 ;  /* 0x0000005100397220 */ /* 0x040fe20000410000 */
[C---:B------:R-:W-:Y:S01]  /*1c5d0*/  PRMT R81, R91.reuse, 0x7632, R81 ;  /* 0x000076325b517816 */ /* 0x040fe20000000051 */
[----:B------:R-:W-:Y:S01]  /*1c5e0*/  FMUL.FTZ R60, R0, R76 ;  /* 0x0000004c003c7220 */ /* 0x000fe20000410000 */
[----:B------:R-:W-:Y:S01]  /*1c5f0*/  PRMT R97, R90, 0x5410, R89 ;  /* 0x000054105a617816 */ /* 0x000fe20000000059 */
[----:B------:R-:W-:Y:S01]  /*1c600*/  FMUL.FTZ R61, R0, R77 ;  /* 0x0000004d003d7220 */ /* 0x000fe20000410000 */
[----:B------:R-:W-:Y:S01]  /*1c610*/  PRMT R105, R91, 0x5410, R81 ;  /* 0x000054105b697816 */ /* 0x000fe20000000051 */
[----:B------:R-:W-:Y:S02]  /*1c620*/  IMAD.U32 R0, RZ, RZ, UR22 ;  /* 0x00000016ff007e24 */ /* 0x000fe4000f8e00ff */
[----:B------:R-:W-:Y:S02]  /*1c630*/  @!P6 HADD2 R251, -R3.H0_H0, -RZ.H0_H0 ;  /* 0xa00000ff03fbe230 */ /* 0x000fe40000000900 */
[C---:B------:R-:W-:Y:S01]  /*1c640*/  FMUL.FTZ R62, R2.reuse, R78 ;  /* 0x0000004e023e7220 */ /* 0x040fe20000410000 */
[----:B------:R-:W-:Y:S01]  /*1c650*/  FMUL.FTZ R63, R2, R79 ;  /* 0x0000004f023f7220 */ /* 0x000fe20000410000 */
[----:B------:R-:W-:Y:S01]  /*1c660*/  IMAD.MOV.U32 R106, RZ, RZ, R52 ;  /* 0x000000ffff6a7224 */ /* 0x000fe200078e0034 */
[----:B------:R-:W-:Y:S01]  /*1c670*/  LEA.HI.X.SX32 R17, R0, R145, 0x1, P0 ;  /* 0x0000009100117211 */ /* 0x000fe200000f0eff */
[----:B------:R-:W-:Y:S01]  /*1c680*/  IMAD.MOV.U32 R107, RZ, RZ, R53 ;  /* 0x000000ffff6b7224 */ /* 0x000fe200078e0035 */
[----:B------:R-:W-:Y:S01]  /*1c690*/  ISETP.LE.U32.AND P0, PT, R224, UR12, PT ;  /* 0x0000000ce0007c0c */ /* 0x000fe2000bf03070 */
[----:B------:R-:W1:Y:S01]  /*1c6a0*/  MUFU.EX2 R72, R72 ;  /* 0x0000004800487308 */ /* 0x000e620000000800 */
[----:B------:R-:W-:Y:S01]  /*1c6b0*/  PRMT R0, R18, 0x7632, R0 ;  /* 0x0000763212007816 */ /* 0x000fe20000000000 */
[----:B------:R-:W-:Y:S01]  /*1c6c0*/  IMAD.WIDE R196, R34, 0x70, R16 ;  /* 0x0000007022c47825 */ /* 0x000fe200078e0210 */
[----:B------:R-:W-:Y:S02]  /*1c6d0*/  @!P6 PRMT R3, R251, 0x5410, RZ ;  /* 0x00005410fb03e816 */ /* 0x000fe400000000ff */
[----:B------:R-:W-:Y:S01]  /*1c6e0*/  LOP3.LUT R220, R0, 0xff, RZ, 0xc0, !PT ;  /* 0x000000ff00dc7812 */ /* 0x000fe200078ec0ff */
[----:B------:R-:W-:Y:S01]  /*1c6f0*/  IMAD.MOV.U32 R84, RZ, RZ, R48 ;  /* 0x000000ffff547224 */ /* 0x000fe200078e0030 */
[----:B------:R-:W-:Y:S01]  /*1c700*/  ISETP.LE.U32.AND P6, PT, R221, UR12, PT ;  /* 0x0000000cdd007c0c */ /* 0x000fe2000bfc3070 */
[----:B------:R-:W-:Y:S01]  /*1c710*/  STG.E.U16 desc[UR28][R144.64+0x2], R3 ;  /* 0x0000020390007986 */ /* 0x000fe2000c10151c */
[----:B------:R-:W-:Y:S01]  /*1c720*/  IMAD.MOV.U32 R34, RZ, RZ, R146 ;  /* 0x000000ffff227224 */ /* 0x000fe200078e0092 */
[----:B------:R-:W-:Y:S01]  /*1c730*/  MUFU.EX2 R155, R38 ;  /* 0x00000026009b7308 */ /* 0x000fe20000000800 */
[----:B------:R-:W-:Y:S02]  /*1c740*/  IMAD.U32 R146, RZ, RZ, UR22 ;  /* 0x00000016ff927e24 */ /* 0x000fe4000f8e00ff */
[----:B------:R-:W-:Y:S02]  /*1c750*/  @!P0 HADD2 R250, -R4.H0_H0, -RZ.H0_H0 ;  /* 0xa00000ff04fa8230 */ /* 0x000fe40000000900 */
[----:B------:R-:W-:Y:S02]  /*1c760*/  IMAD.MOV.U32 R85, RZ, RZ, R49 ;  /* 0x000000ffff557224 */ /* 0x000fe400078e0031 */
[----:B------:R-:W-:Y:S01]  /*1c770*/  FADD.FTZ R75, R157, R75 ;  /* 0x0000004b9d4b7221 */ /* 0x000fe20000010000 */
[----:B------:R-:W-:Y:S01]  /*1c780*/  IMAD.MOV.U32 R96, RZ, RZ, R223 ;  /* 0x000000ffff607224 */ /* 0x000fe200078e00df */
[----:B------:R-:W-:Y:S01]  /*1c790*/  PRMT R223, R140, 0x7772, RZ ;  /* 0x000077728cdf7816 */ /* 0x000fe200000000ff */
[----:B------:R-:W-:Y:S01]  /*1c7a0*/  IMAD.MOV.U32 R95, RZ, RZ, R85 ;  /* 0x000000ffff5f7224 */ /* 0x000fe200078e0055 */
[----:B------:R-:W-:Y:S01]  /*1c7b0*/  @!P0 PRMT R4, R250, 0x5410, RZ ;  /* 0x00005410fa048816 */ /* 0x000fe200000000ff */
[----:B------:R-:W-:Y:S01]  /*1c7c0*/  IMAD.MOV.U32 R108, RZ, RZ, R34 ;  /* 0x000000ffff6c7224 */ /* 0x000fe200078e0022 */
[----:B------:R-:W-:Y:S01]  /*1c7d0*/  ISETP.LE.U32.AND P0, PT, R220, UR12, PT ;  /* 0x0000000cdc007c0c */ /* 0x000fe2000bf03070 */
[----:B------:R-:W-:Y:S01]  /*1c7e0*/  IMAD.MOV.U32 R34, RZ, RZ, R36 ;  /* 0x000000ffff227224 */ /* 0x000fe200078e0024 */
[----:B------:R-:W-:Y:S01]  /*1c7f0*/  MUFU.EX2 R78, R74 ;  /* 0x0000004a004e7308 */ /* 0x000fe20000000800 */
[----:B------:R-:W-:Y:S01]  /*1c800*/  STG.E.U16 desc[UR28][R144.64], R4 ;  /* 0x0000000490007986 */ /* 0x000fe2000c10151c */
[----:B------:R-:W-:Y:S01]  /*1c810*/  IMAD.MOV.U32 R88, RZ, RZ, R222 ;  /* 0x000000ffff587224 */ /* 0x000fe200078e00de */
[----:B------:R-:W-:Y:S01]  /*1c820*/  PRMT R222, R140, 0x7773, RZ ;  /* 0x000077738cde7816 */ /* 0x000fe200000000ff */
[----:B------:R-:W-:Y:S02]  /*1c830*/  IMAD.MOV.U32 R94, RZ, RZ, R84 ;  /* 0x000000ffff5e7224 */ /* 0x000fe400078e0054 */
[----:B------:R-:W-:Y:S01]  /*1c840*/  FADD.FTZ R75, R161, R75 ;  /* 0x0000004ba14b7221 */ /* 0x000fe20000010000 */
[----:B------:R-:W-:Y:S03]  /*1c850*/  IMAD.MOV.U32 R84, RZ, RZ, R34 ;  /* 0x000000ffff547224 */ /* 0x000fe600078e0022 */
[----:B------:R3:W-:Y:S01]  /*1c860*/  MUFU.EX2 R76, R195 ;  /* 0x000000c3004c7308 */ /* 0x0007e20000000800 */
[----:B------:R-:W-:Y:S09]  /*1c870*/  IMAD.MOV.U32 R94, RZ, RZ, R84 ;  /* 0x000000ffff5e7224 */ /* 0x000ff200078e0054 */
[----:B------:R-:W-:Y:S10]  /*1c880*/  MUFU.EX2 R74, R200 ;  /* 0x000000c8004a7308 */ /* 0x000ff40000000800 */
[----:B------:R-:W-:Y:S01]  /*1c890*/  MUFU.EX2 R151, R151 ;  /* 0x0000009700977308 */ /* 0x000fe20000000800 */
[----:B---3--:R-:W-:Y:S09]  /*1c8a0*/  LOP3.LUT R195, R141, 0xff, RZ, 0xc0, !PT ;  /* 0x000000ff8dc37812 */ /* 0x008ff200078ec0ff */
[----:B------:R-:W-:Y:S01]  /*1c8b0*/  MUFU.EX2 R148, R148 ;  /* 0x0000009400947308 */ /* 0x000fe20000000800 */
[C---:B----4-:R-:W-:Y:S01]  /*1c8c0*/  FFMA.FTZ R21, R2.reuse, R10, R66 ;  /* 0x0000000a02157223 */ /* 0x050fe20000010042 */
[----:B------:R-:W-:Y:S01]  /*1c8d0*/  FMUL.FTZ R10, R2, R110 ;  /* 0x0000006e020a7220 */ /* 0x000fe20000410000 */
[----:B-1----:R-:W-:Y:S04]  /*1c8e0*/  F2FP.F16.F32.PACK_AB R2, R72, R7 ;  /* 0x000000074802723e */ /* 0x002fe800000000ff */
[C---:B------:R-:W-:Y:S04]  /*1c8f0*/  PRMT R0, R2.reuse, 0x7632, R0 ;  /* 0x0000763202007816 */ /* 0x040fe80000000000 */
[----:B------:R-:W-:Y:S01]  /*1c900*/  PRMT R98, R2, 0x5410, R0 ;  /* 0x0000541002627816 */ /* 0x000fe20000000000 */
[----:B------:R-:W-:Y:S05]  /*1c910*/  @!P6 HADD2 R252, -R0.H0_H0, -RZ.H0_H0 ;  /* 0xa00000ff00fce230 */ /* 0x000fea0000000900 */
[----:B------:R-:W-:Y:S02]  /*1c920*/  @!P6 PRMT R0, R252, 0x5410, RZ ;  /* 0x00005410fc00e816 */ /* 0x000fe400000000ff */
[----:B------:R-:W-:Y:S03]  /*1c930*/  LEA R146, P6, R146, R196, 0x1 ;  /* 0x000000c492927211 */ /* 0x000fe600078c08ff */
[----:B------:R1:W-:Y:S01]  /*1c940*/  STG.E.U16 desc[UR28][R16.64+0x2], R0 ;  /* 0x0000020010007986 */ /* 0x0003e2000c10151c */
[----:B--2---:R-:W-:Y:S01]  /*1c950*/  @!P4 HADD2 R32, -R92.H0_H0, -RZ.H0_H0 ;  /* 0xa00000ff5c20c230 */ /* 0x004fe20000000900 */
[----:B-1----:R-:W-:Y:S04]  /*1c960*/  PRMT R0, R19, 0x7632, R0 ;  /* 0x0000763213007816 */ /* 0x002fe80000000000 */
[----:B------:R-:W-:Y:S02]  /*1c970*/  PRMT R22, R32, 0x7610, R22 ;  /* 0x0000761020167816 */ /* 0x000fe40000000016 */
[----:B------:R-:W-:Y:S01]  /*1c980*/  LOP3.LUT R215, R0, 0xff, RZ, 0xc0, !PT ;  /* 0x000000ff00d77812 */ /* 0x000fe200078ec0ff */
[----:B------:R-:W-:Y:S01]  /*1c990*/  FMUL.FTZ R0, R5, UR4 ;  /* 0x0000000405007c20 */ /* 0x000fe20008410000 */
[----:B------:R-:W-:Y:S05]  /*1c9a0*/  @!P4 PRMT R92, R22, 0x5410, RZ ;  /* 0x00005410165cc816 */ /* 0x000fea00000000ff */
[----:B------:R-:W1:Y:S01]  /*1c9b0*/  MUFU.EX2 R0, R0 ;  /* 0x0000000000007308 */ /* 0x000e620000000800 */
[----:B-----5:R-:W-:Y:S05]  /*1c9c0*/  @!P0 HADD2 R35, -R2.H0_H0, -RZ.H0_H0 ;  /* 0xa00000ff02238230 */ /* 0x020fea0000000900 */
[----:B------:R-:W-:Y:S01]  /*1c9d0*/  PRMT R18, R35, 0x7610, R18 ;  /* 0x0000761023127816 */ /* 0x000fe20000000012 */
[----:B------:R2:W-:Y:S03]  /*1c9e0*/  @!P0 STL.S16 [R1], R35 ;  /* 0x0000002301008387 */ /* 0x0005e60000100600 */
[----:B------:R-:W-:Y:S01]  /*1c9f0*/  @!P0 PRMT R2, R18, 0x5410, RZ ;  /* 0x0000541012028816 */ /* 0x000fe200000000ff */
[----:B------:R3:W4:Y:S01]  /*1ca00*/  LDL.S16 R23, [R1+0x8] ;  /* 0x0000080001177983 */ /* 0x0007220000100600 */
[----:B------:R-:W-:Y:S01]  /*1ca10*/  ISETP.LE.U32.AND P0, PT, R217, UR12, PT ;  /* 0x0000000cd9007c0c */ /* 0x000fe2000bf03070 */
[C---:B-1----:R-:W-:Y:S01]  /*1ca20*/  FMUL.FTZ R36, R0.reuse, R120 ;  /* 0x0000007800247220 */ /* 0x042fe20000410000 */
[C---:B------:R-:W-:Y:S01]  /*1ca30*/  FMUL.FTZ R48, R0.reuse, R116 ;  /* 0x0000007400307220 */ /* 0x040fe20000410000 */
[----:B------:R1:W-:Y:S01]  /*1ca40*/  STG.E.U16 desc[UR28][R16.64], R2 ;  /* 0x0000000210007986 */ /* 0x0003e2000c10151c */
[C---:B------:R-:W-:Y:S01]  /*1ca50*/  FMUL.FTZ R49, R0.reuse, R117 ;  /* 0x0000007500317220 */ /* 0x040fe20000410000 */
[C---:B------:R-:W-:Y:S01]  /*1ca60*/  FMUL.FTZ R52, R0.reuse, R112 ;  /* 0x0000007000347220 */ /* 0x040fe20000410000 */
[C---:B------:R-:W-:Y:S01]  /*1ca70*/  FMUL.FTZ R53, R0.reuse, R113 ;  /* 0x0000007100357220 */ /* 0x040fe20000410000 */
[----:B------:R-:W5:Y:S01]  /*1ca80*/  LDL.LU R18, [R1+0x104] ;  /* 0x0001040001127983 */ /* 0x000f620000300800 */
[C---:B------:R-:W-:Y:S01]  /*1ca90*/  FMUL.FTZ R64, R0.reuse, R100 ;  /* 0x0000006400407220 */ /* 0x040fe20000410000 */
[C---:B------:R-:W-:Y:S01]  /*1caa0*/  FMUL.FTZ R65, R0.reuse, R101 ;  /* 0x0000006500417220 */ /* 0x040fe20000410000 */
[----:B------:R-:W-:Y:S01]  /*1cab0*/  MUFU.EX2 R120, R50 ;  /* 0x0000003200787308 */ /* 0x000fe20000000800 */
[----:B------:R-:W-:Y:S01]  /*1cac0*/  IMAD.MOV.U32 R116, RZ, RZ, R108 ;  /* 0x000000ffff747224 */ /* 0x000fe200078e006c */
[----:B------:R-:W-:Y:S01]  /*1cad0*/  STG.E.U16 desc[UR28][R196.64+0x2], R92 ;  /* 0x0000025cc4007986 */ /* 0x000fe2000c10151c */
[----:B------:R-:W-:Y:S02]  /*1cae0*/  @!P0 HADD2 R33, -R93.H0_H0, -RZ.H0_H0 ;  /* 0xa00000ff5d218230 */ /* 0x000fe40000000900 */
[----:B------:R-:W-:Y:S03]  /*1caf0*/  IMAD.MOV.U32 R113, RZ, RZ, R140 ;  /* 0x000000ffff717224 */ /* 0x000fe600078e008c */
[----:B------:R-:W-:Y:S01]  /*1cb00*/  PRMT R3, R33, 0x7610, R3 ;  /* 0x0000761021037816 */ /* 0x000fe20000000003 */
[----:B--2---:R-:W-:Y:S03]  /*1cb10*/  IMAD.MOV.U32 R35, RZ, RZ, R147 ;  /* 0x000000ffff237224 */ /* 0x004fe600078e0093 */
[----:B------:R-:W-:Y:S02]  /*1cb20*/  @!P0 PRMT R93, R3, 0x5410, RZ ;  /* 0x00005410035d8816 */ /* 0x000fe400000000ff */
[----:B------:R-:W-:Y:S01]  /*1cb30*/  LOP3.LUT R3, R141, 0xffff, RZ, 0xc0, !PT ;  /* 0x0000ffff8d037812 */ /* 0x000fe200078ec0ff */
[----:B------:R-:W-:Y:S02]  /*1cb40*/  IMAD.MOV.U32 R109, RZ, RZ, R35 ;  /* 0x000000ffff6d7224 */ /* 0x000fe400078e0023 */
[----:B------:R2:W-:Y:S01]  /*1cb50*/  STG.E.U16 desc[UR28][R196.64], R93 ;  /* 0x0000005dc4007986 */ /* 0x0005e2000c10151c */
[----:B------:R-:W-:Y:S01]  /*1cb60*/  SHF.R.U32.HI R231, RZ, 0x8, R3 ;  /* 0x00000008ffe77819 */ /* 0x000fe20000011603 */
[----:B------:R-:W-:Y:S02]  /*1cb70*/  IMAD.MOV.U32 R35, RZ, RZ, R37 ;  /* 0x000000ffff237224 */ /* 0x000fe400078e0025 */
[----:B------:R-:W-:Y:S01]  /*1cb80*/  FMUL.FTZ R37, R0, R121 ;  /* 0x0000007900257220 */ /* 0x000fe20000410000 */
[----:B-1----:R3:W3:Y:S01]  /*1cb90*/  LDL.S16 R17, [R1+0x10] ;  /* 0x0000100001117983 */ /* 0x0026e20000100600 */
[----:B------:R-:W-:Y:S01]  /*1cba0*/  LOP3.LUT R3, R231, 0xffff, RZ, 0xc0, !PT ;  /* 0x0000ffffe7037812 */ /* 0x000fe200078ec0ff */
[----:B------:R-:W-:Y:S02]  /*1cbb0*/  IMAD.U32 R2, RZ, RZ, UR22 ;  /* 0x00000016ff027e24 */ /* 0x000fe4000f8e00ff */
[----:B------:R-:W3:Y:S01]  /*1cbc0*/  LDL.LU R16, [R1+0xf4] ;  /* 0x0000f40001107983 */ /* 0x000ee20000300800 */
[----:B------:R-:W-:Y:S02]  /*1cbd0*/  IMAD.MOV.U32 R85, RZ, RZ, R35 ;  /* 0x000000ffff557224 */ /* 0x000fe400078e0023 */
[----:B------:R-:W-:Y:S01]  /*1cbe0*/  LEA.HI.X.SX32 R147, R2, R197, 0x1, P6 ;  /* 0x000000c502937211 */ /* 0x000fe200030f0eff */
[----:B------:R1:W-:Y:S01]  /*1cbf0*/  @!P0 STL.S16 [R1+0xc], R33 ;  /* 0x00000c2101008387 */ /* 0x0003e20000100600 */
[----:B------:R-:W-:Y:S01]  /*1cc00*/  ISETP.LE.U32.AND P6, PT, R215, UR12, PT ;  /* 0x0000000cd7007c0c */ /* 0x000fe2000bfc3070 */
[----:B------:R-:W-:Y:S01]  /*1cc10*/  FMUL.FTZ R2, R6, UR4 ;  /* 0x0000000406027c20 */ /* 0x000fe20008410000 */
[----:B------:R-:W-:Y:S01]  /*1cc20*/  ISETP.LE.U32.AND P0, PT, R214, UR12, PT ;  /* 0x0000000cd6007c0c */ /* 0x000fe2000bf03070 */
[----:B------:R1:W-:Y:S01]  /*1cc30*/  @!P4 STL.S16 [R1+0x4], R32 ;  /* 0x000004200100c387 */ /* 0x0003e20000100600 */
[----:B------:R-:W-:Y:S01]  /*1cc40*/  ISETP.LE.U32.AND P4, PT, R212, UR12, PT ;  /* 0x0000000cd4007c0c */ /* 0x000fe2000bf83070 */
[----:B------:R-:W-:Y:S02]  /*1cc50*/  IMAD.MOV.U32 R117, RZ, RZ, R109 ;  /* 0x000000ffff757224 */ /* 0x000fe400078e006d */
[----:B------:R3:W3:Y:S01]  /*1cc60*/  LDL.S16 R4, [R1+0x14] ;  /* 0x0000140001047983 */ /* 0x0006e20000100600 */
[----:B------:R-:W1:Y:S01]  /*1cc70*/  MUFU.EX2 R2, R2 ;  /* 0x0000000200027308 */ /* 0x000e620000000800 */
[----:B--2---:R-:W-:Y:S01]  /*1cc80*/  PRMT R93, R143, 0x7632, R93 ;  /* 0x000076328f5d7816 */ /* 0x004fe2000000005d */
[----:B-1----:R-:W-:Y:S01]  /*1cc90*/  FMUL.FTZ R33, R0, R125 ;  /* 0x0000007d00217220 */ /* 0x002fe20000410000 */
[C---:B------:R-:W-:Y:S01]  /*1cca0*/  FMUL.FTZ R67, R2.reuse, R103 ;  /* 0x0000006702437220 */ /* 0x040fe20000410000 */
[C---:B------:R-:W-:Y:S01]  /*1ccb0*/  FMUL.FTZ R34, R2.reuse, R126 ;  /* 0x0000007e02227220 */ /* 0x040fe20000410000 */
[----:B------:R-:W-:Y:S01]  /*1ccc0*/  FMUL.FTZ R35, R2, R127 ;  /* 0x0000007f02237220 */ /* 0x000fe20000410000 */
[----:B------:R-:W-:Y:S01]  /*1ccd0*/  FMUL.FTZ R32, R0, R124 ;  /* 0x0000007c00207220 */ /* 0x000fe20000410000 */
[C---:B------:R-:W-:Y:S01]  /*1cce0*/  FMUL.FTZ R22, R2.reuse, R130 ;  /* 0x0000008202167220 */ /* 0x040fe20000410000 */
[C---:B------:R-:W-:Y:S01]  /*1ccf0*/  FMUL.FTZ R38, R2.reuse, R122 ;  /* 0x0000007a02267220 */ /* 0x040fe20000410000 */
[C---:B------:R-:W-:Y:S01]  /*1cd00*/  FMUL.FTZ R39, R2.reuse, R123 ;  /* 0x0000007b02277220 */ /* 0x040fe20000410000 */
[C---:B------:R-:W-:Y:S01]  /*1cd10*/  FMUL.FTZ R50, R2.reuse, R118 ;  /* 0x0000007602327220 */ /* 0x040fe20000410000 */
[C---:B------:R-:W-:Y:S01]  /*1cd20*/  FMUL.FTZ R51, R2.reuse, R119 ;  /* 0x0000007702337220 */ /* 0x040fe20000410000 */
[----:B------:R-:W-:Y:S01]  /*1cd30*/  FMUL.FTZ R66, R2, R102 ;  /* 0x0000006602427220 */ /* 0x000fe20000410000 */
[----:B------:R-:W-:Y:S01]  /*1cd40*/  MUFU.EX2 R118, R204 ;  /* 0x000000cc00767308 */ /* 0x000fe20000000800 */
[----:B----4-:R-:W-:Y:S05]  /*1cd50*/  @!P6 HADD2 R23, -R91.H0_H0, -RZ.H0_H0 ;  /* 0xa00000ff5b17e230 */ /* 0x010fea0000000900 */
[----:B------:R-:W-:Y:S01]  /*1cd60*/  PRMT R19, R23, 0x7610, R19 ;  /* 0x0000761017137816 */ /* 0x000fe20000000013 */
[----:B------:R1:W-:Y:S01]  /*1cd70*/  @!P6 STL.S16 [R1+0x8], R23 ;  /* 0x000008170100e387 */ /* 0x0003e20000100600 */
[C---:B-----5:R-:W-:Y:S02]  /*1cd80*/  FFMA.FTZ R77, R0.reuse, R18, R20 ;  /* 0x00000012004d7223 */ /* 0x060fe40000010014 */
[----:B------:R-:W-:Y:S01]  /*1cd90*/  @!P6 PRMT R91, R19, 0x5410, RZ ;  /* 0x00005410135be816 */ /* 0x000fe200000000ff */
[----:B------:R-:W-:Y:S01]  /*1cda0*/  FMUL.FTZ R20, R0, R128 ;  /* 0x0000008000147220 */ /* 0x000fe20000410000 */
[----:B------:R-:W-:Y:S01]  /*1cdb0*/  ISETP.LE.U32.AND P6, PT, R3, UR12, PT ;  /* 0x0000000c03007c0c */ /* 0x000fe2000bfc3070 */
[----:B------:R-:W-:Y:S01]  /*1cdc0*/  FMUL.FTZ R18, R2, R134 ;  /* 0x0000008602127220 */ /* 0x000fe20000410000 */
[----:B------:R-:W-:Y:S01]  /*1cdd0*/  PRMT R3, R152, 0x7770, RZ ;  /* 0x0000777098037816 */ /* 0x000fe200000000ff */
[----:B------:R-:W-:Y:S01]  /*1cde0*/  FADD.FTZ R77, R73, R77 ;  /* 0x0000004d494d7221 */ /* 0x000fe20000010000 */
[----:B------:R-:W-:Y:S01]  /*1cdf0*/  F2FP.F16.F32.PACK_AB R73, R160, R163 ;  /* 0x000000a3a049723e */ /* 0x000fe200000000ff */
[C---:B------:R-:W-:Y:S01]  /*1ce00*/  FMUL.FTZ R19, R2.reuse, R135 ;  /* 0x0000008702137220 */ /* 0x040fe20000410000 */
[----:B------:R-:W-:Y:S01]  /*1ce10*/  LOP3.LUT R135, R143, 0xff, RZ, 0xc0, !PT ;  /* 0x000000ff8f877812 */ /* 0x000fe200078ec0ff */
[----:B------:R-:W-:Y:S01]  /*1ce20*/  STG.E.U16 desc[UR28][R146.64], R91 ;  /* 0x0000005b92007986 */ /* 0x000fe2000c10151c */
[----:B------:R-:W-:Y:S01]  /*1ce30*/  SHF.R.U32.HI R143, RZ, 0x18, R143 ;  /* 0x00000018ff8f7819 */ /* 0x000fe2000001168f */
[C---:B-1----:R-:W-:Y:S01]  /*1ce40*/  FMUL.FTZ R23, R2.reuse, R131 ;  /* 0x0000008302177220 */ /* 0x042fe20000410000 */
[----:B---3--:R-:W-:Y:S02]  /*1ce50*/  @!P0 HADD2 R17, -R81.H0_H0, -RZ.H0_H0 ;  /* 0xa00000ff51118230 */ /* 0x008fe40000000900 */
[----:B------:R-:W-:Y:S03]  /*1ce60*/  FFMA.FTZ R79, R2, R16, R7 ;  /* 0x00000010024f7223 */ /* 0x000fe60000010007 */
[----:B------:R-:W-:Y:S01]  /*1ce70*/  PRMT R5, R17, 0x7610, R5 ;  /* 0x0000761011057816 */ /* 0x000fe20000000005 */
[----:B------:R1:W-:Y:S01]  /*1ce80*/  @!P0 STL.S16 [R1+0x10], R17 ;  /* 0x0000101101008387 */ /* 0x0003e20000100600 */
[----:B------:R-:W-:Y:S01]  /*1ce90*/  FMUL.FTZ R16, R0, R132 ;  /* 0x0000008400107220 */ /* 0x000fe20000410000 */
[----:B------:R-:W-:Y:S01]  /*1cea0*/  FMUL.FTZ R7, R2, R139 ;  /* 0x0000008b02077220 */ /* 0x000fe20000410000 */
[----:B------:R-:W-:Y:S01]  /*1ceb0*/  @!P0 PRMT R81, R5, 0x5410, RZ ;  /* 0x0000541005518816 */ /* 0x000fe200000000ff */
[----:B------:R-:W-:Y:S01]  /*1cec0*/  FMUL.FTZ R5, R0, R137 ;  /* 0x0000008900057220 */ /* 0x000fe20000410000 */
[----:B------:R-:W-:Y:S01]  /*1ced0*/  ISETP.LE.U32.AND P0, PT, R3, UR12, PT ;  /* 0x0000000c03007c0c */ /* 0x000fe2000bf03070 */
[----:B------:R-:W-:Y:S01]  /*1cee0*/  FADD.FTZ R3, R158, R21 ;  /* 0x000000159e037221 */ /* 0x000fe20000010000 */
[----:B------:R-:W-:Y:S01]  /*1cef0*/  FMUL.FTZ R21, R0, R129 ;  /* 0x0000008100157220 */ /* 0x000fe20000410000 */
[----:B------:R-:W-:Y:S02]  /*1cf00*/  IMAD.MOV.U32 R137, RZ, RZ, R107 ;  /* 0x000000ffff897224 */ /* 0x000fe400078e006b */
[----:B------:R-:W-:Y:S01]  /*1cf10*/  FADD.FTZ R79, R72, R79 ;  /* 0x0000004f484f7221 */ /* 0x000fe20000010000 */
[----:B------:R-:W-:Y:S01]  /*1cf20*/  @!P4 HADD2 R4, -R90.H0_H0, -RZ.H0_H0 ;  /* 0xa00000ff5a04c230 */ /* 0x000fe20000000900 */
[----:B------:R-:W-:Y:S01]  /*1cf30*/  STG.E.U16 desc[UR28][R146.64+0x2], R81 ;  /* 0x0000025192007986 */ /* 0x000fe2000c10151c */
[----:B------:R-:W-:Y:S02]  /*1cf40*/  IMAD.MOV.U32 R107, RZ, RZ, R55 ;  /* 0x000000ffff6b7224 */ /* 0x000fe400078e0037 */
[----:B------:R-:W-:Y:S01]  /*1cf50*/  FMUL.FTZ R55, R2, R115 ;  /* 0x0000007302377220 */ /* 0x000fe20000410000 */
[----:B------:R-:W-:Y:S01]  /*1cf60*/  FADD.FTZ R72, R163, R3 ;  /* 0x00000003a3487221 */ /* 0x000fe20000010000 */
[----:B------:R-:W-:Y:S01]  /*1cf70*/  PRMT R6, R4, 0x7610, R6 ;  /* 0x0000761004067816 */ /* 0x000fe20000000006 */
[----:B------:R2:W-:Y:S01]  /*1cf80*/  @!P4 STL.S16 [R1+0x14], R4 ;  /* 0x000014040100c387 */ /* 0x0005e20000100600 */
[----:B------:R-:W-:Y:S02]  /*1cf90*/  IMAD.MOV.U32 R137, RZ, RZ, R107 ;  /* 0x000000ffff897224 */ /* 0x000fe400078e006b */
[----:B------:R-:W-:Y:S01]  /*1cfa0*/  @!P4 PRMT R90, R6, 0x5410, RZ ;  /* 0x00005410065ac816 */ /* 0x000fe200000000ff */
[----:B------:R-:W-:Y:S01]  /*1cfb0*/  FMUL.FTZ R6, R2, R138 ;  /* 0x0000008a02067220 */ /* 0x000fe20000410000 */
[----:B------:R-:W-:Y:S01]  /*1cfc0*/  ISETP.GT.U32.AND P4, PT, R240, UR12, PT ;  /* 0x0000000cf0007c0c */ /* 0x000fe2000bf84070 */
[----:B------:R-:W-:Y:S02]  /*1cfd0*/  IMAD.MOV.U32 R131, RZ, RZ, R137 ;  /* 0x000000ffff837224 */ /* 0x000fe400078e0089 */
[C---:B-1----:R-:W-:Y:S01]  /*1cfe0*/  FMUL.FTZ R17, R0.reuse, R133 ;  /* 0x0000008500117220 */ /* 0x042fe20000410000 */
[----:B--2---:R-:W-:Y:S01]  /*1cff0*/  FMUL.FTZ R4, R0, R136 ;  /* 0x0000008800047220 */ /* 0x004fe20000410000 */
[----:B------:R-:W-:Y:S01]  /*1d000*/  IMAD.MOV.U32 R136, RZ, RZ, R106 ;  /* 0x000000ffff887224 */ /* 0x000fe200078e006a */
[----:B------:R2:W3:Y:S01]  /*1d010*/  LDL.S16 R0, [R1+0x24] ;  /* 0x0000240001007983 */ /* 0x0004e20000100600 */
[----:B------:R-:W-:Y:S02]  /*1d020*/  IMAD.MOV.U32 R106, RZ, RZ, R54 ;  /* 0x000000ffff6a7224 */ /* 0x000fe400078e0036 */
[----:B------:R-:W-:Y:S04]  /*1d030*/  FMUL.FTZ R54, R2, R114 ;  /* 0x0000007202367220 */ /* 0x000fe80000410000 */
[----:B---3--:R-:W-:Y:S05]  /*1d040*/  @P4 HADD2 R0, -R89.H0_H0, -RZ.H0_H0 ;  /* 0xa00000ff59004230 */ /* 0x008fea0000000900 */
[----:B------:R-:W-:Y:S01]  /*1d050*/  PRMT R80, R0, 0x7610, R80 ;  /* 0x0000761000507816 */ /* 0x000fe20000000050 */
[----:B------:R1:W-:Y:S03]  /*1d060*/  @P4 STL.S16 [R1+0x24], R0 ;  /* 0x0000240001004387 */ /* 0x0003e60000100600 */
[----:B------:R-:W-:Y:S01]  /*1d070*/  @P4 PRMT R89, R80, 0x5410, RZ ;  /* 0x0000541050594816 */ /* 0x000fe200000000ff */
[----:B------:R2:W3:Y:S01]  /*1d080*/  LDL.S16 R86, [R1+0x20] ;  /* 0x0000200001567983 */ /* 0x0004e20000100600 */
[----:B------:R-:W-:Y:S01]  /*1d090*/  ISETP.GT.U32.AND P4, PT, R238, UR12, PT ;  /* 0x0000000cee007c0c */ /* 0x000fe2000bf84070 */
[----:B------:R-:W-:Y:S02]  /*1d0a0*/  FADD.FTZ R80, R193, R75 ;  /* 0x0000004bc1507221 */ /* 0x000fe40000010000 */
[----:B------:R2:W4:Y:S01]  /*1d0b0*/  LDL.S16 R103, [R1+0x58] ;  /* 0x0000580001677983 */ /* 0x0005220000100600 */
[----:B-1----:R-:W-:Y:S05]  /*1d0c0*/  IMAD.U32 R0, RZ, RZ, UR24 ;  /* 0x00000018ff007e24 */ /* 0x002fea000f8e00ff */
[----:B------:R-:W-:Y:S01]  /*1d0d0*/  LOP3.LUT R0, R95, UR37, R0, 0x96, !PT ;  /* 0x000000255f007c12 */ /* 0x000fe2000f8e9600 */
[----:B------:R-:W-:Y:S02]  /*1d0e0*/  IMAD.MOV.U32 R95, RZ, RZ, R85 ;  /* 0x000000ffff5f7224 */ /* 0x000fe400078e0055 */
[--C-:B------:R-:W-:Y:S01]  /*1d0f0*/  FADD.FTZ R85, R160, R72.reuse ;  /* 0x00000048a0557221 */ /* 0x100fe20000010000 */
[----:B------:R-:W-:Y:S01]  /*1d100*/  PRMT R72, R73, 0x7632, R72 ;  /* 0x0000763249487816 */ /* 0x000fe20000000048 */
[----:B------:R-:W-:Y:S05]  /*1d110*/  IMAD.WIDE.U32 R82, R0, -0x326172a9, RZ ;  /* 0xcd9e8d5700527825 */ /* 0x000fea00078e00ff */
[C---:B------:R-:W-:Y:S02]  /*1d120*/  LOP3.LUT R0, R83.reuse, R88, RZ, 0x3c, !PT ;  /* 0x0000005853007212 */ /* 0x040fe400078e3cff */
[C---:B------:R-:W-:Y:S02]  /*1d130*/  LOP3.LUT R2, R82.reuse, R211, RZ, 0x3c, !PT ;  /* 0x000000d352027212 */ /* 0x040fe400078e3cff */
[----:B------:R-:W-:Y:S01]  /*1d140*/  LOP3.LUT R111, R82, R210, RZ, 0x3c, !PT ;  /* 0x000000d2526f7212 */ /* 0x000fe200078e3cff */
[----:B------:R-:W1:Y:S01]  /*1d150*/  LDC R211, c[0x0][0x448] ;  /* 0x00011200ffd37b82 */ /* 0x000e620000000800 */
[----:B------:R-:W-:Y:S01]  /*1d160*/  LOP3.LUT R112, R83, R96, RZ, 0x3c, !PT ;  /* 0x0000006053707212 */ /* 0x000fe200078e3cff */
[----:B------:R-:W-:Y:S01]  /*1d170*/  IMAD.WIDE.U32 R82, R0, -0x2daee0ad, RZ ;  /* 0xd2511f5300527825 */ /* 0x000fe200078e00ff */
[----:B------:R-:W-:Y:S01]  /*1d180*/  PRMT R96, R73, 0x5410, R72 ;  /* 0x0000541049607816 */ /* 0x000fe20000000048 */
[----:B------:R-:W5:Y:S02]  /*1d190*/  MUFU.EX2 R0, R199 ;  /* 0x000000c700007308 */ /* 0x000f640000000800 */
[----:B------:R-:W-:Y:S01]  /*1d1a0*/  IMAD.WIDE.U32 R2, R2, -0x2daee0ad, RZ ;  /* 0xd2511f5302027825 */ /* 0x000fe200078e00ff */
[----:B------:R-:W-:Y:S03]  /*1d1b0*/  LOP3.LUT R75, R136, UR11, R83, 0x96, !PT ;  /* 0x0000000b884b7c12 */ /* 0x000fe6000f8e9653 */
[----:B------:R-:W-:Y:S01]  /*1d1c0*/  IMAD.MOV.U32 R136, RZ, RZ, R106 ;  /* 0x000000ffff887224 */ /* 0x000fe200078e006a */
[----:B------:R-:W-:Y:S01]  /*1d1d0*/  LOP3.LUT R84, R82, UR10, R3, 0x96, !PT ;  /* 0x0000000a52547c12 */ /* 0x000fe2000f8e9603 */
[----:B------:R-:W-:Y:S01]  /*1d1e0*/  FADD.FTZ R3, R78, R77 ;  /* 0x0000004d4e037221 */ /* 0x000fe20000010000 */
[C---:B------:R-:W-:Y:S01]  /*1d1f0*/  F2FP.F16.F32.PACK_AB R78, R74.reuse, R78 ;  /* 0x0000004e4a4e723e */ /* 0x040fe200000000ff */
[----:B------:R-:W-:Y:S02]  /*1d200*/  IMAD.WIDE.U32 R100, R75, -0x326172a9, RZ ;  /* 0xcd9e8d574b647825 */ /* 0x000fe400078e00ff */
[----:B------:R-:W-:Y:S02]  /*1d210*/  MUFU.EX2 R75, R205 ;  /* 0x000000cd004b7308 */ /* 0x000fe40000000800 */
[----:B------:R-:W-:Y:S01]  /*1d220*/  FADD.FTZ R88, R74, R3 ;  /* 0x000000034a587221 */ /* 0x000fe20000010000 */
[----:B------:R-:W-:Y:S01]  /*1d230*/  FADD.FTZ R3, R76, R79 ;  /* 0x0000004f4c037221 */ /* 0x000fe20000010000 */
[----:B------:R-:W-:Y:S01]  /*1d240*/  LOP3.LUT R82, R94, UR17, R101, 0x96, !PT ;  /* 0x000000115e527c12 */ /* 0x000fe2000f8e9665 */
[----:B------:R-:W-:Y:S01]  /*1d250*/  IMAD.MOV.U32 R130, RZ, RZ, R136 ;  /* 0x000000ffff827224 */ /* 0x000fe200078e0088 */
[C---:B-----5:R-:W-:Y:S01]  /*1d260*/  F2FP.F16.F32.PACK_AB R76, R0.reuse, R76 ;  /* 0x0000004c004c723e */ /* 0x060fe200000000ff */
[----:B------:R-:W-:Y:S01]  /*1d270*/  FADD.FTZ R87, R0, R3 ;  /* 0x0000000300577221 */ /* 0x000fe20000010000 */
[----:B------:R-:W-:Y:S01]  /*1d280*/  FADD.FTZ R0, R194, R80 ;  /* 0x00000050c2007221 */ /* 0x000fe20000010000 */
[----:B------:R-:W-:Y:S01]  /*1d290*/  F2FP.F16.F32.PACK_AB R80, R192, R194 ;  /* 0x000000c2c050723e */ /* 0x000fe200000000ff */
[----:B------:R-:W-:Y:S01]  /*1d2a0*/  IMAD.WIDE.U32 R82, R82, -0x2daee0ad, RZ ;  /* 0xd2511f5352527825 */ /* 0x000fe200078e00ff */
[----:B------:R-:W5:Y:S03]  /*1d2b0*/  MUFU.EX2 R74, R203 ;  /* 0x000000cb004a7308 */ /* 0x000f660000000800 */
[----:B------:R-:W-:Y:S01]  /*1d2c0*/  FADD.FTZ R79, R168, R85 ;  /* 0x00000055a84f7221 */ /* 0x000fe20000010000 */
[----:B------:R-:W-:Y:S01]  /*1d2d0*/  LOP3.LUT R94, R2, UR9, R83, 0x96, !PT ;  /* 0x00000009025e7c12 */ /* 0x000fe2000f8e9653 */
[----:B------:R-:W-:Y:S01]  /*1d2e0*/  IMAD.WIDE.U32 R2, R84, -0x326172a9, RZ ;  /* 0xcd9e8d5754027825 */ /* 0x000fe200078e00ff */
[C---:B------:R-:W-:Y:S03]  /*1d2f0*/  F2FP.F16.F32.PACK_AB R84, R165.reuse, R168 ;  /* 0x000000a8a554723e */ /* 0x040fe600000000ff */
[----:B------:R-:W-:Y:S01]  /*1d300*/  FADD.FTZ R101, R165, R79 ;  /* 0x0000004fa5657221 */ /* 0x000fe20000010000 */
[----:B------:R-:W-:Y:S01]  /*1d310*/  LOP3.LUT R165, R113, 0xff, RZ, 0xc0, !PT ;  /* 0x000000ff71a57812 */ /* 0x000fe200078ec0ff */
[----:B------:R-:W-:Y:S01]  /*1d320*/  MUFU.EX2 R85, R207 ;  /* 0x000000cf00557308 */ /* 0x000fe20000000800 */
[----:B------:R-:W-:Y:S01]  /*1d330*/  LOP3.LUT R3, R100, UR16, R3, 0x96, !PT ;  /* 0x0000001064037c12 */ /* 0x000fe2000f8e9603 */
[----:B------:R-:W-:Y:S04]  /*1d340*/  IMAD.WIDE.U32 R112, R112, -0x2daee0ad, RZ ;  /* 0xd2511f5370707825 */ /* 0x000fe800078e00ff */
[----:B-----5:R-:W-:Y:S01]  /*1d350*/  FADD.FTZ R79, R74, R88 ;  /* 0x000000584a4f7221 */ /* 0x020fe20000010000 */
[C---:B------:R-:W-:Y:S03]  /*1d360*/  F2FP.F16.F32.PACK_AB R74, R75.reuse, R74 ;  /* 0x0000004a4b4a723e */ /* 0x040fe600000000ff */
[----:B------:R-:W-:Y:S01]  /*1d370*/  MUFU.EX2 R83, R209 ;  /* 0x000000d100537308 */ /* 0x000fe20000000800 */
[--C-:B------:R-:W-:Y:S01]  /*1d380*/  FADD.FTZ R108, R75, R79.reuse ;  /* 0x0000004f4b6c7221 */ /* 0x100fe20000010000 */
[C---:B------:R-:W-:Y:S04]  /*1d390*/  PRMT R79, R80.reuse, 0x7632, R79 ;  /* 0x00007632504f7816 */ /* 0x040fe8000000004f */
[----:B------:R-:W-:Y:S04]  /*1d3a0*/  PRMT R107, R80, 0x5410, R79 ;  /* 0x00005410506b7816 */ /* 0x000fe8000000004f */
[----:B------:R-:W-:Y:S01]  /*1d3b0*/  MUFU.EX2 R75, R206 ;  /* 0x000000ce004b7308 */ /* 0x000fe20000000800 */
[----:B---3--:R-:W-:Y:S05]  /*1d3c0*/  @P4 HADD2 R86, -R73.H0_H0, -RZ.H0_H0 ;  /* 0xa00000ff49564230 */ /* 0x008fea0000000900 */
[----:B------:R-:W-:Y:S01]  /*1d3d0*/  PRMT R77, R86, 0x7610, R77 ;  /* 0x00007610564d7816 */ /* 0x000fe2000000004d */
[----:B------:R3:W-:Y:S03]  /*1d3e0*/  @P4 STL.S16 [R1+0x20], R86 ;  /* 0x0000205601004387 */ /* 0x0007e60000100600 */
[----:B------:R-:W-:Y:S01]  /*1d3f0*/  @P4 PRMT R73, R77, 0x5410, RZ ;  /* 0x000054104d494816 */ /* 0x000fe200000000ff */
[----:B------:R2:W5:Y:S01]  /*1d400*/  LDL.S16 R95, [R1+0x6c] ;  /* 0x00006c00015f7983 */ /* 0x0005620000100600 */
[----:B------:R-:W-:Y:S01]  /*1d410*/  ISETP.GT.U32.AND P4, PT, R237, UR12, PT ;  /* 0x0000000ced007c0c */ /* 0x000fe2000bf84070 */
[----:B------:R1:W2:Y:S11]  /*1d420*/  MUFU.EX2 R77, R201 ;  /* 0x000000c9004d7308 */ /* 0x0002b60000000800 */
[----:B------:R-:W-:Y:S01]  /*1d430*/  @!UPT UIADD3 URZ, UPT, UPT, URZ, URZ, URZ ;  /* 0x000000fffffff290 */ /* 0x000fe2000fffe0ff */
[----:B----4-:R-:W-:Y:S05]  /*1d440*/  @P4 HADD2 R103, -R72.H0_H0, -RZ.H0_H0 ;  /* 0xa00000ff48674230 */ /* 0x010fea0000000900 */
[----:B------:R-:W-:Y:S01]  /*1d450*/  PRMT R102, R103, 0x7610, R102 ;  /* 0x0000761067667816 */ /* 0x000fe20000000066 */
[----:B------:R4:W-:Y:S01]  /*1d460*/  @P4 STL.S16 [R1+0x58], R103 ;  /* 0x0000586701004387 */ /* 0x0009e20000100600 */
[----:B-1----:R-:W-:Y:S04]  /*1d470*/  IMAD.WIDE.U32 R200, R3, -0x2daee0ad, RZ ;  /* 0xd2511f5303c87825 */ /* 0x002fe800078e00ff */
[----:B---3--:R-:W-:Y:S01]  /*1d480*/  FADD.FTZ R86, R192, R0 ;  /* 0x00000000c0567221 */ /* 0x008fe20000010000 */
[----:B------:R-:W-:Y:S01]  /*1d490*/  @P4 PRMT R72, R102, 0x5410, RZ ;  /* 0x0000541066484816 */ /* 0x000fe200000000ff */
[----:B------:R3:W3:Y:S01]  /*1d4a0*/  LDL.S16 R114, [R1+0x70] ;  /* 0x0000700001727983 */ /* 0x0006e20000100600 */
[----:B------:R-:W-:Y:S01]  /*1d4b0*/  ISETP.LE.U32.AND P4, PT, R195, UR12, PT ;  /* 0x0000000cc3007c0c */ /* 0x000fe2000bf83070 */
[----:B------:R-:W1:Y:S01]  /*1d4c0*/  MUFU.EX2 R0, R202 ;  /* 0x000000ca00007308 */ /* 0x000e620000000800 */
[----:B------:R-:W-:Y:S01]  /*1d4d0*/  LOP3.LUT R100, R82, UR8, R201, 0x96, !PT ;  /* 0x0000000852647c12 */ /* 0x000fe2000f8e96c9 */
[----:B------:R3:W3:Y:S01]  /*1d4e0*/  LDL.S16 R102, [R1+0x74] ;  /* 0x0000740001667983 */ /* 0x0006e20000100600 */
[----:B------:R-:W-:Y:S01]  /*1d4f0*/  SHF.R.U32.HI R192, RZ, 0x18, R141 ;  /* 0x00000018ffc07819 */ /* 0x000fe2000001168d */
[--C-:B--2---:R-:W-:Y:S01]  /*1d500*/  FADD.FTZ R3, R77, R87.reuse ;  /* 0x000000574d037221 */ /* 0x104fe20000010000 */
[----:B------:R-:W-:Y:S02]  /*1d510*/  PRMT R87, R84, 0x7632, R87 ;  /* 0x0000763254577816 */ /* 0x000fe40000000057 */
[C---:B-1----:R-:W-:Y:S01]  /*1d520*/  F2FP.F16.F32.PACK_AB R82, R0.reuse, R77 ;  /* 0x0000004d0052723e */ /* 0x042fe200000000ff */
[----:B----4-:R-:W-:Y:S01]  /*1d530*/  FADD.FTZ R103, R0, R3 ;  /* 0x0000000300677221 */ /* 0x010fe20000010000 */
[----:B------:R-:W-:Y:S01]  /*1d540*/  PRMT R0, R141, 0x7632, R0 ;  /* 0x000076328d007816 */ /* 0x000fe20000000000 */
[----:B------:R-:W-:Y:S01]  /*1d550*/  FADD.FTZ R3, R171, R86 ;  /* 0x00000056ab037221 */ /* 0x000fe20000010000 */
[C---:B------:R-:W-:Y:S02]  /*1d560*/  F2FP.F16.F32.PACK_AB R86, R167.reuse, R171 ;  /* 0x000000aba756723e */ /* 0x040fe400000000ff */
[----:B------:R-:W-:Y:S01]  /*1d570*/  LOP3.LUT R194, R0, 0xff, RZ, 0xc0, !PT ;  /* 0x000000ff00c27812 */ /* 0x000fe200078ec0ff */
[----:B------:R-:W-:Y:S01]  /*1d580*/  FADD.FTZ R109, R167, R3 ;  /* 0x00000003a76d7221 */ /* 0x000fe20000010000 */
[----:B------:R-:W-:Y:S01]  /*1d590*/  PRMT R81, R82, 0x7632, R81 ;  /* 0x0000763252517816 */ /* 0x000fe20000000051 */
[----:B------:R-:W1:Y:S01]  /*1d5a0*/  MUFU.EX2 R0, R208 ;  /* 0x000000d000007308 */ /* 0x000e620000000800 */
[----:B------:R-:W-:Y:S02]  /*1d5b0*/  F2FP.F16.F32.PACK_AB R3, R162, R169 ;  /* 0x000000a9a203723e */ /* 0x000fe400000000ff */
[----:B-1----:R-:W-:Y:S01]  /*1d5c0*/  F2FP.F16.F32.PACK_AB R128, R0, R75 ;  /* 0x0000004b0080723e */ /* 0x002fe200000000ff */
[----:B-----5:R-:W-:Y:S05]  /*1d5d0*/  @!P4 HADD2 R95, -R80.H0_H0, -RZ.H0_H0 ;  /* 0xa00000ff505fc230 */ /* 0x020fea0000000900 */
[----:B------:R-:W-:Y:S01]  /*1d5e0*/  PRMT R88, R95, 0x7610, R88 ;  /* 0x000076105f587816 */ /* 0x000fe20000000058 */
[----:B------:R1:W-:Y:S03]  /*1d5f0*/  @!P4 STL.S16 [R1+0x6c], R95 ;  /* 0x00006c5f0100c387 */ /* 0x0003e60000100600 */
[----:B------:R-:W-:Y:S01]  /*1d600*/  @!P4 PRMT R80, R88, 0x5410, RZ ;  /* 0x000054105850c816 */ /* 0x000fe200000000ff */
[----:B------:R2:W4:Y:S01]  /*1d610*/  LDL.S16 R115, [R1+0x98] ;  /* 0x0000980001737983 */ /* 0x0005220000100600 */
[----:B------:R-:W-:Y:S01]  /*1d620*/  ISETP.LE.U32.AND P4, PT, R194, UR12, PT ;  /* 0x0000000cc2007c0c */ /* 0x000fe2000bf83070 */
[----:B------:R-:W-:Y:S11]  /*1d630*/  MUFU.EX2 R88, R218 ;  /* 0x000000da00587308 */ /* 0x000ff60000000800 */
[----:B------:R-:W-:Y:S01]  /*1d640*/  @!UPT UIADD3 URZ, UPT, UPT, URZ, URZ, URZ ;  /* 0x000000fffffff290 */ /* 0x000fe2000fffe0ff */
[----:B---3--:R-:W-:Y:S02]  /*1d650*/  @!P4 HADD2 R114, -R84.H0_H0, -RZ.H0_H0 ;  /* 0xa00000ff5472c230 */ /* 0x008fe40000000900 */
[----:B------:R-:W-:Y:S02]  /*1d660*/  @!P6 HADD2 R102, -R79.H0_H0, -RZ.H0_H0 ;  /* 0xa00000ff4f66e230 */ /* 0x000fe40000000900 */
[----:B-1----:R-:W-:Y:S03]  /*1d670*/  IMAD.WIDE.U32 R94, R94, -0x326172a9, RZ ;  /* 0xcd9e8d575e5e7825 */ /* 0x002fe600078e00ff */
[----:B------:R-:W-:Y:S01]  /*1d680*/  PRMT R110, R102, 0x7610, R110 ;  /* 0x00007610666e7816 */ /* 0x000fe2000000006e */
[----:B------:R1:W-:Y:S01]  /*1d690*/  @!P6 STL.S16 [R1+0x74], R102 ;  /* 0x000074660100e387 */ /* 0x0003e20000100600 */
[----:B------:R-:W-:Y:S01]  /*1d6a0*/  LOP3.LUT R137, R2, UR15, R95, 0x96, !PT ;  /* 0x0000000f02897c12 */ /* 0x000fe2000f8e965f */
[----:B------:R-:W-:Y:S01]  /*1d6b0*/  FADD.FTZ R2, R169, R101 ;  /* 0x00000065a9027221 */ /* 0x000fe20000010000 */
[----:B------:R-:W-:Y:S01]  /*1d6c0*/  @!P6 PRMT R79, R110, 0x5410, RZ ;  /* 0x000054106e4fe816 */ /* 0x000fe200000000ff */
[----:B------:R3:W-:Y:S01]  /*1d6d0*/  @!P4 STL.S16 [R1+0x70], R114 ;  /* 0x000070720100c387 */ /* 0x0007e20000100600 */
[----:B------:R-:W-:Y:S01]  /*1d6e0*/  ISETP.LE.U32.AND P6, PT, R192, UR12, PT ;  /* 0x0000000cc0007c0c */ /* 0x000fe2000bfc3070 */
[----:B------:R-:W-:Y:S05]  /*1d6f0*/  IMAD.WIDE.U32 R100, R100, -0x326172a9, RZ ;  /* 0xcd9e8d5764647825 */ /* 0x000fea00078e00ff */
[--C-:B------:R-:W-:Y:S01]  /*1d700*/  LOP3.LUT R106, R94, UR13, R101.reuse, 0x96, !PT ;  /* 0x0000000d5e6a7c12 */ /* 0x100fe2000f8e9665 */
[----:B------:R-:W-:Y:S01]  /*1d710*/  FADD.FTZ R94, R85, R108 ;  /* 0x0000006c555e7221 */ /* 0x000fe20000010000 */
[----:B------:R-:W-:Y:S02]  /*1d720*/  PRMT R101, R114, 0x7610, R101 ;  /* 0x0000761072657816 */ /* 0x000fe40000000065 */
[C---:B------:R-:W-:Y:S01]  /*1d730*/  F2FP.F16.F32.PACK_AB R85, R83.reuse, R85 ;  /* 0x000000555355723e */ /* 0x040fe200000000ff */
[----:B------:R-:W-:Y:S01]  /*1d740*/  FADD.FTZ R95, R83, R94 ;  /* 0x0000005e535f7221 */ /* 0x000fe20000010000 */
[----:B------:R-:W-:Y:S01]  /*1d750*/  PRMT R108, R84, 0x5410, R87 ;  /* 0x00005410546c7816 */ /* 0x000fe20000000057 */
[----:B------:R-:W-:Y:S01]  /*1d760*/  FADD.FTZ R83, R75, R103 ;  /* 0x000000674b537221 */ /* 0x000fe20000010000 */
[----:B------:R-:W-:Y:S01]  /*1d770*/  LOP3.LUT R77, R106, 0xffff, RZ, 0xc0, !PT ;  /* 0x0000ffff6a4d7812 */ /* 0x000fe200078ec0ff */
[----:B------:R-:W-:Y:S01]  /*1d780*/  FADD.FTZ R75, R198, R109 ;  /* 0x0000006dc64b7221 */ /* 0x000fe20000010000 */
[----:B------:R-:W-:Y:S01]  /*1d790*/  @!P4 PRMT R84, R101, 0x5410, RZ ;  /* 0x000054106554c816 */ /* 0x000fe200000000ff */
[----:B------:R-:W-:Y:S01]  /*1d7a0*/  FADD.FTZ R110, R0, R83 ;  /* 0x00000053006e7221 */ /* 0x000fe20000010000 */
[----:B------:R-:W-:Y:S01]  /*1d7b0*/  SHF.R.U32.HI R199, RZ, 0x8, R77 ;  /* 0x00000008ffc77819 */ /* 0x000fe2000001164d */
[----:B------:R-:W-:Y:S01]  /*1d7c0*/  FADD.FTZ R109, R166, R75 ;  /* 0x0000004ba66d7221 */ /* 0x000fe20000010000 */
[----:B------:R-:W-:Y:S01]  /*1d7d0*/  PRMT R163, R100, 0x7771, RZ ;  /* 0x0000777164a37816 */ /* 0x000fe200000000ff */
[----:B-1----:R-:W-:Y:S01]  /*1d7e0*/  FADD.FTZ R102, R162, R2 ;  /* 0x00000002a2667221 */ /* 0x002fe20000010000 */
[----:B------:R-:W-:Y:S01]  /*1d7f0*/  LOP3.LUT R94, R199, 0xffff, RZ, 0xc0, !PT ;  /* 0x0000ffffc75e7812 */ /* 0x000fe200078ec0ff */
[----:B------:R-:W1:Y:S01]  /*1d800*/  MUFU.EX2 R2, R219 ;  /* 0x000000db00027308 */ /* 0x000e620000000800 */
[----:B------:R-:W-:Y:S01]  /*1d810*/  PRMT R162, R100, 0x7772, RZ ;  /* 0x0000777264a27816 */ /* 0x000fe200000000ff */
[----:B---3--:R2:W3:Y:S01]  /*1d820*/  LDL.S16 R114, [R1+0xa4] ;  /* 0x0000a40001727983 */ /* 0x0084e20000100600 */
[----:B------:R-:W-:Y:S01]  /*1d830*/  ISETP.LE.U32.AND P4, PT, R94, UR12, PT ;  /* 0x0000000c5e007c0c */ /* 0x000fe2000bf83070 */
[----:B------:R-:W-:Y:S01]  /*1d840*/  FADD.FTZ R75, R164, R102 ;  /* 0x00000066a44b7221 */ /* 0x000fe20000010000 */
[C---:B------:R-:W-:Y:S02]  /*1d850*/  F2FP.F16.F32.PACK_AB R164, R159.reuse, R164 ;  /* 0x000000a49fa4723e */ /* 0x040fe400000000ff */
[----:B------:R-:W-:Y:S03]  /*1d860*/  LOP3.LUT R160, R106, 0xff, RZ, 0xc0, !PT ;  /* 0x000000ff6aa07812 */ /* 0x000fe600078ec0ff */
[----:B------:R-:W5:Y:S01]  /*1d870*/  MUFU.EX2 R77, R213 ;  /* 0x000000d5004d7308 */ /* 0x000f620000000800 */
[----:B------:R-:W-:Y:S01]  /*1d880*/  F2FP.F16.F32.PACK_AB R198, R166, R198 ;  /* 0x000000c6a6c6723e */ /* 0x000fe200000000ff */
[----:B------:R-:W-:Y:S01]  /*1d890*/  FADD.FTZ R103, R159, R75 ;  /* 0x0000004b9f677221 */ /* 0x000fe20000010000 */
[----:B------:R-:W-:Y:S07]  /*1d8a0*/  PRMT R159, R100, 0x7773, RZ ;  /* 0x00007773649f7816 */ /* 0x000fee00000000ff */
[----:B------:R-:W2:Y:S01]  /*1d8b0*/  MUFU.EX2 R0, R216 ;  /* 0x000000d800007308 */ /* 0x000ea20000000800 */
[----:B-1----:R-:W-:Y:S09]  /*1d8c0*/  F2FP.F16.F32.PACK_AB R125, R2, R88 ;  /* 0x00000058027d723e */ /* 0x002ff200000000ff */
[----:B------:R-:W1:Y:S01]  /*1d8d0*/  MUFU.EX2 R101, R227 ;  /* 0x000000e300657308 */ /* 0x000e620000000800 */
[----:B-----5:R-:W-:Y:S01]  /*1d8e0*/  FADD.FTZ R75, R77, R110 ;  /* 0x0000006e4d4b7221 */ /* 0x020fe20000010000 */
[----:B--2---:R-:W-:Y:S01]  /*1d8f0*/  F2FP.F16.F32.PACK_AB R129, R0, R77 ;  /* 0x0000004d0081723e */ /* 0x004fe200000000ff */
[----:B----4-:R-:W-:Y:S05]  /*1d900*/  @!P6 HADD2 R115, -R87.H0_H0, -RZ.H0_H0 ;  /* 0xa00000ff5773e230 */ /* 0x010fea0000000900 */
[----:B------:R-:W-:Y:S01]  /*1d910*/  PRMT R83, R115, 0x7610, R83 ;  /* 0x0000761073537816 */ /* 0x000fe20000000053 */
[----:B------:R2:W-:Y:S03]  /*1d920*/  @!P6 STL.S16 [R1+0x98], R115 ;  /* 0x000098730100e387 */ /* 0x0005e60000100600 */
[----:B------:R-:W-:Y:S01]  /*1d930*/  @!P6 PRMT R87, R83, 0x5410, RZ ;  /* 0x000054105357e816 */ /* 0x000fe200000000ff */
[----:B------:R4:W5:Y:S01]  /*1d940*/  LDL.S16 R127, [R1+0xb8] ;  /* 0x0000b800017f7983 */ /* 0x0009620000100600 */
[----:B------:R-:W-:Y:S01]  /*1d950*/  ISETP.LE.U32.AND P6, PT, R165, UR12, PT ;  /* 0x0000000ca5007c0c */ /* 0x000fe2000bfc3070 */
[----:B------:R-:W-:Y:S01]  /*1d960*/  FADD.FTZ R83, R88, R95 ;  /* 0x0000005f58537221 */ /* 0x000fe20000010000 */
[----:B------:R-:W-:Y:S01]  /*1d970*/  PRMT R88, R86, 0x7632, R88 ;  /* 0x0000763256587816 */ /* 0x000fe20000000058 */
[----:B------:R4:W4:Y:S01]  /*1d980*/  LDL.S16 R126, [R1+0xc8] ;  /* 0x0000c800017e7983 */ /* 0x0009220000100600 */
[----:B------:R-:W-:Y:S05]  /*1d990*/  IMAD.WIDE.U32 R94, R111, -0x2daee0ad, RZ ;  /* 0xd2511f536f5e7825 */ /* 0x000fea00078e00ff */
[----:B------:R-:W-:Y:S02]  /*1d9a0*/  LOP3.LUT R111, R112, UR10, R95, 0x96, !PT ;  /* 0x0000000a706f7c12 */ /* 0x000fe4000f8e965f */
[----:B------:R-:W-:Y:S01]  /*1d9b0*/  MUFU.EX2 R112, R232 ;  /* 0x000000e800707308 */ /* 0x000fe20000000800 */
[----:B--2---:R-:W-:Y:S01]  /*1d9c0*/  FADD.FTZ R115, R2, R83 ;  /* 0x0000005302737221 */ /* 0x004fe20000010000 */
[----:B------:R-:W-:Y:S08]  /*1d9d0*/  LOP3.LUT R2, R116, UR11, R113, 0x96, !PT ;  /* 0x0000000b74027c12 */ /* 0x000ff0000f8e9671 */
[----:B------:R-:W2:Y:S01]  /*1d9e0*/  MUFU.EX2 R83, R229 ;  /* 0x000000e500537308 */ /* 0x000ea20000000800 */
[----:B-1----:R-:W-:Y:S01]  /*1d9f0*/  FADD.FTZ R77, R101, R115 ;  /* 0x00000073654d7221 */ /* 0x002fe20000010000 */
[----:B------:R-:W-:Y:S04]  /*1da00*/  IMAD.WIDE.U32 R116, R2, -0x326172a9, RZ ;  /* 0xcd9e8d5702747825 */ /* 0x000fe800078e00ff */
[----:B------:R-:W-:Y:S01]  /*1da10*/  FADD.FTZ R2, R170, R109 ;  /* 0x0000006daa027221 */ /* 0x000fe20000010000 */
[----:B------:R-:W-:Y:S02]  /*1da20*/  PRMT R109, R86, 0x5410, R88 ;  /* 0x00005410566d7816 */ /* 0x000fe40000000058 */
[----:B------:R-:W-:Y:S01]  /*1da30*/  LOP3.LUT R102, R130, UR17, R117, 0x96, !PT ;  /* 0x0000001182667c12 */ /* 0x000fe2000f8e9675 */
[C---:B------:R-:W-:Y:S01]  /*1da40*/  FADD.FTZ R95, R150.reuse, R2 ;  /* 0x00000002965f7221 */ /* 0x040fe20000010000 */
[----:B------:R-:W-:Y:S02]  /*1da50*/  F2FP.F16.F32.PACK_AB R170, R150, R170 ;  /* 0x000000aa96aa723e */ /* 0x000fe400000000ff */
[----:B------:R-:W-:Y:S02]  /*1da60*/  F2FP.F16.F32.PACK_AB R2, R148, R151 ;  /* 0x000000979402723e */ /* 0x000fe400000000ff */
[----:B--2---:R-:W-:Y:S02]  /*1da70*/  F2FP.F16.F32.PACK_AB R122, R83, R101 ;  /* 0x00000065537a723e */ /* 0x004fe400000000ff */
[----:B------:R-:W-:Y:S01]  /*1da80*/  MUFU.EX2 R101, R230 ;  /* 0x000000e600657308 */ /* 0x000fe20000000800 */
[----:B---3--:R-:W-:Y:S05]  /*1da90*/  @!P6 HADD2 R114, -R86.H0_H0, -RZ.H0_H0 ;  /* 0xa00000ff5672e230 */ /* 0x008fea0000000900 */
[----:B------:R-:W-:Y:S01]  /*1daa0*/  PRMT R110, R114, 0x7610, R110 ;  /* 0x00007610726e7816 */ /* 0x000fe2000000006e */
[----:B------:R1:W-:Y:S03]  /*1dab0*/  @!P6 STL.S16 [R1+0xa4], R114 ;  /* 0x0000a4720100e387 */ /* 0x0003e60000100600 */
[----:B------:R-:W-:Y:S01]  /*1dac0*/  @!P6 PRMT R86, R110, 0x5410, RZ ;  /* 0x000054106e56e816 */ /* 0x000fe200000000ff */
[----:B------:R2:W3:Y:S01]  /*1dad0*/  LDL.S16 R131, [R1+0xe8] ;  /* 0x0000e80001837983 */ /* 0x0004e20000100600 */
[----:B------:R-:W-:Y:S01]  /*1dae0*/  ISETP.GT.U32.AND P6, PT, R225, UR12, PT ;  /* 0x0000000ce1007c0c */ /* 0x000fe2000bfc4070 */
[----:B------:R-:W-:Y:S02]  /*1daf0*/  IMAD.WIDE.U32 R110, R111, -0x326172a9, RZ ;  /* 0xcd9e8d576f6e7825 */ /* 0x000fe400078e00ff */
[----:B------:R2:W2:Y:S02]  /*1db00*/  LDL.S16 R130, [R1+0xe0] ;  /* 0x0000e00001827983 */ /* 0x0004a40000100600 */
[----:B-1----:R-:W-:Y:S01]  /*1db10*/  FADD.FTZ R114, R0, R75 ;  /* 0x0000004b00727221 */ /* 0x002fe20000010000 */
[----:B------:R-:W-:Y:S01]  /*1db20*/  FADD.FTZ R0, R151, R103 ;  /* 0x0000006797007221 */ /* 0x000fe20000010000 */
[----:B------:R-:W1:Y:S01]  /*1db30*/  MUFU.EX2 R75, R226 ;  /* 0x000000e2004b7308 */ /* 0x000e620000000800 */
[----:B------:R-:W-:Y:S04]  /*1db40*/  IMAD.WIDE.U32 R102, R102, -0x2daee0ad, RZ ;  /* 0xd2511f5366667825 */ /* 0x000fe800078e00ff */
[----:B------:R-:W-:Y:S01]  /*1db50*/  FADD.FTZ R113, R148, R0 ;  /* 0x0000000094717221 */ /* 0x000fe20000010000 */
[----:B------:R-:W-:Y:S02]  /*1db60*/  LOP3.LUT R117, R94, UR9, R103, 0x96, !PT ;  /* 0x000000095e757c12 */ /* 0x000fe4000f8e9667 */
[----:B------:R-:W-:Y:S02]  /*1db70*/  LOP3.LUT R94, R116, UR16, R111, 0x96, !PT ;  /* 0x00000010745e7c12 */ /* 0x000fe4000f8e966f */
[----:B------:R-:W1:Y:S01]  /*1db80*/  MUFU.EX2 R0, R228 ;  /* 0x000000e400007308 */ /* 0x000e620000000800 */
[--C-:B------:R-:W-:Y:S01]  /*1db90*/  FADD.FTZ R111, R83, R77.reuse ;  /* 0x0000004d536f7221 */ /* 0x100fe20000010000 */
[----:B------:R-:W-:Y:S01]  /*1dba0*/  PRMT R77, R78, 0x7632, R77 ;  /* 0x000076324e4d7816 */ /* 0x000fe2000000004d */
[----:B------:R-:W-:Y:S03]  /*1dbb0*/  IMAD.WIDE.U32 R140, R94, -0x2daee0ad, RZ ;  /* 0xd2511f535e8c7825 */ /* 0x000fe600078e00ff */
[----:B------:R-:W-:Y:S01]  /*1dbc0*/  PRMT R94, R78, 0x5410, R77 ;  /* 0x000054104e5e7816 */ /* 0x000fe2000000004d */
[----:B-1----:R-:W-:Y:S03]  /*1dbd0*/  FADD.FTZ R83, R75, R114 ;  /* 0x000000724b537221 */ /* 0x002fe60000010000 */
[----:B------:R-:W1:Y:S01]  /*1dbe0*/  MUFU.EX2 R103, R234 ;  /* 0x000000ea00677308 */ /* 0x000e620000000800 */
[----:B------:R-:W-:Y:S01]  /*1dbf0*/  F2FP.F16.F32.PACK_AB R119, R0, R75 ;  /* 0x0000004b0077723e */ /* 0x000fe200000000ff */
[----:B------:R-:W-:Y:S01]  /*1dc00*/  FADD.FTZ R75, R154, R113 ;  /* 0x000000719a4b7221 */ /* 0x000fe20000010000 */
[----:B------:R-:W-:Y:S01]  /*1dc10*/  F2FP.F16.F32.PACK_AB R154, R149, R154 ;  /* 0x0000009a959a723e */ /* 0x000fe200000000ff */
[----:B------:R-:W-:Y:S01]  /*1dc20*/  FADD.FTZ R116, R0, R83 ;  /* 0x0000005300747221 */ /* 0x000fe20000010000 */
[----:B------:R-:W-:Y:S01]  /*1dc30*/  F2FP.F16.F32.PACK_AB R0, R153, R156 ;  /* 0x0000009c9900723e */ /* 0x000fe200000000ff */
[----:B------:R-:W-:Y:S01]  /*1dc40*/  FADD.FTZ R114, R149, R75 ;  /* 0x0000004b95727221 */ /* 0x000fe20000010000 */
[----:B------:R-:W-:Y:S01]  /*1dc50*/  FADD.FTZ R83, R156, R95 ;  /* 0x0000005f9c537221 */ /* 0x000fe20000010000 */
[----:B------:R-:W-:Y:S02]  /*1dc60*/  FADD.FTZ R75, R112, R111 ;  /* 0x0000006f704b7221 */ /* 0x000fe40000010000 */
[----:B------:R-:W1:Y:S02]  /*1dc70*/  MUFU.EX2 R95, R233 ;  /* 0x000000e9005f7308 */ /* 0x000e640000000800 */
[----:B-1----:R-:W-:Y:S01]  /*1dc80*/  F2FP.F16.F32.PACK_AB R121, R103, R112 ;  /* 0x000000706779723e */ /* 0x002fe200000000ff */
[----:B------:R-:W-:Y:S01]  /*1dc90*/  FADD.FTZ R113, R153, R83 ;  /* 0x0000005399717221 */ /* 0x000fe20000010000 */
[--C-:B------:R-:W-:Y:S01]  /*1dca0*/  FADD.FTZ R111, R103, R75.reuse ;  /* 0x0000004b676f7221 */ /* 0x100fe20000010000 */
[----:B------:R-:W-:Y:S05]  /*1dcb0*/  PRMT R75, R76, 0x7632, R75 ;  /* 0x000076324c4b7816 */ /* 0x000fea000000004b */
[----:B------:R-:W1:Y:S10]  /*1dcc0*/  MUFU.EX2 R83, R242 ;  /* 0x000000f200537308 */ /* 0x000e740000000800 */
[----:B------:R-:W-:Y:S01]  /*1dcd0*/  MUFU.EX2 R112, R239 ;  /* 0x000000ef00707308 */ /* 0x000fe20000000800 */
[----:B------:R-:W-:Y:S02]  /*1dce0*/  F2FP.F16.F32.PACK_AB R123, R95, R101 ;  /* 0x000000655f7b723e */ /* 0x000fe400000000ff */
[----:B-1----:R-:W-:Y:S01]  /*1dcf0*/  F2FP.F16.F32.PACK_AB R201, R83, R118 ;  /* 0x0000007653c9723e */ /* 0x002fe200000000ff */
[----:B-----5:R-:W-:Y:S02]  /*1dd00*/  @P6 HADD2 R127, -R88.H0_H0, -RZ.H0_H0 ;  /* 0xa00000ff587f6230 */ /* 0x020fe40000000900 */
[----:B----4-:R-:W-:Y:S03]  /*1dd10*/  @!P5 HADD2 R126, -R78.H0_H0, -RZ.H0_H0 ;  /* 0xa00000ff4e7ed230 */ /* 0x010fe60000000900 */
[----:B------:R1:W-:Y:S01]  /*1dd20*/  @P6 STL.S16 [R1+0xb8], R127 ;  /* 0x0000b87f01006387 */ /* 0x0003e20000100600 */
[----:B------:R-:W-:Y:S03]  /*1dd30*/  PRMT R132, R127, 0x7610, R132 ;  /* 0x000076107f847816 */ /* 0x000fe60000000084 */
[----:B------:R4:W-:Y:S01]  /*1dd40*/  @!P5 STL.S16 [R1+0xc8], R126 ;  /* 0x0000c87e0100d387 */ /* 0x0009e20000100600 */
[----:B------:R-:W-:Y:S02]  /*1dd50*/  @P6 PRMT R88, R132, 0x5410, RZ ;  /* 0x0000541084586816 */ /* 0x000fe400000000ff */
[----:B------:R-:W-:Y:S01]  /*1dd60*/  PRMT R115, R126, 0x7610, R115 ;  /* 0x000076107e737816 */ /* 0x000fe20000000073 */
[----:B------:R2:W5:Y:S03]  /*1dd70*/  LDL.S16 R149, [R1+0xe4] ;  /* 0x0000e40001957983 */ /* 0x0005660000100600 */
[----:B------:R-:W-:Y:S01]  /*1dd80*/  @!P5 PRMT R78, R115, 0x5410, RZ ;  /* 0x00005410734ed816 */ /* 0x000fe200000000ff */
[----:B------:R2:W5:Y:S01]  /*1dd90*/  LDL.S16 R138, [R1+0xdc] ;  /* 0x0000dc00018a7983 */ /* 0x0005620000100600 */
[----:B------:R-:W-:Y:S01]  /*1dda0*/  LOP3.LUT R115, R102, UR8, R141, 0x96, !PT ;  /* 0x0000000866737c12 */ /* 0x000fe2000f8e968d */
[----:B------:R-:W-:Y:S01]  /*1ddb0*/  FADD.FTZ R102, R101, R116 ;  /* 0x0000007465667221 */ /* 0x000fe20000010000 */
[----:B------:R-:W-:Y:S01]  /*1ddc0*/  PRMT R116, R142, 0x7772, RZ ;  /* 0x000077728e747816 */ /* 0x000fe200000000ff */
[----:B------:R2:W5:Y:S01]  /*1ddd0*/  LDL.S16 R133, [R1+0xd8] ;  /* 0x0000d80001857983 */ /* 0x0005620000100600 */
[----:B------:R-:W4:Y:S01]  /*1dde0*/  MUFU.EX2 R101, R241 ;  /* 0x000000f100657308 */ /* 0x000f220000000800 */
[----:B------:R-:W-:Y:S01]  /*1ddf0*/  FADD.FTZ R136, R95, R102 ;  /* 0x000000665f887221 */ /* 0x000fe20000010000 */
[----:B------:R-:W-:Y:S01]  /*1de00*/  FADD.FTZ R102, R155, R113 ;  /* 0x000000719b667221 */ /* 0x000fe20000010000 */
[----:B------:R3:W-:Y:S01]  /*1de10*/  STG.E.U16 desc[UR28][R144.64+0x10], R78 ;  /* 0x0000104e90007986 */ /* 0x0007e2000c10151c */
[----:B------:R-:W-:Y:S01]  /*1de20*/  F2FP.F16.F32.PACK_AB R155, R120, R155 ;  /* 0x0000009b789b723e */ /* 0x000fe200000000ff */
[----:B------:R-:W-:Y:S01]  /*1de30*/  FADD.FTZ R95, R118, R114 ;  /* 0x00000072765f7221 */ /* 0x000fe20000010000 */
[----:B------:R-:W-:Y:S01]  /*1de40*/  FADD.FTZ R102, R120, R102 ;  /* 0x0000006678667221 */ /* 0x000fe20000010000 */
[----:B-1----:R-:W-:Y:S02]  /*1de50*/  PRMT R127, R142, 0x7771, RZ ;  /* 0x000077718e7f7816 */ /* 0x002fe400000000ff */
[----:B------:R-:W-:Y:S01]  /*1de60*/  FADD.FTZ R83, R83, R95 ;  /* 0x0000005f53537221 */ /* 0x000fe20000010000 */
[----:B------:R-:W-:Y:S02]  /*1de70*/  PRMT R95, R76, 0x5410, R75 ;  /* 0x000054104c5f7816 */ /* 0x000fe4000000004b */
[----:B----4-:R-:W-:Y:S02]  /*1de80*/  PRMT R126, R142, 0x7773, RZ ;  /* 0x000077738e7e7816 */ /* 0x010fe400000000ff */
[----:B------:R-:W-:Y:S02]  /*1de90*/  ISETP.GT.U32.AND P6, PT, R127, UR12, PT ;  /* 0x0000000c7f007c0c */ /* 0x000fe4000bfc4070 */
[----:B------:R-:W-:Y:S02]  /*1dea0*/  ISETP.GT.U32.AND P5, PT, R126, UR12, PT ;  /* 0x0000000c7e007c0c */ /* 0x000fe4000bfa4070 */
[----:B------:R-:W-:Y:S02]  /*1deb0*/  F2FP.F16.F32.PACK_AB R134, R101, R112 ;  /* 0x000000706586723e */ /* 0x000fe400000000ff */
[----:B---3--:R-:W-:Y:S07]  /*1dec0*/  PRMT R78, R85, 0x7632, R78 ;  /* 0x00007632554e7816 */ /* 0x008fee000000004e */
[----:B------:R-:W-:Y:S02]  /*1ded0*/  @P6 HADD2 R131, -R77.H0_H0, -RZ.H0_H0 ;  /* 0xa00000ff4d836230 */ /* 0x000fe40000000900 */
[----:B--2---:R-:W-:Y:S03]  /*1dee0*/  @P5 HADD2 R130, -R75.H0_H0, -RZ.H0_H0 ;  /* 0xa00000ff4b825230 */ /* 0x004fe60000000900 */
[----:B------:R1:W-:Y:S01]  /*1def0*/  @P6 STL.S16 [R1+0xe8], R131 ;  /* 0x0000e88301006387 */ /* 0x0003e20000100600 */
[----:B------:R-:W-:Y:S03]  /*1df00*/  PRMT R103, R131, 0x7610, R103 ;  /* 0x0000761083677816 */ /* 0x000fe60000000067 */
[----:B------:R-:W-:Y:S01]  /*1df10*/  @P5 STL.S16 [R1+0xe0], R130 ;  /* 0x0000e08201005387 */ /* 0x000fe20000100600 */
[----:B------:R-:W-:Y:S02]  /*1df20*/  @P6 PRMT R77, R103, 0x5410, RZ ;  /* 0x00005410674d6816 */ /* 0x000fe400000000ff */
[----:B------:R-:W-:Y:S01]  /*1df30*/  PRMT R124, R130, 0x7610, R124 ;  /* 0x00007610827c7816 */ /* 0x000fe2000000007c */
[----:B------:R2:W-:Y:S01]  /*1df40*/  STL [R1+0x100], R102 ;  /* 0x0001006601007387 */ /* 0x0005e20000100800 */
[----:B------:R-:W-:Y:S02]  /*1df50*/  ISETP.GT.U32.AND P6, PT, R116, UR12, PT ;  /* 0x0000000c74007c0c */ /* 0x000fe4000bfc4070 */
[----:B------:R-:W-:Y:S01]  /*1df60*/  @P5 PRMT R75, R124, 0x5410, RZ ;  /* 0x000054107c4b5816 */ /* 0x000fe200000000ff */
[----:B------:R3:W-:Y:S01]  /*1df70*/  STL [R1+0x108], R83 ;  /* 0x0001085301007387 */ /* 0x0007e20000100800 */
[----:B------:R-:W-:Y:S03]  /*1df80*/  ISETP.LE.U32.AND P5, PT, R135, UR12, PT ;  /* 0x0000000c87007c0c */ /* 0x000fe6000bfa3070 */
[----:B------:R4:W4:Y:S04]  /*1df90*/  LDL.S16 R132, [R1+0xd4] ;  /* 0x0000d40001847983 */ /* 0x0009280000100600 */
[----:B------:R-:W-:Y:S04]  /*1dfa0*/  STG.E.U16 desc[UR28][R144.64+0x12], R77 ;  /* 0x0000124d90007986 */ /* 0x000fe8000c10151c */
[----:B-1----:R1:W4:Y:S01]  /*1dfb0*/  LDL.S16 R131, [R1+0xd0] ;  /* 0x0000d00001837983 */ /* 0x0023220000100600 */
[----:B--2---:R-:W-:Y:S04]  /*1dfc0*/  IMAD.WIDE.U32 R102, R117, -0x326172a9, RZ ;  /* 0xcd9e8d5775667825 */ /* 0x004fe800078e00ff */
[----:B---3--:R-:W-:Y:S01]  /*1dfd0*/  FADD.FTZ R83, R112, R111 ;  /* 0x0000006f70537221 */ /* 0x008fe20000010000 */
[----:B------:R-:W-:Y:S01]  /*1dfe0*/  LOP3.LUT R124, R110, UR15, R103, 0x96, !PT ;  /* 0x0000000f6e7c7c12 */ /* 0x000fe2000f8e9667 */
[----:B------:R-:W-:Y:S04]  /*1dff0*/  IMAD.WIDE.U32 R110, R115, -0x326172a9, RZ ;  /* 0xcd9e8d57736e7825 */ /* 0x000fe800078e00ff */
[--C-:B------:R-:W-:Y:S01]  /*1e000*/  FADD.FTZ R117, R101, R83.reuse ;  /* 0x0000005365757221 */ /* 0x100fe20000010000 */
[----:B------:R-:W-:Y:S02]  /*1e010*/  PRMT R83, R74, 0x7632, R83 ;  /* 0x000076324a537816 */ /* 0x000fe40000000053 */
[----:B------:R-:W-:Y:S02]  /*1e020*/  PRMT R141, R110, 0x7773, RZ ;  /* 0x000077736e8d7816 */ /* 0x000fe400000000ff */
[----:B------:R2:W-:Y:S01]  /*1e030*/  STL [R1+0x104], R117 ;  /* 0x0001047501007387 */ /* 0x0005e20000100800 */
[----:B------:R-:W-:Y:S02]  /*1e040*/  LOP3.LUT R111, R102, UR13, R111, 0x96, !PT ;  /* 0x0000000d666f7c12 */ /* 0x000fe4000f8e966f */
[----:B------:R-:W-:Y:S01]  /*1e050*/  PRMT R101, R82, 0x5410, R81 ;  /* 0x0000541052657816 */ /* 0x000fe20000000051 */
[----:B------:R1:W3:Y:S01]  /*1e060*/  LDL.S16 R130, [R1+0xcc] ;  /* 0x0000cc0001827983 */ /* 0x0002e20000100600 */
[----:B------:R-:W-:Y:S02]  /*1e070*/  LOP3.LUT R92, R111, 0xffff, RZ, 0xc0, !PT ;  /* 0x0000ffff6f5c7812 */ /* 0x000fe400078ec0ff */
[C---:B------:R-:W-:Y:S02]  /*1e080*/  PRMT R157, R110.reuse, 0x7771, RZ ;  /* 0x000077716e9d7816 */ /* 0x040fe400000000ff */
[----:B------:R-:W-:Y:S02]  /*1e090*/  SHF.R.U32.HI R171, RZ, 0x8, R92 ;  /* 0x00000008ffab7819 */ /* 0x000fe4000001165c */
[----:B------:R-:W-:Y:S02]  /*1e0a0*/  PRMT R151, R110, 0x7772, RZ ;  /* 0x000077726e977816 */ /* 0x000fe400000000ff */
[----:B------:R-:W-:Y:S01]  /*1e0b0*/  LOP3.LUT R91, R171, 0xffff, RZ, 0xc0, !PT ;  /* 0x0000ffffab5b7812 */ /* 0x000fe200078ec0ff */
[----:B-----5:R-:W-:Y:S02]  /*1e0c0*/  @P6 HADD2 R149, -R76.H0_H0, -RZ.H0_H0 ;  /* 0xa00000ff4c956230 */ /* 0x020fe40000000900 */
[----:B------:R-:W-:Y:S03]  /*1e0d0*/  @!P5 HADD2 R138, -R74.H0_H0, -RZ.H0_H0 ;  /* 0xa00000ff4a8ad230 */ /* 0x000fe60000000900 */
[----:B------:R-:W-:Y:S01]  /*1e0e0*/  @P6 STL.S16 [R1+0xe4], R149 ;  /* 0x0000e49501006387 */ /* 0x000fe20000100600 */
[----:B------:R-:W-:Y:S01]  /*1e0f0*/  PRMT R103, R149, 0x7610, R103 ;  /* 0x0000761095677816 */ /* 0x000fe20000000067 */
[----:B------:R-:W-:Y:S02]  /*1e100*/  @!P1 HADD2 R133, -R83.H0_H0, -RZ.H0_H0 ;  /* 0xa00000ff53859230 */ /* 0x000fe40000000900 */
[----:B------:R5:W-:Y:S01]  /*1e110*/  @!P5 STL.S16 [R1+0xdc], R138 ;  /* 0x0000dc8a0100d387 */ /* 0x000be20000100600 */
[----:B------:R-:W-:Y:S02]  /*1e120*/  PRMT R113, R138, 0x7610, R113 ;  /* 0x000076108a717816 */ /* 0x000fe40000000071 */
[----:B------:R-:W-:Y:S01]  /*1e130*/  @P6 PRMT R76, R103, 0x5410, RZ ;  /* 0x00005410674c6816 */ /* 0x000fe200000000ff */
[----:B------:R1:W-:Y:S01]  /*1e140*/  @!P1 STL.S16 [R1+0xd8], R133 ;  /* 0x0000d88501009387 */ /* 0x0003e20000100600 */
[----:B------:R-:W-:Y:S02]  /*1e150*/  ISETP.LE.U32.AND P6, PT, R143, UR12, PT ;  /* 0x0000000c8f007c0c */ /* 0x000fe4000bfc3070 */
[----:B------:R-:W-:Y:S01]  /*1e160*/  PRMT R112, R133, 0x7610, R112 ;  /* 0x0000761085707816 */ /* 0x000fe20000000070 */
[----:B------:R3:W3:Y:S01]  /*1e170*/  LDL.S16 R118, [R1+0xc0] ;  /* 0x0000c00001767983 */ /* 0x0006e20000100600 */
[----:B------:R-:W-:Y:S02]  /*1e180*/  PRMT R103, R74, 0x5410, R83 ;  /* 0x000054104a677816 */ /* 0x000fe40000000053 */
[----:B------:R-:W-:Y:S01]  /*1e190*/  @!P5 PRMT R74, R113, 0x5410, RZ ;  /* 0x00005410714ad816 */ /* 0x000fe200000000ff */
[----:B--2---:R2:W2:Y:S01]  /*1e1a0*/  LDL.S16 R117, [R1+0xbc] ;  /* 0x0000bc0001757983 */ /* 0x0044a20000100600 */
[----:B------:R-:W-:Y:S01]  /*1e1b0*/  @!P1 PRMT R83, R112, 0x5410, RZ ;  /* 0x0000541070539816 */ /* 0x000fe200000000ff */
[----:B------:R-:W-:Y:S01]  /*1e1c0*/  IMAD.WIDE R112, R211, -0x70, R196 ;  /* 0xffffff90d3707825 */ /* 0x000fe200078e02c4 */
[----:B------:R-:W-:Y:S04]  /*1e1d0*/  ISETP.LE.U32.AND P1, PT, R91, UR12, PT ;  /* 0x0000000c5b007c0c */ /* 0x000fe8000bf23070 */
[----:B------:R4:W-:Y:S04]  /*1e1e0*/  STG.E.U16 desc[UR28][R112.64+0x12], R75 ;  /* 0x0000124b70007986 */ /* 0x0009e8000c10151c */
[----:B------:R-:W-:Y:S04]  /*1e1f0*/  STG.E.U16 desc[UR28][R112.64+0x10], R76 ;  /* 0x0000104c70007986 */ /* 0x000fe8000c10151c */
[----:B-----5:R2:W5:Y:S01]  /*1e200*/  LDL.S16 R138, [R1+0xc4] ;  /* 0x0000c400018a7983 */ /* 0x0205620000100600 */
[----:B-1----:R-:W-:Y:S01]  /*1e210*/  LOP3.LUT R133, R93, 0xff, RZ, 0xc0, !PT ;  /* 0x000000ff5d857812 */ /* 0x002fe200078ec0ff */
[----:B------:R-:W-:Y:S03]  /*1e220*/  IMAD.WIDE R92, R211, 0x70, R112 ;  /* 0x00000070d35c7825 */ /* 0x000fe600078e0270 */
[----:B------:R-:W-:Y:S02]  /*1e230*/  ISETP.LE.U32.AND P5, PT, R133, UR12, PT ;  /* 0x0000000c85007c0c */ /* 0x000fe4000bfa3070 */
[----:B------:R-:W-:Y:S04]  /*1e240*/  STG.E.U16 desc[UR28][R92.64+0x10], R90 ;  /* 0x0000105a5c007986 */ /* 0x000fe8000c10151c */
[----:B------:R1:W-:Y:S04]  /*1e250*/  STG.E.U16 desc[UR28][R92.64+0x12], R89 ;  /* 0x000012595c007986 */ /* 0x0003e8000c10151c */
[----:B------:R1:W-:Y:S01]  /*1e260*/  STG.E.U16 desc[UR28][R146.64+0x10], R73 ;  /* 0x0000104992007986 */ /* 0x0003e2000c10151c */
[----:B----4-:R-:W-:Y:S03]  /*1e270*/  PRMT R75, R125, 0x7632, R75 ;  /* 0x000076327d4b7816 */ /* 0x010fe6000000004b */
[----:B------:R4:W-:Y:S04]  /*1e280*/  STG.E.U16 desc[UR28][R146.64+0x12], R72 ;  /* 0x0000124892007986 */ /* 0x0009e8000c10151c */
[----:B------:R4:W-:Y:S01]  /*1e290*/  STG.E.U16 desc[UR28][R144.64+0x20], R74 ;  /* 0x0000204a90007986 */ /* 0x0009e2000c10151c */
[----:B------:R-:W-:Y:S03]  /*1e2a0*/  @!P5 HADD2 R132, -R82.H0_H0, -RZ.H0_H0 ;  /* 0xa00000ff5284d230 */ /* 0x000fe60000000900 */
[----:B------:R-:W-:Y:S02]  /*1e2b0*/  STG.E.U16 desc[UR28][R144.64+0x22], R83 ;  /* 0x0000225390007986 */ /* 0x000fe4000c10151c */
[----:B------:R-:W-:Y:S02]  /*1e2c0*/  PRMT R139, R132, 0x7610, R139 ;  /* 0x00007610848b7816 */ /* 0x000fe4000000008b */
[----:B------:R3:W-:Y:S02]  /*1e2d0*/  @!P5 STL.S16 [R1+0xd4], R132 ;  /* 0x0000d4840100d387 */ /* 0x0007e40000100600 */
[----:B------:R-:W-:Y:S01]  /*1e2e0*/  @!P5 PRMT R82, R139, 0x5410, RZ ;  /* 0x000054108b52d816 */ /* 0x000fe200000000ff */
[----:B------:R-:W-:Y:S02]  /*1e2f0*/  @!P6 HADD2 R131, -R81.H0_H0, -RZ.H0_H0 ;  /* 0xa00000ff5183e230 */ /* 0x000fe40000000900 */
[----:B-1----:R-:W-:Y:S03]  /*1e300*/  IMAD.MOV.U32 R89, RZ, RZ, R100 ;  /* 0x000000ffff597224 */ /* 0x002fe600078e0064 */
[----:B------:R-:W-:Y:S01]  /*1e310*/  PRMT R102, R131, 0x7610, R102 ;  /* 0x0000761083667816 */ /* 0x000fe20000000066 */
[----:B------:R1:W-:Y:S01]  /*1e320*/  @!P6 STL.S16 [R1+0xd0], R131 ;  /* 0x0000d0830100e387 */ /* 0x0003e20000100600 */
[----:B------:R-:W-:Y:S02]  /*1e330*/  PRMT R73, R128, 0x7610, R73 ;  /* 0x0000761080497816 */ /* 0x000fe40000000049 */
[----:B------:R-:W-:Y:S02]  /*1e340*/  @!P6 PRMT R81, R102, 0x5410, RZ ;  /* 0x000054106651e816 */ /* 0x000fe400000000ff */
[----:B------:R-:W-:Y:S02]  /*1e350*/  PRMT R102, R85, 0x5410, R78 ;  /* 0x0000541055667816 */ /* 0x000fe4000000004e */
[----:B----4-:R-:W-:Y:S02]  /*1e360*/  PRMT R72, R128, 0x7632, R72 ;  /* 0x0000763280487816 */ /* 0x010fe40000000048 */
[----:B------:R-:W-:Y:S02]  /*1e370*/  PRMT R74, R3, 0x7632, R74 ;  /* 0x00007632034a7816 */ /* 0x000fe4000000004a */
[----:B---3--:R-:W-:Y:S04]  /*1e380*/  PRMT R132, R152, 0x7771, RZ ;  /* 0x0000777198847816 */ /* 0x008fe800000000ff */
[----:B------:R-:W-:Y:S01]  /*1e390*/  ISETP.GT.U32.AND P5, PT, R132, UR12, PT ;  /* 0x0000000c84007c0c */ /* 0x000fe2000bfa4070 */
[----:B------:R-:W-:Y:S05]  /*1e3a0*/  @!P0 HADD2 R130, -R85.H0_H0, -RZ.H0_H0 ;  /* 0xa00000ff55828230 */ /* 0x000fea0000000900 */
[----:B------:R-:W-:Y:S01]  /*1e3b0*/  PRMT R77, R130, 0x7610, R77 ;  /* 0x00007610824d7816 */ /* 0x000fe2000000004d */
[----:B------:R3:W-:Y:S01]  /*1e3c0*/  @!P0 STL.S16 [R1+0xcc], R130 ;  /* 0x0000cc8201008387 */ /* 0x0007e20000100600 */
[C---:B-1----:R-:W-:Y:S02]  /*1e3d0*/  PRMT R131, R152.reuse, 0x7773, RZ ;  /* 0x0000777398837816 */ /* 0x042fe400000000ff */
[----:B------:R-:W-:Y:S01]  /*1e3e0*/  @!P0 PRMT R85, R77, 0x5410, RZ ;  /* 0x000054104d558816 */ /* 0x000fe200000000ff */
[----:B------:R4:W4:Y:S01]  /*1e3f0*/  LDL.S16 R156, [R1+0xac] ;  /* 0x0000ac00019c7983 */ /* 0x0009220000100600 */
[----:B------:R-:W-:Y:S01]  /*1e400*/  ISETP.GT.U32.AND P0, PT, R131, UR12, PT ;  /* 0x0000000c83007c0c */ /* 0x000fe2000bf04070 */
[C---:B------:R-:W-:Y:S02]  /*1e410*/  IMAD.WIDE R76, R211.reuse, -0x70, R92 ;  /* 0xffffff90d34c7825 */ /* 0x040fe400078e025c */
[----:B------:R1:W4:Y:S04]  /*1e420*/  LDL.S16 R150, [R1+0xa8] ;  /* 0x0000a80001967983 */ /* 0x0003280000100600 */
[----:B------:R1:W4:Y:S04]  /*1e430*/  LDL.S16 R149, [R1+0xb4] ;  /* 0x0000b40001957983 */ /* 0x0003280000100600 */
[----:B------:R1:W-:Y:S04]  /*1e440*/  STG.E.U16 desc[UR28][R76.64+0x20], R82 ;  /* 0x000020524c007986 */ /* 0x0003e8000c10151c */
[----:B------:R1:W-:Y:S01]  /*1e450*/  STG.E.U16 desc[UR28][R76.64+0x22], R81 ;  /* 0x000022514c007986 */ /* 0x0003e2000c10151c */
[----:B---3--:R-:W-:Y:S04]  /*1e460*/  PRMT R130, R152, 0x7772, RZ ;  /* 0x0000777298827816 */ /* 0x008fe800000000ff */
[----:B------:R-:W-:Y:S01]  /*1e470*/  ISETP.GT.U32.AND P6, PT, R130, UR12, PT ;  /* 0x0000000c82007c0c */ /* 0x000fe2000bfc4070 */
[--C-:B-1----:R-:W-:Y:S01]  /*1e480*/  IMAD.WIDE R82, R211, 0x70, R76.reuse ;  /* 0x00000070d3527825 */ /* 0x102fe200078e024c */
[----:B------:R-:W-:Y:S04]  /*1e490*/  PRMT R76, R125, 0x7610, R76 ;  /* 0x000076107d4c7816 */ /* 0x000fe8000000004c */
[----:B------:R1:W-:Y:S01]  /*1e4a0*/  STG.E.U16 desc[UR28][R82.64+0x20], R80 ;  /* 0x0000205052007986 */ /* 0x0003e2000c10151c */
[----:B------:R-:W-:Y:S03]  /*1e4b0*/  PRMT R77, R164, 0x7632, R77 ;  /* 0x00007632a44d7816 */ /* 0x000fe6000000004d */
[----:B------:R3:W-:Y:S04]  /*1e4c0*/  STG.E.U16 desc[UR28][R82.64+0x22], R79 ;  /* 0x0000224f52007986 */ /* 0x0007e8000c10151c */
[----:B------:R-:W-:Y:S04]  /*1e4d0*/  STG.E.U16 desc[UR28][R146.64+0x20], R84 ;  /* 0x0000205492007986 */ /* 0x000fe8000c10151c */
[----:B------:R-:W-:Y:S04]  /*1e4e0*/  STG.E.U16 desc[UR28][R146.64+0x22], R87 ;  /* 0x0000225792007986 */ /* 0x000fe8000c10151c */
[----:B------:R3:W-:Y:S01]  /*1e4f0*/  STG.E.U16 desc[UR28][R144.64+0x30], R85 ;  /* 0x0000305590007986 */ /* 0x0007e2000c10151c */
[C---:B-1----:R-:W-:Y:S01]  /*1e500*/  IMAD.WIDE R80, R211.reuse, -0x70, R82 ;  /* 0xffffff90d3507825 */ /* 0x042fe200078e0252 */
[----:B---3--:R-:W-:Y:S03]  /*1e510*/  PRMT R79, R198, 0x7632, R79 ;  /* 0x00007632c64f7816 */ /* 0x008fe6000000004f */
[----:B------:R-:W-:Y:S04]  /*1e520*/  IMAD.WIDE R84, R211, 0x70, R80 ;  /* 0x00000070d3547825 */ /* 0x000fe800078e0250 */
[----:B------:R-:W-:Y:S02]  /*1e530*/  @P6 HADD2 R118, -R73.H0_H0, -RZ.H0_H0 ;  /* 0xa00000ff49766230 */ /* 0x000fe40000000900 */
[----:B--2---:R-:W-:Y:S03]  /*1e540*/  @P0 HADD2 R117, -R72.H0_H0, -RZ.H0_H0 ;  /* 0xa00000ff48750230 */ /* 0x004fe60000000900 */
[----:B------:R-:W-:Y:S02]  /*1e550*/  PRMT R113, R118, 0x7610, R113 ;  /* 0x0000761076717816 */ /* 0x000fe40000000071 */
[----:B------:R-:W-:Y:S01]  /*1e560*/  PRMT R90, R117, 0x7610, R90 ;  /* 0x00007610755a7816 */ /* 0x000fe2000000005a */
[----:B-----5:R-:W-:Y:S05]  /*1e570*/  @P5 HADD2 R138, -R78.H0_H0, -RZ.H0_H0 ;  /* 0xa00000ff4e8a5230 */ /* 0x020fea0000000900 */
[----:B------:R-:W-:Y:S01]  /*1e580*/  PRMT R100, R138, 0x7610, R100 ;  /* 0x000076108a647816 */ /* 0x000fe20000000064 */
[----:B------:R1:W-:Y:S03]  /*1e590*/  @P5 STL.S16 [R1+0xc4], R138 ;  /* 0x0000c48a01005387 */ /* 0x0003e60000100600 */
[----:B------:R-:W-:Y:S01]  /*1e5a0*/  @P5 PRMT R78, R100, 0x5410, RZ ;  /* 0x00005410644e5816 */ /* 0x000fe200000000ff */
[----:B------:R2:W-:Y:S01]  /*1e5b0*/  @P6 STL.S16 [R1+0xc0], R118 ;  /* 0x0000c07601006387 */ /* 0x0005e20000100600 */
[----:B------:R-:W-:Y:S02]  /*1e5c0*/  PRMT R100, R73, 0x5410, R72 ;  /* 0x0000541049647816 */ /* 0x000fe40000000048 */
[----:B------:R-:W-:Y:S01]  /*1e5d0*/  @P6 PRMT R73, R113, 0x5410, RZ ;  /* 0x0000541071496816 */ /* 0x000fe200000000ff */
[----:B------:R3:W-:Y:S01]  /*1e5e0*/  @P0 STL.S16 [R1+0xbc], R117 ;  /* 0x0000bc7501000387 */ /* 0x0007e20000100600 */
[----:B------:R-:W-:Y:S02]  /*1e5f0*/  ISETP.GT.U32.AND P5, PT, R223, UR12, PT ;  /* 0x0000000cdf007c0c */ /* 0x000fe4000bfa4070 */
[----:B------:R-:W-:Y:S01]  /*1e600*/  ISETP.GT.U32.AND P6, PT, R222, UR12, PT ;  /* 0x0000000cde007c0c */ /* 0x000fe2000bfc4070 */
[----:B------:R3:W5:Y:S01]  /*1e610*/  LDL.S16 R139, [R1+0xb0] ;  /* 0x0000b000018b7983 */ /* 0x0007620000100600 */
[----:B------:R-:W-:Y:S01]  /*1e620*/  @P0 PRMT R72, R90, 0x5410, RZ ;  /* 0x000054105a480816 */ /* 0x000fe200000000ff */
[----:B------:R-:W-:Y:S01]  /*1e630*/  IMAD.MOV.U32 R90, RZ, RZ, R110 ;  /* 0x000000ffff5a7224 */ /* 0x000fe200078e006e */
[----:B------:R-:W-:Y:S01]  /*1e640*/  ISETP.LE.U32.AND P0, PT, R160, UR12, PT ;  /* 0x0000000ca0007c0c */ /* 0x000fe2000bf03070 */
[----:B------:R4:W5:Y:S04]  /*1e650*/  LDL.S16 R128, [R1+0x90] ;  /* 0x0000900001807983 */ /* 0x0009680000100600 */
[----:B------:R4:W5:Y:S04]  /*1e660*/  LDL.S16 R113, [R1+0x9c] ;  /* 0x00009c0001717983 */ /* 0x0009680000100600 */
[----:B------:R3:W-:Y:S04]  /*1e670*/  STG.E.U16 desc[UR28][R144.64+0x32], R78 ;  /* 0x0000324e90007986 */ /* 0x0007e8000c10151c */
[----:B-1----:R1:W5:Y:S04]  /*1e680*/  LDL.S16 R138, [R1+0x94] ;  /* 0x00009400018a7983 */ /* 0x0023680000100600 */
[----:B--2---:R1:W2:Y:S04]  /*1e690*/  LDL.S16 R118, [R1+0x8c] ;  /* 0x00008c0001767983 */ /* 0x0042a80000100600 */
[----:B---3--:R1:W3:Y:S04]  /*1e6a0*/  LDL.S16 R117, [R1+0xa0] ;  /* 0x0000a00001757983 */ /* 0x0082e80000100600 */
[----:B------:R1:W-:Y:S04]  /*1e6b0*/  STG.E.U16 desc[UR28][R80.64+0x30], R73 ;  /* 0x0000304950007986 */ /* 0x0003e8000c10151c */
[----:B------:R4:W-:Y:S04]  /*1e6c0*/  STG.E.U16 desc[UR28][R80.64+0x32], R72 ;  /* 0x0000324850007986 */ /* 0x0009e8000c10151c */
[----:B------:R-:W-:Y:S01]  /*1e6d0*/  STG.E.U16 desc[UR28][R84.64+0x30], R86 ;  /* 0x0000305654007986 */ /* 0x000fe2000c10151c */
[----:B------:R-:W-:Y:S03]  /*1e6e0*/  PRMT R78, R164, 0x7610, R78 ;  /* 0x00007610a44e7816 */ /* 0x000fe6000000004e */
[----:B------:R4:W-:Y:S01]  /*1e6f0*/  STG.E.U16 desc[UR28][R84.64+0x32], R88 ;  /* 0x0000325854007986 */ /* 0x0009e2000c10151c */
[----:B-1----:R-:W-:Y:S01]  /*1e700*/  PRMT R73, R106, 0x7632, R73 ;  /* 0x000076326a497816 */ /* 0x002fe20000000049 */
[----:B----4-:R-:W-:Y:S01]  /*1e710*/  @P5 HADD2 R156, -R3.H0_H0, -RZ.H0_H0 ;  /* 0xa00000ff039c5230 */ /* 0x010fe20000000900 */
[----:B------:R-:W-:Y:S01]  /*1e720*/  PRMT R72, R111, 0x7632, R72 ;  /* 0x000076326f487816 */ /* 0x000fe20000000048 */
[----:B------:R-:W-:Y:S03]  /*1e730*/  @P6 HADD2 R150, -R74.H0_H0, -RZ.H0_H0 ;  /* 0xa00000ff4a966230 */ /* 0x000fe60000000900 */
[----:B------:R-:W-:Y:S01]  /*1e740*/  PRMT R153, R156, 0x7610, R153 ;  /* 0x000076109c997816 */ /* 0x000fe20000000099 */
[----:B------:R-:W-:Y:S01]  /*1e750*/  @P5 STL.S16 [R1+0xac], R156 ;  /* 0x0000ac9c01005387 */ /* 0x000fe20000100600 */
[----:B------:R-:W-:Y:S01]  /*1e760*/  LOP3.LUT R161, R72, 0xff, RZ, 0xc0, !PT ;  /* 0x000000ff48a17812 */ /* 0x000fe200078ec0ff */
[----:B------:R-:W-:Y:S01]  /*1e770*/  @!P0 HADD2 R149, -R76.H0_H0, -RZ.H0_H0 ;  /* 0xa00000ff4c958230 */ /* 0x000fe20000000900 */
[----:B------:R-:W-:Y:S01]  /*1e780*/  PRMT R114, R150, 0x7610, R114 ;  /* 0x0000761096727816 */ /* 0x000fe20000000072 */
[----:B------:R1:W-:Y:S01]  /*1e790*/  @P6 STL.S16 [R1+0xa8], R150 ;  /* 0x0000a89601006387 */ /* 0x0003e20000100600 */
[----:B------:R-:W-:Y:S01]  /*1e7a0*/  PRMT R80, R198, 0x7610, R80 ;  /* 0x00007610c6507816 */ /* 0x000fe20000000050 */
[----:B------:R-:W-:Y:S01]  /*1e7b0*/  IMAD.WIDE R84, R211, -0x70, R84 ;  /* 0xffffff90d3547825 */ /* 0x000fe200078e0254 */
[----:B------:R-:W-:Y:S01]  /*1e7c0*/  PRMT R148, R149, 0x7610, R148 ;  /* 0x0000761095947816 */ /* 0x000fe20000000094 */
[----:B------:R4:W-:Y:S01]  /*1e7d0*/  @!P0 STL.S16 [R1+0xb4], R149 ;  /* 0x0000b49501008387 */ /* 0x0009e20000100600 */
[----:B------:R-:W-:Y:S02]  /*1e7e0*/  PRMT R72, R129, 0x7610, R72 ;  /* 0x0000761081487816 */ /* 0x000fe40000000048 */
[----:B-1----:R-:W-:Y:S02]  /*1e7f0*/  LOP3.LUT R150, R111, 0xff, RZ, 0xc0, !PT ;  /* 0x000000ff6f967812 */ /* 0x002fe400078ec0ff */
[----:B----4-:R-:W-:Y:S02]  /*1e800*/  SHF.R.U32.HI R149, RZ, 0x18, R106 ;  /* 0x00000018ff957819 */ /* 0x010fe4000001166a */
[----:B------:R-:W-:Y:S02]  /*1e810*/  PRMT R106, R3, 0x5410, R74 ;  /* 0x00005410036a7816 */ /* 0x000fe4000000004a */
[----:B------:R-:W-:Y:S02]  /*1e820*/  @P5 PRMT R3, R153, 0x5410, RZ ;  /* 0x0000541099035816 */ /* 0x000fe400000000ff */
[----:B------:R-:W-:Y:S02]  /*1e830*/  ISETP.LE.U32.AND P5, PT, R150, UR12, PT ;  /* 0x0000000c96007c0c */ /* 0x000fe4000bfa3070 */
[----:B------:R-:W-:Y:S01]  /*1e840*/  @P6 PRMT R74, R114, 0x5410, RZ ;  /* 0x00005410724a6816 */ /* 0x000fe200000000ff */
[----:B------:R1:W-:Y:S01]  /*1e850*/  STG.E.U16 desc[UR28][R146.64+0x30], R3 ;  /* 0x0000300392007986 */ /* 0x0003e2000c10151c */
[----:B------:R-:W-:Y:S02]  /*1e860*/  ISETP.LE.U32.AND P6, PT, R161, UR12, PT ;  /* 0x0000000ca1007c0c */ /* 0x000fe4000bfc3070 */
[----:B------:R-:W-:Y:S01]  /*1e870*/  PRMT R114, R76, 0x5410, R75 ;  /* 0x000054104c727816 */ /* 0x000fe2000000004b */
[----:B------:R4:W-:Y:S01]  /*1e880*/  STG.E.U16 desc[UR28][R146.64+0x32], R74 ;  /* 0x0000324a92007986 */ /* 0x0009e2000c10151c */
[----:B------:R-:W-:Y:S02]  /*1e890*/  @!P0 PRMT R76, R148, 0x5410, RZ ;  /* 0x00005410944c8816 */ /* 0x000fe400000000ff */
[----:B------:R-:W-:Y:S03]  /*1e8a0*/  SHF.R.U32.HI R148, RZ, 0x18, R111 ;  /* 0x00000018ff947819 */ /* 0x000fe6000001166f */
[----:B------:R4:W-:Y:S01]  /*1e8b0*/  STG.E.U16 desc[UR28][R144.64+0x40], R76 ;  /* 0x0000404c90007986 */ /* 0x0009e2000c10151c */
[----:B-1----:R-:W-:Y:S02]  /*1e8c0*/  PRMT R3, R129, 0x7632, R3 ;  /* 0x0000763281037816 */ /* 0x002fe40000000003 */
[----:B----4-:R-:W-:Y:S02]  /*1e8d0*/  PRMT R74, R122, 0x7632, R74 ;  /* 0x000076327a4a7816 */ /* 0x010fe4000000004a */
[----:B------:R-:W-:Y:S01]  /*1e8e0*/  PRMT R76, R170, 0x7610, R76 ;  /* 0x00007610aa4c7816 */ /* 0x000fe2000000004c */
[----:B-----5:R-:W-:Y:S02]  /*1e8f0*/  @!P4 HADD2 R139, -R75.H0_H0, -RZ.H0_H0 ;  /* 0xa00000ff4b8bc230 */ /* 0x020fe40000000900 */
[----:B------:R-:W-:Y:S03]  /*1e900*/  @!P1 HADD2 R128, -R79.H0_H0, -RZ.H0_H0 ;  /* 0xa00000ff4f809230 */ /* 0x000fe60000000900 */
[----:B------:R-:W-:Y:S01]  /*1e910*/  PRMT R125, R139, 0x7610, R125 ;  /* 0x000076108b7d7816 */ /* 0x000fe2000000007d */
[----:B------:R1:W-:Y:S03]  /*1e920*/  @!P4 STL.S16 [R1+0xb0], R139 ;  /* 0x0000b08b0100c387 */ /* 0x0003e60000100600 */
[----:B------:R-:W-:Y:S01]  /*1e930*/  @!P4 PRMT R75, R125, 0x5410, RZ ;  /* 0x000054107d4bc816 */ /* 0x000fe200000000ff */
[----:B------:R4:W5:Y:S01]  /*1e940*/  LDL.S16 R156, [R1+0x88] ;  /* 0x00008800019c7983 */ /* 0x0009620000100600 */
[----:B------:R-:W-:Y:S02]  /*1e950*/  ISETP.LE.U32.AND P4, PT, R149, UR12, PT ;  /* 0x0000000c95007c0c */ /* 0x000fe4000bf83070 */
[----:B------:R-:W-:Y:S01]  /*1e960*/  PRMT R82, R128, 0x7610, R82 ;  /* 0x0000761080527816 */ /* 0x000fe20000000052 */
[----:B------:R4:W4:Y:S01]  /*1e970*/  LDL.S16 R153, [R1+0x84] ;  /* 0x0000840001997983 */ /* 0x0009220000100600 */
[----:B------:R-:W-:Y:S03]  /*1e980*/  @!P5 HADD2 R138, -R80.H0_H0, -RZ.H0_H0 ;  /* 0xa00000ff508ad230 */ /* 0x000fe60000000900 */
[----:B------:R-:W-:Y:S01]  /*1e990*/  STG.E.U16 desc[UR28][R144.64+0x42], R75 ;  /* 0x0000424b90007986 */ /* 0x000fe2000c10151c */
[----:B--2---:R-:W-:Y:S01]  /*1e9a0*/  @!P6 HADD2 R118, -R78.H0_H0, -RZ.H0_H0 ;  /* 0xa00000ff4e76e230 */ /* 0x004fe20000000900 */
[----:B------:R-:W-:Y:S02]  /*1e9b0*/  PRMT R83, R138, 0x7610, R83 ;  /* 0x000076108a537816 */ /* 0x000fe40000000053 */
[----:B------:R2:W-:Y:S02]  /*1e9c0*/  @!P5 STL.S16 [R1+0x94], R138 ;  /* 0x0000948a0100d387 */ /* 0x0005e40000100600 */
[----:B------:R-:W-:Y:S01]  /*1e9d0*/  @!P4 HADD2 R113, -R3.H0_H0, -RZ.H0_H0 ;  /* 0xa00000ff0371c230 */ /* 0x000fe20000000900 */
[----:B------:R-:W-:Y:S01]  /*1e9e0*/  PRMT R112, R118, 0x7610, R112 ;  /* 0x0000761076707816 */ /* 0x000fe20000000070 */
[----:B------:R-:W-:Y:S03]  /*1e9f0*/  @!P1 STL.S16 [R1+0x90], R128 ;  /* 0x0000908001009387 */ /* 0x000fe60000100600 */
[----:B------:R-:W-:Y:S01]  /*1ea00*/  PRMT R81, R113, 0x7610, R81 ;  /* 0x0000761071517816 */ /* 0x000fe20000000051 */
[----:B------:R3:W-:Y:S01]  /*1ea10*/  @!P6 STL.S16 [R1+0x8c], R118 ;  /* 0x00008c760100e387 */ /* 0x0007e20000100600 */
[----:B-1----:R-:W-:Y:S02]  /*1ea20*/  LOP3.LUT R139, R73, 0xff, RZ, 0xc0, !PT ;  /* 0x000000ff498b7812 */ /* 0x002fe400078ec0ff */
[----:B------:R-:W-:Y:S02]  /*1ea30*/  PRMT R73, R122, 0x7610, R73 ;  /* 0x000076107a497816 */ /* 0x000fe40000000049 */
[----:B------:R-:W-:Y:S02]  /*1ea40*/  ISETP.LE.U32.AND P0, PT, R139, UR12, PT ;  /* 0x0000000c8b007c0c */ /* 0x000fe4000bf03070 */
[----:B--2---:R-:W-:Y:S11]  /*1ea50*/  LOP3.LUT R138, R89, 0xff, RZ, 0xc0, !PT ;  /* 0x000000ff598a7812 */ /* 0x004ff600078ec0ff */
[----:B---3--:R-:W-:Y:S05]  /*1ea60*/  @!P0 HADD2 R117, -R72.H0_H0, -RZ.H0_H0 ;  /* 0xa00000ff48758230 */ /* 0x008fea0000000900 */
[----:B------:R1:W-:Y:S01]  /*1ea70*/  @!P0 STL.S16 [R1+0xa0], R117 ;  /* 0x0000a07501008387 */ /* 0x0003e20000100600 */
[----:B------:R-:W-:Y:S02]  /*1ea80*/  PRMT R120, R117, 0x7610, R120 ;  /* 0x0000761075787816 */ /* 0x000fe40000000078 */
[----:B------:R-:W-:Y:S01]  /*1ea90*/  PRMT R118, R78, 0x5410, R77 ;  /* 0x000054104e767816 */ /* 0x000fe2000000004d */
[----:B------:R2:W-:Y:S01]  /*1eaa0*/  @!P4 STL.S16 [R1+0x9c], R113 ;  /* 0x00009c710100c387 */ /* 0x0005e20000100600 */
[----:B------:R-:W-:Y:S02]  /*1eab0*/  @!P6 PRMT R78, R112, 0x5410, RZ ;  /* 0x00005410704ee816 */ /* 0x000fe400000000ff */
[----:B------:R-:W-:Y:S01]  /*1eac0*/  PRMT R112, R72, 0x5410, R3 ;  /* 0x0000541048707816 */ /* 0x000fe20000000003 */
[----:B------:R3:W3:Y:S01]  /*1ead0*/  LDL.S16 R129, [R1+0x80] ;  /* 0x0000800001817983 */ /* 0x0006e20000100600 */
[----:B------:R-:W-:Y:S02]  /*1eae0*/  @!P0 PRMT R72, R120, 0x5410, RZ ;  /* 0x0000541078488816 */ /* 0x000fe400000000ff */
[----:B------:R-:W-:Y:S01]  /*1eaf0*/  ISETP.LE.U32.AND P6, PT, R138, UR12, PT ;  /* 0x0000000c8a007c0c */ /* 0x000fe2000bfc3070 */
[----:B------:R3:W3:Y:S01]  /*1eb00*/  LDL.S16 R75, [R1+0x78] ;  /* 0x00007800014b7983 */ /* 0x0006e20000100600 */
[----:B------:R-:W-:Y:S02]  /*1eb10*/  @!P4 PRMT R3, R81, 0x5410, RZ ;  /* 0x000054105103c816 */ /* 0x000fe400000000ff */
[----:B------:R-:W-:Y:S01]  /*1eb20*/  ISETP.GT.U32.AND P0, PT, R162, UR12, PT ;  /* 0x0000000ca2007c0c */ /* 0x000fe2000bf04070 */
[----:B------:R2:W-:Y:S01]  /*1eb30*/  STG.E.U16 desc[UR28][R84.64+0x40], R72 ;  /* 0x0000404854007986 */ /* 0x0005e2000c10151c */
[----:B------:R-:W-:Y:S03]  /*1eb40*/  ISETP.GT.U32.AND P4, PT, R159, UR12, PT ;  /* 0x0000000c9f007c0c */ /* 0x000fe6000bf84070 */
[----:B------:R3:W3:Y:S04]  /*1eb50*/  LDL.S16 R128, [R1+0x68] ;  /* 0x0000680001807983 */ /* 0x0006e80000100600 */
[----:B------:R3:W3:Y:S01]  /*1eb60*/  LDL.S16 R125, [R1+0x64] ;  /* 0x00006400017d7983 */ /* 0x0006e20000100600 */
[----:B-1----:R-:W-:Y:S02]  /*1eb70*/  PRMT R117, R80, 0x5410, R79 ;  /* 0x0000541050757816 */ /* 0x002fe4000000004f */
[----:B------:R-:W-:Y:S01]  /*1eb80*/  @!P5 PRMT R80, R83, 0x5410, RZ ;  /* 0x000054105350d816 */ /* 0x000fe200000000ff */
[----:B------:R1:W3:Y:S01]  /*1eb90*/  LDL.S16 R120, [R1+0x60] ;  /* 0x0000600001787983 */ /* 0x0002e20000100600 */
[----:B------:R-:W-:Y:S02]  /*1eba0*/  ISETP.LE.U32.AND P5, PT, R148, UR12, PT ;  /* 0x0000000c94007c0c */ /* 0x000fe4000bfa3070 */
[----:B------:R-:W-:Y:S01]  /*1ebb0*/  @!P1 PRMT R79, R82, 0x5410, RZ ;  /* 0x00005410524f9816 */ /* 0x000fe200000000ff */
[----:B--2---:R1:W2:Y:S01]  /*1ebc0*/  LDL.S16 R113, [R1+0x7c] ;  /* 0x00007c0001717983 */ /* 0x0042a20000100600 */
[----:B------:R-:W-:Y:S01]  /*1ebd0*/  ISETP.GT.U32.AND P1, PT, R163, UR12, PT ;  /* 0x0000000ca3007c0c */ /* 0x000fe2000bf24070 */
[----:B------:R-:W-:Y:S01]  /*1ebe0*/  IMAD.WIDE.U32 R82, R137, -0x2daee0ad, RZ ;  /* 0xd2511f5389527825 */ /* 0x000fe200078e00ff */
[----:B------:R-:W-:Y:S01]  /*1ebf0*/  LOP3.LUT R137, R90, 0xff, RZ, 0xc0, !PT ;  /* 0x000000ff5a897812 */ /* 0x000fe200078ec0ff */
[----:B------:R1:W-:Y:S03]  /*1ec00*/  STG.E.U16 desc[UR28][R84.64+0x42], R3 ;  /* 0x0000420354007986 */ /* 0x0003e6000c10151c */
[----:B------:R-:W-:Y:S02]  /*1ec10*/  LOP3.LUT R81, R200, UR7, R83, 0x96, !PT ;  /* 0x00000007c8517c12 */ /* 0x000fe4000f8e9653 */
[----:B------:R-:W-:Y:S02]  /*1ec20*/  PRMT R83, R238, 0x5410, R237 ;  /* 0x00005410ee537816 */ /* 0x000fe400000000ed */
[----:B------:R-:W-:Y:S02]  /*1ec30*/  PRMT R72, R119, 0x7610, R72 ;  /* 0x0000761077487816 */ /* 0x000fe40000000048 */
[----:B------:R-:W-:Y:S02]  /*1ec40*/  LOP3.LUT R169, R81, 0xff, RZ, 0xc0, !PT ;  /* 0x000000ff51a97812 */ /* 0x000fe400078ec0ff */
[----:B------:R-:W-:Y:S02]  /*1ec50*/  SHF.R.U32.HI R166, RZ, 0x18, R81 ;  /* 0x00000018ffa67819 */ /* 0x000fe40000011651 */
[----:B------:R-:W-:Y:S02]  /*1ec60*/  LOP3.LUT R83, R83, 0xff00ff, RZ, 0xc0, !PT ;  /* 0x00ff00ff53537812 */ /* 0x000fe400078ec0ff */
[----:B-1----:R-:W-:Y:S01]  /*1ec70*/  PRMT R3, R119, 0x7632, R3 ;  /* 0x0000763277037816 */ /* 0x002fe20000000003 */
[C---:B------:R-:W-:Y:S05]  /*1ec80*/  IMAD.WIDE R84, R211.reuse, 0x70, R84 ;  /* 0x00000070d3547825 */ /* 0x040fea00078e0254 */
[----:B------:R-:W-:Y:S04]  /*1ec90*/  STG.E.U16 desc[UR28][R84.64+0x40], R80 ;  /* 0x0000405054007986 */ /* 0x000fe8000c10151c */
[----:B------:R-:W-:Y:S04]  /*1eca0*/  STG.E.U16 desc[UR28][R84.64+0x42], R79 ;  /* 0x0000424f54007986 */ /* 0x000fe8000c10151c */
[----:B------:R1:W-:Y:S02]  /*1ecb0*/  STG.E.U16 desc[UR28][R146.64+0x40], R78 ;  /* 0x0000404e92007986 */ /* 0x0003e4000c10151c */
[----:B-1----:R-:W-:Y:S04]  /*1ecc0*/  IMAD.WIDE R78, R211, -0x70, R84 ;  /* 0xffffff90d34e7825 */ /* 0x002fe800078e0254 */
[----:B-----5:R-:W-:Y:S02]  /*1ecd0*/  @!P5 HADD2 R156, -R77.H0_H0, -RZ.H0_H0 ;  /* 0xa00000ff4d9cd230 */ /* 0x020fe40000000900 */
[----:B----4-:R-:W-:Y:S03]  /*1ece0*/  @!P6 HADD2 R153, -R73.H0_H0, -RZ.H0_H0 ;  /* 0xa00000ff4999e230 */ /* 0x010fe60000000900 */
[----:B------:R1:W-:Y:S01]  /*1ecf0*/  @!P5 STL.S16 [R1+0x88], R156 ;  /* 0x0000889c0100d387 */ /* 0x0003e20000100600 */
[----:B------:R-:W-:Y:S03]  /*1ed00*/  PRMT R110, R156, 0x7610, R110 ;  /* 0x000076109c6e7816 */ /* 0x000fe6000000006e */
[----:B------:R4:W-:Y:S01]  /*1ed10*/  @!P6 STL.S16 [R1+0x84], R153 ;  /* 0x000084990100e387 */ /* 0x0009e20000100600 */
[----:B------:R-:W-:Y:S02]  /*1ed20*/  @!P5 PRMT R77, R110, 0x5410, RZ ;  /* 0x000054106e4dd816 */ /* 0x000fe400000000ff */
[----:B------:R-:W-:Y:S02]  /*1ed30*/  PRMT R111, R153, 0x7610, R111 ;  /* 0x00007610996f7816 */ /* 0x000fe4000000006f */
[----:B------:R-:W-:Y:S01]  /*1ed40*/  PRMT R110, R73, 0x5410, R74 ;  /* 0x00005410496e7816 */ /* 0x000fe2000000004a */
[----:B------:R5:W-:Y:S01]  /*1ed50*/  STG.E.U16 desc[UR28][R146.64+0x42], R77 ;  /* 0x0000424d92007986 */ /* 0x000be2000c10151c */
[----:B------:R-:W-:Y:S02]  /*1ed60*/  @!P6 PRMT R73, R111, 0x5410, RZ ;  /* 0x000054106f49e816 */ /* 0x000fe400000000ff */
[----:B------:R-:W-:Y:S02]  /*1ed70*/  PRMT R111, R72, 0x5410, R3 ;  /* 0x00005410486f7816 */ /* 0x000fe40000000003 */
[----:B------:R-:W-:Y:S01]  /*1ed80*/  ISETP.GT.U32.AND P5, PT, R157, UR12, PT ;  /* 0x0000000c9d007c0c */ /* 0x000fe2000bfa4070 */
[----:B------:R3:W-:Y:S01]  /*1ed90*/  STG.E.U16 desc[UR28][R144.64+0x50], R73 ;  /* 0x0000504990007986 */ /* 0x0007e2000c10151c */
[----:B------:R-:W-:Y:S02]  /*1eda0*/  ISETP.GT.U32.AND P6, PT, R151, UR12, PT ;  /* 0x0000000c97007c0c */ /* 0x000fe4000bfc4070 */
[C---:B-1----:R-:W-:Y:S02]  /*1edb0*/  PRMT R156, R82.reuse, 0x7771, RZ ;  /* 0x00007771529c7816 */ /* 0x042fe400000000ff */
[----:B----4-:R-:W-:Y:S02]  /*1edc0*/  PRMT R153, R82, 0x7773, RZ ;  /* 0x0000777352997816 */ /* 0x010fe400000000ff */
[----:B-----5:R-:W-:Y:S02]  /*1edd0*/  PRMT R77, R2, 0x7632, R77 ;  /* 0x00007632024d7816 */ /* 0x020fe4000000004d */
[----:B---3--:R-:W-:Y:S01]  /*1ede0*/  PRMT R73, R121, 0x7610, R73 ;  /* 0x0000761079497816 */ /* 0x008fe20000000049 */
[----:B------:R-:W-:Y:S02]  /*1edf0*/  @P1 HADD2 R129, -R74.H0_H0, -RZ.H0_H0 ;  /* 0xa00000ff4a811230 */ /* 0x000fe40000000900 */
[----:B------:R-:W-:Y:S03]  /*1ee00*/  @P4 HADD2 R75, -R3.H0_H0, -RZ.H0_H0 ;  /* 0xa00000ff034b4230 */ /* 0x000fe60000000900 */
[----:B------:R-:W-:Y:S01]  /*1ee10*/  @P1 STL.S16 [R1+0x80], R129 ;  /* 0x0000808101001387 */ /* 0x000fe20000100600 */
[----:B------:R-:W-:Y:S02]  /*1ee20*/  PRMT R93, R129, 0x7610, R93 ;  /* 0x00007610815d7816 */ /* 0x000fe4000000005d */
[----:B------:R-:W-:Y:S02]  /*1ee30*/  PRMT R91, R75, 0x7610, R91 ;  /* 0x000076104b5b7816 */ /* 0x000fe4000000005b */
[----:B------:R-:W-:Y:S02]  /*1ee40*/  @P1 PRMT R74, R93, 0x5410, RZ ;  /* 0x000054105d4a1816 */ /* 0x000fe400000000ff */
[----:B------:R-:W-:Y:S02]  /*1ee50*/  @P4 PRMT R3, R91, 0x5410, RZ ;  /* 0x000054105b034816 */ /* 0x000fe400000000ff */
[----:B------:R-:W-:Y:S01]  /*1ee60*/  ISETP.LE.U32.AND P1, PT, R137, UR12, PT ;  /* 0x0000000c89007c0c */ /* 0x000fe2000bf23070 */
[----:B------:R-:W-:Y:S01]  /*1ee70*/  STG.E.U16 desc[UR28][R144.64+0x52], R74 ;  /* 0x0000524a90007986 */ /* 0x000fe2000c10151c */
[----:B------:R-:W-:Y:S03]  /*1ee80*/  @P6 HADD2 R120, -R2.H0_H0, -RZ.H0_H0 ;  /* 0xa00000ff02786230 */ /* 0x000fe60000000900 */
[----:B------:R1:W-:Y:S01]  /*1ee90*/  STG.E.U16 desc[UR28][R78.64+0x52], R3 ;  /* 0x000052034e007986 */ /* 0x0003e2000c10151c */
[----:B--2---:R-:W-:Y:S01]  /*1eea0*/  @P0 HADD2 R113, -R72.H0_H0, -RZ.H0_H0 ;  /* 0xa00000ff48710230 */ /* 0x004fe20000000900 */
[----:B------:R-:W-:Y:S06]  /*1eeb0*/  PRMT R89, R120, 0x7610, R89 ;  /* 0x0000761078597816 */ /* 0x000fec0000000059 */
[----:B------:R-:W-:Y:S01]  /*1eec0*/  @!P1 HADD2 R128, -R76.H0_H0, -RZ.H0_H0 ;  /* 0xa00000ff4c809230 */ /* 0x000fe20000000900 */
[----:B------:R2:W-:Y:S01]  /*1eed0*/  @P0 STL.S16 [R1+0x7c], R113 ;  /* 0x00007c7101000387 */ /* 0x0005e20000100600 */
[----:B------:R-:W-:Y:S03]  /*1eee0*/  PRMT R92, R113, 0x7610, R92 ;  /* 0x00007610715c7816 */ /* 0x000fe6000000005c */
[----:B------:R3:W-:Y:S01]  /*1eef0*/  @P4 STL.S16 [R1+0x78], R75 ;  /* 0x0000784b01004387 */ /* 0x0007e20000100600 */
[----:B------:R-:W-:Y:S02]  /*1ef00*/  @P0 PRMT R72, R92, 0x5410, RZ ;  /* 0x000054105c480816 */ /* 0x000fe400000000ff */
[----:B------:R-:W-:Y:S01]  /*1ef10*/  ISETP.GT.U32.AND P0, PT, R141, UR12, PT ;  /* 0x0000000c8d007c0c */ /* 0x000fe2000bf04070 */
[----:B------:R4:W5:Y:S01]  /*1ef20*/  LDL.S16 R93, [R1+0x54] ;  /* 0x00005400015d7983 */ /* 0x0009620000100600 */
[----:B------:R-:W-:Y:S03]  /*1ef30*/  PRMT R119, R128, 0x7610, R119 ;  /* 0x0000761080777816 */ /* 0x000fe60000000077 */
[----:B------:R4:W4:Y:S04]  /*1ef40*/  LDL.S16 R92, [R1+0x50] ;  /* 0x00005000015c7983 */ /* 0x0009280000100600 */
[----:B------:R4:W5:Y:S01]  /*1ef50*/  LDL.S16 R91, [R1+0x4c] ;  /* 0x00004c00015b7983 */ /* 0x0009620000100600 */
[----:B-1----:R-:W-:Y:S03]  /*1ef60*/  PRMT R3, R123, 0x7610, R3 ;  /* 0x000076107b037816 */ /* 0x002fe60000000003 */
[----:B------:R1:W-:Y:S04]  /*1ef70*/  STG.E.U16 desc[UR28][R78.64+0x50], R72 ;  /* 0x000050484e007986 */ /* 0x0003e8000c10151c */
[----:B--2---:R2:W2:Y:S01]  /*1ef80*/  LDL.S16 R113, [R1+0x5c] ;  /* 0x00005c0001717983 */ /* 0x0044a20000100600 */
[----:B---3--:R-:W-:Y:S03]  /*1ef90*/  LOP3.LUT R75, R81, 0xffff, RZ, 0xc0, !PT ;  /* 0x0000ffff514b7812 */ /* 0x008fe600078ec0ff */
[----:B------:R-:W-:Y:S01]  /*1efa0*/  @!P1 STL.S16 [R1+0x68], R128 ;  /* 0x0000688001009387 */ /* 0x000fe20000100600 */
[----:B------:R-:W-:Y:S04]  /*1efb0*/  SHF.R.U32.HI R193, RZ, 0x8, R75 ;  /* 0x00000008ffc17819 */ /* 0x000fe8000001164b */
[----:B------:R-:W-:Y:S04]  /*1efc0*/  LOP3.LUT R75, R193, 0xffff, RZ, 0xc0, !PT ;  /* 0x0000ffffc14b7812 */ /* 0x000fe800078ec0ff */
[----:B------:R-:W-:Y:S02]  /*1efd0*/  ISETP.LE.U32.AND P4, PT, R75, UR12, PT ;  /* 0x0000000c4b007c0c */ /* 0x000fe4000bf83070 */
[----:B------:R-:W-:Y:S02]  /*1efe0*/  PRMT R75, R170, 0x7632, R75 ;  /* 0x00007632aa4b7816 */ /* 0x000fe4000000004b */
[----:B-1----:R-:W-:Y:S03]  /*1eff0*/  PRMT R72, R81, 0x7632, R72 ;  /* 0x0000763251487816 */ /* 0x002fe60000000048 */
[----:B------:R-:W-:Y:S02]  /*1f000*/  @P5 HADD2 R125, -R75.H0_H0, -RZ.H0_H0 ;  /* 0xa00000ff4b7d5230 */ /* 0x000fe40000000900 */
[----:B------:R-:W-:Y:S01]  /*1f010*/  IMAD.WIDE R78, R211, 0x70, R78 ;  /* 0x00000070d34e7825 */ /* 0x000fe200078e024e */
[----:B------:R-:W-:Y:S02]  /*1f020*/  LOP3.LUT R170, R72, 0xff, RZ, 0xc0, !PT ;  /* 0x000000ff48aa7812 */ /* 0x000fe400078ec0ff */
[----:B------:R1:W-:Y:S01]  /*1f030*/  @P5 STL.S16 [R1+0x64], R125 ;  /* 0x0000647d01005387 */ /* 0x0003e20000100600 */
[----:B------:R-:W-:Y:S02]  /*1f040*/  PRMT R115, R125, 0x7610, R115 ;  /* 0x000076107d737816 */ /* 0x000fe40000000073 */
[----:B------:R-:W-:Y:S01]  /*1f050*/  PRMT R72, R121, 0x7632, R72 ;  /* 0x0000763279487816 */ /* 0x000fe20000000048 */
[----:B------:R3:W-:Y:S01]  /*1f060*/  @P6 STL.S16 [R1+0x60], R120 ;  /* 0x0000607801006387 */ /* 0x0007e20000100600 */
[----:B-1----:R-:W-:Y:S03]  /*1f070*/  IMAD.WIDE.U32 R124, R124, -0x2daee0ad, RZ ;  /* 0xd2511f537c7c7825 */ /* 0x002fe600078e00ff */
[----:B---3--:R-:W-:Y:S01]  /*1f080*/  PRMT R120, R73, 0x5410, R72 ;  /* 0x0000541049787816 */ /* 0x008fe20000000048 */
[----:B----4-:R-:W-:Y:S05]  /*1f090*/  @!P4 HADD2 R92, -R72.H0_H0, -RZ.H0_H0 ;  /* 0xa00000ff485cc230 */ /* 0x010fea0000000900 */
[----:B------:R-:W-:Y:S04]  /*1f0a0*/  PRMT R88, R92, 0x7610, R88 ;  /* 0x000076105c587816 */ /* 0x000fe80000000058 */
[----:B------:R-:W-:Y:S01]  /*1f0b0*/  @!P4 PRMT R72, R88, 0x5410, RZ ;  /* 0x000054105848c816 */ /* 0x000fe200000000ff */
[----:B--2---:R-:W-:Y:S05]  /*1f0c0*/  @P0 HADD2 R113, -R77.H0_H0, -RZ.H0_H0 ;  /* 0xa00000ff4d710230 */ /* 0x004fea0000000900 */
[----:B------:R1:W-:Y:S01]  /*1f0d0*/  @P0 STL.S16 [R1+0x5c], R113 ;  /* 0x00005c7101000387 */ /* 0x0003e20000100600 */
[----:B------:R-:W-:Y:S02]  /*1f0e0*/  PRMT R84, R113, 0x7610, R84 ;  /* 0x0000761071547816 */ /* 0x000fe40000000054 */
[----:B-1----:R-:W-:Y:S02]  /*1f0f0*/  PRMT R113, R76, 0x5410, R75 ;  /* 0x000054104c717816 */ /* 0x002fe4000000004b */
[----:B------:R-:W-:Y:S02]  /*1f100*/  @!P1 PRMT R76, R119, 0x5410, RZ ;  /* 0x00005410774c9816 */ /* 0x000fe400000000ff */
[----:B------:R-:W-:Y:S02]  /*1f110*/  ISETP.LE.U32.AND P1, PT, R169, UR12, PT ;  /* 0x0000000ca9007c0c */ /* 0x000fe4000bf23070 */
[----:B------:R-:W-:Y:S01]  /*1f120*/  @P5 PRMT R75, R115, 0x5410, RZ ;  /* 0x00005410734b5816 */ /* 0x000fe200000000ff */
[----:B------:R-:W-:Y:S01]  /*1f130*/  STG.E.U16 desc[UR28][R78.64+0x50], R76 ;  /* 0x0000504c4e007986 */ /* 0x000fe2000c10151c */
[----:B------:R-:W-:Y:S02]  /*1f140*/  ISETP.LE.U32.AND P5, PT, R170, UR12, PT ;  /* 0x0000000caa007c0c */ /* 0x000fe4000bfa3070 */
[----:B------:R-:W-:Y:S01]  /*1f150*/  PRMT R115, R2, 0x5410, R77 ;  /* 0x0000541002737816 */ /* 0x000fe2000000004d */
[----:B------:R1:W-:Y:S01]  /*1f160*/  STG.E.U16 desc[UR28][R78.64+0x52], R75 ;  /* 0x0000524b4e007986 */ /* 0x0003e2000c10151c */
[----:B------:R-:W-:Y:S02]  /*1f170*/  @P6 PRMT R2, R89, 0x5410, RZ ;  /* 0x0000541059026816 */ /* 0x000fe400000000ff */
[----:B------:R-:W-:Y:S01]  /*1f180*/  @P0 PRMT R77, R84, 0x5410, RZ ;  /* 0x00005410544d0816 */ /* 0x000fe200000000ff */
[----:B------:R2:W3:Y:S01]  /*1f190*/  LDL.S16 R89, [R1+0x48] ;  /* 0x0000480001597983 */ /* 0x0004e20000100600 */
[----:B------:R-:W-:Y:S01]  /*1f1a0*/  LOP3.LUT R119, R140, UR7, R125, 0x96, !PT ;  /* 0x000000078c777c12 */ /* 0x000fe2000f8e967d */
[----:B-----5:R-:W-:Y:S01]  /*1f1b0*/  @!P1 HADD2 R93, -R73.H0_H0, -RZ.H0_H0 ;  /* 0xa00000ff495d9230 */ /* 0x020fe20000000900 */
[----:B------:R-:W-:Y:S01]  /*1f1c0*/  ISETP.LE.U32.AND P0, PT, R166, UR12, PT ;  /* 0x0000000ca6007c0c */ /* 0x000fe2000bf03070 */
[----:B------:R4:W-:Y:S01]  /*1f1d0*/  STG.E.U16 desc[UR28][R146.64+0x50], R2 ;  /* 0x0000500292007986 */ /* 0x0009e2000c10151c */
[----:B------:R-:W-:Y:S01]  /*1f1e0*/  LOP3.LUT R74, R119, 0xffff, RZ, 0xc0, !PT ;  /* 0x0000ffff774a7812 */ /* 0x000fe200078ec0ff */
[----:B------:R-:W-:Y:S01]  /*1f1f0*/  @!P5 HADD2 R91, -R3.H0_H0, -RZ.H0_H0 ;  /* 0xa00000ff035bd230 */ /* 0x000fe20000000900 */
[----:B------:R-:W-:Y:S01]  /*1f200*/  PRMT R90, R93, 0x7610, R90 ;  /* 0x000076105d5a7816 */ /* 0x000fe2000000005a */
[----:B------:R-:W-:Y:S01]  /*1f210*/  @!P1 STL.S16 [R1+0x54], R93 ;  /* 0x0000545d01009387 */ /* 0x000fe20000100600 */
[----:B------:R-:W-:Y:S02]  /*1f220*/  SHF.R.U32.HI R168, RZ, 0x8, R74 ;  /* 0x00000008ffa87819 */ /* 0x000fe4000001164a */
[----:B------:R-:W-:Y:S01]  /*1f230*/  PRMT R87, R91, 0x7610, R87 ;  /* 0x000076105b577816 */ /* 0x000fe20000000057 */
[----:B------:R-:W-:Y:S01]  /*1f240*/  @!P4 STL.S16 [R1+0x50], R92 ;  /* 0x0000505c0100c387 */ /* 0x000fe20000100600 */
[----:B------:R-:W-:Y:S02]  /*1f250*/  @!P1 PRMT R73, R90, 0x5410, RZ ;  /* 0x000054105a499816 */ /* 0x000fe400000000ff */
[----:B------:R-:W-:Y:S01]  /*1f260*/  LOP3.LUT R167, R119, 0xff, RZ, 0xc0, !PT ;  /* 0x000000ff77a77812 */ /* 0x000fe200078ec0ff */
[----:B------:R-:W-:Y:S01]  /*1f270*/  @!P5 STL.S16 [R1+0x4c], R91 ;  /* 0x00004c5b0100d387 */ /* 0x000fe20000100600 */
[----:B------:R-:W-:Y:S02]  /*1f280*/  SHF.R.U32.HI R164, RZ, 0x18, R119 ;  /* 0x00000018ffa47819 */ /* 0x000fe40000011677 */
[----:B------:R-:W-:Y:S01]  /*1f290*/  ISETP.LE.U32.AND P4, PT, R167, UR12, PT ;  /* 0x0000000ca7007c0c */ /* 0x000fe2000bf83070 */
[----:B------:R2:W5:Y:S01]  /*1f2a0*/  LDL.S16 R84, [R1+0x40] ;  /* 0x0000400001547983 */ /* 0x0005620000100600 */
[----:B------:R-:W-:Y:S01]  /*1f2b0*/  PRMT R125, R124, 0x7771, RZ ;  /* 0x000077717c7d7816 */ /* 0x000fe200000000ff */
[----:B-1----:R-:W-:Y:S02]  /*1f2c0*/  IMAD.WIDE R78, R211, -0x70, R78 ;  /* 0xffffff90d34e7825 */ /* 0x002fe400078e024e */
[----:B------:R2:W2:Y:S04]  /*1f2d0*/  LDL.S16 R88, [R1+0x3c] ;  /* 0x00003c0001587983 */ /* 0x0004a80000100600 */
[----:B------:R1:W2:Y:S01]  /*1f2e0*/  LDL.S16 R74, [R1+0x1c] ;  /* 0x00001c00014a7983 */ /* 0x0002a20000100600 */
[----:B----4-:R-:W-:Y:S03]  /*1f2f0*/  PRMT R2, R123, 0x7632, R2 ;  /* 0x000076327b027816 */ /* 0x010fe60000000002 */
[----:B------:R-:W-:Y:S01]  /*1f300*/  STG.E.U16 desc[UR28][R146.64+0x52], R77 ;  /* 0x0000524d92007986 */ /* 0x000fe2000c10151c */
[----:B------:R-:W-:Y:S03]  /*1f310*/  PRMT R122, R3, 0x5410, R2 ;  /* 0x00005410037a7816 */ /* 0x000fe60000000002 */
[----:B------:R4:W-:Y:S01]  /*1f320*/  STG.E.U16 desc[UR28][R144.64+0x62], R72 ;  /* 0x0000624890007986 */ /* 0x0009e2000c10151c */
[----:B------:R-:W-:Y:S03]  /*1f330*/  @!P5 PRMT R3, R87, 0x5410, RZ ;  /* 0x000054105703d816 */ /* 0x000fe600000000ff */
[----:B------:R1:W2:Y:S04]  /*1f340*/  LDL.S16 R87, [R1+0x38] ;  /* 0x0000380001577983 */ /* 0x0002a80000100600 */
[----:B------:R-:W-:Y:S04]  /*1f350*/  STG.E.U16 desc[UR28][R144.64+0x60], R73 ;  /* 0x0000604990007986 */ /* 0x000fe8000c10151c */
[----:B------:R1:W-:Y:S01]  /*1f360*/  STG.E.U16 desc[UR28][R78.64+0x60], R3 ;  /* 0x000060034e007986 */ /* 0x0003e2000c10151c */
[----:B----4-:R-:W-:Y:S04]  /*1f370*/  LOP3.LUT R72, R168, 0xffff, RZ, 0xc0, !PT ;  /* 0x0000ffffa8487812 */ /* 0x010fe800078ec0ff */
[----:B------:R-:W-:Y:S02]  /*1f380*/  ISETP.LE.U32.AND P1, PT, R72, UR12, PT ;  /* 0x0000000c48007c0c */ /* 0x000fe4000bf23070 */
[----:B------:R-:W-:Y:S01]  /*1f390*/  MUFU.EX2 R72, R245 ;  /* 0x000000f500487308 */ /* 0x000fe20000000800 */
[----:B-1----:R-:W-:Y:S09]  /*1f3a0*/  PRMT R3, R119, 0x7632, R3 ;  /* 0x0000763277037816 */ /* 0x002ff20000000003 */
[----:B------:R-:W1:Y:S01]  /*1f3b0*/  MUFU.EX2 R73, R244 ;  /* 0x000000f400497308 */ /* 0x000e620000000800 */
[----:B------:R-:W-:Y:S01]  /*1f3c0*/  LOP3.LUT R3, R3, 0xff, RZ, 0xc0, !PT ;  /* 0x000000ff03037812 */ /* 0x000fe200078ec0ff */
[----:B---3--:R-:W-:Y:S05]  /*1f3d0*/  @!P0 HADD2 R89, -R2.H0_H0, -RZ.H0_H0 ;  /* 0xa00000ff02598230 */ /* 0x008fea0000000900 */
[----:B------:R-:W-:Y:S01]  /*1f3e0*/  PRMT R85, R89, 0x7610, R85 ;  /* 0x0000761059557816 */ /* 0x000fe20000000055 */
[----:B------:R-:W-:Y:S03]  /*1f3f0*/  @!P0 STL.S16 [R1+0x48], R89 ;  /* 0x0000485901008387 */ /* 0x000fe60000100600 */
[----:B------:R-:W-:Y:S02]  /*1f400*/  @!P0 PRMT R2, R85, 0x5410, RZ ;  /* 0x0000541055028816 */ /* 0x000fe400000000ff */
[----:B------:R3:W4:Y:S01]  /*1f410*/  LDL.S16 R85, [R1+0x30] ;  /* 0x0000300001557983 */ /* 0x0007220000100600 */
[----:B------:R-:W-:Y:S02]  /*1f420*/  ISETP.LE.U32.AND P0, PT, R3, UR12, PT ;  /* 0x0000000c03007c0c */ /* 0x000fe4000bf03070 */
[C---:B------:R-:W-:Y:S01]  /*1f430*/  PRMT R3, R0.reuse, 0x7632, R3 ;  /* 0x0000763200037816 */ /* 0x040fe20000000003 */
[----:B------:R1:W-:Y:S03]  /*1f440*/  STG.E.U16 desc[UR28][R78.64+0x62], R2 ;  /* 0x000062024e007986 */ /* 0x0003e6000c10151c */
[----:B------:R-:W-:Y:S01]  /*1f450*/  PRMT R129, R0, 0x5410, R3 ;  /* 0x0000541000817816 */ /* 0x000fe20000000003 */
[----:B-----5:R-:W-:Y:S02]  /*1f460*/  @!P4 HADD2 R84, -R0.H0_H0, -RZ.H0_H0 ;  /* 0xa00000ff0054c230 */ /* 0x020fe40000000900 */
[----:B--2---:R-:W-:Y:S03]  /*1f470*/  @!P1 HADD2 R88, -R3.H0_H0, -RZ.H0_H0 ;  /* 0xa00000ff03589230 */ /* 0x004fe60000000900 */
[----:B------:R2:W-:Y:S01]  /*1f480*/  @!P4 STL.S16 [R1+0x40], R84 ;  /* 0x000040540100c387 */ /* 0x0005e20000100600 */
[----:B------:R-:W-:Y:S02]  /*1f490*/  PRMT R80, R84, 0x7610, R80 ;  /* 0x0000761054507816 */ /* 0x000fe40000000050 */
[----:B------:R-:W-:Y:S02]  /*1f4a0*/  PRMT R86, R88, 0x7610, R86 ;  /* 0x0000761058567816 */ /* 0x000fe40000000056 */
[----:B------:R-:W-:Y:S02]  /*1f4b0*/  @!P4 PRMT R0, R80, 0x5410, RZ ;  /* 0x000054105000c816 */ /* 0x000fe400000000ff */
[----:B------:R-:W-:Y:S02]  /*1f4c0*/  ISETP.LE.U32.AND P4, PT, R164, UR12, PT ;  /* 0x0000000ca4007c0c */ /* 0x000fe4000bf83070 */
[----:B------:R-:W-:Y:S01]  /*1f4d0*/  @!P1 PRMT R3, R86, 0x5410, RZ ;  /* 0x0000541056039816 */ /* 0x000fe200000000ff */
[----:B-1----:R-:W-:Y:S01]  /*1f4e0*/  FADD.FTZ R2, R73, R136 ;  /* 0x0000008849027221 */ /* 0x002fe20000010000 */
[----:B------:R-:W-:Y:S01]  /*1f4f0*/  IMAD.WIDE R78, R211, 0x70, R78 ;  /* 0x00000070d34e7825 */ /* 0x000fe200078e024e */
[C---:B------:R-:W-:Y:S04]  /*1f500*/  F2FP.F16.F32.PACK_AB R73, R72.reuse, R73 ;  /* 0x000000494849723e */ /* 0x040fe800000000ff */
[----:B------:R1:W-:Y:S01]  /*1f510*/  STG.E.U16 desc[UR28][R78.64+0x60], R0 ;  /* 0x000060004e007986 */ /* 0x0003e2000c10151c */
[--C-:B--2---:R-:W-:Y:S01]  /*1f520*/  FADD.FTZ R84, R72, R2.reuse ;  /* 0x0000000248547221 */ /* 0x104fe20000010000 */
[C---:B------:R-:W-:Y:S02]  /*1f530*/  PRMT R2, R154.reuse, 0x7610, R2 ;  /* 0x000076109a027816 */ /* 0x040fe40000000002 */
[----:B------:R-:W-:Y:S04]  /*1f540*/  STG.E.U16 desc[UR28][R78.64+0x62], R3 ;  /* 0x000062034e007986 */ /* 0x000fe8000c10151c */
[----:B------:R2:W-:Y:S01]  /*1f550*/  STL [R1+0xf4], R84 ;  /* 0x0000f45401007387 */ /* 0x0005e20000100800 */
[----:B------:R-:W-:Y:S03]  /*1f560*/  @!P0 HADD2 R87, -R2.H0_H0, -RZ.H0_H0 ;  /* 0xa00000ff02578230 */ /* 0x000fe60000000900 */
[----:B------:R3:W5:Y:S02]  /*1f570*/  LDL.S16 R80, [R1+0x2c] ;  /* 0x00002c0001507983 */ /* 0x0007640000100600 */
[----:B------:R-:W-:Y:S02]  /*1f580*/  PRMT R76, R87, 0x7610, R76 ;  /* 0x00007610574c7816 */ /* 0x000fe4000000004c */
[----:B-1----:R-:W-:Y:S02]  /*1f590*/  PRMT R0, R154, 0x7632, R0 ;  /* 0x000076329a007816 */ /* 0x002fe40000000000 */
[----:B------:R-:W-:Y:S02]  /*1f5a0*/  PRMT R154, R82, 0x7772, RZ ;  /* 0x00007772529a7816 */ /* 0x000fe400000000ff */
[----:B------:R-:W-:Y:S01]  /*1f5b0*/  PRMT R128, R2, 0x5410, R0 ;  /* 0x0000541002807816 */ /* 0x000fe20000000000 */
[----:B------:R-:W-:Y:S01]  /*1f5c0*/  @!P4 HADD2 R74, -R0.H0_H0, -RZ.H0_H0 ;  /* 0xa00000ff004ac230 */ /* 0x000fe20000000900 */
[----:B--2---:R3:W2:Y:S01]  /*1f5d0*/  LDL.S16 R84, [R1+0x44] ;  /* 0x0000440001547983 */ /* 0x0046a20000100600 */
[----:B------:R-:W-:Y:S01]  /*1f5e0*/  @!P0 PRMT R2, R76, 0x5410, RZ ;  /* 0x000054104c028816 */ /* 0x000fe200000000ff */
[----:B------:R-:W-:Y:S02]  /*1f5f0*/  IMAD.WIDE R78, R211, -0x70, R78 ;  /* 0xffffff90d34e7825 */ /* 0x000fe400078e024e */
[----:B------:R-:W-:Y:S01]  /*1f600*/  @!P1 STL.S16 [R1+0x3c], R88 ;  /* 0x00003c5801009387 */ /* 0x000fe20000100600 */
[----:B------:R-:W-:Y:S03]  /*1f610*/  PRMT R3, R74, 0x7610, R3 ;  /* 0x000076104a037816 */ /* 0x000fe60000000003 */
[----:B------:R-:W-:Y:S01]  /*1f620*/  @!P0 STL.S16 [R1+0x38], R87 ;  /* 0x0000385701008387 */ /* 0x000fe20000100600 */
[----:B------:R-:W-:Y:S03]  /*1f630*/  @!P4 PRMT R0, R3, 0x5410, RZ ;  /* 0x000054100300c816 */ /* 0x000fe600000000ff */
[----:B------:R3:W3:Y:S04]  /*1f640*/  LDL.S16 R76, [R1+0x28] ;  /* 0x00002800014c7983 */ /* 0x0006e80000100600 */
[----:B------:R1:W-:Y:S04]  /*1f650*/  @!P4 STL.S16 [R1+0x1c], R74 ;  /* 0x00001c4a0100c387 */ /* 0x0003e80000100600 */
[----:B------:R1:W-:Y:S04]  /*1f660*/  STG.E.U16 desc[UR28][R146.64+0x60], R2 ;  /* 0x0000600292007986 */ /* 0x0003e8000c10151c */
[----:B------:R1:W-:Y:S04]  /*1f670*/  STG.E.U16 desc[UR28][R146.64+0x62], R0 ;  /* 0x0000620092007986 */ /* 0x0003e8000c10151c */
[----:B-1----:R1:W3:Y:S01]  /*1f680*/  LDL.S16 R74, [R1+0x18] ;  /* 0x00001800014a7983 */ /* 0x0022e20000100600 */
[----:B------:R-:W-:Y:S01]  /*1f690*/  IMAD.MOV.U32 R2, RZ, RZ, R82 ;  /* 0x000000ffff027224 */ /* 0x000fe200078e0052 */
[----:B------:R-:W-:Y:S02]  /*1f6a0*/  PRMT R82, R212, 0x5410, R240 ;  /* 0x00005410d4527816 */ /* 0x000fe400000000f0 */
[----:B------:R-:W-:Y:S02]  /*1f6b0*/  PRMT R0, R134, 0x7632, R0 ;  /* 0x0000763286007816 */ /* 0x000fe40000000000 */
[----:B------:R-:W-:Y:S02]  /*1f6c0*/  LOP3.LUT R158, R2, 0xff, RZ, 0xc0, !PT ;  /* 0x000000ff029e7812 */ /* 0x000fe400078ec0ff */
[----:B------:R-:W-:Y:S02]  /*1f6d0*/  PRMT R2, R134, 0x7610, R2 ;  /* 0x0000761086027816 */ /* 0x000fe40000000002 */
[----:B------:R-:W-:Y:S02]  /*1f6e0*/  ISETP.LE.U32.AND P0, PT, R158, UR12, PT ;  /* 0x0000000c9e007c0c */ /* 0x000fe4000bf03070 */
[----:B------:R-:W-:Y:S11]  /*1f6f0*/  PRMT R3, R2, 0x5410, R0 ;  /* 0x0000541002037816 */ /* 0x000ff60000000000 */
[----:B----4-:R-:W-:Y:S05]  /*1f700*/  @!P0 HADD2 R85, -R2.H0_H0, -RZ.H0_H0 ;  /* 0xa00000ff02558230 */ /* 0x010fea0000000900 */
[----:B------:R-:W-:Y:S01]  /*1f710*/  PRMT R72, R85, 0x7610, R72 ;  /* 0x0000761055487816 */ /* 0x000fe20000000048 */
[----:B------:R-:W-:Y:S03]  /*1f720*/  @!P0 STL.S16 [R1+0x30], R85 ;  /* 0x0000305501008387 */ /* 0x000fe60000100600 */
[----:B------:R-:W-:Y:S02]  /*1f730*/  @!P0 PRMT R2, R72, 0x5410, RZ ;  /* 0x0000541048028816 */ /* 0x000fe400000000ff */
[----:B------:R-:W-:Y:S01]  /*1f740*/  ISETP.GT.U32.AND P0, PT, R156, UR12, PT ;  /* 0x0000000c9c007c0c */ /* 0x000fe2000bf04070 */
[----:B------:R1:W4:Y:S04]  /*1f750*/  LDL.S16 R72, [R1+0x34] ;  /* 0x0000340001487983 */ /* 0x0003280000100600 */
[----:B------:R1:W-:Y:S02]  /*1f760*/  STG.E.U16 desc[UR28][R144.64+0x70], R2 ;  /* 0x0000700290007986 */ /* 0x0003e4000c10151c */
[----:B-1----:R-:W-:Y:S06]  /*1f770*/  PRMT R2, R73, 0x7610, R2 ;  /* 0x0000761049027816 */ /* 0x002fec0000000002 */
[----:B--2---:R-:W-:Y:S05]  /*1f780*/  @P0 HADD2 R84, -R0.H0_H0, -RZ.H0_H0 ;  /* 0xa00000ff00540230 */ /* 0x004fea0000000900 */
[----:B------:R-:W-:Y:S01]  /*1f790*/  PRMT R81, R84, 0x7610, R81 ;  /* 0x0000761054517816 */ /* 0x000fe20000000051 */
[----:B------:R-:W-:Y:S03]  /*1f7a0*/  @P0 STL.S16 [R1+0x44], R84 ;  /* 0x0000445401000387 */ /* 0x000fe60000100600 */
[----:B------:R-:W-:Y:S02]  /*1f7b0*/  @P0 PRMT R0, R81, 0x5410, RZ ;  /* 0x0000541051000816 */ /* 0x000fe400000000ff */
[----:B------:R-:W-:Y:S02]  /*1f7c0*/  ISETP.GT.U32.AND P0, PT, R154, UR12, PT ;  /* 0x0000000c9a007c0c */ /* 0x000fe4000bf04070 */
[----:B------:R-:W-:Y:S01]  /*1f7d0*/  PRMT R81, R215, 0x5410, R214 ;  /* 0x00005410d7517816 */ /* 0x000fe200000000d6 */
[----:B------:R1:W-:Y:S10]  /*1f7e0*/  STG.E.U16 desc[UR28][R144.64+0x72], R0 ;  /* 0x0000720090007986 */ /* 0x0003f4000c10151c */
[----:B-----5:R-:W-:Y:S05]  /*1f7f0*/  @P0 HADD2 R80, -R2.H0_H0, -RZ.H0_H0 ;  /* 0xa00000ff02500230 */ /* 0x020fea0000000900 */
[----:B------:R-:W-:Y:S01]  /*1f800*/  PRMT R77, R80, 0x7610, R77 ;  /* 0x00007610504d7816 */ /* 0x000fe2000000004d */
[----:B------:R2:W-:Y:S01]  /*1f810*/  @P0 STL.S16 [R1+0x2c], R80 ;  /* 0x00002c5001000387 */ /* 0x0005e20000100600 */
[----:B-1----:R-:W-:Y:S04]  /*1f820*/  PRMT R0, R73, 0x7632, R0 ;  /* 0x0000763249007816 */ /* 0x002fe80000000000 */
[----:B------:R-:W-:Y:S02]  /*1f830*/  PRMT R121, R2, 0x5410, R0 ;  /* 0x0000541002797816 */ /* 0x000fe40000000000 */
[----:B------:R-:W-:Y:S02]  /*1f840*/  @P0 PRMT R2, R77, 0x5410, RZ ;  /* 0x000054104d020816 */ /* 0x000fe400000000ff */
[----:B------:R-:W-:Y:S03]  /*1f850*/  ISETP.GT.U32.AND P0, PT, R153, UR12, PT ;  /* 0x0000000c99007c0c */ /* 0x000fe6000bf04070 */
[----:B------:R1:W-:Y:S01]  /*1f860*/  STG.E.U16 desc[UR28][R78.64+0x70], R2 ;  /* 0x000070024e007986 */ /* 0x0003e2000c10151c */
[----:B--2---:R-:W-:Y:S09]  /*1f870*/  PRMT R80, R217, 0x5410, R236 ;  /* 0x00005410d9507816 */ /* 0x004ff200000000ec */
[----:B---3--:R-:W-:Y:S05]  /*1f880*/  @P0 HADD2 R76, -R0.H0_H0, -RZ.H0_H0 ;  /* 0xa00000ff004c0230 */ /* 0x008fea0000000900 */
[----:B------:R-:W-:Y:S01]  /*1f890*/  PRMT R75, R76, 0x7610, R75 ;  /* 0x000076104c4b7816 */ /* 0x000fe2000000004b */
[----:B------:R-:W-:Y:S03]  /*1f8a0*/  @P0 STL.S16 [R1+0x28], R76 ;  /* 0x0000284c01000387 */ /* 0x000fe60000100600 */
[----:B------:R-:W-:Y:S05]  /*1f8b0*/  @P0 PRMT R0, R75, 0x5410, RZ ;  /* 0x000054104b000816 */ /* 0x000fea00000000ff */
[----:B------:R2:W-:Y:S01]  /*1f8c0*/  STG.E.U16 desc[UR28][R78.64+0x72], R0 ;  /* 0x000072004e007986 */ /* 0x0005e2000c10151c */
[----:B-1----:R-:W-:Y:S01]  /*1f8d0*/  PRMT R2, R155, 0x7610, R2 ;  /* 0x000076109b027816 */ /* 0x002fe20000000002 */
[----:B--2---:R-:W-:Y:S02]  /*1f8e0*/  IMAD.MOV.U32 R0, RZ, RZ, R124 ;  /* 0x000000ffff007224 */ /* 0x004fe400078e007c */
[----:B------:R-:W-:Y:S03]  /*1f8f0*/  IMAD.WIDE R78, R211, 0x70, R78 ;  /* 0x00000070d34e7825 */ /* 0x000fe600078e024e */
[----:B------:R-:W-:Y:S02]  /*1f900*/  LOP3.LUT R136, R0, 0xff, RZ, 0xc0, !PT ;  /* 0x000000ff00887812 */ /* 0x000fe400078ec0ff */
[----:B------:R-:W-:Y:S02]  /*1f910*/  PRMT R0, R155, 0x7632, R0 ;  /* 0x000076329b007816 */ /* 0x000fe40000000000 */
[----:B------:R-:W-:Y:S02]  /*1f920*/  ISETP.LE.U32.AND P0, PT, R136, UR12, PT ;  /* 0x0000000c88007c0c */ /* 0x000fe4000bf03070 */
[----:B------:R-:W-:Y:S11]  /*1f930*/  PRMT R123, R2, 0x5410, R0 ;  /* 0x00005410027b7816 */ /* 0x000ff60000000000 */
[----:B------:R-:W-:Y:S05]  /*1f940*/  @!P0 HADD2 R74, -R2.H0_H0, -RZ.H0_H0 ;  /* 0xa00000ff024a8230 */ /* 0x000fea0000000900 */
[----:B------:R1:W-:Y:S01]  /*1f950*/  @!P0 STL.S16 [R1+0x18], R74 ;  /* 0x0000184a01008387 */ /* 0x0003e20000100600 */
[----:B------:R-:W-:Y:S03]  /*1f960*/  PRMT R73, R74, 0x7610, R73 ;  /* 0x000076104a497816 */ /* 0x000fe60000000049 */
[----:B------:R-:W2:Y:S01]  /*1f970*/  LDL R84, [R1+0x128] ;  /* 0x0001280001547983 */ /* 0x000ea20000100800 */
[----:B------:R-:W-:Y:S01]  /*1f980*/  @!P0 PRMT R2, R73, 0x5410, RZ ;  /* 0x0000541049028816 */ /* 0x000fe200000000ff */
[----:B------:R-:W-:Y:S01]  /*1f990*/  IMAD.U32 R73, RZ, RZ, UR12 ;  /* 0x0000000cff497e24 */ /* 0x000fe2000f8e00ff */
[----:B------:R-:W-:Y:S03]  /*1f9a0*/  ISETP.GT.U32.AND P0, PT, R125, UR12, PT ;  /* 0x0000000c7d007c0c */ /* 0x000fe6000bf04070 */
[----:B------:R3:W-:Y:S01]  /*1f9b0*/  STG.E.U16 desc[UR28][R78.64+0x70], R2 ;  /* 0x000070024e007986 */ /* 0x0007e2000c10151c */
[----:B-1----:R-:W-:Y:S01]  /*1f9c0*/  PRMT R74, R116, 0x5410, R126 ;  /* 0x00005410744a7816 */ /* 0x002fe2000000007e */
[----:B------:R-:W-:Y:S03]  /*1f9d0*/  VIADD R116, R173, 0x6040 ;  /* 0x00006040ad747836 */ /* 0x000fe60000000000 */
[----:B------:R-:W-:Y:S05]  /*1f9e0*/  LOP3.LUT R75, R74, 0xff00ff, RZ, 0xc0, !PT ;  /* 0x00ff00ff4a4b7812 */ /* 0x000fea00078ec0ff */
[----:B----4-:R-:W-:Y:S05]  /*1f9f0*/  @P0 HADD2 R72, -R0.H0_H0, -RZ.H0_H0 ;  /* 0xa00000ff00480230 */ /* 0x010fea0000000900 */
[----:B---3--:R-:W-:Y:S01]  /*1fa00*/  PRMT R2, R72, 0x7610, R2 ;  /* 0x0000761048027816 */ /* 0x008fe20000000002 */
[----:B------:R1:W-:Y:S03]  /*1fa10*/  @P0 STL.S16 [R1+0x34], R72 ;  /* 0x0000344801000387 */ /* 0x0003e60000100600 */
[----:B------:R-:W-:Y:S05]  /*1fa20*/  @P0 PRMT R0, R2, 0x5410, RZ ;  /* 0x0000541002000816 */ /* 0x000fea00000000ff */
[----:B------:R3:W-:Y:S04]  /*1fa30*/  STG.E.U16 desc[UR28][R78.64+0x72], R0 ;  /* 0x000072004e007986 */ /* 0x0007e8000c10151c */
[----:B------:R-:W4:Y:S01]  /*1fa40*/  LDSM.16.MT88.4 R76, [R173+0x6000] ;  /* 0x00600000ad4c783b */ /* 0x000f220000004200 */
[----:B-1----:R-:W-:Y:S02]  /*1fa50*/  IMAD.U32 R72, RZ, RZ, UR6 ;  /* 0x00000006ff487e24 */ /* 0x002fe4000f8e00ff */
[----:B---3--:R-:W-:Y:S05]  /*1fa60*/  IMAD.MOV.U32 R0, RZ, RZ, R142 ;  /* 0x000000ffff007224 */ /* 0x008fea00078e008e */
[----:B------:R-:W-:Y:S02]  /*1fa70*/  LOP3.LUT R2, R0, 0xff, RZ, 0xc0, !PT ;  /* 0x000000ff00027812 */ /* 0x000fe400078ec0ff */
[----:B------:R-:W-:Y:S02]  /*1fa80*/  LOP3.LUT R0, R73, 0xff0000, R72, 0xf8, !PT ;  /* 0x00ff000049007812 */ /* 0x000fe400078ef848 */
[----:B------:R-:W-:Y:S02]  /*1fa90*/  PRMT R2, R2, 0x5410, R127 ;  /* 0x0000541002027816 */ /* 0x000fe4000000007f */
[----:B------:R-:W-:Y:S02]  /*1faa0*/  PRMT R72, R224, 0x5410, R235 ;  /* 0x00005410e0487816 */ /* 0x000fe400000000eb */
[----:B------:R-:W-:Y:S02]  /*1fab0*/  PRMT R73, R220, 0x5410, R221 ;  /* 0x00005410dc497816 */ /* 0x000fe400000000dd */
[--C-:B------:R-:W-:Y:S01]  /*1fac0*/  HSET2.LE.AND R74, R2, R0.reuse, PT ;  /* 0x00000000024a7233 */ /* 0x100fe20003803000 */
[----:B------:R-:W-:Y:S01]  /*1fad0*/  IMAD.MOV.U32 R2, RZ, RZ, R152 ;  /* 0x000000ffff027224 */ /* 0x000fe200078e0098 */
[--C-:B------:R-:W-:Y:S02]  /*1fae0*/  HSET2.LE.AND R72, R72, R0.reuse, PT ;  /* 0x0000000048487233 */ /* 0x100fe40003803000 */
[--C-:B------:R-:W-:Y:S02]  /*1faf0*/  HSET2.LE.AND R73, R73, R0.reuse, PT ;  /* 0x0000000049497233 */ /* 0x100fe40003803000 */
[--C-:B------:R-:W-:Y:S02]  /*1fb00*/  HSET2.LE.AND R75, R75, R0.reuse, PT ;  /* 0x000000004b4b7233 */ /* 0x100fe40003803000 */
[----:B------:R-:W-:Y:S02]  /*1fb10*/  LOP3.LUT R72, R99, R72, RZ, 0xc0, !PT ;  /* 0x0000004863487212 */ /* 0x000fe400078ec0ff */
[----:B------:R-:W-:Y:S02]  /*1fb20*/  LOP3.LUT R73, R98, R73, RZ, 0xc0, !PT ;  /* 0x0000004962497212 */ /* 0x000fe400078ec0ff */
[----:B------:R-:W-:Y:S02]  /*1fb30*/  LOP3.LUT R74, R94, R74, RZ, 0xc0, !PT ;  /* 0x0000004a5e4a7212 */ /* 0x000fe400078ec0ff */
[----:B------:R-:W-:Y:S02]  /*1fb40*/  LOP3.LUT R75, R95, R75, RZ, 0xc0, !PT ;  /* 0x0000004b5f4b7212 */ /* 0x000fe400078ec0ff */
[--C-:B------:R-:W-:Y:S02]  /*1fb50*/  HSET2.LE.AND R80, R80, R0.reuse, PT ;  /* 0x0000000050507233 */ /* 0x100fe40003803000 */
[--C-:B------:R-:W-:Y:S02]  /*1fb60*/  HSET2.LE.AND R81, R81, R0.reuse, PT ;  /* 0x0000000051517233 */ /* 0x100fe40003803000 */
[--C-:B------:R-:W-:Y:S01]  /*1fb70*/  HSET2.LE.AND R82, R82, R0.reuse, PT ;  /* 0x0000000052527233 */ /* 0x100fe20003803000 */
[-C--:B----4-:R-:W-:Y:S05]  /*1fb80*/  HMMA.16816.F32 R4, R72, R76.reuse, R4 ;  /* 0x0000004c4804723c */ /* 0x090fea0000001804 */
[--C-:B------:R-:W-:Y:S02]  /*1fb90*/  HSET2.LE.AND R83, R83, R0.reuse, PT ;  /* 0x0000000053537233 */ /* 0x100fe40003803000 */
[----:B------:R-:W-:Y:S02]  /*1fba0*/  LOP3.LUT R80, R104, R80, RZ, 0xc0, !PT ;  /* 0x0000005068507212 */ /* 0x000fe400078ec0ff */
[----:B------:R-:W-:Y:S02]  /*1fbb0*/  LOP3.LUT R81, R105, R81, RZ, 0xc0, !PT ;  /* 0x0000005169517212 */ /* 0x000fe400078ec0ff */
[----:B------:R-:W-:Y:S02]  /*1fbc0*/  LOP3.LUT R82, R97, R82, RZ, 0xc0, !PT ;  /* 0x0000005261527212 */ /* 0x000fe400078ec0ff */
[----:B------:R-:W-:Y:S02]  /*1fbd0*/  LOP3.LUT R83, R96, R83, RZ, 0xc0, !PT ;  /* 0x0000005360537212 */ /* 0x000fe400078ec0ff */
[----:B------:R-:W-:Y:S02]  /*1fbe0*/  LOP3.LUT R2, R2, 0xff, RZ, 0xc0, !PT ;  /* 0x000000ff02027812 */ /* 0x000fe400078ec0ff */
[----:B------:R-:W-:Y:S02]  /*1fbf0*/  PRMT R105, R165, 0x5410, R225 ;  /* 0x00005410a5697816 */ /* 0x000fe400000000e1 */
[----:B------:R-:W-:Y:S01]  /*1fc00*/  PRMT R2, R2, 0x5410, R132 ;  /* 0x0000541002027816 */ /* 0x000fe20000000084 */
[C---:B------:R-:W-:Y:S04]  /*1fc10*/  HMMA.16816.F32 R8, R80.reuse, R76, R8 ;  /* 0x0000004c5008723c */ /* 0x040fe80000001808 */
[----:B------:R-:W-:Y:S02]  /*1fc20*/  PRMT R76, R135, 0x5410, R243 ;  /* 0x00005410874c7816 */ /* 0x000fe400000000f3 */
[----:B------:R-:W-:Y:S02]  /*1fc30*/  PRMT R77, R133, 0x5410, R143 ;  /* 0x00005410854d7816 */ /* 0x000fe4000000008f */
[-C--:B------:R-:W-:Y:S01]  /*1fc40*/  HMMA.16816.F32 R12, R80, R78.reuse, R12 ;  /* 0x0000004e500c723c */ /* 0x080fe2000000180c */
[----:B------:R-:W-:Y:S02]  /*1fc50*/  LDSM.16.MT88.4 R132, [R173+0x7800] ;  /* 0x00780000ad84783b */ /* 0x000fe40000004200 */
[--C-:B------:R-:W-:Y:S02]  /*1fc60*/  HSET2.LE.AND R76, R76, R0.reuse, PT ;  /* 0x000000004c4c7233 */ /* 0x100fe40003803000 */
[--C-:B------:R-:W-:Y:S02]  /*1fc70*/  HSET2.LE.AND R77, R77, R0.reuse, PT ;  /* 0x000000004d4d7233 */ /* 0x100fe40003803000 */
[----:B------:R-:W-:Y:S01]  /*1fc80*/  PRMT R104, R223, 0x5410, R222 ;  /* 0x00005410df687816 */ /* 0x000fe200000000de */
[C---:B------:R-:W-:Y:S04]  /*1fc90*/  HMMA.16816.F32 R16, R72.reuse, R78, R16 ;  /* 0x0000004e4810723c */ /* 0x040fe80000001810 */
[----:B------:R-:W-:Y:S02]  /*1fca0*/  LOP3.LUT R76, R103, R76, RZ, 0xc0, !PT ;  /* 0x0000004c674c7212 */ /* 0x000fe400078ec0ff */
[----:B------:R-:W-:Y:S02]  /*1fcb0*/  LOP3.LUT R77, R101, R77, RZ, 0xc0, !PT ;  /* 0x0000004d654d7212 */ /* 0x000fe400078ec0ff */
[--C-:B------:R-:W-:Y:S02]  /*1fcc0*/  HSET2.LE.AND R78, R2, R0.reuse, PT ;  /* 0x00000000024e7233 */ /* 0x100fe40003803000 */
[----:B------:R-:W-:Y:S02]  /*1fcd0*/  PRMT R2, R160, 0x5410, R199 ;  /* 0x00005410a0027816 */ /* 0x000fe400000000c7 */
[----:B------:R-:W-:Y:S02]  /*1fce0*/  PRMT R101, R137, 0x5410, R157 ;  /* 0x0000541089657816 */ /* 0x000fe4000000009d */
[----:B------:R-:W-:Y:S02]  /*1fcf0*/  LOP3.LUT R78, R102, R78, RZ, 0xc0, !PT ;  /* 0x0000004e664e7212 */ /* 0x000fe400078ec0ff */
[----:B------:R-:W-:Y:S02]  /*1fd00*/  PRMT R102, R151, 0x5410, R141 ;  /* 0x0000541097667816 */ /* 0x000fe4000000008d */
[----:B------:R-:W-:Y:S02]  /*1fd10*/  PRMT R79, R130, 0x5410, R131 ;  /* 0x00005410824f7816 */ /* 0x000fe40000000083 */
[----:B------:R-:W-:Y:S02]  /*1fd20*/  PRMT R103, R154, 0x5410, R153 ;  /* 0x000054109a677816 */ /* 0x000fe40000000099 */
[----:B------:R-:W-:Y:S02]  /*1fd30*/  LOP3.LUT R79, R79, 0xff00ff, RZ, 0xc0, !PT ;  /* 0x00ff00ff4f4f7812 */ /* 0x000fe400078ec0ff */
[----:B------:R-:W-:Y:S03]  /*1fd40*/  LOP3.LUT R103, R103, 0xff00ff, RZ, 0xc0, !PT ;  /* 0x00ff00ff67677812 */ /* 0x000fe600078ec0ff */
[--C-:B------:R-:W-:Y:S02]  /*1fd50*/  HSET2.LE.AND R79, R79, R0.reuse, PT ;  /* 0x000000004f4f7233 */ /* 0x100fe40003803000 */
[--C-:B------:R-:W-:Y:S03]  /*1fd60*/  HSET2.LE.AND R103, R103, R0.reuse, PT ;  /* 0x0000000067677233 */ /* 0x100fe60003803000 */
[----:B------:R-:W-:Y:S02]  /*1fd70*/  LOP3.LUT R79, R100, R79, RZ, 0xc0, !PT ;  /* 0x0000004f644f7212 */ /* 0x000fe400078ec0ff */
[----:B------:R-:W-:Y:S02]  /*1fd80*/  PRMT R100, R150, 0x5410, R171 ;  /* 0x0000541096647816 */ /* 0x000fe400000000ab */
[----:B------:R-:W-:Y:S01]  /*1fd90*/  LOP3.LUT R103, R121, R103, RZ, 0xc0, !PT ;  /* 0x0000006779677212 */ /* 0x000fe200078ec0ff */
[----:B--2---:R-:W-:Y:S02]  /*1fda0*/  @P2 VIADD R116, R84, 0xffffffc0 ;  /* 0xffffffc054742836 */ /* 0x004fe40000000000 */
[----:B------:R-:W1:Y:S02]  /*1fdb0*/  LDSM.16.MT88.4 R84, [R175+0x6000] ;  /* 0x00600000af54783b */ /* 0x000e640000004200 */
[----:B------:R-:W-:Y:S06]  /*1fdc0*/  IMAD.IADD R140, R174, 0x1, R116 ;  /* 0x00000001ae8c7824 */ /* 0x000fec00078e0274 */
[----:B------:R-:W2:Y:S08]  /*1fdd0*/  LDSM.16.MT88.4 R88, [R116] ;  /* 0x000000007458783b */ /* 0x000eb00000004200 */
[----:B------:R-:W3:Y:S08]  /*1fde0*/  LDSM.16.MT88.4 R92, [R140] ;  /* 0x000000008c5c783b */ /* 0x000ef00000004200 */
[----:B------:R-:W-:Y:S01]  /*1fdf0*/  LDSM.16.MT88.4 R96, [R116+0x800] ;  /* 0x000800007460783b */ /* 0x000fe20000004200 */
[-C--:B-1----:R-:W-:Y:S08]  /*1fe00*/  HMMA.16816.F32 R20, R72, R84.reuse, R20 ;  /* 0x000000544814723c */ /* 0x082ff00000001814 */
        /* <DEDUP_REMOVED lines=8> */
[----:B------:R-:W2:Y:S07]  /*1fe90*/  LDSM.16.MT88.4 R88, [R175+0x6800] ;  /* 0x00680000af58783b */ /* 0x000eae0000004200 */
[-C--:B---3--:R-:W-:Y:S08]  /*1fea0*/  HMMA.16816.F32 R52, R72, R92.reuse, R52 ;  /* 0x0000005c4834723c */ /* 0x088ff00000001834 */
[C---:B------:R-:W-:Y:S04]  /*1feb0*/  HMMA.16816.F32 R56, R80.reuse, R92, R56 ;  /* 0x0000005c5038723c */ /* 0x040fe80000001838 */
[----:B------:R-:W-:Y:S02]  /*1fec0*/  PRMT R92, R195, 0x5410, R231 ;  /* 0x00005410c35c7816 */ /* 0x000fe400000000e7 */
[----:B------:R-:W-:Y:S02]  /*1fed0*/  PRMT R93, R194, 0x5410, R192 ;  /* 0x00005410c25d7816 */ /* 0x000fe400000000c0 */
[-C--:B------:R-:W-:Y:S01]  /*1fee0*/  HMMA.16816.F32 R60, R80, R94.reuse, R60 ;  /* 0x0000005e503c723c */ /* 0x080fe2000000183c */
[----:B------:R-:W3:Y:S07]  /*1fef0*/  LDSM.16.MT88.4 R80, [R140+0x800] ;  /* 0x000800008c50783b */ /* 0x000eee0000004200 */
[----:B------:R-:W-:Y:S04]  /*1ff00*/  HMMA.16816.F32 R64, R72, R94, R64 ;  /* 0x0000005e4840723c */ /* 0x000fe80000001840 */
[----:B------:R-:W-:Y:S02]  /*1ff10*/  LOP3.LUT R75, R104, 0xff00ff, RZ, 0xc0, !PT ;  /* 0x00ff00ff684b7812 */ /* 0x000fe400078ec0ff */
[--C-:B------:R-:W-:Y:S02]  /*1ff20*/  HSET2.LE.AND R72, R92, R0.reuse, PT ;  /* 0x000000005c487233 */ /* 0x100fe40003803000 */
[-C--:B-1----:R-:W-:Y:S05]  /*1ff30*/  HMMA.16816.F32 R4, R76, R84.reuse, R4 ;  /* 0x000000544c04723c */ /* 0x082fea0000001804 */
[--C-:B------:R-:W-:Y:S02]  /*1ff40*/  HSET2.LE.AND R73, R93, R0.reuse, PT ;  /* 0x000000005d497233 */ /* 0x100fe40003803000 */
[--C-:B------:R-:W-:Y:S01]  /*1ff50*/  HSET2.LE.AND R74, R105, R0.reuse, PT ;  /* 0x00000000694a7233 */ /* 0x100fe20003803000 */
[----:B------:R-:W-:Y:S01]  /*1ff60*/  LDSM.16.MT88.4 R92, [R116+0x1000] ;  /* 0x00100000745c783b */ /* 0x000fe20000004200 */
[--C-:B------:R-:W-:Y:S02]  /*1ff70*/  HSET2.LE.AND R75, R75, R0.reuse, PT ;  /* 0x000000004b4b7233 */ /* 0x100fe40003803000 */
[----:B------:R-:W-:Y:S02]  /*1ff80*/  LOP3.LUT R72, R107, R72, RZ, 0xc0, !PT ;  /* 0x000000486b487212 */ /* 0x000fe400078ec0ff */
[----:B------:R-:W-:Y:S02]  /*1ff90*/  LOP3.LUT R73, R108, R73, RZ, 0xc0, !PT ;  /* 0x000000496c497212 */ /* 0x000fe400078ec0ff */
[----:B------:R-:W-:Y:S02]  /*1ffa0*/  LOP3.LUT R74, R109, R74, RZ, 0xc0, !PT ;  /* 0x0000004a6d4a7212 */ /* 0x000fe400078ec0ff */
[----:B------:R-:W-:Y:S07]  /*1ffb0*/  LOP3.LUT R75, R106, R75, RZ, 0xc0, !PT ;  /* 0x0000004b6a4b7212 */ /* 0x000fee00078ec0ff */
        /* <DEDUP_REMOVED lines=9> */
[-C--:B------:R-:W-:Y:S08]  /*20050*/  HMMA.16816.F32 R36, R76, R96.reuse, R36 ;  /* 0x000000604c24723c */ /* 0x080ff00000001824 */
[C---:B------:R-:W-:Y:S04]  /*20060*/  HMMA.16816.F32 R40, R72.reuse, R96, R40 ;  /* 0x000000604828723c */ /* 0x040fe80000001828 */
[----:B------:R-:W-:Y:S04]  /*20070*/  PRMT R96, R162, 0x5410, R159 ;  /* 0x00005410a2607816 */ /* 0x000fe8000000009f */
[-C--:B------:R-:W-:Y:S08]  /*20080*/  HMMA.16816.F32 R44, R72, R98.reuse, R44 ;  /* 0x00000062482c723c */ /* 0x080ff0000000182c */
[C---:B------:R-:W-:Y:S08]  /*20090*/  HMMA.16816.F32 R48, R76.reuse, R98, R48 ;  /* 0x000000624c30723c */ /* 0x040ff00000001830 */
[-C--:B---3--:R-:W-:Y:S08]  /*200a0*/  HMMA.16816.F32 R52, R76, R80.reuse, R52 ;  /* 0x000000504c34723c */ /* 0x088ff00000001834 */
[C---:B------:R-:W-:Y:S04]  /*200b0*/  HMMA.16816.F32 R56, R72.reuse, R80, R56 ;  /* 0x000000504838723c */ /* 0x040fe80000001838 */
[----:B------:R-:W-:Y:S02]  /*200c0*/  PRMT R81, R138, 0x5410, R163 ;  /* 0x000054108a517816 */ /* 0x000fe400000000a3 */
[----:B------:R-:W-:Y:S02]  /*200d0*/  PRMT R80, R139, 0x5410, R149 ;  /* 0x000054108b507816 */ /* 0x000fe40000000095 */
[-C--:B------:R-:W-:Y:S03]  /*200e0*/  HMMA.16816.F32 R60, R72, R82.reuse, R60 ;  /* 0x00000052483c723c */ /* 0x080fe6000000183c */
[----:B------:R-:W-:Y:S02]  /*200f0*/  LOP3.LUT R75, R96, 0xff00ff, RZ, 0xc0, !PT ;  /* 0x00ff00ff604b7812 */ /* 0x000fe400078ec0ff */
[--C-:B------:R-:W-:Y:S01]  /*20100*/  HSET2.LE.AND R73, R80, R0.reuse, PT ;  /* 0x0000000050497233 */ /* 0x100fe20003803000 */
[----:B------:R-:W3:Y:S01]  /*20110*/  LDSM.16.MT88.4 R96, [R140+0x1000] ;  /* 0x001000008c60783b */ /* 0x000ee20000004200 */
[--C-:B------:R-:W-:Y:S01]  /*20120*/  HSET2.LE.AND R74, R81, R0.reuse, PT ;  /* 0x00000000514a7233 */ /* 0x100fe20003803000 */
[----:B------:R-:W-:Y:S04]  /*20130*/  HMMA.16816.F32 R64, R76, R82, R64 ;  /* 0x000000524c40723c */ /* 0x000fe80000001840 */
[--C-:B------:R-:W-:Y:S02]  /*20140*/  HSET2.LE.AND R72, R2, R0.reuse, PT ;  /* 0x0000000002487233 */ /* 0x100fe40003803000 */
[--C-:B------:R-:W-:Y:S01]  /*20150*/  HSET2.LE.AND R75, R75, R0.reuse, PT ;  /* 0x000000004b4b7233 */ /* 0x100fe20003803000 */
[----:B------:R-:W-:Y:S01]  /*20160*/  LDSM.16.MT88.4 R140, [R140+0x1800] ;  /* 0x001800008c8c783b */ /* 0x000fe20000004200 */
[----:B------:R-:W-:Y:S02]  /*20170*/  PRMT R2, R161, 0x5410, R148 ;  /* 0x00005410a1027816 */ /* 0x000fe40000000094 */
[----:B------:R-:W-:Y:S02]  /*20180*/  LOP3.LUT R79, R102, 0xff00ff, RZ, 0xc0, !PT ;  /* 0x00ff00ff664f7812 */ /* 0x000fe400078ec0ff */
[----:B------:R-:W-:Y:S02]  /*20190*/  LOP3.LUT R72, R114, R72, RZ, 0xc0, !PT ;  /* 0x0000004872487212 */ /* 0x000fe400078ec0ff */
[----:B------:R-:W-:Y:S02]  /*201a0*/  LOP3.LUT R73, R112, R73, RZ, 0xc0, !PT ;  /* 0x0000004970497212 */ /* 0x000fe400078ec0ff */
[----:B------:R-:W-:Y:S02]  /*201b0*/  LOP3.LUT R74, R110, R74, RZ, 0xc0, !PT ;  /* 0x0000004a6e4a7212 */ /* 0x000fe400078ec0ff */
[----:B------:R-:W-:Y:S02]  /*201c0*/  LOP3.LUT R75, R111, R75, RZ, 0xc0, !PT ;  /* 0x0000004b6f4b7212 */ /* 0x000fe400078ec0ff */
[--C-:B------:R-:W-:Y:S02]  /*201d0*/  HSET2.LE.AND R76, R100, R0.reuse, PT ;  /* 0x00000000644c7233 */ /* 0x100fe40003803000 */
[--C-:B------:R-:W-:Y:S02]  /*201e0*/  HSET2.LE.AND R77, R2, R0.reuse, PT ;  /* 0x00000000024d7233 */ /* 0x100fe40003803000 */
[--C-:B------:R-:W-:Y:S01]  /*201f0*/  HSET2.LE.AND R78, R101, R0.reuse, PT ;  /* 0x00000000654e7233 */ /* 0x100fe20003803000 */
[-C--:B-1----:R-:W-:Y:S05]  /*20200*/  HMMA.16816.F32 R4, R72, R84.reuse, R4 ;  /* 0x000000544804723c */ /* 0x082fea0000001804 */
[--C-:B------:R-:W-:Y:S02]  /*20210*/  HSET2.LE.AND R79, R79, R0.reuse, PT ;  /* 0x000000004f4f7233 */ /* 0x100fe40003803000 */
[----:B------:R-:W-:Y:S02]  /*20220*/  LOP3.LUT R76, R117, R76, RZ, 0xc0, !PT ;  /* 0x0000004c754c7212 */ /* 0x000fe400078ec0ff */
[----:B------:R-:W-:Y:S02]  /*20230*/  LOP3.LUT R77, R118, R77, RZ, 0xc0, !PT ;  /* 0x0000004d764d7212 */ /* 0x000fe400078ec0ff */
[----:B------:R-:W-:Y:S02]  /*20240*/  LOP3.LUT R78, R113, R78, RZ, 0xc0, !PT ;  /* 0x0000004e714e7212 */ /* 0x000fe400078ec0ff */
[----:B------:R-:W-:Y:S02]  /*20250*/  LOP3.LUT R79, R115, R79, RZ, 0xc0, !PT ;  /* 0x0000004f734f7212 */ /* 0x000fe400078ec0ff */
[C---:B------:R-:W-:Y:S02]  /*20260*/  PRMT R2, R124.reuse, 0x7772, RZ ;  /* 0x000077727c027816 */ /* 0x040fe400000000ff */
[----:B------:R-:W-:Y:S02]  /*20270*/  PRMT R81, R124, 0x7773, RZ ;  /* 0x000077737c517816 */ /* 0x000fe400000000ff */
[----:B------:R-:W-:Y:S01]  /*20280*/  SHF.R.U32.HI R80, RZ, 0x10, R119 ;  /* 0x00000010ff507819 */ /* 0x000fe20000011677 */
[C---:B------:R-:W-:Y:S01]  /*20290*/  HMMA.16816.F32 R8, R76.reuse, R84, R8 ;  /* 0x000000544c08723c */ /* 0x040fe20000001808 */
[----:B------:R-:W-:Y:S03]  /*202a0*/  LDSM.16.MT88.4 R116, [R116+0x1800] ;  /* 0x001800007474783b */ /* 0x000fe60000004200 */
[----:B------:R-:W-:Y:S02]  /*202b0*/  PRMT R82, R136, 0x5410, R125 ;  /* 0x0000541088527816 */ /* 0x000fe4000000007d */
[----:B------:R-:W-:Y:S02]  /*202c0*/  ISETP.GT.U32.AND P0, PT, R2, UR12, PT ;  /* 0x0000000c02007c0c */ /* 0x000fe4000bf04070 */
[-C--:B------:R-:W-:Y:S01]  /*202d0*/  HMMA.16816.F32 R12, R76, R86.reuse, R12 ;  /* 0x000000564c0c723c */ /* 0x080fe2000000180c */
[----:B------:R-:W1:Y:S02]  /*202e0*/  LDSM.16.MT88.4 R124, [R175+0x7800] ;  /* 0x00780000af7c783b */ /* 0x000e640000004200 */
[----:B------:R-:W-:Y:S02]  /*202f0*/  PRMT R102, R158, 0x5410, R156 ;  /* 0x000054109e667816 */ /* 0x000fe4000000009c */
[----:B------:R-:W-:Y:S02]  /*20300*/  PRMT R100, R169, 0x5410, R193 ;  /* 0x00005410a9647816 */ /* 0x000fe400000000c1 */
[----:B------:R-:W-:Y:S01]  /*20310*/  PRMT R101, R170, 0x5410, R166 ;  /* 0x00005410aa657816 */ /* 0x000fe200000000a6 */
[C---:B------:R-:W-:Y:S04]  /*20320*/  HMMA.16816.F32 R16, R72.reuse, R86, R16 ;  /* 0x000000564810723c */ /* 0x040fe80000001810 */
[--C-:B------:R-:W-:Y:S02]  /*20330*/  HSET2.LE.AND R102, R102, R0.reuse, PT ;  /* 0x0000000066667233 */ /* 0x100fe40003803000 */
[--C-:B------:R-:W-:Y:S02]  /*20340*/  HSET2.LE.AND R100, R100, R0.reuse, PT ;  /* 0x0000000064647233 */ /* 0x100fe40003803000 */
[-C--:B--2---:R-:W-:Y:S03]  /*20350*/  HMMA.16816.F32 R20, R72, R88.reuse, R20 ;  /* 0x000000584814723c */ /* 0x084fe60000001814 */
[--C-:B------:R-:W-:Y:S02]  /*20360*/  HSET2.LE.AND R101, R101, R0.reuse, PT ;  /* 0x0000000065657233 */ /* 0x100fe40003803000 */
[----:B------:R-:W-:Y:S02]  /*20370*/  LOP3.LUT R102, R3, R102, RZ, 0xc0, !PT ;  /* 0x0000006603667212 */ /* 0x000fe400078ec0ff */
[----:B------:R-:W-:Y:S01]  /*20380*/  PRMT R2, R2, 0x5410, R81 ;  /* 0x0000541002027816 */ /* 0x000fe20000000051 */
[C---:B------:R-:W-:Y:S04]  /*20390*/  HMMA.16816.F32 R24, R76.reuse, R88, R24 ;  /* 0x000000584c18723c */ /* 0x040fe80000001818 */
[----:B------:R-:W-:Y:S02]  /*203a0*/  LOP3.LUT R2, R2, 0xff00ff, RZ, 0xc0, !PT ;  /* 0x00ff00ff02027812 */ /* 0x000fe400078ec0ff */
[----:B------:R-:W-:Y:S02]  /*203b0*/  PRMT R83, R167, 0x5410, R168 ;  /* 0x00005410a7537816 */ /* 0x000fe400000000a8 */
[-C--:B------:R-:W-:Y:S03]  /*203c0*/  HMMA.16816.F32 R28, R76, R90.reuse, R28 ;  /* 0x0000005a4c1c723c */ /* 0x080fe6000000181c */
[----:B------:R-:W-:Y:S02]  /*203d0*/  LOP3.LUT R80, R80, 0xff, RZ, 0xc0, !PT ;  /* 0x000000ff50507812 */ /* 0x000fe400078ec0ff */
[----:B------:R-:W-:Y:S02]  /*203e0*/  LOP3.LUT R100, R120, R100, RZ, 0xc0, !PT ;  /* 0x0000006478647212 */ /* 0x000fe400078ec0ff */
[----:B------:R-:W-:Y:S01]  /*203f0*/  PRMT R80, R80, 0x5410, R164 ;  /* 0x0000541050507816 */ /* 0x000fe200000000a4 */
[C---:B------:R-:W-:Y:S04]  /*20400*/  HMMA.16816.F32 R32, R72.reuse, R90, R32 ;  /* 0x0000005a4820723c */ /* 0x040fe80000001820 */
[----:B------:R-:W-:Y:S04]  /*20410*/  LOP3.LUT R101, R122, R101, RZ, 0xc0, !PT ;  /* 0x000000657a657212 */ /* 0x000fe800078ec0ff */
[-C--:B------:R-:W-:Y:S08]  /*20420*/  HMMA.16816.F32 R36, R72, R92.reuse, R36 ;  /* 0x0000005c4824723c */ /* 0x080ff00000001824 */
[C---:B------:R-:W-:Y:S08]  /*20430*/  HMMA.16816.F32 R40, R76.reuse, R92, R40 ;  /* 0x0000005c4c28723c */ /* 0x040ff00000001828 */
[-C--:B------:R-:W-:Y:S08]  /*20440*/  HMMA.16816.F32 R44, R76, R94.reuse, R44 ;  /* 0x0000005e4c2c723c */ /* 0x080ff0000000182c */
[C---:B------:R-:W-:Y:S08]  /*20450*/  HMMA.16816.F32 R48, R72.reuse, R94, R48 ;  /* 0x0000005e4830723c */ /* 0x040ff00000001830 */
[-C--:B---3--:R-:W-:Y:S08]  /*20460*/  HMMA.16816.F32 R52, R72, R96.reuse, R52 ;  /* 0x000000604834723c */ /* 0x088ff00000001834 */
[C---:B------:R-:W-:Y:S08]  /*20470*/  HMMA.16816.F32 R56, R76.reuse, R96, R56 ;  /* 0x000000604c38723c */ /* 0x040ff00000001838 */
[-C--:B------:R-:W-:Y:S03]  /*20480*/  HMMA.16816.F32 R60, R76, R98.reuse, R60 ;  /* 0x000000624c3c723c */ /* 0x080fe6000000183c */
[--C-:B------:R-:W-:Y:S02]  /*20490*/  HSET2.LE.AND R78, R82, R0.reuse, PT ;  /* 0x00000000524e7233 */ /* 0x100fe40003803000 */
[--C-:B------:R-:W-:Y:S02]  /*204a0*/  HSET2.LE.AND R79, R2, R0.reuse, PT ;  /* 0x00000000024f7233 */ /* 0x100fe40003803000 */
[C---:B------:R-:W-:Y:S01]  /*204b0*/  PRMT R2, R201.reuse, 0x7632, R2 ;  /* 0x00007632c9027816 */ /* 0x040fe20000000002 */
[----:B------:R-:W-:Y:S04]  /*204c0*/  HMMA.16816.F32 R64, R72, R98, R64 ;  /* 0x000000624840723c */ /* 0x000fe80000001840 */
[--C-:B------:R-:W-:Y:S01]  /*204d0*/  HSET2.LE.AND R76, R83, R0.reuse, PT ;  /* 0x00000000534c7233 */ /* 0x100fe20003803000 */
[----:B------:R-:W-:Y:S01]  /*204e0*/  IMAD.MOV.U32 R72, RZ, RZ, R69 ;  /* 0x000000ffff487224 */ /* 0x000fe200078e0045 */
[----:B------:R-:W-:Y:S01]  /*204f0*/  HSET2.LE.AND R77, R80, R0, PT ;  /* 0x00000000504d7233 */ /* 0x000fe20003803000 */
[----:B------:R-:W-:Y:S01]  /*20500*/  IMAD.MOV.U32 R74, RZ, RZ, R68 ;  /* 0x000000ffff4a7224 */ /* 0x000fe200078e0044 */
[-C--:B------:R-:W-:Y:S05]  /*20510*/  HMMA.16816.F32 R136, R100, R132.reuse, R4 ;  /* 0x000000846488723c */ /* 0x080fea0000001804 */
[----:B------:R-:W-:Y:S01]  /*20520*/  PRMT R0, R201, 0x7610, R0 ;  /* 0x00007610c9007816 */ /* 0x000fe20000000000 */
[----:B------:R-:W-:Y:S01]  /*20530*/  IMAD.MOV.U32 R73, RZ, RZ, R71 ;  /* 0x000000ffff497224 */ /* 0x000fe200078e0047 */
[----:B------:R-:W-:Y:S02]  /*20540*/  LOP3.LUT R76, R129, R76, RZ, 0xc0, !PT ;  /* 0x0000004c814c7212 */ /* 0x000fe400078ec0ff */
[----:B------:R-:W-:Y:S01]  /*20550*/  PRMT R3, R0, 0x5410, R2 ;  /* 0x0000541000037816 */ /* 0x000fe20000000002 */
[----:B------:R-:W-:Y:S01]  /*20560*/  @P0 HADD2 R249, -R0.H0_H0, -RZ.H0_H0 ;  /* 0xa00000ff00f90230 */ /* 0x000fe20000000900 */
[----:B------:R-:W-:Y:S02]  /*20570*/  LOP3.LUT R77, R128, R77, RZ, 0xc0, !PT ;  /* 0x0000004d804d7212 */ /* 0x000fe400078ec0ff */
[----:B------:R-:W-:Y:S02]  /*20580*/  LOP3.LUT R78, R123, R78, RZ, 0xc0, !PT ;  /* 0x0000004e7b4e7212 */ /* 0x000fe400078ec0ff */
[----:B------:R-:W-:Y:S01]  /*20590*/  LOP3.LUT R79, R3, R79, RZ, 0xc0, !PT ;  /* 0x0000004f034f7212 */ /* 0x000fe200078ec0ff */
[----:B------:R-:W-:Y:S01]  /*205a0*/  IMAD.MOV.U32 R3, RZ, RZ, R70 ;  /* 0x000000ffff037224 */ /* 0x000fe200078e0046 */
[----:B------:R-:W-:Y:S02]  /*205b0*/  @P0 PRMT R0, R249, 0x5410, RZ ;  /* 0x00005410f9000816 */ /* 0x000fe400000000ff */
[----:B------:R-:W-:Y:S03]  /*205c0*/  ISETP.GT.U32.AND P0, PT, R81, UR12, PT ;  /* 0x0000000c51007c0c */ /* 0x000fe6000bf04070 */
[C---:B------:R-:W-:Y:S01]  /*205d0*/  HMMA.16816.F32 R108, R76.reuse, R132, R8 ;  /* 0x000000844c6c723c */ /* 0x040fe20000001808 */
[----:B------:R2:W-:Y:S07]  /*205e0*/  STG.E.U16 desc[UR28][R146.64+0x70], R0 ;  /* 0x0000700092007986 */ /* 0x0005ee000c10151c */
[-C--:B------:R-:W-:Y:S03]  /*205f0*/  HMMA.16816.F32 R104, R76, R134.reuse, R12 ;  /* 0x000000864c68723c */ /* 0x080fe6000000180c */
[----:B------:R-:W-:Y:S05]  /*20600*/  @P0 HADD2 R248, -R2.H0_H0, -RZ.H0_H0 ;  /* 0xa00000ff02f80230 */ /* 0x000fea0000000900 */
[C---:B------:R-:W-:Y:S04]  /*20610*/  HMMA.16816.F32 R132, R100.reuse, R134, R16 ;  /* 0x000000866484723c */ /* 0x040fe80000001810 */
[----:B------:R-:W-:Y:S02]  /*20620*/  @P0 PRMT R2, R248, 0x5410, RZ ;  /* 0x00005410f8020816 */ /* 0x000fe400000000ff */
[----:B------:R-:W-:Y:S02]  /*20630*/  IADD3 R214, P0, PT, R144, -0x80, RZ ;  /* 0xffffff8090d67810 */ /* 0x000fe40007f1e0ff */
[-C--:B-1----:R-:W-:Y:S01]  /*20640*/  HMMA.16816.F32 R128, R100, R124.reuse, R20 ;  /* 0x0000007c6480723c */ /* 0x082fe20000001814 */
[----:B------:R2:W-:Y:S02]  /*20650*/  STG.E.U16 desc[UR28][R146.64+0x72], R2 ;  /* 0x0000720292007986 */ /* 0x0005e4000c10151c */
[----:B------:R-:W-:Y:S05]  /*20660*/  IADD3.X R212, PT, PT, R145, -0x1, RZ, P0, !PT ;  /* 0xffffffff91d47810 */ /* 0x000fea00007fe4ff */
        /* <DEDUP_REMOVED lines=11> */
[----:B------:R-:W-:Y:S08]  /*20720*/  @!UPT UIADD3 URZ, UPT, UPT, URZ, URZ, URZ ;  /* 0x000000fffffff290 */ /* 0x000ff0000fffe0ff */
[----:B--2---:R-:W-:Y:S11]  /*20730*/  BRA.U UP0, `(.L_x_2347) ;  /* 0xffffff8d00e47547 */ /* 0x004ff6000b83ffff */
.L_x_2346:
[----:B------:R-:W2:Y:S01]  /*20740*/  LDL.LU R0, [R1+0x104] ;  /* 0x0001040001007983 */ /* 0x000ea20000300800 */
[----:B------:R-:W3:Y:S03]  /*20750*/  LDCU UR4, c[0x0][0x4fc] ;  /* 0x00009f80ff0477ac */ /* 0x000ee60008000800 */
[----:B------:R-:W4:Y:S01]  /*20760*/  LDL.LU R9, [R1+0xf4] ;  /* 0x0000f40001097983 */ /* 0x000f220000300800 */
[----:B------:R-:W-:Y:S01]  /*20770*/  UISETP.NE.AND UP3, UPT, UR19, -0x1, UPT ;  /* 0xffffffff1300788c */ /* 0x000fe2000bf65270 */
[----:B------:R-:W-:Y:S01]  /*20780*/  MOV R30, 0x10 ;  /* 0x00000010001e7802 */ /* 0x000fe20000000f00 */
[----:B------:R-:W3:Y:S01]  /*20790*/  LDCU.U8 UR9, c[0x0][0x549] ;  /* 0x0000a920ff0977ac */ /* 0x000ee20008000000 */
[----:B-1----:R-:W4:Y:S01]  /*207a0*/  LDL.LU R6, [R1+0x100] ;  /* 0x0001000001067983 */ /* 0x002f220000300800 */
[----:B------:R-:W1:Y:S01]  /*207b0*/  S2UR UR8, SR_CTAID.Y ;  /* 0x00000000000879c3 */ /* 0x000e620000002600 */
[----:B------:R-:W-:Y:S01]  /*207c0*/  LOP3.LUT P5, RZ, R178, 0x8, RZ, 0xc0, !PT ;  /* 0x00000008b2ff7812 */ /* 0x000fe200078ac0ff */
[----:B------:R-:W1:Y:S01]  /*207d0*/  LDCU.U8 UR10, c[0x0][0x548] ;  /* 0x0000a900ff0a77ac */ /* 0x000e620008000000 */
[----:B------:R-:W4:Y:S04]  /*207e0*/  LDL.LU R5, [R1+0x108] ;  /* 0x0001080001057983 */ /* 0x000f280000300800 */
[----:B------:R-:W4:Y:S01]  /*207f0*/  LDL.LU R8, [R1+0x148] ;  /* 0x0001480001087983 */ /* 0x000f220000300800 */
[----:B------:R-:W1:Y:S03]  /*20800*/  @!UP3 LDCU.64 UR6, c[0x0][0x400] ;  /* 0x00008000ff06b7ac */ /* 0x000e660008000a00 */
[----:B------:R-:W4:Y:S01]  /*20810*/  LDL.LU R7, [R1+0x12c] ;  /* 0x00012c0001077983 */ /* 0x000f220000300800 */
[----:B------:R-:W-:Y:S01]  /*20820*/  SEL R30, R30, 0xfffffff0, !P2 ;  /* 0xfffffff01e1e7807 */ /* 0x000fe20005000000 */
[----:B------:R-:W2:Y:S01]  /*20830*/  S2UR UR11, SR_CTAID.Z ;  /* 0x00000000000b79c3 */ /* 0x000ea20000002700 */
[----:B------:R-:W-:Y:S01]  /*20840*/  LOP3.LUT P2, RZ, R178, 0x10, RZ, 0xc0, !PT ;  /* 0x00000010b2ff7812 */ /* 0x000fe2000784c0ff */
[----:B------:R-:W-:-:S02]  /*20850*/  UISETP.NE.AND UP2, UPT, UR19, -0x1, UPT ;  /* 0xffffffff1300788c */ /* 0x000fc4000bf45270 */
[----:B---3--:R-:W-:Y:S01]  /*20860*/  UISETP.NE.AND UP1, UPT, UR9, URZ, UPT ;  /* 0x000000ff0900728c */ /* 0x008fe2000bf25270 */
[----:B------:R-:W3:Y:S03]  /*20870*/  LDCU UR9, c[0x0][0x434] ;  /* 0x00008680ff0977ac */ /* 0x000ee60008000800 */
[----:B-1----:R-:W-:Y:S02]  /*20880*/  UISETP.NE.AND UP0, UPT, UR10, URZ, !UP1 ;  /* 0x000000ff0a00728c */ /* 0x002fe4000cf05270 */
[----:B------:R-:W-:-:S05]  /*20890*/  @!UP3 UIMAD.WIDE.U32 UR12, UR8, UR6, URZ ;  /* 0x00000006080cb2a5 */ /* 0x000fca000f8e00ff */
[----:B------:R-:W3:Y:S01]  /*208a0*/  @UP1 LDCU UR6, c[0x0][0x430] ;  /* 0x00008600ff0617ac */ /* 0x000ee20008000800 */
[----:B------:R-:W-:-:S05]  /*208b0*/  @!UP3 UIMAD UR7, UR8, UR7, UR13 ;  /* 0x000000070807b2a4 */ /* 0x000fca000f8e020d */
[----:B------:R-:W3:Y:S02]  /*208c0*/  LDCU UR13, c[0x0][0x434] ;  /* 0x00008680ff0d77ac */ /* 0x000ee40008000800 */
[----:B---3--:R-:W-:Y:S01]  /*208d0*/  @UP1 UIMAD UR13, UR6, UR9, URZ ;  /* 0x00000009060d12a4 */ /* 0x008fe2000f8e02ff */
[----:B--2---:R-:W1:Y:S04]  /*208e0*/  SHFL.BFLY PT, R4, R0, 0x2, 0x1f ;  /* 0x0c401f0000047f89 */ /* 0x004e6800000e0000 */
[----:B----4-:R-:W2:Y:S04]  /*208f0*/  SHFL.BFLY PT, R3, R9, 0x2, 0x1f ;  /* 0x0c401f0009037f89 */ /* 0x010ea800000e0000 */
[----:B------:R-:W3:Y:S01]  /*20900*/  SHFL.BFLY PT, R2, R6, 0x2, 0x1f ;  /* 0x0c401f0006027f89 */ /* 0x000ee200000e0000 */
[----:B-1----:R-:W-:-:S03]  /*20910*/  FADD.FTZ R4, R4, R0 ;  /* 0x0000000004047221 */ /* 0x002fc60000010000 */
[----:B------:R-:W1:Y:S01]  /*20920*/  SHFL.BFLY PT, R0, R5, 0x2, 0x1f ;  /* 0x0c401f0005007f89 */ /* 0x000e6200000e0000 */
        /* <DEDUP_REMOVED lines=15> */
[----:B------:R-:W-:-:S02]  /*20a20*/  FSETP.NE.FTZ.AND P3, PT, R32, RZ, PT ;  /* 0x000000ff2000720b */ /* 0x000fc40003f75000 */
[----:B------:R-:W-:Y:S02]  /*20a30*/  LOP3.LUT R3, R3, 0x38, R8, 0xf8, !PT ;  /* 0x0000003803037812 */ /* 0x000fe400078ef808 */
[----:B------:R-:W-:Y:S02]  /*20a40*/  FSETP.NE.FTZ.AND P1, PT, R33, RZ, PT ;  /* 0x000000ff2100720b */ /* 0x000fe40003f35000 */
[----:B-----5:R-:W-:Y:S01]  /*20a50*/  LOP3.LUT R177, R3, R7, R177, 0xfe, !PT ;  /* 0x0000000703b17212 */ /* 0x020fe200078efeb1 */
[----:B------:R-:W4:Y:S01]  /*20a60*/  MUFU.RCP R6, R33 ;  /* 0x0000002100067308 */ /* 0x000f220000001000 */
[----:B--2---:R-:W-:Y:S01]  /*20a70*/  FSEL R2, R4, 1, P4 ;  /* 0x3f80000004027808 */ /* 0x004fe20002000000 */
[----:B-1----:R-:W-:-:S04]  /*20a80*/  FADD.FTZ R34, R0, R34 ;  /* 0x0000002200227221 */ /* 0x002fc80000010000 */
[----:B------:R-:W-:Y:S02]  /*20a90*/  FMUL.FTZ R2, R2, UR4 ;  /* 0x0000000402027c20 */ /* 0x000fe40008410000 */
[----:B------:R-:W1:Y:S01]  /*20aa0*/  MUFU.RCP R3, R34 ;  /* 0x0000002200037308 */ /* 0x000e620000001000 */
        /* <DEDUP_REMOVED lines=18> */
[----:B------:R-:W-:Y:S01]  /*20bd0*/  FMUL.FTZ R0, R0, UR4 ;  /* 0x0000000400007c20 */ /* 0x000fe20008410000 */
[----:B------:R-:W-:-:S02]  /*20be0*/  FSETP.NE.FTZ.AND P0, PT, R34, RZ, PT ;  /* 0x000000ff2200720b */ /* 0x000fc40003f15000 */
[----:B------:R-:W-:Y:S01]  /*20bf0*/  F2FP.F16.F32.PACK_AB R6, R137, R136 ;  /* 0x000000888906723e */ /* 0x000fe200000000ff */
[C---:B------:R-:W-:Y:S01]  /*20c00*/  FMUL.FTZ R138, R0.reuse, R138 ;  /* 0x0000008a008a7220 */ /* 0x040fe20000410000 */
[----:B------:R-:W-:Y:S01]  /*20c10*/  FMUL.FTZ R5, R0, R139 ;  /* 0x0000008b00057220 */ /* 0x000fe20000410000 */
[----:B------:R-:W-:Y:S01]  /*20c20*/  FMUL.FTZ R2, R2, UR4 ;  /* 0x0000000402027c20 */ /* 0x000fe20008410000 */
[----:B-1----:R-:W-:Y:S01]  /*20c30*/  FSEL R3, R3, 1, P0 ;  /* 0x3f80000003037808 */ /* 0x002fe20000000000 */
        /* <DEDUP_REMOVED lines=32> */
[----:B------:R-:W-:Y:S01]  /*20e40*/  FMUL.FTZ R0, R3, UR4 ;  /* 0x0000000403007c20 */ /* 0x000fe20008410000 */
[----:B------:R1:W-:Y:S01]  /*20e50*/  STS [R2+0x400], R5 ;  /* 0x0004000502007388 */ /* 0x0003e20000000800 */
[----:B------:R-:W-:Y:S01]  /*20e60*/  F2FP.F16.F32.PACK_AB R3, R133, R132 ;  /* 0x000000848503723e */ /* 0x000fe200000000ff */
[----:B------:R-:W2:Y:S01]  /*20e70*/  @UP3 LDCU.64 UR4, c[0x0][0x408] ;  /* 0x00008100ff0437ac */ /* 0x000ea20008000a00 */
[C---:B------:R-:W-:Y:S01]  /*20e80*/  FMUL.FTZ R110, R0.reuse, R110 ;  /* 0x0000006e006e7220 */ /* 0x040fe20000410000 */
[----:B------:R-:W-:Y:S01]  /*20e90*/  FMUL.FTZ R9, R0, R111 ;  /* 0x0000006f00097220 */ /* 0x000fe20000410000 */
        /* <DEDUP_REMOVED lines=17> */
[----:B------:R-:W-:Y:S01]  /*20fb0*/  F2FP.F16.F32.PACK_AB R7, R7, R108 ;  /* 0x0000006c0707723e */ /* 0x000fe200000000ff */
[----:B--2---:R-:W-:Y:S01]  /*20fc0*/  @UP3 UIMAD.WIDE.U32 UR16, UR19, UR4, URZ ;  /* 0x00000004131032a5 */ /* 0x004fe2000f8e00ff */
[----:B------:R-:W-:Y:S01]  /*20fd0*/  F2FP.F16.F32.PACK_AB R9, R9, R110 ;  /* 0x0000006e0909723e */ /* 0x000fe200000000ff */
[----:B------:R2:W-:Y:S01]  /*20fe0*/  STS [R4], R3 ;  /* 0x0000000304007388 */ /* 0x0005e20000000800 */
[----:B-1----:R-:W-:Y:S01]  /*20ff0*/  MOV R5, 0x20 ;  /* 0x0000002000057802 */ /* 0x002fe20000000f00 */
[----:B------:R-:W-:Y:S01]  /*21000*/  @UP3 UIMAD UR7, UR19, UR5, UR17 ;  /* 0x00000005130732a4 */ /* 0x000fe2000f8e0211 */
[----:B------:R-:W-:Y:S01]  /*21010*/  F2FP.F16.F32.PACK_AB R8, R8, R104 ;  /* 0x000000680808723e */ /* 0x000fe200000000ff */
[----:B------:R1:W-:Y:S01]  /*21020*/  STS [R4+0x400], R0 ;  /* 0x0004000004007388 */ /* 0x0003e20000000800 */
[----:B------:R-:W-:Y:S01]  /*21030*/  SEL R5, R5, 0xffffffe0, !P5 ;  /* 0xffffffe005057807 */ /* 0x000fe20006800000 */
[----:B------:R-:W-:Y:S01]  /*21040*/  @!UP2 UIMAD UR19, UR8, UR9, URZ ;  /* 0x000000090813a2a4 */ /* 0x000fe2000f8e02ff */
[----:B------:R-:W-:Y:S01]  /*21050*/  F2FP.F16.F32.PACK_AB R17, R17, R106 ;  /* 0x0000006a1111723e */ /* 0x000fe200000000ff */
[----:B------:R-:W-:Y:S01]  /*21060*/  STS [R2+0x2000], R7 ;  /* 0x0020000702007388 */ /* 0x000fe20000000800 */
[----:B------:R-:W-:Y:S01]  /*21070*/  F2FP.F16.F32.PACK_AB R16, R16, R128 ;  /* 0x000000801010723e */ /* 0x000fe200000000ff */
[----:B------:R-:W3:Y:S01]  /*21080*/  @UP1 LDCU UR5, c[0x0][0x430] ;  /* 0x00008600ff0517ac */ /* 0x000ee20008000800 */
[----:B------:R-:W-:Y:S01]  /*21090*/  F2FP.F16.F32.PACK_AB R15, R15, R130 ;  /* 0x000000820f0f723e */ /* 0x000fe200000000ff */
[----:B------:R4:W-:Y:S01]  /*210a0*/  STS [R2+0x2400], R9 ;  /* 0x0024000902007388 */ /* 0x0009e20000000800 */
[----:B------:R-:W-:Y:S01]  /*210b0*/  F2FP.F16.F32.PACK_AB R11, R11, R126 ;  /* 0x0000007e0b0b723e */ /* 0x000fe200000000ff */
[----:B------:R-:W-:Y:S01]  /*210c0*/  @UP1 UMOV UR4, 0x1 ;  /* 0x0000000100041882 */ /* 0x000fe20000000000 */
[----:B------:R-:W-:Y:S01]  /*210d0*/  F2FP.F16.F32.PACK_AB R12, R12, R124 ;  /* 0x0000007c0c0c723e */ /* 0x000fe200000000ff */
[----:B------:R-:W-:Y:S01]  /*210e0*/  STS [R4+0x2000], R8 ;  /* 0x0020000804007388 */ /* 0x000fe20000000800 */
[----:B------:R-:W-:Y:S01]  /*210f0*/  F2FP.F16.F32.PACK_AB R14, R14, R96 ;  /* 0x000000600e0e723e */ /* 0x000fe200000000ff */
[----:B------:R-:W-:Y:S01]  /*21100*/  @UP3 UMOV UR12, UR16 ;  /* 0x00000010000c3c82 */ /* 0x000fe20008000000 */
[----:B------:R-:W-:Y:S01]  /*21110*/  F2FP.F16.F32.PACK_AB R13, R13, R98 ;  /* 0x000000620d0d723e */ /* 0x000fe200000000ff */
[----:B------:R3:W-:Y:S01]  /*21120*/  STS [R4+0x2400], R17 ;  /* 0x0024001104007388 */ /* 0x0007e20000000800 */
[----:B------:R-:W-:Y:S01]  /*21130*/  F2FP.F16.F32.PACK_AB R10, R10, R92 ;  /* 0x0000005c0a0a723e */ /* 0x000fe200000000ff */
[----:B------:R-:W-:Y:S01]  /*21140*/  USHF.R.S32.HI UR6, URZ, 0x1f, UR19 ;  /* 0x0000001fff067899 */ /* 0x000fe20008011413 */
[----:B------:R-:W-:-:S02]  /*21150*/  F2FP.F16.F32.PACK_AB R23, R23, R94 ;  /* 0x0000005e1717723e */ /* 0x000fc400000000ff */
[----:B--2---:R-:W-:Y:S02]  /*21160*/  IADD3 R3, PT, PT, R5, R2, RZ ;  /* 0x0000000205037210 */ /* 0x004fe40007ffe0ff */
[----:B------:R-:W-:Y:S02]  /*21170*/  F2FP.F16.F32.PACK_AB R22, R22, R120 ;  /* 0x000000781616723e */ /* 0x000fe400000000ff */
[C---:B-1----:R-:W-:Y:S01]  /*21180*/  IADD3 R0, PT, PT, R2.reuse, 0x40, RZ ;  /* 0x0000004002007810 */ /* 0x042fe20007ffe0ff */
[----:B------:R-:W-:Y:S01]  /*21190*/  STS [R3], R16 ;  /* 0x0000001003007388 */ /* 0x000fe20000000800 */
[----:B------:R-:W-:Y:S02]  /*211a0*/  @P2 IADD3 R0, PT, PT, R2, -0x40, RZ ;  /* 0xffffffc002002810 */ /* 0x000fe40007ffe0ff */
[----:B------:R-:W-:Y:S01]  /*211b0*/  F2FP.F16.F32.PACK_AB R21, R21, R122 ;  /* 0x0000007a1515723e */ /* 0x000fe200000000ff */
[----:B------:R-:W-:Y:S01]  /*211c0*/  STS [R3+0x400], R15 ;  /* 0x0004000f03007388 */ /* 0x000fe20000000800 */
[----:B------:R-:W-:-:S02]  /*211d0*/  F2FP.F16.F32.PACK_AB R19, R19, R116 ;  /* 0x000000741313723e */ /* 0x000fc400000000ff */
[----:B----4-:R-:W-:Y:S02]  /*211e0*/  IADD3 R2, PT, PT, R30, R3, RZ ;  /* 0x000000031e027210 */ /* 0x010fe40007ffe0ff */
[----:B------:R-:W-:Y:S02]  /*211f0*/  F2FP.F16.F32.PACK_AB R18, R18, R118 ;  /* 0x000000761212723e */ /* 0x000fe400000000ff */
[----:B------:R-:W-:Y:S01]  /*21200*/  F2FP.F16.F32.PACK_AB R20, R20, R88 ;  /* 0x000000581414723e */ /* 0x000fe200000000ff */
[----:B------:R1:W-:Y:S01]  /*21210*/  STS [R2+0x400], R11 ;  /* 0x0004000b02007388 */ /* 0x0003e20000000800 */
[----:B------:R-:W-:Y:S02]  /*21220*/  F2FP.F16.F32.PACK_AB R24, R24, R90 ;  /* 0x0000005a1818723e */ /* 0x000fe400000000ff */
[----:B------:R-:W-:Y:S01]  /*21230*/  F2FP.F16.F32.PACK_AB R29, R29, R84 ;  /* 0x000000541d1d723e */ /* 0x000fe200000000ff */
[----:B------:R2:W-:Y:S01]  /*21240*/  STS [R2], R12 ;  /* 0x0000000c02007388 */ /* 0x0005e20000000800 */
        /* <DEDUP_REMOVED lines=8> */
[----:B------:R4:W-:Y:S01]  /*212d0*/  STS [R2+0x2000], R10 ;  /* 0x0020000a02007388 */ /* 0x0009e20000000800 */
[----:B---3--:R-:W-:-:S02]  /*212e0*/  F2FP.F16.F32.PACK_AB R4, R77, R76 ;  /* 0x0000004c4d04723e */ /* 0x008fc400000000ff */
[----:B------:R-:W-:Y:S01]  /*212f0*/  F2FP.F16.F32.PACK_AB R8, R79, R78 ;  /* 0x0000004e4f08723e */ /* 0x000fe200000000ff */
[----:B------:R3:W-:Y:S04]  /*21300*/  STS [R2+0x2400], R23 ;  /* 0x0024001702007388 */ /* 0x0007e80000000800 */
[----:B------:R-:W-:Y:S01]  /*21310*/  STS [R0], R22 ;  /* 0x0000001600007388 */ /* 0x000fe20000000800 */
[----:B-1----:R-:W1:Y:S03]  /*21320*/  @P4 LDC R11, c[0x0][0x458] ;  /* 0x00011600ff0b4b82 */ /* 0x002e660000000800 */
[----:B------:R-:W-:Y:S01]  /*21330*/  STS [R0+0x400], R21 ;  /* 0x0004001500007388 */ /* 0x000fe20000000800 */
[----:B--2---:R2:W1:Y:S01]  /*21340*/  @P3 MUFU.LG2 R12, R32 ;  /* 0x00000020000c3308 */ /* 0x0044620000000c00 */
[----:B----4-:R-:W-:-:S07]  /*21350*/  IADD3 R3, PT, PT, R30, R0, RZ ;  /* 0x000000001e037210 */ /* 0x010fce0007ffe0ff */
[----:B------:R2:W4:Y:S01]  /*21360*/  @P4 MUFU.LG2 R10, R31 ;  /* 0x0000001f000a4308 */ /* 0x0005220000000c00 */
[----:B------:R-:W-:Y:S01]  /*21370*/  STS [R3], R19 ;  /* 0x0000001303007388 */ /* 0x000fe20000000800 */
[----:B---3--:R-:W-:-:S03]  /*21380*/  IADD3 R2, PT, PT, R5, R0, RZ ;  /* 0x0000000005027210 */ /* 0x008fc60007ffe0ff */
[----:B------:R-:W-:Y:S01]  /*21390*/  STS [R3+0x400], R18 ;  /* 0x0004001203007388 */ /* 0x000fe20000000800 */
[----:B------:R-:W-:-:S03]  /*213a0*/  F2FP.F16.F32.PACK_AB R5, R103, R102 ;  /* 0x000000666705723e */ /* 0x000fc600000000ff */
[----:B------:R-:W-:Y:S04]  /*213b0*/  STS [R0+0x2000], R20 ;  /* 0x0020001400007388 */ /* 0x000fe80000000800 */
[----:B------:R3:W-:Y:S02]  /*213c0*/  STS [R0+0x2400], R24 ;  /* 0x0024001800007388 */ /* 0x0007e40000000800 */
[----:B---3--:R-:W-:Y:S01]  /*213d0*/  IADD3 R0, PT, PT, R30, R2, RZ ;  /* 0x000000021e007210 */ /* 0x008fe20007ffe0ff */
[----:B-12-4-:R-:W-:Y:S06]  /*213e0*/  BRA.U UP1, `(.L_x_2350) ;  /* 0x0000000101207547 */ /* 0x016fec000b800000 */
[----:B------:R-:W-:Y:S01]  /*213f0*/  UISETP.NE.AND UP1, UPT, UR10, URZ, UPT ;  /* 0x000000ff0a00728c */ /* 0x000fe2000bf25270 */
[----:B------:R-:W1:Y:S10]  /*21400*/  LDCU UR5, c[0x0][0x3e0] ;  /* 0x00007c00ff0577ac */ /* 0x000e740008000800 */
[----:B------:R-:W1:Y:S01]  /*21410*/  @UP1 LDCU UR4, c[0x0][0x454] ;  /* 0x00008a80ff0417ac */ /* 0x000e620008000800 */
[----:B------:R-:W2:Y:S01]  /*21420*/  @UP1 LDCU UR13, c[0x0][0x454] ;  /* 0x00008a80ff0d17ac */ /* 0x000ea20008000800 */
[----:B-1----:R-:W-:-:S02]  /*21430*/  @UP1 UIMAD UR4, UR5, UR4, URZ ;  /* 0x00000004050412a4 */ /* 0x002fc4000f8e02ff */
[----:B------:R-:W-:-:S03]  /*21440*/  @!UP1 UIMAD UR4, UR5, UR9, URZ ;  /* 0x00000009050492a4 */ /* 0x000fc6000f8e02ff */
[----:B------:R-:W-:Y:S01]  /*21450*/  @UP1 UMOV UR5, 0x1 ;  /* 0x0000000100051882 */ /* 0x000fe20000000000 */
[----:B--2---:R-:W-:-:S08]  /*21460*/  @!UP1 UMOV UR5, 0x1 ;  /* 0x0000000100059882 */ /* 0x004fd00000000000 */
.L_x_2350:
[----:B------:R-:W1:Y:S01]  /*21470*/  S2UR UR9, SR_CTAID.X ;  /* 0x00000000000979c3 */ /* 0x000e620000002500 */
[----:B------:R-:W-:Y:S01]  /*21480*/  STS [R3+0x2000], R29 ;  /* 0x0020001d03007388 */ /* 0x000fe20000000800 */
[----:B------:R-:W2:Y:S01]  /*21490*/  @P1 MUFU.LG2 R9, R33 ;  /* 0x0000002100091308 */ /* 0x000ea20000000c00 */
[----:B------:R-:W-:Y:S01]  /*214a0*/  UIMAD UR13, UR11, UR13, URZ ;  /* 0x0000000d0b0d72a4 */ /* 0x000fe2000f8e02ff */
[----:B------:R-:W-:Y:S01]  /*214b0*/  LOP3.LUT P2, RZ, R178, 0x3, RZ, 0xc0, !PT ;  /* 0x00000003b2ff7812 */ /* 0x000fe2000784c0ff */
[----:B------:R3:W-:Y:S01]  /*214c0*/  STS [R3+0x2400], R28 ;  /* 0x0024001c03007388 */ /* 0x0007e20000000800 */
[----:B------:R-:W-:Y:S01]  /*214d0*/  USEL UR19, UR19, URZ, UP0 ;  /* 0x000000ff13137287 */ /* 0x000fe20008000000 */
[----:B------:R-:W-:Y:S01]  /*214e0*/  MOV R17, 0x7f800000 ;  /* 0x7f80000000117802 */ /* 0x000fe20000000f00 */
[----:B------:R-:W-:Y:S01]  /*214f0*/  @!UP0 UIMAD UR13, UR8, UR4, UR13 ;  /* 0x00000004080d82a4 */ /* 0x000fe2000f8e020d */
[----:B------:R-:W-:Y:S01]  /*21500*/  STS [R2], R27 ;  /* 0x0000001b02007388 */ /* 0x000fe20000000800 */
[----:B------:R-:W-:Y:S01]  /*21510*/  USEL UR6, UR6, URZ, UP0 ;  /* 0x000000ff06067287 */ /* 0x000fe20008000000 */
[----:B------:R-:W-:Y:S01]  /*21520*/  BSSY.RECONVERGENT B0, `(.L_x_2351) ;  /* 0x0000045000007945 */ /* 0x000fe20003800200 */
[----:B------:R-:W-:Y:S01]  /*21530*/  USHF.R.S32.HI UR8, URZ, 0x1f, UR13 ;  /* 0x0000001fff087899 */ /* 0x000fe2000801140d */
[----:B------:R-:W-:Y:S01]  /*21540*/  STS [R2+0x400], R26 ;  /* 0x0004001a02007388 */ /* 0x000fe20000000800 */
[----:B------:R-:W-:-:S02]  /*21550*/  MOV R16, 0x7f800000 ;  /* 0x7f80000000107802 */ /* 0x000fc40000000f00 */
[----:B------:R-:W-:Y:S01]  /*21560*/  MOV R15, 0x7f800000 ;  /* 0x7f800000000f7802 */ /* 0x000fe20000000f00 */
[----:B------:R4:W-:Y:S01]  /*21570*/  STS [R0], R6 ;  /* 0x0000000600007388 */ /* 0x0009e20000000800 */
[----:B------:R-:W-:-:S03]  /*21580*/  MOV R14, 0x7f800000 ;  /* 0x7f800000000e7802 */ /* 0x000fc60000000f00 */
[----:B------:R-:W-:Y:S01]  /*21590*/  STS [R0+0x400], R5 ;  /* 0x0004000500007388 */ /* 0x000fe20000000800 */
[----:B-1----:R-:W-:-:S03]  /*215a0*/  UIMAD UR9, UR9, UR5, URZ ;  /* 0x00000005090972a4 */ /* 0x002fc6000f8e02ff */
[----:B------:R1:W-:Y:S01]  /*215b0*/  STS [R2+0x2400], R7 ;  /* 0x0024000702007388 */ /* 0x0003e20000000800 */
[----:B------:R-:W-:-:S03]  /*215c0*/  USHF.L.U32 UR9, UR9, 0x7, URZ ;  /* 0x0000000709097899 */ /* 0x000fc600080006ff */
[----:B------:R5:W-:Y:S01]  /*215d0*/  STS [R2+0x2000], R25 ;  /* 0x0020001902007388 */ /* 0x000be20000000800 */
[----:B---3--:R-:W-:Y:S01]  /*215e0*/  @P3 FMUL.FTZ R3, R12, 0.69314718246459960938 ;  /* 0x3f3172180c033820 */ /* 0x008fe20000410000 */
[----:B------:R-:W-:Y:S02]  /*215f0*/  USHF.R.S32.HI UR4, URZ, 0x1f, UR9 ;  /* 0x0000001fff047899 */ /* 0x000fe40008011409 */
[----:B------:R3:W-:Y:S01]  /*21600*/  STS [R0+0x2000], R4 ;  /* 0x0020000400007388 */ /* 0x0007e20000000800 */
[----:B------:R-:W-:-:S03]  /*21610*/  UIADD3 UR19, UP1, UP0, UR9, UR19, UR13 ;  /* 0x0000001309137290 */ /* 0x000fc6000f83e00d */
[----:B------:R2:W-:Y:S01]  /*21620*/  STS [R0+0x2400], R8 ;  /* 0x0024000800007388 */ /* 0x0005e20000000800 */
[----:B------:R-:W-:Y:S01]  /*21630*/  UIADD3.X UR4, UPT, UPT, UR4, UR6, UR8, UP1, UP0 ;  /* 0x0000000604047290 */ /* 0x000fe20008fe0408 */
[----:B----4-:R-:W4:Y:S08]  /*21640*/  @P1 LDC R6, c[0x0][0x458] ;  /* 0x00011600ff061b82 */ /* 0x010f300000000800 */
[----:B-1----:R-:W1:Y:S01]  /*21650*/  @P3 LDC R7, c[0x0][0x458] ;  /* 0x00011600ff073b82 */ /* 0x002e620000000800 */
[----:B-----5:R-:W-:-:S07]  /*21660*/  @P4 FMUL.FTZ R2, R10, 0.69314718246459960938 ;  /* 0x3f3172180a024820 */ /* 0x020fce0000410000 */
[----:B------:R-:W5:Y:S01]  /*21670*/  @P0 LDC R5, c[0x0][0x458] ;  /* 0x00011600ff050b82 */ /* 0x000f620000000800 */
[----:B---3--:R-:W3:Y:S01]  /*21680*/  @P0 MUFU.LG2 R4, R34 ;  /* 0x0000002200040308 */ /* 0x008ee20000000c00 */
[----:B------:R-:W-:Y:S01]  /*21690*/  @P4 FFMA.FTZ R17, R71, R11, R2 ;  /* 0x0000000b47114223 */ /* 0x000fe20000010002 */
[----:B--2---:R-:W-:-:S04]  /*216a0*/  @P1 FMUL.FTZ R2, R9, 0.69314718246459960938 ;  /* 0x3f31721809021820 */ /* 0x004fc80000410000 */
[----:B----4-:R-:W-:Y:S01]  /*216b0*/  @P1 FFMA.FTZ R15, R70, R6, R2 ;  /* 0x00000006460f1223 */ /* 0x010fe20000010002 */
[----:B-1----:R-:W-:Y:S01]  /*216c0*/  @P3 FFMA.FTZ R16, R68, R7, R3 ;  /* 0x0000000744103223 */ /* 0x002fe20000010003 */
[----:B---3--:R-:W-:-:S04]  /*216d0*/  @P0 FMUL.FTZ R0, R4, 0.69314718246459960938 ;  /* 0x3f31721804000820 */ /* 0x008fc80000410000 */
[----:B-----5:R-:W-:Y:S01]  /*216e0*/  @P0 FFMA.FTZ R14, R69, R5, R0 ;  /* 0x00000005450e0223 */ /* 0x020fe20000010000 */
[----:B------:R-:W-:Y:S06]  /*216f0*/  BAR.SYNC.DEFER_BLOCKING 0x0 ;  /* 0x0000000000007b1d */ /* 0x000fec0000010000 */
[----:B------:R-:W-:Y:S05]  /*21700*/  @P2 BRA `(.L_x_2352) ;  /* 0x0000000000982947 */ /* 0x000fea0003800000 */
        /* <DEDUP_REMOVED lines=38> */
.L_x_2352:
[----:B------:R-:W-:Y:S05]  /*21970*/  BSYNC.RECONVERGENT B0 ;  /* 0x0000000000007941 */ /* 0x000fea0003800200 */
.L_x_2351:
[----:B------:R-:W2:Y:S01]  /*21980*/  LDCU UR6, c[0x0][0x440] ;  /* 0x00008800ff0677ac */ /* 0x000ea20008000800 */
[----:B------:R-:W3:Y:S01]  /*21990*/  S2R R20, SR_TID.X ;  /* 0x0000000000147919 */ /* 0x000ee20000002100 */
[----:B------:R-:W4:Y:S01]  /*219a0*/  S2UR UR10, SR_CTAID.X ;  /* 0x00000000000a79c3 */ /* 0x000f220000002500 */
[----:B-1----:R-:W-:Y:S01]  /*219b0*/  SHF.R.U32.HI R4, RZ, 0x3, R178 ;  /* 0x00000003ff047819 */ /* 0x002fe200000116b2 */
[----:B------:R-:W1:Y:S01]  /*219c0*/  LDCU.64 UR4, c[0x0][0x410] ;  /* 0x00008200ff0477ac */ /* 0x000e620008000a00 */
[----:B------:R1:W3:Y:S01]  /*219d0*/  LDS.128 R16, [R191+0x3800] ;  /* 0x00380000bf107984 */ /* 0x0002e20000000c00 */
[----:B------:R-:W-:Y:S01]  /*219e0*/  BSSY.RECONVERGENT B0, `(.L_x_2353) ;  /* 0x0000026000007945 */ /* 0x000fe20003800200 */
[C---:B------:R-:W-:Y:S01]  /*219f0*/  IADD3 R15, PT, PT, R4.reuse, 0x60, RZ ;  /* 0x00000060040f7810 */ /* 0x040fe20007ffe0ff */
[C---:B------:R-:W-:Y:S01]  /*21a00*/  VIADD R2, R4.reuse, 0x10 ;  /* 0x0000001004027836 */ /* 0x040fe20000000000 */
[----:B------:R1:W3:Y:S01]  /*21a10*/  LDS.128 R8, [R191] ;  /* 0x00000000bf087984 */ /* 0x0002e20000000c00 */
[C---:B------:R-:W-:Y:S01]  /*21a20*/  VIADD R0, R4.reuse, 0x20 ;  /* 0x0000002004007836 */ /* 0x040fe20000000000 */
[----:B------:R-:W-:Y:S01]  /*21a30*/  UIMAD.WIDE.U32 UR8, UR20, 0x80, URZ ;  /* 0x00000080140878a5 */ /* 0x000fe2000f8e00ff */
[----:B------:R-:W-:-:S02]  /*21a40*/  VIADD R5, R4, 0x30 ;  /* 0x0000003004057836 */ /* 0x000fc40000000000 */
[C---:B------:R-:W-:Y:S02]  /*21a50*/  VIADD R6, R4.reuse, 0x50 ;  /* 0x0000005004067836 */ /* 0x040fe40000000000 */
[----:B------:R-:W-:Y:S01]  /*21a60*/  VIADD R14, R4, 0x70 ;  /* 0x00000070040e7836 */ /* 0x000fe20000000000 */
[----:B--2---:R-:W-:-:S04]  /*21a70*/  ISETP.GE.AND P1, PT, R172, UR6, PT ;  /* 0x00000006ac007c0c */ /* 0x004fc8000bf26270 */
[----:B------:R-:W-:Y:S02]  /*21a80*/  ISETP.GE.OR P0, PT, R2, UR14, P1 ;  /* 0x0000000e02007c0c */ /* 0x000fe40008f06670 */
[----:B------:R-:W-:Y:S02]  /*21a90*/  IADD3 R2, P2, PT, R172, UR12, RZ ;  /* 0x0000000cac027c10 */ /* 0x000fe4000ff5e0ff */
[----:B------:R-:W-:Y:S01]  /*21aa0*/  ISETP.GE.OR P6, PT, R0, UR14, P1 ;  /* 0x0000000e00007c0c */ /* 0x000fe20008fc6670 */
[C---:B------:R-:W-:Y:S01]  /*21ab0*/  VIADD R0, R4.reuse, 0x40 ;  /* 0x0000004004007836 */ /* 0x040fe20000000000 */
[----:B------:R-:W-:Y:S01]  /*21ac0*/  IADD3.X R3, PT, PT, RZ, UR7, RZ, P2, !PT ;  /* 0x00000007ff037c10 */ /* 0x000fe200097fe4ff */
[----:B----4-:R-:W-:Y:S01]  /*21ad0*/  UIMAD.WIDE.U32 UR16, UR10, 0x80, URZ ;  /* 0x000000800a1078a5 */ /* 0x010fe2000f8e00ff */
[----:B------:R-:W-:Y:S02]  /*21ae0*/  ISETP.GE.OR P2, PT, R4, UR14, P1 ;  /* 0x0000000e04007c0c */ /* 0x000fe40008f46670 */
[----:B------:R-:W-:Y:S01]  /*21af0*/  ISETP.GE.OR P4, PT, R0, UR14, P1 ;  /* 0x0000000e00007c0c */ /* 0x000fe20008f86670 */
[----:B-1----:R-:W-:Y:S01]  /*21b00*/  IMAD.U32 R0, RZ, RZ, UR4 ;  /* 0x00000004ff007e24 */ /* 0x002fe2000f8e00ff */
[----:B---3--:R-:W-:-:S02]  /*21b10*/  SHF.R.U32.HI R20, RZ, 0x3, R20 ;  /* 0x00000003ff147819 */ /* 0x008fc40000011614 */
[----:B------:R-:W-:Y:S01]  /*21b20*/  ISETP.GE.OR P5, PT, R5, UR14, P1 ;  /* 0x0000000e05007c0c */ /* 0x000fe20008fa6670 */
[----:B------:R-:W-:Y:S01]  /*21b30*/  IMAD.WIDE.U32 R12, R0, UR11, R2 ;  /* 0x0000000b000c7c25 */ /* 0x000fe2000f8e0002 */
[----:B------:R-:W-:Y:S02]  /*21b40*/  LOP3.LUT R20, R20, UR16, RZ, 0xfc, !PT ;  /* 0x0000001014147c12 */ /* 0x000fe4000f8efcff */
[----:B------:R-:W-:Y:S01]  /*21b50*/  ISETP.GE.OR P3, PT, R6, UR14, P1 ;  /* 0x0000000e06007c0c */ /* 0x000fe20008f66670 */
[----:B------:R-:W-:-:S04]  /*21b60*/  IMAD.U32 R0, RZ, RZ, UR5 ;  /* 0x00000005ff007e24 */ /* 0x000fc8000f8e00ff */
[----:B------:R-:W-:Y:S01]  /*21b70*/  IMAD R7, R0, UR11, R13 ;  /* 0x0000000b00077c24 */ /* 0x000fe2000f8e020d */
        /* <DEDUP_REMOVED lines=11> */
[----:B------:R1:W-:Y:S02]  /*21c30*/  STG.E.128 desc[UR28][R4.64], R8 ;  /* 0x0000000804007986 */ /* 0x0003e4000c101d1c */
.L_x_2354:
[----:B------:R-:W-:Y:S05]  /*21c40*/  BSYNC.RECONVERGENT B0 ;  /* 0x0000000000007941 */ /* 0x000fea0003800200 */
.L_x_2353:
[----:B-1----:R1:W2:Y:S01]  /*21c50*/  LDS.128 R8, [R191+0x800] ;  /* 0x00080000bf087984 */ /* 0x0022a20000000c00 */
[----:B------:R-:W-:Y:S01]  /*21c60*/  BSSY.RECONVERGENT B0, `(.L_x_2355) ;  /* 0x0000011000007945 */ /* 0x000fe20003800200 */
[----:B------:R-:W-:Y:S02]  /*21c70*/  ISETP.GE.OR P2, PT, R15, UR14, P1 ;  /* 0x0000000e0f007c0c */ /* 0x000fe40008f46670 */
[----:B------:R-:W-:Y:S01]  /*21c80*/  ISETP.GE.OR P1, PT, R14, UR14, P1 ;  /* 0x0000000e0e007c0c */ /* 0x000fe20008f26670 */
        /* <DEDUP_REMOVED lines=14> */
.L_x_2356:
[----:B------:R-:W-:Y:S05]  /*21d70*/  BSYNC.RECONVERGENT B0 ;  /* 0x0000000000007941 */ /* 0x000fea0003800200 */
.L_x_2355:
        /* <DEDUP_REMOVED lines=16> */
.L_x_2358:
[----:B------:R-:W-:Y:S05]  /*21e80*/  BSYNC.RECONVERGENT B0 ;  /* 0x0000000000007941 */ /* 0x000fea0003800200 */
.L_x_2357:
        /* <DEDUP_REMOVED lines=16> */
.L_x_2360:
[----:B------:R-:W-:Y:S05]  /*21f90*/  BSYNC.RECONVERGENT B0 ;  /* 0x0000000000007941 */ /* 0x000fea0003800200 */
.L_x_2359:
        /* <DEDUP_REMOVED lines=16> */
.L_x_2362:
[----:B------:R-:W-:Y:S05]  /*220a0*/  BSYNC.RECONVERGENT B0 ;  /* 0x0000000000007941 */ /* 0x000fea0003800200 */
.L_x_2361:
        /* <DEDUP_REMOVED lines=16> */
.L_x_2364:
[----:B------:R-:W-:Y:S05]  /*221b0*/  BSYNC.RECONVERGENT B0 ;  /* 0x0000000000007941 */ /* 0x000fea0003800200 */
.L_x_2363:
        /* <DEDUP_REMOVED lines=16> */
.L_x_2366:
[----:B------:R-:W-:Y:S05]  /*222c0*/  BSYNC.RECONVERGENT B0 ;  /* 0x0000000000007941 */ /* 0x000fea0003800200 */
.L_x_2365:
        /* <DEDUP_REMOVED lines=15> */
.L_x_2367:
        /* <DEDUP_REMOVED lines=12> */
.L_x_2714:


//--------------------- .text._ZN5flash16flash_fwd_kernelI23Flash_fwd_kernel_traitsILi64ELi128ELi64ELi4ELb0ELb0EN7cutlass6half_tE19Flash_kernel_traitsILi64ELi128ELi64ELi4ES3_EELb0ELb0ELb1ELb0ELb0ELb0ELb1ELb0EEEvNS_16Flash_fwd_paramsE --------------------------
	.section	.text._ZN5flash16flash_fwd_kernelI23Flash_fwd_kernel_traitsILi64ELi128ELi64ELi4ELb0ELb0EN7cutlass6half_tE19Flash_kernel_traitsILi64ELi128ELi64ELi4ES3_EELb0ELb0ELb1ELb0ELb0ELb0ELb1ELb0EEEvNS_16Flash_fwd_paramsE,"ax",@progbits
	.align	128
        .global         _ZN5flash16flash_fwd_kernelI23Flash_fwd_kernel_traitsILi64ELi128ELi64ELi4ELb0ELb0EN7cutlass6half_tE19Flash_kernel_traitsILi64ELi128ELi64ELi4ES3_EELb0ELb0ELb1ELb0ELb0ELb0ELb1ELb0EEEvNS_16Flash_fwd_paramsE
        .type           _ZN5flash16flash_fwd_kernelI23Flash_fwd_kernel_traitsILi64ELi128ELi64ELi4ELb0ELb0EN7cutlass6half_tE19Flash_kernel_traitsILi64ELi128ELi64ELi4ES3_EELb0ELb0ELb1ELb0ELb0ELb0ELb1ELb0EEEvNS_16Flash_fwd_paramsE,@function
        .size           _ZN5flash16flash_fwd_kernelI23Flash_fwd_kernel_traitsILi64ELi128ELi64ELi4ELb0ELb0EN7cutlass6half_tE19Flash_kernel_traitsILi64ELi128ELi64ELi4ES3_EELb0ELb0ELb1ELb0ELb0ELb0ELb1ELb0EEEvNS_16Flash_fwd_paramsE,(.L_x_2715 - _ZN5flash16flash_fwd_kernelI23Flash_fwd_kernel_traitsILi64ELi128ELi64ELi4ELb0ELb0EN7cutlass6half_tE19Flash_kernel_traitsILi64ELi128ELi64ELi4ES3_EELb0ELb0ELb1ELb0ELb0ELb0ELb1ELb0EEEvNS_16Flash_fwd_paramsE)
        .other          _ZN5flash16flash_fwd_kernelI23Flash_fwd_kernel_traitsILi64ELi128ELi64ELi4ELb0ELb0EN7cutlass6half_tE19Flash_kernel_traitsILi64ELi128ELi64ELi4ES3_EELb0ELb0ELb1ELb0ELb0ELb0ELb1ELb0EEEvNS_16Flash_fwd_paramsE,@"STO_CUDA_ENTRY STV_DEFAULT"
_ZN5flash16flash_fwd_kernelI23Flash_fwd_kernel_traitsILi64ELi128ELi64ELi4ELb0ELb0EN7cutlass6half_tE19Flash_kernel_traitsILi64ELi128ELi64ELi4ES3_EELb0ELb0ELb1ELb0ELb0ELb0ELb1ELb0EEEvNS_16Flash_fwd_paramsE:
.text._ZN5flash16flash_fwd_kernelI23Flash_fwd_kernel_traitsILi64ELi128ELi64ELi4ELb0ELb0EN7cutlass6half_tE19Flash_kernel_traitsILi64ELi128ELi64ELi4ES3_EELb0ELb0ELb1ELb0ELb0ELb0ELb1ELb0EEEvNS_16Flash_fwd_paramsE:
        /* <DEDUP_REMOVED lines=39> */
[----:B------:R-:W-:Y:S02]  /*0270*/  ISETP.EQ.U32.AND P3, PT, R4, RZ, PT ;  /* 0x000000ff0400720c */ /* 0x000fe40003f62070 */
[----:B-1----:R-:W-:-:S09]  /*0280*/  ISETP.NE.AND P1, PT, RZ, UR4, PT ;  /* 0x00000004ff007c0c */ /* 0x002fd2000bf25270 */
[----:B------:R-:W1:Y:S01]  /*0290*/  @!P0 LDC R4, c[0x0][0x438] ;  /* 0x00010e00ff048b82 */ /* 0x000e620000000800 */
[----:B------:R-:W-:Y:S01]  /*02a0*/  ISETP.EQ.OR.EX P3, PT, R5, RZ, !P1, P3 ;  /* 0x000000ff0500720c */ /* 0x000fe20004f62730 */
[----:B------:R-:W-:Y:S01]  /*02b0*/  IMAD.MOV.U32 R11, RZ, RZ, -0x1 ;  /* 0xffffffffff0b7424 */ /* 0x000fe200078e00ff */
[----:B------:R-:W-:-:S11]  /*02c0*/  USHF.L.U32 UR14, UR15, 0x7, URZ ;  /* 0x000000070f0e7899 */ /* 0x000fd600080006ff */
        /* <DEDUP_REMOVED lines=8> */
.L_x_2368:
        /* <DEDUP_REMOVED lines=52> */
.L_x_2370:
[----:B------:R-:W2:Y:S01]  /*0690*/  LDCU UR6, c[0x0][0x440] ;  /* 0x00008800ff0677ac */ /* 0x000ea20008000800 */
[C---:B------:R-:W-:Y:S01]  /*06a0*/  @!P1 IMAD.WIDE.U32 R4, R25.reuse, R8, RZ ;  /* 0x0000000819049225 */ /* 0x040fe200078e00ff */
[----:B------:R-:W-:Y:S01]  /*06b0*/  SHF.R.U32.HI R15, RZ, 0x3, R128 ;  /* 0x00000003ff0f7819 */ /* 0x000fe20000011680 */
[----:B------:R-:W-:Y:S01]  /*06c0*/  BSSY.RECONVERGENT B0, `(.L_x_2371) ;  /* 0x000002c000007945 */ /* 0x000fe20003800200 */
[----:B------:R-:W3:Y:S01]  /*06d0*/  LDCU.64 UR4, c[0x0][0x410] ;  /* 0x00008200ff0477ac */ /* 0x000ee20008000a00 */
[----:B------:R-:W-:Y:S01]  /*06e0*/  @!P1 IMAD R9, R25, R9, R5 ;  /* 0x0000000919099224 */ /* 0x000fe200078e0205 */
[C---:B------:R-:W-:Y:S01]  /*06f0*/  ISETP.NE.AND P0, PT, R26.reuse, -0x1, PT ;  /* 0xffffffff1a00780c */ /* 0x040fe20003f05270 */
[----:B------:R-:W-:Y:S01]  /*0700*/  @P1 IMAD.WIDE.U32 R2, R26, R10, RZ ;  /* 0x0000000a1a021225 */ /* 0x000fe200078e00ff */
[----:B------:R-:W-:-:S03]  /*0710*/  UIMAD.WIDE.U32 UR8, UR15, 0x80, URZ ;  /* 0x000000800f0878a5 */ /* 0x000fc6000f8e00ff */
[----:B------:R-:W-:Y:S02]  /*0720*/  IMAD.SHL.U32 R5, R128, 0x8, RZ ;  /* 0x0000000880057824 */ /* 0x000fe400078e00ff */
[----:B------:R-:W-:Y:S02]  /*0730*/  @P1 IMAD R9, R26, R11, R3 ;  /* 0x0000000b1a091224 */ /* 0x000fe400078e0203 */
[----:B------:R-:W-:Y:S01]  /*0740*/  @P1 IMAD.MOV.U32 R4, RZ, RZ, R2 ;  /* 0x000000ffff041224 */ /* 0x000fe200078e0002 */
[----:B------:R-:W-:Y:S01]  /*0750*/  LOP3.LUT R3, R5, 0x38, RZ, 0xc0, !PT ;  /* 0x0000003805037812 */ /* 0x000fe200078ec0ff */
[----:B------:R-:W-:Y:S02]  /*0760*/  VIADD R10, R14, -UR14 ;  /* 0x8000000e0e0a7c36 */ /* 0x000fe40008000000 */
[----:B----4-:R-:W-:Y:S01]  /*0770*/  IMAD R12, R17, R6, RZ ;  /* 0x00000006110c7224 */ /* 0x010fe200078e02ff */
[----:B------:R-:W-:Y:S01]  /*0780*/  IADD3 R2, P4, PT, R3, R4, RZ ;  /* 0x0000000403027210 */ /* 0x000fe20007f9e0ff */
[----:B------:R-:W-:Y:S01]  /*0790*/  VIADD R23, R15, 0x10 ;  /* 0x000000100f177836 */ /* 0x000fe20000000000 */
[----:B--2---:R-:W-:Y:S01]  /*07a0*/  ISETP.GE.AND P2, PT, R3, UR6, PT ;  /* 0x0000000603007c0c */ /* 0x004fe2000bf46270 */
[----:B------:R-:W-:Y:S01]  /*07b0*/  @!P3 IMAD R12, R25, R0, R12 ;  /* 0x00000000190cb224 */ /* 0x000fe200078e020c */
[----:B------:R-:W-:Y:S01]  /*07c0*/  ISETP.NE.AND P1, PT, R3, RZ, PT ;  /* 0x000000ff0300720c */ /* 0x000fe20003f25270 */
[----:B------:R-:W-:Y:S01]  /*07d0*/  IMAD.X R3, RZ, RZ, R9, P4 ;  /* 0x000000ffff037224 */ /* 0x000fe200020e0609 */
[-C--:B------:R-:W-:Y:S01]  /*07e0*/  ISETP.GE.OR P4, PT, R15, R10.reuse, P2 ;  /* 0x0000000a0f00720c */ /* 0x080fe20001786670 */
[----:B------:R-:W-:Y:S01]  /*07f0*/  IMAD R0, R25, R7, RZ ;  /* 0x0000000719007224 */ /* 0x000fe200078e02ff */
[----:B------:R-:W-:Y:S01]  /*0800*/  ISETP.GE.OR P5, PT, R15, R10, P1 ;  /* 0x0000000a0f00720c */ /* 0x000fe20000fa6670 */
[----:B---3--:R-:W-:-:S03]  /*0810*/  IMAD.WIDE.U32 R8, R17, UR4, R2 ;  /* 0x0000000411087c25 */ /* 0x008fc6000f8e0002 */
[----:B------:R-:W-:Y:S01]  /*0820*/  SEL R0, R0, R26, !P0 ;  /* 0x0000001a00007207 */ /* 0x000fe20004000000 */
[----:B------:R-:W-:Y:S01]  /*0830*/  VIADD R24, R15, 0x20 ;  /* 0x000000200f187836 */ /* 0x000fe20000000000 */
[-C--:B------:R-:W-:Y:S01]  /*0840*/  ISETP.GE.OR P0, PT, R23, R10.reuse, P1 ;  /* 0x0000000a1700720c */ /* 0x080fe20000f06670 */
[----:B------:R-:W-:Y:S01]  /*0850*/  IMAD R7, R17, UR5, R9 ;  /* 0x0000000511077c24 */ /* 0x000fe2000f8e0209 */
[----:B------:R-:W-:Y:S01]  /*0860*/  SHF.R.S32.HI R4, RZ, 0x1f, R0 ;  /* 0x0000001fff047819 */ /* 0x000fe20000011400 */
[----:B-1----:R-:W-:Y:S01]  /*0870*/  IMAD R11, R13, UR14, RZ ;  /* 0x0000000e0d0b7c24 */ /* 0x002fe2000f8e02ff */
[----:B------:R-:W-:Y:S02]  /*0880*/  SEL R14, R0, RZ, P3 ;  /* 0x000000ff000e7207 */ /* 0x000fe40001800000 */
[----:B------:R-:W-:Y:S02]  /*0890*/  SEL R16, R4, RZ, P3 ;  /* 0x000000ff04107207 */ /* 0x000fe40001800000 */
[----:B------:R-:W-:-:S02]  /*08a0*/  ISETP.GE.OR P6, PT, R24, R10, P1 ;  /* 0x0000000a1800720c */ /* 0x000fc40000fc6670 */
        /* <DEDUP_REMOVED lines=13> */
.L_x_2372:
[----:B------:R-:W-:Y:S05]  /*0980*/  BSYNC.RECONVERGENT B0 ;  /* 0x0000000000007941 */ /* 0x000fea0003800200 */
.L_x_2371:
        /* <DEDUP_REMOVED lines=17> */
.L_x_2374:
[----:B------:R-:W-:Y:S05]  /*0aa0*/  BSYNC.RECONVERGENT B0 ;  /* 0x0000000000007941 */ /* 0x000fea0003800200 */
.L_x_2373:
        /* <DEDUP_REMOVED lines=17> */
.L_x_2376:
[----:B------:R-:W-:Y:S05]  /*0bc0*/  BSYNC.RECONVERGENT B0 ;  /* 0x0000000000007941 */ /* 0x000fea0003800200 */
.L_x_2375:
        /* <DEDUP_REMOVED lines=17> */
.L_x_2378:
[----:B------:R-:W-:Y:S05]  /*0ce0*/  BSYNC.RECONVERGENT B0 ;  /* 0x0000000000007941 */ /* 0x000fea0003800200 */
.L_x_2377:
        /* <DEDUP_REMOVED lines=18> */
.L_x_2380:
[----:B------:R-:W-:Y:S05]  /*0e10*/  BSYNC.RECONVERGENT B0 ;  /* 0x0000000000007941 */ /* 0x000fea0003800200 */
.L_x_2379:
        /* <DEDUP_REMOVED lines=17> */
.L_x_2382:
[----:B------:R-:W-:Y:S05]  /*0f30*/  BSYNC.RECONVERGENT B0 ;  /* 0x0000000000007941 */ /* 0x000fea0003800200 */
.L_x_2381:
        /* <DEDUP_REMOVED lines=15> */
.L_x_2384:
[----:B------:R-:W-:Y:S05]  /*1030*/  BSYNC.RECONVERGENT B0 ;  /* 0x0000000000007941 */ /* 0x000fea0003800200 */
.L_x_2383:
        /* <DEDUP_REMOVED lines=18> */
.L_x_2386:
[----:B------:R-:W-:Y:S05]  /*1160*/  BSYNC.RECONVERGENT B0 ;  /* 0x0000000000007941 */ /* 0x000fea0003800200 */
.L_x_2385:
        /* <DEDUP_REMOVED lines=11> */
.L_x_2388:
[----:B------:R-:W-:Y:S05]  /*1220*/  BSYNC.RECONVERGENT B0 ;  /* 0x0000000000007941 */ /* 0x000fea0003800200 */
.L_x_2387:
        /* <DEDUP_REMOVED lines=15> */
.L_x_2390:
[----:B------:R-:W-:Y:S05]  /*1320*/  BSYNC.RECONVERGENT B0 ;  /* 0x0000000000007941 */ /* 0x000fea0003800200 */
.L_x_2389:
        /* <DEDUP_REMOVED lines=10> */
.L_x_2392:
[----:B------:R-:W-:Y:S05]  /*13d0*/  BSYNC.RECONVERGENT B0 ;  /* 0x0000000000007941 */ /* 0x000fea0003800200 */
.L_x_2391:
        /* <DEDUP_REMOVED lines=10> */
.L_x_2394:
[----:B------:R-:W-:Y:S05]  /*1480*/  BSYNC.RECONVERGENT B0 ;  /* 0x0000000000007941 */ /* 0x000fea0003800200 */
.L_x_2393:
        /* <DEDUP_REMOVED lines=10> */
.L_x_2396:
[----:B------:R-:W-:Y:S05]  /*1530*/  BSYNC.RECONVERGENT B0 ;  /* 0x0000000000007941 */ /* 0x000fea0003800200 */
.L_x_2395:
        /* <DEDUP_REMOVED lines=10> */
.L_x_2398:
[----:B------:R-:W-:Y:S05]  /*15e0*/  BSYNC.RECONVERGENT B0 ;  /* 0x0000000000007941 */ /* 0x000fea0003800200 */
.L_x_2397:
        /* <DEDUP_REMOVED lines=10> */
.L_x_2400:
[----:B------:R-:W-:Y:S05]  /*1690*/  BSYNC.RECONVERGENT B0 ;  /* 0x0000000000007941 */ /* 0x000fea0003800200 */
.L_x_2399:
        /* <DEDUP_REMOVED lines=10> */
.L_x_2369:
        /* <DEDUP_REMOVED lines=24> */
.L_x_2401:
[----:B------:R-:W2:Y:S01]  /*18c0*/  LDC.64 R206, c[0x0][0x3b8] ;  /* 0x0000ee00ffce7b82 */ /* 0x000ea20000000a00 */
[----:B------:R-:W-:-:S05]  /*18d0*/  IADD3 R2, PT, PT, R10, R11, RZ ;  /* 0x0000000b0a027210 */ /* 0x000fca0007ffe0ff */
[C---:B--2---:R-:W-:Y:S02]  /*18e0*/  IMAD R0, R2.reuse, R207, RZ ;  /* 0x000000cf02007224 */ /* 0x044fe400078e02ff */
[----:B------:R-:W-:-:S05]  /*18f0*/  IMAD.WIDE.U32 R2, R2, R206, RZ ;  /* 0x000000ce02027225 */ /* 0x000fca00078e00ff */
[----:B------:R-:W-:Y:S02]  /*1900*/  IADD3 R7, PT, PT, R3, R0, RZ ;  /* 0x0000000003077210 */ /* 0x000fe40007ffe0ff */
[----:B------:R-:W-:-:S07]  /*1910*/  MOV R5, R2 ;  /* 0x0000000200057202 */ /* 0x000fce0000000f00 */
.L_x_2402:
        /* <DEDUP_REMOVED lines=39> */
.L_x_2403:
[----:B------:R-:W2:Y:S01]  /*1b90*/  LDC.64 R172, c[0x0][0x3c0] ;  /* 0x0000f000ffac7b82 */ /* 0x000ea20000000a00 */
[----:B------:R-:W-:-:S05]  /*1ba0*/  IADD3 R0, PT, PT, R10, R11, RZ ;  /* 0x0000000b0a007210 */ /* 0x000fca0007ffe0ff */
[C---:B--2---:R-:W-:Y:S02]  /*1bb0*/  IMAD R4, R0.reuse, R173, RZ ;  /* 0x000000ad00047224 */ /* 0x044fe400078e02ff */
[----:B------:R-:W-:-:S05]  /*1bc0*/  IMAD.WIDE.U32 R2, R0, R172, RZ ;  /* 0x000000ac00027225 */ /* 0x000fca00078e00ff */
[----:B------:R-:W-:-:S07]  /*1bd0*/  IADD3 R0, PT, PT, R3, R4, RZ ;  /* 0x0000000403007210 */ /* 0x000fce0007ffe0ff */
.L_x_2404:
[----:B------:R-:W-:Y:S01]  /*1be0*/  IMAD.SHL.U32 R208, R128, 0x8, RZ ;  /* 0x0000000880d07824 */ /* 0x000fe200078e00ff */
[----:B------:R-:W2:Y:S01]  /*1bf0*/  LDCU.128 UR8, c[0x0][0x3d0] ;  /* 0x00007a00ff0877ac */ /* 0x000ea20008000c00 */
[----:B------:R-:W-:Y:S01]  /*1c00*/  SHF.R.U32.HI R10, RZ, 0x3, R128 ;  /* 0x00000003ff0a7819 */ /* 0x000fe20000011680 */
[----:B------:R-:W3:Y:S01]  /*1c10*/  S2UR UR5, SR_CgaCtaId ;  /* 0x00000000000579c3 */ /* 0x000ee20000008800 */
[----:B------:R-:W-:Y:S01]  /*1c20*/  VIADD R11, R14, -UR14 ;  /* 0x8000000e0e0b7c36 */ /* 0x000fe20008000000 */
[----:B------:R-:W-:Y:S01]  /*1c30*/  LOP3.LUT R237, R208, 0x38, RZ, 0xc0, !PT ;  /* 0x00000038d0ed7812 */ /* 0x000fe200078ec0ff */
[----:B------:R-:W4:Y:S01]  /*1c40*/  LDCU.64 UR12, c[0x0][0x388] ;  /* 0x00007100ff0c77ac */ /* 0x000f220008000a00 */
[----:B------:R-:W-:Y:S01]  /*1c50*/  IMAD.SHL.U32 R191, R128, 0x40, RZ ;  /* 0x0000004080bf7824 */ /* 0x000fe200078e00ff */
[----:B------:R-:W-:Y:S01]  /*1c60*/  LOP3.LUT R9, R208, 0x1f8, RZ, 0xc0, !PT ;  /* 0x000001f8d0097812 */ /* 0x000fe200078ec0ff */
[----:B------:R1:W-:Y:S01]  /*1c70*/  STL [R1+0x10], R11 ;  /* 0x0000100b01007387 */ /* 0x0003e20000100800 */
[C---:B------:R-:W-:Y:S01]  /*1c80*/  IADD3 R4, P1, PT, R237.reuse, R5, RZ ;  /* 0x00000005ed047210 */ /* 0x040fe20007f3e0ff */
[----:B------:R-:W5:Y:S01]  /*1c90*/  LDCU.64 UR6, c[0x0][0x390] ;  /* 0x00007200ff0677ac */ /* 0x000f620008000a00 */
[----:B------:R-:W-:Y:S01]  /*1ca0*/  IADD3 R2, P0, PT, R237, R2, RZ ;  /* 0x00000002ed027210 */ /* 0x000fe20007f1e0ff */
[----:B------:R-:W-:Y:S01]  /*1cb0*/  BSSY.RECONVERGENT B0, `(.L_x_2405) ;  /* 0x000003a000007945 */ /* 0x000fe20003800200 */
[----:B------:R-:W-:Y:S01]  /*1cc0*/  LOP3.LUT R15, R191, 0x1c0, RZ, 0xc0, !PT ;  /* 0x000001c0bf0f7812 */ /* 0x000fe200078ec0ff */
[----:B------:R-:W-:Y:S01]  /*1cd0*/  IMAD.X R5, RZ, RZ, R7, P1 ;  /* 0x000000ffff057224 */ /* 0x000fe200008e0607 */
[----:B------:R-:W-:Y:S01]  /*1ce0*/  SHF.R.S32.HI R7, RZ, 0x1f, R6 ;  /* 0x0000001fff077819 */ /* 0x000fe20000011406 */
[----:B------:R-:W-:Y:S01]  /*1cf0*/  IMAD.X R3, RZ, RZ, R0, P0 ;  /* 0x000000ffff037224 */ /* 0x000fe200000e0600 */
[----:B------:R-:W-:Y:S01]  /*1d00*/  UMOV UR4, 0x400 ;  /* 0x0000040000047882 */ /* 0x000fe20000000000 */
[----:B------:R-:W-:Y:S01]  /*1d10*/  IMAD.WIDE.U32 R4, R10, R206, R4 ;  /* 0x000000ce0a047225 */ /* 0x000fe200078e0004 */
[----:B------:R-:W-:-:S02]  /*1d20*/  LOP3.LUT R15, R15, 0x38, R208, 0xf8, !PT ;  /* 0x000000380f0f7812 */ /* 0x000fc400078ef8d0 */
[----:B------:R-:W-:Y:S01]  /*1d30*/  SHF.R.U32.HI R126, RZ, 0x1, R128 ;  /* 0x00000001ff7e7819 */ /* 0x000fe20000011680 */
[----:B------:R-:W-:Y:S01]  /*1d40*/  IMAD R5, R10, R207, R5 ;  /* 0x000000cf0a057224 */ /* 0x000fe200078e0205 */
[----:B------:R-:W-:Y:S01]  /*1d50*/  LOP3.LUT R125, R191, 0x200, RZ, 0xc0, !PT ;  /* 0x00000200bf7d7812 */ /* 0x000fe200078ec0ff */
[----:B--2---:R-:W-:Y:S01]  /*1d60*/  IMAD R0, R7, UR8, RZ ;  /* 0x0000000807007c24 */ /* 0x004fe2000f8e02ff */
[----:B------:R-:W-:Y:S01]  /*1d70*/  LOP3.LUT R124, R15, 0x8, R126, 0x78, !PT ;  /* 0x000000080f7c7812 */ /* 0x000fe200078e787e */
[----:B------:R-:W-:Y:S01]  /*1d80*/  IMAD.WIDE.U32 R4, R6, UR8, R4 ;  /* 0x0000000806047c25 */ /* 0x000fe2000f8e0004 */
[----:B---3--:R-:W-:-:S03]  /*1d90*/  ULEA UR5, UR5, UR4, 0x18 ;  /* 0x0000000405057291 */ /* 0x008fc6000f8ec0ff */
[----:B------:R-:W-:Y:S01]  /*1da0*/  IMAD R0, R6, UR9, R0 ;  /* 0x0000000906007c24 */ /* 0x000fe2000f8e0200 */
[----:B----4-:R-:W-:Y:S01]  /*1db0*/  LEA R247, P0, R4, UR12, 0x1 ;  /* 0x0000000c04f77c11 */ /* 0x010fe2000f8008ff */
[----:B------:R-:W2:Y:S01]  /*1dc0*/  LDCU.64 UR8, c[0x0][0x3c8] ;  /* 0x00007900ff0877ac */ /* 0x000ea20008000a00 */
[----:B------:R-:W-:-:S04]  /*1dd0*/  IMAD.WIDE.U32 R2, R10, R172, R2 ;  /* 0x000000ac0a027225 */ /* 0x000fc800078e0002 */
[----:B------:R-:W-:Y:S02]  /*1de0*/  IMAD.IADD R0, R5, 0x1, R0 ;  /* 0x0000000105007824 */ /* 0x000fe400078e0200 */
[----:B------:R-:W-:Y:S02]  /*1df0*/  IMAD R3, R10, R173, R3 ;  /* 0x000000ad0a037224 */ /* 0x000fe400078e0203 */
[----:B------:R-:W-:Y:S01]  /*1e00*/  IMAD R7, R7, UR10, RZ ;  /* 0x0000000a07077c24 */ /* 0x000fe2000f8e02ff */
[----:B------:R-:W-:Y:S01]  /*1e10*/  LEA.HI.X R246, R4, UR13, R0, 0x1, P0 ;  /* 0x0000000d04f67c11 */ /* 0x000fe200080f0c00 */
[C---:B------:R-:W-:Y:S01]  /*1e20*/  IMAD.WIDE.U32 R2, R6.reuse, UR10, R2 ;  /* 0x0000000a06027c25 */ /* 0x040fe2000f8e0002 */
[----:B------:R-:W-:Y:S01]  /*1e30*/  IADD3 R4, P0, PT, R237, R12, RZ ;  /* 0x0000000ced047210 */ /* 0x000fe20007f1e0ff */
[----:B------:R-:W-:Y:S02]  /*1e40*/  USHF.R.U32.HI UR10, URZ, 0x19, UR15 ;  /* 0x00000019ff0a7899 */ /* 0x000fe4000801160f */
[----:B------:R-:W-:Y:S01]  /*1e50*/  IMAD R8, R6, UR11, R7 ;  /* 0x0000000b06087c24 */ /* 0x000fe2000f8e0207 */
[----:B-----5:R-:W-:Y:S01]  /*1e60*/  LEA R249, P1, R2, UR6, 0x1 ;  /* 0x0000000602f97c11 */ /* 0x020fe2000f8208ff */
[----:B------:R-:W-:Y:S01]  /*1e70*/  IMAD.X R5, RZ, RZ, R13, P0 ;  /* 0x000000ffff057224 */ /* 0x000fe200000e060d */
[----:B------:R-:W-:Y:S01]  /*1e80*/  ISETP.GE.AND P0, PT, R10, R11, PT ;  /* 0x0000000b0a00720c */ /* 0x000fe20003f06270 */
[----:B------:R-:W-:Y:S01]  /*1e90*/  USHF.L.U32 UR6, UR15, 0x7, URZ ;  /* 0x000000070f067899 */ /* 0x000fe200080006ff */
[----:B------:R-:W-:Y:S01]  /*1ea0*/  LOP3.LUT R7, R9, 0x38, R128, 0x78, !PT ;  /* 0x0000003809077812 */ /* 0x000fe200078e7880 */
[----:B------:R-:W-:-:S02]  /*1eb0*/  IMAD.IADD R0, R3, 0x1, R8 ;  /* 0x0000000103007824 */ /* 0x000fc400078e0208 */
[----:B--2---:R-:W-:Y:S01]  /*1ec0*/  IMAD.WIDE.U32 R8, R17, UR8, R4 ;  /* 0x0000000811087c25 */ /* 0x004fe2000f8e0004 */
[----:B------:R-:W-:Y:S02]  /*1ed0*/  LOP3.LUT R208, R7, 0x1e00, R208, 0xf8, !PT ;  /* 0x00001e0007d07812 */ /* 0x000fe400078ef8d0 */
[----:B------:R-:W-:Y:S01]  /*1ee0*/  LEA.HI.X R248, R2, UR7, R0, 0x1, P1 ;  /* 0x0000000702f87c11 */ /* 0x000fe200088f0c00 */
[----:B------:R-:W-:Y:S01]  /*1ef0*/  IMAD R7, R17, UR9, R9 ;  /* 0x0000000911077c24 */ /* 0x000fe2000f8e0209 */
[----:B------:R-:W-:Y:S02]  /*1f00*/  LOP3.LUT R19, R10, UR6, RZ, 0xfc, !PT ;  /* 0x000000060a137c12 */ /* 0x000fe4000f8efcff */
[----:B------:R-:W-:Y:S01]  /*1f10*/  LEA R208, R208, UR5, 0x1 ;  /* 0x00000005d0d07c11 */ /* 0x000fe2000f8e08ff */
[----:B-1----:R-:W-:Y:S06]  /*1f20*/  @P0 BRA `(.L_x_2406) ;  /* 0x0000000000480947 */ /* 0x002fec0003800000 */
        /* <DEDUP_REMOVED lines=17> */
.L_x_2407:
[----:B------:R1:W-:Y:S02]  /*2040*/  STS.128 [R208], RZ ;  /* 0x000000ffd0007388 */ /* 0x0003e40000000c00 */
.L_x_2406:
[----:B------:R-:W-:Y:S05]  /*2050*/  BSYNC.RECONVERGENT B0 ;  /* 0x0000000000007941 */ /* 0x000fea0003800200 */
.L_x_2405:
[----:B------:R-:W-:Y:S01]  /*2060*/  VIADD R18, R10, 0x10 ;  /* 0x000000100a127836 */ /* 0x000fe20000000000 */
[----:B------:R-:W-:Y:S01]  /*2070*/  IADD3 R81, PT, PT, R244, -0x1, RZ ;  /* 0xfffffffff4517810 */ /* 0x000fe20007ffe0ff */
[C---:B------:R-:W-:Y:S01]  /*2080*/  VIADD R17, R10.reuse, 0x20 ;  /* 0x000000200a117836 */ /* 0x040fe20000000000 */
[C---:B------:R-:W-:Y:S01]  /*2090*/  IADD3 R3, PT, PT, R10.reuse, 0x50, RZ ;  /* 0x000000500a037810 */ /* 0x040fe20007ffe0ff */
[----:B------:R-:W-:Y:S01]  /*20a0*/  VIADD R16, R10, 0x30 ;  /* 0x000000300a107836 */ /* 0x000fe20000000000 */
[-C--:B------:R-:W-:Y:S01]  /*20b0*/  ISETP.GE.AND P1, PT, R18, R11.reuse, PT ;  /* 0x0000000b1200720c */ /* 0x080fe20003f26270 */
[C---:B--2---:R-:W-:Y:S01]  /*20c0*/  VIADD R4, R10.reuse, 0x40 ;  /* 0x000000400a047836 */ /* 0x044fe20000000000 */
[----:B------:R-:W-:Y:S01]  /*20d0*/  BSSY.RECONVERGENT B0, `(.L_x_2408) ;  /* 0x0000020000007945 */ /* 0x000fe20003800200 */
[C---:B------:R-:W-:Y:S01]  /*20e0*/  VIADD R2, R10.reuse, 0x60 ;  /* 0x000000600a027836 */ /* 0x040fe20000000000 */
[-C--:B------:R-:W-:Y:S01]  /*20f0*/  ISETP.GE.AND P0, PT, R17, R11.reuse, PT ;  /* 0x0000000b1100720c */ /* 0x080fe20003f06270 */
[----:B------:R-:W-:Y:S01]  /*2100*/  VIADD R0, R10, 0x70 ;  /* 0x000000700a007836 */ /* 0x000fe20000000000 */
[-C--:B------:R-:W-:Y:S01]  /*2110*/  ISETP.GE.AND P6, PT, R16, R11.reuse, PT ;  /* 0x0000000b1000720c */ /* 0x080fe20003fc6270 */
[----:B------:R-:W-:Y:S01]  /*2120*/  IMAD R12, R81, -0x40, R80 ;  /* 0xffffffc0510c7824 */ /* 0x000fe200078e0250 */
[----:B------:R-:W-:-:S02]  /*2130*/  ISETP.GE.AND P5, PT, R4, R11, PT ;  /* 0x0000000b0400720c */ /* 0x000fc40003fa6270 */
[-C--:B------:R-:W-:Y:S02]  /*2140*/  ISETP.GE.AND P4, PT, R3, R11.reuse, PT ;  /* 0x0000000b0300720c */ /* 0x080fe40003f86270 */
[-C--:B------:R-:W-:Y:S02]  /*2150*/  ISETP.GE.AND P3, PT, R2, R11.reuse, PT ;  /* 0x0000000b0200720c */ /* 0x080fe40003f66270 */
[----:B------:R-:W-:Y:S02]  /*2160*/  ISETP.GE.AND P2, PT, R0, R11, PT ;  /* 0x0000000b0000720c */ /* 0x000fe40003f46270 */
        /* <DEDUP_REMOVED lines=22> */
.L_x_2409:
[----:B------:R-:W-:Y:S05]  /*22d0*/  BSYNC.RECONVERGENT B0 ;  /* 0x0000000000007941 */ /* 0x000fea0003800200 */
.L_x_2408:
[----:B------:R-:W-:Y:S01]  /*22e0*/  SHF.L.U32 R106, R206, 0x6, RZ ;  /* 0x00000006ce6a7819 */ /* 0x000fe200000006ff */
[----:B------:R-:W-:Y:S01]  /*22f0*/  BSSY.RECONVERGENT B0, `(.L_x_2410) ;  /* 0x0000019000007945 */ /* 0x000fe20003800200 */
[----:B------:R-:W-:Y:S01]  /*2300*/  ISETP.GE.AND P1, PT, R10, R12, PT ;  /* 0x0000000c0a00720c */ /* 0x000fe20003f26270 */
[-C--:B------:R-:W-:Y:S02]  /*2310*/  IMAD R13, R109, R81.reuse, RZ ;  /* 0x000000516d0d7224 */ /* 0x080fe400078e02ff */
        /* <DEDUP_REMOVED lines=22> */
.L_x_2411:
[----:B------:R-:W-:Y:S05]  /*2480*/  BSYNC.RECONVERGENT B0 ;  /* 0x0000000000007941 */ /* 0x000fea0003800200 */
.L_x_2410:
        /* <DEDUP_REMOVED lines=22> */
.L_x_2413:
[----:B------:R-:W-:Y:S05]  /*25f0*/  BSYNC.RECONVERGENT B0 ;  /* 0x0000000000007941 */ /* 0x000fea0003800200 */
.L_x_2412:
        /* <DEDUP_REMOVED lines=22> */
.L_x_2415:
[----:B------:R-:W-:Y:S05]  /*2760*/  BSYNC.RECONVERGENT B0 ;  /* 0x0000000000007941 */ /* 0x000fea0003800200 */
.L_x_2414:
        /* <DEDUP_REMOVED lines=22> */
.L_x_2417:
[----:B------:R-:W-:Y:S05]  /*28d0*/  BSYNC.RECONVERGENT B0 ;  /* 0x0000000000007941 */ /* 0x000fea0003800200 */
.L_x_2416:
        /* <DEDUP_REMOVED lines=22> */
.L_x_2419:
[----:B------:R-:W-:Y:S05]  /*2a40*/  BSYNC.RECONVERGENT B0 ;  /* 0x0000000000007941 */ /* 0x000fea0003800200 */
.L_x_2418:
        /* <DEDUP_REMOVED lines=22> */
.L_x_2421:
[----:B------:R-:W-:Y:S05]  /*2bb0*/  BSYNC.RECONVERGENT B0 ;  /* 0x0000000000007941 */ /* 0x000fea0003800200 */
.L_x_2420:
        /* <DEDUP_REMOVED lines=14> */
.L_x_2424:
[----:B------:R3:W-:Y:S02]  /*2ca0*/  STS.128 [R208+0x4000], RZ ;  /* 0x004000ffd0007388 */ /* 0x0007e40000000c00 */
.L_x_2423:
[----:B------:R-:W-:Y:S05]  /*2cb0*/  BSYNC.RECONVERGENT B0 ;  /* 0x0000000000007941 */ /* 0x000fea0003800200 */
.L_x_2422:
        /* <DEDUP_REMOVED lines=19> */
.L_x_2426:
[----:B------:R-:W-:Y:S05]  /*2df0*/  BSYNC.RECONVERGENT B0 ;  /* 0x0000000000007941 */ /* 0x000fea0003800200 */
.L_x_2425:
        /* <DEDUP_REMOVED lines=14> */
.L_x_2428:
[----:B------:R-:W-:Y:S05]  /*2ee0*/  BSYNC.RECONVERGENT B0 ;  /* 0x0000000000007941 */ /* 0x000fea0003800200 */
.L_x_2427:
        /* <DEDUP_REMOVED lines=16> */
.L_x_2430:
[----:B------:R-:W-:Y:S05]  /*2ff0*/  BSYNC.RECONVERGENT B0 ;  /* 0x0000000000007941 */ /* 0x000fea0003800200 */
.L_x_2429:
[----:B------:R-:W0:Y:S01]  /*3000*/  LDGDEPBAR ;  /* 0x00000000000079af */ /* 0x000e220000000000 */
[----:B------:R-:W-:Y:S01]  /*3010*/  SHF.L.U32 R127, R128, 0x1, RZ ;  /* 0x00000001807f7819 */ /* 0x000fe200000006ff */
[----:B------:R-:W-:Y:S01]  /*3020*/  BSSY.RECONVERGENT B0, `(.L_x_2431) ;  /* 0x0000018000007945 */ /* 0x000fe20003800200 */
[C---:B------:R-:W-:Y:S02]  /*3030*/  SHF.L.U64.HI R227, R172.reuse, 0x6, R173 ;  /* 0x00000006ace37819 */ /* 0x040fe400000102ad */
[----:B------:R-:W-:Y:S01]  /*3040*/  SHF.L.U32 R228, R172, 0x6, RZ ;  /* 0x00000006ace47819 */ /* 0x000fe200000006ff */
[----:B------:R1:W-:Y:S01]  /*3050*/  STL [R1+0xc], R127 ;  /* 0x00000c7f01007387 */ /* 0x0003e20000100800 */
[----:B------:R-:W-:Y:S01]  /*3060*/  IADD3 R119, PT, PT, R80, R119, -R14 ;  /* 0x0000007750777210 */ /* 0x000fe20007ffe80e */
[-C--:B------:R-:W-:Y:S02]  /*3070*/  IMAD R6, R227, R81.reuse, RZ ;  /* 0x00000051e3067224 */ /* 0x080fe400078e02ff */
[----:B---3--:R-:W-:-:S05]  /*3080*/  IMAD.WIDE.U32 R4, R228, R81, RZ ;  /* 0x00000051e4047225 */ /* 0x008fca00078e00ff */
        /* <DEDUP_REMOVED lines=14> */
.L_x_2433:
[----:B------:R3:W-:Y:S01]  /*3170*/  STS.128 [R208+0x6000], RZ ;  /* 0x006000ffd0007388 */ /* 0x0007e20000000c00 */
[----:B------:R-:W-:Y:S05]  /*3180*/  BRA `(.L_x_2434) ;  /* 0x0000000000047947 */ /* 0x000fea0003800000 */
.L_x_2432:
[----:B------:R3:W-:Y:S02]  /*3190*/  STS.128 [R208+0x6000], RZ ;  /* 0x006000ffd0007388 */ /* 0x0007e40000000c00 */
.L_x_2434:
[----:B------:R-:W-:Y:S05]  /*31a0*/  BSYNC.RECONVERGENT B0 ;  /* 0x0000000000007941 */ /* 0x000fea0003800200 */
.L_x_2431:
[----:B------:R-:W-:Y:S01]  /*31b0*/  ISETP.GE.AND P0, PT, R18, R12, PT ;  /* 0x0000000c1200720c */ /* 0x000fe20003f06270 */
[C---:B---3--:R-:W-:Y:S01]  /*31c0*/  IMAD.SHL.U32 R2, R128.reuse, 0x20, RZ ;  /* 0x0000002080027824 */ /* 0x048fe200078e00ff */
[----:B------:R-:W-:Y:S01]  /*31d0*/  LOP3.LUT R0, R128, 0x8, RZ, 0xc0, !PT ;  /* 0x0000000880007812 */ /* 0x000fe200078ec0ff */
[----:B------:R-:W-:Y:S01]  /*31e0*/  BSSY.RECONVERGENT B0, `(.L_x_2435) ;  /* 0x0000018000007945 */ /* 0x000fe20003800200 */
[----:B------:R-:W-:Y:S01]  /*31f0*/  LOP3.LUT R191, R191, 0x400, RZ, 0xc0, !PT ;  /* 0x00000400bfbf7812 */ /* 0x000fe200078ec0ff */
[----:B------:R-:W-:Y:S01]  /*3200*/  IMAD.SHL.U32 R229, R172, 0x10, RZ ;  /* 0x00000010ace57824 */ /* 0x000fe200078e00ff */
[----:B------:R-:W-:Y:S02]  /*3210*/  LOP3.LUT R0, R15, R0, RZ, 0x3c, !PT ;  /* 0x000000000f007212 */ /* 0x000fe400078e3cff */
[----:B------:R-:W-:Y:S02]  /*3220*/  LOP3.LUT R2, R125, 0x7c00, R2, 0xf8, !PT ;  /* 0x00007c007d027812 */ /* 0x000fe400078ef802 */
[-C--:B------:R-:W-:Y:S01]  /*3230*/  ISETP.GE.AND P2, PT, R17, R12.reuse, PT ;  /* 0x0000000c1100720c */ /* 0x080fe20003f46270 */
[----:B------:R-:W-:Y:S01]  /*3240*/  IMAD R191, R0, 0x2, R191 ;  /* 0x0000000200bf7824 */ /* 0x000fe200078e02bf */
[----:B------:R-:W-:Y:S01]  /*3250*/  ISETP.GE.AND P1, PT, R16, R12, PT ;  /* 0x0000000c1000720c */ /* 0x000fe20003f26270 */
[----:B------:R3:W-:Y:S01]  /*3260*/  @P0 STS.128 [R208+0x6800], RZ ;  /* 0x006800ffd0000388 */ /* 0x0007e20000000c00 */
[----:B------:R-:W-:Y:S01]  /*3270*/  SHF.L.U64.HI R230, R172, 0x4, R173 ;  /* 0x00000004ace67819 */ /* 0x000fe200000102ad */
[----:B------:R-:W-:Y:S01]  /*3280*/  IMAD.IADD R0, R124, 0x1, R2 ;  /* 0x000000017c007824 */ /* 0x000fe200078e0202 */
[----:B------:R-:W-:Y:S09]  /*3290*/  @P0 BRA `(.L_x_2436) ;  /* 0x0000000000300947 */ /* 0x000ff20003800000 */
[----:B------:R-:W5:Y:S02]  /*32a0*/  LDCU UR4, c[0x0][0x440] ;  /* 0x00008800ff0477ac */ /* 0x000f640008000800 */
[----:B-----5:R-:W-:-:S13]  /*32b0*/  ISETP.GE.AND P0, PT, R237, UR4, PT ;  /* 0x00000004ed007c0c */ /* 0x020fda000bf06270 */
[----:B------:R1:W-:Y:S01]  /*32c0*/  @P0 STS.128 [R208+0x6800], RZ ;  /* 0x006800ffd0000388 */ /* 0x0003e20000000c00 */
[----:B------:R-:W-:Y:S05]  /*32d0*/  @P0 BRA `(.L_x_2436) ;  /* 0x0000000000200947 */ /* 0x000fea0003800000 */
[----:B------:R-:W-:-:S05]  /*32e0*/  IADD3 R3, P0, PT, R229, R4, RZ ;  /* 0x00000004e5037210 */ /* 0x000fca0007f1e0ff */
[----:B------:R-:W-:Y:S01]  /*32f0*/  IMAD.X R8, R230, 0x1, R7, P0 ;  /* 0x00000001e6087824 */ /* 0x000fe200000e0607 */
[----:B------:R-:W-:-:S04]  /*3300*/  LEA R2, P0, R3, R249, 0x1 ;  /* 0x000000f903027211 */ /* 0x000fc800078008ff */
[----:B------:R-:W-:-:S05]  /*3310*/  LEA.HI.X R3, R3, R248, R8, 0x1, P0 ;  /* 0x000000f803037211 */ /* 0x000fca00000f0c08 */
[----:B------:R-:W-:Y:S01]  /*3320*/  @!PT LDS RZ, [RZ] ;  /* 0x00000000fffff984 */ /* 0x000fe20000000800 */
[----:B------:R-:W-:Y:S01]  /*3330*/  @!PT LDS RZ, [RZ] ;  /* 0x00000000fffff984 */ /* 0x000fe20000000800 */
[----:B------:R-:W-:Y:S01]  /*3340*/  @!PT LDS RZ, [RZ] ;  /* 0x00000000fffff984 */ /* 0x000fe20000000800 */
[----:B------:R1:W-:Y:S04]  /*3350*/  LDGSTS.E.BYPASS.LTC128B.128 [R208+0x6800], desc[UR16][R2.64] ;  /* 0x0680000002d07fae */ /* 0x0003e8000b981a10 */
.L_x_2436:
[----:B------:R-:W-:Y:S05]  /*3360*/  BSYNC.RECONVERGENT B0 ;  /* 0x0000000000007941 */ /* 0x000fea0003800200 */
.L_x_2435:
        /* <DEDUP_REMOVED lines=16> */
.L_x_2438:
[----:B------:R-:W-:Y:S05]  /*3470*/  BSYNC.RECONVERGENT B0 ;  /* 0x0000000000007941 */ /* 0x000fea0003800200 */
.L_x_2437:
        /* <DEDUP_REMOVED lines=17> */
.L_x_2440:
[----:B------:R-:W-:Y:S05]  /*3590*/  BSYNC.RECONVERGENT B0 ;  /* 0x0000000000007941 */ /* 0x000fea0003800200 */
.L_x_2439:
[----:B------:R-:W-:Y:S01]  /*35a0*/  LDSM.16.M88.4 R32, [R196] ;  /* 0x00000000c420783b */ /* 0x000fe20000000200 */
[----:B------:R-:W-:Y:S01]  /*35b0*/  R2P PR, R128, 0x6 ;  /* 0x0000000680007804 */ /* 0x000fe20000000000 */
[----:B------:R-:W5:Y:S01]  /*35c0*/  LDCU UR7, c[0x0][0x50c] ;  /* 0x0000a180ff0777ac */ /* 0x000f620008000800 */
[----:B------:R-:W-:Y:S01]  /*35d0*/  MOV R0, 0x20 ;  /* 0x0000002000007802 */ /* 0x000fe20000000f00 */
[----:B------:R-:W2:Y:S01]  /*35e0*/  LDSM.16.M88.4 R36, [R191+UR5+0x4000] ;  /* 0x00400005bf24783b */ /* 0x000ea20008000200 */
[----:B-1----:R-:W-:Y:S02]  /*35f0*/  IADD3 R2, PT, PT, R191, UR5, RZ ;  /* 0x00000005bf027c10 */ /* 0x002fe4000fffe0ff */
[----:B------:R-:W-:Y:S01]  /*3600*/  SEL R0, R0, 0xffffffe0, !P1 ;  /* 0xffffffe000007807 */ /* 0x000fe20004800000 */
[----:B------:R-:W1:Y:S01]  /*3610*/  LDSM.16.M88.4 R28, [R196+0x2000] ;  /* 0x00200000c41c783b */ /* 0x000e620000000200 */
[----:B------:R-:W-:Y:S02]  /*3620*/  MOV R3, 0x40 ;  /* 0x0000004000037802 */ /* 0x000fe40000000f00 */
[-C--:B------:R-:W-:Y:S01]  /*3630*/  IADD3 R199, PT, PT, R196, R0.reuse, RZ ;  /* 0x00000000c4c77210 */ /* 0x080fe20007ffe0ff */
[----:B------:R-:W-:Y:S01]  /*3640*/  LDSM.16.M88.4 R56, [R191+UR5+0x4800] ;  /* 0x00480005bf38783b */ /* 0x000fe20008000200 */
[----:B------:R-:W-:-:S02]  /*3650*/  IADD3 R195, PT, PT, R2, R0, RZ ;  /* 0x0000000002c37210 */ /* 0x000fc40007ffe0ff */
[----:B------:R-:W-:Y:S01]  /*3660*/  SEL R3, R3, 0xffffffc0, !P2 ;  /* 0xffffffc003037807 */ /* 0x000fe20005000000 */
[----:B------:R-:W-:Y:S01]  /*3670*/  LDSM.16.M88.4 R24, [R199] ;  /* 0x00000000c718783b */ /* 0x000fe20000000200 */
[----:B------:R-:W-:Y:S02]  /*3680*/  LOP3.LUT R232, R127, 0x6, RZ, 0xc0, !PT ;  /* 0x000000067fe87812 */ /* 0x000fe400078ec0ff */
[-C--:B------:R-:W-:Y:S01]  /*3690*/  IADD3 R190, PT, PT, R2, R3.reuse, RZ ;  /* 0x0000000302be7210 */ /* 0x080fe20007ffe0ff */
[----:B------:R-:W3:Y:S01]  /*36a0*/  LDSM.16.M88.4 R44, [R195+0x4000] ;  /* 0x00400000c32c783b */ /* 0x000ee20000000200 */
[----:B------:R-:W-:Y:S02]  /*36b0*/  IADD3 R197, PT, PT, R196, R3, RZ ;  /* 0x00000003c4c57210 */ /* 0x000fe40007ffe0ff */
[C---:B------:R-:W-:Y:S01]  /*36c0*/  IADD3 R194, PT, PT, R0.reuse, R190, RZ ;  /* 0x000000be00c27210 */ /* 0x040fe20007ffe0ff */
[----:B------:R-:W4:Y:S01]  /*36d0*/  LDSM.16.M88.4 R20, [R199+0x2000] ;  /* 0x00200000c714783b */ /* 0x000f220000000200 */
[----:B------:R-:W-:-:S02]  /*36e0*/  IADD3 R198, PT, PT, R0, R197, RZ ;  /* 0x000000c500c67210 */ /* 0x000fc40007ffe0ff */
[----:B------:R-:W-:Y:S01]  /*36f0*/  ISETP.GT.U32.AND P0, PT, R224, R245, PT ;  /* 0x000000f5e000720c */ /* 0x000fe20003f04070 */
[----:B------:R-:W-:Y:S04]  /*3700*/  LDSM.16.M88.4 R48, [R190+0x4000] ;  /* 0x00400000be30783b */ /* 0x000fe80000000200 */
[----:B------:R-:W5:Y:S04]  /*3710*/  LDSM.16.M88.4 R16, [R197] ;  /* 0x00000000c510783b */ /* 0x000f680000000200 */
[----:B------:R-:W-:Y:S04]  /*3720*/  LDSM.16.M88.4 R40, [R194+0x4000] ;  /* 0x00400000c228783b */ /* 0x000fe80000000200 */
[----:B------:R-:W-:Y:S01]  /*3730*/  LDSM.16.M88.4 R8, [R198] ;  /* 0x00000000c608783b */ /* 0x000fe20000000200 */
[-C--:B--2---:R-:W-:Y:S03]  /*3740*/  HMMA.16816.F32 R4, R32, R36.reuse, RZ ;  /* 0x000000242004723c */ /* 0x084fe600000018ff */
[----:B------:R-:W2:Y:S04]  /*3750*/  LDSM.16.M88.4 R12, [R197+0x2000] ;  /* 0x00200000c50c783b */ /* 0x000ea80000000200 */
[----:B------:R-:W0:Y:S01]  /*3760*/  LDGDEPBAR ;  /* 0x00000000000079af */ /* 0x000e220000000000 */
[----:B-1----:R-:W-:Y:S03]  /*3770*/  HMMA.16816.F32 R60, R28, R36, RZ ;  /* 0x000000241c3c723c */ /* 0x002fe600000018ff */
[----:B------:R-:W-:Y:S05]  /*3780*/  STL [R1+0x4], R232 ;  /* 0x000004e801007387 */ /* 0x000fea0000100800 */
[----:B------:R-:W-:Y:S08]  /*3790*/  HMMA.16816.F32 R72, R32, R38, RZ ;  /* 0x000000262048723c */ /* 0x000ff000000018ff */
[-C--:B---3--:R-:W-:Y:S01]  /*37a0*/  HMMA.16816.F32 R52, R24, R44.reuse, R4 ;  /* 0x0000002c1834723c */ /* 0x088fe20000001804 */
[----:B------:R-:W1:Y:S07]  /*37b0*/  LDSM.16.M88.4 R4, [R198+0x2000] ;  /* 0x00200000c604783b */ /* 0x000e6e0000000200 */
[----:B----4-:R-:W-:Y:S08]  /*37c0*/  HMMA.16816.F32 R64, R20, R44, R60 ;  /* 0x0000002c1440723c */ /* 0x010ff0000000183c */
[----:B------:R-:W-:Y:S08]  /*37d0*/  HMMA.16816.F32 R68, R28, R38, RZ ;  /* 0x000000261c44723c */ /* 0x000ff000000018ff */
[-C--:B-----5:R-:W-:Y:S01]  /*37e0*/  HMMA.16816.F32 R60, R16, R48.reuse, R52 ;  /* 0x00000030103c723c */ /* 0x0a0fe20000001834 */
[----:B------:R-:W3:Y:S07]  /*37f0*/  LDSM.16.M88.4 R52, [R195+0x4800] ;  /* 0x00480000c334783b */ /* 0x000eee0000000200 */
[----:B--2---:R-:W-:Y:S08]  /*3800*/  HMMA.16816.F32 R36, R12, R48, R64 ;  /* 0x000000300c24723c */ /* 0x004ff00000001840 */
[----:B------:R-:W-:Y:S08]  /*3810*/  HMMA.16816.F32 R68, R20, R46, R68 ;  /* 0x0000002e1444723c */ /* 0x000ff00000001844 */
[----:B------:R-:W-:Y:S08]  /*3820*/  HMMA.16816.F32 R76, R8, R40, R60 ;  /* 0x00000028084c723c */ /* 0x000ff0000000183c */
[----:B------:R-:W-:Y:S01]  /*3830*/  HMMA.16816.F32 R60, R24, R46, R72 ;  /* 0x0000002e183c723c */ /* 0x000fe20000001848 */
[----:B------:R-:W2:Y:S07]  /*3840*/  LDSM.16.M88.4 R44, [R190+0x4800] ;  /* 0x00480000be2c783b */ /* 0x000eae0000000200 */
[----:B------:R-:W-:Y:S03]  /*3850*/  HMMA.16816.F32 R64, R32, R56, RZ ;  /* 0x000000382040723c */ /* 0x000fe600000018ff */
[----:B------:R-:W-:Y:S01]  /*3860*/  FMUL.FTZ R76, R76, UR7 ;  /* 0x000000074c4c7c20 */ /* 0x000fe20008410000 */
[----:B------:R-:W-:Y:S01]  /*3870*/  FMUL.FTZ R77, R77, UR7 ;  /* 0x000000074d4d7c20 */ /* 0x000fe20008410000 */
[----:B------:R-:W-:Y:S01]  /*3880*/  FMUL.FTZ R78, R78, UR7 ;  /* 0x000000074e4e7c20 */ /* 0x000fe20008410000 */
[----:B------:R-:W-:Y:S01]  /*3890*/  FMUL.FTZ R79, R79, UR7 ;  /* 0x000000074f4f7c20 */ /* 0x000fe20008410000 */
[----:B------:R-:W4:Y:S01]  /*38a0*/  MUFU.TANH R122, R76 ;  /* 0x0000004c007a7308 */ /* 0x000f220000002400 */
[----:B-1----:R-:W-:Y:S07]  /*38b0*/  HMMA.16816.F32 R72, R4, R40, R36 ;  /* 0x000000280448723c */ /* 0x002fee0000001824 */
[----:B------:R-:W1:Y:S01]  /*38c0*/  MUFU.TANH R118, R77 ;  /* 0x0000004d00767308 */ /* 0x000e620000002400 */
[----:B------:R-:W-:Y:S07]  /*38d0*/  HMMA.16816.F32 R60, R16, R50, R60 ;  /* 0x00000032103c723c */ /* 0x000fee000000183c */
[----:B------:R-:W1:Y:S01]  /*38e0*/  MUFU.TANH R123, R78 ;  /* 0x0000004e007b7308 */ /* 0x000e620000002400 */
[----:B------:R-:W-:Y:S03]  /*38f0*/  HMMA.16816.F32 R36, R28, R56, RZ ;  /* 0x000000381c24723c */ /* 0x000fe600000018ff */
[----:B------:R-:W-:Y:S01]  /*3900*/  FMUL.FTZ R72, R72, UR7 ;  /* 0x0000000748487c20 */ /* 0x000fe20008410000 */
[----:B------:R-:W-:Y:S01]  /*3910*/  FMUL.FTZ R73, R73, UR7 ;  /* 0x0000000749497c20 */ /* 0x000fe20008410000 */
[----:B------:R-:W-:Y:S01]  /*3920*/  FMUL.FTZ R74, R74, UR7 ;  /* 0x000000074a4a7c20 */ /* 0x000fe20008410000 */
[----:B------:R-:W-:Y:S01]  /*3930*/  FMUL.FTZ R75, R75, UR7 ;  /* 0x000000074b4b7c20 */ /* 0x000fe20008410000 */
[----:B------:R-:W1:Y:S01]  /*3940*/  MUFU.TANH R120, R72 ;  /* 0x0000004800787308 */ /* 0x000e620000002400 */
[----:B------:R-:W-:Y:S07]  /*3950*/  HMMA.16816.F32 R48, R12, R50, R68 ;  /* 0x000000320c30723c */ /* 0x000fee0000001844 */
[----:B------:R-:W1:Y:S01]  /*3960*/  MUFU.TANH R116, R73 ;  /* 0x0000004900747308 */ /* 0x000e620000002400 */
[----:B---3--:R-:W-:Y:S07]  /*3970*/  HMMA.16816.F32 R88, R24, R52, R64 ;  /* 0x000000341858723c */ /* 0x008fee0000001840 */
[----:B------:R-:W3:Y:S01]  /*3980*/  MUFU.TANH R121, R74 ;  /* 0x0000004a00797308 */ /* 0x000ee20000002400 */
[----:B------:R-:W-:Y:S07]  /*3990*/  HMMA.16816.F32 R64, R8, R42, R60 ;  /* 0x0000002a0840723c */ /* 0x000fee000000183c */
[----:B------:R-:W1:Y:S01]  /*39a0*/  MUFU.TANH R114, R75 ;  /* 0x0000004b00727308 */ /* 0x000e620000002400 */
[----:B------:R-:W-:Y:S01]  /*39b0*/  HMMA.16816.F32 R84, R20, R52, R36 ;  /* 0x000000341454723c */ /* 0x000fe20000001824 */
[----:B------:R-:W5:Y:S06]  /*39c0*/  LDSM.16.M88.4 R36, [R194+0x4800] ;  /* 0x00480000c224783b */ /* 0x000f6c0000000200 */
[----:B------:R-:W1:Y:S01]  /*39d0*/  MUFU.TANH R117, R79 ;  /* 0x0000004f00757308 */ /* 0x000e620000002400 */
[----:B------:R-:W-:Y:S03]  /*39e0*/  HMMA.16816.F32 R60, R28, R58, RZ ;  /* 0x0000003a1c3c723c */ /* 0x000fe600000018ff */
[----:B------:R-:W-:Y:S01]  /*39f0*/  FMUL.FTZ R2, R65, UR7 ;  /* 0x0000000741027c20 */ /* 0x000fe20008410000 */
[----:B------:R-:W-:-:S03]  /*3a00*/  FMUL.FTZ R64, R64, UR7 ;  /* 0x0000000740407c20 */ /* 0x000fc60008410000 */
[----:B------:R4:W1:Y:S01]  /*3a10*/  MUFU.TANH R115, R2 ;  /* 0x0000000200737308 */ /* 0x0008620000002400 */
[----:B------:R-:W-:Y:S01]  /*3a20*/  HMMA.16816.F32 R68, R4, R42, R48 ;  /* 0x0000002a0444723c */ /* 0x000fe20000001830 */
[----:B------:R-:W-:Y:S06]  /*3a30*/  LDSM.16.M88.4 R48, [R195+0x5000] ;  /* 0x00500000c330783b */ /* 0x000fec0000000200 */
[----:B------:R-:W1:Y:S01]  /*3a40*/  MUFU.TANH R113, R64 ;  /* 0x0000004000717308 */ /* 0x000e620000002400 */
[----:B------:R-:W-:Y:S01]  /*3a50*/  HMMA.16816.F32 R40, R32, R58, RZ ;  /* 0x0000003a2028723c */ /* 0x000fe200000018ff */
[----:B------:R-:W3:Y:S07]  /*3a60*/  LDSM.16.M88.4 R56, [R191+UR5+0x5000] ;  /* 0x00500005bf38783b */ /* 0x000eee0008000200 */
[----:B------:R-:W-:Y:S01]  /*3a70*/  HMMA.16816.F32 R92, R20, R54, R60 ;  /* 0x00000036145c723c */ /* 0x000fe2000000183c */
[----:B----4-:R-:W-:-:S04]  /*3a80*/  FMUL.FTZ R2, R66, UR7 ;  /* 0x0000000742027c20 */ /* 0x010fc80008410000 */
[----:B------:R4:W1:Y:S03]  /*3a90*/  MUFU.TANH R111, R2 ;  /* 0x00000002006f7308 */ /* 0x0008660000002400 */
[----:B--2---:R-:W-:Y:S08]  /*3aa0*/  HMMA.16816.F32 R60, R16, R44, R88 ;  /* 0x0000002c103c723c */ /* 0x004ff00000001858 */
[----:B------:R-:W-:Y:S01]  /*3ab0*/  HMMA.16816.F32 R72, R24, R54, R40 ;  /* 0x000000361848723c */ /* 0x000fe20000001828 */
[----:B----4-:R-:W-:-:S07]  /*3ac0*/  FMUL.FTZ R2, R67, UR7 ;  /* 0x0000000743027c20 */ /* 0x010fce0008410000 */
[----:B------:R-:W-:Y:S01]  /*3ad0*/  HMMA.16816.F32 R40, R12, R44, R84 ;  /* 0x0000002c0c28723c */ /* 0x000fe20000001854 */
[----:B------:R2:W4:Y:S07]  /*3ae0*/  MUFU.TANH R110, R2 ;  /* 0x00000002006e7308 */ /* 0x00052e0000002400 */
[----:B-----5:R-:W-:Y:S08]  /*3af0*/  HMMA.16816.F32 R64, R8, R36, R60 ;  /* 0x000000240840723c */ /* 0x020ff0000000183c */
[----:B---3--:R-:W-:Y:S01]  /*3b00*/  HMMA.16816.F32 R52, R28, R56, RZ ;  /* 0x000000381c34723c */ /* 0x008fe200000018ff */
[----:B--2---:R-:W-:-:S04]  /*3b10*/  FMUL.FTZ R2, R68, UR7 ;  /* 0x0000000744027c20 */ /* 0x004fc80008410000 */
[----:B------:R2:W3:Y:S03]  /*3b20*/  MUFU.TANH R107, R2 ;  /* 0x00000002006b7308 */ /* 0x0004e60000002400 */
[----:B------:R-:W-:Y:S01]  /*3b30*/  HMMA.16816.F32 R76, R4, R36, R40 ;  /* 0x00000024044c723c */ /* 0x000fe20000001828 */
[----:B------:R-:W5:Y:S02]  /*3b40*/  LDSM.16.M88.4 R40, [R190+0x5000] ;  /* 0x00500000be28783b */ /* 0x000f640000000200 */
[----:B------:R-:W-:-:S04]  /*3b50*/  FMUL.FTZ R64, R64, UR7 ;  /* 0x0000000740407c20 */ /* 0x000fc80008410000 */
[----:B------:R-:W1:Y:S01]  /*3b60*/  MUFU.TANH R102, R64 ;  /* 0x0000004000667308 */ /* 0x000e620000002400 */
[----:B------:R-:W-:Y:S01]  /*3b70*/  HMMA.16816.F32 R60, R32, R56, RZ ;  /* 0x00000038203c723c */ /* 0x000fe200000018ff */
[----:B--2---:R-:W-:-:S07]  /*3b80*/  FMUL.FTZ R2, R69, UR7 ;  /* 0x0000000745027c20 */ /* 0x004fce0008410000 */
[----:B------:R-:W-:Y:S03]  /*3b90*/  HMMA.16816.F32 R52, R20, R48, R52 ;  /* 0x000000301434723c */ /* 0x000fe60000001834 */
[----:B------:R-:W-:Y:S01]  /*3ba0*/  FMUL.FTZ R76, R76, UR7 ;  /* 0x000000074c4c7c20 */ /* 0x000fe20008410000 */
[----:B------:R2:W1:Y:S01]  /*3bb0*/  MUFU.TANH R108, R2 ;  /* 0x00000002006c7308 */ /* 0x0004620000002400 */
[----:B------:R-:W-:Y:S01]  /*3bc0*/  FMUL.FTZ R77, R77, UR7 ;  /* 0x000000074d4d7c20 */ /* 0x000fe20008410000 */
[----:B------:R-:W-:Y:S01]  /*3bd0*/  FMUL.FTZ R78, R78, UR7 ;  /* 0x000000074e4e7c20 */ /* 0x000fe20008410000 */
[----:B------:R-:W-:-:S05]  /*3be0*/  FMUL.FTZ R79, R79, UR7 ;  /* 0x000000074f4f7c20 */ /* 0x000fca0008410000 */
[----:B------:R-:W1:Y:S08]  /*3bf0*/  MUFU.TANH R98, R76 ;  /* 0x0000004c00627308 */ /* 0x000e700000002400 */
[----:B------:R-:W1:Y:S01]  /*3c00*/  MUFU.TANH R99, R77 ;  /* 0x0000004d00637308 */ /* 0x000e620000002400 */
[----:B--2---:R-:W-:-:S07]  /*3c10*/  FMUL.FTZ R2, R70, UR7 ;  /* 0x0000000746027c20 */ /* 0x004fce0008410000 */
[----:B------:R2:W1:Y:S08]  /*3c20*/  MUFU.TANH R104, R2 ;  /* 0x0000000200687308 */ /* 0x0004700000002400 */
[----:B------:R-:W1:Y:S01]  /*3c30*/  MUFU.TANH R90, R78 ;  /* 0x0000004e005a7308 */ /* 0x000e620000002400 */
[----:B--2---:R-:W-:Y:S02]  /*3c40*/  FMUL.FTZ R2, R71, UR7 ;  /* 0x0000000747027c20 */ /* 0x004fe40008410000 */
[----:B------:R-:W-:Y:S05]  /*3c50*/  HMMA.16816.F32 R68, R24, R48, R60 ;  /* 0x000000301844723c */ /* 0x000fea000000183c */
[----:B------:R2:W1:Y:S03]  /*3c60*/  MUFU.TANH R103, R2 ;  /* 0x0000000200677308 */ /* 0x0004660000002400 */
[----:B------:R-:W-:Y:S08]  /*3c70*/  HMMA.16816.F32 R60, R16, R46, R72 ;  /* 0x0000002e103c723c */ /* 0x000ff00000001848 */
[----:B-----5:R-:W-:Y:S01]  /*3c80*/  HMMA.16816.F32 R72, R12, R40, R52 ;  /* 0x000000280c48723c */ /* 0x020fe20000001834 */
[----:B--2---:R-:W-:-:S04]  /*3c90*/  FMUL.FTZ R2, R65, UR7 ;  /* 0x0000000741027c20 */ /* 0x004fc80008410000 */
[----:B------:R2:W1:Y:S03]  /*3ca0*/  MUFU.TANH R105, R2 ;  /* 0x0000000200697308 */ /* 0x0004660000002400 */
[----:B------:R-:W-:Y:S08]  /*3cb0*/  HMMA.16816.F32 R52, R28, R58, RZ ;  /* 0x0000003a1c34723c */ /* 0x000ff000000018ff */
[----:B------:R-:W-:Y:S01]  /*3cc0*/  HMMA.16816.F32 R60, R8, R38, R60 ;  /* 0x00000026083c723c */ /* 0x000fe2000000183c */
[----:B--2---:R-:W-:-:S07]  /*3cd0*/  FMUL.FTZ R2, R66, UR7 ;  /* 0x0000000742027c20 */ /* 0x004fce0008410000 */
[----:B------:R-:W-:Y:S01]  /*3ce0*/  HMMA.16816.F32 R56, R32, R58, RZ ;  /* 0x0000003a2038723c */ /* 0x000fe200000018ff */
[----:B------:R2:W1:Y:S07]  /*3cf0*/  MUFU.TANH R101, R2 ;  /* 0x0000000200657308 */ /* 0x00046e0000002400 */
[----:B------:R-:W-:Y:S03]  /*3d00*/  HMMA.16816.F32 R52, R20, R50, R52 ;  /* 0x000000321434723c */ /* 0x000fe60000001834 */
[----:B------:R-:W-:Y:S01]  /*3d10*/  FMUL.FTZ R60, R60, UR7 ;  /* 0x000000073c3c7c20 */ /* 0x000fe20008410000 */
[----:B------:R-:W-:Y:S01]  /*3d20*/  FMUL.FTZ R61, R61, UR7 ;  /* 0x000000073d3d7c20 */ /* 0x000fe20008410000 */
[----:B------:R-:W-:Y:S01]  /*3d30*/  FMUL.FTZ R62, R62, UR7 ;  /* 0x000000073e3e7c20 */ /* 0x000fe20008410000 */
[----:B------:R-:W-:Y:S01]  /*3d40*/  FMUL.FTZ R63, R63, UR7 ;  /* 0x000000073f3f7c20 */ /* 0x000fe20008410000 */
[----:B------:R-:W1:Y:S01]  /*3d50*/  MUFU.TANH R91, R60 ;  /* 0x0000003c005b7308 */ /* 0x000e620000002400 */
[----:B------:R-:W-:Y:S01]  /*3d60*/  HMMA.16816.F32 R68, R16, R40, R68 ;  /* 0x000000281044723c */ /* 0x000fe20000001844 */
[----:B--2---:R-:W-:-:S07]  /*3d70*/  FMUL.FTZ R2, R67, UR7 ;  /* 0x0000000743027c20 */ /* 0x004fce0008410000 */
[----:B------:R-:W-:Y:S01]  /*3d80*/  HMMA.16816.F32 R64, R12, R46, R92 ;  /* 0x0000002e0c40723c */ /* 0x000fe2000000185c */
[----:B------:R-:W2:Y:S01]  /*3d90*/  LDSM.16.M88.4 R44, [R194+0x5000] ;  /* 0x00500000c22c783b */ /* 0x000ea20000000200 */
[----:B------:R-:W1:Y:S06]  /*3da0*/  MUFU.TANH R95, R61 ;  /* 0x0000003d005f7308 */ /* 0x000e6c0000002400 */
[----:B------:R-:W-:Y:S01]  /*3db0*/  HMMA.16816.F32 R56, R24, R50, R56 ;  /* 0x000000321838723c */ /* 0x000fe20000001838 */
[----:B------:R-:W-:Y:S01]  /*3dc0*/  LDSM.16.M88.4 R48, [R195+0x5800] ;  /* 0x00580000c330783b */ /* 0x000fe20000000200 */
[----:B------:R-:W1:Y:S08]  /*3dd0*/  MUFU.TANH R92, R62 ;  /* 0x0000003e005c7308 */ /* 0x000e700000002400 */
[----:B------:R-:W1:Y:S02]  /*3de0*/  MUFU.TANH R93, R63 ;  /* 0x0000003f005d7308 */ /* 0x000e640000002400 */
[----:B------:R-:W-:Y:S01]  /*3df0*/  HMMA.16816.F32 R64, R4, R38, R64 ;  /* 0x000000260440723c */ /* 0x000fe20000001840 */
[----:B------:R-:W5:Y:S05]  /*3e00*/  LDSM.16.M88.4 R36, [R191+UR5+0x5800] ;  /* 0x00580005bf24783b */ /* 0x000f6a0008000200 */
[----:B------:R4:W1:Y:S02]  /*3e10*/  MUFU.TANH R94, R79 ;  /* 0x0000004f005e7308 */ /* 0x0008640000002400 */
[-C--:B------:R-:W-:Y:S06]  /*3e20*/  HMMA.16816.F32 R56, R16, R42.reuse, R56 ;  /* 0x0000002a1038723c */ /* 0x080fec0000001838 */
[----:B------:R-:W1:Y:S05]  /*3e30*/  MUFU.TANH R100, R2 ;  /* 0x0000000200647308 */ /* 0x000e6a0000002400 */
[----:B------:R-:W-:Y:S01]  /*3e40*/  FMUL.FTZ R64, R64, UR7 ;  /* 0x0000000740407c20 */ /* 0x000fe20008410000 */
[----:B------:R-:W-:Y:S01]  /*3e50*/  FMUL.FTZ R65, R65, UR7 ;  /* 0x0000000741417c20 */ /* 0x000fe20008410000 */
[----:B------:R-:W-:Y:S01]  /*3e60*/  FMUL.FTZ R66, R66, UR7 ;  /* 0x0000000742427c20 */ /* 0x000fe20008410000 */
[----:B------:R-:W-:Y:S01]  /*3e70*/  FMUL.FTZ R67, R67, UR7 ;  /* 0x0000000743437c20 */ /* 0x000fe20008410000 */
[----:B----4-:R-:W-:Y:S01]  /*3e80*/  HMMA.16816.F32 R76, R12, R42, R52 ;  /* 0x0000002a0c4c723c */ /* 0x010fe20000001834 */
[----:B------:R-:W4:Y:S01]  /*3e90*/  LDSM.16.M88.4 R40, [R190+0x5800] ;  /* 0x00580000be28783b */ /* 0x000f220000000200 */
[----:B------:R-:W1:Y:S06]  /*3ea0*/  MUFU.TANH R88, R64 ;  /* 0x0000004000587308 */ /* 0x000e6c0000002400 */
[-C--:B--2---:R-:W-:Y:S02]  /*3eb0*/  HMMA.16816.F32 R68, R8, R44.reuse, R68 ;  /* 0x0000002c0844723c */ /* 0x084fe40000001844 */
[----:B------:R-:W2:Y:S06]  /*3ec0*/  MUFU.TANH R89, R65 ;  /* 0x0000004100597308 */ /* 0x000eac0000002400 */
[----:B------:R-:W-:Y:S02]  /*3ed0*/  HMMA.16816.F32 R72, R4, R44, R72 ;  /* 0x0000002c0448723c */ /* 0x000fe40000001848 */
[----:B------:R-:W1:Y:S06]  /*3ee0*/  MUFU.TANH R87, R66 ;  /* 0x0000004200577308 */ /* 0x000e6c0000002400 */
[----:B-----5:R-:W-:Y:S02]  /*3ef0*/  HMMA.16816.F32 R60, R32, R36, RZ ;  /* 0x00000024203c723c */ /* 0x020fe400000018ff */
[----:B------:R5:W1:Y:S01]  /*3f00*/  MUFU.TANH R86, R67 ;  /* 0x0000004300567308 */ /* 0x000a620000002400 */
[----:B------:R-:W-:Y:S01]  /*3f10*/  FMUL.FTZ R68, R68, UR7 ;  /* 0x0000000744447c20 */ /* 0x000fe20008410000 */
[----:B------:R-:W-:Y:S01]  /*3f20*/  FMUL.FTZ R69, R69, UR7 ;  /* 0x0000000745457c20 */ /* 0x000fe20008410000 */
[----:B------:R-:W-:Y:S01]  /*3f30*/  FMUL.FTZ R70, R70, UR7 ;  /* 0x0000000746467c20 */ /* 0x000fe20008410000 */
[----:B------:R-:W-:-:S02]  /*3f40*/  FMUL.FTZ R71, R71, UR7 ;  /* 0x0000000747477c20 */ /* 0x000fc40008410000 */
[----:B------:R-:W-:Y:S02]  /*3f50*/  HMMA.16816.F32 R52, R28, R36, RZ ;  /* 0x000000241c34723c */ /* 0x000fe400000018ff */
[----:B------:R-:W1:Y:S01]  /*3f60*/  MUFU.TANH R85, R68 ;  /* 0x0000004400557308 */ /* 0x000e620000002400 */
[----:B------:R-:W-:Y:S01]  /*3f70*/  FMUL.FTZ R72, R72, UR7 ;  /* 0x0000000748487c20 */ /* 0x000fe20008410000 */
[----:B------:R-:W-:Y:S01]  /*3f80*/  FMUL.FTZ R73, R73, UR7 ;  /* 0x0000000749497c20 */ /* 0x000fe20008410000 */
[----:B------:R-:W-:Y:S01]  /*3f90*/  FMUL.FTZ R75, R75, UR7 ;  /* 0x000000074b4b7c20 */ /* 0x000fe20008410000 */
[----:B------:R-:W-:Y:S02]  /*3fa0*/  FMUL.FTZ R74, R74, UR7 ;  /* 0x000000074a4a7c20 */ /* 0x000fe40008410000 */
[----:B------:R-:W-:Y:S02]  /*3fb0*/  HMMA.16816.F32 R32, R32, R38, RZ ;  /* 0x000000262020723c */ /* 0x000fe400000018ff */
[----:B------:R-:W1:Y:S06]  /*3fc0*/  MUFU.TANH R84, R69 ;  /* 0x0000004500547308 */ /* 0x000e6c0000002400 */
[----:B-----5:R-:W-:Y:S02]  /*3fd0*/  HMMA.16816.F32 R64, R24, R48, R60 ;  /* 0x000000301840723c */ /* 0x020fe4000000183c */
[----:B------:R-:W1:Y:S06]  /*3fe0*/  MUFU.TANH R83, R70 ;  /* 0x0000004600537308 */ /* 0x000e6c0000002400 */
[----:B------:R-:W-:Y:S02]  /*3ff0*/  HMMA.16816.F32 R60, R8, R46, R56 ;  /* 0x0000002e083c723c */ /* 0x000fe40000001838 */
[----:B------:R5:W1:Y:S06]  /*4000*/  MUFU.TANH R112, R71 ;  /* 0x0000004700707308 */ /* 0x000a6c0000002400 */
[----:B------:R-:W-:Y:S01]  /*4010*/  HMMA.16816.F32 R56, R20, R48, R52 ;  /* 0x000000301438723c */ /* 0x000fe20000001834 */
[----:B------:R-:W3:Y:S01]  /*4020*/  LDSM.16.M88.4 R52, [R194+0x5800] ;  /* 0x00580000c234783b */ /* 0x000ee20000000200 */
[----:B------:R-:W1:Y:S01]  /*4030*/  MUFU.TANH R82, R72 ;  /* 0x0000004800527308 */ /* 0x000e620000002400 */
[----:B------:R-:W-:-:S05]  /*4040*/  DEPBAR.LE SB0, 0x0 ;  /* 0x000080000000791a */ /* 0x000fca0000000000 */
[----:B------:R-:W-:Y:S02]  /*4050*/  HMMA.16816.F32 R28, R28, R38, RZ ;  /* 0x000000261c1c723c */ /* 0x000fe400000018ff */
[----:B------:R-:W1:Y:S01]  /*4060*/  MUFU.TANH R73, R73 ;  /* 0x0000004900497308 */ /* 0x000e620000002400 */
[----:B------:R-:W-:Y:S01]  /*4070*/  FMUL.FTZ R60, R60, UR7 ;  /* 0x000000073c3c7c20 */ /* 0x000fe20008410000 */
[----:B------:R-:W-:Y:S01]  /*4080*/  FMUL.FTZ R61, R61, UR7 ;  /* 0x000000073d3d7c20 */ /* 0x000fe20008410000 */
[----:B------:R-:W-:Y:S01]  /*4090*/  FMUL.FTZ R62, R62, UR7 ;  /* 0x000000073e3e7c20 */ /* 0x000fe20008410000 */
[----:B------:R-:W-:Y:S02]  /*40a0*/  FMUL.FTZ R63, R63, UR7 ;  /* 0x000000073f3f7c20 */ /* 0x000fe40008410000 */
[----:B-----5:R-:W-:Y:S02]  /*40b0*/  HMMA.16816.F32 R68, R4, R46, R76 ;  /* 0x0000002e0444723c */ /* 0x020fe4000000184c */
[----:B------:R-:W1:Y:S06]  /*40c0*/  MUFU.TANH R72, R74 ;  /* 0x0000004a00487308 */ /* 0x000e6c0000002400 */
[----:B----4-:R-:W-:Y:S02]  /*40d0*/  HMMA.16816.F32 R44, R16, R40, R64 ;  /* 0x00000028102c723c */ /* 0x010fe40000001840 */
[----:B------:R-:W4:Y:S06]  /*40e0*/  MUFU.TANH R75, R75 ;  /* 0x0000004b004b7308 */ /* 0x000f2c0000002400 */
[----:B------:R-:W-:Y:S02]  /*40f0*/  HMMA.16816.F32 R24, R24, R50, R32 ;  /* 0x000000321818723c */ /* 0x000fe40000001820 */
[----:B------:R-:W1:Y:S01]  /*4100*/  MUFU.TANH R60, R60 ;  /* 0x0000003c003c7308 */ /* 0x000e620000002400 */
[----:B------:R-:W-:Y:S01]  /*4110*/  FMUL.FTZ R68, R68, UR7 ;  /* 0x0000000744447c20 */ /* 0x000fe20008410000 */
[----:B------:R-:W-:Y:S01]  /*4120*/  FMUL.FTZ R70, R70, UR7 ;  /* 0x0000000746467c20 */ /* 0x000fe20008410000 */
[----:B------:R-:W-:Y:S01]  /*4130*/  FMUL.FTZ R71, R71, UR7 ;  /* 0x0000000747477c20 */ /* 0x000fe20008410000 */
[----:B------:R-:W-:-:S02]  /*4140*/  FMUL.FTZ R69, R69, UR7 ;  /* 0x0000000745457c20 */ /* 0x000fc40008410000 */
[----:B------:R-:W-:Y:S02]  /*4150*/  HMMA.16816.F32 R32, R12, R40, R56 ;  /* 0x000000280c20723c */ /* 0x000fe40000001838 */
[----:B------:R-:W1:Y:S06]  /*4160*/  MUFU.TANH R61, R61 ;  /* 0x0000003d003d7308 */ /* 0x000e6c0000002400 */
[----:B------:R-:W-:Y:S02]  /*4170*/  HMMA.16816.F32 R20, R20, R50, R28 ;  /* 0x000000321414723c */ /* 0x000fe4000000181c */
[----:B------:R-:W1:Y:S06]  /*4180*/  MUFU.TANH R62, R62 ;  /* 0x0000003e003e7308 */ /* 0x000e6c0000002400 */
[----:B---3--:R-:W-:Y:S02]  /*4190*/  HMMA.16816.F32 R44, R8, R52, R44 ;  /* 0x00000034082c723c */ /* 0x008fe4000000182c */
[----:B------:R-:W3:Y:S06]  /*41a0*/  MUFU.TANH R63, R63 ;  /* 0x0000003f003f7308 */ /* 0x000eec0000002400 */
[----:B------:R-:W-:Y:S02]  /*41b0*/  HMMA.16816.F32 R16, R16, R42, R24 ;  /* 0x0000002a1010723c */ /* 0x000fe40000001818 */
[----:B------:R-:W1:Y:S06]  /*41c0*/  MUFU.TANH R68, R68 ;  /* 0x0000004400447308 */ /* 0x000e6c0000002400 */
[----:B------:R-:W-:Y:S02]  /*41d0*/  HMMA.16816.F32 R24, R4, R52, R32 ;  /* 0x000000340418723c */ /* 0x000fe40000001820 */
[----:B------:R-:W1:Y:S01]  /*41e0*/  MUFU.TANH R56, R69 ;  /* 0x0000004500387308 */ /* 0x000e620000002400 */
[----:B------:R-:W-:Y:S01]  /*41f0*/  FMUL.FTZ R2, R47, UR7 ;  /* 0x000000072f027c20 */ /* 0x000fe20008410000 */
[----:B------:R-:W-:Y:S01]  /*4200*/  FMUL.FTZ R46, R46, UR7 ;  /* 0x000000072e2e7c20 */ /* 0x000fe20008410000 */
[----:B------:R-:W-:Y:S01]  /*4210*/  FMUL.FTZ R44, R44, UR7 ;  /* 0x000000072c2c7c20 */ /* 0x000fe20008410000 */
[----:B------:R-:W-:-:S02]  /*4220*/  FMUL.FTZ R45, R45, UR7 ;  /* 0x000000072d2d7c20 */ /* 0x000fc40008410000 */
[----:B------:R-:W-:Y:S02]  /*4230*/  HMMA.16816.F32 R12, R12, R42, R20 ;  /* 0x0000002a0c0c723c */ /* 0x000fe40000001814 */
[----:B------:R5:W1:Y:S06]  /*4240*/  MUFU.TANH R57, R2 ;  /* 0x0000000200397308 */ /* 0x000a6c0000002400 */
[----:B------:R-:W-:Y:S02]  /*4250*/  HMMA.16816.F32 R8, R8, R54, R16 ;  /* 0x000000360808723c */ /* 0x000fe40000001810 */
[----:B------:R-:W1:Y:S01]  /*4260*/  MUFU.TANH R58, R46 ;  /* 0x0000002e003a7308 */ /* 0x000e620000002400 */
[----:B------:R-:W-:-:S07]  /*4270*/  FMUL.FTZ R24, R24, UR7 ;  /* 0x0000000718187c20 */ /* 0x000fce0008410000 */
[----:B------:R-:W1:Y:S01]  /*4280*/  MUFU.TANH R70, R70 ;  /* 0x0000004600467308 */ /* 0x000e620000002400 */
[----:B-----5:R-:W-:Y:S01]  /*4290*/  FMUL.FTZ R2, R25, UR7 ;  /* 0x0000000719027c20 */ /* 0x020fe20008410000 */
[----:B------:R-:W-:Y:S06]  /*42a0*/  HMMA.16816.F32 R4, R4, R54, R12 ;  /* 0x000000360404723c */ /* 0x000fec000000180c */
[----:B------:R5:W1:Y:S01]  /*42b0*/  MUFU.TANH R42, R2 ;  /* 0x00000002002a7308 */ /* 0x000a620000002400 */
[----:B------:R-:W-:-:S07]  /*42c0*/  FMUL.FTZ R8, R8, UR7 ;  /* 0x0000000708087c20 */ /* 0x000fce0008410000 */
[----:B------:R-:W1:Y:S05]  /*42d0*/  MUFU.TANH R71, R71 ;  /* 0x0000004700477308 */ /* 0x000e6a0000002400 */
[----:B------:R-:W-:Y:S01]  /*42e0*/  FMUL.FTZ R4, R4, UR7 ;  /* 0x0000000704047c20 */ /* 0x000fe20008410000 */
[----:B------:R-:W-:Y:S01]  /*42f0*/  FMUL.FTZ R5, R5, UR7 ;  /* 0x0000000705057c20 */ /* 0x000fe20008410000 */
[----:B------:R-:W-:Y:S01]  /*4300*/  FMUL.FTZ R6, R6, UR7 ;  /* 0x0000000706067c20 */ /* 0x000fe20008410000 */
[----:B------:R-:W-:Y:S01]  /*4310*/  FMUL.FTZ R7, R7, UR7 ;  /* 0x0000000707077c20 */ /* 0x000fe20008410000 */
[----:B-----5:R-:W-:Y:S01]  /*4320*/  FMUL.FTZ R2, R26, UR7 ;  /* 0x000000071a027c20 */ /* 0x020fe20008410000 */
[----:B------:R5:W1:Y:S08]  /*4330*/  MUFU.TANH R31, R4 ;  /* 0x00000004001f7308 */ /* 0x000a700000002400 */
[----:B------:R2:W1:Y:S08]  /*4340*/  MUFU.TANH R40, R2 ;  /* 0x0000000200287308 */ /* 0x0004700000002400 */
[----:B------:R-:W1:Y:S01]  /*4350*/  MUFU.TANH R49, R44 ;  /* 0x0000002c00317308 */ /* 0x000e620000002400 */
[----:B-----5:R-:W-:-:S07]  /*4360*/  LOP3.LUT R4, R126, 0x1f0, RZ, 0xc0, !PT ;  /* 0x000001f07e047812 */ /* 0x020fce00078ec0ff */
[----:B------:R-:W1:Y:S01]  /*4370*/  MUFU.TANH R48, R45 ;  /* 0x0000002d00307308 */ /* 0x000e620000002400 */
[----:B--2---:R-:W-:-:S07]  /*4380*/  FMUL.FTZ R2, R27, UR7 ;  /* 0x000000071b027c20 */ /* 0x004fce0008410000 */
[----:B------:R2:W1:Y:S08]  /*4390*/  MUFU.TANH R46, R2 ;  /* 0x00000002002e7308 */ /* 0x0004700000002400 */
[----:B------:R-:W1:Y:S08]  /*43a0*/  MUFU.TANH R34, R24 ;  /* 0x0000001800227308 */ /* 0x000e700000002400 */
[----:B------:R-:W1:Y:S01]  /*43b0*/  MUFU.TANH R19, R8 ;  /* 0x0000000800137308 */ /* 0x000e620000002400 */
[----:B--2---:R-:W-:-:S07]  /*43c0*/  FMUL.FTZ R2, R9, UR7 ;  /* 0x0000000709027c20 */ /* 0x004fce0008410000 */
[----:B------:R2:W1:Y:S08]  /*43d0*/  MUFU.TANH R30, R2 ;  /* 0x00000002001e7308 */ /* 0x0004700000002400 */
[----:B------:R-:W1:Y:S08]  /*43e0*/  MUFU.TANH R32, R5 ;  /* 0x0000000500207308 */ /* 0x000e700000002400 */
[----:B------:R-:W1:Y:S01]  /*43f0*/  MUFU.TANH R33, R6 ;  /* 0x0000000600217308 */ /* 0x000e620000002400 */
[----:B--2---:R-:W-:-:S07]  /*4400*/  FMUL.FTZ R2, R10, UR7 ;  /* 0x000000070a027c20 */ /* 0x004fce0008410000 */
[----:B------:R2:W1:Y:S08]  /*4410*/  MUFU.TANH R47, R2 ;  /* 0x00000002002f7308 */ /* 0x0004700000002400 */
[----:B------:R-:W1:Y:S01]  /*4420*/  MUFU.TANH R35, R7 ;  /* 0x0000000700237308 */ /* 0x000e620000002400 */
[----:B--2---:R-:W-:-:S07]  /*4430*/  FMUL.FTZ R2, R11, UR7 ;  /* 0x000000070b027c20 */ /* 0x004fce0008410000 */
[----:B------:R2:W1:Y:S02]  /*4440*/  MUFU.TANH R52, R2 ;  /* 0x0000000200347308 */ /* 0x0004640000002400 */
[----:B--2---:R-:W-:-:S04]  /*4450*/  SHF.R.U32.HI R2, RZ, 0x2, R128 ;  /* 0x00000002ff027819 */ /* 0x004fc80000011680 */
[----:B------:R-:W-:-:S04]  /*4460*/  LOP3.LUT R2, R2, 0x7, RZ, 0xc0, !PT ;  /* 0x0000000702027812 */ /* 0x000fc800078ec0ff */
[----:B------:R-:W-:-:S04]  /*4470*/  IADD3 R2, PT, PT, R2, UR14, R4 ;  /* 0x0000000e02027c10 */ /* 0x000fc8000fffe004 */
[CC--:B------:R-:W-:Y:S02]  /*4480*/  IADD3 R200, PT, PT, R2.reuse, R80.reuse, -R200 ;  /* 0x0000005002c87210 */ /* 0x0c0fe40007ffe8c8 */
[----:B------:R-:W-:Y:S02]  /*4490*/  IADD3 R2, PT, PT, R2, 0x1, R119 ;  /* 0x0000000102027810 */ /* 0x000fe40007ffe077 */
[----:B------:R-:W-:Y:S02]  /*44a0*/  IADD3 R10, PT, PT, R200, 0x8, RZ ;  /* 0x00000008c80a7810 */ /* 0x000fe40007ffe0ff */
[C---:B------:R-:W-:Y:S02]  /*44b0*/  VIMNMX R202, PT, PT, R2.reuse, R80, PT ;  /* 0x0000005002ca7248 */ /* 0x040fe40003fe0100 */
[C-C-:B------:R-:W-:Y:S02]  /*44c0*/  VIADDMNMX R204, R2.reuse, 0x8, R80.reuse, PT ;  /* 0x0000000802cc7846 */ /* 0x140fe40003800150 */
[----:B------:R-:W-:-:S02]  /*44d0*/  VIADDMNMX R201, R2, 0x40, R80, PT ;  /* 0x0000004002c97846 */ /* 0x000fc40003800150 */
[----:B------:R-:W-:Y:S02]  /*44e0*/  VIADDMNMX R203, R2, 0x48, R80, PT ;  /* 0x0000004802cb7846 */ /* 0x000fe40003800150 */
[----:B------:R-:W-:Y:S02]  /*44f0*/  LEA R2, R81, R232, 0x6 ;  /* 0x000000e851027211 */ /* 0x000fe400078e30ff */
[C---:B------:R-:W-:Y:S02]  /*4500*/  IADD3 R9, PT, PT, R200.reuse, 0x40, RZ ;  /* 0x00000040c8097810 */ /* 0x040fe40007ffe0ff */
[----:B------:R-:W-:Y:S01]  /*4510*/  IADD3 R11, PT, PT, R200, 0x48, RZ ;  /* 0x00000048c80b7810 */ /* 0x000fe20007ffe0ff */
[----:B------:R-:W-:Y:S06]  /*4520*/  BAR.SYNC.DEFER_BLOCKING 0x0 ;  /* 0x0000000000007b1d */ /* 0x000fec0000010000 */
[----:B-1-34-:R-:W-:Y:S05]  /*4530*/  @!P0 BRA `(.L_x_2441) ;  /* 0x0000000000bc8947 */ /* 0x01afea0003800000 */
        /* <DEDUP_REMOVED lines=45> */
.L_x_2443:
[----:B------:R-:W-:Y:S05]  /*4810*/  BSYNC.RECONVERGENT B0 ;  /* 0x0000000000007941 */ /* 0x000fea0003800200 */
.L_x_2442:
[----:B------:R-:W0:Y:S02]  /*4820*/  LDGDEPBAR ;  /* 0x00000000000079af */ /* 0x000e240000000000 */
.L_x_2441:
[C---:B--2---:R-:W-:Y:S01]  /*4830*/  VIADD R5, R2.reuse, 0x1 ;  /* 0x0000000102057836 */ /* 0x044fe20000000000 */
[----:B------:R-:W2:Y:S01]  /*4840*/  LDCU UR6, c[0x0][0x45c] ;  /* 0x00008b80ff0677ac */ /* 0x000ea20008000800 */
[C---:B------:R-:W-:Y:S02]  /*4850*/  VIADD R4, R2.reuse, 0x8 ;  /* 0x0000000802047836 */ /* 0x040fe40000000000 */
[----:B------:R-:W-:Y:S01]  /*4860*/  VIADD R8, R2, 0x19 ;  /* 0x0000001902087836 */ /* 0x000fe20000000000 */
[-C--:B------:R-:W-:Y:S01]  /*4870*/  ISETP.GT.AND P1, PT, R200, R5.reuse, PT ;  /* 0x00000005c800720c */ /* 0x080fe20003f24270 */
[----:B-1----:R-:W-:Y:S01]  /*4880*/  VIADD R12, R2, 0x20 ;  /* 0x00000020020c7836 */ /* 0x002fe20000000000 */
[-C--:B------:R-:W-:Y:S01]  /*4890*/  ISETP.GT.AND P0, PT, R10, R5.reuse, PT ;  /* 0x000000050a00720c */ /* 0x080fe20003f04270 */
[----:B------:R-:W-:Y:S01]  /*48a0*/  VIADD R13, R2, 0x21 ;  /* 0x00000021020d7836 */ /* 0x000fe20000000000 */
[----:B------:R-:W-:Y:S01]  /*48b0*/  FSEL R6, R118, -INF , !P1 ;  /* 0xff80000076067808 */ /* 0x000fe20004800000 */
[C---:B------:R-:W-:Y:S01]  /*48c0*/  VIADD R23, R2.reuse, 0x28 ;  /* 0x0000002802177836 */ /* 0x040fe20000000000 */
[C---:B------:R-:W-:Y:S01]  /*48d0*/  ISETP.GE.AND P4, PT, R5.reuse, R202, PT ;  /* 0x000000ca0500720c */ /* 0x040fe20003f86270 */
[C---:B------:R-:W-:Y:S01]  /*48e0*/  VIADD R24, R2.reuse, 0x29 ;  /* 0x0000002902187836 */ /* 0x040fe20000000000 */
[----:B------:R-:W-:Y:S01]  /*48f0*/  ISETP.GE.AND P6, PT, R5, R204, PT ;  /* 0x000000cc0500720c */ /* 0x000fe20003fc6270 */
[C---:B------:R-:W-:Y:S01]  /*4900*/  VIADD R22, R2.reuse, 0x30 ;  /* 0x0000003002167836 */ /* 0x040fe20000000000 */
[----:B------:R-:W-:Y:S01]  /*4910*/  ISETP.GT.AND P2, PT, R9, R5, PT ;  /* 0x000000050900720c */ /* 0x000fe20003f44270 */
[C---:B------:R-:W-:Y:S01]  /*4920*/  VIADD R20, R2.reuse, 0x38 ;  /* 0x0000003802147836 */ /* 0x040fe20000000000 */
[----:B------:R-:W-:Y:S01]  /*4930*/  ISETP.GE.AND P5, PT, R5, R201, PT ;  /* 0x000000c90500720c */ /* 0x000fe20003fa6270 */
[----:B------:R-:W-:Y:S01]  /*4940*/  VIADD R21, R2, 0x31 ;  /* 0x0000003102157836 */ /* 0x000fe20000000000 */
[----:B------:R-:W-:-:S02]  /*4950*/  ISETP.GT.AND P1, PT, R11, R5, PT ;  /* 0x000000050b00720c */ /* 0x000fc40003f24270 */
[----:B------:R-:W-:Y:S02]  /*4960*/  ISETP.GE.AND P3, PT, R5, R203, PT ;  /* 0x000000cb0500720c */ /* 0x000fe40003f66270 */
[----:B------:R-:W-:Y:S02]  /*4970*/  FSEL R5, R117, -INF , !P0 ;  /* 0xff80000075057808 */ /* 0x000fe40004000000 */
[----:B------:R-:W-:Y:S02]  /*4980*/  FSEL R27, R6, -INF , !P4 ;  /* 0xff800000061b7808 */ /* 0x000fe40006000000 */
[----:B------:R-:W-:Y:S02]  /*4990*/  FSEL R55, R5, -INF , !P6 ;  /* 0xff80000005377808 */ /* 0x000fe40007000000 */
[----:B------:R-:W-:Y:S02]  /*49a0*/  ISETP.GT.AND P0, PT, R200, R4, PT ;  /* 0x00000004c800720c */ /* 0x000fe40003f04270 */
[----:B------:R-:W-:-:S02]  /*49b0*/  FSEL R6, R116, -INF , !P2 ;  /* 0xff80000074067808 */ /* 0x000fc40005000000 */
[----:B------:R-:W-:Y:S02]  /*49c0*/  FSEL R5, R114, -INF , !P1 ;  /* 0xff80000072057808 */ /* 0x000fe40004800000 */
[----:B------:R-:W-:Y:S02]  /*49d0*/  ISETP.GT.AND P2, PT, R10, R4, PT ;  /* 0x000000040a00720c */ /* 0x000fe40003f44270 */
[----:B------:R-:W-:Y:S02]  /*49e0*/  ISETP.GE.AND P4, PT, R4, R202, PT ;  /* 0x000000ca0400720c */ /* 0x000fe40003f86270 */
[----:B------:R-:W-:Y:S02]  /*49f0*/  FSEL R45, R6, -INF , !P5 ;  /* 0xff800000062d7808 */ /* 0x000fe40006800000 */
[----:B------:R-:W-:Y:S01]  /*4a00*/  FSEL R50, R5, -INF , !P3 ;  /* 0xff80000005327808 */ /* 0x000fe20005800000 */
[----:B------:R-:W-:Y:S01]  /*4a10*/  VIADD R5, R2, 0x9 ;  /* 0x0000000902057836 */ /* 0x000fe20000000000 */
[----:B------:R-:W-:-:S02]  /*4a20*/  FSEL R7, R113, -INF , !P0 ;  /* 0xff80000071077808 */ /* 0x000fc40004000000 */
[C---:B------:R-:W-:Y:S02]  /*4a30*/  ISETP.GE.AND P6, PT, R4.reuse, R204, PT ;  /* 0x000000cc0400720c */ /* 0x040fe40003fc6270 */
[-C--:B------:R-:W-:Y:S02]  /*4a40*/  ISETP.GT.AND P1, PT, R9, R4.reuse, PT ;  /* 0x000000040900720c */ /* 0x080fe40003f24270 */
[----:B------:R-:W-:Y:S02]  /*4a50*/  FSEL R6, R111, -INF , !P2 ;  /* 0xff8000006f067808 */ /* 0x000fe40005000000 */
[----:B------:R-:W-:Y:S02]  /*4a60*/  ISETP.GT.AND P3, PT, R11, R4, PT ;  /* 0x000000040b00720c */ /* 0x000fe40003f64270 */
[----:B------:R-:W-:Y:S02]  /*4a70*/  FSEL R26, R7, -INF , !P4 ;  /* 0xff800000071a7808 */ /* 0x000fe40006000000 */
[----:B------:R-:W-:-:S02]  /*4a80*/  ISETP.GE.AND P5, PT, R4, R201, PT ;  /* 0x000000c90400720c */ /* 0x000fc40003fa6270 */
[----:B------:R-:W-:Y:S02]  /*4a90*/  FSEL R7, R107, -INF , !P1 ;  /* 0xff8000006b077808 */ /* 0x000fe40004800000 */
[----:B------:R-:W-:Y:S02]  /*4aa0*/  FSEL R54, R6, -INF , !P6 ;  /* 0xff80000006367808 */ /* 0x000fe40007000000 */
[----:B------:R-:W-:Y:S01]  /*4ab0*/  ISETP.GE.AND P0, PT, R4, R203, PT ;  /* 0x000000cb0400720c */ /* 0x000fe20003f06270 */
[----:B------:R-:W-:Y:S01]  /*4ac0*/  VIADD R4, R2, 0x10 ;  /* 0x0000001002047836 */ /* 0x000fe20000000000 */
[-C--:B------:R-:W-:Y:S02]  /*4ad0*/  ISETP.GT.AND P2, PT, R200, R5.reuse, PT ;  /* 0x00000005c800720c */ /* 0x080fe40003f44270 */
        /* <DEDUP_REMOVED lines=8> */
[----:B------:R-:W-:Y:S02]  /*4b60*/  ISETP.GE.AND P5, PT, R5, R201, PT ;  /* 0x000000c90500720c */ /* 0x000fe40003fa6270 */
[----:B------:R-:W-:Y:S02]  /*4b70*/  ISETP.GT.AND P2, PT, R11, R5, PT ;  /* 0x000000050b00720c */ /* 0x000fe40003f44270 */
[----:B------:R-:W-:Y:S02]  /*4b80*/  ISETP.GE.AND P0, PT, R5, R203, PT ;  /* 0x000000cb0500720c */ /* 0x000fe40003f06270 */
[----:B------:R-:W-:Y:S02]  /*4b90*/  FSEL R5, R110, -INF , !P1 ;  /* 0xff8000006e057808 */ /* 0x000fe40004800000 */
[----:B------:R-:W-:Y:S02]  /*4ba0*/  ISETP.GT.AND P1, PT, R200, R4, PT ;  /* 0x00000004c800720c */ /* 0x000fe40003f24270 */
[----:B------:R-:W-:-:S02]  /*4bb0*/  FSEL R65, R5, -INF , !P6 ;  /* 0xff80000005417808 */ /* 0x000fc40007000000 */
[----:B------:R-:W-:Y:S02]  /*4bc0*/  FSEL R6, R108, -INF , !P3 ;  /* 0xff8000006c067808 */ /* 0x000fe40005800000 */
[----:B------:R-:W-:Y:S02]  /*4bd0*/  FSEL R5, R103, -INF , !P2 ;  /* 0xff80000067057808 */ /* 0x000fe40005000000 */
[----:B------:R-:W-:Y:S02]  /*4be0*/  ISETP.GT.AND P3, PT, R10, R4, PT ;  /* 0x000000040a00720c */ /* 0x000fe40003f64270 */
[----:B------:R-:W-:Y:S02]  /*4bf0*/  FSEL R25, R7, -INF , !P4 ;  /* 0xff80000007197808 */ /* 0x000fe40006000000 */
[----:B------:R-:W-:Y:S02]  /*4c00*/  ISETP.GE.AND P4, PT, R4, R202, PT ;  /* 0x000000ca0400720c */ /* 0x000fe40003f86270 */
[----:B------:R-:W-:-:S02]  /*4c10*/  FSEL R43, R6, -INF , !P5 ;  /* 0xff800000062b7808 */ /* 0x000fc40006800000 */
[----:B------:R-:W-:Y:S01]  /*4c20*/  FSEL R53, R5, -INF , !P0 ;  /* 0xff80000005357808 */ /* 0x000fe20004000000 */
[----:B------:R-:W-:Y:S01]  /*4c30*/  VIADD R5, R2, 0x11 ;  /* 0x0000001102057836 */ /* 0x000fe20000000000 */
[----:B------:R-:W-:Y:S02]  /*4c40*/  FSEL R7, R102, -INF , !P1 ;  /* 0xff80000066077808 */ /* 0x000fe40004800000 */
[----:B------:R-:W-:Y:S02]  /*4c50*/  ISETP.GE.AND P6, PT, R4, R204, PT ;  /* 0x000000cc0400720c */ /* 0x000fe40003fc6270 */
[-C--:B------:R-:W-:Y:S02]  /*4c60*/  ISETP.GT.AND P2, PT, R9, R4.reuse, PT ;  /* 0x000000040900720c */ /* 0x080fe40003f44270 */
[----:B------:R-:W-:Y:S02]  /*4c70*/  FSEL R6, R101, -INF , !P3 ;  /* 0xff80000065067808 */ /* 0x000fe40005800000 */
[----:B------:R-:W-:-:S02]  /*4c80*/  ISETP.GT.AND P0, PT, R11, R4, PT ;  /* 0x000000040b00720c */ /* 0x000fc40003f04270 */
[----:B------:R-:W-:Y:S02]  /*4c90*/  FSEL R38, R7, -INF , !P4 ;  /* 0xff80000007267808 */ /* 0x000fe40006000000 */
[----:B------:R-:W-:Y:S02]  /*4ca0*/  ISETP.GE.AND P5, PT, R4, R201, PT ;  /* 0x000000c90400720c */ /* 0x000fe40003fa6270 */
[----:B------:R-:W-:Y:S02]  /*4cb0*/  FSEL R7, R98, -INF , !P2 ;  /* 0xff80000062077808 */ /* 0x000fe40005000000 */
[----:B------:R-:W-:Y:S02]  /*4cc0*/  FSEL R142, R6, -INF , !P6 ;  /* 0xff800000068e7808 */ /* 0x000fe40007000000 */
[----:B------:R-:W-:Y:S01]  /*4cd0*/  ISETP.GE.AND P1, PT, R4, R203, PT ;  /* 0x000000cb0400720c */ /* 0x000fe20003f26270 */
[----:B------:R-:W-:Y:S01]  /*4ce0*/  VIADD R4, R2, 0x18 ;  /* 0x0000001802047836 */ /* 0x000fe20000000000 */
[----:B------:R-:W-:-:S02]  /*4cf0*/  ISETP.GT.AND P3, PT, R200, R5, PT ;  /* 0x00000005c800720c */ /* 0x000fc40003f64270 */
[----:B------:R-:W-:Y:S02]  /*4d00*/  FSEL R6, R90, -INF , !P0 ;  /* 0xff8000005a067808 */ /* 0x000fe40004000000 */
[----:B------:R-:W-:Y:S02]  /*4d10*/  ISETP.GT.AND P2, PT, R10, R5, PT ;  /* 0x000000050a00720c */ /* 0x000fe40003f44270 */
[----:B------:R-:W-:Y:S02]  /*4d20*/  FSEL R64, R7, -INF , !P5 ;  /* 0xff80000007407808 */ /* 0x000fe40006800000 */
[----:B------:R-:W-:Y:S02]  /*4d30*/  FSEL R7, R105, -INF , !P3 ;  /* 0xff80000069077808 */ /* 0x000fe40005800000 */
[----:B------:R-:W-:Y:S02]  /*4d40*/  FSEL R90, R6, -INF , !P1 ;  /* 0xff800000065a7808 */ /* 0x000fe40004800000 */
[----:B------:R-:W-:-:S02]  /*4d50*/  ISETP.GE.AND P4, PT, R5, R202, PT ;  /* 0x000000ca0500720c */ /* 0x000fc40003f86270 */
[----:B------:R-:W-:Y:S02]  /*4d60*/  ISETP.GE.AND P6, PT, R5, R204, PT ;  /* 0x000000cc0500720c */ /* 0x000fe40003fc6270 */
[----:B------:R-:W-:Y:S02]  /*4d70*/  ISETP.GT.AND P0, PT, R9, R5, PT ;  /* 0x000000050900720c */ /* 0x000fe40003f04270 */
[----:B------:R-:W-:Y:S02]  /*4d80*/  ISETP.GE.AND P5, PT, R5, R201, PT ;  /* 0x000000c90500720c */ /* 0x000fe40003fa6270 */
[----:B------:R-:W-:Y:S02]  /*4d90*/  ISETP.GT.AND P3, PT, R11, R5, PT ;  /* 0x000000050b00720c */ /* 0x000fe40003f64270 */
[----:B------:R-:W-:Y:S02]  /*4da0*/  ISETP.GE.AND P1, PT, R5, R203, PT ;  /* 0x000000cb0500720c */ /* 0x000fe40003f26270 */
[----:B------:R-:W-:-:S02]  /*4db0*/  FSEL R5, R100, -INF , !P2 ;  /* 0xff80000064057808 */ /* 0x000fc40005000000 */
[----:B------:R-:W-:Y:S02]  /*4dc0*/  FSEL R6, R99, -INF , !P0 ;  /* 0xff80000063067808 */ /* 0x000fe40004000000 */
[-C--:B------:R-:W-:Y:S02]  /*4dd0*/  ISETP.GT.AND P2, PT, R200, R4.reuse, PT ;  /* 0x00000004c800720c */ /* 0x080fe40003f44270 */
[----:B------:R-:W-:Y:S02]  /*4de0*/  FSEL R141, R5, -INF , !P6 ;  /* 0xff800000058d7808 */ /* 0x000fe40007000000 */
[----:B------:R-:W-:Y:S02]  /*4df0*/  FSEL R5, R94, -INF , !P3 ;  /* 0xff8000005e057808 */ /* 0x000fe40005800000 */
[----:B------:R-:W-:Y:S02]  /*4e00*/  ISETP.GT.AND P0, PT, R10, R4, PT ;  /* 0x000000040a00720c */ /* 0x000fe40003f04270 */
[----:B------:R-:W-:-:S02]  /*4e10*/  FSEL R59, R6, -INF , !P5 ;  /* 0xff800000063b7808 */ /* 0x000fc40006800000 */
[----:B------:R-:W-:Y:S02]  /*4e20*/  FSEL R6, R91, -INF , !P2 ;  /* 0xff8000005b067808 */ /* 0x000fe40005000000 */
[----:B------:R-:W-:Y:S02]  /*4e30*/  FSEL R36, R7, -INF , !P4 ;  /* 0xff80000007247808 */ /* 0x000fe40006000000 */
[----:B------:R-:W-:Y:S02]  /*4e40*/  FSEL R91, R5, -INF , !P1 ;  /* 0xff800000055b7808 */ /* 0x000fe40004800000 */
[C---:B------:R-:W-:Y:S02]  /*4e50*/  ISETP.GE.AND P4, PT, R4.reuse, R202, PT ;  /* 0x000000ca0400720c */ /* 0x040fe40003f86270 */
[----:B------:R-:W-:Y:S02]  /*4e60*/  ISETP.GE.AND P6, PT, R4, R204, PT ;  /* 0x000000cc0400720c */ /* 0x000fe40003fc6270 */
[----:B------:R-:W-:-:S02]  /*4e70*/  ISETP.GT.AND P5, PT, R9, R4, PT ;  /* 0x000000040900720c */ /* 0x000fc40003fa4270 */
[C---:B------:R-:W-:Y:S02]  /*4e80*/  ISETP.GE.AND P3, PT, R4.reuse, R201, PT ;  /* 0x000000c90400720c */ /* 0x040fe40003f66270 */
[----:B------:R-:W-:Y:S02]  /*4e90*/  ISETP.GT.AND P2, PT, R11, R4, PT ;  /* 0x000000040b00720c */ /* 0x000fe40003f44270 */
[----:B------:R-:W-:Y:S02]  /*4ea0*/  ISETP.GE.AND P1, PT, R4, R203, PT ;  /* 0x000000cb0400720c */ /* 0x000fe40003f26270 */
[----:B------:R-:W-:Y:S02]  /*4eb0*/  FSEL R4, R92, -INF , !P0 ;  /* 0xff8000005c047808 */ /* 0x000fe40004000000 */
[----:B------:R-:W-:Y:S02]  /*4ec0*/  FSEL R5, R88, -INF , !P5 ;  /* 0xff80000058057808 */ /* 0x000fe40006800000 */
[----:B------:R-:W-:-:S02]  /*4ed0*/  FSEL R140, R4, -INF , !P6 ;  /* 0xff800000048c7808 */ /* 0x000fc40007000000 */
[----:B------:R-:W-:Y:S02]  /*4ee0*/  FSEL R4, R87, -INF , !P2 ;  /* 0xff80000057047808 */ /* 0x000fe40005000000 */
[----:B------:R-:W-:Y:S02]  /*4ef0*/  FSEL R88, R5, -INF , !P3 ;  /* 0xff80000005587808 */ /* 0x000fe40005800000 */
[-C--:B------:R-:W-:Y:S02]  /*4f00*/  ISETP.GT.AND P2, PT, R200, R8.reuse, PT ;  /* 0x00000008c800720c */ /* 0x080fe40003f44270 */
[-C--:B------:R-:W-:Y:S02]  /*4f10*/  ISETP.GT.AND P3, PT, R10, R8.reuse, PT ;  /* 0x000000080a00720c */ /* 0x080fe40003f64270 */
[----:B------:R-:W-:Y:S02]  /*4f20*/  FSEL R101, R4, -INF , !P1 ;  /* 0xff80000004657808 */ /* 0x000fe40004800000 */
[----:B------:R-:W-:-:S02]  /*4f30*/  ISETP.GT.AND P1, PT, R9, R8, PT ;  /* 0x000000080900720c */ /* 0x000fc40003f24270 */
[----:B------:R-:W-:Y:S02]  /*4f40*/  FSEL R5, R95, -INF , !P2 ;  /* 0xff8000005f057808 */ /* 0x000fe40005000000 */
[C---:B------:R-:W-:Y:S02]  /*4f50*/  ISETP.GE.AND P2, PT, R8.reuse, R202, PT ;  /* 0x000000ca0800720c */ /* 0x040fe40003f46270 */
[----:B------:R-:W-:Y:S02]  /*4f60*/  FSEL R28, R93, -INF , !P3 ;  /* 0xff8000005d1c7808 */ /* 0x000fe40005800000 */
[----:B------:R-:W-:Y:S02]  /*4f70*/  ISETP.GE.AND P3, PT, R8, R201, PT ;  /* 0x000000c90800720c */ /* 0x000fe40003f66270 */
[----:B------:R-:W-:Y:S02]  /*4f80*/  FSEL R4, R89, -INF , !P1 ;  /* 0xff80000059047808 */ /* 0x000fe40004800000 */
[----:B------:R-:W-:-:S02]  /*4f90*/  FSEL R69, R5, -INF , !P2 ;  /* 0xff80000005457808 */ /* 0x000fc40005000000 */
[----:B------:R-:W-:Y:S02]  /*4fa0*/  ISETP.GT.AND P2, PT, R11, R8, PT ;  /* 0x000000080b00720c */ /* 0x000fe40003f44270 */
[----:B------:R-:W-:Y:S02]  /*4fb0*/  FSEL R39, R4, -INF , !P3 ;  /* 0xff80000004277808 */ /* 0x000fe40005800000 */
[----:B------:R-:W-:Y:S02]  /*4fc0*/  ISETP.GT.AND P3, PT, R200, R12, PT ;  /* 0x0000000cc800720c */ /* 0x000fe40003f64270 */
[----:B------:R-:W-:Y:S02]  /*4fd0*/  FSEL R4, R86, -INF , !P2 ;  /* 0xff80000056047808 */ /* 0x000fe40005000000 */
[----:B------:R-:W-:Y:S02]  /*4fe0*/  ISETP.GE.AND P2, PT, R12, R202, PT ;  /* 0x000000ca0c00720c */ /* 0x000fe40003f46270 */
[----:B------:R-:W-:-:S02]  /*4ff0*/  FSEL R5, R85, -INF , !P3 ;  /* 0xff80000055057808 */ /* 0x000fc40005800000 */
[-C--:B------:R-:W-:Y:S02]  /*5000*/  ISETP.GT.AND P3, PT, R10, R12.reuse, PT ;  /* 0x0000000c0a00720c */ /* 0x080fe40003f64270 */
[----:B------:R-:W-:Y:S02]  /*5010*/  FSEL R74, R5, -INF , !P2 ;  /* 0xff800000054a7808 */ /* 0x000fe40005000000 */
[----:B------:R-:W-:Y:S02]  /*5020*/  ISETP.GT.AND P2, PT, R11, R12, PT ;  /* 0x0000000c0b00720c */ /* 0x000fe40003f44270 */
[----:B------:R-:W-:Y:S02]  /*5030*/  FSEL R29, R83, -INF , !P3 ;  /* 0xff800000531d7808 */ /* 0x000fe40005800000 */
[----:B------:R-:W-:Y:S02]  /*5040*/  ISETP.GT.AND P3, PT, R200, R13, PT ;  /* 0x0000000dc800720c */ /* 0x000fe40003f64270 */
[----:B------:R-:W-:-:S02]  /*5050*/  ISETP.GE.AND P1, PT, R8, R203, PT ;  /* 0x000000cb0800720c */ /* 0x000fc40003f26270 */
[----:B------:R-:W-:Y:S02]  /*5060*/  FSEL R17, R72, -INF , !P2 ;  /* 0xff80000048117808 */ /* 0x000fe40005000000 */
[----:B------:R-:W-:Y:S02]  /*5070*/  ISETP.GE.AND P2, PT, R13, R202, PT ;  /* 0x000000ca0d00720c */ /* 0x000fe40003f46270 */
        /* <DEDUP_REMOVED lines=8> */
[----:B------:R-:W-:Y:S02]  /*5100*/  ISETP.GE.AND P1, PT, R12, R201, PT ;  /* 0x000000c90c00720c */ /* 0x000fe40003f26270 */
[----:B------:R-:W-:-:S02]  /*5110*/  ISETP.GE.AND P3, PT, R23, R202, PT ;  /* 0x000000ca1700720c */ /* 0x000fc40003f66270 */
[----:B------:R-:W-:Y:S02]  /*5120*/  FSEL R5, R60, -INF , !P2 ;  /* 0xff8000003c057808 */ /* 0x000fe40005000000 */
[----:B------:R-:W-:Y:S02]  /*5130*/  FSEL R132, R4, -INF , !P1 ;  /* 0xff80000004847808 */ /* 0x000fe40004800000 */
[----:B------:R-:W-:Y:S02]  /*5140*/  ISETP.GT.AND P2, PT, R11, R23, PT ;  /* 0x000000170b00720c */ /* 0x000fe40003f44270 */
[----:B------:R-:W-:Y:S02]  /*5150*/  FSEL R75, R5, -INF , !P3 ;  /* 0xff800000054b7808 */ /* 0x000fe40005800000 */
[----:B------:R-:W-:Y:S02]  /*5160*/  ISETP.GT.AND P1, PT, R9, R13, PT ;  /* 0x0000000d0900720c */ /* 0x000fe40003f24270 */
        /* <DEDUP_REMOVED lines=9> */
[----:B------:R-:W-:Y:S02]  /*5200*/  FSEL R133, R4, -INF , !P1 ;  /* 0xff80000004857808 */ /* 0x000fe40004800000 */
[----:B------:R-:W-:Y:S02]  /*5210*/  ISETP.GT.AND P2, PT, R200, R22, PT ;  /* 0x00000016c800720c */ /* 0x000fe40003f44270 */
[----:B------:R-:W-:Y:S02]  /*5220*/  ISETP.GT.AND P1, PT, R9, R23, PT ;  /* 0x000000170900720c */ /* 0x000fe40003f24270 */
[----:B------:R-:W-:-:S02]  /*5230*/  FSEL R6, R122, -INF , !P4 ;  /* 0xff8000007a067808 */ /* 0x000fc40006000000 */
[----:B------:R-:W-:Y:S02]  /*5240*/  FSEL R5, R49, -INF , !P2 ;  /* 0xff80000031057808 */ /* 0x000fe40005000000 */
[-C--:B------:R-:W-:Y:S02]  /*5250*/  ISETP.GE.AND P4, PT, R22, R202.reuse, PT ;  /* 0x000000ca1600720c */ /* 0x080fe40003f86270 */
[----:B------:R-:W-:Y:S02]  /*5260*/  FSEL R4, R68, -INF , !P1 ;  /* 0xff80000044047808 */ /* 0x000fe40004800000 */
[----:B------:R-:W-:Y:S02]  /*5270*/  ISETP.GE.AND P1, PT, R23, R201, PT ;  /* 0x000000c91700720c */ /* 0x000fe40003f26270 */
[----:B------:R-:W-:Y:S02]  /*5280*/  ISETP.GE.AND P0, PT, R2, R202, PT ;  /* 0x000000ca0200720c */ /* 0x000fe40003f06270 */
[----:B------:R-:W-:-:S02]  /*5290*/  FSEL R138, R5, -INF , !P4 ;  /* 0xff800000058a7808 */ /* 0x000fc40006000000 */
[----:B------:R-:W-:Y:S02]  /*52a0*/  ISETP.GT.AND P4, PT, R9, R22, PT ;  /* 0x000000160900720c */ /* 0x000fe40003f84270 */
[----:B------:R-:W-:Y:S02]  /*52b0*/  FSEL R135, R4, -INF , !P1 ;  /* 0xff80000004877808 */ /* 0x000fe40004800000 */
[-C--:B------:R-:W-:Y:S02]  /*52c0*/  ISETP.GT.AND P1, PT, R11, R24.reuse, PT ;  /* 0x000000180b00720c */ /* 0x080fe40003f24270 */
[----:B------:R-:W-:Y:S02]  /*52d0*/  ISETP.GT.AND P3, PT, R9, R24, PT ;  /* 0x000000180900720c */ /* 0x000fe40003f64270 */
[----:B------:R-:W-:Y:S02]  /*52e0*/  FSEL R18, R6, -INF , !P0 ;  /* 0xff80000006127808 */ /* 0x000fe40004000000 */
[----:B------:R-:W-:-:S02]  /*52f0*/  FSEL R6, R34, -INF , !P4 ;  /* 0xff80000022067808 */ /* 0x000fc40006000000 */
[----:B------:R-:W-:Y:S02]  /*5300*/  ISETP.GT.AND P4, PT, R200, R20, PT ;  /* 0x00000014c800720c */ /* 0x000fe40003f84270 */
[----:B------:R-:W-:Y:S02]  /*5310*/  FSEL R14, R71, -INF , !P1 ;  /* 0xff800000470e7808 */ /* 0x000fe40004800000 */
[----:B------:R-:W-:Y:S02]  /*5320*/  FSEL R4, R56, -INF , !P3 ;  /* 0xff80000038047808 */ /* 0x000fe40005800000 */
[----:B------:R-:W-:Y:S02]  /*5330*/  ISETP.GE.AND P1, PT, R24, R201, PT ;  /* 0x000000c91800720c */ /* 0x000fe40003f26270 */
[----:B------:R-:W-:Y:S02]  /*5340*/  FMNMX3.FTZ R72, R18, R27, R26, !PT ;  /* 0x0000001b12487276 */ /* 0x000fe4000781001a */
[----:B------:R-:W-:-:S02]  /*5350*/  ISETP.GT.AND P0, PT, R200, R21, PT ;  /* 0x00000015c800720c */ /* 0x000fc40003f04270 */
[----:B------:R-:W-:Y:S01]  /*5360*/  FSEL R5, R19, -INF , !P4 ;  /* 0xff80000013057808 */ /* 0x000fe20006000000 */
[----:B------:R-:W-:Y:S01]  /*5370*/  VIADD R19, R2, 0x39 ;  /* 0x0000003902137836 */ /* 0x000fe20000000000 */
[-C--:B------:R-:W-:Y:S02]  /*5380*/  ISETP.GT.AND P3, PT, R9, R2.reuse, PT ;  /* 0x000000020900720c */ /* 0x080fe40003f64270 */
[----:B------:R-:W-:Y:S02]  /*5390*/  FSEL R134, R4, -INF , !P1 ;  /* 0xff80000004867808 */ /* 0x000fe40004800000 */
[----:B------:R-:W-:Y:S02]  /*53a0*/  FMNMX3.FTZ R72, R72, R25, R38, !PT ;  /* 0x0000001948487276 */ /* 0x000fe40007810026 */
[----:B------:R-:W-:Y:S02]  /*53b0*/  FSEL R4, R48, -INF , !P0 ;  /* 0xff80000030047808 */ /* 0x000fe40004000000 */
[----:B------:R-:W-:-:S02]  /*53c0*/  ISETP.GT.AND P6, PT, R10, R2, PT ;  /* 0x000000020a00720c */ /* 0x000fc40003fc4270 */
[C---:B------:R-:W-:Y:S02]  /*53d0*/  ISETP.GE.AND P5, PT, R2.reuse, R204, PT ;  /* 0x000000cc0200720c */ /* 0x040fe40003fa6270 */
[C---:B------:R-:W-:Y:S02]  /*53e0*/  ISETP.GE.AND P2, PT, R2.reuse, R201, PT ;  /* 0x000000c90200720c */ /* 0x040fe40003f46270 */
[----:B------:R-:W-:Y:S02]  /*53f0*/  ISETP.GT.AND P1, PT, R11, R2, PT ;  /* 0x000000020b00720c */ /* 0x000fe40003f24270 */
[----:B------:R-:W-:Y:S02]  /*5400*/  ISETP.GE.AND P0, PT, R2, R203, PT ;  /* 0x000000cb0200720c */ /* 0x000fe40003f06270 */
[----:B------:R-:W-:Y:S02]  /*5410*/  FSEL R2, R120, -INF , !P3 ;  /* 0xff80000078027808 */ /* 0x000fe40005800000 */
[----:B------:R-:W-:-:S02]  /*5420*/  FMNMX3.FTZ R72, R72, R36, R37, !PT ;  /* 0x0000002448487276 */ /* 0x000fc40007810025 */
[----:B------:R-:W-:Y:S02]  /*5430*/  ISETP.GT.AND P3, PT, R200, R19, PT ;  /* 0x00000013c800720c */ /* 0x000fe40003f64270 */
[-C--:B------:R-:W-:Y:S02]  /*5440*/  ISETP.GE.AND P4, PT, R21, R202.reuse, PT ;  /* 0x000000ca1500720c */ /* 0x080fe40003f86270 */
[----:B------:R-:W-:Y:S02]  /*5450*/  FSEL R34, R2, -INF , !P2 ;  /* 0xff80000002227808 */ /* 0x000fe40005000000 */
[----:B------:R-:W-:Y:S02]  /*5460*/  FMNMX3.FTZ R72, R72, R69, R74, !PT ;  /* 0x0000004548487276 */ /* 0x000fe4000781004a */
[----:B------:R-:W-:Y:S02]  /*5470*/  ISETP.GE.AND P2, PT, R19, R202, PT ;  /* 0x000000ca1300720c */ /* 0x000fe40003f46270 */
[----:B------:R-:W-:-:S02]  /*5480*/  FSEL R2, R30, -INF , !P3 ;  /* 0xff8000001e027808 */ /* 0x000fc40005800000 */
[----:B------:R-:W-:Y:S02]  /*5490*/  FSEL R136, R4, -INF , !P4 ;  /* 0xff80000004887808 */ /* 0x000fe40006000000 */
[----:B------:R-:W-:Y:S02]  /*54a0*/  ISETP.GE.AND P4, PT, R20, R202, PT ;  /* 0x000000ca1400720c */ /* 0x000fe40003f86270 */
[----:B------:R-:W-:Y:S02]  /*54b0*/  FMNMX3.FTZ R72, R72, R100, R75, !PT ;  /* 0x0000006448487276 */ /* 0x000fe4000781004b */
[----:B------:R-:W-:Y:S02]  /*54c0*/  FSEL R139, R2, -INF , !P2 ;  /* 0xff800000028b7808 */ /* 0x000fe40005000000 */
[----:B------:R-:W-:Y:S02]  /*54d0*/  FMNMX3.FTZ R2, R34, R45, R44, !PT ;  /* 0x0000002d22027276 */ /* 0x000fe4000781002c */
[----:B------:R-:W-:-:S02]  /*54e0*/  ISETP.GT.AND P3, PT, R11, R22, PT ;  /* 0x000000160b00720c */ /* 0x000fc40003f64270 */
[----:B------:R-:W-:Y:S02]  /*54f0*/  FSEL R137, R5, -INF , !P4 ;  /* 0xff80000005897808 */ /* 0x000fe40006000000 */
[----:B------:R-:W-:Y:S02]  /*5500*/  FMNMX3.FTZ R72, R72, R128, R138, !PT ;  /* 0x0000008048487276 */ /* 0x000fe4000781008a */
[----:B------:R-:W-:Y:S02]  /*5510*/  FMNMX3.FTZ R2, R2, R43, R64, !PT ;  /* 0x0000002b02027276 */ /* 0x000fe40007810040 */
[----:B------:R-:W-:Y:S02]  /*5520*/  ISETP.GT.AND P2, PT, R9, R21, PT ;  /* 0x000000150900720c */ /* 0x000fe40003f44270 */
[----:B------:R-:W-:Y:S02]  /*5530*/  FSEL R7, R40, -INF , !P3 ;  /* 0xff80000028077808 */ /* 0x000fe40005800000 */
[----:B------:R-:W-:-:S02]  /*5540*/  FMNMX3.FTZ R72, R72, R136, R137, !PT ;  /* 0x0000008848487276 */ /* 0x000fc40007810089 */
[----:B------:R-:W-:Y:S02]  /*5550*/  ISETP.GT.AND P3, PT, R9, R20, PT ;  /* 0x000000140900720c */ /* 0x000fe40003f64270 */
[----:B------:R-:W-:Y:S02]  /*5560*/  FMNMX3.FTZ R2, R2, R59, R88, !PT ;  /* 0x0000003b02027276 */ /* 0x000fe40007810058 */
[-C--:B------:R-:W-:Y:S02]  /*5570*/  ISETP.GE.AND P4, PT, R22, R201.reuse, PT ;  /* 0x000000c91600720c */ /* 0x080fe40003f86270 */
[----:B------:R-:W-:Y:S02]  /*5580*/  FSEL R5, R42, -INF , !P2 ;  /* 0xff8000002a057808 */ /* 0x000fe40005000000 */
[----:B------:R-:W-:Y:S02]  /*5590*/  FMNMX.FTZ R72, R139, R72, !PT ;  /* 0x000000488b487209 */ /* 0x000fe40007810000 */
[----:B------:R-:W-:-:S02]  /*55a0*/  ISETP.GE.AND P2, PT, R20, R201, PT ;  /* 0x000000c91400720c */ /* 0x000fc40003f46270 */
[----:B------:R-:W-:Y:S02]  /*55b0*/  FSEL R4, R31, -INF , !P3 ;  /* 0xff8000001f047808 */ /* 0x000fe40005800000 */
[----:B------:R-:W-:Y:S02]  /*55c0*/  FMNMX3.FTZ R2, R2, R39, R132, !PT ;  /* 0x0000002702027276 */ /* 0x000fe40007810084 */
[----:B------:R-:W-:Y:S02]  /*55d0*/  FSEL R163, R6, -INF , !P4 ;  /* 0xff80000006a37808 */ /* 0x000fe40006000000 */
[----:B------:R-:W-:Y:S01]  /*55e0*/  ISETP.GE.AND P4, PT, R21, R201, PT ;  /* 0x000000c91500720c */ /* 0x000fe20003f86270 */
[----:B------:R-:W1:Y:S01]  /*55f0*/  SHFL.BFLY PT, R6, R72, 0x2, 0x1f ;  /* 0x0c401f0048067f89 */ /* 0x000e6200000e0000 */
        /* <DEDUP_REMOVED lines=12> */
[-C--:B------:R-:W-:Y:S02]  /*56c0*/  ISETP.GE.AND P2, PT, R13, R203.reuse, PT ;  /* 0x000000cb0d00720c */ /* 0x080fe40003f46270 */
[----:B------:R-:W-:Y:S01]  /*56d0*/  ISETP.GE.AND P1, PT, R24, R203, PT ;  /* 0x000000cb1800720c */ /* 0x000fe20003f26270 */
[----:B------:R-:W3:Y:S01]  /*56e0*/  SHFL.BFLY PT, R73, R2, 0x2, 0x1f ;  /* 0x0c401f0002497f89 */ /* 0x000ee200000e0000 */
[----:B------:R-:W-:-:S02]  /*56f0*/  FMNMX3.FTZ R4, R30, R50, R51, !PT ;  /* 0x000000321e047276 */ /* 0x000fc40007810033 */
[----:B------:R-:W-:Y:S02]  /*5700*/  FSEL R109, R16, -INF , !P2 ;  /* 0xff800000106d7808 */ /* 0x000fe40005000000 */
[----:B------:R-:W-:Y:S02]  /*5710*/  FSEL R129, R14, -INF , !P1 ;  /* 0xff8000000e817808 */ /* 0x000fe40004800000 */
[----:B------:R-:W-:Y:S02]  /*5720*/  ISETP.GE.AND P2, PT, R23, R203, PT ;  /* 0x000000cb1700720c */ /* 0x000fe40003f46270 */
[----:B------:R-:W-:Y:S02]  /*5730*/  ISETP.GT.AND P1, PT, R11, R21, PT ;  /* 0x000000150b00720c */ /* 0x000fe40003f24270 */
[----:B------:R-:W-:Y:S02]  /*5740*/  ISETP.GE.AND P3, PT, R12, R203, PT ;  /* 0x000000cb0c00720c */ /* 0x000fe40003f66270 */
[----:B------:R-:W-:-:S02]  /*5750*/  FMNMX3.FTZ R4, R4, R53, R90, !PT ;  /* 0x0000003504047276 */ /* 0x000fc4000781005a */
[-C--:B------:R-:W-:Y:S02]  /*5760*/  ISETP.GE.AND P0, PT, R22, R203.reuse, PT ;  /* 0x000000cb1600720c */ /* 0x080fe40003f06270 */
[----:B-1----:R-:W-:Y:S02]  /*5770*/  FMNMX.FTZ R72, R72, R6, !PT ;  /* 0x0000000648487209 */ /* 0x002fe40007810000 */
[----:B------:R-:W-:Y:S02]  /*5780*/  FSEL R111, R15, -INF , !P2 ;  /* 0xff8000000f6f7808 */ /* 0x000fe40005000000 */
[----:B------:R-:W-:Y:S02]  /*5790*/  FSEL R6, R46, -INF , !P1 ;  /* 0xff8000002e067808 */ /* 0x000fe40004800000 */
[----:B------:R-:W-:Y:S02]  /*57a0*/  FSEL R110, R17, -INF , !P3 ;  /* 0xff800000116e7808 */ /* 0x000fe40005800000 */
[----:B------:R-:W-:-:S02]  /*57b0*/  ISETP.GE.AND P2, PT, R21, R203, PT ;  /* 0x000000cb1500720c */ /* 0x000fc40003f46270 */
[----:B------:R-:W-:Y:S02]  /*57c0*/  FMNMX3.FTZ R4, R4, R91, R101, !PT ;  /* 0x0000005b04047276 */ /* 0x000fe40007810065 */
[----:B------:R-:W-:Y:S02]  /*57d0*/  FSEL R164, R7, -INF , !P0 ;  /* 0xff80000007a47808 */ /* 0x000fe40004000000 */
[----:B------:R-:W-:Y:S02]  /*57e0*/  ISETP.GT.AND P0, PT, R11, R20, PT ;  /* 0x000000140b00720c */ /* 0x000fe40003f04270 */
[----:B------:R-:W-:Y:S02]  /*57f0*/  FSEL R166, R6, -INF , !P2 ;  /* 0xff80000006a67808 */ /* 0x000fe40005000000 */
[----:B------:R-:W-:Y:S01]  /*5800*/  FMNMX3.FTZ R4, R4, R41, R110, !PT ;  /* 0x0000002904047276 */ /* 0x000fe2000781006e */
[----:B------:R-:W1:Y:S01]  /*5810*/  SHFL.BFLY PT, R6, R72, 0x1, 0x1f ;  /* 0x0c201f0048067f89 */ /* 0x000e6200000e0000 */
[----:B------:R-:W-:-:S02]  /*5820*/  ISETP.GE.AND P1, PT, R20, R203, PT ;  /* 0x000000cb1400720c */ /* 0x000fc40003f26270 */
[----:B------:R-:W-:Y:S02]  /*5830*/  FSEL R5, R33, -INF , !P0 ;  /* 0xff80000021057808 */ /* 0x000fe40004000000 */
[----:B------:R-:W-:Y:S02]  /*5840*/  ISETP.GT.AND P0, PT, R11, R19, PT ;  /* 0x000000130b00720c */ /* 0x000fe40003f04270 */
[----:B------:R-:W-:Y:S02]  /*5850*/  FMNMX3.FTZ R4, R4, R109, R111, !PT ;  /* 0x0000006d04047276 */ /* 0x000fe4000781006f */
[----:B------:R-:W-:Y:S02]  /*5860*/  FSEL R174, R5, -INF , !P1 ;  /* 0xff80000005ae7808 */ /* 0x000fe40004800000 */
[----:B------:R-:W-:Y:S02]  /*5870*/  FSEL R5, R35, -INF , !P0 ;  /* 0xff80000023057808 */ /* 0x000fe40004000000 */
[----:B------:R-:W-:-:S02]  /*5880*/  ISETP.GE.AND P0, PT, R19, R203, PT ;  /* 0x000000cb1300720c */ /* 0x000fc40003f06270 */
[----:B------:R-:W-:Y:S02]  /*5890*/  FMNMX3.FTZ R4, R4, R129, R164, !PT ;  /* 0x0000008104047276 */ /* 0x000fe400078100a4 */
[----:B------:R-:W-:Y:S02]  /*58a0*/  ISETP.GE.AND P4, PT, R8, R204, PT ;  /* 0x000000cc0800720c */ /* 0x000fe40003f86270 */
[----:B---3--:R-:W-:Y:S02]  /*58b0*/  FMNMX.FTZ R73, R2, R73, !PT ;  /* 0x0000004902497209 */ /* 0x008fe40007810000 */
[----:B------:R-:W-:Y:S02]  /*58c0*/  FSEL R178, R5, -INF , !P0 ;  /* 0xff80000005b27808 */ /* 0x000fe40004000000 */
[----:B------:R-:W-:Y:S02]  /*58d0*/  FMNMX3.FTZ R2, R4, R166, R174, !PT ;  /* 0x000000a604027276 */ /* 0x000fe400078100ae */
[----:B------:R-:W-:-:S02]  /*58e0*/  FSEL R68, R28, -INF , !P4 ;  /* 0xff8000001c447808 */ /* 0x000fc40006000000 */
[----:B------:R-:W-:Y:S02]  /*58f0*/  ISETP.GT.AND P4, PT, R10, R23, PT ;  /* 0x000000170a00720c */ /* 0x000fe40003f84270 */
[----:B------:R-:W-:Y:S02]  /*5900*/  FMNMX.FTZ R2, R178, R2, !PT ;  /* 0x00000002b2027209 */ /* 0x000fe40007810000 */
[----:B------:R-:W-:Y:S02]  /*5910*/  ISETP.GT.AND P2, PT, R10, R13, PT ;  /* 0x0000000d0a00720c */ /* 0x000fe40003f44270 */
[----:B------:R-:W-:Y:S01]  /*5920*/  ISETP.GE.AND P1, PT, R13, R204, PT ;  /* 0x000000cc0d00720c */ /* 0x000fe20003f26270 */
[----:B------:R-:W3:Y:S01]  /*5930*/  SHFL.BFLY PT, R7, R2, 0x2, 0x1f ;  /* 0x0c401f0002077f89 */ /* 0x000ee200000e0000 */
[----:B------:R-:W-:Y:S02]  /*5940*/  FSEL R13, R62, -INF , !P4 ;  /* 0xff8000003e0d7808 */ /* 0x000fe40006000000 */
[----:B------:R-:W-:-:S02]  /*5950*/  ISETP.GT.AND P4, PT, R10, R21, PT ;  /* 0x000000150a00720c */ /* 0x000fc40003f84270 */
[----:B------:R-:W-:Y:S02]  /*5960*/  FSEL R4, R123, -INF , !P6 ;  /* 0xff8000007b047808 */ /* 0x000fe40007000000 */
[----:B------:R-:W-:Y:S02]  /*5970*/  FSEL R17, R57, -INF , !P4 ;  /* 0xff80000039117808 */ /* 0x000fe40006000000 */
[----:B-1----:R-:W-:Y:S02]  /*5980*/  FMNMX.FTZ R72, R72, R6, !PT ;  /* 0x0000000648487209 */ /* 0x002fe40007810000 */
[----:B------:R-:W-:Y:S02]  /*5990*/  ISETP.GE.AND P3, PT, R12, R204, PT ;  /* 0x000000cc0c00720c */ /* 0x000fe40003f66270 */
[----:B------:R-:W-:Y:S01]  /*59a0*/  ISETP.GT.AND P0, PT, R10, R24, PT ;  /* 0x000000180a00720c */ /* 0x000fe20003f04270 */
[----:B--2---:R-:W-:Y:S01]  /*59b0*/  FMUL.FTZ R8, R72, UR6 ;  /* 0x0000000648087c20 */ /* 0x004fe20008410000 */
[----:B------:R-:W-:Y:S01]  /*59c0*/  ISETP.GE.AND P4, PT, R24, R204, PT ;  /* 0x000000cc1800720c */ /* 0x000fe20003f86270 */
[----:B------:R-:W1:Y:S01]  /*59d0*/  SHFL.BFLY PT, R12, R73, 0x1, 0x1f ;  /* 0x0c201f00490c7f89 */ /* 0x000e6200000e0000 */
[----:B------:R-:W-:-:S02]  /*59e0*/  FSEL R24, R4, -INF , !P5 ;  /* 0xff80000004187808 */ /* 0x000fc40006800000 */
[----:B------:R-:W-:Y:S02]  /*59f0*/  FSEL R131, R29, -INF , !P3 ;  /* 0xff8000001d837808 */ /* 0x000fe40005800000 */
[----:B------:R-:W-:Y:S02]  /*5a00*/  FSETP.NEU.FTZ.AND P3, PT, R72, -INF , PT ;  /* 0xff8000004800780b */ /* 0x000fe40003f7d000 */
[----:B------:R-:W-:Y:S02]  /*5a10*/  FMNMX3.FTZ R4, R24, R55, R54, !PT ;  /* 0x0000003718047276 */ /* 0x000fe40007810036 */
[----:B------:R-:W-:Y:S02]  /*5a20*/  FSEL R5, R112, -INF , !P2 ;  /* 0xff80000070057808 */ /* 0x000fe40005000000 */
[----:B------:R-:W-:Y:S02]  /*5a30*/  ISETP.GT.AND P2, PT, R10, R22, PT ;  /* 0x000000160a00720c */ /* 0x000fe40003f44270 */
[----:B------:R-:W-:-:S02]  /*5a40*/  FSEL R8, R8, RZ, P3 ;  /* 0x000000ff08087208 */ /* 0x000fc40001800000 */
[----:B------:R-:W-:Y:S02]  /*5a50*/  FMNMX3.FTZ R4, R4, R65, R142, !PT ;  /* 0x0000004104047276 */ /* 0x000fe4000781008e */
[----:B------:R-:W-:Y:S02]  /*5a60*/  FSEL R16, R58, -INF , !P2 ;  /* 0xff8000003a107808 */ /* 0x000fe40005000000 */
[----:B------:R-:W-:Y:S02]  /*5a70*/  FSEL R14, R63, -INF , !P0 ;  /* 0xff8000003f0e7808 */ /* 0x000fe40004000000 */
[----:B------:R-:W-:Y:S02]  /*5a80*/  ISETP.GT.AND P2, PT, R10, R20, PT ;  /* 0x000000140a00720c */ /* 0x000fe40003f44270 */
[----:B------:R-:W-:Y:S02]  /*5a90*/  ISETP.GE.AND P0, PT, R23, R204, PT ;  /* 0x000000cc1700720c */ /* 0x000fe40003f06270 */
[----:B------:R-:W-:Y:S01]  /*5aa0*/  FSEL R225, R5, -INF , !P1 ;  /* 0xff80000005e17808 */ /* 0x000fe20004800000 */
[----:B------:R-:W-:Y:S01]  /*5ab0*/  FFMA.FTZ R5, R18, UR6, -R8 ;  /* 0x0000000612057c23 */ /* 0x000fe20008010808 */
[----:B------:R-:W-:-:S02]  /*5ac0*/  FMNMX3.FTZ R4, R4, R141, R140, !PT ;  /* 0x0000008d04047276 */ /* 0x000fc4000781008c */
[----:B------:R-:W-:Y:S01]  /*5ad0*/  FSEL R15, R47, -INF , !P2 ;  /* 0xff8000002f0f7808 */ /* 0x000fe20005000000 */
[----:B------:R2:W-:Y:S01]  /*5ae0*/  MUFU.EX2 R223, R5 ;  /* 0x0000000500df7308 */ /* 0x0005e20000000800 */
[----:B------:R-:W-:Y:S02]  /*5af0*/  ISETP.GE.AND P2, PT, R22, R204, PT ;  /* 0x000000cc1600720c */ /* 0x000fe40003f46270 */
[----:B------:R-:W-:Y:S02]  /*5b00*/  FSEL R108, R13, -INF , !P0 ;  /* 0xff8000000d6c7808 */ /* 0x000fe40004000000 */
[----:B------:R-:W-:Y:S02]  /*5b10*/  FMNMX3.FTZ R4, R4, R68, R131, !PT ;  /* 0x0000004404047276 */ /* 0x000fe40007810083 */
[----:B---3--:R-:W-:Y:S02]  /*5b20*/  FMNMX.FTZ R2, R2, R7, !PT ;  /* 0x0000000702027209 */ /* 0x008fe40007810000 */
[----:B------:R-:W-:-:S02]  /*5b30*/  ISETP.GE.AND P6, PT, R21, R204, PT ;  /* 0x000000cc1500720c */ /* 0x000fc40003fc6270 */
[----:B------:R-:W-:Y:S01]  /*5b40*/  ISETP.GE.AND P5, PT, R20, R204, PT ;  /* 0x000000cc1400720c */ /* 0x000fe20003fa6270 */
[----:B------:R-:W3:Y:S01]  /*5b50*/  SHFL.BFLY PT, R70, R2, 0x1, 0x1f ;  /* 0x0c201f0002467f89 */ /* 0x000ee200000e0000 */
[----:B------:R-:W-:Y:S02]  /*5b60*/  FSEL R14, R14, -INF , !P4 ;  /* 0xff8000000e0e7808 */ /* 0x000fe40006000000 */
[----:B------:R-:W-:Y:S01]  /*5b70*/  FSEL R130, R16, -INF , !P2 ;  /* 0xff80000010827808 */ /* 0x000fe20005000000 */
[----:B--2---:R-:W-:Y:S01]  /*5b80*/  FFMA.FTZ R5, R27, UR6, -R8 ;  /* 0x000000061b057c23 */ /* 0x004fe20008010808 */
[----:B------:R-:W-:Y:S02]  /*5b90*/  FMNMX3.FTZ R4, R4, R225, R108, !PT ;  /* 0x000000e104047276 */ /* 0x000fe4000781006c */
[----:B------:R-:W-:Y:S01]  /*5ba0*/  ISETP.GT.AND P3, PT, R10, R19, PT ;  /* 0x000000130a00720c */ /* 0x000fe20003f64270 */
[----:B------:R2:W4:Y:S01]  /*5bb0*/  MUFU.EX2 R221, R5 ;  /* 0x0000000500dd7308 */ /* 0x0005220000000800 */
[----:B------:R-:W-:-:S02]  /*5bc0*/  FSEL R162, R17, -INF , !P6 ;  /* 0xff80000011a27808 */ /* 0x000fc40007000000 */
[----:B------:R-:W-:Y:S02]  /*5bd0*/  FSEL R161, R15, -INF , !P5 ;  /* 0xff8000000fa17808 */ /* 0x000fe40006800000 */
[----:B------:R-:W-:Y:S02]  /*5be0*/  FMNMX3.FTZ R4, R4, R14, R130, !PT ;  /* 0x0000000e04047276 */ /* 0x000fe40007810082 */
[----:B------:R-:W-:Y:S02]  /*5bf0*/  ISETP.GE.AND P1, PT, R19, R204, PT ;  /* 0x000000cc1300720c */ /* 0x000fe40003f26270 */
[----:B------:R-:W-:Y:S02]  /*5c00*/  FSEL R6, R52, -INF , !P3 ;  /* 0xff80000034067808 */ /* 0x000fe40005800000 */
[----:B-1----:R-:W-:Y:S02]  /*5c10*/  FMNMX.FTZ R73, R73, R12, !PT ;  /* 0x0000000c49497209 */ /* 0x002fe40007810000 */
[----:B------:R-:W-:-:S02]  /*5c20*/  FSEL R226, R6, -INF , !P1 ;  /* 0xff80000006e27808 */ /* 0x000fc40004800000 */
[----:B---3--:R-:W-:Y:S01]  /*5c30*/  FMNMX.FTZ R70, R2, R70, !PT ;  /* 0x0000004602467209 */ /* 0x008fe20007810000 */
[C---:B------:R-:W-:Y:S01]  /*5c40*/  FMUL.FTZ R13, R73.reuse, UR6 ;  /* 0x00000006490d7c20 */ /* 0x040fe20008410000 */
[----:B--2---:R-:W-:Y:S01]  /*5c50*/  FFMA.FTZ R5, R26, UR6, -R8 ;  /* 0x000000061a057c23 */ /* 0x004fe20008010808 */
[----:B------:R-:W-:Y:S02]  /*5c60*/  FSETP.NEU.FTZ.AND P0, PT, R73, -INF , PT ;  /* 0xff8000004900780b */ /* 0x000fe40003f1d000 */
[C---:B------:R-:W-:Y:S01]  /*5c70*/  FMUL.FTZ R12, R70.reuse, UR6 ;  /* 0x00000006460c7c20 */ /* 0x040fe20008410000 */
[----:B------:R1:W-:Y:S01]  /*5c80*/  MUFU.EX2 R222, R5 ;  /* 0x0000000500de7308 */ /* 0x0003e20000000800 */
[----:B------:R-:W-:Y:S02]  /*5c90*/  FSEL R13, R13, RZ, P0 ;  /* 0x000000ff0d0d7208 */ /* 0x000fe40000000000 */
[----:B------:R-:W-:Y:S02]  /*5ca0*/  FSETP.NEU.FTZ.AND P0, PT, R70, -INF , PT ;  /* 0xff8000004600780b */ /* 0x000fe40003f1d000 */
[----:B----4-:R-:W-:Y:S01]  /*5cb0*/  F2FP.F16.F32.PACK_AB R16, R221, R223 ;  /* 0x000000dfdd10723e */ /* 0x010fe200000000ff */
[----:B------:R-:W-:Y:S01]  /*5cc0*/  FFMA.FTZ R2, R45, UR6, -R13 ;  /* 0x000000062d027c23 */ /* 0x000fe2000801080d */
[----:B------:R-:W-:-:S03]  /*5cd0*/  FSEL R12, R12, RZ, P0 ;  /* 0x000000ff0c0c7208 */ /* 0x000fc60000000000 */
[----:B------:R2:W-:Y:S01]  /*5ce0*/  MUFU.EX2 R216, R2 ;  /* 0x0000000200d87308 */ /* 0x0005e20000000800 */
[----:B-1----:R-:W-:Y:S01]  /*5cf0*/  FMNMX3.FTZ R5, R4, R162, R161, !PT ;  /* 0x000000a204057276 */ /* 0x002fe200078100a1 */
[----:B------:R-:W-:-:S06]  /*5d00*/  FFMA.FTZ R4, R25, UR6, -R8 ;  /* 0x0000000619047c23 */ /* 0x000fcc0008010808 */
[----:B------:R1:W3:Y:S01]  /*5d10*/  MUFU.EX2 R220, R4 ;  /* 0x0000000400dc7308 */ /* 0x0002e20000000800 */
[----:B--2---:R-:W-:-:S07]  /*5d20*/  FFMA.FTZ R2, R44, UR6, -R13 ;  /* 0x000000062c027c23 */ /* 0x004fce000801080d */
[----:B------:R2:W-:Y:S01]  /*5d30*/  MUFU.EX2 R217, R2 ;  /* 0x0000000200d97308 */ /* 0x0005e20000000800 */
[----:B-1----:R-:W-:Y:S01]  /*5d40*/  FMNMX.FTZ R4, R226, R5, !PT ;  /* 0x00000005e2047209 */ /* 0x002fe20007810000 */
[----:B------:R-:W-:Y:S01]  /*5d50*/  FFMA.FTZ R5, R34, UR6, -R13 ;  /* 0x0000000622057c23 */ /* 0x000fe2000801080d */
[----:B---3--:R-:W-:-:S03]  /*5d60*/  F2FP.F16.F32.PACK_AB R18, R220, R222 ;  /* 0x000000dedc12723e */ /* 0x008fc600000000ff */
[----:B------:R-:W1:Y:S02]  /*5d70*/  SHFL.BFLY PT, R6, R4, 0x2, 0x1f ;  /* 0x0c401f0004067f89 */ /* 0x000e6400000e0000 */
[----:B------:R3:W-:Y:S01]  /*5d80*/  MUFU.EX2 R218, R5 ;  /* 0x0000000500da7308 */ /* 0x0007e20000000800 */
[----:B--2---:R-:W-:-:S07]  /*5d90*/  FFMA.FTZ R2, R43, UR6, -R13 ;  /* 0x000000062b027c23 */ /* 0x004fce000801080d */
[----:B------:R2:W4:Y:S01]  /*5da0*/  MUFU.EX2 R219, R2 ;  /* 0x0000000200db7308 */ /* 0x0005220000000800 */
[----:B---3--:R-:W-:-:S07]  /*5db0*/  FFMA.FTZ R5, R30, UR6, -R12 ;  /* 0x000000061e057c23 */ /* 0x008fce000801080c */
[----:B------:R3:W-:Y:S01]  /*5dc0*/  MUFU.EX2 R211, R5 ;  /* 0x0000000500d37308 */ /* 0x0007e20000000800 */
[----:B-1----:R-:W-:Y:S01]  /*5dd0*/  FMNMX.FTZ R4, R4, R6, !PT ;  /* 0x0000000604047209 */ /* 0x002fe20007810000 */
[----:B--2---:R-:W-:Y:S01]  /*5de0*/  IMAD.IADD R2, R125, 0x1, R124 ;  /* 0x000000017d027824 */ /* 0x004fe200078e027c */
[----:B----4-:R-:W-:-:S04]  /*5df0*/  F2FP.F16.F32.PACK_AB R6, R219, R217 ;  /* 0x000000d9db06723e */ /* 0x010fc800000000ff */
[----:B------:R-:W-:Y:S01]  /*5e00*/  LEA R188, R2, UR5, 0x1 ;  /* 0x0000000502bc7c11 */ /* 0x000fe2000f8e08ff */
[----:B------:R-:W-:-:S04]  /*5e10*/  FFMA.FTZ R2, R50, UR6, -R12 ;  /* 0x0000000632027c23 */ /* 0x000fc8000801080c */
[--C-:B------:R-:W-:Y:S01]  /*5e20*/  IMAD.IADD R189, R3, 0x1, R188.reuse ;  /* 0x0000000103bd7824 */ /* 0x100fe200078e02bc */
[----:B------:R1:W2:Y:S01]  /*5e30*/  MUFU.EX2 R209, R2 ;  /* 0x0000000200d17308 */ /* 0x0002a20000000800 */
[C---:B------:R-:W-:Y:S01]  /*5e40*/  IMAD.IADD R193, R0.reuse, 0x1, R188 ;  /* 0x0000000100c17824 */ /* 0x040fe200078e02bc */
[----:B---3--:R-:W3:Y:S01]  /*5e50*/  SHFL.BFLY PT, R5, R4, 0x1, 0x1f ;  /* 0x0c201f0004057f89 */ /* 0x008ee200000e0000 */
[----:B------:R-:W-:Y:S02]  /*5e60*/  IMAD.IADD R192, R0, 0x1, R189 ;  /* 0x0000000100c07824 */ /* 0x000fe400078e02bd */
[--C-:B------:R-:W-:Y:S01]  /*5e70*/  FFMA.FTZ R0, R53, UR6, -R12.reuse ;  /* 0x0000000635007c23 */ /* 0x100fe2000801080c */
[----:B------:R-:W-:Y:S01]  /*5e80*/  FADD.FTZ R3, R223, R221 ;  /* 0x000000dddf037221 */ /* 0x000fe20000010000 */
[----:B------:R-:W4:Y:S02]  /*5e90*/  LDSM.16.MT88.4 R28, [R193+0x6000] ;  /* 0x00600000c11c783b */ /* 0x000f240000004200 */
[----:B------:R5:W-:Y:S01]  /*5ea0*/  MUFU.EX2 R213, R0 ;  /* 0x0000000000d57308 */ /* 0x000be20000000800 */
[----:B------:R-:W-:Y:S01]  /*5eb0*/  FADD.FTZ R3, R222, R3 ;  /* 0x00000003de037221 */ /* 0x000fe20000010000 */
[----:B------:R-:W4:Y:S04]  /*5ec0*/  LDSM.16.MT88.4 R20, [R188+0x6000] ;  /* 0x00600000bc14783b */ /* 0x000f280000004200 */
[----:B------:R-:W4:Y:S01]  /*5ed0*/  LDSM.16.MT88.4 R32, [R189+0x6000] ;  /* 0x00600000bd20783b */ /* 0x000f220000004200 */
[----:B-1----:R-:W-:-:S03]  /*5ee0*/  FFMA.FTZ R2, R51, UR6, -R12 ;  /* 0x0000000633027c23 */ /* 0x002fc6000801080c */
[----:B------:R-:W1:Y:S01]  /*5ef0*/  LDSM.16.MT88.4 R44, [R192+0x6000] ;  /* 0x00600000c02c783b */ /* 0x000e620000004200 */
[----:B------:R2:W2:Y:S01]  /*5f00*/  MUFU.EX2 R210, R2 ;  /* 0x0000000200d27308 */ /* 0x0004a20000000800 */
[----:B-----5:R-:W-:Y:S01]  /*5f10*/  FFMA.FTZ R0, R38, UR6, -R8 ;  /* 0x0000000626007c23 */ /* 0x020fe20008010808 */
[----:B---3--:R-:W-:Y:S02]  /*5f20*/  FMNMX.FTZ R71, R4, R5, !PT ;  /* 0x0000000504477209 */ /* 0x008fe40007810000 */
[----:B------:R-:W-:-:S04]  /*5f30*/  F2FP.F16.F32.PACK_AB R4, R216, R218 ;  /* 0x000000dad804723e */ /* 0x000fc800000000ff */
[----:B------:R3:W-:Y:S01]  /*5f40*/  MUFU.EX2 R212, R0 ;  /* 0x0000000000d47308 */ /* 0x0007e20000000800 */
[----:B------:R-:W-:Y:S02]  /*5f50*/  FSETP.NEU.FTZ.AND P0, PT, R71, -INF , PT ;  /* 0xff8000004700780b */ /* 0x000fe40003f1d000 */
[----:B--2---:R-:W-:Y:S01]  /*5f60*/  F2FP.F16.F32.PACK_AB R5, R209, R211 ;  /* 0x000000d3d105723e */ /* 0x004fe200000000ff */
[----:B------:R-:W-:Y:S01]  /*5f70*/  FMUL.FTZ R2, R71, UR6 ;  /* 0x0000000647027c20 */ /* 0x000fe20008410000 */
[----:B------:R-:W-:Y:S01]  /*5f80*/  F2FP.F16.F32.PACK_AB R7, R213, R210 ;  /* 0x000000d2d507723e */ /* 0x000fe200000000ff */
[----:B---3--:R-:W-:-:S06]  /*5f90*/  FFMA.FTZ R0, R36, UR6, -R8 ;  /* 0x0000000624007c23 */ /* 0x008fcc0008010808 */
[C---:B----4-:R-:W-:Y:S01]  /*5fa0*/  HMMA.16816.F32 R76, R4.reuse, R28, RZ ;  /* 0x0000001c044c723c */ /* 0x050fe200000018ff */
[----:B------:R2:W-:Y:S07]  /*5fb0*/  MUFU.EX2 R214, R0 ;  /* 0x0000000000d67308 */ /* 0x0005ee0000000800 */
[C---:B------:R-:W-:Y:S08]  /*5fc0*/  HMMA.16816.F32 R84, R4.reuse, R20, RZ ;  /* 0x000000140454723c */ /* 0x040ff000000018ff */
[----:B------:R-:W-:Y:S01]  /*5fd0*/  HMMA.16816.F32 R60, R4, R32, RZ ;  /* 0x00000020043c723c */ /* 0x000fe200000018ff */
[----:B--2---:R-:W-:Y:S01]  /*5fe0*/  FSEL R0, R2, RZ, P0 ;  /* 0x000000ff02007208 */ /* 0x004fe20000000000 */
[----:B------:R-:W-:Y:S01]  /*5ff0*/  FFMA.FTZ R2, R37, UR6, -R8 ;  /* 0x0000000625027c23 */ /* 0x000fe20008010808 */
[----:B------:R-:W-:-:S05]  /*6000*/  ISETP.GT.U32.AND P0, PT, R224, R245, PT ;  /* 0x000000f5e000720c */ /* 0x000fca0003f04070 */
[C---:B------:R-:W-:Y:S01]  /*6010*/  HMMA.16816.F32 R80, R4.reuse, R22, RZ ;  /* 0x000000160450723c */ /* 0x040fe200000018ff */
[----:B------:R2:W-:Y:S07]  /*6020*/  MUFU.EX2 R215, R2 ;  /* 0x0000000200d77308 */ /* 0x0005ee0000000800 */
[----:B-1----:R-:W-:Y:S01]  /*6030*/  HMMA.16816.F32 R48, R4, R46, RZ ;  /* 0x0000002e0430723c */ /* 0x002fe200000018ff */
[--C-:B--2---:R-:W-:Y:S02]  /*6040*/  FFMA.FTZ R2, R24, UR6, -R0.reuse ;  /* 0x0000000618027c23 */ /* 0x104fe40008010800 */
[----:B------:R-:W1:Y:S02]  /*6050*/  LDSM.16.MT88.4 R24, [R188+0x6800] ;  /* 0x00680000bc18783b */ /* 0x000e640000004200 */
[----:B------:R2:W-:Y:S02]  /*6060*/  MUFU.EX2 R179, R2 ;  /* 0x0000000200b37308 */ /* 0x0005e40000000800 */
[----:B--2---:R-:W-:-:S06]  /*6070*/  FFMA.FTZ R2, R55, UR6, -R0 ;  /* 0x0000000637027c23 */ /* 0x004fcc0008010800 */
[----:B------:R2:W3:Y:S02]  /*6080*/  MUFU.EX2 R177, R2 ;  /* 0x0000000200b17308 */ /* 0x0004e40000000800 */
[--C-:B--2---:R-:W-:Y:S01]  /*6090*/  FFMA.FTZ R2, R54, UR6, -R0.reuse ;  /* 0x0000000636027c23 */ /* 0x104fe20008010800 */
[----:B---3--:R-:W-:Y:S01]  /*60a0*/  F2FP.F16.F32.PACK_AB R17, R177, R179 ;  /* 0x000000b3b111723e */ /* 0x008fe200000000ff */
[----:B------:R-:W-:Y:S04]  /*60b0*/  HMMA.16816.F32 R52, R4, R44, RZ ;  /* 0x0000002c0434723c */ /* 0x000fe800000018ff */
[----:B------:R2:W-:Y:S02]  /*60c0*/  MUFU.EX2 R183, R2 ;  /* 0x0000000200b77308 */ /* 0x0005e40000000800 */
[----:B--2---:R-:W-:-:S06]  /*60d0*/  FFMA.FTZ R2, R65, UR6, -R0 ;  /* 0x0000000641027c23 */ /* 0x004fcc0008010800 */
[----:B------:R2:W3:Y:S02]  /*60e0*/  MUFU.EX2 R184, R2 ;  /* 0x0000000200b87308 */ /* 0x0004e40000000800 */
[--C-:B--2---:R-:W-:Y:S01]  /*60f0*/  FFMA.FTZ R2, R64, UR6, -R13.reuse ;  /* 0x0000000640027c23 */ /* 0x104fe2000801080d */
[----:B---3--:R-:W-:Y:S01]  /*6100*/  F2FP.F16.F32.PACK_AB R19, R184, R183 ;  /* 0x000000b7b813723e */ /* 0x008fe200000000ff */
[----:B------:R-:W-:Y:S04]  /*6110*/  HMMA.16816.F32 R64, R4, R30, RZ ;  /* 0x0000001e0440723c */ /* 0x000fe800000018ff */
[----:B------:R2:W-:Y:S04]  /*6120*/  MUFU.EX2 R185, R2 ;  /* 0x0000000200b97308 */ /* 0x0005e80000000800 */
[C---:B------:R-:W-:Y:S08]  /*6130*/  HMMA.16816.F32 R92, R16.reuse, R28, RZ ;  /* 0x0000001c105c723c */ /* 0x040ff000000018ff */
[----:B------:R-:W-:Y:S01]  /*6140*/  HMMA.16816.F32 R120, R16, R30, RZ ;  /* 0x0000001e1078723c */ /* 0x000fe200000018ff */
[----:B------:R-:W3:Y:S01]  /*6150*/  LDSM.16.MT88.4 R28, [R189+0x6800] ;  /* 0x00680000bd1c783b */ /* 0x000ee20000004200 */
[----:B--2---:R-:W-:-:S04]  /*6160*/  FFMA.FTZ R2, R59, UR6, -R13 ;  /* 0x000000063b027c23 */ /* 0x004fc8000801080d */
[----:B------:R2:W4:Y:S02]  /*6170*/  MUFU.EX2 R205, R2 ;  /* 0x0000000200cd7308 */ /* 0x0005240000000800 */
[----:B------:R-:W-:Y:S08]  /*6180*/  HMMA.16816.F32 R56, R4, R34, RZ ;  /* 0x000000220438723c */ /* 0x000ff000000018ff */
[----:B------:R-:W-:Y:S01]  /*6190*/  HMMA.16816.F32 R96, R16, R20, RZ ;  /* 0x000000141060723c */ /* 0x000fe200000018ff */
[----:B--2---:R-:W-:-:S07]  /*61a0*/  FFMA.FTZ R2, R88, UR6, -R13 ;  /* 0x0000000658027c23 */ /* 0x004fce000801080d */
[C---:B------:R-:W-:Y:S01]  /*61b0*/  HMMA.16816.F32 R104, R16.reuse, R22, RZ ;  /* 0x000000161068723c */ /* 0x040fe200000018ff */
[----:B----4-:R-:W-:Y:S01]  /*61c0*/  F2FP.F16.F32.PACK_AB R4, R205, R185 ;  /* 0x000000b9cd04723e */ /* 0x010fe200000000ff */
[----:B------:R2:W-:Y:S06]  /*61d0*/  MUFU.EX2 R187, R2 ;  /* 0x0000000200bb7308 */ /* 0x0005ec0000000800 */
[C---:B------:R-:W-:Y:S08]  /*61e0*/  HMMA.16816.F32 R20, R16.reuse, R44, RZ ;  /* 0x0000002c1014723c */ /* 0x040ff000000018ff */
[----:B------:R-:W-:Y:S01]  /*61f0*/  HMMA.16816.F32 R112, R16, R46, RZ ;  /* 0x0000002e1070723c */ /* 0x000fe200000018ff */
[----:B--2---:R-:W-:-:S02]  /*6200*/  FFMA.FTZ R2, R39, UR6, -R13 ;  /* 0x0000000627027c23 */ /* 0x004fc4000801080d */
[----:B------:R-:W2:Y:S02]  /*6210*/  LDSM.16.MT88.4 R36, [R193+0x6800] ;  /* 0x00680000c124783b */ /* 0x000ea40000004200 */
[----:B------:R4:W5:Y:S03]  /*6220*/  MUFU.EX2 R186, R2 ;  /* 0x0000000200ba7308 */ /* 0x0009660000000800 */
[----:B------:R-:W-:Y:S01]  /*6230*/  HMMA.16816.F32 R124, R16, R34, RZ ;  /* 0x00000022107c723c */ /* 0x000fe200000018ff */
[----:B----4-:R-:W-:Y:S01]  /*6240*/  FFMA.FTZ R2, R90, UR6, -R12 ;  /* 0x000000065a027c23 */ /* 0x010fe2000801080c */
[----:B-----5:R-:W-:-:S03]  /*6250*/  F2FP.F16.F32.PACK_AB R6, R186, R187 ;  /* 0x000000bbba06723e */ /* 0x020fc600000000ff */
[----:B------:R4:W-:Y:S02]  /*6260*/  MUFU.EX2 R176, R2 ;  /* 0x0000000200b07308 */ /* 0x0009e40000000800 */
[--C-:B----4-:R-:W-:Y:S02]  /*6270*/  FFMA.FTZ R2, R91, UR6, -R12.reuse ;  /* 0x000000065b027c23 */ /* 0x110fe4000801080c */
[----:B------:R-:W-:Y:S01]  /*6280*/  HMMA.16816.F32 R88, R16, R32, RZ ;  /* 0x000000201058723c */ /* 0x000fe200000018ff */
[----:B------:R-:W-:Y:S03]  /*6290*/  LDSM.16.MT88.4 R16, [R193+0x7000] ;  /* 0x00700000c110783b */ /* 0x000fe60000004200 */
[----:B------:R4:W5:Y:S01]  /*62a0*/  MUFU.EX2 R180, R2 ;  /* 0x0000000200b47308 */ /* 0x0009620000000800 */
[----:B------:R-:W-:Y:S01]  /*62b0*/  LDSM.16.MT88.4 R32, [R192+0x7000] ;  /* 0x00700000c020783b */ /* 0x000fe20000004200 */
[----:B----4-:R-:W-:Y:S01]  /*62c0*/  FFMA.FTZ R2, R101, UR6, -R12 ;  /* 0x0000000665027c23 */ /* 0x010fe2000801080c */
[----:B-----5:R-:W-:-:S05]  /*62d0*/  F2FP.F16.F32.PACK_AB R5, R180, R176 ;  /* 0x000000b0b405723e */ /* 0x020fca00000000ff */
[----:B------:R4:W-:Y:S02]  /*62e0*/  MUFU.EX2 R182, R2 ;  /* 0x0000000200b67308 */ /* 0x0009e40000000800 */
[----:B----4-:R-:W-:Y:S02]  /*62f0*/  FFMA.FTZ R2, R41, UR6, -R12 ;  /* 0x0000000629027c23 */ /* 0x010fe4000801080c */
[----:B------:R-:W4:Y:S04]  /*6300*/  LDSM.16.MT88.4 R40, [R192+0x6800] ;  /* 0x00680000c028783b */ /* 0x000f280000004200 */
[----:B------:R5:W1:Y:S02]  /*6310*/  MUFU.EX2 R181, R2 ;  /* 0x0000000200b57308 */ /* 0x000a640000000800 */
[----:B-----5:R-:W-:Y:S01]  /*6320*/  FFMA.FTZ R2, R69, UR6, -R8 ;  /* 0x0000000645027c23 */ /* 0x020fe20008010808 */
[----:B-1----:R-:W-:-:S05]  /*6330*/  F2FP.F16.F32.PACK_AB R7, R181, R182 ;  /* 0x000000b6b507723e */ /* 0x002fca00000000ff */
[----:B------:R1:W5:Y:S02]  /*6340*/  MUFU.EX2 R175, R2 ;  /* 0x0000000200af7308 */ /* 0x0003640000000800 */
[C---:B------:R-:W-:Y:S08]  /*6350*/  HMMA.16816.F32 R116, R4.reuse, R24, R84 ;  /* 0x000000180474723c */ /* 0x040ff00000001854 */
[----:B---3--:R-:W-:Y:S01]  /*6360*/  HMMA.16816.F32 R84, R4, R28, R60 ;  /* 0x0000001c0454723c */ /* 0x008fe2000000183c */
[----:B-1----:R-:W-:-:S07]  /*6370*/  FFMA.FTZ R2, R74, UR6, -R8 ;  /* 0x000000064a027c23 */ /* 0x002fce0008010808 */
[C---:B------:R-:W-:Y:S01]  /*6380*/  HMMA.16816.F32 R80, R4.reuse, R26, R80 ;  /* 0x0000001a0450723c */ /* 0x040fe20000001850 */
[----:B------:R1:W-:Y:S07]  /*6390*/  MUFU.EX2 R171, R2 ;  /* 0x0000000200ab7308 */ /* 0x0003ee0000000800 */
[C---:B--2---:R-:W-:Y:S08]  /*63a0*/  HMMA.16816.F32 R64, R4.reuse, R38, R64 ;  /* 0x000000260440723c */ /* 0x044ff00000001840 */
[----:B------:R-:W-:Y:S01]  /*63b0*/  HMMA.16816.F32 R60, R4, R30, R56 ;  /* 0x0000001e043c723c */ /* 0x000fe20000001838 */
[----:B-1----:R-:W-:-:S04]  /*63c0*/  FFMA.FTZ R2, R100, UR6, -R8 ;  /* 0x0000000664027c23 */ /* 0x002fc80008010808 */
[----:B------:R1:W-:Y:S03]  /*63d0*/  MUFU.EX2 R170, R2 ;  /* 0x0000000200aa7308 */ /* 0x0003e60000000800 */
[C---:B------:R-:W-:Y:S08]  /*63e0*/  HMMA.16816.F32 R100, R4.reuse, R36, R76 ;  /* 0x000000240464723c */ /* 0x040ff0000000184c */
[----:B----4-:R-:W-:Y:S01]  /*63f0*/  HMMA.16816.F32 R76, R4, R40, R52 ;  /* 0x00000028044c723c */ /* 0x010fe20000001834 */
[----:B-1----:R-:W-:-:S07]  /*6400*/  FFMA.FTZ R2, R75, UR6, -R8 ;  /* 0x000000064b027c23 */ /* 0x002fce0008010808 */
[----:B------:R-:W-:Y:S01]  /*6410*/  HMMA.16816.F32 R48, R4, R42, R48 ;  /* 0x0000002a0430723c */ /* 0x000fe20000001830 */
[----:B------:R-:W-:Y:S01]  /*6420*/  F2FP.F16.F32.PACK_AB R4, R214, R212 ;  /* 0x000000d4d604723e */ /* 0x000fe200000000ff */
[----:B------:R1:W-:Y:S01]  /*6430*/  MUFU.EX2 R169, R2 ;  /* 0x0000000200a97308 */ /* 0x0003e20000000800 */
[----:B-----5:R-:W-:Y:S01]  /*6440*/  F2FP.F16.F32.PACK_AB R6, R175, R215 ;  /* 0x000000d7af06723e */ /* 0x020fe200000000ff */
        /* <DEDUP_REMOVED lines=14> */
[----:B------:R-:W2:Y:S01]  /*6530*/  LDSM.16.MT88.4 R20, [R188+0x7000] ;  /* 0x00700000bc14783b */ /* 0x000ea20000004200 */
[----:B-1----:R-:W-:-:S06]  /*6540*/  FFMA.FTZ R2, R132, UR6, -R13 ;  /* 0x0000000684027c23 */ /* 0x002fcc000801080d */
[C---:B------:R-:W-:Y:S01]  /*6550*/  HMMA.16816.F32 R44, R4.reuse, R26, R104 ;  /* 0x0000001a042c723c */ /* 0x040fe20000001868 */
[----:B------:R1:W-:Y:S01]  /*6560*/  MUFU.EX2 R154, R2 ;  /* 0x00000002009a7308 */ /* 0x0003e20000000800 */
[----:B------:R-:W3:Y:S06]  /*6570*/  LDSM.16.MT88.4 R24, [R189+0x7000] ;  /* 0x00700000bd18783b */ /* 0x000eec0000004200 */
[C---:B------:R-:W-:Y:S08]  /*6580*/  HMMA.16816.F32 R96, R4.reuse, R42, R112 ;  /* 0x0000002a0460723c */ /* 0x040ff00000001870 */
[----:B------:R-:W-:Y:S01]  /*6590*/  HMMA.16816.F32 R52, R4, R36, R92 ;  /* 0x000000240434723c */ /* 0x000fe2000000185c */
[----:B------:R-:W4:Y:S01]  /*65a0*/  LDSM.16.MT88.4 R92, [R188+0x7800] ;  /* 0x00780000bc5c783b */ /* 0x000f220000004200 */
[----:B-1----:R-:W-:-:S04]  /*65b0*/  FFMA.FTZ R2, R133, UR6, -R13 ;  /* 0x0000000685027c23 */ /* 0x002fc8000801080d */
[----:B------:R1:W5:Y:S02]  /*65c0*/  MUFU.EX2 R155, R2 ;  /* 0x00000002009b7308 */ /* 0x0003640000000800 */
[----:B------:R-:W-:Y:S01]  /*65d0*/  HMMA.16816.F32 R36, R4, R38, R120 ;  /* 0x000000260424723c */ /* 0x000fe20000001878 */
[----:B-1----:R-:W-:-:S05]  /*65e0*/  FFMA.FTZ R2, R135, UR6, -R13 ;  /* 0x0000000687027c23 */ /* 0x002fca000801080d */
[----:B------:R1:W-:Y:S02]  /*65f0*/  MUFU.EX2 R153, R2 ;  /* 0x0000000200997308 */ /* 0x0003e40000000800 */
[----:B-1----:R-:W-:Y:S02]  /*6600*/  FFMA.FTZ R2, R134, UR6, -R13 ;  /* 0x0000000686027c23 */ /* 0x002fe4000801080d */
[C---:B------:R-:W-:Y:S04]  /*6610*/  HMMA.16816.F32 R132, R4.reuse, R28, R88 ;  /* 0x0000001c0484723c */ /* 0x040fe80000001858 */
[----:B------:R1:W2:Y:S04]  /*6620*/  MUFU.EX2 R152, R2 ;  /* 0x0000000200987308 */ /* 0x0002a80000000800 */
[----:B------:R-:W-:Y:S01]  /*6630*/  HMMA.16816.F32 R28, R4, R30, R124 ;  /* 0x0000001e041c723c */ /* 0x000fe2000000187c */
[----:B-----5:R-:W-:Y:S01]  /*6640*/  F2FP.F16.F32.PACK_AB R4, R155, R154 ;  /* 0x0000009a9b04723e */ /* 0x020fe200000000ff */
[----:B------:R-:W5:Y:S01]  /*6650*/  LDSM.16.MT88.4 R124, [R189+0x7800] ;  /* 0x00780000bd7c783b */ /* 0x000f620000004200 */
        /* <DEDUP_REMOVED lines=16> */
[C---:B---3--:R-:W-:Y:S01]  /*6760*/  HMMA.16816.F32 R120, R4.reuse, R24, R84 ;  /* 0x000000180478723c */ /* 0x048fe20000001854 */
        /* <DEDUP_REMOVED lines=16> */
[--C-:B-1----:R-:W-:Y:S01]  /*6870*/  FFMA.FTZ R2, R108, UR6, -R0.reuse ;  /* 0x000000066c027c23 */ /* 0x102fe20008010800 */
[----:B--2---:R-:W-:Y:S01]  /*6880*/  F2FP.F16.F32.PACK_AB R5, R74, R75 ;  /* 0x0000004b4a05723e */ /* 0x004fe200000000ff */
[----:B------:R-:W1:Y:S04]  /*6890*/  LDSM.16.MT88.4 R108, [R193+0x7800] ;  /* 0x00780000c16c783b */ /* 0x000e680000004200 */
[----:B------:R2:W-:Y:S02]  /*68a0*/  MUFU.EX2 R69, R2 ;  /* 0x0000000200457308 */ /* 0x0005e40000000800 */
[----:B--2---:R-:W-:-:S06]  /*68b0*/  FFMA.FTZ R2, R14, UR6, -R0 ;  /* 0x000000060e027c23 */ /* 0x004fcc0008010800 */
[----:B------:R2:W3:Y:S02]  /*68c0*/  MUFU.EX2 R68, R2 ;  /* 0x0000000200447308 */ /* 0x0004e40000000800 */
[----:B--2---:R-:W-:Y:S01]  /*68d0*/  FFMA.FTZ R2, R130, UR6, -R0 ;  /* 0x0000000682027c23 */ /* 0x004fe20008010800 */
[----:B---3--:R-:W-:-:S05]  /*68e0*/  F2FP.F16.F32.PACK_AB R7, R68, R69 ;  /* 0x000000454407723e */ /* 0x008fca00000000ff */
[----:B------:R2:W-:Y:S02]  /*68f0*/  MUFU.EX2 R43, R2 ;  /* 0x00000002002b7308 */ /* 0x0005e40000000800 */
[C---:B------:R-:W-:Y:S08]  /*6900*/  HMMA.16816.F32 R44, R4.reuse, R22, R44 ;  /* 0x00000016042c723c */ /* 0x040ff0000000182c */
[----:B------:R-:W-:Y:S01]  /*6910*/  HMMA.16816.F32 R56, R4, R20, R56 ;  /* 0x000000140438723c */ /* 0x000fe20000001838 */
[----:B--2---:R-:W-:-:S07]  /*6920*/  FFMA.FTZ R2, R163, UR6, -R13 ;  /* 0x00000006a3027c23 */ /* 0x004fce000801080d */
[C---:B------:R-:W-:Y:S01]  /*6930*/  HMMA.16816.F32 R36, R4.reuse, R18, R36 ;  /* 0x000000120424723c */ /* 0x040fe20000001824 */
[----:B------:R2:W-:Y:S07]  /*6940*/  MUFU.EX2 R41, R2 ;  /* 0x0000000200297308 */ /* 0x0005ee0000000800 */
[C---:B------:R-:W-:Y:S08]  /*6950*/  HMMA.16816.F32 R52, R4.reuse, R16, R52 ;  /* 0x000000100434723c */ /* 0x040ff00000001834 */
[----:B------:R-:W-:Y:S01]  /*6960*/  HMMA.16816.F32 R128, R4, R32, R140 ;  /* 0x000000200480723c */ /* 0x000fe2000000188c */
[----:B------:R-:W-:Y:S01]  /*6970*/  F2FP.F16.F32.PACK_AB R140, R146, R147 ;  /* 0x00000093928c723e */ /* 0x000fe200000000ff */
[----:B--2---:R-:W-:Y:S01]  /*6980*/  FFMA.FTZ R2, R165, UR6, -R13 ;  /* 0x00000006a5027c23 */ /* 0x004fe2000801080d */
[----:B------:R-:W-:-:S03]  /*6990*/  F2FP.F16.F32.PACK_AB R142, R144, R145 ;  /* 0x00000091908e723e */ /* 0x000fc600000000ff */
[----:B------:R2:W3:Y:S02]  /*69a0*/  MUFU.EX2 R42, R2 ;  /* 0x00000002002a7308 */ /* 0x0004e40000000800 */
[C---:B------:R-:W-:Y:S08]  /*69b0*/  HMMA.16816.F32 R112, R4.reuse, R24, R132 ;  /* 0x000000180470723c */ /* 0x040ff00000001884 */
[----:B------:R-:W-:Y:S01]  /*69c0*/  HMMA.16816.F32 R28, R4, R26, R28 ;  /* 0x0000001a041c723c */ /* 0x000fe2000000181c */
[----:B--2---:R-:W-:-:S07]  /*69d0*/  FFMA.FTZ R2, R167, UR6, -R13 ;  /* 0x00000006a7027c23 */ /* 0x004fce000801080d */
[----:B------:R-:W-:Y:S01]  /*69e0*/  HMMA.16816.F32 R32, R4, R34, R96 ;  /* 0x000000220420723c */ /* 0x000fe20000001860 */
[----:B------:R-:W-:Y:S01]  /*69f0*/  FADD.FTZ R4, R179, R177 ;  /* 0x000000b1b3047221 */ /* 0x000fe20000010000 */
[----:B------:R-:W-:Y:S01]  /*6a00*/  FADD.FTZ R5, R220, R3 ;  /* 0x00000003dc057221 */ /* 0x000fe20000010000 */
[----:B------:R2:W-:Y:S01]  /*6a10*/  MUFU.EX2 R40, R2 ;  /* 0x0000000200287308 */ /* 0x0005e20000000800 */
[----:B---3--:R-:W-:Y:S01]  /*6a20*/  F2FP.F16.F32.PACK_AB R136, R42, R41 ;  /* 0x000000292a88723e */ /* 0x008fe200000000ff */
[----:B------:R-:W-:Y:S01]  /*6a30*/  FADD.FTZ R4, R183, R4 ;  /* 0x00000004b7047221 */ /* 0x000fe20000010000 */
[----:B------:R-:W-:-:S03]  /*6a40*/  FADD.FTZ R7, R212, R5 ;  /* 0x00000005d4077221 */ /* 0x000fc60000010000 */
[----:B------:R-:W-:-:S04]  /*6a50*/  FADD.FTZ R3, R184, R4 ;  /* 0x00000004b8037221 */ /* 0x000fc80000010000 */
[----:B------:R-:W-:Y:S01]  /*6a60*/  FADD.FTZ R6, R157, R3 ;  /* 0x000000039d067221 */ /* 0x000fe20000010000 */
[----:B------:R-:W-:Y:S01]  /*6a70*/  FADD.FTZ R3, R214, R7 ;  /* 0x00000007d6037221 */ /* 0x000fe20000010000 */
        /* <DEDUP_REMOVED lines=10> */
[----:B--2---:R-:W-:Y:S02]  /*6b20*/  FFMA.FTZ R2, R178, UR6, -R12 ;  /* 0x00000006b2027c23 */ /* 0x004fe4000801080c */
[----:B------:R-:W2:Y:S04]  /*6b30*/  LDSM.16.MT88.4 R12, [R192+0x7800] ;  /* 0x00780000c00c783b */ /* 0x000ea80000004200 */
[----:B------:R3:W4:Y:S02]  /*6b40*/  MUFU.EX2 R18, R2 ;  /* 0x0000000200127308 */ /* 0x0007240000000800 */
[----:B---3--:R-:W-:Y:S01]  /*6b50*/  FFMA.FTZ R2, R162, UR6, -R0 ;  /* 0x00000006a2027c23 */ /* 0x008fe20008010800 */
[----:B----4-:R-:W-:-:S05]  /*6b60*/  F2FP.F16.F32.PACK_AB R139, R18, R20 ;  /* 0x00000014128b723e */ /* 0x010fca00000000ff */
[----:B------:R3:W4:Y:S02]  /*6b70*/  MUFU.EX2 R17, R2 ;  /* 0x0000000200117308 */ /* 0x0007240000000800 */
[C---:B------:R-:W-:Y:S08]  /*6b80*/  HMMA.16816.F32 R84, R136.reuse, R92, R116 ;  /* 0x0000005c8854723c */ /* 0x040ff00000001874 */
[----:B-----5:R-:W-:Y:S01]  /*6b90*/  HMMA.16816.F32 R116, R136, R124, R120 ;  /* 0x0000007c8874723c */ /* 0x020fe20000001878 */
[--C-:B---3--:R-:W-:Y:S01]  /*6ba0*/  FFMA.FTZ R2, R161, UR6, -R0.reuse ;  /* 0x00000006a1027c23 */ /* 0x108fe20008010800 */
[----:B------:R-:W-:Y:S01]  /*6bb0*/  FFMA.FTZ R0, R226, UR6, -R0 ;  /* 0x00000006e2007c23 */ /* 0x000fe20008010800 */
[----:B----4-:R-:W-:-:S05]  /*6bc0*/  F2FP.F16.F32.PACK_AB R141, R17, R43 ;  /* 0x0000002b118d723e */ /* 0x010fca00000000ff */
[C---:B------:R-:W-:Y:S01]  /*6bd0*/  HMMA.16816.F32 R88, R136.reuse, R94, R88 ;  /* 0x0000005e8858723c */ /* 0x040fe20000001858 */
[----:B------:R3:W-:Y:S07]  /*6be0*/  MUFU.EX2 R8, R2 ;  /* 0x0000000200087308 */ /* 0x0007ee0000000800 */
[C---:B-1----:R-:W-:Y:S01]  /*6bf0*/  HMMA.16816.F32 R100, R136.reuse, R108, R100 ;  /* 0x0000006c8864723c */ /* 0x042fe20000001864 */
[----:B------:R1:W4:Y:S07]  /*6c00*/  MUFU.EX2 R16, R0 ;  /* 0x0000000000107308 */ /* 0x00032e0000000800 */
[----:B------:R-:W-:Y:S01]  /*6c10*/  HMMA.16816.F32 R104, R136, R110, R64 ;  /* 0x0000006e8868723c */ /* 0x000fe20000001840 */
[----:B---3--:R-:W-:-:S04]  /*6c20*/  FADD.FTZ R2, R218, R216 ;  /* 0x000000d8da027221 */ /* 0x008fc80000010000 */
[----:B------:R-:W-:-:S03]  /*6c30*/  FADD.FTZ R2, R217, R2 ;  /* 0x00000002d9027221 */ /* 0x000fc60000010000 */
[C---:B------:R-:W-:Y:S01]  /*6c40*/  HMMA.16816.F32 R120, R136.reuse, R126, R60 ;  /* 0x0000007e8878723c */ /* 0x040fe2000000183c */
[----:B-1----:R-:W-:Y:S01]  /*6c50*/  FADD.FTZ R0, R211, R209 ;  /* 0x000000d1d3007221 */ /* 0x002fe20000010000 */
[----:B------:R-:W-:Y:S01]  /*6c60*/  FADD.FTZ R2, R219, R2 ;  /* 0x00000002db027221 */ /* 0x000fe20000010000 */
[----:B----4-:R-:W-:Y:S02]  /*6c70*/  F2FP.F16.F32.PACK_AB R143, R16, R8 ;  /* 0x00000008108f723e */ /* 0x010fe400000000ff */
[----:B------:R-:W-:Y:S01]  /*6c80*/  FADD.FTZ R0, R210, R0 ;  /* 0x00000000d2007221 */ /* 0x000fe20000010000 */
[----:B------:R-:W-:Y:S01]  /*6c90*/  FADD.FTZ R5, R185, R2 ;  /* 0x00000002b9057221 */ /* 0x000fe20000010000 */
[----:B------:R-:W-:Y:S01]  /*6ca0*/  FADD.FTZ R2, R159, R6 ;  /* 0x000000069f027221 */ /* 0x000fe20000010000 */
[----:B--2---:R-:W-:Y:S01]  /*6cb0*/  HMMA.16816.F32 R132, R136, R12, R76 ;  /* 0x0000000c8884723c */ /* 0x004fe2000000184c */
        /* <DEDUP_REMOVED lines=56> */
[----:B------:R-:W1:Y:S01]  /*7040*/  LDCU UR4, c[0x0][0x440] ;  /* 0x00008800ff0477ac */ /* 0x000e620008000800 */
[----:B------:R-:W-:Y:S01]  /*7050*/  IADD3 R233, PT, PT, R244, -0x2, RZ ;  /* 0xfffffffef4e97810 */ /* 0x000fe20007ffe0ff */
[----:B------:R-:W-:-:S04]  /*7060*/  DEPBAR.LE SB0, 0x0 ;  /* 0x000080000000791a */ /* 0x000fc80000000000 */
[-C--:B------:R-:W-:Y:S01]  /*7070*/  IMAD R0, R227, R233.reuse, RZ ;  /* 0x000000e9e3007224 */ /* 0x080fe200078e02ff */
[----:B------:R-:W-:Y:S01]  /*7080*/  SHF.L.U32 R6, R173, 0x5, RZ ;  /* 0x00000005ad067819 */ /* 0x000fe200000006ff */
[----:B------:R-:W-:-:S04]  /*7090*/  IMAD.WIDE.U32 R2, R228, R233, RZ ;  /* 0x000000e9e4027225 */ /* 0x000fc800078e00ff */
[----:B------:R-:W-:Y:S01]  /*70a0*/  IMAD.WIDE.U32 R4, R172, 0x20, RZ ;  /* 0x00000020ac047825 */ /* 0x000fe200078e00ff */
[----:B------:R-:W-:Y:S01]  /*70b0*/  IADD3 R3, PT, PT, R3, R0, RZ ;  /* 0x0000000003037210 */ /* 0x000fe20007ffe0ff */
[----:B------:R-:W-:Y:S01]  /*70c0*/  BAR.SYNC.DEFER_BLOCKING 0x0 ;  /* 0x0000000000007b1d */ /* 0x000fe20000010000 */
[----:B-1----:R-:W-:-:S13]  /*70d0*/  ISETP.GE.AND P0, PT, R237, UR4, PT ;  /* 0x00000004ed007c0c */ /* 0x002fda000bf06270 */
[----:B------:R-:W-:Y:S02]  /*70e0*/  @!P0 IADD3 R4, P1, PT, R2, R4, RZ ;  /* 0x0000000402048210 */ /* 0x000fe40007f3e0ff */
[----:B------:R-:W-:Y:S02]  /*70f0*/  @!P0 IADD3 R0, P2, PT, R229, R2, RZ ;  /* 0x00000002e5008210 */ /* 0x000fe40007f5e0ff */
[----:B------:R-:W-:Y:S02]  /*7100*/  @!P0 IADD3.X R7, PT, PT, R3, R5, R6, P1, !PT ;  /* 0x0000000503078210 */ /* 0x000fe40000ffe406 */
[----:B------:R-:W-:Y:S01]  /*7110*/  @!P0 IADD3.X R5, PT, PT, R230, R3, RZ, P2, !PT ;  /* 0x00000003e6058210 */ /* 0x000fe200017fe4ff */
[----:B------:R-:W-:Y:S01]  /*7120*/  @P0 STS.128 [R208+0x6000], RZ ;  /* 0x006000ffd0000388 */ /* 0x000fe20000000c00 */
[-C--:B------:R-:W-:Y:S02]  /*7130*/  @!P0 LEA R14, P3, R2, R249.reuse, 0x1 ;  /* 0x000000f9020e8211 */ /* 0x080fe400078608ff */
[----:B------:R-:W-:-:S02]  /*7140*/  @!P0 LEA R12, P2, R0, R249, 0x1 ;  /* 0x000000f9000c8211 */ /* 0x000fc400078408ff */
[-CC-:B------:R-:W-:Y:S01]  /*7150*/  @!P0 LEA.HI.X R15, R2, R248.reuse, R3.reuse, 0x1, P3 ;  /* 0x000000f8020f8211 */ /* 0x180fe200018f0c03 */
[----:B------:R-:W-:Y:S01]  /*7160*/  @!P0 IMAD.WIDE.U32 R2, R172, 0x30, R2 ;  /* 0x00000030ac028825 */ /* 0x000fe200078e0002 */
[-C--:B------:R-:W-:Y:S02]  /*7170*/  @!P0 LEA.HI.X R13, R0, R248.reuse, R5, 0x1, P2 ;  /* 0x000000f8000d8211 */ /* 0x080fe400010f0c05 */
[C---:B------:R-:W-:Y:S01]  /*7180*/  @!P0 LEA R6, P1, R4.reuse, R249, 0x1 ;  /* 0x000000f904068211 */ /* 0x040fe200078208ff */
[----:B------:R-:W-:Y:S01]  /*7190*/  @!P0 IMAD R0, R173, 0x30, RZ ;  /* 0x00000030ad008824 */ /* 0x000fe200078e02ff */
[----:B------:R-:W-:Y:S01]  /*71a0*/  @!PT LDS RZ, [RZ] ;  /* 0x00000000fffff984 */ /* 0x000fe20000000800 */
[----:B------:R-:W-:Y:S01]  /*71b0*/  @!PT LDS RZ, [RZ] ;  /* 0x00000000fffff984 */ /* 0x000fe20000000800 */
[----:B------:R-:W-:Y:S01]  /*71c0*/  @!PT LDS RZ, [RZ] ;  /* 0x00000000fffff984 */ /* 0x000fe20000000800 */
[----:B------:R-:W-:Y:S01]  /*71d0*/  @!P0 LDGSTS.E.BYPASS.LTC128B.128 [R208+0x6000], desc[UR16][R14.64] ;  /* 0x060000000ed08fae */ /* 0x000fe2000b981a10 */
[----:B------:R-:W-:Y:S02]  /*71e0*/  ISETP.GT.U32.AND P2, PT, R233, R245, PT ;  /* 0x000000f5e900720c */ /* 0x000fe40003f44070 */
[----:B------:R-:W-:Y:S01]  /*71f0*/  @!P0 LEA.HI.X R7, R4, R248, R7, 0x1, P1 ;  /* 0x000000f804078211 */ /* 0x000fe200008f0c07 */
[----:B------:R-:W-:Y:S01]  /*7200*/  @P0 STS.128 [R208+0x6800], RZ ;  /* 0x006800ffd0000388 */ /* 0x000fe20000000c00 */
[----:B------:R-:W-:-:S02]  /*7210*/  @!P0 IADD3 R0, PT, PT, R0, R3, RZ ;  /* 0x0000000300008210 */ /* 0x000fc40007ffe0ff */
[C---:B------:R-:W-:Y:S01]  /*7220*/  @!P0 LEA R4, P1, R2.reuse, R249, 0x1 ;  /* 0x000000f902048211 */ /* 0x040fe200078208ff */
[----:B------:R-:W-:Y:S01]  /*7230*/  @!PT LDS RZ, [RZ] ;  /* 0x00000000fffff984 */ /* 0x000fe20000000800 */
[----:B------:R-:W-:Y:S01]  /*7240*/  @!PT LDS RZ, [RZ] ;  /* 0x00000000fffff984 */ /* 0x000fe20000000800 */
[----:B------:R-:W-:Y:S01]  /*7250*/  @!PT LDS RZ, [RZ] ;  /* 0x00000000fffff984 */ /* 0x000fe20000000800 */
[----:B------:R1:W-:Y:S03]  /*7260*/  @!P0 LDGSTS.E.BYPASS.LTC128B.128 [R208+0x6800], desc[UR16][R12.64] ;  /* 0x068000000cd08fae */ /* 0x0003e6000b981a10 */
        /* <DEDUP_REMOVED lines=14> */
[----:B------:R-:W-:Y:S04]  /*7350*/  LDSM.16.M88.4 R28, [R199] ;  /* 0x00000000c71c783b */ /* 0x000fe80000000200 */
[----:B------:R-:W4:Y:S04]  /*7360*/  LDSM.16.M88.4 R48, [R195+0x4000] ;  /* 0x00400000c330783b */ /* 0x000f280000000200 */
[----:B------:R-:W5:Y:S04]  /*7370*/  LDSM.16.M88.4 R24, [R199+0x2000] ;  /* 0x00200000c718783b */ /* 0x000f680000000200 */
[----:B------:R-:W-:Y:S04]  /*7380*/  LDSM.16.M88.4 R52, [R190+0x4000] ;  /* 0x00400000be34783b */ /* 0x000fe80000000200 */
[----:B------:R-:W5:Y:S04]  /*7390*/  LDSM.16.M88.4 R20, [R197] ;  /* 0x00000000c514783b */ /* 0x000f680000000200 */
[----:B------:R-:W-:Y:S04]  /*73a0*/  LDSM.16.M88.4 R44, [R194+0x4000] ;  /* 0x00400000c22c783b */ /* 0x000fe80000000200 */
[----:B-1----:R-:W-:Y:S04]  /*73b0*/  LDSM.16.M88.4 R12, [R198] ;  /* 0x00000000c60c783b */ /* 0x002fe80000000200 */
[----:B------:R-:W1:Y:S01]  /*73c0*/  LDSM.16.M88.4 R16, [R197+0x2000] ;  /* 0x00200000c510783b */ /* 0x000e620000000200 */
[-C--:B--2---:R-:W-:Y:S03]  /*73d0*/  HMMA.16816.F32 R4, R36, R40.reuse, RZ ;  /* 0x000000282404723c */ /* 0x084fe600000018ff */
[----:B------:R-:W2:Y:S04]  /*73e0*/  LDSM.16.M88.4 R60, [R191+UR5+0x4800] ;  /* 0x00480005bf3c783b */ /* 0x000ea80008000200 */
[----:B------:R-:W0:Y:S01]  /*73f0*/  LDGDEPBAR ;  /* 0x00000000000079af */ /* 0x000e220000000000 */
[----:B---3--:R-:W-:Y:S08]  /*7400*/  HMMA.16816.F32 R64, R32, R40, RZ ;  /* 0x000000282040723c */ /* 0x008ff000000018ff */
[----:B------:R-:W-:Y:S08]  /*7410*/  HMMA.16816.F32 R148, R36, R42, RZ ;  /* 0x0000002a2494723c */ /* 0x000ff000000018ff */
[-C--:B----4-:R-:W-:Y:S01]  /*7420*/  HMMA.16816.F32 R56, R28, R48.reuse, R4 ;  /* 0x000000301c38723c */ /* 0x090fe20000001804 */
[----:B------:R-:W3:Y:S07]  /*7430*/  LDSM.16.M88.4 R4, [R198+0x2000] ;  /* 0x00200000c604783b */ /* 0x000eee0000000200 */
[----:B-----5:R-:W-:Y:S08]  /*7440*/  HMMA.16816.F32 R76, R24, R48, R64 ;  /* 0x00000030184c723c */ /* 0x020ff00000001840 */
[----:B------:R-:W-:Y:S08]  /*7450*/  HMMA.16816.F32 R144, R32, R42, RZ ;  /* 0x0000002a2090723c */ /* 0x000ff000000018ff */
[-C--:B------:R-:W-:Y:S01]  /*7460*/  HMMA.16816.F32 R64, R20, R52.reuse, R56 ;  /* 0x000000341440723c */ /* 0x080fe20000001838 */
[----:B------:R-:W4:Y:S07]  /*7470*/  LDSM.16.M88.4 R56, [R195+0x4800] ;  /* 0x00480000c338783b */ /* 0x000f2e0000000200 */
[----:B-1----:R-:W-:Y:S08]  /*7480*/  HMMA.16816.F32 R40, R16, R52, R76 ;  /* 0x000000341028723c */ /* 0x002ff0000000184c */
[----:B------:R-:W-:Y:S08]  /*7490*/  HMMA.16816.F32 R144, R24, R50, R144 ;  /* 0x000000321890723c */ /* 0x000ff00000001890 */
[----:B------:R-:W-:Y:S08]  /*74a0*/  HMMA.16816.F32 R152, R12, R44, R64 ;  /* 0x0000002c0c98723c */ /* 0x000ff00000001840 */
[----:B------:R-:W-:Y:S01]  /*74b0*/  HMMA.16816.F32 R64, R28, R50, R148 ;  /* 0x000000321c40723c */ /* 0x000fe20000001894 */
[----:B------:R-:W1:Y:S07]  /*74c0*/  LDSM.16.M88.4 R48, [R190+0x4800] ;  /* 0x00480000be30783b */ /* 0x000e6e0000000200 */
[----:B--2---:R-:W-:Y:S03]  /*74d0*/  HMMA.16816.F32 R76, R36, R60, RZ ;  /* 0x0000003c244c723c */ /* 0x004fe600000018ff */
[----:B------:R-:W-:Y:S01]  /*74e0*/  FMUL.FTZ R152, R152, UR7 ;  /* 0x0000000798987c20 */ /* 0x000fe20008410000 */
[----:B------:R-:W-:Y:S01]  /*74f0*/  FMUL.FTZ R153, R153, UR7 ;  /* 0x0000000799997c20 */ /* 0x000fe20008410000 */
[----:B------:R-:W-:Y:S01]  /*7500*/  FMUL.FTZ R154, R154, UR7 ;  /* 0x000000079a9a7c20 */ /* 0x000fe20008410000 */
[----:B------:R-:W-:Y:S01]  /*7510*/  FMUL.FTZ R155, R155, UR7 ;  /* 0x000000079b9b7c20 */ /* 0x000fe20008410000 */
[----:B------:R-:W2:Y:S01]  /*7520*/  MUFU.TANH R187, R152 ;  /* 0x0000009800bb7308 */ /* 0x000ea20000002400 */
[----:B---3--:R-:W-:Y:S07]  /*7530*/  HMMA.16816.F32 R148, R4, R44, R40 ;  /* 0x0000002c0494723c */ /* 0x008fee0000001828 */
[----:B------:R-:W3:Y:S01]  /*7540*/  MUFU.TANH R185, R153 ;  /* 0x0000009900b97308 */ /* 0x000ee20000002400 */
[-C--:B------:R-:W-:Y:S07]  /*7550*/  HMMA.16816.F32 R64, R20, R54.reuse, R64 ;  /* 0x000000361440723c */ /* 0x080fee0000001840 */
[----:B------:R-:W1:Y:S01]  /*7560*/  MUFU.TANH R212, R154 ;  /* 0x0000009a00d47308 */ /* 0x000e620000002400 */
[----:B------:R-:W-:Y:S03]  /*7570*/  HMMA.16816.F32 R52, R16, R54, R144 ;  /* 0x000000361034723c */ /* 0x000fe60000001890 */
[----:B------:R-:W-:Y:S01]  /*7580*/  FMUL.FTZ R148, R148, UR7 ;  /* 0x0000000794947c20 */ /* 0x000fe20008410000 */
[----:B------:R-:W-:Y:S01]  /*7590*/  FMUL.FTZ R149, R149, UR7 ;  /* 0x0000000795957c20 */ /* 0x000fe20008410000 */
[----:B------:R-:W-:Y:S01]  /*75a0*/  FMUL.FTZ R150, R150, UR7 ;  /* 0x0000000796967c20 */ /* 0x000fe20008410000 */
[----:B------:R-:W-:Y:S01]  /*75b0*/  FMUL.FTZ R151, R151, UR7 ;  /* 0x0000000797977c20 */ /* 0x000fe20008410000 */
[----:B------:R5:W1:Y:S01]  /*75c0*/  MUFU.TANH R209, R155 ;  /* 0x0000009b00d17308 */ /* 0x000a620000002400 */
[----:B------:R-:W-:Y:S07]  /*75d0*/  HMMA.16816.F32 R40, R32, R60, RZ ;  /* 0x0000003c2028723c */ /* 0x000fee00000018ff */
[----:B------:R-:W1:Y:S01]  /*75e0*/  MUFU.TANH R211, R148 ;  /* 0x0000009400d37308 */ /* 0x000e620000002400 */
[----:B----4-:R-:W-:Y:S07]  /*75f0*/  HMMA.16816.F32 R164, R28, R56, R76 ;  /* 0x000000381ca4723c */ /* 0x010fee000000184c */
[----:B------:R-:W4:Y:S01]  /*7600*/  MUFU.TANH R210, R149 ;  /* 0x0000009500d27308 */ /* 0x000f220000002400 */
[-C--:B------:R-:W-:Y:S07]  /*7610*/  HMMA.16816.F32 R76, R12, R46.reuse, R64 ;  /* 0x0000002e0c4c723c */ /* 0x080fee0000001840 */
[----:B------:R-:W1:Y:S01]  /*7620*/  MUFU.TANH R214, R150 ;  /* 0x0000009600d67308 */ /* 0x000e620000002400 */
[----:B------:R-:W-:Y:S01]  /*7630*/  HMMA.16816.F32 R156, R4, R46, R52 ;  /* 0x0000002e049c723c */ /* 0x000fe20000001834 */
[----:B------:R-:W-:Y:S06]  /*7640*/  LDSM.16.M88.4 R52, [R195+0x5000] ;  /* 0x00500000c334783b */ /* 0x000fec0000000200 */
[----:B------:R-:W1:Y:S01]  /*7650*/  MUFU.TANH R213, R151 ;  /* 0x0000009700d57308 */ /* 0x000e620000002400 */
[----:B------:R-:W-:Y:S01]  /*7660*/  HMMA.16816.F32 R160, R24, R56, R40 ;  /* 0x0000003818a0723c */ /* 0x000fe20000001828 */
[----:B------:R-:W-:Y:S02]  /*7670*/  LDSM.16.M88.4 R40, [R194+0x4800] ;  /* 0x00480000c228783b */ /* 0x000fe40000000200 */
[----:B------:R-:W-:Y:S01]  /*7680*/  FMUL.FTZ R76, R76, UR7 ;  /* 0x000000074c4c7c20 */ /* 0x000fe20008410000 */
[----:B------:R-:W-:Y:S01]  /*7690*/  FMUL.FTZ R77, R77, UR7 ;  /* 0x000000074d4d7c20 */ /* 0x000fe20008410000 */
[----:B------:R-:W-:Y:S01]  /*76a0*/  FMUL.FTZ R78, R78, UR7 ;  /* 0x000000074e4e7c20 */ /* 0x000fe20008410000 */
[----:B------:R-:W-:Y:S01]  /*76b0*/  FMUL.FTZ R79, R79, UR7 ;  /* 0x000000074f4f7c20 */ /* 0x000fe20008410000 */
[----:B------:R-:W1:Y:S01]  /*76c0*/  MUFU.TANH R179, R76 ;  /* 0x0000004c00b37308 */ /* 0x000e620000002400 */
[-C--:B------:R-:W-:Y:S03]  /*76d0*/  HMMA.16816.F32 R64, R32, R62.reuse, RZ ;  /* 0x0000003e2040723c */ /* 0x080fe600000018ff */
[----:B------:R-:W-:Y:S01]  /*76e0*/  FMUL.FTZ R157, R157, UR7 ;  /* 0x000000079d9d7c20 */ /* 0x000fe20008410000 */
[----:B------:R-:W-:Y:S01]  /*76f0*/  FMUL.FTZ R159, R159, UR7 ;  /* 0x000000079f9f7c20 */ /* 0x000fe20008410000 */
[----:B------:R-:W-:Y:S01]  /*7700*/  FMUL.FTZ R156, R156, UR7 ;  /* 0x000000079c9c7c20 */ /* 0x000fe20008410000 */
[----:B------:R-:W-:Y:S01]  /*7710*/  FMUL.FTZ R158, R158, UR7 ;  /* 0x000000079e9e7c20 */ /* 0x000fe20008410000 */
[----:B------:R-:W1:Y:S01]  /*7720*/  MUFU.TANH R178, R77 ;  /* 0x0000004d00b27308 */ /* 0x000e620000002400 */
[----:B------:R-:W-:Y:S01]  /*7730*/  HMMA.16816.F32 R44, R36, R62, RZ ;  /* 0x0000003e242c723c */ /* 0x000fe200000018ff */
[----:B------:R-:W2:Y:S06]  /*7740*/  LDSM.16.M88.4 R60, [R191+UR5+0x5000] ;  /* 0x00500005bf3c783b */ /* 0x000eac0008000200 */
[----:B------:R-:W1:Y:S05]  /*7750*/  MUFU.TANH R183, R78 ;  /* 0x0000004e00b77308 */ /* 0x000e6a0000002400 */
[-C--:B------:R-:W-:Y:S03]  /*7760*/  HMMA.16816.F32 R168, R24, R58.reuse, R64 ;  /* 0x0000003a18a8723c */ /* 0x080fe60000001840 */
[----:B------:R3:W2:Y:S05]  /*7770*/  MUFU.TANH R180, R79 ;  /* 0x0000004f00b47308 */ /* 0x0006aa0000002400 */
[----:B-----5:R-:W-:Y:S03]  /*7780*/  HMMA.16816.F32 R152, R28, R58, R44 ;  /* 0x0000003a1c98723c */ /* 0x020fe6000000182c */
[----:B------:R-:W2:Y:S05]  /*7790*/  MUFU.TANH R181, R157 ;  /* 0x0000009d00b57308 */ /* 0x000eaa0000002400 */
[-C--:B-1----:R-:W-:Y:S03]  /*77a0*/  HMMA.16816.F32 R64, R20, R48.reuse, R164 ;  /* 0x000000301440723c */ /* 0x082fe600000018a4 */
[----:B------:R-:W1:Y:S05]  /*77b0*/  MUFU.TANH R184, R159 ;  /* 0x0000009f00b87308 */ /* 0x000e6a0000002400 */
[----:B------:R-:W-:Y:S03]  /*77c0*/  HMMA.16816.F32 R44, R16, R48, R160 ;  /* 0x00000030102c723c */ /* 0x000fe600000018a0 */
[----:B------:R-:W1:Y:S05]  /*77d0*/  MUFU.TANH R182, R156 ;  /* 0x0000009c00b67308 */ /* 0x000e6a0000002400 */
[----:B--2---:R-:W-:Y:S03]  /*77e0*/  HMMA.16816.F32 R56, R32, R60, RZ ;  /* 0x0000003c2038723c */ /* 0x004fe600000018ff */
[----:B------:R-:W2:Y:S05]  /*77f0*/  MUFU.TANH R186, R158 ;  /* 0x0000009e00ba7308 */ /* 0x000eaa0000002400 */
[-C--:B------:R-:W-:Y:S08]  /*7800*/  HMMA.16816.F32 R144, R12, R40.reuse, R64 ;  /* 0x000000280c90723c */ /* 0x080ff00000001840 */
[----:B------:R-:W-:Y:S01]  /*7810*/  HMMA.16816.F32 R160, R4, R40, R44 ;  /* 0x0000002804a0723c */ /* 0x000fe2000000182c */
[----:B------:R-:W5:Y:S07]  /*7820*/  LDSM.16.M88.4 R44, [R190+0x5000] ;  /* 0x00500000be2c783b */ /* 0x000f6e0000000200 */
[----:B------:R-:W-:Y:S03]  /*7830*/  HMMA.16816.F32 R64, R36, R60, RZ ;  /* 0x0000003c2440723c */ /* 0x000fe600000018ff */
[----:B------:R-:W-:Y:S01]  /*7840*/  FMUL.FTZ R144, R144, UR7 ;  /* 0x0000000790907c20 */ /* 0x000fe20008410000 */
[----:B------:R-:W-:Y:S01]  /*7850*/  FMUL.FTZ R145, R145, UR7 ;  /* 0x0000000791917c20 */ /* 0x000fe20008410000 */
[----:B------:R-:W-:Y:S01]  /*7860*/  FMUL.FTZ R146, R146, UR7 ;  /* 0x0000000792927c20 */ /* 0x000fe20008410000 */
[----:B------:R-:W-:Y:S01]  /*7870*/  FMUL.FTZ R147, R147, UR7 ;  /* 0x0000000793937c20 */ /* 0x000fe20008410000 */
[----:B------:R-:W1:Y:S01]  /*7880*/  MUFU.TANH R167, R144 ;  /* 0x0000009000a77308 */ /* 0x000e620000002400 */
[-C--:B---3--:R-:W-:Y:S03]  /*7890*/  HMMA.16816.F32 R76, R20, R50.reuse, R152 ;  /* 0x00000032144c723c */ /* 0x088fe60000001898 */
[----:B------:R-:W-:Y:S01]  /*78a0*/  FMUL.FTZ R161, R161, UR7 ;  /* 0x00000007a1a17c20 */ /* 0x000fe20008410000 */
[----:B------:R-:W-:Y:S01]  /*78b0*/  FMUL.FTZ R163, R163, UR7 ;  /* 0x00000007a3a37c20 */ /* 0x000fe20008410000 */
[----:B------:R-:W-:Y:S01]  /*78c0*/  FMUL.FTZ R160, R160, UR7 ;  /* 0x00000007a0a07c20 */ /* 0x000fe20008410000 */
[----:B------:R-:W-:Y:S01]  /*78d0*/  FMUL.FTZ R162, R162, UR7 ;  /* 0x00000007a2a27c20 */ /* 0x000fe20008410000 */
[----:B------:R-:W3:Y:S01]  /*78e0*/  MUFU.TANH R166, R145 ;  /* 0x0000009100a67308 */ /* 0x000ee20000002400 */
[----:B------:R-:W-:Y:S07]  /*78f0*/  HMMA.16816.F32 R48, R16, R50, R168 ;  /* 0x000000321030723c */ /* 0x000fee00000018a8 */
[----:B------:R-:W1:Y:S01]  /*7900*/  MUFU.TANH R175, R146 ;  /* 0x0000009200af7308 */ /* 0x000e620000002400 */
[-C--:B------:R-:W-:Y:S07]  /*7910*/  HMMA.16816.F32 R148, R28, R52.reuse, R64 ;  /* 0x000000341c94723c */ /* 0x080fee0000001840 */
[----:B------:R5:W1:Y:S01]  /*7920*/  MUFU.TANH R174, R147 ;  /* 0x0000009300ae7308 */ /* 0x000a620000002400 */
[----:B------:R-:W-:Y:S01]  /*7930*/  HMMA.16816.F32 R64, R24, R52, R56 ;  /* 0x000000341840723c */ /* 0x000fe20000001838 */
[----:B------:R-:W4:Y:S06]  /*7940*/  LDSM.16.M88.4 R56, [R194+0x5000] ;  /* 0x00500000c238783b */ /* 0x000f2c0000000200 */
[----:B------:R-:W1:Y:S01]  /*7950*/  MUFU.TANH R168, R161 ;  /* 0x000000a100a87308 */ /* 0x000e620000002400 */
[----:B------:R-:W-:Y:S07]  /*7960*/  HMMA.16816.F32 R76, R12, R42, R76 ;  /* 0x0000002a0c4c723c */ /* 0x000fee000000184c */
[----:B------:R-:W1:Y:S01]  /*7970*/  MUFU.TANH R171, R163 ;  /* 0x000000a300ab7308 */ /* 0x000e620000002400 */
[-C--:B-----5:R-:W-:Y:S07]  /*7980*/  HMMA.16816.F32 R144, R20, R44.reuse, R148 ;  /* 0x0000002c1490723c */ /* 0x0a0fee0000001894 */
[----:B------:R-:W1:Y:S01]  /*7990*/  MUFU.TANH R169, R160 ;  /* 0x000000a000a97308 */ /* 0x000e620000002400 */
[----:B------:R-:W-:Y:S03]  /*79a0*/  HMMA.16816.F32 R148, R16, R44, R64 ;  /* 0x0000002c1094723c */ /* 0x000fe60000001840 */
[----:B------:R-:W-:Y:S01]  /*79b0*/  FMUL.FTZ R76, R76, UR7 ;  /* 0x000000074c4c7c20 */ /* 0x000fe20008410000 */
[----:B------:R-:W-:Y:S01]  /*79c0*/  FMUL.FTZ R77, R77, UR7 ;  /* 0x000000074d4d7c20 */ /* 0x000fe20008410000 */
[----:B------:R-:W-:Y:S01]  /*79d0*/  FMUL.FTZ R78, R78, UR7 ;  /* 0x000000074e4e7c20 */ /* 0x000fe20008410000 */
[----:B------:R-:W-:Y:S01]  /*79e0*/  FMUL.FTZ R79, R79, UR7 ;  /* 0x000000074f4f7c20 */ /* 0x000fe20008410000 */
[----:B------:R-:W1:Y:S01]  /*79f0*/  MUFU.TANH R176, R162 ;  /* 0x000000a200b07308 */ /* 0x000e620000002400 */
[----:B------:R-:W-:Y:S07]  /*7a00*/  HMMA.16816.F32 R64, R32, R62, RZ ;  /* 0x0000003e2040723c */ /* 0x000fee00000018ff */
[----:B------:R-:W1:Y:S01]  /*7a10*/  MUFU.TANH R159, R76 ;  /* 0x0000004c009f7308 */ /* 0x000e620000002400 */
[----:B------:R-:W-:Y:S01]  /*7a20*/  HMMA.16816.F32 R40, R4, R42, R48 ;  /* 0x0000002a0428723c */ /* 0x000fe20000001830 */
[----:B------:R-:W5:Y:S06]  /*7a30*/  LDSM.16.M88.4 R48, [R191+UR5+0x5800] ;  /* 0x00580005bf30783b */ /* 0x000f6c0008000200 */
[----:B------:R-:W1:Y:S01]  /*7a40*/  MUFU.TANH R157, R77 ;  /* 0x0000004d009d7308 */ /* 0x000e620000002400 */
[----:B------:R-:W-:Y:S07]  /*7a50*/  HMMA.16816.F32 R60, R36, R62, RZ ;  /* 0x0000003e243c723c */ /* 0x000fee00000018ff */
[----:B------:R-:W1:Y:S01]  /*7a60*/  MUFU.TANH R162, R78 ;  /* 0x0000004e00a27308 */ /* 0x000e620000002400 */
[----:B------:R-:W-:Y:S03]  /*7a70*/  HMMA.16816.F32 R64, R24, R54, R64 ;  /* 0x000000361840723c */ /* 0x000fe60000001840 */
[----:B------:R-:W-:Y:S01]  /*7a80*/  FMUL.FTZ R40, R40, UR7 ;  /* 0x0000000728287c20 */ /* 0x000fe20008410000 */
[----:B------:R-:W-:Y:S01]  /*7a90*/  FMUL.FTZ R41, R41, UR7 ;  /* 0x0000000729297c20 */ /* 0x000fe20008410000 */
[----:B------:R-:W-:Y:S01]  /*7aa0*/  FMUL.FTZ R42, R42, UR7 ;  /* 0x000000072a2a7c20 */ /* 0x000fe20008410000 */
[----:B------:R-:W-:Y:S01]  /*7ab0*/  FMUL.FTZ R43, R43, UR7 ;  /* 0x000000072b2b7c20 */ /* 0x000fe20008410000 */
[----:B------:R-:W1:Y:S01]  /*7ac0*/  MUFU.TANH R163, R40 ;  /* 0x0000002800a37308 */ /* 0x000e620000002400 */
[----:B----4-:R-:W-:Y:S07]  /*7ad0*/  HMMA.16816.F32 R144, R12, R56, R144 ;  /* 0x000000380c90723c */ /* 0x010fee0000001890 */
[----:B------:R-:W4:Y:S01]  /*7ae0*/  MUFU.TANH R161, R41 ;  /* 0x0000002900a17308 */ /* 0x000f220000002400 */
[----:B------:R-:W-:Y:S01]  /*7af0*/  HMMA.16816.F32 R60, R28, R54, R60 ;  /* 0x000000361c3c723c */ /* 0x000fe2000000183c */
[----:B------:R-:W2:Y:S06]  /*7b00*/  LDSM.16.M88.4 R52, [R195+0x5800] ;  /* 0x00580000c334783b */ /* 0x000eac0000000200 */
        /* <DEDUP_REMOVED lines=8> */
[----:B------:R3:W1:Y:S01]  /*7b90*/  MUFU.TANH R160, R79 ;  /* 0x0000004f00a07308 */ /* 0x0006620000002400 */
[----:B------:R-:W-:Y:S01]  /*7ba0*/  HMMA.16816.F32 R60, R20, R46, R60 ;  /* 0x0000002e143c723c */ /* 0x000fe2000000183c */
[----:B------:R-:W4:Y:S06]  /*7bb0*/  LDSM.16.M88.4 R44, [R190+0x5800] ;  /* 0x00580000be2c783b */ /* 0x000f2c0000000200 */
[----:B------:R-:W1:Y:S01]  /*7bc0*/  MUFU.TANH R69, R144 ;  /* 0x0000009000457308 */ /* 0x000e620000002400 */
[-C--:B-----5:R-:W-:Y:S03]  /*7bd0*/  HMMA.16816.F32 R40, R32, R48.reuse, RZ ;  /* 0x000000302028723c */ /* 0x0a0fe600000018ff */
[----:B------:R-:W-:Y:S01]  /*7be0*/  FMUL.FTZ R148, R148, UR7 ;  /* 0x0000000794947c20 */ /* 0x000fe20008410000 */
[----:B------:R-:W-:Y:S01]  /*7bf0*/  FMUL.FTZ R149, R149, UR7 ;  /* 0x0000000795957c20 */ /* 0x000fe20008410000 */
[----:B------:R-:W-:Y:S01]  /*7c00*/  FMUL.FTZ R150, R150, UR7 ;  /* 0x0000000796967c20 */ /* 0x000fe20008410000 */
[----:B------:R-:W-:Y:S01]  /*7c10*/  FMUL.FTZ R151, R151, UR7 ;  /* 0x0000000797977c20 */ /* 0x000fe20008410000 */
[----:B------:R-:W1:Y:S01]  /*7c20*/  MUFU.TANH R68, R145 ;  /* 0x0000009100447308 */ /* 0x000e620000002400 */
[C---:B---3--:R-:W-:Y:S07]  /*7c30*/  HMMA.16816.F32 R76, R36.reuse, R48, RZ ;  /* 0x00000030244c723c */ /* 0x048fee00000018ff */
[----:B------:R-:W3:Y:S01]  /*7c40*/  MUFU.TANH R177, R146 ;  /* 0x0000009200b17308 */ /* 0x000ee20000002400 */
[-C--:B------:R-:W-:Y:S07]  /*7c50*/  HMMA.16816.F32 R36, R36, R50.reuse, RZ ;  /* 0x000000322424723c */ /* 0x080fee00000018ff */
[----:B------:R5:W1:Y:S01]  /*7c60*/  MUFU.TANH R170, R147 ;  /* 0x0000009300aa7308 */ /* 0x000a620000002400 */
[----:B------:R-:W-:Y:S07]  /*7c70*/  HMMA.16816.F32 R32, R32, R50, RZ ;  /* 0x000000322020723c */ /* 0x000fee00000018ff */
[----:B------:R1:W1:Y:S01]  /*7c80*/  MUFU.TANH R75, R148 ;  /* 0x00000094004b7308 */ /* 0x0002620000002400 */
[----:B------:R-:W-:Y:S07]  /*7c90*/  HMMA.16816.F32 R64, R12, R58, R60 ;  /* 0x0000003a0c40723c */ /* 0x000fee000000183c */
[----:B------:R1:W1:Y:S01]  /*7ca0*/  MUFU.TANH R74, R149 ;  /* 0x00000095004a7308 */ /* 0x0002620000002400 */
[----:B--2---:R-:W-:Y:S01]  /*7cb0*/  HMMA.16816.F32 R60, R24, R52, R40 ;  /* 0x00000034183c723c */ /* 0x004fe20000001828 */
[----:B------:R-:W2:Y:S01]  /*7cc0*/  LDSM.16.M88.4 R40, [R194+0x5800] ;  /* 0x00580000c228783b */ /* 0x000ea20000000200 */
[----:B------:R-:W-:-:S05]  /*7cd0*/  DEPBAR.LE SB0, 0x0 ;  /* 0x000080000000791a */ /* 0x000fca0000000000 */
[----:B------:R1:W1:Y:S01]  /*7ce0*/  MUFU.TANH R156, R150 ;  /* 0x00000096009c7308 */ /* 0x0002620000002400 */
[C---:B------:R-:W-:Y:S03]  /*7cf0*/  HMMA.16816.F32 R76, R28.reuse, R52, R76 ;  /* 0x000000341c4c723c */ /* 0x040fe6000000184c */
[----:B------:R-:W-:Y:S01]  /*7d00*/  FMUL.FTZ R64, R64, UR7 ;  /* 0x0000000740407c20 */ /* 0x000fe20008410000 */
[----:B------:R-:W-:Y:S01]  /*7d10*/  FMUL.FTZ R65, R65, UR7 ;  /* 0x0000000741417c20 */ /* 0x000fe20008410000 */
[----:B------:R-:W-:Y:S01]  /*7d20*/  FMUL.FTZ R66, R66, UR7 ;  /* 0x0000000742427c20 */ /* 0x000fe20008410000 */
[----:B------:R-:W-:Y:S01]  /*7d30*/  FMUL.FTZ R67, R67, UR7 ;  /* 0x0000000743437c20 */ /* 0x000fe20008410000 */
[----:B------:R1:W1:Y:S01]  /*7d40*/  MUFU.TANH R158, R151 ;  /* 0x00000097009e7308 */ /* 0x0002620000002400 */
[-C--:B------:R-:W-:Y:S07]  /*7d50*/  HMMA.16816.F32 R28, R28, R54.reuse, R36 ;  /* 0x000000361c1c723c */ /* 0x080fee0000001824 */
[----:B------:R-:W1:Y:S01]  /*7d60*/  MUFU.TANH R64, R64 ;  /* 0x0000004000407308 */ /* 0x000e620000002400 */
[----:B------:R-:W-:Y:S07]  /*7d70*/  HMMA.16816.F32 R24, R24, R54, R32 ;  /* 0x000000361818723c */ /* 0x000fee0000001820 */
[----:B------:R-:W1:Y:S01]  /*7d80*/  MUFU.TANH R65, R65 ;  /* 0x0000004100417308 */ /* 0x000e620000002400 */
[----:B-----5:R-:W-:Y:S07]  /*7d90*/  HMMA.16816.F32 R144, R4, R58, R152 ;  /* 0x0000003a0490723c */ /* 0x020fee0000001898 */
[----:B------:R-:W1:Y:S01]  /*7da0*/  MUFU.TANH R66, R66 ;  /* 0x0000004200427308 */ /* 0x000e620000002400 */
[-C--:B----4-:R-:W-:Y:S07]  /*7db0*/  HMMA.16816.F32 R56, R20, R44.reuse, R76 ;  /* 0x0000002c1438723c */ /* 0x090fee000000184c */
[----:B------:R-:W4:Y:S01]  /*7dc0*/  MUFU.TANH R67, R67 ;  /* 0x0000004300437308 */ /* 0x000f220000002400 */
        /* <DEDUP_REMOVED lines=9> */
[-C--:B--2---:R-:W-:Y:S01]  /*7e60*/  HMMA.16816.F32 R56, R12, R40.reuse, R56 ;  /* 0x000000280c38723c */ /* 0x084fe20000001838 */
[----:B------:R2:W1:Y:S07]  /*7e70*/  MUFU.TANH R53, R146 ;  /* 0x0000009200357308 */ /* 0x00046e0000002400 */
[----:B------:R-:W-:Y:S01]  /*7e80*/  HMMA.16816.F32 R28, R4, R40, R36 ;  /* 0x00000028041c723c */ /* 0x000fe20000001824 */
[----:B------:R2:W1:Y:S07]  /*7e90*/  MUFU.TANH R52, R147 ;  /* 0x0000009300347308 */ /* 0x00046e0000002400 */
[----:B------:R-:W-:Y:S03]  /*7ea0*/  HMMA.16816.F32 R12, R12, R42, R20 ;  /* 0x0000002a0c0c723c */ /* 0x000fe60000001814 */
[----:B------:R-:W-:Y:S01]  /*7eb0*/  FMUL.FTZ R36, R56, UR7 ;  /* 0x0000000738247c20 */ /* 0x000fe20008410000 */
[----:B------:R-:W-:Y:S01]  /*7ec0*/  FMUL.FTZ R58, R58, UR7 ;  /* 0x000000073a3a7c20 */ /* 0x000fe20008410000 */
[----:B------:R-:W-:Y:S01]  /*7ed0*/  FMUL.FTZ R59, R59, UR7 ;  /* 0x000000073b3b7c20 */ /* 0x000fe20008410000 */
[----:B------:R-:W-:-:S02]  /*7ee0*/  FMUL.FTZ R57, R57, UR7 ;  /* 0x0000000739397c20 */ /* 0x000fc40008410000 */
[----:B------:R-:W-:Y:S01]  /*7ef0*/  HMMA.16816.F32 R4, R4, R42, R16 ;  /* 0x0000002a0404723c */ /* 0x000fe20000001810 */
[----:B------:R-:W1:Y:S02]  /*7f00*/  MUFU.TANH R36, R36 ;  /* 0x0000002400247308 */ /* 0x000e640000002400 */
[----:B------:R-:W-:Y:S01]  /*7f10*/  FMUL.FTZ R28, R28, UR7 ;  /* 0x000000071c1c7c20 */ /* 0x000fe20008410000 */
[----:B------:R-:W-:Y:S01]  /*7f20*/  FMUL.FTZ R29, R29, UR7 ;  /* 0x000000071d1d7c20 */ /* 0x000fe20008410000 */
[----:B------:R-:W-:Y:S01]  /*7f30*/  FMUL.FTZ R30, R30, UR7 ;  /* 0x000000071e1e7c20 */ /* 0x000fe20008410000 */
[----:B------:R-:W-:-:S03]  /*7f40*/  FMUL.FTZ R31, R31, UR7 ;  /* 0x000000071f1f7c20 */ /* 0x000fc60008410000 */
[----:B------:R2:W1:Y:S02]  /*7f50*/  MUFU.TANH R32, R57 ;  /* 0x0000003900207308 */ /* 0x0004640000002400 */
[----:B------:R-:W-:Y:S01]  /*7f60*/  FMUL.FTZ R12, R12, UR7 ;  /* 0x000000070c0c7c20 */ /* 0x000fe20008410000 */
[----:B------:R-:W-:Y:S01]  /*7f70*/  FMUL.FTZ R13, R13, UR7 ;  /* 0x000000070d0d7c20 */ /* 0x000fe20008410000 */
[----:B------:R-:W-:Y:S01]  /*7f80*/  FMUL.FTZ R14, R14, UR7 ;  /* 0x000000070e0e7c20 */ /* 0x000fe20008410000 */
[----:B------:R-:W-:-:S03]  /*7f90*/  FMUL.FTZ R15, R15, UR7 ;  /* 0x000000070f0f7c20 */ /* 0x000fc60008410000 */
[----:B------:R-:W1:Y:S02]  /*7fa0*/  MUFU.TANH R58, R58 ;  /* 0x0000003a003a7308 */ /* 0x000e640000002400 */
[----:B------:R-:W-:Y:S01]  /*7fb0*/  FMUL.FTZ R4, R4, UR7 ;  /* 0x0000000704047c20 */ /* 0x000fe20008410000 */
[----:B------:R-:W-:Y:S01]  /*7fc0*/  FMUL.FTZ R5, R5, UR7 ;  /* 0x0000000705057c20 */ /* 0x000fe20008410000 */
[----:B------:R-:W-:Y:S01]  /*7fd0*/  FMUL.FTZ R6, R6, UR7 ;  /* 0x0000000706067c20 */ /* 0x000fe20008410000 */
[----:B------:R-:W-:-:S03]  /*7fe0*/  FMUL.FTZ R7, R7, UR7 ;  /* 0x0000000707077c20 */ /* 0x000fc60008410000 */
[----:B------:R-:W1:Y:S08]  /*7ff0*/  MUFU.TANH R59, R59 ;  /* 0x0000003b003b7308 */ /* 0x000e700000002400 */
        /* <DEDUP_REMOVED lines=11> */
[----:B------:R2:W1:Y:S01]  /*80b0*/  MUFU.TANH R40, R7 ;  /* 0x0000000700287308 */ /* 0x0004620000002400 */
[----:B------:R-:W-:Y:S06]  /*80c0*/  BAR.SYNC.DEFER_BLOCKING 0x0 ;  /* 0x0000000000007b1d */ /* 0x000fec0000010000 */
[----:B---34-:R-:W-:Y:S05]  /*80d0*/  @!P2 BRA `(.L_x_2445) ;  /* 0x0000000000b0a947 */ /* 0x018fea0003800000 */
[----:B------:R-:W-:Y:S01]  /*80e0*/  VIADD R0, R244, 0xfffffffd ;  /* 0xfffffffdf4007836 */ /* 0x000fe20000000000 */
[----:B------:R3:W-:Y:S01]  /*80f0*/  @P0 STS.128 [R208+0x4000], RZ ;  /* 0x004000ffd0000388 */ /* 0x0007e20000000c00 */
[----:B------:R-:W-:Y:S02]  /*8100*/  BSSY.RECONVERGENT B0, `(.L_x_2446) ;  /* 0x0000028000007945 */ /* 0x000fe40003800200 */
[----:B--2---:R-:W-:-:S04]  /*8110*/  IMAD.WIDE.U32 R4, R0, R206, RZ ;  /* 0x000000ce00047225 */ /* 0x004fc800078e00ff */
[----:B------:R-:W-:Y:S02]  /*8120*/  IMAD R0, R0, R207, R5 ;  /* 0x000000cf00007224 */ /* 0x000fe400078e0205 */
[----:B------:R-:W-:-:S03]  /*8130*/  IMAD.SHL.U32 R2, R4, 0x40, RZ ;  /* 0x0000004004027824 */ /* 0x000fc600078e00ff */
[----:B------:R-:W-:Y:S02]  /*8140*/  SHF.L.U64.HI R3, R4, 0x6, R0 ;  /* 0x0000000604037819 */ /* 0x000fe40000010200 */
[CC--:B------:R-:W-:Y:S02]  /*8150*/  @!P0 LEA R0, P3, R206.reuse, R2.reuse, 0x4 ;  /* 0x00000002ce008211 */ /* 0x0c0fe400078620ff */
[----:B------:R-:W-:Y:S02]  /*8160*/  @!P0 LEA R5, P1, R206, R2, 0x5 ;  /* 0x00000002ce058211 */ /* 0x000fe400078228ff */
[----:B------:R-:W-:Y:S02]  /*8170*/  @!P0 LEA R12, P4, R2, R247, 0x1 ;  /* 0x000000f7020c8211 */ /* 0x000fe400078808ff */
[----:B------:R-:W-:Y:S02]  /*8180*/  @!P0 LEA.HI.X R7, R206, R3, R207, 0x4, P3 ;  /* 0x00000003ce078211 */ /* 0x000fe400018f24cf */
[----:B------:R-:W-:-:S02]  /*8190*/  @!P0 LEA R6, P3, R0, R247, 0x1 ;  /* 0x000000f700068211 */ /* 0x000fc400078608ff */
[----:B------:R-:W-:Y:S02]  /*81a0*/  @!P0 LEA.HI.X R8, R206, R3, R207, 0x5, P1 ;  /* 0x00000003ce088211 */ /* 0x000fe400008f2ccf */
[C---:B------:R-:W-:Y:S02]  /*81b0*/  @!P0 LEA R4, P1, R5.reuse, R247, 0x1 ;  /* 0x000000f705048211 */ /* 0x040fe400078208ff */
        /* <DEDUP_REMOVED lines=28> */
.L_x_2447:
[----:B------:R-:W-:Y:S05]  /*8380*/  BSYNC.RECONVERGENT B0 ;  /* 0x0000000000007941 */ /* 0x000fea0003800200 */
.L_x_2446:
[----:B------:R-:W0:Y:S02]  /*8390*/  LDGDEPBAR ;  /* 0x00000000000079af */ /* 0x000e240000000000 */
.L_x_2445:
[----:B------:R-:W-:Y:S02]  /*83a0*/  IMAD R205, R244, 0x40, R232 ;  /* 0x00000040f4cd7824 */ /* 0x000fe400078e02e8 */
[----:B------:R-:W-:Y:S02]  /*83b0*/  IMAD.MOV.U32 R46, RZ, RZ, R231 ;  /* 0x000000ffff2e7224 */ /* 0x000fe400078e00e7 */
[C---:B------:R-:W-:Y:S02]  /*83c0*/  VIADD R8, R205.reuse, 0xffffff80 ;  /* 0xffffff80cd087836 */ /* 0x040fe40000000000 */
[C---:B--23--:R-:W-:Y:S02]  /*83d0*/  VIADD R7, R205.reuse, 0xffffff81 ;  /* 0xffffff81cd077836 */ /* 0x04cfe40000000000 */
[C---:B------:R-:W-:Y:S01]  /*83e0*/  VIADD R6, R205.reuse, 0xffffff88 ;  /* 0xffffff88cd067836 */ /* 0x040fe20000000000 */
[C---:B------:R-:W-:Y:S01]  /*83f0*/  ISETP.GT.AND P1, PT, R200.reuse, R8, PT ;  /* 0x00000008c800720c */ /* 0x040fe20003f24270 */
[C---:B------:R-:W-:Y:S01]  /*8400*/  VIADD R5, R205.reuse, 0xffffff89 ;  /* 0xffffff89cd057836 */ /* 0x040fe20000000000 */
[----:B------:R-:W-:Y:S01]  /*8410*/  ISETP.GT.AND P3, PT, R200, R7, PT ;  /* 0x00000007c800720c */ /* 0x000fe20003f64270 */
[C---:B------:R-:W-:Y:S01]  /*8420*/  VIADD R4, R205.reuse, 0xffffff90 ;  /* 0xffffff90cd047836 */ /* 0x040fe20000000000 */
[-C--:B------:R-:W-:Y:S01]  /*8430*/  ISETP.GE.AND P4, PT, R8, R202.reuse, PT ;  /* 0x000000ca0800720c */ /* 0x080fe20003f86270 */
[----:B------:R-:W-:Y:S01]  /*8440*/  VIADD R3, R205, 0xffffff91 ;  /* 0xffffff91cd037836 */ /* 0x000fe20000000000 */
[----:B------:R-:W-:Y:S01]  /*8450*/  ISETP.GE.AND P5, PT, R7, R202, PT ;  /* 0x000000ca0700720c */ /* 0x000fe20003fa6270 */
[----:B------:R-:W-:Y:S01]  /*8460*/  VIADD R2, R205, 0xffffff98 ;  /* 0xffffff98cd027836 */ /* 0x000fe20000000000 */
[----:B------:R-:W-:Y:S01]  /*8470*/  FSEL R12, R187, -INF , !P1 ;  /* 0xff800000bb0c7808 */ /* 0x000fe20004800000 */
[----:B------:R-:W-:Y:S01]  /*8480*/  VIADD R0, R205, 0xffffff99 ;  /* 0xffffff99cd007836 */ /* 0x000fe20000000000 */
[----:B------:R-:W-:Y:S01]  /*8490*/  FSEL R13, R185, -INF , !P3 ;  /* 0xff800000b90d7808 */ /* 0x000fe20005800000 */
[C---:B------:R-:W-:Y:S01]  /*84a0*/  VIADD R15, R205.reuse, 0xffffffa0 ;  /* 0xffffffa0cd0f7836 */ /* 0x040fe20000000000 */
[C---:B------:R-:W-:Y:S01]  /*84b0*/  ISETP.GT.AND P1, PT, R200.reuse, R6, PT ;  /* 0x00000006c800720c */ /* 0x040fe20003f24270 */
[C---:B------:R-:W-:Y:S01]  /*84c0*/  VIADD R16, R205.reuse, 0xffffffa1 ;  /* 0xffffffa1cd107836 */ /* 0x040fe20000000000 */
[----:B------:R-:W-:Y:S01]  /*84d0*/  ISETP.GT.AND P3, PT, R200, R5, PT ;  /* 0x00000005c800720c */ /* 0x000fe20003f64270 */
[C---:B------:R-:W-:Y:S01]  /*84e0*/  VIADD R17, R205.reuse, 0xffffffa8 ;  /* 0xffffffa8cd117836 */ /* 0x040fe20000000000 */
[----:B------:R-:W-:Y:S01]  /*84f0*/  FSEL R26, R12, -INF , !P4 ;  /* 0xff8000000c1a7808 */ /* 0x000fe20006000000 */
[----:B------:R-:W-:Y:S01]  /*8500*/  VIADD R18, R205, 0xffffffa9 ;  /* 0xffffffa9cd127836 */ /* 0x000fe20000000000 */
[----:B------:R-:W-:Y:S01]  /*8510*/  FSEL R27, R13, -INF , !P5 ;  /* 0xff8000000d1b7808 */ /* 0x000fe20006800000 */
[C---:B------:R-:W-:Y:S01]  /*8520*/  VIADD R19, R205.reuse, 0xffffffb0 ;  /* 0xffffffb0cd137836 */ /* 0x040fe20000000000 */
[-C--:B------:R-:W-:Y:S01]  /*8530*/  ISETP.GE.AND P6, PT, R6, R202.reuse, PT ;  /* 0x000000ca0600720c */ /* 0x080fe20003fc6270 */
[----:B------:R-:W-:Y:S01]  /*8540*/  VIADD R20, R205, 0xffffffb1 ;  /* 0xffffffb1cd147836 */ /* 0x000fe20000000000 */
[----:B------:R-:W-:Y:S01]  /*8550*/  ISETP.GE.AND P4, PT, R5, R202, PT ;  /* 0x000000ca0500720c */ /* 0x000fe20003f86270 */
[----:B------:R-:W-:Y:S01]  /*8560*/  VIADD R21, R205, 0xffffffb8 ;  /* 0xffffffb8cd157836 */ /* 0x000fe20000000000 */
[----:B------:R-:W-:Y:S01]  /*8570*/  FSEL R12, R179, -INF , !P1 ;  /* 0xff800000b30c7808 */ /* 0x000fe20004800000 */
[----:B------:R-:W-:Y:S01]  /*8580*/  VIADD R22, R205, 0xffffffb9 ;  /* 0xffffffb9cd167836 */ /* 0x000fe20000000000 */
[----:B------:R-:W-:-:S02]  /*8590*/  FSEL R13, R178, -INF , !P3 ;  /* 0xff800000b20d7808 */ /* 0x000fc40005800000 */
[C---:B------:R-:W-:Y:S02]  /*85a0*/  ISETP.GT.AND P1, PT, R200.reuse, R4, PT ;  /* 0x00000004c800720c */ /* 0x040fe40003f24270 */
[----:B------:R-:W-:Y:S02]  /*85b0*/  ISETP.GT.AND P3, PT, R200, R3, PT ;  /* 0x00000003c800720c */ /* 0x000fe40003f64270 */
[----:B------:R-:W-:Y:S02]  /*85c0*/  FSEL R28, R12, -INF , !P6 ;  /* 0xff8000000c1c7808 */ /* 0x000fe40007000000 */
[----:B------:R-:W-:Y:S02]  /*85d0*/  FSEL R30, R13, -INF , !P4 ;  /* 0xff8000000d1e7808 */ /* 0x000fe40006000000 */
[-C--:B------:R-:W-:Y:S02]  /*85e0*/  ISETP.GE.AND P5, PT, R4, R202.reuse, PT ;  /* 0x000000ca0400720c */ /* 0x080fe40003fa6270 */
[----:B------:R-:W-:-:S02]  /*85f0*/  ISETP.GE.AND P6, PT, R3, R202, PT ;  /* 0x000000ca0300720c */ /* 0x000fc40003fc6270 */
[----:B-1----:R-:W-:Y:S02]  /*8600*/  FSEL R12, R167, -INF , !P1 ;  /* 0xff800000a70c7808 */ /* 0x002fe40004800000 */
[----:B------:R-:W-:Y:S02]  /*8610*/  FSEL R13, R166, -INF , !P3 ;  /* 0xff800000a60d7808 */ /* 0x000fe40005800000 */
[C---:B------:R-:W-:Y:S02]  /*8620*/  ISETP.GT.AND P1, PT, R200.reuse, R2, PT ;  /* 0x00000002c800720c */ /* 0x040fe40003f24270 */
[----:B------:R-:W-:Y:S02]  /*8630*/  ISETP.GT.AND P3, PT, R200, R0, PT ;  /* 0x00000000c800720c */ /* 0x000fe40003f64270 */
[----:B------:R-:W-:Y:S02]  /*8640*/  FSEL R39, R12, -INF , !P5 ;  /* 0xff8000000c277808 */ /* 0x000fe40006800000 */
[----:B------:R-:W-:-:S02]  /*8650*/  FSEL R60, R13, -INF , !P6 ;  /* 0xff8000000d3c7808 */ /* 0x000fc40007000000 */
[-C--:B------:R-:W-:Y:S02]  /*8660*/  ISETP.GE.AND P4, PT, R2, R202.reuse, PT ;  /* 0x000000ca0200720c */ /* 0x080fe40003f86270 */
[----:B------:R-:W-:Y:S02]  /*8670*/  ISETP.GE.AND P5, PT, R0, R202, PT ;  /* 0x000000ca0000720c */ /* 0x000fe40003fa6270 */
[----:B------:R-:W-:Y:S02]  /*8680*/  FSEL R12, R159, -INF , !P1 ;  /* 0xff8000009f0c7808 */ /* 0x000fe40004800000 */
[----:B------:R-:W-:Y:S02]  /*8690*/  FSEL R13, R157, -INF , !P3 ;  /* 0xff8000009d0d7808 */ /* 0x000fe40005800000 */
[C---:B------:R-:W-:Y:S02]  /*86a0*/  ISETP.GT.AND P1, PT, R200.reuse, R15, PT ;  /* 0x0000000fc800720c */ /* 0x040fe40003f24270 */
[----:B------:R-:W-:-:S02]  /*86b0*/  ISETP.GT.AND P3, PT, R200, R16, PT ;  /* 0x00000010c800720c */ /* 0x000fc40003f64270 */
[----:B------:R-:W-:Y:S02]  /*86c0*/  FSEL R61, R12, -INF , !P4 ;  /* 0xff8000000c3d7808 */ /* 0x000fe40006000000 */
[----:B------:R-:W-:Y:S02]  /*86d0*/  FSEL R63, R13, -INF , !P5 ;  /* 0xff8000000d3f7808 */ /* 0x000fe40006800000 */
[-C--:B------:R-:W-:Y:S02]  /*86e0*/  ISETP.GE.AND P6, PT, R15, R202.reuse, PT ;  /* 0x000000ca0f00720c */ /* 0x080fe40003fc6270 */
[----:B------:R-:W-:Y:S02]  /*86f0*/  ISETP.GE.AND P4, PT, R16, R202, PT ;  /* 0x000000ca1000720c */ /* 0x000fe40003f86270 */
[----:B------:R-:W-:Y:S02]  /*8700*/  FSEL R12, R69, -INF , !P1 ;  /* 0xff800000450c7808 */ /* 0x000fe40004800000 */
[----:B------:R-:W-:-:S02]  /*8710*/  FSEL R13, R68, -INF , !P3 ;  /* 0xff800000440d7808 */ /* 0x000fc40005800000 */
[C---:B------:R-:W-:Y:S02]  /*8720*/  ISETP.GT.AND P1, PT, R200.reuse, R17, PT ;  /* 0x00000011c800720c */ /* 0x040fe40003f24270 */
[----:B------:R-:W-:Y:S02]  /*8730*/  ISETP.GT.AND P3, PT, R200, R18, PT ;  /* 0x00000012c800720c */ /* 0x000fe40003f64270 */
[----:B------:R-:W-:Y:S02]  /*8740*/  FSEL R68, R12, -INF , !P6 ;  /* 0xff8000000c447808 */ /* 0x000fe40007000000 */
[----:B------:R-:W-:Y:S02]  /*8750*/  FSEL R146, R13, -INF , !P4 ;  /* 0xff8000000d927808 */ /* 0x000fe40006000000 */
[-C--:B------:R-:W-:Y:S02]  /*8760*/  ISETP.GE.AND P5, PT, R17, R202.reuse, PT ;  /* 0x000000ca1100720c */ /* 0x080fe40003fa6270 */
[----:B------:R-:W-:-:S02]  /*8770*/  ISETP.GE.AND P6, PT, R18, R202, PT ;  /* 0x000000ca1200720c */ /* 0x000fc40003fc6270 */
[----:B------:R-:W-:Y:S02]  /*8780*/  FSEL R12, R64, -INF , !P1 ;  /* 0xff800000400c7808 */ /* 0x000fe40004800000 */
        /* <DEDUP_REMOVED lines=21> */
[----:B------:R-:W-:Y:S02]  /*88e0*/  ISETP.GE.AND P5, PT, R8, R204, PT ;  /* 0x000000cc0800720c */ /* 0x000fe40003fa6270 */
[----:B------:R-:W-:-:S02]  /*88f0*/  FSEL R12, R212, -INF , !P1 ;  /* 0xff800000d40c7808 */ /* 0x000fc40004800000 */
[----:B------:R-:W-:Y:S02]  /*8900*/  FSEL R13, R209, -INF , !P3 ;  /* 0xff800000d10d7808 */ /* 0x000fe40005800000 */
[C---:B------:R-:W-:Y:S02]  /*8910*/  ISETP.GT.AND P1, PT, R10.reuse, R6, PT ;  /* 0x000000060a00720c */ /* 0x040fe40003f24270 */
[----:B------:R-:W-:Y:S02]  /*8920*/  ISETP.GT.AND P3, PT, R10, R5, PT ;  /* 0x000000050a00720c */ /* 0x000fe40003f64270 */
        /* <DEDUP_REMOVED lines=10> */
[-C--:B------:R-:W-:Y:S02]  /*89d0*/  ISETP.GE.AND P6, PT, R4, R204.reuse, PT ;  /* 0x000000cc0400720c */ /* 0x080fe40003fc6270 */
[----:B------:R-:W-:Y:S02]  /*89e0*/  ISETP.GE.AND P4, PT, R3, R204, PT ;  /* 0x000000cc0300720c */ /* 0x000fe40003f86270 */
[----:B------:R-:W-:Y:S02]  /*89f0*/  FSEL R13, R175, -INF , !P1 ;  /* 0xff800000af0d7808 */ /* 0x000fe40004800000 */
[----:B------:R-:W-:Y:S02]  /*8a00*/  FSEL R12, R174, -INF , !P3 ;  /* 0xff800000ae0c7808 */ /* 0x000fe40005800000 */
[----:B------:R-:W-:-:S02]  /*8a10*/  ISETP.GT.AND P1, PT, R10, R2, PT ;  /* 0x000000020a00720c */ /* 0x000fc40003f24270 */
[----:B------:R-:W-:Y:S02]  /*8a20*/  FSEL R37, R14, -INF , !P5 ;  /* 0xff8000000e257808 */ /* 0x000fe40006800000 */
[----:B------:R-:W-:Y:S02]  /*8a30*/  FSEL R69, R13, -INF , !P6 ;  /* 0xff8000000d457808 */ /* 0x000fe40007000000 */
[----:B------:R-:W-:Y:S02]  /*8a40*/  FSEL R147, R12, -INF , !P4 ;  /* 0xff8000000c937808 */ /* 0x000fe40006000000 */
[----:B------:R-:W-:Y:S02]  /*8a50*/  ISETP.GE.AND P5, PT, R2, R204, PT ;  /* 0x000000cc0200720c */ /* 0x000fe40003fa6270 */
[----:B------:R-:W-:Y:S02]  /*8a60*/  ISETP.GT.AND P6, PT, R10, R0, PT ;  /* 0x000000000a00720c */ /* 0x000fe40003fc4270 */
[----:B------:R-:W-:-:S02]  /*8a70*/  ISETP.GT.AND P3, PT, R9, R8, PT ;  /* 0x000000080900720c */ /* 0x000fc40003f64270 */
[----:B------:R-:W-:Y:S02]  /*8a80*/  FSEL R12, R162, -INF , !P1 ;  /* 0xff800000a20c7808 */ /* 0x000fe40004800000 */
[----:B------:R-:W-:Y:S02]  /*8a90*/  ISETP.GT.AND P1, PT, R9, R7, PT ;  /* 0x000000070900720c */ /* 0x000fe40003f24270 */
[----:B------:R-:W-:Y:S02]  /*8aa0*/  ISETP.GE.AND P4, PT, R8, R201, PT ;  /* 0x000000c90800720c */ /* 0x000fe40003f86270 */
[----:B------:R-:W-:Y:S02]  /*8ab0*/  FSEL R32, R160, -INF , !P6 ;  /* 0xff800000a0207808 */ /* 0x000fe40007000000 */
[----:B------:R-:W-:Y:S02]  /*8ac0*/  FSEL R13, R211, -INF , !P3 ;  /* 0xff800000d30d7808 */ /* 0x000fe40005800000 */
[----:B------:R-:W-:-:S02]  /*8ad0*/  FSEL R149, R12, -INF , !P5 ;  /* 0xff8000000c957808 */ /* 0x000fc40006800000 */
[----:B------:R-:W-:Y:S02]  /*8ae0*/  ISETP.GE.AND P6, PT, R7, R201, PT ;  /* 0x000000c90700720c */ /* 0x000fe40003fc6270 */
[C---:B------:R-:W-:Y:S02]  /*8af0*/  ISETP.GT.AND P3, PT, R9.reuse, R6, PT ;  /* 0x000000060900720c */ /* 0x040fe40003f64270 */
[----:B------:R-:W-:Y:S02]  /*8b00*/  FSEL R12, R210, -INF , !P1 ;  /* 0xff800000d20c7808 */ /* 0x000fe40004800000 */
[----:B------:R-:W-:Y:S02]  /*8b10*/  ISETP.GT.AND P1, PT, R9, R5, PT ;  /* 0x000000050900720c */ /* 0x000fe40003f24270 */
[----:B------:R-:W-:Y:S02]  /*8b20*/  FSEL R14, R13, -INF , !P4 ;  /* 0xff8000000d0e7808 */ /* 0x000fe40006000000 */
[----:B------:R-:W-:-:S02]  /*8b30*/  ISETP.GE.AND P5, PT, R6, R201, PT ;  /* 0x000000c90600720c */ /* 0x000fc40003fa6270 */
[----:B------:R-:W-:Y:S02]  /*8b40*/  FSEL R13, R182, -INF , !P3 ;  /* 0xff800000b60d7808 */ /* 0x000fe40005800000 */
[----:B------:R-:W-:Y:S02]  /*8b50*/  FSEL R23, R12, -INF , !P6 ;  /* 0xff8000000c177808 */ /* 0x000fe40007000000 */
[----:B------:R-:W-:Y:S02]  /*8b60*/  ISETP.GE.AND P4, PT, R5, R201, PT ;  /* 0x000000c90500720c */ /* 0x000fe40003f86270 */
[----:B------:R-:W-:Y:S02]  /*8b70*/  ISETP.GT.AND P3, PT, R9, R4, PT ;  /* 0x000000040900720c */ /* 0x000fe40003f64270 */
[----:B------:R-:W-:Y:S02]  /*8b80*/  FSEL R12, R181, -INF , !P1 ;  /* 0xff800000b50c7808 */ /* 0x000fe40004800000 */
[----:B------:R-:W-:-:S02]  /*8b90*/  ISETP.GT.AND P1, PT, R9, R3, PT ;  /* 0x000000030900720c */ /* 0x000fc40003f24270 */
[----:B------:R-:W-:Y:S02]  /*8ba0*/  FSEL R24, R13, -INF , !P5 ;  /* 0xff8000000d187808 */ /* 0x000fe40006800000 */
[-C--:B------:R-:W-:Y:S02]  /*8bb0*/  ISETP.GE.AND P6, PT, R4, R201.reuse, PT ;  /* 0x000000c90400720c */ /* 0x080fe40003fc6270 */
[----:B------:R-:W-:Y:S02]  /*8bc0*/  FSEL R13, R169, -INF , !P3 ;  /* 0xff800000a90d7808 */ /* 0x000fe40005800000 */
[----:B------:R-:W-:Y:S02]  /*8bd0*/  FSEL R25, R12, -INF , !P4 ;  /* 0xff8000000c197808 */ /* 0x000fe40006000000 */
[----:B------:R-:W-:Y:S02]  /*8be0*/  ISETP.GE.AND P5, PT, R3, R201, PT ;  /* 0x000000c90300720c */ /* 0x000fe40003fa6270 */
[----:B------:R-:W-:-:S02]  /*8bf0*/  ISETP.GT.AND P3, PT, R9, R2, PT ;  /* 0x000000020900720c */ /* 0x000fc40003f64270 */
[----:B------:R-:W-:Y:S02]  /*8c00*/  FSEL R12, R168, -INF , !P1 ;  /* 0xff800000a80c7808 */ /* 0x000fe40004800000 */
[----:B------:R-:W-:Y:S02]  /*8c10*/  ISETP.GT.AND P1, PT, R9, R0, PT ;  /* 0x000000000900720c */ /* 0x000fe40003f24270 */
[----:B------:R-:W-:Y:S02]  /*8c20*/  FSEL R48, R13, -INF , !P6 ;  /* 0xff8000000d307808 */ /* 0x000fe40007000000 */
[----:B------:R-:W-:Y:S02]  /*8c30*/  ISETP.GE.AND P4, PT, R2, R201, PT ;  /* 0x000000c90200720c */ /* 0x000fe40003f86270 */
[----:B------:R-:W-:Y:S02]  /*8c40*/  FSEL R13, R163, -INF , !P3 ;  /* 0xff800000a30d7808 */ /* 0x000fe40005800000 */
[----:B------:R-:W-:-:S02]  /*8c50*/  FSEL R49, R12, -INF , !P5 ;  /* 0xff8000000c317808 */ /* 0x000fc40006800000 */
[----:B------:R-:W-:Y:S02]  /*8c60*/  ISETP.GE.AND P6, PT, R0, R201, PT ;  /* 0x000000c90000720c */ /* 0x000fe40003fc6270 */
[----:B------:R-:W-:Y:S02]  /*8c70*/  ISETP.GT.AND P3, PT, R9, R15, PT ;  /* 0x0000000f0900720c */ /* 0x000fe40003f64270 */
[----:B------:R-:W-:Y:S02]  /*8c80*/  FSEL R12, R161, -INF , !P1 ;  /* 0xff800000a10c7808 */ /* 0x000fe40004800000 */
[----:B------:R-:W-:Y:S02]  /*8c90*/  ISETP.GT.AND P1, PT, R9, R16, PT ;  /* 0x000000100900720c */ /* 0x000fe40003f24270 */
        /* <DEDUP_REMOVED lines=20> */
[----:B------:R-:W-:Y:S02]  /*8de0*/  ISETP.GT.AND P5, PT, R9, R21, PT ;  /* 0x000000150900720c */ /* 0x000fe40003fa4270 */
[-C--:B------:R-:W-:Y:S02]  /*8df0*/  ISETP.GE.AND P6, PT, R20, R201.reuse, PT ;  /* 0x000000c91400720c */ /* 0x080fe40003fc6270 */
        /* <DEDUP_REMOVED lines=15> */
[----:B------:R-:W-:-:S02]  /*8ef0*/  ISETP.GT.AND P3, PT, R11, R6, PT ;  /* 0x000000060b00720c */ /* 0x000fc40003f64270 */
[----:B------:R-:W-:Y:S02]  /*8f00*/  ISETP.GE.AND P6, PT, R6, R203, PT ;  /* 0x000000cb0600720c */ /* 0x000fe40003fc6270 */
[----:B------:R-:W-:Y:S02]  /*8f10*/  FSEL R6, R213, -INF , !P1 ;  /* 0xff800000d5067808 */ /* 0x000fe40004800000 */
[----:B------:R-:W-:Y:S02]  /*8f20*/  FSEL R35, R7, -INF , !P5 ;  /* 0xff80000007237808 */ /* 0x000fe40006800000 */
[----:B------:R-:W-:Y:S02]  /*8f30*/  ISETP.GT.AND P1, PT, R11, R5, PT ;  /* 0x000000050b00720c */ /* 0x000fe40003f24270 */
        /* <DEDUP_REMOVED lines=8> */
[-C--:B------:R-:W-:Y:S02]  /*8fc0*/  ISETP.GE.AND P6, PT, R3, R203.reuse, PT ;  /* 0x000000cb0300720c */ /* 0x080fe40003fc6270 */
[----:B------:R-:W-:Y:S02]  /*8fd0*/  FSEL R3, R176, -INF , !P3 ;  /* 0xff800000b0037808 */ /* 0x000fe40005800000 */
[----:B------:R-:W-:Y:S02]  /*8fe0*/  FSEL R34, R4, -INF , !P5 ;  /* 0xff80000004227808 */ /* 0x000fe40006800000 */
[----:B------:R-:W-:Y:S02]  /*8ff0*/  ISETP.GT.AND P3, PT, R11, R2, PT ;  /* 0x000000020b00720c */ /* 0x000fe40003f64270 */
[----:B------:R-:W-:Y:S02]  /*9000*/  ISETP.GE.AND P5, PT, R2, R203, PT ;  /* 0x000000cb0200720c */ /* 0x000fe40003fa6270 */
[----:B------:R-:W-:-:S02]  /*9010*/  FSEL R2, R171, -INF , !P1 ;  /* 0xff800000ab027808 */ /* 0x000fc40004800000 */
[----:B------:R-:W-:Y:S02]  /*9020*/  FSEL R154, R3, -INF , !P4 ;  /* 0xff800000039a7808 */ /* 0x000fe40006000000 */
[----:B------:R-:W-:Y:S02]  /*9030*/  FSEL R155, R2, -INF , !P6 ;  /* 0xff800000029b7808 */ /* 0x000fe40007000000 */
[----:B------:R-:W-:Y:S02]  /*9040*/  FMNMX3.FTZ R2, R72, R26, R27, !PT ;  /* 0x0000001a48027276 */ /* 0x000fe4000781001b */
[----:B------:R-:W-:Y:S02]  /*9050*/  FSEL R3, R165, -INF , !P3 ;  /* 0xff800000a5037808 */ /* 0x000fe40005800000 */
[----:B------:R-:W-:Y:S02]  /*9060*/  ISETP.GT.AND P4, PT, R11, R0, PT ;  /* 0x000000000b00720c */ /* 0x000fe40003f84270 */
[----:B------:R-:W-:-:S02]  /*9070*/  FMNMX3.FTZ R2, R2, R28, R30, !PT ;  /* 0x0000001c02027276 */ /* 0x000fc4000781001e */
[C---:B------:R-:W-:Y:S02]  /*9080*/  ISETP.GE.AND P1, PT, R0.reuse, R204, PT ;  /* 0x000000cc0000720c */ /* 0x040fe40003f26270 */
[----:B------:R-:W-:Y:S02]  /*9090*/  ISETP.GE.AND P3, PT, R0, R203, PT ;  /* 0x000000cb0000720c */ /* 0x000fe40003f66270 */
[----:B------:R-:W-:Y:S02]  /*90a0*/  FSEL R157, R3, -INF , !P5 ;  /* 0xff800000039d7808 */ /* 0x000fe40006800000 */
[----:B------:R-:W-:Y:S02]  /*90b0*/  FSEL R0, R164, -INF , !P4 ;  /* 0xff800000a4007808 */ /* 0x000fe40006000000 */
[----:B------:R-:W-:Y:S02]  /*90c0*/  ISETP.GT.AND P5, PT, R11, R15, PT ;  /* 0x0000000f0b00720c */ /* 0x000fe40003fa4270 */
[----:B------:R-:W-:-:S02]  /*90d0*/  FMNMX3.FTZ R2, R2, R39, R60, !PT ;  /* 0x0000002702027276 */ /* 0x000fc4000781003c */
[----:B------:R-:W-:Y:S02]  /*90e0*/  ISETP.GE.AND P4, PT, R15, R203, PT ;  /* 0x000000cb0f00720c */ /* 0x000fe40003f86270 */
[----:B------:R-:W-:Y:S02]  /*90f0*/  FSEL R159, R0, -INF , !P3 ;  /* 0xff800000009f7808 */ /* 0x000fe40005800000 */
[----:B------:R-:W-:Y:S02]  /*9100*/  FSEL R3, R156, -INF , !P5 ;  /* 0xff8000009c037808 */ /* 0x000fe40006800000 */
[----:B------:R-:W-:Y:S02]  /*9110*/  FMNMX3.FTZ R2, R2, R61, R63, !PT ;  /* 0x0000003d02027276 */ /* 0x000fe4000781003f */
[----:B------:R-:W-:Y:S02]  /*9120*/  ISETP.GT.AND P3, PT, R11, R16, PT ;  /* 0x000000100b00720c */ /* 0x000fe40003f64270 */
[----:B------:R-:W-:-:S02]  /*9130*/  FSEL R144, R3, -INF , !P4 ;  /* 0xff80000003907808 */ /* 0x000fc40006000000 */
[----:B------:R-:W-:Y:S02]  /*9140*/  FMNMX3.FTZ R2, R2, R68, R146, !PT ;  /* 0x0000004402027276 */ /* 0x000fe40007810092 */
[----:B------:R-:W-:Y:S02]  /*9150*/  ISETP.GE.AND P5, PT, R16, R203, PT ;  /* 0x000000cb1000720c */ /* 0x000fe40003fa6270 */
        /* <DEDUP_REMOVED lines=8> */
[----:B------:R-:W-:Y:S02]  /*91e0*/  FMNMX3.FTZ R0, R73, R14, R23, !PT ;  /* 0x0000000e49007276 */ /* 0x000fe40007810017 */
[----:B------:R-:W-:-:S02]  /*91f0*/  FSEL R171, R3, -INF , !P3 ;  /* 0xff80000003ab7808 */ /* 0x000fc40005800000 */
[----:B------:R-:W-:Y:S02]  /*9200*/  ISETP.GE.AND P4, PT, R18, R203, PT ;  /* 0x000000cb1200720c */ /* 0x000fe40003f86270 */
[----:B------:R-:W-:Y:S02]  /*9210*/  FSEL R3, R52, -INF , !P5 ;  /* 0xff80000034037808 */ /* 0x000fe40006800000 */
[----:B------:R-:W-:Y:S02]  /*9220*/  FMNMX3.FTZ R2, R2, R225, R227, !PT ;  /* 0x000000e102027276 */ /* 0x000fe400078100e3 */
[----:B------:R-:W-:Y:S02]  /*9230*/  FMNMX3.FTZ R0, R0, R24, R25, !PT ;  /* 0x0000001800007276 */ /* 0x000fe40007810019 */
[----:B------:R-:W-:Y:S01]  /*9240*/  FSEL R176, R3, -INF , !P4 ;  /* 0xff80000003b07808 */ /* 0x000fe20006000000 */
[----:B------:R-:W1:Y:S01]  /*9250*/  SHFL.BFLY PT, R6, R2, 0x2, 0x1f ;  /* 0x0c401f0002067f89 */ /* 0x000e6200000e0000 */
[----:B------:R-:W-:-:S02]  /*9260*/  FMNMX3.FTZ R3, R70, R35, R33, !PT ;  /* 0x0000002346037276 */ /* 0x000fc40007810021 */
[----:B------:R-:W-:Y:S02]  /*9270*/  FMNMX3.FTZ R0, R0, R48, R49, !PT ;  /* 0x0000003000007276 */ /* 0x000fe40007810031 */
[----:B------:R-:W-:Y:S02]  /*9280*/  FMNMX3.FTZ R3, R3, R13, R34, !PT ;  /* 0x0000000d03037276 */ /* 0x000fe40007810022 */
[C---:B------:R-:W-:Y:S02]  /*9290*/  ISETP.GT.AND P3, PT, R11.reuse, R19, PT ;  /* 0x000000130b00720c */ /* 0x040fe40003f64270 */
[----:B------:R-:W-:Y:S02]  /*92a0*/  FMNMX3.FTZ R0, R0, R50, R51, !PT ;  /* 0x0000003200007276 */ /* 0x000fe40007810033 */
[----:B------:R-:W-:Y:S02]  /*92b0*/  ISETP.GT.AND P4, PT, R11, R20, PT ;  /* 0x000000140b00720c */ /* 0x000fe40003f84270 */
[----:B------:R-:W-:-:S02]  /*92c0*/  FMNMX3.FTZ R3, R3, R154, R155, !PT ;  /* 0x0000009a03037276 */ /* 0x000fc4000781009b */
[----:B------:R-:W-:Y:S02]  /*92d0*/  FSEL R4, R45, -INF , !P3 ;  /* 0xff8000002d047808 */ /* 0x000fe40005800000 */
[----:B------:R-:W-:Y:S02]  /*92e0*/  FMNMX3.FTZ R0, R0, R150, R151, !PT ;  /* 0x0000009600007276 */ /* 0x000fe40007810097 */
[----:B------:R-:W-:Y:S02]  /*92f0*/  ISETP.GE.AND P3, PT, R20, R203, PT ;  /* 0x000000cb1400720c */ /* 0x000fe40003f66270 */
[----:B------:R-:W-:Y:S02]  /*9300*/  FSEL R5, R44, -INF , !P4 ;  /* 0xff8000002c057808 */ /* 0x000fe40006000000 */
[----:B------:R-:W-:Y:S02]  /*9310*/  FMNMX3.FTZ R3, R3, R157, R159, !PT ;  /* 0x0000009d03037276 */ /* 0x000fe4000781009f */
[----:B------:R-:W-:-:S02]  /*9320*/  FMNMX3.FTZ R0, R0, R152, R180, !PT ;  /* 0x0000009800007276 */ /* 0x000fc400078100b4 */
[----:B------:R-:W-:Y:S02]  /*9330*/  ISETP.GE.AND P5, PT, R19, R203, PT ;  /* 0x000000cb1300720c */ /* 0x000fe40003fa6270 */
[----:B------:R-:W-:Y:S02]  /*9340*/  ISETP.GT.AND P4, PT, R11, R21, PT ;  /* 0x000000150b00720c */ /* 0x000fe40003f84270 */
[----:B------:R-:W-:Y:S02]  /*9350*/  FSEL R221, R5, -INF , !P3 ;  /* 0xff80000005dd7808 */ /* 0x000fe40005800000 */
[----:B------:R-:W-:Y:S02]  /*9360*/  ISETP.GT.AND P3, PT, R11, R22, PT ;  /* 0x000000160b00720c */ /* 0x000fe40003f64270 */
[----:B------:R-:W-:Y:S02]  /*9370*/  FMNMX3.FTZ R3, R3, R144, R145, !PT ;  /* 0x0000009003037276 */ /* 0x000fe40007810091 */
[----:B------:R-:W-:-:S02]  /*9380*/  FMNMX3.FTZ R0, R0, R229, R230, !PT ;  /* 0x000000e500007276 */ /* 0x000fc400078100e6 */
[----:B------:R-:W-:Y:S02]  /*9390*/  FSEL R218, R4, -INF , !P5 ;  /* 0xff80000004da7808 */ /* 0x000fe40006800000 */
[----:B------:R-:W-:Y:S02]  /*93a0*/  FSEL R5, R41, -INF , !P4 ;  /* 0xff80000029057808 */ /* 0x000fe40006000000 */
[----:B------:R-:W-:Y:S02]  /*93b0*/  ISETP.GE.AND P4, PT, R22, R203, PT ;  /* 0x000000cb1600720c */ /* 0x000fe40003f86270 */
[----:B------:R-:W-:Y:S02]  /*93c0*/  FSEL R4, R40, -INF , !P3 ;  /* 0xff80000028047808 */ /* 0x000fe40005800000 */
[----:B------:R-:W-:Y:S02]  /*93d0*/  FMNMX3.FTZ R3, R3, R171, R176, !PT ;  /* 0x000000ab03037276 */ /* 0x000fe400078100b0 */
[----:B------:R-:W-:-:S02]  /*93e0*/  FMNMX3.FTZ R0, R0, R231, R232, !PT ;  /* 0x000000e700007276 */ /* 0x000fc400078100e8 */
[----:B------:R-:W-:Y:S02]  /*93f0*/  ISETP.GE.AND P5, PT, R21, R203, PT ;  /* 0x000000cb1500720c */ /* 0x000fe40003fa6270 */
[----:B------:R-:W-:Y:S01]  /*9400*/  FSEL R228, R4, -INF , !P4 ;  /* 0xff80000004e47808 */ /* 0x000fe20006000000 */
[----:B------:R-:W2:Y:S01]  /*9410*/  SHFL.BFLY PT, R7, R0, 0x2, 0x1f ;  /* 0x0c401f0000077f89 */ /* 0x000ea200000e0000 */
[----:B------:R-:W-:Y:S02]  /*9420*/  FMNMX3.FTZ R4, R3, R218, R221, !PT ;  /* 0x000000da03047276 */ /* 0x000fe400078100dd */
[----:B-1----:R-:W-:Y:S02]  /*9430*/  FMNMX.FTZ R3, R2, R6, !PT ;  /* 0x0000000602037209 */ /* 0x002fe40007810000 */
[----:B------:R-:W-:Y:S02]  /*9440*/  FSEL R226, R5, -INF , !P5 ;  /* 0xff80000005e27808 */ /* 0x000fe40006800000 */
[----:B------:R-:W-:Y:S01]  /*9450*/  ISETP.GT.AND P6, PT, R10, R15, PT ;  /* 0x0000000f0a00720c */ /* 0x000fe20003fc4270 */
[----:B------:R-:W1:Y:S01]  /*9460*/  SHFL.BFLY PT, R8, R3, 0x1, 0x1f ;  /* 0x0c201f0003087f89 */ /* 0x000e6200000e0000 */
[----:B------:R-:W-:-:S02]  /*9470*/  FMNMX3.FTZ R2, R4, R226, R228, !PT ;  /* 0x000000e204027276 */ /* 0x000fc400078100e4 */
[----:B------:R-:W-:Y:S02]  /*9480*/  ISETP.GE.AND P5, PT, R15, R204, PT ;  /* 0x000000cc0f00720c */ /* 0x000fe40003fa6270 */
[----:B------:R-:W-:Y:S01]  /*9490*/  FSEL R62, R32, -INF , !P1 ;  /* 0xff800000203e7808 */ /* 0x000fe20004800000 */
[----:B------:R-:W3:Y:S01]  /*94a0*/  SHFL.BFLY PT, R6, R2, 0x2, 0x1f ;  /* 0x0c401f0002067f89 */ /* 0x000ee200000e0000 */
[----:B------:R-:W-:Y:S02]  /*94b0*/  FSEL R4, R177, -INF , !P6 ;  /* 0xff800000b1047808 */ /* 0x000fe40007000000 */
[C---:B------:R-:W-:Y:S02]  /*94c0*/  ISETP.GT.AND P3, PT, R10.reuse, R16, PT ;  /* 0x000000100a00720c */ /* 0x040fe40003f64270 */
[----:B------:R-:W-:Y:S02]  /*94d0*/  ISETP.GT.AND P1, PT, R10, R17, PT ;  /* 0x000000110a00720c */ /* 0x000fe40003f24270 */
[----:B------:R-:W-:-:S02]  /*94e0*/  FSEL R234, R4, -INF , !P5 ;  /* 0xff80000004ea7808 */ /* 0x000fc40006800000 */
[-C--:B------:R-:W-:Y:S02]  /*94f0*/  ISETP.GE.AND P4, PT, R16, R204.reuse, PT ;  /* 0x000000cc1000720c */ /* 0x080fe40003f86270 */
[----:B------:R-:W-:Y:S02]  /*9500*/  ISETP.GE.AND P6, PT, R17, R204, PT ;  /* 0x000000cc1100720c */ /* 0x000fe40003fc6270 */
[----:B------:R-:W-:Y:S02]  /*9510*/  FSEL R5, R170, -INF , !P3 ;  /* 0xff800000aa057808 */ /* 0x000fe40005800000 */
[----:B------:R-:W-:Y:S02]  /*9520*/  FSEL R4, R66, -INF , !P1 ;  /* 0xff80000042047808 */ /* 0x000fe40004800000 */
[----:B------:R-:W-:Y:S02]  /*9530*/  ISETP.GT.AND P1, PT, R10, R19, PT ;  /* 0x000000130a00720c */ /* 0x000fe40003f24270 */
[----:B------:R-:W-:-:S02]  /*9540*/  FSEL R235, R5, -INF , !P4 ;  /* 0xff80000005eb7808 */ /* 0x000fc40006000000 */
[----:B------:R-:W-:Y:S02]  /*9550*/  FSEL R238, R4, -INF , !P6 ;  /* 0xff80000004ee7808 */ /* 0x000fe40007000000 */
[----:B------:R-:W-:Y:S02]  /*9560*/  ISETP.GE.AND P4, PT, R19, R204, PT ;  /* 0x000000cc1300720c */ /* 0x000fe40003f86270 */
[----:B------:R-:W-:Y:S02]  /*9570*/  FSEL R4, R58, -INF , !P1 ;  /* 0xff8000003a047808 */ /* 0x000fe40004800000 */
[----:B--2---:R-:W-:Y:S02]  /*9580*/  FMNMX.FTZ R0, R0, R7, !PT ;  /* 0x0000000700007209 */ /* 0x004fe40007810000 */
[----:B------:R-:W-:Y:S02]  /*9590*/  FSEL R240, R4, -INF , !P4 ;  /* 0xff80000004f07808 */ /* 0x000fe40006000000 */
[----:B------:R-:W-:Y:S01]  /*95a0*/  FMNMX3.FTZ R4, R71, R29, R31, !PT ;  /* 0x0000001d47047276 */ /* 0x000fe2000781001f */
[----:B------:R-:W2:Y:S01]  /*95b0*/  SHFL.BFLY PT, R7, R0, 0x1, 0x1f ;  /* 0x0c201f0000077f89 */ /* 0x000ea200000e0000 */
[----:B------:R-:W-:-:S02]  /*95c0*/  ISETP.GT.AND P3, PT, R10, R18, PT ;  /* 0x000000120a00720c */ /* 0x000fc40003f64270 */
[----:B------:R-:W-:Y:S02]  /*95d0*/  FMNMX3.FTZ R4, R4, R36, R37, !PT ;  /* 0x0000002404047276 */ /* 0x000fe40007810025 */
[----:B-1----:R-:W-:Y:S02]  /*95e0*/  FMNMX.FTZ R236, R3, R8, !PT ;  /* 0x0000000803ec7209 */ /* 0x002fe40007810000 */
[----:B------:R-:W-:Y:S02]  /*95f0*/  FMNMX3.FTZ R3, R4, R69, R147, !PT ;  /* 0x0000004504037276 */ /* 0x000fe40007810093 */
[----:B------:R-:W-:Y:S02]  /*9600*/  FSEL R5, R67, -INF , !P3 ;  /* 0xff80000043057808 */ /* 0x000fe40005800000 */
[----:B------:R-:W-:Y:S02]  /*9610*/  ISETP.GE.AND P5, PT, R18, R204, PT ;  /* 0x000000cc1200720c */ /* 0x000fe40003fa6270 */
[----:B------:R-:W-:Y:S01]  /*9620*/  ISETP.GT.AND P3, PT, R10, R20, PT ;  /* 0x000000140a00720c */ /* 0x000fe20003f64270 */
[----:B------:R-:W-:Y:S01]  /*9630*/  LDSM.16.MT88.4 R16, [R188+0x6000] ;  /* 0x00600000bc10783b */ /* 0x000fe20000004200 */
[----:B------:R-:W-:-:S02]  /*9640*/  FMNMX3.FTZ R3, R3, R149, R62, !PT ;  /* 0x0000009503037276 */ /* 0x000fc4000781003e */
[----:B------:R-:W-:Y:S02]  /*9650*/  ISETP.GE.AND P6, PT, R20, R204, PT ;  /* 0x000000cc1400720c */ /* 0x000fe40003fc6270 */
[----:B------:R-:W-:Y:S02]  /*9660*/  FSEL R239, R5, -INF , !P5 ;  /* 0xff80000005ef7808 */ /* 0x000fe40006800000 */
[C---:B------:R-:W-:Y:S02]  /*9670*/  ISETP.GT.AND P1, PT, R10.reuse, R21, PT ;  /* 0x000000150a00720c */ /* 0x040fe40003f24270 */
[----:B------:R-:W-:Y:S02]  /*9680*/  ISETP.GT.AND P4, PT, R10, R22, PT ;  /* 0x000000160a00720c */ /* 0x000fe40003f84270 */
[----:B------:R-:W-:Y:S02]  /*9690*/  FSEL R12, R59, -INF , !P3 ;  /* 0xff8000003b0c7808 */ /* 0x000fe40005800000 */
[----:B------:R-:W-:-:S02]  /*96a0*/  FMNMX3.FTZ R4, R3, R234, R235, !PT ;  /* 0x000000ea03047276 */ /* 0x000fc400078100eb */
[----:B---3--:R-:W-:Y:S02]  /*96b0*/  FMNMX.FTZ R2, R2, R6, !PT ;  /* 0x0000000602027209 */ /* 0x008fe40007810000 */
[-C--:B------:R-:W-:Y:S02]  /*96c0*/  ISETP.GE.AND P5, PT, R21, R204.reuse, PT ;  /* 0x000000cc1500720c */ /* 0x080fe40003fa6270 */
[----:B------:R-:W-:Y:S02]  /*96d0*/  ISETP.GE.AND P3, PT, R22, R204, PT ;  /* 0x000000cc1600720c */ /* 0x000fe40003f66270 */
[----:B------:R-:W-:Y:S02]  /*96e0*/  FSEL R5, R42, -INF , !P1 ;  /* 0xff8000002a057808 */ /* 0x000fe40004800000 */
[----:B------:R-:W-:Y:S02]  /*96f0*/  FSEL R6, R43, -INF , !P4 ;  /* 0xff8000002b067808 */ /* 0x000fe40006000000 */
[----:B------:R-:W-:-:S02]  /*9700*/  FSEL R242, R12, -INF , !P6 ;  /* 0xff8000000cf27808 */ /* 0x000fc40007000000 */
[----:B------:R-:W-:Y:S02]  /*9710*/  FMNMX3.FTZ R4, R4, R238, R239, !PT ;  /* 0x000000ee04047276 */ /* 0x000fe400078100ef */
[----:B------:R-:W-:Y:S02]  /*9720*/  FSEL R241, R5, -INF , !P5 ;  /* 0xff80000005f17808 */ /* 0x000fe40006800000 */
[----:B------:R-:W-:Y:S02]  /*9730*/  FSEL R243, R6, -INF , !P3 ;  /* 0xff80000006f37808 */ /* 0x000fe40005800000 */
[----:B------:R-:W-:Y:S02]  /*9740*/  FMNMX3.FTZ R4, R4, R240, R242, !PT ;  /* 0x000000f004047276 */ /* 0x000fe400078100f2 */
[----:B--2---:R-:W-:Y:S01]  /*9750*/  FMNMX.FTZ R210, R0, R7, !PT ;  /* 0x0000000700d27209 */ /* 0x004fe20007810000 */
[----:B------:R-:W-:Y:S01]  /*9760*/  FMUL.FTZ R0, R236, UR6 ;  /* 0x00000006ec007c20 */ /* 0x000fe20008410000 */
[----:B------:R-:W-:Y:S01]  /*9770*/  FMNMX3.FTZ R4, R4, R241, R243, !PT ;  /* 0x000000f104047276 */ /* 0x000fe200078100f3 */
[----:B------:R-:W1:Y:S01]  /*9780*/  SHFL.BFLY PT, R7, R2, 0x1, 0x1f ;  /* 0x0c201f0002077f89 */ /* 0x000e6200000e0000 */
[----:B------:R-:W-:Y:S01]  /*9790*/  FSETP.NEU.FTZ.AND P1, PT, R236, -INF , PT ;  /* 0xff800000ec00780b */ /* 0x000fe20003f3d000 */
[C---:B------:R-:W-:Y:S01]  /*97a0*/  FMUL.FTZ R3, R210.reuse, UR6 ;  /* 0x00000006d2037c20 */ /* 0x040fe20008410000 */
[----:B------:R-:W-:Y:S01]  /*97b0*/  FSETP.NEU.FTZ.AND P4, PT, R210, -INF , PT ;  /* 0xff800000d200780b */ /* 0x000fe20003f9d000 */
[----:B------:R-:W2:Y:S01]  /*97c0*/  SHFL.BFLY PT, R6, R4, 0x2, 0x1f ;  /* 0x0c401f0004067f89 */ /* 0x000ea200000e0000 */
[----:B------:R-:W-:-:S02]  /*97d0*/  FSEL R0, R0, RZ, P1 ;  /* 0x000000ff00007208 */ /* 0x000fc40000800000 */
[----:B------:R-:W-:-:S03]  /*97e0*/  FSEL R3, R3, RZ, P4 ;  /* 0x000000ff03037208 */ /* 0x000fc60002000000 */
[--C-:B------:R-:W-:Y:S01]  /*97f0*/  FFMA.FTZ R5, R26, UR6, -R0.reuse ;  /* 0x000000061a057c23 */ /* 0x100fe20008010800 */
[----:B------:R-:W-:-:S03]  /*9800*/  FFMA.FTZ R12, R30, UR6, -R0 ;  /* 0x000000061e0c7c23 */ /* 0x000fc60008010800 */
[----:B------:R3:W-:Y:S08]  /*9810*/  MUFU.EX2 R223, R5 ;  /* 0x0000000500df7308 */ /* 0x0007f00000000800 */
[----:B------:R4:W-:Y:S01]  /*9820*/  MUFU.EX2 R187, R12 ;  /* 0x0000000c00bb7308 */ /* 0x0009e20000000800 */
[----:B-1----:R-:W-:Y:S01]  /*9830*/  FMNMX.FTZ R209, R2, R7, !PT ;  /* 0x0000000702d17209 */ /* 0x002fe20007810000 */
[----:B------:R-:W-:-:S02]  /*9840*/  FFMA.FTZ R2, R23, UR6, -R3 ;  /* 0x0000000617027c23 */ /* 0x000fc40008010803 */
[----:B------:R-:W-:Y:S01]  /*9850*/  LDSM.16.MT88.4 R20, [R193+0x6000] ;  /* 0x00600000c114783b */ /* 0x000fe20000004200 */
[----:B--2---:R-:W-:-:S03]  /*9860*/  FMNMX.FTZ R4, R4, R6, !PT ;  /* 0x0000000604047209 */ /* 0x004fc60007810000 */
[----:B------:R1:W-:Y:S01]  /*9870*/  MUFU.EX2 R219, R2 ;  /* 0x0000000200db7308 */ /* 0x0003e20000000800 */
[----:B---3--:R-:W-:Y:S01]  /*9880*/  FFMA.FTZ R5, R14, UR6, -R3 ;  /* 0x000000060e057c23 */ /* 0x008fe20008010803 */
[----:B------:R-:W-:Y:S01]  /*9890*/  FSETP.NEU.FTZ.AND P3, PT, R209, -INF , PT ;  /* 0xff800000d100780b */ /* 0x000fe20003f7d000 */
[----:B------:R-:W2:Y:S01]  /*98a0*/  SHFL.BFLY PT, R8, R4, 0x1, 0x1f ;  /* 0x0c201f0004087f89 */ /* 0x000ea200000e0000 */
[----:B------:R-:W-:-:S04]  /*98b0*/  FSEL R6, R210, RZ, P4 ;  /* 0x000000ffd2067208 */ /* 0x000fc80002000000 */
[----:B------:R3:W-:Y:S01]  /*98c0*/  MUFU.EX2 R220, R5 ;  /* 0x0000000500dc7308 */ /* 0x0007e20000000800 */
[----:B----4-:R-:W-:Y:S01]  /*98d0*/  FSEL R12, R236, RZ, P1 ;  /* 0x000000ffec0c7208 */ /* 0x010fe20000800000 */
[----:B------:R-:W-:-:S04]  /*98e0*/  FADD.FTZ R6, R73, -R6 ;  /* 0x8000000649067221 */ /* 0x000fc80000010000 */
[----:B------:R-:W-:Y:S01]  /*98f0*/  FADD.FTZ R15, R72, -R12 ;  /* 0x8000000c480f7221 */ /* 0x000fe20000010000 */
[----:B------:R-:W-:Y:S01]  /*9900*/  FMUL.FTZ R6, R6, UR6 ;  /* 0x0000000606067c20 */ /* 0x000fe20008410000 */
[----:B-1----:R-:W-:Y:S02]  /*9910*/  FMUL.FTZ R2, R209, UR6 ;  /* 0x00000006d1027c20 */ /* 0x002fe40008410000 */
[----:B------:R-:W-:Y:S01]  /*9920*/  FMUL.FTZ R15, R15, UR6 ;  /* 0x000000060f0f7c20 */ /* 0x000fe20008410000 */
[----:B------:R-:W1:Y:S02]  /*9930*/  MUFU.EX2 R43, R6 ;  /* 0x00000006002b7308 */ /* 0x000e640000000800 */
[----:B------:R-:W-:Y:S01]  /*9940*/  FSEL R2, R2, RZ, P3 ;  /* 0x000000ff02027208 */ /* 0x000fe20001800000 */
[----:B---3--:R-:W-:Y:S01]  /*9950*/  FFMA.FTZ R5, R24, UR6, -R3 ;  /* 0x0000000618057c23 */ /* 0x008fe20008010803 */
[----:B--2---:R-:W-:-:S03]  /*9960*/  FMNMX.FTZ R211, R4, R8, !PT ;  /* 0x0000000804d37209 */ /* 0x004fc60007810000 */
[----:B------:R-:W-:Y:S01]  /*9970*/  FFMA.FTZ R7, R34, UR6, -R2 ;  /* 0x0000000622077c23 */ /* 0x000fe20008010802 */
[----:B------:R2:W-:Y:S01]  /*9980*/  MUFU.EX2 R222, R5 ;  /* 0x0000000500de7308 */ /* 0x0005e20000000800 */
[----:B------:R-:W-:Y:S01]  /*9990*/  FFMA.FTZ R4, R27, UR6, -R0 ;  /* 0x000000061b047c23 */ /* 0x000fe20008010800 */
[----:B-1----:R-:W-:-:S06]  /*99a0*/  FMUL.FTZ R84, R84, R43 ;  /* 0x0000002b54547220 */ /* 0x002fcc0000410000 */
        /* <DEDUP_REMOVED lines=9> */
[----:B--2---:R-:W-:Y:S01]  /*9a40*/  FFMA.FTZ R5, R25, UR6, -R3 ;  /* 0x0000000619057c23 */ /* 0x004fe20008010803 */
[-C--:B------:R-:W-:Y:S01]  /*9a50*/  FMUL.FTZ R116, R116, R43.reuse ;  /* 0x0000002b74747220 */ /* 0x080fe20000410000 */
[----:B------:R-:W2:Y:S01]  /*9a60*/  LDSM.16.MT88.4 R24, [R189+0x6000] ;  /* 0x00600000bd18783b */ /* 0x000ea20000004200 */
[-C--:B------:R-:W-:Y:S01]  /*9a70*/  FMUL.FTZ R117, R117, R43.reuse ;  /* 0x0000002b75757220 */ /* 0x080fe20000410000 */
[-C--:B------:R-:W-:Y:S01]  /*9a80*/  FMUL.FTZ R120, R120, R43.reuse ;  /* 0x0000002b78787220 */ /* 0x080fe20000410000 */
[-C--:B------:R-:W-:Y:S01]  /*9a90*/  FMUL.FTZ R121, R121, R43.reuse ;  /* 0x0000002b79797220 */ /* 0x080fe20000410000 */
[-C--:B------:R-:W-:Y:S01]  /*9aa0*/  FMUL.FTZ R132, R132, R43.reuse ;  /* 0x0000002b84847220 */ /* 0x080fe20000410000 */
[----:B------:R3:W4:Y:S01]  /*9ab0*/  MUFU.EX2 R224, R5 ;  /* 0x0000000500e07308 */ /* 0x0007220000000800 */
[----:B-1----:R-:W-:Y:S01]  /*9ac0*/  FMUL.FTZ R4, R211, UR6 ;  /* 0x00000006d3047c20 */ /* 0x002fe20008410000 */
[-C--:B------:R-:W-:Y:S01]  /*9ad0*/  FMUL.FTZ R133, R133, R43.reuse ;  /* 0x0000002b85857220 */ /* 0x080fe20000410000 */
[-C--:B------:R-:W-:Y:S01]  /*9ae0*/  FMUL.FTZ R136, R136, R43.reuse ;  /* 0x0000002b88887220 */ /* 0x080fe20000410000 */
[----:B------:R-:W-:-:S04]  /*9af0*/  FMUL.FTZ R137, R137, R43 ;  /* 0x0000002b89897220 */ /* 0x000fc80000410000 */
[----:B------:R-:W1:Y:S01]  /*9b00*/  MUFU.EX2 R41, R15 ;  /* 0x0000000f00297308 */ /* 0x000e620000000800 */
[----:B---3--:R-:W-:Y:S01]  /*9b10*/  FFMA.FTZ R5, R35, UR6, -R2 ;  /* 0x0000000623057c23 */ /* 0x008fe20008010802 */
[----:B----4-:R-:W-:-:S06]  /*9b20*/  F2FP.F16.F32.PACK_AB R6, R224, R222 ;  /* 0x000000dee006723e */ /* 0x010fcc00000000ff */
[----:B------:R3:W-:Y:S01]  /*9b30*/  MUFU.EX2 R213, R5 ;  /* 0x0000000500d57308 */ /* 0x0007e20000000800 */
        /* <DEDUP_REMOVED lines=13> */
[--C-:B---3--:R-:W-:Y:S01]  /*9c10*/  FFMA.FTZ R5, R33, UR6, -R2.reuse ;  /* 0x0000000621057c23 */ /* 0x108fe20008010802 */
[-C--:B------:R-:W-:Y:S01]  /*9c20*/  FMUL.FTZ R129, R129, R41.reuse ;  /* 0x0000002981817220 */ /* 0x080fe20000410000 */
[----:B------:R-:W1:Y:S01]  /*9c30*/  LDSM.16.MT88.4 R32, [R192+0x6000] ;  /* 0x00600000c020783b */ /* 0x000e620000004200 */
[-C--:B------:R-:W-:Y:S01]  /*9c40*/  FMUL.FTZ R140, R140, R41.reuse ;  /* 0x000000298c8c7220 */ /* 0x080fe20000410000 */
[----:B------:R3:W-:Y:S01]  /*9c50*/  MUFU.EX2 R212, R5 ;  /* 0x0000000500d47308 */ /* 0x0007e20000000800 */
[----:B------:R-:W-:Y:S01]  /*9c60*/  FMUL.FTZ R141, R141, R41 ;  /* 0x000000298d8d7220 */ /* 0x000fe20000410000 */
[----:B---3--:R-:W-:-:S06]  /*9c70*/  FFMA.FTZ R5, R13, UR6, -R2 ;  /* 0x000000060d057c23 */ /* 0x008fcc0008010802 */
[----:B------:R3:W4:Y:S02]  /*9c80*/  MUFU.EX2 R215, R5 ;  /* 0x0000000500d77308 */ /* 0x0007240000000800 */
[----:B---3--:R-:W-:Y:S02]  /*9c90*/  FSEL R5, R209, RZ, P3 ;  /* 0x000000ffd1057208 */ /* 0x008fe40001800000 */
[C---:B------:R-:W-:Y:S02]  /*9ca0*/  FSETP.NEU.FTZ.AND P3, PT, R211.reuse, -INF , PT ;  /* 0xff800000d300780b */ /* 0x040fe40003f7d000 */
[----:B----4-:R-:W-:Y:S01]  /*9cb0*/  F2FP.F16.F32.PACK_AB R7, R214, R215 ;  /* 0x000000d7d607723e */ /* 0x010fe200000000ff */
[----:B------:R-:W-:Y:S01]  /*9cc0*/  FADD.FTZ R5, R70, -R5 ;  /* 0x8000000546057221 */ /* 0x000fe20000010000 */
[----:B------:R-:W-:Y:S02]  /*9cd0*/  FSEL R12, R211, RZ, P3 ;  /* 0x000000ffd30c7208 */ /* 0x000fe40001800000 */
[----:B------:R-:W-:Y:S01]  /*9ce0*/  FSEL R8, R4, RZ, P3 ;  /* 0x000000ff04087208 */ /* 0x000fe20001800000 */
[----:B------:R-:W-:Y:S01]  /*9cf0*/  FMUL.FTZ R5, R5, UR6 ;  /* 0x0000000605057c20 */ /* 0x000fe20008410000 */
[----:B------:R-:W-:Y:S01]  /*9d00*/  F2FP.F16.F32.PACK_AB R4, R219, R220 ;  /* 0x000000dcdb04723e */ /* 0x000fe200000000ff */
[----:B------:R-:W-:-:S02]  /*9d10*/  FADD.FTZ R12, R71, -R12 ;  /* 0x8000000c470c7221 */ /* 0x000fc40000010000 */
[--C-:B------:R-:W-:Y:S01]  /*9d20*/  FFMA.FTZ R13, R29, UR6, -R8.reuse ;  /* 0x000000061d0d7c23 */ /* 0x100fe20008010808 */
[----:B------:R-:W-:Y:S01]  /*9d30*/  FFMA.FTZ R14, R31, UR6, -R8 ;  /* 0x000000061f0e7c23 */ /* 0x000fe20008010808 */
[----:B------:R-:W-:Y:S01]  /*9d40*/  FMUL.FTZ R12, R12, UR6 ;  /* 0x000000060c0c7c20 */ /* 0x000fe20008410000 */
[----:B------:R3:W4:Y:S08]  /*9d50*/  MUFU.EX2 R42, R5 ;  /* 0x00000005002a7308 */ /* 0x0007300000000800 */
[----:B------:R5:W2:Y:S08]  /*9d60*/  MUFU.EX2 R40, R12 ;  /* 0x0000000c00287308 */ /* 0x000ab00000000800 */
[----:B------:R1:W-:Y:S01]  /*9d70*/  MUFU.EX2 R184, R13 ;  /* 0x0000000d00b87308 */ /* 0x0003e20000000800 */
[--C-:B---3--:R-:W-:Y:S01]  /*9d80*/  FFMA.FTZ R5, R28, UR6, -R0.reuse ;  /* 0x000000061c057c23 */ /* 0x108fe20008010800 */
[-C--:B----4-:R-:W-:Y:S01]  /*9d90*/  FMUL.FTZ R86, R86, R42.reuse ;  /* 0x0000002a56567220 */ /* 0x090fe20000410000 */
[-C--:B------:R-:W-:Y:S01]  /*9da0*/  FMUL.FTZ R87, R87, R42.reuse ;  /* 0x0000002a57577220 */ /* 0x080fe20000410000 */
[-C--:B------:R-:W-:Y:S01]  /*9db0*/  FMUL.FTZ R90, R90, R42.reuse ;  /* 0x0000002a5a5a7220 */ /* 0x080fe20000410000 */
[-C--:B------:R-:W-:Y:S01]  /*9dc0*/  FMUL.FTZ R91, R91, R42.reuse ;  /* 0x0000002a5b5b7220 */ /* 0x080fe20000410000 */
[-C--:B------:R-:W-:Y:S01]  /*9dd0*/  FMUL.FTZ R102, R102, R42.reuse ;  /* 0x0000002a66667220 */ /* 0x080fe20000410000 */
[-C--:B------:R-:W-:Y:S01]  /*9de0*/  FMUL.FTZ R103, R103, R42.reuse ;  /* 0x0000002a67677220 */ /* 0x080fe20000410000 */
[----:B------:R3:W4:Y:S01]  /*9df0*/  MUFU.EX2 R183, R14 ;  /* 0x0000000e00b77308 */ /* 0x0007220000000800 */
[----:B-----5:R-:W-:Y:S01]  /*9e00*/  FFMA.FTZ R12, R39, UR6, -R0 ;  /* 0x00000006270c7c23 */ /* 0x020fe20008010800 */
[-C--:B------:R-:W-:Y:S01]  /*9e10*/  FMUL.FTZ R106, R106, R42.reuse ;  /* 0x0000002a6a6a7220 */ /* 0x080fe20000410000 */
[-C--:B------:R-:W-:Y:S01]  /*9e20*/  FMUL.FTZ R107, R107, R42.reuse ;  /* 0x0000002a6b6b7220 */ /* 0x080fe20000410000 */
[-C--:B------:R-:W-:Y:S01]  /*9e30*/  FMUL.FTZ R118, R118, R42.reuse ;  /* 0x0000002a76767220 */ /* 0x080fe20000410000 */
[-C--:B------:R-:W-:Y:S01]  /*9e40*/  FMUL.FTZ R119, R119, R42.reuse ;  /* 0x0000002a77777220 */ /* 0x080fe20000410000 */
[-C--:B------:R-:W-:Y:S01]  /*9e50*/  FMUL.FTZ R122, R122, R42.reuse ;  /* 0x0000002a7a7a7220 */ /* 0x080fe20000410000 */
[-C--:B------:R-:W-:Y:S01]  /*9e60*/  FMUL.FTZ R123, R123, R42.reuse ;  /* 0x0000002a7b7b7220 */ /* 0x080fe20000410000 */
[----:B------:R5:W-:Y:S01]  /*9e70*/  MUFU.EX2 R178, R12 ;  /* 0x0000000c00b27308 */ /* 0x000be20000000800 */
[--C-:B-1----:R-:W-:Y:S01]  /*9e80*/  FFMA.FTZ R13, R36, UR6, -R8.reuse ;  /* 0x00000006240d7c23 */ /* 0x102fe20008010808 */
[-C--:B------:R-:W-:Y:S01]  /*9e90*/  FMUL.FTZ R134, R134, R42.reuse ;  /* 0x0000002a86867220 */ /* 0x080fe20000410000 */
[-C--:B------:R-:W-:Y:S01]  /*9ea0*/  FMUL.FTZ R135, R135, R42.reuse ;  /* 0x0000002a87877220 */ /* 0x080fe20000410000 */
[-C--:B------:R-:W-:Y:S01]  /*9eb0*/  FMUL.FTZ R138, R138, R42.reuse ;  /* 0x0000002a8a8a7220 */ /* 0x080fe20000410000 */
[----:B------:R-:W-:Y:S01]  /*9ec0*/  FMUL.FTZ R139, R139, R42 ;  /* 0x0000002a8b8b7220 */ /* 0x000fe20000410000 */
[-C--:B--2---:R-:W-:Y:S01]  /*9ed0*/  FMUL.FTZ R82, R82, R40.reuse ;  /* 0x0000002852527220 */ /* 0x084fe20000410000 */
[-C--:B------:R-:W-:Y:S01]  /*9ee0*/  FMUL.FTZ R83, R83, R40.reuse ;  /* 0x0000002853537220 */ /* 0x080fe20000410000 */
[----:B------:R1:W2:Y:S01]  /*9ef0*/  MUFU.EX2 R185, R5 ;  /* 0x0000000500b97308 */ /* 0x0002a20000000800 */
        /* <DEDUP_REMOVED lines=8> */
[----:B-----5:R-:W-:Y:S01]  /*9f80*/  FFMA.FTZ R12, R61, UR6, -R0 ;  /* 0x000000063d0c7c23 */ /* 0x020fe20008010800 */
[-C--:B------:R-:W-:Y:S01]  /*9f90*/  FMUL.FTZ R114, R114, R40.reuse ;  /* 0x0000002872727220 */ /* 0x080fe20000410000 */
[-C--:B------:R-:W-:Y:S01]  /*9fa0*/  FMUL.FTZ R115, R115, R40.reuse ;  /* 0x0000002873737220 */ /* 0x080fe20000410000 */
[-C--:B------:R-:W-:Y:S01]  /*9fb0*/  FMUL.FTZ R126, R126, R40.reuse ;  /* 0x000000287e7e7220 */ /* 0x080fe20000410000 */
[-C--:B------:R-:W-:Y:S01]  /*9fc0*/  FMUL.FTZ R127, R127, R40.reuse ;  /* 0x000000287f7f7220 */ /* 0x080fe20000410000 */
[----:B------:R-:W5:Y:S01]  /*9fd0*/  LDSM.16.MT88.4 R28, [R188+0x6800] ;  /* 0x00680000bc1c783b */ /* 0x000f620000004200 */
[-C--:B------:R-:W-:Y:S01]  /*9fe0*/  FMUL.FTZ R130, R130, R40.reuse ;  /* 0x0000002882827220 */ /* 0x080fe20000410000 */
[----:B------:R4:W-:Y:S01]  /*9ff0*/  MUFU.EX2 R177, R12 ;  /* 0x0000000c00b17308 */ /* 0x0009e20000000800 */
[----:B-1----:R-:W-:Y:S01]  /*a000*/  F2FP.F16.F32.PACK_AB R5, R212, R213 ;  /* 0x000000d5d405723e */ /* 0x002fe200000000ff */
[-C--:B------:R-:W-:Y:S01]  /*a010*/  FMUL.FTZ R131, R131, R40.reuse ;  /* 0x0000002883837220 */ /* 0x080fe20000410000 */
[-C--:B------:R-:W-:Y:S01]  /*a020*/  FMUL.FTZ R142, R142, R40.reuse ;  /* 0x000000288e8e7220 */ /* 0x080fe20000410000 */
[----:B------:R-:W-:-:S04]  /*a030*/  FMUL.FTZ R143, R143, R40 ;  /* 0x000000288f8f7220 */ /* 0x000fc80000410000 */
[----:B------:R-:W1:Y:S01]  /*a040*/  MUFU.EX2 R181, R14 ;  /* 0x0000000e00b57308 */ /* 0x000e620000000800 */
[----:B------:R-:W-:Y:S01]  /*a050*/  HMMA.16816.F32 R84, R4, R16, R84 ;  /* 0x000000100454723c */ /* 0x000fe20000001854 */
[----:B---3--:R-:W-:-:S06]  /*a060*/  FFMA.FTZ R13, R60, UR6, -R0 ;  /* 0x000000063c0d7c23 */ /* 0x008fcc0008010800 */
[----:B------:R3:W-:Y:S01]  /*a070*/  MUFU.EX2 R179, R13 ;  /* 0x0000000d00b37308 */ /* 0x0007e20000000800 */
[----:B----4-:R-:W-:Y:S01]  /*a080*/  FFMA.FTZ R12, R49, UR6, -R3 ;  /* 0x00000006310c7c23 */ /* 0x010fe20008010803 */
[----:B------:R-:W-:Y:S01]  /*a090*/  HMMA.16816.F32 R76, R4, R18, R88 ;  /* 0x00000012044c723c */ /* 0x000fe20000001858 */
[----:B------:R-:W-:-:S05]  /*a0a0*/  IMAD.MOV.U32 R91, RZ, RZ, R46 ;  /* 0x000000ffff5b7224 */ /* 0x000fca00078e002e */
[----:B------:R4:W-:Y:S02]  /*a0b0*/  MUFU.EX2 R170, R12 ;  /* 0x0000000c00aa7308 */ /* 0x0009e40000000800 */
[----:B------:R-:W-:Y:S01]  /*a0c0*/  HMMA.16816.F32 R72, R4, R20, R100 ;  /* 0x000000140448723c */ /* 0x000fe20000001864 */
[----:B---3--:R-:W-:-:S07]  /*a0d0*/  FFMA.FTZ R13, R48, UR6, -R3 ;  /* 0x00000006300d7c23 */ /* 0x008fce0008010803 */
[----:B------:R-:W-:Y:S01]  /*a0e0*/  HMMA.16816.F32 R104, R4, R22, R104 ;  /* 0x000000160468723c */ /* 0x000fe20000001868 */
[----:B------:R3:W5:Y:S01]  /*a0f0*/  MUFU.EX2 R175, R13 ;  /* 0x0000000d00af7308 */ /* 0x0007620000000800 */
[----:B----4-:R-:W-:-:S06]  /*a100*/  FFMA.FTZ R12, R51, UR6, -R3 ;  /* 0x00000006330c7c23 */ /* 0x010fcc0008010803 */
[C---:B------:R-:W-:Y:S01]  /*a110*/  HMMA.16816.F32 R64, R4.reuse, R24, R116 ;  /* 0x000000180440723c */ /* 0x040fe20000001874 */
[----:B------:R4:W-:Y:S07]  /*a120*/  MUFU.EX2 R169, R12 ;  /* 0x0000000c00a97308 */ /* 0x0009ee0000000800 */
[----:B------:R-:W-:Y:S01]  /*a130*/  HMMA.16816.F32 R120, R4, R26, R120 ;  /* 0x0000001a0478723c */ /* 0x000fe20000001878 */
[----:B---3--:R-:W-:-:S07]  /*a140*/  FFMA.FTZ R13, R50, UR6, -R3 ;  /* 0x00000006320d7c23 */ /* 0x008fce0008010803 */
[----:B------:R-:W-:Y:S01]  /*a150*/  HMMA.16816.F32 R56, R4, R32, R132 ;  /* 0x000000200438723c */ /* 0x000fe20000001884 */
[----:B------:R3:W5:Y:S01]  /*a160*/  MUFU.EX2 R174, R13 ;  /* 0x0000000d00ae7308 */ /* 0x0007620000000800 */
[----:B----4-:R-:W-:-:S06]  /*a170*/  FFMA.FTZ R12, R155, UR6, -R2 ;  /* 0x000000069b0c7c23 */ /* 0x010fcc0008010802 */
[----:B------:R-:W-:Y:S01]  /*a180*/  HMMA.16816.F32 R136, R4, R34, R136 ;  /* 0x000000220488723c */ /* 0x000fe20000001888 */
[----:B------:R4:W-:Y:S01]  /*a190*/  MUFU.EX2 R166, R12 ;  /* 0x0000000c00a67308 */ /* 0x0009e20000000800 */
[----:B------:R-:W-:Y:S02]  /*a1a0*/  F2FP.F16.F32.PACK_AB R4, R186, R223 ;  /* 0x000000dfba04723e */ /* 0x000fe400000000ff */
[----:B------:R-:W-:Y:S02]  /*a1b0*/  F2FP.F16.F32.PACK_AB R5, R183, R184 ;  /* 0x000000b8b705723e */ /* 0x000fe400000000ff */
[----:B--2---:R-:W-:Y:S02]  /*a1c0*/  F2FP.F16.F32.PACK_AB R6, R187, R185 ;  /* 0x000000b9bb06723e */ /* 0x004fe400000000ff */
[----:B-1----:R-:W-:Y:S01]  /*a1d0*/  F2FP.F16.F32.PACK_AB R7, R181, R182 ;  /* 0x000000b6b507723e */ /* 0x002fe200000000ff */
[----:B---3--:R-:W-:-:S04]  /*a1e0*/  FFMA.FTZ R13, R154, UR6, -R2 ;  /* 0x000000069a0d7c23 */ /* 0x008fc80008010802 */
[----:B------:R1:W2:Y:S02]  /*a1f0*/  MUFU.EX2 R168, R13 ;  /* 0x0000000d00a87308 */ /* 0x0002a40000000800 */
[----:B------:R-:W-:Y:S01]  /*a200*/  HMMA.16816.F32 R52, R4, R16, R80 ;  /* 0x000000100434723c */ /* 0x000fe20000001850 */
[----:B----4-:R-:W-:-:S05]  /*a210*/  FFMA.FTZ R12, R157, UR6, -R2 ;  /* 0x000000069d0c7c23 */ /* 0x010fca0008010802 */
[----:B------:R3:W-:Y:S02]  /*a220*/  MUFU.EX2 R167, R12 ;  /* 0x0000000c00a77308 */ /* 0x0007e40000000800 */
[C---:B------:R-:W-:Y:S01]  /*a230*/  HMMA.16816.F32 R44, R4.reuse, R18, R92 ;  /* 0x00000012042c723c */ /* 0x040fe2000000185c */
[----:B------:R-:W-:Y:S04]  /*a240*/  LDSM.16.MT88.4 R16, [R192+0x6800] ;  /* 0x00680000c010783b */ /* 0x000fe80000004200 */
[----:B------:R-:W-:Y:S03]  /*a250*/  LDSM.16.MT88.4 R92, [R188+0x7800] ;  /* 0x00780000bc5c783b */ /* 0x000fe60000004200 */
[----:B------:R-:W-:Y:S01]  /*a260*/  HMMA.16816.F32 R36, R4, R20, R96 ;  /* 0x000000140424723c */ /* 0x000fe20000001860 */
[----:B-1----:R-:W-:-:S04]  /*a270*/  FFMA.FTZ R13, R63, UR6, -R0 ;  /* 0x000000063f0d7c23 */ /* 0x002fc80008010800 */
[----:B------:R-:W-:Y:S01]  /*a280*/  MUFU.EX2 R164, R13 ;  /* 0x0000000d00a47308 */ /* 0x000fe20000000800 */
[----:B---3--:R-:W-:Y:S02]  /*a290*/  FFMA.FTZ R12, R159, UR6, -R2 ;  /* 0x000000069f0c7c23 */ /* 0x008fe40008010802 */
[C---:B------:R-:W-:Y:S01]  /*a2a0*/  HMMA.16816.F32 R108, R4.reuse, R22, R108 ;  /* 0x00000016046c723c */ /* 0x040fe2000000186c */
[----:B------:R-:W1:Y:S04]  /*a2b0*/  LDSM.16.MT88.4 R20, [R193+0x6800] ;  /* 0x00680000c114783b */ /* 0x000e680000004200 */
[----:B------:R3:W4:Y:S03]  /*a2c0*/  MUFU.EX2 R165, R12 ;  /* 0x0000000c00a57308 */ /* 0x0007260000000800 */
[C---:B------:R-:W-:Y:S08]  /*a2d0*/  HMMA.16816.F32 R112, R4.reuse, R24, R112 ;  /* 0x000000180470723c */ /* 0x040ff00000001870 */
[----:B------:R-:W-:Y:S01]  /*a2e0*/  HMMA.16816.F32 R124, R4, R26, R124 ;  /* 0x0000001a047c723c */ /* 0x000fe2000000187c */
[----:B------:R-:W1:Y:S01]  /*a2f0*/  LDSM.16.MT88.4 R24, [R189+0x6800] ;  /* 0x00680000bd18783b */ /* 0x000e620000004200 */
[----:B---3--:R-:W-:-:S06]  /*a300*/  FFMA.FTZ R12, R68, UR6, -R0 ;  /* 0x00000006440c7c23 */ /* 0x008fcc0008010800 */
[C---:B------:R-:W-:Y:S01]  /*a310*/  HMMA.16816.F32 R128, R4.reuse, R32, R128 ;  /* 0x000000200480723c */ /* 0x040fe20000001880 */
[----:B------:R3:W-:Y:S07]  /*a320*/  MUFU.EX2 R163, R12 ;  /* 0x0000000c00a37308 */ /* 0x0007ee0000000800 */
[----:B------:R-:W-:Y:S01]  /*a330*/  HMMA.16816.F32 R140, R4, R34, R140 ;  /* 0x00000022048c723c */ /* 0x000fe2000000188c */
[----:B-----5:R-:W-:Y:S02]  /*a340*/  F2FP.F16.F32.PACK_AB R4, R170, R175 ;  /* 0x000000afaa04723e */ /* 0x020fe400000000ff */
[----:B------:R-:W-:-:S02]  /*a350*/  F2FP.F16.F32.PACK_AB R6, R169, R174 ;  /* 0x000000aea906723e */ /* 0x000fc400000000ff */
[----:B--2---:R-:W-:Y:S02]  /*a360*/  F2FP.F16.F32.PACK_AB R5, R166, R168 ;  /* 0x000000a8a605723e */ /* 0x004fe400000000ff */
[----:B----4-:R-:W-:Y:S01]  /*a370*/  F2FP.F16.F32.PACK_AB R7, R165, R167 ;  /* 0x000000a7a507723e */ /* 0x010fe200000000ff */
[----:B---3--:R-:W-:-:S04]  /*a380*/  FFMA.FTZ R12, R146, UR6, -R0 ;  /* 0x00000006920c7c23 */ /* 0x008fc80008010800 */
[----:B------:R2:W-:Y:S02]  /*a390*/  MUFU.EX2 R162, R12 ;  /* 0x0000000c00a27308 */ /* 0x0005e40000000800 */
[C---:B------:R-:W-:Y:S08]  /*a3a0*/  HMMA.16816.F32 R80, R4.reuse, R28, R84 ;  /* 0x0000001c0450723c */ /* 0x040ff00000001854 */
[----:B------:R-:W-:Y:S01]  /*a3b0*/  HMMA.16816.F32 R76, R4, R30, R76 ;  /* 0x0000001e044c723c */ /* 0x000fe2000000184c */
[----:B--2---:R-:W-:-:S07]  /*a3c0*/  FFMA.FTZ R12, R148, UR6, -R0 ;  /* 0x00000006940c7c23 */ /* 0x004fce0008010800 */
[C---:B-1----:R-:W-:Y:S01]  /*a3d0*/  HMMA.16816.F32 R72, R4.reuse, R20, R72 ;  /* 0x000000140448723c */ /* 0x042fe20000001848 */
        /* <DEDUP_REMOVED lines=8> */
[----:B------:R1:W2:Y:S02]  /*a460*/  MUFU.EX2 R158, R12 ;  /* 0x0000000c009e7308 */ /* 0x0002a40000000800 */
[----:B-1----:R-:W-:-:S06]  /*a470*/  FFMA.FTZ R12, R149, UR6, -R8 ;  /* 0x00000006950c7c23 */ /* 0x002fcc0008010808 */
[----:B------:R1:W-:Y:S02]  /*a480*/  MUFU.EX2 R157, R12 ;  /* 0x0000000c009d7308 */ /* 0x0003e40000000800 */
[----:B-1----:R-:W-:Y:S02]  /*a490*/  FFMA.FTZ R12, R62, UR6, -R8 ;  /* 0x000000063e0c7c23 */ /* 0x002fe40008010808 */
[----:B------:R-:W-:Y:S01]  /*a4a0*/  HMMA.16816.F32 R60, R4, R26, R120 ;  /* 0x0000001a043c723c */ /* 0x000fe20000001878 */
[----:B------:R-:W-:-:S03]  /*a4b0*/  F2FP.F16.F32.PACK_AB R4, R179, R178 ;  /* 0x000000b2b304723e */ /* 0x000fc600000000ff */
[----:B------:R1:W3:Y:S01]  /*a4c0*/  MUFU.EX2 R156, R12 ;  /* 0x0000000c009c7308 */ /* 0x0002e20000000800 */
[----:B--2---:R-:W-:Y:S02]  /*a4d0*/  F2FP.F16.F32.PACK_AB R5, R158, R159 ;  /* 0x0000009f9e05723e */ /* 0x004fe400000000ff */
[----:B------:R-:W-:Y:S01]  /*a4e0*/  F2FP.F16.F32.PACK_AB R6, R164, R177 ;  /* 0x000000b1a406723e */ /* 0x000fe200000000ff */
[----:B-1----:R-:W-:Y:S01]  /*a4f0*/  FFMA.FTZ R12, R153, UR6, -R0 ;  /* 0x00000006990c7c23 */ /* 0x002fe20008010800 */
[----:B---3--:R-:W-:-:S03]  /*a500*/  F2FP.F16.F32.PACK_AB R7, R156, R157 ;  /* 0x0000009d9c07723e */ /* 0x008fc600000000ff */
        /* <DEDUP_REMOVED lines=21> */
[----:B----4-:R-:W-:Y:S01]  /*a660*/  FFMA.FTZ R12, R180, UR6, -R3 ;  /* 0x00000006b40c7c23 */ /* 0x010fe20008010803 */
[----:B------:R-:W-:-:S05]  /*a670*/  IMAD.MOV.U32 R180, RZ, RZ, R91 ;  /* 0x000000ffffb47224 */ /* 0x000fca00078e005b */
        /* <DEDUP_REMOVED lines=14> */
[----:B------:R-:W-:Y:S01]  /*a760*/  HMMA.16816.F32 R100, R4, R24, R72 ;  /* 0x000000180464723c */ /* 0x000fe20000001848 */
[----:B------:R-:W-:-:S07]  /*a770*/  IMAD.MOV.U32 R73, RZ, RZ, R210 ;  /* 0x000000ffff497224 */ /* 0x000fce00078e00d2 */
[----:B------:R-:W-:Y:S01]  /*a780*/  HMMA.16816.F32 R104, R4, R26, R68 ;  /* 0x0000001a0468723c */ /* 0x000fe20000001844 */
[----:B------:R-:W-:Y:S02]  /*a790*/  IMAD.MOV.U32 R70, RZ, RZ, R209 ;  /* 0x000000ffff467224 */ /* 0x000fe400078e00d1 */
[----:B------:R-:W-:Y:S02]  /*a7a0*/  IMAD.MOV.U32 R71, RZ, RZ, R211 ;  /* 0x000000ffff477224 */ /* 0x000fe400078e00d3 */
[----:B--2---:R-:W-:-:S03]  /*a7b0*/  FFMA.FTZ R12, R216, UR6, -R0 ;  /* 0x00000006d80c7c23 */ /* 0x004fc60008010800 */
[C---:B---3--:R-:W-:Y:S01]  /*a7c0*/  HMMA.16816.F32 R116, R4.reuse, R20, R64 ;  /* 0x000000140474723c */ /* 0x048fe20000001840 */
[----:B------:R2:W-:Y:S07]  /*a7d0*/  MUFU.EX2 R146, R12 ;  /* 0x0000000c00927308 */ /* 0x0005ee0000000800 */
[C---:B-----5:R-:W-:Y:S08]  /*a7e0*/  HMMA.16816.F32 R132, R4.reuse, R16, R56 ;  /* 0x000000100484723c */ /* 0x060ff00000001838 */
[----:B-1----:R-:W-:Y:S01]  /*a7f0*/  HMMA.16816.F32 R84, R4, R28, R80 ;  /* 0x0000001c0454723c */ /* 0x002fe20000001850 */
[--C-:B--2---:R-:W-:Y:S01]  /*a800*/  FFMA.FTZ R12, R225, UR6, -R0.reuse ;  /* 0x00000006e10c7c23 */ /* 0x104fe20008010800 */
[----:B------:R-:W-:-:S03]  /*a810*/  FFMA.FTZ R0, R227, UR6, -R0 ;  /* 0x00000006e3007c23 */ /* 0x000fc60008010800 */
[----:B------:R1:W-:Y:S03]  /*a820*/  MUFU.EX2 R145, R12 ;  /* 0x0000000c00917308 */ /* 0x0003e60000000800 */
[C---:B------:R-:W-:Y:S05]  /*a830*/  HMMA.16816.F32 R76, R4.reuse, R30, R76 ;  /* 0x0000001e044c723c */ /* 0x040fea000000184c */
[----:B------:R2:W-:Y:S03]  /*a840*/  MUFU.EX2 R144, R0 ;  /* 0x0000000000907308 */ /* 0x0005e60000000800 */
[C---:B------:R-:W-:Y:S01]  /*a850*/  HMMA.16816.F32 R120, R4.reuse, R22, R60 ;  /* 0x000000160478723c */ /* 0x040fe2000000183c */
[----:B-1----:R-:W-:Y:S07]  /*a860*/  LDSM.16.MT88.4 R12, [R192+0x7800] ;  /* 0x00780000c00c783b */ /* 0x002fee0000004200 */
[----:B------:R-:W-:Y:S01]  /*a870*/  HMMA.16816.F32 R48, R4, R18, R48 ;  /* 0x000000120430723c */ /* 0x000fe20000001830 */
[----:B------:R-:W-:-:S02]  /*a880*/  F2FP.F16.F32.PACK_AB R4, R162, R163 ;  /* 0x000000a3a204723e */ /* 0x000fc400000000ff */
[----:B------:R-:W-:Y:S01]  /*a890*/  F2FP.F16.F32.PACK_AB R6, R160, R161 ;  /* 0x000000a1a006723e */ /* 0x000fe200000000ff */
[----:B--2---:R-:W-:-:S04]  /*a8a0*/  FFMA.FTZ R0, R234, UR6, -R8 ;  /* 0x00000006ea007c23 */ /* 0x004fc80008010808 */
        /* <DEDUP_REMOVED lines=22> */
[----:B------:R-:W3:Y:S01]  /*aa10*/  LDSM.16.MT88.4 R124, [R189+0x7800] ;  /* 0x00780000bd7c783b */ /* 0x000ee20000004200 */
[--C-:B-1----:R-:W-:Y:S01]  /*aa20*/  FFMA.FTZ R0, R231, UR6, -R3.reuse ;  /* 0x00000006e7007c23 */ /* 0x102fe20008010803 */
[----:B------:R-:W-:-:S05]  /*aa30*/  FFMA.FTZ R3, R232, UR6, -R3 ;  /* 0x00000006e8037c23 */ /* 0x000fca0008010803 */
[----:B------:R-:W-:Y:S01]  /*aa40*/  HMMA.16816.F32 R60, R4, R18, R140 ;  /* 0x00000012043c723c */ /* 0x000fe2000000188c */
[----:B------:R-:W-:Y:S01]  /*aa50*/  FFMA.FTZ R4, R252, R40, R184 ;  /* 0x00000028fc047223 */ /* 0x000fe200000100b8 */
[----:B------:R1:W-:Y:S01]  /*aa60*/  MUFU.EX2 R53, R0 ;  /* 0x0000000000357308 */ /* 0x0003e20000000800 */
[----:B--2---:R-:W-:Y:S02]  /*aa70*/  F2FP.F16.F32.PACK_AB R136, R57, R56 ;  /* 0x000000383988723e */ /* 0x004fe400000000ff */
[----:B------:R-:W-:Y:S01]  /*aa80*/  FADD.FTZ R4, R183, R4 ;  /* 0x00000004b7047221 */ /* 0x000fe20000010000 */
[----:B------:R-:W-:Y:S02]  /*aa90*/  F2FP.F16.F32.PACK_AB R140, R146, R147 ;  /* 0x00000093928c723e */ /* 0x000fe400000000ff */
[----:B------:R-:W-:Y:S02]  /*aaa0*/  F2FP.F16.F32.PACK_AB R142, R144, R145 ;  /* 0x00000091908e723e */ /* 0x000fe400000000ff */
[----:B------:R2:W4:Y:S01]  /*aab0*/  MUFU.EX2 R52, R3 ;  /* 0x0000000300347308 */ /* 0x0005220000000800 */
[----:B-1----:R-:W-:-:S07]  /*aac0*/  FFMA.FTZ R0, R218, UR6, -R2 ;  /* 0x00000006da007c23 */ /* 0x002fce0008010802 */
[----:B------:R1:W-:Y:S01]  /*aad0*/  MUFU.EX2 R25, R0 ;  /* 0x0000000000197308 */ /* 0x0003e20000000800 */
[----:B--2---:R-:W-:Y:S01]  /*aae0*/  FFMA.FTZ R3, R180, R41, R223 ;  /* 0x00000029b4037223 */ /* 0x004fe200000100df */
[----:B----4-:R-:W-:-:S03]  /*aaf0*/  F2FP.F16.F32.PACK_AB R138, R52, R53 ;  /* 0x00000035348a723e */ /* 0x010fc600000000ff */
[----:B------:R-:W-:-:S04]  /*ab00*/  FADD.FTZ R3, R186, R3 ;  /* 0x00000003ba037221 */ /* 0x000fc80000010000 */
[----:B------:R-:W-:Y:S01]  /*ab10*/  FADD.FTZ R5, R185, R3 ;  /* 0x00000003b9057221 */ /* 0x000fe20000010000 */
[----:B------:R-:W-:-:S03]  /*ab20*/  FADD.FTZ R3, R182, R4 ;  /* 0x00000004b6037221 */ /* 0x000fc60000010000 */
[----:B------:R-:W-:Y:S01]  /*ab30*/  FADD.FTZ R7, R187, R5 ;  /* 0x00000005bb077221 */ /* 0x000fe20000010000 */
[--C-:B-1----:R-:W-:Y:S01]  /*ab40*/  FFMA.FTZ R0, R221, UR6, -R2.reuse ;  /* 0x00000006dd007c23 */ /* 0x102fe20008010802 */
[----:B------:R-:W-:Y:S02]  /*ab50*/  FADD.FTZ R6, R181, R3 ;  /* 0x00000003b5067221 */ /* 0x000fe40000010000 */
[----:B------:R-:W-:Y:S01]  /*ab60*/  FADD.FTZ R3, R178, R7 ;  /* 0x00000007b2037221 */ /* 0x000fe20000010000 */
[----:B------:R1:W2:Y:S02]  /*ab70*/  MUFU.EX2 R24, R0 ;  /* 0x0000000000187308 */ /* 0x0002a40000000800 */
[--C-:B-1----:R-:W-:Y:S01]  /*ab80*/  FFMA.FTZ R0, R226, UR6, -R2.reuse ;  /* 0x00000006e2007c23 */ /* 0x102fe20008010802 */
[----:B------:R-:W-:Y:S01]  /*ab90*/  FFMA.FTZ R2, R228, UR6, -R2 ;  /* 0x00000006e4027c23 */ /* 0x000fe20008010802 */
[----:B--2---:R-:W-:-:S04]  /*aba0*/  F2FP.F16.F32.PACK_AB R137, R24, R25 ;  /* 0x000000191889723e */ /* 0x004fc800000000ff */
[----:B------:R1:W-:Y:S08]  /*abb0*/  MUFU.EX2 R21, R0 ;  /* 0x0000000000157308 */ /* 0x0003f00000000800 */
[----:B------:R2:W4:Y:S01]  /*abc0*/  MUFU.EX2 R20, R2 ;  /* 0x0000000200147308 */ /* 0x0005220000000800 */
[----:B-1----:R-:W-:-:S07]  /*abd0*/  FFMA.FTZ R0, R242, UR6, -R8 ;  /* 0x00000006f2007c23 */ /* 0x002fce0008010808 */
[----:B------:R1:W5:Y:S01]  /*abe0*/  MUFU.EX2 R17, R0 ;  /* 0x0000000000117308 */ /* 0x0003620000000800 */
[----:B--2---:R-:W-:Y:S01]  /*abf0*/  FFMA.FTZ R2, R251, R43, R220 ;  /* 0x0000002bfb027223 */ /* 0x004fe200000100dc */
[----:B----4-:R-:W-:-:S03]  /*ac00*/  F2FP.F16.F32.PACK_AB R139, R20, R21 ;  /* 0x00000015148b723e */ /* 0x010fc600000000ff */
[----:B------:R-:W-:-:S04]  /*ac10*/  FADD.FTZ R2, R219, R2 ;  /* 0x00000002db027221 */ /* 0x000fc80000010000 */
[----:B------:R-:W-:Y:S01]  /*ac20*/  FADD.FTZ R2, R222, R2 ;  /* 0x00000002de027221 */ /* 0x000fe20000010000 */
[C---:B------:R-:W-:Y:S03]  /*ac30*/  HMMA.16816.F32 R84, R136.reuse, R92, R84 ;  /* 0x0000005c8854723c */ /* 0x040fe60000001854 */
[----:B------:R-:W-:Y:S01]  /*ac40*/  FADD.FTZ R5, R224, R2 ;  /* 0x00000002e0057221 */ /* 0x000fe20000010000 */
[----:B-1----:R-:W-:Y:S01]  /*ac50*/  FFMA.FTZ R0, R241, UR6, -R8 ;  /* 0x00000006f1007c23 */ /* 0x002fe20008010808 */
[----:B------:R-:W-:Y:S01]  /*ac60*/  FADD.FTZ R2, R159, R6 ;  /* 0x000000069f027221 */ /* 0x000fe20000010000 */
[----:B-----5:R-:W-:Y:S01]  /*ac70*/  F2FP.F16.F32.PACK_AB R141, R17, R58 ;  /* 0x0000003a118d723e */ /* 0x020fe200000000ff */
[----:B------:R-:W-:Y:S01]  /*ac80*/  IMAD.MOV.U32 R224, RZ, RZ, R233 ;  /* 0x000000ffffe07224 */ /* 0x000fe200078e00e9 */
[----:B------:R1:W-:Y:S01]  /*ac90*/  MUFU.EX2 R16, R0 ;  /* 0x0000000000107308 */ /* 0x0003e20000000800 */
[C---:B------:R-:W-:Y:S08]  /*aca0*/  HMMA.16816.F32 R88, R136.reuse, R94, R76 ;  /* 0x0000005e8858723c */ /* 0x040ff0000000184c */
[----:B------:R-:W-:Y:S01]  /*acb0*/  HMMA.16816.F32 R100, R136, R108, R100 ;  /* 0x0000006c8864723c */ /* 0x000fe20000001864 */
[----:B-1----:R-:W-:-:S07]  /*acc0*/  FFMA.FTZ R0, R243, UR6, -R8 ;  /* 0x00000006f3007c23 */ /* 0x002fce0008010808 */
[C---:B------:R-:W-:Y:S01]  /*acd0*/  HMMA.16816.F32 R104, R136.reuse, R110, R104 ;  /* 0x0000006e8868723c */ /* 0x040fe20000001868 */
[----:B------:R1:W2:Y:S07]  /*ace0*/  MUFU.EX2 R8, R0 ;  /* 0x0000000000087308 */ /* 0x0002ae0000000800 */
[C---:B---3--:R-:W-:Y:S08]  /*acf0*/  HMMA.16816.F32 R116, R136.reuse, R124, R116 ;  /* 0x0000007c8874723c */ /* 0x048ff00000001874 */
[----:B------:R-:W-:Y:S01]  /*ad00*/  HMMA.16816.F32 R120, R136, R126, R120 ;  /* 0x0000007e8878723c */ /* 0x000fe20000001878 */
[----:B-1----:R-:W-:Y:S01]  /*ad10*/  FFMA.FTZ R0, R250, R42, R213 ;  /* 0x0000002afa007223 */ /* 0x002fe200000100d5 */
[----:B--2---:R-:W-:-:S03]  /*ad20*/  F2FP.F16.F32.PACK_AB R143, R8, R16 ;  /* 0x00000010088f723e */ /* 0x004fc600000000ff */
[----:B------:R-:W-:-:S03]  /*ad30*/  FADD.FTZ R0, R212, R0 ;  /* 0x00000000d4007221 */ /* 0x000fc60000010000 */
        /* <DEDUP_REMOVED lines=52> */
[----:B------:R1:W-:Y:S01]  /*b080*/  STL [R1], R241 ;  /* 0x000000f101007387 */ /* 0x0003e20000100800 */
[----:B------:R-:W-:-:S04]  /*b090*/  IMAD.MOV.U32 R72, RZ, RZ, R236 ;  /* 0x000000ffff487224 */ /* 0x000fc800078e00ec */
        /* <DEDUP_REMOVED lines=17> */
[----:B------:R-:W-:Y:S02]  /*b1b0*/  @!P0 LEA.HI.X R5, R172, R3, R173, 0x4, P2 ;  /* 0x00000003ac058211 */ /* 0x000fe400010f24ad */
[-C--:B------:R-:W-:Y:S02]  /*b1c0*/  @!P0 LEA R12, P2, R0, R249.reuse, 0x1 ;  /* 0x000000f9000c8211 */ /* 0x080fe400078408ff */
[----:B------:R-:W-:-:S02]  /*b1d0*/  @!P0 LEA R14, P3, R2, R249, 0x1 ;  /* 0x000000f9020e8211 */ /* 0x000fc400078608ff */
[----:B------:R-:W-:Y:S02]  /*b1e0*/  @!P0 LEA.HI.X R7, R172, R3, R173, 0x5, P1 ;  /* 0x00000003ac078211 */ /* 0x000fe400008f2cad */
[-C--:B------:R-:W-:Y:S01]  /*b1f0*/  @!P0 LEA.HI.X R13, R0, R248.reuse, R5, 0x1, P2 ;  /* 0x000000f8000d8211 */ /* 0x080fe200010f0c05 */
[----:B------:R-:W-:Y:S01]  /*b200*/  @!P0 IMAD R0, R173, 0x30, RZ ;  /* 0x00000030ad008824 */ /* 0x000fe200078e02ff */
[-CC-:B------:R-:W-:Y:S01]  /*b210*/  @!P0 LEA.HI.X R15, R2, R248.reuse, R3.reuse, 0x1, P3 ;  /* 0x000000f8020f8211 */ /* 0x180fe200018f0c03 */
[----:B------:R-:W-:Y:S01]  /*b220*/  @!P0 IMAD.WIDE.U32 R2, R172, 0x30, R2 ;  /* 0x00000030ac028825 */ /* 0x000fe200078e0002 */
[-C--:B------:R-:W-:Y:S01]  /*b230*/  @!P0 LEA R6, P1, R4, R249.reuse, 0x1 ;  /* 0x000000f904068211 */ /* 0x080fe200078208ff */
[----:B------:R-:W-:Y:S02]  /*b240*/  @P0 STS.128 [R208+0x6000], RZ ;  /* 0x006000ffd0000388 */ /* 0x000fe40000000c00 */
        /* <DEDUP_REMOVED lines=25> */
[----:B------:R-:W-:Y:S04]  /*b3e0*/  LDSM.16.M88.4 R28, [R199] ;  /* 0x00000000c71c783b */ /* 0x000fe80000000200 */
[----:B------:R-:W-:Y:S04]  /*b3f0*/  LDSM.16.M88.4 R44, [R195+0x4000] ;  /* 0x00400000c32c783b */ /* 0x000fe80000000200 */
[----:B------:R-:W-:Y:S04]  /*b400*/  LDSM.16.M88.4 R24, [R199+0x2000] ;  /* 0x00200000c718783b */ /* 0x000fe80000000200 */
[----:B------:R-:W3:Y:S04]  /*b410*/  LDSM.16.M88.4 R40, [R191+UR5+0x4800] ;  /* 0x00480005bf28783b */ /* 0x000ee80008000200 */
[----:B-1----:R-:W1:Y:S04]  /*b420*/  LDSM.16.M88.4 R4, [R196+0x2000] ;  /* 0x00200000c404783b */ /* 0x002e680000000200 */
[----:B------:R-:W4:Y:S04]  /*b430*/  LDSM.16.M88.4 R52, [R191+UR5+0x5000] ;  /* 0x00500005bf34783b */ /* 0x000f280008000200 */
[----:B------:R-:W5:Y:S04]  /*b440*/  LDSM.16.M88.4 R48, [R191+UR5+0x5800] ;  /* 0x00580005bf30783b */ /* 0x000f680008000200 */
[----:B------:R-:W-:Y:S04]  /*b450*/  LDSM.16.M88.4 R72, [R190+0x4000] ;  /* 0x00400000be48783b */ /* 0x000fe80000000200 */
[----:B------:R-:W5:Y:S01]  /*b460*/  LDSM.16.M88.4 R20, [R197] ;  /* 0x00000000c514783b */ /* 0x000f620000000200 */
[C---:B--2---:R-:W-:Y:S03]  /*b470*/  HMMA.16816.F32 R12, R32.reuse, R36, RZ ;  /* 0x00000024200c723c */ /* 0x044fe600000018ff */
[----:B------:R-:W2:Y:S04]  /*b480*/  LDSM.16.M88.4 R16, [R197+0x2000] ;  /* 0x00200000c510783b */ /* 0x000ea80000000200 */
[----:B------:R-:W2:Y:S01]  /*b490*/  LDSM.16.M88.4 R64, [R195+0x4800] ;  /* 0x00480000c340783b */ /* 0x000ea20000000200 */
[C---:B------:R-:W-:Y:S03]  /*b4a0*/  HMMA.16816.F32 R220, R32.reuse, R38, RZ ;  /* 0x0000002620dc723c */ /* 0x040fe600000018ff */
[----:B------:R-:W2:Y:S04]  /*b4b0*/  LDSM.16.M88.4 R60, [R195+0x5000] ;  /* 0x00500000c33c783b */ /* 0x000ea80000000200 */
[----:B------:R-:W2:Y:S01]  /*b4c0*/  LDSM.16.M88.4 R56, [R195+0x5800] ;  /* 0x00580000c338783b */ /* 0x000ea20000000200 */
[----:B---3--:R-:W-:Y:S03]  /*b4d0*/  HMMA.16816.F32 R180, R32, R40, RZ ;  /* 0x0000002820b4723c */ /* 0x008fe600000018ff */
[----:B------:R-:W0:Y:S05]  /*b4e0*/  LDGDEPBAR ;  /* 0x00000000000079af */ /* 0x000e2a0000000000 */
[----:B-1----:R-:W-:Y:S08]  /*b4f0*/  HMMA.16816.F32 R68, R4, R36, RZ ;  /* 0x000000240444723c */ /* 0x002ff000000018ff */
[----:B------:R-:W-:Y:S01]  /*b500*/  HMMA.16816.F32 R76, R28, R44, R12 ;  /* 0x0000002c1c4c723c */ /* 0x000fe2000000180c */
[----:B------:R-:W-:Y:S07]  /*b510*/  LDSM.16.M88.4 R12, [R198] ;  /* 0x00000000c60c783b */ /* 0x000fee0000000200 */
[----:B------:R-:W-:Y:S08]  /*b520*/  HMMA.16816.F32 R168, R4, R38, RZ ;  /* 0x0000002604a8723c */ /* 0x000ff000000018ff */
[----:B------:R-:W-:Y:S01]  /*b530*/  HMMA.16816.F32 R148, R24, R44, R68 ;  /* 0x0000002c1894723c */ /* 0x000fe20000001844 */
[----:B------:R-:W1:Y:S07]  /*b540*/  LDSM.16.M88.4 R68, [R194+0x4000] ;  /* 0x00400000c244783b */ /* 0x000e6e0000000200 */
[C---:B------:R-:W-:Y:S08]  /*b550*/  HMMA.16816.F32 R160, R4.reuse, R40, RZ ;  /* 0x0000002804a0723c */ /* 0x040ff000000018ff */
[C---:B----4-:R-:W-:Y:S08]  /*b560*/  HMMA.16816.F32 R156, R4.reuse, R52, RZ ;  /* 0x00000034049c723c */ /* 0x050ff000000018ff */
[C---:B-----5:R-:W-:Y:S08]  /*b570*/  HMMA.16816.F32 R152, R4.reuse, R48, RZ ;  /* 0x000000300498723c */ /* 0x060ff000000018ff */
[----:B------:R-:W-:Y:S08]  /*b580*/  HMMA.16816.F32 R184, R4, R50, RZ ;  /* 0x0000003204b8723c */ /* 0x000ff000000018ff */
[----:B------:R-:W-:Y:S08]  /*b590*/  HMMA.16816.F32 R144, R20, R72, R76 ;  /* 0x000000481490723c */ /* 0x000ff0000000184c */
[----:B------:R-:W-:Y:S08]  /*b5a0*/  HMMA.16816.F32 R36, R32, R48, RZ ;  /* 0x000000302024723c */ /* 0x000ff000000018ff */
[C---:B------:R-:W-:Y:S08]  /*b5b0*/  HMMA.16816.F32 R176, R4.reuse, R42, RZ ;  /* 0x0000002a04b0723c */ /* 0x040ff000000018ff */
[----:B------:R-:W-:Y:S01]  /*b5c0*/  HMMA.16816.F32 R172, R4, R54, RZ ;  /* 0x0000003604ac723c */ /* 0x000fe200000018ff */
[----:B------:R-:W3:Y:S07]  /*b5d0*/  LDSM.16.M88.4 R4, [R198+0x2000] ;  /* 0x00200000c604783b */ /* 0x000eee0000000200 */
[C---:B------:R-:W-:Y:S01]  /*b5e0*/  HMMA.16816.F32 R216, R32.reuse, R42, RZ ;  /* 0x0000002a20d8723c */ /* 0x040fe200000018ff */
[----:B------:R-:W4:Y:S07]  /*b5f0*/  LDSM.16.M88.4 R40, [R190+0x4800] ;  /* 0x00480000be28783b */ /* 0x000f2e0000000200 */
[C---:B------:R-:W-:Y:S08]  /*b600*/  HMMA.16816.F32 R164, R32.reuse, R52, RZ ;  /* 0x0000003420a4723c */ /* 0x040ff000000018ff */
[C---:B------:R-:W-:Y:S08]  /*b610*/  HMMA.16816.F32 R212, R32.reuse, R54, RZ ;  /* 0x0000003620d4723c */ /* 0x040ff000000018ff */
[----:B------:R-:W-:Y:S08]  /*b620*/  HMMA.16816.F32 R48, R32, R50, RZ ;  /* 0x000000322030723c */ /* 0x000ff000000018ff */
[-C--:B------:R-:W-:Y:S08]  /*b630*/  HMMA.16816.F32 R76, R24, R46.reuse, R168 ;  /* 0x0000002e184c723c */ /* 0x080ff000000018a8 */
[----:B------:R-:W-:Y:S08]  /*b640*/  HMMA.16816.F32 R52, R28, R46, R220 ;  /* 0x0000002e1c34723c */ /* 0x000ff000000018dc */
[----:B--2---:R-:W-:Y:S08]  /*b650*/  HMMA.16816.F32 R32, R16, R72, R148 ;  /* 0x000000481020723c */ /* 0x004ff00000001894 */
[C---:B------:R-:W-:Y:S08]  /*b660*/  HMMA.16816.F32 R224, R24.reuse, R64, R160 ;  /* 0x0000004018e0723c */ /* 0x040ff000000018a0 */
[C---:B------:R-:W-:Y:S08]  /*b670*/  HMMA.16816.F32 R232, R24.reuse, R60, R156 ;  /* 0x0000003c18e8723c */ /* 0x040ff0000000189c */
[----:B------:R-:W-:Y:S08]  /*b680*/  HMMA.16816.F32 R228, R24, R56, R152 ;  /* 0x0000003818e4723c */ /* 0x000ff00000001898 */
[----:B-1----:R-:W-:Y:S08]  /*b690*/  HMMA.16816.F32 R148, R12, R68, R144 ;  /* 0x000000440c94723c */ /* 0x002ff00000001890 */
[C---:B------:R-:W-:Y:S08]  /*b6a0*/  HMMA.16816.F32 R144, R28.reuse, R64, R180 ;  /* 0x000000401c90723c */ /* 0x040ff000000018b4 */
[----:B------:R-:W-:Y:S03]  /*b6b0*/  HMMA.16816.F32 R164, R28, R60, R164 ;  /* 0x0000003c1ca4723c */ /* 0x000fe600000018a4 */
[----:B------:R-:W-:Y:S01]  /*b6c0*/  FMUL.FTZ R151, R151, UR7 ;  /* 0x0000000797977c20 */ /* 0x000fe20008410000 */
[----:B------:R-:W-:Y:S01]  /*b6d0*/  FMUL.FTZ R150, R150, UR7 ;  /* 0x0000000796967c20 */ /* 0x000fe20008410000 */
[----:B------:R-:W-:Y:S01]  /*b6e0*/  FMUL.FTZ R149, R149, UR7 ;  /* 0x0000000795957c20 */ /* 0x000fe20008410000 */
[----:B------:R-:W-:-:S02]  /*b6f0*/  FMUL.FTZ R148, R148, UR7 ;  /* 0x0000000794947c20 */ /* 0x000fc40008410000 */
[C---:B------:R-:W-:Y:S01]  /*b700*/  HMMA.16816.F32 R168, R28.reuse, R56, R36 ;  /* 0x000000381ca8723c */ /* 0x040fe20000001824 */
[----:B------:R-:W-:Y:S01]  /*b710*/  LDSM.16.M88.4 R36, [R190+0x5800] ;  /* 0x00580000be24783b */ /* 0x000fe20000000200 */
[----:B------:R-:W-:Y:S06]  /*b720*/  MUFU.TANH R182, R150 ;  /* 0x0000009600b67308 */ /* 0x000fec0000002400 */
[C---:B------:R-:W-:Y:S08]  /*b730*/  HMMA.16816.F32 R152, R28.reuse, R66, R216 ;  /* 0x000000421c98723c */ /* 0x040ff000000018d8 */
[C---:B------:R-:W-:Y:S01]  /*b740*/  HMMA.16816.F32 R156, R28.reuse, R62, R212 ;  /* 0x0000003e1c9c723c */ /* 0x040fe200000018d4 */
[----:B------:R-:W-:Y:S07]  /*b750*/  MUFU.TANH R213, R151 ;  /* 0x0000009700d57308 */ /* 0x000fee0000002400 */
[----:B------:R-:W-:Y:S01]  /*b760*/  HMMA.16816.F32 R160, R28, R58, R48 ;  /* 0x0000003a1ca0723c */ /* 0x000fe20000001830 */
[----:B------:R-:W-:Y:S07]  /*b770*/  MUFU.TANH R214, R149 ;  /* 0x0000009500d67308 */ /* 0x000fee0000002400 */
[-C--:B------:R-:W-:Y:S01]  /*b780*/  HMMA.16816.F32 R28, R16, R74.reuse, R76 ;  /* 0x0000004a101c723c */ /* 0x080fe2000000184c */
[----:B------:R-:W1:Y:S07]  /*b790*/  MUFU.TANH R212, R148 ;  /* 0x0000009400d47308 */ /* 0x000e6e0000002400 */
[----:B------:R-:W-:Y:S08]  /*b7a0*/  HMMA.16816.F32 R72, R20, R74, R52 ;  /* 0x0000004a1448723c */ /* 0x000ff00000001834 */
[----:B---3--:R-:W-:Y:S01]  /*b7b0*/  HMMA.16816.F32 R44, R4, R68, R32 ;  /* 0x00000044042c723c */ /* 0x008fe20000001820 */
[----:B------:R-:W2:Y:S07]  /*b7c0*/  LDSM.16.M88.4 R32, [R194+0x4800] ;  /* 0x00480000c220783b */ /* 0x000eae0000000200 */
[----:B------:R-:W-:Y:S08]  /*b7d0*/  HMMA.16816.F32 R176, R24, R66, R176 ;  /* 0x0000004218b0723c */ /* 0x000ff000000018b0 */
[----:B------:R-:W-:Y:S03]  /*b7e0*/  HMMA.16816.F32 R72, R12, R70, R72 ;  /* 0x000000460c48723c */ /* 0x000fe60000001848 */
[----:B------:R-:W-:Y:S01]  /*b7f0*/  FMUL.FTZ R44, R44, UR7 ;  /* 0x000000072c2c7c20 */ /* 0x000fe20008410000 */
[----:B------:R-:W-:Y:S01]  /*b800*/  FMUL.FTZ R45, R45, UR7 ;  /* 0x000000072d2d7c20 */ /* 0x000fe20008410000 */
[----:B------:R-:W-:Y:S01]  /*b810*/  FMUL.FTZ R46, R46, UR7 ;  /* 0x000000072e2e7c20 */ /* 0x000fe20008410000 */
[----:B------:R-:W-:-:S02]  /*b820*/  FMUL.FTZ R47, R47, UR7 ;  /* 0x000000072f2f7c20 */ /* 0x000fc40008410000 */
[C---:B------:R-:W-:Y:S01]  /*b830*/  HMMA.16816.F32 R172, R24.reuse, R62, R172 ;  /* 0x0000003e18ac723c */ /* 0x040fe200000018ac */
[----:B------:R-:W-:Y:S07]  /*b840*/  MUFU.TANH R183, R45 ;  /* 0x0000002d00b77308 */ /* 0x000fee0000002400 */
[----:B------:R-:W-:Y:S01]  /*b850*/  HMMA.16816.F32 R184, R24, R58, R184 ;  /* 0x0000003a18b8723c */ /* 0x000fe200000018b8 */
[----:B------:R-:W3:Y:S01]  /*b860*/  LDSM.16.M88.4 R24, [R190+0x5000] ;  /* 0x00500000be18783b */ /* 0x000ee20000000200 */
[----:B------:R-:W-:Y:S01]  /*b870*/  MUFU.TANH R8, R46 ;  /* 0x0000002e00087308 */ /* 0x000fe20000002400 */
[----:B------:R-:W-:-:S05]  /*b880*/  FMUL.FTZ R0, R72, UR7 ;  /* 0x0000000748007c20 */ /* 0x000fca0008410000 */
[----:B----4-:R-:W-:Y:S02]  /*b890*/  HMMA.16816.F32 R48, R20, R40, R144 ;  /* 0x000000281430723c */ /* 0x010fe40000001890 */
[----:B------:R4:W-:Y:S06]  /*b8a0*/  MUFU.TANH R180, R0 ;  /* 0x0000000000b47308 */ /* 0x0009ec0000002400 */
[----:B------:R-:W-:Y:S01]  /*b8b0*/  HMMA.16816.F32 R68, R4, R70, R28 ;  /* 0x000000460444723c */ /* 0x000fe2000000181c */
[----:B------:R-:W5:Y:S01]  /*b8c0*/  LDSM.16.M88.4 R28, [R194+0x5000] ;  /* 0x00500000c21c783b */ /* 0x000f620000000200 */
[----:B------:R-:W1:Y:S06]  /*b8d0*/  MUFU.TANH R144, R44 ;  /* 0x0000002c00907308 */ /* 0x000e6c0000002400 */
[----:B------:R-:W-:Y:S02]  /*b8e0*/  HMMA.16816.F32 R60, R16, R42, R176 ;  /* 0x0000002a103c723c */ /* 0x000fe400000018b0 */
[----:B------:R-:W1:Y:S01]  /*b8f0*/  MUFU.TANH R181, R47 ;  /* 0x0000002f00b57308 */ /* 0x000e620000002400 */
[----:B----4-:R-:W-:-:S05]  /*b900*/  FMUL.FTZ R0, R73, UR7 ;  /* 0x0000000749007c20 */ /* 0x010fca0008410000 */
[----:B------:R-:W-:Y:S02]  /*b910*/  HMMA.16816.F32 R64, R16, R40, R224 ;  /* 0x000000281040723c */ /* 0x000fe400000018e0 */
[----:B------:R4:W-:Y:S06]  /*b920*/  MUFU.TANH R178, R0 ;  /* 0x0000000000b27308 */ /* 0x0009ec0000002400 */
[----:B--2---:R-:W-:Y:S08]  /*b930*/  HMMA.16816.F32 R48, R12, R32, R48 ;  /* 0x000000200c30723c */ /* 0x004ff00000001830 */
[----:B---3--:R-:W-:Y:S01]  /*b940*/  HMMA.16816.F32 R76, R16, R24, R232 ;  /* 0x00000018104c723c */ /* 0x008fe200000018e8 */
[----:B----4-:R-:W-:-:S04]  /*b950*/  FMUL.FTZ R0, R74, UR7 ;  /* 0x000000074a007c20 */ /* 0x010fc80008410000 */
[----:B------:R2:W3:Y:S03]  /*b960*/  MUFU.TANH R176, R0 ;  /* 0x0000000000b07308 */ /* 0x0004e60000002400 */
[----:B------:R-:W-:Y:S08]  /*b970*/  HMMA.16816.F32 R172, R16, R26, R172 ;  /* 0x0000001a10ac723c */ /* 0x000ff000000018ac */
[----:B------:R-:W-:Y:S01]  /*b980*/  HMMA.16816.F32 R52, R20, R24, R164 ;  /* 0x000000181434723c */ /* 0x000fe200000018a4 */
[----:B--2---:R-:W-:-:S07]  /*b990*/  FMUL.FTZ R0, R75, UR7 ;  /* 0x000000074b007c20 */ /* 0x004fce0008410000 */
[----:B------:R-:W-:Y:S01]  /*b9a0*/  HMMA.16816.F32 R44, R20, R26, R156 ;  /* 0x0000001a142c723c */ /* 0x000fe2000000189c */
[----:B------:R2:W-:Y:S07]  /*b9b0*/  MUFU.TANH R177, R0 ;  /* 0x0000000000b17308 */ /* 0x0005ee0000002400 */
[----:B------:R-:W-:Y:S08]  /*b9c0*/  HMMA.16816.F32 R24, R4, R32, R64 ;  /* 0x000000200418723c */ /* 0x000ff00000001840 */
[----:B------:R-:W-:Y:S01]  /*b9d0*/  HMMA.16816.F32 R56, R20, R42, R152 ;  /* 0x0000002a1438723c */ /* 0x000fe20000001898 */
[----:B--2---:R-:W-:-:S04]  /*b9e0*/  FMUL.FTZ R0, R68, UR7 ;  /* 0x0000000744007c20 */ /* 0x004fc80008410000 */
[----:B------:R2:W4:Y:S03]  /*b9f0*/  MUFU.TANH R74, R0 ;  /* 0x00000000004a7308 */ /* 0x0005260000002400 */
[----:B------:R-:W-:Y:S03]  /*ba00*/  HMMA.16816.F32 R228, R16, R36, R228 ;  /* 0x0000002410e4723c */ /* 0x000fe600000018e4 */
[----:B------:R-:W-:Y:S01]  /*ba10*/  FMUL.FTZ R2, R26, UR7 ;  /* 0x000000071a027c20 */ /* 0x000fe20008410000 */
[----:B------:R-:W-:-:S03]  /*ba20*/  FMUL.FTZ R3, R27, UR7 ;  /* 0x000000071b037c20 */ /* 0x000fc60008410000 */
[----:B------:R-:W-:Y:S01]  /*ba30*/  MUFU.TANH R73, R2 ;  /* 0x0000000200497308 */ /* 0x000fe20000002400 */
[----:B------:R-:W-:Y:S01]  /*ba40*/  HMMA.16816.F32 R184, R16, R38, R184 ;  /* 0x0000002610b8723c */ /* 0x000fe200000018b8 */
[----:B------:R-:W1:Y:S01]  /*ba50*/  LDSM.16.M88.4 R16, [R194+0x5800] ;  /* 0x00580000c210783b */ /* 0x000e620000000200 */
[----:B------:R-:W-:-:S05]  /*ba60*/  DEPBAR.LE SB0, 0x0 ;  /* 0x000080000000791a */ /* 0x000fca0000000000 */
[----:B------:R-:W-:Y:S01]  /*ba70*/  MUFU.TANH R152, R3 ;  /* 0x0000000300987308 */ /* 0x000fe20000002400 */
[----:B--2---:R-:W-:Y:S01]  /*ba80*/  FMUL.FTZ R0, R69, UR7 ;  /* 0x0000000745007c20 */ /* 0x004fe20008410000 */
[----:B------:R-:W-:Y:S06]  /*ba90*/  HMMA.16816.F32 R56, R12, R34, R56 ;  /* 0x000000220c38723c */ /* 0x000fec0000001838 */
[----:B------:R2:W-:Y:S02]  /*baa0*/  MUFU.TANH R151, R0 ;  /* 0x0000000000977308 */ /* 0x0005e40000002400 */
[----:B------:R-:W-:Y:S08]  /*bab0*/  HMMA.16816.F32 R40, R20, R36, R168 ;  /* 0x000000241428723c */ /* 0x000ff000000018a8 */
[----:B------:R-:W-:Y:S03]  /*bac0*/  HMMA.16816.F32 R60, R4, R34, R60 ;  /* 0x00000022043c723c */ /* 0x000fe6000000183c */
[----:B------:R-:W-:Y:S01]  /*bad0*/  FMUL.FTZ R57, R57, UR7 ;  /* 0x0000000739397c20 */ /* 0x000fe20008410000 */
[----:B--2---:R-:W-:-:S04]  /*bae0*/  FMUL.FTZ R0, R70, UR7 ;  /* 0x0000000746007c20 */ /* 0x004fc80008410000 */
[-C--:B-----5:R-:W-:Y:S01]  /*baf0*/  HMMA.16816.F32 R52, R12, R28.reuse, R52 ;  /* 0x0000001c0c34723c */ /* 0x0a0fe20000001834 */
[----:B------:R-:W-:Y:S07]  /*bb00*/  MUFU.TANH R57, R57 ;  /* 0x0000003900397308 */ /* 0x000fee0000002400 */
[----:B------:R-:W-:Y:S01]  /*bb10*/  HMMA.16816.F32 R32, R4, R28, R76 ;  /* 0x0000001c0420723c */ /* 0x000fe2000000184c */
[----:B------:R2:W5:Y:S07]  /*bb20*/  MUFU.TANH R72, R0 ;  /* 0x0000000000487308 */ /* 0x00056e0000002400 */
[----:B------:R-:W-:Y:S03]  /*bb30*/  HMMA.16816.F32 R20, R20, R38, R160 ;  /* 0x000000261414723c */ /* 0x000fe600000018a0 */
[----:B------:R-:W-:-:S05]  /*bb40*/  FMUL.FTZ R53, R53, UR7 ;  /* 0x0000000735357c20 */ /* 0x000fca0008410000 */
[-C--:B-1----:R-:W-:Y:S01]  /*bb50*/  HMMA.16816.F32 R36, R4, R16.reuse, R228 ;  /* 0x000000100424723c */ /* 0x082fe200000018e4 */
[----:B--2---:R-:W-:Y:S02]  /*bb60*/  FMUL.FTZ R0, R71, UR7 ;  /* 0x0000000747007c20 */ /* 0x004fe40008410000 */
[----:B------:R-:W-:Y:S02]  /*bb70*/  FMUL.FTZ R35, R35, UR7 ;  /* 0x0000000723237c20 */ /* 0x000fe40008410000 */
[----:B------:R1:W-:Y:S03]  /*bb80*/  MUFU.TANH R150, R0 ;  /* 0x0000000000967308 */ /* 0x0003e60000002400 */
[C---:B------:R-:W-:Y:S08]  /*bb90*/  HMMA.16816.F32 R68, R12.reuse, R16, R40 ;  /* 0x000000100c44723c */ /* 0x040ff00000001828 */
[----:B------:R-:W-:Y:S03]  /*bba0*/  HMMA.16816.F32 R64, R12, R18, R20 ;  /* 0x000000120c40723c */ /* 0x000fe60000001814 */
[----:B------:R-:W-:Y:S01]  /*bbb0*/  FMUL.FTZ R36, R36, UR7 ;  /* 0x0000000724247c20 */ /* 0x000fe20008410000 */
[----:B------:R-:W-:Y:S01]  /*bbc0*/  FMUL.FTZ R37, R37, UR7 ;  /* 0x0000000725257c20 */ /* 0x000fe20008410000 */
[----:B-1----:R-:W-:-:S03]  /*bbd0*/  FMUL.FTZ R0, R48, UR7 ;  /* 0x0000000730007c20 */ /* 0x002fc60008410000 */
[----:B------:R-:W-:Y:S02]  /*bbe0*/  HMMA.16816.F32 R20, R4, R18, R184 ;  /* 0x000000120414723c */ /* 0x000fe400000018b8 */
[----:B------:R-:W-:Y:S01]  /*bbf0*/  MUFU.TANH R37, R37 ;  /* 0x0000002500257308 */ /* 0x000fe20000002400 */
[----:B------:R-:W-:Y:S01]  /*bc00*/  FMUL.FTZ R70, R70, UR7 ;  /* 0x0000000746467c20 */ /* 0x000fe20008410000 */
[----:B------:R-:W-:-:S06]  /*bc10*/  FMUL.FTZ R71, R71, UR7 ;  /* 0x0000000747477c20 */ /* 0x000fcc0008410000 */
[----:B------:R1:W2:Y:S01]  /*bc20*/  MUFU.TANH R146, R0 ;  /* 0x0000000000927308 */ /* 0x0002a20000002400 */
[----:B------:R-:W-:Y:S01]  /*bc30*/  FMUL.FTZ R66, R66, UR7 ;  /* 0x0000000742427c20 */ /* 0x000fe20008410000 */
[----:B------:R-:W-:-:S06]  /*bc40*/  FMUL.FTZ R67, R67, UR7 ;  /* 0x0000000743437c20 */ /* 0x000fcc0008410000 */
[----:B------:R-:W-:Y:S01]  /*bc50*/  MUFU.TANH R70, R70 ;  /* 0x0000004600467308 */ /* 0x000fe20000002400 */
[----:B------:R-:W-:Y:S01]  /*bc60*/  FMUL.FTZ R20, R20, UR7 ;  /* 0x0000000714147c20 */ /* 0x000fe20008410000 */
[----:B------:R-:W-:-:S06]  /*bc70*/  FMUL.FTZ R23, R23, UR7 ;  /* 0x0000000717177c20 */ /* 0x000fcc0008410000 */
[----:B------:R-:W-:Y:S01]  /*bc80*/  MUFU.TANH R71, R71 ;  /* 0x0000004700477308 */ /* 0x000fe20000002400 */
[----:B-1----:R-:W-:-:S07]  /*bc90*/  FMUL.FTZ R0, R49, UR7 ;  /* 0x0000000731007c20 */ /* 0x002fce0008410000 */
[----:B------:R1:W-:Y:S08]  /*bca0*/  MUFU.TANH R153, R0 ;  /* 0x0000000000997308 */ /* 0x0003f00000002400 */
[----:B------:R-:W-:Y:S08]  /*bcb0*/  MUFU.TANH R66, R66 ;  /* 0x0000004200427308 */ /* 0x000ff00000002400 */
[----:B------:R-:W-:Y:S01]  /*bcc0*/  MUFU.TANH R67, R67 ;  /* 0x0000004300437308 */ /* 0x000fe20000002400 */
[----:B-1----:R-:W-:-:S07]  /*bcd0*/  FMUL.FTZ R0, R50, UR7 ;  /* 0x0000000732007c20 */ /* 0x002fce0008410000 */
[----:B------:R1:W2:Y:S02]  /*bce0*/  MUFU.TANH R147, R0 ;  /* 0x0000000000937308 */ /* 0x0002a40000002400 */
[----:B-1----:R-:W-:Y:S02]  /*bcf0*/  FMUL.FTZ R0, R51, UR7 ;  /* 0x0000000733007c20 */ /* 0x002fe40008410000 */
[----:B------:R-:W-:Y:S01]  /*bd00*/  HMMA.16816.F32 R48, R12, R30, R44 ;  /* 0x0000001e0c30723c */ /* 0x000fe2000000182c */
[----:B------:R-:W-:-:S03]  /*bd10*/  VIADD R14, R205, 0xffffff51 ;  /* 0xffffff51cd0e7836 */ /* 0x000fc60000000000 */
[----:B------:R1:W2:Y:S01]  /*bd20*/  MUFU.TANH R149, R0 ;  /* 0x0000000000957308 */ /* 0x0002a20000002400 */
[C---:B------:R-:W-:Y:S02]  /*bd30*/  VIADD R13, R205.reuse, 0xffffff58 ;  /* 0xffffff58cd0d7836 */ /* 0x040fe40000000000 */
[C---:B------:R-:W-:Y:S01]  /*bd40*/  VIADD R12, R205.reuse, 0xffffff59 ;  /* 0xffffff59cd0c7836 */ /* 0x040fe20000000000 */
[----:B------:R-:W-:Y:S01]  /*bd50*/  HMMA.16816.F32 R28, R4, R30, R172 ;  /* 0x0000001e041c723c */ /* 0x000fe200000018ac */
[C---:B------:R-:W-:Y:S02]  /*bd60*/  VIADD R6, R205.reuse, 0xffffff68 ;  /* 0xffffff68cd067836 */ /* 0x040fe40000000000 */
[C---:B------:R-:W-:Y:S02]  /*bd70*/  VIADD R5, R205.reuse, 0xffffff69 ;  /* 0xffffff69cd057836 */ /* 0x040fe40000000000 */
[C---:B------:R-:W-:Y:S02]  /*bd80*/  VIADD R7, R205.reuse, 0xffffff61 ;  /* 0xffffff61cd077836 */ /* 0x040fe40000000000 */
[----:B------:R-:W-:-:S02]  /*bd90*/  VIADD R4, R205, 0xffffff70 ;  /* 0xffffff70cd047836 */ /* 0x000fc40000000000 */
[----:B-1----:R-:W-:-:S04]  /*bda0*/  FMUL.FTZ R0, R24, UR7 ;  /* 0x0000000718007c20 */ /* 0x002fc80008410000 */
[----:B------:R1:W-:Y:S02]  /*bdb0*/  MUFU.TANH R145, R0 ;  /* 0x0000000000917308 */ /* 0x0003e40000002400 */
[----:B-1----:R-:W-:-:S06]  /*bdc0*/  FMUL.FTZ R0, R25, UR7 ;  /* 0x0000000719007c20 */ /* 0x002fcc0008410000 */
[----:B------:R1:W-:Y:S02]  /*bdd0*/  MUFU.TANH R148, R0 ;  /* 0x0000000000947308 */ /* 0x0003e40000002400 */
[----:B-1----:R-:W-:Y:S01]  /*bde0*/  VIADD R0, R205, 0xffffff40 ;  /* 0xffffff40cd007836 */ /* 0x002fe20000000000 */
[----:B------:R-:W-:Y:S04]  /*bdf0*/  BAR.SYNC.DEFER_BLOCKING 0x0 ;  /* 0x0000000000007b1d */ /* 0x000fe80000010000 */
[----:B------:R-:W-:Y:S02]  /*be00*/  ISETP.GT.AND P2, PT, R200, R0, PT ;  /* 0x00000000c800720c */ /* 0x000fe40003f44270 */
[----:B------:R-:W-:Y:S02]  /*be10*/  ISETP.GE.AND P1, PT, R0, R202, PT ;  /* 0x000000ca0000720c */ /* 0x000fe40003f26270 */
[----:B------:R-:W-:-:S02]  /*be20*/  FSEL R2, R212, -INF , !P2 ;  /* 0xff800000d4027808 */ /* 0x000fc40005000000 */
[----:B------:R-:W-:Y:S02]  /*be30*/  ISETP.GT.AND P5, PT, R10, R0, PT ;  /* 0x000000000a00720c */ /* 0x000fe40003fa4270 */
[----:B------:R-:W-:Y:S01]  /*be40*/  FSEL R46, R2, -INF , !P1 ;  /* 0xff800000022e7808 */ /* 0x000fe20004800000 */
[----:B------:R-:W-:Y:S01]  /*be50*/  FMUL.FTZ R2, R58, UR7 ;  /* 0x000000073a027c20 */ /* 0x000fe20008410000 */
[C---:B------:R-:W-:Y:S02]  /*be60*/  ISETP.GE.AND P6, PT, R0.reuse, R204, PT ;  /* 0x000000cc0000720c */ /* 0x040fe40003fc6270 */
[----:B------:R-:W-:Y:S01]  /*be70*/  ISETP.GT.AND P3, PT, R9, R0, PT ;  /* 0x000000000900720c */ /* 0x000fe20003f64270 */
[----:B------:R1:W-:Y:S01]  /*be80*/  MUFU.TANH R24, R2 ;  /* 0x0000000200187308 */ /* 0x0003e20000002400 */
[C---:B------:R-:W-:Y:S02]  /*be90*/  ISETP.GE.AND P4, PT, R0.reuse, R201, PT ;  /* 0x000000c90000720c */ /* 0x040fe40003f86270 */
[----:B------:R-:W-:-:S02]  /*bea0*/  ISETP.GE.AND P2, PT, R0, R203, PT ;  /* 0x000000cb0000720c */ /* 0x000fc40003f46270 */
[----:B------:R-:W-:Y:S01]  /*beb0*/  ISETP.GT.AND P1, PT, R11, R0, PT ;  /* 0x000000000b00720c */ /* 0x000fe20003f24270 */
[----:B------:R-:W-:Y:S01]  /*bec0*/  VIADD R0, R205, 0xffffff41 ;  /* 0xffffff41cd007836 */ /* 0x000fe20000000000 */
[----:B------:R-:W-:-:S04]  /*bed0*/  FSEL R3, R182, -INF , !P5 ;  /* 0xff800000b6037808 */ /* 0x000fc80006800000 */
[----:B------:R-:W-:Y:S01]  /*bee0*/  FSEL R75, R3, -INF , !P6 ;  /* 0xff800000034b7808 */ /* 0x000fe20007000000 */
[----:B------:R-:W-:Y:S01]  /*bef0*/  FMUL.FTZ R3, R59, UR7 ;  /* 0x000000073b037c20 */ /* 0x000fe20008410000 */
[-C--:B------:R-:W-:Y:S02]  /*bf00*/  ISETP.GT.AND P5, PT, R200, R0.reuse, PT ;  /* 0x00000000c800720c */ /* 0x080fe40003fa4270 */
[----:B------:R-:W-:Y:S01]  /*bf10*/  ISETP.GT.AND P6, PT, R10, R0, PT ;  /* 0x000000000a00720c */ /* 0x000fe20003fc4270 */
[----:B------:R3:W-:Y:S01]  /*bf20*/  MUFU.TANH R27, R3 ;  /* 0x00000003001b7308 */ /* 0x0007e20000002400 */
[----:B-1----:R-:W-:Y:S02]  /*bf30*/  FSEL R2, R144, -INF , !P3 ;  /* 0xff80000090027808 */ /* 0x002fe40005800000 */
[----:B------:R-:W-:Y:S02]  /*bf40*/  ISETP.GE.AND P3, PT, R0, R202, PT ;  /* 0x000000ca0000720c */ /* 0x000fe40003f66270 */
[----:B------:R-:W-:-:S02]  /*bf50*/  FSEL R41, R2, -INF , !P4 ;  /* 0xff80000002297808 */ /* 0x000fc40006000000 */
[----:B------:R-:W-:Y:S02]  /*bf60*/  FSEL R2, R214, -INF , !P5 ;  /* 0xff800000d6027808 */ /* 0x000fe40006800000 */
[----:B------:R-:W-:Y:S02]  /*bf70*/  ISETP.GE.AND P4, PT, R0, R204, PT ;  /* 0x000000cc0000720c */ /* 0x000fe40003f86270 */
[----:B------:R-:W-:Y:S01]  /*bf80*/  FSEL R58, R2, -INF , !P3 ;  /* 0xff800000023a7808 */ /* 0x000fe20005800000 */
[----:B------:R-:W-:Y:S01]  /*bf90*/  FMUL.FTZ R2, R61, UR7 ;  /* 0x000000073d027c20 */ /* 0x000fe20008410000 */
[----:B------:R-:W-:Y:S02]  /*bfa0*/  ISETP.GE.AND P5, PT, R0, R201, PT ;  /* 0x000000c90000720c */ /* 0x000fe40003fa6270 */
[-C--:B------:R-:W-:Y:S01]  /*bfb0*/  ISETP.GT.AND P3, PT, R11, R0.reuse, PT ;  /* 0x000000000b00720c */ /* 0x080fe20003f64270 */
[----:B------:R1:W-:Y:S01]  /*bfc0*/  MUFU.TANH R77, R2 ;  /* 0x00000002004d7308 */ /* 0x0003e20000002400 */
[----:B---3--:R-:W-:Y:S01]  /*bfd0*/  FSEL R3, R8, -INF , !P1 ;  /* 0xff80000008037808 */ /* 0x008fe20004800000 */
[----:B------:R-:W-:Y:S01]  /*bfe0*/  FMUL.FTZ R8, R60, UR7 ;  /* 0x000000073c087c20 */ /* 0x000fe20008410000 */
[----:B------:R-:W-:-:S02]  /*bff0*/  ISETP.GT.AND P1, PT, R9, R0, PT ;  /* 0x000000000900720c */ /* 0x000fc40003f24270 */
[----:B------:R-:W-:Y:S02]  /*c000*/  FSEL R45, R3, -INF , !P2 ;  /* 0xff800000032d7808 */ /* 0x000fe40005000000 */
[----:B------:R-:W-:Y:S01]  /*c010*/  ISETP.GE.AND P2, PT, R0, R203, PT ;  /* 0x000000cb0000720c */ /* 0x000fe20003f46270 */
[----:B------:R-:W-:Y:S01]  /*c020*/  VIADD R0, R205, 0xffffff48 ;  /* 0xffffff48cd007836 */ /* 0x000fe20000000000 */
[----:B------:R-:W-:Y:S01]  /*c030*/  FSEL R3, R213, -INF , !P6 ;  /* 0xff800000d5037808 */ /* 0x000fe20007000000 */
[----:B------:R3:W-:Y:S03]  /*c040*/  MUFU.TANH R144, R8 ;  /* 0x0000000800907308 */ /* 0x0007e60000002400 */
[----:B------:R-:W-:Y:S01]  /*c050*/  FSEL R59, R3, -INF , !P4 ;  /* 0xff800000033b7808 */ /* 0x000fe20006000000 */
[----:B------:R-:W-:Y:S01]  /*c060*/  FMUL.FTZ R3, R54, UR7 ;  /* 0x0000000736037c20 */ /* 0x000fe20008410000 */
[----:B------:R-:W-:-:S02]  /*c070*/  ISETP.GT.AND P6, PT, R200, R0, PT ;  /* 0x00000000c800720c */ /* 0x000fc40003fc4270 */
[----:B-1----:R-:W-:Y:S01]  /*c080*/  FSEL R2, R183, -INF , !P1 ;  /* 0xff800000b7027808 */ /* 0x002fe20004800000 */
[----:B------:R1:W-:Y:S01]  /*c090*/  MUFU.TANH R26, R3 ;  /* 0x00000003001a7308 */ /* 0x0003e20000002400 */
[----:B------:R-:W-:Y:S02]  /*c0a0*/  ISETP.GE.AND P1, PT, R0, R202, PT ;  /* 0x000000ca0000720c */ /* 0x000fe40003f26270 */
[----:B------:R-:W-:Y:S02]  /*c0b0*/  FSEL R40, R2, -INF , !P5 ;  /* 0xff80000002287808 */ /* 0x000fe40006800000 */
[----:B------:R-:W-:Y:S02]  /*c0c0*/  FSEL R2, R180, -INF , !P6 ;  /* 0xff800000b4027808 */ /* 0x000fe40007000000 */
[----:B------:R-:W-:Y:S02]  /*c0d0*/  ISETP.GT.AND P4, PT, R10, R0, PT ;  /* 0x000000000a00720c */ /* 0x000fe40003f84270 */
[----:B------:R-:W-:Y:S01]  /*c0e0*/  FSEL R54, R2, -INF , !P1 ;  /* 0xff80000002367808 */ /* 0x000fe20004800000 */
[----:B------:R-:W-:Y:S01]  /*c0f0*/  FMUL.FTZ R2, R32, UR7 ;  /* 0x0000000720027c20 */ /* 0x000fe20008410000 */
[C---:B------:R-:W-:Y:S01]  /*c100*/  ISETP.GE.AND P5, PT, R0.reuse, R204, PT ;  /* 0x000000cc0000720c */ /* 0x040fe20003fa6270 */
[----:B---3--:R-:W-:Y:S01]  /*c110*/  FMUL.FTZ R8, R55, UR7 ;  /* 0x0000000737087c20 */ /* 0x008fe20008410000 */
[----:B------:R-:W-:Y:S01]  /*c120*/  ISETP.GE.AND P6, PT, R0, R201, PT ;  /* 0x000000c90000720c */ /* 0x000fe20003fc6270 */
[----:B------:R4:W-:Y:S01]  /*c130*/  MUFU.TANH R76, R2 ;  /* 0x00000002004c7308 */ /* 0x0009e20000002400 */
[----:B------:R-:W-:-:S02]  /*c140*/  ISETP.GT.AND P1, PT, R11, R0, PT ;  /* 0x000000000b00720c */ /* 0x000fc40003f24270 */
[----:B-1----:R-:W-:Y:S02]  /*c150*/  FSEL R3, R181, -INF , !P3 ;  /* 0xff800000b5037808 */ /* 0x002fe40005800000 */
        /* <DEDUP_REMOVED lines=8> */
[----:B----4-:R-:W-:Y:S01]  /*c1e0*/  FSEL R2, R74, -INF , !P3 ;  /* 0xff8000004a027808 */ /* 0x010fe20005800000 */
[----:B------:R-:W-:Y:S01]  /*c1f0*/  MUFU.TANH R55, R36 ;  /* 0x0000002400377308 */ /* 0x000fe20000002400 */
[----:B------:R-:W-:Y:S02]  /*c200*/  ISETP.GT.AND P4, PT, R200, R0, PT ;  /* 0x00000000c800720c */ /* 0x000fe40003f84270 */
[----:B------:R-:W-:Y:S02]  /*c210*/  FSEL R33, R2, -INF , !P6 ;  /* 0xff80000002217808 */ /* 0x000fe40007000000 */
[----:B------:R-:W-:Y:S02]  /*c220*/  ISETP.GE.AND P3, PT, R0, R202, PT ;  /* 0x000000ca0000720c */ /* 0x000fe40003f66270 */
[----:B------:R-:W-:Y:S01]  /*c230*/  FSEL R2, R178, -INF , !P4 ;  /* 0xff800000b2027808 */ /* 0x000fe20006000000 */
[----:B------:R5:W-:Y:S01]  /*c240*/  MUFU.TANH R74, R3 ;  /* 0x00000003004a7308 */ /* 0x000be20000002400 */
[----:B------:R-:W-:Y:S01]  /*c250*/  ISETP.GT.AND P5, PT, R10, R0, PT ;  /* 0x000000000a00720c */ /* 0x000fe20003fa4270 */
[----:B-1----:R-:W-:Y:S01]  /*c260*/  FMUL.FTZ R8, R50, UR7 ;  /* 0x0000000732087c20 */ /* 0x002fe20008410000 */
[----:B------:R-:W-:Y:S01]  /*c270*/  FSEL R47, R2, -INF , !P3 ;  /* 0xff800000022f7808 */ /* 0x000fe20005800000 */
[----:B------:R-:W-:Y:S01]  /*c280*/  FMUL.FTZ R2, R51, UR7 ;  /* 0x0000000733027c20 */ /* 0x000fe20008410000 */
[----:B------:R-:W-:-:S02]  /*c290*/  ISETP.GE.AND P6, PT, R0, R204, PT ;  /* 0x000000cc0000720c */ /* 0x000fc40003fc6270 */
[----:B------:R-:W-:Y:S01]  /*c2a0*/  ISETP.GE.AND P4, PT, R0, R201, PT ;  /* 0x000000c90000720c */ /* 0x000fe20003f86270 */
[----:B------:R1:W-:Y:S01]  /*c2b0*/  MUFU.TANH R17, R2 ;  /* 0x0000000200117308 */ /* 0x0003e20000002400 */
[----:B------:R-:W-:-:S07]  /*c2c0*/  ISETP.GT.AND P3, PT, R11, R0, PT ;  /* 0x000000000b00720c */ /* 0x000fce0003f64270 */
[----:B------:R3:W-:Y:S01]  /*c2d0*/  MUFU.TANH R36, R20 ;  /* 0x0000001400247308 */ /* 0x0007e20000002400 */
[----:B-----5:R-:W-:Y:S02]  /*c2e0*/  FSEL R3, R72, -INF , !P1 ;  /* 0xff80000048037808 */ /* 0x020fe40004800000 */
[----:B------:R-:W-:Y:S02]  /*c2f0*/  ISETP.GT.AND P1, PT, R9, R0, PT ;  /* 0x000000000900720c */ /* 0x000fe40003f24270 */
[----:B------:R-:W-:Y:S02]  /*c300*/  FSEL R43, R3, -INF , !P2 ;  /* 0xff800000032b7808 */ /* 0x000fe40005000000 */
[----:B------:R-:W-:Y:S01]  /*c310*/  ISETP.GE.AND P2, PT, R0, R203, PT ;  /* 0x000000cb0000720c */ /* 0x000fe20003f46270 */
[----:B------:R-:W-:Y:S01]  /*c320*/  VIADD R0, R205, 0xffffff50 ;  /* 0xffffff50cd007836 */ /* 0x000fe20000000000 */
[----:B------:R-:W-:Y:S01]  /*c330*/  FSEL R3, R177, -INF , !P5 ;  /* 0xff800000b1037808 */ /* 0x000fe20006800000 */
[----:B------:R4:W5:Y:S01]  /*c340*/  MUFU.TANH R72, R8 ;  /* 0x0000000800487308 */ /* 0x0009620000002400 */
[----:B-1----:R-:W-:-:S02]  /*c350*/  FSEL R2, R151, -INF , !P1 ;  /* 0xff80000097027808 */ /* 0x002fc40004800000 */
[----:B------:R-:W-:Y:S02]  /*c360*/  ISETP.GT.AND P5, PT, R200, R0, PT ;  /* 0x00000000c800720c */ /* 0x000fe40003fa4270 */
[----:B------:R-:W-:Y:S01]  /*c370*/  FSEL R51, R3, -INF , !P6 ;  /* 0xff80000003337808 */ /* 0x000fe20007000000 */
[----:B------:R-:W-:Y:S01]  /*c380*/  FMUL.FTZ R3, R28, UR7 ;  /* 0x000000071c037c20 */ /* 0x000fe20008410000 */
[----:B------:R-:W-:Y:S01]  /*c390*/  FSEL R32, R2, -INF , !P4 ;  /* 0xff80000002207808 */ /* 0x000fe20006000000 */
[----:B---3--:R-:W-:Y:S01]  /*c3a0*/  FMUL.FTZ R20, R21, UR7 ;  /* 0x0000000715147c20 */ /* 0x008fe20008410000 */
[----:B------:R-:W-:Y:S01]  /*c3b0*/  ISETP.GE.AND P1, PT, R0, R202, PT ;  /* 0x000000ca0000720c */ /* 0x000fe20003f26270 */
[----:B------:R1:W3:Y:S01]  /*c3c0*/  MUFU.TANH R61, R3 ;  /* 0x00000003003d7308 */ /* 0x0002e20000002400 */
[----:B------:R-:W-:Y:S01]  /*c3d0*/  ISETP.GT.AND P6, PT, R10, R0, PT ;  /* 0x000000000a00720c */ /* 0x000fe20003fc4270 */
[----:B------:R-:W-:Y:S01]  /*c3e0*/  FMUL.FTZ R21, R63, UR7 ;  /* 0x000000073f157c20 */ /* 0x000fe20008410000 */
[----:B--2---:R-:W-:-:S02]  /*c3f0*/  FSEL R2, R146, -INF , !P5 ;  /* 0xff80000092027808 */ /* 0x004fc40006800000 */
[----:B------:R-:W-:Y:S02]  /*c400*/  ISETP.GE.AND P4, PT, R0, R204, PT ;  /* 0x000000cc0000720c */ /* 0x000fe40003f86270 */
[----:B------:R-:W-:Y:S01]  /*c410*/  FSEL R155, R2, -INF , !P1 ;  /* 0xff800000029b7808 */ /* 0x000fe20004800000 */
[----:B----4-:R-:W-:Y:S01]  /*c420*/  FMUL.FTZ R8, R29, UR7 ;  /* 0x000000071d087c20 */ /* 0x010fe20008410000 */
[----:B------:R-:W-:Y:S01]  /*c430*/  FSEL R15, R147, -INF , !P6 ;  /* 0xff800000930f7808 */ /* 0x000fe20007000000 */
[----:B------:R-:W-:Y:S01]  /*c440*/  MUFU.TANH R20, R20 ;  /* 0x0000001400147308 */ /* 0x000fe20000002400 */
[----:B------:R-:W-:Y:S01]  /*c450*/  ISETP.GT.AND P1, PT, R11, R0, PT ;  /* 0x000000000b00720c */ /* 0x000fe20003f24270 */
[----:B------:R-:W-:Y:S01]  /*c460*/  VIADD R2, R205, 0xffffff78 ;  /* 0xffffff78cd027836 */ /* 0x000fe20000000000 */
[----:B------:R-:W-:Y:S02]  /*c470*/  FSEL R171, R15, -INF , !P4 ;  /* 0xff8000000fab7808 */ /* 0x000fe40006000000 */
[----:B------:R-:W-:-:S02]  /*c480*/  ISETP.GE.AND P5, PT, R0, R203, PT ;  /* 0x000000cb0000720c */ /* 0x000fc40003fa6270 */
[----:B------:R-:W-:Y:S01]  /*c490*/  FSEL R15, R73, -INF , !P1 ;  /* 0xff800000490f7808 */ /* 0x000fe20004800000 */
[----:B------:R2:W4:Y:S01]  /*c4a0*/  MUFU.TANH R50, R8 ;  /* 0x0000000800327308 */ /* 0x0005220000002400 */
[C---:B------:R-:W-:Y:S02]  /*c4b0*/  ISETP.GT.AND P6, PT, R10.reuse, R14, PT ;  /* 0x0000000e0a00720c */ /* 0x040fe40003fc4270 */
[----:B------:R-:W-:Y:S02]  /*c4c0*/  FSEL R156, R15, -INF , !P5 ;  /* 0xff8000000f9c7808 */ /* 0x000fe40006800000 */
[C---:B------:R-:W-:Y:S02]  /*c4d0*/  ISETP.GT.AND P5, PT, R10.reuse, R6, PT ;  /* 0x000000060a00720c */ /* 0x040fe40003fa4270 */
[----:B------:R-:W-:Y:S01]  /*c4e0*/  ISETP.GT.AND P4, PT, R10, R13, PT ;  /* 0x0000000d0a00720c */ /* 0x000fe20003f84270 */
[----:B------:R-:W-:Y:S01]  /*c4f0*/  MUFU.TANH R21, R21 ;  /* 0x0000001500157308 */ /* 0x000fe20000002400 */
[----:B------:R-:W-:-:S02]  /*c500*/  FSEL R29, R149, -INF , !P6 ;  /* 0xff800000951d7808 */ /* 0x000fc40007000000 */
[----:B-----5:R-:W-:Y:S02]  /*c510*/  FSEL R72, R72, -INF , !P5 ;  /* 0xff80000048487808 */ /* 0x020fe40006800000 */
[----:B------:R-:W-:Y:S02]  /*c520*/  ISETP.GT.AND P6, PT, R10, R5, PT ;  /* 0x000000050a00720c */ /* 0x000fe40003fc4270 */
[----:B------:R-:W-:Y:S02]  /*c530*/  ISETP.GT.AND P5, PT, R9, R14, PT ;  /* 0x0000000e0900720c */ /* 0x000fe40003fa4270 */
[----:B-1----:R-:W-:Y:S01]  /*c540*/  FSEL R3, R150, -INF , !P3 ;  /* 0xff80000096037808 */ /* 0x002fe20005800000 */
[----:B--2---:R-:W-:Y:S01]  /*c550*/  VIADD R8, R205, 0xffffff60 ;  /* 0xffffff60cd087836 */ /* 0x004fe20000000000 */
[----:B------:R-:W-:Y:S02]  /*c560*/  FSEL R28, R24, -INF , !P4 ;  /* 0xff800000181c7808 */ /* 0x000fe40006000000 */
[----:B------:R-:W-:-:S02]  /*c570*/  ISETP.GT.AND P3, PT, R9, R0, PT ;  /* 0x000000000900720c */ /* 0x000fc40003f64270 */
[----:B------:R-:W-:Y:S02]  /*c580*/  FSEL R73, R17, -INF , !P6 ;  /* 0xff80000011497808 */ /* 0x000fe40007000000 */
[----:B------:R-:W-:Y:S02]  /*c590*/  FSEL R24, R148, -INF , !P5 ;  /* 0xff80000094187808 */ /* 0x000fe40006800000 */
[C---:B------:R-:W-:Y:S02]  /*c5a0*/  ISETP.GT.AND P6, PT, R9.reuse, R13, PT ;  /* 0x0000000d0900720c */ /* 0x040fe40003fc4270 */
[----:B------:R-:W-:Y:S02]  /*c5b0*/  ISETP.GT.AND P5, PT, R9, R12, PT ;  /* 0x0000000c0900720c */ /* 0x000fe40003fa4270 */
[----:B------:R-:W-:Y:S01]  /*c5c0*/  FSEL R42, R3, -INF , !P2 ;  /* 0xff800000032a7808 */ /* 0x000fe20005000000 */
[C---:B------:R-:W-:Y:S01]  /*c5d0*/  VIADD R3, R205.reuse, 0xffffff71 ;  /* 0xffffff71cd037836 */ /* 0x040fe20000000000 */
[----:B------:R-:W-:Y:S01]  /*c5e0*/  ISETP.GE.AND P2, PT, R0, R201, PT ;  /* 0x000000c90000720c */ /* 0x000fe20003f46270 */
[----:B------:R-:W-:Y:S01]  /*c5f0*/  VIADD R0, R205, 0xffffff79 ;  /* 0xffffff79cd007836 */ /* 0x000fe20000000000 */
[----:B------:R-:W-:-:S02]  /*c600*/  FSEL R16, R145, -INF , !P3 ;  /* 0xff80000091107808 */ /* 0x000fc40005800000 */
[----:B------:R-:W-:Y:S02]  /*c610*/  FSEL R19, R144, -INF , !P6 ;  /* 0xff80000090137808 */ /* 0x000fe40007000000 */
[----:B------:R-:W-:Y:S02]  /*c620*/  FSEL R18, R77, -INF , !P5 ;  /* 0xff8000004d127808 */ /* 0x000fe40006800000 */
[----:B------:R-:W-:Y:S02]  /*c630*/  ISETP.GT.AND P3, PT, R10, R12, PT ;  /* 0x0000000c0a00720c */ /* 0x000fe40003f64270 */
[C---:B------:R-:W-:Y:S02]  /*c640*/  ISETP.GT.AND P6, PT, R9.reuse, R8, PT ;  /* 0x000000080900720c */ /* 0x040fe40003fc4270 */
[----:B------:R-:W-:Y:S02]  /*c650*/  ISETP.GT.AND P5, PT, R9, R7, PT ;  /* 0x000000070900720c */ /* 0x000fe40003fa4270 */
[----:B------:R-:W-:-:S02]  /*c660*/  FSEL R154, R16, -INF , !P2 ;  /* 0xff800000109a7808 */ /* 0x000fc40005000000 */
[C---:B------:R-:W-:Y:S02]  /*c670*/  ISETP.GT.AND P2, PT, R10.reuse, R8, PT ;  /* 0x000000080a00720c */ /* 0x040fe40003f44270 */
[----:B------:R-:W-:Y:S02]  /*c680*/  ISETP.GT.AND P1, PT, R10, R7, PT ;  /* 0x000000070a00720c */ /* 0x000fe40003f24270 */
[----:B------:R-:W-:Y:S02]  /*c690*/  FSEL R27, R27, -INF , !P3 ;  /* 0xff8000001b1b7808 */ /* 0x000fe40005800000 */
[----:B------:R-:W-:Y:S02]  /*c6a0*/  FSEL R17, R76, -INF , !P6 ;  /* 0xff8000004c117808 */ /* 0x000fe40007000000 */
[----:B------:R-:W-:Y:S02]  /*c6b0*/  FSEL R16, R74, -INF , !P5 ;  /* 0xff8000004a107808 */ /* 0x000fe40006800000 */
[----:B------:R-:W-:-:S02]  /*c6c0*/  ISETP.GT.AND P4, PT, R10, R4, PT ;  /* 0x000000040a00720c */ /* 0x000fc40003f84270 */
[----:B------:R-:W-:Y:S02]  /*c6d0*/  ISETP.GT.AND P3, PT, R10, R3, PT ;  /* 0x000000030a00720c */ /* 0x000fe40003f64270 */
[C---:B------:R-:W-:Y:S02]  /*c6e0*/  ISETP.GT.AND P6, PT, R9.reuse, R6, PT ;  /* 0x000000060900720c */ /* 0x040fe40003fc4270 */
[----:B------:R-:W-:Y:S02]  /*c6f0*/  ISETP.GT.AND P5, PT, R9, R5, PT ;  /* 0x000000050900720c */ /* 0x000fe40003fa4270 */
[----:B------:R-:W-:Y:S02]  /*c700*/  FSEL R26, R26, -INF , !P2 ;  /* 0xff8000001a1a7808 */ /* 0x000fe40005000000 */
[----:B------:R-:W-:Y:S02]  /*c710*/  FSEL R25, R25, -INF , !P1 ;  /* 0xff80000019197808 */ /* 0x000fe40004800000 */
[----:B------:R-:W-:-:S02]  /*c720*/  ISETP.GT.AND P2, PT, R10, R2, PT ;  /* 0x000000020a00720c */ /* 0x000fc40003f44270 */
[----:B------:R-:W-:Y:S02]  /*c730*/  ISETP.GT.AND P1, PT, R10, R0, PT ;  /* 0x000000000a00720c */ /* 0x000fe40003f24270 */
[----:B---3--:R-:W-:Y:S02]  /*c740*/  FSEL R15, R61, -INF , !P6 ;  /* 0xff8000003d0f7808 */ /* 0x008fe40007000000 */
[----:B----4-:R-:W-:Y:S01]  /*c750*/  FSEL R10, R50, -INF , !P5 ;  /* 0xff800000320a7808 */ /* 0x010fe20006800000 */
[----:B------:R-:W-:Y:S01]  /*c760*/  FMUL.FTZ R50, R56, UR7 ;  /* 0x0000000738327c20 */ /* 0x000fe20008410000 */
[----:B------:R-:W-:Y:S02]  /*c770*/  FSEL R70, R70, -INF , !P4 ;  /* 0xff80000046467808 */ /* 0x000fe40006000000 */
[----:B------:R-:W-:Y:S02]  /*c780*/  FSEL R71, R71, -INF , !P3 ;  /* 0xff80000047477808 */ /* 0x000fe40005800000 */
[C---:B------:R-:W-:Y:S01]  /*c790*/  ISETP.GT.AND P6, PT, R9.reuse, R4, PT ;  /* 0x000000040900720c */ /* 0x040fe20003fc4270 */
[----:B------:R-:W1:Y:S01]  /*c7a0*/  MUFU.TANH R50, R50 ;  /* 0x0000003200327308 */ /* 0x000e620000002400 */
[----:B------:R-:W-:-:S02]  /*c7b0*/  ISETP.GT.AND P5, PT, R9, R3, PT ;  /* 0x000000030900720c */ /* 0x000fc40003fa4270 */
[C---:B------:R-:W-:Y:S02]  /*c7c0*/  ISETP.GT.AND P4, PT, R9.reuse, R2, PT ;  /* 0x000000020900720c */ /* 0x040fe40003f84270 */
[----:B------:R-:W-:Y:S02]  /*c7d0*/  ISETP.GT.AND P3, PT, R9, R0, PT ;  /* 0x000000000900720c */ /* 0x000fe40003f64270 */
[----:B------:R-:W-:Y:S02]  /*c7e0*/  FSEL R66, R66, -INF , !P2 ;  /* 0xff80000042427808 */ /* 0x000fe40005000000 */
[----:B------:R-:W-:Y:S02]  /*c7f0*/  FSEL R67, R67, -INF , !P1 ;  /* 0xff80000043437808 */ /* 0x000fe40004800000 */
[----:B------:R-:W-:Y:S02]  /*c800*/  FSEL R55, R55, -INF , !P6 ;  /* 0xff80000037377808 */ /* 0x000fe40007000000 */
[----:B------:R-:W-:-:S02]  /*c810*/  FSEL R37, R37, -INF , !P5 ;  /* 0xff80000025257808 */ /* 0x000fc40006800000 */
[----:B------:R-:W-:Y:S02]  /*c820*/  FSEL R36, R36, -INF , !P4 ;  /* 0xff80000024247808 */ /* 0x000fe40006000000 */
[----:B------:R-:W-:Y:S01]  /*c830*/  FSEL R56, R20, -INF , !P3 ;  /* 0xff80000014387808 */ /* 0x000fe20005800000 */
[----:B------:R-:W-:Y:S01]  /*c840*/  FMUL.FTZ R20, R52, UR7 ;  /* 0x0000000734147c20 */ /* 0x000fe20008410000 */
[----:B------:R-:W-:Y:S02]  /*c850*/  ISETP.GT.AND P2, PT, R200, R14, PT ;  /* 0x0000000ec800720c */ /* 0x000fe40003f44270 */
[C---:B------:R-:W-:Y:S02]  /*c860*/  ISETP.GE.AND P1, PT, R14.reuse, R202, PT ;  /* 0x000000ca0e00720c */ /* 0x040fe40003f26270 */
[C---:B------:R-:W-:Y:S01]  /*c870*/  ISETP.GE.AND P6, PT, R14.reuse, R204, PT ;  /* 0x000000cc0e00720c */ /* 0x040fe20003fc6270 */
[----:B------:R-:W-:Y:S01]  /*c880*/  MUFU.TANH R20, R20 ;  /* 0x0000001400147308 */ /* 0x000fe20000002400 */
[----:B------:R-:W-:-:S02]  /*c890*/  ISETP.GE.AND P5, PT, R14, R201, PT ;  /* 0x000000c90e00720c */ /* 0x000fc40003fa6270 */
[----:B------:R-:W-:Y:S02]  /*c8a0*/  ISETP.GE.AND P4, PT, R14, R203, PT ;  /* 0x000000cb0e00720c */ /* 0x000fe40003f86270 */
[----:B------:R-:W-:Y:S01]  /*c8b0*/  ISETP.GT.AND P3, PT, R11, R14, PT ;  /* 0x0000000e0b00720c */ /* 0x000fe20003f64270 */
[----:B------:R-:W-:Y:S01]  /*c8c0*/  FMUL.FTZ R14, R62, UR7 ;  /* 0x000000073e0e7c20 */ /* 0x000fe20008410000 */
[----:B------:R-:W-:Y:S02]  /*c8d0*/  FSEL R9, R153, -INF , !P2 ;  /* 0xff80000099097808 */ /* 0x000fe40005000000 */
[----:B------:R-:W-:Y:S02]  /*c8e0*/  ISETP.GT.AND P2, PT, R200, R13, PT ;  /* 0x0000000dc800720c */ /* 0x000fe40003f44270 */
[----:B------:R-:W-:Y:S01]  /*c8f0*/  FSEL R144, R9, -INF , !P1 ;  /* 0xff80000009907808 */ /* 0x000fe20004800000 */
[----:B------:R-:W2:Y:S01]  /*c900*/  MUFU.TANH R14, R14 ;  /* 0x0000000e000e7308 */ /* 0x000ea20000002400 */
[----:B------:R-:W-:-:S02]  /*c910*/  FSEL R9, R152, -INF , !P3 ;  /* 0xff80000098097808 */ /* 0x000fc40005800000 */
[----:B------:R-:W-:Y:S02]  /*c920*/  ISETP.GE.AND P1, PT, R13, R202, PT ;  /* 0x000000ca0d00720c */ /* 0x000fe40003f26270 */
[----:B------:R-:W-:Y:S02]  /*c930*/  FSEL R150, R9, -INF , !P4 ;  /* 0xff80000009967808 */ /* 0x000fe40006000000 */
[----:B-1----:R-:W-:Y:S02]  /*c940*/  FSEL R9, R50, -INF , !P2 ;  /* 0xff80000032097808 */ /* 0x002fe40005000000 */
[----:B------:R-:W-:Y:S02]  /*c950*/  ISETP.GT.AND P4, PT, R11, R13, PT ;  /* 0x0000000d0b00720c */ /* 0x000fe40003f84270 */
[----:B------:R-:W-:Y:S02]  /*c960*/  FSEL R167, R29, -INF , !P6 ;  /* 0xff8000001da77808 */ /* 0x000fe40007000000 */
[----:B------:R-:W-:-:S02]  /*c970*/  FSEL R147, R24, -INF , !P5 ;  /* 0xff80000018937808 */ /* 0x000fc40006800000 */
[----:B------:R-:W-:Y:S02]  /*c980*/  FSEL R74, R9, -INF , !P1 ;  /* 0xff800000094a7808 */ /* 0x000fe40004800000 */
[C---:B------:R-:W-:Y:S02]  /*c990*/  ISETP.GE.AND P6, PT, R13.reuse, R204, PT ;  /* 0x000000cc0d00720c */ /* 0x040fe40003fc6270 */
[C---:B------:R-:W-:Y:S02]  /*c9a0*/  ISETP.GE.AND P5, PT, R13.reuse, R201, PT ;  /* 0x000000c90d00720c */ /* 0x040fe40003fa6270 */
[----:B------:R-:W-:Y:S01]  /*c9b0*/  ISETP.GE.AND P3, PT, R13, R203, PT ;  /* 0x000000cb0d00720c */ /* 0x000fe20003f66270 */
[----:B------:R-:W-:Y:S01]  /*c9c0*/  FMUL.FTZ R13, R48, UR7 ;  /* 0x00000007300d7c20 */ /* 0x000fe20008410000 */
[----:B--2---:R-:W-:Y:S01]  /*c9d0*/  FSEL R9, R14, -INF , !P4 ;  /* 0xff8000000e097808 */ /* 0x004fe20006000000 */
[----:B------:R-:W-:Y:S01]  /*c9e0*/  FMUL.FTZ R14, R49, UR7 ;  /* 0x00000007310e7c20 */ /* 0x000fe20008410000 */
[----:B------:R-:W-:-:S02]  /*c9f0*/  FSEL R163, R28, -INF , !P6 ;  /* 0xff8000001ca37808 */ /* 0x000fc40007000000 */
[----:B------:R-:W-:Y:S01]  /*ca00*/  FSEL R146, R19, -INF , !P5 ;  /* 0xff80000013927808 */ /* 0x000fe20006800000 */
[----:B------:R-:W-:Y:S01]  /*ca10*/  MUFU.TANH R13, R13 ;  /* 0x0000000d000d7308 */ /* 0x000fe20000002400 */
[----:B------:R-:W-:Y:S02]  /*ca20*/  FSEL R149, R9, -INF , !P3 ;  /* 0xff80000009957808 */ /* 0x000fe40005800000 */
        /* <DEDUP_REMOVED lines=8> */
[----:B------:R-:W-:Y:S01]  /*cab0*/  FSEL R9, R57, -INF , !P2 ;  /* 0xff80000039097808 */ /* 0x000fe20005000000 */
[----:B------:R-:W-:Y:S01]  /*cac0*/  MUFU.TANH R14, R14 ;  /* 0x0000000e000e7308 */ /* 0x000fe20000002400 */
[----:B------:R-:W-:Y:S02]  /*cad0*/  ISETP.GT.AND P2, PT, R200, R8, PT ;  /* 0x00000008c800720c */ /* 0x000fe40003f44270 */
[----:B------:R-:W-:Y:S02]  /*cae0*/  FSEL R153, R9, -INF , !P1 ;  /* 0xff80000009997808 */ /* 0x000fe40004800000 */
[----:B------:R-:W-:-:S02]  /*caf0*/  FSEL R9, R21, -INF , !P3 ;  /* 0xff80000015097808 */ /* 0x000fc40005800000 */
[----:B------:R-:W-:Y:S01]  /*cb00*/  FSEL R160, R27, -INF , !P6 ;  /* 0xff8000001ba07808 */ /* 0x000fe20007000000 */
[----:B------:R-:W1:Y:S01]  /*cb10*/  MUFU.TANH R12, R12 ;  /* 0x0000000c000c7308 */ /* 0x000e620000002400 */
[----:B------:R-:W-:Y:S02]  /*cb20*/  FSEL R145, R18, -INF , !P5 ;  /* 0xff80000012917808 */ /* 0x000fe40006800000 */
[----:B------:R-:W-:Y:S01]  /*cb30*/  FSEL R148, R9, -INF , !P4 ;  /* 0xff80000009947808 */ /* 0x000fe20006000000 */
[----:B------:R-:W-:Y:S01]  /*cb40*/  FMUL.FTZ R9, R31, UR7 ;  /* 0x000000071f097c20 */ /* 0x000fe20008410000 */
[C---:B------:R-:W-:Y:S02]  /*cb50*/  ISETP.GE.AND P1, PT, R8.reuse, R202, PT ;  /* 0x000000ca0800720c */ /* 0x040fe40003f26270 */
[C---:B------:R-:W-:Y:S01]  /*cb60*/  ISETP.GE.AND P6, PT, R8.reuse, R204, PT ;  /* 0x000000cc0800720c */ /* 0x040fe20003fc6270 */
[----:B------:R-:W2:Y:S01]  /*cb70*/  MUFU.TANH R18, R35 ;  /* 0x0000002300127308 */ /* 0x000ea20000002400 */
[----:B------:R-:W-:-:S02]  /*cb80*/  ISETP.GE.AND P5, PT, R8, R201, PT ;  /* 0x000000c90800720c */ /* 0x000fc40003fa6270 */
[----:B------:R-:W-:Y:S02]  /*cb90*/  ISETP.GE.AND P3, PT, R8, R203, PT ;  /* 0x000000cb0800720c */ /* 0x000fe40003f66270 */
[----:B------:R-:W-:Y:S02]  /*cba0*/  ISETP.GT.AND P4, PT, R11, R8, PT ;  /* 0x000000080b00720c */ /* 0x000fe40003f84270 */
[----:B------:R-:W-:Y:S02]  /*cbb0*/  FSEL R8, R20, -INF , !P2 ;  /* 0xff80000014087808 */ /* 0x000fe40005000000 */
[----:B------:R-:W-:Y:S02]  /*cbc0*/  ISETP.GT.AND P2, PT, R200, R7, PT ;  /* 0x00000007c800720c */ /* 0x000fe40003f44270 */
[----:B------:R-:W-:Y:S02]  /*cbd0*/  FSEL R151, R8, -INF , !P1 ;  /* 0xff80000008977808 */ /* 0x000fe40004800000 */
[----:B-1----:R-:W-:-:S02]  /*cbe0*/  FSEL R8, R12, -INF , !P4 ;  /* 0xff8000000c087808 */ /* 0x002fc40006000000 */
[----:B------:R-:W-:Y:S01]  /*cbf0*/  FSEL R182, R26, -INF , !P6 ;  /* 0xff8000001ab67808 */ /* 0x000fe20007000000 */
[----:B------:R-:W-:Y:S01]  /*cc00*/  MUFU.TANH R12, R9 ;  /* 0x00000009000c7308 */ /* 0x000fe20000002400 */
[----:B------:R-:W-:Y:S01]  /*cc10*/  FSEL R170, R8, -INF , !P3 ;  /* 0xff80000008aa7808 */ /* 0x000fe20005800000 */
[----:B------:R-:W-:Y:S01]  /*cc20*/  FMUL.FTZ R8, R30, UR7 ;  /* 0x000000071e087c20 */ /* 0x000fe20008410000 */
[----:B------:R-:W-:Y:S02]  /*cc30*/  FSEL R159, R17, -INF , !P5 ;  /* 0xff800000119f7808 */ /* 0x000fe40006800000 */
[C---:B------:R-:W-:Y:S02]  /*cc40*/  ISETP.GE.AND P1, PT, R7.reuse, R202, PT ;  /* 0x000000ca0700720c */ /* 0x040fe40003f26270 */
[C---:B------:R-:W-:Y:S01]  /*cc50*/  ISETP.GE.AND P6, PT, R7.reuse, R204, PT ;  /* 0x000000cc0700720c */ /* 0x040fe20003fc6270 */
[----:B------:R-:W1:Y:S01]  /*cc60*/  MUFU.TANH R8, R8 ;  /* 0x0000000800087308 */ /* 0x000e620000002400 */
[----:B------:R-:W-:-:S02]  /*cc70*/  ISETP.GE.AND P5, PT, R7, R201, PT ;  /* 0x000000c90700720c */ /* 0x000fc40003fa6270 */
[----:B------:R-:W-:Y:S02]  /*cc80*/  ISETP.GE.AND P4, PT, R7, R203, PT ;  /* 0x000000cb0700720c */ /* 0x000fe40003f86270 */
[----:B------:R-:W-:Y:S02]  /*cc90*/  ISETP.GT.AND P3, PT, R11, R7, PT ;  /* 0x000000070b00720c */ /* 0x000fe40003f64270 */
[----:B------:R-:W-:Y:S02]  /*cca0*/  FSEL R7, R19, -INF , !P2 ;  /* 0xff80000013077808 */ /* 0x000fe40005000000 */
[----:B------:R-:W-:Y:S02]  /*ccb0*/  ISETP.GT.AND P2, PT, R200, R6, PT ;  /* 0x00000006c800720c */ /* 0x000fe40003f44270 */
[----:B------:R-:W-:Y:S02]  /*ccc0*/  FSEL R152, R7, -INF , !P1 ;  /* 0xff80000007987808 */ /* 0x000fe40004800000 */
[----:B--2---:R-:W-:-:S02]  /*ccd0*/  FSEL R7, R18, -INF , !P3 ;  /* 0xff80000012077808 */ /* 0x004fc40005800000 */
[----:B------:R-:W-:Y:S02]  /*cce0*/  FSEL R179, R25, -INF , !P6 ;  /* 0xff80000019b37808 */ /* 0x000fe40007000000 */
[----:B------:R-:W-:Y:S02]  /*ccf0*/  FSEL R158, R16, -INF , !P5 ;  /* 0xff800000109e7808 */ /* 0x000fe40006800000 */
[----:B------:R-:W-:Y:S01]  /*cd00*/  FSEL R168, R7, -INF , !P4 ;  /* 0xff80000007a87808 */ /* 0x000fe20006000000 */
[----:B------:R-:W-:Y:S01]  /*cd10*/  FMUL.FTZ R7, R68, UR7 ;  /* 0x0000000744077c20 */ /* 0x000fe20008410000 */
[C---:B------:R-:W-:Y:S02]  /*cd20*/  ISETP.GE.AND P1, PT, R6.reuse, R202, PT ;  /* 0x000000ca0600720c */ /* 0x040fe40003f26270 */
[C---:B------:R-:W-:Y:S01]  /*cd30*/  ISETP.GE.AND P6, PT, R6.reuse, R204, PT ;  /* 0x000000cc0600720c */ /* 0x040fe20003fc6270 */
[----:B------:R2:W3:Y:S01]  /*cd40*/  MUFU.TANH R9, R7 ;  /* 0x0000000700097308 */ /* 0x0004e20000002400 */
[----:B------:R-:W-:-:S02]  /*cd50*/  ISETP.GE.AND P5, PT, R6, R201, PT ;  /* 0x000000c90600720c */ /* 0x000fc40003fa6270 */
[----:B------:R-:W-:Y:S02]  /*cd60*/  ISETP.GE.AND P3, PT, R6, R203, PT ;  /* 0x000000cb0600720c */ /* 0x000fe40003f66270 */
[----:B------:R-:W-:Y:S02]  /*cd70*/  ISETP.GT.AND P4, PT, R11, R6, PT ;  /* 0x000000060b00720c */ /* 0x000fe40003f84270 */
[----:B------:R-:W-:Y:S01]  /*cd80*/  FSEL R6, R13, -INF , !P2 ;  /* 0xff8000000d067808 */ /* 0x000fe20005000000 */
[----:B------:R-:W-:Y:S01]  /*cd90*/  FMUL.FTZ R13, R69, UR7 ;  /* 0x00000007450d7c20 */ /* 0x000fe20008410000 */
[----:B------:R-:W-:Y:S02]  /*cda0*/  ISETP.GT.AND P2, PT, R200, R5, PT ;  /* 0x00000005c800720c */ /* 0x000fe40003f44270 */
[----:B------:R-:W-:Y:S02]  /*cdb0*/  FSEL R68, R6, -INF , !P1 ;  /* 0xff80000006447808 */ /* 0x000fe40004800000 */
[----:B-1----:R-:W-:Y:S01]  /*cdc0*/  FSEL R6, R8, -INF , !P4 ;  /* 0xff80000008067808 */ /* 0x002fe20006000000 */
[----:B------:R-:W-:Y:S01]  /*cdd0*/  MUFU.TANH R13, R13 ;  /* 0x0000000d000d7308 */ /* 0x000fe20000002400 */
[----:B------:R-:W-:-:S02]  /*cde0*/  FSEL R178, R72, -INF , !P6 ;  /* 0xff80000048b27808 */ /* 0x000fc40007000000 */
[----:B------:R-:W-:Y:S01]  /*cdf0*/  FSEL R166, R6, -INF , !P3 ;  /* 0xff80000006a67808 */ /* 0x000fe20005800000 */
[----:B------:R-:W-:Y:S01]  /*ce00*/  FMUL.FTZ R6, R38, UR7 ;  /* 0x0000000726067c20 */ /* 0x000fe20008410000 */
[----:B------:R-:W-:Y:S01]  /*ce10*/  FSEL R157, R15, -INF , !P5 ;  /* 0xff8000000f9d7808 */ /* 0x000fe20006800000 */
[----:B--2---:R-:W-:Y:S01]  /*ce20*/  FMUL.FTZ R7, R39, UR7 ;  /* 0x0000000727077c20 */ /* 0x004fe20008410000 */
[C---:B------:R-:W-:Y:S02]  /*ce30*/  ISETP.GE.AND P1, PT, R5.reuse, R202, PT ;  /* 0x000000ca0500720c */ /* 0x040fe40003f26270 */
[C---:B------:R-:W-:Y:S01]  /*ce40*/  ISETP.GE.AND P6, PT, R5.reuse, R204, PT ;  /* 0x000000cc0500720c */ /* 0x040fe20003fc6270 */
[----:B------:R-:W1:Y:S01]  /*ce50*/  MUFU.TANH R6, R6 ;  /* 0x0000000600067308 */ /* 0x000e620000002400 */
[C---:B------:R-:W-:Y:S02]  /*ce60*/  ISETP.GE.AND P5, PT, R5.reuse, R201, PT ;  /* 0x000000c90500720c */ /* 0x040fe40003fa6270 */
[----:B------:R-:W-:-:S02]  /*ce70*/  ISETP.GE.AND P4, PT, R5, R203, PT ;  /* 0x000000cb0500720c */ /* 0x000fc40003f86270 */
[----:B------:R-:W-:Y:S02]  /*ce80*/  ISETP.GT.AND P3, PT, R11, R5, PT ;  /* 0x000000050b00720c */ /* 0x000fe40003f64270 */
[----:B------:R-:W-:Y:S01]  /*ce90*/  FSEL R5, R14, -INF , !P2 ;  /* 0xff8000000e057808 */ /* 0x000fe20005000000 */
[----:B------:R2:W4:Y:S01]  /*cea0*/  MUFU.TANH R8, R7 ;  /* 0x0000000700087308 */ /* 0x0005220000002400 */
[----:B------:R-:W-:Y:S02]  /*ceb0*/  ISETP.GT.AND P2, PT, R200, R4, PT ;  /* 0x00000004c800720c */ /* 0x000fe40003f44270 */
[----:B------:R-:W-:Y:S02]  /*cec0*/  FSEL R39, R5, -INF , !P1 ;  /* 0xff80000005277808 */ /* 0x000fe40004800000 */
[----:B------:R-:W-:Y:S02]  /*ced0*/  FSEL R5, R12, -INF , !P3 ;  /* 0xff8000000c057808 */ /* 0x000fe40005800000 */
[----:B------:R-:W-:-:S02]  /*cee0*/  FSEL R177, R73, -INF , !P6 ;  /* 0xff80000049b17808 */ /* 0x000fc40007000000 */
[----:B------:R-:W-:Y:S02]  /*cef0*/  FSEL R69, R10, -INF , !P5 ;  /* 0xff8000000a457808 */ /* 0x000fe40006800000 */
[----:B------:R-:W-:Y:S01]  /*cf00*/  FSEL R165, R5, -INF , !P4 ;  /* 0xff80000005a57808 */ /* 0x000fe20006000000 */
[----:B------:R-:W-:Y:S01]  /*cf10*/  FMUL.FTZ R5, R65, UR7 ;  /* 0x0000000741057c20 */ /* 0x000fe20008410000 */
[C---:B------:R-:W-:Y:S02]  /*cf20*/  ISETP.GE.AND P1, PT, R4.reuse, R202, PT ;  /* 0x000000ca0400720c */ /* 0x040fe40003f26270 */
[C---:B------:R-:W-:Y:S02]  /*cf30*/  ISETP.GE.AND P6, PT, R4.reuse, R204, PT ;  /* 0x000000cc0400720c */ /* 0x040fe40003fc6270 */
[----:B------:R-:W-:Y:S01]  /*cf40*/  ISETP.GE.AND P5, PT, R4, R201, PT ;  /* 0x000000c90400720c */ /* 0x000fe20003fa6270 */
[----:B--2---:R-:W-:Y:S01]  /*cf50*/  FMUL.FTZ R7, R64, UR7 ;  /* 0x0000000740077c20 */ /* 0x004fe20008410000 */
[----:B------:R-:W-:Y:S01]  /*cf60*/  ISETP.GE.AND P3, PT, R4, R203, PT ;  /* 0x000000cb0400720c */ /* 0x000fe20003f66270 */
[----:B------:R-:W-:Y:S01]  /*cf70*/  MUFU.TANH R5, R5 ;  /* 0x0000000500057308 */ /* 0x000fe20000002400 */
[----:B------:R-:W-:-:S02]  /*cf80*/  ISETP.GT.AND P4, PT, R11, R4, PT ;  /* 0x000000040b00720c */ /* 0x000fc40003f84270 */
[----:B---3--:R-:W-:Y:S02]  /*cf90*/  FSEL R4, R9, -INF , !P2 ;  /* 0xff80000009047808 */ /* 0x008fe40005000000 */
[----:B------:R-:W-:Y:S02]  /*cfa0*/  ISETP.GT.AND P2, PT, R200, R3, PT ;  /* 0x00000003c800720c */ /* 0x000fe40003f44270 */
[----:B------:R-:W-:Y:S01]  /*cfb0*/  FSEL R169, R4, -INF , !P1 ;  /* 0xff80000004a97808 */ /* 0x000fe20004800000 */
[----:B------:R-:W2:Y:S01]  /*cfc0*/  MUFU.TANH R7, R7 ;  /* 0x0000000700077308 */ /* 0x000ea20000002400 */
[----:B-1----:R-:W-:Y:S02]  /*cfd0*/  FSEL R4, R6, -INF , !P4 ;  /* 0xff80000006047808 */ /* 0x002fe40006000000 */
[----:B------:R-:W-:Y:S02]  /*cfe0*/  FSEL R175, R70, -INF , !P6 ;  /* 0xff80000046af7808 */ /* 0x000fe40007000000 */
[----:B------:R-:W-:Y:S01]  /*cff0*/  FSEL R184, R4, -INF , !P3 ;  /* 0xff80000004b87808 */ /* 0x000fe20005800000 */
[----:B------:R-:W-:Y:S01]  /*d000*/  FMUL.FTZ R4, R22, UR7 ;  /* 0x0000000716047c20 */ /* 0x000fe20008410000 */
[----:B------:R-:W-:-:S02]  /*d010*/  FSEL R176, R55, -INF , !P5 ;  /* 0xff80000037b07808 */ /* 0x000fc40006800000 */
[C---:B------:R-:W-:Y:S02]  /*d020*/  ISETP.GE.AND P1, PT, R3.reuse, R202, PT ;  /* 0x000000ca0300720c */ /* 0x040fe40003f26270 */
[C---:B------:R-:W-:Y:S01]  /*d030*/  ISETP.GE.AND P6, PT, R3.reuse, R204, PT ;  /* 0x000000cc0300720c */ /* 0x040fe20003fc6270 */
[----:B------:R-:W1:Y:S01]  /*d040*/  MUFU.TANH R4, R4 ;  /* 0x0000000400047308 */ /* 0x000e620000002400 */
[C---:B------:R-:W-:Y:S02]  /*d050*/  ISETP.GE.AND P5, PT, R3.reuse, R201, PT ;  /* 0x000000c90300720c */ /* 0x040fe40003fa6270 */
[----:B------:R-:W-:Y:S02]  /*d060*/  ISETP.GE.AND P4, PT, R3, R203, PT ;  /* 0x000000cb0300720c */ /* 0x000fe40003f86270 */
[----:B------:R-:W-:Y:S02]  /*d070*/  ISETP.GT.AND P3, PT, R11, R3, PT ;  /* 0x000000030b00720c */ /* 0x000fe40003f64270 */
[----:B------:R-:W-:-:S02]  /*d080*/  FSEL R3, R13, -INF , !P2 ;  /* 0xff8000000d037808 */ /* 0x000fc40005000000 */
[----:B------:R-:W-:Y:S02]  /*d090*/  ISETP.GT.AND P2, PT, R200, R2, PT ;  /* 0x00000002c800720c */ /* 0x000fe40003f44270 */
[----:B------:R-:W-:Y:S02]  /*d0a0*/  FSEL R162, R3, -INF , !P1 ;  /* 0xff80000003a27808 */ /* 0x000fe40004800000 */
[----:B----4-:R-:W-:Y:S02]  /*d0b0*/  FSEL R3, R8, -INF , !P3 ;  /* 0xff80000008037808 */ /* 0x010fe40005800000 */
[----:B------:R-:W-:Y:S02]  /*d0c0*/  FSEL R187, R71, -INF , !P6 ;  /* 0xff80000047bb7808 */ /* 0x000fe40007000000 */
[----:B------:R-:W-:Y:S02]  /*d0d0*/  FSEL R174, R37, -INF , !P5 ;  /* 0xff80000025ae7808 */ /* 0x000fe40006800000 */
[----:B------:R-:W-:-:S02]  /*d0e0*/  FSEL R181, R3, -INF , !P4 ;  /* 0xff80000003b57808 */ /* 0x000fc40006000000 */
[C---:B------:R-:W-:Y:S01]  /*d0f0*/  ISETP.GE.AND P1, PT, R2.reuse, R202, PT ;  /* 0x000000ca0200720c */ /* 0x040fe20003f26270 */
[----:B------:R-:W3:Y:S01]  /*d100*/  MUFU.TANH R3, R23 ;  /* 0x0000001700037308 */ /* 0x000ee20000002400 */
[C---:B------:R-:W-:Y:S02]  /*d110*/  ISETP.GE.AND P6, PT, R2.reuse, R204, PT ;  /* 0x000000cc0200720c */ /* 0x040fe40003fc6270 */
[C---:B------:R-:W-:Y:S02]  /*d120*/  ISETP.GE.AND P5, PT, R2.reuse, R201, PT ;  /* 0x000000c90200720c */ /* 0x040fe40003fa6270 */
[----:B------:R-:W-:Y:S02]  /*d130*/  ISETP.GE.AND P3, PT, R2, R203, PT ;  /* 0x000000cb0200720c */ /* 0x000fe40003f66270 */
[----:B------:R-:W-:Y:S02]  /*d140*/  ISETP.GT.AND P4, PT, R11, R2, PT ;  /* 0x000000020b00720c */ /* 0x000fe40003f84270 */
[----:B--2---:R-:W-:-:S02]  /*d150*/  FSEL R2, R7, -INF , !P2 ;  /* 0xff80000007027808 */ /* 0x004fc40005000000 */
[-C--:B------:R-:W-:Y:S02]  /*d160*/  ISETP.GT.AND P2, PT, R11, R0.reuse, PT ;  /* 0x000000000b00720c */ /* 0x080fe40003f44270 */
[----:B------:R-:W-:Y:S02]  /*d170*/  FSEL R164, R2, -INF , !P1 ;  /* 0xff80000002a47808 */ /* 0x000fe40004800000 */
[----:B-1----:R-:W-:Y:S02]  /*d180*/  FSEL R2, R4, -INF , !P4 ;  /* 0xff80000004027808 */ /* 0x002fe40006000000 */
[----:B------:R-:W-:Y:S02]  /*d190*/  ISETP.GT.AND P1, PT, R200, R0, PT ;  /* 0x00000000c800720c */ /* 0x000fe40003f24270 */
[----:B------:R-:W-:Y:S02]  /*d1a0*/  FSEL R180, R2, -INF , !P3 ;  /* 0xff80000002b47808 */ /* 0x000fe40005800000 */
[----:B------:R-:W-:-:S02]  /*d1b0*/  FSEL R2, R5, -INF , !P1 ;  /* 0xff80000005027808 */ /* 0x000fc40004800000 */
[----:B------:R-:W-:Y:S02]  /*d1c0*/  ISETP.GT.U32.AND P1, PT, R238, R245, PT ;  /* 0x000000f5ee00720c */ /* 0x000fe40003f24070 */
[----:B------:R-:W-:Y:S02]  /*d1d0*/  FSEL R185, R66, -INF , !P6 ;  /* 0xff80000042b97808 */ /* 0x000fe40007000000 */
[----:B------:R-:W-:Y:S02]  /*d1e0*/  FSEL R173, R36, -INF , !P5 ;  /* 0xff80000024ad7808 */ /* 0x000fe40006800000 */
[C---:B------:R-:W-:Y:S02]  /*d1f0*/  ISETP.GE.AND P6, PT, R0.reuse, R202, PT ;  /* 0x000000ca0000720c */ /* 0x040fe40003fc6270 */
[C---:B------:R-:W-:Y:S02]  /*d200*/  ISETP.GE.AND P5, PT, R0.reuse, R204, PT ;  /* 0x000000cc0000720c */ /* 0x040fe40003fa6270 */
[----:B------:R-:W-:-:S02]  /*d210*/  ISETP.GE.AND P4, PT, R0, R201, PT ;  /* 0x000000c90000720c */ /* 0x000fc40003f86270 */
[----:B------:R-:W-:Y:S02]  /*d220*/  ISETP.GE.AND P3, PT, R0, R203, PT ;  /* 0x000000cb0000720c */ /* 0x000fe40003f66270 */
[----:B---3--:R-:W-:Y:S02]  /*d230*/  FSEL R0, R3, -INF , !P2 ;  /* 0xff80000003007808 */ /* 0x008fe40005000000 */
[----:B------:R-:W-:Y:S02]  /*d240*/  FSEL R161, R2, -INF , !P6 ;  /* 0xff80000002a17808 */ /* 0x000fe40007000000 */
[----:B------:R-:W-:Y:S02]  /*d250*/  FSEL R186, R67, -INF , !P5 ;  /* 0xff80000043ba7808 */ /* 0x000fe40006800000 */
[----:B------:R-:W-:Y:S02]  /*d260*/  FSEL R172, R56, -INF , !P4 ;  /* 0xff80000038ac7808 */ /* 0x000fe40006000000 */
[----:B------:R-:W-:Y:S01]  /*d270*/  FSEL R183, R0, -INF , !P3 ;  /* 0xff80000000b77808 */ /* 0x000fe20005800000 */
[----:B------:R-:W-:Y:S06]  /*d280*/  @!P1 BRA `(.L_x_2448) ;  /* 0x0000000000b09947 */ /* 0x000fec0003800000 */
[----:B------:R-:W-:Y:S01]  /*d290*/  VIADD R0, R244, 0xfffffffc ;  /* 0xfffffffcf4007836 */ /* 0x000fe20000000000 */
[----:B------:R1:W-:Y:S01]  /*d2a0*/  @P0 STS.128 [R208+0x4000], RZ ;  /* 0x004000ffd0000388 */ /* 0x0003e20000000c00 */
[----:B------:R-:W-:Y:S02]  /*d2b0*/  BSSY.RECONVERGENT B0, `(.L_x_2449) ;  /* 0x0000028000007945 */ /* 0x000fe40003800200 */
[----:B------:R-:W-:-:S04]  /*d2c0*/  IMAD.WIDE.U32 R4, R0, R206, RZ ;  /* 0x000000ce00047225 */ /* 0x000fc800078e00ff */
        /* <DEDUP_REMOVED lines=38> */
.L_x_2450:
[----:B------:R-:W-:Y:S05]  /*d530*/  BSYNC.RECONVERGENT B0 ;  /* 0x0000000000007941 */ /* 0x000fea0003800200 */
.L_x_2449:
[----:B------:R-:W0:Y:S02]  /*d540*/  LDGDEPBAR ;  /* 0x00000000000079af */ /* 0x000e240000000000 */
.L_x_2448:
[----:B------:R-:W-:Y:S01]  /*d550*/  FMNMX3.FTZ R0, R236, R46, R58, !PT ;  /* 0x0000002eec007276 */ /* 0x000fe2000781003a */
[----:B------:R-:W-:Y:S03]  /*d560*/  LDSM.16.MT88.4 R12, [R188+0x6000] ;  /* 0x00600000bc0c783b */ /* 0x000fe60000004200 */
[----:B------:R-:W-:Y:S01]  /*d570*/  FMNMX3.FTZ R2, R0, R54, R47, !PT ;  /* 0x0000003600027276 */ /* 0x000fe2000781002f */
[----:B------:R-:W-:Y:S01]  /*d580*/  LDSM.16.MT88.4 R20, [R193+0x6000] ;  /* 0x00600000c114783b */ /* 0x000fe20000004200 */
[----:B------:R-:W-:Y:S02]  /*d590*/  FMNMX3.FTZ R0, R210, R41, R40, !PT ;  /* 0x00000029d2007276 */ /* 0x000fe40007810028 */
[----:B------:R-:W-:Y:S01]  /*d5a0*/  FMNMX3.FTZ R2, R2, R155, R144, !PT ;  /* 0x0000009b02027276 */ /* 0x000fe20007810090 */
[----:B------:R-:W-:Y:S01]  /*d5b0*/  LDSM.16.MT88.4 R24, [R189+0x6000] ;  /* 0x00600000bd18783b */ /* 0x000fe20000004200 */
[----:B------:R-:W-:-:S02]  /*d5c0*/  FMNMX3.FTZ R0, R0, R33, R32, !PT ;  /* 0x0000002100007276 */ /* 0x000fc40007810020 */
[----:B------:R-:W-:Y:S01]  /*d5d0*/  FMNMX3.FTZ R72, R2, R74, R153, !PT ;  /* 0x0000004a02487276 */ /* 0x000fe20007810099 */
[----:B------:R-:W-:Y:S01]  /*d5e0*/  LDSM.16.MT88.4 R28, [R192+0x6000] ;  /* 0x00600000c01c783b */ /* 0x000fe20000004200 */
        /* <DEDUP_REMOVED lines=10> */
[----:B------:R-:W3:Y:S01]  /*d690*/  SHFL.BFLY PT, R3, R72, 0x2, 0x1f ;  /* 0x0c401f0048037f89 */ /* 0x000ee200000e0000 */
[----:B------:R-:W-:-:S02]  /*d6a0*/  FMNMX3.FTZ R73, R2, R176, R174, !PT ;  /* 0x000000b002497276 */ /* 0x000fc400078100ae */
[----:B------:R-:W-:Y:S02]  /*d6b0*/  FMNMX3.FTZ R0, R0, R156, R150, !PT ;  /* 0x0000009c00007276 */ /* 0x000fe40007810096 */
[----:B------:R-:W-:Y:S02]  /*d6c0*/  FMNMX3.FTZ R73, R73, R173, R172, !PT ;  /* 0x000000ad49497276 */ /* 0x000fe400078100ac */
[----:B------:R-:W-:-:S03]  /*d6d0*/  FMNMX3.FTZ R0, R0, R149, R148, !PT ;  /* 0x0000009500007276 */ /* 0x000fc60007810094 */
[----:B------:R-:W4:Y:S01]  /*d6e0*/  SHFL.BFLY PT, R2, R73, 0x2, 0x1f ;  /* 0x0c401f0049027f89 */ /* 0x000f2200000e0000 */
[----:B------:R-:W-:-:S04]  /*d6f0*/  FMNMX3.FTZ R0, R0, R170, R168, !PT ;  /* 0x000000aa00007276 */ /* 0x000fc800078100a8 */
[----:B------:R-:W-:-:S04]  /*d700*/  FMNMX3.FTZ R0, R0, R166, R165, !PT ;  /* 0x000000a600007276 */ /* 0x000fc800078100a5 */
[----:B------:R-:W-:-:S04]  /*d710*/  FMNMX3.FTZ R0, R0, R184, R181, !PT ;  /* 0x000000b800007276 */ /* 0x000fc800078100b5 */
[----:B------:R-:W-:Y:S02]  /*d720*/  FMNMX3.FTZ R0, R0, R180, R183, !PT ;  /* 0x000000b400007276 */ /* 0x000fe400078100b7 */
[----:B---3--:R-:W-:-:S03]  /*d730*/  FMNMX.FTZ R72, R72, R3, !PT ;  /* 0x0000000348487209 */ /* 0x008fc60007810000 */
[----:B------:R-:W3:Y:S04]  /*d740*/  SHFL.BFLY PT, R70, R0, 0x2, 0x1f ;  /* 0x0c401f0000467f89 */ /* 0x000ee800000e0000 */
[----:B------:R-:W5:Y:S01]  /*d750*/  SHFL.BFLY PT, R3, R72, 0x1, 0x1f ;  /* 0x0c201f0048037f89 */ /* 0x000f6200000e0000 */
[----:B----4-:R-:W-:Y:S02]  /*d760*/  FMNMX.FTZ R73, R73, R2, !PT ;  /* 0x0000000249497209 */ /* 0x010fe40007810000 */
[----:B------:R-:W-:-:S03]  /*d770*/  FMNMX3.FTZ R2, R211, R75, R59, !PT ;  /* 0x0000004bd3027276 */ /* 0x000fc6000781003b */
[----:B-12---:R-:W1:Y:S01]  /*d780*/  SHFL.BFLY PT, R4, R73, 0x1, 0x1f ;  /* 0x0c201f0049047f89 */ /* 0x006e6200000e0000 */
[----:B------:R-:W-:-:S04]  /*d790*/  FMNMX3.FTZ R2, R2, R60, R51, !PT ;  /* 0x0000003c02027276 */ /* 0x000fc80007810033 */
[----:B------:R-:W-:-:S04]  /*d7a0*/  FMNMX3.FTZ R2, R2, R171, R167, !PT ;  /* 0x000000ab02027276 */ /* 0x000fc800078100a7 */
[----:B------:R-:W-:Y:S02]  /*d7b0*/  FMNMX3.FTZ R2, R2, R163, R160, !PT ;  /* 0x000000a302027276 */ /* 0x000fe400078100a0 */
[----:B---3--:R-:W-:Y:S02]  /*d7c0*/  FMNMX.FTZ R70, R0, R70, !PT ;  /* 0x0000004600467209 */ /* 0x008fe40007810000 */
[----:B------:R-:W-:Y:S02]  /*d7d0*/  FMNMX3.FTZ R2, R2, R182, R179, !PT ;  /* 0x000000b602027276 */ /* 0x000fe400078100b3 */
[----:B-----5:R-:W-:Y:S01]  /*d7e0*/  FMNMX.FTZ R72, R72, R3, !PT ;  /* 0x0000000348487209 */ /* 0x020fe20007810000 */
[----:B------:R-:W2:Y:S01]  /*d7f0*/  SHFL.BFLY PT, R5, R70, 0x1, 0x1f ;  /* 0x0c201f0046057f89 */ /* 0x000ea200000e0000 */
[----:B------:R-:W-:Y:S02]  /*d800*/  FMNMX3.FTZ R2, R2, R178, R177, !PT ;  /* 0x000000b202027276 */ /* 0x000fe400078100b1 */
[C---:B------:R-:W-:Y:S01]  /*d810*/  FSETP.NEU.FTZ.AND P3, PT, R72.reuse, -INF , PT ;  /* 0xff8000004800780b */ /* 0x040fe20003f7d000 */
[----:B------:R-:W-:Y:S01]  /*d820*/  FMUL.FTZ R0, R72, UR6 ;  /* 0x0000000648007c20 */ /* 0x000fe20008410000 */
[----:B-1----:R-:W-:-:S02]  /*d830*/  FMNMX.FTZ R73, R73, R4, !PT ;  /* 0x0000000449497209 */ /* 0x002fc40007810000 */
[----:B------:R-:W-:Y:S02]  /*d840*/  FSEL R10, R72, RZ, P3 ;  /* 0x000000ff480a7208 */ /* 0x000fe40001800000 */
[----:B------:R-:W-:Y:S01]  /*d850*/  FSEL R0, R0, RZ, P3 ;  /* 0x000000ff00007208 */ /* 0x000fe20001800000 */
[C---:B------:R-:W-:Y:S01]  /*d860*/  FMUL.FTZ R3, R73.reuse, UR6 ;  /* 0x0000000649037c20 */ /* 0x040fe20008410000 */
[----:B------:R-:W-:Y:S01]  /*d870*/  FSETP.NEU.FTZ.AND P2, PT, R73, -INF , PT ;  /* 0xff8000004900780b */ /* 0x000fe20003f5d000 */
[----:B------:R-:W-:Y:S02]  /*d880*/  FADD.FTZ R16, R236, -R10 ;  /* 0x8000000aec107221 */ /* 0x000fe40000010000 */
[--C-:B------:R-:W-:Y:S01]  /*d890*/  FFMA.FTZ R4, R46, UR6, -R0.reuse ;  /* 0x000000062e047c23 */ /* 0x100fe20008010800 */
[----:B------:R-:W-:Y:S01]  /*d8a0*/  FSEL R3, R3, RZ, P2 ;  /* 0x000000ff03037208 */ /* 0x000fe20001000000 */
[----:B------:R-:W-:Y:S02]  /*d8b0*/  FFMA.FTZ R9, R47, UR6, -R0 ;  /* 0x000000062f097c23 */ /* 0x000fe40008010800 */
[----:B------:R1:W-:Y:S01]  /*d8c0*/  MUFU.EX2 R239, R4 ;  /* 0x0000000400ef7308 */ /* 0x0003e20000000800 */
[----:B--2---:R-:W-:Y:S01]  /*d8d0*/  FMNMX.FTZ R70, R70, R5, !PT ;  /* 0x0000000546467209 */ /* 0x004fe20007810000 */
[----:B------:R-:W-:-:S06]  /*d8e0*/  FFMA.FTZ R5, R33, UR6, -R3 ;  /* 0x0000000621057c23 */ /* 0x000fcc0008010803 */
[----:B------:R-:W-:Y:S01]  /*d8f0*/  MUFU.EX2 R228, R9 ;  /* 0x0000000900e47308 */ /* 0x000fe20000000800 */
[----:B------:R-:W-:-:S07]  /*d900*/  FSETP.NEU.FTZ.AND P0, PT, R70, -INF , PT ;  /* 0xff8000004600780b */ /* 0x000fce0003f1d000 */
[----:B------:R2:W-:Y:S01]  /*d910*/  MUFU.EX2 R235, R5 ;  /* 0x0000000500eb7308 */ /* 0x0005e20000000800 */
[----:B-1----:R-:W-:Y:S01]  /*d920*/  FMNMX3.FTZ R4, R2, R175, R187, !PT ;  /* 0x000000af02047276 */ /* 0x002fe200078100bb */
[----:B------:R-:W-:-:S03]  /*d930*/  FFMA.FTZ R2, R41, UR6, -R3 ;  /* 0x0000000629027c23 */ /* 0x000fc60008010803 */
[----:B------:R-:W-:-:S03]  /*d940*/  FMNMX3.FTZ R4, R4, R185, R186, !PT ;  /* 0x000000b904047276 */ /* 0x000fc600078100ba */
[----:B------:R1:W-:Y:S02]  /*d950*/  MUFU.EX2 R234, R2 ;  /* 0x0000000200ea7308 */ /* 0x0003e40000000800 */
[----:B------:R-:W3:Y:S01]  /*d960*/  SHFL.BFLY PT, R6, R4, 0x2, 0x1f ;  /* 0x0c401f0004067f89 */ /* 0x000ee200000e0000 */
[----:B--2---:R-:W-:-:S05]  /*d970*/  FFMA.FTZ R5, R32, UR6, -R3 ;  /* 0x0000000620057c23 */ /* 0x004fca0008010803 */
[----:B------:R-:W-:Y:S01]  /*d980*/  MUFU.EX2 R240, R5 ;  /* 0x0000000500f07308 */ /* 0x000fe20000000800 */
[----:B-1----:R-:W-:-:S07]  /*d990*/  FFMA.FTZ R2, R40, UR6, -R3 ;  /* 0x0000000628027c23 */ /* 0x002fce0008010803 */
[----:B------:R1:W-:Y:S01]  /*d9a0*/  MUFU.EX2 R233, R2 ;  /* 0x0000000200e97308 */ /* 0x0003e20000000800 */
[----:B---3--:R-:W-:Y:S02]  /*d9b0*/  FMNMX.FTZ R4, R4, R6, !PT ;  /* 0x0000000604047209 */ /* 0x008fe40007810000 */
[----:B------:R-:W-:-:S03]  /*d9c0*/  FSEL R6, R73, RZ, P2 ;  /* 0x000000ff49067208 */ /* 0x000fc60001000000 */
[----:B------:R-:W2:Y:S02]  /*d9d0*/  SHFL.BFLY PT, R71, R4, 0x1, 0x1f ;  /* 0x0c201f0004477f89 */ /* 0x000ea400000e0000 */
[----:B------:R-:W-:Y:S01]  /*d9e0*/  FADD.FTZ R7, R210, -R6 ;  /* 0x80000006d2077221 */ /* 0x000fe20000010000 */
[----:B------:R-:W-:-:S03]  /*d9f0*/  FSEL R6, R70, RZ, P0 ;  /* 0x000000ff46067208 */ /* 0x000fc60000000000 */
[----:B------:R-:W-:Y:S01]  /*da00*/  FMUL.FTZ R7, R7, UR6 ;  /* 0x0000000607077c20 */ /* 0x000fe20008410000 */
[----:B-1----:R-:W-:-:S03]  /*da10*/  FMUL.FTZ R2, R70, UR6 ;  /* 0x0000000646027c20 */ /* 0x002fc60008410000 */
[----:B------:R-:W1:Y:S02]  /*da20*/  MUFU.EX2 R38, R7 ;  /* 0x0000000700267308 */ /* 0x000e640000000800 */
[----:B------:R-:W-:-:S05]  /*da30*/  FSEL R2, R2, RZ, P0 ;  /* 0x000000ff02027208 */ /* 0x000fca0000000000 */
[----:B------:R-:W-:-:S04]  /*da40*/  FFMA.FTZ R5, R45, UR6, -R2 ;  /* 0x000000062d057c23 */ /* 0x000fc80008010802 */
[----:B------:R3:W-:Y:S01]  /*da50*/  MUFU.EX2 R230, R5 ;  /* 0x0000000500e67308 */ /* 0x0007e20000000800 */
[----:B--2---:R-:W-:Y:S01]  /*da60*/  FMNMX.FTZ R71, R4, R71, !PT ;  /* 0x0000004704477209 */ /* 0x004fe20007810000 */
[----:B------:R-:W-:Y:S01]  /*da70*/  FFMA.FTZ R4, R58, UR6, -R0 ;  /* 0x000000063a047c23 */ /* 0x000fe20008010800 */
[----:B-1----:R-:W-:Y:S02]  /*da80*/  FMUL.FTZ R84, R84, R38 ;  /* 0x0000002654547220 */ /* 0x002fe40000410000 */
[----:B------:R-:W-:-:S03]  /*da90*/  FSETP.NEU.FTZ.AND P0, PT, R71, -INF , PT ;  /* 0xff8000004700780b */ /* 0x000fc60003f1d000 */
        /* <DEDUP_REMOVED lines=11> */
[-C--:B------:R-:W-:Y:S01]  /*db50*/  FMUL.FTZ R120, R120, R38.reuse ;  /* 0x0000002678787220 */ /* 0x080fe20000410000 */
[-C--:B------:R-:W-:Y:S01]  /*db60*/  FMUL.FTZ R121, R121, R38.reuse ;  /* 0x0000002679797220 */ /* 0x080fe20000410000 */
[----:B------:R2:W-:Y:S01]  /*db70*/  MUFU.EX2 R229, R5 ;  /* 0x0000000500e57308 */ /* 0x0005e20000000800 */
[-C--:B------:R-:W-:Y:S01]  /*db80*/  FMUL.FTZ R132, R132, R38.reuse ;  /* 0x0000002684847220 */ /* 0x080fe20000410000 */
[-C--:B------:R-:W-:Y:S01]  /*db90*/  FMUL.FTZ R133, R133, R38.reuse ;  /* 0x0000002685857220 */ /* 0x080fe20000410000 */
[-C--:B------:R-:W-:Y:S01]  /*dba0*/  FMUL.FTZ R136, R136, R38.reuse ;  /* 0x0000002688887220 */ /* 0x080fe20000410000 */
[----:B-1----:R-:W-:Y:S01]  /*dbb0*/  FMUL.FTZ R4, R71, UR6 ;  /* 0x0000000647047c20 */ /* 0x002fe20008410000 */
[----:B------:R-:W-:-:S04]  /*dbc0*/  FMUL.FTZ R137, R137, R38 ;  /* 0x0000002689897220 */ /* 0x000fc80000410000 */
[----:B------:R-:W-:Y:S02]  /*dbd0*/  FSEL R8, R4, RZ, P0 ;  /* 0x000000ff04087208 */ /* 0x000fe40000000000 */
[----:B------:R-:W-:-:S03]  /*dbe0*/  F2FP.F16.F32.PACK_AB R4, R233, R234 ;  /* 0x000000eae904723e */ /* 0x000fc600000000ff */
[--C-:B------:R-:W-:Y:S01]  /*dbf0*/  FFMA.FTZ R9, R59, UR6, -R8.reuse ;  /* 0x000000063b097c23 */ /* 0x100fe20008010808 */
[--C-:B------:R-:W-:Y:S01]  /*dc00*/  FFMA.FTZ R11, R75, UR6, -R8.reuse ;  /* 0x000000064b0b7c23 */ /* 0x100fe20008010808 */
[----:B------:R-:W-:Y:S01]  /*dc10*/  FFMA.FTZ R10, R51, UR6, -R8 ;  /* 0x00000006330a7c23 */ /* 0x000fe20008010808 */
[----:B--2---:R-:W-:Y:S01]  /*dc20*/  FFMA.FTZ R5, R43, UR6, -R2 ;  /* 0x000000062b057c23 */ /* 0x004fe20008010802 */
[----:B------:R1:W-:Y:S08]  /*dc30*/  MUFU.EX2 R224, R9 ;  /* 0x0000000900e07308 */ /* 0x0003f00000000800 */
[----:B------:R2:W-:Y:S08]  /*dc40*/  MUFU.EX2 R225, R11 ;  /* 0x0000000b00e17308 */ /* 0x0005f00000000800 */
[----:B------:R3:W-:Y:S01]  /*dc50*/  MUFU.EX2 R232, R5 ;  /* 0x0000000500e87308 */ /* 0x0007e20000000800 */
[----:B-1----:R-:W-:-:S05]  /*dc60*/  FSEL R9, R71, RZ, P0 ;  /* 0x000000ff47097208 */ /* 0x002fca0000000000 */
[----:B------:R-:W-:Y:S02]  /*dc70*/  FADD.FTZ R9, R211, -R9 ;  /* 0x80000009d3097221 */ /* 0x000fe40000010000 */
[----:B------:R1:W-:Y:S01]  /*dc80*/  MUFU.EX2 R222, R10 ;  /* 0x0000000a00de7308 */ /* 0x0003e20000000800 */
[----:B--2---:R-:W-:Y:S01]  /*dc90*/  FFMA.FTZ R11, R60, UR6, -R8 ;  /* 0x000000063c0b7c23 */ /* 0x004fe20008010808 */
[----:B------:R-:W-:-:S06]  /*dca0*/  FMUL.FTZ R9, R9, UR6 ;  /* 0x0000000609097c20 */ /* 0x000fcc0008410000 */
[----:B------:R2:W-:Y:S01]  /*dcb0*/  MUFU.EX2 R223, R11 ;  /* 0x0000000b00df7308 */ /* 0x0005e20000000800 */
[----:B---3--:R-:W-:-:S07]  /*dcc0*/  FFMA.FTZ R5, R42, UR6, -R2 ;  /* 0x000000062a057c23 */ /* 0x008fce0008010802 */
[----:B------:R3:W4:Y:S01]  /*dcd0*/  MUFU.EX2 R231, R5 ;  /* 0x0000000500e77308 */ /* 0x0007220000000800 */
[----:B-1----:R-:W-:-:S07]  /*dce0*/  FFMA.FTZ R10, R144, UR6, -R0 ;  /* 0x00000006900a7c23 */ /* 0x002fce0008010800 */
[----:B------:R1:W-:Y:S01]  /*dcf0*/  MUFU.EX2 R221, R10 ;  /* 0x0000000a00dd7308 */ /* 0x0003e20000000800 */
[----:B--2---:R-:W-:Y:S02]  /*dd00*/  FMUL.FTZ R11, R16, UR6 ;  /* 0x00000006100b7c20 */ /* 0x004fe40008410000 */
[----:B------:R-:W2:Y:S05]  /*dd10*/  LDSM.16.MT88.4 R16, [R193+0x6800] ;  /* 0x00680000c110783b */ /* 0x000eaa0000004200 */
[----:B------:R-:W5:Y:S01]  /*dd20*/  MUFU.EX2 R36, R11 ;  /* 0x0000000b00247308 */ /* 0x000f620000000800 */
[----:B---3--:R-:W-:Y:S01]  /*dd30*/  FADD.FTZ R5, R209, -R6 ;  /* 0x80000006d1057221 */ /* 0x008fe20000010000 */
[----:B------:R-:W-:-:S02]  /*dd40*/  F2FP.F16.F32.PACK_AB R6, R240, R235 ;  /* 0x000000ebf006723e */ /* 0x000fc400000000ff */
[----:B----4-:R-:W-:Y:S01]  /*dd50*/  F2FP.F16.F32.PACK_AB R7, R231, R232 ;  /* 0x000000e8e707723e */ /* 0x010fe200000000ff */
[----:B------:R-:W-:-:S03]  /*dd60*/  FMUL.FTZ R5, R5, UR6 ;  /* 0x0000000605057c20 */ /* 0x000fc60008410000 */
[----:B------:R3:W4:Y:S01]  /*dd70*/  MUFU.EX2 R11, R9 ;  /* 0x00000009000b7308 */ /* 0x0007220000000800 */
[----:B-1----:R-:W-:-:S07]  /*dd80*/  FFMA.FTZ R10, R154, UR6, -R3 ;  /* 0x000000069a0a7c23 */ /* 0x002fce0008010803 */
[----:B------:R1:W1:Y:S01]  /*dd90*/  MUFU.EX2 R37, R5 ;  /* 0x0000000500257308 */ /* 0x0002620000000800 */
[-C--:B-----5:R-:W-:Y:S01]  /*dda0*/  FMUL.FTZ R80, R80, R36.reuse ;  /* 0x0000002450507220 */ /* 0x0a0fe20000410000 */
[-C--:B------:R-:W-:Y:S01]  /*ddb0*/  FMUL.FTZ R81, R81, R36.reuse ;  /* 0x0000002451517220 */ /* 0x080fe20000410000 */
[-C--:B------:R-:W-:Y:S01]  /*ddc0*/  FMUL.FTZ R92, R92, R36.reuse ;  /* 0x000000245c5c7220 */ /* 0x080fe20000410000 */
[-C--:B------:R-:W-:Y:S01]  /*ddd0*/  FMUL.FTZ R93, R93, R36.reuse ;  /* 0x000000245d5d7220 */ /* 0x080fe20000410000 */
[-C--:B------:R-:W-:Y:S01]  /*dde0*/  FMUL.FTZ R96, R96, R36.reuse ;  /* 0x0000002460607220 */ /* 0x080fe20000410000 */
[-C--:B------:R-:W-:Y:S01]  /*ddf0*/  FMUL.FTZ R97, R97, R36.reuse ;  /* 0x0000002461617220 */ /* 0x080fe20000410000 */
[-C--:B------:R-:W-:Y:S01]  /*de00*/  FMUL.FTZ R108, R108, R36.reuse ;  /* 0x000000246c6c7220 */ /* 0x080fe20000410000 */
[----:B------:R-:W-:Y:S01]  /*de10*/  FMUL.FTZ R109, R109, R36 ;  /* 0x000000246d6d7220 */ /* 0x000fe20000410000 */
[--C-:B---3--:R-:W-:Y:S01]  /*de20*/  FFMA.FTZ R9, R155, UR6, -R0.reuse ;  /* 0x000000069b097c23 */ /* 0x108fe20008010800 */
[-C--:B----4-:R-:W-:Y:S01]  /*de30*/  FMUL.FTZ R82, R82, R11.reuse ;  /* 0x0000000b52527220 */ /* 0x090fe20000410000 */
[-C--:B------:R-:W-:Y:S01]  /*de40*/  FMUL.FTZ R83, R83, R11.reuse ;  /* 0x0000000b53537220 */ /* 0x080fe20000410000 */
[-C--:B------:R-:W-:Y:S01]  /*de50*/  FMUL.FTZ R94, R94, R11.reuse ;  /* 0x0000000b5e5e7220 */ /* 0x080fe20000410000 */
[----:B------:R3:W-:Y:S01]  /*de60*/  MUFU.EX2 R220, R9 ;  /* 0x0000000900dc7308 */ /* 0x0007e20000000800 */
[-C--:B------:R-:W-:Y:S01]  /*de70*/  FMUL.FTZ R95, R95, R11.reuse ;  /* 0x0000000b5f5f7220 */ /* 0x080fe20000410000 */
[-C--:B------:R-:W-:Y:S01]  /*de80*/  FMUL.FTZ R98, R98, R11.reuse ;  /* 0x0000000b62627220 */ /* 0x080fe20000410000 */
[----:B------:R-:W-:Y:S01]  /*de90*/  FMUL.FTZ R99, R99, R11 ;  /* 0x0000000b63637220 */ /* 0x000fe20000410000 */
[--C-:B-1----:R-:W-:Y:S01]  /*dea0*/  FFMA.FTZ R5, R54, UR6, -R0.reuse ;  /* 0x0000000636057c23 */ /* 0x102fe20008010800 */
        /* <DEDUP_REMOVED lines=18> */
[----:B------:R-:W-:Y:S01]  /*dfd0*/  FMUL.FTZ R139, R139, R37 ;  /* 0x000000258b8b7220 */ /* 0x000fe20000410000 */
[-C--:B------:R-:W-:Y:S01]  /*dfe0*/  FMUL.FTZ R110, R110, R11.reuse ;  /* 0x0000000b6e6e7220 */ /* 0x080fe20000410000 */
[----:B-1----:R-:W-:Y:S01]  /*dff0*/  F2FP.F16.F32.PACK_AB R5, R229, R230 ;  /* 0x000000e6e505723e */ /* 0x002fe200000000ff */
        /* <DEDUP_REMOVED lines=10> */
[----:B------:R1:W-:Y:S01]  /*e0a0*/  MUFU.EX2 R218, R10 ;  /* 0x0000000a00da7308 */ /* 0x0003e20000000800 */
[-C--:B------:R-:W-:Y:S01]  /*e0b0*/  FMUL.FTZ R128, R128, R36.reuse ;  /* 0x0000002480807220 */ /* 0x080fe20000410000 */
[--C-:B---3--:R-:W-:Y:S01]  /*e0c0*/  FFMA.FTZ R9, R147, UR6, -R3.reuse ;  /* 0x0000000693097c23 */ /* 0x108fe20008010803 */
[-C--:B------:R-:W-:Y:S01]  /*e0d0*/  FMUL.FTZ R129, R129, R36.reuse ;  /* 0x0000002481817220 */ /* 0x080fe20000410000 */
[C---:B------:R-:W-:Y:S01]  /*e0e0*/  HMMA.16816.F32 R88, R4.reuse, R14, R88 ;  /* 0x0000000e0458723c */ /* 0x040fe20000001858 */
[-C--:B------:R-:W-:Y:S01]  /*e0f0*/  FMUL.FTZ R130, R130, R11.reuse ;  /* 0x0000000b82827220 */ /* 0x080fe20000410000 */
[-C--:B------:R-:W-:Y:S01]  /*e100*/  FMUL.FTZ R131, R131, R11.reuse ;  /* 0x0000000b83837220 */ /* 0x080fe20000410000 */
[-C--:B------:R-:W-:Y:S01]  /*e110*/  FMUL.FTZ R140, R140, R36.reuse ;  /* 0x000000248c8c7220 */ /* 0x080fe20000410000 */
[----:B------:R3:W5:Y:S01]  /*e120*/  MUFU.EX2 R216, R9 ;  /* 0x0000000900d87308 */ /* 0x0007620000000800 */
[----:B------:R-:W-:Y:S01]  /*e130*/  FMUL.FTZ R141, R141, R36 ;  /* 0x000000248d8d7220 */ /* 0x000fe20000410000 */
[-C--:B------:R-:W-:Y:S01]  /*e140*/  FMUL.FTZ R142, R142, R11.reuse ;  /* 0x0000000b8e8e7220 */ /* 0x080fe20000410000 */
[----:B------:R-:W-:Y:S01]  /*e150*/  FMUL.FTZ R143, R143, R11 ;  /* 0x0000000b8f8f7220 */ /* 0x000fe20000410000 */
[----:B------:R-:W-:Y:S01]  /*e160*/  HMMA.16816.F32 R76, R4, R20, R100 ;  /* 0x00000014044c723c */ /* 0x000fe20000001864 */
[----:B-1----:R-:W-:-:S07]  /*e170*/  FFMA.FTZ R10, R146, UR6, -R3 ;  /* 0x00000006920a7c23 */ /* 0x002fce0008010803 */
[----:B------:R-:W-:Y:S01]  /*e180*/  HMMA.16816.F32 R64, R4, R22, R104 ;  /* 0x000000160440723c */ /* 0x000fe20000001868 */
[----:B------:R1:W-:Y:S01]  /*e190*/  MUFU.EX2 R217, R10 ;  /* 0x0000000a00d97308 */ /* 0x0003e20000000800 */
[----:B---3--:R-:W-:-:S06]  /*e1a0*/  FFMA.FTZ R9, R145, UR6, -R3 ;  /* 0x0000000691097c23 */ /* 0x008fcc0008010803 */
[C---:B------:R-:W-:Y:S01]  /*e1b0*/  HMMA.16816.F32 R60, R4.reuse, R24, R116 ;  /* 0x00000018043c723c */ /* 0x040fe20000001874 */
[----:B------:R3:W-:Y:S07]  /*e1c0*/  MUFU.EX2 R215, R9 ;  /* 0x0000000900d77308 */ /* 0x0007ee0000000800 */
[----:B------:R-:W-:Y:S01]  /*e1d0*/  HMMA.16816.F32 R56, R4, R26, R120 ;  /* 0x0000001a0438723c */ /* 0x000fe20000001878 */
[----:B-1----:R-:W-:-:S04]  /*e1e0*/  FFMA.FTZ R10, R156, UR6, -R2 ;  /* 0x000000069c0a7c23 */ /* 0x002fc80008010802 */
[----:B------:R1:W-:Y:S03]  /*e1f0*/  MUFU.EX2 R214, R10 ;  /* 0x0000000a00d67308 */ /* 0x0003e60000000800 */
[----:B------:R-:W-:Y:S01]  /*e200*/  HMMA.16816.F32 R52, R4, R28, R132 ;  /* 0x0000001c0434723c */ /* 0x000fe20000001884 */
[----:B---3--:R-:W-:-:S04]  /*e210*/  FFMA.FTZ R9, R150, UR6, -R2 ;  /* 0x0000000696097c23 */ /* 0x008fc80008010802 */
[----:B------:R3:W2:Y:S03]  /*e220*/  MUFU.EX2 R212, R9 ;  /* 0x0000000900d47308 */ /* 0x0006a60000000800 */
[----:B------:R-:W-:Y:S01]  /*e230*/  HMMA.16816.F32 R44, R4, R30, R136 ;  /* 0x0000001e042c723c */ /* 0x000fe20000001888 */
[----:B------:R-:W-:Y:S02]  /*e240*/  F2FP.F16.F32.PACK_AB R4, R227, R239 ;  /* 0x000000efe304723e */ /* 0x000fe400000000ff */
[----:B------:R-:W-:Y:S02]  /*e250*/  F2FP.F16.F32.PACK_AB R5, R224, R225 ;  /* 0x000000e1e005723e */ /* 0x000fe400000000ff */
[----:B----4-:R-:W-:Y:S02]  /*e260*/  F2FP.F16.F32.PACK_AB R6, R228, R226 ;  /* 0x000000e2e406723e */ /* 0x010fe400000000ff */
[----:B------:R-:W-:Y:S01]  /*e270*/  F2FP.F16.F32.PACK_AB R7, R222, R223 ;  /* 0x000000dfde07723e */ /* 0x000fe200000000ff */
[----:B-1----:R-:W-:-:S04]  /*e280*/  FFMA.FTZ R10, R153, UR6, -R0 ;  /* 0x00000006990a7c23 */ /* 0x002fc80008010800 */
[----:B------:R-:W-:Y:S02]  /*e290*/  MUFU.EX2 R210, R10 ;  /* 0x0000000a00d27308 */ /* 0x000fe40000000800 */
[----:B------:R-:W-:Y:S01]  /*e2a0*/  HMMA.16816.F32 R48, R4, R12, R80 ;  /* 0x0000000c0430723c */ /* 0x000fe20000001850 */
[----:B---3--:R-:W-:-:S05]  /*e2b0*/  FFMA.FTZ R9, R149, UR6, -R2 ;  /* 0x0000000695097c23 */ /* 0x008fca0008010802 */
[----:B------:R1:W-:Y:S02]  /*e2c0*/  MUFU.EX2 R213, R9 ;  /* 0x0000000900d57308 */ /* 0x0003e40000000800 */
[C---:B------:R-:W-:Y:S01]  /*e2d0*/  HMMA.16816.F32 R40, R4.reuse, R14, R92 ;  /* 0x0000000e0428723c */ /* 0x040fe2000000185c */
[----:B------:R-:W-:Y:S04]  /*e2e0*/  LDSM.16.MT88.4 R12, [R192+0x6800] ;  /* 0x00680000c00c783b */ /* 0x000fe80000004200 */
[----:B------:R-:W-:Y:S03]  /*e2f0*/  LDSM.16.MT88.4 R92, [R188+0x7800] ;  /* 0x00780000bc5c783b */ /* 0x000fe60000004200 */
[----:B------:R-:W-:Y:S01]  /*e300*/  HMMA.16816.F32 R32, R4, R20, R96 ;  /* 0x000000140420723c */ /* 0x000fe20000001860 */
[----:B-1----:R-:W-:-:S07]  /*e310*/  FFMA.FTZ R9, R148, UR6, -R2 ;  /* 0x0000000694097c23 */ /* 0x002fce0008010802 */
[C---:B------:R-:W-:Y:S01]  /*e320*/  HMMA.16816.F32 R108, R4.reuse, R22, R108 ;  /* 0x00000016046c723c */ /* 0x040fe2000000186c */
[----:B------:R-:W-:Y:S01]  /*e330*/  LDSM.16.MT88.4 R20, [R189+0x6800] ;  /* 0x00680000bd14783b */ /* 0x000fe20000004200 */
[----:B------:R1:W3:Y:S06]  /*e340*/  MUFU.EX2 R211, R9 ;  /* 0x0000000900d37308 */ /* 0x0002ec0000000800 */
[C---:B------:R-:W-:Y:S08]  /*e350*/  HMMA.16816.F32 R112, R4.reuse, R24, R112 ;  /* 0x000000180470723c */ /* 0x040ff00000001870 */
[----:B------:R-:W-:Y:S01]  /*e360*/  HMMA.16816.F32 R124, R4, R26, R124 ;  /* 0x0000001a047c723c */ /* 0x000fe2000000187c */
[----:B------:R-:W4:Y:S01]  /*e370*/  LDSM.16.MT88.4 R24, [R188+0x6800] ;  /* 0x00680000bc18783b */ /* 0x000f220000004200 */
[----:B-1----:R-:W-:-:S04]  /*e380*/  FFMA.FTZ R9, R151, UR6, -R0 ;  /* 0x0000000697097c23 */ /* 0x002fc80008010800 */
[----:B------:R1:W-:Y:S02]  /*e390*/  MUFU.EX2 R209, R9 ;  /* 0x0000000900d17308 */ /* 0x0003e40000000800 */
[C---:B------:R-:W-:Y:S08]  /*e3a0*/  HMMA.16816.F32 R128, R4.reuse, R28, R128 ;  /* 0x0000001c0480723c */ /* 0x040ff00000001880 */
[----:B------:R-:W-:Y:S01]  /*e3b0*/  HMMA.16816.F32 R140, R4, R30, R140 ;  /* 0x0000001e048c723c */ /* 0x000fe2000000188c */
[----:B-----5:R-:W-:-:S02]  /*e3c0*/  F2FP.F16.F32.PACK_AB R4, R216, R218 ;  /* 0x000000dad804723e */ /* 0x020fc400000000ff */
[----:B--2---:R-:W-:Y:S02]  /*e3d0*/  F2FP.F16.F32.PACK_AB R5, R212, R214 ;  /* 0x000000d6d405723e */ /* 0x004fe400000000ff */
[----:B------:R-:W-:Y:S02]  /*e3e0*/  F2FP.F16.F32.PACK_AB R6, R215, R217 ;  /* 0x000000d9d706723e */ /* 0x000fe400000000ff */
[----:B---3--:R-:W-:Y:S01]  /*e3f0*/  F2FP.F16.F32.PACK_AB R7, R211, R213 ;  /* 0x000000d5d307723e */ /* 0x008fe200000000ff */
[----:B-1----:R-:W-:-:S04]  /*e400*/  FFMA.FTZ R9, R152, UR6, -R0 ;  /* 0x0000000698097c23 */ /* 0x002fc80008010800 */
[----:B------:R1:W-:Y:S02]  /*e410*/  MUFU.EX2 R207, R9 ;  /* 0x0000000900cf7308 */ /* 0x0003e40000000800 */
[C---:B------:R-:W-:Y:S08]  /*e420*/  HMMA.16816.F32 R76, R4.reuse, R16, R76 ;  /* 0x00000010044c723c */ /* 0x040ff0000000184c */
[----:B------:R-:W-:Y:S01]  /*e430*/  HMMA.16816.F32 R64, R4, R18, R64 ;  /* 0x000000120440723c */ /* 0x000fe20000001840 */
[----:B-1----:R-:W-:-:S07]  /*e440*/  FFMA.FTZ R9, R68, UR6, -R0 ;  /* 0x0000000644097c23 */ /* 0x002fce0008010800 */
[C---:B----4-:R-:W-:Y:S01]  /*e450*/  HMMA.16816.F32 R84, R4.reuse, R24, R84 ;  /* 0x000000180454723c */ /* 0x050fe20000001854 */
        /* <DEDUP_REMOVED lines=10> */
[----:B------:R1:W2:Y:S01]  /*e500*/  MUFU.EX2 R167, R9 ;  /* 0x0000000900a77308 */ /* 0x0002a20000000800 */
[----:B------:R-:W-:Y:S01]  /*e510*/  F2FP.F16.F32.PACK_AB R6, R210, R219 ;  /* 0x000000dbd206723e */ /* 0x000fe200000000ff */
        /* <DEDUP_REMOVED lines=13> */
[----:B------:R1:W-:Y:S07]  /*e5f0*/  MUFU.EX2 R159, R9 ;  /* 0x00000009009f7308 */ /* 0x0003ee0000000800 */
[C---:B------:R-:W-:Y:S01]  /*e600*/  HMMA.16816.F32 R28, R4.reuse, R18, R108 ;  /* 0x00000012041c723c */ /* 0x040fe2000000186c */
[----:B------:R-:W-:Y:S04]  /*e610*/  LDSM.16.MT88.4 R16, [R189+0x7000] ;  /* 0x00700000bd10783b */ /* 0x000fe80000004200 */
[----:B------:R-:W-:Y:S03]  /*e620*/  LDSM.16.MT88.4 R108, [R193+0x7800] ;  /* 0x00780000c16c783b */ /* 0x000fe60000004200 */
[----:B------:R-:W-:Y:S01]  /*e630*/  HMMA.16816.F32 R112, R4, R20, R112 ;  /* 0x000000140470723c */ /* 0x000fe20000001870 */
[----:B-1----:R-:W-:-:S04]  /*e640*/  FFMA.FTZ R9, R158, UR6, -R3 ;  /* 0x000000069e097c23 */ /* 0x002fc80008010803 */
[----:B------:R1:W3:Y:S03]  /*e650*/  MUFU.EX2 R158, R9 ;  /* 0x00000009009e7308 */ /* 0x0002e60000000800 */
[C---:B------:R-:W-:Y:S01]  /*e660*/  HMMA.16816.F32 R124, R4.reuse, R22, R124 ;  /* 0x00000016047c723c */ /* 0x040fe2000000187c */
[----:B------:R-:W4:Y:S07]  /*e670*/  LDSM.16.MT88.4 R20, [R193+0x7000] ;  /* 0x00700000c114783b */ /* 0x000f2e0000004200 */
[----:B------:R-:W-:Y:S01]  /*e680*/  HMMA.16816.F32 R128, R4, R12, R128 ;  /* 0x0000000c0480723c */ /* 0x000fe20000001880 */
[----:B-1----:R-:W-:-:S07]  /*e690*/  FFMA.FTZ R9, R157, UR6, -R3 ;  /* 0x000000069d097c23 */ /* 0x002fce0008010803 */
[----:B------:R-:W-:Y:S01]  /*e6a0*/  HMMA.16816.F32 R140, R4, R14, R140 ;  /* 0x0000000e048c723c */ /* 0x000fe2000000188c */
[----:B------:R-:W1:Y:S01]  /*e6b0*/  LDSM.16.MT88.4 R12, [R192+0x7000] ;  /* 0x00700000c00c783b */ /* 0x000e620000004200 */
[----:B---3--:R-:W-:Y:S01]  /*e6c0*/  F2FP.F16.F32.PACK_AB R4, R158, R159 ;  /* 0x0000009f9e04723e */ /* 0x008fe200000000ff */
[----:B------:R3:W-:Y:S02]  /*e6d0*/  MUFU.EX2 R157, R9 ;  /* 0x00000009009d7308 */ /* 0x0007e40000000800 */
[----:B---3--:R-:W-:-:S06]  /*e6e0*/  FFMA.FTZ R9, R69, UR6, -R3 ;  /* 0x0000000645097c23 */ /* 0x008fcc0008010803 */
[----:B------:R3:W5:Y:S02]  /*e6f0*/  MUFU.EX2 R156, R9 ;  /* 0x00000009009c7308 */ /* 0x0007640000000800 */
[----:B---3--:R-:W-:Y:S01]  /*e700*/  FFMA.FTZ R9, R170, UR6, -R2 ;  /* 0x00000006aa097c23 */ /* 0x008fe20008010802 */
[----:B-----5:R-:W-:-:S05]  /*e710*/  F2FP.F16.F32.PACK_AB R6, R156, R157 ;  /* 0x0000009d9c06723e */ /* 0x020fca00000000ff */
        /* <DEDUP_REMOVED lines=11> */
[C---:B--2---:R-:W-:Y:S08]  /*e7d0*/  HMMA.16816.F32 R84, R4.reuse, R24, R84 ;  /* 0x000000180454723c */ /* 0x044ff00000001854 */
[----:B------:R-:W-:Y:S01]  /*e7e0*/  HMMA.16816.F32 R80, R4, R26, R80 ;  /* 0x0000001a0450723c */ /* 0x000fe20000001850 */
[----:B---3--:R-:W-:-:S07]  /*e7f0*/  FFMA.FTZ R9, R162, UR6, -R0 ;  /* 0x00000006a2097c23 */ /* 0x008fce0008010800 */
[C---:B----4-:R-:W-:Y:S01]  /*e800*/  HMMA.16816.F32 R76, R4.reuse, R20, R76 ;  /* 0x00000014044c723c */ /* 0x050fe2000000184c */
[----:B------:R2:W-:Y:S07]  /*e810*/  MUFU.EX2 R150, R9 ;  /* 0x0000000900967308 */ /* 0x0005ee0000000800 */
[C---:B------:R-:W-:Y:S08]  /*e820*/  HMMA.16816.F32 R64, R4.reuse, R22, R64 ;  /* 0x000000160440723c */ /* 0x040ff00000001840 */
[----:B------:R-:W-:Y:S01]  /*e830*/  HMMA.16816.F32 R60, R4, R16, R60 ;  /* 0x00000010043c723c */ /* 0x000fe2000000183c */
[--C-:B--2---:R-:W-:Y:S01]  /*e840*/  FFMA.FTZ R9, R164, UR6, -R0.reuse ;  /* 0x00000006a4097c23 */ /* 0x104fe20008010800 */
[----:B------:R-:W-:-:S03]  /*e850*/  FFMA.FTZ R0, R161, UR6, -R0 ;  /* 0x00000006a1007c23 */ /* 0x000fc60008010800 */
[----:B------:R-:W-:Y:S03]  /*e860*/  MUFU.EX2 R149, R9 ;  /* 0x0000000900957308 */ /* 0x000fe60000000800 */
[C---:B------:R-:W-:Y:S05]  /*e870*/  HMMA.16816.F32 R56, R4.reuse, R18, R56 ;  /* 0x000000120438723c */ /* 0x040fea0000001838 */
[----:B------:R2:W-:Y:S03]  /*e880*/  MUFU.EX2 R148, R0 ;  /* 0x0000000000947308 */ /* 0x0005e60000000800 */
[C---:B-1----:R-:W-:Y:S08]  /*e890*/  HMMA.16816.F32 R52, R4.reuse, R12, R52 ;  /* 0x0000000c0434723c */ /* 0x042ff00000001834 */
        /* <DEDUP_REMOVED lines=43> */
[----:B------:R-:W-:Y:S01]  /*eb50*/  FADD.FTZ R3, R226, R4 ;  /* 0x00000004e2037221 */ /* 0x000fe20000010000 */
[----:B------:R-:W-:-:S03]  /*eb60*/  MOV R224, R238 ;  /* 0x000000ee00e07202 */ /* 0x000fc60000000f00 */
        /* <DEDUP_REMOVED lines=13> */
[----:B-----5:R-:W-:-:S03]  /*ec40*/  F2FP.F16.F32.PACK_AB R139, R24, R25 ;  /* 0x00000019188b723e */ /* 0x020fc600000000ff */
[----:B------:R-:W-:Y:S01]  /*ec50*/  FADD.FTZ R6, R233, R2 ;  /* 0x00000002e9067221 */ /* 0x000fe20000010000 */
[----:B------:R-:W-:-:S03]  /*ec60*/  FADD.FTZ R2, R223, R7 ;  /* 0x00000007df027221 */ /* 0x000fc60000010000 */
[----:B------:R-:W-:Y:S01]  /*ec70*/  HMMA.16816.F32 R88, R136, R94, R80 ;  /* 0x0000005e8858723c */ /* 0x000fe20000001850 */
[----:B------:R-:W-:Y:S01]  /*ec80*/  FADD.FTZ R2, R222, R2 ;  /* 0x00000002de027221 */ /* 0x000fe20000010000 */
[----:B-1----:R-:W-:-:S03]  /*ec90*/  FFMA.FTZ R0, R185, UR6, -R8 ;  /* 0x00000006b9007c23 */ /* 0x002fc60008010808 */
[----:B------:R-:W-:Y:S01]  /*eca0*/  FADD.FTZ R2, R171, R2 ;  /* 0x00000002ab027221 */ /* 0x000fe20000010000 */
[----:B---3--:R-:W-:Y:S02]  /*ecb0*/  F2FP.F16.F32.PACK_AB R141, R10, R75 ;  /* 0x0000004b0a8d723e */ /* 0x008fe400000000ff */
[----:B------:R-:W-:Y:S01]  /*ecc0*/  HMMA.16816.F32 R84, R136, R92, R84 ;  /* 0x0000005c8854723c */ /* 0x000fe20000001854 */
[----:B------:R1:W-:Y:S01]  /*ecd0*/  MUFU.EX2 R9, R0 ;  /* 0x0000000000097308 */ /* 0x0003e20000000800 */
[----:B------:R-:W-:-:S06]  /*ece0*/  FADD.FTZ R2, R167, R2 ;  /* 0x00000002a7027221 */ /* 0x000fcc0000010000 */
[C---:B------:R-:W-:Y:S08]  /*ecf0*/  HMMA.16816.F32 R100, R136.reuse, R108, R76 ;  /* 0x0000006c8864723c */ /* 0x040ff0000000184c */
[----:B------:R-:W-:Y:S01]  /*ed00*/  HMMA.16816.F32 R104, R136, R110, R64 ;  /* 0x0000006e8868723c */ /* 0x000fe20000001840 */
[----:B-1----:R-:W-:-:S04]  /*ed10*/  FFMA.FTZ R0, R186, UR6, -R8 ;  /* 0x00000006ba007c23 */ /* 0x002fc80008010808 */
[----:B------:R1:W2:Y:S03]  /*ed20*/  MUFU.EX2 R8, R0 ;  /* 0x0000000000087308 */ /* 0x0002a60000000800 */
[C---:B------:R-:W-:Y:S08]  /*ed30*/  HMMA.16816.F32 R116, R136.reuse, R124, R60 ;  /* 0x0000007c8874723c */ /* 0x040ff0000000183c */
        /* <DEDUP_REMOVED lines=58> */
[----:B------:R-:W-:Y:S01]  /*f0e0*/  @P1 IADD3 R209, PT, PT, R244, -0x4, RZ ;  /* 0xfffffffcf4d11810 */ /* 0x000fe20007ffe0ff */
[----:B------:R1:W-:Y:S05]  /*f0f0*/  STL [R1], R4 ;  /* 0x0000000401007387 */ /* 0x0003ea0000100800 */
[C---:B------:R-:W-:Y:S08]  /*f100*/  HMMA.16816.F32 R124, R140.reuse, R126, R20 ;  /* 0x0000007e8c7c723c */ /* 0x040ff00000001814 */
[----:B------:R-:W-:Y:S08]  /*f110*/  HMMA.16816.F32 R128, R140, R16, R128 ;  /* 0x000000108c80723c */ /* 0x000ff00000001880 */
[-C--:B------:R-:W-:Y:S08]  /*f120*/  HMMA.16816.F32 R136, R136, R18.reuse, R44 ;  /* 0x000000128888723c */ /* 0x080ff0000000182c */
[----:B------:R-:W-:Y:S01]  /*f130*/  HMMA.16816.F32 R140, R140, R18, R12 ;  /* 0x000000128c8c723c */ /* 0x000fe2000000180c */
[----:B------:R-:W-:-:S04]  /*f140*/  NOP ;  /* 0x0000000000007918 */ /* 0x000fc80000000000 */
[----:B-1----:R-:W-:-:S15]  /*f150*/  @P1 BRA `(.L_x_2451) ;  /* 0x0000000000041947 */ /* 0x002fde0003800000 */
.L_x_2444:
[----:B------:R-:W-:-:S07]  /*f160*/  IADD3 R209, PT, PT, R224, -0x1, RZ ;  /* 0xffffffffe0d17810 */ /* 0x000fce0007ffe0ff */
.L_x_2451:
[----:B------:R-:W-:-:S13]  /*f170*/  ISETP.GE.AND P0, PT, R209, R245, PT ;  /* 0x000000f5d100720c */ /* 0x000fda0003f06270 */
[----:B------:R-:W-:Y:S05]  /*f180*/  @!P0 BRA `(.L_x_2452) ;  /* 0x0000004000788947 */ /* 0x000fea0003800000 */
[----:B------:R-:W1:Y:S01]  /*f190*/  LDC.64 R238, c[0x0][0x3c0] ;  /* 0x0000f000ffee7b82 */ /* 0x000e620000000a00 */
[----:B------:R-:W2:Y:S01]  /*f1a0*/  LDCU UR8, c[0x0][0x440] ;  /* 0x00008800ff0877ac */ /* 0x000ea20008000800 */
[----:B------:R-:W-:Y:S01]  /*f1b0*/  IMAD.MOV.U32 R75, RZ, RZ, R70 ;  /* 0x000000ffff4b7224 */ /* 0x000fe200078e0046 */
[----:B------:R-:W-:Y:S01]  /*f1c0*/  MOV R3, R73 ;  /* 0x0000004900037202 */ /* 0x000fe20000000f00 */
[----:B------:R-:W-:Y:S01]  /*f1d0*/  IMAD.MOV.U32 R74, RZ, RZ, R71 ;  /* 0x000000ffff4a7224 */ /* 0x000fe200078e0047 */
[----:B------:R-:W-:Y:S01]  /*f1e0*/  MOV R68, R72 ;  /* 0x0000004800447202 */ /* 0x000fe20000000f00 */
[C---:B------:R-:W-:Y:S01]  /*f1f0*/  VIADD R207, R200.reuse, 0x8 ;  /* 0x00000008c8cf7836 */ /* 0x040fe20000000000 */
[C---:B------:R-:W-:Y:S01]  /*f200*/  IADD3 R205, PT, PT, R200.reuse, 0x40, RZ ;  /* 0x00000040c8cd7810 */ /* 0x040fe20007ffe0ff */
[----:B------:R-:W-:Y:S01]  /*f210*/  VIADD R206, R200, 0x48 ;  /* 0x00000048c8ce7836 */ /* 0x000fe20000000000 */
[----:B------:R-:W3:Y:S01]  /*f220*/  LDCU UR7, c[0x0][0x440] ;  /* 0x00008800ff0777ac */ /* 0x000ee20008000800 */
[----:B------:R-:W4:Y:S01]  /*f230*/  LDCU UR6, c[0x0][0x50c] ;  /* 0x0000a180ff0677ac */ /* 0x000f220008000800 */
[----:B------:R-:W1:Y:S01]  /*f240*/  LDCU UR4, c[0x0][0x45c] ;  /* 0x00008b80ff0477ac */ /* 0x000e620008000800 */
[----:B--2---:R-:W-:Y:S01]  /*f250*/  ISETP.GE.AND P4, PT, R237, UR8, PT ;  /* 0x00000008ed007c0c */ /* 0x004fe2000bf86270 */
[----:B------:R-:W-:-:S12]  /*f260*/  BRA `(.L_x_2453) ;  /* 0x0000000000b07947 */ /* 0x000fd80003800000 */
.L_x_2455:
[----:B------:R-:W3:Y:S01]  /*f270*/  LDC.64 R6, c[0x0][0x3b8] ;  /* 0x0000ee00ff067b82 */ /* 0x000ee20000000a00 */
[----:B------:R-:W-:Y:S01]  /*f280*/  VIADD R4, R209, 0xffffffff ;  /* 0xffffffffd1047836 */ /* 0x000fe20000000000 */
[----:B------:R-:W-:Y:S03]  /*f290*/  ISETP.GE.AND P4, PT, R237, UR7, PT ;  /* 0x00000007ed007c0c */ /* 0x000fe6000bf86270 */
[C---:B---3--:R-:W-:Y:S04]  /*f2a0*/  IMAD.WIDE.U32 R8, R4.reuse, R6, RZ ;  /* 0x0000000604087225 */ /* 0x048fe800078e00ff */
        /* <DEDUP_REMOVED lines=8> */
[CC--:B------:R-:W-:Y:S04]  /*f330*/  @!P4 LEA R12, P1, R4.reuse, R247.reuse, 0x1 ;  /* 0x000000f7040cc211 */ /* 0x0c0fe800078208ff */
[-CC-:B------:R-:W-:Y:S01]  /*f340*/  @!P4 LEA.HI.X R13, R4, R246.reuse, R5.reuse, 0x1, P1 ;  /* 0x000000f6040dc211 */ /* 0x180fe200008f0c05 */
        /* <DEDUP_REMOVED lines=30> */
.L_x_2453:
[----:B------:R-:W-:Y:S04]  /*f530*/  DEPBAR.LE SB0, 0x0 ;  /* 0x000080000000791a */ /* 0x000fe80000000000 */
[----:B------:R-:W-:Y:S01]  /*f540*/  BAR.SYNC.DEFER_BLOCKING 0x0 ;  /* 0x0000000000007b1d */ /* 0x000fe20000010000 */
[----:B-1----:R-:W-:Y:S01]  /*f550*/  IMAD.WIDE.U32 R6, R209, R238, RZ ;  /* 0x000000eed1067225 */ /* 0x002fe200078e00ff */
[----:B---3--:R-:W-:Y:S03]  /*f560*/  ISETP.GE.AND P0, PT, R237, UR7, PT ;  /* 0x00000007ed007c0c */ /* 0x008fe6000bf06270 */
[----:B------:R-:W-:Y:S01]  /*f570*/  IMAD R7, R209, R239, R7 ;  /* 0x000000efd1077224 */ /* 0x000fe200078e0207 */
[----:B------:R-:W-:Y:S04]  /*f580*/  SHF.L.U32 R4, R6, 0x6, RZ ;  /* 0x0000000606047819 */ /* 0x000fe800000006ff */
[----:B------:R-:W-:Y:S02]  /*f590*/  @!P4 LEA R12, P3, R4, R249, 0x1 ;  /* 0x000000f9040cc211 */ /* 0x000fe400078608ff */
[----:B------:R-:W-:Y:S03]  /*f5a0*/  SHF.L.U64.HI R5, R6, 0x6, R7 ;  /* 0x0000000606057819 */ /* 0x000fe60000010207 */
[----:B------:R-:W-:Y:S02]  /*f5b0*/  @!P0 LEA R0, P2, R238, R4, 0x4 ;  /* 0x00000004ee008211 */ /* 0x000fe400078420ff */
[----:B------:R-:W-:Y:S02]  /*f5c0*/  @!P4 LEA.HI.X R13, R4, R248, R5, 0x1, P3 ;  /* 0x000000f8040dc211 */ /* 0x000fe400018f0c05 */
[--C-:B------:R-:W-:Y:S02]  /*f5d0*/  @!P0 LEA.HI.X R6, R238, R5, R239.reuse, 0x4, P2 ;  /* 0x00000005ee068211 */ /* 0x100fe400010f24ef */
[----:B------:R-:W-:Y:S02]  /*f5e0*/  @!P0 LEA R10, P2, R0, R249, 0x1 ;  /* 0x000000f9000a8211 */ /* 0x000fe400078408ff */
[----:B--2---:R-:W-:Y:S01]  /*f5f0*/  @!P0 LEA R2, P1, R238, R4, 0x5 ;  /* 0x00000004ee028211 */ /* 0x004fe200078228ff */
        /* <DEDUP_REMOVED lines=8> */
[CC--:B------:R-:W-:Y:S03]  /*f680*/  @!P0 LEA R8, P1, R2.reuse, R249.reuse, 0x1 ;  /* 0x000000f902088211 */ /* 0x0c0fe600078208ff */
[----:B------:R-:W-:Y:S01]  /*f690*/  @P4 STS.128 [R208+0x6000], RZ ;  /* 0x006000ffd0004388 */ /* 0x000fe20000000c00 */
[-C--:B------:R-:W-:Y:S02]  /*f6a0*/  @!P0 LEA.HI.X R9, R2, R248.reuse, R7, 0x1, P1 ;  /* 0x000000f802098211 */ /* 0x080fe400008f0c07 */
[----:B------:R-:W-:Y:S02]  /*f6b0*/  @!P0 LEA R6, P1, R4, R249, 0x1 ;  /* 0x000000f904068211 */ /* 0x000fe400078208ff */
[----:B------:R-:W-:Y:S03]  /*f6c0*/  @!P0 IADD3 R0, PT, PT, R0, R5, RZ ;  /* 0x0000000500008210 */ /* 0x000fe60007ffe0ff */
[----:B------:R-:W-:Y:S01]  /*f6d0*/  @P0 STS.128 [R208+0x6800], RZ ;  /* 0x006800ffd0000388 */ /* 0x000fe20000000c00 */
[----:B------:R-:W-:Y:S07]  /*f6e0*/  @!P0 LEA.HI.X R7, R4, R248, R0, 0x1, P1 ;  /* 0x000000f804078211 */ /* 0x000fee00008f0c00 */
        /* <DEDUP_REMOVED lines=18> */
[----:B------:R-:W5:Y:S04]  /*f810*/  LDL R210, [R1+0x8] ;  /* 0x0000080001d27983 */ /* 0x000f680000100800 */
[----:B------:R-:W4:Y:S08]  /*f820*/  LDSM.16.M88.4 R48, [R191+UR5+0x5000] ;  /* 0x00500005bf30783b */ /* 0x000f300008000200 */
[----:B------:R-:W0:Y:S01]  /*f830*/  LDGDEPBAR ;  /* 0x00000000000079af */ /* 0x000e220000000000 */
[-C--:B-1----:R-:W-:Y:S07]  /*f840*/  HMMA.16816.F32 R4, R64, R16.reuse, RZ ;  /* 0x000000104004723c */ /* 0x082fee00000018ff */
[----:B------:R-:W1:Y:S01]  /*f850*/  LDSM.16.M88.4 R76, [R191+UR5+0x5800] ;  /* 0x00580005bf4c783b */ /* 0x000e620008000200 */
[C---:B--2---:R-:W-:Y:S07]  /*f860*/  HMMA.16816.F32 R8, R60.reuse, R16, RZ ;  /* 0x000000103c08723c */ /* 0x044fee00000018ff */
[----:B------:R-:W-:Y:S01]  /*f870*/  LDSM.16.M88.4 R144, [R199] ;  /* 0x00000000c790783b */ /* 0x000fe20000000200 */
        /* <DEDUP_REMOVED lines=9> */
[----:B------:R-:W-:Y:S01]  /*f910*/  LDSM.16.M88.4 R164, [R197] ;  /* 0x00000000c5a4783b */ /* 0x000fe20000000200 */
        /* <DEDUP_REMOVED lines=8> */
[C---:B------:R-:W-:Y:S07]  /*f9a0*/  HMMA.16816.F32 R48, R64.reuse, R50, RZ ;  /* 0x000000324030723c */ /* 0x040fee00000018ff */
[----:B------:R-:W-:Y:S01]  /*f9b0*/  LDSM.16.M88.4 R184, [R194+0x4000] ;  /* 0x00400000c2b8783b */ /* 0x000fe20000000200 */
[-C--:B-1----:R-:W-:Y:S01]  /*f9c0*/  HMMA.16816.F32 R52, R64, R76.reuse, RZ ;  /* 0x0000004c4034723c */ /* 0x082fe200000018ff */
[----:B------:R-:W1:Y:S07]  /*f9d0*/  S2R R70, SR_TID.X ;  /* 0x0000000000467919 */ /* 0x000e6e0000002100 */
[C---:B------:R-:W-:Y:S08]  /*f9e0*/  HMMA.16816.F32 R56, R60.reuse, R76, RZ ;  /* 0x0000004c3c38723c */ /* 0x040ff000000018ff */
[-C--:B------:R-:W-:Y:S08]  /*f9f0*/  HMMA.16816.F32 R60, R60, R78.reuse, RZ ;  /* 0x0000004e3c3c723c */ /* 0x080ff000000018ff */
[----:B------:R-:W-:Y:S01]  /*fa00*/  HMMA.16816.F32 R64, R64, R78, RZ ;  /* 0x0000004e4040723c */ /* 0x000fe200000018ff */
[----:B------:R-:W4:Y:S07]  /*fa10*/  LDSM.16.M88.4 R76, [R195+0x5000] ;  /* 0x00500000c34c783b */ /* 0x000f2e0000000200 */
[-C--:B--2---:R-:W-:Y:S05]  /*fa20*/  HMMA.16816.F32 R4, R144, R148.reuse, R4 ;  /* 0x000000949004723c */ /* 0x084fea0000001804 */
[----:B-1----:R-:W-:Y:S03]  /*fa30*/  SHF.L.U32 R70, R70, 0x1, RZ ;  /* 0x0000000146467819 */ /* 0x002fe600000006ff */
[C---:B------:R-:W-:Y:S02]  /*fa40*/  HMMA.16816.F32 R8, R152.reuse, R148, R8 ;  /* 0x000000949808723c */ /* 0x040fe40000001808 */
[----:B------:R-:W-:Y:S06]  /*fa50*/  STL [R1+0xc], R70 ;  /* 0x00000c4601007387 */ /* 0x000fec0000100800 */
[-C--:B------:R-:W-:Y:S08]  /*fa60*/  HMMA.16816.F32 R12, R152, R150.reuse, R12 ;  /* 0x00000096980c723c */ /* 0x080ff0000000180c */
[C---:B------:R-:W-:Y:S01]  /*fa70*/  HMMA.16816.F32 R16, R144.reuse, R150, R16 ;  /* 0x000000969010723c */ /* 0x040fe20000001810 */
[----:B------:R-:W1:Y:S07]  /*fa80*/  LDSM.16.M88.4 R148, [R190+0x5000] ;  /* 0x00500000be94783b */ /* 0x000e6e0000000200 */
[-C--:B---3--:R-:W-:Y:S08]  /*fa90*/  HMMA.16816.F32 R20, R144, R156.reuse, R20 ;  /* 0x0000009c9014723c */ /* 0x088ff00000001814 */
[C---:B------:R-:W-:Y:S08]  /*faa0*/  HMMA.16816.F32 R24, R152.reuse, R156, R24 ;  /* 0x0000009c9818723c */ /* 0x040ff00000001818 */
[-C--:B------:R-:W-:Y:S08]  /*fab0*/  HMMA.16816.F32 R28, R152, R158.reuse, R28 ;  /* 0x0000009e981c723c */ /* 0x080ff0000000181c */
[C---:B------:R-:W-:Y:S01]  /*fac0*/  HMMA.16816.F32 R32, R144.reuse, R158, R32 ;  /* 0x0000009e9020723c */ /* 0x040fe20000001820 */
[----:B------:R-:W2:Y:S07]  /*fad0*/  LDSM.16.M88.4 R156, [R198] ;  /* 0x00000000c69c783b */ /* 0x000eae0000000200 */
        /* <DEDUP_REMOVED lines=12> */
[C---:B------:R-:W-:Y:S04]  /*fba0*/  HMMA.16816.F32 R16, R164.reuse, R170, R16 ;  /* 0x000000aaa410723c */ /* 0x040fe80000001810 */
[----:B-----5:R-:W-:Y:S04]  /*fbb0*/  ISETP.GT.AND P1, PT, R209, R210, PT ;  /* 0x000000d2d100720c */ /* 0x020fe80003f24270 */
        /* <DEDUP_REMOVED lines=24> */
[----:B------:R-:W2:Y:S01]  /*fd40*/  MUFU.TANH R155, R5 ;  /* 0x00000005009b7308 */ /* 0x000ea20000002400 */
[----:B------:R-:W-:Y:S01]  /*fd50*/  FMUL.FTZ R11, R11, UR6 ;  /* 0x000000060b0b7c20 */ /* 0x000fe20008410000 */
[----:B------:R-:W-:Y:S01]  /*fd60*/  FMUL.FTZ R12, R12, UR6 ;  /* 0x000000060c0c7c20 */ /* 0x000fe20008410000 */
[----:B------:R-:W-:Y:S01]  /*fd70*/  FMUL.FTZ R13, R13, UR6 ;  /* 0x000000060d0d7c20 */ /* 0x000fe20008410000 */
[----:B------:R-:W-:Y:S01]  /*fd80*/  FMUL.FTZ R14, R14, UR6 ;  /* 0x000000060e0e7c20 */ /* 0x000fe20008410000 */
[----:B------:R-:W-:Y:S05]  /*fd90*/  FMUL.FTZ R15, R15, UR6 ;  /* 0x000000060f0f7c20 */ /* 0x000fea0008410000 */
[----:B------:R3:W4:Y:S01]  /*fda0*/  MUFU.TANH R154, R6 ;  /* 0x00000006009a7308 */ /* 0x0007220000002400 */
[----:B------:R-:W-:Y:S01]  /*fdb0*/  FMUL.FTZ R16, R16, UR6 ;  /* 0x0000000610107c20 */ /* 0x000fe20008410000 */
[----:B------:R-:W-:Y:S08]  /*fdc0*/  FMUL.FTZ R17, R17, UR6 ;  /* 0x0000000611117c20 */ /* 0x000ff00008410000 */
[----:B------:R-:W1:Y:S10]  /*fdd0*/  MUFU.TANH R152, R8 ;  /* 0x0000000800987308 */ /* 0x000e740000002400 */
[----:B------:R-:W1:Y:S01]  /*fde0*/  MUFU.TANH R150, R9 ;  /* 0x0000000900967308 */ /* 0x000e620000002400 */
[----:B---3--:R-:W3:Y:S09]  /*fdf0*/  LDSM.16.M88.4 R4, [R194+0x4800] ;  /* 0x00480000c204783b */ /* 0x008ef20000000200 */
[----:B------:R-:W1:Y:S10]  /*fe00*/  MUFU.TANH R69, R10 ;  /* 0x0000000a00457308 */ /* 0x000e740000002400 */
[----:B------:R5:W1:Y:S10]  /*fe10*/  MUFU.TANH R151, R11 ;  /* 0x0000000b00977308 */ /* 0x000a740000002400 */
[----:B------:R-:W1:Y:S10]  /*fe20*/  MUFU.TANH R160, R12 ;  /* 0x0000000c00a07308 */ /* 0x000e740000002400 */
[----:B------:R-:W1:Y:S01]  /*fe30*/  MUFU.TANH R149, R13 ;  /* 0x0000000d00957308 */ /* 0x000e620000002400 */
[----:B-----5:R-:W5:Y:S09]  /*fe40*/  LDSM.16.M88.4 R8, [R194+0x5000] ;  /* 0x00500000c208783b */ /* 0x020f720000000200 */
[----:B------:R-:W1:Y:S01]  /*fe50*/  MUFU.TANH R148, R14 ;  /* 0x0000000e00947308 */ /* 0x000e620000002400 */
[-C--:B---3--:R-:W-:Y:S09]  /*fe60*/  HMMA.16816.F32 R20, R156, R4.reuse, R20 ;  /* 0x000000049c14723c */ /* 0x088ff20000001814 */
[----:B------:R3:W1:Y:S01]  /*fe70*/  MUFU.TANH R147, R15 ;  /* 0x0000000f00937308 */ /* 0x0006620000002400 */
[C---:B------:R-:W-:Y:S09]  /*fe80*/  HMMA.16816.F32 R24, R76.reuse, R4, R24 ;  /* 0x000000044c18723c */ /* 0x040ff20000001818 */
[----:B------:R2:W1:Y:S01]  /*fe90*/  MUFU.TANH R153, R0 ;  /* 0x0000000000997308 */ /* 0x0004620000002400 */
[-C--:B------:R-:W-:Y:S03]  /*fea0*/  HMMA.16816.F32 R28, R76, R6.reuse, R28 ;  /* 0x000000064c1c723c */ /* 0x080fe6000000181c */
[----:B------:R-:W-:Y:S01]  /*feb0*/  FMUL.FTZ R22, R22, UR6 ;  /* 0x0000000616167c20 */ /* 0x000fe20008410000 */
[----:B------:R-:W-:Y:S01]  /*fec0*/  FMUL.FTZ R20, R20, UR6 ;  /* 0x0000000614147c20 */ /* 0x000fe20008410000 */
[----:B------:R-:W-:Y:S04]  /*fed0*/  FMUL.FTZ R21, R21, UR6 ;  /* 0x0000000615157c20 */ /* 0x000fe80008410000 */
[----:B------:R4:W1:Y:S01]  /*fee0*/  MUFU.TANH R146, R16 ;  /* 0x0000001000927308 */ /* 0x0008620000002400 */
[----:B---3--:R-:W3:Y:S01]  /*fef0*/  LDSM.16.M88.4 R12, [R194+0x5800] ;  /* 0x00580000c20c783b */ /* 0x008ee20000000200 */
[C---:B------:R-:W-:Y:S01]  /*ff00*/  HMMA.16816.F32 R32, R156.reuse, R6, R32 ;  /* 0x000000069c20723c */ /* 0x040fe20000001820 */
[----:B------:R-:W-:Y:S04]  /*ff10*/  DEPBAR.LE SB0, 0x0 ;  /* 0x000080000000791a */ /* 0x000fe80000000000 */
[----:B------:R-:W-:Y:S03]  /*ff20*/  FMUL.FTZ R24, R24, UR6 ;  /* 0x0000000618187c20 */ /* 0x000fe60008410000 */
[----:B------:R1:W1:Y:S01]  /*ff30*/  MUFU.TANH R145, R17 ;  /* 0x0000001100917308 */ /* 0x0002620000002400 */
[----:B------:R-:W-:Y:S01]  /*ff40*/  BAR.SYNC.DEFER_BLOCKING 0x0 ;  /* 0x0000000000007b1d */ /* 0x000fe20000010000 */
[-C--:B-----5:R-:W-:Y:S05]  /*ff50*/  HMMA.16816.F32 R36, R156, R8.reuse, R36 ;  /* 0x000000089c24723c */ /* 0x0a0fea0000001824 */
[----:B--2---:R-:W-:Y:S03]  /*ff60*/  LOP3.LUT R0, R70, 0x6, RZ, 0xc0, !PT ;  /* 0x0000000646007812 */ /* 0x004fe600078ec0ff */
[----:B------:R2:W2:Y:S01]  /*ff70*/  MUFU.TANH R72, R22 ;  /* 0x0000001600487308 */ /* 0x0004a20000002400 */
[----:B----4-:R-:W-:Y:S01]  /*ff80*/  FMUL.FTZ R16, R19, UR6 ;  /* 0x0000000613107c20 */ /* 0x010fe20008410000 */
[C---:B------:R-:W-:Y:S01]  /*ff90*/  HMMA.16816.F32 R40, R76.reuse, R8, R40 ;  /* 0x000000084c28723c */ /* 0x040fe20000001828 */
[----:B------:R4:W-:Y:S03]  /*ffa0*/  STL [R1+0x4], R0 ;  /* 0x0000040001007387 */ /* 0x0009e60000100800 */
[----:B------:R-:W-:Y:S01]  /*ffb0*/  FMUL.FTZ R25, R25, UR6 ;  /* 0x0000000619197c20 */ /* 0x000fe20008410000 */
[----:B------:R-:W-:Y:S03]  /*ffc0*/  FMUL.FTZ R26, R26, UR6 ;  /* 0x000000061a1a7c20 */ /* 0x000fe60008410000 */
[----:B------:R-:W3:Y:S01]  /*ffd0*/  MUFU.TANH R16, R16 ;  /* 0x0000001000107308 */ /* 0x000ee20000002400 */
[----:B-1----:R-:W-:Y:S01]  /*ffe0*/  FMUL.FTZ R17, R18, UR6 ;  /* 0x0000000612117c20 */ /* 0x002fe20008410000 */
[-C--:B------:R-:W-:Y:S03]  /*fff0*/  HMMA.16816.F32 R44, R76, R10.reuse, R44 ;  /* 0x0000000a4c2c723c */ /* 0x080fe6000000182c */
[----:B------:R-:W-:Y:S05]  /*10000*/  FMUL.FTZ R27, R27, UR6 ;  /* 0x000000061b1b7c20 */ /* 0x000fea0008410000 */
[----:B------:R-:W1:Y:S01]  /*10010*/  MUFU.TANH R17, R17 ;  /* 0x0000001100117308 */ /* 0x000e620000002400 */
[----:B--2---:R-:W-:Y:S01]  /*10020*/  FMUL.FTZ R22, R23, UR6 ;  /* 0x0000000617167c20 */ /* 0x004fe20008410000 */
[C---:B------:R-:W-:Y:S08]  /*10030*/  HMMA.16816.F32 R48, R156.reuse, R10, R48 ;  /* 0x0000000a9c30723c */ /* 0x040ff00000001830 */
[----:B------:R2:W1:Y:S01]  /*10040*/  MUFU.TANH R144, R20 ;  /* 0x0000001400907308 */ /* 0x0004620000002400 */
[-C--:B---3--:R-:W-:Y:S03]  /*10050*/  HMMA.16816.F32 R52, R156, R12.reuse, R52 ;  /* 0x0000000c9c34723c */ /* 0x088fe60000001834 */
[----:B----4-:R-:W-:Y:S06]  /*10060*/  LEA R0, R209, R0, 0x6 ;  /* 0x00000000d1007211 */ /* 0x010fec00078e30ff */
[----:B------:R2:W3:Y:S01]  /*10070*/  MUFU.TANH R73, R21 ;  /* 0x0000001500497308 */ /* 0x0004e20000002400 */
[-C--:B------:R-:W-:Y:S01]  /*10080*/  ISETP.GT.AND P6, PT, R200, R0.reuse, PT ;  /* 0x00000000c800720c */ /* 0x080fe20003fc4270 */
[C---:B------:R-:W-:Y:S04]  /*10090*/  HMMA.16816.F32 R56, R76.reuse, R12, R56 ;  /* 0x0000000c4c38723c */ /* 0x040fe80000001838 */
[-C--:B------:R-:W-:Y:S04]  /*100a0*/  ISETP.GT.AND P5, PT, R207, R0.reuse, PT ;  /* 0x00000000cf00720c */ /* 0x080fe80003fa4270 */
[----:B------:R-:W4:Y:S01]  /*100b0*/  MUFU.TANH R22, R22 ;  /* 0x0000001600167308 */ /* 0x000f220000002400 */
[-C--:B------:R-:W-:Y:S01]  /*100c0*/  ISETP.GT.AND P3, PT, R205, R0.reuse, PT ;  /* 0x00000000cd00720c */ /* 0x080fe20003f64270 */
[-C--:B------:R-:W-:Y:S03]  /*100d0*/  HMMA.16816.F32 R60, R76, R14.reuse, R60 ;  /* 0x0000000e4c3c723c */ /* 0x080fe6000000183c */
[----:B------:R-:W-:Y:S02]  /*100e0*/  ISETP.GT.AND P2, PT, R206, R0, PT ;  /* 0x00000000ce00720c */ /* 0x000fe40003f44270 */
[----:B------:R-:W-:Y:S03]  /*100f0*/  IADD3 R2, PT, PT, R0, 0x1, RZ ;  /* 0x0000000100027810 */ /* 0x000fe60007ffe0ff */
[----:B------:R2:W1:Y:S01]  /*10100*/  MUFU.TANH R71, R24 ;  /* 0x0000001800477308 */ /* 0x0004620000002400 */
[----:B------:R-:W-:Y:S09]  /*10110*/  HMMA.16816.F32 R64, R156, R14, R64 ;  /* 0x0000000e9c40723c */ /* 0x000ff20000001840 */
[----:B------:R2:W1:Y:S01]  /*10120*/  MUFU.TANH R70, R25 ;  /* 0x0000001900467308 */ /* 0x0004620000002400 */
[----:B---34-:R-:W-:Y:S10]  /*10130*/  @P1 BRA `(.L_x_2455) ;  /* 0xfffffff0004c1947 */ /* 0x018ff4000383ffff */
.L_x_2454:
[----:B------:R-:W-:Y:S01]  /*10140*/  MUFU.TANH R14, R27 ;  /* 0x0000001b000e7308 */ /* 0x000fe20000002400 */
[----:B------:R-:W-:Y:S01]  /*10150*/  FMUL.FTZ R28, R28, UR6 ;  /* 0x000000061c1c7c20 */ /* 0x000fe20008410000 */
[----:B------:R-:W-:Y:S01]  /*10160*/  FMUL.FTZ R55, R55, UR6 ;  /* 0x0000000637377c20 */ /* 0x000fe20008410000 */
[----:B---3--:R-:W-:Y:S01]  /*10170*/  FSEL R12, R152, -INF , !P3 ;  /* 0xff800000980c7808 */ /* 0x008fe20005800000 */
[----:B------:R-:W-:Y:S01]  /*10180*/  FMUL.FTZ R37, R37, UR6 ;  /* 0x0000000625257c20 */ /* 0x000fe20008410000 */
[----:B------:R-:W-:Y:S01]  /*10190*/  ISETP.GE.AND P3, PT, R2, R201, PT ;  /* 0x000000c90200720c */ /* 0x000fe20003f66270 */
[----:B------:R-:W-:Y:S01]  /*101a0*/  FMUL.FTZ R39, R39, UR6 ;  /* 0x0000000627277c20 */ /* 0x000fe20008410000 */
[----:B------:R-:W-:Y:S03]  /*101b0*/  FMUL.FTZ R36, R36, UR6 ;  /* 0x0000000624247c20 */ /* 0x000fe60008410000 */
[----:B------:R3:W-:Y:S01]  /*101c0*/  MUFU.TANH R77, R28 ;  /* 0x0000001c004d7308 */ /* 0x0007e20000002400 */
[----:B------:R-:W-:Y:S01]  /*101d0*/  FSEL R9, R69, -INF , !P2 ;  /* 0xff80000045097808 */ /* 0x000fe20005000000 */
[----:B------:R-:W-:Y:S01]  /*101e0*/  FMUL.FTZ R38, R38, UR6 ;  /* 0x0000000626267c20 */ /* 0x000fe20008410000 */
[----:B------:R-:W-:Y:S01]  /*101f0*/  ISETP.GT.AND P1, PT, R200, R2, PT ;  /* 0x00000002c800720c */ /* 0x000fe20003f24270 */
[----:B------:R-:W-:Y:S01]  /*10200*/  FMUL.FTZ R52, R52, UR6 ;  /* 0x0000000634347c20 */ /* 0x000fe20008410000 */
[----:B------:R-:W-:Y:S01]  /*10210*/  FMUL.FTZ R54, R54, UR6 ;  /* 0x0000000636367c20 */ /* 0x000fe20008410000 */
[----:B------:R-:W-:Y:S01]  /*10220*/  FMUL.FTZ R53, R53, UR6 ;  /* 0x0000000635357c20 */ /* 0x000fe20008410000 */
[----:B------:R-:W-:Y:S03]  /*10230*/  ISETP.GE.AND P2, PT, R0, R202, PT ;  /* 0x000000ca0000720c */ /* 0x000fe60003f46270 */
[----:B------:R4:W5:Y:S01]  /*10240*/  MUFU.TANH R15, R26 ;  /* 0x0000001a000f7308 */ /* 0x0009620000002400 */
[----:B------:R-:W-:Y:S01]  /*10250*/  FSEL R4, R161, -INF , !P6 ;  /* 0xff800000a1047808 */ /* 0x000fe20007000000 */
[----:B------:R-:W-:Y:S01]  /*10260*/  FMUL.FTZ R30, R30, UR6 ;  /* 0x000000061e1e7c20 */ /* 0x000fe20008410000 */
[----:B------:R-:W-:Y:S01]  /*10270*/  FSEL R8, R155, -INF , !P1 ;  /* 0xff8000009b087808 */ /* 0x000fe20004800000 */
[----:B------:R-:W-:Y:S01]  /*10280*/  FMUL.FTZ R34, R34, UR6 ;  /* 0x0000000622227c20 */ /* 0x000fe20008410000 */
[-C--:B------:R-:W-:Y:S01]  /*10290*/  ISETP.GT.AND P6, PT, R205, R2.reuse, PT ;  /* 0x00000002cd00720c */ /* 0x080fe20003fc4270 */
[----:B------:R-:W-:Y:S01]  /*102a0*/  FMUL.FTZ R33, R33, UR6 ;  /* 0x0000000621217c20 */ /* 0x000fe20008410000 */
[----:B------:R-:W-:Y:S03]  /*102b0*/  FSEL R7, R154, -INF , !P5 ;  /* 0xff8000009a077808 */ /* 0x000fe60006800000 */
[----:B------:R-:W5:Y:S01]  /*102c0*/  MUFU.TANH R30, R30 ;  /* 0x0000001e001e7308 */ /* 0x000f620000002400 */
[----:B------:R-:W-:Y:S01]  /*102d0*/  FSEL R69, R4, -INF , !P2 ;  /* 0xff80000004457808 */ /* 0x000fe20005000000 */
[----:B------:R-:W-:Y:S01]  /*102e0*/  VIADD R4, R0, 0x8 ;  /* 0x0000000800047836 */ /* 0x000fe20000000000 */
[-C--:B------:R-:W-:Y:S01]  /*102f0*/  ISETP.GT.AND P0, PT, R207, R2.reuse, PT ;  /* 0x00000002cf00720c */ /* 0x080fe20003f04270 */
[----:B------:R-:W-:Y:S01]  /*10300*/  FMUL.FTZ R29, R29, UR6 ;  /* 0x000000061d1d7c20 */ /* 0x000fe20008410000 */
[----:B------:R-:W-:Y:S01]  /*10310*/  ISETP.GT.AND P1, PT, R206, R2, PT ;  /* 0x00000002ce00720c */ /* 0x000fe20003f24270 */
[----:B------:R-:W-:Y:S01]  /*10320*/  FMUL.FTZ R35, R35, UR6 ;  /* 0x0000000623237c20 */ /* 0x000fe20008410000 */
[----:B------:R-:W-:Y:S03]  /*10330*/  ISETP.GE.AND P5, PT, R2, R202, PT ;  /* 0x000000ca0200720c */ /* 0x000fe60003fa6270 */
[----:B------:R-:W5:Y:S01]  /*10340*/  MUFU.TANH R76, R29 ;  /* 0x0000001d004c7308 */ /* 0x000f620000002400 */
[----:B------:R-:W-:Y:S01]  /*10350*/  FSEL R11, R150, -INF , !P6 ;  /* 0xff800000960b7808 */ /* 0x000fe20007000000 */
[----:B------:R-:W-:Y:S01]  /*10360*/  FMUL.FTZ R31, R31, UR6 ;  /* 0x000000061f1f7c20 */ /* 0x000fe20008410000 */
[----:B------:R-:W-:Y:S01]  /*10370*/  FSEL R6, R153, -INF , !P0 ;  /* 0xff80000099067808 */ /* 0x000fe20004000000 */
[----:B------:R-:W-:Y:S01]  /*10380*/  FMUL.FTZ R49, R49, UR6 ;  /* 0x0000000631317c20 */ /* 0x000fe20008410000 */
[----:B------:R-:W-:Y:S01]  /*10390*/  FSEL R5, R151, -INF , !P1 ;  /* 0xff80000097057808 */ /* 0x000fe20004800000 */
[----:B------:R-:W-:Y:S01]  /*103a0*/  FMUL.FTZ R50, R50, UR6 ;  /* 0x0000000632327c20 */ /* 0x000fe20008410000 */
[-C--:B------:R-:W-:Y:S03]  /*103b0*/  ISETP.GE.AND P0, PT, R2, R204.reuse, PT ;  /* 0x000000cc0200720c */ /* 0x080fe60003f06270 */
[----:B------:R-:W5:Y:S01]  /*103c0*/  MUFU.TANH R29, R31 ;  /* 0x0000001f001d7308 */ /* 0x000f620000002400 */
[----:B------:R-:W-:Y:S01]  /*103d0*/  ISETP.GE.AND P1, PT, R0, R204, PT ;  /* 0x000000cc0000720c */ /* 0x000fe20003f26270 */
[----:B------:R-:W-:Y:S01]  /*103e0*/  FMUL.FTZ R51, R51, UR6 ;  /* 0x0000000633337c20 */ /* 0x000fe20008410000 */
[----:B---3--:R-:W-:Y:S01]  /*103f0*/  FSEL R28, R8, -INF , !P5 ;  /* 0xff800000081c7808 */ /* 0x008fe20006800000 */
[----:B------:R-:W-:Y:S01]  /*10400*/  FMUL.FTZ R48, R48, UR6 ;  /* 0x0000000630307c20 */ /* 0x000fe20008410000 */
[----:B------:R-:W-:Y:S01]  /*10410*/  ISETP.GE.AND P6, PT, R2, R203, PT ;  /* 0x000000cb0200720c */ /* 0x000fe20003fc6270 */
[----:B------:R-:W-:Y:S01]  /*10420*/  VIADD R2, R0, 0x9 ;  /* 0x0000000900027836 */ /* 0x000fe20000000000 */
[----:B------:R-:W-:Y:S03]  /*10430*/  ISETP.GT.AND P5, PT, R205, R4, PT ;  /* 0x00000004cd00720c */ /* 0x000fe60003fa4270 */
[----:B------:R-:W-:Y:S01]  /*10440*/  MUFU.TANH R31, R33 ;  /* 0x00000021001f7308 */ /* 0x000fe20000002400 */
[----:B------:R-:W-:Y:S01]  /*10450*/  FSEL R27, R7, -INF , !P1 ;  /* 0xff800000071b7808 */ /* 0x000fe20004800000 */
[----:B------:R-:W-:Y:S01]  /*10460*/  FMUL.FTZ R42, R42, UR6 ;  /* 0x000000062a2a7c20 */ /* 0x000fe20008410000 */
[----:B------:R-:W-:Y:S01]  /*10470*/  FSEL R7, R160, -INF , !P5 ;  /* 0xff800000a0077808 */ /* 0x000fe20006800000 */
[----:B------:R-:W-:Y:S01]  /*10480*/  FMUL.FTZ R32, R32, UR6 ;  /* 0x0000000620207c20 */ /* 0x000fe20008410000 */
[-C--:B------:R-:W-:Y:S01]  /*10490*/  ISETP.GT.AND P1, PT, R205, R2.reuse, PT ;  /* 0x00000002cd00720c */ /* 0x080fe20003f24270 */
[----:B------:R-:W-:Y:S01]  /*104a0*/  FMUL.FTZ R41, R41, UR6 ;  /* 0x0000000629297c20 */ /* 0x000fe20008410000 */
[----:B------:R-:W-:Y:S03]  /*104b0*/  ISETP.GT.AND P5, PT, R206, R2, PT ;  /* 0x00000002ce00720c */ /* 0x000fe60003fa4270 */
[----:B------:R-:W3:Y:S01]  /*104c0*/  MUFU.TANH R34, R34 ;  /* 0x0000002200227308 */ /* 0x000ee20000002400 */
[----:B------:R-:W-:Y:S01]  /*104d0*/  ISETP.GE.AND P2, PT, R0, R201, PT ;  /* 0x000000c90000720c */ /* 0x000fe20003f46270 */
[----:B------:R-:W-:Y:S01]  /*104e0*/  FMUL.FTZ R45, R45, UR6 ;  /* 0x000000062d2d7c20 */ /* 0x000fe20008410000 */
[----:B----4-:R-:W-:Y:S01]  /*104f0*/  FSEL R26, R6, -INF , !P0 ;  /* 0xff800000061a7808 */ /* 0x010fe20004000000 */
[----:B------:R-:W-:Y:S01]  /*10500*/  FMUL.FTZ R44, R44, UR6 ;  /* 0x000000062c2c7c20 */ /* 0x000fe20008410000 */
[----:B------:R-:W-:Y:S01]  /*10510*/  ISETP.GT.AND P0, PT, R206, R4, PT ;  /* 0x00000004ce00720c */ /* 0x000fe20003f04270 */
[----:B------:R-:W-:Y:S01]  /*10520*/  FMUL.FTZ R46, R46, UR6 ;  /* 0x000000062e2e7c20 */ /* 0x000fe20008410000 */
[----:B------:R-:W-:Y:S03]  /*10530*/  FSEL R6, R149, -INF , !P1 ;  /* 0xff80000095067808 */ /* 0x000fe60004800000 */
[----:B------:R-:W4:Y:S01]  /*10540*/  MUFU.TANH R35, R35 ;  /* 0x0000002300237308 */ /* 0x000f220000002400 */
[----:B------:R-:W-:Y:S01]  /*10550*/  FSEL R8, R147, -INF , !P5 ;  /* 0xff80000093087808 */ /* 0x000fe20006800000 */
[----:B------:R-:W-:Y:S01]  /*10560*/  FMUL.FTZ R59, R59, UR6 ;  /* 0x000000063b3b7c20 */ /* 0x000fe20008410000 */
[----:B--2---:R-:W-:Y:S01]  /*10570*/  FSEL R20, R12, -INF , !P2 ;  /* 0xff8000000c147808 */ /* 0x004fe20005000000 */
[----:B------:R-:W-:Y:S01]  /*10580*/  FMUL.FTZ R58, R58, UR6 ;  /* 0x000000063a3a7c20 */ /* 0x000fe20008410000 */
[----:B------:R-:W-:Y:S01]  /*10590*/  ISETP.GE.AND P1, PT, R0, R203, PT ;  /* 0x000000cb0000720c */ /* 0x000fe20003f26270 */
[----:B------:R-:W-:Y:S01]  /*105a0*/  FMUL.FTZ R64, R64, UR6 ;  /* 0x0000000640407c20 */ /* 0x000fe20008410000 */
[----:B------:R-:W-:Y:S03]  /*105b0*/  ISETP.GT.AND P5, PT, R200, R2, PT ;  /* 0x00000002c800720c */ /* 0x000fe60003fa4270 */
[----:B------:R-:W2:Y:S01]  /*105c0*/  MUFU.TANH R32, R32 ;  /* 0x0000002000207308 */ /* 0x000ea20000002400 */
[-C--:B------:R-:W-:Y:S01]  /*105d0*/  ISETP.GT.AND P2, PT, R207, R4.reuse, PT ;  /* 0x00000004cf00720c */ /* 0x080fe20003f44270 */
[----:B------:R-:W-:Y:S01]  /*105e0*/  FMUL.FTZ R66, R66, UR6 ;  /* 0x0000000642427c20 */ /* 0x000fe20008410000 */
[----:B------:R-:W-:Y:S01]  /*105f0*/  FSEL R10, R148, -INF , !P0 ;  /* 0xff800000940a7808 */ /* 0x000fe20004000000 */
[----:B------:R-:W-:Y:S01]  /*10600*/  FMUL.FTZ R43, R43, UR6 ;  /* 0x000000062b2b7c20 */ /* 0x000fe20008410000 */
[----:B------:R-:W-:Y:S01]  /*10610*/  ISETP.GT.AND P0, PT, R200, R4, PT ;  /* 0x00000004c800720c */ /* 0x000fe20003f04270 */
[----:B------:R-:W-:Y:S01]  /*10620*/  FMUL.FTZ R40, R40, UR6 ;  /* 0x0000000628287c20 */ /* 0x000fe20008410000 */
[----:B------:R-:W-:Y:S03]  /*10630*/  FSEL R25, R9, -INF , !P1 ;  /* 0xff80000009197808 */ /* 0x000fe60004800000 */
[----:B------:R-:W2:Y:S01]  /*10640*/  MUFU.TANH R37, R37 ;  /* 0x0000002500257308 */ /* 0x000ea20000002400 */
[----:B------:R-:W-:Y:S01]  /*10650*/  FSEL R12, R145, -INF , !P5 ;  /* 0xff800000910c7808 */ /* 0x000fe20006800000 */
[----:B------:R-:W-:Y:S01]  /*10660*/  FMUL.FTZ R47, R47, UR6 ;  /* 0x000000062f2f7c20 */ /* 0x000fe20008410000 */
[----:B------:R-:W-:Y:S01]  /*10670*/  FSEL R21, R11, -INF , !P3 ;  /* 0xff8000000b157808 */ /* 0x000fe20005800000 */
[----:B------:R-:W-:Y:S01]  /*10680*/  FMUL.FTZ R56, R56, UR6 ;  /* 0x0000000638387c20 */ /* 0x000fe20008410000 */
[----:B------:R-:W-:Y:S01]  /*10690*/  ISETP.GT.AND P5, PT, R207, R2, PT ;  /* 0x00000002cf00720c */ /* 0x000fe20003fa4270 */
[----:B------:R-:W-:Y:S01]  /*106a0*/  FMUL.FTZ R57, R57, UR6 ;  /* 0x0000000639397c20 */ /* 0x000fe20008410000 */
[----:B-1----:R-:W-:Y:S03]  /*106b0*/  FSEL R9, R17, -INF , !P2 ;  /* 0xff80000011097808 */ /* 0x002fe60005000000 */
[----:B------:R-:W1:Y:S01]  /*106c0*/  MUFU.TANH R39, R39 ;  /* 0x0000002700277308 */ /* 0x000e620000002400 */
[-C--:B------:R-:W-:Y:S01]  /*106d0*/  ISETP.GE.AND P3, PT, R4, R201.reuse, PT ;  /* 0x000000c90400720c */ /* 0x080fe20003f66270 */
[----:B------:R-:W-:Y:S01]  /*106e0*/  FMUL.FTZ R61, R61, UR6 ;  /* 0x000000063d3d7c20 */ /* 0x000fe20008410000 */
[----:B------:R-:W-:Y:S01]  /*106f0*/  ISETP.GE.AND P2, PT, R2, R201, PT ;  /* 0x000000c90200720c */ /* 0x000fe20003f46270 */
[----:B------:R-:W-:Y:S01]  /*10700*/  FMUL.FTZ R60, R60, UR6 ;  /* 0x000000063c3c7c20 */ /* 0x000fe20008410000 */
[----:B------:R-:W-:Y:S01]  /*10710*/  FSEL R79, R5, -INF , !P6 ;  /* 0xff800000054f7808 */ /* 0x000fe20007000000 */
[----:B------:R-:W-:Y:S01]  /*10720*/  FMUL.FTZ R62, R62, UR6 ;  /* 0x000000063e3e7c20 */ /* 0x000fe20008410000 */
[----:B------:R-:W-:Y:S03]  /*10730*/  FSEL R13, R146, -INF , !P0 ;  /* 0xff800000920d7808 */ /* 0x000fe60004000000 */
[----:B------:R-:W1:Y:S01]  /*10740*/  MUFU.TANH R41, R41 ;  /* 0x0000002900297308 */ /* 0x000e620000002400 */
[CC--:B------:R-:W-:Y:S01]  /*10750*/  ISETP.GE.AND P1, PT, R4.reuse, R203.reuse, PT ;  /* 0x000000cb0400720c */ /* 0x0c0fe20003f26270 */
[----:B------:R-:W-:Y:S01]  /*10760*/  FMUL.FTZ R63, R63, UR6 ;  /* 0x000000063f3f7c20 */ /* 0x000fe20008410000 */
[C---:B------:R-:W-:Y:S01]  /*10770*/  ISETP.GE.AND P6, PT, R4.reuse, R202, PT ;  /* 0x000000ca0400720c */ /* 0x040fe20003fc6270 */
[----:B------:R-:W-:Y:S01]  /*10780*/  FMUL.FTZ R65, R65, UR6 ;  /* 0x0000000641417c20 */ /* 0x000fe20008410000 */
[----:B------:R-:W-:Y:S01]  /*10790*/  ISETP.GE.AND P0, PT, R4, R204, PT ;  /* 0x000000cc0400720c */ /* 0x000fe20003f06270 */
[----:B------:R-:W-:Y:S01]  /*107a0*/  VIADD R4, R0, 0x10 ;  /* 0x0000001000047836 */ /* 0x000fe20000000000 */
[----:B------:R-:W-:Y:S03]  /*107b0*/  FSEL R11, R16, -INF , !P5 ;  /* 0xff800000100b7808 */ /* 0x000fe60006800000 */
[----:B------:R-:W-:Y:S01]  /*107c0*/  MUFU.TANH R36, R36 ;  /* 0x0000002400247308 */ /* 0x000fe20000002400 */
[----:B------:R-:W-:Y:S01]  /*107d0*/  FSEL R16, R7, -INF , !P3 ;  /* 0xff80000007107808 */ /* 0x000fe20005800000 */
[----:B------:R-:W-:Y:S01]  /*107e0*/  FMUL.FTZ R67, R67, UR6 ;  /* 0x0000000643437c20 */ /* 0x000fe20008410000 */
[----:B------:R-:W-:Y:S02]  /*107f0*/  FSEL R17, R6, -INF , !P2 ;  /* 0xff80000006117808 */ /* 0x000fe40005000000 */
[C---:B------:R-:W-:Y:S02]  /*10800*/  ISETP.GE.AND P3, PT, R2.reuse, R202, PT ;  /* 0x000000ca0200720c */ /* 0x040fe40003f66270 */
[C---:B------:R-:W-:Y:S03]  /*10810*/  ISETP.GE.AND P2, PT, R2.reuse, R204, PT ;  /* 0x000000cc0200720c */ /* 0x040fe60003f46270 */
[----:B------:R-:W-:Y:S01]  /*10820*/  MUFU.TANH R43, R43 ;  /* 0x0000002b002b7308 */ /* 0x000fe20000002400 */
[----:B------:R-:W-:Y:S01]  /*10830*/  ISETP.GE.AND P5, PT, R2, R203, PT ;  /* 0x000000cb0200720c */ /* 0x000fe20003fa6270 */
[----:B------:R-:W-:Y:S01]  /*10840*/  VIADD R2, R0, 0x11 ;  /* 0x0000001100027836 */ /* 0x000fe20000000000 */
[----:B------:R-:W-:Y:S02]  /*10850*/  FSEL R18, R10, -INF , !P1 ;  /* 0xff8000000a127808 */ /* 0x000fe40004800000 */
[----:B------:R-:W-:Y:S02]  /*10860*/  ISETP.GT.AND P1, PT, R200, R4, PT ;  /* 0x00000004c800720c */ /* 0x000fe40003f24270 */
[----:B------:R-:W-:Y:S03]  /*10870*/  FSEL R19, R8, -INF , !P5 ;  /* 0xff80000008137808 */ /* 0x000fe60006800000 */
[----:B------:R-:W-:Y:S01]  /*10880*/  MUFU.TANH R38, R38 ;  /* 0x0000002600267308 */ /* 0x000fe20000002400 */
[----:B------:R-:W-:Y:S02]  /*10890*/  ISETP.GT.AND P5, PT, R200, R2, PT ;  /* 0x00000002c800720c */ /* 0x000fe40003fa4270 */
        /* <DEDUP_REMOVED lines=9> */
[----:B------:R-:W-:Y:S02]  /*10930*/  FSEL R22, R11, -INF , !P2 ;  /* 0xff8000000b167808 */ /* 0x000fe40005000000 */
[----:B------:R-:W-:Y:S02]  /*10940*/  FSEL R23, R12, -INF , !P3 ;  /* 0xff8000000c177808 */ /* 0x000fe40005800000 */
[----:B------:R-:W-:Y:S02]  /*10950*/  FSEL R24, R13, -INF , !P6 ;  /* 0xff8000000d187808 */ /* 0x000fe40007000000 */
[----:B------:R-:W-:Y:S03]  /*10960*/  FSEL R144, R9, -INF , !P0 ;  /* 0xff80000009907808 */ /* 0x000fe60004000000 */
[----:B------:R-:W-:Y:S01]  /*10970*/  MUFU.TANH R47, R47 ;  /* 0x0000002f002f7308 */ /* 0x000fe20000002400 */
[----:B------:R-:W-:Y:S02]  /*10980*/  FSEL R11, R71, -INF , !P1 ;  /* 0xff800000470b7808 */ /* 0x000fe40004800000 */
[----:B------:R-:W-:Y:S02]  /*10990*/  ISETP.GT.AND P5, PT, R205, R2, PT ;  /* 0x00000002cd00720c */ /* 0x000fe40003fa4270 */
[----:B------:R-:W-:Y:S02]  /*109a0*/  ISETP.GT.AND P6, PT, R206, R4, PT ;  /* 0x00000004ce00720c */ /* 0x000fe40003fc4270 */
[C---:B------:R-:W-:Y:S03]  /*109b0*/  ISETP.GE.AND P3, PT, R4.reuse, R202, PT ;  /* 0x000000ca0400720c */ /* 0x040fe60003f66270 */
[----:B------:R-:W-:Y:S01]  /*109c0*/  MUFU.TANH R49, R49 ;  /* 0x0000003100317308 */ /* 0x000fe20000002400 */
[C---:B------:R-:W-:Y:S02]  /*109d0*/  ISETP.GE.AND P0, PT, R4.reuse, R204, PT ;  /* 0x000000cc0400720c */ /* 0x040fe40003f06270 */
[C---:B------:R-:W-:Y:S02]  /*109e0*/  ISETP.GE.AND P2, PT, R4.reuse, R201, PT ;  /* 0x000000c90400720c */ /* 0x040fe40003f46270 */
[----:B------:R-:W-:Y:S01]  /*109f0*/  ISETP.GE.AND P1, PT, R4, R203, PT ;  /* 0x000000cb0400720c */ /* 0x000fe20003f26270 */
[----:B------:R-:W-:Y:S01]  /*10a00*/  VIADD R4, R0, 0x18 ;  /* 0x0000001800047836 */ /* 0x000fe20000000000 */
[----:B------:R-:W-:Y:S03]  /*10a10*/  FSEL R10, R70, -INF , !P5 ;  /* 0xff800000460a7808 */ /* 0x000fe60006800000 */
[----:B------:R-:W-:Y:S01]  /*10a20*/  MUFU.TANH R50, R50 ;  /* 0x0000003200327308 */ /* 0x000fe20000002400 */
[----:B------:R-:W-:Y:S02]  /*10a30*/  ISETP.GT.AND P5, PT, R206, R2, PT ;  /* 0x00000002ce00720c */ /* 0x000fe40003fa4270 */
[----:B------:R-:W-:Y:S02]  /*10a40*/  FSEL R154, R7, -INF , !P0 ;  /* 0xff800000079a7808 */ /* 0x000fe40004000000 */
[----:B------:R-:W-:Y:S02]  /*10a50*/  ISETP.GT.AND P0, PT, R205, R4, PT ;  /* 0x00000004cd00720c */ /* 0x000fe40003f04270 */
[----:B------:R-:W-:Y:S03]  /*10a60*/  FSEL R150, R6, -INF , !P3 ;  /* 0xff80000006967808 */ /* 0x000fe60005800000 */
[----:B------:R-:W-:Y:S01]  /*10a70*/  MUFU.TANH R44, R44 ;  /* 0x0000002c002c7308 */ /* 0x000fe20000002400 */
[C---:B------:R-:W-:Y:S02]  /*10a80*/  ISETP.GE.AND P3, PT, R2.reuse, R201, PT ;  /* 0x000000c90200720c */ /* 0x040fe40003f66270 */
[----:B------:R-:W-:Y:S04]  /*10a90*/  FMNMX3.FTZ R73, R3, R20, R21, !PT ;  /* 0x0000001403497276 */ /* 0x000fe80007810015 */
[----:B------:R-:W-:Y:S03]  /*10aa0*/  FMNMX3.FTZ R73, R73, R16, R17, !PT ;  /* 0x0000001049497276 */ /* 0x000fe60007810011 */
        /* <DEDUP_REMOVED lines=15> */
[----:B-----5:R-:W-:Y:S02]  /*10ba0*/  FSEL R15, R15, -INF , !P6 ;  /* 0xff8000000f0f7808 */ /* 0x020fe40007000000 */
[----:B------:R-:W-:Y:S02]  /*10bb0*/  ISETP.GE.AND P6, PT, R2, R202, PT ;  /* 0x000000ca0200720c */ /* 0x000fe40003fc6270 */
[----:B------:R-:W-:Y:S02]  /*10bc0*/  FSEL R9, R14, -INF , !P5 ;  /* 0xff8000000e097808 */ /* 0x000fe40006800000 */
[----:B------:R-:W-:Y:S02]  /*10bd0*/  FSEL R151, R5, -INF , !P6 ;  /* 0xff80000005977808 */ /* 0x000fe40007000000 */
[----:B------:R-:W-:Y:S02]  /*10be0*/  FSEL R6, R77, -INF , !P0 ;  /* 0xff8000004d067808 */ /* 0x000fe40004000000 */
[C---:B------:R-:W-:Y:S02]  /*10bf0*/  ISETP.GE.AND P6, PT, R2.reuse, R203, PT ;  /* 0x000000cb0200720c */ /* 0x040fe40003fc6270 */
[----:B------:R-:W-:Y:S01]  /*10c00*/  ISETP.GE.AND P5, PT, R2, R204, PT ;  /* 0x000000cc0200720c */ /* 0x000fe20003fa6270 */
[----:B------:R-:W-:Y:S01]  /*10c10*/  VIADD R2, R0, 0x19 ;  /* 0x0000001900027836 */ /* 0x000fe20000000000 */
[----:B------:R-:W-:Y:S02]  /*10c20*/  ISETP.GT.AND P0, PT, R206, R4, PT ;  /* 0x00000004ce00720c */ /* 0x000fe40003f04270 */
[----:B------:R-:W-:Y:S02]  /*10c30*/  FSEL R155, R8, -INF , !P5 ;  /* 0xff800000089b7808 */ /* 0x000fe40006800000 */
[----:B------:R-:W-:Y:S02]  /*10c40*/  FSEL R8, R30, -INF , !P0 ;  /* 0xff8000001e087808 */ /* 0x000fe40004000000 */
[----:B------:R5:W1:Y:S01]  /*10c50*/  MUFU.TANH R30, R42 ;  /* 0x0000002a001e7308 */ /* 0x000a620000002400 */
[-C--:B------:R-:W-:Y:S02]  /*10c60*/  ISETP.GT.AND P5, PT, R205, R2.reuse, PT ;  /* 0x00000002cd00720c */ /* 0x080fe40003fa4270 */
[----:B------:R-:W-:Y:S02]  /*10c70*/  FSEL R14, R11, -INF , !P2 ;  /* 0xff8000000b0e7808 */ /* 0x000fe40005000000 */
[----:B------:R-:W-:Y:S02]  /*10c80*/  FSEL R5, R76, -INF , !P5 ;  /* 0xff8000004c057808 */ /* 0x000fe40006800000 */
[----:B------:R-:W-:Y:S02]  /*10c90*/  ISETP.GT.AND P5, PT, R206, R2, PT ;  /* 0x00000002ce00720c */ /* 0x000fe40003fa4270 */
[----:B------:R-:W-:Y:S02]  /*10ca0*/  ISETP.GT.AND P2, PT, R207, R4, PT ;  /* 0x00000004cf00720c */ /* 0x000fe40003f44270 */
[----:B------:R-:W-:Y:S02]  /*10cb0*/  FSEL R7, R29, -INF , !P5 ;  /* 0xff8000001d077808 */ /* 0x000fe40006800000 */
[-C--:B------:R-:W-:Y:S02]  /*10cc0*/  ISETP.GT.AND P5, PT, R200, R2.reuse, PT ;  /* 0x00000002c800720c */ /* 0x080fe40003fa4270 */
[----:B---3--:R-:W-:Y:S02]  /*10cd0*/  FSEL R13, R34, -INF , !P2 ;  /* 0xff800000220d7808 */ /* 0x008fe40005000000 */
[----:B------:R-:W-:Y:S02]  /*10ce0*/  FSEL R29, R10, -INF , !P3 ;  /* 0xff8000000a1d7808 */ /* 0x000fe40005800000 */
[----:B------:R-:W-:Y:S02]  /*10cf0*/  FSEL R11, R31, -INF , !P5 ;  /* 0xff8000001f0b7808 */ /* 0x000fe40006800000 */
[-C--:B------:R-:W-:Y:S02]  /*10d00*/  ISETP.GE.AND P3, PT, R4, R201.reuse, PT ;  /* 0x000000c90400720c */ /* 0x080fe40003f66270 */
[----:B------:R-:W-:Y:S02]  /*10d10*/  ISETP.GT.AND P5, PT, R207, R2, PT ;  /* 0x00000002cf00720c */ /* 0x000fe40003fa4270 */
[----:B------:R-:W-:Y:S02]  /*10d20*/  ISETP.GE.AND P2, PT, R2, R201, PT ;  /* 0x000000c90200720c */ /* 0x000fe40003f46270 */
[----:B-----5:R-:W-:Y:S02]  /*10d30*/  FSEL R42, R15, -INF , !P1 ;  /* 0xff8000000f2a7808 */ /* 0x020fe40004800000 */
[----:B----4-:R-:W-:Y:S02]  /*10d40*/  FSEL R10, R35, -INF , !P5 ;  /* 0xff800000230a7808 */ /* 0x010fe40006800000 */
[----:B------:R-:W-:Y:S02]  /*10d50*/  FSEL R15, R6, -INF , !P3 ;  /* 0xff800000060f7808 */ /* 0x000fe40005800000 */
[----:B------:R-:W-:Y:S02]  /*10d60*/  FSEL R31, R5, -INF , !P2 ;  /* 0xff800000051f7808 */ /* 0x000fe40005000000 */
[CC--:B------:R-:W-:Y:S02]  /*10d70*/  ISETP.GE.AND P5, PT, R2.reuse, R203.reuse, PT ;  /* 0x000000cb0200720c */ /* 0x0c0fe40003fa6270 */
[C---:B------:R-:W-:Y:S02]  /*10d80*/  ISETP.GE.AND P3, PT, R2.reuse, R202, PT ;  /* 0x000000ca0200720c */ /* 0x040fe40003f66270 */
[----:B------:R-:W-:Y:S01]  /*10d90*/  ISETP.GE.AND P2, PT, R2, R204, PT ;  /* 0x000000cc0200720c */ /* 0x000fe20003f46270 */
[----:B------:R-:W-:Y:S01]  /*10da0*/  VIADD R2, R0, 0x21 ;  /* 0x0000002100027836 */ /* 0x000fe20000000000 */
[----:B------:R-:W-:Y:S02]  /*10db0*/  FSEL R160, R7, -INF , !P5 ;  /* 0xff80000007a07808 */ /* 0x000fe40006800000 */
[C---:B------:R-:W-:Y:S02]  /*10dc0*/  ISETP.GT.AND P0, PT, R200.reuse, R4, PT ;  /* 0x00000004c800720c */ /* 0x040fe40003f04270 */
[----:B------:R-:W-:Y:S02]  /*10dd0*/  ISETP.GT.AND P5, PT, R200, R2, PT ;  /* 0x00000002c800720c */ /* 0x000fe40003fa4270 */
[----:B------:R-:W-:Y:S02]  /*10de0*/  FSEL R33, R9, -INF , !P6 ;  /* 0xff80000009217808 */ /* 0x000fe40007000000 */
[----:B--2---:R-:W-:Y:S02]  /*10df0*/  FSEL R12, R32, -INF , !P0 ;  /* 0xff800000200c7808 */ /* 0x004fe40004000000 */
[----:B------:R-:W-:Y:S02]  /*10e00*/  FSEL R5, R37, -INF , !P5 ;  /* 0xff80000025057808 */ /* 0x000fe40006800000 */
[C---:B------:R-:W-:Y:S02]  /*10e10*/  ISETP.GE.AND P1, PT, R4.reuse, R203, PT ;  /* 0x000000cb0400720c */ /* 0x040fe40003f26270 */
[C---:B------:R-:W-:Y:S02]  /*10e20*/  ISETP.GE.AND P6, PT, R4.reuse, R202, PT ;  /* 0x000000ca0400720c */ /* 0x040fe40003fc6270 */
[----:B------:R-:W-:Y:S01]  /*10e30*/  ISETP.GE.AND P0, PT, R4, R204, PT ;  /* 0x000000cc0400720c */ /* 0x000fe20003f06270 */
[----:B------:R-:W-:Y:S01]  /*10e40*/  VIADD R4, R0, 0x20 ;  /* 0x0000002000047836 */ /* 0x000fe20000000000 */
[-C--:B------:R-:W-:Y:S02]  /*10e50*/  ISETP.GT.AND P5, PT, R207, R2.reuse, PT ;  /* 0x00000002cf00720c */ /* 0x080fe40003fa4270 */
[----:B------:R-:W-:Y:S02]  /*10e60*/  FSEL R32, R8, -INF , !P1 ;  /* 0xff80000008207808 */ /* 0x000fe40004800000 */
[----:B-1----:R-:W-:Y:S02]  /*10e70*/  FSEL R8, R39, -INF , !P5 ;  /* 0xff80000027087808 */ /* 0x002fe40006800000 */
[----:B------:R-:W-:Y:S02]  /*10e80*/  FSEL R152, R12, -INF , !P6 ;  /* 0xff8000000c987808 */ /* 0x000fe40007000000 */
[----:B------:R-:W-:Y:S02]  /*10e90*/  ISETP.GT.AND P5, PT, R205, R2, PT ;  /* 0x00000002cd00720c */ /* 0x000fe40003fa4270 */
[-C--:B------:R-:W-:Y:S02]  /*10ea0*/  ISETP.GT.AND P6, PT, R206, R4.reuse, PT ;  /* 0x00000004ce00720c */ /* 0x080fe40003fc4270 */
[----:B------:R-:W-:Y:S02]  /*10eb0*/  ISETP.GT.AND P1, PT, R200, R4, PT ;  /* 0x00000004c800720c */ /* 0x000fe40003f24270 */
[----:B------:R-:W-:Y:S02]  /*10ec0*/  FSEL R12, R41, -INF , !P5 ;  /* 0xff800000290c7808 */ /* 0x000fe40006800000 */
[----:B------:R-:W-:Y:S02]  /*10ed0*/  FSEL R153, R11, -INF , !P3 ;  /* 0xff8000000b997808 */ /* 0x000fe40005800000 */
[----:B------:R-:W-:Y:S02]  /*10ee0*/  FSEL R30, R30, -INF , !P6 ;  /* 0xff8000001e1e7808 */ /* 0x000fe40007000000 */
[----:B------:R-:W-:Y:S02]  /*10ef0*/  FSEL R6, R36, -INF , !P1 ;  /* 0xff80000024067808 */ /* 0x000fe40004800000 */
[----:B------:R-:W-:Y:S02]  /*10f00*/  ISETP.GE.AND P3, PT, R4, R202, PT ;  /* 0x000000ca0400720c */ /* 0x000fe40003f66270 */
[----:B------:R-:W-:Y:S02]  /*10f10*/  ISETP.GT.AND P5, PT, R206, R2, PT ;  /* 0x00000002ce00720c */ /* 0x000fe40003fa4270 */
[----:B------:R-:W-:Y:S02]  /*10f20*/  ISETP.GE.AND P6, PT, R2, R202, PT ;  /* 0x000000ca0200720c */ /* 0x000fe40003fc6270 */
[----:B------:R-:W-:Y:S02]  /*10f30*/  FSEL R7, R43, -INF , !P5 ;  /* 0xff8000002b077808 */ /* 0x000fe40006800000 */
[----:B------:R-:W-:Y:S02]  /*10f40*/  FSEL R180, R6, -INF , !P3 ;  /* 0xff80000006b47808 */ /* 0x000fe40005800000 */
[----:B------:R-:W-:Y:S02]  /*10f50*/  FSEL R181, R5, -INF , !P6 ;  /* 0xff80000005b57808 */ /* 0x000fe40007000000 */
[----:B------:R-:W-:Y:S02]  /*10f60*/  ISETP.GT.AND P1, PT, R207, R4, PT ;  /* 0x00000004cf00720c */ /* 0x000fe40003f24270 */
[C---:B------:R-:W-:Y:S02]  /*10f70*/  ISETP.GE.AND P3, PT, R2.reuse, R201, PT ;  /* 0x000000c90200720c */ /* 0x040fe40003f66270 */
[C---:B------:R-:W-:Y:S02]  /*10f80*/  ISETP.GE.AND P5, PT, R2.reuse, R204, PT ;  /* 0x000000cc0200720c */ /* 0x040fe40003fa6270 */
[----:B------:R-:W-:Y:S01]  /*10f90*/  ISETP.GE.AND P6, PT, R2, R203, PT ;  /* 0x000000cb0200720c */ /* 0x000fe20003fc6270 */
[----:B------:R-:W-:Y:S01]  /*10fa0*/  VIADD R2, R0, 0x29 ;  /* 0x0000002900027836 */ /* 0x000fe20000000000 */
[----:B------:R-:W-:Y:S02]  /*10fb0*/  FSEL R9, R38, -INF , !P1 ;  /* 0xff80000026097808 */ /* 0x000fe40004800000 */
[C---:B------:R-:W-:Y:S01]  /*10fc0*/  ISETP.GT.AND P1, PT, R205.reuse, R4, PT ;  /* 0x00000004cd00720c */ /* 0x040fe20003f24270 */
[----:B------:R-:W-:Y:S01]  /*10fd0*/  LDSM.16.MT88.4 R36, [R193+0x6000] ;  /* 0x00600000c124783b */ /* 0x000fe20000004200 */
[----:B------:R-:W-:Y:S02]  /*10fe0*/  FSEL R186, R8, -INF , !P5 ;  /* 0xff80000008ba7808 */ /* 0x000fe40006800000 */
[----:B------:R-:W-:Y:S02]  /*10ff0*/  ISETP.GT.AND P5, PT, R205, R2, PT ;  /* 0x00000002cd00720c */ /* 0x000fe40003fa4270 */
[----:B------:R-:W-:Y:S02]  /*11000*/  FSEL R161, R13, -INF , !P0 ;  /* 0xff8000000da17808 */ /* 0x000fe40004000000 */
[----:B------:R-:W-:Y:S02]  /*11010*/  FSEL R156, R10, -INF , !P2 ;  /* 0xff8000000a9c7808 */ /* 0x000fe40005000000 */
[----:B------:R-:W-:Y:S02]  /*11020*/  FSEL R13, R40, -INF , !P1 ;  /* 0xff800000280d7808 */ /* 0x000fe40004800000 */
[----:B------:R-:W-:Y:S02]  /*11030*/  FSEL R10, R45, -INF , !P5 ;  /* 0xff8000002d0a7808 */ /* 0x000fe40006800000 */
[C---:B------:R-:W-:Y:S02]  /*11040*/  ISETP.GE.AND P0, PT, R4.reuse, R204, PT ;  /* 0x000000cc0400720c */ /* 0x040fe40003f06270 */
[C---:B------:R-:W-:Y:S02]  /*11050*/  ISETP.GE.AND P2, PT, R4.reuse, R201, PT ;  /* 0x000000c90400720c */ /* 0x040fe40003f46270 */
[----:B------:R-:W-:Y:S01]  /*11060*/  ISETP.GE.AND P1, PT, R4, R203, PT ;  /* 0x000000cb0400720c */ /* 0x000fe20003f26270 */
[----:B------:R-:W-:Y:S01]  /*11070*/  VIADD R4, R0, 0x28 ;  /* 0x0000002800047836 */ /* 0x000fe20000000000 */
        /* <DEDUP_REMOVED lines=8> */
[----:B------:R1:W2:Y:S01]  /*11100*/  MUFU.TANH R12, R55 ;  /* 0x00000037000c7308 */ /* 0x0002a20000002400 */
[----:B------:R-:W-:Y:S02]  /*11110*/  FSEL R6, R49, -INF , !P5 ;  /* 0xff80000031067808 */ /* 0x000fe40006800000 */
[----:B------:R-:W-:Y:S02]  /*11120*/  FSEL R13, R50, -INF , !P2 ;  /* 0xff800000320d7808 */ /* 0x000fe40005000000 */
[----:B------:R-:W-:Y:S02]  /*11130*/  FSEL R11, R44, -INF , !P0 ;  /* 0xff8000002c0b7808 */ /* 0x000fe40004000000 */
[-C--:B------:R-:W-:Y:S02]  /*11140*/  ISETP.GE.AND P3, PT, R4, R201.reuse, PT ;  /* 0x000000c90400720c */ /* 0x080fe40003f66270 */
[----:B------:R-:W-:Y:S02]  /*11150*/  ISETP.GT.AND P5, PT, R207, R2, PT ;  /* 0x00000002cf00720c */ /* 0x000fe40003fa4270 */
[----:B------:R-:W-:Y:S02]  /*11160*/  ISETP.GE.AND P2, PT, R2, R201, PT ;  /* 0x000000c90200720c */ /* 0x000fe40003f46270 */
[----:B------:R-:W-:Y:S02]  /*11170*/  ISETP.GT.AND P0, PT, R206, R4, PT ;  /* 0x00000004ce00720c */ /* 0x000fe40003f04270 */
[----:B------:R-:W-:Y:S02]  /*11180*/  FSEL R5, R51, -INF , !P5 ;  /* 0xff80000033057808 */ /* 0x000fe40006800000 */
[----:B------:R-:W-:Y:S02]  /*11190*/  FSEL R158, R11, -INF , !P3 ;  /* 0xff8000000b9e7808 */ /* 0x000fe40005800000 */
[----:B------:R-:W-:Y:S02]  /*111a0*/  FSEL R162, R10, -INF , !P2 ;  /* 0xff8000000aa27808 */ /* 0x000fe40005000000 */
[-C--:B------:R-:W-:Y:S02]  /*111b0*/  ISETP.GE.AND P5, PT, R2, R203.reuse, PT ;  /* 0x000000cb0200720c */ /* 0x080fe40003fa6270 */
[----:B------:R-:W-:Y:S02]  /*111c0*/  FSEL R236, R30, -INF , !P1 ;  /* 0xff8000001eec7808 */ /* 0x000fe40004800000 */
[----:B------:R-:W-:Y:S01]  /*111d0*/  MUFU.TANH R30, R58 ;  /* 0x0000003a001e7308 */ /* 0x000fe20000002400 */
[C---:B------:R-:W-:Y:S02]  /*111e0*/  ISETP.GE.AND P3, PT, R2.reuse, R202, PT ;  /* 0x000000ca0200720c */ /* 0x040fe40003f66270 */
[----:B------:R-:W-:Y:S01]  /*111f0*/  ISETP.GE.AND P2, PT, R2, R204, PT ;  /* 0x000000cc0200720c */ /* 0x000fe20003f46270 */
[----:B------:R-:W-:Y:S01]  /*11200*/  VIADD R2, R0, 0x30 ;  /* 0x0000003000027836 */ /* 0x000fe20000000000 */
[----:B------:R-:W-:Y:S02]  /*11210*/  FSEL R9, R46, -INF , !P0 ;  /* 0xff8000002e097808 */ /* 0x000fe40004000000 */
[----:B------:R-:W-:Y:S02]  /*11220*/  ISETP.GE.AND P1, PT, R4, R203, PT ;  /* 0x000000cb0400720c */ /* 0x000fe40003f26270 */
[C---:B------:R-:W-:Y:S02]  /*11230*/  ISETP.GT.AND P0, PT, R200.reuse, R4, PT ;  /* 0x00000004c800720c */ /* 0x040fe40003f04270 */
[----:B------:R-:W-:Y:S02]  /*11240*/  FSEL R168, R9, -INF , !P1 ;  /* 0xff80000009a87808 */ /* 0x000fe40004800000 */
[-C--:B------:R-:W-:Y:S02]  /*11250*/  ISETP.GT.AND P1, PT, R200, R2.reuse, PT ;  /* 0x00000002c800720c */ /* 0x080fe40003f24270 */
[----:B------:R-:W-:Y:S02]  /*11260*/  FSEL R211, R8, -INF , !P5 ;  /* 0xff80000008d37808 */ /* 0x000fe40006800000 */
[----:B------:R-:W3:Y:S01]  /*11270*/  MUFU.TANH R8, R59 ;  /* 0x0000003b00087308 */ /* 0x000ee20000002400 */
[----:B------:R-:W-:Y:S02]  /*11280*/  FSEL R10, R52, -INF , !P1 ;  /* 0xff800000340a7808 */ /* 0x000fe40004800000 */
[----:B------:R-:W-:Y:S02]  /*11290*/  ISETP.GT.AND P1, PT, R207, R2, PT ;  /* 0x00000002cf00720c */ /* 0x000fe40003f24270 */
        /* <DEDUP_REMOVED lines=9> */
[-C--:B------:R-:W-:Y:S02]  /*11330*/  ISETP.GT.AND P5, PT, R200, R4.reuse, PT ;  /* 0x00000004c800720c */ /* 0x080fe40003fa4270 */
[-C--:B------:R-:W-:Y:S02]  /*11340*/  ISETP.GT.AND P1, PT, R205, R4.reuse, PT ;  /* 0x00000004cd00720c */ /* 0x080fe40003f24270 */
[----:B------:R-:W-:Y:S02]  /*11350*/  FSEL R176, R6, -INF , !P3 ;  /* 0xff80000006b07808 */ /* 0x000fe40005800000 */
[----:B------:R-:W-:Y:S02]  /*11360*/  FSEL R9, R53, -INF , !P5 ;  /* 0xff80000035097808 */ /* 0x000fe40006800000 */
[----:B------:R-:W-:Y:S01]  /*11370*/  FSEL R174, R7, -INF , !P6 ;  /* 0xff80000007ae7808 */ /* 0x000fe20007000000 */
[----:B------:R-:W-:Y:S01]  /*11380*/  VIADD R7, R0, 0x39 ;  /* 0x0000003900077836 */ /* 0x000fe20000000000 */
[----:B------:R-:W-:Y:S01]  /*11390*/  FSEL R6, R57, -INF , !P1 ;  /* 0xff80000039067808 */ /* 0x000fe20004800000 */
[----:B-1----:R-:W-:Y:S01]  /*113a0*/  LDSM.16.MT88.4 R52, [R189+0x6000] ;  /* 0x00600000bd34783b */ /* 0x002fe20000004200 */
[-C--:B------:R-:W-:Y:S02]  /*113b0*/  ISETP.GT.AND P5, PT, R207, R4.reuse, PT ;  /* 0x00000004cf00720c */ /* 0x080fe40003fa4270 */
[----:B------:R-:W-:Y:S02]  /*113c0*/  ISETP.GT.AND P1, PT, R206, R4, PT ;  /* 0x00000004ce00720c */ /* 0x000fe40003f24270 */
[----:B--2---:R-:W-:Y:S02]  /*113d0*/  FSEL R12, R12, -INF , !P5 ;  /* 0xff8000000c0c7808 */ /* 0x004fe40006800000 */
[----:B------:R-:W-:Y:S02]  /*113e0*/  ISETP.GE.AND P6, PT, R2, R201, PT ;  /* 0x000000c90200720c */ /* 0x000fe40003fc6270 */
[----:B------:R-:W-:Y:S02]  /*113f0*/  FSEL R179, R5, -INF , !P2 ;  /* 0xff80000005b37808 */ /* 0x000fe40005000000 */
[----:B---3--:R-:W-:Y:S02]  /*11400*/  FSEL R8, R8, -INF , !P1 ;  /* 0xff80000008087808 */ /* 0x008fe40004800000 */
[----:B------:R-:W-:Y:S02]  /*11410*/  ISETP.GT.AND P5, PT, R206, R2, PT ;  /* 0x00000002ce00720c */ /* 0x000fe40003fa4270 */
[C---:B------:R-:W-:Y:S02]  /*11420*/  ISETP.GE.AND P3, PT, R2.reuse, R202, PT ;  /* 0x000000ca0200720c */ /* 0x040fe40003f66270 */
[C---:B------:R-:W-:Y:S02]  /*11430*/  ISETP.GE.AND P0, PT, R2.reuse, R203, PT ;  /* 0x000000cb0200720c */ /* 0x040fe40003f06270 */
[----:B------:R-:W-:Y:S01]  /*11440*/  ISETP.GE.AND P2, PT, R2, R204, PT ;  /* 0x000000cc0200720c */ /* 0x000fe20003f46270 */
[----:B------:R-:W-:Y:S01]  /*11450*/  VIADD R2, R0, 0x38 ;  /* 0x0000003800027836 */ /* 0x000fe20000000000 */
[----:B------:R-:W-:Y:S02]  /*11460*/  ISETP.GT.AND P1, PT, R205, R7, PT ;  /* 0x00000007cd00720c */ /* 0x000fe40003f24270 */
[----:B------:R-:W-:Y:S02]  /*11470*/  FMNMX3.FTZ R73, R73, R14, R29, !PT ;  /* 0x0000000e49497276 */ /* 0x000fe4000781001d */
[----:B------:R-:W-:Y:S02]  /*11480*/  FSEL R241, R13, -INF , !P6 ;  /* 0xff8000000df17808 */ /* 0x000fe40007000000 */
[----:B------:R-:W-:Y:S02]  /*11490*/  FSEL R0, R61, -INF , !P1 ;  /* 0xff8000003d007808 */ /* 0x000fe40004800000 */
[----:B------:R-:W-:Y:S02]  /*114a0*/  ISETP.GE.AND P6, PT, R7, R201, PT ;  /* 0x000000c90700720c */ /* 0x000fe40003fc6270 */
[----:B------:R-:W-:Y:S02]  /*114b0*/  FSEL R30, R30, -INF , !P5 ;  /* 0xff8000001e1e7808 */ /* 0x000fe40006800000 */
[----:B------:R-:W-:Y:S02]  /*114c0*/  ISETP.GT.AND P5, PT, R205, R2, PT ;  /* 0x00000002cd00720c */ /* 0x000fe40003fa4270 */
[----:B------:R-:W-:Y:S02]  /*114d0*/  FMNMX3.FTZ R73, R73, R15, R31, !PT ;  /* 0x0000000f49497276 */ /* 0x000fe4000781001f */
[----:B------:R-:W-:Y:S02]  /*114e0*/  FSEL R213, R0, -INF , !P6 ;  /* 0xff80000000d57808 */ /* 0x000fe40007000000 */
[----:B------:R-:W-:Y:S02]  /*114f0*/  FMNMX3.FTZ R0, R75, R25, R79, !PT ;  /* 0x000000194b007276 */ /* 0x000fe4000781004f */
[----:B------:R-:W-:Y:S02]  /*11500*/  FSEL R5, R60, -INF , !P5 ;  /* 0xff8000003c057808 */ /* 0x000fe40006800000 */
[----:B------:R-:W-:Y:S02]  /*11510*/  ISETP.GE.AND P5, PT, R4, R201, PT ;  /* 0x000000c90400720c */ /* 0x000fe40003fa6270 */
[----:B------:R-:W-:Y:S02]  /*11520*/  FMNMX3.FTZ R73, R73, R157, R159, !PT ;  /* 0x0000009d49497276 */ /* 0x000fe4000781009f */
[----:B------:R-:W-:Y:S02]  /*11530*/  FMNMX3.FTZ R0, R0, R18, R19, !PT ;  /* 0x0000001200007276 */ /* 0x000fe40007810013 */
[----:B------:R-:W-:Y:S02]  /*11540*/  ISETP.GE.AND P1, PT, R2, R201, PT ;  /* 0x000000c90200720c */ /* 0x000fe40003f26270 */
[----:B------:R-:W-:Y:S02]  /*11550*/  FSEL R184, R6, -INF , !P5 ;  /* 0xff80000006b87808 */ /* 0x000fe40006800000 */
[----:B------:R-:W-:Y:S02]  /*11560*/  FMNMX3.FTZ R73, R73, R158, R162, !PT ;  /* 0x0000009e49497276 */ /* 0x000fe400078100a2 */
[----:B------:R-:W-:Y:S02]  /*11570*/  ISETP.GE.AND P5, PT, R4, R202, PT ;  /* 0x000000ca0400720c */ /* 0x000fe40003fa6270 */
[----:B------:R-:W-:Y:S02]  /*11580*/  FMNMX3.FTZ R0, R0, R42, R33, !PT ;  /* 0x0000002a00007276 */ /* 0x000fe40007810021 */
[----:B------:R-:W-:Y:S02]  /*11590*/  FSEL R185, R5, -INF , !P1 ;  /* 0xff80000005b97808 */ /* 0x000fe40004800000 */
[----:B------:R-:W-:Y:S02]  /*115a0*/  FMNMX3.FTZ R73, R73, R241, R184, !PT ;  /* 0x000000f149497276 */ /* 0x000fe400078100b8 */
[----:B------:R-:W-:Y:S02]  /*115b0*/  FSEL R226, R10, -INF , !P3 ;  /* 0xff8000000ae27808 */ /* 0x000fe40005800000 */
[----:B------:R-:W-:Y:S02]  /*115c0*/  FSEL R228, R9, -INF , !P5 ;  /* 0xff80000009e47808 */ /* 0x000fe40006800000 */
[----:B------:R-:W-:Y:S02]  /*115d0*/  ISETP.GT.AND P3, PT, R206, R2, PT ;  /* 0x00000002ce00720c */ /* 0x000fe40003f64270 */
[----:B------:R-:W-:Y:S02]  /*115e0*/  FMNMX3.FTZ R0, R0, R32, R160, !PT ;  /* 0x0000002000007276 */ /* 0x000fe400078100a0 */
[----:B------:R-:W-:Y:S02]  /*115f0*/  ISETP.GT.AND P5, PT, R206, R7, PT ;  /* 0x00000007ce00720c */ /* 0x000fe40003fa4270 */
[----:B------:R-:W-:Y:S02]  /*11600*/  FMNMX3.FTZ R73, R73, R185, R213, !PT ;  /* 0x000000b949497276 */ /* 0x000fe400078100d5 */
[CC--:B------:R-:W-:Y:S02]  /*11610*/  ISETP.GE.AND P1, PT, R4.reuse, R203.reuse, PT ;  /* 0x000000cb0400720c */ /* 0x0c0fe40003f26270 */
[----:B------:R-:W-:Y:S01]  /*11620*/  ISETP.GE.AND P6, PT, R4, R204, PT ;  /* 0x000000cc0400720c */ /* 0x000fe20003fc6270 */
[----:B------:R-:W1:Y:S01]  /*11630*/  SHFL.BFLY PT, R5, R73, 0x2, 0x1f ;  /* 0x0c401f0049057f89 */ /* 0x000e6200000e0000 */
[----:B------:R-:W-:Y:S02]  /*11640*/  FSEL R76, R62, -INF , !P3 ;  /* 0xff8000003e4c7808 */ /* 0x000fe40005800000 */
[----:B------:R-:W-:Y:S02]  /*11650*/  FMNMX3.FTZ R4, R0, R236, R171, !PT ;  /* 0x000000ec00047276 */ /* 0x000fe400078100ab */
[----:B------:R-:W-:Y:S02]  /*11660*/  FSEL R77, R63, -INF , !P5 ;  /* 0xff8000003f4d7808 */ /* 0x000fe40006800000 */
[-C--:B------:R-:W-:Y:S02]  /*11670*/  ISETP.GE.AND P3, PT, R2, R203.reuse, PT ;  /* 0x000000cb0200720c */ /* 0x080fe40003f66270 */
[----:B------:R-:W-:Y:S02]  /*11680*/  ISETP.GE.AND P5, PT, R7, R203, PT ;  /* 0x000000cb0700720c */ /* 0x000fe40003fa6270 */
[----:B------:R-:W-:Y:S02]  /*11690*/  FMNMX3.FTZ R0, R68, R69, R28, !PT ;  /* 0x0000004544007276 */ /* 0x000fe4000781001c */
[----:B------:R-:W-:Y:S02]  /*116a0*/  FSEL R242, R30, -INF , !P0 ;  /* 0xff8000001ef27808 */ /* 0x000fe40004000000 */
[----:B------:R-:W-:Y:S02]  /*116b0*/  FSEL R212, R8, -INF , !P1 ;  /* 0xff80000008d47808 */ /* 0x000fe40004800000 */
[----:B------:R-:W2:Y:S01]  /*116c0*/  MUFU.TANH R8, R64 ;  /* 0x0000004000087308 */ /* 0x000ea20000002400 */
[----:B------:R-:W-:Y:S02]  /*116d0*/  FMNMX3.FTZ R4, R4, R168, R211, !PT ;  /* 0x000000a804047276 */ /* 0x000fe400078100d3 */
[----:B------:R-:W-:Y:S02]  /*116e0*/  FSEL R76, R76, -INF , !P3 ;  /* 0xff8000004c4c7808 */ /* 0x000fe40005800000 */
[----:B------:R-:W-:Y:S02]  /*116f0*/  FSEL R77, R77, -INF , !P5 ;  /* 0xff8000004d4d7808 */ /* 0x000fe40006800000 */
[----:B------:R-:W-:Y:S02]  /*11700*/  ISETP.GT.AND P0, PT, R200, R2, PT ;  /* 0x00000002c800720c */ /* 0x000fe40003f04270 */
[C---:B------:R-:W-:Y:S02]  /*11710*/  ISETP.GE.AND P1, PT, R2.reuse, R202, PT ;  /* 0x000000ca0200720c */ /* 0x040fe40003f26270 */
[----:B------:R-:W-:Y:S02]  /*11720*/  ISETP.GT.AND P3, PT, R207, R2, PT ;  /* 0x00000002cf00720c */ /* 0x000fe40003f64270 */
[----:B------:R-:W-:Y:S02]  /*11730*/  ISETP.GE.AND P5, PT, R2, R204, PT ;  /* 0x000000cc0200720c */ /* 0x000fe40003fa6270 */
[----:B------:R-:W-:Y:S02]  /*11740*/  FMNMX3.FTZ R2, R0, R24, R23, !PT ;  /* 0x0000001800027276 */ /* 0x000fe40007810017 */
[----:B------:R-:W-:Y:S02]  /*11750*/  FMNMX3.FTZ R0, R4, R242, R212, !PT ;  /* 0x000000f204007276 */ /* 0x000fe400078100d4 */
[----:B------:R-:W-:Y:S02]  /*11760*/  FMNMX3.FTZ R2, R2, R150, R151, !PT ;  /* 0x0000009602027276 */ /* 0x000fe40007810097 */
[----:B------:R-:W-:Y:S02]  /*11770*/  FMNMX3.FTZ R0, R0, R76, R77, !PT ;  /* 0x0000004c00007276 */ /* 0x000fe4000781004d */
[----:B------:R-:W-:Y:S02]  /*11780*/  FMNMX3.FTZ R72, R2, R152, R153, !PT ;  /* 0x0000009802487276 */ /* 0x000fe40007810099 */
[----:B-1----:R-:W-:Y:S01]  /*11790*/  FMNMX.FTZ R73, R73, R5, !PT ;  /* 0x0000000549497209 */ /* 0x002fe20007810000 */
[----:B------:R-:W1:Y:S01]  /*117a0*/  SHFL.BFLY PT, R2, R0, 0x2, 0x1f ;  /* 0x0c401f0000027f89 */ /* 0x000e6200000e0000 */
[----:B--2---:R-:W-:Y:S02]  /*117b0*/  FSEL R8, R8, -INF , !P0 ;  /* 0xff80000008087808 */ /* 0x004fe40004000000 */
[----:B------:R-:W-:Y:S05]  /*117c0*/  FMNMX3.FTZ R4, R74, R27, R26, !PT ;  /* 0x0000001b4a047276 */ /* 0x000fea000781001a */
[----:B------:R-:W2:Y:S01]  /*117d0*/  SHFL.BFLY PT, R6, R73, 0x1, 0x1f ;  /* 0x0c201f0049067f89 */ /* 0x000ea200000e0000 */
[----:B------:R-:W-:Y:S02]  /*117e0*/  FSEL R243, R8, -INF , !P1 ;  /* 0xff80000008f37808 */ /* 0x000fe40004800000 */
[----:B------:R-:W-:Y:S02]  /*117f0*/  FMNMX3.FTZ R4, R4, R144, R22, !PT ;  /* 0x0000009004047276 */ /* 0x000fe40007810016 */
[----:B------:R-:W-:Y:S02]  /*11800*/  FSEL R215, R11, -INF , !P2 ;  /* 0xff8000000bd77808 */ /* 0x000fe40005000000 */
[-C--:B------:R-:W-:Y:S02]  /*11810*/  ISETP.GT.AND P2, PT, R200, R7.reuse, PT ;  /* 0x00000007c800720c */ /* 0x080fe40003f44270 */
[----:B------:R-:W-:Y:S02]  /*11820*/  FMNMX3.FTZ R4, R4, R154, R155, !PT ;  /* 0x0000009a04047276 */ /* 0x000fe4000781009b */
[----:B------:R-:W-:Y:S02]  /*11830*/  FSEL R216, R12, -INF , !P6 ;  /* 0xff8000000cd87808 */ /* 0x000fe40007000000 */
[----:B------:R-:W-:Y:S02]  /*11840*/  ISETP.GE.AND P6, PT, R7, R202, PT ;  /* 0x000000ca0700720c */ /* 0x000fe40003fc6270 */
[----:B------:R-:W-:Y:S02]  /*11850*/  FSEL R5, R65, -INF , !P2 ;  /* 0xff80000041057808 */ /* 0x000fe40005000000 */
[----:B------:R-:W-:Y:S02]  /*11860*/  ISETP.GT.AND P0, PT, R207, R7, PT ;  /* 0x00000007cf00720c */ /* 0x000fe40003f04270 */
[----:B------:R-:W-:Y:S02]  /*11870*/  FMNMX3.FTZ R4, R4, R161, R156, !PT ;  /* 0x000000a104047276 */ /* 0x000fe4000781009c */
[----:B-1----:R-:W-:Y:S02]  /*11880*/  FMNMX.FTZ R0, R0, R2, !PT ;  /* 0x0000000200007209 */ /* 0x002fe40007810000 */
[----:B------:R-:W-:Y:S02]  /*11890*/  FSEL R217, R5, -INF , !P6 ;  /* 0xff80000005d97808 */ /* 0x000fe40007000000 */
[----:B--2---:R-:W-:Y:S01]  /*118a0*/  FMNMX.FTZ R73, R73, R6, !PT ;  /* 0x0000000649497209 */ /* 0x004fe20007810000 */
[----:B------:R-:W1:Y:S01]  /*118b0*/  SHFL.BFLY PT, R2, R0, 0x1, 0x1f ;  /* 0x0c201f0000027f89 */ /* 0x000e6200000e0000 */
[----:B------:R-:W-:Y:S02]  /*118c0*/  FSEL R5, R67, -INF , !P0 ;  /* 0xff80000043057808 */ /* 0x000fe40004000000 */
[C---:B------:R-:W-:Y:S01]  /*118d0*/  FSETP.NEU.FTZ.AND P1, PT, R73.reuse, -INF , PT ;  /* 0xff8000004900780b */ /* 0x040fe20003f3d000 */
[----:B------:R-:W-:Y:S01]  /*118e0*/  FMUL.FTZ R78, R73, UR4 ;  /* 0x00000004494e7c20 */ /* 0x000fe20008410000 */
[----:B------:R-:W-:Y:S02]  /*118f0*/  FMNMX3.FTZ R4, R4, R183, R186, !PT ;  /* 0x000000b704047276 */ /* 0x000fe400078100ba */
[----:B------:R-:W-:Y:S02]  /*11900*/  ISETP.GE.AND P2, PT, R7, R204, PT ;  /* 0x000000cc0700720c */ /* 0x000fe40003f46270 */
[----:B------:R-:W-:Y:S02]  /*11910*/  FSEL R78, R78, RZ, P1 ;  /* 0x000000ff4e4e7208 */ /* 0x000fe40000800000 */
[----:B------:R-:W-:Y:S02]  /*11920*/  FSEL R7, R66, -INF , !P3 ;  /* 0xff80000042077808 */ /* 0x000fe40005800000 */
[----:B------:R-:W-:Y:S02]  /*11930*/  FMNMX3.FTZ R4, R4, R240, R179, !PT ;  /* 0x000000f004047276 */ /* 0x000fe400078100b3 */
[----:B------:R-:W-:Y:S02]  /*11940*/  FSEL R244, R7, -INF , !P5 ;  /* 0xff80000007f47808 */ /* 0x000fe40006800000 */
[----:B------:R-:W-:Y:S02]  /*11950*/  FMNMX3.FTZ R4, R4, R215, R216, !PT ;  /* 0x000000d704047276 */ /* 0x000fe400078100d8 */
[----:B------:R-:W-:Y:S02]  /*11960*/  FSEL R245, R5, -INF , !P2 ;  /* 0xff80000005f57808 */ /* 0x000fe40005000000 */
[----:B------:R-:W-:Y:S02]  /*11970*/  FMNMX3.FTZ R72, R72, R180, R181, !PT ;  /* 0x000000b448487276 */ /* 0x000fe400078100b5 */
[----:B------:R-:W-:Y:S01]  /*11980*/  FMNMX3.FTZ R71, R4, R244, R245, !PT ;  /* 0x000000f404477276 */ /* 0x000fe200078100f5 */
[--C-:B------:R-:W-:Y:S01]  /*11990*/  FFMA.FTZ R4, R20, UR4, -R78.reuse ;  /* 0x0000000414047c23 */ /* 0x100fe2000801084e */
[----:B-1----:R-:W-:Y:S01]  /*119a0*/  FMNMX.FTZ R70, R0, R2, !PT ;  /* 0x0000000200467209 */ /* 0x002fe20007810000 */
[----:B------:R-:W-:Y:S01]  /*119b0*/  FFMA.FTZ R0, R16, UR4, -R78 ;  /* 0x0000000410007c23 */ /* 0x000fe2000801084e */
[----:B------:R-:W-:Y:S01]  /*119c0*/  FMNMX3.FTZ R72, R72, R174, R176, !PT ;  /* 0x000000ae48487276 */ /* 0x000fe200078100b0 */
[----:B------:R1:W-:Y:S01]  /*119d0*/  MUFU.EX2 R232, R4 ;  /* 0x0000000400e87308 */ /* 0x0003e20000000800 */
[----:B------:R-:W2:Y:S01]  /*119e0*/  SHFL.BFLY PT, R6, R71, 0x2, 0x1f ;  /* 0x0c401f0047067f89 */ /* 0x000ea200000e0000 */
[C---:B------:R-:W-:Y:S01]  /*119f0*/  FMUL.FTZ R149, R70.reuse, UR4 ;  /* 0x0000000446957c20 */ /* 0x040fe20008410000 */
[----:B------:R-:W-:Y:S02]  /*11a00*/  FSETP.NEU.FTZ.AND P0, PT, R70, -INF , PT ;  /* 0xff8000004600780b */ /* 0x000fe40003f1d000 */
[----:B------:R-:W-:Y:S02]  /*11a10*/  FMNMX3.FTZ R72, R72, R226, R228, !PT ;  /* 0x000000e248487276 */ /* 0x000fe400078100e4 */
[----:B------:R-:W-:Y:S03]  /*11a20*/  FSEL R149, R149, RZ, P0 ;  /* 0x000000ff95957208 */ /* 0x000fe60000000000 */
[----:B------:R3:W-:Y:S01]  /*11a30*/  MUFU.EX2 R233, R0 ;  /* 0x0000000000e97308 */ /* 0x0007e20000000800 */
[----:B------:R-:W-:Y:S01]  /*11a40*/  FMNMX3.FTZ R72, R72, R243, R217, !PT ;  /* 0x000000f348487276 */ /* 0x000fe200078100d9 */
[--C-:B------:R-:W-:Y:S04]  /*11a50*/  FFMA.FTZ R76, R76, UR4, -R149.reuse ;  /* 0x000000044c4c7c23 */ /* 0x100fe80008010895 */
[----:B------:R-:W4:Y:S01]  /*11a60*/  SHFL.BFLY PT, R5, R72, 0x2, 0x1f ;  /* 0x0c401f0048057f89 */ /* 0x000f2200000e0000 */
[--C-:B-1----:R-:W-:Y:S04]  /*11a70*/  FFMA.FTZ R4, R21, UR4, -R78.reuse ;  /* 0x0000000415047c23 */ /* 0x102fe8000801084e */
[----:B------:R-:W1:Y:S01]  /*11a80*/  MUFU.EX2 R234, R4 ;  /* 0x0000000400ea7308 */ /* 0x000e620000000800 */
[----:B---3--:R-:W-:Y:S01]  /*11a90*/  FFMA.FTZ R0, R17, UR4, -R78 ;  /* 0x0000000411007c23 */ /* 0x008fe2000801084e */
[----:B--2---:R-:W-:Y:S08]  /*11aa0*/  FMNMX.FTZ R71, R71, R6, !PT ;  /* 0x0000000647477209 */ /* 0x004ff00007810000 */
[----:B------:R2:W3:Y:S01]  /*11ab0*/  MUFU.EX2 R235, R0 ;  /* 0x0000000000eb7308 */ /* 0x0004e20000000800 */
[----:B------:R-:W5:Y:S01]  /*11ac0*/  SHFL.BFLY PT, R2, R71, 0x1, 0x1f ;  /* 0x0c201f0047027f89 */ /* 0x000f6200000e0000 */
[----:B----4-:R-:W-:Y:S02]  /*11ad0*/  FMNMX.FTZ R72, R72, R5, !PT ;  /* 0x0000000548487209 */ /* 0x010fe40007810000 */
[----:B-1----:R-:W-:Y:S05]  /*11ae0*/  F2FP.F16.F32.PACK_AB R64, R234, R232 ;  /* 0x000000e8ea40723e */ /* 0x002fea00000000ff */
[----:B------:R-:W1:Y:S01]  /*11af0*/  SHFL.BFLY PT, R4, R72, 0x1, 0x1f ;  /* 0x0c201f0048047f89 */ /* 0x000e6200000e0000 */
[--C-:B--2---:R-:W-:Y:S01]  /*11b00*/  FFMA.FTZ R0, R25, UR4, -R149.reuse ;  /* 0x0000000419007c23 */ /* 0x104fe20008010895 */
[----:B---3--:R-:W-:Y:S03]  /*11b10*/  F2FP.F16.F32.PACK_AB R66, R235, R233 ;  /* 0x000000e9eb42723e */ /* 0x008fe600000000ff */
[----:B------:R2:W-:Y:S01]  /*11b20*/  MUFU.EX2 R227, R0 ;  /* 0x0000000000e37308 */ /* 0x0005e20000000800 */
[----:B-----5:R-:W-:Y:S04]  /*11b30*/  FMNMX.FTZ R71, R71, R2, !PT ;  /* 0x0000000247477209 */ /* 0x020fe80007810000 */
[C---:B------:R-:W-:Y:S01]  /*11b40*/  FSETP.NEU.FTZ.AND P2, PT, R71.reuse, -INF , PT ;  /* 0xff8000004700780b */ /* 0x040fe20003f5d000 */
[----:B------:R-:W-:Y:S05]  /*11b50*/  FMUL.FTZ R148, R71, UR4 ;  /* 0x0000000447947c20 */ /* 0x000fea0008410000 */
[----:B------:R-:W-:Y:S01]  /*11b60*/  FSEL R148, R148, RZ, P2 ;  /* 0x000000ff94947208 */ /* 0x000fe20001000000 */
[----:B--2---:R-:W-:Y:S01]  /*11b70*/  FFMA.FTZ R0, R79, UR4, -R149 ;  /* 0x000000044f007c23 */ /* 0x004fe20008010895 */
[----:B-1----:R-:W-:Y:S03]  /*11b80*/  FMNMX.FTZ R72, R72, R4, !PT ;  /* 0x0000000448487209 */ /* 0x002fe60007810000 */
[----:B------:R1:W2:Y:S01]  /*11b90*/  MUFU.EX2 R231, R0 ;  /* 0x0000000000e77308 */ /* 0x0002a20000000800 */
[C---:B------:R-:W-:Y:S01]  /*11ba0*/  FSETP.NEU.FTZ.AND P3, PT, R72.reuse, -INF , PT ;  /* 0xff8000004800780b */ /* 0x040fe20003f7d000 */
[----:B------:R-:W-:Y:S05]  /*11bb0*/  FMUL.FTZ R79, R72, UR4 ;  /* 0x00000004484f7c20 */ /* 0x000fea0008410000 */
[----:B------:R-:W-:Y:S05]  /*11bc0*/  FSEL R79, R79, RZ, P3 ;  /* 0x000000ff4f4f7208 */ /* 0x000fea0001800000 */
[--C-:B------:R-:W-:Y:S01]  /*11bd0*/  FFMA.FTZ R2, R69, UR4, -R79.reuse ;  /* 0x0000000445027c23 */ /* 0x100fe2000801084f */
[----:B------:R-:W-:Y:S03]  /*11be0*/  FFMA.FTZ R4, R24, UR4, -R79 ;  /* 0x0000000418047c23 */ /* 0x000fe6000801084f */
[----:B------:R3:W-:Y:S01]  /*11bf0*/  MUFU.EX2 R223, R2 ;  /* 0x0000000200df7308 */ /* 0x0007e20000000800 */
[--C-:B-1----:R-:W-:Y:S01]  /*11c00*/  FFMA.FTZ R0, R18, UR4, -R149.reuse ;  /* 0x0000000412007c23 */ /* 0x102fe20008010895 */
[----:B--2---:R-:W-:Y:S08]  /*11c10*/  F2FP.F16.F32.PACK_AB R65, R231, R227 ;  /* 0x000000e3e741723e */ /* 0x004ff000000000ff */
[----:B------:R1:W-:Y:S10]  /*11c20*/  MUFU.EX2 R230, R0 ;  /* 0x0000000000e67308 */ /* 0x0003f40000000800 */
[----:B------:R-:W-:Y:S01]  /*11c30*/  MUFU.EX2 R222, R4 ;  /* 0x0000000400de7308 */ /* 0x000fe20000000800 */
[----:B---3--:R-:W-:Y:S09]  /*11c40*/  FFMA.FTZ R2, R22, UR4, -R148 ;  /* 0x0000000416027c23 */ /* 0x008ff20008010894 */
[----:B------:R2:W-:Y:S01]  /*11c50*/  MUFU.EX2 R218, R2 ;  /* 0x0000000200da7308 */ /* 0x0005e20000000800 */
[----:B-1----:R-:W-:Y:S09]  /*11c60*/  FFMA.FTZ R0, R19, UR4, -R149 ;  /* 0x0000000413007c23 */ /* 0x002ff20008010895 */
[----:B------:R1:W3:Y:S01]  /*11c70*/  MUFU.EX2 R229, R0 ;  /* 0x0000000000e57308 */ /* 0x0002e20000000800 */
[----:B--2---:R-:W-:Y:S05]  /*11c80*/  FSEL R2, R72, RZ, P3 ;  /* 0x000000ff48027208 */ /* 0x004fea0001800000 */
[----:B------:R-:W-:Y:S01]  /*11c90*/  FADD.FTZ R2, -R2, R68 ;  /* 0x0000004402027221 */ /* 0x000fe20000010100 */
[--C-:B-1----:R-:W-:Y:S03]  /*11ca0*/  FFMA.FTZ R0, R28, UR4, -R79.reuse ;  /* 0x000000041c007c23 */ /* 0x102fe6000801084f */
[----:B------:R-:W-:Y:S01]  /*11cb0*/  FMUL.FTZ R2, R2, UR4 ;  /* 0x0000000402027c20 */ /* 0x000fe20008410000 */
[----:B---3--:R-:W-:Y:S01]  /*11cc0*/  F2FP.F16.F32.PACK_AB R67, R229, R230 ;  /* 0x000000e6e543723e */ /* 0x008fe200000000ff */
[----:B------:R1:W-:Y:S10]  /*11cd0*/  MUFU.EX2 R225, R0 ;  /* 0x0000000000e17308 */ /* 0x0003f40000000800 */
[----:B------:R-:W2:Y:S01]  /*11ce0*/  MUFU.EX2 R68, R2 ;  /* 0x0000000200447308 */ /* 0x000ea20000000800 */
[--C-:B-1----:R-:W-:Y:S09]  /*11cf0*/  FFMA.FTZ R0, R27, UR4, -R148.reuse ;  /* 0x000000041b007c23 */ /* 0x102ff20008010894 */
[----:B------:R1:W-:Y:S01]  /*11d00*/  MUFU.EX2 R220, R0 ;  /* 0x0000000000dc7308 */ /* 0x0003e20000000800 */
[C---:B--2---:R-:W-:Y:S01]  /*11d10*/  FMUL.FTZ R4, R68.reuse, R80 ;  /* 0x0000005044047220 */ /* 0x044fe20000410000 */
[C---:B------:R-:W-:Y:S01]  /*11d20*/  FMUL.FTZ R5, R68.reuse, R81 ;  /* 0x0000005144057220 */ /* 0x040fe20000410000 */
[C---:B------:R-:W-:Y:S01]  /*11d30*/  FMUL.FTZ R16, R68.reuse, R92 ;  /* 0x0000005c44107220 */ /* 0x040fe20000410000 */
[C---:B------:R-:W-:Y:S01]  /*11d40*/  FMUL.FTZ R17, R68.reuse, R93 ;  /* 0x0000005d44117220 */ /* 0x040fe20000410000 */
[C---:B------:R-:W-:Y:S01]  /*11d50*/  FMUL.FTZ R48, R68.reuse, R124 ;  /* 0x0000007c44307220 */ /* 0x040fe20000410000 */
[----:B------:R-:W-:Y:S01]  /*11d60*/  FMUL.FTZ R49, R68, R125 ;  /* 0x0000007d44317220 */ /* 0x000fe20000410000 */
[--C-:B-1----:R-:W-:Y:S04]  /*11d70*/  FFMA.FTZ R0, R26, UR4, -R148.reuse ;  /* 0x000000041a007c23 */ /* 0x102fe80008010894 */
[----:B------:R1:W2:Y:S02]  /*11d80*/  MUFU.EX2 R221, R0 ;  /* 0x0000000000dd7308 */ /* 0x0002a40000000800 */
[----:B-1----:R-:W-:Y:S01]  /*11d90*/  FFMA.FTZ R0, R23, UR4, -R79 ;  /* 0x0000000417007c23 */ /* 0x002fe2000801084f */
[----:B--2---:R-:W-:Y:S01]  /*11da0*/  F2FP.F16.F32.PACK_AB R145, R221, R220 ;  /* 0x000000dcdd91723e */ /* 0x004fe200000000ff */
[----:B------:R-:W1:Y:S06]  /*11db0*/  LDSM.16.MT88.4 R20, [R188+0x6000] ;  /* 0x00600000bc14783b */ /* 0x000e6c0000004200 */
[----:B------:R2:W3:Y:S02]  /*11dc0*/  MUFU.EX2 R224, R0 ;  /* 0x0000000000e07308 */ /* 0x0004e40000000800 */
[----:B--2---:R-:W-:Y:S01]  /*11dd0*/  FFMA.FTZ R0, R144, UR4, -R148 ;  /* 0x0000000490007c23 */ /* 0x004fe20008010894 */
[----:B------:R-:W-:Y:S02]  /*11de0*/  F2FP.F16.F32.PACK_AB R144, R225, R223 ;  /* 0x000000dfe190723e */ /* 0x000fe400000000ff */
[----:B---3--:R-:W-:Y:S05]  /*11df0*/  F2FP.F16.F32.PACK_AB R146, R224, R222 ;  /* 0x000000dee092723e */ /* 0x008fea00000000ff */
[----:B------:R2:W3:Y:S02]  /*11e00*/  MUFU.EX2 R219, R0 ;  /* 0x0000000000db7308 */ /* 0x0004e40000000800 */
[----:B--2---:R-:W-:Y:S02]  /*11e10*/  FSEL R0, R73, RZ, P1 ;  /* 0x000000ff49007208 */ /* 0x004fe40000800000 */
[----:B---3--:R-:W-:Y:S03]  /*11e20*/  F2FP.F16.F32.PACK_AB R147, R218, R219 ;  /* 0x000000dbda93723e */ /* 0x008fe600000000ff */
[----:B------:R-:W-:Y:S01]  /*11e30*/  FADD.FTZ R0, -R0, R3 ;  /* 0x0000000300007221 */ /* 0x000fe20000010100 */
[----:B------:R-:W-:Y:S03]  /*11e40*/  FSEL R3, R71, RZ, P2 ;  /* 0x000000ff47037208 */ /* 0x000fe60001000000 */
[----:B------:R-:W-:Y:S02]  /*11e50*/  FMUL.FTZ R0, R0, UR4 ;  /* 0x0000000400007c20 */ /* 0x000fe40008410000 */
[----:B------:R-:W-:Y:S01]  /*11e60*/  FADD.FTZ R3, -R3, R74 ;  /* 0x0000004a03037221 */ /* 0x000fe20000010100 */
[----:B------:R-:W-:Y:S01]  /*11e70*/  IMAD.MOV.U32 R74, RZ, RZ, R210 ;  /* 0x000000ffff4a7224 */ /* 0x000fe200078e00d2 */
[----:B------:R2:W3:Y:S02]  /*11e80*/  MUFU.EX2 R69, R0 ;  /* 0x0000000000457308 */ /* 0x0004e40000000800 */
[----:B------:R-:W-:Y:S01]  /*11e90*/  FMUL.FTZ R2, R3, UR4 ;  /* 0x0000000403027c20 */ /* 0x000fe20008410000 */
[--C-:B------:R-:W-:Y:S07]  /*11ea0*/  FFMA.FTZ R3, R14, UR4, -R78.reuse ;  /* 0x000000040e037c23 */ /* 0x100fee000801084e */
[----:B------:R4:W-:Y:S10]  /*11eb0*/  MUFU.EX2 R214, R3 ;  /* 0x0000000300d67308 */ /* 0x0009f40000000800 */
[----:B------:R-:W5:Y:S01]  /*11ec0*/  MUFU.EX2 R2, R2 ;  /* 0x0000000200027308 */ /* 0x000f620000000800 */
[----:B--2---:R-:W-:Y:S01]  /*11ed0*/  FSEL R0, R70, RZ, P0 ;  /* 0x000000ff46007208 */ /* 0x004fe20000000000 */
[C---:B---3--:R-:W-:Y:S01]  /*11ee0*/  FMUL.FTZ R8, R69.reuse, R84 ;  /* 0x0000005445087220 */ /* 0x048fe20000410000 */
[C---:B------:R-:W-:Y:S01]  /*11ef0*/  FMUL.FTZ R9, R69.reuse, R85 ;  /* 0x0000005545097220 */ /* 0x040fe20000410000 */
[C---:B------:R-:W-:Y:S01]  /*11f00*/  FMUL.FTZ R12, R69.reuse, R88 ;  /* 0x00000058450c7220 */ /* 0x040fe20000410000 */
[C---:B------:R-:W-:Y:S01]  /*11f10*/  FMUL.FTZ R13, R69.reuse, R89 ;  /* 0x00000059450d7220 */ /* 0x040fe20000410000 */
[----:B------:R-:W-:Y:S01]  /*11f20*/  FADD.FTZ R0, -R0, R75 ;  /* 0x0000004b00007221 */ /* 0x000fe20000010100 */
[C---:B------:R-:W-:Y:S01]  /*11f30*/  FMUL.FTZ R24, R69.reuse, R100 ;  /* 0x0000006445187220 */ /* 0x040fe20000410000 */
[----:B------:R-:W-:Y:S01]  /*11f40*/  FMUL.FTZ R25, R69, R101 ;  /* 0x0000006545197220 */ /* 0x000fe20000410000 */
[--C-:B----4-:R-:W-:Y:S01]  /*11f50*/  FFMA.FTZ R3, R29, UR4, -R78.reuse ;  /* 0x000000041d037c23 */ /* 0x110fe2000801084e */
[----:B------:R-:W-:Y:S01]  /*11f60*/  FMUL.FTZ R0, R0, UR4 ;  /* 0x0000000400007c20 */ /* 0x000fe20008410000 */
[C---:B------:R-:W-:Y:S01]  /*11f70*/  FMUL.FTZ R28, R69.reuse, R104 ;  /* 0x00000068451c7220 */ /* 0x040fe20000410000 */
[C---:B------:R-:W-:Y:S01]  /*11f80*/  FMUL.FTZ R29, R69.reuse, R105 ;  /* 0x00000069451d7220 */ /* 0x040fe20000410000 */
[----:B------:R2:W3:Y:S01]  /*11f90*/  MUFU.EX2 R187, R3 ;  /* 0x0000000300bb7308 */ /* 0x0004e20000000800 */
[C---:B------:R-:W-:Y:S01]  /*11fa0*/  FMUL.FTZ R40, R69.reuse, R116 ;  /* 0x0000007445287220 */ /* 0x040fe20000410000 */
[C---:B------:R-:W-:Y:S01]  /*11fb0*/  FMUL.FTZ R41, R69.reuse, R117 ;  /* 0x0000007545297220 */ /* 0x040fe20000410000 */
[----:B------:R-:W-:Y:S01]  /*11fc0*/  FMUL.FTZ R44, R69, R120 ;  /* 0x00000078452c7220 */ /* 0x000fe20000410000 */
[C---:B-----5:R-:W-:Y:S01]  /*11fd0*/  FMUL.FTZ R6, R2.reuse, R82 ;  /* 0x0000005202067220 */ /* 0x060fe20000410000 */
[C---:B------:R-:W-:Y:S01]  /*11fe0*/  FMUL.FTZ R7, R2.reuse, R83 ;  /* 0x0000005302077220 */ /* 0x040fe20000410000 */
[C---:B------:R-:W-:Y:S01]  /*11ff0*/  FMUL.FTZ R18, R2.reuse, R94 ;  /* 0x0000005e02127220 */ /* 0x040fe20000410000 */
[----:B------:R-:W4:Y:S03]  /*12000*/  LDSM.16.MT88.4 R80, [R192+0x6000] ;  /* 0x00600000c050783b */ /* 0x000f260000004200 */
[----:B------:R-:W5:Y:S01]  /*12010*/  MUFU.EX2 R0, R0 ;  /* 0x0000000000007308 */ /* 0x000f620000000800 */
[C---:B------:R-:W-:Y:S01]  /*12020*/  FMUL.FTZ R19, R2.reuse, R95 ;  /* 0x0000005f02137220 */ /* 0x040fe20000410000 */
[C---:B------:R-:W-:Y:S01]  /*12030*/  FMUL.FTZ R34, R2.reuse, R110 ;  /* 0x0000006e02227220 */ /* 0x040fe20000410000 */
[C---:B------:R-:W-:Y:S01]  /*12040*/  FMUL.FTZ R35, R2.reuse, R111 ;  /* 0x0000006f02237220 */ /* 0x040fe20000410000 */
[-C--:B-1----:R-:W-:Y:S01]  /*12050*/  HMMA.16816.F32 R4, R144, R20.reuse, R4 ;  /* 0x000000149004723c */ /* 0x082fe20000001804 */
[----:B------:R-:W-:Y:S04]  /*12060*/  LDSM.16.MT88.4 R92, [R193+0x6800] ;  /* 0x00680000c15c783b */ /* 0x000fe80000004200 */
[--C-:B--2---:R-:W-:Y:S01]  /*12070*/  FFMA.FTZ R3, R15, UR4, -R78.reuse ;  /* 0x000000040f037c23 */ /* 0x104fe2000801084e */
[----:B------:R-:W-:Y:S01]  /*12080*/  FMUL.FTZ R45, R69, R121 ;  /* 0x00000079452d7220 */ /* 0x000fe20000410000 */
[C---:B------:R-:W-:Y:S01]  /*12090*/  FMUL.FTZ R50, R2.reuse, R126 ;  /* 0x0000007e02327220 */ /* 0x040fe20000410000 */
[----:B------:R-:W-:Y:S01]  /*120a0*/  FMUL.FTZ R51, R2, R127 ;  /* 0x0000007f02337220 */ /* 0x000fe20000410000 */
[----:B------:R1:W-:Y:S01]  /*120b0*/  MUFU.EX2 R210, R3 ;  /* 0x0000000300d27308 */ /* 0x0003e20000000800 */
[----:B---3--:R-:W-:Y:S01]  /*120c0*/  F2FP.F16.F32.PACK_AB R88, R187, R214 ;  /* 0x000000d6bb58723e */ /* 0x008fe200000000ff */
[----:B------:R-:W-:Y:S01]  /*120d0*/  LDSM.16.MT88.4 R124, [R189+0x7800] ;  /* 0x00780000bd7c783b */ /* 0x000fe20000004200 */
[----:B------:R-:W-:Y:S01]  /*120e0*/  FMUL.FTZ R57, R69, R133 ;  /* 0x0000008545397220 */ /* 0x000fe20000410000 */
[C---:B-----5:R-:W-:Y:S01]  /*120f0*/  FMUL.FTZ R10, R0.reuse, R86 ;  /* 0x00000056000a7220 */ /* 0x060fe20000410000 */
        /* <DEDUP_REMOVED lines=13> */
[----:B------:R1:W3:Y:S02]  /*121d0*/  MUFU.EX2 R182, R3 ;  /* 0x0000000300b67308 */ /* 0x0002e40000000800 */
[C---:B------:R-:W-:Y:S01]  /*121e0*/  FMUL.FTZ R31, R0.reuse, R107 ;  /* 0x0000006b001f7220 */ /* 0x040fe20000410000 */
[C---:B------:R-:W-:Y:S01]  /*121f0*/  FMUL.FTZ R43, R0.reuse, R119 ;  /* 0x00000077002b7220 */ /* 0x040fe20000410000 */
[C---:B------:R-:W-:Y:S01]  /*12200*/  FMUL.FTZ R46, R0.reuse, R122 ;  /* 0x0000007a002e7220 */ /* 0x040fe20000410000 */
[C---:B------:R-:W-:Y:S01]  /*12210*/  FMUL.FTZ R47, R0.reuse, R123 ;  /* 0x0000007b002f7220 */ /* 0x040fe20000410000 */
[----:B------:R-:W-:Y:S01]  /*12220*/  FMUL.FTZ R59, R0, R135 ;  /* 0x00000087003b7220 */ /* 0x000fe20000410000 */
[C---:B------:R-:W-:Y:S04]  /*12230*/  HMMA.16816.F32 R16, R144.reuse, R22, R16 ;  /* 0x000000169010723c */ /* 0x040fe80000001810 */
[C---:B------:R-:W-:Y:S01]  /*12240*/  FMUL.FTZ R22, R2.reuse, R98 ;  /* 0x0000006202167220 */ /* 0x040fe20000410000 */
[----:B------:R-:W-:Y:S01]  /*12250*/  FMUL.FTZ R23, R2, R99 ;  /* 0x0000006302177220 */ /* 0x000fe20000410000 */
[----:B------:R-:W-:Y:S01]  /*12260*/  FMUL.FTZ R58, R0, R134 ;  /* 0x00000086003a7220 */ /* 0x000fe20000410000 */
[----:B------:R-:W5:Y:S01]  /*12270*/  LDSM.16.MT88.4 R96, [R189+0x6800] ;  /* 0x00680000bd60783b */ /* 0x000f620000004200 */
[C---:B------:R-:W-:Y:S01]  /*12280*/  FMUL.FTZ R56, R69.reuse, R132 ;  /* 0x0000008445387220 */ /* 0x040fe20000410000 */
[C---:B------:R-:W-:Y:S01]  /*12290*/  FMUL.FTZ R60, R69.reuse, R136 ;  /* 0x00000088453c7220 */ /* 0x040fe20000410000 */
[--C-:B-1----:R-:W-:Y:S01]  /*122a0*/  FFMA.FTZ R3, R42, UR4, -R149.reuse ;  /* 0x000000042a037c23 */ /* 0x102fe20008010895 */
[----:B---3--:R-:W-:Y:S01]  /*122b0*/  F2FP.F16.F32.PACK_AB R90, R182, R210 ;  /* 0x000000d2b65a723e */ /* 0x008fe200000000ff */
        /* <DEDUP_REMOVED lines=9> */
[C---:B------:R-:W-:Y:S01]  /*12350*/  FMUL.FTZ R37, R68.reuse, R113 ;  /* 0x0000007144257220 */ /* 0x040fe20000410000 */
[----:B------:R-:W3:Y:S02]  /*12360*/  LDL.LU R112, [R1] ;  /* 0x0000000001707983 */ /* 0x000ee40000300800 */
[-C--:B------:R-:W-:Y:S03]  /*12370*/  HMMA.16816.F32 R28, R64, R38.reuse, R28 ;  /* 0x00000026401c723c */ /* 0x080fe6000000181c */
[--C-:B-1----:R-:W-:Y:S01]  /*12380*/  FFMA.FTZ R3, R33, UR4, -R149.reuse ;  /* 0x0000000421037c23 */ /* 0x102fe20008010895 */
[----:B------:R-:W-:Y:S03]  /*12390*/  FMUL.FTZ R33, R68, R109 ;  /* 0x0000006d44217220 */ /* 0x000fe60000410000 */
[----:B------:R1:W4:Y:S02]  /*123a0*/  MUFU.EX2 R175, R3 ;  /* 0x0000000300af7308 */ /* 0x0003240000000800 */
[----:B-1----:R-:W-:Y:S01]  /*123b0*/  FFMA.FTZ R3, R32, UR4, -R149 ;  /* 0x0000000420037c23 */ /* 0x002fe20008010895 */
[----:B------:R-:W-:Y:S01]  /*123c0*/  FMUL.FTZ R32, R68, R108 ;  /* 0x0000006c44207220 */ /* 0x000fe20000410000 */
[----:B----4-:R-:W-:Y:S01]  /*123d0*/  F2FP.F16.F32.PACK_AB R89, R175, R178 ;  /* 0x000000b2af59723e */ /* 0x010fe200000000ff */
[----:B------:R-:W-:Y:S05]  /*123e0*/  LDSM.16.MT88.4 R108, [R193+0x7800] ;  /* 0x00780000c16c783b */ /* 0x000fea0000004200 */
[----:B------:R1:W-:Y:S01]  /*123f0*/  MUFU.EX2 R177, R3 ;  /* 0x0000000300b17308 */ /* 0x0003e20000000800 */
[C---:B------:R-:W-:Y:S04]  /*12400*/  HMMA.16816.F32 R32, R144.reuse, R38, R32 ;  /* 0x000000269020723c */ /* 0x040fe80000001820 */
[C---:B------:R-:W-:Y:S01]  /*12410*/  FMUL.FTZ R38, R2.reuse, R114 ;  /* 0x0000007202267220 */ /* 0x040fe20000410000 */
[----:B------:R-:W-:Y:S07]  /*12420*/  FMUL.FTZ R39, R2, R115 ;  /* 0x0000007302277220 */ /* 0x000fee0000410000 */
[-C--:B------:R-:W-:Y:S03]  /*12430*/  HMMA.16816.F32 R36, R144, R52.reuse, R36 ;  /* 0x000000349024723c */ /* 0x080fe60000001824 */
[--C-:B-1----:R-:W-:Y:S04]  /*12440*/  FFMA.FTZ R3, R150, UR4, -R79.reuse ;  /* 0x0000000496037c23 */ /* 0x102fe8000801084f */
[----:B------:R1:W-:Y:S01]  /*12450*/  MUFU.EX2 R172, R3 ;  /* 0x0000000300ac7308 */ /* 0x0003e20000000800 */
[C---:B------:R-:W-:Y:S04]  /*12460*/  HMMA.16816.F32 R40, R64.reuse, R52, R40 ;  /* 0x000000344028723c */ /* 0x040fe80000001828 */
[C---:B------:R-:W-:Y:S01]  /*12470*/  FMUL.FTZ R52, R68.reuse, R128 ;  /* 0x0000008044347220 */ /* 0x040fe20000410000 */
[----:B------:R-:W-:Y:S03]  /*12480*/  FMUL.FTZ R53, R68, R129 ;  /* 0x0000008144357220 */ /* 0x000fe60000410000 */
[-C--:B------:R-:W-:Y:S08]  /*12490*/  HMMA.16816.F32 R44, R64, R54.reuse, R44 ;  /* 0x00000036402c723c */ /* 0x080ff0000000182c */
[C---:B------:R-:W-:Y:S04]  /*124a0*/  HMMA.16816.F32 R48, R144.reuse, R54, R48 ;  /* 0x000000369030723c */ /* 0x040fe80000001830 */
[--C-:B-1----:R-:W-:Y:S01]  /*124b0*/  FFMA.FTZ R3, R151, UR4, -R79.reuse ;  /* 0x0000000497037c23 */ /* 0x102fe2000801084f */
[C---:B------:R-:W-:Y:S01]  /*124c0*/  FMUL.FTZ R55, R2.reuse, R131 ;  /* 0x0000008302377220 */ /* 0x040fe20000410000 */
[----:B------:R-:W-:Y:S02]  /*124d0*/  FMUL.FTZ R54, R2, R130 ;  /* 0x0000008202367220 */ /* 0x000fe40000410000 */
[----:B------:R1:W4:Y:S05]  /*124e0*/  MUFU.EX2 R173, R3 ;  /* 0x0000000300ad7308 */ /* 0x00032a0000000800 */
[-C--:B------:R-:W-:Y:S08]  /*124f0*/  HMMA.16816.F32 R52, R144, R80.reuse, R52 ;  /* 0x000000509034723c */ /* 0x080ff00000001834 */
[C---:B------:R-:W-:Y:S04]  /*12500*/  HMMA.16816.F32 R56, R64.reuse, R80, R56 ;  /* 0x000000504038723c */ /* 0x040fe80000001838 */
[----:B-1----:R-:W-:Y:S01]  /*12510*/  FFMA.FTZ R3, R154, UR4, -R148 ;  /* 0x000000049a037c23 */ /* 0x002fe20008010894 */
[----:B----4-:R-:W-:Y:S03]  /*12520*/  F2FP.F16.F32.PACK_AB R80, R173, R172 ;  /* 0x000000acad50723e */ /* 0x010fe600000000ff */
[-C--:B------:R-:W-:Y:S01]  /*12530*/  HMMA.16816.F32 R60, R64, R82.reuse, R60 ;  /* 0x00000052403c723c */ /* 0x080fe2000000183c */
[----:B------:R1:W-:Y:S02]  /*12540*/  MUFU.EX2 R169, R3 ;  /* 0x0000000300a97308 */ /* 0x0003e40000000800 */
[C---:B------:R-:W-:Y:S01]  /*12550*/  FMUL.FTZ R64, R68.reuse, R140 ;  /* 0x0000008c44407220 */ /* 0x040fe20000410000 */
[----:B------:R-:W-:Y:S01]  /*12560*/  FMUL.FTZ R65, R68, R141 ;  /* 0x0000008d44417220 */ /* 0x000fe20000410000 */
[C---:B------:R-:W-:Y:S01]  /*12570*/  FMUL.FTZ R66, R2.reuse, R142 ;  /* 0x0000008e02427220 */ /* 0x040fe20000410000 */
[C---:B------:R-:W-:Y:S01]  /*12580*/  FMUL.FTZ R67, R2.reuse, R143 ;  /* 0x0000008f02437220 */ /* 0x040fe20000410000 */
[----:B------:R-:W-:Y:S04]  /*12590*/  FFMA.FTZ R2, R2, R252, R220 ;  /* 0x000000fc02027223 */ /* 0x000fe800000100dc */
[----:B------:R-:W-:Y:S02]  /*125a0*/  FADD.FTZ R2, R221, R2 ;  /* 0x00000002dd027221 */ /* 0x000fe40000010000 */
[----:B------:R-:W-:Y:S01]  /*125b0*/  HMMA.16816.F32 R64, R144, R82, R64 ;  /* 0x000000529040723c */ /* 0x000fe20000001840 */
[----:B------:R-:W-:Y:S03]  /*125c0*/  MUFU.EX2 R146, R76 ;  /* 0x0000004c00927308 */ /* 0x000fe60000000800 */
[----:B------:R-:W-:Y:S01]  /*125d0*/  FADD.FTZ R2, R219, R2 ;  /* 0x00000002db027221 */ /* 0x000fe20000010000 */
[--C-:B-1----:R-:W-:Y:S06]  /*125e0*/  FFMA.FTZ R3, R155, UR4, -R148.reuse ;  /* 0x000000049b037c23 */ /* 0x102fec0008010894 */
        /* <DEDUP_REMOVED lines=8> */
[----:B------:R1:W-:Y:S02]  /*12670*/  MUFU.EX2 R165, R3 ;  /* 0x0000000300a57308 */ /* 0x0003e40000000800 */
[----:B-1----:R-:W-:Y:S08]  /*12680*/  FFMA.FTZ R3, R156, UR4, -R148 ;  /* 0x000000049c037c23 */ /* 0x002ff00008010894 */
[----:B------:R1:W4:Y:S02]  /*12690*/  MUFU.EX2 R164, R3 ;  /* 0x0000000300a47308 */ /* 0x0003240000000800 */
[----:B-1----:R-:W-:Y:S01]  /*126a0*/  FFMA.FTZ R3, R160, UR4, -R149 ;  /* 0x00000004a0037c23 */ /* 0x002fe20008010895 */
[----:B----4-:R-:W-:Y:S07]  /*126b0*/  F2FP.F16.F32.PACK_AB R83, R164, R165 ;  /* 0x000000a5a453723e */ /* 0x010fee00000000ff */
[----:B------:R1:W4:Y:S01]  /*126c0*/  MUFU.EX2 R163, R3 ;  /* 0x0000000300a37308 */ /* 0x0003220000000800 */
[-C--:B--2---:R-:W-:Y:S05]  /*126d0*/  HMMA.16816.F32 R4, R80, R84.reuse, R4 ;  /* 0x000000545004723c */ /* 0x084fea0000001804 */
[--C-:B-1----:R-:W-:Y:S01]  /*126e0*/  FFMA.FTZ R3, R157, UR4, -R78.reuse ;  /* 0x000000049d037c23 */ /* 0x102fe2000801084e */
[----:B----4-:R-:W-:Y:S03]  /*126f0*/  F2FP.F16.F32.PACK_AB R91, R163, R177 ;  /* 0x000000b1a35b723e */ /* 0x010fe600000000ff */
[----:B------:R1:W-:Y:S04]  /*12700*/  MUFU.EX2 R161, R3 ;  /* 0x0000000300a17308 */ /* 0x0003e80000000800 */
        /* <DEDUP_REMOVED lines=10> */
[----:B------:R1:W-:Y:S07]  /*127b0*/  MUFU.EX2 R160, R3 ;  /* 0x0000000300a07308 */ /* 0x0003ee0000000800 */
[C---:B------:R-:W-:Y:S01]  /*127c0*/  HMMA.16816.F32 R32, R80.reuse, R94, R32 ;  /* 0x0000005e5020723c */ /* 0x040fe20000001820 */
[----:B------:R-:W2:Y:S03]  /*127d0*/  LDSM.16.MT88.4 R92, [R188+0x7000] ;  /* 0x00700000bc5c783b */ /* 0x000ea60000004200 */
[----:B---3--:R-:W-:Y:S04]  /*127e0*/  FFMA.FTZ R68, R68, R112, R223 ;  /* 0x0000007044447223 */ /* 0x008fe800000100df */
[-C--:B-----5:R-:W-:Y:S03]  /*127f0*/  HMMA.16816.F32 R36, R80, R96.reuse, R36 ;  /* 0x000000605024723c */ /* 0x0a0fe60000001824 */
[----:B-1----:R-:W-:Y:S01]  /*12800*/  FFMA.FTZ R3, R162, UR4, -R78 ;  /* 0x00000004a2037c23 */ /* 0x002fe2000801084e */
[----:B------:R-:W-:Y:S03]  /*12810*/  FADD.FTZ R68, R225, R68 ;  /* 0x00000044e1447221 */ /* 0x000fe60000010000 */
[----:B------:R1:W3:Y:S01]  /*12820*/  MUFU.EX2 R162, R3 ;  /* 0x0000000300a27308 */ /* 0x0002e20000000800 */
[C---:B------:R-:W-:Y:S08]  /*12830*/  HMMA.16816.F32 R40, R88.reuse, R96, R40 ;  /* 0x000000605828723c */ /* 0x040ff00000001828 */
[-C--:B------:R-:W-:Y:S08]  /*12840*/  HMMA.16816.F32 R44, R88, R98.reuse, R44 ;  /* 0x00000062582c723c */ /* 0x080ff0000000182c */
[C---:B------:R-:W-:Y:S01]  /*12850*/  HMMA.16816.F32 R48, R80.reuse, R98, R48 ;  /* 0x000000625030723c */ /* 0x040fe20000001830 */
[----:B------:R-:W-:Y:S03]  /*12860*/  LDSM.16.MT88.4 R96, [R189+0x7000] ;  /* 0x00700000bd60783b */ /* 0x000fe60000004200 */
[----:B-1----:R-:W-:Y:S01]  /*12870*/  FFMA.FTZ R3, R236, UR4, -R149 ;  /* 0x00000004ec037c23 */ /* 0x002fe20008010895 */
[----:B------:R-:W-:Y:S02]  /*12880*/  IMAD.MOV.U32 R236, RZ, RZ, R74 ;  /* 0x000000ffffec7224 */ /* 0x000fe400078e004a */
[----:B------:R-:W-:Y:S01]  /*12890*/  FFMA.FTZ R74, R180, UR4, -R79 ;  /* 0x00000004b44a7c23 */ /* 0x000fe2000801084f */
[-C--:B----4-:R-:W-:Y:S01]  /*128a0*/  HMMA.16816.F32 R52, R80, R84.reuse, R52 ;  /* 0x000000545034723c */ /* 0x090fe20000001834 */
[----:B------:R1:W-:Y:S02]  /*128b0*/  MUFU.EX2 R130, R3 ;  /* 0x0000000300827308 */ /* 0x0003e40000000800 */
[C---:B------:R-:W-:Y:S01]  /*128c0*/  ISETP.GT.AND P0, PT, R209.reuse, R236, PT ;  /* 0x000000ecd100720c */ /* 0x040fe20003f04270 */
[----:B------:R-:W-:Y:S04]  /*128d0*/  VIADD R209, R209, 0xffffffff ;  /* 0xffffffffd1d17836 */ /* 0x000fe80000000000 */
[C---:B------:R-:W-:Y:S03]  /*128e0*/  HMMA.16816.F32 R56, R88.reuse, R84, R56 ;  /* 0x000000545838723c */ /* 0x040fe60000001838 */
[----:B------:R4:W-:Y:S01]  /*128f0*/  MUFU.EX2 R129, R74 ;  /* 0x0000004a00817308 */ /* 0x0009e20000000800 */
[----:B--2---:R-:W-:Y:S04]  /*12900*/  F2FP.F16.F32.PACK_AB R84, R131, R161 ;  /* 0x000000a18354723e */ /* 0x004fe800000000ff */
[-C--:B------:R-:W-:Y:S01]  /*12910*/  HMMA.16816.F32 R60, R88, R86.reuse, R60 ;  /* 0x00000056583c723c */ /* 0x080fe2000000183c */
[----:B------:R-:W2:Y:S02]  /*12920*/  LDSM.16.MT88.4 R88, [R193+0x7000] ;  /* 0x00700000c158783b */ /* 0x000ea40000004200 */
[----:B-1----:R-:W-:Y:S04]  /*12930*/  FFMA.FTZ R3, R171, UR4, -R149 ;  /* 0x00000004ab037c23 */ /* 0x002fe80008010895 */
[----:B------:R1:W5:Y:S01]  /*12940*/  MUFU.EX2 R159, R3 ;  /* 0x00000003009f7308 */ /* 0x0003620000000800 */
[----:B------:R-:W-:Y:S04]  /*12950*/  HMMA.16816.F32 R64, R80, R86, R64 ;  /* 0x000000565040723c */ /* 0x000fe80000001840 */
[----:B----4-:R-:W-:Y:S01]  /*12960*/  FFMA.FTZ R74, R176, UR4, -R79 ;  /* 0x00000004b04a7c23 */ /* 0x010fe2000801084f */
[----:B---3--:R-:W-:Y:S04]  /*12970*/  F2FP.F16.F32.PACK_AB R86, R162, R160 ;  /* 0x000000a0a256723e */ /* 0x008fe800000000ff */
[----:B------:R3:W-:Y:S01]  /*12980*/  MUFU.EX2 R157, R74 ;  /* 0x0000004a009d7308 */ /* 0x0007e20000000800 */
[----:B-1----:R-:W-:Y:S01]  /*12990*/  FFMA.FTZ R3, R168, UR4, -R149 ;  /* 0x00000004a8037c23 */ /* 0x002fe20008010895 */
[----:B-----5:R-:W-:Y:S08]  /*129a0*/  F2FP.F16.F32.PACK_AB R85, R159, R130 ;  /* 0x000000829f55723e */ /* 0x020ff000000000ff */
[----:B------:R1:W-:Y:S01]  /*129b0*/  MUFU.EX2 R158, R3 ;  /* 0x00000003009e7308 */ /* 0x0003e20000000800 */
[--C-:B---3--:R-:W-:Y:S09]  /*129c0*/  FFMA.FTZ R74, R226, UR4, -R79.reuse ;  /* 0x00000004e24a7c23 */ /* 0x108ff2000801084f */
[----:B------:R-:W-:Y:S01]  /*129d0*/  MUFU.EX2 R144, R74 ;  /* 0x0000004a00907308 */ /* 0x000fe20000000800 */
[--C-:B-1----:R-:W-:Y:S09]  /*129e0*/  FFMA.FTZ R3, R181, UR4, -R79.reuse ;  /* 0x00000004b5037c23 */ /* 0x102ff2000801084f */
[----:B------:R1:W3:Y:S02]  /*129f0*/  MUFU.EX2 R135, R3 ;  /* 0x0000000300877308 */ /* 0x0002e40000000800 */
[--C-:B-1----:R-:W-:Y:S01]  /*12a00*/  FFMA.FTZ R3, R183, UR4, -R148.reuse ;  /* 0x00000004b7037c23 */ /* 0x102fe20008010894 */
[----:B---3--:R-:W-:Y:S07]  /*12a10*/  F2FP.F16.F32.PACK_AB R80, R135, R129 ;  /* 0x000000818750723e */ /* 0x008fee00000000ff */
[----:B------:R1:W-:Y:S02]  /*12a20*/  MUFU.EX2 R128, R3 ;  /* 0x0000000300807308 */ /* 0x0003e40000000800 */
[--C-:B-1----:R-:W-:Y:S08]  /*12a30*/  FFMA.FTZ R3, R186, UR4, -R148.reuse ;  /* 0x00000004ba037c23 */ /* 0x102ff00008010894 */
[----:B------:R1:W3:Y:S02]  /*12a40*/  MUFU.EX2 R134, R3 ;  /* 0x0000000300867308 */ /* 0x0002e40000000800 */
[----:B-1----:R-:W-:Y:S01]  /*12a50*/  FFMA.FTZ R3, R174, UR4, -R79 ;  /* 0x00000004ae037c23 */ /* 0x002fe2000801084f */
[----:B---3--:R-:W-:Y:S07]  /*12a60*/  F2FP.F16.F32.PACK_AB R81, R134, R128 ;  /* 0x000000808651723e */ /* 0x008fee00000000ff */
        /* <DEDUP_REMOVED lines=15> */
[--C-:B-1----:R-:W-:Y:S05]  /*12b60*/  FFMA.FTZ R3, R184, UR4, -R78.reuse ;  /* 0x00000004b8037c23 */ /* 0x102fea000801084e */
[C---:B------:R-:W-:Y:S01]  /*12b70*/  HMMA.16816.F32 R16, R80.reuse, R94, R16 ;  /* 0x0000005e5010723c */ /* 0x040fe20000001810 */
[----:B------:R1:W3:Y:S01]  /*12b80*/  MUFU.EX2 R154, R3 ;  /* 0x00000003009a7308 */ /* 0x0002e20000000800 */
[----:B------:R-:W4:Y:S06]  /*12b90*/  LDSM.16.MT88.4 R92, [R192+0x7000] ;  /* 0x00700000c05c783b */ /* 0x000f2c0000004200 */
[-C--:B--2---:R-:W-:Y:S08]  /*12ba0*/  HMMA.16816.F32 R20, R80, R88.reuse, R20 ;  /* 0x000000585014723c */ /* 0x084ff00000001814 */
[C---:B------:R-:W-:Y:S04]  /*12bb0*/  HMMA.16816.F32 R24, R84.reuse, R88, R24 ;  /* 0x000000585418723c */ /* 0x040fe80000001818 */
[--C-:B-1----:R-:W-:Y:S01]  /*12bc0*/  FFMA.FTZ R3, R185, UR4, -R78.reuse ;  /* 0x00000004b9037c23 */ /* 0x102fe2000801084e */
[----:B------:R-:W-:Y:S01]  /*12bd0*/  FFMA.FTZ R78, R213, UR4, -R78 ;  /* 0x00000004d54e7c23 */ /* 0x000fe2000801084e */
[----:B---3--:R-:W-:Y:S02]  /*12be0*/  F2FP.F16.F32.PACK_AB R136, R154, R152 ;  /* 0x000000989a88723e */ /* 0x008fe400000000ff */
        /* <DEDUP_REMOVED lines=100> */
[-C--:B-1----:R-:W-:Y:S08]  /*13230*/  HMMA.16816.F32 R128, R140, R4.reuse, R52 ;  /* 0x000000048c80723c */ /* 0x082ff00000001834 */
        /* <DEDUP_REMOVED lines=9> */
[----:B------:R-:W-:Y:S02]  /*132d0*/  IMAD.MOV.U32 R75, RZ, RZ, R70 ;  /* 0x000000ffff4b7224 */ /* 0x000fe400078e0046 */
[----:B------:R-:W-:Y:S01]  /*132e0*/  FADD.FTZ R3, R146, R0 ;  /* 0x0000000092037221 */ /* 0x000fe20000010000 */
[----:B------:R-:W-:Y:S01]  /*132f0*/  FADD.FTZ R0, R74, R5 ;  /* 0x000000054a007221 */ /* 0x000fe20000010000 */
[----:B------:R-:W-:Y:S01]  /*13300*/  FADD.FTZ R251, R153, R4 ;  /* 0x0000000499fb7221 */ /* 0x000fe20000010000 */
[----:B------:R2:W-:Y:S01]  /*13310*/  STL [R1], R2 ;  /* 0x0000000201007387 */ /* 0x0005e20000100800 */
[----:B------:R-:W-:Y:S02]  /*13320*/  IMAD.MOV.U32 R74, RZ, RZ, R71 ;  /* 0x000000ffff4a7224 */ /* 0x000fe400078e0047 */
[----:B------:R-:W-:Y:S01]  /*13330*/  FADD.FTZ R250, R149, R3 ;  /* 0x0000000395fa7221 */ /* 0x000fe20000010000 */
[----:B------:R-:W-:Y:S02]  /*13340*/  IMAD.MOV.U32 R3, RZ, RZ, R73 ;  /* 0x000000ffff037224 */ /* 0x000fe400078e0049 */
[----:B------:R-:W-:Y:S01]  /*13350*/  FADD.FTZ R252, R148, R0 ;  /* 0x0000000094fc7221 */ /* 0x000fe20000010000 */
[----:B------:R-:W-:Y:S06]  /*13360*/  @P0 BRA `(.L_x_2453) ;  /* 0xffffffc000700947 */ /* 0x000fec000383ffff */
.L_x_2452:
[----:B------:R-:W3:Y:S04]  /*13370*/  LDL.LU R5, [R1] ;  /* 0x0000000001057983 */ /* 0x000ee80000300800 */
[----:B------:R-:W4:Y:S04]  /*13380*/  LDL.LU R8, [R1+0x4] ;  /* 0x0000040001087983 */ /* 0x000f280000300800 */
[----:B------:R-:W5:Y:S04]  /*13390*/  LDL.LU R7, [R1+0xc] ;  /* 0x00000c0001077983 */ /* 0x000f680000300800 */
[----:B------:R-:W4:Y:S04]  /*133a0*/  LDL R42, [R1+0x14] ;  /* 0x00001400012a7983 */ /* 0x000f280000100800 */
[----:B--2---:R-:W1:Y:S04]  /*133b0*/  SHFL.BFLY PT, R2, R252, 0x2, 0x1f ;  /* 0x0c401f00fc027f89 */ /* 0x004e6800000e0000 */
[----:B------:R-:W2:Y:S04]  /*133c0*/  SHFL.BFLY PT, R0, R251, 0x2, 0x1f ;  /* 0x0c401f00fb007f89 */ /* 0x000ea800000e0000 */
[----:B------:R-:W2:Y:S01]  /*133d0*/  SHFL.BFLY PT, R4, R250, 0x2, 0x1f ;  /* 0x0c401f00fa047f89 */ /* 0x000ea200000e0000 */
[----:B------:R-:W2:Y:S01]  /*133e0*/  S2R R41, SR_TID.X ;  /* 0x0000000000297919 */ /* 0x000ea20000002100 */
[----:B-1----:R-:W-:Y:S01]  /*133f0*/  FADD.FTZ R2, R2, R252 ;  /* 0x000000fc02027221 */ /* 0x002fe20000010000 */
[----:B--2---:R-:W-:-:S04]  /*13400*/  FADD.FTZ R0, R0, R251 ;  /* 0x000000fb00007221 */ /* 0x004fc80000010000 */
[----:B------:R-:W1:Y:S01]  /*13410*/  SHFL.BFLY PT, R37, R2, 0x1, 0x1f ;  /* 0x0c201f0002257f89 */ /* 0x000e6200000e0000 */
[----:B------:R-:W-:-:S03]  /*13420*/  FADD.FTZ R4, R4, R250 ;  /* 0x000000fa04047221 */ /* 0x000fc60000010000 */
[----:B------:R-:W2:Y:S04]  /*13430*/  SHFL.BFLY PT, R38, R0, 0x1, 0x1f ;  /* 0x0c201f0000267f89 */ /* 0x000ea800000e0000 */
[----:B------:R-:W2:Y:S01]  /*13440*/  SHFL.BFLY PT, R39, R4, 0x1, 0x1f ;  /* 0x0c201f0004277f89 */ /* 0x000ea200000e0000 */
[----:B------:R-:W2:Y:S01]  /*13450*/  S2UR UR4, SR_CgaCtaId ;  /* 0x00000000000479c3 */ /* 0x000ea20000008800 */
[----:B-1----:R-:W-:Y:S01]  /*13460*/  FADD.FTZ R37, R2, R37 ;  /* 0x0000002502257221 */ /* 0x002fe20000010000 */
[----:B------:R-:W-:-:S04]  /*13470*/  SHF.L.U32 R2, R41, 0x4, RZ ;  /* 0x0000000429027819 */ /* 0x000fc800000006ff */
[----:B------:R-:W-:Y:S01]  /*13480*/  LOP3.LUT R2, R2, 0x1c0, RZ, 0xc0, !PT ;  /* 0x000001c002027812 */ /* 0x000fe200078ec0ff */
[----:B--2---:R-:W-:Y:S01]  /*13490*/  FADD.FTZ R38, R0, R38 ;  /* 0x0000002600267221 */ /* 0x004fe20000010000 */
[----:B------:R-:W-:Y:S01]  /*134a0*/  FSETP.NE.FTZ.AND P6, PT, R37, RZ, PT ;  /* 0x000000ff2500720b */ /* 0x000fe20003fd5000 */
[----:B------:R-:W-:Y:S01]  /*134b0*/  FADD.FTZ R39, R4, R39 ;  /* 0x0000002704277221 */ /* 0x000fe20000010000 */
[----:B------:R-:W-:Y:S02]  /*134c0*/  UMOV UR5, 0x400 ;  /* 0x0000040000057882 */ /* 0x000fe40000000000 */
[----:B------:R-:W-:Y:S01]  /*134d0*/  ULEA UR4, UR4, UR5, 0x18 ;  /* 0x0000000504047291 */ /* 0x000fe2000f8ec0ff */
[----:B------:R-:W-:Y:S02]  /*134e0*/  FSETP.NE.FTZ.AND P5, PT, R38, RZ, PT ;  /* 0x000000ff2600720b */ /* 0x000fe40003fb5000 */
[----:B------:R-:W-:Y:S02]  /*134f0*/  FSETP.NE.FTZ.AND P4, PT, R39, RZ, PT ;  /* 0x000000ff2700720b */ /* 0x000fe40003f95000 */
[----:B------:R-:W-:-:S02]  /*13500*/  LOP3.LUT P0, RZ, R41, 0x4, RZ, 0xc0, !PT ;  /* 0x0000000429ff7812 */ /* 0x000fc4000780c0ff */
[----:B------:R-:W-:Y:S02]  /*13510*/  LOP3.LUT P2, RZ, R41, 0x8, RZ, 0xc0, !PT ;  /* 0x0000000829ff7812 */ /* 0x000fe4000784c0ff */
[----:B------:R-:W-:Y:S01]  /*13520*/  MOV R40, 0x20 ;  /* 0x0000002000287802 */ /* 0x000fe20000000f00 */
[----:B------:R-:W1:Y:S01]  /*13530*/  S2R R43, SR_CTAID.Y ;  /* 0x00000000002b7919 */ /* 0x000e620000002600 */
[----:B---3--:R-:W2:Y:S01]  /*13540*/  SHFL.BFLY PT, R3, R5, 0x2, 0x1f ;  /* 0x0c401f0005037f89 */ /* 0x008ea200000e0000 */
[----:B-----5:R-:W-:Y:S01]  /*13550*/  LOP3.LUT R2, R2, 0x38, R7, 0xf8, !PT ;  /* 0x0000003802027812 */ /* 0x020fe200078ef807 */
[----:B--2---:R-:W-:Y:S02]  /*13560*/  FADD.FTZ R3, R3, R5 ;  /* 0x0000000503037221 */ /* 0x004fe40000010000 */
[----:B------:R-:W2:Y:S03]  /*13570*/  MUFU.RCP R5, R37 ;  /* 0x0000002500057308 */ /* 0x000ea60000001000 */
[----:B------:R-:W3:Y:S02]  /*13580*/  SHFL.BFLY PT, R36, R3, 0x1, 0x1f ;  /* 0x0c201f0003247f89 */ /* 0x000ee400000e0000 */
[----:B---3--:R-:W-:Y:S01]  /*13590*/  FADD.FTZ R36, R3, R36 ;  /* 0x0000002403247221 */ /* 0x008fe20000010000 */
[----:B------:R-:W-:-:S03]  /*135a0*/  SHF.L.U32 R3, R41, 0x5, RZ ;  /* 0x0000000529037819 */ /* 0x000fc600000006ff */
[----:B------:R-:W3:Y:S01]  /*135b0*/  MUFU.RCP R6, R36 ;  /* 0x0000002400067308 */ /* 0x000ee20000001000 */
[----:B------:R-:W-:Y:S02]  /*135c0*/  FSETP.NE.FTZ.AND P1, PT, R36, RZ, PT ;  /* 0x000000ff2400720b */ /* 0x000fe40003f35000 */
[----:B----4-:R-:W-:-:S04]  /*135d0*/  LOP3.LUT R3, R8, 0x7c00, R3, 0xf8, !PT ;  /* 0x00007c0008037812 */ /* 0x010fc800078ef803 */
[----:B------:R-:W-:Y:S02]  /*135e0*/  LOP3.LUT R4, R3, R2, RZ, 0xfc, !PT ;  /* 0x0000000203047212 */ /* 0x000fe400078efcff */
[----:B--2---:R-:W-:Y:S01]  /*135f0*/  FSEL R2, R5, 1, P6 ;  /* 0x3f80000005027808 */ /* 0x004fe20003000000 */
[----:B------:R-:W2:Y:S01]  /*13600*/  MUFU.RCP R3, R38 ;  /* 0x0000002600037308 */ /* 0x000ea20000001000 */
[----:B---3--:R-:W-:-:S07]  /*13610*/  FSEL R0, R6, 1, P1 ;  /* 0x3f80000006007808 */ /* 0x008fce0000800000 */
[----:B------:R-:W3:Y:S01]  /*13620*/  MUFU.RCP R5, R39 ;  /* 0x0000002700057308 */ /* 0x000ee20000001000 */
        /* <DEDUP_REMOVED lines=19> */
[----:B------:R-:W-:Y:S02]  /*13760*/  LEA R2, R4, UR4, 0x1 ;  /* 0x0000000404027c11 */ /* 0x000fe4000f8e08ff */
[----:B------:R-:W-:-:S03]  /*13770*/  MOV R6, 0x10 ;  /* 0x0000001000067802 */ /* 0x000fc60000000f00 */
        /* <DEDUP_REMOVED lines=16> */
[----:B---3--:R-:W-:Y:S02]  /*13880*/  FSEL R5, R5, 1, P4 ;  /* 0x3f80000005057808 */ /* 0x008fe40002000000 */
[----:B------:R-:W-:Y:S01]  /*13890*/  SEL R6, R6, 0xfffffff0, !P0 ;  /* 0xfffffff006067807 */ /* 0x000fe20004000000 */
[----:B----4-:R-:W2:Y:S01]  /*138a0*/  LDC.U8 R8, c[0x0][0x549] ;  /* 0x00015240ff087b82 */ /* 0x010ea20000000000 */
[----:B------:R-:W-:Y:S02]  /*138b0*/  F2FP.F16.F32.PACK_AB R7, R7, R82 ;  /* 0x000000520707723e */ /* 0x000fe400000000ff */
[----:B------:R-:W-:Y:S01]  /*138c0*/  LOP3.LUT P0, RZ, R41, 0x10, RZ, 0xc0, !PT ;  /* 0x0000001029ff7812 */ /* 0x000fe2000780c0ff */
        /* <DEDUP_REMOVED lines=20> */
[----:B------:R3:W-:Y:S01]  /*13a10*/  STS [R2+0x400], R7 ;  /* 0x0004000702007388 */ /* 0x0007e20000000800 */
[----:B------:R-:W-:Y:S01]  /*13a20*/  F2FP.F16.F32.PACK_AB R0, R95, R94 ;  /* 0x0000005e5f00723e */ /* 0x000fe200000000ff */
[C---:B------:R-:W-:Y:S01]  /*13a30*/  FMUL.FTZ R90, R5.reuse, R90 ;  /* 0x0000005a055a7220 */ /* 0x040fe20000410000 */
[----:B------:R-:W-:Y:S01]  /*13a40*/  FMUL.FTZ R16, R5, R91 ;  /* 0x0000005b05107220 */ /* 0x000fe20000410000 */
[----:B------:R-:W-:Y:S01]  /*13a50*/  F2FP.F16.F32.PACK_AB R30, R30, R84 ;  /* 0x000000541e1e723e */ /* 0x000fe200000000ff */
[----:B------:R4:W-:Y:S01]  /*13a60*/  STS [R4], R3 ;  /* 0x0000000304007388 */ /* 0x0009e20000000800 */
[----:B------:R-:W-:Y:S01]  /*13a70*/  F2FP.F16.F32.PACK_AB R9, R9, R86 ;  /* 0x000000560909723e */ /* 0x000fe200000000ff */
[C---:B------:R-:W-:Y:S01]  /*13a80*/  FMUL.FTZ R102, R5.reuse, R102 ;  /* 0x0000006605667220 */ /* 0x040fe20000410000 */
[C---:B------:R-:W-:Y:S01]  /*13a90*/  FMUL.FTZ R12, R5.reuse, R103 ;  /* 0x00000067050c7220 */ /* 0x040fe20000410000 */
[----:B------:R5:W-:Y:S01]  /*13aa0*/  STS [R4+0x400], R0 ;  /* 0x0004000004007388 */ /* 0x000be20000000800 */
[C---:B------:R-:W-:Y:S01]  /*13ab0*/  FMUL.FTZ R106, R5.reuse, R106 ;  /* 0x0000006a056a7220 */ /* 0x040fe20000410000 */
[----:B------:R-:W-:Y:S01]  /*13ac0*/  FMUL.FTZ R23, R5, R107 ;  /* 0x0000006b05177220 */ /* 0x000fe20000410000 */
[----:B------:R-:W-:Y:S01]  /*13ad0*/  F2FP.F16.F32.PACK_AB R17, R17, R88 ;  /* 0x000000581111723e */ /* 0x000fe200000000ff */
[----:B------:R-:W-:Y:S01]  /*13ae0*/  STS [R2+0x2000], R30 ;  /* 0x0020001e02007388 */ /* 0x000fe20000000800 */
[----:B------:R-:W-:-:S02]  /*13af0*/  F2FP.F16.F32.PACK_AB R16, R16, R90 ;  /* 0x0000005a1010723e */ /* 0x000fc400000000ff */
[----:B------:R-:W-:Y:S01]  /*13b00*/  F2FP.F16.F32.PACK_AB R15, R15, R96 ;  /* 0x000000600f0f723e */ /* 0x000fe200000000ff */
[----:B------:R1:W-:Y:S01]  /*13b10*/  STS [R2+0x2400], R9 ;  /* 0x0024000902007388 */ /* 0x0003e20000000800 */
[----:B------:R-:W-:Y:S02]  /*13b20*/  F2FP.F16.F32.PACK_AB R14, R14, R98 ;  /* 0x000000620e0e723e */ /* 0x000fe400000000ff */
[----:B---3--:R-:W-:Y:S02]  /*13b30*/  SEL R7, R40, 0xffffffe0, !P2 ;  /* 0xffffffe028077807 */ /* 0x008fe40005000000 */
[----:B------:R-:W-:Y:S02]  /*13b40*/  ISETP.NE.AND P3, PT, R42, -0x1, PT ;  /* 0xffffffff2a00780c */ /* 0x000fe40003f65270 */
[----:B----4-:R-:W-:Y:S02]  /*13b50*/  IADD3 R3, PT, PT, R7, R2, RZ ;  /* 0x0000000207037210 */ /* 0x010fe40007ffe0ff */
[----:B------:R-:W-:-:S02]  /*13b60*/  F2FP.F16.F32.PACK_AB R11, R11, R108 ;  /* 0x0000006c0b0b723e */ /* 0x000fc400000000ff */
[C---:B-----5:R-:W-:Y:S02]  /*13b70*/  IADD3 R0, PT, PT, R2.reuse, 0x40, RZ ;  /* 0x0000004002007810 */ /* 0x060fe40007ffe0ff */
[----:B------:R-:W-:Y:S02]  /*13b80*/  @P0 IADD3 R0, PT, PT, R2, -0x40, RZ ;  /* 0xffffffc002000810 */ /* 0x000fe40007ffe0ff */
[----:B------:R-:W-:Y:S02]  /*13b90*/  F2FP.F16.F32.PACK_AB R10, R10, R110 ;  /* 0x0000006e0a0a723e */ /* 0x000fe400000000ff */
[----:B------:R-:W-:Y:S02]  /*13ba0*/  F2FP.F16.F32.PACK_AB R13, R13, R100 ;  /* 0x000000640d0d723e */ /* 0x000fe400000000ff */
[----:B-1----:R-:W-:Y:S02]  /*13bb0*/  IADD3 R2, PT, PT, R6, R3, RZ ;  /* 0x0000000306027210 */ /* 0x002fe40007ffe0ff */
[----:B------:R-:W-:Y:S01]  /*13bc0*/  F2FP.F16.F32.PACK_AB R12, R12, R102 ;  /* 0x000000660c0c723e */ /* 0x000fe200000000ff */
[C---:B------:R-:W-:Y:S01]  /*13bd0*/  FMUL.FTZ R118, R5.reuse, R118 ;  /* 0x0000007605767220 */ /* 0x040fe20000410000 */
[----:B------:R-:W-:Y:S01]  /*13be0*/  FMUL.FTZ R29, R5, R119 ;  /* 0x00000077051d7220 */ /* 0x000fe20000410000 */
[----:B------:R-:W-:Y:S01]  /*13bf0*/  F2FP.F16.F32.PACK_AB R24, R24, R104 ;  /* 0x000000681818723e */ /* 0x000fe200000000ff */
[----:B------:R1:W-:Y:S01]  /*13c00*/  STS [R4+0x2000], R17 ;  /* 0x0020001104007388 */ /* 0x0003e20000000800 */
[----:B------:R-:W-:Y:S01]  /*13c10*/  F2FP.F16.F32.PACK_AB R23, R23, R106 ;  /* 0x0000006a1717723e */ /* 0x000fe200000000ff */
[C---:B------:R-:W-:Y:S01]  /*13c20*/  FMUL.FTZ R122, R5.reuse, R122 ;  /* 0x0000007a057a7220 */ /* 0x040fe20000410000 */
[----:B--2---:R-:W-:Y:S01]  /*13c30*/  ISETP.NE.AND P0, PT, R8, RZ, PT ;  /* 0x000000ff0800720c */ /* 0x004fe20003f05270 */
[----:B------:R2:W-:Y:S01]  /*13c40*/  STS [R4+0x2400], R16 ;  /* 0x0024001004007388 */ /* 0x0005e20000000800 */
[----:B------:R-:W-:Y:S01]  /*13c50*/  FMUL.FTZ R27, R5, R123 ;  /* 0x0000007b051b7220 */ /* 0x000fe20000410000 */
[----:B------:R-:W-:-:S02]  /*13c60*/  F2FP.F16.F32.PACK_AB R22, R22, R112 ;  /* 0x000000701616723e */ /* 0x000fc400000000ff */
[----:B------:R-:W-:Y:S01]  /*13c70*/  F2FP.F16.F32.PACK_AB R21, R21, R114 ;  /* 0x000000721515723e */ /* 0x000fe200000000ff */
[----:B------:R-:W-:Y:S01]  /*13c80*/  STS [R3], R15 ;  /* 0x0000000f03007388 */ /* 0x000fe20000000800 */
[----:B------:R-:W-:Y:S02]  /*13c90*/  F2FP.F16.F32.PACK_AB R19, R19, R124 ;  /* 0x0000007c1313723e */ /* 0x000fe400000000ff */
[----:B------:R-:W-:Y:S01]  /*13ca0*/  F2FP.F16.F32.PACK_AB R18, R18, R126 ;  /* 0x0000007e1212723e */ /* 0x000fe200000000ff */
[----:B------:R-:W-:Y:S01]  /*13cb0*/  STS [R3+0x400], R14 ;  /* 0x0004000e03007388 */ /* 0x000fe20000000800 */
[----:B------:R-:W-:Y:S01]  /*13cc0*/  F2FP.F16.F32.PACK_AB R20, R20, R116 ;  /* 0x000000741414723e */ /* 0x000fe200000000ff */
[----:B------:R-:W-:Y:S01]  /*13cd0*/  FMUL.FTZ R134, R5, R134 ;  /* 0x0000008605867220 */ /* 0x000fe20000410000 */
[----:B------:R-:W-:Y:S01]  /*13ce0*/  F2FP.F16.F32.PACK_AB R29, R29, R118 ;  /* 0x000000761d1d723e */ /* 0x000fe200000000ff */
[----:B------:R3:W-:Y:S01]  /*13cf0*/  STS [R2], R11 ;  /* 0x0000000b02007388 */ /* 0x0007e20000000800 */
[----:B------:R-:W-:Y:S01]  /*13d00*/  FMUL.FTZ R34, R5, R135 ;  /* 0x0000008705227220 */ /* 0x000fe20000410000 */
[----:B------:R-:W-:Y:S01]  /*13d10*/  F2FP.F16.F32.PACK_AB R28, R28, R120 ;  /* 0x000000781c1c723e */ /* 0x000fe200000000ff */
[----:B------:R-:W4:Y:S01]  /*13d20*/  @!P3 LDC.64 R8, c[0x0][0x400] ;  /* 0x00010000ff08bb82 */ /* 0x000f220000000a00 */
[----:B------:R-:W-:Y:S01]  /*13d30*/  STS [R2+0x400], R10 ;  /* 0x0004000a02007388 */ /* 0x000fe20000000800 */
[----:B------:R-:W-:-:S03]  /*13d40*/  F2FP.F16.F32.PACK_AB R27, R27, R122 ;  /* 0x0000007a1b1b723e */ /* 0x000fc600000000ff */
[----:B------:R-:W-:Y:S01]  /*13d50*/  STS [R3+0x2000], R13 ;  /* 0x0020000d03007388 */ /* 0x000fe20000000800 */
[----:B------:R-:W-:Y:S02]  /*13d60*/  F2FP.F16.F32.PACK_AB R26, R26, R128 ;  /* 0x000000801a1a723e */ /* 0x000fe400000000ff */
[----:B------:R-:W-:Y:S01]  /*13d70*/  F2FP.F16.F32.PACK_AB R25, R25, R130 ;  /* 0x000000821919723e */ /* 0x000fe200000000ff */
[----:B------:R5:W-:Y:S01]  /*13d80*/  STS [R3+0x2400], R12 ;  /* 0x0024000c03007388 */ /* 0x000be20000000800 */
[----:B------:R-:W-:Y:S01]  /*13d90*/  F2FP.F16.F32.PACK_AB R32, R32, R140 ;  /* 0x0000008c2020723e */ /* 0x000fe200000000ff */
[----:B-1----:R-:W1:Y:S02]  /*13da0*/  @P0 LDC R17, c[0x0][0x430] ;  /* 0x00010c00ff110b82 */ /* 0x002e640000000800 */
[----:B------:R-:W-:Y:S04]  /*13db0*/  STS [R2+0x2000], R24 ;  /* 0x0020001802007388 */ /* 0x000fe80000000800 */
[----:B------:R4:W-:Y:S01]  /*13dc0*/  STS [R2+0x2400], R23 ;  /* 0x0024001702007388 */ /* 0x0009e20000000800 */
[----:B------:R-:W-:-:S02]  /*13dd0*/  F2FP.F16.F32.PACK_AB R31, R31, R142 ;  /* 0x0000008e1f1f723e */ /* 0x000fc400000000ff */
[----:B------:R-:W-:Y:S01]  /*13de0*/  F2FP.F16.F32.PACK_AB R35, R35, R132 ;  /* 0x000000842323723e */ /* 0x000fe200000000ff */
[----:B------:R-:W-:Y:S01]  /*13df0*/  STS [R0], R22 ;  /* 0x0000001600007388 */ /* 0x000fe20000000800 */
[----:B------:R-:W-:Y:S01]  /*13e00*/  F2FP.F16.F32.PACK_AB R34, R34, R134 ;  /* 0x000000862222723e */ /* 0x000fe200000000ff */
[----:B--2---:R-:W1:Y:S02]  /*13e10*/  LDC R4, c[0x0][0x434] ;  /* 0x00010d00ff047b82 */ /* 0x004e640000000800 */
[----:B------:R-:W-:Y:S01]  /*13e20*/  STS [R0+0x400], R21 ;  /* 0x0004001500007388 */ /* 0x000fe20000000800 */
[----:B------:R-:W-:-:S05]  /*13e30*/  F2FP.F16.F32.PACK_AB R33, R33, R136 ;  /* 0x000000882121723e */ /* 0x000fca00000000ff */
[----:B---3--:R-:W2:Y:S01]  /*13e40*/  @P6 LDC R11, c[0x0][0x458] ;  /* 0x00011600ff0b6b82 */ /* 0x008ea20000000800 */
[----:B-----5:R-:W-:-:S05]  /*13e50*/  IADD3 R3, PT, PT, R6, R0, RZ ;  /* 0x0000000006037210 */ /* 0x020fca0007ffe0ff */
[----:B------:R-:W-:Y:S02]  /*13e60*/  STS [R3], R19 ;  /* 0x0000001303007388 */ /* 0x000fe40000000800 */
[----:B------:R-:W3:Y:S01]  /*13e70*/  @P3 LDC.64 R12, c[0x0][0x408] ;  /* 0x00010200ff0c3b82 */ /* 0x000ee20000000a00 */
[----:B----4-:R-:W-:Y:S01]  /*13e80*/  IADD3 R2, PT, PT, R7, R0, RZ ;  /* 0x0000000007027210 */ /* 0x010fe20007ffe0ff */
[----:B------:R4:W-:Y:S03]  /*13e90*/  STS [R3+0x400], R18 ;  /* 0x0004001203007388 */ /* 0x0009e60000000800 */
[----:B------:R-:W-:Y:S01]  /*13ea0*/  IADD3 R6, PT, PT, R6, R2, RZ ;  /* 0x0000000206067210 */ /* 0x000fe20007ffe0ff */
[----:B------:R5:W-:Y:S02]  /*13eb0*/  STS [R0+0x2000], R20 ;  /* 0x0020001400007388 */ /* 0x000be40000000800 */
[----:B------:R-:W1:Y:S02]  /*13ec0*/  @P5 LDC R16, c[0x0][0x458] ;  /* 0x00011600ff105b82 */ /* 0x000e640000000800 */
[----:B------:R5:W-:Y:S04]  /*13ed0*/  STS [R0+0x2400], R29 ;  /* 0x0024001d00007388 */ /* 0x000be80000000800 */
[----:B------:R-:W-:Y:S02]  /*13ee0*/  STS [R3+0x2000], R28 ;  /* 0x0020001c03007388 */ /* 0x000fe40000000800 */
[----:B------:R-:W1:Y:S02]  /*13ef0*/  @P4 LDC R15, c[0x0][0x458] ;  /* 0x00011600ff0f4b82 */ /* 0x000e640000000800 */
[----:B------:R2:W-:Y:S04]  /*13f00*/  STS [R3+0x2400], R27 ;  /* 0x0024001b03007388 */ /* 0x0005e80000000800 */
[----:B------:R-:W-:Y:S04]  /*13f10*/  STS [R2], R26 ;  /* 0x0000001a02007388 */ /* 0x000fe80000000800 */
[----:B------:R-:W-:Y:S01]  /*13f20*/  STS [R2+0x400], R25 ;  /* 0x0004001902007388 */ /* 0x000fe20000000800 */
[----:B----4-:R-:W1:Y:S03]  /*13f30*/  LDC R18, c[0x0][0x434] ;  /* 0x00010d00ff127b82 */ /* 0x010e660000000800 */
[----:B------:R-:W-:Y:S05]  /*13f40*/  STS [R6], R32 ;  /* 0x0000002006007388 */ /* 0x000fea0000000800 */
[----:B-----5:R-:W4:Y:S01]  /*13f50*/  LDC.U8 R20, c[0x0][0x548] ;  /* 0x00015200ff147b82 */ /* 0x020f220000000000 */
[----:B------:R-:W5:Y:S01]  /*13f60*/  @P1 MUFU.LG2 R0, R36 ;  /* 0x0000002400001308 */ /* 0x000f620000000c00 */
[----:B------:R-:W-:Y:S06]  /*13f70*/  STS [R6+0x400], R31 ;  /* 0x0004001f06007388 */ /* 0x000fec0000000800 */
[----:B--2---:R-:W2:Y:S01]  /*13f80*/  @P1 LDC R3, c[0x0][0x458] ;  /* 0x00011600ff031b82 */ /* 0x004ea20000000800 */
[----:B------:R-:W-:Y:S04]  /*13f90*/  STS [R2+0x2000], R35 ;  /* 0x0020002302007388 */ /* 0x000fe80000000800 */
[----:B------:R3:W-:Y:S01]  /*13fa0*/  STS [R2+0x2400], R34 ;  /* 0x0024002202007388 */ /* 0x0007e20000000800 */
[----:B------:R-:W5:Y:S01]  /*13fb0*/  @P6 MUFU.LG2 R7, R37 ;  /* 0x0000002500076308 */ /* 0x000f620000000c00 */
[----:B------:R-:W1:Y:S02]  /*13fc0*/  S2R R28, SR_CTAID.Z ;  /* 0x00000000001c7919 */ /* 0x000e640000002700 */
[----:B------:R1:W-:Y:S05]  /*13fd0*/  STS [R6+0x2000], R33 ;  /* 0x0020002106007388 */ /* 0x0003ea0000000800 */
[----:B------:R1:W1:Y:S01]  /*13fe0*/  @P5 MUFU.LG2 R14, R38 ;  /* 0x00000026000e5308 */ /* 0x0002620000000c00 */
[----:B------:R-:W-:-:S07]  /*13ff0*/  FMUL.FTZ R138, R5, R138 ;  /* 0x0000008a058a7220 */ /* 0x000fce0000410000 */
[----:B------:R1:W1:Y:S01]  /*14000*/  @P4 MUFU.LG2 R10, R39 ;  /* 0x00000027000a4308 */ /* 0x0002620000000c00 */
[----:B---3--:R-:W3:Y:S01]  /*14010*/  @P0 LDC R2, c[0x0][0x430] ;  /* 0x00010c00ff020b82 */ /* 0x008ee20000000800 */
[----:B------:R-:W-:Y:S01]  /*14020*/  FMUL.FTZ R139, R5, R139 ;  /* 0x0000008b058b7220 */ /* 0x000fe20000410000 */
[----:B-----5:R-:W-:Y:S01]  /*14030*/  @P1 FMUL.FTZ R0, R0, 0.69314718246459960938 ;  /* 0x3f31721800001820 */ /* 0x020fe20000410000 */
[----:B------:R-:W-:Y:S01]  /*14040*/  @!P3 IMAD.WIDE.U32 R24, R43, R8, RZ ;  /* 0x000000082b18b225 */ /* 0x000fe200078e00ff */
[----:B------:R-:W-:-:S03]  /*14050*/  MOV R27, 0x7f800000 ;  /* 0x7f800000001b7802 */ /* 0x000fc60000000f00 */
[----:B------:R-:W-:Y:S01]  /*14060*/  @P6 FMUL.FTZ R5, R7, 0.69314718246459960938 ;  /* 0x3f31721807056820 */ /* 0x000fe20000410000 */
[----:B--2---:R-:W-:Y:S01]  /*14070*/  @P1 FFMA.FTZ R27, R72, R3, R0 ;  /* 0x00000003481b1223 */ /* 0x004fe20000010000 */
[----:B------:R-:W-:Y:S01]  /*14080*/  F2FP.F16.F32.PACK_AB R138, R139, R138 ;  /* 0x0000008a8b8a723e */ /* 0x000fe200000000ff */
[----:B-1----:R-:W-:Y:S01]  /*14090*/  @P0 IMAD R4, R17, R18, RZ ;  /* 0x0000001211040224 */ /* 0x002fe200078e02ff */
[----:B------:R-:W-:Y:S01]  /*140a0*/  ISETP.NE.AND P2, PT, R42, -0x1, PT ;  /* 0xffffffff2a00780c */ /* 0x000fe20003f45270 */
[----:B------:R-:W-:Y:S01]  /*140b0*/  @!P3 IMAD R26, R43, R9, R25 ;  /* 0x000000092b1ab224 */ /* 0x000fe200078e0219 */
[----:B----4-:R-:W-:Y:S01]  /*140c0*/  ISETP.NE.AND P1, PT, R20, RZ, !P0 ;  /* 0x000000ff1400720c */ /* 0x010fe20004725270 */
[----:B------:R-:W-:Y:S01]  /*140d0*/  @P3 IMAD.WIDE.U32 R22, R42, R12, RZ ;  /* 0x0000000c2a163225 */ /* 0x000fe200078e00ff */
[----:B------:R-:W-:Y:S02]  /*140e0*/  MOV R19, 0x7f800000 ;  /* 0x7f80000000137802 */ /* 0x000fe40000000f00 */
[----:B------:R-:W-:Y:S01]  /*140f0*/  @P0 MOV R3, 0x1 ;  /* 0x0000000100030802 */ /* 0x000fe20000000f00 */
[----:B------:R-:W-:Y:S08]  /*14100*/  @P0 BRA `(.L_x_2456) ;  /* 0x0000000000200947 */ /* 0x000ff00003800000 */
[----:B------:R-:W-:Y:S01]  /*14110*/  ISETP.NE.AND P0, PT, R20, RZ, PT ;  /* 0x000000ff1400720c */ /* 0x000fe20003f05270 */
[----:B------:R-:W1:-:S12]  /*14120*/  LDC R0, c[0x0][0x3e0] ;  /* 0x0000f800ff007b82 */ /* 0x000e580000000800 */
[----:B------:R-:W1:Y:S01]  /*14130*/  @P0 LDC R3, c[0x0][0x454] ;  /* 0x00011500ff030b82 */ /* 0x000e620000000800 */
[----:B---3--:R-:W-:Y:S02]  /*14140*/  @P0 MOV R2, 0x1 ;  /* 0x0000000100020802 */ /* 0x008fe40000000f00 */
[----:B------:R-:W-:-:S05]  /*14150*/  @!P0 MOV R2, 0x1 ;  /* 0x0000000100028802 */ /* 0x000fca0000000f00 */
[----:B------:R-:W2:Y:S01]  /*14160*/  @P0 LDC R4, c[0x0][0x454] ;  /* 0x00011500ff040b82 */ /* 0x000ea20000000800 */
[-C--:B-1----:R-:W-:Y:S02]  /*14170*/  @P0 IMAD R3, R3, R0.reuse, RZ ;  /* 0x0000000003030224 */ /* 0x082fe400078e02ff */
[----:B------:R-:W-:-:S07]  /*14180*/  @!P0 IMAD R3, R18, R0, RZ ;  /* 0x0000000012038224 */ /* 0x000fce00078e02ff */
.L_x_2456:
[----:B------:R-:W-:Y:S01]  /*14190*/  @P3 IMAD R26, R42, R13, R23 ;  /* 0x0000000d2a1a3224 */ /* 0x000fe200078e0217 */
[----:B------:R-:W-:Y:S01]  /*141a0*/  LOP3.LUT P0, RZ, R41, 0x3, RZ, 0xc0, !PT ;  /* 0x0000000329ff7812 */ /* 0x000fe2000780c0ff */
[----:B--2---:R-:W-:Y:S01]  /*141b0*/  IMAD R0, R28, R4, RZ ;  /* 0x000000041c007224 */ /* 0x004fe200078e02ff */
[----:B------:R1:W5:Y:S01]  /*141c0*/  LDL R29, [R1+0x10] ;  /* 0x00001000011d7983 */ /* 0x0003620000100800 */
[----:B------:R-:W-:Y:S02]  /*141d0*/  @!P2 IMAD R42, R43, R18, RZ ;  /* 0x000000122b2aa224 */ /* 0x000fe400078e02ff */
[----:B------:R-:W-:Y:S01]  /*141e0*/  @P6 FFMA.FTZ R19, R71, R11, R5 ;  /* 0x0000000b47136223 */ /* 0x000fe20000010005 */
[----:B------:R-:W-:Y:S02]  /*141f0*/  @!P1 IMAD R0, R43, R3, R0 ;  /* 0x000000032b009224 */ /* 0x000fe400078e0200 */
[----:B------:R-:W-:Y:S01]  /*14200*/  @P5 FMUL.FTZ R9, R14, 0.69314718246459960938 ;  /* 0x3f3172180e095820 */ /* 0x000fe20000410000 */
[----:B---3--:R-:W-:Y:S01]  /*14210*/  IMAD R3, R2, UR14, RZ ;  /* 0x0000000e02037c24 */ /* 0x008fe2000f8e02ff */
[----:B------:R-:W-:Y:S01]  /*14220*/  SHF.R.S32.HI R4, RZ, 0x1f, R42 ;  /* 0x0000001fff047819 */ /* 0x000fe2000001142a */
[----:B------:R1:W-:Y:S01]  /*14230*/  @!P2 STL [R1+0x14], R42 ;  /* 0x0000142a0100a387 */ /* 0x0003e20000100800 */
[----:B------:R-:W-:Y:S01]  /*14240*/  SEL R5, R42, RZ, P1 ;  /* 0x000000ff2a057207 */ /* 0x000fe20000800000 */
[----:B------:R-:W-:Y:S01]  /*14250*/  @P4 FMUL.FTZ R7, R10, 0.69314718246459960938 ;  /* 0x3f3172180a074820 */ /* 0x000fe20000410000 */
[----:B------:R-:W-:Y:S01]  /*14260*/  SEL R4, R4, RZ, P1 ;  /* 0x000000ff04047207 */ /* 0x000fe20000800000 */
[----:B------:R1:W-:Y:S01]  /*14270*/  STS [R6+0x2400], R138 ;  /* 0x0024008a06007388 */ /* 0x0003e20000000800 */
[----:B------:R-:W-:Y:S01]  /*14280*/  BAR.SYNC.DEFER_BLOCKING 0x0 ;  /* 0x0000000000007b1d */ /* 0x000fe20000010000 */
[----:B------:R-:W-:-:S02]  /*14290*/  IADD3 R8, P2, P1, R3, R5, R0 ;  /* 0x0000000503087210 */ /* 0x000fc4000795e000 */
[----:B------:R-:W-:Y:S02]  /*142a0*/  SHF.R.S32.HI R3, RZ, 0x1f, R3 ;  /* 0x0000001fff037819 */ /* 0x000fe40000011403 */
[----:B------:R-:W-:Y:S01]  /*142b0*/  SHF.R.S32.HI R0, RZ, 0x1f, R0 ;  /* 0x0000001fff007819 */ /* 0x000fe20000011400 */
[----:B------:R-:W-:Y:S01]  /*142c0*/  BSSY.RECONVERGENT B0, `(.L_x_2457) ;  /* 0x000002e000007945 */ /* 0x000fe20003800200 */
        /* <DEDUP_REMOVED lines=19> */
[C---:B------:R-:W-:Y:S01]  /*14400*/  @!P6 IADD3 R0, P0, PT, R4.reuse, R8, RZ ;  /* 0x000000080400e210 */ /* 0x040fe20007f1e0ff */
[-C--:B------:R-:W-:Y:S01]  /*14410*/  @!P5 IMAD R3, R3, R2.reuse, RZ ;  /* 0x000000020303d224 */ /* 0x080fe200078e02ff */
[----:B------:R-:W1:Y:S01]  /*14420*/  @!P5 LDC.64 R14, c[0x0][0x420] ;  /* 0x00010800ff0edb82 */ /* 0x000e620000000a00 */
[-C--:B------:R-:W-:Y:S01]  /*14430*/  @!P4 IMAD R9, R9, R2.reuse, RZ ;  /* 0x000000020909c224 */ /* 0x080fe200078e02ff */
[----:B------:R-:W-:Y:S01]  /*14440*/  @!P6 LEA.HI.X.SX32 R4, R4, R5, 0x1, P0 ;  /* 0x000000050404e211 */ /* 0x000fe200000f0eff */
[----:B------:R-:W-:Y:S01]  /*14450*/  @!P2 IMAD R12, R12, R2, RZ ;  /* 0x000000020c0ca224 */ /* 0x000fe200078e02ff */
[----:B------:R-:W-:-:S04]  /*14460*/  @!P5 IADD3 R7, P0, PT, R3, R8, RZ ;  /* 0x000000080307d210 */ /* 0x000fc80007f1e0ff */
[----:B------:R-:W3:Y:S01]  /*14470*/  @!P4 LDC.64 R16, c[0x0][0x420] ;  /* 0x00010800ff10cb82 */ /* 0x000ee20000000a00 */
[----:B------:R-:W-:-:S07]  /*14480*/  @!P5 LEA.HI.X.SX32 R3, R3, R5, 0x1, P0 ;  /* 0x000000050303d211 */ /* 0x000fce00000f0eff */
[----:B------:R-:W4:Y:S01]  /*14490*/  @!P2 LDC.64 R20, c[0x0][0x420] ;  /* 0x00010800ff14ab82 */ /* 0x000f220000000a00 */
[----:B--2---:R-:W-:-:S04]  /*144a0*/  @!P6 LEA R10, P1, R0, R10, 0x2 ;  /* 0x0000000a000ae211 */ /* 0x004fc800078210ff */
[----:B------:R-:W-:Y:S02]  /*144b0*/  @!P6 LEA.HI.X R11, R0, R11, R4, 0x2, P1 ;  /* 0x0000000b000be211 */ /* 0x000fe400008f1404 */
[----:B------:R-:W-:Y:S02]  /*144c0*/  @!P4 IADD3 R0, P1, PT, R9, R8, RZ ;  /* 0x000000080900c210 */ /* 0x000fe40007f3e0ff */
[----:B-1----:R-:W-:Y:S01]  /*144d0*/  @!P5 LEA R6, P0, R7, R14, 0x2 ;  /* 0x0000000e0706d211 */ /* 0x002fe200078010ff */
        /* <DEDUP_REMOVED lines=12> */
.L_x_2458:
[----:B------:R-:W-:Y:S05]  /*145a0*/  BSYNC.RECONVERGENT B0 ;  /* 0x0000000000007941 */ /* 0x000fea0003800200 */
.L_x_2457:
[----:B------:R-:W3:Y:S01]  /*145b0*/  S2R R0, SR_TID.X ;  /* 0x0000000000007919 */ /* 0x000ee20000002100 */
[----:B------:R-:W4:Y:S01]  /*145c0*/  LDCU UR6, c[0x0][0x440] ;  /* 0x00008800ff0677ac */ /* 0x000f220008000800 */
[----:B------:R-:W1:Y:S01]  /*145d0*/  S2UR UR9, SR_CTAID.X ;  /* 0x00000000000979c3 */ /* 0x000e620000002500 */
[----:B--2---:R-:W-:Y:S01]  /*145e0*/  @!P3 IMAD.MOV.U32 R2, RZ, RZ, R24 ;  /* 0x000000ffff02b224 */ /* 0x004fe200078e0018 */
[----:B------:R2:W2:Y:S01]  /*145f0*/  LDS.128 R16, [R208+0x3800] ;  /* 0x00380000d0107984 */ /* 0x0004a20000000c00 */
[----:B------:R-:W1:Y:S01]  /*14600*/  LDCU.64 UR4, c[0x0][0x410] ;  /* 0x00008200ff0477ac */ /* 0x000e620008000a00 */
[----:B------:R-:W-:Y:S01]  /*14610*/  @P3 IMAD.MOV.U32 R2, RZ, RZ, R22 ;  /* 0x000000ffff023224 */ /* 0x000fe200078e0016 */
[----:B------:R-:W-:Y:S01]  /*14620*/  SHF.R.U32.HI R15, RZ, 0x3, R41 ;  /* 0x00000003ff0f7819 */ /* 0x000fe20000011629 */
[----:B------:R2:W2:Y:S01]  /*14630*/  LDS.128 R8, [R208] ;  /* 0x00000000d0087984 */ /* 0x0004a20000000c00 */
[----:B------:R-:W-:Y:S02]  /*14640*/  BSSY.RECONVERGENT B0, `(.L_x_2459) ;  /* 0x0000020000007945 */ /* 0x000fe40003800200 */
[----:B------:R-:W-:-:S05]  /*14650*/  IADD3 R2, P3, PT, R237, R2, RZ ;  /* 0x00000002ed027210 */ /* 0x000fca0007f7e0ff */
[----:B------:R-:W-:Y:S01]  /*14660*/  IMAD.X R3, RZ, RZ, R26, P3 ;  /* 0x000000ffff037224 */ /* 0x000fe200018e061a */
[----:B----4-:R-:W-:-:S04]  /*14670*/  ISETP.GE.AND P1, PT, R237, UR6, PT ;  /* 0x00000006ed007c0c */ /* 0x010fc8000bf26270 */
[----:B-----5:R-:W-:Y:S01]  /*14680*/  ISETP.GE.OR P2, PT, R15, R29, P1 ;  /* 0x0000001d0f00720c */ /* 0x020fe20000f46670 */
[----:B-1----:R-:W-:Y:S01]  /*14690*/  IMAD.WIDE.U32 R12, R28, UR4, R2 ;  /* 0x000000041c0c7c25 */ /* 0x002fe2000f8e0002 */
[----:B------:R-:W-:Y:S01]  /*146a0*/  USHF.L.U32 UR8, UR9, 0x7, URZ ;  /* 0x0000000709087899 */ /* 0x000fe200080006ff */
[----:B---3--:R-:W-:-:S05]  /*146b0*/  SHF.R.U32.HI R0, RZ, 0x3, R0 ;  /* 0x00000003ff007819 */ /* 0x008fca0000011600 */
[----:B------:R-:W-:Y:S01]  /*146c0*/  LOP3.LUT R14, R15, UR8, RZ, 0xfc, !PT ;  /* 0x000000080f0e7c12 */ /* 0x000fe2000f8efcff */
[----:B------:R-:W-:Y:S01]  /*146d0*/  VIADD R4, R0, 0x10 ;  /* 0x0000001000047836 */ /* 0x000fe20000000000 */
[----:B------:R-:W-:-:S04]  /*146e0*/  SHF.R.U32.HI R0, RZ, 0x3, R41 ;  /* 0x00000003ff007819 */ /* 0x000fc80000011629 */
[-C--:B------:R-:W-:Y:S01]  /*146f0*/  ISETP.GE.OR P0, PT, R4, R29.reuse, P1 ;  /* 0x0000001d0400720c */ /* 0x080fe20000f06670 */
[C---:B------:R-:W-:Y:S02]  /*14700*/  VIADD R7, R0.reuse, 0x20 ;  /* 0x0000002000077836 */ /* 0x040fe40000000000 */
[C---:B------:R-:W-:Y:S02]  /*14710*/  VIADD R5, R0.reuse, 0x30 ;  /* 0x0000003000057836 */ /* 0x040fe40000000000 */
[C---:B------:R-:W-:Y:S01]  /*14720*/  VIADD R4, R0.reuse, 0x40 ;  /* 0x0000004000047836 */ /* 0x040fe20000000000 */
[-C--:B------:R-:W-:Y:S01]  /*14730*/  ISETP.GE.OR P6, PT, R7, R29.reuse, P1 ;  /* 0x0000001d0700720c */ /* 0x080fe20000fc6670 */
[----:B------:R-:W-:Y:S01]  /*14740*/  VIADD R0, R0, 0x50 ;  /* 0x0000005000007836 */ /* 0x000fe20000000000 */
[-C--:B------:R-:W-:Y:S01]  /*14750*/  ISETP.GE.OR P5, PT, R5, R29.reuse, P1 ;  /* 0x0000001d0500720c */ /* 0x080fe20000fa6670 */
[----:B------:R-:W-:Y:S01]  /*14760*/  IMAD R7, R28, UR5, R13 ;  /* 0x000000051c077c24 */ /* 0x000fe2000f8e020d */
[----:B------:R-:W-:-:S02]  /*14770*/  ISETP.GE.OR P4, PT, R4, R29, P1 ;  /* 0x0000001d0400720c */ /* 0x000fc40000f86670 */
[----:B------:R-:W-:Y:S01]  /*14780*/  ISETP.GE.OR P3, PT, R0, R29, P1 ;  /* 0x0000001d0000720c */ /* 0x000fe20000f66670 */
[----:B--2---:R-:W-:-:S12]  /*14790*/  @P2 BRA `(.L_x_2460) ;  /* 0x0000000000282947 */ /* 0x004fd80003800000 */
        /* <DEDUP_REMOVED lines=10> */
.L_x_2460:
[----:B------:R-:W-:Y:S05]  /*14840*/  BSYNC.RECONVERGENT B0 ;  /* 0x0000000000007941 */ /* 0x000fea0003800200 */
.L_x_2459:
        /* <DEDUP_REMOVED lines=11> */
[----:B------:R-:W-:-:S04]  /*14900*/  IMAD.X R2, RZ, RZ, UR10, P0 ;  /* 0x0000000aff027e24 */ /* 0x000fc800080e06ff */
        /* <DEDUP_REMOVED lines=8> */
.L_x_2462:
[----:B------:R-:W-:Y:S05]  /*14990*/  BSYNC.RECONVERGENT B0 ;  /* 0x0000000000007941 */ /* 0x000fea0003800200 */
.L_x_2461:
[----:B--23--:R2:W3:Y:S01]  /*149a0*/  LDS.128 R8, [R208+0x1000] ;  /* 0x00100000d0087984 */ /* 0x00c4e20000000c00 */
[----:B------:R-:W-:Y:S04]  /*149b0*/  BSSY.RECONVERGENT B0, `(.L_x_2463) ;  /* 0x000000f000007945 */ /* 0x000fe80003800200 */
[----:B------:R-:W-:Y:S05]  /*149c0*/  @P6 BRA `(.L_x_2464) ;  /* 0x0000000000346947 */ /* 0x000fea0003800000 */
        /* <DEDUP_REMOVED lines=13> */
.L_x_2464:
[----:B------:R-:W-:Y:S05]  /*14aa0*/  BSYNC.RECONVERGENT B0 ;  /* 0x0000000000007941 */ /* 0x000fea0003800200 */
.L_x_2463:
        /* <DEDUP_REMOVED lines=16> */
.L_x_2466:
[----:B------:R-:W-:Y:S05]  /*14bb0*/  BSYNC.RECONVERGENT B0 ;  /* 0x0000000000007941 */ /* 0x000fea0003800200 */
.L_x_2465:
        /* <DEDUP_REMOVED lines=16> */
.L_x_2468:
[----:B------:R-:W-:Y:S05]  /*14cc0*/  BSYNC.RECONVERGENT B0 ;  /* 0x0000000000007941 */ /* 0x000fea0003800200 */
.L_x_2467:
        /* <DEDUP_REMOVED lines=16> */
.L_x_2470:
[----:B------:R-:W-:Y:S05]  /*14dd0*/  BSYNC.RECONVERGENT B0 ;  /* 0x0000000000007941 */ /* 0x000fea0003800200 */
.L_x_2469:
        /* <DEDUP_REMOVED lines=16> */
.L_x_2472:
[----:B------:R-:W-:Y:S05]  /*14ee0*/  BSYNC.RECONVERGENT B0 ;  /* 0x0000000000007941 */ /* 0x000fea0003800200 */
.L_x_2471:
        /* <DEDUP_REMOVED lines=15> */
.L_x_2473:
        /* <DEDUP_REMOVED lines=10> */
.L_x_2715:


//--------------------- .text._ZN5flash16flash_fwd_kernelI23Flash_fwd_kernel_traitsILi64ELi128ELi64ELi4ELb0ELb0EN7cutlass6half_tE19Flash_kernel_traitsILi64ELi128ELi64ELi4ES3_EELb1ELb0ELb1ELb1ELb0ELb0ELb0ELb1EEEvNS_16Flash_fwd_paramsE --------------------------
	.section	.text._ZN5flash16flash_fwd_kernelI23Flash_fwd_kernel_traitsILi64ELi128ELi64ELi4ELb0ELb0EN7cutlass6half_tE19Flash_kernel_traitsILi64ELi128ELi64ELi4ES3_EELb1ELb0ELb1ELb1ELb0ELb0ELb0ELb1EEEvNS_16Flash_fwd_paramsE,"ax",@progbits
	.align	128
        .global         _ZN5flash16flash_fwd_kernelI23Flash_fwd_kernel_traitsILi64ELi128ELi64ELi4ELb0ELb0EN7cutlass6half_tE19Flash_kernel_traitsILi64ELi128ELi64ELi4ES3_EELb1ELb0ELb1ELb1ELb0ELb0ELb0ELb1EEEvNS_16Flash_fwd_paramsE
        .type           _ZN5flash16flash_fwd_kernelI23Flash_fwd_kernel_traitsILi64ELi128ELi64ELi4ELb0ELb0EN7cutlass6half_tE19Flash_kernel_traitsILi64ELi128ELi64ELi4ES3_EELb1ELb0ELb1ELb1ELb0ELb0ELb0ELb1EEEvNS_16Flash_fwd_paramsE,@function
        .size           _ZN5flash16flash_fwd_kernelI23Flash_fwd_kernel_traitsILi64ELi128ELi64ELi4ELb0ELb0EN7cutlass6half_tE19Flash_kernel_traitsILi64ELi128ELi64ELi4ES3_EELb1ELb0ELb1ELb1ELb0ELb0ELb0ELb1EEEvNS_16Flash_fwd_paramsE,(.L_x_2716 - _ZN5flash16flash_fwd_kernelI23Flash_fwd_kernel_traitsILi64ELi128ELi64ELi4ELb0ELb0EN7cutlass6half_tE19Flash_kernel_traitsILi64ELi128ELi64ELi4ES3_EELb1ELb0ELb1ELb1ELb0ELb0ELb0ELb1EEEvNS_16Flash_fwd_paramsE)
        .other          _ZN5flash16flash_fwd_kernelI23Flash_fwd_kernel_traitsILi64ELi128ELi64ELi4ELb0ELb0EN7cutlass6half_tE19Flash_kernel_traitsILi64ELi128ELi64ELi4ES3_EELb1ELb0ELb1ELb1ELb0ELb0ELb0ELb1EEEvNS_16Flash_fwd_paramsE,@"STO_CUDA_ENTRY STV_DEFAULT"
_ZN5flash16flash_fwd_kernelI23Flash_fwd_kernel_traitsILi64ELi128ELi64ELi4ELb0ELb0EN7cutlass6half_tE19Flash_kernel_traitsILi64ELi128ELi64ELi4ES3_EELb1ELb0ELb1ELb1ELb0ELb0ELb0ELb1EEEvNS_16Flash_fwd_paramsE:
.text._ZN5flash16flash_fwd_kernelI23Flash_fwd_kernel_traitsILi64ELi128ELi64ELi4ELb0ELb0EN7cutlass6half_tE19Flash_kernel_traitsILi64ELi128ELi64ELi4ES3_EELb1ELb0ELb1ELb1ELb0ELb0ELb0ELb1EEEvNS_16Flash_fwd_paramsE:
        /* <DEDUP_REMOVED lines=32> */
[----:B------:R-:W-:Y:S01]  /*0200*/  USHF.L.U32 UR11, UR29, 0x2, URZ ;  /* 0x000000021d0b7899 */ /* 0x000fe200080006ff */
[----:B------:R-:W1:Y:S01]  /*0210*/  LDCU.64 UR4, c[0x0][0x478] ;  /* 0x00008f00ff0477ac */ /* 0x000e620008000a00 */
[----:B------:R-:W-:Y:S01]  /*0220*/  PLOP3.LUT P2, PT, PT, PT, UP4, 0x80, 0x8 ;  /* 0x000000000008781c */ /* 0x000fe20003f4f048 */
[----:B--2---:R-:W-:-:S02]  /*0230*/  UIMAD.WIDE.U32 UR14, UR29, 0x4, UR14 ;  /* 0x000000041d0e78a5 */ /* 0x004fc4000f8e000e */
[----:B------:R-:W-:-:S05]  /*0240*/  UISETP.NE.AND UP5, UPT, UR12, URZ, UPT ;  /* 0x000000ff0c00728c */ /* 0x000fca000bfa5270 */
[----:B------:R-:W2:Y:S01]  /*0250*/  @!P3 LDC.64 R6, c[0x0][0x528] ;  /* 0x00014a00ff06bb82 */ /* 0x000ea20000000a00 */
[----:B------:R-:W-:Y:S02]  /*0260*/  UISETP.EQ.U32.AND UP2, UPT, UR6, URZ, UPT ;  /* 0x000000ff0600728c */ /* 0x000fe4000bf42070 */
[----:B------:R-:W-:Y:S02]  /*0270*/  USHF.R.U32.HI UR10, URZ, 0x1e, UR29 ;  /* 0x0000001eff0a7899 */ /* 0x000fe4000801161d */
[----:B------:R-:W-:Y:S02]  /*0280*/  @UP3 UIADD3 UR12, UP1, UPT, UR11, UR8, URZ ;  /* 0x000000080b0c3290 */ /* 0x000fe4000ff3e0ff */
[----:B------:R-:W-:Y:S02]  /*0290*/  UISETP.EQ.OR.EX UP2, UPT, UR7, URZ, !UP5, UP2 ;  /* 0x000000ff0700728c */ /* 0x000fe4000ef42720 */
[----:B------:R-:W-:Y:S02]  /*02a0*/  @UP3 UIADD3.X UR13, UPT, UPT, UR10, UR9, URZ, UP1, !UPT ;  /* 0x000000090a0d3290 */ /* 0x000fe40008ffe4ff */
[----:B-1----:R-:W-:-:S02]  /*02b0*/  UISETP.NE.U32.AND UP0, UPT, UR4, URZ, UPT ;  /* 0x000000ff0400728c */ /* 0x002fc4000bf05070 */
[----:B------:R-:W-:Y:S02]  /*02c0*/  UIADD3 UR9, UP1, UPT, UR11, UR6, URZ ;  /* 0x000000060b097290 */ /* 0x000fe4000ff3e0ff */
[----:B------:R-:W-:Y:S02]  /*02d0*/  UISETP.NE.AND.EX UP0, UPT, UR5, URZ, UPT, UP0 ;  /* 0x000000ff0500728c */ /* 0x000fe4000bf05300 */
[----:B------:R-:W-:-:S09]  /*02e0*/  UIADD3.X UR8, UPT, UPT, UR10, UR7, URZ, UP1, !UPT ;  /* 0x000000070a087290 */ /* 0x000fd20008ffe4ff */
[----:B------:R-:W-:-:S04]  /*02f0*/  @UP0 UIADD3 UR4, UP1, UPT, UR11, UR4, URZ ;  /* 0x000000040b040290 */ /* 0x000fc8000ff3e0ff */
[----:B------:R-:W-:Y:S01]  /*0300*/  @UP0 UIADD3.X UR5, UPT, UPT, UR10, UR5, URZ, UP1, !UPT ;  /* 0x000000050a050290 */ /* 0x000fe20008ffe4ff */
[----:B----4-:R-:W-:Y:S02]  /*0310*/  @P1 R2UR UR38, R4 ;  /* 0x00000000042612ca */ /* 0x010fe400000e0000 */
[----:B------:R-:W-:-:S11]  /*0320*/  @P1 R2UR UR39, R5 ;  /* 0x00000000052712ca */ /* 0x000fd600000e0000 */
[----:B------:R-:W-:Y:S02]  /*0330*/  IMAD.U32 R4, RZ, RZ, UR38 ;  /* 0x00000026ff047e24 */ /* 0x000fe4000f8e00ff */
[----:B------:R-:W-:-:S05]  /*0340*/  IMAD.U32 R5, RZ, RZ, UR39 ;  /* 0x00000027ff057e24 */ /* 0x000fca000f8e00ff */
[----:B--2---:R1:W-:Y:S01]  /*0350*/  @!P3 STG.E.64 desc[UR32][R6.64], R4 ;  /* 0x000000040600b986 */ /* 0x0043e2000c101b20 */
[----:B---3--:R-:W-:Y:S01]  /*0360*/  @P1 IADD3 R13, P0, PT, R2, R0, RZ ;  /* 0x00000000020d1210 */ /* 0x008fe20007f1e0ff */
[----:B------:R-:W-:-:S04]  /*0370*/  IMAD.U32 R2, RZ, RZ, UR14 ;  /* 0x0000000eff027e24 */ /* 0x000fc8000f8e00ff */
[----:B------:R-:W-:Y:S01]  /*0380*/  @P1 IMAD.X R12, RZ, RZ, R3, P0 ;  /* 0x000000ffff0c1224 */ /* 0x000fe200000e0603 */
[----:B------:R-:W-:Y:S02]  /*0390*/  PLOP3.LUT P1, PT, PT, PT, UP3, 0x80, 0x8 ;  /* 0x000000000008781c */ /* 0x000fe40003f2f038 */
[----:B------:R-:W-:Y:S01]  /*03a0*/  MOV R3, UR15 ;  /* 0x0000000f00037c02 */ /* 0x000fe20008000f00 */
[----:B-1----:R-:W-:Y:S02]  /*03b0*/  @!P3 IMAD.MOV.U32 R4, RZ, RZ, R13 ;  /* 0x000000ffff04b224 */ /* 0x002fe400078e000d */
[----:B------:R-:W-:-:S05]  /*03c0*/  @!P3 IMAD.MOV.U32 R5, RZ, RZ, R12 ;  /* 0x000000ffff05b224 */ /* 0x000fca00078e000c */
[----:B------:R1:W-:Y:S01]  /*03d0*/  @!P3 STG.E.64 desc[UR32][R6.64+0x8], R4 ;  /* 0x000008040600b986 */ /* 0x0003e2000c101b20 */
[----:B------:R-:W-:-:S03]  /*03e0*/  PLOP3.LUT P3, PT, PT, PT, UP2, 0x80, 0x8 ;  /* 0x000000000008781c */ /* 0x000fc60003f6f028 */
[----:B------:R-:W2:Y:S01]  /*03f0*/  @P4 LDG.E R8, desc[UR32][R2.64] ;  /* 0x0000002002084981 */ /* 0x000ea2000c1e1900 */
[----:B------:R-:W-:-:S03]  /*0400*/  PLOP3.LUT P0, PT, PT, PT, UP0, 0x80, 0x8 ;  /* 0x000000000008781c */ /* 0x000fc60003f0f008 */
[----:B-1----:R1:W3:Y:S01]  /*0410*/  @P2 LDG.E R7, desc[UR32][R2.64+0x4] ;  /* 0x0000042002072981 */ /* 0x0022e2000c1e1900 */
[----:B------:R-:W-:Y:S02]  /*0420*/  IMAD.U32 R4, RZ, RZ, UR4 ;  /* 0x00000004ff047e24 */ /* 0x000fe4000f8e00ff */
[----:B------:R-:W-:Y:S01]  /*0430*/  IMAD.U32 R5, RZ, RZ, UR5 ;  /* 0x00000005ff057e24 */ /* 0x000fe2000f8e00ff */
[----:B------:R-:W4:Y:S06]  /*0440*/  @!UP4 LDCU UR21, c[0x0][0x434] ;  /* 0x00008680ff15c7ac */ /* 0x000f2c0008000800 */
[----:B------:R-:W5:Y:S01]  /*0450*/  @P0 LDG.E R4, desc[UR32][R4.64] ;  /* 0x0000002004040981 */ /* 0x000f62000c1e1900 */
[----:B------:R-:W-:Y:S01]  /*0460*/  UMOV UR19, 0xffffffff ;  /* 0xffffffff00137882 */ /* 0x000fe20000000000 */
[----:B------:R-:W4:Y:S01]  /*0470*/  @!UP0 LDCU.64 UR4, c[0x0][0x488] ;  /* 0x00009100ff0487ac */ /* 0x000f220008000a00 */
[----:B-1----:R-:W-:-:S02]  /*0480*/  IMAD.U32 R2, RZ, RZ, UR12 ;  /* 0x0000000cff027e24 */ /* 0x002fc4000f8e00ff */
        /* <DEDUP_REMOVED lines=27> */
.L_x_2474:
        /* <DEDUP_REMOVED lines=41> */
[----:B------:R-:W-:Y:S02]  /*08d0*/  @UP1 UMOV UR12, 0x1 ;  /* 0x00000001000c1882 */ /* 0x000fe40000000000 */
        /* <DEDUP_REMOVED lines=14> */
.L_x_2476:
        /* <DEDUP_REMOVED lines=51> */
.L_x_2478:
[----:B------:R-:W-:Y:S05]  /*0cf0*/  BSYNC.RECONVERGENT B0 ;  /* 0x0000000000007941 */ /* 0x000fea0003800200 */
.L_x_2477:
        /* <DEDUP_REMOVED lines=17> */
.L_x_2480:
[----:B------:R-:W-:Y:S05]  /*0e10*/  BSYNC.RECONVERGENT B0 ;  /* 0x0000000000007941 */ /* 0x000fea0003800200 */
.L_x_2479:
        /* <DEDUP_REMOVED lines=17> */
.L_x_2482:
[----:B------:R-:W-:Y:S05]  /*0f30*/  BSYNC.RECONVERGENT B0 ;  /* 0x0000000000007941 */ /* 0x000fea0003800200 */
.L_x_2481:
        /* <DEDUP_REMOVED lines=17> */
.L_x_2484:
[----:B------:R-:W-:Y:S05]  /*1050*/  BSYNC.RECONVERGENT B0 ;  /* 0x0000000000007941 */ /* 0x000fea0003800200 */
.L_x_2483:
        /* <DEDUP_REMOVED lines=18> */
.L_x_2486:
[----:B------:R-:W-:Y:S05]  /*1180*/  BSYNC.RECONVERGENT B0 ;  /* 0x0000000000007941 */ /* 0x000fea0003800200 */
.L_x_2485:
        /* <DEDUP_REMOVED lines=17> */
.L_x_2488:
[----:B------:R-:W-:Y:S05]  /*12a0*/  BSYNC.RECONVERGENT B0 ;  /* 0x0000000000007941 */ /* 0x000fea0003800200 */
.L_x_2487:
        /* <DEDUP_REMOVED lines=15> */
.L_x_2490:
[----:B------:R-:W-:Y:S05]  /*13a0*/  BSYNC.RECONVERGENT B0 ;  /* 0x0000000000007941 */ /* 0x000fea0003800200 */
.L_x_2489:
        /* <DEDUP_REMOVED lines=15> */
.L_x_2492:
[----:B------:R-:W-:Y:S05]  /*14a0*/  BSYNC.RECONVERGENT B0 ;  /* 0x0000000000007941 */ /* 0x000fea0003800200 */
.L_x_2491:
        /* <DEDUP_REMOVED lines=10> */
.L_x_2494:
[----:B------:R-:W-:Y:S05]  /*1550*/  BSYNC.RECONVERGENT B0 ;  /* 0x0000000000007941 */ /* 0x000fea0003800200 */
.L_x_2493:
        /* <DEDUP_REMOVED lines=15> */
.L_x_2496:
[----:B------:R-:W-:Y:S05]  /*1650*/  BSYNC.RECONVERGENT B0 ;  /* 0x0000000000007941 */ /* 0x000fea0003800200 */
.L_x_2495:
        /* <DEDUP_REMOVED lines=10> */
.L_x_2498:
[----:B------:R-:W-:Y:S05]  /*1700*/  BSYNC.RECONVERGENT B0 ;  /* 0x0000000000007941 */ /* 0x000fea0003800200 */
.L_x_2497:
        /* <DEDUP_REMOVED lines=10> */
.L_x_2500:
[----:B------:R-:W-:Y:S05]  /*17b0*/  BSYNC.RECONVERGENT B0 ;  /* 0x0000000000007941 */ /* 0x000fea0003800200 */
.L_x_2499:
        /* <DEDUP_REMOVED lines=10> */
.L_x_2502:
[----:B------:R-:W-:Y:S05]  /*1860*/  BSYNC.RECONVERGENT B0 ;  /* 0x0000000000007941 */ /* 0x000fea0003800200 */
.L_x_2501:
        /* <DEDUP_REMOVED lines=10> */
.L_x_2504:
[----:B------:R-:W-:Y:S05]  /*1910*/  BSYNC.RECONVERGENT B0 ;  /* 0x0000000000007941 */ /* 0x000fea0003800200 */
.L_x_2503:
        /* <DEDUP_REMOVED lines=10> */
.L_x_2506:
[----:B------:R-:W-:Y:S05]  /*19c0*/  BSYNC.RECONVERGENT B0 ;  /* 0x0000000000007941 */ /* 0x000fea0003800200 */
.L_x_2505:
        /* <DEDUP_REMOVED lines=10> */
.L_x_2475:
        /* <DEDUP_REMOVED lines=27> */
.L_x_2507:
[----:B------:R-:W1:Y:S01]  /*1c20*/  LDCU.64 UR10, c[0x0][0x3b8] ;  /* 0x00007700ff0a77ac */ /* 0x000e620008000a00 */
[----:B------:R-:W-:-:S04]  /*1c30*/  UIADD3 UR12, UPT, UPT, UR13, UR14, URZ ;  /* 0x0000000e0d0c7290 */ /* 0x000fc8000fffe0ff */
[----:B-1----:R-:W-:Y:S02]  /*1c40*/  UIMAD.WIDE.U32 UR6, UR12, UR10, URZ ;  /* 0x0000000a0c0672a5 */ /* 0x002fe4000f8e00ff */
[----:B------:R-:W-:-:S04]  /*1c50*/  UIMAD UR12, UR12, UR11, URZ ;  /* 0x0000000b0c0c72a4 */ /* 0x000fc8000f8e02ff */
[----:B------:R-:W-:Y:S02]  /*1c60*/  UIADD3 UR12, UPT, UPT, UR7, UR12, URZ ;  /* 0x0000000c070c7290 */ /* 0x000fe4000fffe0ff */
.L_x_2508:
        /* <DEDUP_REMOVED lines=38> */
.L_x_2509:
[----:B------:R-:W1:Y:S01]  /*1ed0*/  LDCU.64 UR8, c[0x0][0x3c0] ;  /* 0x00007800ff0877ac */ /* 0x000e620008000a00 */
[----:B------:R-:W-:-:S04]  /*1ee0*/  UIADD3 UR13, UPT, UPT, UR13, UR14, URZ ;  /* 0x0000000e0d0d7290 */ /* 0x000fc8000fffe0ff */
[----:B-1----:R-:W-:Y:S02]  /*1ef0*/  UIMAD.WIDE.U32 UR14, UR13, UR8, URZ ;  /* 0x000000080d0e72a5 */ /* 0x002fe4000f8e00ff */
[----:B------:R-:W-:-:S04]  /*1f00*/  UIMAD UR13, UR13, UR9, URZ ;  /* 0x000000090d0d72a4 */ /* 0x000fc8000f8e02ff */
[----:B------:R-:W-:-:S12]  /*1f10*/  UIADD3 UR13, UPT, UPT, UR15, UR13, URZ ;  /* 0x0000000d0f0d7290 */ /* 0x000fd8000fffe0ff */
.L_x_2510:
        /* <DEDUP_REMOVED lines=23> */
[----:B------:R-:W-:Y:S01]  /*2090*/  LOP3.LUT R242, R19, 0x200, RZ, 0xc0, !PT ;  /* 0x0000020013f27812 */ /* 0x000fe200078ec0ff */
[----:B------:R-:W-:-:S02]  /*20a0*/  UIMAD.WIDE.U32 UR40, UR20, 0x80, URZ ;  /* 0x00000080142878a5 */ /* 0x000fc4000f8e00ff */
[----:B------:R-:W-:Y:S02]  /*20b0*/  IMAD R3, R14, UR9, R3 ;  /* 0x000000090e037c24 */ /* 0x000fe4000f8e0203 */
[C---:B---3--:R-:W-:Y:S02]  /*20c0*/  IMAD R7, R6.reuse, UR4, RZ ;  /* 0x0000000406077c24 */ /* 0x048fe4000f8e02ff */
[----:B------:R-:W-:Y:S01]  /*20d0*/  IMAD R10, R6, UR6, RZ ;  /* 0x00000006060a7c24 */ /* 0x000fe2000f8e02ff */
[C---:B------:R-:W-:Y:S01]  /*20e0*/  LOP3.LUT R20, R14.reuse, UR40, RZ, 0xfc, !PT ;  /* 0x000000280e147c12 */ /* 0x040fe2000f8efcff */
        /* <DEDUP_REMOVED lines=24> */
[----:B------:R-:W-:-:S02]  /*2270*/  LOP3.LUT R3, R180, 0x30, RZ, 0xc0, !PT ;  /* 0x00000030b4037812 */ /* 0x000fc400078ec0ff */
[----:B------:R-:W-:Y:S01]  /*2280*/  LEA R200, R200, UR5, 0x1 ;  /* 0x00000005c8c87c11 */ /* 0x000fe2000f8e08ff */
[----:B------:R1:W-:Y:S01]  /*2290*/  STL [R1+0x118], R16 ;  /* 0x0001181001007387 */ /* 0x0003e20000100800 */
[----:B------:R-:W-:Y:S01]  /*22a0*/  LEA.HI R209, R164, R3, RZ, 0x1e ;  /* 0x00000003a4d17211 */ /* 0x000fe200078ff0ff */
[----:B------:R-:W-:Y:S02]  /*22b0*/  IMAD R3, R2, UR28, R5 ;  /* 0x0000001c02037c24 */ /* 0x000fe4000f8e0205 */
[----:B------:R1:W-:Y:S04]  /*22c0*/  STL [R1+0x14], R18 ;  /* 0x0000141201007387 */ /* 0x0003e80000100800 */
        /* <DEDUP_REMOVED lines=21> */
.L_x_2513:
[----:B------:R2:W-:Y:S02]  /*2420*/  STS.128 [R200], RZ ;  /* 0x000000ffc8007388 */ /* 0x0005e40000000c00 */
.L_x_2512:
[----:B------:R-:W-:Y:S05]  /*2430*/  BSYNC.RECONVERGENT B0 ;  /* 0x0000000000007941 */ /* 0x000fea0003800200 */
.L_x_2511:
        /* <DEDUP_REMOVED lines=40> */
.L_x_2515:
[----:B------:R-:W-:Y:S05]  /*26c0*/  BSYNC.RECONVERGENT B0 ;  /* 0x0000000000007941 */ /* 0x000fea0003800200 */
.L_x_2514:
        /* <DEDUP_REMOVED lines=22> */
.L_x_2517:
[----:B------:R-:W-:Y:S05]  /*2830*/  BSYNC.RECONVERGENT B0 ;  /* 0x0000000000007941 */ /* 0x000fea0003800200 */
.L_x_2516:
        /* <DEDUP_REMOVED lines=22> */
.L_x_2519:
[----:B------:R-:W-:Y:S05]  /*29a0*/  BSYNC.RECONVERGENT B0 ;  /* 0x0000000000007941 */ /* 0x000fea0003800200 */
.L_x_2518:
        /* <DEDUP_REMOVED lines=22> */
.L_x_2521:
[----:B------:R-:W-:Y:S05]  /*2b10*/  BSYNC.RECONVERGENT B0 ;  /* 0x0000000000007941 */ /* 0x000fea0003800200 */
.L_x_2520:
        /* <DEDUP_REMOVED lines=22> */
.L_x_2523:
[----:B------:R-:W-:Y:S05]  /*2c80*/  BSYNC.RECONVERGENT B0 ;  /* 0x0000000000007941 */ /* 0x000fea0003800200 */
.L_x_2522:
        /* <DEDUP_REMOVED lines=22> */
.L_x_2525:
[----:B------:R-:W-:Y:S05]  /*2df0*/  BSYNC.RECONVERGENT B0 ;  /* 0x0000000000007941 */ /* 0x000fea0003800200 */
.L_x_2524:
        /* <DEDUP_REMOVED lines=21> */
.L_x_2527:
[----:B------:R-:W-:Y:S05]  /*2f50*/  BSYNC.RECONVERGENT B0 ;  /* 0x0000000000007941 */ /* 0x000fea0003800200 */
.L_x_2526:
        /* <DEDUP_REMOVED lines=18> */
.L_x_2530:
[----:B------:R1:W-:Y:S02]  /*3080*/  STS.128 [R200+0x4000], RZ ;  /* 0x004000ffc8007388 */ /* 0x0003e40000000c00 */
.L_x_2529:
[----:B------:R-:W-:Y:S05]  /*3090*/  BSYNC.RECONVERGENT B0 ;  /* 0x0000000000007941 */ /* 0x000fea0003800200 */
.L_x_2528:
        /* <DEDUP_REMOVED lines=21> */
.L_x_2532:
[----:B------:R-:W-:Y:S05]  /*31f0*/  BSYNC.RECONVERGENT B0 ;  /* 0x0000000000007941 */ /* 0x000fea0003800200 */
.L_x_2531:
        /* <DEDUP_REMOVED lines=16> */
.L_x_2534:
[----:B------:R-:W-:Y:S05]  /*3300*/  BSYNC.RECONVERGENT B0 ;  /* 0x0000000000007941 */ /* 0x000fea0003800200 */
.L_x_2533:
        /* <DEDUP_REMOVED lines=20> */
.L_x_2536:
[----:B------:R-:W-:Y:S05]  /*3450*/  BSYNC.RECONVERGENT B0 ;  /* 0x0000000000007941 */ /* 0x000fea0003800200 */
.L_x_2535:
[----:B------:R-:W5:Y:S01]  /*3460*/  LDCU.64 UR12, c[0x0][0x538] ;  /* 0x0000a700ff0c77ac */ /* 0x000f620008000a00 */
[----:B------:R-:W0:Y:S01]  /*3470*/  LDGDEPBAR ;  /* 0x00000000000079af */ /* 0x000e220000000000 */
[----:B-----5:R-:W-:-:S04]  /*3480*/  UISETP.NE.U32.AND UP1, UPT, UR12, URZ, UPT ;  /* 0x000000ff0c00728c */ /* 0x020fc8000bf25070 */
[----:B------:R-:W-:Y:S02]  /*3490*/  UISETP.NE.AND.EX UP1, UPT, UR13, URZ, UPT, UP1 ;  /* 0x000000ff0d00728c */ /* 0x000fe4000bf25310 */
[----:B------:R-:W-:Y:S01]  /*34a0*/  USHF.L.U32 UR36, UR36, 0x5, URZ ;  /* 0x0000000524247899 */ /* 0x000fe200080006ff */
[----:B------:R-:W-:-:S04]  /*34b0*/  DEPBAR.LE SB0, 0x0 ;  /* 0x000080000000791a */ /* 0x000fc80000000000 */
[----:B------:R-:W-:-:S04]  /*34c0*/  PLOP3.LUT P0, PT, PT, PT, UP1, 0x80, 0x8 ;  /* 0x000000000008781c */ /* 0x000fc80003f0f018 */
        /* <DEDUP_REMOVED lines=9> */
[----:B------:R-:W-:-:S05]  /*3560*/  IMAD.U32 R3, RZ, RZ, UR13 ;  /* 0x0000000dff037e24 */ /* 0x000fca000f8e00ff */
[----:B------:R-:W2:Y:S01]  /*3570*/  @P0 LDG.E R2, desc[UR32][R2.64] ;  /* 0x0000002002020981 */ /* 0x000ea2000c1e1900 */
[----:B-----5:R-:W2:Y:S01]  /*3580*/  @P0 MUFU.RCP R0, UR6 ;  /* 0x0000000600000d08 */ /* 0x020ea20008001000 */
[----:B------:R-:W-:Y:S01]  /*3590*/  USHF.L.U64.HI UR7, UR8, 0x6, UR9 ;  /* 0x0000000608077899 */ /* 0x000fe20008010209 */
[----:B------:R-:W-:Y:S01]  /*35a0*/  BSSY.RECONVERGENT B0, `(.L_x_2537) ;  /* 0x0000022000007945 */ /* 0x000fe20003800200 */
[----:B------:R-:W-:Y:S01]  /*35b0*/  USHF.L.U32 UR28, UR8, 0x6, URZ ;  /* 0x00000006081c7899 */ /* 0x000fe200080006ff */
[----:B------:R-:W-:Y:S01]  /*35c0*/  LOP3.LUT R136, R180, 0x1f0, RZ, 0xc0, !PT ;  /* 0x000001f0b4887812 */ /* 0x000fe200078ec0ff */
[----:B------:R-:W-:Y:S02]  /*35d0*/  USHF.R.S32.HI UR6, URZ, 0x1f, UR36 ;  /* 0x0000001fff067899 */ /* 0x000fe40008011424 */
[----:B------:R-:W-:Y:S02]  /*35e0*/  UIMAD.WIDE.U32 UR28, UR28, UR31, URZ ;  /* 0x0000001f1c1c72a5 */ /* 0x000fe4000f8e00ff */
[----:B------:R-:W-:Y:S01]  /*35f0*/  UIMAD UR7, UR7, UR31, URZ ;  /* 0x0000001f070772a4 */ /* 0x000fe2000f8e02ff */
[----:B------:R-:W-:-:S03]  /*3600*/  UMOV UR12, URZ ;  /* 0x000000ff000c7c82 */ /* 0x000fc60008000000 */
[----:B------:R-:W-:Y:S01]  /*3610*/  UIADD3 UR7, UPT, UPT, UR29, UR7, URZ ;  /* 0x000000071d077290 */ /* 0x000fe2000fffe0ff */
[----:B------:R-:W-:Y:S01]  /*3620*/  BAR.SYNC.DEFER_BLOCKING 0x0 ;  /* 0x0000000000007b1d */ /* 0x000fe20000010000 */
[----:B--2---:R-:W-:Y:S01]  /*3630*/  @P0 FMUL.FTZ R0, R2, R0 ;  /* 0x0000000002000220 */ /* 0x004fe20000410000 */
[----:B------:R-:W-:-:S04]  /*3640*/  SHF.R.U32.HI R2, RZ, 0x5, R182 ;  /* 0x00000005ff027819 */ /* 0x000fc800000116b6 */
[----:B------:R-:W-:Y:S01]  /*3650*/  @P0 R2UR UR13, R0 ;  /* 0x00000000000d02ca */ /* 0x000fe200000e0000 */
[----:B------:R-:W-:Y:S01]  /*3660*/  IMAD.U32 R0, RZ, RZ, UR20 ;  /* 0x00000014ff007e24 */ /* 0x000fe2000f8e00ff */
[----:B------:R-:W-:-:S03]  /*3670*/  IADD3 R164, P1, P0, R13, UR36, R164 ;  /* 0x000000240da47c10 */ /* 0x000fc6000f83e0a4 */
[----:B------:R-:W-:Y:S01]  /*3680*/  IMAD R158, R0, 0x8, R2 ;  /* 0x00000008009e7824 */ /* 0x000fe200078e0202 */
[----:B------:R-:W-:-:S07]  /*3690*/  IADD3.X R159, PT, PT, R12, UR6, RZ, P1, P0 ;  /* 0x000000060c9f7c10 */ /* 0x000fce0008fe04ff */
        /* <DEDUP_REMOVED lines=15> */
.L_x_2539:
[----:B------:R2:W-:Y:S01]  /*3790*/  STS.128 [R200+0x6000], RZ ;  /* 0x006000ffc8007388 */ /* 0x0005e20000000c00 */
[----:B------:R-:W-:Y:S05]  /*37a0*/  BRA `(.L_x_2540) ;  /* 0x0000000000047947 */ /* 0x000fea0003800000 */
.L_x_2538:
[----:B------:R2:W-:Y:S02]  /*37b0*/  STS.128 [R200+0x6000], RZ ;  /* 0x006000ffc8007388 */ /* 0x0005e40000000c00 */
.L_x_2540:
[----:B------:R-:W-:Y:S05]  /*37c0*/  BSYNC.RECONVERGENT B0 ;  /* 0x0000000000007941 */ /* 0x000fea0003800200 */
.L_x_2537:
[----:B------:R-:W-:Y:S01]  /*37d0*/  ISETP.GE.AND P0, PT, R10, UR15, PT ;  /* 0x0000000f0a007c0c */ /* 0x000fe2000bf06270 */
[C---:B------:R-:W-:Y:S01]  /*37e0*/  IMAD.SHL.U32 R181, R182.reuse, 0x20, RZ ;  /* 0x00000020b6b57824 */ /* 0x040fe200078e00ff */
[----:B------:R-:W-:Y:S01]  /*37f0*/  LOP3.LUT R2, R182, 0x8, RZ, 0xc0, !PT ;  /* 0x00000008b6027812 */ /* 0x000fe200078ec0ff */
        /* <DEDUP_REMOVED lines=27> */
.L_x_2542:
[----:B------:R-:W-:Y:S05]  /*39b0*/  BSYNC.RECONVERGENT B0 ;  /* 0x0000000000007941 */ /* 0x000fea0003800200 */
.L_x_2541:
        /* <DEDUP_REMOVED lines=18> */
.L_x_2544:
[----:B------:R-:W-:Y:S05]  /*3ae0*/  BSYNC.RECONVERGENT B0 ;  /* 0x0000000000007941 */ /* 0x000fea0003800200 */
.L_x_2543:
        /* <DEDUP_REMOVED lines=21> */
.L_x_2546:
[----:B------:R-:W-:Y:S05]  /*3c40*/  BSYNC.RECONVERGENT B0 ;  /* 0x0000000000007941 */ /* 0x000fea0003800200 */
.L_x_2545:
        /* <DEDUP_REMOVED lines=8> */
[----:B------:R-:W4:Y:S01]  /*3cd0*/  LDSM.16.M88.4 R28, [R6+UR5+0x4800] ;  /* 0x00480005061c783b */ /* 0x000f220008000200 */
[----:B------:R-:W-:Y:S02]  /*3ce0*/  UIADD3 UR27, UPT, UPT, UR35, UR27, -UR21 ;  /* 0x0000001b231b7290 */ /* 0x000fe4000fffe815 */
[----:B------:R-:W-:Y:S01]  /*3cf0*/  LOP3.LUT R249, R137, 0x6, RZ, 0xc0, !PT ;  /* 0x0000000689f97812 */ /* 0x000fe200078ec0ff */
[----:B------:R-:W4:Y:S01]  /*3d00*/  LDSM.16.M88.4 R24, [R6+UR5+0x5000] ;  /* 0x005000050618783b */ /* 0x000f220008000200 */
[--C-:B--2---:R-:W-:Y:S01]  /*3d10*/  IMAD.IADD R3, R20, 0x1, R0.reuse ;  /* 0x0000000114037824 */ /* 0x104fe200078e0200 */
[----:B------:R-:W-:Y:S01]  /*3d20*/  UISETP.GT.U32.AND UP0, UPT, UR31, UR18, UPT ;  /* 0x000000121f00728c */ /* 0x000fe2000bf04070 */
[----:B------:R-:W-:Y:S01]  /*3d30*/  IMAD.IADD R2, R21, 0x1, R0 ;  /* 0x0000000115027824 */ /* 0x000fe200078e0200 */
[----:B------:R-:W2:Y:S01]  /*3d40*/  LDSM.16.M88.4 R36, [R6+UR5+0x5800] ;  /* 0x005800050624783b */ /* 0x000ea20008000200 */
[----:B------:R-:W2:Y:S03]  /*3d50*/  LDCU.U8 UR13, c[0x0][0x4f8] ;  /* 0x00009f00ff0d77ac */ /* 0x000ea60008000000 */
[----:B---3--:R-:W3:Y:S04]  /*3d60*/  LDSM.16.M88.4 R8, [R20+0x2000] ;  /* 0x002000001408783b */ /* 0x008ee80000000200 */
[----:B------:R-:W-:Y:S04]  /*3d70*/  LDSM.16.M88.4 R52, [R2+0x5800] ;  /* 0x005800000234783b */ /* 0x000fe80000000200 */
[----:B-1----:R-:W1:Y:S04]  /*3d80*/  LDSM.16.M88.4 R16, [R3+0x2000] ;  /* 0x002000000310783b */ /* 0x002e680000000200 */
[----:B------:R-:W1:Y:S04]  /*3d90*/  LDSM.16.M88.4 R40, [R2+0x4000] ;  /* 0x004000000228783b */ /* 0x000e680000000200 */
[----:B------:R-:W1:Y:S04]  /*3da0*/  LDSM.16.M88.4 R48, [R2+0x5000] ;  /* 0x005000000230783b */ /* 0x000e680000000200 */
[----:B------:R-:W1:Y:S01]  /*3db0*/  LDSM.16.M88.4 R4, [R3] ;  /* 0x000000000304783b */ /* 0x000e620000000200 */
[C---:B-----5:R-:W-:Y:S03]  /*3dc0*/  HMMA.16816.F32 R88, R12.reuse, R32, RZ ;  /* 0x000000200c58723c */ /* 0x060fe600000018ff */
[----:B------:R5:W1:Y:S04]  /*3dd0*/  LDSM.16.M88.4 R44, [R2+0x4800] ;  /* 0x00480000022c783b */ /* 0x000a680000000200 */
[----:B------:R-:W-:Y:S01]  /*3de0*/  STL [R1+0x4], R21 ;  /* 0x0000041501007387 */ /* 0x000fe20000100800 */
[C---:B----4-:R-:W-:Y:S03]  /*3df0*/  HMMA.16816.F32 R80, R12.reuse, R28, RZ ;  /* 0x0000001c0c50723c */ /* 0x050fe600000018ff */
[----:B------:R-:W-:Y:S04]  /*3e00*/  STL [R1+0x15c], R137 ;  /* 0x00015c8901007387 */ /* 0x000fe80000100800 */
[----:B------:R-:W0:Y:S01]  /*3e10*/  LDGDEPBAR ;  /* 0x00000000000079af */ /* 0x000e220000000000 */
[C---:B------:R-:W-:Y:S03]  /*3e20*/  HMMA.16816.F32 R72, R12.reuse, R24, RZ ;  /* 0x000000180c48723c */ /* 0x040fe600000018ff */
[----:B------:R-:W-:Y:S05]  /*3e30*/  STL [R1+0x158], R249 ;  /* 0x000158f901007387 */ /* 0x000fea0000100800 */
[----:B--2---:R-:W-:Y:S01]  /*3e40*/  HMMA.16816.F32 R64, R12, R36, RZ ;  /* 0x000000240c40723c */ /* 0x004fe200000018ff */
[----:B-----5:R-:W-:-:S05]  /*3e50*/  IMAD.MOV.U32 R2, RZ, RZ, 0x40 ;  /* 0x00000040ff027424 */ /* 0x020fca00078e00ff */
[----:B------:R-:W-:Y:S02]  /*3e60*/  SEL R250, R2, 0xffffffc0, !P2 ;  /* 0xffffffc002fa7807 */ /* 0x000fe40005000000 */
[C---:B------:R-:W-:Y:S03]  /*3e70*/  HMMA.16816.F32 R84, R12.reuse, R34, RZ ;  /* 0x000000220c54723c */ /* 0x040fe600000018ff */
[--C-:B------:R-:W-:Y:S02]  /*3e80*/  IMAD.IADD R251, R21, 0x1, R250.reuse ;  /* 0x0000000115fb7824 */ /* 0x100fe400078e02fa */
[----:B------:R-:W-:Y:S02]  /*3e90*/  IMAD.IADD R2, R20, 0x1, R250 ;  /* 0x0000000114027824 */ /* 0x000fe400078e02fa */
[C---:B------:R-:W-:Y:S01]  /*3ea0*/  IMAD.IADD R3, R0.reuse, 0x1, R251 ;  /* 0x0000000100037824 */ /* 0x040fe200078e02fb */
[C---:B------:R-:W-:Y:S04]  /*3eb0*/  HMMA.16816.F32 R76, R12.reuse, R30, RZ ;  /* 0x0000001e0c4c723c */ /* 0x040fe800000018ff */
[----:B------:R-:W-:Y:S04]  /*3ec0*/  LDSM.16.M88.4 R20, [R3+0x4000] ;  /* 0x004000000314783b */ /* 0x000fe80000000200 */
[C---:B------:R-:W-:Y:S01]  /*3ed0*/  HMMA.16816.F32 R68, R12.reuse, R26, RZ ;  /* 0x0000001a0c44723c */ /* 0x040fe200000018ff */
[----:B------:R-:W-:Y:S07]  /*3ee0*/  LDSM.16.M88.4 R132, [R3+0x5800] ;  /* 0x005800000384783b */ /* 0x000fee0000000200 */
[----:B------:R-:W-:Y:S08]  /*3ef0*/  HMMA.16816.F32 R60, R12, R38, RZ ;  /* 0x000000260c3c723c */ /* 0x000ff000000018ff */
[C---:B---3--:R-:W-:Y:S08]  /*3f00*/  HMMA.16816.F32 R12, R8.reuse, R36, RZ ;  /* 0x00000024080c723c */ /* 0x048ff000000018ff */
[C---:B------:R-:W-:Y:S08]  /*3f10*/  HMMA.16816.F32 R56, R8.reuse, R32, RZ ;  /* 0x000000200838723c */ /* 0x040ff000000018ff */
[C---:B------:R-:W-:Y:S08]  /*3f20*/  HMMA.16816.F32 R92, R8.reuse, R34, RZ ;  /* 0x00000022085c723c */ /* 0x040ff000000018ff */
[C---:B------:R-:W-:Y:S08]  /*3f30*/  HMMA.16816.F32 R32, R8.reuse, R28, RZ ;  /* 0x0000001c0820723c */ /* 0x040ff000000018ff */
[C---:B------:R-:W-:Y:S08]  /*3f40*/  HMMA.16816.F32 R96, R8.reuse, R30, RZ ;  /* 0x0000001e0860723c */ /* 0x040ff000000018ff */
[C---:B------:R-:W-:Y:S08]  /*3f50*/  HMMA.16816.F32 R28, R8.reuse, R24, RZ ;  /* 0x00000018081c723c */ /* 0x040ff000000018ff */
[C---:B------:R-:W-:Y:S01]  /*3f60*/  HMMA.16816.F32 R100, R8.reuse, R26, RZ ;  /* 0x0000001a0864723c */ /* 0x040fe200000018ff */
[----:B------:R-:W-:Y:S07]  /*3f70*/  LDSM.16.M88.4 R24, [R251+0x5800] ;  /* 0x00580000fb18783b */ /* 0x000fee0000000200 */
[----:B------:R-:W-:Y:S01]  /*3f80*/  HMMA.16816.F32 R120, R8, R38, RZ ;  /* 0x000000260878723c */ /* 0x000fe200000018ff */
[----:B------:R-:W-:Y:S04]  /*3f90*/  LDSM.16.M88.4 R36, [R251+0x4000] ;  /* 0x00400000fb24783b */ /* 0x000fe80000000200 */
[----:B------:R-:W-:Y:S03]  /*3fa0*/  LDSM.16.M88.4 R8, [R2+0x2000] ;  /* 0x002000000208783b */ /* 0x000fe60000000200 */
[C---:B-1----:R-:W-:Y:S01]  /*3fb0*/  HMMA.16816.F32 R108, R16.reuse, R52, R12 ;  /* 0x00000034106c723c */ /* 0x042fe2000000180c */
[----:B------:R1:W2:Y:S07]  /*3fc0*/  LDSM.16.M88.4 R12, [R2] ;  /* 0x00000000020c783b */ /* 0x0002ae0000000200 */
[C---:B------:R-:W-:Y:S08]  /*3fd0*/  HMMA.16816.F32 R104, R16.reuse, R40, R56 ;  /* 0x000000281068723c */ /* 0x040ff00000001838 */
[----:B------:R-:W-:Y:S01]  /*3fe0*/  HMMA.16816.F32 R124, R16, R48, R28 ;  /* 0x00000030107c723c */ /* 0x000fe2000000181c */
[----:B------:R-:W3:Y:S01]  /*3ff0*/  LDSM.16.M88.4 R28, [R251+0x5000] ;  /* 0x00500000fb1c783b */ /* 0x000ee20000000200 */
[----:B-1----:R-:W-:-:S06]  /*4000*/  IMAD.IADD R2, R0, 0x1, R2 ;  /* 0x0000000100027824 */ /* 0x002fcc00078e0202 */
[----:B------:R-:W-:Y:S08]  /*4010*/  HMMA.16816.F32 R56, R16, R42, R92 ;  /* 0x0000002a1038723c */ /* 0x000ff0000000185c */
[C---:B------:R-:W-:Y:S08]  /*4020*/  HMMA.16816.F32 R88, R4.reuse, R40, R88 ;  /* 0x000000280458723c */ /* 0x040ff00000001858 */
[C---:B------:R-:W-:Y:S08]  /*4030*/  HMMA.16816.F32 R80, R4.reuse, R44, R80 ;  /* 0x0000002c0450723c */ /* 0x040ff00000001850 */
[C---:B------:R-:W-:Y:S08]  /*4040*/  HMMA.16816.F32 R72, R4.reuse, R48, R72 ;  /* 0x000000300448723c */ /* 0x040ff00000001848 */
[C---:B------:R-:W-:Y:S08]  /*4050*/  HMMA.16816.F32 R64, R4.reuse, R52, R64 ;  /* 0x000000340440723c */ /* 0x040ff00000001840 */
[C---:B------:R-:W-:Y:S01]  /*4060*/  HMMA.16816.F32 R84, R4.reuse, R42, R84 ;  /* 0x0000002a0454723c */ /* 0x040fe20000001854 */
[----:B------:R-:W-:Y:S07]  /*4070*/  LDSM.16.M88.4 R40, [R3+0x4800] ;  /* 0x004800000328783b */ /* 0x000fee0000000200 */
[C---:B------:R-:W-:Y:S08]  /*4080*/  HMMA.16816.F32 R76, R4.reuse, R46, R76 ;  /* 0x0000002e044c723c */ /* 0x040ff0000000184c */
[C---:B------:R-:W-:Y:S01]  /*4090*/  HMMA.16816.F32 R128, R4.reuse, R50, R68 ;  /* 0x000000320480723c */ /* 0x040fe20000001844 */
[----:B------:R-:W-:Y:S07]  /*40a0*/  LDSM.16.M88.4 R68, [R3+0x5000] ;  /* 0x005000000344783b */ /* 0x000fee0000000200 */
[-C--:B------:R-:W-:Y:S01]  /*40b0*/  HMMA.16816.F32 R112, R4, R54.reuse, R60 ;  /* 0x000000360470723c */ /* 0x080fe2000000183c */
[----:B------:R-:W1:Y:S07]  /*40c0*/  LDSM.16.M88.4 R4, [R2] ;  /* 0x000000000204783b */ /* 0x000e6e0000000200 */
[C---:B------:R-:W-:Y:S01]  /*40d0*/  HMMA.16816.F32 R92, R16.reuse, R54, R120 ;  /* 0x00000036105c723c */ /* 0x040fe20000001878 */
[----:B------:R-:W4:Y:S07]  /*40e0*/  LDSM.16.M88.4 R52, [R2+0x2000] ;  /* 0x002000000234783b */ /* 0x000f2e0000000200 */
[----:B------:R-:W-:Y:S01]  /*40f0*/  HMMA.16816.F32 R116, R16, R44, R32 ;  /* 0x0000002c1074723c */ /* 0x000fe20000001820 */
[----:B------:R-:W5:Y:S01]  /*4100*/  LDSM.16.M88.4 R32, [R251+0x4800] ;  /* 0x00480000fb20783b */ /* 0x000f620000000200 */
[----:B------:R-:W-:-:S06]  /*4110*/  DEPBAR.LE SB0, 0x0 ;  /* 0x000080000000791a */ /* 0x000fcc0000000000 */
[----:B------:R-:W-:Y:S08]  /*4120*/  HMMA.16816.F32 R96, R16, R46, R96 ;  /* 0x0000002e1060723c */ /* 0x000ff00000001860 */
[C---:B--2---:R-:W-:Y:S08]  /*4130*/  HMMA.16816.F32 R88, R12.reuse, R36, R88 ;  /* 0x000000240c58723c */ /* 0x044ff00000001858 */
[----:B------:R-:W-:Y:S08]  /*4140*/  HMMA.16816.F32 R84, R12, R38, R84 ;  /* 0x000000260c54723c */ /* 0x000ff00000001854 */
[C---:B------:R-:W-:Y:S08]  /*4150*/  HMMA.16816.F32 R44, R8.reuse, R36, R104 ;  /* 0x00000024082c723c */ /* 0x040ff00000001868 */
[----:B------:R-:W-:Y:S08]  /*4160*/  HMMA.16816.F32 R36, R8, R38, R56 ;  /* 0x000000260824723c */ /* 0x000ff00000001838 */
[-C--:B------:R-:W-:Y:S08]  /*4170*/  HMMA.16816.F32 R60, R12, R24.reuse, R64 ;  /* 0x000000180c3c723c */ /* 0x080ff00000001840 */
[----:B------:R-:W-:Y:S01]  /*4180*/  HMMA.16816.F32 R108, R8, R24, R108 ;  /* 0x00000018086c723c */ /* 0x000fe2000000186c */
[----:B------:R-:W-:-:S04]  /*4190*/  SHF.R.U32.HI R25, RZ, 0x2, R182 ;  /* 0x00000002ff197819 */ /* 0x000fc800000116b6 */
[----:B------:R-:W-:-:S03]  /*41a0*/  LOP3.LUT R25, R25, 0x7, RZ, 0xc0, !PT ;  /* 0x0000000719197812 */ /* 0x000fc600078ec0ff */
[----:B---3--:R-:W-:Y:S01]  /*41b0*/  HMMA.16816.F32 R64, R12, R30, R128 ;  /* 0x0000001e0c40723c */ /* 0x008fe20000001880 */
[----:B------:R-:W-:-:S05]  /*41c0*/  IADD3 R25, PT, PT, R25, UR34, R136 ;  /* 0x0000002219197c10 */ /* 0x000fca000fffe088 */
[----:B------:R-:W-:Y:S02]  /*41d0*/  VIADD R190, R25, UR35 ;  /* 0x0000002319be7c36 */ /* 0x000fe40008000000 */
[----:B------:R-:W-:Y:S08]  /*41e0*/  HMMA.16816.F32 R100, R16, R50, R100 ;  /* 0x000000321064723c */ /* 0x000ff00000001864 */
[-C--:B-1----:R-:W-:Y:S08]  /*41f0*/  HMMA.16816.F32 R84, R4, R22.reuse, R84 ;  /* 0x000000160454723c */ /* 0x082ff00000001854 */
[----:B----4-:R-:W-:Y:S01]  /*4200*/  HMMA.16816.F32 R128, R52, R22, R36 ;  /* 0x000000163480723c */ /* 0x010fe20000001824 */
[----:B------:R-:W-:-:S02]  /*4210*/  VIADD R22, R249, UR23 ;  /* 0x00000017f9167c36 */ /* 0x000fc40008000000 */
[----:B------:R-:W-:Y:S02]  /*4220*/  VIADD R37, R190, 0x40 ;  /* 0x00000040be257836 */ /* 0x000fe40000000000 */
[C---:B------:R-:W-:Y:S02]  /*4230*/  VIADD R39, R22.reuse, UR21 ;  /* 0x0000001516277c36 */ /* 0x040fe40008000000 */
[----:B------:R-:W-:Y:S01]  /*4240*/  VIADD R58, R22, 0x28 ;  /* 0x00000028163a7836 */ /* 0x000fe20000000000 */
[----:B-----5:R-:W-:Y:S01]  /*4250*/  HMMA.16816.F32 R80, R12, R32, R80 ;  /* 0x000000200c50723c */ /* 0x020fe20000001850 */
[C---:B------:R-:W-:Y:S02]  /*4260*/  IMAD.IADD R2, R190.reuse, 0x1, -R39 ;  /* 0x00000001be027824 */ /* 0x040fe400078e0a27 */
[----:B------:R-:W-:-:S03]  /*4270*/  VIADD R36, R190, 0x48 ;  /* 0x00000048be247836 */ /* 0x000fc60000000000 */
[----:B------:R-:W-:Y:S02]  /*4280*/  IABS R2, R2 ;  /* 0x0000000200027213 */ /* 0x000fe40000000000 */
[----:B------:R-:W-:Y:S02]  /*4290*/  HMMA.16816.F32 R72, R12, R28, R72 ;  /* 0x0000001c0c48723c */ /* 0x000fe40000001848 */
[----:B------:R-:W-:-:S06]  /*42a0*/  I2FP.F32.S32 R2, R2 ;  /* 0x0000000200027245 */ /* 0x000fcc0000201400 */
[C---:B------:R-:W-:Y:S08]  /*42b0*/  HMMA.16816.F32 R76, R12.reuse, R34, R76 ;  /* 0x000000220c4c723c */ /* 0x040ff0000000184c */
[----:B------:R-:W-:Y:S01]  /*42c0*/  HMMA.16816.F32 R48, R12, R26, R112 ;  /* 0x0000001a0c30723c */ /* 0x000fe20000001870 */
[C---:B------:R-:W-:Y:S02]  /*42d0*/  VIADD R112, R22.reuse, 0x30 ;  /* 0x0000003016707836 */ /* 0x040fe40000000000 */
[----:B------:R-:W-:-:S05]  /*42e0*/  VIADD R115, R22, 0x31 ;  /* 0x0000003116737836 */ /* 0x000fca0000000000 */
[----:B------:R-:W-:Y:S01]  /*42f0*/  HMMA.16816.F32 R12, R8, R28, R124 ;  /* 0x0000001c080c723c */ /* 0x000fe2000000187c */
[----:B------:R-:W-:-:S07]  /*4300*/  VIADD R28, R22, 0x1 ;  /* 0x00000001161c7836 */ /* 0x000fce0000000000 */
[----:B------:R-:W-:Y:S08]  /*4310*/  HMMA.16816.F32 R88, R4, R20, R88 ;  /* 0x000000140458723c */ /* 0x000ff00000001858 */
[----:B------:R-:W-:Y:S01]  /*4320*/  HMMA.16816.F32 R16, R8, R32, R116 ;  /* 0x000000200810723c */ /* 0x000fe20000001874 */
[C---:B------:R-:W-:Y:S02]  /*4330*/  VIADD R118, R22.reuse, 0x38 ;  /* 0x0000003816767836 */ /* 0x040fe40000000000 */
[----:B------:R-:W-:-:S05]  /*4340*/  VIADD R117, R22, 0x39 ;  /* 0x0000003916757836 */ /* 0x000fca0000000000 */
[----:B------:R-:W-:Y:S01]  /*4350*/  HMMA.16816.F32 R124, R52, R20, R44 ;  /* 0x00000014347c723c */ /* 0x000fe2000000182c */
[----:B------:R-:W-:Y:S02]  /*4360*/  VIADD R20, R118, UR21 ;  /* 0x0000001576147c36 */ /* 0x000fe40008000000 */
[----:B------:R-:W-:Y:S02]  /*4370*/  VIADD R44, R22, 0x19 ;  /* 0x00000019162c7836 */ /* 0x000fe40000000000 */
[C---:B------:R-:W-:Y:S02]  /*4380*/  VIADD R56, R20.reuse, 0xffffffc9 ;  /* 0xffffffc914387836 */ /* 0x040fe40000000000 */
[----:B------:R-:W-:Y:S01]  /*4390*/  VIADD R57, R20, 0xffffffd0 ;  /* 0xffffffd014397836 */ /* 0x000fe20000000000 */
[----:B------:R-:W-:Y:S01]  /*43a0*/  HMMA.16816.F32 R32, R8, R34, R96 ;  /* 0x000000220820723c */ /* 0x000fe20000001860 */
[----:B------:R-:W-:Y:S02]  /*43b0*/  IMAD.IADD R3, R190, 0x1, -R56 ;  /* 0x00000001be037824 */ /* 0x000fe400078e0a38 */
[----:B------:R-:W-:-:S02]  /*43c0*/  VIADD R46, R22, 0x20 ;  /* 0x00000020162e7836 */ /* 0x000fc40000000000 */
[----:B------:R-:W-:-:S03]  /*43d0*/  VIADD R47, R20, 0x1 ;  /* 0x00000001142f7836 */ /* 0x000fc60000000000 */
[----:B------:R-:W-:Y:S01]  /*43e0*/  HMMA.16816.F32 R96, R4, R132, R60 ;  /* 0x000000840460723c */ /* 0x000fe2000000183c */
[C---:B------:R-:W-:Y:S02]  /*43f0*/  VIADD R61, R20.reuse, 0xffffffd1 ;  /* 0xffffffd1143d7836 */ /* 0x040fe40000000000 */
[C---:B------:R-:W-:Y:S02]  /*4400*/  VIADD R63, R20.reuse, 0xffffffd8 ;  /* 0xffffffd8143f7836 */ /* 0x040fe40000000000 */
[----:B------:R-:W-:Y:S02]  /*4410*/  VIADD R60, R20, 0xffffffe0 ;  /* 0xffffffe0143c7836 */ /* 0x000fe40000000000 */
[----:B------:R-:W-:Y:S01]  /*4420*/  VIADD R62, R22, 0x29 ;  /* 0x00000029163e7836 */ /* 0x000fe20000000000 */
[----:B------:R-:W-:Y:S01]  /*4430*/  HMMA.16816.F32 R152, R52, R68, R12 ;  /* 0x000000443498723c */ /* 0x000fe2000000180c */
[----:B------:R-:W-:Y:S01]  /*4440*/  FFMA.FTZ R15, R2, -UR12, R88 ;  /* 0x8000000c020f7c23 */ /* 0x000fe20008010058 */
[----:B------:R-:W-:-:S02]  /*4450*/  VIADD R88, R20, 0xffffffd9 ;  /* 0xffffffd914587836 */ /* 0x000fc40000000000 */
[----:B------:R-:W-:-:S04]  /*4460*/  IMAD.IADD R2, R190, 0x1, -R57 ;  /* 0x00000001be027824 */ /* 0x000fc800078e0a39 */
[----:B------:R-:W-:Y:S08]  /*4470*/  HMMA.16816.F32 R160, R8, R26, R92 ;  /* 0x0000001a08a0723c */ /* 0x000ff0000000185c */
[C---:B------:R-:W-:Y:S08]  /*4480*/  HMMA.16816.F32 R80, R4.reuse, R40, R80 ;  /* 0x000000280450723c */ /* 0x040ff00000001850 */
[C---:B------:R-:W-:Y:S08]  /*4490*/  HMMA.16816.F32 R76, R4.reuse, R42, R76 ;  /* 0x0000002a044c723c */ /* 0x040ff0000000184c */
[C---:B------:R-:W-:Y:S08]  /*44a0*/  HMMA.16816.F32 R72, R4.reuse, R68, R72 ;  /* 0x000000440448723c */ /* 0x040ff00000001848 */
[C---:B------:R-:W-:Y:S08]  /*44b0*/  HMMA.16816.F32 R64, R4.reuse, R70, R64 ;  /* 0x000000460440723c */ /* 0x040ff00000001840 */
[----:B------:R-:W-:Y:S01]  /*44c0*/  HMMA.16816.F32 R92, R4, R134, R48 ;  /* 0x00000086045c723c */ /* 0x000fe20000001830 */
[C---:B------:R-:W-:Y:S01]  /*44d0*/  IMAD.IADD R5, R190.reuse, 0x1, -R61 ;  /* 0x00000001be057824 */ /* 0x040fe200078e0a3d */
[----:B------:R-:W-:Y:S01]  /*44e0*/  IABS R7, R3 ;  /* 0x0000000300077213 */ /* 0x000fe20000000000 */
[C---:B------:R-:W-:Y:S01]  /*44f0*/  IMAD.IADD R6, R190.reuse, 0x1, -R63 ;  /* 0x00000001be067824 */ /* 0x040fe200078e0a3f */
[----:B------:R-:W-:Y:S01]  /*4500*/  IABS R4, R2 ;  /* 0x0000000200047213 */ /* 0x000fe20000000000 */
[----:B------:R-:W-:Y:S01]  /*4510*/  VIADD R48, R190, 0x8 ;  /* 0x00000008be307836 */ /* 0x000fe20000000000 */
[----:B------:R-:W-:Y:S01]  /*4520*/  IABS R3, R5 ;  /* 0x0000000500037213 */ /* 0x000fe20000000000 */
[----:B------:R-:W-:Y:S01]  /*4530*/  VIADD R51, R22, 0x21 ;  /* 0x0000002116337836 */ /* 0x000fe20000000000 */
[----:B------:R-:W-:Y:S01]  /*4540*/  HMMA.16816.F32 R100, R8, R30, R100 ;  /* 0x0000001e0864723c */ /* 0x000fe20000001864 */
[----:B------:R-:W-:Y:S01]  /*4550*/  IMAD.IADD R8, R190, 0x1, -R88 ;  /* 0x00000001be087824 */ /* 0x000fe200078e0a58 */
[----:B------:R-:W-:Y:S01]  /*4560*/  IABS R2, R6 ;  /* 0x0000000600027213 */ /* 0x000fe20000000000 */
[----:B------:R-:W-:Y:S01]  /*4570*/  IMAD.MOV.U32 R6, RZ, RZ, R4 ;  /* 0x000000ffff067224 */ /* 0x000fe200078e0004 */
[----:B------:R-:W-:Y:S01]  /*4580*/  I2FP.F32.S32 R7, R7 ;  /* 0x0000000700077245 */ /* 0x000fe20000201400 */
[----:B------:R-:W-:Y:S01]  /*4590*/  IMAD.MOV.U32 R4, RZ, RZ, R3 ;  /* 0x000000ffff047224 */ /* 0x000fe200078e0003 */
[----:B------:R-:W-:Y:S01]  /*45a0*/  IABS R5, R8 ;  /* 0x0000000800057213 */ /* 0x000fe20000000000 */
[----:B------:R-:W-:Y:S01]  /*45b0*/  IMAD.MOV.U32 R3, RZ, RZ, R2 ;  /* 0x000000ffff037224 */ /* 0x000fe200078e0002 */
[----:B------:R-:W-:Y:S01]  /*45c0*/  I2FP.F32.S32 R6, R6 ;  /* 0x0000000600067245 */ /* 0x000fe20000201400 */
[----:B------:R-:W-:Y:S01]  /*45d0*/  FFMA.FTZ R14, R7, -UR12, R89 ;  /* 0x8000000c070e7c23 */ /* 0x000fe20008010059 */
[----:B------:R-:W-:Y:S01]  /*45e0*/  I2FP.F32.S32 R4, R4 ;  /* 0x0000000400047245 */ /* 0x000fe20000201400 */
[----:B------:R-:W-:Y:S01]  /*45f0*/  IMAD.MOV.U32 R2, RZ, RZ, R5 ;  /* 0x000000ffff027224 */ /* 0x000fe200078e0005 */
[----:B------:R-:W-:Y:S01]  /*4600*/  I2FP.F32.S32 R3, R3 ;  /* 0x0000000300037245 */ /* 0x000fe20000201400 */
[----:B------:R-:W-:Y:S01]  /*4610*/  FFMA.FTZ R13, R6, -UR12, R84 ;  /* 0x8000000c060d7c23 */ /* 0x000fe20008010054 */
[----:B------:R-:W-:-:S02]  /*4620*/  VIADD R84, R20, 0xffffffe9 ;  /* 0xffffffe914547836 */ /* 0x000fc40000000000 */
[----:B------:R-:W-:Y:S01]  /*4630*/  FFMA.FTZ R12, R4, -UR12, R85 ;  /* 0x8000000c040c7c23 */ /* 0x000fe20008010055 */
[----:B------:R-:W-:Y:S01]  /*4640*/  I2FP.F32.S32 R2, R2 ;  /* 0x0000000200027245 */ /* 0x000fe20000201400 */
[----:B------:R-:W-:Y:S01]  /*4650*/  FFMA.FTZ R11, R3, -UR12, R80 ;  /* 0x8000000c030b7c23 */ /* 0x000fe20008010050 */
[C---:B------:R-:W-:Y:S01]  /*4660*/  VIADD R80, R20.reuse, 0xffffffe1 ;  /* 0xffffffe114507836 */ /* 0x040fe20000000000 */
[----:B------:R-:W-:Y:S01]  /*4670*/  HMMA.16816.F32 R144, R52, R42, R32 ;  /* 0x0000002a3490723c */ /* 0x000fe20000001820 */
[----:B------:R-:W-:Y:S02]  /*4680*/  VIADD R85, R20, 0xfffffff0 ;  /* 0xfffffff014557836 */ /* 0x000fe40000000000 */
[----:B------:R-:W-:Y:S01]  /*4690*/  FFMA.FTZ R10, R2, -UR12, R81 ;  /* 0x8000000c020a7c23 */ /* 0x000fe20008010051 */
[----:B------:R-:W-:Y:S02]  /*46a0*/  VIADD R81, R20, 0xffffffe8 ;  /* 0xffffffe814517836 */ /* 0x000fe40000000000 */
[----:B------:R-:W-:-:S02]  /*46b0*/  IMAD.IADD R3, R190, 0x1, -R60 ;  /* 0x00000001be037824 */ /* 0x000fc400078e0a3c */
[C---:B------:R-:W-:Y:S01]  /*46c0*/  IMAD.IADD R2, R190.reuse, 0x1, -R80 ;  /* 0x00000001be027824 */ /* 0x040fe200078e0a50 */
[----:B------:R-:W-:Y:S01]  /*46d0*/  HMMA.16816.F32 R140, R52, R40, R16 ;  /* 0x00000028348c723c */ /* 0x000fe20000001810 */
[C---:B------:R-:W-:Y:S01]  /*46e0*/  IMAD.IADD R5, R190.reuse, 0x1, -R81 ;  /* 0x00000001be057824 */ /* 0x040fe200078e0a51 */
[----:B------:R-:W-:Y:S01]  /*46f0*/  IABS R7, R3 ;  /* 0x0000000300077213 */ /* 0x000fe20000000000 */
[C---:B------:R-:W-:Y:S01]  /*4700*/  IMAD.IADD R6, R190.reuse, 0x1, -R84 ;  /* 0x00000001be067824 */ /* 0x040fe200078e0a54 */
[----:B------:R-:W-:Y:S01]  /*4710*/  IABS R4, R2 ;  /* 0x0000000200047213 */ /* 0x000fe20000000000 */
[----:B------:R-:W-:Y:S01]  /*4720*/  IMAD.IADD R8, R190, 0x1, -R85 ;  /* 0x00000001be087824 */ /* 0x000fe200078e0a55 */
[----:B------:R-:W-:Y:S01]  /*4730*/  IABS R3, R5 ;  /* 0x0000000500037213 */ /* 0x000fe20000000000 */
[C---:B------:R-:W-:Y:S01]  /*4740*/  VIADD R42, R22.reuse, 0x18 ;  /* 0x00000018162a7836 */ /* 0x040fe20000000000 */
        /* <DEDUP_REMOVED lines=9> */
[----:B------:R-:W-:Y:S01]  /*47e0*/  FFMA.FTZ R4, R7, -UR12, R76 ;  /* 0x8000000c07047c23 */ /* 0x000fe2000801004c */
[----:B------:R-:W-:Y:S01]  /*47f0*/  I2FP.F32.S32 R3, R3 ;  /* 0x0000000300037245 */ /* 0x000fe20000201400 */
[C---:B------:R-:W-:Y:S01]  /*4800*/  VIADD R30, R22.reuse, 0x8 ;  /* 0x00000008161e7836 */ /* 0x040fe20000000000 */
[----:B------:R-:W-:Y:S01]  /*4810*/  I2FP.F32.S32 R2, R2 ;  /* 0x0000000200027245 */ /* 0x000fe20000201400 */
[----:B------:R-:W-:Y:S01]  /*4820*/  FFMA.FTZ R7, R5, -UR12, R72 ;  /* 0x8000000c05077c23 */ /* 0x000fe20008010048 */
[----:B------:R-:W-:-:S02]  /*4830*/  VIADD R31, R22, 0x9 ;  /* 0x00000009161f7836 */ /* 0x000fc40000000000 */
[----:B------:R-:W-:Y:S01]  /*4840*/  FFMA.FTZ R8, R3, -UR12, R73 ;  /* 0x8000000c03087c23 */ /* 0x000fe20008010049 */
[----:B------:R-:W-:Y:S02]  /*4850*/  VIADD R35, R22, 0x10 ;  /* 0x0000001016237836 */ /* 0x000fe40000000000 */
[----:B------:R-:W-:Y:S01]  /*4860*/  FFMA.FTZ R9, R2, -UR12, R64 ;  /* 0x8000000c02097c23 */ /* 0x000fe20008010040 */
[----:B------:R-:W-:Y:S02]  /*4870*/  VIADD R2, R190, -UR25 ;  /* 0x80000019be027c36 */ /* 0x000fe40008000000 */
[----:B------:R-:W-:Y:S01]  /*4880*/  FFMA.FTZ R6, R6, -UR12, R77 ;  /* 0x8000000c06067c23 */ /* 0x000fe2000801004d */
[----:B------:R-:W-:Y:S01]  /*4890*/  VIADD R41, R22, 0x11 ;  /* 0x0000001116297836 */ /* 0x000fe20000000000 */
[C---:B------:R-:W-:Y:S01]  /*48a0*/  HMMA.16816.F32 R120, R52.reuse, R70, R100 ;  /* 0x000000463478723c */ /* 0x040fe20000001864 */
[----:B------:R-:W-:Y:S01]  /*48b0*/  IMAD.IADD R3, R48, 0x1, -R39 ;  /* 0x0000000130037824 */ /* 0x000fe200078e0a27 */
[----:B------:R-:W-:Y:S01]  /*48c0*/  ISETP.GT.AND P5, PT, R2, R28, PT ;  /* 0x0000001c0200720c */ /* 0x000fe20003fa4270 */
[----:B------:R-:W-:Y:S01]  /*48d0*/  IMAD.IADD R5, R48, 0x1, -R56 ;  /* 0x0000000130057824 */ /* 0x000fe200078e0a38 */
[----:B------:R-:W-:Y:S01]  /*48e0*/  ISETP.GT.AND P0, PT, R2, R22, PT ;  /* 0x000000160200720c */ /* 0x000fe20003f04270 */
[----:B------:R-:W-:Y:S01]  /*48f0*/  VIADD R40, R20, 0xfffffff1 ;  /* 0xfffffff114287836 */ /* 0x000fe20000000000 */
[----:B------:R-:W-:Y:S01]  /*4900*/  FSEL R76, R14, -INF , !P5 ;  /* 0xff8000000e4c7808 */ /* 0x000fe20006800000 */
[----:B------:R-:W-:Y:S01]  /*4910*/  VIADD R34, R20, 0xfffffff8 ;  /* 0xfffffff814227836 */ /* 0x000fe20000000000 */
[----:B------:R-:W-:Y:S01]  /*4920*/  BAR.SYNC.DEFER_BLOCKING 0x0 ;  /* 0x0000000000007b1d */ /* 0x000fe20000010000 */
[----:B------:R-:W-:Y:S01]  /*4930*/  ISETP.GT.AND P5, PT, R2, R42, PT ;  /* 0x0000002a0200720c */ /* 0x000fe20003fa4270 */
[----:B------:R-:W-:Y:S01]  /*4940*/  VIADD R33, R20, 0xfffffff9 ;  /* 0xfffffff914217836 */ /* 0x000fe20000000000 */
[----:B------:R-:W-:Y:S01]  /*4950*/  FSEL R73, R15, -INF , !P0 ;  /* 0xff8000000f497808 */ /* 0x000fe20004000000 */
[----:B------:R-:W-:Y:S01]  /*4960*/  HMMA.16816.F32 R68, R52, R132, R108 ;  /* 0x000000843444723c */ /* 0x000fe2000000186c */
[----:B------:R-:W-:-:S02]  /*4970*/  FSEL R149, R4, -INF , !P5 ;  /* 0xff80000004957808 */ /* 0x000fc40006800000 */
[C---:B------:R-:W-:Y:S02]  /*4980*/  ISETP.GT.AND P4, PT, R2.reuse, R30, PT ;  /* 0x0000001e0200720c */ /* 0x040fe40003f84270 */
[C---:B------:R-:W-:Y:S02]  /*4990*/  ISETP.GT.AND P3, PT, R2.reuse, R31, PT ;  /* 0x0000001f0200720c */ /* 0x040fe40003f64270 */
[C---:B------:R-:W-:Y:S01]  /*49a0*/  ISETP.GT.AND P1, PT, R2.reuse, R35, PT ;  /* 0x000000230200720c */ /* 0x040fe20003f24270 */
[----:B------:R-:W-:Y:S01]  /*49b0*/  HMMA.16816.F32 R52, R52, R134, R160 ;  /* 0x000000863434723c */ /* 0x000fe200000018a0 */
[----:B------:R-:W-:Y:S02]  /*49c0*/  ISETP.GT.AND P0, PT, R2, R41, PT ;  /* 0x000000290200720c */ /* 0x000fe40003f04270 */
[----:B------:R-:W-:Y:S02]  /*49d0*/  IABS R4, R3 ;  /* 0x0000000300047213 */ /* 0x000fe40000000000 */
[----:B------:R-:W-:Y:S01]  /*49e0*/  IABS R3, R5 ;  /* 0x0000000500037213 */ /* 0x000fe20000000000 */
[----:B------:R-:W-:Y:S01]  /*49f0*/  IMAD.IADD R5, R48, 0x1, -R63 ;  /* 0x0000000130057824 */ /* 0x000fe200078e0a3f */
[----:B------:R-:W-:-:S02]  /*4a00*/  FSEL R89, R13, -INF , !P4 ;  /* 0xff8000000d597808 */ /* 0x000fc40006000000 */
[----:B------:R-:W-:Y:S02]  /*4a10*/  FSEL R105, R12, -INF , !P3 ;  /* 0xff8000000c697808 */ /* 0x000fe40005800000 */
[----:B------:R-:W-:Y:S02]  /*4a20*/  FSEL R138, R11, -INF , !P1 ;  /* 0xff8000000b8a7808 */ /* 0x000fe40004800000 */
[----:B------:R-:W-:Y:S02]  /*4a30*/  FSEL R148, R10, -INF , !P0 ;  /* 0xff8000000a947808 */ /* 0x000fe40004000000 */
[C---:B------:R-:W-:Y:S02]  /*4a40*/  ISETP.GT.AND P4, PT, R2.reuse, R44, PT ;  /* 0x0000002c0200720c */ /* 0x040fe40003f84270 */
[C---:B------:R-:W-:Y:S02]  /*4a50*/  ISETP.GT.AND P3, PT, R2.reuse, R46, PT ;  /* 0x0000002e0200720c */ /* 0x040fe40003f64270 */
[----:B------:R-:W-:-:S02]  /*4a60*/  ISETP.GT.AND P1, PT, R2, R51, PT ;  /* 0x000000330200720c */ /* 0x000fc40003f24270 */
[----:B------:R-:W-:Y:S02]  /*4a70*/  ISETP.GT.AND P0, PT, R2, R58, PT ;  /* 0x0000003a0200720c */ /* 0x000fe40003f04270 */
[----:B------:R-:W-:Y:S02]  /*4a80*/  I2FP.F32.S32 R3, R3 ;  /* 0x0000000300037245 */ /* 0x000fe40000201400 */
[----:B------:R-:W-:Y:S01]  /*4a90*/  FSEL R150, R6, -INF , !P4 ;  /* 0xff80000006967808 */ /* 0x000fe20006000000 */
[----:B------:R-:W-:Y:S01]  /*4aa0*/  IMAD.IADD R6, R48, 0x1, -R88 ;  /* 0x0000000130067824 */ /* 0x000fe200078e0a58 */
[----:B------:R-:W-:Y:S01]  /*4ab0*/  FSEL R151, R7, -INF , !P3 ;  /* 0xff80000007977808 */ /* 0x000fe20005800000 */
[----:B------:R-:W-:Y:S01]  /*4ac0*/  FFMA.FTZ R19, R3, -UR12, R91 ;  /* 0x8000000c03137c23 */ /* 0x000fe2000801005b */
[----:B------:R-:W-:Y:S01]  /*4ad0*/  FSEL R156, R8, -INF , !P1 ;  /* 0xff800000089c7808 */ /* 0x000fe20004800000 */
[C---:B------:R-:W-:Y:S01]  /*4ae0*/  IMAD.IADD R3, R48.reuse, 0x1, -R57 ;  /* 0x0000000130037824 */ /* 0x040fe200078e0a39 */
[----:B------:R-:W-:Y:S01]  /*4af0*/  FSEL R157, R9, -INF , !P0 ;  /* 0xff800000099d7808 */ /* 0x000fe20004000000 */
[----:B------:R-:W-:Y:S01]  /*4b00*/  IMAD.IADD R8, R48, 0x1, -R60 ;  /* 0x0000000130087824 */ /* 0x000fe200078e0a3c */
[----:B------:R-:W-:-:S02]  /*4b10*/  ISETP.GT.AND P5, PT, R2, R62, PT ;  /* 0x0000003e0200720c */ /* 0x000fc40003fa4270 */
[C---:B------:R-:W-:Y:S02]  /*4b20*/  ISETP.GT.AND P4, PT, R2.reuse, R112, PT ;  /* 0x000000700200720c */ /* 0x040fe40003f84270 */
[C---:B------:R-:W-:Y:S02]  /*4b30*/  ISETP.GT.AND P3, PT, R2.reuse, R115, PT ;  /* 0x000000730200720c */ /* 0x040fe40003f64270 */
[C---:B------:R-:W-:Y:S02]  /*4b40*/  ISETP.GT.AND P1, PT, R2.reuse, R118, PT ;  /* 0x000000760200720c */ /* 0x040fe40003f24270 */
[----:B------:R-:W-:Y:S02]  /*4b50*/  I2FP.F32.S32 R4, R4 ;  /* 0x0000000400047245 */ /* 0x000fe40000201400 */
[----:B------:R-:W-:Y:S01]  /*4b60*/  ISETP.GT.AND P0, PT, R2, R117, PT ;  /* 0x000000750200720c */ /* 0x000fe20003f04270 */
[----:B------:R-:W-:Y:S01]  /*4b70*/  IMAD.IADD R2, R48, 0x1, -R61 ;  /* 0x0000000130027824 */ /* 0x000fe200078e0a3d */
[----:B------:R-:W-:Y:S01]  /*4b80*/  IABS R7, R3 ;  /* 0x0000000300077213 */ /* 0x000fe20000000000 */
[----:B------:R-:W-:Y:S01]  /*4b90*/  FFMA.FTZ R21, R4, -UR12, R90 ;  /* 0x8000000c04157c23 */ /* 0x000fe2000801005a */
[----:B------:R-:W-:-:S02]  /*4ba0*/  IABS R3, R5 ;  /* 0x0000000500037213 */ /* 0x000fc40000000000 */
[----:B------:R-:W-:Y:S02]  /*4bb0*/  IABS R4, R2 ;  /* 0x0000000200047213 */ /* 0x000fe40000000000 */
[----:B------:R-:W-:Y:S02]  /*4bc0*/  IABS R2, R6 ;  /* 0x0000000600027213 */ /* 0x000fe40000000000 */
[----:B------:R-:W-:Y:S01]  /*4bd0*/  IABS R5, R8 ;  /* 0x0000000800057213 */ /* 0x000fe20000000000 */
[----:B------:R-:W-:Y:S01]  /*4be0*/  IMAD.MOV.U32 R6, RZ, RZ, R4 ;  /* 0x000000ffff067224 */ /* 0x000fe200078e0004 */
[----:B------:R-:W-:Y:S01]  /*4bf0*/  I2FP.F32.S32 R7, R7 ;  /* 0x0000000700077245 */ /* 0x000fe20000201400 */
[----:B------:R-:W-:Y:S02]  /*4c00*/  IMAD.MOV.U32 R4, RZ, RZ, R3 ;  /* 0x000000ffff047224 */ /* 0x000fe400078e0003 */
[----:B------:R-:W-:Y:S01]  /*4c10*/  IMAD.MOV.U32 R3, RZ, RZ, R2 ;  /* 0x000000ffff037224 */ /* 0x000fe200078e0002 */
[----:B------:R-:W-:Y:S01]  /*4c20*/  I2FP.F32.S32 R6, R6 ;  /* 0x0000000600067245 */ /* 0x000fe20000201400 */
[----:B------:R-:W-:Y:S01]  /*4c30*/  IMAD.MOV.U32 R2, RZ, RZ, R5 ;  /* 0x000000ffff027224 */ /* 0x000fe200078e0005 */
[----:B------:R-:W-:Y:S01]  /*4c40*/  I2FP.F32.S32 R4, R4 ;  /* 0x0000000400047245 */ /* 0x000fe20000201400 */
[----:B------:R-:W-:Y:S01]  /*4c50*/  IMAD.IADD R5, R48, 0x1, -R84 ;  /* 0x0000000130057824 */ /* 0x000fe200078e0a54 */
[----:B------:R-:W-:Y:S01]  /*4c60*/  I2FP.F32.S32 R3, R3 ;  /* 0x0000000300037245 */ /* 0x000fe20000201400 */
[----:B------:R-:W-:Y:S01]  /*4c70*/  IMAD.IADD R8, R190, 0x1, -R40 ;  /* 0x00000001be087824 */ /* 0x000fe200078e0a28 */
[----:B------:R-:W-:Y:S01]  /*4c80*/  I2FP.F32.S32 R2, R2 ;  /* 0x0000000200027245 */ /* 0x000fe20000201400 */
[----:B------:R-:W-:Y:S01]  /*4c90*/  FFMA.FTZ R17, R6, -UR12, R87 ;  /* 0x8000000c06117c23 */ /* 0x000fe20008010057 */
[----:B------:R-:W-:Y:S01]  /*4ca0*/  FFMA.FTZ R18, R7, -UR12, R86 ;  /* 0x8000000c07127c23 */ /* 0x000fe20008010056 */
[----:B------:R-:W-:Y:S01]  /*4cb0*/  FFMA.FTZ R15, R3, -UR12, R83 ;  /* 0x8000000c030f7c23 */ /* 0x000fe20008010053 */
[----:B------:R-:W-:-:S02]  /*4cc0*/  IMAD.IADD R3, R48, 0x1, -R80 ;  /* 0x0000000130037824 */ /* 0x000fc400078e0a50 */
[----:B------:R-:W-:Y:S01]  /*4cd0*/  FFMA.FTZ R14, R2, -UR12, R78 ;  /* 0x8000000c020e7c23 */ /* 0x000fe2000801004e */
[C---:B------:R-:W-:Y:S01]  /*4ce0*/  IMAD.IADD R2, R48.reuse, 0x1, -R81 ;  /* 0x0000000130027824 */ /* 0x040fe200078e0a51 */
[----:B------:R-:W-:Y:S01]  /*4cf0*/  IABS R8, R8 ;  /* 0x0000000800087213 */ /* 0x000fe20000000000 */
[----:B------:R-:W-:Y:S01]  /*4d00*/  IMAD.IADD R7, R48, 0x1, -R85 ;  /* 0x0000000130077824 */ /* 0x000fe200078e0a55 */
[----:B------:R-:W-:Y:S01]  /*4d10*/  IABS R6, R3 ;  /* 0x0000000300067213 */ /* 0x000fe20000000000 */
[----:B------:R-:W-:Y:S01]  /*4d20*/  FFMA.FTZ R16, R4, -UR12, R82 ;  /* 0x8000000c04107c23 */ /* 0x000fe20008010052 */
[----:B------:R-:W-:Y:S02]  /*4d30*/  IABS R3, R5 ;  /* 0x0000000500037213 */ /* 0x000fe40000000000 */
[----:B------:R-:W-:Y:S01]  /*4d40*/  IABS R4, R2 ;  /* 0x0000000200047213 */ /* 0x000fe20000000000 */
[----:B------:R-:W-:Y:S01]  /*4d50*/  IMAD.MOV.U32 R5, RZ, RZ, R6 ;  /* 0x000000ffff057224 */ /* 0x000fe200078e0006 */
[----:B------:R-:W-:Y:S01]  /*4d60*/  IABS R2, R7 ;  /* 0x0000000700027213 */ /* 0x000fe20000000000 */
[----:B------:R-:W-:-:S02]  /*4d70*/  IMAD.MOV.U32 R6, RZ, RZ, R3 ;  /* 0x000000ffff067224 */ /* 0x000fc400078e0003 */
[----:B------:R-:W-:Y:S01]  /*4d80*/  IMAD.MOV.U32 R3, RZ, RZ, R8 ;  /* 0x000000ffff037224 */ /* 0x000fe200078e0008 */
[----:B------:R-:W-:Y:S02]  /*4d90*/  I2FP.F32.S32 R7, R5 ;  /* 0x0000000500077245 */ /* 0x000fe40000201400 */
[----:B------:R-:W-:Y:S02]  /*4da0*/  I2FP.F32.S32 R5, R4 ;  /* 0x0000000400057245 */ /* 0x000fe40000201400 */
[----:B------:R-:W-:Y:S01]  /*4db0*/  I2FP.F32.S32 R4, R2 ;  /* 0x0000000200047245 */ /* 0x000fe20000201400 */
[----:B------:R-:W-:Y:S01]  /*4dc0*/  FFMA.FTZ R13, R7, -UR12, R79 ;  /* 0x8000000c070d7c23 */ /* 0x000fe2000801004f */
[----:B------:R-:W-:Y:S01]  /*4dd0*/  I2FP.F32.S32 R2, R3 ;  /* 0x0000000300027245 */ /* 0x000fe20000201400 */
[----:B------:R-:W-:Y:S01]  /*4de0*/  IMAD.IADD R3, R190, 0x1, -R34 ;  /* 0x00000001be037824 */ /* 0x000fe200078e0a22 */
[----:B------:R-:W-:Y:S01]  /*4df0*/  I2FP.F32.S32 R6, R6 ;  /* 0x0000000600067245 */ /* 0x000fe20000201400 */
[----:B------:R-:W-:Y:S01]  /*4e00*/  FFMA.FTZ R12, R5, -UR12, R74 ;  /* 0x8000000c050c7c23 */ /* 0x000fe2000801004a */
[----:B------:R-:W-:Y:S01]  /*4e10*/  FFMA.FTZ R10, R4, -UR12, R66 ;  /* 0x8000000c040a7c23 */ /* 0x000fe20008010042 */
[----:B------:R-:W-:Y:S01]  /*4e20*/  FFMA.FTZ R9, R2, -UR12, R65 ;  /* 0x8000000c02097c23 */ /* 0x000fe20008010041 */
[C---:B------:R-:W-:Y:S01]  /*4e30*/  IMAD.IADD R2, R190.reuse, 0x1, -R33 ;  /* 0x00000001be027824 */ /* 0x040fe200078e0a21 */
[----:B------:R-:W-:Y:S01]  /*4e40*/  IABS R4, R3 ;  /* 0x0000000300047213 */ /* 0x000fe20000000000 */
[----:B------:R-:W-:-:S02]  /*4e50*/  IMAD.IADD R5, R190, 0x1, -R20 ;  /* 0x00000001be057824 */ /* 0x000fc400078e0a14 */
[----:B------:R-:W-:Y:S01]  /*4e60*/  FFMA.FTZ R11, R6, -UR12, R75 ;  /* 0x8000000c060b7c23 */ /* 0x000fe2000801004b */
[----:B------:R-:W-:Y:S01]  /*4e70*/  IMAD.IADD R7, R190, 0x1, -R47 ;  /* 0x00000001be077824 */ /* 0x000fe200078e0a2f */
[----:B------:R-:W-:Y:S01]  /*4e80*/  IABS R3, R2 ;  /* 0x0000000200037213 */ /* 0x000fe20000000000 */
[----:B------:R-:W-:Y:S01]  /*4e90*/  IMAD.MOV.U32 R6, RZ, RZ, R4 ;  /* 0x000000ffff067224 */ /* 0x000fe200078e0004 */
[----:B------:R-:W-:Y:S02]  /*4ea0*/  IABS R2, R5 ;  /* 0x0000000500027213 */ /* 0x000fe40000000000 */
[----:B------:R-:W-:Y:S01]  /*4eb0*/  IABS R4, R7 ;  /* 0x0000000700047213 */ /* 0x000fe20000000000 */
[----:B------:R-:W-:Y:S01]  /*4ec0*/  IMAD.MOV.U32 R5, RZ, RZ, R3 ;  /* 0x000000ffff057224 */ /* 0x000fe200078e0003 */
[----:B------:R-:W-:Y:S01]  /*4ed0*/  I2FP.F32.S32 R6, R6 ;  /* 0x0000000600067245 */ /* 0x000fe20000201400 */
[----:B------:R-:W-:Y:S01]  /*4ee0*/  IMAD.MOV.U32 R3, RZ, RZ, R2 ;  /* 0x000000ffff037224 */ /* 0x000fe200078e0002 */
[----:B------:R-:W-:Y:S01]  /*4ef0*/  FSEL R77, R9, -INF , !P5 ;  /* 0xff800000094d7808 */ /* 0x000fe20006800000 */
[----:B------:R-:W-:Y:S01]  /*4f00*/  IMAD.MOV.U32 R2, RZ, RZ, R4 ;  /* 0x000000ffff027224 */ /* 0x000fe200078e0004 */
[----:B------:R-:W-:Y:S01]  /*4f10*/  I2FP.F32.S32 R5, R5 ;  /* 0x0000000500057245 */ /* 0x000fe20000201400 */
[----:B------:R-:W-:Y:S01]  /*4f20*/  FFMA.FTZ R8, R6, -UR12, R96 ;  /* 0x8000000c06087c23 */ /* 0x000fe20008010060 */
[----:B------:R-:W-:-:S02]  /*4f30*/  I2FP.F32.S32 R4, R3 ;  /* 0x0000000300047245 */ /* 0x000fc40000201400 */
[----:B------:R-:W-:Y:S01]  /*4f40*/  I2FP.F32.S32 R3, R2 ;  /* 0x0000000200037245 */ /* 0x000fe20000201400 */
[----:B------:R-:W-:Y:S02]  /*4f50*/  VIADD R2, R48, -UR25 ;  /* 0x8000001930027c36 */ /* 0x000fe40008000000 */
[----:B------:R-:W-:Y:S01]  /*4f60*/  FFMA.FTZ R7, R5, -UR12, R97 ;  /* 0x8000000c05077c23 */ /* 0x000fe20008010061 */
[----:B------:R-:W-:Y:S01]  /*4f70*/  FFMA.FTZ R6, R4, -UR12, R92 ;  /* 0x8000000c04067c23 */ /* 0x000fe2000801005c */
[----:B------:R-:W-:Y:S02]  /*4f80*/  IMAD.IADD R5, R37, 0x1, -R39 ;  /* 0x0000000125057824 */ /* 0x000fe400078e0a27 */
[----:B------:R-:W-:Y:S01]  /*4f90*/  FFMA.FTZ R4, R3, -UR12, R93 ;  /* 0x8000000c03047c23 */ /* 0x000fe2000801005d */
[----:B------:R-:W-:Y:S02]  /*4fa0*/  ISETP.GT.AND P5, PT, R2, R22, PT ;  /* 0x000000160200720c */ /* 0x000fe40003fa4270 */
[----:B------:R-:W-:Y:S01]  /*4fb0*/  FSEL R119, R8, -INF , !P4 ;  /* 0xff80000008777808 */ /* 0x000fe20006000000 */
[----:B------:R-:W-:Y:S01]  /*4fc0*/  IMAD.IADD R8, R37, 0x1, -R88 ;  /* 0x0000000125087824 */ /* 0x000fe200078e0a58 */
[----:B------:R-:W-:-:S02]  /*4fd0*/  FSEL R136, R7, -INF , !P3 ;  /* 0xff80000007887808 */ /* 0x000fc40005800000 */
[----:B------:R-:W-:Y:S01]  /*4fe0*/  FSEL R137, R6, -INF , !P1 ;  /* 0xff80000006897808 */ /* 0x000fe20004800000 */
[----:B------:R-:W-:Y:S01]  /*4ff0*/  IMAD.IADD R6, R37, 0x1, -R63 ;  /* 0x0000000125067824 */ /* 0x000fe200078e0a3f */
[----:B------:R-:W-:Y:S02]  /*5000*/  FSEL R139, R4, -INF , !P0 ;  /* 0xff800000048b7808 */ /* 0x000fe40004000000 */
[----:B------:R-:W-:Y:S02]  /*5010*/  FSEL R29, R21, -INF , !P5 ;  /* 0xff800000151d7808 */ /* 0x000fe40006800000 */
[C---:B------:R-:W-:Y:S02]  /*5020*/  ISETP.GT.AND P4, PT, R2.reuse, R28, PT ;  /* 0x0000001c0200720c */ /* 0x040fe40003f84270 */
[C---:B------:R-:W-:Y:S02]  /*5030*/  ISETP.GT.AND P3, PT, R2.reuse, R30, PT ;  /* 0x0000001e0200720c */ /* 0x040fe40003f64270 */
[----:B------:R-:W-:-:S02]  /*5040*/  ISETP.GT.AND P1, PT, R2, R31, PT ;  /* 0x0000001f0200720c */ /* 0x000fc40003f24270 */
[C---:B------:R-:W-:Y:S02]  /*5050*/  ISETP.GT.AND P0, PT, R2.reuse, R35, PT ;  /* 0x000000230200720c */ /* 0x040fe40003f04270 */
[----:B------:R-:W-:Y:S02]  /*5060*/  ISETP.GT.AND P5, PT, R2, R41, PT ;  /* 0x000000290200720c */ /* 0x000fe40003fa4270 */
[----:B------:R-:W-:Y:S01]  /*5070*/  IABS R3, R5 ;  /* 0x0000000500037213 */ /* 0x000fe20000000000 */
[----:B------:R-:W-:Y:S01]  /*5080*/  IMAD.IADD R5, R37, 0x1, -R61 ;  /* 0x0000000125057824 */ /* 0x000fe200078e0a3d */
        /* <DEDUP_REMOVED lines=11> */
[----:B------:R-:W-:Y:S02]  /*5140*/  FSEL R59, R14, -INF , !P4 ;  /* 0xff8000000e3b7808 */ /* 0x000fe40006000000 */
[----:B------:R-:W-:Y:S01]  /*5150*/  FSEL R64, R13, -INF , !P3 ;  /* 0xff8000000d407808 */ /* 0x000fe20005800000 */
[----:B------:R-:W-:Y:S01]  /*5160*/  FFMA.FTZ R14, R3, -UR12, R124 ;  /* 0x8000000c030e7c23 */ /* 0x000fe2000801007c */
        /* <DEDUP_REMOVED lines=8> */
[----:B------:R-:W-:Y:S01]  /*51f0*/  ISETP.GT.AND P5, PT, R2, R117, PT ;  /* 0x000000750200720c */ /* 0x000fe20003fa4270 */
[----:B------:R-:W-:Y:S01]  /*5200*/  IMAD.IADD R2, R37, 0x1, -R57 ;  /* 0x0000000125027824 */ /* 0x000fe200078e0a39 */
[----:B------:R-:W-:-:S02]  /*5210*/  IABS R7, R3 ;  /* 0x0000000300077213 */ /* 0x000fc40000000000 */
[----:B------:R-:W-:Y:S02]  /*5220*/  IABS R3, R5 ;  /* 0x0000000500037213 */ /* 0x000fe40000000000 */
        /* <DEDUP_REMOVED lines=17> */
[C---:B------:R-:W-:Y:S02]  /*5340*/  IMAD.IADD R3, R37.reuse, 0x1, -R81 ;  /* 0x0000000125037824 */ /* 0x040fe400078e0a51 */
[----:B------:R-:W-:Y:S01]  /*5350*/  FFMA.FTZ R15, R2, -UR12, R141 ;  /* 0x8000000c020f7c23 */ /* 0x000fe2000801008d */
[C---:B------:R-:W-:Y:S01]  /*5360*/  IMAD.IADD R2, R37.reuse, 0x1, -R60 ;  /* 0x0000000125027824 */ /* 0x040fe200078e0a3c */
[----:B------:R-:W-:Y:S01]  /*5370*/  IABS R5, R4 ;  /* 0x0000000400057213 */ /* 0x000fe20000000000 */
[C---:B------:R-:W-:Y:S01]  /*5380*/  IMAD.IADD R7, R37.reuse, 0x1, -R84 ;  /* 0x0000000125077824 */ /* 0x040fe200078e0a54 */
[----:B------:R-:W-:Y:S01]  /*5390*/  IABS R8, R3 ;  /* 0x0000000300087213 */ /* 0x000fe20000000000 */
[----:B------:R-:W-:Y:S01]  /*53a0*/  IMAD.IADD R6, R37, 0x1, -R85 ;  /* 0x0000000125067824 */ /* 0x000fe200078e0a55 */
[----:B------:R-:W-:-:S04]  /*53b0*/  IABS R2, R2 ;  /* 0x0000000200027213 */ /* 0x000fc80000000000 */
[----:B------:R-:W-:Y:S01]  /*53c0*/  IABS R4, R6 ;  /* 0x0000000600047213 */ /* 0x000fe20000000000 */
[----:B------:R-:W-:Y:S01]  /*53d0*/  IMAD.MOV.U32 R3, RZ, RZ, R2 ;  /* 0x000000ffff037224 */ /* 0x000fe200078e0002 */
[----:B------:R-:W-:Y:S01]  /*53e0*/  IABS R2, R7 ;  /* 0x0000000700027213 */ /* 0x000fe20000000000 */
[----:B------:R-:W-:Y:S02]  /*53f0*/  IMAD.MOV.U32 R6, RZ, RZ, R5 ;  /* 0x000000ffff067224 */ /* 0x000fe400078e0005 */
        /* <DEDUP_REMOVED lines=8> */
[C---:B------:R-:W-:Y:S01]  /*5480*/  IMAD.IADD R3, R48.reuse, 0x1, -R20 ;  /* 0x0000000130037824 */ /* 0x040fe200078e0a14 */
[----:B------:R-:W-:Y:S01]  /*5490*/  I2FP.F32.S32 R2, R2 ;  /* 0x0000000200027245 */ /* 0x000fe20000201400 */
[----:B------:R-:W-:-:S02]  /*54a0*/  IMAD.IADD R7, R48, 0x1, -R47 ;  /* 0x0000000130077824 */ /* 0x000fc400078e0a2f */
[----:B------:R-:W-:Y:S01]  /*54b0*/  FFMA.FTZ R11, R5, -UR12, R152 ;  /* 0x8000000c050b7c23 */ /* 0x000fe20008010098 */
[----:B------:R-:W-:Y:S01]  /*54c0*/  FFMA.FTZ R9, R4, -UR12, R153 ;  /* 0x8000000c04097c23 */ /* 0x000fe20008010099 */
[----:B------:R-:W-:Y:S02]  /*54d0*/  IMAD.IADD R4, R48, 0x1, -R34 ;  /* 0x0000000130047824 */ /* 0x000fe400078e0a22 */
[----:B------:R-:W-:Y:S01]  /*54e0*/  FFMA.FTZ R10, R2, -UR12, R120 ;  /* 0x8000000c020a7c23 */ /* 0x000fe20008010078 */
[----:B------:R-:W-:Y:S02]  /*54f0*/  IMAD.IADD R2, R48, 0x1, -R40 ;  /* 0x0000000130027824 */ /* 0x000fe400078e0a28 */
[----:B------:R-:W-:Y:S01]  /*5500*/  FFMA.FTZ R12, R6, -UR12, R145 ;  /* 0x8000000c060c7c23 */ /* 0x000fe20008010091 */
[----:B------:R-:W-:Y:S01]  /*5510*/  IABS R5, R3 ;  /* 0x0000000300057213 */ /* 0x000fe20000000000 */
[----:B------:R-:W-:Y:S01]  /*5520*/  IMAD.IADD R3, R48, 0x1, -R33 ;  /* 0x0000000130037824 */ /* 0x000fe200078e0a21 */
[----:B------:R-:W-:-:S02]  /*5530*/  IABS R6, R4 ;  /* 0x0000000400067213 */ /* 0x000fc40000000000 */
[----:B------:R-:W-:Y:S01]  /*5540*/  IABS R2, R2 ;  /* 0x0000000200027213 */ /* 0x000fe20000000000 */
[----:B------:R-:W-:Y:S01]  /*5550*/  IMAD.MOV.U32 R8, RZ, RZ, R5 ;  /* 0x000000ffff087224 */ /* 0x000fe200078e0005 */
[----:B------:R-:W-:Y:S01]  /*5560*/  IABS R3, R3 ;  /* 0x0000000300037213 */ /* 0x000fe20000000000 */
[----:B------:R-:W-:Y:S02]  /*5570*/  IMAD.MOV.U32 R5, RZ, RZ, R6 ;  /* 0x000000ffff057224 */ /* 0x000fe400078e0006 */
[----:B------:R-:W-:Y:S01]  /*5580*/  IMAD.MOV.U32 R4, RZ, RZ, R2 ;  /* 0x000000ffff047224 */ /* 0x000fe200078e0002 */
[----:B------:R-:W-:Y:S02]  /*5590*/  IABS R2, R7 ;  /* 0x0000000700027213 */ /* 0x000fe40000000000 */
[----:B------:R-:W-:Y:S02]  /*55a0*/  I2FP.F32.S32 R6, R5 ;  /* 0x0000000500067245 */ /* 0x000fe40000201400 */
[----:B------:R-:W-:Y:S01]  /*55b0*/  I2FP.F32.S32 R7, R4 ;  /* 0x0000000400077245 */ /* 0x000fe20000201400 */
[----:B------:R-:W-:Y:S01]  /*55c0*/  IMAD.MOV.U32 R4, RZ, RZ, R2 ;  /* 0x000000ffff047224 */ /* 0x000fe200078e0002 */
[----:B------:R-:W-:-:S02]  /*55d0*/  I2FP.F32.S32 R3, R3 ;  /* 0x0000000300037245 */ /* 0x000fc40000201400 */
[----:B------:R-:W-:Y:S01]  /*55e0*/  I2FP.F32.S32 R2, R8 ;  /* 0x0000000800027245 */ /* 0x000fe20000201400 */
[----:B------:R-:W-:Y:S01]  /*55f0*/  FFMA.FTZ R8, R7, -UR12, R67 ;  /* 0x8000000c07087c23 */ /* 0x000fe20008010043 */
[----:B------:R-:W-:Y:S01]  /*5600*/  I2FP.F32.S32 R5, R4 ;  /* 0x0000000400057245 */ /* 0x000fe20000201400 */
[----:B------:R-:W-:Y:S01]  /*5610*/  FFMA.FTZ R7, R6, -UR12, R98 ;  /* 0x8000000c06077c23 */ /* 0x000fe20008010062 */
[----:B------:R-:W-:Y:S01]  /*5620*/  FFMA.FTZ R6, R3, -UR12, R99 ;  /* 0x8000000c03067c23 */ /* 0x000fe20008010063 */
[----:B------:R-:W-:Y:S01]  /*5630*/  FFMA.FTZ R4, R2, -UR12, R94 ;  /* 0x8000000c02047c23 */ /* 0x000fe2000801005e */
[----:B------:R-:W-:Y:S02]  /*5640*/  VIADD R2, R37, -UR25 ;  /* 0x8000001925027c36 */ /* 0x000fe40008000000 */
[----:B------:R-:W-:Y:S01]  /*5650*/  FFMA.FTZ R3, R5, -UR12, R95 ;  /* 0x8000000c05037c23 */ /* 0x000fe2000801005f */
[----:B------:R-:W-:Y:S01]  /*5660*/  FSEL R26, R8, -INF , !P4 ;  /* 0xff800000081a7808 */ /* 0x000fe20006000000 */
[----:B------:R-:W-:Y:S01]  /*5670*/  IMAD.U32 R5, RZ, RZ, UR35 ;  /* 0x00000023ff057e24 */ /* 0x000fe2000f8e00ff */
[----:B------:R-:W-:-:S02]  /*5680*/  FSEL R27, R7, -INF , !P3 ;  /* 0xff800000071b7808 */ /* 0x000fc40005800000 */
[----:B------:R-:W-:Y:S02]  /*5690*/  ISETP.GT.AND P4, PT, R2, R22, PT ;  /* 0x000000160200720c */ /* 0x000fe40003f84270 */
[----:B------:R-:W-:Y:S01]  /*56a0*/  FSEL R113, R3, -INF , !P5 ;  /* 0xff80000003717808 */ /* 0x000fe20006800000 */
[C---:B------:R-:W-:Y:S01]  /*56b0*/  IMAD.IADD R3, R37.reuse, 0x1, -R40 ;  /* 0x0000000125037824 */ /* 0x040fe200078e0a28 */
[----:B------:R-:W-:Y:S01]  /*56c0*/  FSEL R49, R6, -INF , !P1 ;  /* 0xff80000006317808 */ /* 0x000fe20004800000 */
[----:B------:R-:W-:Y:S01]  /*56d0*/  IMAD.IADD R6, R37, 0x1, -R47 ;  /* 0x0000000125067824 */ /* 0x000fe200078e0a2f */
[----:B------:R-:W-:Y:S02]  /*56e0*/  FSEL R108, R4, -INF , !P0 ;  /* 0xff800000046c7808 */ /* 0x000fe40004000000 */
[----:B------:R-:W-:Y:S02]  /*56f0*/  FSEL R14, R14, -INF , !P4 ;  /* 0xff8000000e0e7808 */ /* 0x000fe40006000000 */
[----:B------:R-:W-:-:S02]  /*5700*/  ISETP.GT.AND P3, PT, R2, R28, PT ;  /* 0x0000001c0200720c */ /* 0x000fc40003f64270 */
[C---:B------:R-:W-:Y:S02]  /*5710*/  ISETP.GT.AND P1, PT, R2.reuse, R30, PT ;  /* 0x0000001e0200720c */ /* 0x040fe40003f24270 */
[C---:B------:R-:W-:Y:S02]  /*5720*/  ISETP.GT.AND P0, PT, R2.reuse, R31, PT ;  /* 0x0000001f0200720c */ /* 0x040fe40003f04270 */
[C---:B------:R-:W-:Y:S02]  /*5730*/  ISETP.GT.AND P5, PT, R2.reuse, R35, PT ;  /* 0x000000230200720c */ /* 0x040fe40003fa4270 */
[----:B------:R-:W-:Y:S02]  /*5740*/  ISETP.GT.AND P4, PT, R2, R41, PT ;  /* 0x000000290200720c */ /* 0x000fe40003f84270 */
[----:B------:R-:W-:Y:S02]  /*5750*/  IABS R3, R3 ;  /* 0x0000000300037213 */ /* 0x000fe40000000000 */
[----:B------:R-:W-:-:S02]  /*5760*/  FSEL R19, R19, -INF , !P3 ;  /* 0xff80000013137808 */ /* 0x000fc40005800000 */
[----:B------:R-:W-:Y:S01]  /*5770*/  FSEL R18, R18, -INF , !P1 ;  /* 0xff80000012127808 */ /* 0x000fe20004800000 */
[----:B------:R-:W-:Y:S01]  /*5780*/  IMAD.MOV.U32 R4, RZ, RZ, R3 ;  /* 0x000000ffff047224 */ /* 0x000fe200078e0003 */
[----:B------:R-:W-:Y:S01]  /*5790*/  FSEL R17, R17, -INF , !P0 ;  /* 0xff80000011117808 */ /* 0x000fe20004000000 */
[----:B------:R-:W-:Y:S01]  /*57a0*/  VIADD R3, R25, UR27 ;  /* 0x0000001b19037c36 */ /* 0x000fe20008000000 */
        /* <DEDUP_REMOVED lines=10> */
[----:B------:R-:W-:Y:S01]  /*5850*/  FSEL R24, R9, -INF , !P5 ;  /* 0xff80000009187808 */ /* 0x000fe20006800000 */
[----:B------:R-:W-:Y:S01]  /*5860*/  VIADD R9, R36, -UR25 ;  /* 0x8000001924097c36 */ /* 0x000fe20008000000 */
[----:B------:R-:W-:Y:S02]  /*5870*/  FSEL R25, R10, -INF , !P4 ;  /* 0xff8000000a197808 */ /* 0x000fe40006000000 */
[C---:B------:R-:W-:Y:S02]  /*5880*/  ISETP.GT.AND P3, PT, R2.reuse, R62, PT ;  /* 0x0000003e0200720c */ /* 0x040fe40003f64270 */
[C---:B------:R-:W-:Y:S02]  /*5890*/  ISETP.GT.AND P1, PT, R2.reuse, R112, PT ;  /* 0x000000700200720c */ /* 0x040fe40003f24270 */
[C---:B------:R-:W-:Y:S02]  /*58a0*/  ISETP.GT.AND P0, PT, R2.reuse, R115, PT ;  /* 0x000000730200720c */ /* 0x040fe40003f04270 */
[----:B------:R-:W-:-:S02]  /*58b0*/  ISETP.GT.AND P5, PT, R2, R118, PT ;  /* 0x000000760200720c */ /* 0x000fc40003fa4270 */
[----:B------:R-:W-:Y:S02]  /*58c0*/  ISETP.GT.AND P4, PT, R2, R117, PT ;  /* 0x000000750200720c */ /* 0x000fe40003f84270 */
[----:B------:R-:W-:Y:S01]  /*58d0*/  I2FP.F32.S32 R2, R4 ;  /* 0x0000000400027245 */ /* 0x000fe20000201400 */
[----:B------:R-:W-:Y:S01]  /*58e0*/  IMAD.IADD R4, R37, 0x1, -R20 ;  /* 0x0000000125047824 */ /* 0x000fe200078e0a14 */
[C-C-:B------:R-:W-:Y:S02]  /*58f0*/  VIADDMNMX R194, R3.reuse, 0x1, R5.reuse, PT ;  /* 0x0000000103c27846 */ /* 0x140fe40003800105 */
[C---:B------:R-:W-:Y:S01]  /*5900*/  VIADDMNMX R197, R3.reuse, 0x9, R5, PT ;  /* 0x0000000903c57846 */ /* 0x040fe20003800105 */
[----:B------:R-:W-:Y:S01]  /*5910*/  FFMA.FTZ R8, R2, -UR12, R121 ;  /* 0x8000000c02087c23 */ /* 0x000fe20008010079 */
[----:B------:R-:W-:Y:S01]  /*5920*/  VIADDMNMX R195, R3, 0x41, R5, PT ;  /* 0x0000004103c37846 */ /* 0x000fe20003800105 */
[----:B------:R-:W-:Y:S01]  /*5930*/  IMAD.IADD R2, R37, 0x1, -R33 ;  /* 0x0000000125027824 */ /* 0x000fe200078e0a21 */
[----:B------:R-:W-:Y:S01]  /*5940*/  VIADDMNMX R196, R3, 0x49, R5, PT ;  /* 0x0000004903c47846 */ /* 0x000fe20003800105 */
[----:B------:R-:W-:Y:S01]  /*5950*/  IMAD.IADD R3, R37, 0x1, -R34 ;  /* 0x0000000125037824 */ /* 0x000fe200078e0a22 */
[----:B------:R-:W-:-:S02]  /*5960*/  FSEL R10, R8, -INF , !P3 ;  /* 0xff800000080a7808 */ /* 0x000fc40005800000 */
[----:B------:R-:W-:Y:S02]  /*5970*/  ISETP.GT.AND P3, PT, R9, R22, PT ;  /* 0x000000160900720c */ /* 0x000fe40003f64270 */
[----:B------:R-:W-:Y:S02]  /*5980*/  IABS R5, R3 ;  /* 0x0000000300057213 */ /* 0x000fe40000000000 */
[----:B------:R-:W-:Y:S02]  /*5990*/  IABS R3, R2 ;  /* 0x0000000200037213 */ /* 0x000fe40000000000 */
[----:B------:R-:W-:Y:S02]  /*59a0*/  IABS R2, R4 ;  /* 0x0000000400027213 */ /* 0x000fe40000000000 */
[----:B------:R-:W-:Y:S01]  /*59b0*/  IABS R4, R6 ;  /* 0x0000000600047213 */ /* 0x000fe20000000000 */
[----:B------:R-:W-:Y:S02]  /*59c0*/  IMAD.MOV.U32 R6, RZ, RZ, R5 ;  /* 0x000000ffff067224 */ /* 0x000fe400078e0005 */
[----:B------:R-:W-:-:S02]  /*59d0*/  IMAD.MOV.U32 R5, RZ, RZ, R3 ;  /* 0x000000ffff057224 */ /* 0x000fc400078e0003 */
[----:B------:R-:W-:Y:S01]  /*59e0*/  IMAD.MOV.U32 R3, RZ, RZ, R2 ;  /* 0x000000ffff037224 */ /* 0x000fe200078e0002 */
[----:B------:R-:W-:Y:S01]  /*59f0*/  I2FP.F32.S32 R6, R6 ;  /* 0x0000000600067245 */ /* 0x000fe20000201400 */
[----:B------:R-:W-:Y:S01]  /*5a00*/  IMAD.MOV.U32 R2, RZ, RZ, R4 ;  /* 0x000000ffff027224 */ /* 0x000fe200078e0004 */
[----:B------:R-:W-:Y:S02]  /*5a10*/  I2FP.F32.S32 R5, R5 ;  /* 0x0000000500057245 */ /* 0x000fe40000201400 */
[----:B------:R-:W-:Y:S01]  /*5a20*/  I2FP.F32.S32 R4, R3 ;  /* 0x0000000300047245 */ /* 0x000fe20000201400 */
[----:B------:R-:W-:Y:S01]  /*5a30*/  FFMA.FTZ R7, R6, -UR12, R68 ;  /* 0x8000000c06077c23 */ /* 0x000fe20008010044 */
[----:B------:R-:W-:Y:S01]  /*5a40*/  I2FP.F32.S32 R2, R2 ;  /* 0x0000000200027245 */ /* 0x000fe20000201400 */
[----:B------:R-:W-:Y:S02]  /*5a50*/  IMAD.IADD R3, R36, 0x1, -R39 ;  /* 0x0000000124037824 */ /* 0x000fe400078e0a27 */
[----:B------:R-:W-:Y:S01]  /*5a60*/  FFMA.FTZ R6, R5, -UR12, R69 ;  /* 0x8000000c05067c23 */ /* 0x000fe20008010045 */
[----:B------:R-:W-:Y:S01]  /*5a70*/  FFMA.FTZ R5, R4, -UR12, R52 ;  /* 0x8000000c04057c23 */ /* 0x000fe20008010034 */
[----:B------:R-:W-:Y:S01]  /*5a80*/  FSEL R7, R7, -INF , !P1 ;  /* 0xff80000007077808 */ /* 0x000fe20004800000 */
[----:B------:R-:W-:Y:S01]  /*5a90*/  FFMA.FTZ R4, R2, -UR12, R53 ;  /* 0x8000000c02047c23 */ /* 0x000fe20008010035 */
[----:B------:R-:W-:Y:S01]  /*5aa0*/  IMAD.IADD R2, R36, 0x1, -R56 ;  /* 0x0000000124027824 */ /* 0x000fe200078e0a38 */
[----:B------:R-:W-:-:S02]  /*5ab0*/  IABS R3, R3 ;  /* 0x0000000300037213 */ /* 0x000fc40000000000 */
[----:B------:R-:W-:Y:S02]  /*5ac0*/  FSEL R21, R5, -INF , !P5 ;  /* 0xff80000005157808 */ /* 0x000fe40006800000 */
[----:B------:R-:W-:Y:S02]  /*5ad0*/  IABS R8, R2 ;  /* 0x0000000200087213 */ /* 0x000fe40000000000 */
[----:B------:R-:W-:Y:S02]  /*5ae0*/  I2FP.F32.S32 R2, R3 ;  /* 0x0000000300027245 */ /* 0x000fe40000201400 */
[----:B------:R-:W-:Y:S01]  /*5af0*/  FSEL R11, R4, -INF , !P4 ;  /* 0xff800000040b7808 */ /* 0x000fe20006000000 */
[----:B------:R-:W-:Y:S01]  /*5b00*/  IMAD.MOV.U32 R4, RZ, RZ, R8 ;  /* 0x000000ffff047224 */ /* 0x000fe200078e0008 */
[----:B------:R-:W-:Y:S01]  /*5b10*/  ISETP.GE.AND P4, PT, R22, R196, PT ;  /* 0x000000c41600720c */ /* 0x000fe20003f86270 */
[----:B------:R-:W-:Y:S01]  /*5b20*/  FFMA.FTZ R3, R2, -UR12, R126 ;  /* 0x8000000c02037c23 */ /* 0x000fe2000801007e */
[----:B------:R-:W-:Y:S01]  /*5b30*/  IMAD.IADD R2, R36, 0x1, -R57 ;  /* 0x0000000124027824 */ /* 0x000fe200078e0a39 */
[----:B------:R-:W-:-:S02]  /*5b40*/  ISETP.GE.AND P1, PT, R22, R194, PT ;  /* 0x000000c21600720c */ /* 0x000fc40003f26270 */
[----:B------:R-:W-:Y:S02]  /*5b50*/  I2FP.F32.S32 R4, R4 ;  /* 0x0000000400047245 */ /* 0x000fe40000201400 */
[----:B------:R-:W-:Y:S02]  /*5b60*/  IABS R5, R2 ;  /* 0x0000000200057213 */ /* 0x000fe40000000000 */
[----:B------:R-:W-:Y:S01]  /*5b70*/  FSEL R2, R3, -INF , !P3 ;  /* 0xff80000003027808 */ /* 0x000fe20005800000 */
[----:B------:R-:W-:Y:S01]  /*5b80*/  FFMA.FTZ R3, R4, -UR12, R127 ;  /* 0x8000000c04037c23 */ /* 0x000fe2000801007f */
[----:B------:R-:W-:Y:S01]  /*5b90*/  FSEL R116, R73, -INF , !P1 ;  /* 0xff80000049747808 */ /* 0x000fe20004800000 */
[----:B------:R-:W-:Y:S01]  /*5ba0*/  IMAD.MOV.U32 R4, RZ, RZ, R5 ;  /* 0x000000ffff047224 */ /* 0x000fe200078e0005 */
[----:B------:R-:W-:Y:S01]  /*5bb0*/  FSEL R111, R2, -INF , !P4 ;  /* 0xff800000026f7808 */ /* 0x000fe20006000000 */
[----:B------:R-:W-:Y:S01]  /*5bc0*/  IMAD.IADD R2, R36, 0x1, -R61 ;  /* 0x0000000124027824 */ /* 0x000fe200078e0a3d */
[----:B------:R-:W-:-:S02]  /*5bd0*/  FSEL R6, R6, -INF , !P0 ;  /* 0xff80000006067808 */ /* 0x000fc40004000000 */
[----:B------:R-:W-:Y:S02]  /*5be0*/  ISETP.GT.AND P1, PT, R9, R28, PT ;  /* 0x0000001c0900720c */ /* 0x000fe40003f24270 */
[----:B------:R-:W-:Y:S02]  /*5bf0*/  ISETP.GE.AND P0, PT, R22, R197, PT ;  /* 0x000000c51600720c */ /* 0x000fe40003f06270 */
[----:B------:R-:W-:Y:S02]  /*5c00*/  IABS R5, R2 ;  /* 0x0000000200057213 */ /* 0x000fe40000000000 */
[----:B------:R-:W-:Y:S02]  /*5c10*/  ISETP.GE.AND P4, PT, R28, R196, PT ;  /* 0x000000c41c00720c */ /* 0x000fe40003f86270 */
[----:B------:R-:W-:Y:S02]  /*5c20*/  I2FP.F32.S32 R4, R4 ;  /* 0x0000000400047245 */ /* 0x000fe40000201400 */
[----:B------:R-:W-:-:S02]  /*5c30*/  FSEL R2, R3, -INF , !P1 ;  /* 0xff80000003027808 */ /* 0x000fc40004800000 */
[----:B------:R-:W-:Y:S01]  /*5c40*/  FSEL R104, R29, -INF , !P0 ;  /* 0xff8000001d687808 */ /* 0x000fe20004000000 */
[----:B------:R-:W-:Y:S01]  /*5c50*/  FFMA.FTZ R3, R4, -UR12, R130 ;  /* 0x8000000c04037c23 */ /* 0x000fe20008010082 */
[----:B------:R-:W-:Y:S01]  /*5c60*/  ISETP.GE.AND P0, PT, R28, R194, PT ;  /* 0x000000c21c00720c */ /* 0x000fe20003f06270 */
[----:B------:R-:W-:Y:S01]  /*5c70*/  IMAD.MOV.U32 R4, RZ, RZ, R5 ;  /* 0x000000ffff047224 */ /* 0x000fe200078e0005 */
[----:B------:R-:W-:Y:S01]  /*5c80*/  FSEL R106, R2, -INF , !P4 ;  /* 0xff800000026a7808 */ /* 0x000fe20006000000 */
[----:B------:R-:W-:Y:S01]  /*5c90*/  IMAD.IADD R2, R36, 0x1, -R63 ;  /* 0x0000000124027824 */ /* 0x000fe200078e0a3f */
[----:B------:R-:W-:Y:S02]  /*5ca0*/  FSEL R114, R76, -INF , !P0 ;  /* 0xff8000004c727808 */ /* 0x000fe40004000000 */
[----:B------:R-:W-:Y:S02]  /*5cb0*/  ISETP.GT.AND P0, PT, R9, R30, PT ;  /* 0x0000001e0900720c */ /* 0x000fe40003f04270 */
[----:B------:R-:W-:-:S02]  /*5cc0*/  ISETP.GE.AND P3, PT, R28, R197, PT ;  /* 0x000000c51c00720c */ /* 0x000fc40003f66270 */
[----:B------:R-:W-:Y:S02]  /*5cd0*/  IABS R5, R2 ;  /* 0x0000000200057213 */ /* 0x000fe40000000000 */
[----:B------:R-:W-:Y:S02]  /*5ce0*/  ISETP.GE.AND P4, PT, R30, R196, PT ;  /* 0x000000c41e00720c */ /* 0x000fe40003f86270 */
[----:B------:R-:W-:Y:S02]  /*5cf0*/  I2FP.F32.S32 R4, R4 ;  /* 0x0000000400047245 */ /* 0x000fe40000201400 */
[----:B------:R-:W-:Y:S02]  /*5d00*/  FSEL R2, R3, -INF , !P0 ;  /* 0xff80000003027808 */ /* 0x000fe40004000000 */
[----:B------:R-:W-:Y:S01]  /*5d10*/  FSEL R96, R32, -INF , !P3 ;  /* 0xff80000020607808 */ /* 0x000fe20005800000 */
[----:B------:R-:W-:Y:S01]  /*5d20*/  FFMA.FTZ R3, R4, -UR12, R131 ;  /* 0x8000000c04037c23 */ /* 0x000fe20008010083 */
[----:B------:R-:W-:Y:S01]  /*5d30*/  ISETP.GE.AND P3, PT, R30, R194, PT ;  /* 0x000000c21e00720c */ /* 0x000fe20003f66270 */
        /* <DEDUP_REMOVED lines=58> */
[----:B------:R-:W-:Y:S02]  /*60e0*/  ISETP.GE.AND P0, PT, R42, R197, PT ;  /* 0x000000c52a00720c */ /* 0x000fe40003f06270 */
[----:B------:R-:W-:Y:S02]  /*60f0*/  IABS R5, R2 ;  /* 0x0000000200057213 */ /* 0x000fe40000000000 */
[----:B------:R-:W-:Y:S02]  /*6100*/  ISETP.GE.AND P4, PT, R44, R196, PT ;  /* 0x000000c42c00720c */ /* 0x000fe40003f86270 */
[----:B------:R-:W-:-:S02]  /*6110*/  I2FP.F32.S32 R4, R4 ;  /* 0x0000000400047245 */ /* 0x000fc40000201400 */
[----:B------:R-:W-:Y:S02]  /*6120*/  FSEL R2, R3, -INF , !P1 ;  /* 0xff80000003027808 */ /* 0x000fe40004800000 */
[----:B------:R-:W-:Y:S01]  /*6130*/  FSEL R107, R14, -INF , !P5 ;  /* 0xff8000000e6b7808 */ /* 0x000fe20006800000 */
[----:B------:R-:W-:Y:S01]  /*6140*/  FFMA.FTZ R3, R4, -UR12, R154 ;  /* 0x8000000c04037c23 */ /* 0x000fe2000801009a */
[----:B------:R-:W-:Y:S01]  /*6150*/  FSEL R78, R59, -INF , !P0 ;  /* 0xff8000003b4e7808 */ /* 0x000fe20004000000 */
[----:B------:R-:W-:Y:S01]  /*6160*/  IMAD.MOV.U32 R4, RZ, RZ, R5 ;  /* 0x000000ffff047224 */ /* 0x000fe200078e0005 */
[----:B------:R-:W-:Y:S02]  /*6170*/  ISETP.GE.AND P5, PT, R28, R195, PT ;  /* 0x000000c31c00720c */ /* 0x000fe40003fa6270 */
[----:B------:R-:W-:Y:S02]  /*6180*/  ISETP.GE.AND P0, PT, R44, R194, PT ;  /* 0x000000c22c00720c */ /* 0x000fe40003f06270 */
[----:B------:R-:W-:Y:S01]  /*6190*/  FSEL R84, R2, -INF , !P4 ;  /* 0xff80000002547808 */ /* 0x000fe20006000000 */
[----:B------:R-:W-:Y:S01]  /*61a0*/  IMAD.IADD R2, R36, 0x1, -R85 ;  /* 0x0000000124027824 */ /* 0x000fe200078e0a55 */
[----:B------:R-:W-:-:S02]  /*61b0*/  FSEL R102, R19, -INF , !P5 ;  /* 0xff80000013667808 */ /* 0x000fc40006800000 */
[----:B------:R-:W-:Y:S02]  /*61c0*/  FSEL R94, R150, -INF , !P0 ;  /* 0xff800000965e7808 */ /* 0x000fe40004000000 */
[----:B------:R-:W-:Y:S02]  /*61d0*/  ISETP.GE.AND P5, PT, R30, R195, PT ;  /* 0x000000c31e00720c */ /* 0x000fe40003fa6270 */
[----:B------:R-:W-:Y:S02]  /*61e0*/  ISETP.GT.AND P0, PT, R9, R46, PT ;  /* 0x0000002e0900720c */ /* 0x000fe40003f04270 */
[----:B------:R-:W-:Y:S02]  /*61f0*/  ISETP.GE.AND P3, PT, R44, R197, PT ;  /* 0x000000c52c00720c */ /* 0x000fe40003f66270 */
[----:B------:R-:W-:Y:S02]  /*6200*/  IABS R5, R2 ;  /* 0x0000000200057213 */ /* 0x000fe40000000000 */
[----:B------:R-:W-:-:S02]  /*6210*/  FSEL R95, R18, -INF , !P5 ;  /* 0xff800000125f7808 */ /* 0x000fc40006800000 */
[----:B------:R-:W-:Y:S02]  /*6220*/  ISETP.GE.AND P4, PT, R46, R196, PT ;  /* 0x000000c42e00720c */ /* 0x000fe40003f86270 */
[----:B------:R-:W-:Y:S02]  /*6230*/  I2FP.F32.S32 R4, R4 ;  /* 0x0000000400047245 */ /* 0x000fe40000201400 */
[----:B------:R-:W-:Y:S02]  /*6240*/  FSEL R2, R3, -INF , !P0 ;  /* 0xff80000003027808 */ /* 0x000fe40004000000 */
[----:B------:R-:W-:Y:S01]  /*6250*/  ISETP.GE.AND P5, PT, R31, R195, PT ;  /* 0x000000c31f00720c */ /* 0x000fe20003fa6270 */
[----:B------:R-:W-:Y:S01]  /*6260*/  FFMA.FTZ R3, R4, -UR12, R155 ;  /* 0x8000000c04037c23 */ /* 0x000fe2000801009b */
[----:B------:R-:W-:Y:S01]  /*6270*/  FSEL R50, R64, -INF , !P3 ;  /* 0xff80000040327808 */ /* 0x000fe20005800000 */
[----:B------:R-:W-:Y:S01]  /*6280*/  IMAD.MOV.U32 R4, RZ, RZ, R5 ;  /* 0x000000ffff047224 */ /* 0x000fe200078e0005 */
[----:B------:R-:W-:-:S02]  /*6290*/  ISETP.GE.AND P3, PT, R46, R194, PT ;  /* 0x000000c22e00720c */ /* 0x000fc40003f66270 */
[----:B------:R-:W-:Y:S01]  /*62a0*/  FSEL R80, R2, -INF , !P4 ;  /* 0xff80000002507808 */ /* 0x000fe20006000000 */
[----:B------:R-:W-:Y:S01]  /*62b0*/  IMAD.IADD R2, R36, 0x1, -R40 ;  /* 0x0000000124027824 */ /* 0x000fe200078e0a28 */
[----:B------:R-:W-:Y:S02]  /*62c0*/  FSEL R98, R17, -INF , !P5 ;  /* 0xff80000011627808 */ /* 0x000fe40006800000 */
[----:B------:R-:W-:Y:S02]  /*62d0*/  ISETP.GE.AND P5, PT, R35, R195, PT ;  /* 0x000000c32300720c */ /* 0x000fe40003fa6270 */
[----:B------:R-:W-:Y:S02]  /*62e0*/  FSEL R89, R151, -INF , !P3 ;  /* 0xff80000097597808 */ /* 0x000fe40005800000 */
[----:B------:R-:W-:Y:S02]  /*62f0*/  ISETP.GE.AND P1, PT, R46, R197, PT ;  /* 0x000000c52e00720c */ /* 0x000fe40003f26270 */
[----:B------:R-:W-:-:S02]  /*6300*/  ISETP.GT.AND P3, PT, R9, R51, PT ;  /* 0x000000330900720c */ /* 0x000fc40003f64270 */
[----:B------:R-:W-:Y:S02]  /*6310*/  FSEL R91, R16, -INF , !P5 ;  /* 0xff800000105b7808 */ /* 0x000fe40006800000 */
[----:B------:R-:W-:Y:S02]  /*6320*/  IABS R5, R2 ;  /* 0x0000000200057213 */ /* 0x000fe40000000000 */
[----:B------:R-:W-:Y:S02]  /*6330*/  ISETP.GE.AND P5, PT, R41, R195, PT ;  /* 0x000000c32900720c */ /* 0x000fe40003fa6270 */
[----:B------:R-:W-:Y:S02]  /*6340*/  FSEL R67, R65, -INF , !P1 ;  /* 0xff80000041437808 */ /* 0x000fe40004800000 */
[----:B------:R-:W-:Y:S02]  /*6350*/  ISETP.GE.AND P4, PT, R51, R196, PT ;  /* 0x000000c43300720c */ /* 0x000fe40003f86270 */
[----:B------:R-:W-:-:S02]  /*6360*/  I2FP.F32.S32 R4, R4 ;  /* 0x0000000400047245 */ /* 0x000fc40000201400 */
[----:B------:R-:W-:Y:S01]  /*6370*/  FSEL R2, R3, -INF , !P3 ;  /* 0xff80000003027808 */ /* 0x000fe20005800000 */
[----:B------:R-:W-:Y:S01]  /*6380*/  IMAD.MOV.U32 R3, RZ, RZ, R5 ;  /* 0x000000ffff037224 */ /* 0x000fe200078e0005 */
[----:B------:R-:W-:Y:S02]  /*6390*/  ISETP.GE.AND P1, PT, R51, R194, PT ;  /* 0x000000c23300720c */ /* 0x000fe40003f26270 */
[----:B------:R-:W-:Y:S02]  /*63a0*/  FSEL R87, R15, -INF , !P5 ;  /* 0xff8000000f577808 */ /* 0x000fe40006800000 */
[----:B------:R-:W-:Y:S01]  /*63b0*/  FSEL R76, R2, -INF , !P4 ;  /* 0xff800000024c7808 */ /* 0x000fe20006000000 */
[----:B------:R-:W-:Y:S01]  /*63c0*/  FFMA.FTZ R2, R4, -UR12, R122 ;  /* 0x8000000c04027c23 */ /* 0x000fe2000801007a */
[----:B------:R-:W-:Y:S02]  /*63d0*/  ISETP.GE.AND P5, PT, R42, R195, PT ;  /* 0x000000c32a00720c */ /* 0x000fe40003fa6270 */
[----:B------:R-:W-:-:S02]  /*63e0*/  FSEL R85, R156, -INF , !P1 ;  /* 0xff8000009c557808 */ /* 0x000fc40004800000 */
[----:B------:R-:W-:Y:S02]  /*63f0*/  ISETP.GT.AND P1, PT, R9, R58, PT ;  /* 0x0000003a0900720c */ /* 0x000fe40003f24270 */
[----:B------:R-:W-:Y:S02]  /*6400*/  ISETP.GE.AND P0, PT, R51, R197, PT ;  /* 0x000000c53300720c */ /* 0x000fe40003f06270 */
[----:B------:R-:W-:Y:S02]  /*6410*/  FSEL R83, R13, -INF , !P5 ;  /* 0xff8000000d537808 */ /* 0x000fe40006800000 */
[----:B------:R-:W-:Y:S02]  /*6420*/  ISETP.GE.AND P5, PT, R44, R195, PT ;  /* 0x000000c32c00720c */ /* 0x000fe40003fa6270 */
[----:B------:R-:W-:Y:S02]  /*6430*/  ISETP.GE.AND P4, PT, R58, R196, PT ;  /* 0x000000c43a00720c */ /* 0x000fe40003f86270 */
[----:B------:R-:W-:-:S02]  /*6440*/  FSEL R2, R2, -INF , !P1 ;  /* 0xff80000002027808 */ /* 0x000fc40004800000 */
[----:B------:R-:W-:Y:S02]  /*6450*/  FSEL R65, R66, -INF , !P0 ;  /* 0xff80000042417808 */ /* 0x000fe40004000000 */
[----:B------:R-:W-:Y:S02]  /*6460*/  I2FP.F32.S32 R3, R3 ;  /* 0x0000000300037245 */ /* 0x000fe40000201400 */
[----:B------:R-:W-:Y:S02]  /*6470*/  ISETP.GE.AND P0, PT, R58, R194, PT ;  /* 0x000000c23a00720c */ /* 0x000fe40003f06270 */
[----:B------:R-:W-:Y:S01]  /*6480*/  FSEL R79, R12, -INF , !P5 ;  /* 0xff8000000c4f7808 */ /* 0x000fe20006800000 */
[----:B------:R-:W-:Y:S01]  /*6490*/  FFMA.FTZ R4, R3, -UR12, R123 ;  /* 0x8000000c03047c23 */ /* 0x000fe2000801007b */
[----:B------:R-:W-:Y:S01]  /*64a0*/  FSEL R74, R2, -INF , !P4 ;  /* 0xff800000024a7808 */ /* 0x000fe20006000000 */
[----:B------:R-:W-:Y:S01]  /*64b0*/  IMAD.IADD R2, R36, 0x1, -R33 ;  /* 0x0000000124027824 */ /* 0x000fe200078e0a21 */
[----:B------:R-:W-:Y:S01]  /*64c0*/  ISETP.GE.AND P5, PT, R46, R195, PT ;  /* 0x000000c32e00720c */ /* 0x000fe20003fa6270 */
[----:B------:R-:W-:Y:S01]  /*64d0*/  IMAD.IADD R3, R36, 0x1, -R34 ;  /* 0x0000000124037824 */ /* 0x000fe200078e0a22 */
[----:B------:R-:W-:-:S02]  /*64e0*/  FSEL R81, R157, -INF , !P0 ;  /* 0xff8000009d517808 */ /* 0x000fc40004000000 */
[----:B------:R-:W-:Y:S02]  /*64f0*/  ISETP.GT.AND P0, PT, R9, R62, PT ;  /* 0x0000003e0900720c */ /* 0x000fe40003f04270 */
[----:B------:R-:W-:Y:S02]  /*6500*/  FSEL R75, R23, -INF , !P5 ;  /* 0xff800000174b7808 */ /* 0x000fe40006800000 */
[----:B------:R-:W-:Y:S02]  /*6510*/  ISETP.GE.AND P5, PT, R51, R195, PT ;  /* 0x000000c33300720c */ /* 0x000fe40003fa6270 */
[----:B------:R-:W-:Y:S02]  /*6520*/  IABS R5, R2 ;  /* 0x0000000200057213 */ /* 0x000fe40000000000 */
[----:B------:R-:W-:Y:S02]  /*6530*/  ISETP.GE.AND P4, PT, R62, R196, PT ;  /* 0x000000c43e00720c */ /* 0x000fe40003f86270 */
[----:B------:R-:W-:Y:S01]  /*6540*/  FSEL R2, R4, -INF , !P0 ;  /* 0xff80000004027808 */ /* 0x000fe20004000000 */
[----:B------:R-:W-:Y:S01]  /*6550*/  IMAD.MOV.U32 R4, RZ, RZ, R5 ;  /* 0x000000ffff047224 */ /* 0x000fe200078e0005 */
[----:B------:R-:W-:-:S02]  /*6560*/  IABS R3, R3 ;  /* 0x0000000300037213 */ /* 0x000fc40000000000 */
[----:B------:R-:W-:Y:S02]  /*6570*/  FSEL R73, R24, -INF , !P5 ;  /* 0xff80000018497808 */ /* 0x000fe40006800000 */
[----:B------:R-:W-:Y:S02]  /*6580*/  ISETP.GE.AND P5, PT, R58, R197, PT ;  /* 0x000000c53a00720c */ /* 0x000fe40003fa6270 */
[----:B------:R-:W-:Y:S02]  /*6590*/  FSEL R64, R2, -INF , !P4 ;  /* 0xff80000002407808 */ /* 0x000fe40006000000 */
[----:B------:R-:W-:Y:S02]  /*65a0*/  I2FP.F32.S32 R2, R3 ;  /* 0x0000000300027245 */ /* 0x000fe40000201400 */
[----:B------:R-:W-:Y:S02]  /*65b0*/  FSEL R60, R72, -INF , !P5 ;  /* 0xff800000483c7808 */ /* 0x000fe40006800000 */
[----:B------:R-:W-:Y:S01]  /*65c0*/  ISETP.GE.AND P4, PT, R112, R197, PT ;  /* 0x000000c57000720c */ /* 0x000fe20003f86270 */
[----:B------:R-:W-:Y:S01]  /*65d0*/  FFMA.FTZ R3, R2, -UR12, R70 ;  /* 0x8000000c02037c23 */ /* 0x000fe20008010046 */
[----:B------:R-:W-:Y:S01]  /*65e0*/  ISETP.GE.AND P5, PT, R62, R194, PT ;  /* 0x000000c23e00720c */ /* 0x000fe20003fa6270 */
[----:B------:R-:W-:Y:S01]  /*65f0*/  IMAD.IADD R2, R36, 0x1, -R20 ;  /* 0x0000000124027824 */ /* 0x000fe200078e0a14 */
[----:B------:R-:W-:-:S02]  /*6600*/  FSEL R51, R27, -INF , !P4 ;  /* 0xff8000001b337808 */ /* 0x000fc40006000000 */
[----:B------:R-:W-:Y:S02]  /*6610*/  FSEL R77, R77, -INF , !P5 ;  /* 0xff8000004d4d7808 */ /* 0x000fe40006800000 */
[----:B------:R-:W-:Y:S02]  /*6620*/  ISETP.GE.AND P4, PT, R112, R195, PT ;  /* 0x000000c37000720c */ /* 0x000fe40003f86270 */
[----:B------:R-:W-:Y:S02]  /*6630*/  ISETP.GT.AND P5, PT, R9, R112, PT ;  /* 0x000000700900720c */ /* 0x000fe40003fa4270 */
[----:B------:R-:W-:Y:S01]  /*6640*/  IABS R5, R2 ;  /* 0x0000000200057213 */ /* 0x000fe20000000000 */
[----:B------:R-:W-:Y:S01]  /*6650*/  IMAD.IADD R2, R36, 0x1, -R47 ;  /* 0x0000000124027824 */ /* 0x000fe200078e0a2f */
[----:B------:R-:W-:Y:S02]  /*6660*/  FSEL R56, R7, -INF , !P4 ;  /* 0xff80000007387808 */ /* 0x000fe40006000000 */
[----:B------:R-:W-:-:S02]  /*6670*/  I2FP.F32.S32 R4, R4 ;  /* 0x0000000400047245 */ /* 0x000fc40000201400 */
[----:B------:R-:W-:Y:S02]  /*6680*/  ISETP.GE.AND P4, PT, R112, R196, PT ;  /* 0x000000c47000720c */ /* 0x000fe40003f86270 */
[----:B------:R-:W-:Y:S01]  /*6690*/  FSEL R3, R3, -INF , !P5 ;  /* 0xff80000003037808 */ /* 0x000fe20006800000 */
[----:B------:R-:W-:Y:S01]  /*66a0*/  FFMA.FTZ R4, R4, -UR12, R71 ;  /* 0x8000000c04047c23 */ /* 0x000fe20008010047 */
[----:B------:R-:W-:Y:S02]  /*66b0*/  ISETP.GE.AND P1, PT, R62, R197, PT ;  /* 0x000000c53e00720c */ /* 0x000fe40003f26270 */
[----:B------:R-:W-:Y:S02]  /*66c0*/  ISETP.GE.AND P3, PT, R58, R195, PT ;  /* 0x000000c33a00720c */ /* 0x000fe40003f66270 */
[----:B------:R-:W-:Y:S02]  /*66d0*/  FSEL R57, R3, -INF , !P4 ;  /* 0xff80000003397808 */ /* 0x000fe40006000000 */
[----:B------:R-:W-:-:S02]  /*66e0*/  IABS R2, R2 ;  /* 0x0000000200027213 */ /* 0x000fc40000000000 */
[----:B------:R-:W-:Y:S02]  /*66f0*/  FSEL R58, R26, -INF , !P1 ;  /* 0xff8000001a3a7808 */ /* 0x000fe40004800000 */
[----:B------:R-:W-:Y:S01]  /*6700*/  ISETP.GE.AND P4, PT, R115, R197, PT ;  /* 0x000000c57300720c */ /* 0x000fe20003f86270 */
[----:B------:R-:W-:Y:S01]  /*6710*/  IMAD.MOV.U32 R3, RZ, RZ, R2 ;  /* 0x000000ffff037224 */ /* 0x000fe200078e0002 */
[----:B------:R-:W-:Y:S02]  /*6720*/  ISETP.GT.AND P1, PT, R9, R115, PT ;  /* 0x000000730900720c */ /* 0x000fe40003f24270 */
[----:B------:R-:W-:Y:S02]  /*6730*/  FSEL R39, R49, -INF , !P4 ;  /* 0xff80000031277808 */ /* 0x000fe40006000000 */
[----:B------:R-:W-:Y:S02]  /*6740*/  ISETP.GE.AND P4, PT, R115, R196, PT ;  /* 0x000000c47300720c */ /* 0x000fe40003f86270 */
[----:B------:R-:W-:-:S02]  /*6750*/  FSEL R2, R4, -INF , !P1 ;  /* 0xff80000004027808 */ /* 0x000fc40004800000 */
[----:B------:R-:W-:Y:S02]  /*6760*/  FSEL R66, R25, -INF , !P3 ;  /* 0xff80000019427808 */ /* 0x000fe40005800000 */
[----:B------:R-:W-:Y:S02]  /*6770*/  FSEL R52, R2, -INF , !P4 ;  /* 0xff80000002347808 */ /* 0x000fe40006000000 */
[----:B------:R-:W-:Y:S02]  /*6780*/  ISETP.GE.AND P5, PT, R115, R194, PT ;  /* 0x000000c27300720c */ /* 0x000fe40003fa6270 */
[----:B------:R-:W-:Y:S02]  /*6790*/  I2FP.F32.S32 R2, R5 ;  /* 0x0000000500027245 */ /* 0x000fe40000201400 */
[----:B------:R-:W-:Y:S02]  /*67a0*/  ISETP.GE.AND P3, PT, R62, R195, PT ;  /* 0x000000c33e00720c */ /* 0x000fe40003f66270 */
[----:B------:R-:W-:Y:S01]  /*67b0*/  FSEL R63, R136, -INF , !P5 ;  /* 0xff800000883f7808 */ /* 0x000fe20006800000 */
[----:B------:R-:W-:Y:S01]  /*67c0*/  FFMA.FTZ R2, R2, -UR12, R54 ;  /* 0x8000000c02027c23 */ /* 0x000fe20008010036 */
[----:B------:R-:W-:-:S02]  /*67d0*/  FSEL R62, R10, -INF , !P3 ;  /* 0xff8000000a3e7808 */ /* 0x000fc40005800000 */
[----:B------:R-:W-:Y:S02]  /*67e0*/  ISETP.GE.AND P5, PT, R115, R195, PT ;  /* 0x000000c37300720c */ /* 0x000fe40003fa6270 */
[----:B------:R-:W-:Y:S02]  /*67f0*/  ISETP.GE.AND P1, PT, R118, R194, PT ;  /* 0x000000c27600720c */ /* 0x000fe40003f26270 */
[----:B------:R-:W-:Y:S02]  /*6800*/  I2FP.F32.S32 R3, R3 ;  /* 0x0000000300037245 */ /* 0x000fe40000201400 */
[----:B------:R-:W-:Y:S02]  /*6810*/  ISETP.GT.AND P3, PT, R9, R118, PT ;  /* 0x000000760900720c */ /* 0x000fe40003f64270 */
[----:B------:R-:W-:Y:S01]  /*6820*/  ISETP.GE.AND P0, PT, R112, R194, PT ;  /* 0x000000c27000720c */ /* 0x000fe20003f06270 */
[----:B------:R-:W-:Y:S01]  /*6830*/  FFMA.FTZ R3, R3, -UR12, R55 ;  /* 0x8000000c03037c23 */ /* 0x000fe20008010037 */
        /* <DEDUP_REMOVED lines=16> */
[----:B------:R-:W-:Y:S02]  /*6940*/  FSEL R53, R139, -INF , !P5 ;  /* 0xff8000008b357808 */ /* 0x000fe40006800000 */
[----:B------:R-:W-:Y:S02]  /*6950*/  FSEL R31, R113, -INF , !P4 ;  /* 0xff800000711f7808 */ /* 0x000fe40006000000 */
[----:B------:R-:W-:-:S02]  /*6960*/  FSEL R40, R11, -INF , !P3 ;  /* 0xff8000000b287808 */ /* 0x000fc40005800000 */
[----:B------:R-:W-:Y:S01]  /*6970*/  FSEL R46, R2, -INF , !P1 ;  /* 0xff800000022e7808 */ /* 0x000fe20004800000 */
[----:B------:R-:W-:Y:S06]  /*6980*/  BRA.U !UP0, `(.L_x_2547) ;  /* 0x0000000108f07547 */ /* 0x000fec000b800000 */
        /* <DEDUP_REMOVED lines=9> */
[----:B------:R-:W-:Y:S01]  /*6a20*/  IMAD.U32 R3, RZ, RZ, UR29 ;  /* 0x0000001dff037e24 */ /* 0x000fe2000f8e00ff */
[C---:B-1----:R-:W-:Y:S02]  /*6a30*/  ISETP.GE.AND P0, PT, R176.reuse, UR6, PT ;  /* 0x00000006b0007c0c */ /* 0x042fe4000bf06270 */
[----:B------:R-:W-:Y:S02]  /*6a40*/  ISETP.GE.AND P1, PT, R176, UR6, PT ;  /* 0x00000006b0007c0c */ /* 0x000fe4000bf26270 */
[----:B------:R-:W-:-:S09]  /*6a50*/  IMAD.U32 R3, RZ, RZ, UR7 ;  /* 0x00000007ff037e24 */ /* 0x000fd2000f8e00ff */
[----:B------:R-:W-:Y:S01]  /*6a60*/  VOTEU.ALL UP0, P0 ;  /* 0x0000000000ff7886 */ /* 0x000fe20000000000 */
[----:B------:R-:W-:Y:S01]  /*6a70*/  @!P0 LEA R5, P3, R2, UR28, 0x5 ;  /* 0x0000001c02058c11 */ /* 0x000fe2000f8628ff */
[----:B------:R-:W-:-:S03]  /*6a80*/  IMAD.U32 R2, RZ, RZ, UR28 ;  /* 0x0000001cff027e24 */ /* 0x000fc6000f8e00ff */
[----:B------:R-:W-:Y:S01]  /*6a90*/  @!UP0 UIADD3 UR40, UP1, UPT, UR40, UR28, URZ ;  /* 0x0000001c28288290 */ /* 0x000fe2000ff3e0ff */
[----:B------:R-:W-:Y:S02]  /*6aa0*/  @!P0 LEA.HI.X R8, R6, UR7, R4, 0x5, P3 ;  /* 0x0000000706088c11 */ /* 0x000fe400098f2c04 */
[CC--:B------:R-:W-:Y:S01]  /*6ab0*/  @!P1 LEA R6, P4, R2.reuse, R166.reuse, 0x1 ;  /* 0x000000a602069211 */ /* 0x0c0fe200078808ff */
[----:B------:R-:W-:Y:S01]  /*6ac0*/  @!UP0 UIADD3.X UR37, UPT, UPT, UR37, UR7, URZ, UP1, !UPT ;  /* 0x0000000725258290 */ /* 0x000fe20008ffe4ff */
[CC--:B------:R-:W-:Y:S01]  /*6ad0*/  @!P0 LEA R4, P3, R5.reuse, R166.reuse, 0x1 ;  /* 0x000000a605048211 */ /* 0x0c0fe200078608ff */
[----:B------:R-:W-:Y:S01]  /*6ae0*/  IMAD.U32 R9, RZ, RZ, UR40 ;  /* 0x00000028ff097e24 */ /* 0x000fe2000f8e00ff */
[-C--:B------:R-:W-:Y:S02]  /*6af0*/  @!P1 LEA.HI.X R7, R2, R165.reuse, R3, 0x1, P4 ;  /* 0x000000a502079211 */ /* 0x080fe400020f0c03 */
[-C--:B------:R-:W-:Y:S01]  /*6b00*/  @!P0 LEA.HI.X R5, R5, R165.reuse, R8, 0x1, P3 ;  /* 0x000000a505058211 */ /* 0x080fe200018f0c08 */
        /* <DEDUP_REMOVED lines=34> */
.L_x_2549:
[----:B------:R-:W-:Y:S05]  /*6d30*/  BSYNC.RECONVERGENT B0 ;  /* 0x0000000000007941 */ /* 0x000fea0003800200 */
.L_x_2548:
[----:B------:R-:W0:Y:S02]  /*6d40*/  LDGDEPBAR ;  /* 0x00000000000079af */ /* 0x000e240000000000 */
.L_x_2547:
[C---:B-1----:R-:W-:Y:S01]  /*6d50*/  VIADD R2, R158.reuse, 0x4 ;  /* 0x000000049e027836 */ /* 0x042fe20000000000 */
[----:B------:R-:W-:Y:S01]  /*6d60*/  USHF.L.U32 UR6, UR31, 0x1, URZ ;  /* 0x000000011f067899 */ /* 0x000fe200080006ff */
[----:B------:R-:W-:Y:S01]  /*6d70*/  IMAD.WIDE.U32 R10, R158, -0x326172a9, RZ ;  /* 0xcd9e8d579e0a7825 */ /* 0x000fe200078e00ff */
[----:B------:R-:W-:Y:S01]  /*6d80*/  USHF.L.U32 UR15, UR13, 0x10, URZ ;  /* 0x000000100d0f7899 */ /* 0x000fe200080006ff */
[----:B------:R-:W-:Y:S01]  /*6d90*/  FMNMX3.FTZ R6, R116, R114, R109, !PT ;  /* 0x0000007274067276 */ /* 0x000fe2000781006d */
[----:B------:R-:W-:Y:S01]  /*6da0*/  UIADD3 UR7, UPT, UPT, UR39, -0x4498517b, URZ ;  /* 0xbb67ae8527077890 */ /* 0x000fe2000fffe0ff */
[----:B------:R-:W-:Y:S01]  /*6db0*/  IMAD.WIDE.U32 R28, R2, -0x326172a9, RZ ;  /* 0xcd9e8d57021c7825 */ /* 0x000fe200078e00ff */
[C---:B--2---:R-:W-:Y:S01]  /*6dc0*/  LOP3.LUT R4, R159.reuse, UR38, R11, 0x96, !PT ;  /* 0x000000269f047c12 */ /* 0x044fe2000f8e960b */
[----:B------:R-:W-:Y:S01]  /*6dd0*/  UIADD3 UR37, UPT, UPT, UR38, -0x61c88647, URZ ;  /* 0x9e3779b926257890 */ /* 0x000fe2000fffe0ff */
[----:B------:R-:W-:Y:S01]  /*6de0*/  FMNMX3.FTZ R6, R6, R110, R105, !PT ;  /* 0x0000006e06067276 */ /* 0x000fe20007810069 */
[----:B------:R-:W-:Y:S01]  /*6df0*/  IMAD.WIDE.U32 R14, R164, -0x2daee0ad, RZ ;  /* 0xd2511f53a40e7825 */ /* 0x000fe200078e00ff */
[----:B------:R-:W-:Y:S01]  /*6e00*/  LOP3.LUT R3, R159, UR38, R29, 0x96, !PT ;  /* 0x000000269f037c12 */ /* 0x000fe2000f8e961d */
[----:B------:R-:W-:Y:S01]  /*6e10*/  UIADD3 UR36, UPT, UPT, UR38, 0x3c6ef372, URZ ;  /* 0x3c6ef37226247890 */ /* 0x000fe2000fffe0ff */
[----:B------:R-:W-:Y:S01]  /*6e20*/  STL.64 [R1+0x80], R28 ;  /* 0x0000801c01007387 */ /* 0x000fe20000100a00 */
[----:B------:R-:W-:Y:S01]  /*6e30*/  IMAD.U32 R2, RZ, RZ, UR6 ;  /* 0x00000006ff027e24 */ /* 0x000fe2000f8e00ff */
[----:B------:R-:W-:Y:S01]  /*6e40*/  UIADD3 UR6, UPT, UPT, UR6, 0x1, URZ ;  /* 0x0000000106067890 */ /* 0x000fe2000fffe0ff */
[----:B------:R-:W-:Y:S01]  /*6e50*/  IMAD.U32 R5, RZ, RZ, UR13 ;  /* 0x0000000dff057e24 */ /* 0x000fe2000f8e00ff */
[----:B------:R1:W-:Y:S01]  /*6e60*/  STL.64 [R1+0x140], R14 ;  /* 0x0001400e01007387 */ /* 0x0003e20000100a00 */
[----:B------:R-:W-:Y:S01]  /*6e70*/  IMAD.U32 R8, RZ, RZ, UR15 ;  /* 0x0000000fff087e24 */ /* 0x000fe2000f8e00ff */
[----:B------:R-:W-:Y:S01]  /*6e80*/  LOP3.LUT R2, R2, UR39, R15, 0x96, !PT ;  /* 0x0000002702027c12 */ /* 0x000fe2000f8e960f */
[----:B------:R-:W-:Y:S01]  /*6e90*/  IMAD.WIDE.U32 R26, R4, -0x2daee0ad, RZ ;  /* 0xd2511f53041a7825 */ /* 0x000fe200078e00ff */
[----:B------:R-:W-:-:S02]  /*6ea0*/  UIADD3 UR35, UPT, UPT, UR39, 0x76cf5d0a, URZ ;  /* 0x76cf5d0a27237890 */ /* 0x000fc4000fffe0ff */
[----:B------:R-:W-:Y:S01]  /*6eb0*/  LOP3.LUT R8, R5, 0xff0000, R8, 0xf8, !PT ;  /* 0x00ff000005087812 */ /* 0x000fe200078ef808 */
[----:B------:R-:W-:Y:S01]  /*6ec0*/  IMAD.WIDE.U32 R24, R3, -0x2daee0ad, RZ ;  /* 0xd2511f5303187825 */ /* 0x000fe200078e00ff */
[----:B------:R-:W-:Y:S01]  /*6ed0*/  LOP3.LUT R5, R14, UR7, R27, 0x96, !PT ;  /* 0x000000070e057c12 */ /* 0x000fe2000f8e961b */
[----:B------:R-:W-:Y:S01]  /*6ee0*/  UIADD3 UR34, UPT, UPT, UR39, 0x32370b8f, URZ ;  /* 0x32370b8f27227890 */ /* 0x000fe2000fffe0ff */
[----:B------:R-:W-:Y:S01]  /*6ef0*/  STL.64 [R1+0x148], R26 ;  /* 0x0001481a01007387 */ /* 0x000fe20000100a00 */
[----:B------:R-:W-:Y:S01]  /*6f00*/  IMAD.WIDE.U32 R2, R2, -0x326172a9, RZ ;  /* 0xcd9e8d5702027825 */ /* 0x000fe200078e00ff */
[----:B------:R-:W-:Y:S01]  /*6f10*/  LOP3.LUT R4, R14, UR7, R25, 0x96, !PT ;  /* 0x000000070e047c12 */ /* 0x000fe2000f8e9619 */
[----:B------:R-:W-:Y:S01]  /*6f20*/  UIADD3 UR23, UPT, UPT, UR38, -0x255992d5, URZ ;  /* 0xdaa66d2b26177890 */ /* 0x000fe2000fffe0ff */
[----:B------:R-:W-:Y:S01]  /*6f30*/  STL.64 [R1+0x150], R24 ;  /* 0x0001501801007387 */ /* 0x000fe20000100a00 */
[----:B------:R-:W-:Y:S01]  /*6f40*/  IMAD.WIDE.U32 R34, R5, -0x326172a9, RZ ;  /* 0xcd9e8d5705227825 */ /* 0x000fe200078e00ff */
[--C-:B------:R-:W-:Y:S01]  /*6f50*/  LOP3.LUT R7, R10, UR37, R3.reuse, 0x96, !PT ;  /* 0x000000250a077c12 */ /* 0x100fe2000f8e9603 */
[----:B------:R-:W-:Y:S01]  /*6f60*/  UIADD3 UR17, UPT, UPT, UR38, 0x78dde6e4, URZ ;  /* 0x78dde6e426117890 */ /* 0x000fe2000fffe0ff */
[----:B------:R-:W-:Y:S01]  /*6f70*/  LOP3.LUT R9, R28, UR37, R3, 0x96, !PT ;  /* 0x000000251c097c12 */ /* 0x000fe2000f8e9603 */
[----:B------:R-:W-:Y:S01]  /*6f80*/  IMAD.WIDE.U32 R42, R4, -0x326172a9, RZ ;  /* 0xcd9e8d57042a7825 */ /* 0x000fe200078e00ff */
[----:B------:R-:W-:Y:S01]  /*6f90*/  FMNMX3.FTZ R3, R104, R96, R93, !PT ;  /* 0x0000006068037276 */ /* 0x000fe2000781005d */
[----:B------:R-:W-:Y:S01]  /*6fa0*/  UIADD3 UR29, UPT, UPT, UR39, -0x126145ec, URZ ;  /* 0xed9eba14271d7890 */ /* 0x000fe2000fffe0ff */
[C---:B------:R-:W-:Y:S01]  /*6fb0*/  LOP3.LUT R12, R2.reuse, UR36, R35, 0x96, !PT ;  /* 0x00000024020c7c12 */ /* 0x040fe2000f8e9623 */
[----:B------:R-:W-:Y:S01]  /*6fc0*/  STL.64 [R1+0x128], R34 ;  /* 0x0001282201007387 */ /* 0x000fe20000100a00 */
[----:B------:R-:W-:Y:S01]  /*6fd0*/  LOP3.LUT R17, R2, UR36, R43, 0x96, !PT ;  /* 0x0000002402117c12 */ /* 0x000fe2000f8e962b */
[----:B------:R-:W-:Y:S01]  /*6fe0*/  UIADD3 UR28, UPT, UPT, UR39, -0x56f99767, URZ ;  /* 0xa9066899271c7890 */ /* 0x000fe2000fffe0ff */
[----:B------:R-:W-:Y:S01]  /*6ff0*/  FMNMX3.FTZ R2, R107, R102, R95, !PT ;  /* 0x000000666b027276 */ /* 0x000fe2000781005f */
[----:B------:R-:W-:Y:S01]  /*7000*/  IMAD.WIDE.U32 R12, R12, -0x2daee0ad, RZ ;  /* 0xd2511f530c0c7825 */ /* 0x000fe200078e00ff */
[----:B------:R-:W-:Y:S01]  /*7010*/  FMNMX3.FTZ R4, R111, R106, R101, !PT ;  /* 0x0000006a6f047276 */ /* 0x000fe20007810065 */
[----:B------:R-:W2:Y:S01]  /*7020*/  LDCU UR40, c[0x0][0x45c] ;  /* 0x00008b80ff2877ac */ /* 0x000ea20008000800 */
[----:B------:R-:W-:Y:S01]  /*7030*/  FMNMX3.FTZ R5, R3, R92, R86, !PT ;  /* 0x0000005c03057276 */ /* 0x000fe20007810056 */
[----:B------:R-:W-:Y:S01]  /*7040*/  STL.64 [R1+0x120], R42 ;  /* 0x0001202a01007387 */ /* 0x000fe20000100a00 */
[----:B------:R-:W-:Y:S01]  /*7050*/  FMNMX3.FTZ R3, R2, R98, R91, !PT ;  /* 0x0000006202037276 */ /* 0x000fe2000781005b */
[----:B------:R-:W-:Y:S01]  /*7060*/  UIADD3 UR15, UPT, UPT, UR38, -0x4ab325aa, URZ ;  /* 0xb54cda56260f7890 */ /* 0x000fe2000fffe0ff */
[----:B------:R-:W-:Y:S01]  /*7070*/  FMNMX3.FTZ R2, R4, R103, R97, !PT ;  /* 0x0000006704027276 */ /* 0x000fe20007810061 */
[----:B------:R-:W-:Y:S01]  /*7080*/  UIADD3 UR16, UPT, UPT, UR38, 0x1715609d, URZ ;  /* 0x1715609d26107890 */ /* 0x000fe2000fffe0ff */
[----:B------:R-:W-:Y:S01]  /*7090*/  FMNMX3.FTZ R4, R5, R82, R78, !PT ;  /* 0x0000005205047276 */ /* 0x000fe2000781004e */
[----:B------:R-:W-:Y:S01]  /*70a0*/  UIADD3 UR27, UPT, UPT, UR39, 0x646e171e, URZ ;  /* 0x646e171e271b7890 */ /* 0x000fe2000fffe0ff */
[----:B------:R-:W-:Y:S01]  /*70b0*/  FMNMX3.FTZ R3, R3, R87, R83, !PT ;  /* 0x0000005703037276 */ /* 0x000fe20007810053 */
[----:B------:R-:W-:Y:S01]  /*70c0*/  UISETP.GT.U32.AND UP0, UPT, UR31, UR18, UPT ;  /* 0x000000121f00728c */ /* 0x000fe2000bf04070 */
[----:B------:R-:W-:-:S02]  /*70d0*/  FMNMX3.FTZ R4, R4, R50, R67, !PT ;  /* 0x0000003204047276 */ /* 0x000fc40007810043 */
[----:B------:R-:W-:Y:S02]  /*70e0*/  FMNMX3.FTZ R2, R2, R90, R88, !PT ;  /* 0x0000005a02027276 */ /* 0x000fe40007810058 */
[----:B------:R-:W-:Y:S01]  /*70f0*/  FMNMX3.FTZ R5, R6, R100, R99, !PT ;  /* 0x0000006406057276 */ /* 0x000fe20007810063 */
[----:B------:R-:W-:Y:S01]  /*7100*/  IMAD.U32 R6, RZ, RZ, UR6 ;  /* 0x00000006ff067e24 */ /* 0x000fe2000f8e00ff */
[----:B------:R-:W-:Y:S01]  /*7110*/  FMNMX3.FTZ R3, R3, R79, R75, !PT ;  /* 0x0000004f03037276 */ /* 0x000fe2000781004b */
[----:B------:R-:W3:Y:S01]  /*7120*/  LDCU.64 UR6, c[0x0][0x418] ;  /* 0x00008300ff0677ac */ /* 0x000ee20008000a00 */
        /* <DEDUP_REMOVED lines=15> */
[----:B------:R-:W4:Y:S01]  /*7220*/  SHFL.BFLY PT, R18, R68, 0x2, 0x1f ;  /* 0x0c401f0044127f89 */ /* 0x000f2200000e0000 */
[----:B------:R-:W-:-:S02]  /*7230*/  FMNMX.FTZ R70, R40, R3, !PT ;  /* 0x0000000328467209 */ /* 0x000fc40007810000 */
[----:B------:R-:W-:Y:S02]  /*7240*/  FMNMX.FTZ R69, R46, R2, !PT ;  /* 0x000000022e457209 */ /* 0x000fe40007810000 */
[----:B------:R-:W-:Y:S01]  /*7250*/  FMNMX.FTZ R71, R53, R5, !PT ;  /* 0x0000000535477209 */ /* 0x000fe20007810000 */
[----:B------:R-:W5:Y:S01]  /*7260*/  SHFL.BFLY PT, R19, R70, 0x2, 0x1f ;  /* 0x0c401f0046137f89 */ /* 0x000f6200000e0000 */
[----:B------:R-:W-:Y:S01]  /*7270*/  LOP3.LUT R6, R6, UR39, R15, 0x96, !PT ;  /* 0x0000002706067c12 */ /* 0x000fe2000f8e960f */
[----:B------:R-:W-:Y:S02]  /*7280*/  IMAD.WIDE.U32 R4, R7, -0x2daee0ad, RZ ;  /* 0xd2511f5307047825 */ /* 0x000fe400078e00ff */
[----:B------:R-:W2:Y:S02]  /*7290*/  SHFL.BFLY PT, R21, R69, 0x2, 0x1f ;  /* 0x0c401f0045157f89 */ /* 0x000ea400000e0000 */
[----:B------:R-:W-:Y:S01]  /*72a0*/  IMAD.WIDE.U32 R2, R6, -0x326172a9, RZ ;  /* 0xcd9e8d5706027825 */ /* 0x000fe200078e00ff */
[----:B------:R-:W-:Y:S01]  /*72b0*/  LOP3.LUT R20, R26, UR35, R5, 0x96, !PT ;  /* 0x000000231a147c12 */ /* 0x000fe2000f8e9605 */
[----:B------:R-:W3:Y:S01]  /*72c0*/  SHFL.BFLY PT, R23, R71, 0x2, 0x1f ;  /* 0x0c401f0047177f89 */ /* 0x000ee200000e0000 */
[----:B------:R-:W-:Y:S01]  /*72d0*/  LOP3.LUT R13, R4, UR34, R13, 0x96, !PT ;  /* 0x00000022040d7c12 */ /* 0x000fe2000f8e960d */
[----:B------:R-:W-:Y:S01]  /*72e0*/  IMAD.WIDE.U32 R6, R9, -0x2daee0ad, RZ ;  /* 0xd2511f5309067825 */ /* 0x000fe200078e00ff */
[----:B------:R-:W-:-:S02]  /*72f0*/  LOP3.LUT R10, R10, UR37, R3, 0x96, !PT ;  /* 0x000000250a0a7c12 */ /* 0x000fc4000f8e9603 */
[----:B-1----:R-:W-:Y:S02]  /*7300*/  LOP3.LUT R14, R2, UR36, R35, 0x96, !PT ;  /* 0x00000024020e7c12 */ /* 0x002fe4000f8e9623 */
[----:B------:R-:W-:Y:S01]  /*7310*/  LOP3.LUT R3, R28, UR37, R3, 0x96, !PT ;  /* 0x000000251c037c12 */ /* 0x000fe2000f8e9603 */
[----:B------:R-:W-:Y:S01]  /*7320*/  IMAD.WIDE.U32 R10, R10, -0x2daee0ad, RZ ;  /* 0xd2511f530a0a7825 */ /* 0x000fe200078e00ff */
[----:B------:R-:W-:Y:S02]  /*7330*/  LOP3.LUT R16, R2, UR36, R43, 0x96, !PT ;  /* 0x0000002402107c12 */ /* 0x000fe4000f8e962b */
[----:B------:R-:W-:Y:S01]  /*7340*/  LOP3.LUT R7, R24, UR35, R7, 0x96, !PT ;  /* 0x0000002318077c12 */ /* 0x000fe2000f8e9607 */
[----:B------:R-:W-:Y:S01]  /*7350*/  IMAD.WIDE.U32 R14, R14, -0x2daee0ad, RZ ;  /* 0xd2511f530e0e7825 */ /* 0x000fe200078e00ff */
[----:B----4-:R-:W-:Y:S02]  /*7360*/  FMNMX.FTZ R68, R68, R18, !PT ;  /* 0x0000001244447209 */ /* 0x010fe40007810000 */
[----:B------:R-:W-:Y:S01]  /*7370*/  LOP3.LUT R9, R26, UR35, R11, 0x96, !PT ;  /* 0x000000231a097c12 */ /* 0x000fe2000f8e960b */
[----:B------:R-:W-:Y:S01]  /*7380*/  IMAD.WIDE.U32 R4, R3, -0x2daee0ad, RZ ;  /* 0xd2511f5303047825 */ /* 0x000fe200078e00ff */
[----:B------:R-:W-:Y:S01]  /*7390*/  LOP3.LUT R22, R10, UR34, R15, 0x96, !PT ;  /* 0x000000220a167c12 */ /* 0x000fe2000f8e960f */
[----:B------:R-:W1:Y:S01]  /*73a0*/  SHFL.BFLY PT, R25, R68, 0x1, 0x1f ;  /* 0x0c201f0044197f89 */ /* 0x000e6200000e0000 */
[----:B-----5:R-:W-:Y:S01]  /*73b0*/  FMNMX.FTZ R70, R70, R19, !PT ;  /* 0x0000001346467209 */ /* 0x020fe20007810000 */
[----:B------:R-:W-:Y:S01]  /*73c0*/  IMAD.WIDE.U32 R2, R17, -0x2daee0ad, RZ ;  /* 0xd2511f5311027825 */ /* 0x000fe200078e00ff */
[----:B--2---:R-:W-:-:S02]  /*73d0*/  FMNMX.FTZ R69, R69, R21, !PT ;  /* 0x0000001545457209 */ /* 0x004fc40007810000 */
[----:B------:R-:W-:Y:S01]  /*73e0*/  LOP3.LUT R28, R24, UR35, R5, 0x96, !PT ;  /* 0x00000023181c7c12 */ /* 0x000fe2000f8e9605 */
[----:B------:R-:W-:Y:S01]  /*73f0*/  IMAD.WIDE.U32 R16, R16, -0x2daee0ad, RZ ;  /* 0xd2511f5310107825 */ /* 0x000fe200078e00ff */
[----:B------:R-:W-:Y:S01]  /*7400*/  LOP3.LUT R27, R6, UR34, R3, 0x96, !PT ;  /* 0x00000022061b7c12 */ /* 0x000fe2000f8e9603 */
[----:B------:R-:W2:Y:S01]  /*7410*/  SHFL.BFLY PT, R24, R69, 0x1, 0x1f ;  /* 0x0c201f0045187f89 */ /* 0x000ea200000e0000 */
[----:B---3--:R-:W-:Y:S01]  /*7420*/  FMNMX.FTZ R71, R71, R23, !PT ;  /* 0x0000001747477209 */ /* 0x008fe20007810000 */
[----:B------:R-:W-:Y:S01]  /*7430*/  IMAD.WIDE.U32 R32, R7, -0x326172a9, RZ ;  /* 0xcd9e8d5707207825 */ /* 0x000fe200078e00ff */
[----:B------:R-:W-:Y:S02]  /*7440*/  LOP3.LUT R30, R4, UR34, R17, 0x96, !PT ;  /* 0x00000022041e7c12 */ /* 0x000fe4000f8e9611 */
[----:B------:R-:W3:Y:S01]  /*7450*/  SHFL.BFLY PT, R17, R70, 0x1, 0x1f ;  /* 0x0c201f0046117f89 */ /* 0x000ee200000e0000 */
[----:B------:R-:W-:Y:S01]  /*7460*/  IMAD.WIDE.U32 R20, R20, -0x326172a9, RZ ;  /* 0xcd9e8d5714147825 */ /* 0x000fe200078e00ff */
[----:B------:R-:W-:-:S02]  /*7470*/  LOP3.LUT R6, R42, UR23, R33, 0x96, !PT ;  /* 0x000000172a067c12 */ /* 0x000fc4000f8e9621 */
[----:B------:R-:W4:Y:S01]  /*7480*/  SHFL.BFLY PT, R26, R71, 0x1, 0x1f ;  /* 0x0c201f00471a7f89 */ /* 0x000f2200000e0000 */
[----:B------:R-:W-:Y:S01]  /*7490*/  IMAD.WIDE.U32 R10, R13, -0x326172a9, RZ ;  /* 0xcd9e8d570d0a7825 */ /* 0x000fe200078e00ff */
[----:B------:R-:W-:-:S03]  /*74a0*/  LOP3.LUT R3, R34, UR23, R21, 0x96, !PT ;  /* 0x0000001722037c12 */ /* 0x000fc6000f8e9615 */
[----:B------:R-:W-:Y:S01]  /*74b0*/  IMAD.WIDE.U32 R18, R9, -0x326172a9, RZ ;  /* 0xcd9e8d5709127825 */ /* 0x000fe200078e00ff */
[----:B------:R-:W-:Y:S02]  /*74c0*/  LOP3.LUT R5, R20, UR17, R11, 0x96, !PT ;  /* 0x0000001114057c12 */ /* 0x000fe4000f8e960b */
[----:B-1----:R-:W-:Y:S01]  /*74d0*/  FMNMX.FTZ R68, R68, R25, !PT ;  /* 0x0000001944447209 */ /* 0x002fe20007810000 */
[----:B------:R-:W-:Y:S01]  /*74e0*/  IMAD.WIDE.U32 R22, R22, -0x326172a9, RZ ;  /* 0xcd9e8d5716167825 */ /* 0x000fe200078e00ff */
[----:B------:R-:W-:Y:S02]  /*74f0*/  LOP3.LUT R4, R34, UR23, R19, 0x96, !PT ;  /* 0x0000001722047c12 */ /* 0x000fe4000f8e9613 */
[----:B------:R-:W-:Y:S01]  /*7500*/  FSETP.NEU.FTZ.AND P0, PT, R68, -INF , PT ;  /* 0xff8000004400780b */ /* 0x000fe20003f1d000 */
[----:B------:R-:W-:Y:S01]  /*7510*/  IMAD.WIDE.U32 R6, R6, -0x2daee0ad, RZ ;  /* 0xd2511f5306067825 */ /* 0x000fe200078e00ff */
[----:B------:R-:W-:Y:S02]  /*7520*/  LOP3.LUT R15, R18, UR17, R23, 0x96, !PT ;  /* 0x00000011120f7c12 */ /* 0x000fe4000f8e9617 */
[----:B--2---:R-:W-:Y:S01]  /*7530*/  FMNMX.FTZ R69, R69, R24, !PT ;  /* 0x0000001845457209 */ /* 0x004fe20007810000 */
[----:B------:R-:W-:Y:S01]  /*7540*/  IMAD.WIDE.U32 R18, R27, -0x326172a9, RZ ;  /* 0xcd9e8d571b127825 */ /* 0x000fe200078e00ff */
[----:B------:R-:W-:-:S02]  /*7550*/  LOP3.LUT R11, R2, UR29, R7, 0x96, !PT ;  /* 0x0000001d020b7c12 */ /* 0x000fc4000f8e9607 */
[----:B---3--:R-:W-:Y:S01]  /*7560*/  FMNMX.FTZ R70, R70, R17, !PT ;  /* 0x0000001146467209 */ /* 0x008fe20007810000 */
[----:B------:R-:W-:Y:S01]  /*7570*/  IMAD.WIDE.U32 R28, R28, -0x326172a9, RZ ;  /* 0xcd9e8d571c1c7825 */ /* 0x000fe200078e00ff */
[----:B------:R-:W-:Y:S02]  /*7580*/  LOP3.LUT R9, R32, UR17, R19, 0x96, !PT ;  /* 0x0000001120097c12 */ /* 0x000fe4000f8e9613 */
[----:B------:R-:W-:Y:S01]  /*7590*/  FSETP.NEU.FTZ.AND P1, PT, R70, -INF , PT ;  /* 0xff8000004600780b */ /* 0x000fe20003f3d000 */
[----:B------:R-:W-:Y:S01]  /*75a0*/  IMAD.WIDE.U32 R20, R30, -0x326172a9, RZ ;  /* 0xcd9e8d571e147825 */ /* 0x000fe200078e00ff */
[----:B------:R-:W-:Y:S02]  /*75b0*/  LOP3.LUT R2, R42, UR23, R29, 0x96, !PT ;  /* 0x000000172a027c12 */ /* 0x000fe4000f8e961d */
[----:B----4-:R-:W-:Y:S01]  /*75c0*/  FMNMX.FTZ R71, R71, R26, !PT ;  /* 0x0000001a47477209 */ /* 0x010fe20007810000 */
[----:B------:R-:W-:Y:S01]  /*75d0*/  IMAD.WIDE.U32 R34, R3, -0x2daee0ad, RZ ;  /* 0xd2511f5303227825 */ /* 0x000fe200078e00ff */
[----:B------:R-:W-:-:S03]  /*75e0*/  LOP3.LUT R13, R28, UR17, R21, 0x96, !PT ;  /* 0x000000111c0d7c12 */ /* 0x000fc6000f8e9615 */
        /* <DEDUP_REMOVED lines=8> */
[----:B------:R-:W-:-:S04]  /*7670*/  IMAD.WIDE.U32 R14, R2, -0x2daee0ad, RZ ;  /* 0xd2511f53020e7825 */ /* 0x000fc800078e00ff */
[----:B------:R-:W-:-:S04]  /*7680*/  IMAD.WIDE.U32 R2, R3, -0x326172a9, RZ ;  /* 0xcd9e8d5703027825 */ /* 0x000fc800078e00ff */
[----:B------:R-:W-:Y:S01]  /*7690*/  IMAD.WIDE.U32 R120, R9, -0x326172a9, RZ ;  /* 0xcd9e8d5709787825 */ /* 0x000fe200078e00ff */
[----:B------:R-:W-:-:S03]  /*76a0*/  LOP3.LUT R151, R22, UR16, R3, 0x96, !PT ;  /* 0x0000001016977c12 */ /* 0x000fc6000f8e9603 */
[----:B------:R-:W-:Y:S01]  /*76b0*/  FMUL.FTZ R3, R70, UR40 ;  /* 0x0000002846037c20 */ /* 0x000fe20008410000 */
[----:B------:R-:W-:Y:S01]  /*76c0*/  IMAD.WIDE.U32 R4, R12, -0x326172a9, RZ ;  /* 0xcd9e8d570c047825 */ /* 0x000fe200078e00ff */
[----:B------:R-:W-:Y:S02]  /*76d0*/  LOP3.LUT R12, R16, UR29, R15, 0x96, !PT ;  /* 0x0000001d100c7c12 */ /* 0x000fe4000f8e960f */
[----:B------:R-:W-:Y:S01]  /*76e0*/  LOP3.LUT R61, R2, UR15, R121, 0x96, !PT ;  /* 0x0000000f023d7c12 */ /* 0x000fe2000f8e9679 */
[----:B------:R-:W-:Y:S01]  /*76f0*/  FMUL.FTZ R2, R68, UR40 ;  /* 0x0000002844027c20 */ /* 0x000fe20008410000 */
[----:B------:R-:W-:Y:S01]  /*7700*/  LOP3.LUT R16, R6, UR28, R35, 0x96, !PT ;  /* 0x0000001c06107c12 */ /* 0x000fe2000f8e9623 */
[----:B------:R-:W-:Y:S01]  /*7710*/  IMAD.WIDE.U32 R6, R7, -0x326172a9, RZ ;  /* 0xcd9e8d5707067825 */ /* 0x000fe200078e00ff */
[----:B------:R-:W-:-:S03]  /*7720*/  LOP3.LUT R24, R10, UR16, R5, 0x96, !PT ;  /* 0x000000100a187c12 */ /* 0x000fc6000f8e9605 */
[----:B------:R-:W-:Y:S01]  /*7730*/  FMUL.FTZ R5, R71, UR40 ;  /* 0x0000002847057c20 */ /* 0x000fe20008410000 */
[----:B------:R-:W-:Y:S01]  /*7740*/  FSEL R2, R2, RZ, P0 ;  /* 0x000000ff02027208 */ /* 0x000fe20000000000 */
[----:B------:R-:W-:Y:S01]  /*7750*/  IMAD.WIDE.U32 R10, R11, -0x326172a9, RZ ;  /* 0xcd9e8d570b0a7825 */ /* 0x000fe200078e00ff */
[----:B------:R-:W-:-:S03]  /*7760*/  LOP3.LUT R15, R4, UR15, R7, 0x96, !PT ;  /* 0x0000000f040f7c12 */ /* 0x000fc6000f8e9607 */
[----:B------:R-:W-:Y:S01]  /*7770*/  FMUL.FTZ R4, R69, UR40 ;  /* 0x0000002845047c20 */ /* 0x000fe20008410000 */
[----:B------:R-:W-:Y:S01]  /*7780*/  FSEL R3, R3, RZ, P1 ;  /* 0x000000ff03037208 */ /* 0x000fe20000800000 */
[----:B------:R-:W-:Y:S01]  /*7790*/  IMAD.WIDE.U32 R236, R13, -0x2daee0ad, RZ ;  /* 0xd2511f530dec7825 */ /* 0x000fe200078e00ff */
[----:B------:R-:W-:-:S03]  /*77a0*/  FSETP.NEU.FTZ.AND P0, PT, R69, -INF , PT ;  /* 0xff8000004500780b */ /* 0x000fc60003f1d000 */
[----:B------:R-:W-:Y:S01]  /*77b0*/  FFMA.FTZ R7, R104, UR40, -R2 ;  /* 0x0000002868077c23 */ /* 0x000fe20008010802 */
[----:B------:R-:W-:Y:S01]  /*77c0*/  LOP3.LUT R18, R18, UR16, R11, 0x96, !PT ;  /* 0x0000001012127c12 */ /* 0x000fe2000f8e960b */
[----:B------:R-:W-:Y:S01]  /*77d0*/  IMAD.WIDE.U32 R12, R12, -0x326172a9, RZ ;  /* 0xcd9e8d570c0c7825 */ /* 0x000fe200078e00ff */
[----:B------:R-:W-:-:S03]  /*77e0*/  LOP3.LUT R23, R14, UR28, R237, 0x96, !PT ;  /* 0x0000001c0e177c12 */ /* 0x000fc6000f8e96ed */
[----:B------:R-:W-:Y:S01]  /*77f0*/  FFMA.FTZ R11, R93, UR40, -R2 ;  /* 0x000000285d0b7c23 */ /* 0x000fe20008010802 */
[C---:B------:R-:W-:Y:S01]  /*7800*/  PRMT R26, R6.reuse, 0x7770, RZ ;  /* 0x00007770061a7816 */ /* 0x040fe200000000ff */
[----:B------:R-:W-:Y:S01]  /*7810*/  IMAD.MOV.U32 R132, RZ, RZ, R6 ;  /* 0x000000ffff847224 */ /* 0x000fe200078e0006 */
[----:B------:R-:W-:Y:S01]  /*7820*/  PRMT R43, R6, 0x7773, RZ ;  /* 0x00007773062b7816 */ /* 0x000fe200000000ff */
[--C-:B------:R-:W-:Y:S01]  /*7830*/  FFMA.FTZ R9, R92, UR40, -R2.reuse ;  /* 0x000000285c097c23 */ /* 0x100fe20008010802 */
[----:B------:R-:W-:Y:S01]  /*7840*/  PRMT R42, R6, 0x7772, RZ ;  /* 0x00007772062a7816 */ /* 0x000fe200000000ff */
[--C-:B------:R-:W-:Y:S01]  /*7850*/  FFMA.FTZ R14, R86, UR40, -R2.reuse ;  /* 0x00000028560e7c23 */ /* 0x100fe20008010802 */
[----:B------:R-:W-:Y:S01]  /*7860*/  PRMT R112, R6, 0x7771, RZ ;  /* 0x0000777106707816 */ /* 0x000fe200000000ff */
[--C-:B------:R-:W-:Y:S01]  /*7870*/  FFMA.FTZ R6, R96, UR40, -R2.reuse ;  /* 0x0000002860067c23 */ /* 0x100fe20008010802 */
[----:B------:R-:W-:Y:S01]  /*7880*/  FSETP.NEU.FTZ.AND P1, PT, R71, -INF , PT ;  /* 0xff8000004700780b */ /* 0x000fe20003f3d000 */
[--C-:B------:R-:W-:Y:S01]  /*7890*/  FFMA.FTZ R25, R82, UR40, -R2.reuse ;  /* 0x0000002852197c23 */ /* 0x100fe20008010802 */
        /* <DEDUP_REMOVED lines=11> */
[----:B------:R-:W-:Y:S01]  /*7950*/  FSEL R2, R4, RZ, P0 ;  /* 0x000000ff04027208 */ /* 0x000fe20000000000 */
        /* <DEDUP_REMOVED lines=27> */
[----:B------:R1:W-:Y:S01]  /*7b10*/  MUFU.EX2 R154, R9 ;  /* 0x00000009009a7308 */ /* 0x0003e20000000800 */
[--C-:B------:R-:W-:Y:S01]  /*7b20*/  FFMA.FTZ R124, R74, UR40, -R2.reuse ;  /* 0x000000284a7c7c23 */ /* 0x100fe20008010802 */
[--C-:B------:R-:W-:Y:S01]  /*7b30*/  FFMA.FTZ R126, R64, UR40, -R2.reuse ;  /* 0x00000028407e7c23 */ /* 0x100fe20008010802 */
[--C-:B------:R-:W-:Y:S01]  /*7b40*/  FFMA.FTZ R214, R57, UR40, -R2.reuse ;  /* 0x0000002839d67c23 */ /* 0x100fe20008010802 */
[--C-:B------:R-:W-:Y:S01]  /*7b50*/  FFMA.FTZ R216, R52, UR40, -R2.reuse ;  /* 0x0000002834d87c23 */ /* 0x100fe20008010802 */
[--C-:B------:R-:W-:Y:S01]  /*7b60*/  FFMA.FTZ R207, R47, UR40, -R2.reuse ;  /* 0x000000282fcf7c23 */ /* 0x100fe20008010802 */
[----:B------:R-:W-:Y:S01]  /*7b70*/  FFMA.FTZ R208, R46, UR40, -R2 ;  /* 0x000000282ed07c23 */ /* 0x000fe20008010802 */
[----:B------:R-:W-:Y:S01]  /*7b80*/  FFMA.FTZ R2, R116, UR40, -R3 ;  /* 0x0000002874027c23 */ /* 0x000fe20008010803 */
[----:B------:R-:W-:Y:S01]  /*7b90*/  MUFU.EX2 R136, R7 ;  /* 0x0000000700887308 */ /* 0x000fe20000000800 */
[----:B------:R-:W-:-:S04]  /*7ba0*/  IMAD.WIDE.U32 R4, R16, -0x326172a9, RZ ;  /* 0xcd9e8d5710047825 */ /* 0x000fc800078e00ff */
[--C-:B------:R-:W-:Y:S01]  /*7bb0*/  FFMA.FTZ R16, R109, UR40, -R3.reuse ;  /* 0x000000286d107c23 */ /* 0x100fe20008010803 */
[--C-:B------:R-:W-:Y:S01]  /*7bc0*/  FFMA.FTZ R30, R105, UR40, -R3.reuse ;  /* 0x00000028691e7c23 */ /* 0x100fe20008010803 */
[--C-:B------:R-:W-:Y:S01]  /*7bd0*/  FFMA.FTZ R40, R94, UR40, -R3.reuse ;  /* 0x000000285e287c23 */ /* 0x100fe20008010803 */
[--C-:B------:R-:W-:Y:S01]  /*7be0*/  FFMA.FTZ R20, R110, UR40, -R3.reuse ;  /* 0x000000286e147c23 */ /* 0x100fe20008010803 */
[--C-:B------:R-:W-:Y:S01]  /*7bf0*/  FFMA.FTZ R31, R100, UR40, -R3.reuse ;  /* 0x00000028641f7c23 */ /* 0x100fe20008010803 */
[--C-:B------:R-:W-:Y:S01]  /*7c00*/  FFMA.FTZ R38, R99, UR40, -R3.reuse ;  /* 0x0000002863267c23 */ /* 0x100fe20008010803 */
[----:B------:R2:W-:Y:S01]  /*7c10*/  MUFU.EX2 R123, R6 ;  /* 0x00000006007b7308 */ /* 0x0005e20000000800 */
[--C-:B-1----:R-:W-:Y:S01]  /*7c20*/  FFMA.FTZ R9, R114, UR40, -R3.reuse ;  /* 0x0000002872097c23 */ /* 0x102fe20008010803 */
        /* <DEDUP_REMOVED lines=8> */
[----:B------:R-:W-:Y:S01]  /*7cb0*/  FFMA.FTZ R223, R53, UR40, -R3 ;  /* 0x0000002835df7c23 */ /* 0x000fe20008010803 */
[----:B------:R-:W-:-:S02]  /*7cc0*/  ISETP.LE.U32.AND P5, PT, R26, UR13, PT ;  /* 0x0000000d1a007c0c */ /* 0x000fc4000bfa3070 */
[----:B------:R-:W-:-:S03]  /*7cd0*/  PRMT R64, R42, 0x5410, R43 ;  /* 0x000054102a407816 */ /* 0x000fc6000000002b */
[----:B------:R3:W4:Y:S01]  /*7ce0*/  MUFU.EX2 R102, R9 ;  /* 0x0000000900667308 */ /* 0x0007220000000800 */
[----:B--2---:R-:W-:Y:S01]  /*7cf0*/  IMAD.WIDE.U32 R6, R24, -0x2daee0ad, RZ ;  /* 0xd2511f5318067825 */ /* 0x004fe200078e00ff */
[----:B------:R-:W-:-:S04]  /*7d00*/  LOP3.LUT R24, R15, 0xff, RZ, 0xc0, !PT ;  /* 0x000000ff0f187812 */ /* 0x000fc800078ec0ff */
[----:B------:R-:W-:Y:S02]  /*7d10*/  ISETP.LE.U32.AND P1, PT, R24, UR13, PT ;  /* 0x0000000d18007c0c */ /* 0x000fe4000bf23070 */
[----:B------:R2:W-:Y:S01]  /*7d20*/  MUFU.EX2 R114, R13 ;  /* 0x0000000d00727308 */ /* 0x0005e20000000800 */
[----:B-1----:R-:W-:-:S05]  /*7d30*/  IMAD.WIDE.U32 R2, R18, -0x2daee0ad, RZ ;  /* 0xd2511f5312027825 */ /* 0x002fca00078e00ff */
[----:B------:R-:W-:Y:S01]  /*7d40*/  LOP3.LUT R18, R34, UR27, R3, 0x96, !PT ;  /* 0x0000001b22127c12 */ /* 0x000fe2000f8e9603 */
[----:B------:R-:W-:Y:S01]  /*7d50*/  IMAD.MOV.U32 R34, RZ, RZ, R6 ;  /* 0x000000ffff227224 */ /* 0x000fe200078e0006 */
[----:B------:R1:W-:Y:S01]  /*7d60*/  MUFU.EX2 R246, R14 ;  /* 0x0000000e00f67308 */ /* 0x0003e20000000800 */
[----:B---3--:R-:W-:-:S07]  /*7d70*/  PRMT R9, R4, 0x7772, RZ ;  /* 0x0000777204097816 */ /* 0x008fce00000000ff */
[----:B------:R-:W3:Y:S01]  /*7d80*/  MUFU.EX2 R100, R19 ;  /* 0x0000001300647308 */ /* 0x000ee20000000800 */
[----:B--2---:R-:W-:Y:S02]  /*7d90*/  LOP3.LUT R13, R44, UR27, R7, 0x96, !PT ;  /* 0x0000001b2c0d7c12 */ /* 0x004fe4000f8e9607 */
[----:B------:R-:W-:-:S04]  /*7da0*/  LOP3.LUT R7, R15, 0xffff, RZ, 0xc0, !PT ;  /* 0x0000ffff0f077812 */ /* 0x000fc800078ec0ff */
[----:B------:R-:W-:Y:S01]  /*7db0*/  SHF.R.U32.HI R26, RZ, 0x8, R7 ;  /* 0x00000008ff1a7819 */ /* 0x000fe20000011607 */
[----:B------:R2:W-:Y:S01]  /*7dc0*/  MUFU.EX2 R137, R11 ;  /* 0x0000000b00897308 */ /* 0x0005e20000000800 */
[--C-:B-1----:R-:W-:Y:S02]  /*7dd0*/  LOP3.LUT R14, R10, UR15, R5.reuse, 0x96, !PT ;  /* 0x0000000f0a0e7c12 */ /* 0x102fe4000f8e9605 */
[----:B------:R-:W-:Y:S02]  /*7de0*/  PRMT R5, R15, 0x7632, R5 ;  /* 0x000076320f057816 */ /* 0x000fe40000000005 */
[----:B------:R-:W-:Y:S02]  /*7df0*/  LOP3.LUT R33, R14, 0xff, RZ, 0xc0, !PT ;  /* 0x000000ff0e217812 */ /* 0x000fe400078ec0ff */
[----:B------:R-:W-:Y:S01]  /*7e00*/  LOP3.LUT R3, R5, 0xff, RZ, 0xc0, !PT ;  /* 0x000000ff05037812 */ /* 0x000fe200078ec0ff */
[----:B------:R-:W-:Y:S01]  /*7e10*/  MUFU.EX2 R101, R16 ;  /* 0x0000001000657308 */ /* 0x000fe20000000800 */
[----:B------:R-:W-:-:S02]  /*7e20*/  LOP3.LUT R5, R26, 0xffff, RZ, 0xc0, !PT ;  /* 0x0000ffff1a057812 */ /* 0x000fc400078ec0ff */
[----:B------:R-:W-:Y:S02]  /*7e30*/  ISETP.LE.U32.AND P4, PT, R3, UR13, PT ;  /* 0x0000000d03007c0c */ /* 0x000fe4000bf83070 */
[----:B------:R-:W-:Y:S02]  /*7e40*/  ISETP.LE.U32.AND P3, PT, R5, UR13, PT ;  /* 0x0000000d05007c0c */ /* 0x000fe4000bf63070 */
[----:B----4-:R-:W-:Y:S01]  /*7e50*/  F2FP.F16.F32.PACK_AB R5, R102, R109 ;  /* 0x0000006d6605723e */ /* 0x010fe200000000ff */
[----:B------:R1:W4:Y:S01]  /*7e60*/  MUFU.EX2 R152, R20 ;  /* 0x0000001400987308 */ /* 0x0003220000000800 */
[----:B------:R-:W-:Y:S01]  /*7e70*/  F2FP.F16.F32.PACK_AB R3, R123, R136 ;  /* 0x000000887b03723e */ /* 0x000fe200000000ff */
[----:B--2---:R-:W-:Y:S01]  /*7e80*/  IMAD.WIDE.U32 R10, R23, -0x326172a9, RZ ;  /* 0xcd9e8d57170a7825 */ /* 0x004fe200078e00ff */
[----:B------:R-:W-:Y:S02]  /*7e90*/  PRMT R67, R5, 0x7610, R67 ;  /* 0x0000761005437816 */ /* 0x000fe40000000043 */
[----:B------:R-:W-:Y:S01]  /*7ea0*/  PRMT R73, R3, 0x7610, R73 ;  /* 0x0000761003497816 */ /* 0x000fe20000000049 */
[----:B------:R-:W-:Y:S01]  /*7eb0*/  IMAD.MOV.U32 R153, RZ, RZ, R10 ;  /* 0x000000ffff997224 */ /* 0x000fe200078e000a */
[----:B------:R-:W-:Y:S01]  /*7ec0*/  PRMT R66, R5, 0x7632, R66 ;  /* 0x0000763205427816 */ /* 0x000fe20000000042 */
[----:B------:R-:W-:Y:S01]  /*7ed0*/  @!P1 HADD2 R47, -R67.H0_H0, -RZ.H0_H0 ;  /* 0xa00000ff432f9230 */ /* 0x000fe20000000900 */
[----:B------:R-:W-:Y:S01]  /*7ee0*/  PRMT R74, R3, 0x7632, R74 ;  /* 0x00007632034a7816 */ /* 0x000fe2000000004a */
[----:B------:R-:W-:Y:S01]  /*7ef0*/  @!P4 HADD2 R46, -R73.H0_H0, -RZ.H0_H0 ;  /* 0xa00000ff492ec230 */ /* 0x000fe20000000900 */
[----:B------:R-:W-:Y:S01]  /*7f00*/  PRMT R49, R67, 0x5410, R66 ;  /* 0x0000541043317816 */ /* 0x000fe20000000042 */
[----:B------:R-:W-:Y:S01]  /*7f10*/  @!P3 HADD2 R52, -R66.H0_H0, -RZ.H0_H0 ;  /* 0xa00000ff4234b230 */ /* 0x000fe20000000900 */
[----:B------:R-:W-:Y:S01]  /*7f20*/  PRMT R3, R120, 0x7770, RZ ;  /* 0x0000777078037816 */ /* 0x000fe200000000ff */
[----:B------:R-:W-:Y:S01]  /*7f30*/  MUFU.EX2 R97, R17 ;  /* 0x0000001100617308 */ /* 0x000fe20000000800 */
[----:B------:R-:W-:-:S02]  /*7f40*/  @!P1 PRMT R67, R47, 0x5410, RZ ;  /* 0x000054102f439816 */ /* 0x000fc400000000ff */
[----:B------:R-:W-:Y:S01]  /*7f50*/  SHF.R.U32.HI R23, RZ, 0x18, R15 ;  /* 0x00000018ff177819 */ /* 0x000fe2000001160f */
[----:B-1----:R-:W-:Y:S01]  /*7f60*/  IMAD.MOV.U32 R20, RZ, RZ, R2 ;  /* 0x000000ffff147224 */ /* 0x002fe200078e0002 */
[----:B------:R-:W-:Y:S02]  /*7f70*/  ISETP.LE.U32.AND P1, PT, R33, UR13, PT ;  /* 0x0000000d21007c0c */ /* 0x000fe4000bf23070 */
[----:B------:R-:W-:Y:S01]  /*7f80*/  PRMT R55, R73, 0x5410, R74 ;  /* 0x0000541049377816 */ /* 0x000fe2000000004a */
[----:B------:R1:W2:Y:S01]  /*7f90*/  MUFU.EX2 R96, R21 ;  /* 0x0000001500607308 */ /* 0x0002a20000000800 */
[----:B------:R-:W-:Y:S02]  /*7fa0*/  @!P4 PRMT R73, R46, 0x5410, RZ ;  /* 0x000054102e49c816 */ /* 0x000fe400000000ff */
[----:B------:R-:W-:Y:S02]  /*7fb0*/  ISETP.LE.U32.AND P4, PT, R3, UR13, PT ;  /* 0x0000000d03007c0c */ /* 0x000fe4000bf83070 */
[----:B------:R-:W-:-:S02]  /*7fc0*/  ISETP.LE.U32.AND P0, PT, R23, UR13, PT ;  /* 0x0000000d17007c0c */ /* 0x000fc4000bf03070 */
[----:B---3--:R-:W-:Y:S01]  /*7fd0*/  F2FP.F16.F32.PACK_AB R3, R100, R114 ;  /* 0x000000726403723e */ /* 0x008fe200000000ff */
[----:B------:R-:W-:Y:S01]  /*7fe0*/  MUFU.EX2 R139, R29 ;  /* 0x0000001d008b7308 */ /* 0x000fe20000000800 */
[----:B------:R-:W-:Y:S02]  /*7ff0*/  @!P3 PRMT R66, R52, 0x5410, RZ ;  /* 0x000054103442b816 */ /* 0x000fe400000000ff */
[C---:B------:R-:W-:Y:S02]  /*8000*/  PRMT R80, R3.reuse, 0x7610, R80 ;  /* 0x0000761003507816 */ /* 0x040fe40000000050 */
[----:B------:R-:W-:Y:S02]  /*8010*/  PRMT R79, R3, 0x7632, R79 ;  /* 0x00007632034f7816 */ /* 0x000fe4000000004f */
[----:B------:R-:W-:Y:S01]  /*8020*/  PRMT R3, R14, 0x7632, R3 ;  /* 0x000076320e037816 */ /* 0x000fe20000000003 */
[----:B------:R-:W-:Y:S01]  /*8030*/  @!P1 HADD2 R53, -R80.H0_H0, -RZ.H0_H0 ;  /* 0xa00000ff50359230 */ /* 0x000fe20000000900 */
[----:B------:R-:W-:Y:S01]  /*8040*/  PRMT R63, R80, 0x5410, R79 ;  /* 0x00005410503f7816 */ /* 0x000fe2000000004f */
[----:B------:R-:W-:Y:S01]  /*8050*/  @!P0 HADD2 R51, -R74.H0_H0, -RZ.H0_H0 ;  /* 0xa00000ff4a338230 */ /* 0x000fe20000000900 */
[----:B------:R-:W-:Y:S01]  /*8060*/  LOP3.LUT R3, R3, 0xff, RZ, 0xc0, !PT ;  /* 0x000000ff03037812 */ /* 0x000fe200078ec0ff */
[----:B------:R3:W-:Y:S01]  /*8070*/  MUFU.EX2 R138, R28 ;  /* 0x0000001c008a7308 */ /* 0x0007e20000000800 */
[----:B------:R-:W-:-:S02]  /*8080*/  @!P1 PRMT R80, R53, 0x5410, RZ ;  /* 0x0000541035509816 */ /* 0x000fc400000000ff */
[----:B------:R-:W-:Y:S02]  /*8090*/  ISETP.LE.U32.AND P1, PT, R3, UR13, PT ;  /* 0x0000000d03007c0c */ /* 0x000fe4000bf23070 */
[----:B----4-:R-:W-:Y:S02]  /*80a0*/  F2FP.F16.F32.PACK_AB R3, R152, R101 ;  /* 0x000000659803723e */ /* 0x010fe400000000ff */
[----:B------:R-:W-:Y:S01]  /*80b0*/  ISETP.GT.U32.AND P3, PT, R43, UR13, PT ;  /* 0x0000000d2b007c0c */ /* 0x000fe2000bf64070 */
[----:B------:R-:W-:Y:S01]  /*80c0*/  MUFU.EX2 R244, R25 ;  /* 0x0000001900f47308 */ /* 0x000fe20000000800 */
[----:B------:R-:W-:Y:S02]  /*80d0*/  @!P0 PRMT R74, R51, 0x5410, RZ ;  /* 0x00005410334a8816 */ /* 0x000fe400000000ff */
[----:B------:R-:W-:Y:S02]  /*80e0*/  ISETP.GT.U32.AND P0, PT, R42, UR13, PT ;  /* 0x0000000d2a007c0c */ /* 0x000fe4000bf04070 */
[----:B------:R-:W-:-:S02]  /*80f0*/  PRMT R202, R3, 0x7610, R202 ;  /* 0x0000761003ca7816 */ /* 0x000fc400000000ca */
[----:B------:R-:W-:Y:S01]  /*8100*/  PRMT R199, R3, 0x7632, R199 ;  /* 0x0000763203c77816 */ /* 0x000fe200000000c7 */
[----:B------:R-:W4:Y:S01]  /*8110*/  MUFU.EX2 R43, R22 ;  /* 0x00000016002b7308 */ /* 0x000f220000000800 */
[----:B------:R-:W-:Y:S01]  /*8120*/  F2FP.F16.F32.PACK_AB R3, R154, R137 ;  /* 0x000000899a03723e */ /* 0x000fe200000000ff */
[----:B------:R-:W-:Y:S01]  /*8130*/  @!P5 HADD2 R57, -R202.H0_H0, -RZ.H0_H0 ;  /* 0xa00000ffca39d230 */ /* 0x000fe20000000900 */
[----:B-1----:R-:W-:Y:S01]  /*8140*/  SHF.R.U32.HI R21, RZ, 0x18, R14 ;  /* 0x00000018ff157819 */ /* 0x002fe2000001160e */
[----:B---3--:R-:W-:Y:S01]  /*8150*/  IMAD.MOV.U32 R28, RZ, RZ, R238 ;  /* 0x000000ffff1c7224 */ /* 0x008fe200078e00ee */
[C---:B------:R-:W-:Y:S02]  /*8160*/  PRMT R198, R3.reuse, 0x7632, R198 ;  /* 0x0000763203c67816 */ /* 0x040fe400000000c6 */
[----:B------:R-:W-:Y:S01]  /*8170*/  PRMT R192, R3, 0x7610, R192 ;  /* 0x0000761003c07816 */ /* 0x000fe200000000c0 */
[----:B------:R1:W3:Y:S01]  /*8180*/  MUFU.EX2 R42, R27 ;  /* 0x0000001b002a7308 */ /* 0x0002e20000000800 */
[----:B------:R-:W-:Y:S01]  /*8190*/  PRMT R3, R4, 0x7770, RZ ;  /* 0x0000777004037816 */ /* 0x000fe200000000ff */
[----:B------:R-:W-:Y:S01]  /*81a0*/  @P3 HADD2 R58, -R198.H0_H0, -RZ.H0_H0 ;  /* 0xa00000ffc63a3230 */ /* 0x000fe20000000900 */
[----:B------:R-:W-:Y:S01]  /*81b0*/  PRMT R51, R192, 0x5410, R198 ;  /* 0x00005410c0337816 */ /* 0x000fe200000000c6 */
[----:B------:R-:W-:Y:S01]  /*81c0*/  @P0 HADD2 R59, -R192.H0_H0, -RZ.H0_H0 ;  /* 0xa00000ffc03b0230 */ /* 0x000fe20000000900 */
[----:B------:R-:W-:-:S02]  /*81d0*/  PRMT R16, R4, 0x7771, RZ ;  /* 0x0000777104107816 */ /* 0x000fc400000000ff */
[----:B------:R-:W-:Y:S01]  /*81e0*/  @P3 PRMT R198, R58, 0x5410, RZ ;  /* 0x000054103ac63816 */ /* 0x000fe200000000ff */
[----:B------:R-:W-:Y:S01]  /*81f0*/  MUFU.EX2 R237, R30 ;  /* 0x0000001e00ed7308 */ /* 0x000fe20000000800 */
[----:B------:R-:W-:Y:S02]  /*8200*/  PRMT R47, R202, 0x5410, R199 ;  /* 0x00005410ca2f7816 */ /* 0x000fe400000000c7 */
[----:B------:R-:W-:Y:S02]  /*8210*/  ISETP.LE.U32.AND P3, PT, R21, UR13, PT ;  /* 0x0000000d15007c0c */ /* 0x000fe4000bf63070 */
[----:B------:R-:W-:Y:S02]  /*8220*/  @!P5 PRMT R202, R57, 0x5410, RZ ;  /* 0x0000541039cad816 */ /* 0x000fe400000000ff */
[----:B------:R-:W-:Y:S01]  /*8230*/  @P0 PRMT R192, R59, 0x5410, RZ ;  /* 0x000054103bc00816 */ /* 0x000fe200000000ff */
[----:B------:R-:W5:Y:S01]  /*8240*/  MUFU.EX2 R243, R31 ;  /* 0x0000001f00f37308 */ /* 0x000f620000000800 */
[----:B--2---:R-:W-:Y:S01]  /*8250*/  F2FP.F16.F32.PACK_AB R5, R96, R97 ;  /* 0x000000616005723e */ /* 0x004fe200000000ff */
[----:B-1----:R-:W-:Y:S01]  /*8260*/  IMAD.MOV.U32 R27, RZ, RZ, R4 ;  /* 0x000000ffff1b7224 */ /* 0x002fe200078e0004 */
[----:B------:R-:W-:-:S02]  /*8270*/  ISETP.LE.U32.AND P5, PT, R3, UR13, PT ;  /* 0x0000000d03007c0c */ /* 0x000fc4000bfa3070 */
[----:B------:R-:W-:Y:S02]  /*8280*/  ISETP.GT.U32.AND P0, PT, R16, UR13, PT ;  /* 0x0000000d10007c0c */ /* 0x000fe4000bf04070 */
[----:B----4-:R-:W-:Y:S01]  /*8290*/  F2FP.F16.F32.PACK_AB R3, R139, R43 ;  /* 0x0000002b8b03723e */ /* 0x010fe200000000ff */
[----:B------:R-:W-:Y:S01]  /*82a0*/  MUFU.EX2 R220, R32 ;  /* 0x0000002000dc7308 */ /* 0x000fe20000000800 */
[----:B------:R-:W-:Y:S02]  /*82b0*/  PRMT R201, R5, 0x7610, R201 ;  /* 0x0000761005c97816 */ /* 0x000fe400000000c9 */
[C---:B------:R-:W-:Y:S02]  /*82c0*/  PRMT R191, R3.reuse, 0x7610, R191 ;  /* 0x0000761003bf7816 */ /* 0x040fe400000000bf */
[----:B------:R-:W-:Y:S01]  /*82d0*/  PRMT R188, R3, 0x7632, R188 ;  /* 0x0000763203bc7816 */ /* 0x000fe200000000bc */
[----:B------:R-:W-:Y:S01]  /*82e0*/  @!P1 HADD2 R56, -R201.H0_H0, -RZ.H0_H0 ;  /* 0xa00000ffc9389230 */ /* 0x000fe20000000900 */
[----:B------:R-:W-:Y:S01]  /*82f0*/  PRMT R193, R5, 0x7632, R193 ;  /* 0x0000763205c17816 */ /* 0x000fe200000000c1 */
[----:B------:R-:W1:Y:S01]  /*8300*/  MUFU.EX2 R235, R39 ;  /* 0x0000002700eb7308 */ /* 0x000e620000000800 */
[----:B---3--:R-:W-:Y:S01]  /*8310*/  F2FP.F16.F32.PACK_AB R3, R138, R42 ;  /* 0x0000002a8a03723e */ /* 0x008fe200000000ff */
[----:B------:R-:W-:Y:S01]  /*8320*/  @P0 HADD2 R78, -R188.H0_H0, -RZ.H0_H0 ;  /* 0xa00000ffbc4e0230 */ /* 0x000fe20000000900 */
[----:B------:R-:W-:Y:S01]  /*8330*/  PRMT R53, R201, 0x5410, R193 ;  /* 0x00005410c9357816 */ /* 0x000fe200000000c1 */
[----:B------:R-:W-:Y:S01]  /*8340*/  @!P3 HADD2 R76, -R193.H0_H0, -RZ.H0_H0 ;  /* 0xa00000ffc14cb230 */ /* 0x000fe20000000900 */
[C---:B------:R-:W-:Y:S01]  /*8350*/  PRMT R189, R3.reuse, 0x7632, R189 ;  /* 0x0000763203bd7816 */ /* 0x040fe200000000bd */
[----:B------:R-:W-:Y:S01]  /*8360*/  @!P5 HADD2 R77, -R191.H0_H0, -RZ.H0_H0 ;  /* 0xa00000ffbf4dd230 */ /* 0x000fe20000000900 */
[----:B------:R-:W-:Y:S01]  /*8370*/  PRMT R187, R3, 0x7610, R187 ;  /* 0x0000761003bb7816 */ /* 0x000fe200000000bb */
[----:B------:R-:W-:Y:S01]  /*8380*/  MUFU.EX2 R247, R38 ;  /* 0x0000002600f77308 */ /* 0x000fe20000000800 */
[----:B------:R-:W-:-:S02]  /*8390*/  PRMT R3, R13, 0x7632, R3 ;  /* 0x000076320d037816 */ /* 0x000fc40000000003 */
[----:B------:R-:W-:Y:S02]  /*83a0*/  @!P1 PRMT R201, R56, 0x5410, RZ ;  /* 0x0000541038c99816 */ /* 0x000fe400000000ff */
[----:B------:R-:W-:Y:S02]  /*83b0*/  ISETP.GT.U32.AND P1, PT, R112, UR13, PT ;  /* 0x0000000d70007c0c */ /* 0x000fe4000bf24070 */
[----:B------:R-:W-:Y:S01]  /*83c0*/  LOP3.LUT R3, R3, 0xff, RZ, 0xc0, !PT ;  /* 0x000000ff03037812 */ /* 0x000fe200078ec0ff */
[----:B------:R-:W2:Y:S01]  /*83d0*/  MUFU.EX2 R252, R40 ;  /* 0x0000002800fc7308 */ /* 0x000ea20000000800 */
[----:B------:R-:W-:Y:S02]  /*83e0*/  @!P3 PRMT R193, R76, 0x5410, RZ ;  /* 0x000054104cc1b816 */ /* 0x000fe400000000ff */
[----:B------:R-:W-:Y:S02]  /*83f0*/  ISETP.GT.U32.AND P3, PT, R9, UR13, PT ;  /* 0x0000000d09007c0c */ /* 0x000fe4000bf64070 */
[----:B------:R-:W-:-:S02]  /*8400*/  PRMT R52, R191, 0x5410, R188 ;  /* 0x00005410bf347816 */ /* 0x000fc400000000bc */
[----:B------:R-:W-:Y:S01]  /*8410*/  @P0 PRMT R188, R78, 0x5410, RZ ;  /* 0x000054104ebc0816 */ /* 0x000fe200000000ff */
[----:B------:R-:W-:Y:S01]  /*8420*/  MUFU.EX2 R241, R41 ;  /* 0x0000002900f17308 */ /* 0x000fe20000000800 */
[----:B------:R-:W-:Y:S01]  /*8430*/  ISETP.LE.U32.AND P0, PT, R3, UR13, PT ;  /* 0x0000000d03007c0c */ /* 0x000fe2000bf03070 */
[----:B------:R-:W-:Y:S01]  /*8440*/  @P1 HADD2 R72, -R199.H0_H0, -RZ.H0_H0 ;  /* 0xa00000ffc7481230 */ /* 0x000fe20000000900 */
[----:B------:R-:W-:Y:S02]  /*8450*/  F2FP.F16.F32.PACK_AB R3, R244, R246 ;  /* 0x000000f6f403723e */ /* 0x000fe400000000ff */
[----:B------:R-:W-:Y:S02]  /*8460*/  LOP3.LUT R25, R13, 0xff, RZ, 0xc0, !PT ;  /* 0x000000ff0d197812 */ /* 0x000fe400078ec0ff */
[C---:B------:R-:W-:Y:S01]  /*8470*/  PRMT R219, R10.reuse, 0x7771, RZ ;  /* 0x000077710adb7816 */ /* 0x040fe200000000ff */
[----:B------:R-:W-:Y:S01]  /*8480*/  @P3 HADD2 R82, -R187.H0_H0, -RZ.H0_H0 ;  /* 0xa00000ffbb523230 */ /* 0x000fe20000000900 */
[C---:B------:R-:W-:Y:S01]  /*8490*/  PRMT R215, R10.reuse, 0x7772, RZ ;  /* 0x000077720ad77816 */ /* 0x040fe200000000ff */
[----:B------:R-:W-:Y:S01]  /*84a0*/  MUFU.EX2 R238, R45 ;  /* 0x0000002d00ee7308 */ /* 0x000fe20000000800 */
[----:B------:R-:W-:-:S02]  /*84b0*/  PRMT R213, R10, 0x7773, RZ ;  /* 0x000077730ad57816 */ /* 0x000fc400000000ff */
[----:B------:R-:W-:Y:S02]  /*84c0*/  @!P5 PRMT R191, R77, 0x5410, RZ ;  /* 0x000054104dbfd816 */ /* 0x000fe400000000ff */
[----:B------:R-:W-:Y:S02]  /*84d0*/  PRMT R184, R3, 0x7610, R184 ;  /* 0x0000761003b87816 */ /* 0x000fe400000000b8 */
[----:B------:R-:W-:Y:S01]  /*84e0*/  PRMT R10, R4, 0x7773, RZ ;  /* 0x00007773040a7816 */ /* 0x000fe200000000ff */
[----:B------:R-:W3:Y:S01]  /*84f0*/  MUFU.EX2 R77, R35 ;  /* 0x00000023004d7308 */ /* 0x000ee20000000800 */
[----:B------:R-:W-:Y:S01]  /*8500*/  ISETP.LE.U32.AND P5, PT, R25, UR13, PT ;  /* 0x0000000d19007c0c */ /* 0x000fe2000bfa3070 */
[----:B------:R-:W-:Y:S01]  /*8510*/  @!P0 HADD2 R84, -R184.H0_H0, -RZ.H0_H0 ;  /* 0xa00000ffb8548230 */ /* 0x000fe20000000900 */
[----:B-----5:R-:W-:Y:S02]  /*8520*/  F2FP.F16.F32.PACK_AB R4, R243, R237 ;  /* 0x000000edf304723e */ /* 0x020fe400000000ff */
[----:B------:R-:W-:-:S02]  /*8530*/  PRMT R183, R3, 0x7632, R183 ;  /* 0x0000763203b77816 */ /* 0x000fc400000000b7 */
[----:B------:R-:W-:Y:S01]  /*8540*/  PRMT R3, R18, 0x7632, R3 ;  /* 0x0000763212037816 */ /* 0x000fe20000000003 */
[----:B------:R-:W4:Y:S01]  /*8550*/  MUFU.EX2 R248, R50 ;  /* 0x0000003200f87308 */ /* 0x000f220000000800 */
[----:B------:R-:W-:Y:S02]  /*8560*/  PRMT R7, R6, 0x7770, RZ ;  /* 0x0000777006077816 */ /* 0x000fe400000000ff */
[----:B------:R-:W-:Y:S02]  /*8570*/  @P1 PRMT R199, R72, 0x5410, RZ ;  /* 0x0000541048c71816 */ /* 0x000fe400000000ff */
[C---:B------:R-:W-:Y:S02]  /*8580*/  PRMT R186, R4.reuse, 0x7610, R186 ;  /* 0x0000761004ba7816 */ /* 0x040fe400000000ba */
[----:B------:R-:W-:Y:S01]  /*8590*/  PRMT R185, R4, 0x7632, R185 ;  /* 0x0000763204b97816 */ /* 0x000fe200000000b9 */
[----:B------:R-:W-:Y:S01]  /*85a0*/  MUFU.EX2 R245, R65 ;  /* 0x0000004100f57308 */ /* 0x000fe20000000800 */
[----:B------:R-:W-:Y:S01]  /*85b0*/  ISETP.GT.U32.AND P1, PT, R10, UR13, PT ;  /* 0x0000000d0a007c0c */ /* 0x000fe2000bf24070 */
[----:B------:R-:W-:Y:S01]  /*85c0*/  @!P5 HADD2 R83, -R186.H0_H0, -RZ.H0_H0 ;  /* 0xa00000ffba53d230 */ /* 0x000fe20000000900 */
[----:B------:R-:W-:-:S02]  /*85d0*/  PRMT R59, R187, 0x5410, R189 ;  /* 0x00005410bb3b7816 */ /* 0x000fc400000000bd */
[----:B-1----:R-:W-:Y:S02]  /*85e0*/  F2FP.F16.F32.PACK_AB R4, R235, R220 ;  /* 0x000000dceb04723e */ /* 0x002fe400000000ff */
[----:B------:R-:W-:Y:S01]  /*85f0*/  LOP3.LUT R3, R3, 0xff, RZ, 0xc0, !PT ;  /* 0x000000ff03037812 */ /* 0x000fe200078ec0ff */
[----:B------:R-:W-:Y:S01]  /*8600*/  MUFU.EX2 R78, R108 ;  /* 0x0000006c004e7308 */ /* 0x000fe20000000800 */
[----:B------:R-:W-:Y:S02]  /*8610*/  @P3 PRMT R187, R82, 0x5410, RZ ;  /* 0x0000541052bb3816 */ /* 0x000fe400000000ff */
[----:B------:R-:W-:Y:S02]  /*8620*/  ISETP.LE.U32.AND P3, PT, R7, UR13, PT ;  /* 0x0000000d07007c0c */ /* 0x000fe4000bf63070 */
[----:B------:R-:W-:Y:S01]  /*8630*/  PRMT R56, R184, 0x5410, R183 ;  /* 0x00005410b8387816 */ /* 0x000fe200000000b7 */
[----:B------:R-:W-:Y:S01]  /*8640*/  @P1 HADD2 R81, -R189.H0_H0, -RZ.H0_H0 ;  /* 0xa00000ffbd511230 */ /* 0x000fe20000000900 */
[----:B------:R-:W-:Y:S01]  /*8650*/  @!P0 PRMT R184, R84, 0x5410, RZ ;  /* 0x0000541054b88816 */ /* 0x000fe200000000ff */
[----:B------:R-:W-:Y:S01]  /*8660*/  MUFU.EX2 R82, R94 ;  /* 0x0000005e00527308 */ /* 0x000fe20000000800 */
[----:B------:R-:W-:-:S02]  /*8670*/  PRMT R22, R6, 0x7771, RZ ;  /* 0x0000777106167816 */ /* 0x000fc400000000ff */
[C---:B------:R-:W-:Y:S02]  /*8680*/  PRMT R19, R6.reuse, 0x7772, RZ ;  /* 0x0000777206137816 */ /* 0x040fe400000000ff */
[----:B------:R-:W-:Y:S02]  /*8690*/  PRMT R17, R6, 0x7773, RZ ;  /* 0x0000777306117816 */ /* 0x000fe400000000ff */
[C---:B------:R-:W-:Y:S01]  /*86a0*/  PRMT R179, R4.reuse, 0x7610, R179 ;  /* 0x0000761004b37816 */ /* 0x040fe200000000b3 */
[----:B------:R-:W-:Y:S01]  /*86b0*/  MUFU.EX2 R113, R113 ;  /* 0x0000007100717308 */ /* 0x000fe20000000800 */
[----:B------:R-:W-:Y:S02]  /*86c0*/  ISETP.LE.U32.AND P0, PT, R3, UR13, PT ;  /* 0x0000000d03007c0c */ /* 0x000fe4000bf03070 */
[----:B------:R-:W-:Y:S02]  /*86d0*/  PRMT R178, R4, 0x7632, R178 ;  /* 0x0000763204b27816 */ /* 0x000fe400000000b2 */
[----:B------:R-:W-:-:S02]  /*86e0*/  PRMT R7, R2, 0x7770, RZ ;  /* 0x0000777002077816 */ /* 0x000fc400000000ff */
[C---:B------:R-:W-:Y:S01]  /*86f0*/  PRMT R6, R2.reuse, 0x7771, RZ ;  /* 0x0000777102067816 */ /* 0x040fe200000000ff */
[----:B------:R-:W-:Y:S01]  /*8700*/  MUFU.EX2 R122, R122 ;  /* 0x0000007a007a7308 */ /* 0x000fe20000000800 */
[C---:B------:R-:W-:Y:S02]  /*8710*/  PRMT R4, R2.reuse, 0x7772, RZ ;  /* 0x0000777202047816 */ /* 0x040fe400000000ff */
[----:B------:R-:W-:Y:S02]  /*8720*/  PRMT R3, R2, 0x7773, RZ ;  /* 0x0000777302037816 */ /* 0x000fe400000000ff */
[----:B--2---:R-:W-:Y:S02]  /*8730*/  F2FP.F16.F32.PACK_AB R2, R252, R247 ;  /* 0x000000f7fc02723e */ /* 0x004fe400000000ff */
[----:B------:R-:W-:Y:S01]  /*8740*/  LOP3.LUT R32, R18, 0xff, RZ, 0xc0, !PT ;  /* 0x000000ff12207812 */ /* 0x000fe200078ec0ff */
[----:B------:R-:W-:Y:S01]  /*8750*/  MUFU.EX2 R223, R223 ;  /* 0x000000df00df7308 */ /* 0x000fe20000000800 */
[----:B------:R-:W-:-:S02]  /*8760*/  PRMT R175, R2, 0x7610, R175 ;  /* 0x0000761002af7816 */ /* 0x000fc400000000af */
[----:B------:R-:W-:Y:S02]  /*8770*/  PRMT R44, R186, 0x5410, R185 ;  /* 0x00005410ba2c7816 */ /* 0x000fe400000000b9 */
[----:B------:R-:W-:Y:S01]  /*8780*/  @!P5 PRMT R186, R83, 0x5410, RZ ;  /* 0x0000541053bad816 */ /* 0x000fe200000000ff */
[----:B------:R-:W-:Y:S01]  /*8790*/  @!P3 HADD2 R90, -R175.H0_H0, -RZ.H0_H0 ;  /* 0xa00000ffaf5ab230 */ /* 0x000fe20000000900 */
[----:B------:R-:W-:Y:S01]  /*87a0*/  ISETP.LE.U32.AND P5, PT, R32, UR13, PT ;  /* 0x0000000d20007c0c */ /* 0x000fe2000bfa3070 */
[----:B------:R-:W-:Y:S01]  /*87b0*/  MUFU.EX2 R83, R62 ;  /* 0x0000003e00537308 */ /* 0x000fe20000000800 */
[----:B------:R-:W-:Y:S02]  /*87c0*/  LOP3.LUT R60, R12, UR15, R11, 0x96, !PT ;  /* 0x0000000f0c3c7c12 */ /* 0x000fe4000f8e960b */
[----:B---3--:R-:W-:Y:S02]  /*87d0*/  F2FP.F16.F32.PACK_AB R5, R241, R77 ;  /* 0x0000004df105723e */ /* 0x008fe400000000ff */
[----:B------:R-:W-:-:S02]  /*87e0*/  SHF.R.U32.HI R12, RZ, 0x18, R13 ;  /* 0x00000018ff0c7819 */ /* 0x000fc4000001160d */
[----:B------:R-:W-:Y:S02]  /*87f0*/  PRMT R174, R2, 0x7632, R174 ;  /* 0x0000763202ae7816 */ /* 0x000fe400000000ae */
[----:B------:R-:W-:Y:S02]  /*8800*/  @P1 PRMT R189, R81, 0x5410, RZ ;  /* 0x0000541051bd1816 */ /* 0x000fe400000000ff */
[----:B------:R-:W-:Y:S01]  /*8810*/  PRMT R177, R5, 0x7610, R177 ;  /* 0x0000761005b17816 */ /* 0x000fe200000000b1 */
[----:B------:R-:W-:Y:S01]  /*8820*/  @!P5 HADD2 R86, -R179.H0_H0, -RZ.H0_H0 ;  /* 0xa00000ffb356d230 */ /* 0x000fe20000000900 */
[----:B------:R-:W-:Y:S02]  /*8830*/  ISETP.LE.U32.AND P1, PT, R12, UR13, PT ;  /* 0x0000000d0c007c0c */ /* 0x000fe4000bf23070 */
[----:B------:R-:W-:Y:S01]  /*8840*/  PRMT R46, R175, 0x5410, R174 ;  /* 0x00005410af2e7816 */ /* 0x000fe200000000ae */
[----:B------:R-:W-:Y:S01]  /*8850*/  @!P0 HADD2 R87, -R177.H0_H0, -RZ.H0_H0 ;  /* 0xa00000ffb1578230 */ /* 0x000fe20000000900 */
[----:B------:R-:W-:-:S02]  /*8860*/  @!P3 PRMT R175, R90, 0x5410, RZ ;  /* 0x000054105aafb816 */ /* 0x000fc400000000ff */
[----:B------:R-:W-:Y:S02]  /*8870*/  ISETP.GT.U32.AND P3, PT, R17, UR13, PT ;  /* 0x0000000d11007c0c */ /* 0x000fe4000bf64070 */
[----:B------:R-:W-:Y:S02]  /*8880*/  PRMT R173, R5, 0x7632, R173 ;  /* 0x0000763205ad7816 */ /* 0x000fe400000000ad */
[----:B------:R-:W-:Y:S02]  /*8890*/  LOP3.LUT R5, R132, 0xff, RZ, 0xc0, !PT ;  /* 0x000000ff84057812 */ /* 0x000fe400078ec0ff */
[----:B------:R-:W1:Y:S01]  /*88a0*/  MUFU.EX2 R132, R54 ;  /* 0x0000003600847308 */ /* 0x000e620000000800 */
[----:B----4-:R-:W-:Y:S01]  /*88b0*/  F2FP.F16.F32.PACK_AB R2, R248, R238 ;  /* 0x000000eef802723e */ /* 0x010fe200000000ff */
[----:B------:R-:W-:Y:S01]  /*88c0*/  @!P1 HADD2 R85, -R183.H0_H0, -RZ.H0_H0 ;  /* 0xa00000ffb7559230 */ /* 0x000fe20000000900 */
[----:B------:R-:W-:Y:S02]  /*88d0*/  PRMT R58, R177, 0x5410, R173 ;  /* 0x00005410b13a7816 */ /* 0x000fe400000000ad */
[----:B------:R-:W-:-:S02]  /*88e0*/  @!P0 PRMT R177, R87, 0x5410, RZ ;  /* 0x0000541057b18816 */ /* 0x000fc400000000ff */
[----:B------:R-:W-:Y:S02]  /*88f0*/  ISETP.GT.U32.AND P0, PT, R19, UR13, PT ;  /* 0x0000000d13007c0c */ /* 0x000fe4000bf04070 */
[----:B------:R-:W-:Y:S02]  /*8900*/  PRMT R171, R2, 0x7632, R171 ;  /* 0x0000763202ab7816 */ /* 0x000fe400000000ab */
[----:B------:R-:W-:Y:S02]  /*8910*/  PRMT R57, R179, 0x5410, R178 ;  /* 0x00005410b3397816 */ /* 0x000fe400000000b2 */
[----:B------:R-:W-:Y:S01]  /*8920*/  @!P5 PRMT R179, R86, 0x5410, RZ ;  /* 0x0000541056b3d816 */ /* 0x000fe200000000ff */
[----:B------:R-:W-:Y:S01]  /*8930*/  @P3 HADD2 R93, -R171.H0_H0, -RZ.H0_H0 ;  /* 0xa00000ffab5d3230 */ /* 0x000fe20000000900 */
[----:B------:R-:W-:Y:S02]  /*8940*/  PRMT R172, R2, 0x7610, R172 ;  /* 0x0000761002ac7816 */ /* 0x000fe400000000ac */
[----:B------:R-:W-:-:S02]  /*8950*/  ISETP.GT.U32.AND P5, PT, R22, UR13, PT ;  /* 0x0000000d16007c0c */ /* 0x000fc4000bfa4070 */
[----:B------:R-:W-:Y:S01]  /*8960*/  PRMT R2, R61, 0x7632, R2 ;  /* 0x000076323d027816 */ /* 0x000fe20000000002 */
[----:B------:R-:W-:Y:S01]  /*8970*/  @P0 HADD2 R92, -R172.H0_H0, -RZ.H0_H0 ;  /* 0xa00000ffac5c0230 */ /* 0x000fe20000000900 */
[----:B------:R-:W-:Y:S02]  /*8980*/  SHF.R.U32.HI R11, RZ, 0x18, R18 ;  /* 0x00000018ff0b7819 */ /* 0x000fe40000011612 */
[----:B------:R-:W-:Y:S02]  /*8990*/  LOP3.LUT R2, R2, 0xff, RZ, 0xc0, !PT ;  /* 0x000000ff02027812 */ /* 0x000fe400078ec0ff */
[----:B------:R-:W-:Y:S02]  /*89a0*/  @!P1 PRMT R183, R85, 0x5410, RZ ;  /* 0x0000541055b79816 */ /* 0x000fe400000000ff */
[----:B------:R-:W-:Y:S02]  /*89b0*/  ISETP.LE.U32.AND P1, PT, R11, UR13, PT ;  /* 0x0000000d0b007c0c */ /* 0x000fe4000bf23070 */
[----:B------:R-:W-:Y:S01]  /*89c0*/  PRMT R45, R172, 0x5410, R171 ;  /* 0x00005410ac2d7816 */ /* 0x000fe200000000ab */
[----:B------:R-:W-:Y:S01]  /*89d0*/  @P5 HADD2 R91, -R174.H0_H0, -RZ.H0_H0 ;  /* 0xa00000ffae5b5230 */ /* 0x000fe20000000900 */
[----:B------:R-:W-:-:S02]  /*89e0*/  @P3 PRMT R171, R93, 0x5410, RZ ;  /* 0x000054105dab3816 */ /* 0x000fc400000000ff */
[----:B------:R-:W-:Y:S02]  /*89f0*/  ISETP.LE.U32.AND P3, PT, R2, UR13, PT ;  /* 0x0000000d02007c0c */ /* 0x000fe4000bf63070 */
[----:B-1----:R-:W-:Y:S02]  /*8a00*/  F2FP.F16.F32.PACK_AB R2, R245, R132 ;  /* 0x00000084f502723e */ /* 0x002fe400000000ff */
[----:B------:R-:W-:Y:S02]  /*8a10*/  @P0 PRMT R172, R92, 0x5410, RZ ;  /* 0x000054105cac0816 */ /* 0x000fe400000000ff */
[C---:B------:R-:W-:Y:S01]  /*8a20*/  PRMT R170, R2.reuse, 0x7610, R170 ;  /* 0x0000761002aa7816 */ /* 0x040fe200000000aa */
[----:B------:R-:W-:Y:S01]  /*8a30*/  @!P1 HADD2 R88, -R173.H0_H0, -RZ.H0_H0 ;  /* 0xa00000ffad589230 */ /* 0x000fe20000000900 */
[----:B------:R-:W-:Y:S02]  /*8a40*/  PRMT R169, R2, 0x7632, R169 ;  /* 0x0000763202a97816 */ /* 0x000fe400000000a9 */
[----:B------:R-:W-:-:S02]  /*8a50*/  LOP3.LUT R2, R20, 0xff, RZ, 0xc0, !PT ;  /* 0x000000ff14027812 */ /* 0x000fc400078ec0ff */
[C---:B------:R-:W-:Y:S02]  /*8a60*/  ISETP.GT.U32.AND P0, PT, R4.reuse, UR13, PT ;  /* 0x0000000d04007c0c */ /* 0x040fe4000bf04070 */
[----:B------:R-:W-:Y:S02]  /*8a70*/  PRMT R50, R4, 0x5410, R3 ;  /* 0x0000541004327816 */ /* 0x000fe40000000003 */
[----:B------:R-:W-:Y:S02]  /*8a80*/  LOP3.LUT R4, R34, 0xff, RZ, 0xc0, !PT ;  /* 0x000000ff22047812 */ /* 0x000fe400078ec0ff */
[----:B------:R-:W-:Y:S02]  /*8a90*/  @P5 PRMT R174, R91, 0x5410, RZ ;  /* 0x000054105bae5816 */ /* 0x000fe400000000ff */
[----:B------:R-:W-:Y:S02]  /*8aa0*/  PRMT R34, R2, 0x5410, R6 ;  /* 0x0000541002227816 */ /* 0x000fe40000000006 */
[----:B------:R-:W-:-:S02]  /*8ab0*/  ISETP.GT.U32.AND P5, PT, R3, UR13, PT ;  /* 0x0000000d03007c0c */ /* 0x000fc4000bfa4070 */
[----:B------:R-:W-:Y:S02]  /*8ac0*/  SHF.R.U32.HI R2, RZ, 0x10, R13 ;  /* 0x00000010ff027819 */ /* 0x000fe4000001160d */
[----:B------:R-:W-:Y:S02]  /*8ad0*/  SHF.R.U32.HI R3, RZ, 0x10, R15 ;  /* 0x00000010ff037819 */ /* 0x000fe4000001160f */
[----:B------:R-:W-:Y:S01]  /*8ae0*/  PRMT R29, R5, 0x5410, R112 ;  /* 0x00005410051d7816 */ /* 0x000fe20000000070 */
[----:B------:R-:W-:Y:S01]  /*8af0*/  FADD.FTZ R5, R114, R100 ;  /* 0x0000006472057221 */ /* 0x000fe20000010000 */
[----:B------:R1:W2:Y:S01]  /*8b00*/  MUFU.EX2 R112, R75 ;  /* 0x0000004b00707308 */ /* 0x0002a20000000800 */
[----:B------:R-:W-:Y:S01]  /*8b10*/  LOP3.LUT R2, R2, 0xff, RZ, 0xc0, !PT ;  /* 0x000000ff02027812 */ /* 0x000fe200078ec0ff */
[----:B------:R-:W-:Y:S01]  /*8b20*/  IMAD.MOV.U32 R114, RZ, RZ, R250 ;  /* 0x000000ffff727224 */ /* 0x000fe200078e00fa */
[----:B------:R-:W-:Y:S01]  /*8b30*/  @!P1 PRMT R173, R88, 0x5410, RZ ;  /* 0x0000541058ad9816 */ /* 0x000fe200000000ff */
[----:B------:R-:W-:Y:S01]  /*8b40*/  FADD.FTZ R72, R43, R5 ;  /* 0x000000052b487221 */ /* 0x000fe20000010000 */
[----:B------:R-:W-:-:S02]  /*8b50*/  LOP3.LUT R3, R3, 0xff, RZ, 0xc0, !PT ;  /* 0x000000ff03037812 */ /* 0x000fc400078ec0ff */
[----:B------:R-:W-:Y:S01]  /*8b60*/  ISETP.LE.U32.AND P1, PT, R7, UR13, PT ;  /* 0x0000000d07007c0c */ /* 0x000fe2000bf23070 */
[----:B------:R-:W-:Y:S01]  /*8b70*/  MUFU.EX2 R100, R106 ;  /* 0x0000006a00647308 */ /* 0x000fe20000000800 */
[----:B------:R-:W-:Y:S02]  /*8b80*/  PRMT R12, R2, 0x5410, R12 ;  /* 0x00005410020c7816 */ /* 0x000fe4000000000c */
[----:B------:R-:W-:Y:S02]  /*8b90*/  PRMT R7, R3, 0x5410, R23 ;  /* 0x0000541003077816 */ /* 0x000fe40000000017 */
[----:B------:R-:W-:Y:S02]  /*8ba0*/  SHF.R.U32.HI R2, RZ, 0x10, R18 ;  /* 0x00000010ff027819 */ /* 0x000fe40000011612 */
[----:B------:R-:W-:Y:S01]  /*8bb0*/  LOP3.LUT R3, R27, 0xff, RZ, 0xc0, !PT ;  /* 0x000000ff1b037812 */ /* 0x000fe200078ec0ff */
[----:B------:R-:W3:Y:S01]  /*8bc0*/  MUFU.EX2 R106, R128 ;  /* 0x00000080006a7308 */ /* 0x000ee20000000800 */
[----:B------:R-:W-:Y:S01]  /*8bd0*/  PRMT R35, R9, 0x5410, R10 ;  /* 0x0000541009237816 */ /* 0x000fe2000000000a */
[----:B------:R-:W-:Y:S01]  /*8be0*/  FADD.FTZ R10, R136, R123 ;  /* 0x0000007b880a7221 */ /* 0x000fe20000010000 */
[----:B------:R-:W-:Y:S01]  /*8bf0*/  PRMT R9, R24, 0x5410, R26 ;  /* 0x0000541018097816 */ /* 0x000fe2000000001a */
[----:B------:R-:W-:Y:S01]  /*8c00*/  @!P1 HADD2 R95, -R170.H0_H0, -RZ.H0_H0 ;  /* 0xa00000ffaa5f9230 */ /* 0x000fe20000000900 */
[----:B------:R-:W-:Y:S01]  /*8c10*/  LOP3.LUT R2, R2, 0xff, RZ, 0xc0, !PT ;  /* 0x000000ff02027812 */ /* 0x000fe200078ec0ff */
[----:B-1----:R-:W-:Y:S01]  /*8c20*/  FADD.FTZ R75, R137, R10 ;  /* 0x0000000a894b7221 */ /* 0x002fe20000010000 */
[----:B------:R-:W-:Y:S01]  /*8c30*/  PRMT R16, R3, 0x5410, R16 ;  /* 0x0000541003107816 */ /* 0x000fe20000000010 */
[----:B------:R-:W-:Y:S01]  /*8c40*/  MUFU.EX2 R123, R103 ;  /* 0x00000067007b7308 */ /* 0x000fe20000000800 */
[----:B------:R-:W-:-:S02]  /*8c50*/  SHF.R.U32.HI R3, RZ, 0x10, R14 ;  /* 0x00000010ff037819 */ /* 0x000fc4000001160e */
[----:B------:R-:W-:Y:S02]  /*8c60*/  PRMT R11, R2, 0x5410, R11 ;  /* 0x00005410020b7816 */ /* 0x000fe4000000000b */
[----:B------:R-:W-:Y:S02]  /*8c70*/  HSET2.LE.AND R2, R9, R8, PT ;  /* 0x0000000809027233 */ /* 0x000fe40003803000 */
[----:B------:R-:W-:Y:S01]  /*8c80*/  LOP3.LUT R5, R3, 0xff, RZ, 0xc0, !PT ;  /* 0x000000ff03057812 */ /* 0x000fe200078ec0ff */
[----:B------:R3:W-:Y:S01]  /*8c90*/  MUFU.EX2 R250, R124 ;  /* 0x0000007c00fa7308 */ /* 0x0007e20000000800 */
[----:B--2---:R-:W-:Y:S02]  /*8ca0*/  F2FP.F16.F32.PACK_AB R3, R112, R83 ;  /* 0x000000537003723e */ /* 0x004fe400000000ff */
[----:B------:R-:W-:Y:S01]  /*8cb0*/  PRMT R15, R4, 0x5410, R22 ;  /* 0x00005410040f7816 */ /* 0x000fe20000000016 */
[----:B------:R-:W-:Y:S01]  /*8cc0*/  IMAD.IADD R4, R242, 0x1, R28 ;  /* 0x00000001f2047824 */ /* 0x000fe200078e021c */
[----:B------:R-:W-:-:S02]  /*8cd0*/  PRMT R39, R170, 0x5410, R169 ;  /* 0x00005410aa277816 */ /* 0x000fc400000000a9 */
[----:B------:R-:W-:Y:S01]  /*8ce0*/  LOP3.LUT R28, R49, R2, RZ, 0xc0, !PT ;  /* 0x00000002311c7212 */ /* 0x000fe200078ec0ff */
[----:B------:R-:W-:Y:S01]  /*8cf0*/  MUFU.EX2 R242, R104 ;  /* 0x0000006800f27308 */ /* 0x000fe20000000800 */
[----:B------:R-:W-:Y:S02]  /*8d00*/  @!P1 PRMT R170, R95, 0x5410, RZ ;  /* 0x000054105faa9816 */ /* 0x000fe400000000ff */
[C---:B------:R-:W-:Y:S02]  /*8d10*/  PRMT R168, R3.reuse, 0x7610, R168 ;  /* 0x0000761003a87816 */ /* 0x040fe400000000a8 */
[----:B------:R-:W-:Y:S02]  /*8d20*/  PRMT R167, R3, 0x7632, R167 ;  /* 0x0000763203a77816 */ /* 0x000fe400000000a7 */
[----:B------:R-:W-:Y:S01]  /*8d30*/  LOP3.LUT R2, R64, 0xff00ff, RZ, 0xc0, !PT ;  /* 0x00ff00ff40027812 */ /* 0x000fe200078ec0ff */
[----:B------:R-:W-:Y:S01]  /*8d40*/  @P0 HADD2 R99, -R168.H0_H0, -RZ.H0_H0 ;  /* 0xa00000ffa8630230 */ /* 0x000fe20000000900 */
[----:B------:R-:W-:Y:S01]  /*8d50*/  ISETP.GT.U32.AND P1, PT, R6, UR13, PT ;  /* 0x0000000d06007c0c */ /* 0x000fe2000bf24070 */
[----:B------:R-:W-:Y:S01]  /*8d60*/  @P5 HADD2 R110, -R167.H0_H0, -RZ.H0_H0 ;  /* 0xa00000ffa76e5230 */ /* 0x000fe20000000900 */
[----:B------:R-:W-:Y:S01]  /*8d70*/  HSET2.LE.AND R3, R7, R8, PT ;  /* 0x0000000807037233 */ /* 0x000fe20003803000 */
[----:B------:R-:W-:Y:S01]  /*8d80*/  MUFU.EX2 R104, R127 ;  /* 0x0000007f00687308 */ /* 0x000fe20000000800 */
[----:B------:R-:W-:Y:S01]  /*8d90*/  PRMT R6, R5, 0x5410, R21 ;  /* 0x0000541005067816 */ /* 0x000fe20000000015 */
[----:B---3--:R-:W-:Y:S01]  /*8da0*/  IMAD.MOV.U32 R124, RZ, RZ, R106 ;  /* 0x000000ffff7c7224 */ /* 0x008fe200078e006a */
[----:B------:R-:W-:-:S02]  /*8db0*/  LOP3.LUT R5, R13, 0xffff, RZ, 0xc0, !PT ;  /* 0x0000ffff0d057812 */ /* 0x000fc400078ec0ff */
[----:B------:R-:W-:Y:S02]  /*8dc0*/  LEA R65, R4, UR5, 0x1 ;  /* 0x0000000504417c11 */ /* 0x000fe4000f8e08ff */
[--C-:B------:R-:W-:Y:S01]  /*8dd0*/  HSET2.LE.AND R4, R29, R8.reuse, PT ;  /* 0x000000081d047233 */ /* 0x100fe20003803000 */
[----:B------:R-:W-:Y:S01]  /*8de0*/  MUFU.EX2 R64, R133 ;  /* 0x0000008500407308 */ /* 0x000fe20000000800 */
[--C-:B------:R-:W-:Y:S01]  /*8df0*/  HSET2.LE.AND R2, R2, R8.reuse, PT ;  /* 0x0000000802027233 */ /* 0x100fe20003803000 */
[----:B------:R-:W-:Y:S01]  /*8e00*/  IMAD.IADD R81, R0, 0x1, R65 ;  /* 0x0000000100517824 */ /* 0x000fe200078e0241 */
[----:B------:R-:W-:Y:S01]  /*8e10*/  LOP3.LUT R29, R55, R3, RZ, 0xc0, !PT ;  /* 0x00000003371d7212 */ /* 0x000fe200078ec0ff */
[----:B------:R-:W-:Y:S01]  /*8e20*/  @P1 HADD2 R98, -R169.H0_H0, -RZ.H0_H0 ;  /* 0xa00000ffa9621230 */ /* 0x000fe20000000900 */
[----:B------:R-:W-:Y:S02]  /*8e30*/  LOP3.LUT R3, R14, 0xffff, RZ, 0xc0, !PT ;  /* 0x0000ffff0e037812 */ /* 0x000fe400078ec0ff */
[----:B------:R-:W-:Y:S01]  /*8e40*/  SHF.R.U32.HI R49, RZ, 0x8, R5 ;  /* 0x00000008ff317819 */ /* 0x000fe20000011605 */
[----:B------:R-:W-:Y:S01]  /*8e50*/  LDSM.16.MT88.4 R20, [R81+0x6800] ;  /* 0x006800005114783b */ /* 0x000fe20000004200 */
[----:B------:R-:W-:Y:S01]  /*8e60*/  PRMT R38, R19, 0x5410, R17 ;  /* 0x0000541013267816 */ /* 0x000fe20000000011 */
[----:B------:R-:W-:Y:S01]  /*8e70*/  FADD.FTZ R19, R97, R96 ;  /* 0x0000006061137221 */ /* 0x000fe20000010000 */
[----:B------:R-:W-:Y:S01]  /*8e80*/  LOP3.LUT R31, R51, R2, RZ, 0xc0, !PT ;  /* 0x00000002331f7212 */ /* 0x000fe200078ec0ff */
[----:B------:R-:W-:Y:S01]  /*8e90*/  FADD.FTZ R17, R109, R102 ;  /* 0x000000666d117221 */ /* 0x000fe20000010000 */
[----:B------:R-:W-:Y:S01]  /*8ea0*/  SHF.R.U32.HI R10, RZ, 0x8, R3 ;  /* 0x00000008ff0a7819 */ /* 0x000fe20000011603 */
[----:B------:R-:W-:Y:S01]  /*8eb0*/  FADD.FTZ R62, R42, R19 ;  /* 0x000000132a3e7221 */ /* 0x000fe20000010000 */
[----:B------:R-:W-:Y:S01]  /*8ec0*/  PRMT R2, R25, 0x5410, R49 ;  /* 0x0000541019027816 */ /* 0x000fe20000000031 */
[----:B------:R-:W1:Y:S01]  /*8ed0*/  LDSM.16.MT88.4 R40, [R81+0x6000] ;  /* 0x006000005128783b */ /* 0x000e620000004200 */
[----:B------:R-:W-:Y:S01]  /*8ee0*/  PRMT R3, R33, 0x5410, R10 ;  /* 0x0000541021037816 */ /* 0x000fe2000000000a */
[----:B------:R-:W-:Y:S01]  /*8ef0*/  FADD.FTZ R76, R101, R17 ;  /* 0x00000011654c7221 */ /* 0x000fe20000010000 */
[----:B------:R-:W-:Y:S01]  /*8f00*/  LOP3.LUT R30, R47, R4, RZ, 0xc0, !PT ;  /* 0x000000042f1e7212 */ /* 0x000fe200078ec0ff */
[----:B------:R-:W2:Y:S01]  /*8f10*/  MUFU.EX2 R102, R89 ;  /* 0x0000005900667308 */ /* 0x000ea20000000800 */
[--C-:B------:R-:W-:Y:S01]  /*8f20*/  HSET2.LE.AND R2, R2, R8.reuse, PT ;  /* 0x0000000802027233 */ /* 0x100fe20003803000 */
[----:B------:R-:W-:Y:S01]  /*8f30*/  FADD.FTZ R62, R138, R62 ;  /* 0x0000003e8a3e7221 */ /* 0x000fe20000010000 */
[----:B------:R-:W-:-:S02]  /*8f40*/  HSET2.LE.AND R4, R6, R8, PT ;  /* 0x0000000806047233 */ /* 0x000fc40003803000 */
[--C-:B------:R-:W-:Y:S02]  /*8f50*/  HSET2.LE.AND R3, R3, R8.reuse, PT ;  /* 0x0000000803037233 */ /* 0x100fe40003803000 */
[----:B------:R-:W-:Y:S01]  /*8f60*/  LOP3.LUT R24, R44, R2, RZ, 0xc0, !PT ;  /* 0x000000022c187212 */ /* 0x000fe200078ec0ff */
[----:B------:R3:W-:Y:S01]  /*8f70*/  MUFU.EX2 R101, R107 ;  /* 0x0000006b00657308 */ /* 0x0007e20000000800 */
[----:B------:R-:W-:Y:S02]  /*8f80*/  HSET2.LE.AND R2, R16, R8, PT ;  /* 0x0000000810027233 */ /* 0x000fe40003803000 */
[----:B------:R-:W-:Y:S02]  /*8f90*/  LOP3.LUT R17, R53, R4, RZ, 0xc0, !PT ;  /* 0x0000000435117212 */ /* 0x000fe400078ec0ff */
[----:B------:R-:W-:Y:S02]  /*8fa0*/  LOP3.LUT R4, R35, 0xff00ff, RZ, 0xc0, !PT ;  /* 0x00ff00ff23047812 */ /* 0x000fe400078ec0ff */
[----:B------:R-:W-:Y:S01]  /*8fb0*/  LOP3.LUT R16, R63, R3, RZ, 0xc0, !PT ;  /* 0x000000033f107212 */ /* 0x000fe200078ec0ff */
[----:B------:R-:W-:Y:S01]  /*8fc0*/  FADD.FTZ R63, R152, R76 ;  /* 0x0000004c983f7221 */ /* 0x000fe20000010000 */
[----:B------:R-:W-:Y:S01]  /*8fd0*/  LOP3.LUT R3, R18, 0xffff, RZ, 0xc0, !PT ;  /* 0x0000ffff12037812 */ /* 0x000fe200078ec0ff */
[----:B--2---:R-:W-:Y:S01]  /*8fe0*/  IMAD.MOV.U32 R127, RZ, RZ, R102 ;  /* 0x000000ffff7f7224 */ /* 0x004fe200078e0066 */
[----:B------:R-:W-:-:S02]  /*8ff0*/  LOP3.LUT R18, R52, R2, RZ, 0xc0, !PT ;  /* 0x0000000234127212 */ /* 0x000fc400078ec0ff */
[--C-:B------:R-:W-:Y:S02]  /*9000*/  HSET2.LE.AND R2, R4, R8.reuse, PT ;  /* 0x0000000804027233 */ /* 0x100fe40003803000 */
[----:B------:R-:W-:Y:S02]  /*9010*/  SHF.R.U32.HI R9, RZ, 0x8, R3 ;  /* 0x00000008ff097819 */ /* 0x000fe40000011603 */
[----:B------:R-:W-:Y:S01]  /*9020*/  HSET2.LE.AND R3, R12, R8, PT ;  /* 0x000000080c037233 */ /* 0x000fe20003803000 */
[----:B---3--:R-:W-:Y:S01]  /*9030*/  IMAD.MOV.U32 R107, RZ, RZ, R78 ;  /* 0x000000ffff6b7224 */ /* 0x008fe200078e004e */
[----:B------:R-:W-:Y:S02]  /*9040*/  LOP3.LUT R19, R59, R2, RZ, 0xc0, !PT ;  /* 0x000000023b137212 */ /* 0x000fe400078ec0ff */
[----:B------:R-:W-:Y:S01]  /*9050*/  PRMT R2, R32, 0x5410, R9 ;  /* 0x0000541020027816 */ /* 0x000fe20000000009 */
[----:B------:R-:W-:Y:S01]  /*9060*/  IMAD.MOV.U32 R133, RZ, RZ, R107 ;  /* 0x000000ffff857224 */ /* 0x000fe200078e006b */
[----:B------:R-:W-:-:S02]  /*9070*/  LOP3.LUT R5, R38, 0xff00ff, RZ, 0xc0, !PT ;  /* 0x00ff00ff26057812 */ /* 0x000fc400078ec0ff */
[--C-:B------:R-:W-:Y:S02]  /*9080*/  HSET2.LE.AND R4, R15, R8.reuse, PT ;  /* 0x000000080f047233 */ /* 0x100fe40003803000 */
[--C-:B------:R-:W-:Y:S01]  /*9090*/  HSET2.LE.AND R2, R2, R8.reuse, PT ;  /* 0x0000000802027233 */ /* 0x100fe20003803000 */
[----:B-1----:R-:W-:Y:S01]  /*90a0*/  HMMA.16816.F32 R52, R28, R40, RZ ;  /* 0x000000281c34723c */ /* 0x002fe200000018ff */
[--C-:B------:R-:W-:Y:S02]  /*90b0*/  HSET2.LE.AND R5, R5, R8.reuse, PT ;  /* 0x0000000805057233 */ /* 0x100fe40003803000 */
[----:B------:R-:W-:Y:S02]  /*90c0*/  LOP3.LUT R26, R46, R4, RZ, 0xc0, !PT ;  /* 0x000000042e1a7212 */ /* 0x000fe400078ec0ff */
[----:B------:R-:W-:Y:S02]  /*90d0*/  LOP3.LUT R12, R57, R2, RZ, 0xc0, !PT ;  /* 0x00000002390c7212 */ /* 0x000fe400078ec0ff */
[----:B------:R-:W-:-:S02]  /*90e0*/  HSET2.LE.AND R2, R34, R8, PT ;  /* 0x0000000822027233 */ /* 0x000fc40003803000 */
[----:B------:R-:W-:Y:S01]  /*90f0*/  LOP3.LUT R27, R45, R5, RZ, 0xc0, !PT ;  /* 0x000000052d1b7212 */ /* 0x000fe200078ec0ff */
[----:B------:R-:W1:Y:S01]  /*9100*/  LDSM.16.MT88.4 R32, [R65+0x6000] ;  /* 0x006000004120783b */ /* 0x000e620000004200 */
[----:B------:R-:W-:Y:S01]  /*9110*/  HMMA.16816.F32 R44, R16, R40, RZ ;  /* 0x00000028102c723c */ /* 0x000fe200000018ff */
[----:B------:R-:W-:Y:S02]  /*9120*/  LOP3.LUT R14, R39, R2, RZ, 0xc0, !PT ;  /* 0x00000002270e7212 */ /* 0x000fe400078ec0ff */
[----:B------:R-:W-:Y:S02]  /*9130*/  LOP3.LUT R2, R61, 0xffff, RZ, 0xc0, !PT ;  /* 0x0000ffff3d027812 */ /* 0x000fe400078ec0ff */
[----:B------:R-:W-:Y:S02]  /*9140*/  LOP3.LUT R4, R50, 0xff00ff, RZ, 0xc0, !PT ;  /* 0x00ff00ff32047812 */ /* 0x000fe400078ec0ff */
[----:B------:R-:W-:Y:S02]  /*9150*/  SHF.R.U32.HI R38, RZ, 0x8, R2 ;  /* 0x00000008ff267819 */ /* 0x000fe40000011602 */
[----:B------:R-:W-:-:S02]  /*9160*/  LOP3.LUT R25, R56, R3, RZ, 0xc0, !PT ;  /* 0x0000000338197212 */ /* 0x000fc400078ec0ff */
[--C-:B------:R-:W-:Y:S02]  /*9170*/  HSET2.LE.AND R3, R11, R8.reuse, PT ;  /* 0x000000080b037233 */ /* 0x100fe40003803000 */
[----:B------:R-:W-:Y:S01]  /*9180*/  LOP3.LUT R2, R38, 0xffff, RZ, 0xc0, !PT ;  /* 0x0000ffff26027812 */ /* 0x000fe200078ec0ff */
[----:B------:R-:W2:Y:S01]  /*9190*/  MUFU.EX2 R11, R111 ;  /* 0x0000006f000b7308 */ /* 0x000ea20000000800 */
[----:B------:R-:W-:Y:S02]  /*91a0*/  PRMT R7, R168, 0x5410, R167 ;  /* 0x00005410a8077816 */ /* 0x000fe400000000a7 */
[----:B------:R-:W-:Y:S02]  /*91b0*/  HSET2.LE.AND R4, R4, R8, PT ;  /* 0x0000000804047233 */ /* 0x000fe40003803000 */
[----:B------:R-:W-:Y:S02]  /*91c0*/  @P0 PRMT R168, R99, 0x5410, RZ ;  /* 0x0000541063a80816 */ /* 0x000fe400000000ff */
[----:B------:R-:W-:-:S02]  /*91d0*/  LOP3.LUT R13, R58, R3, RZ, 0xc0, !PT ;  /* 0x000000033a0d7212 */ /* 0x000fc400078ec0ff */
[----:B------:R-:W-:Y:S02]  /*91e0*/  LOP3.LUT R39, R61, 0xff, RZ, 0xc0, !PT ;  /* 0x000000ff3d277812 */ /* 0x000fe400078ec0ff */
[----:B------:R-:W-:Y:S02]  /*91f0*/  ISETP.LE.U32.AND P0, PT, R2, UR13, PT ;  /* 0x0000000d02007c0c */ /* 0x000fe4000bf03070 */
[----:B------:R-:W-:Y:S02]  /*9200*/  PRMT R3, R60, 0x7632, R3 ;  /* 0x000076323c037816 */ /* 0x000fe40000000003 */
[----:B------:R-:W-:Y:S02]  /*9210*/  @P1 PRMT R169, R98, 0x5410, RZ ;  /* 0x0000541062a91816 */ /* 0x000fe400000000ff */
[----:B------:R-:W-:Y:S01]  /*9220*/  LOP3.LUT R15, R7, R4, RZ, 0xc0, !PT ;  /* 0x00000004070f7212 */ /* 0x000fe200078ec0ff */
[----:B------:R-:W-:Y:S01]  /*9230*/  HMMA.16816.F32 R96, R24, R20, R52 ;  /* 0x000000141860723c */ /* 0x000fe20000001834 */
[----:B------:R-:W-:Y:S01]  /*9240*/  ISETP.LE.U32.AND P1, PT, R39, UR13, PT ;  /* 0x0000000d27007c0c */ /* 0x000fe2000bf23070 */
[----:B--2---:R-:W-:Y:S01]  /*9250*/  IMAD.MOV.U32 R103, RZ, RZ, R11 ;  /* 0x000000ffff677224 */ /* 0x004fe200078e000b */
[----:B------:R-:W-:Y:S01]  /*9260*/  F2FP.F16.F32.PACK_AB R4, R82, R102 ;  /* 0x000000665204723e */ /* 0x000fe200000000ff */
[----:B------:R-:W-:Y:S01]  /*9270*/  MUFU.EX2 R11, R140 ;  /* 0x0000008c000b7308 */ /* 0x000fe20000000800 */
[----:B------:R-:W-:-:S02]  /*9280*/  LOP3.LUT R2, R3, 0xff, RZ, 0xc0, !PT ;  /* 0x000000ff03027812 */ /* 0x000fc400078ec0ff */
[----:B------:R-:W-:Y:S01]  /*9290*/  @P5 PRMT R167, R110, 0x5410, RZ ;  /* 0x000054106ea75816 */ /* 0x000fe200000000ff */
[----:B------:R-:W-:Y:S01]  /*92a0*/  HMMA.16816.F32 R92, R12, R20, R44 ;  /* 0x000000140c5c723c */ /* 0x000fe2000000182c */
[----:B------:R-:W-:Y:S01]  /*92b0*/  PRMT R165, R4, 0x7632, R165 ;  /* 0x0000763204a57816 */ /* 0x000fe200000000a5 */
[----:B------:R-:W-:Y:S01]  /*92c0*/  FADD.FTZ R21, R139, R72 ;  /* 0x000000488b157221 */ /* 0x000fe20000010000 */
[----:B------:R-:W-:Y:S01]  /*92d0*/  ISETP.LE.U32.AND P5, PT, R2, UR13, PT ;  /* 0x0000000d02007c0c */ /* 0x000fe2000bfa3070 */
[----:B------:R-:W2:Y:S01]  /*92e0*/  MUFU.EX2 R3, R105 ;  /* 0x0000006900037308 */ /* 0x000ea20000000800 */
[----:B------:R-:W-:Y:S01]  /*92f0*/  F2FP.F16.F32.PACK_AB R2, R107, R242 ;  /* 0x000000f26b02723e */ /* 0x000fe200000000ff */
[----:B------:R-:W-:Y:S01]  /*9300*/  @!P0 HADD2 R116, -R165.H0_H0, -RZ.H0_H0 ;  /* 0xa00000ffa5748230 */ /* 0x000fe20000000900 */
[----:B------:R-:W-:Y:S01]  /*9310*/  PRMT R166, R4, 0x7610, R166 ;  /* 0x0000761004a67816 */ /* 0x000fe200000000a6 */
[-C--:B------:R-:W-:Y:S01]  /*9320*/  HMMA.16816.F32 R44, R28, R42.reuse, RZ ;  /* 0x0000002a1c2c723c */ /* 0x080fe200000018ff */
[----:B------:R-:W-:Y:S01]  /*9330*/  PRMT R164, R2, 0x7610, R164 ;  /* 0x0000761002a47816 */ /* 0x000fe200000000a4 */
[----:B------:R-:W-:Y:S01]  /*9340*/  FADD.FTZ R20, R154, R75 ;  /* 0x0000004b9a147221 */ /* 0x000fe20000010000 */
[----:B------:R-:W-:Y:S01]  /*9350*/  LOP3.LUT R51, R60, 0xff, RZ, 0xc0, !PT ;  /* 0x000000ff3c337812 */ /* 0x000fe200078ec0ff */
[----:B------:R-:W-:Y:S01]  /*9360*/  @!P1 HADD2 R115, -R166.H0_H0, -RZ.H0_H0 ;  /* 0xa00000ffa6739230 */ /* 0x000fe20000000900 */
[----:B------:R-:W-:Y:S01]  /*9370*/  PRMT R163, R2, 0x7632, R163 ;  /* 0x0000763202a37816 */ /* 0x000fe200000000a3 */
[----:B------:R-:W-:Y:S01]  /*9380*/  @!P3 HADD2 R117, -R164.H0_H0, -RZ.H0_H0 ;  /* 0xa00000ffa475b230 */ /* 0x000fe20000000900 */
[----:B------:R-:W-:Y:S01]  /*9390*/  F2FP.F16.F32.PACK_AB R2, R113, R101 ;  /* 0x000000657102723e */ /* 0x000fe200000000ff */
[----:B------:R-:W-:Y:S01]  /*93a0*/  HMMA.16816.F32 R52, R16, R42, RZ ;  /* 0x0000002a1034723c */ /* 0x000fe200000018ff */
[----:B------:R-:W-:Y:S01]  /*93b0*/  PRMT R78, R166, 0x5410, R165 ;  /* 0x00005410a64e7816 */ /* 0x000fe200000000a5 */
[----:B------:R-:W3:Y:S01]  /*93c0*/  LDSM.16.MT88.4 R4, [R65+0x6800] ;  /* 0x006800004104783b */ /* 0x000ee20000004200 */
[----:B------:R-:W-:-:S02]  /*93d0*/  @!P0 PRMT R165, R116, 0x5410, RZ ;  /* 0x0000541074a58816 */ /* 0x000fc400000000ff */
[----:B------:R-:W-:Y:S01]  /*93e0*/  SHF.R.U32.HI R50, RZ, 0x18, R61 ;  /* 0x00000018ff327819 */ /* 0x000fe2000001163d */
[----:B--2---:R-:W-:Y:S01]  /*93f0*/  IMAD.MOV.U32 R128, RZ, RZ, R3 ;  /* 0x000000ffff807224 */ /* 0x004fe200078e0003 */
[----:B------:R-:W-:Y:S01]  /*9400*/  ISETP.LE.U32.AND P0, PT, R51, UR13, PT ;  /* 0x0000000d33007c0c */ /* 0x000fe2000bf03070 */
[----:B-1----:R-:W-:Y:S01]  /*9410*/  HMMA.16816.F32 R56, R28, R32, RZ ;  /* 0x000000201c38723c */ /* 0x002fe200000018ff */
[C---:B------:R-:W-:Y:S02]  /*9420*/  PRMT R162, R2.reuse, 0x7610, R162 ;  /* 0x0000761002a27816 */ /* 0x040fe400000000a2 */
[----:B------:R-:W-:Y:S02]  /*9430*/  PRMT R161, R2, 0x7632, R161 ;  /* 0x0000763202a17816 */ /* 0x000fe400000000a1 */
[----:B------:R-:W-:Y:S01]  /*9440*/  LOP3.LUT R2, R10, 0xffff, RZ, 0xc0, !PT ;  /* 0x0000ffff0a027812 */ /* 0x000fe200078ec0ff */
[----:B------:R-:W-:Y:S01]  /*9450*/  FADD.FTZ R10, R246, R20 ;  /* 0x00000014f60a7221 */ /* 0x000fe20000010000 */
[----:B------:R-:W-:Y:S01]  /*9460*/  @!P1 PRMT R166, R115, 0x5410, RZ ;  /* 0x0000541073a69816 */ /* 0x000fe200000000ff */
[-C--:B------:R-:W-:Y:S01]  /*9470*/  HMMA.16816.F32 R84, R24, R22.reuse, R44 ;  /* 0x000000161854723c */ /* 0x080fe2000000182c */
[----:B------:R-:W-:Y:S01]  /*9480*/  ISETP.LE.U32.AND P1, PT, R50, UR13, PT ;  /* 0x0000000d32007c0c */ /* 0x000fe2000bf23070 */
[----:B------:R-:W-:Y:S01]  /*9490*/  FADD.FTZ R10, R244, R10 ;  /* 0x0000000af40a7221 */ /* 0x000fe20000010000 */
[----:B------:R-:W-:Y:S01]  /*94a0*/  PRMT R72, R164, 0x5410, R163 ;  /* 0x00005410a4487816 */ /* 0x000fe200000000a3 */
[----:B------:R-:W-:Y:S01]  /*94b0*/  @!P0 HADD2 R119, -R162.H0_H0, -RZ.H0_H0 ;  /* 0xa00000ffa2778230 */ /* 0x000fe20000000900 */
[----:B------:R-:W-:Y:S01]  /*94c0*/  @!P3 PRMT R164, R117, 0x5410, RZ ;  /* 0x0000541075a4b816 */ /* 0x000fe200000000ff */
[----:B------:R-:W-:Y:S01]  /*94d0*/  MUFU.EX2 R246, R207 ;  /* 0x000000cf00f67308 */ /* 0x000fe20000000800 */
[----:B------:R-:W-:Y:S01]  /*94e0*/  ISETP.LE.U32.AND P3, PT, R2, UR13, PT ;  /* 0x0000000d02007c0c */ /* 0x000fe2000bf63070 */
[----:B------:R-:W-:Y:S01]  /*94f0*/  HMMA.16816.F32 R88, R12, R22, R52 ;  /* 0x000000160c58723c */ /* 0x000fe20000001834 */
[----:B------:R-:W-:-:S02]  /*9500*/  F2FP.F16.F32.PACK_AB R2, R103, R100 ;  /* 0x000000646702723e */ /* 0x000fc400000000ff */
[----:B------:R-:W-:Y:S02]  /*9510*/  SHF.R.U32.HI R44, RZ, 0x18, R60 ;  /* 0x00000018ff2c7819 */ /* 0x000fe4000001163c */
[C---:B------:R-:W-:Y:S01]  /*9520*/  PRMT R160, R2.reuse, 0x7610, R160 ;  /* 0x0000761002a07816 */ /* 0x040fe200000000a0 */
[----:B------:R-:W-:Y:S01]  /*9530*/  @!P1 HADD2 R118, -R163.H0_H0, -RZ.H0_H0 ;  /* 0xa00000ffa3769230 */ /* 0x000fe20000000900 */
[----:B------:R-:W-:Y:S01]  /*9540*/  PRMT R159, R2, 0x7632, R159 ;  /* 0x00007632029f7816 */ /* 0x000fe2000000009f */
[----:B------:R-:W-:Y:S01]  /*9550*/  HMMA.16816.F32 R40, R16, R32, RZ ;  /* 0x000000201028723c */ /* 0x000fe200000018ff */
[----:B------:R-:W-:Y:S01]  /*9560*/  PRMT R75, R162, 0x5410, R161 ;  /* 0x00005410a24b7816 */ /* 0x000fe200000000a1 */
[----:B------:R-:W-:Y:S01]  /*9570*/  @!P5 HADD2 R125, -R160.H0_H0, -RZ.H0_H0 ;  /* 0xa00000ffa07dd230 */ /* 0x000fe20000000900 */
[----:B------:R-:W-:Y:S01]  /*9580*/  @!P0 PRMT R162, R119, 0x5410, RZ ;  /* 0x0000541077a28816 */ /* 0x000fe200000000ff */
[----:B------:R-:W-:Y:S01]  /*9590*/  IMAD.WIDE.U32 R32, R151, -0x2daee0ad, RZ ;  /* 0xd2511f5397207825 */ /* 0x000fe200078e00ff */
[C---:B------:R-:W-:Y:S01]  /*95a0*/  PRMT R45, R120.reuse, 0x7773, RZ ;  /* 0x00007773782d7816 */ /* 0x040fe200000000ff */
[----:B------:R1:W-:Y:S01]  /*95b0*/  MUFU.EX2 R244, R208 ;  /* 0x000000d000f47308 */ /* 0x0003e20000000800 */
[----:B------:R-:W-:Y:S01]  /*95c0*/  PRMT R46, R120, 0x7771, RZ ;  /* 0x00007771782e7816 */ /* 0x000fe200000000ff */
[----:B------:R-:W-:Y:S01]  /*95d0*/  @!P3 HADD2 R205, -R79.H0_H0, -RZ.H0_H0 ;  /* 0xa00000ff4fcdb230 */ /* 0x000fe20000000900 */
[----:B------:R-:W-:Y:S01]  /*95e0*/  ISETP.LE.U32.AND P0, PT, R44, UR13, PT ;  /* 0x0000000d2c007c0c */ /* 0x000fe2000bf03070 */
[----:B---3--:R-:W-:Y:S01]  /*95f0*/  HMMA.16816.F32 R136, R24, R4, R56 ;  /* 0x000000041888723c */ /* 0x008fe20000001838 */
[----:B------:R-:W-:Y:S01]  /*9600*/  PRMT R55, R160, 0x5410, R159 ;  /* 0x00005410a0377816 */ /* 0x000fe2000000009f */
[----:B------:R-:W-:Y:S01]  /*9610*/  IMAD.MOV.U32 R56, RZ, RZ, R82 ;  /* 0x000000ffff387224 */ /* 0x000fe200078e0052 */
[----:B------:R-:W-:Y:S01]  /*9620*/  F2FP.F16.F32.PACK_AB R2, R3, R123 ;  /* 0x0000007b0302723e */ /* 0x000fe200000000ff */
[----:B------:R-:W-:Y:S01]  /*9630*/  MUFU.EX2 R59, R150 ;  /* 0x00000096003b7308 */ /* 0x000fe20000000800 */
[----:B------:R-:W-:Y:S01]  /*9640*/  @!P5 PRMT R160, R125, 0x5410, RZ ;  /* 0x000054107da0d816 */ /* 0x000fe200000000ff */
[----:B------:R-:W-:Y:S01]  /*9650*/  IMAD.MOV.U32 R125, RZ, RZ, R113 ;  /* 0x000000ffff7d7224 */ /* 0x000fe200078e0071 */
[----:B------:R-:W-:-:S02]  /*9660*/  @!P1 PRMT R163, R118, 0x5410, RZ ;  /* 0x0000541076a39816 */ /* 0x000fc400000000ff */
[----:B------:R-:W-:Y:S01]  /*9670*/  ISETP.GT.U32.AND P5, PT, R45, UR13, PT ;  /* 0x0000000d2d007c0c */ /* 0x000fe2000bfa4070 */
[----:B------:R-:W-:Y:S01]  /*9680*/  HMMA.16816.F32 R108, R12, R4, R40 ;  /* 0x000000040c6c723c */ /* 0x000fe20000001828 */
[----:B------:R-:W-:Y:S01]  /*9690*/  ISETP.GT.U32.AND P1, PT, R46, UR13, PT ;  /* 0x0000000d2e007c0c */ /* 0x000fe2000bf24070 */
[----:B------:R-:W-:Y:S01]  /*96a0*/  @!P0 HADD2 R129, -R159.H0_H0, -RZ.H0_H0 ;  /* 0xa00000ff9f818230 */ /* 0x000fe20000000900 */
[C---:B------:R-:W-:Y:S01]  /*96b0*/  PRMT R158, R2.reuse, 0x7610, R158 ;  /* 0x00007610029e7816 */ /* 0x040fe2000000009e */
[----:B------:R-:W-:Y:S01]  /*96c0*/  MUFU.EX2 R113, R121 ;  /* 0x0000007900717308 */ /* 0x000fe20000000800 */
[----:B------:R-:W-:Y:S02]  /*96d0*/  PRMT R157, R2, 0x7632, R157 ;  /* 0x00007632029d7816 */ /* 0x000fe4000000009d */
[----:B------:R-:W-:Y:S01]  /*96e0*/  F2FP.F16.F32.PACK_AB R2, R64, R104 ;  /* 0x000000684002723e */ /* 0x000fe200000000ff */
[----:B------:R-:W-:Y:S01]  /*96f0*/  @!P4 HADD2 R130, -R158.H0_H0, -RZ.H0_H0 ;  /* 0xa00000ff9e82c230 */ /* 0x000fe20000000900 */
[----:B------:R-:W-:Y:S01]  /*9700*/  PRMT R52, R158, 0x5410, R157 ;  /* 0x000054109e347816 */ /* 0x000fe2000000009d */
[----:B------:R-:W-:Y:S01]  /*9710*/  HMMA.16816.F32 R40, R16, R34, RZ ;  /* 0x000000221028723c */ /* 0x000fe200000018ff */
[----:B------:R-:W-:Y:S01]  /*9720*/  PRMT R156, R2, 0x7632, R156 ;  /* 0x00007632029c7816 */ /* 0x000fe2000000009c */
[----:B------:R-:W-:Y:S01]  /*9730*/  MUFU.EX2 R58, R147 ;  /* 0x00000093003a7308 */ /* 0x000fe20000000800 */
[----:B------:R-:W-:Y:S01]  /*9740*/  @!P4 PRMT R158, R130, 0x5410, RZ ;  /* 0x00005410829ec816 */ /* 0x000fe200000000ff */
[----:B------:R-:W-:Y:S01]  /*9750*/  @P1 HADD2 R131, -R157.H0_H0, -RZ.H0_H0 ;  /* 0xa00000ff9d831230 */ /* 0x000fe20000000900 */
[----:B------:R-:W-:Y:S01]  /*9760*/  PRMT R155, R2, 0x7610, R155 ;  /* 0x00007610029b7816 */ /* 0x000fe2000000009b */
[----:B------:R-:W-:-:S02]  /*9770*/  @P5 HADD2 R134, -R156.H0_H0, -RZ.H0_H0 ;  /* 0xa00000ff9c865230 */ /* 0x000fc40000000900 */
[----:B------:R-:W-:Y:S01]  /*9780*/  IMAD.MOV.U32 R130, RZ, RZ, R11 ;  /* 0x000000ffff827224 */ /* 0x000fe200078e000b */
[----:B------:R-:W-:Y:S01]  /*9790*/  @!P0 PRMT R159, R129, 0x5410, RZ ;  /* 0x00005410819f8816 */ /* 0x000fe200000000ff */
[----:B------:R-:W-:Y:S01]  /*97a0*/  IMAD.MOV.U32 R129, RZ, RZ, R64 ;  /* 0x000000ffff817224 */ /* 0x000fe200078e0040 */
[----:B------:R-:W-:Y:S01]  /*97b0*/  PRMT R11, R120, 0x7772, RZ ;  /* 0x00007772780b7816 */ /* 0x000fe200000000ff */
[----:B------:R-:W-:Y:S01]  /*97c0*/  MUFU.EX2 R57, R148 ;  /* 0x0000009400397308 */ /* 0x000fe20000000800 */
[----:B------:R-:W-:Y:S01]  /*97d0*/  LOP3.LUT R2, R49, 0xffff, RZ, 0xc0, !PT ;  /* 0x0000ffff31027812 */ /* 0x000fe200078ec0ff */
[----:B-1----:R-:W-:Y:S01]  /*97e0*/  IMAD.MOV.U32 R208, RZ, RZ, R130 ;  /* 0x000000ffffd07224 */ /* 0x002fe200078e0082 */
[----:B------:R-:W-:Y:S02]  /*97f0*/  ISETP.GT.U32.AND P0, PT, R219, UR13, PT ;  /* 0x0000000ddb007c0c */ /* 0x000fe4000bf04070 */
[----:B------:R-:W-:Y:S02]  /*9800*/  PRMT R49, R155, 0x5410, R156 ;  /* 0x000054109b317816 */ /* 0x000fe4000000009c */
[----:B------:R-:W-:Y:S01]  /*9810*/  @P5 PRMT R156, R134, 0x5410, RZ ;  /* 0x00005410869c5816 */ /* 0x000fe200000000ff */
[----:B------:R-:W-:Y:S01]  /*9820*/  IMAD.MOV.U32 R134, RZ, RZ, R104 ;  /* 0x000000ffff867224 */ /* 0x000fe200078e0068 */
[----:B------:R-:W-:Y:S01]  /*9830*/  @P1 PRMT R157, R131, 0x5410, RZ ;  /* 0x00005410839d1816 */ /* 0x000fe200000000ff */
[----:B------:R-:W-:Y:S01]  /*9840*/  IMAD.MOV.U32 R131, RZ, RZ, R123 ;  /* 0x000000ffff837224 */ /* 0x000fe200078e007b */
[----:B------:R-:W-:Y:S01]  /*9850*/  ISETP.GT.U32.AND P4, PT, R11, UR13, PT ;  /* 0x0000000d0b007c0c */ /* 0x000fe2000bf84070 */
[----:B------:R-:W-:Y:S01]  /*9860*/  IMAD.MOV.U32 R123, RZ, RZ, R252 ;  /* 0x000000ffff7b7224 */ /* 0x000fe200078e00fc */
[----:B------:R-:W-:Y:S01]  /*9870*/  ISETP.LE.U32.AND P5, PT, R2, UR13, PT ;  /* 0x0000000d02007c0c */ /* 0x000fe2000bfa3070 */
[----:B------:R1:W2:Y:S01]  /*9880*/  MUFU.EX2 R252, R126 ;  /* 0x0000007e00fc7308 */ /* 0x0002a20000000800 */
[----:B------:R-:W-:Y:S01]  /*9890*/  F2FP.F16.F32.PACK_AB R2, R130, R124 ;  /* 0x0000007c8202723e */ /* 0x000fe200000000ff */
[----:B------:R-:W-:Y:S01]  /*98a0*/  HMMA.16816.F32 R104, R12, R6, R40 ;  /* 0x000000060c68723c */ /* 0x000fe20000001828 */
[----:B------:R-:W-:Y:S01]  /*98b0*/  LOP3.LUT R47, R153, 0xff, RZ, 0xc0, !PT ;  /* 0x000000ff992f7812 */ /* 0x000fe200078ec0ff */
[----:B------:R-:W3:Y:S01]  /*98c0*/  LDSM.16.MT88.4 R40, [R81+0x7000] ;  /* 0x007000005128783b */ /* 0x000ee20000004200 */
[----:B------:R-:W-:-:S02]  /*98d0*/  PRMT R153, R2, 0x7632, R153 ;  /* 0x0000763202997816 */ /* 0x000fc40000000099 */
[----:B------:R-:W-:Y:S02]  /*98e0*/  PRMT R154, R2, 0x7610, R154 ;  /* 0x00007610029a7816 */ /* 0x000fe4000000009a */
[----:B------:R-:W-:Y:S01]  /*98f0*/  LOP3.LUT R64, R234, UR27, R33, 0x96, !PT ;  /* 0x0000001bea407c12 */ /* 0x000fe2000f8e9621 */
[----:B------:R-:W-:Y:S01]  /*9900*/  @P0 HADD2 R141, -R153.H0_H0, -RZ.H0_H0 ;  /* 0xa00000ff998d0230 */ /* 0x000fe20000000900 */
[----:B------:R-:W-:Y:S01]  /*9910*/  PRMT R54, R154, 0x5410, R153 ;  /* 0x000054109a367816 */ /* 0x000fe20000000099 */
[----:B------:R-:W-:Y:S01]  /*9920*/  @P4 HADD2 R135, -R155.H0_H0, -RZ.H0_H0 ;  /* 0xa00000ff9b874230 */ /* 0x000fe20000000900 */
[----:B------:R-:W-:Y:S01]  /*9930*/  LOP3.LUT R82, R64, 0xff, RZ, 0xc0, !PT ;  /* 0x000000ff40527812 */ /* 0x000fe200078ec0ff */
[----:B------:R-:W-:Y:S01]  /*9940*/  FADD.FTZ R33, R77, R62 ;  /* 0x0000003e4d217221 */ /* 0x000fe20000010000 */
[----:B------:R-:W-:Y:S01]  /*9950*/  @P0 PRMT R153, R141, 0x5410, RZ ;  /* 0x000054108d990816 */ /* 0x000fe200000000ff */
[----:B------:R-:W-:Y:S01]  /*9960*/  @!P5 HADD2 R206, -R185.H0_H0, -RZ.H0_H0 ;  /* 0xa00000ffb9ced230 */ /* 0x000fe20000000900 */
[----:B------:R-:W-:Y:S01]  /*9970*/  ISETP.GT.U32.AND P0, PT, R213, UR13, PT ;  /* 0x0000000dd5007c0c */ /* 0x000fe2000bf04070 */
[----:B-1----:R-:W-:Y:S01]  /*9980*/  IMAD.MOV.U32 R126, RZ, RZ, R249 ;  /* 0x000000ffff7e7224 */ /* 0x002fe200078e00f9 */
[----:B------:R-:W-:Y:S01]  /*9990*/  @P4 PRMT R155, R135, 0x5410, RZ ;  /* 0x00005410879b4816 */ /* 0x000fe200000000ff */
[----:B------:R1:W4:Y:S01]  /*99a0*/  MUFU.EX2 R249, R149 ;  /* 0x0000009500f97308 */ /* 0x0003220000000800 */
[----:B------:R-:W-:Y:S01]  /*99b0*/  ISETP.GT.U32.AND P4, PT, R215, UR13, PT ;  /* 0x0000000dd7007c0c */ /* 0x000fe2000bf84070 */
[----:B------:R-:W-:Y:S01]  /*99c0*/  FADD.FTZ R33, R241, R33 ;  /* 0x00000021f1217221 */ /* 0x000fe20000010000 */
[----:B--2---:R-:W-:Y:S01]  /*99d0*/  F2FP.F16.F32.PACK_AB R2, R252, R250 ;  /* 0x000000fafc02723e */ /* 0x004fe200000000ff */
[----:B------:R-:W-:Y:S01]  /*99e0*/  IMAD.MOV.U32 R135, RZ, RZ, R131 ;  /* 0x000000ffff877224 */ /* 0x000fe200078e0083 */
[----:B------:R-:W-:Y:S01]  /*99f0*/  ISETP.LE.U32.AND P1, PT, R47, UR13, PT ;  /* 0x0000000d2f007c0c */ /* 0x000fe2000bf23070 */
[----:B------:R-:W-:Y:S01]  /*9a00*/  FADD.FTZ R33, R83, R33 ;  /* 0x0000002153217221 */ /* 0x000fe20000010000 */
[C---:B------:R-:W-:Y:S01]  /*9a10*/  PRMT R151, R2.reuse, 0x7632, R151 ;  /* 0x0000763202977816 */ /* 0x040fe20000000097 */
[----:B------:R-:W-:Y:S01]  /*9a20*/  MUFU.EX2 R234, R222 ;  /* 0x000000de00ea7308 */ /* 0x000fe20000000800 */
[----:B------:R-:W-:Y:S01]  /*9a30*/  PRMT R152, R2, 0x7610, R152 ;  /* 0x0000761002987816 */ /* 0x000fe20000000098 */
[----:B------:R-:W-:Y:S01]  /*9a40*/  FADD.FTZ R33, R112, R33 ;  /* 0x0000002170217221 */ /* 0x000fe20000010000 */
[----:B------:R-:W-:Y:S01]  /*9a50*/  PRMT R2, R64, 0x7632, R2 ;  /* 0x0000763240027816 */ /* 0x000fe20000000002 */
[----:B------:R-:W-:Y:S01]  /*9a60*/  @P0 HADD2 R144, -R151.H0_H0, -RZ.H0_H0 ;  /* 0xa00000ff97900230 */ /* 0x000fe20000000900 */
[----:B------:R-:W-:Y:S01]  /*9a70*/  PRMT R53, R152, 0x5410, R151 ;  /* 0x0000541098357816 */ /* 0x000fe20000000097 */
[----:B------:R-:W-:Y:S01]  /*9a80*/  @P4 HADD2 R143, -R152.H0_H0, -RZ.H0_H0 ;  /* 0xa00000ff988f4230 */ /* 0x000fe20000000900 */
[----:B------:R-:W-:Y:S01]  /*9a90*/  LOP3.LUT R2, R2, 0xff, RZ, 0xc0, !PT ;  /* 0x000000ff02027812 */ /* 0x000fe200078ec0ff */
[----:B------:R2:W-:Y:S01]  /*9aa0*/  MUFU.EX2 R222, R232 ;  /* 0x000000e800de7308 */ /* 0x0005e20000000800 */
[----:B------:R-:W-:Y:S01]  /*9ab0*/  @P0 PRMT R151, R144, 0x5410, RZ ;  /* 0x0000541090970816 */ /* 0x000fe200000000ff */
[----:B------:R-:W-:Y:S01]  /*9ac0*/  @!P1 HADD2 R142, -R154.H0_H0, -RZ.H0_H0 ;  /* 0xa00000ff9a8e9230 */ /* 0x000fe20000000900 */
[----:B------:R-:W-:-:S02]  /*9ad0*/  ISETP.LE.U32.AND P0, PT, R82, UR13, PT ;  /* 0x0000000d52007c0c */ /* 0x000fc4000bf03070 */
[----:B------:R-:W-:Y:S02]  /*9ae0*/  @P4 PRMT R152, R143, 0x5410, RZ ;  /* 0x000054108f984816 */ /* 0x000fe400000000ff */
[----:B------:R-:W-:Y:S02]  /*9af0*/  ISETP.LE.U32.AND P4, PT, R2, UR13, PT ;  /* 0x0000000d02007c0c */ /* 0x000fe4000bf83070 */
[----:B------:R-:W-:Y:S02]  /*9b00*/  F2FP.F16.F32.PACK_AB R2, R122, R113 ;  /* 0x000000717a02723e */ /* 0x000fe400000000ff */
[----:B------:R-:W-:Y:S01]  /*9b10*/  LOP3.LUT R3, R9, 0xffff, RZ, 0xc0, !PT ;  /* 0x0000ffff09037812 */ /* 0x000fe200078ec0ff */
[----:B------:R-:W-:Y:S01]  /*9b20*/  FADD.FTZ R9, R220, R21 ;  /* 0x00000015dc097221 */ /* 0x000fe20000010000 */
[C---:B------:R-:W-:Y:S01]  /*9b30*/  PRMT R150, R2.reuse, 0x7610, R150 ;  /* 0x0000761002967816 */ /* 0x040fe20000000096 */
[----:B------:R-:W-:Y:S01]  /*9b40*/  HMMA.16816.F32 R20, R28, R34, RZ ;  /* 0x000000221c14723c */ /* 0x000fe200000018ff */
[----:B-1----:R-:W-:Y:S01]  /*9b50*/  PRMT R149, R2, 0x7632, R149 ;  /* 0x0000763202957816 */ /* 0x002fe20000000095 */
[----:B------:R-:W-:Y:S01]  /*9b60*/  FADD.FTZ R35, R238, R10 ;  /* 0x0000000aee237221 */ /* 0x000fe20000010000 */
[----:B------:R-:W-:Y:S01]  /*9b70*/  SHF.R.U32.HI R102, RZ, 0x18, R64 ;  /* 0x00000018ff667819 */ /* 0x000fe20000011640 */
[----:B------:R-:W-:Y:S01]  /*9b80*/  @!P0 HADD2 R145, -R150.H0_H0, -RZ.H0_H0 ;  /* 0xa00000ff96918230 */ /* 0x000fe20000000900 */
[----:B------:R-:W-:Y:S01]  /*9b90*/  PRMT R220, R150, 0x5410, R149 ;  /* 0x0000541096dc7816 */ /* 0x000fe20000000095 */
[----:B------:R-:W-:Y:S01]  /*9ba0*/  MUFU.EX2 R238, R218 ;  /* 0x000000da00ee7308 */ /* 0x000fe20000000800 */
[----:B------:R-:W-:Y:S01]  /*9bb0*/  @!P1 PRMT R154, R142, 0x5410, RZ ;  /* 0x000054108e9a9816 */ /* 0x000fe200000000ff */
[----:B--2---:R-:W-:Y:S01]  /*9bc0*/  IMAD.MOV.U32 R232, RZ, RZ, R135 ;  /* 0x000000ffffe87224 */ /* 0x004fe200078e0087 */
[----:B------:R-:W-:-:S02]  /*9bd0*/  @!P0 PRMT R150, R145, 0x5410, RZ ;  /* 0x0000541091968816 */ /* 0x000fc400000000ff */
[----:B------:R-:W-:Y:S02]  /*9be0*/  ISETP.LE.U32.AND P0, PT, R102, UR13, PT ;  /* 0x0000000d66007c0c */ /* 0x000fe4000bf03070 */
[----:B----4-:R-:W-:Y:S02]  /*9bf0*/  F2FP.F16.F32.PACK_AB R4, R59, R249 ;  /* 0x000000f93b04723e */ /* 0x010fe400000000ff */
[----:B------:R-:W-:Y:S01]  /*9c00*/  ISETP.LE.U32.AND P1, PT, R3, UR13, PT ;  /* 0x0000000d03007c0c */ /* 0x000fe2000bf23070 */
[----:B------:R-:W-:Y:S01]  /*9c10*/  IMAD.WIDE.U32 R2, R211, -0x2daee0ad, RZ ;  /* 0xd2511f53d3027825 */ /* 0x000fe200078e00ff */
[C---:B------:R-:W-:Y:S02]  /*9c20*/  PRMT R147, R4.reuse, 0x7632, R147 ;  /* 0x0000763204937816 */ /* 0x040fe40000000093 */
[----:B------:R-:W-:Y:S01]  /*9c30*/  PRMT R145, R4, 0x7610, R145 ;  /* 0x0000761004917816 */ /* 0x000fe20000000091 */
[----:B------:R-:W-:Y:S01]  /*9c40*/  IMAD.MOV.U32 R5, RZ, RZ, R2 ;  /* 0x000000ffff057224 */ /* 0x000fe200078e0002 */
[----:B------:R-:W-:Y:S01]  /*9c50*/  F2FP.F16.F32.PACK_AB R4, R57, R58 ;  /* 0x0000003a3904723e */ /* 0x000fe200000000ff */
[----:B------:R-:W-:Y:S01]  /*9c60*/  HMMA.16816.F32 R116, R24, R6, R20 ;  /* 0x000000061874723c */ /* 0x000fe20000001814 */
[----:B------:R-:W-:Y:S01]  /*9c70*/  PRMT R211, R145, 0x5410, R147 ;  /* 0x0000541091d37816 */ /* 0x000fe20000000093 */
[----:B------:R-:W-:Y:S01]  /*9c80*/  @!P0 HADD2 R146, -R147.H0_H0, -RZ.H0_H0 ;  /* 0xa00000ff93928230 */ /* 0x000fe20000000900 */
[----:B------:R-:W-:Y:S01]  /*9c90*/  LOP3.LUT R76, R5, 0xff, RZ, 0xc0, !PT ;  /* 0x000000ff054c7812 */ /* 0x000fe200078ec0ff */
[----:B------:R-:W-:Y:S01]  /*9ca0*/  @!P4 HADD2 R228, -R145.H0_H0, -RZ.H0_H0 ;  /* 0xa00000ff91e4c230 */ /* 0x000fe20000000900 */
[----:B------:R-:W-:Y:S01]  /*9cb0*/  PRMT R148, R4, 0x7610, R148 ;  /* 0x0000761004947816 */ /* 0x000fe20000000094 */
[----:B------:R-:W-:Y:S01]  /*9cc0*/  @!P1 HADD2 R224, -R178.H0_H0, -RZ.H0_H0 ;  /* 0xa00000ffb2e09230 */ /* 0x000fe20000000900 */
[----:B------:R-:W-:-:S02]  /*9cd0*/  @!P0 PRMT R147, R146, 0x5410, RZ ;  /* 0x0000541092938816 */ /* 0x000fc400000000ff */
[----:B------:R-:W-:Y:S02]  /*9ce0*/  ISETP.LE.U32.AND P0, PT, R76, UR13, PT ;  /* 0x0000000d4c007c0c */ /* 0x000fe4000bf03070 */
[----:B------:R-:W-:Y:S01]  /*9cf0*/  PRMT R146, R4, 0x7632, R146 ;  /* 0x0000763204927816 */ /* 0x000fe20000000092 */
[----:B------:R-:W-:Y:S01]  /*9d00*/  IMAD.MOV.U32 R4, RZ, RZ, R120 ;  /* 0x000000ffff047224 */ /* 0x000fe200078e0078 */
[----:B------:R-:W-:Y:S02]  /*9d10*/  PRMT R77, R2, 0x7771, RZ ;  /* 0x00007771024d7816 */ /* 0x000fe400000000ff */
[----:B------:R-:W-:Y:S02]  /*9d20*/  PRMT R115, R148, 0x5410, R146 ;  /* 0x0000541094737816 */ /* 0x000fe40000000092 */
[----:B------:R-:W-:Y:S01]  /*9d30*/  PRMT R23, R11, 0x5410, R45 ;  /* 0x000054100b177816 */ /* 0x000fe2000000002d */
[----:B------:R-:W-:Y:S01]  /*9d40*/  FADD.FTZ R11, R237, R63 ;  /* 0x0000003fed0b7221 */ /* 0x000fe20000010000 */
[C---:B------:R-:W-:Y:S01]  /*9d50*/  PRMT R63, R2.reuse, 0x7772, RZ ;  /* 0x00007772023f7816 */ /* 0x040fe200000000ff */
[----:B------:R-:W-:Y:S01]  /*9d60*/  FADD.FTZ R45, R235, R9 ;  /* 0x00000009eb2d7221 */ /* 0x000fe20000010000 */
[----:B------:R-:W-:Y:S01]  /*9d70*/  PRMT R62, R2, 0x7773, RZ ;  /* 0x00007773023e7816 */ /* 0x000fe200000000ff */
[----:B------:R-:W-:Y:S01]  /*9d80*/  @!P0 HADD2 R203, -R148.H0_H0, -RZ.H0_H0 ;  /* 0xa00000ff94cb8230 */ /* 0x000fe20000000900 */
[----:B------:R-:W-:Y:S01]  /*9d90*/  LOP3.LUT R2, R4, 0xff, RZ, 0xc0, !PT ;  /* 0x000000ff04027812 */ /* 0x000fe200078ec0ff */
[----:B------:R-:W-:Y:S01]  /*9da0*/  IMAD.U32 R4, RZ, RZ, UR22 ;  /* 0x00000016ff047e24 */ /* 0x000fe2000f8e00ff */
[----:B------:R-:W-:Y:S01]  /*9db0*/  PRMT R7, R39, 0x5410, R38 ;  /* 0x0000541027077816 */ /* 0x000fe20000000026 */
[----:B------:R-:W1:Y:S01]  /*9dc0*/  MUFU.EX2 R235, R217 ;  /* 0x000000d900eb7308 */ /* 0x000e620000000800 */
[----:B------:R-:W-:Y:S01]  /*9dd0*/  @!P0 PRMT R148, R203, 0x5410, RZ ;  /* 0x00005410cb948816 */ /* 0x000fe200000000ff */
[----:B------:R-:W-:Y:S01]  /*9de0*/  IMAD.MOV.U32 R203, RZ, RZ, R129 ;  /* 0x000000ffffcb7224 */ /* 0x000fe200078e0081 */
[----:B------:R-:W-:Y:S01]  /*9df0*/  ISETP.GT.U32.AND P0, PT, R77, UR13, PT ;  /* 0x0000000d4d007c0c */ /* 0x000fe2000bf04070 */
[----:B------:R-:W-:Y:S01]  /*9e00*/  FADD.FTZ R11, R243, R11 ;  /* 0x0000000bf30b7221 */ /* 0x000fe20000010000 */
[----:B------:R-:W-:Y:S01]  /*9e10*/  PRMT R22, R2, 0x5410, R46 ;  /* 0x0000541002167816 */ /* 0x000fe2000000002e */
[----:B------:R-:W-:Y:S01]  /*9e20*/  IMAD R2, R209, UR26, R126 ;  /* 0x0000001ad1027c24 */ /* 0x000fe2000f8e027e */
[----:B------:R-:W-:Y:S01]  /*9e30*/  @!P3 PRMT R79, R205, 0x5410, RZ ;  /* 0x00005410cd4fb816 */ /* 0x000fe200000000ff */
[----:B------:R-:W-:Y:S01]  /*9e40*/  IMAD.MOV.U32 R126, RZ, RZ, R114 ;  /* 0x000000ffff7e7224 */ /* 0x000fe200078e0072 */
[----:B------:R-:W-:Y:S01]  /*9e50*/  ISETP.GT.U32.AND P3, PT, R63, UR13, PT ;  /* 0x0000000d3f007c0c */ /* 0x000fe2000bf64070 */
[----:B------:R-:W-:Y:S01]  /*9e60*/  MUFU.EX2 R237, R214 ;  /* 0x000000d600ed7308 */ /* 0x000fe20000000800 */
[----:B------:R-:W-:Y:S01]  /*9e70*/  SHF.R.S32.HI R5, RZ, 0x1f, R2 ;  /* 0x0000001fff057819 */ /* 0x000fe20000011402 */
[----:B------:R-:W-:Y:S01]  /*9e80*/  IMAD.MOV.U32 R241, RZ, RZ, R126 ;  /* 0x000000fffff17224 */ /* 0x000fe200078e007e */
[----:B------:R-:W-:Y:S01]  /*9e90*/  LOP3.LUT R3, R236, UR27, R3, 0x96, !PT ;  /* 0x0000001bec037c12 */ /* 0x000fe2000f8e9603 */
[----:B------:R-:W-:Y:S01]  /*9ea0*/  IMAD.MOV.U32 R126, RZ, RZ, R124 ;  /* 0x000000ffff7e7224 */ /* 0x000fe200078e007c */
[----:B------:R-:W-:Y:S01]  /*9eb0*/  @!P5 PRMT R185, R206, 0x5410, RZ ;  /* 0x00005410ceb9d816 */ /* 0x000fe200000000ff */
[----:B------:R-:W-:Y:S01]  /*9ec0*/  @P0 HADD2 R204, -R146.H0_H0, -RZ.H0_H0 ;  /* 0xa00000ff92cc0230 */ /* 0x000fe20000000900 */
[----:B------:R-:W-:Y:S01]  /*9ed0*/  PRMT R34, R47, 0x5410, R219 ;  /* 0x000054102f227816 */ /* 0x000fe200000000db */
[----:B------:R3:W2:Y:S01]  /*9ee0*/  MUFU.EX2 R236, R216 ;  /* 0x000000d800ec7308 */ /* 0x0006a20000000800 */
[----:B------:R-:W-:Y:S01]  /*9ef0*/  PRMT R46, R215, 0x5410, R213 ;  /* 0x00005410d72e7816 */ /* 0x000fe200000000d5 */
[----:B------:R-:W-:Y:S01]  /*9f00*/  IMAD.MOV.U32 R124, RZ, RZ, R56 ;  /* 0x000000ffff7c7224 */ /* 0x000fe200078e0038 */
[----:B------:R-:W-:Y:S01]  /*9f10*/  @P0 PRMT R146, R204, 0x5410, RZ ;  /* 0x00005410cc920816 */ /* 0x000fe200000000ff */
[----:B------:R-:W-:Y:S01]  /*9f20*/  IMAD.MOV.U32 R243, RZ, RZ, R122 ;  /* 0x000000fffff37224 */ /* 0x000fe200078e007a */
[----:B------:R-:W-:-:S02]  /*9f30*/  IADD3 R2, P0, PT, R2, UR22, RZ ;  /* 0x0000001602027c10 */ /* 0x000fc4000ff1e0ff */
[----:B------:R-:W-:Y:S02]  /*9f40*/  @!P1 PRMT R178, R224, 0x5410, RZ ;  /* 0x00005410e0b29816 */ /* 0x000fe400000000ff */
[----:B------:R-:W-:Y:S02]  /*9f50*/  LEA.HI.X.SX32 R4, R4, R5, 0x1, P0 ;  /* 0x0000000504047211 */ /* 0x000fe400000f0eff */
[----:B------:R-:W-:Y:S01]  /*9f60*/  LEA R38, P0, R2, UR6, 0x1 ;  /* 0x0000000602267c11 */ /* 0x000fe2000f8008ff */
[----:B------:R-:W-:Y:S01]  /*9f70*/  USHF.L.U32 UR6, UR26, 0x3, URZ ;  /* 0x000000031a067899 */ /* 0x000fe200080006ff */
[----:B------:R-:W-:Y:S02]  /*9f80*/  PRMT R112, R32, 0x7772, RZ ;  /* 0x0000777220707816 */ /* 0x000fe400000000ff */
[----:B------:R-:W-:Y:S02]  /*9f90*/  LEA.HI.X R39, R2, UR7, R4, 0x1, P0 ;  /* 0x0000000702277c11 */ /* 0x000fe400080f0c04 */
[----:B------:R-:W-:Y:S01]  /*9fa0*/  F2FP.F16.F32.PACK_AB R4, R244, R246 ;  /* 0x000000f6f404723e */ /* 0x000fe200000000ff */
[----:B------:R-:W-:Y:S01]  /*9fb0*/  IMAD.U32 R10, RZ, RZ, UR6 ;  /* 0x00000006ff0a7e24 */ /* 0x000fe2000f8e00ff */
[----:B------:R-:W-:Y:S01]  /*9fc0*/  LOP3.LUT R2, R60, 0xffff, RZ, 0xc0, !PT ;  /* 0x0000ffff3c027812 */ /* 0x000fe200078ec0ff */
[----:B------:R4:W-:Y:S01]  /*9fd0*/  STG.E.U16 desc[UR32][R38.64], R67 ;  /* 0x0000004326007986 */ /* 0x0009e2000c101520 */
[----:B------:R-:W-:-:S02]  /*9fe0*/  PRMT R144, R4, 0x7610, R144 ;  /* 0x0000761004907816 */ /* 0x000fc40000000090 */
[----:B------:R-:W-:Y:S01]  /*9ff0*/  SHF.R.U32.HI R2, RZ, 0x8, R2 ;  /* 0x00000008ff027819 */ /* 0x000fe20000011602 */
[----:B------:R5:W-:Y:S01]  /*a000*/  STG.E.U16 desc[UR32][R38.64+0x2], R66 ;  /* 0x0000024226007986 */ /* 0x000be2000c101520 */
[----:B------:R-:W-:Y:S01]  /*a010*/  PRMT R143, R4, 0x7632, R143 ;  /* 0x00007632048f7816 */ /* 0x000fe2000000008f */
[----:B------:R-:W-:Y:S01]  /*a020*/  @P3 HADD2 R209, -R144.H0_H0, -RZ.H0_H0 ;  /* 0xa00000ff90d13230 */ /* 0x000fe20000000900 */
[----:B------:R-:W-:Y:S01]  /*a030*/  SHF.R.U32.HI R4, RZ, 0x10, R61 ;  /* 0x00000010ff047819 */ /* 0x000fe2000001163d */
[----:B------:R-:W-:Y:S01]  /*a040*/  IMAD.MOV.U32 R61, RZ, RZ, R128 ;  /* 0x000000ffff3d7224 */ /* 0x000fe200078e0080 */
[----:B------:R-:W-:Y:S02]  /*a050*/  LOP3.LUT R5, R2, 0xffff, RZ, 0xc0, !PT ;  /* 0x0000ffff02057812 */ /* 0x000fe400078ec0ff */
[----:B------:R-:W-:Y:S01]  /*a060*/  LOP3.LUT R4, R4, 0xff, RZ, 0xc0, !PT ;  /* 0x000000ff04047812 */ /* 0x000fe200078ec0ff */
[----:B------:R-:W-:Y:S01]  /*a070*/  IMAD.MOV.U32 R224, RZ, RZ, R61 ;  /* 0x000000ffffe07224 */ /* 0x000fe200078e003d */
[----:B------:R-:W-:-:S02]  /*a080*/  ISETP.LE.U32.AND P5, PT, R5, UR13, PT ;  /* 0x0000000d05007c0c */ /* 0x000fc4000bfa3070 */
[----:B------:R-:W-:Y:S01]  /*a090*/  PRMT R9, R51, 0x5410, R2 ;  /* 0x0000541033097816 */ /* 0x000fe20000000002 */
[----:B------:R-:W-:Y:S01]  /*a0a0*/  FADD.FTZ R51, R247, R11 ;  /* 0x0000000bf7337221 */ /* 0x000fe20000010000 */
[----:B------:R-:W-:Y:S01]  /*a0b0*/  PRMT R5, R4, 0x5410, R50 ;  /* 0x0000541004057816 */ /* 0x000fe20000000032 */
[----:B------:R-:W-:Y:S01]  /*a0c0*/  IMAD.WIDE R10, R10, 0x2, R38 ;  /* 0x000000020a0a7825 */ /* 0x000fe200078e0226 */
[----:B------:R-:W-:-:S03]  /*a0d0*/  SHF.R.U32.HI R2, RZ, 0x10, R60 ;  /* 0x00000010ff027819 */ /* 0x000fc6000001163c */
[----:B------:R-:W-:Y:S01]  /*a0e0*/  FADD.FTZ R50, R248, R35 ;  /* 0x00000023f8327221 */ /* 0x000fe20000010000 */
[----:B------:R-:W-:Y:S01]  /*a0f0*/  PRMT R4, R3, 0x7632, R4 ;  /* 0x0000763203047816 */ /* 0x000fe20000000004 */
[----:B------:R-:W-:Y:S01]  /*a100*/  IMAD.MOV.U32 R60, RZ, RZ, R58 ;  /* 0x000000ffff3c7224 */ /* 0x000fe200078e003a */
[----:B------:R-:W-:Y:S01]  /*a110*/  LOP3.LUT R2, R2, 0xff, RZ, 0xc0, !PT ;  /* 0x000000ff02027812 */ /* 0x000fe200078ec0ff */
[----:B------:R2:W-:Y:S01]  /*a120*/  STG.E.U16 desc[UR32][R10.64+0x2], R74 ;  /* 0x0000024a0a007986 */ /* 0x0005e2000c101520 */
[----:B------:R-:W-:Y:S01]  /*a130*/  LOP3.LUT R4, R4, 0xff, RZ, 0xc0, !PT ;  /* 0x000000ff04047812 */ /* 0x000fe200078ec0ff */
[----:B------:R-:W-:Y:S01]  /*a140*/  @!P5 HADD2 R226, -R161.H0_H0, -RZ.H0_H0 ;  /* 0xa00000ffa1e2d230 */ /* 0x000fe20000000900 */
[----:B------:R-:W-:Y:S01]  /*a150*/  PRMT R114, R144, 0x5410, R143 ;  /* 0x0000541090727816 */ /* 0x000fe2000000008f */
[----:B------:R2:W-:Y:S01]  /*a160*/  STG.E.U16 desc[UR32][R10.64], R73 ;  /* 0x000000490a007986 */ /* 0x0005e2000c101520 */
[----:B------:R-:W-:Y:S01]  /*a170*/  @P3 PRMT R144, R209, 0x5410, RZ ;  /* 0x00005410d1903816 */ /* 0x000fe200000000ff */
[----:B----4-:R-:W-:Y:S01]  /*a180*/  IMAD.MOV.U32 R67, RZ, RZ, R59 ;  /* 0x000000ffff437224 */ /* 0x010fe200078e003b */
[----:B------:R-:W-:Y:S01]  /*a190*/  PRMT R6, R2, 0x5410, R44 ;  /* 0x0000541002067816 */ /* 0x000fe2000000002c */
[----:B-----5:R-:W-:Y:S01]  /*a1a0*/  IMAD.MOV.U32 R66, RZ, RZ, R113 ;  /* 0x000000ffff427224 */ /* 0x020fe200078e0071 */
[----:B------:R-:W-:Y:S01]  /*a1b0*/  ISETP.LE.U32.AND P3, PT, R4, UR13, PT ;  /* 0x0000000d04007c0c */ /* 0x000fe2000bf63070 */
[----:B------:R-:W-:Y:S01]  /*a1c0*/  IMAD.MOV.U32 R209, RZ, RZ, R57 ;  /* 0x000000ffffd17224 */ /* 0x000fe200078e0039 */
[--C-:B------:R-:W-:Y:S01]  /*a1d0*/  HSET2.LE.AND R2, R7, R8.reuse, PT ;  /* 0x0000000807027233 */ /* 0x100fe20003803000 */
[----:B------:R-:W-:Y:S01]  /*a1e0*/  IMAD.MOV.U32 R248, RZ, RZ, R243 ;  /* 0x000000fffff87224 */ /* 0x000fe200078e00f3 */
[----:B------:R-:W-:Y:S01]  /*a1f0*/  ISETP.GT.U32.AND P0, PT, R62, UR13, PT ;  /* 0x0000000d3e007c0c */ /* 0x000fe2000bf04070 */
[----:B------:R-:W-:Y:S01]  /*a200*/  IMAD.MOV.U32 R243, RZ, RZ, R209 ;  /* 0x000000fffff37224 */ /* 0x000fe200078e00d1 */
[--C-:B------:R-:W-:Y:S01]  /*a210*/  HSET2.LE.AND R4, R5, R8.reuse, PT ;  /* 0x0000000805047233 */ /* 0x100fe20003803000 */
[----:B------:R-:W-:Y:S01]  /*a220*/  FADD.FTZ R209, R242, R50 ;  /* 0x00000032f2d17221 */ /* 0x000fe20000010000 */
[----:B------:R-:W-:Y:S01]  /*a230*/  LOP3.LUT R20, R78, R2, RZ, 0xc0, !PT ;  /* 0x000000024e147212 */ /* 0x000fe200078ec0ff */
[----:B------:R-:W-:Y:S01]  /*a240*/  IMAD.MOV.U32 R247, RZ, RZ, R60 ;  /* 0x000000fffff77224 */ /* 0x000fe200078e003c */
[----:B------:R-:W-:Y:S01]  /*a250*/  HSET2.LE.AND R2, R22, R8, PT ;  /* 0x0000000816027233 */ /* 0x000fe20003803000 */
[----:B------:R-:W-:Y:S01]  /*a260*/  IMAD.MOV.U32 R242, RZ, RZ, R126 ;  /* 0x000000fffff27224 */ /* 0x000fe200078e007e */
[----:B------:R-:W-:-:S02]  /*a270*/  LOP3.LUT R21, R72, R4, RZ, 0xc0, !PT ;  /* 0x0000000448157212 */ /* 0x000fc400078ec0ff */
[----:B------:R-:W-:Y:S02]  /*a280*/  LOP3.LUT R4, R23, 0xff00ff, RZ, 0xc0, !PT ;  /* 0x00ff00ff17047812 */ /* 0x000fe400078ec0ff */
[----:B------:R-:W-:Y:S01]  /*a290*/  LOP3.LUT R22, R52, R2, RZ, 0xc0, !PT ;  /* 0x0000000234167212 */ /* 0x000fe200078ec0ff */
[----:B------:R-:W-:Y:S01]  /*a2a0*/  @P0 HADD2 R210, -R143.H0_H0, -RZ.H0_H0 ;  /* 0xa00000ff8fd20230 */ /* 0x000fe20000000900 */
[----:B------:R-:W-:Y:S02]  /*a2b0*/  LOP3.LUT R78, R3, 0xff, RZ, 0xc0, !PT ;  /* 0x000000ff034e7812 */ /* 0x000fe400078ec0ff */
[----:B------:R-:W-:Y:S02]  /*a2c0*/  HSET2.LE.AND R2, R4, R8, PT ;  /* 0x0000000804027233 */ /* 0x000fe40003803000 */
[----:B------:R-:W-:Y:S01]  /*a2d0*/  @P0 PRMT R143, R210, 0x5410, RZ ;  /* 0x00005410d28f0816 */ /* 0x000fe200000000ff */
[----:B------:R-:W-:Y:S01]  /*a2e0*/  IMAD.MOV.U32 R210, RZ, RZ, R123 ;  /* 0x000000ffffd27224 */ /* 0x000fe200078e007b */
[----:B------:R-:W-:-:S02]  /*a2f0*/  ISETP.LE.U32.AND P0, PT, R78, UR13, PT ;  /* 0x0000000d4e007c0c */ /* 0x000fc4000bf03070 */
[----:B------:R-:W-:Y:S01]  /*a300*/  LOP3.LUT R23, R49, R2, RZ, 0xc0, !PT ;  /* 0x0000000231177212 */ /* 0x000fe200078ec0ff */
[----:B------:R-:W-:Y:S01]  /*a310*/  FADD.FTZ R210, R210, R51 ;  /* 0x00000033d2d27221 */ /* 0x000fe20000010000 */
[--C-:B------:R-:W-:Y:S01]  /*a320*/  HSET2.LE.AND R2, R34, R8.reuse, PT ;  /* 0x0000000822027233 */ /* 0x100fe20003803000 */
[----:B------:R-:W-:Y:S01]  /*a330*/  FADD.FTZ R34, R132, R45 ;  /* 0x0000002d84227221 */ /* 0x000fe20000010000 */
[--C-:B------:R-:W-:Y:S02]  /*a340*/  HSET2.LE.AND R5, R6, R8.reuse, PT ;  /* 0x0000000806057233 */ /* 0x100fe40003803000 */
[----:B------:R-:W-:Y:S01]  /*a350*/  LOP3.LUT R7, R46, 0xff00ff, RZ, 0xc0, !PT ;  /* 0x00ff00ff2e077812 */ /* 0x000fe200078ec0ff */
[----:B---3--:R-:W-:Y:S01]  /*a360*/  HMMA.16816.F32 R216, R20, R40, R96 ;  /* 0x0000002814d8723c */ /* 0x008fe20000001860 */
[----:B------:R-:W-:Y:S01]  /*a370*/  LOP3.LUT R6, R54, R2, RZ, 0xc0, !PT ;  /* 0x0000000236067212 */ /* 0x000fe200078ec0ff */
[----:B------:R-:W-:Y:S01]  /*a380*/  FADD.FTZ R49, R245, R34 ;  /* 0x00000022f5317221 */ /* 0x000fe20000010000 */
[----:B-1----:R-:W-:Y:S01]  /*a390*/  F2FP.F16.F32.PACK_AB R2, R238, R235 ;  /* 0x000000ebee02723e */ /* 0x002fe200000000ff */
[----:B------:R-:W-:Y:S01]  /*a3a0*/  IMAD.MOV.U32 R245, RZ, RZ, R67 ;  /* 0x000000fffff57224 */ /* 0x000fe200078e0043 */
[----:B------:R-:W-:Y:S01]  /*a3b0*/  HSET2.LE.AND R4, R9, R8, PT ;  /* 0x0000000809047233 */ /* 0x000fe20003803000 */
[----:B------:R-:W-:Y:S01]  /*a3c0*/  IMAD.IADD R9, R241, 0x1, R65 ;  /* 0x00000001f1097824 */ /* 0x000fe200078e0241 */
[----:B------:R-:W-:-:S02]  /*a3d0*/  PRMT R142, R2, 0x7610, R142 ;  /* 0x00007610028e7816 */ /* 0x000fc4000000008e */
[----:B------:R-:W-:Y:S02]  /*a3e0*/  HSET2.LE.AND R7, R7, R8, PT ;  /* 0x0000000807077233 */ /* 0x000fe40003803000 */
[----:B------:R-:W-:Y:S01]  /*a3f0*/  PRMT R141, R2, 0x7632, R141 ;  /* 0x00007632028d7816 */ /* 0x000fe2000000008d */
[----:B------:R-:W-:Y:S01]  /*a400*/  @!P0 HADD2 R212, -R142.H0_H0, -RZ.H0_H0 ;  /* 0xa00000ff8ed48230 */ /* 0x000fe20000000900 */
[----:B------:R-:W-:Y:S01]  /*a410*/  SHF.R.U32.HI R72, RZ, 0x18, R3 ;  /* 0x00000018ff487819 */ /* 0x000fe20000011603 */
[----:B------:R-:W-:Y:S01]  /*a420*/  LDSM.16.MT88.4 R44, [R9+0x6800] ;  /* 0x00680000092c783b */ /* 0x000fe20000004200 */
[----:B------:R-:W-:Y:S02]  /*a430*/  LOP3.LUT R4, R75, R4, RZ, 0xc0, !PT ;  /* 0x000000044b047212 */ /* 0x000fe400078ec0ff */
[----:B------:R-:W-:Y:S02]  /*a440*/  LOP3.LUT R5, R55, R5, RZ, 0xc0, !PT ;  /* 0x0000000537057212 */ /* 0x000fe400078ec0ff */
[----:B------:R-:W-:-:S02]  /*a450*/  LOP3.LUT R7, R53, R7, RZ, 0xc0, !PT ;  /* 0x0000000735077212 */ /* 0x000fc400078ec0ff */
[----:B------:R-:W-:Y:S02]  /*a460*/  PRMT R96, R142, 0x5410, R141 ;  /* 0x000054108e607816 */ /* 0x000fe4000000008d */
[----:B------:R-:W-:Y:S02]  /*a470*/  @!P0 PRMT R142, R212, 0x5410, RZ ;  /* 0x00005410d48e8816 */ /* 0x000fe400000000ff */
[----:B------:R-:W-:Y:S01]  /*a480*/  ISETP.LE.U32.AND P0, PT, R72, UR13, PT ;  /* 0x0000000d48007c0c */ /* 0x000fe2000bf03070 */
[C---:B------:R-:W-:Y:S01]  /*a490*/  HMMA.16816.F32 R204, R4.reuse, R40, R92 ;  /* 0x0000002804cc723c */ /* 0x040fe2000000185c */
[----:B--2---:R-:W-:Y:S02]  /*a4a0*/  F2FP.F16.F32.PACK_AB R2, R236, R237 ;  /* 0x000000edec02723e */ /* 0x004fe400000000ff */
[----:B------:R-:W-:Y:S01]  /*a4b0*/  @!P5 PRMT R161, R226, 0x5410, RZ ;  /* 0x00005410e2a1d816 */ /* 0x000fe200000000ff */
[----:B------:R-:W-:Y:S01]  /*a4c0*/  IMAD.MOV.U32 R226, RZ, RZ, R208 ;  /* 0x000000ffffe27224 */ /* 0x000fe200078e00d0 */
[C---:B------:R-:W-:Y:S01]  /*a4d0*/  PRMT R140, R2.reuse, 0x7632, R140 ;  /* 0x00007632028c7816 */ /* 0x040fe2000000008c */
[----:B------:R-:W-:Y:S01]  /*a4e0*/  FADD.FTZ R208, R101, R49 ;  /* 0x0000003165d07221 */ /* 0x000fe20000010000 */
[----:B------:R-:W-:Y:S01]  /*a4f0*/  PRMT R75, R2, 0x7610, R75 ;  /* 0x00007610024b7816 */ /* 0x000fe2000000004b */
[----:B------:R-:W-:Y:S01]  /*a500*/  HMMA.16816.F32 R128, R4, R42, R88 ;  /* 0x0000002a0480723c */ /* 0x000fe20000001858 */
[----:B------:R-:W-:-:S02]  /*a510*/  PRMT R2, R32, 0x7770, RZ ;  /* 0x0000777020027816 */ /* 0x000fc400000000ff */
[----:B------:R-:W-:Y:S01]  /*a520*/  PRMT R83, R75, 0x5410, R140 ;  /* 0x000054104b537816 */ /* 0x000fe2000000008c */
[----:B------:R-:W-:Y:S01]  /*a530*/  @!P0 HADD2 R221, -R140.H0_H0, -RZ.H0_H0 ;  /* 0xa00000ff8cdd8230 */ /* 0x000fe20000000900 */
[----:B------:R-:W-:Y:S01]  /*a540*/  @!P4 PRMT R145, R228, 0x5410, RZ ;  /* 0x00005410e491c816 */ /* 0x000fe200000000ff */
[----:B------:R-:W-:Y:S02]  /*a550*/  @!P3 HADD2 R229, -R75.H0_H0, -RZ.H0_H0 ;  /* 0xa00000ff4be5b230 */ /* 0x000fe40000000900 */
[----:B------:R-:W-:Y:S01]  /*a560*/  IMAD.MOV.U32 R228, RZ, RZ, R124 ;  /* 0x000000ffffe47224 */ /* 0x000fe200078e007c */
[----:B------:R-:W-:Y:S01]  /*a570*/  HMMA.16816.F32 R212, R20, R42, R84 ;  /* 0x0000002a14d4723c */ /* 0x000fe20000001854 */
[----:B------:R-:W1:Y:S01]  /*a580*/  LDSM.16.MT88.4 R40, [R9+0x6000] ;  /* 0x006000000928783b */ /* 0x000e620000004200 */
[----:B------:R-:W-:Y:S02]  /*a590*/  @!P0 PRMT R140, R221, 0x5410, RZ ;  /* 0x00005410dd8c8816 */ /* 0x000fe400000000ff */
[----:B------:R-:W-:Y:S01]  /*a5a0*/  ISETP.LE.U32.AND P0, PT, R2, UR13, PT ;  /* 0x0000000d02007c0c */ /* 0x000fe2000bf03070 */
[----:B------:R2:W3:Y:S01]  /*a5b0*/  MUFU.EX2 R221, R233 ;  /* 0x000000e900dd7308 */ /* 0x0004e20000000800 */
[----:B------:R-:W-:-:S02]  /*a5c0*/  F2FP.F16.F32.PACK_AB R2, R223, R234 ;  /* 0x000000eadf02723e */ /* 0x000fc400000000ff */
[----:B------:R-:W-:Y:S01]  /*a5d0*/  @!P3 PRMT R75, R229, 0x5410, RZ ;  /* 0x00005410e54bb816 */ /* 0x000fe200000000ff */
[----:B------:R-:W-:Y:S01]  /*a5e0*/  IMAD.MOV.U32 R229, RZ, RZ, R103 ;  /* 0x000000ffffe57224 */ /* 0x000fe200078e0067 */
[C---:B------:R-:W-:Y:S02]  /*a5f0*/  PRMT R74, R2.reuse, 0x7610, R74 ;  /* 0x00007610024a7816 */ /* 0x040fe4000000004a */
[----:B------:R-:W-:Y:S01]  /*a600*/  PRMT R73, R2, 0x7632, R73 ;  /* 0x0000763202497816 */ /* 0x000fe20000000049 */
[----:B------:R-:W-:-:S03]  /*a610*/  IMAD.U32 R2, RZ, RZ, UR26 ;  /* 0x0000001aff027e24 */ /* 0x000fc6000f8e00ff */
[----:B------:R-:W-:Y:S01]  /*a620*/  PRMT R113, R74, 0x5410, R73 ;  /* 0x000054104a717816 */ /* 0x000fe20000000049 */
[----:B------:R-:W-:Y:S02]  /*a630*/  @!P0 HADD2 R225, -R74.H0_H0, -RZ.H0_H0 ;  /* 0xa00000ff4ae18230 */ /* 0x000fe40000000900 */
[----:B------:R-:W-:Y:S01]  /*a640*/  IMAD.WIDE R34, R2, 0x70, R10 ;  /* 0x0000007002227825 */ /* 0x000fe200078e020a */
[----:B------:R-:W-:Y:S02]  /*a650*/  PRMT R2, R32, 0x7771, RZ ;  /* 0x0000777120027816 */ /* 0x000fe400000000ff */
[----:B------:R-:W-:Y:S01]  /*a660*/  LOP3.LUT R11, R64, 0xffff, RZ, 0xc0, !PT ;  /* 0x0000ffff400b7812 */ /* 0x000fe200078ec0ff */
[----:B------:R-:W-:Y:S01]  /*a670*/  IMAD.U32 R10, RZ, RZ, UR6 ;  /* 0x00000006ff0a7e24 */ /* 0x000fe2000f8e00ff */
[----:B------:R-:W-:Y:S01]  /*a680*/  @!P0 PRMT R74, R225, 0x5410, RZ ;  /* 0x00005410e14a8816 */ /* 0x000fe200000000ff */
[----:B------:R-:W-:Y:S01]  /*a690*/  IMAD.MOV.U32 R225, RZ, RZ, R66 ;  /* 0x000000ffffe17224 */ /* 0x000fe200078e0042 */
[----:B------:R-:W-:Y:S01]  /*a6a0*/  ISETP.GT.U32.AND P0, PT, R2, UR13, PT ;  /* 0x0000000d02007c0c */ /* 0x000fe2000bf04070 */
[----:B------:R-:W-:Y:S01]  /*a6b0*/  STG.E.U16 desc[UR32][R34.64], R80 ;  /* 0x0000005022007986 */ /* 0x000fe2000c101520 */
[----:B------:R-:W-:Y:S01]  /*a6c0*/  SHF.R.U32.HI R49, RZ, 0x8, R11 ;  /* 0x00000008ff317819 */ /* 0x000fe2000001160b */
[----:B------:R-:W-:-:S02]  /*a6d0*/  IMAD.WIDE R10, R10, 0x2, R34 ;  /* 0x000000020a0a7825 */ /* 0x000fc400078e0222 */
[----:B------:R3:W-:Y:S02]  /*a6e0*/  STG.E.U16 desc[UR32][R34.64+0x2], R79 ;  /* 0x0000024f22007986 */ /* 0x0007e4000c101520 */
[----:B--2---:R-:W-:Y:S02]  /*a6f0*/  IMAD.MOV.U32 R233, RZ, RZ, R134 ;  /* 0x000000ffffe97224 */ /* 0x004fe400078e0086 */
[----:B------:R-:W-:Y:S04]  /*a700*/  STG.E.U16 desc[UR32][R10.64], R201 ;  /* 0x000000c90a007986 */ /* 0x000fe8000c101520 */
[----:B------:R-:W-:Y:S01]  /*a710*/  @P0 HADD2 R227, -R73.H0_H0, -RZ.H0_H0 ;  /* 0xa00000ff49e30230 */ /* 0x000fe20000000900 */
[----:B------:R-:W-:Y:S01]  /*a720*/  STG.E.U16 desc[UR32][R10.64+0x2], R193 ;  /* 0x000002c10a007986 */ /* 0x000fe2000c101520 */
[----:B-1----:R-:W-:Y:S03]  /*a730*/  HMMA.16816.F32 R52, R16, R40, RZ ;  /* 0x000000281034723c */ /* 0x002fe600000018ff */
[----:B------:R-:W-:Y:S01]  /*a740*/  @P0 PRMT R73, R227, 0x5410, RZ ;  /* 0x00005410e3490816 */ /* 0x000fe200000000ff */
[----:B------:R-:W-:-:S02]  /*a750*/  IMAD.MOV.U32 R227, RZ, RZ, R203 ;  /* 0x000000ffffe37224 */ /* 0x000fc400078e00cb */
[----:B------:R-:W-:Y:S01]  /*a760*/  FADD.FTZ R203, R100, R33 ;  /* 0x0000002164cb7221 */ /* 0x000fe20000010000 */
[----:B------:R-:W-:Y:S01]  /*a770*/  IMAD.U32 R33, RZ, RZ, UR26 ;  /* 0x0000001aff217e24 */ /* 0x000fe2000f8e00ff */
[----:B------:R-:W-:Y:S01]  /*a780*/  PRMT R100, R32, 0x7773, RZ ;  /* 0x0000777320647816 */ /* 0x000fe200000000ff */
[----:B------:R-:W-:Y:S01]  /*a790*/  STG.E.U16 desc[UR32][R38.64+0x10], R202 ;  /* 0x000010ca26007986 */ /* 0x000fe2000c101520 */
[----:B------:R-:W-:Y:S01]  /*a7a0*/  HMMA.16816.F32 R56, R28, R40, RZ ;  /* 0x000000281c38723c */ /* 0x000fe200000018ff */
[----:B------:R-:W-:Y:S01]  /*a7b0*/  IMAD.WIDE R66, R33, -0x70, R34 ;  /* 0xffffff9021427825 */ /* 0x000fe200078e0222 */
[----:B------:R-:W-:Y:S01]  /*a7c0*/  LOP3.LUT R33, R49, 0xffff, RZ, 0xc0, !PT ;  /* 0x0000ffff31217812 */ /* 0x000fe200078ec0ff */
[----:B------:R-:W-:Y:S01]  /*a7d0*/  STG.E.U16 desc[UR32][R38.64+0x12], R199 ;  /* 0x000012c726007986 */ /* 0x000fe2000c101520 */
[----:B------:R-:W-:Y:S02]  /*a7e0*/  ISETP.GT.U32.AND P0, PT, R100, UR13, PT ;  /* 0x0000000d64007c0c */ /* 0x000fe4000bf04070 */
[----:B------:R-:W-:Y:S01]  /*a7f0*/  ISETP.LE.U32.AND P1, PT, R33, UR13, PT ;  /* 0x0000000d21007c0c */ /* 0x000fe2000bf23070 */
[----:B------:R-:W-:Y:S01]  /*a800*/  STG.E.U16 desc[UR32][R66.64+0x10], R192 ;  /* 0x000010c042007986 */ /* 0x000fe2000c101520 */
[----:B------:R-:W-:-:S02]  /*a810*/  LOP3.LUT R33, R3, 0xffff, RZ, 0xc0, !PT ;  /* 0x0000ffff03217812 */ /* 0x000fc400078ec0ff */
[----:B---3--:R-:W-:Y:S01]  /*a820*/  F2FP.F16.F32.PACK_AB R34, R221, R222 ;  /* 0x000000dedd22723e */ /* 0x008fe200000000ff */
[----:B------:R-:W-:Y:S01]  /*a830*/  STG.E.U16 desc[UR32][R66.64+0x12], R198 ;  /* 0x000012c642007986 */ /* 0x000fe2000c101520 */
[----:B------:R-:W-:Y:S01]  /*a840*/  HMMA.16816.F32 R88, R12, R44, R52 ;  /* 0x0000002c0c58723c */ /* 0x000fe20000001834 */
[----:B------:R-:W-:Y:S02]  /*a850*/  SHF.R.U32.HI R33, RZ, 0x8, R33 ;  /* 0x00000008ff217819 */ /* 0x000fe40000011621 */
[C---:B------:R-:W-:Y:S02]  /*a860*/  PRMT R51, R34.reuse, 0x7632, R51 ;  /* 0x0000763222337816 */ /* 0x040fe40000000033 */
[----:B------:R-:W-:Y:S02]  /*a870*/  PRMT R50, R34, 0x7610, R50 ;  /* 0x0000761022327816 */ /* 0x000fe40000000032 */
[----:B------:R-:W-:Y:S01]  /*a880*/  LOP3.LUT R34, R33, 0xffff, RZ, 0xc0, !PT ;  /* 0x0000ffff21227812 */ /* 0x000fe200078ec0ff */
[-C--:B------:R-:W-:Y:S01]  /*a890*/  HMMA.16816.F32 R52, R16, R42.reuse, RZ ;  /* 0x0000002a1034723c */ /* 0x080fe200000018ff */
[----:B------:R-:W-:Y:S01]  /*a8a0*/  PRMT R35, R63, 0x5410, R62 ;  /* 0x000054103f237816 */ /* 0x000fe2000000003e */
[----:B------:R-:W-:Y:S01]  /*a8b0*/  @P0 HADD2 R230, -R51.H0_H0, -RZ.H0_H0 ;  /* 0xa00000ff33e60230 */ /* 0x000fe20000000900 */
[----:B------:R-:W-:Y:S01]  /*a8c0*/  ISETP.LE.U32.AND P3, PT, R34, UR13, PT ;  /* 0x0000000d22007c0c */ /* 0x000fe2000bf63070 */
[----:B------:R-:W-:Y:S01]  /*a8d0*/  IMAD.MOV.U32 R34, RZ, RZ, R32 ;  /* 0x000000ffff227224 */ /* 0x000fe200078e0020 */
[----:B------:R-:W-:Y:S01]  /*a8e0*/  SHF.R.U32.HI R3, RZ, 0x10, R3 ;  /* 0x00000010ff037819 */ /* 0x000fe20000011603 */
[----:B------:R-:W-:Y:S01]  /*a8f0*/  IMAD.IADD R32, R0, 0x1, R9 ;  /* 0x0000000100207824 */ /* 0x000fe200078e0209 */
[----:B------:R-:W-:Y:S01]  /*a900*/  PRMT R103, R50, 0x5410, R51 ;  /* 0x0000541032677816 */ /* 0x000fe20000000033 */
[----:B------:R-:W-:Y:S01]  /*a910*/  HMMA.16816.F32 R40, R28, R42, RZ ;  /* 0x0000002a1c28723c */ /* 0x000fe200000018ff */
[----:B------:R-:W-:Y:S01]  /*a920*/  LOP3.LUT R34, R34, 0xff, RZ, 0xc0, !PT ;  /* 0x000000ff22227812 */ /* 0x000fe200078ec0ff */
[----:B------:R-:W-:Y:S01]  /*a930*/  @!P1 HADD2 R231, -R149.H0_H0, -RZ.H0_H0 ;  /* 0xa00000ff95e79230 */ /* 0x000fe20000000900 */
[----:B------:R-:W-:-:S02]  /*a940*/  LOP3.LUT R3, R3, 0xff, RZ, 0xc0, !PT ;  /* 0x000000ff03037812 */ /* 0x000fc400078ec0ff */
[----:B------:R-:W-:Y:S02]  /*a950*/  PRMT R101, R34, 0x5410, R2 ;  /* 0x0000541022657816 */ /* 0x000fe40000000002 */
[----:B------:R-:W-:Y:S01]  /*a960*/  PRMT R2, R76, 0x5410, R77 ;  /* 0x000054104c027816 */ /* 0x000fe2000000004d */
[----:B------:R-:W-:Y:S01]  /*a970*/  HMMA.16816.F32 R120, R24, R44, R56 ;  /* 0x0000002c1878723c */ /* 0x000fe20000001838 */
[----:B------:R-:W-:Y:S01]  /*a980*/  @P0 PRMT R51, R230, 0x5410, RZ ;  /* 0x00005410e6330816 */ /* 0x000fe200000000ff */
[----:B------:R-:W-:Y:S01]  /*a990*/  IMAD.MOV.U32 R230, RZ, RZ, R125 ;  /* 0x000000ffffe67224 */ /* 0x000fe200078e007d */
[----:B------:R-:W-:Y:S01]  /*a9a0*/  @!P1 PRMT R149, R231, 0x5410, RZ ;  /* 0x00005410e7959816 */ /* 0x000fe200000000ff */
[----:B------:R-:W-:Y:S01]  /*a9b0*/  IMAD.MOV.U32 R231, RZ, RZ, R133 ;  /* 0x000000ffffe77224 */ /* 0x000fe200078e0085 */
[----:B------:R-:W-:Y:S01]  /*a9c0*/  HSET2.LE.AND R2, R2, R8, PT ;  /* 0x0000000802027233 */ /* 0x000fe20003803000 */
[----:B------:R-:W-:Y:S01]  /*a9d0*/  LDSM.16.MT88.4 R132, [R65+0x7800] ;  /* 0x007800004184783b */ /* 0x000fe20000004200 */
[----:B------:R-:W-:Y:S01]  /*a9e0*/  ISETP.GT.U32.AND P0, PT, R112, UR13, PT ;  /* 0x0000000d70007c0c */ /* 0x000fe2000bf04070 */
[----:B------:R-:W-:Y:S01]  /*a9f0*/  HMMA.16816.F32 R84, R12, R46, R52 ;  /* 0x0000002e0c54723c */ /* 0x000fe20000001834 */
[----:B------:R-:W-:-:S05]  /*aa00*/  @!P3 HADD2 R239, -R141.H0_H0, -RZ.H0_H0 ;  /* 0xa00000ff8defb230 */ /* 0x000fca0000000900 */
[----:B------:R-:W-:Y:S02]  /*aa10*/  @!P3 PRMT R141, R239, 0x5410, RZ ;  /* 0x00005410ef8db816 */ /* 0x000fe400000000ff */
[----:B------:R-:W-:Y:S01]  /*aa20*/  HMMA.16816.F32 R92, R24, R46, R40 ;  /* 0x0000002e185c723c */ /* 0x000fe20000001828 */
[----:B------:R-:W1:Y:S03]  /*aa30*/  LDSM.16.MT88.4 R40, [R32+0x6000] ;  /* 0x006000002028783b */ /* 0x000e660000004200 */
[----:B------:R-:W-:-:S05]  /*aa40*/  @P0 HADD2 R240, -R50.H0_H0, -RZ.H0_H0 ;  /* 0xa00000ff32f00230 */ /* 0x000fca0000000900 */
[----:B------:R-:W-:Y:S01]  /*aa50*/  @P0 PRMT R50, R240, 0x5410, RZ ;  /* 0x00005410f0320816 */ /* 0x000fe200000000ff */
[C---:B-1----:R-:W-:Y:S08]  /*aa60*/  HMMA.16816.F32 R56, R16.reuse, R40, RZ ;  /* 0x000000281038723c */ /* 0x042ff000000018ff */
[----:B------:R-:W-:Y:S01]  /*aa70*/  HMMA.16816.F32 R52, R16, R42, RZ ;  /* 0x0000002a1034723c */ /* 0x000fe200000018ff */
[----:B------:R-:W1:Y:S07]  /*aa80*/  LDSM.16.MT88.4 R16, [R32+0x6800] ;  /* 0x006800002010783b */ /* 0x000e6e0000004200 */
[C---:B------:R-:W-:Y:S08]  /*aa90*/  HMMA.16816.F32 R44, R28.reuse, R40, RZ ;  /* 0x000000281c2c723c */ /* 0x040ff000000018ff */
[----:B------:R-:W-:-:S12]  /*aaa0*/  HMMA.16816.F32 R28, R28, R42, RZ ;  /* 0x0000002a1c1c723c */ /* 0x000fd800000018ff */
[-C--:B-1----:R-:W-:Y:S08]  /*aab0*/  HMMA.16816.F32 R60, R24, R16.reuse, R44 ;  /* 0x00000010183c723c */ /* 0x082ff0000000182c */
[C---:B------:R-:W-:Y:S01]  /*aac0*/  HMMA.16816.F32 R44, R12.reuse, R16, R56 ;  /* 0x000000100c2c723c */ /* 0x040fe20000001838 */
[----:B------:R-:W-:Y:S02]  /*aad0*/  IMAD.MOV.U32 R59, RZ, RZ, R127 ;  /* 0x000000ffff3b7224 */ /* 0x000fe400078e007f */
[----:B------:R-:W-:Y:S05]  /*aae0*/  LDSM.16.MT88.4 R124, [R81+0x7800] ;  /* 0x00780000517c783b */ /* 0x000fea0000004200 */
[-C--:B------:R-:W-:Y:S01]  /*aaf0*/  HMMA.16816.F32 R40, R12, R18.reuse, R52 ;  /* 0x000000120c28723c */ /* 0x080fe20000001834 */
[----:B------:R-:W1:Y:S07]  /*ab00*/  LDSM.16.MT88.4 R12, [R65+0x7000] ;  /* 0x00700000410c783b */ /* 0x000e6e0000004200 */
[----:B------:R-:W-:Y:S01]  /*ab10*/  HMMA.16816.F32 R28, R24, R18, R28 ;  /* 0x00000012181c723c */ /* 0x000fe2000000181c */
[----:B------:R-:W2:Y:S07]  /*ab20*/  LDSM.16.MT88.4 R16, [R32+0x7000] ;  /* 0x007000002010783b */ /* 0x000eae0000004200 */
[-C--:B-1----:R-:W-:Y:S08]  /*ab30*/  HMMA.16816.F32 R136, R20, R12.reuse, R136 ;  /* 0x0000000c1488723c */ /* 0x082ff00000001888 */
[C---:B------:R-:W-:Y:S08]  /*ab40*/  HMMA.16816.F32 R108, R4.reuse, R12, R108 ;  /* 0x0000000c046c723c */ /* 0x040ff0000000186c */
[-C--:B------:R-:W-:Y:S08]  /*ab50*/  HMMA.16816.F32 R104, R4, R14.reuse, R104 ;  /* 0x0000000e0468723c */ /* 0x080ff00000001868 */
[----:B------:R-:W-:Y:S01]  /*ab60*/  HMMA.16816.F32 R24, R20, R14, R116 ;  /* 0x0000000e1418723c */ /* 0x000fe20000001874 */
[----:B------:R-:W1:Y:S04]  /*ab70*/  LDSM.16.MT88.4 R12, [R9+0x7000] ;  /* 0x00700000090c783b */ /* 0x000e680000004200 */
[----:B------:R-:W3:Y:S03]  /*ab80*/  LDSM.16.MT88.4 R116, [R9+0x7800] ;  /* 0x007800000974783b */ /* 0x000ee60000004200 */
[C---:B--2---:R-:W-:Y:S08]  /*ab90*/  HMMA.16816.F32 R44, R4.reuse, R16, R44 ;  /* 0x00000010042c723c */ /* 0x044ff0000000182c */
[----:B------:R-:W-:Y:S08]  /*aba0*/  HMMA.16816.F32 R40, R4, R18, R40 ;  /* 0x000000120428723c */ /* 0x000ff00000001828 */
[C---:B------:R-:W-:Y:S08]  /*abb0*/  HMMA.16816.F32 R60, R20.reuse, R16, R60 ;  /* 0x00000010143c723c */ /* 0x040ff0000000183c */
[----:B------:R-:W-:Y:S08]  /*abc0*/  HMMA.16816.F32 R28, R20, R18, R28 ;  /* 0x00000012141c723c */ /* 0x000ff0000000181c */
[C---:B-1----:R-:W-:Y:S08]  /*abd0*/  HMMA.16816.F32 R88, R4.reuse, R12, R88 ;  /* 0x0000000c0458723c */ /* 0x042ff00000001858 */
[----:B------:R-:W-:Y:S01]  /*abe0*/  HMMA.16816.F32 R84, R4, R14, R84 ;  /* 0x0000000e0454723c */ /* 0x000fe20000001854 */
[----:B------:R-:W-:-:S02]  /*abf0*/  LOP3.LUT R4, R35, 0xff00ff, RZ, 0xc0, !PT ;  /* 0x00ff00ff23047812 */ /* 0x000fc400078ec0ff */
[----:B------:R-:W-:Y:S02]  /*ac00*/  PRMT R6, R78, 0x5410, R33 ;  /* 0x000054104e067816 */ /* 0x000fe40000000021 */
[----:B------:R-:W-:Y:S01]  /*ac10*/  LOP3.LUT R78, R115, R2, RZ, 0xc0, !PT ;  /* 0x00000002734e7212 */ /* 0x000fe200078ec0ff */
[----:B------:R-:W1:Y:S01]  /*ac20*/  LDSM.16.MT88.4 R32, [R32+0x7800] ;  /* 0x007800002020783b */ /* 0x000e620000004200 */
[--C-:B------:R-:W-:Y:S01]  /*ac30*/  HSET2.LE.AND R2, R4, R8.reuse, PT ;  /* 0x0000000804027233 */ /* 0x100fe20003803000 */
[----:B------:R-:W-:Y:S01]  /*ac40*/  HMMA.16816.F32 R120, R20, R12, R120 ;  /* 0x0000000c1478723c */ /* 0x000fe20000001878 */
[----:B------:R-:W-:Y:S02]  /*ac50*/  PRMT R5, R3, 0x5410, R72 ;  /* 0x0000541003057816 */ /* 0x000fe40000000048 */
[----:B------:R-:W-:Y:S01]  /*ac60*/  HSET2.LE.AND R3, R6, R8, PT ;  /* 0x0000000806037233 */ /* 0x000fe20003803000 */
[----:B------:R-:W-:Y:S01]  /*ac70*/  FADD.FTZ R6, R230, R208 ;  /* 0x000000d0e6067221 */ /* 0x000fe20000010000 */
[----:B------:R-:W-:-:S02]  /*ac80*/  LOP3.LUT R79, R114, R2, RZ, 0xc0, !PT ;  /* 0x00000002724f7212 */ /* 0x000fc400078ec0ff */
[----:B------:R-:W-:Y:S01]  /*ac90*/  SHF.R.U32.HI R2, RZ, 0x10, R64 ;  /* 0x00000010ff027819 */ /* 0x000fe20000011640 */
[----:B------:R-:W-:Y:S01]  /*aca0*/  HMMA.16816.F32 R12, R20, R14, R92 ;  /* 0x0000000e140c723c */ /* 0x000fe2000000185c */
[----:B------:R-:W-:Y:S01]  /*acb0*/  HSET2.LE.AND R4, R5, R8, PT ;  /* 0x0000000805047233 */ /* 0x000fe20003803000 */
[----:B------:R-:W-:Y:S01]  /*acc0*/  FADD.FTZ R5, R229, R203 ;  /* 0x000000cbe5057221 */ /* 0x000fe20000010000 */
[----:B------:R-:W-:Y:S02]  /*acd0*/  LOP3.LUT R2, R2, 0xff, RZ, 0xc0, !PT ;  /* 0x000000ff02027812 */ /* 0x000fe400078ec0ff */
[----:B------:R-:W-:Y:S02]  /*ace0*/  LOP3.LUT R76, R96, R3, RZ, 0xc0, !PT ;  /* 0x00000003604c7212 */ /* 0x000fe400078ec0ff */
[----:B------:R-:W-:Y:S02]  /*acf0*/  PRMT R3, R112, 0x5410, R100 ;  /* 0x0000541070037816 */ /* 0x000fe40000000064 */
[----:B------:R-:W-:-:S02]  /*ad00*/  LOP3.LUT R77, R83, R4, RZ, 0xc0, !PT ;  /* 0x00000004534d7212 */ /* 0x000fc400078ec0ff */
[----:B------:R-:W-:Y:S02]  /*ad10*/  PRMT R4, R2, 0x5410, R102 ;  /* 0x0000541002047816 */ /* 0x000fe40000000066 */
[--C-:B------:R-:W-:Y:S02]  /*ad20*/  HSET2.LE.AND R2, R101, R8.reuse, PT ;  /* 0x0000000865027233 */ /* 0x100fe40003803000 */
[----:B------:R-:W-:Y:S01]  /*ad30*/  LOP3.LUT R3, R3, 0xff00ff, RZ, 0xc0, !PT ;  /* 0x00ff00ff03037812 */ /* 0x000fe200078ec0ff */
[----:B---3--:R-:W-:Y:S01]  /*ad40*/  HMMA.16816.F32 R88, R76, R116, R88 ;  /* 0x000000744c58723c */ /* 0x008fe20000001858 */
[----:B------:R-:W-:Y:S02]  /*ad50*/  PRMT R7, R82, 0x5410, R49 ;  /* 0x0000541052077816 */ /* 0x000fe40000000031 */
[----:B------:R-:W-:Y:S02]  /*ad60*/  LOP3.LUT R102, R113, R2, RZ, 0xc0, !PT ;  /* 0x0000000271667212 */ /* 0x000fe400078ec0ff */
[----:B------:R-:W-:-:S02]  /*ad70*/  HSET2.LE.AND R2, R3, R8, PT ;  /* 0x0000000803027233 */ /* 0x000fc40003803000 */
[--C-:B------:R-:W-:Y:S01]  /*ad80*/  HSET2.LE.AND R3, R7, R8.reuse, PT ;  /* 0x0000000807037233 */ /* 0x100fe20003803000 */
[----:B------:R-:W-:Y:S01]  /*ad90*/  FADD.FTZ R7, R231, R209 ;  /* 0x000000d1e7077221 */ /* 0x000fe20000010000 */
[C---:B------:R-:W-:Y:S01]  /*ada0*/  HMMA.16816.F32 R84, R76.reuse, R118, R84 ;  /* 0x000000764c54723c */ /* 0x040fe20000001854 */
[----:B------:R-:W-:Y:S02]  /*adb0*/  LOP3.LUT R103, R103, R2, RZ, 0xc0, !PT ;  /* 0x0000000267677212 */ /* 0x000fe400078ec0ff */
[----:B------:R-:W-:Y:S01]  /*adc0*/  HSET2.LE.AND R2, R4, R8, PT ;  /* 0x0000000804027233 */ /* 0x000fe20003803000 */
[----:B------:R-:W-:Y:S01]  /*add0*/  FADD.FTZ R8, R242, R6 ;  /* 0x00000006f2087221 */ /* 0x000fe20000010000 */
[----:B------:R-:W-:Y:S01]  /*ade0*/  LOP3.LUT R100, R220, R3, RZ, 0xc0, !PT ;  /* 0x00000003dc647212 */ /* 0x000fe200078ec0ff */
[----:B------:R-:W-:Y:S02]  /*adf0*/  IMAD.U32 R3, RZ, RZ, UR26 ;  /* 0x0000001aff037e24 */ /* 0x000fe4000f8e00ff */
[----:B------:R-:W-:Y:S01]  /*ae00*/  FADD.FTZ R9, R233, R7 ;  /* 0x00000007e9097221 */ /* 0x000fe20000010000 */
[----:B------:R-:W-:Y:S01]  /*ae10*/  LOP3.LUT R101, R211, R2, RZ, 0xc0, !PT ;  /* 0x00000002d3657212 */ /* 0x000fe200078ec0ff */
[----:B------:R-:W-:Y:S01]  /*ae20*/  FADD.FTZ R2, R59, R210 ;  /* 0x000000d23b027221 */ /* 0x000fe20000010000 */
[----:B------:R-:W-:Y:S01]  /*ae30*/  FADD.FTZ R7, R250, R5 ;  /* 0x00000005fa077221 */ /* 0x000fe20000010000 */
[----:B------:R-:W-:Y:S02]  /*ae40*/  HMMA.16816.F32 R92, R76, R126, R128 ;  /* 0x0000007e4c5c723c */ /* 0x000fe40000001880 */
[----:B------:R-:W-:Y:S01]  /*ae50*/  FADD.FTZ R4, R228, R2 ;  /* 0x00000002e4047221 */ /* 0x000fe20000010000 */
[----:B------:R-:W-:-:S04]  /*ae60*/  IMAD.WIDE R2, R3, 0x70, R66 ;  /* 0x0000007003027825 */ /* 0x000fc800078e0242 */
[----:B------:R-:W-:Y:S01]  /*ae70*/  FADD.FTZ R6, R232, R4 ;  /* 0x00000004e8067221 */ /* 0x000fe20000010000 */
[C---:B------:R-:W-:Y:S01]  /*ae80*/  HMMA.16816.F32 R120, R100.reuse, R116, R120 ;  /* 0x000000746478723c */ /* 0x040fe20000001878 */
[----:B------:R-:W-:Y:S04]  /*ae90*/  STG.E.U16 desc[UR32][R2.64+0x10], R191 ;  /* 0x000010bf02007986 */ /* 0x000fe8000c101520 */
[----:B------:R2:W-:Y:S03]  /*aea0*/  STG.E.U16 desc[UR32][R2.64+0x12], R188 ;  /* 0x000012bc02007986 */ /* 0x0005e6000c101520 */
[----:B------:R-:W-:Y:S01]  /*aeb0*/  HMMA.16816.F32 R116, R100, R118, R12 ;  /* 0x000000766474723c */ /* 0x000fe2000000180c */
[----:B------:R-:W-:-:S02]  /*aec0*/  IMAD.U32 R12, RZ, RZ, UR26 ;  /* 0x0000001aff0c7e24 */ /* 0x000fc4000f8e00ff */
[----:B------:R-:W-:Y:S01]  /*aed0*/  FADD.FTZ R13, R224, R6 ;  /* 0x00000006e00d7221 */ /* 0x000fe20000010000 */
[----:B------:R-:W-:Y:S01]  /*aee0*/  IMAD.U32 R6, RZ, RZ, UR26 ;  /* 0x0000001aff067e24 */ /* 0x000fe2000f8e00ff */
[----:B------:R-:W-:Y:S01]  /*aef0*/  STG.E.U16 desc[UR32][R10.64+0x12], R189 ;  /* 0x000012bd0a007986 */ /* 0x000fe2000c101520 */
[----:B------:R-:W-:-:S03]  /*af00*/  IMAD.WIDE R4, R12, -0x70, R2 ;  /* 0xffffff900c047825 */ /* 0x000fc600078e0202 */
[----:B------:R-:W-:Y:S01]  /*af10*/  STG.E.U16 desc[UR32][R10.64+0x10], R187 ;  /* 0x000010bb0a007986 */ /* 0x000fe2000c101520 */
[C---:B------:R-:W-:Y:S03]  /*af20*/  HMMA.16816.F32 R96, R76.reuse, R124, R204 ;  /* 0x0000007c4c60723c */ /* 0x040fe600000018cc */
[----:B------:R-:W-:Y:S04]  /*af30*/  STG.E.U16 desc[UR32][R38.64+0x20], R186 ;  /* 0x000020ba26007986 */ /* 0x000fe8000c101520 */
[----:B------:R-:W-:Y:S01]  /*af40*/  STG.E.U16 desc[UR32][R38.64+0x22], R185 ;  /* 0x000022b926007986 */ /* 0x000fe2000c101520 */
[----:B------:R-:W-:Y:S03]  /*af50*/  HMMA.16816.F32 R108, R76, R132, R108 ;  /* 0x000000844c6c723c */ /* 0x000fe6000000186c */
[----:B------:R-:W-:Y:S01]  /*af60*/  STG.E.U16 desc[UR32][R4.64+0x20], R184 ;  /* 0x000020b804007986 */ /* 0x000fe2000c101520 */
[----:B--2---:R-:W-:Y:S01]  /*af70*/  FADD.FTZ R3, R227, R9 ;  /* 0x00000009e3037221 */ /* 0x004fe20000010000 */
[----:B------:R-:W-:-:S02]  /*af80*/  FADD.FTZ R2, R226, R8 ;  /* 0x00000008e2027221 */ /* 0x000fc40000010000 */
[----:B------:R2:W-:Y:S01]  /*af90*/  STG.E.U16 desc[UR32][R4.64+0x22], R183 ;  /* 0x000022b704007986 */ /* 0x0005e2000c101520 */
[----:B------:R-:W-:Y:S01]  /*afa0*/  FADD.FTZ R8, R252, R7 ;  /* 0x00000007fc087221 */ /* 0x000fe20000010000 */
[----:B------:R-:W-:Y:S01]  /*afb0*/  FADD.FTZ R12, R249, R3 ;  /* 0x00000003f90c7221 */ /* 0x000fe20000010000 */
[----:B------:R-:W-:Y:S01]  /*afc0*/  FADD.FTZ R9, R235, R2 ;  /* 0x00000002eb097221 */ /* 0x000fe20000010000 */
[C---:B------:R-:W-:Y:S01]  /*afd0*/  IMAD.WIDE R2, R6.reuse, 0x70, R4 ;  /* 0x0000007006027825 */ /* 0x040fe200078e0204 */
[----:B------:R-:W-:Y:S04]  /*afe0*/  HMMA.16816.F32 R104, R76, R134, R104 ;  /* 0x000000864c68723c */ /* 0x000fe80000001868 */
[----:B------:R-:W-:Y:S04]  /*aff0*/  STG.E.U16 desc[UR32][R2.64+0x20], R179 ;  /* 0x000020b302007986 */ /* 0x000fe8000c101520 */
[----:B------:R3:W-:Y:S01]  /*b000*/  STG.E.U16 desc[UR32][R2.64+0x22], R178 ;  /* 0x000022b202007986 */ /* 0x0007e2000c101520 */
[C---:B------:R-:W-:Y:S03]  /*b010*/  HMMA.16816.F32 R128, R100.reuse, R124, R216 ;  /* 0x0000007c6480723c */ /* 0x040fe600000018d8 */
[----:B------:R-:W-:Y:S04]  /*b020*/  STG.E.U16 desc[UR32][R10.64+0x20], R177 ;  /* 0x000020b10a007986 */ /* 0x000fe8000c101520 */
[----:B------:R-:W-:Y:S01]  /*b030*/  STG.E.U16 desc[UR32][R10.64+0x22], R173 ;  /* 0x000022ad0a007986 */ /* 0x000fe2000c101520 */
[----:B------:R-:W-:Y:S03]  /*b040*/  HMMA.16816.F32 R136, R100, R132, R136 ;  /* 0x000000846488723c */ /* 0x000fe60000001888 */
[----:B------:R-:W-:Y:S01]  /*b050*/  STG.E.U16 desc[UR32][R38.64+0x30], R175 ;  /* 0x000030af26007986 */ /* 0x000fe2000c101520 */
[----:B--2---:R-:W-:-:S03]  /*b060*/  IMAD.WIDE R4, R6, -0x70, R2 ;  /* 0xffffff9006047825 */ /* 0x004fc600078e0202 */
[----:B------:R-:W-:Y:S01]  /*b070*/  STG.E.U16 desc[UR32][R38.64+0x32], R174 ;  /* 0x000032ae26007986 */ /* 0x000fe2000c101520 */
[----:B-1----:R-:W-:Y:S03]  /*b080*/  HMMA.16816.F32 R80, R76, R32, R44 ;  /* 0x000000204c50723c */ /* 0x002fe6000000182c */
[----:B------:R-:W-:Y:S04]  /*b090*/  STG.E.U16 desc[UR32][R4.64+0x30], R172 ;  /* 0x000030ac04007986 */ /* 0x000fe8000c101520 */
[----:B------:R1:W-:Y:S01]  /*b0a0*/  STG.E.U16 desc[UR32][R4.64+0x32], R171 ;  /* 0x000032ab04007986 */ /* 0x0003e2000c101520 */
[----:B------:R-:W-:Y:S01]  /*b0b0*/  HMMA.16816.F32 R124, R100, R126, R212 ;  /* 0x0000007e647c723c */ /* 0x000fe200000018d4 */
[----:B---3--:R-:W-:-:S05]  /*b0c0*/  IMAD.WIDE R2, R6, 0x70, R4 ;  /* 0x0000007006027825 */ /* 0x008fca00078e0204 */
[----:B------:R-:W-:Y:S02]  /*b0d0*/  STG.E.U16 desc[UR32][R2.64+0x30], R170 ;  /* 0x000030aa02007986 */ /* 0x000fe4000c101520 */
[C---:B------:R-:W-:Y:S02]  /*b0e0*/  HMMA.16816.F32 R132, R100.reuse, R134, R24 ;  /* 0x000000866484723c */ /* 0x040fe40000001818 */
[----:B------:R2:W-:Y:S04]  /*b0f0*/  STG.E.U16 desc[UR32][R2.64+0x32], R169 ;  /* 0x000032a902007986 */ /* 0x0005e8000c101520 */
[----:B------:R-:W-:Y:S02]  /*b100*/  STG.E.U16 desc[UR32][R10.64+0x30], R168 ;  /* 0x000030a80a007986 */ /* 0x000fe4000c101520 */
[----:B------:R-:W-:Y:S02]  /*b110*/  HMMA.16816.F32 R112, R100, R32, R60 ;  /* 0x000000206470723c */ /* 0x000fe4000000183c */
[----:B------:R-:W-:Y:S04]  /*b120*/  STG.E.U16 desc[UR32][R10.64+0x32], R167 ;  /* 0x000032a70a007986 */ /* 0x000fe8000c101520 */
[----:B------:R-:W-:Y:S02]  /*b130*/  STG.E.U16 desc[UR32][R38.64+0x40], R166 ;  /* 0x000040a626007986 */ /* 0x000fe4000c101520 */
[-C--:B------:R-:W-:Y:S01]  /*b140*/  HMMA.16816.F32 R76, R76, R34.reuse, R40 ;  /* 0x000000224c4c723c */ /* 0x080fe20000001828 */
[C---:B-1----:R-:W-:Y:S01]  /*b150*/  IMAD.WIDE R4, R6.reuse, -0x70, R2 ;  /* 0xffffff9006047825 */ /* 0x042fe200078e0202 */
[----:B------:R-:W-:Y:S04]  /*b160*/  STG.E.U16 desc[UR32][R38.64+0x42], R165 ;  /* 0x000042a526007986 */ /* 0x000fe8000c101520 */
[----:B------:R-:W-:Y:S02]  /*b170*/  STG.E.U16 desc[UR32][R4.64+0x40], R164 ;  /* 0x000040a404007986 */ /* 0x000fe4000c101520 */
[----:B------:R-:W-:Y:S02]  /*b180*/  HMMA.16816.F32 R100, R100, R34, R28 ;  /* 0x000000226464723c */ /* 0x000fe4000000181c */
[----:B------:R1:W-:Y:S01]  /*b190*/  STG.E.U16 desc[UR32][R4.64+0x42], R163 ;  /* 0x000042a304007986 */ /* 0x0003e2000c101520 */
[----:B--2---:R-:W-:-:S05]  /*b1a0*/  IMAD.WIDE R2, R6, 0x70, R4 ;  /* 0x0000007006027825 */ /* 0x004fca00078e0204 */
[----:B------:R-:W-:Y:S01]  /*b1b0*/  STG.E.U16 desc[UR32][R2.64+0x40], R162 ;  /* 0x000040a202007986 */ /* 0x000fe2000c101520 */
[----:B------:R-:W-:-:S03]  /*b1c0*/  IMAD.WIDE R6, R6, -0x70, R2 ;  /* 0xffffff9006067825 */ /* 0x000fc600078e0202 */
[----:B------:R2:W-:Y:S04]  /*b1d0*/  STG.E.U16 desc[UR32][R2.64+0x42], R161 ;  /* 0x000042a102007986 */ /* 0x0005e8000c101520 */
[----:B------:R-:W-:Y:S04]  /*b1e0*/  STG.E.U16 desc[UR32][R10.64+0x40], R160 ;  /* 0x000040a00a007986 */ /* 0x000fe8000c101520 */
[----:B------:R-:W-:Y:S04]  /*b1f0*/  STG.E.U16 desc[UR32][R10.64+0x42], R159 ;  /* 0x0000429f0a007986 */ /* 0x000fe8000c101520 */
[----:B------:R-:W-:Y:S01]  /*b200*/  STG.E.U16 desc[UR32][R38.64+0x50], R158 ;  /* 0x0000509e26007986 */ /* 0x000fe2000c101520 */
[----:B-1----:R-:W-:-:S03]  /*b210*/  IMAD.U32 R4, RZ, RZ, UR26 ;  /* 0x0000001aff047e24 */ /* 0x002fc6000f8e00ff */
[----:B------:R-:W-:Y:S01]  /*b220*/  STG.E.U16 desc[UR32][R38.64+0x52], R157 ;  /* 0x0000529d26007986 */ /* 0x000fe2000c101520 */
[----:B------:R-:W-:-:S03]  /*b230*/  IMAD.WIDE R4, R4, 0x70, R6 ;  /* 0x0000007004047825 */ /* 0x000fc600078e0206 */
[----:B------:R-:W-:Y:S04]  /*b240*/  STG.E.U16 desc[UR32][R6.64+0x52], R156 ;  /* 0x0000529c06007986 */ /* 0x000fe8000c101520 */
[----:B------:R1:W-:Y:S01]  /*b250*/  STG.E.U16 desc[UR32][R6.64+0x50], R155 ;  /* 0x0000509b06007986 */ /* 0x0003e2000c101520 */
[----:B--2---:R-:W-:-:S03]  /*b260*/  IMAD.U32 R2, RZ, RZ, UR26 ;  /* 0x0000001aff027e24 */ /* 0x004fc6000f8e00ff */
[----:B------:R-:W-:Y:S01]  /*b270*/  STG.E.U16 desc[UR32][R4.64+0x50], R154 ;  /* 0x0000509a04007986 */ /* 0x000fe2000c101520 */
[----:B------:R-:W-:-:S03]  /*b280*/  IMAD.WIDE R2, R2, -0x70, R4 ;  /* 0xffffff9002027825 */ /* 0x000fc600078e0204 */
[----:B------:R2:W-:Y:S04]  /*b290*/  STG.E.U16 desc[UR32][R4.64+0x52], R153 ;  /* 0x0000529904007986 */ /* 0x0005e8000c101520 */
[----:B------:R-:W-:Y:S04]  /*b2a0*/  STG.E.U16 desc[UR32][R10.64+0x50], R152 ;  /* 0x000050980a007986 */ /* 0x000fe8000c101520 */
[----:B------:R-:W-:Y:S04]  /*b2b0*/  STG.E.U16 desc[UR32][R10.64+0x52], R151 ;  /* 0x000052970a007986 */ /* 0x000fe8000c101520 */
[----:B------:R-:W-:Y:S04]  /*b2c0*/  STG.E.U16 desc[UR32][R38.64+0x60], R150 ;  /* 0x0000609626007986 */ /* 0x000fe8000c101520 */
[----:B------:R-:W-:Y:S01]  /*b2d0*/  STG.E.U16 desc[UR32][R38.64+0x62], R149 ;  /* 0x0000629526007986 */ /* 0x000fe2000c101520 */
[----:B-1----:R-:W-:-:S03]  /*b2e0*/  IMAD.U32 R6, RZ, RZ, UR26 ;  /* 0x0000001aff067e24 */ /* 0x002fc6000f8e00ff */
[----:B------:R-:W-:Y:S01]  /*b2f0*/  STG.E.U16 desc[UR32][R2.64+0x60], R145 ;  /* 0x0000609102007986 */ /* 0x000fe2000c101520 */
[----:B------:R-:W-:-:S03]  /*b300*/  IMAD.WIDE R14, R6, 0x70, R2 ;  /* 0x00000070060e7825 */ /* 0x000fc600078e0202 */
[----:B------:R1:W-:Y:S01]  /*b310*/  STG.E.U16 desc[UR32][R2.64+0x62], R147 ;  /* 0x0000629302007986 */ /* 0x0003e2000c101520 */
[----:B--2---:R-:W-:-:S03]  /*b320*/  IMAD.U32 R4, RZ, RZ, UR26 ;  /* 0x0000001aff047e24 */ /* 0x004fc6000f8e00ff */
[----:B------:R-:W-:Y:S04]  /*b330*/  STG.E.U16 desc[UR32][R14.64+0x60], R142 ;  /* 0x0000608e0e007986 */ /* 0x000fe8000c101520 */
[----:B------:R-:W-:Y:S04]  /*b340*/  STG.E.U16 desc[UR32][R14.64+0x62], R141 ;  /* 0x0000628d0e007986 */ /* 0x000fe8000c101520 */
[----:B------:R-:W-:Y:S04]  /*b350*/  STG.E.U16 desc[UR32][R10.64+0x60], R75 ;  /* 0x0000604b0a007986 */ /* 0x000fe8000c101520 */
[----:B------:R-:W-:Y:S04]  /*b360*/  STG.E.U16 desc[UR32][R10.64+0x62], R140 ;  /* 0x0000628c0a007986 */ /* 0x000fe8000c101520 */
[----:B------:R-:W-:Y:S04]  /*b370*/  STG.E.U16 desc[UR32][R38.64+0x70], R74 ;  /* 0x0000704a26007986 */ /* 0x000fe8000c101520 */
[----:B------:R-:W-:Y:S01]  /*b380*/  STG.E.U16 desc[UR32][R38.64+0x72], R73 ;  /* 0x0000724926007986 */ /* 0x000fe2000c101520 */
[----:B-1----:R-:W-:-:S03]  /*b390*/  IMAD.WIDE R2, R4, -0x70, R14 ;  /* 0xffffff9004027825 */ /* 0x002fc600078e020e */
[----:B------:R-:W-:Y:S04]  /*b3a0*/  STL.64 [R1+0x60], R14 ;  /* 0x0000600e01007387 */ /* 0x000fe80000100a00 */
[----:B------:R-:W-:Y:S01]  /*b3b0*/  STG.E.U16 desc[UR32][R2.64+0x70], R50 ;  /* 0x0000703202007986 */ /* 0x000fe2000c101520 */
[----:B------:R-:W-:-:S03]  /*b3c0*/  IMAD.WIDE R4, R4, 0x70, R2 ;  /* 0x0000007004047825 */ /* 0x000fc600078e0202 */
[----:B------:R1:W-:Y:S04]  /*b3d0*/  STG.E.U16 desc[UR32][R2.64+0x72], R51 ;  /* 0x0000723302007986 */ /* 0x0003e8000c101520 */
[----:B------:R-:W-:Y:S04]  /*b3e0*/  STG.E.U16 desc[UR32][R4.64+0x70], R148 ;  /* 0x0000709404007986 */ /* 0x000fe8000c101520 */
[----:B------:R2:W-:Y:S04]  /*b3f0*/  STG.E.U16 desc[UR32][R4.64+0x72], R146 ;  /* 0x0000729204007986 */ /* 0x0005e8000c101520 */
[----:B------:R-:W-:Y:S04]  /*b400*/  STG.E.U16 desc[UR32][R10.64+0x70], R144 ;  /* 0x000070900a007986 */ /* 0x000fe8000c101520 */
[----:B------:R-:W-:Y:S01]  /*b410*/  STG.E.U16 desc[UR32][R10.64+0x72], R143 ;  /* 0x0000728f0a007986 */ /* 0x000fe2000c101520 */
[----:B-1----:R-:W-:Y:S01]  /*b420*/  FADD.FTZ R3, R238, R9 ;  /* 0x00000009ee037221 */ /* 0x002fe20000010000 */
[----:B------:R-:W-:-:S04]  /*b430*/  FADD.FTZ R2, R237, R8 ;  /* 0x00000008ed027221 */ /* 0x000fc80000010000 */
[----:B------:R-:W-:Y:S01]  /*b440*/  FADD.FTZ R2, R236, R2 ;  /* 0x00000002ec027221 */ /* 0x000fe20000010000 */
[----:B--2---:R-:W-:Y:S01]  /*b450*/  FADD.FTZ R5, R225, R13 ;  /* 0x0000000de1057221 */ /* 0x004fe20000010000 */
[----:B------:R-:W-:Y:S02]  /*b460*/  FADD.FTZ R4, R245, R12 ;  /* 0x0000000cf5047221 */ /* 0x000fe40000010000 */
[----:B------:R-:W-:Y:S01]  /*b470*/  FADD.FTZ R2, R246, R2 ;  /* 0x00000002f6027221 */ /* 0x000fe20000010000 */
[----:B------:R-:W-:Y:S01]  /*b480*/  FADD.FTZ R5, R248, R5 ;  /* 0x00000005f8057221 */ /* 0x000fe20000010000 */
[----:B------:R-:W-:Y:S01]  /*b490*/  FADD.FTZ R6, R222, R4 ;  /* 0x00000004de067221 */ /* 0x000fe20000010000 */
[----:B------:R-:W-:Y:S02]  /*b4a0*/  FADD.FTZ R4, R247, R3 ;  /* 0x00000003f7047221 */ /* 0x000fe40000010000 */
[----:B------:R-:W-:Y:S01]  /*b4b0*/  FADD.FTZ R3, R234, R5 ;  /* 0x00000005ea037221 */ /* 0x000fe20000010000 */
[----:B------:R-:W-:Y:S01]  /*b4c0*/  IADD3 R5, P0, PT, R38, -0x80, RZ ;  /* 0xffffff8026057810 */ /* 0x000fe20007f1e0ff */
[----:B------:R-:W-:-:S03]  /*b4d0*/  FADD.FTZ R6, R221, R6 ;  /* 0x00000006dd067221 */ /* 0x000fc60000010000 */
[----:B------:R-:W-:Y:S01]  /*b4e0*/  IADD3.X R252, PT, PT, R39, -0x1, RZ, P0, !PT ;  /* 0xffffffff27fc7810 */ /* 0x000fe200007fe4ff */
[----:B------:R1:W-:Y:S04]  /*b4f0*/  STL [R1], R5 ;  /* 0x0000000501007387 */ /* 0x0003e80000100800 */
[----:B------:R2:W-:Y:S01]  /*b500*/  STL [R1+0x114], R6 ;  /* 0x0001140601007387 */ /* 0x0005e20000100800 */
[----:B-1----:R-:W-:Y:S01]  /*b510*/  FADD.FTZ R5, R243, R4 ;  /* 0x00000004f3057221 */ /* 0x002fe20000010000 */
[----:B------:R-:W-:Y:S01]  /*b520*/  FADD.FTZ R4, R244, R2 ;  /* 0x00000002f4047221 */ /* 0x000fe20000010000 */
[----:B------:R-:W-:-:S03]  /*b530*/  FADD.FTZ R2, R223, R3 ;  /* 0x00000003df027221 */ /* 0x000fc60000010000 */
[----:B------:R2:W-:Y:S04]  /*b540*/  STL [R1+0x134], R5 ;  /* 0x0001340501007387 */ /* 0x0005e80000100800 */
[----:B------:R2:W-:Y:S04]  /*b550*/  STL [R1+0x138], R4 ;  /* 0x0001380401007387 */ /* 0x0005e80000100800 */
[----:B------:R2:W-:Y:S01]  /*b560*/  STL [R1+0x130], R2 ;  /* 0x0001300201007387 */ /* 0x0005e20000100800 */
[----:B------:R-:W-:Y:S05]  /*b570*/  BRA.U !UP0, `(.L_x_2550) ;  /* 0x00000115086c7547 */ /* 0x000fea000b800000 */
[----:B------:R-:W3:Y:S01]  /*b580*/  LDL.LU R245, [R1+0x14] ;  /* 0x0000140001f57983 */ /* 0x000ee20000300800 */
[----:B------:R-:W1:Y:S01]  /*b590*/  LDCU UR6, c[0x0][0x440] ;  /* 0x00008800ff0677ac */ /* 0x000e620008000800 */
[----:B------:R-:W-:Y:S02]  /*b5a0*/  UIADD3 UR31, UPT, UPT, UR24, -0x2, URZ ;  /* 0xfffffffe181f7890 */ /* 0x000fe4000fffe0ff */
[----:B------:R-:W4:Y:S01]  /*b5b0*/  LDL R248, [R1+0x11c] ;  /* 0x00011c0001f87983 */ /* 0x000f220000100800 */
[----:B------:R-:W-:Y:S01]  /*b5c0*/  SHF.R.U32.HI R180, RZ, 0x1, R182 ;  /* 0x00000001ffb47819 */ /* 0x000fe200000116b6 */
[----:B--2---:R-:W-:Y:S01]  /*b5d0*/  IMAD.U32 R4, RZ, RZ, UR8 ;  /* 0x00000008ff047e24 */ /* 0x004fe2000f8e00ff */
[----:B------:R-:W-:-:S04]  /*b5e0*/  DEPBAR.LE SB0, 0x0 ;  /* 0x000080000000791a */ /* 0x000fc80000000000 */
[----:B------:R-:W2:Y:S04]  /*b5f0*/  LDL R247, [R1+0x118] ;  /* 0x0001180001f77983 */ /* 0x000ea80000100800 */
[----:B------:R-:W5:Y:S01]  /*b600*/  LDL R243, [R1+0x4] ;  /* 0x0000040001f37983 */ /* 0x000f620000100800 */
[----:B-1----:R-:W-:Y:S01]  /*b610*/  ISETP.GE.AND P0, PT, R176, UR6, PT ;  /* 0x00000006b0007c0c */ /* 0x002fe2000bf06270 */
[----:B------:R-:W-:Y:S01]  /*b620*/  UIMAD.WIDE.U32 UR44, UR31, UR8, URZ ;  /* 0x000000081f2c72a5 */ /* 0x000fe2000f8e00ff */
[----:B------:R-:W-:Y:S01]  /*b630*/  LOP3.LUT R0, R180, 0x8, RZ, 0xc0, !PT ;  /* 0x00000008b4007812 */ /* 0x000fe200078ec0ff */
[----:B------:R-:W-:Y:S02]  /*b640*/  BAR.SYNC.DEFER_BLOCKING 0x0 ;  /* 0x0000000000007b1d */ /* 0x000fe40000010000 */
[----:B------:R-:W-:-:S02]  /*b650*/  UIMAD UR7, UR31, UR9, UR45 ;  /* 0x000000091f0772a4 */ /* 0x000fc4000f8e022d */
[----:B------:R-:W-:Y:S02]  /*b660*/  USHF.L.U32 UR6, UR44, 0x6, URZ ;  /* 0x000000062c067899 */ /* 0x000fe400080006ff */
[----:B------:R-:W-:Y:S01]  /*b670*/  USHF.L.U64.HI UR7, UR44, 0x6, UR7 ;  /* 0x000000062c077899 */ /* 0x000fe20008010207 */
[----:B------:R-:W-:Y:S01]  /*b680*/  IMAD.U32 R3, RZ, RZ, UR8 ;  /* 0x00000008ff037e24 */ /* 0x000fe2000f8e00ff */
        /* <DEDUP_REMOVED lines=18> */
[----:B------:R-:W-:Y:S01]  /*b7b0*/  IMAD.MOV.U32 R193, RZ, RZ, R241 ;  /* 0x000000ffffc17224 */ /* 0x000fe200078e00f1 */
[----:B------:R-:W-:Y:S01]  /*b7c0*/  UISETP.GT.U32.AND UP0, UPT, UR31, UR18, UPT ;  /* 0x000000121f00728c */ /* 0x000fe2000bf04070 */
[----:B---3--:R-:W-:Y:S01]  /*b7d0*/  LOP3.LUT R49, R245, R0, RZ, 0x3c, !PT ;  /* 0x00000000f5317212 */ /* 0x008fe200078e3cff */
[----:B------:R-:W-:-:S05]  /*b7e0*/  IMAD.U32 R0, RZ, RZ, UR6 ;  /* 0x00000006ff007e24 */ /* 0x000fca000f8e00ff */
[----:B----4-:R-:W-:Y:S01]  /*b7f0*/  @!P0 LEA R10, P4, R0, R248, 0x1 ;  /* 0x000000f8000a8211 */ /* 0x010fe200078808ff */
[----:B------:R-:W-:-:S03]  /*b800*/  IMAD.SHL.U32 R245, R182, 0x40, RZ ;  /* 0x00000040b6f57824 */ /* 0x000fc600078e00ff */
[----:B--2---:R-:W-:Y:S01]  /*b810*/  @!P0 LEA.HI.X R11, R0, R247, R9, 0x1, P4 ;  /* 0x000000f7000b8211 */ /* 0x004fe200020f0c09 */
        /* <DEDUP_REMOVED lines=8> */
[CC--:B------:R-:W-:Y:S01]  /*b8a0*/  @!P0 LEA R6, P1, R13.reuse, R248.reuse, 0x1 ;  /* 0x000000f80d068211 */ /* 0x0c0fe200078208ff */
        /* <DEDUP_REMOVED lines=23> */
[----:B-----5:R-:W-:Y:S04]  /*ba20*/  LDSM.16.M88.4 R24, [R243+0x5000] ;  /* 0x00500000f318783b */ /* 0x020fe80000000200 */
[----:B------:R-:W-:Y:S04]  /*ba30*/  LDSM.16.M88.4 R12, [R250] ;  /* 0x00000000fa0c783b */ /* 0x000fe80000000200 */
[----:B-1----:R-:W1:Y:S04]  /*ba40*/  LDSM.16.M88.4 R8, [R250+0x2000] ;  /* 0x00200000fa08783b */ /* 0x002e680000000200 */
[----:B------:R-:W3:Y:S04]  /*ba50*/  LDSM.16.M88.4 R32, [R243+0x4000] ;  /* 0x00400000f320783b */ /* 0x000ee80000000200 */
[----:B------:R-:W4:Y:S01]  /*ba60*/  LDSM.16.M88.4 R16, [R243+0x5800] ;  /* 0x00580000f310783b */ /* 0x000f220000000200 */
[----:B------:R-:W-:-:S03]  /*ba70*/  IMAD.MOV.U32 R247, RZ, RZ, 0x20 ;  /* 0x00000020fff77424 */ /* 0x000fc600078e00ff */
[----:B------:R-:W5:Y:S02]  /*ba80*/  LDSM.16.M88.4 R28, [R243+0x4800] ;  /* 0x00480000f31c783b */ /* 0x000f640000000200 */
[----:B------:R-:W-:Y:S01]  /*ba90*/  SEL R249, R247, 0xffffffe0, !P6 ;  /* 0xffffffe0f7f97807 */ /* 0x000fe20007000000 */
[----:B------:R-:W-:Y:S01]  /*baa0*/  IMAD.IADD R2, R193, 0x1, R250 ;  /* 0x00000001c1027824 */ /* 0x000fe200078e02fa */
        /* <DEDUP_REMOVED lines=16> */
[C---:B------:R-:W-:Y:S08]  /*bbb0*/  HMMA.16816.F32 R44, R8.reuse, R18, RZ ;  /* 0x00000012082c723c */ /* 0x040ff000000018ff */
        /* <DEDUP_REMOVED lines=28> */
[----:B------:R-:W1:Y:S07]  /*bd80*/  LDSM.16.M88.4 R32, [R249+0x4000] ;  /* 0x00400000f920783b */ /* 0x000e6e0000000200 */
[C---:B------:R-:W-:Y:S01]  /*bd90*/  HMMA.16816.F32 R244, R20.reuse, R64, R28 ;  /* 0x0000004014f4723c */ /* 0x040fe2000000181c */
[----:B------:R-:W1:Y:S07]  /*bda0*/  LDSM.16.M88.4 R28, [R249+0x4800] ;  /* 0x00480000f91c783b */ /* 0x000e6e0000000200 */
[C---:B------:R-:W-:Y:S01]  /*bdb0*/  HMMA.16816.F32 R204, R20.reuse, R72, R8 ;  /* 0x0000004814cc723c */ /* 0x040fe20000001808 */
[----:B------:R-:W-:Y:S07]  /*bdc0*/  LDSM.16.M88.4 R8, [R0] ;  /* 0x000000000008783b */ /* 0x000fee0000000200 */
        /* <DEDUP_REMOVED lines=23> */
[----:B------:R2:W-:Y:S04]  /*bf40*/  STL [R1+0xb8], R192 ;  /* 0x0000b8c001007387 */ /* 0x0005e80000100800 */
[----:B------:R2:W-:Y:S01]  /*bf50*/  STL [R1+0x8], R2 ;  /* 0x0000080201007387 */ /* 0x0005e20000100800 */
[C---:B-1----:R-:W-:Y:S03]  /*bf60*/  HMMA.16816.F32 R184, R4.reuse, R32, R184 ;  /* 0x0000002004b8723c */ /* 0x042fe600000018b8 */
[----:B------:R2:W-:Y:S05]  /*bf70*/  STL [R1+0x30], R0 ;  /* 0x0000300001007387 */ /* 0x0005ea0000100800 */
[C---:B------:R-:W-:Y:S08]  /*bf80*/  HMMA.16816.F32 R204, R4.reuse, R34, R172 ;  /* 0x0000002204cc723c */ /* 0x040ff000000018ac */
        /* <DEDUP_REMOVED lines=72> */
.L_x_2553:
[----:B------:R-:W-:Y:S05]  /*c410*/  BSYNC.RECONVERGENT B0 ;  /* 0x0000000000007941 */ /* 0x000fea0003800200 */
.L_x_2552:
[----:B------:R-:W0:Y:S02]  /*c420*/  LDGDEPBAR ;  /* 0x00000000000079af */ /* 0x000e240000000000 */
.L_x_2551:
[----:B-1----:R-:W3:Y:S04]  /*c430*/  LDL R4, [R1+0x158] ;  /* 0x0001580001047983 */ /* 0x002ee80000100800 */
[----:B--2---:R-:W2:Y:S01]  /*c440*/  LDL.64 R2, [R1+0x140] ;  /* 0x0001400001027983 */ /* 0x004ea20000100a00 */
[----:B------:R-:W-:Y:S02]  /*c450*/  IMAD.U32 R0, RZ, RZ, UR24 ;  /* 0x00000018ff007e24 */ /* 0x000fe4000f8e00ff */
[----:B------:R-:W-:Y:S01]  /*c460*/  IMAD.MOV.U32 R11, RZ, RZ, R49 ;  /* 0x000000ffff0b7224 */ /* 0x000fe200078e0031 */
[----:B------:R1:W-:Y:S04]  /*c470*/  STL.64 [R1+0x180], R246 ;  /* 0x000180f601007387 */ /* 0x0003e80000100a00 */
[----:B------:R4:W-:Y:S04]  /*c480*/  STL.64 [R1+0x178], R38 ;  /* 0x0001782601007387 */ /* 0x0009e80000100a00 */
[----:B------:R3:W-:Y:S04]  /*c490*/  STL.64 [R1+0x170], R250 ;  /* 0x000170fa01007387 */ /* 0x0007e80000100a00 */
[----:B------:R2:W-:Y:S04]  /*c4a0*/  STL.64 [R1+0x168], R248 ;  /* 0x000168f801007387 */ /* 0x0005e80000100a00 */
[----:B------:R2:W-:Y:S04]  /*c4b0*/  STL.64 [R1+0x160], R180 ;  /* 0x000160b401007387 */ /* 0x0005e80000100a00 */
[----:B-1----:R-:W2:Y:S04]  /*c4c0*/  LDL.64 R246, [R1+0x148] ;  /* 0x0001480001f67983 */ /* 0x002ea80000100a00 */
[----:B----4-:R-:W4:Y:S01]  /*c4d0*/  LDL.64 R38, [R1+0x128] ;  /* 0x0001280001267983 */ /* 0x010f220000100a00 */
[----:B---3--:R-:W-:-:S03]  /*c4e0*/  IMAD R0, R0, 0x40, R4 ;  /* 0x0000004000007824 */ /* 0x008fc600078e0204 */
[----:B------:R-:W3:Y:S01]  /*c4f0*/  LDL.64 R250, [R1+0x80] ;  /* 0x0000800001fa7983 */ /* 0x000ee20000100a00 */
[----:B--2---:R-:W-:-:S03]  /*c500*/  IMAD.MOV.U32 R16, RZ, RZ, R2 ;  /* 0x000000ffff107224 */ /* 0x004fc600078e0002 */
[----:B------:R-:W2:Y:S01]  /*c510*/  LDL.64 R248, [R1+0x120] ;  /* 0x0001200001f87983 */ /* 0x000ea20000100a00 */
[----:B------:R-:W-:Y:S02]  /*c520*/  VIADD R2, R0, UR21 ;  /* 0x0000001500027c36 */ /* 0x000fe40008000000 */
[----:B------:R-:W-:Y:S01]  /*c530*/  IMAD.MOV.U32 R17, RZ, RZ, R3 ;  /* 0x000000ffff117224 */ /* 0x000fe200078e0003 */
[----:B------:R-:W2:Y:S01]  /*c540*/  LDL.64 R180, [R1+0x150] ;  /* 0x0001500001b47983 */ /* 0x000ea20000100a00 */
[C---:B------:R-:W-:Y:S02]  /*c550*/  VIADD R55, R2.reuse, 0xffffffb8 ;  /* 0xffffffb802377836 */ /* 0x040fe40000000000 */
[----:B------:R-:W-:Y:S02]  /*c560*/  VIADD R4, R2, 0xffffff80 ;  /* 0xffffff8002047836 */ /* 0x000fe40000000000 */
[--C-:B------:R-:W-:Y:S02]  /*c570*/  IMAD.IADD R5, R190, 0x1, -R55.reuse ;  /* 0x00000001be057824 */ /* 0x100fe400078e0a37 */
[----:B------:R-:W-:-:S02]  /*c580*/  IMAD.IADD R3, R48, 0x1, -R55 ;  /* 0x0000000130037824 */ /* 0x000fc400078e0a37 */
[----:B------:R-:W-:Y:S02]  /*c590*/  IMAD.IADD R7, R37, 0x1, -R55 ;  /* 0x0000000125077824 */ /* 0x000fe400078e0a37 */
[----:B------:R-:W-:Y:S01]  /*c5a0*/  IMAD.IADD R8, R190, 0x1, -R4 ;  /* 0x00000001be087824 */ /* 0x000fe200078e0a04 */
[----:B------:R-:W-:Y:S02]  /*c5b0*/  IABS R6, R5 ;  /* 0x0000000500067213 */ /* 0x000fe40000000000 */
[----:B------:R-:W-:Y:S02]  /*c5c0*/  IABS R5, R3 ;  /* 0x0000000300057213 */ /* 0x000fe40000000000 */
[----:B------:R-:W-:Y:S02]  /*c5d0*/  IABS R3, R7 ;  /* 0x0000000700037213 */ /* 0x000fe40000000000 */
[----:B------:R-:W-:Y:S01]  /*c5e0*/  IABS R7, R8 ;  /* 0x0000000800077213 */ /* 0x000fe20000000000 */
[----:B------:R-:W-:Y:S01]  /*c5f0*/  IMAD.MOV.U32 R8, RZ, RZ, R6 ;  /* 0x000000ffff087224 */ /* 0x000fe200078e0006 */
[----:B------:R-:W-:-:S03]  /*c600*/  I2FP.F32.S32 R3, R3 ;  /* 0x0000000300037245 */ /* 0x000fc60000201400 */
[----:B------:R-:W-:Y:S01]  /*c610*/  IMAD.MOV.U32 R6, RZ, RZ, R7 ;  /* 0x000000ffff067224 */ /* 0x000fe200078e0007 */
[----:B------:R-:W-:Y:S02]  /*c620*/  I2FP.F32.S32 R8, R8 ;  /* 0x0000000800087245 */ /* 0x000fe40000201400 */
[----:B------:R-:W-:Y:S01]  /*c630*/  I2FP.F32.S32 R7, R5 ;  /* 0x0000000500077245 */ /* 0x000fe20000201400 */
[----:B------:R-:W-:Y:S01]  /*c640*/  FFMA.FTZ R162, R3, -UR12, R224 ;  /* 0x8000000c03a27c23 */ /* 0x000fe200080100e0 */
[----:B------:R-:W-:Y:S01]  /*c650*/  I2FP.F32.S32 R5, R6 ;  /* 0x0000000600057245 */ /* 0x000fe20000201400 */
[----:B------:R-:W-:Y:S02]  /*c660*/  VIADD R3, R2, 0xffffff81 ;  /* 0xffffff8102037836 */ /* 0x000fe40000000000 */
[----:B------:R-:W-:Y:S01]  /*c670*/  FFMA.FTZ R177, R8, -UR12, R144 ;  /* 0x8000000c08b17c23 */ /* 0x000fe20008010090 */
[----:B------:R-:W-:Y:S02]  /*c680*/  IMAD.IADD R8, R48, 0x1, -R4 ;  /* 0x0000000130087824 */ /* 0x000fe400078e0a04 */
[----:B------:R-:W-:Y:S01]  /*c690*/  FFMA.FTZ R163, R5, -UR12, R64 ;  /* 0x8000000c05a37c23 */ /* 0x000fe20008010040 */
[----:B------:R-:W-:-:S02]  /*c6a0*/  IMAD.IADD R6, R37, 0x1, -R4 ;  /* 0x0000000125067824 */ /* 0x000fc400078e0a04 */
[--C-:B------:R-:W-:Y:S02]  /*c6b0*/  IMAD.IADD R5, R190, 0x1, -R3.reuse ;  /* 0x00000001be057824 */ /* 0x100fe400078e0a03 */
[----:B------:R-:W-:Y:S01]  /*c6c0*/  FFMA.FTZ R160, R7, -UR12, R146 ;  /* 0x8000000c07a07c23 */ /* 0x000fe20008010092 */
[----:B------:R-:W-:Y:S01]  /*c6d0*/  IMAD.IADD R4, R36, 0x1, -R4 ;  /* 0x0000000124047824 */ /* 0x000fe200078e0a04 */
[----:B------:R-:W-:Y:S01]  /*c6e0*/  IABS R10, R8 ;  /* 0x00000008000a7213 */ /* 0x000fe20000000000 */
[----:B------:R-:W-:Y:S01]  /*c6f0*/  IMAD.IADD R7, R48, 0x1, -R3 ;  /* 0x0000000130077824 */ /* 0x000fe200078e0a03 */
[----:B------:R-:W-:Y:S02]  /*c700*/  IABS R8, R6 ;  /* 0x0000000600087213 */ /* 0x000fe40000000000 */
[----:B------:R-:W-:Y:S01]  /*c710*/  IABS R5, R5 ;  /* 0x0000000500057213 */ /* 0x000fe20000000000 */
[----:B------:R-:W-:Y:S01]  /*c720*/  IMAD.MOV.U32 R6, RZ, RZ, R10 ;  /* 0x000000ffff067224 */ /* 0x000fe200078e000a */
[----:B------:R-:W-:-:S02]  /*c730*/  IABS R9, R4 ;  /* 0x0000000400097213 */ /* 0x000fc40000000000 */
[----:B------:R-:W-:Y:S01]  /*c740*/  IABS R4, R7 ;  /* 0x0000000700047213 */ /* 0x000fe20000000000 */
[----:B------:R-:W-:Y:S01]  /*c750*/  IMAD.MOV.U32 R7, RZ, RZ, R8 ;  /* 0x000000ffff077224 */ /* 0x000fe200078e0008 */
[----:B------:R-:W-:Y:S02]  /*c760*/  I2FP.F32.S32 R5, R5 ;  /* 0x0000000500057245 */ /* 0x000fe40000201400 */
[----:B------:R-:W-:Y:S02]  /*c770*/  I2FP.F32.S32 R8, R6 ;  /* 0x0000000600087245 */ /* 0x000fe40000201400 */
[----:B------:R-:W-:Y:S01]  /*c780*/  I2FP.F32.S32 R4, R4 ;  /* 0x0000000400047245 */ /* 0x000fe20000201400 */
[----:B------:R-:W-:Y:S01]  /*c790*/  FFMA.FTZ R159, R5, -UR12, R65 ;  /* 0x8000000c059f7c23 */ /* 0x000fe20008010041 */
[----:B------:R-:W-:Y:S01]  /*c7a0*/  I2FP.F32.S32 R6, R9 ;  /* 0x0000000900067245 */ /* 0x000fe20000201400 */
[----:B------:R-:W-:Y:S01]  /*c7b0*/  VIADD R31, R2, 0xffffff88 ;  /* 0xffffff88021f7836 */ /* 0x000fe20000000000 */
[----:B------:R-:W-:Y:S01]  /*c7c0*/  I2FP.F32.S32 R7, R7 ;  /* 0x0000000700077245 */ /* 0x000fe20000201400 */
[----:B------:R-:W-:-:S02]  /*c7d0*/  IMAD.IADD R5, R37, 0x1, -R3 ;  /* 0x0000000125057824 */ /* 0x000fc400078e0a03 */
[----:B------:R-:W-:Y:S01]  /*c7e0*/  FFMA.FTZ R44, R4, -UR12, R67 ;  /* 0x8000000c042c7c23 */ /* 0x000fe20008010043 */
[----:B------:R-:W-:Y:S01]  /*c7f0*/  FFMA.FTZ R175, R6, -UR12, R186 ;  /* 0x8000000c06af7c23 */ /* 0x000fe200080100ba */
[----:B------:R-:W-:Y:S02]  /*c800*/  IMAD.IADD R3, R36, 0x1, -R3 ;  /* 0x0000000124037824 */ /* 0x000fe400078e0a03 */
[----:B------:R-:W-:Y:S01]  /*c810*/  FFMA.FTZ R151, R7, -UR12, R184 ;  /* 0x8000000c07977c23 */ /* 0x000fe200080100b8 */
[--C-:B------:R-:W-:Y:S01]  /*c820*/  IMAD.IADD R4, R190, 0x1, -R31.reuse ;  /* 0x00000001be047824 */ /* 0x100fe200078e0a1f */
[----:B------:R-:W-:Y:S01]  /*c830*/  IABS R5, R5 ;  /* 0x0000000500057213 */ /* 0x000fe20000000000 */
[--C-:B------:R-:W-:Y:S02]  /*c840*/  IMAD.IADD R6, R48, 0x1, -R31.reuse ;  /* 0x0000000130067824 */ /* 0x100fe400078e0a1f */
[----:B------:R-:W-:Y:S02]  /*c850*/  IMAD.IADD R7, R37, 0x1, -R31 ;  /* 0x0000000125077824 */ /* 0x000fe400078e0a1f */
[----:B------:R-:W-:Y:S01]  /*c860*/  FFMA.FTZ R41, R8, -UR12, R66 ;  /* 0x8000000c08297c23 */ /* 0x000fe20008010042 */
[----:B------:R-:W-:Y:S01]  /*c870*/  IABS R9, R3 ;  /* 0x0000000300097213 */ /* 0x000fe20000000000 */
[----:B------:R-:W-:Y:S01]  /*c880*/  IMAD.MOV.U32 R8, RZ, RZ, R5 ;  /* 0x000000ffff087224 */ /* 0x000fe200078e0005 */
[----:B------:R-:W-:-:S02]  /*c890*/  IABS R4, R4 ;  /* 0x0000000400047213 */ /* 0x000fc40000000000 */
[----:B------:R-:W-:Y:S02]  /*c8a0*/  IABS R3, R6 ;  /* 0x0000000600037213 */ /* 0x000fe40000000000 */
[----:B------:R-:W-:Y:S01]  /*c8b0*/  IABS R5, R7 ;  /* 0x0000000700057213 */ /* 0x000fe20000000000 */
[----:B------:R-:W-:Y:S02]  /*c8c0*/  IMAD.MOV.U32 R6, RZ, RZ, R4 ;  /* 0x000000ffff067224 */ /* 0x000fe400078e0004 */
[----:B------:R-:W-:Y:S02]  /*c8d0*/  IMAD.MOV.U32 R4, RZ, RZ, R3 ;  /* 0x000000ffff047224 */ /* 0x000fe400078e0003 */
[----:B------:R-:W-:Y:S01]  /*c8e0*/  IMAD.MOV.U32 R3, RZ, RZ, R5 ;  /* 0x000000ffff037224 */ /* 0x000fe200078e0005 */
[----:B------:R-:W-:Y:S02]  /*c8f0*/  I2FP.F32.S32 R5, R9 ;  /* 0x0000000900057245 */ /* 0x000fe40000201400 */
[----:B------:R-:W-:Y:S01]  /*c900*/  I2FP.F32.S32 R4, R4 ;  /* 0x0000000400047245 */ /* 0x000fe20000201400 */
[----:B------:R-:W-:Y:S01]  /*c910*/  VIADD R30, R2, 0xffffff89 ;  /* 0xffffff89021e7836 */ /* 0x000fe20000000000 */
[----:B------:R-:W-:-:S02]  /*c920*/  I2FP.F32.S32 R3, R3 ;  /* 0x0000000300037245 */ /* 0x000fc40000201400 */
[----:B------:R-:W-:Y:S01]  /*c930*/  I2FP.F32.S32 R7, R8 ;  /* 0x0000000800077245 */ /* 0x000fe20000201400 */
[----:B------:R-:W-:Y:S01]  /*c940*/  FFMA.FTZ R46, R4, -UR12, R142 ;  /* 0x8000000c042e7c23 */ /* 0x000fe2000801008e */
[----:B------:R-:W-:Y:S01]  /*c950*/  I2FP.F32.S32 R6, R6 ;  /* 0x0000000600067245 */ /* 0x000fe20000201400 */
[----:B------:R-:W-:Y:S02]  /*c960*/  VIADD R29, R2, 0xffffff90 ;  /* 0xffffff90021d7836 */ /* 0x000fe40000000000 */
[----:B------:R-:W-:Y:S01]  /*c970*/  FFMA.FTZ R144, R3, -UR12, R204 ;  /* 0x8000000c03907c23 */ /* 0x000fe200080100cc */
[--C-:B------:R-:W-:Y:S02]  /*c980*/  IMAD.IADD R4, R190, 0x1, -R30.reuse ;  /* 0x00000001be047824 */ /* 0x100fe400078e0a1e */
[----:B------:R-:W-:Y:S01]  /*c990*/  FFMA.FTZ R161, R5, -UR12, R187 ;  /* 0x8000000c05a17c23 */ /* 0x000fe200080100bb */
[--C-:B------:R-:W-:Y:S02]  /*c9a0*/  IMAD.IADD R3, R48, 0x1, -R30.reuse ;  /* 0x0000000130037824 */ /* 0x100fe400078e0a1e */
[----:B------:R-:W-:Y:S01]  /*c9b0*/  FFMA.FTZ R148, R7, -UR12, R185 ;  /* 0x8000000c07947c23 */ /* 0x000fe200080100b9 */
[----:B------:R-:W-:-:S02]  /*c9c0*/  IMAD.IADD R5, R37, 0x1, -R30 ;  /* 0x0000000125057824 */ /* 0x000fc400078e0a1e */
[----:B------:R-:W-:Y:S01]  /*c9d0*/  FFMA.FTZ R150, R6, -UR12, R140 ;  /* 0x8000000c06967c23 */ /* 0x000fe2000801008c */
[--C-:B------:R-:W-:Y:S01]  /*c9e0*/  IMAD.IADD R7, R190, 0x1, -R29.reuse ;  /* 0x00000001be077824 */ /* 0x100fe200078e0a1d */
[----:B------:R-:W-:Y:S01]  /*c9f0*/  IABS R6, R4 ;  /* 0x0000000400067213 */ /* 0x000fe20000000000 */
[----:B------:R-:W-:Y:S01]  /*ca00*/  IMAD.IADD R8, R48, 0x1, -R29 ;  /* 0x0000000130087824 */ /* 0x000fe200078e0a1d */
[----:B------:R-:W-:Y:S02]  /*ca10*/  IABS R4, R3 ;  /* 0x0000000300047213 */ /* 0x000fe40000000000 */
[----:B------:R-:W-:Y:S02]  /*ca20*/  IABS R3, R5 ;  /* 0x0000000500037213 */ /* 0x000fe40000000000 */
[----:B------:R-:W-:Y:S01]  /*ca30*/  IABS R5, R7 ;  /* 0x0000000700057213 */ /* 0x000fe20000000000 */
[----:B------:R-:W-:Y:S01]  /*ca40*/  IMAD.MOV.U32 R7, RZ, RZ, R6 ;  /* 0x000000ffff077224 */ /* 0x000fe200078e0006 */
[----:B------:R-:W-:Y:S01]  /*ca50*/  IABS R9, R8 ;  /* 0x0000000800097213 */ /* 0x000fe20000000000 */
[----:B------:R-:W-:-:S02]  /*ca60*/  IMAD.MOV.U32 R6, RZ, RZ, R4 ;  /* 0x000000ffff067224 */ /* 0x000fc400078e0004 */
[----:B------:R-:W-:Y:S01]  /*ca70*/  IMAD.MOV.U32 R4, RZ, RZ, R5 ;  /* 0x000000ffff047224 */ /* 0x000fe200078e0005 */
[----:B------:R-:W-:Y:S01]  /*ca80*/  I2FP.F32.S32 R8, R7 ;  /* 0x0000000700087245 */ /* 0x000fe20000201400 */
[----:B------:R-:W-:Y:S01]  /*ca90*/  IMAD.MOV.U32 R5, RZ, RZ, R9 ;  /* 0x000000ffff057224 */ /* 0x000fe200078e0009 */
[----:B------:R-:W-:Y:S02]  /*caa0*/  I2FP.F32.S32 R7, R6 ;  /* 0x0000000600077245 */ /* 0x000fe40000201400 */
[----:B------:R-:W-:Y:S02]  /*cab0*/  I2FP.F32.S32 R6, R3 ;  /* 0x0000000300067245 */ /* 0x000fe40000201400 */
[----:B------:R-:W-:Y:S02]  /*cac0*/  I2FP.F32.S32 R3, R4 ;  /* 0x0000000400037245 */ /* 0x000fe40000201400 */
[----:B------:R-:W-:Y:S01]  /*cad0*/  I2FP.F32.S32 R4, R5 ;  /* 0x0000000500047245 */ /* 0x000fe20000201400 */
[----:B------:R-:W-:-:S02]  /*cae0*/  VIADD R25, R2, 0xffffff91 ;  /* 0xffffff9102197836 */ /* 0x000fc40000000000 */
[----:B------:R-:W-:Y:S02]  /*caf0*/  VIADD R24, R2, 0xffffff98 ;  /* 0xffffff9802187836 */ /* 0x000fe40000000000 */
[----:B------:R-:W-:Y:S01]  /*cb00*/  FFMA.FTZ R142, R3, -UR12, R60 ;  /* 0x8000000c038e7c23 */ /* 0x000fe2000801003c */
[----:B------:R-:W-:Y:S01]  /*cb10*/  FFMA.FTZ R57, R4, -UR12, R62 ;  /* 0x8000000c04397c23 */ /* 0x000fe2000801003e */
[C---:B------:R-:W-:Y:S02]  /*cb20*/  IMAD.IADD R3, R37.reuse, 0x1, -R29 ;  /* 0x0000000125037824 */ /* 0x040fe400078e0a1d */
[----:B------:R-:W-:Y:S02]  /*cb30*/  IMAD.IADD R4, R48, 0x1, -R25 ;  /* 0x0000000130047824 */ /* 0x000fe400078e0a19 */
[----:B------:R-:W-:Y:S02]  /*cb40*/  IMAD.IADD R9, R190, 0x1, -R24 ;  /* 0x00000001be097824 */ /* 0x000fe400078e0a18 */
[----:B------:R-:W-:Y:S01]  /*cb50*/  FFMA.FTZ R149, R8, -UR12, R141 ;  /* 0x8000000c08957c23 */ /* 0x000fe2000801008d */
[----:B------:R-:W-:Y:S01]  /*cb60*/  FFMA.FTZ R75, R6, -UR12, R205 ;  /* 0x8000000c064b7c23 */ /* 0x000fe200080100cd */
[--C-:B------:R-:W-:Y:S01]  /*cb70*/  IMAD.IADD R5, R190, 0x1, -R25.reuse ;  /* 0x00000001be057824 */ /* 0x100fe200078e0a19 */
[----:B------:R-:W-:Y:S01]  /*cb80*/  IABS R6, R3 ;  /* 0x0000000300067213 */ /* 0x000fe20000000000 */
[----:B------:R-:W-:Y:S01]  /*cb90*/  IMAD.IADD R8, R37, 0x1, -R25 ;  /* 0x0000000125087824 */ /* 0x000fe200078e0a19 */
[----:B------:R-:W-:Y:S01]  /*cba0*/  IABS R4, R4 ;  /* 0x0000000400047213 */ /* 0x000fe20000000000 */
[----:B------:R-:W-:Y:S01]  /*cbb0*/  FFMA.FTZ R50, R7, -UR12, R143 ;  /* 0x8000000c07327c23 */ /* 0x000fe2000801008f */
[----:B------:R-:W-:-:S02]  /*cbc0*/  IABS R9, R9 ;  /* 0x0000000900097213 */ /* 0x000fc40000000000 */
[----:B------:R-:W-:Y:S01]  /*cbd0*/  IABS R7, R5 ;  /* 0x0000000500077213 */ /* 0x000fe20000000000 */
[----:B------:R-:W-:Y:S01]  /*cbe0*/  IMAD.MOV.U32 R5, RZ, RZ, R6 ;  /* 0x000000ffff057224 */ /* 0x000fe200078e0006 */
[----:B------:R-:W-:Y:S01]  /*cbf0*/  IABS R3, R8 ;  /* 0x0000000800037213 */ /* 0x000fe20000000000 */
[----:B------:R-:W-:Y:S02]  /*cc00*/  IMAD.MOV.U32 R6, RZ, RZ, R4 ;  /* 0x000000ffff067224 */ /* 0x000fe400078e0004 */
[----:B------:R-:W-:Y:S01]  /*cc10*/  IMAD.MOV.U32 R4, RZ, RZ, R9 ;  /* 0x000000ffff047224 */ /* 0x000fe200078e0009 */
[----:B------:R-:W-:Y:S02]  /*cc20*/  I2FP.F32.S32 R3, R3 ;  /* 0x0000000300037245 */ /* 0x000fe40000201400 */
[----:B------:R-:W-:Y:S02]  /*cc30*/  I2FP.F32.S32 R6, R6 ;  /* 0x0000000600067245 */ /* 0x000fe40000201400 */
[----:B------:R-:W-:Y:S01]  /*cc40*/  I2FP.F32.S32 R4, R4 ;  /* 0x0000000400047245 */ /* 0x000fe20000201400 */
[----:B------:R-:W-:Y:S01]  /*cc50*/  FFMA.FTZ R66, R3, -UR12, R209 ;  /* 0x8000000c03427c23 */ /* 0x000fe200080100d1 */
[----:B------:R-:W-:Y:S01]  /*cc60*/  I2FP.F32.S32 R5, R5 ;  /* 0x0000000500057245 */ /* 0x000fe20000201400 */
[----:B------:R-:W-:-:S02]  /*cc70*/  VIADD R23, R2, 0xffffff99 ;  /* 0xffffff9902177836 */ /* 0x000fc40000000000 */
[----:B------:R-:W-:Y:S01]  /*cc80*/  IMAD.IADD R3, R48, 0x1, -R24 ;  /* 0x0000000130037824 */ /* 0x000fe200078e0a18 */
[----:B------:R-:W-:Y:S01]  /*cc90*/  I2FP.F32.S32 R7, R7 ;  /* 0x0000000700077245 */ /* 0x000fe20000201400 */
[----:B------:R-:W-:Y:S01]  /*cca0*/  FFMA.FTZ R140, R4, -UR12, R32 ;  /* 0x8000000c048c7c23 */ /* 0x000fe20008010020 */
[----:B------:R-:W-:Y:S01]  /*ccb0*/  FFMA.FTZ R60, R6, -UR12, R63 ;  /* 0x8000000c063c7c23 */ /* 0x000fe2000801003f */
[----:B------:R-:W-:Y:S02]  /*ccc0*/  IMAD.IADD R4, R37, 0x1, -R24 ;  /* 0x0000000125047824 */ /* 0x000fe400078e0a18 */
[----:B------:R-:W-:Y:S01]  /*ccd0*/  FFMA.FTZ R74, R5, -UR12, R208 ;  /* 0x8000000c054a7c23 */ /* 0x000fe200080100d0 */
[--C-:B------:R-:W-:Y:S01]  /*cce0*/  IMAD.IADD R6, R190, 0x1, -R23.reuse ;  /* 0x00000001be067824 */ /* 0x100fe200078e0a17 */
[----:B------:R-:W-:Y:S01]  /*ccf0*/  IABS R3, R3 ;  /* 0x0000000300037213 */ /* 0x000fe20000000000 */
[----:B------:R-:W-:Y:S02]  /*cd00*/  IMAD.IADD R5, R48, 0x1, -R23 ;  /* 0x0000000130057824 */ /* 0x000fe400078e0a17 */
[----:B------:R-:W-:Y:S01]  /*cd10*/  FFMA.FTZ R141, R7, -UR12, R61 ;  /* 0x8000000c078d7c23 */ /* 0x000fe2000801003d */
[----:B------:R-:W-:-:S02]  /*cd20*/  IABS R7, R4 ;  /* 0x0000000400077213 */ /* 0x000fc40000000000 */
[----:B------:R-:W-:Y:S01]  /*cd30*/  IABS R8, R6 ;  /* 0x0000000600087213 */ /* 0x000fe20000000000 */
[----:B------:R-:W-:Y:S01]  /*cd40*/  IMAD.MOV.U32 R4, RZ, RZ, R3 ;  /* 0x000000ffff047224 */ /* 0x000fe200078e0003 */
[----:B------:R-:W-:Y:S01]  /*cd50*/  IABS R5, R5 ;  /* 0x0000000500057213 */ /* 0x000fe20000000000 */
[----:B------:R-:W-:Y:S02]  /*cd60*/  IMAD.IADD R9, R37, 0x1, -R23 ;  /* 0x0000000125097824 */ /* 0x000fe400078e0a17 */
[----:B------:R-:W-:Y:S02]  /*cd70*/  IMAD.MOV.U32 R6, RZ, RZ, R7 ;  /* 0x000000ffff067224 */ /* 0x000fe400078e0007 */
[----:B------:R-:W-:Y:S01]  /*cd80*/  IMAD.MOV.U32 R7, RZ, RZ, R8 ;  /* 0x000000ffff077224 */ /* 0x000fe200078e0008 */
[----:B------:R-:W-:Y:S01]  /*cd90*/  I2FP.F32.S32 R8, R4 ;  /* 0x0000000400087245 */ /* 0x000fe20000201400 */
[----:B------:R-:W-:Y:S01]  /*cda0*/  IMAD.MOV.U32 R4, RZ, RZ, R5 ;  /* 0x000000ffff047224 */ /* 0x000fe200078e0005 */
[----:B------:R-:W-:Y:S01]  /*cdb0*/  IABS R3, R9 ;  /* 0x0000000900037213 */ /* 0x000fe20000000000 */
[----:B------:R-:W-:Y:S01]  /*cdc0*/  VIADD R22, R2, 0xffffffa0 ;  /* 0xffffffa002167836 */ /* 0x000fe20000000000 */
[----:B------:R-:W-:-:S02]  /*cdd0*/  I2FP.F32.S32 R5, R6 ;  /* 0x0000000600057245 */ /* 0x000fc40000201400 */
[----:B------:R-:W-:Y:S02]  /*cde0*/  I2FP.F32.S32 R4, R4 ;  /* 0x0000000400047245 */ /* 0x000fe40000201400 */
[----:B------:R-:W-:Y:S01]  /*cdf0*/  I2FP.F32.S32 R3, R3 ;  /* 0x0000000300037245 */ /* 0x000fe20000201400 */
[----:B------:R-:W-:Y:S01]  /*ce00*/  VIADD R21, R2, 0xffffffa1 ;  /* 0xffffffa102157836 */ /* 0x000fe20000000000 */
[----:B------:R-:W-:Y:S01]  /*ce10*/  I2FP.F32.S32 R6, R7 ;  /* 0x0000000700067245 */ /* 0x000fe20000201400 */
[----:B------:R-:W-:Y:S01]  /*ce20*/  FFMA.FTZ R53, R4, -UR12, R35 ;  /* 0x8000000c04357c23 */ /* 0x000fe20008010023 */
[----:B------:R-:W-:Y:S02]  /*ce30*/  IMAD.IADD R4, R190, 0x1, -R22 ;  /* 0x00000001be047824 */ /* 0x000fe400078e0a16 */
[----:B------:R-:W-:Y:S01]  /*ce40*/  FFMA.FTZ R59, R3, -UR12, R213 ;  /* 0x8000000c033b7c23 */ /* 0x000fe200080100d5 */
[----:B------:R-:W-:Y:S01]  /*ce50*/  FFMA.FTZ R58, R5, -UR12, R212 ;  /* 0x8000000c053a7c23 */ /* 0x000fe200080100d4 */
[----:B------:R-:W-:-:S02]  /*ce60*/  IMAD.IADD R3, R48, 0x1, -R22 ;  /* 0x0000000130037824 */ /* 0x000fc400078e0a16 */
[----:B------:R-:W-:Y:S02]  /*ce70*/  IMAD.IADD R5, R37, 0x1, -R22 ;  /* 0x0000000125057824 */ /* 0x000fe400078e0a16 */
[----:B------:R-:W-:Y:S01]  /*ce80*/  FFMA.FTZ R73, R6, -UR12, R33 ;  /* 0x8000000c06497c23 */ /* 0x000fe20008010021 */
[----:B------:R-:W-:Y:S01]  /*ce90*/  IMAD.IADD R7, R190, 0x1, -R21 ;  /* 0x00000001be077824 */ /* 0x000fe200078e0a15 */
[----:B------:R-:W-:Y:S02]  /*cea0*/  IABS R6, R4 ;  /* 0x0000000400067213 */ /* 0x000fe40000000000 */
[----:B------:R-:W-:Y:S02]  /*ceb0*/  IABS R4, R3 ;  /* 0x0000000300047213 */ /* 0x000fe40000000000 */
[----:B------:R-:W-:Y:S02]  /*cec0*/  IABS R3, R5 ;  /* 0x0000000500037213 */ /* 0x000fe40000000000 */
[----:B------:R-:W-:Y:S01]  /*ced0*/  IABS R5, R7 ;  /* 0x0000000700057213 */ /* 0x000fe20000000000 */
[----:B------:R-:W-:-:S02]  /*cee0*/  IMAD.MOV.U32 R7, RZ, RZ, R6 ;  /* 0x000000ffff077224 */ /* 0x000fc400078e0006 */
[----:B------:R-:W-:Y:S02]  /*cef0*/  IMAD.MOV.U32 R6, RZ, RZ, R4 ;  /* 0x000000ffff067224 */ /* 0x000fe400078e0004 */
[----:B------:R-:W-:Y:S01]  /*cf00*/  IMAD.MOV.U32 R4, RZ, RZ, R5 ;  /* 0x000000ffff047224 */ /* 0x000fe200078e0005 */
[----:B------:R-:W-:-:S04]  /*cf10*/  I2FP.F32.S32 R5, R3 ;  /* 0x0000000300057245 */ /* 0x000fc80000201400 */
[----:B------:R-:W-:Y:S02]  /*cf20*/  I2FP.F32.S32 R3, R4 ;  /* 0x0000000400037245 */ /* 0x000fe40000201400 */
[----:B------:R-:W-:Y:S01]  /*cf30*/  I2FP.F32.S32 R6, R6 ;  /* 0x0000000600067245 */ /* 0x000fe20000201400 */
[----:B------:R-:W-:Y:S02]  /*cf40*/  VIADD R20, R2, 0xffffffa8 ;  /* 0xffffffa802147836 */ /* 0x000fe40000000000 */
[----:B------:R-:W-:Y:S01]  /*cf50*/  FFMA.FTZ R67, R3, -UR12, R13 ;  /* 0x8000000c03437c23 */ /* 0x000fe2000801000d */
[--C-:B------:R-:W-:Y:S02]  /*cf60*/  IMAD.IADD R3, R48, 0x1, -R21.reuse ;  /* 0x0000000130037824 */ /* 0x100fe400078e0a15 */
[----:B------:R-:W-:Y:S01]  /*cf70*/  FFMA.FTZ R54, R5, -UR12, R216 ;  /* 0x8000000c05367c23 */ /* 0x000fe200080100d8 */
[----:B------:R-:W-:Y:S01]  /*cf80*/  FFMA.FTZ R49, R6, -UR12, R14 ;  /* 0x8000000c06317c23 */ /* 0x000fe2000801000e */
[----:B------:R-:W-:-:S02]  /*cf90*/  IMAD.IADD R5, R37, 0x1, -R21 ;  /* 0x0000000125057824 */ /* 0x000fc400078e0a15 */
[----:B------:R-:W-:Y:S01]  /*cfa0*/  IMAD.IADD R6, R190, 0x1, -R20 ;  /* 0x00000001be067824 */ /* 0x000fe200078e0a14 */
[----:B------:R-:W-:Y:S02]  /*cfb0*/  IABS R4, R3 ;  /* 0x0000000300047213 */ /* 0x000fe40000000000 */
[----:B------:R-:W-:Y:S02]  /*cfc0*/  IABS R3, R5 ;  /* 0x0000000500037213 */ /* 0x000fe40000000000 */
[----:B------:R-:W-:Y:S01]  /*cfd0*/  IABS R5, R6 ;  /* 0x0000000600057213 */ /* 0x000fe20000000000 */
[----:B------:R-:W-:Y:S01]  /*cfe0*/  IMAD.MOV.U32 R6, RZ, RZ, R4 ;  /* 0x000000ffff067224 */ /* 0x000fe200078e0004 */
[----:B------:R-:W-:-:S03]  /*cff0*/  I2FP.F32.S32 R3, R3 ;  /* 0x0000000300037245 */ /* 0x000fc60000201400 */
[----:B------:R-:W-:Y:S01]  /*d000*/  IMAD.MOV.U32 R4, RZ, RZ, R5 ;  /* 0x000000ffff047224 */ /* 0x000fe200078e0005 */
[----:B------:R-:W-:Y:S01]  /*d010*/  I2FP.F32.S32 R6, R6 ;  /* 0x0000000600067245 */ /* 0x000fe20000201400 */
[----:B------:R-:W-:Y:S02]  /*d020*/  VIADD R19, R2, 0xffffffa9 ;  /* 0xffffffa902137836 */ /* 0x000fe40000000000 */
[----:B------:R-:W-:Y:S01]  /*d030*/  FFMA.FTZ R52, R3, -UR12, R217 ;  /* 0x8000000c03347c23 */ /* 0x000fe200080100d9 */
[--C-:B------:R-:W-:Y:S01]  /*d040*/  IMAD.IADD R3, R48, 0x1, -R20.reuse ;  /* 0x0000000130037824 */ /* 0x100fe200078e0a14 */
[----:B------:R-:W-:Y:S01]  /*d050*/  I2FP.F32.S32 R4, R4 ;  /* 0x0000000400047245 */ /* 0x000fe20000201400 */
[----:B------:R-:W-:Y:S01]  /*d060*/  FFMA.FTZ R43, R6, -UR12, R15 ;  /* 0x8000000c062b7c23 */ /* 0x000fe2000801000f */
[----:B------:R-:W-:Y:S02]  /*d070*/  IMAD.IADD R5, R37, 0x1, -R20 ;  /* 0x0000000125057824 */ /* 0x000fe400078e0a14 */
[----:B------:R-:W-:-:S02]  /*d080*/  IMAD.IADD R6, R190, 0x1, -R19 ;  /* 0x00000001be067824 */ /* 0x000fc400078e0a13 */
[----:B------:R-:W-:Y:S01]  /*d090*/  FFMA.FTZ R64, R4, -UR12, R152 ;  /* 0x8000000c04407c23 */ /* 0x000fe20008010098 */
[----:B------:R-:W-:Y:S02]  /*d0a0*/  IABS R4, R3 ;  /* 0x0000000300047213 */ /* 0x000fe40000000000 */
[----:B------:R-:W-:Y:S02]  /*d0b0*/  IABS R3, R5 ;  /* 0x0000000500037213 */ /* 0x000fe40000000000 */
[----:B------:R-:W-:Y:S01]  /*d0c0*/  IABS R5, R6 ;  /* 0x0000000600057213 */ /* 0x000fe20000000000 */
[----:B------:R-:W-:-:S04]  /*d0d0*/  IMAD.MOV.U32 R6, RZ, RZ, R4 ;  /* 0x000000ffff067224 */ /* 0x000fc800078e0004 */
[----:B------:R-:W-:Y:S01]  /*d0e0*/  IMAD.MOV.U32 R4, RZ, RZ, R5 ;  /* 0x000000ffff047224 */ /* 0x000fe200078e0005 */
[----:B------:R-:W-:Y:S02]  /*d0f0*/  I2FP.F32.S32 R5, R3 ;  /* 0x0000000300057245 */ /* 0x000fe40000201400 */
[----:B------:R-:W-:Y:S02]  /*d100*/  I2FP.F32.S32 R6, R6 ;  /* 0x0000000600067245 */ /* 0x000fe40000201400 */
[----:B------:R-:W-:Y:S01]  /*d110*/  I2FP.F32.S32 R3, R4 ;  /* 0x0000000400037245 */ /* 0x000fe20000201400 */
[----:B------:R-:W-:Y:S02]  /*d120*/  VIADD R18, R2, 0xffffffb0 ;  /* 0xffffffb002127836 */ /* 0x000fe40000000000 */
[----:B------:R-:W-:Y:S01]  /*d130*/  FFMA.FTZ R47, R5, -UR12, R220 ;  /* 0x8000000c052f7c23 */ /* 0x000fe200080100dc */
[----:B------:R-:W-:Y:S01]  /*d140*/  FFMA.FTZ R40, R6, -UR12, R154 ;  /* 0x8000000c06287c23 */ /* 0x000fe2000801009a */
[----:B------:R-:W-:Y:S01]  /*d150*/  FFMA.FTZ R63, R3, -UR12, R153 ;  /* 0x8000000c033f7c23 */ /* 0x000fe20008010099 */
[----:B------:R-:W-:-:S02]  /*d160*/  IMAD.IADD R3, R48, 0x1, -R19 ;  /* 0x0000000130037824 */ /* 0x000fc400078e0a13 */
[----:B------:R-:W-:Y:S02]  /*d170*/  IMAD.IADD R5, R37, 0x1, -R19 ;  /* 0x0000000125057824 */ /* 0x000fe400078e0a13 */
[----:B------:R-:W-:Y:S01]  /*d180*/  IMAD.IADD R6, R190, 0x1, -R18 ;  /* 0x00000001be067824 */ /* 0x000fe200078e0a12 */
        /* <DEDUP_REMOVED lines=20> */
[----:B------:R-:W-:-:S04]  /*d2d0*/  I2FP.F32.S32 R5, R3 ;  /* 0x0000000300057245 */ /* 0x000fc80000201400 */
[----:B------:R-:W-:Y:S01]  /*d2e0*/  I2FP.F32.S32 R3, R4 ;  /* 0x0000000400037245 */ /* 0x000fe20000201400 */
[----:B------:R-:W-:Y:S02]  /*d2f0*/  VIADD R26, R2, 0xffffffb9 ;  /* 0xffffffb9021a7836 */ /* 0x000fe40000000000 */
[----:B------:R-:W-:Y:S02]  /*d300*/  IMAD.IADD R2, R37, 0x1, -R27 ;  /* 0x0000000125027824 */ /* 0x000fe400078e0a1b */
[----:B------:R-:W-:Y:S01]  /*d310*/  FFMA.FTZ R51, R3, -UR12, R165 ;  /* 0x8000000c03337c23 */ /* 0x000fe200080100a5 */
[C---:B------:R-:W-:Y:S02]  /*d320*/  IMAD.IADD R3, R48.reuse, 0x1, -R27 ;  /* 0x0000000130037824 */ /* 0x040fe400078e0a1b */
[----:B------:R-:W-:Y:S01]  /*d330*/  FFMA.FTZ R42, R5, -UR12, R228 ;  /* 0x8000000c052a7c23 */ /* 0x000fe200080100e4 */
[----:B------:R-:W-:Y:S01]  /*d340*/  IMAD.IADD R5, R48, 0x1, -R26 ;  /* 0x0000000130057824 */ /* 0x000fe200078e0a1a */
[----:B------:R-:W-:-:S02]  /*d350*/  I2FP.F32.S32 R7, R7 ;  /* 0x0000000700077245 */ /* 0x000fc40000201400 */
[----:B------:R-:W-:Y:S02]  /*d360*/  IABS R4, R3 ;  /* 0x0000000300047213 */ /* 0x000fe40000000000 */
[----:B------:R-:W-:Y:S02]  /*d370*/  IABS R2, R2 ;  /* 0x0000000200027213 */ /* 0x000fe40000000000 */
[----:B------:R-:W-:Y:S01]  /*d380*/  IABS R3, R5 ;  /* 0x0000000500037213 */ /* 0x000fe20000000000 */
[----:B------:R-:W-:Y:S02]  /*d390*/  IMAD.MOV.U32 R5, RZ, RZ, R4 ;  /* 0x000000ffff057224 */ /* 0x000fe400078e0004 */
[----:B------:R-:W-:Y:S01]  /*d3a0*/  FFMA.FTZ R72, R7, -UR12, R12 ;  /* 0x8000000c07487c23 */ /* 0x000fe2000801000c */
[----:B------:R-:W-:Y:S02]  /*d3b0*/  IMAD.MOV.U32 R4, RZ, RZ, R2 ;  /* 0x000000ffff047224 */ /* 0x000fe400078e0002 */
[----:B------:R-:W-:-:S02]  /*d3c0*/  IMAD.MOV.U32 R228, RZ, RZ, R16 ;  /* 0x000000ffffe47224 */ /* 0x000fc400078e0010 */
[----:B------:R-:W-:Y:S02]  /*d3d0*/  VIADD R48, R48, -UR25 ;  /* 0x8000001930307c36 */ /* 0x000fe40008000000 */
[C---:B------:R-:W-:Y:S02]  /*d3e0*/  VIADD R16, R0.reuse, 0xffffff80 ;  /* 0xffffff8000107836 */ /* 0x040fe40000000000 */
[C---:B------:R-:W-:Y:S02]  /*d3f0*/  VIADD R14, R0.reuse, 0xffffff81 ;  /* 0xffffff81000e7836 */ /* 0x040fe40000000000 */
[C---:B------:R-:W-:Y:S02]  /*d400*/  VIADD R13, R0.reuse, 0xffffff88 ;  /* 0xffffff88000d7836 */ /* 0x040fe40000000000 */
[----:B------:R-:W-:Y:S02]  /*d410*/  VIADD R12, R0, 0xffffff89 ;  /* 0xffffff89000c7836 */ /* 0x000fe40000000000 */
[----:B------:R-:W-:Y:S01]  /*d420*/  FFMA.FTZ R56, R8, -UR12, R34 ;  /* 0x8000000c08387c23 */ /* 0x000fe20008010022 */
[----:B------:R-:W-:Y:S01]  /*d430*/  I2FP.F32.S32 R6, R6 ;  /* 0x0000000600067245 */ /* 0x000fe20000201400 */
[----:B------:R-:W-:Y:S01]  /*d440*/  IMAD.MOV.U32 R2, RZ, RZ, R3 ;  /* 0x000000ffff027224 */ /* 0x000fe200078e0003 */
[----:B------:R-:W-:Y:S01]  /*d450*/  I2FP.F32.S32 R5, R5 ;  /* 0x0000000500057245 */ /* 0x000fe20000201400 */
[----:B------:R-:W-:Y:S01]  /*d460*/  IMAD.MOV.U32 R232, RZ, RZ, R11 ;  /* 0x000000ffffe87224 */ /* 0x000fe200078e000b */
[----:B------:R-:W-:Y:S01]  /*d470*/  I2FP.F32.S32 R4, R4 ;  /* 0x0000000400047245 */ /* 0x000fe20000201400 */
        /* <DEDUP_REMOVED lines=8> */
[----:B------:R-:W-:Y:S01]  /*d500*/  FFMA.FTZ R34, R6, -UR12, R166 ;  /* 0x8000000c06227c23 */ /* 0x000fe200080100a6 */
[----:B------:R-:W-:Y:S01]  /*d510*/  I2FP.F32.S32 R2, R2 ;  /* 0x0000000200027245 */ /* 0x000fe20000201400 */
[----:B------:R-:W-:Y:S01]  /*d520*/  FFMA.FTZ R32, R5, -UR12, R167 ;  /* 0x8000000c05207c23 */ /* 0x000fe200080100a7 */
[----:B------:R-:W-:Y:S01]  /*d530*/  FFMA.FTZ R33, R4, -UR12, R229 ;  /* 0x8000000c04217c23 */ /* 0x000fe200080100e5 */
[----:B------:R-:W-:Y:S01]  /*d540*/  FSEL R41, R41, -INF , !P4 ;  /* 0xff80000029297808 */ /* 0x000fe20006000000 */
[----:B------:R-:W-:Y:S01]  /*d550*/  VIADD R7, R0, 0xffffffa0 ;  /* 0xffffffa000077836 */ /* 0x000fe20000000000 */
[----:B------:R-:W-:Y:S01]  /*d560*/  FSEL R44, R44, -INF , !P3 ;  /* 0xff8000002c2c7808 */ /* 0x000fe20005800000 */
[----:B------:R-:W-:Y:S01]  /*d570*/  VIADD R6, R0, 0xffffffa1 ;  /* 0xffffffa100067836 */ /* 0x000fe20000000000 */
[----:B------:R-:W-:Y:S01]  /*d580*/  FSEL R46, R46, -INF , !P5 ;  /* 0xff8000002e2e7808 */ /* 0x000fe20006800000 */
[----:B------:R-:W-:Y:S01]  /*d590*/  VIADD R5, R0, 0xffffffa8 ;  /* 0xffffffa800057836 */ /* 0x000fe20000000000 */
[----:B------:R-:W-:Y:S01]  /*d5a0*/  FSEL R50, R50, -INF , !P1 ;  /* 0xff80000032327808 */ /* 0x000fe20004800000 */
[----:B------:R-:W-:Y:S01]  /*d5b0*/  VIADD R4, R0, 0xffffffa9 ;  /* 0xffffffa900047836 */ /* 0x000fe20000000000 */
[----:B------:R-:W-:-:S02]  /*d5c0*/  ISETP.GT.AND P4, PT, R48, R11, PT ;  /* 0x0000000b3000720c */ /* 0x000fc40003f84270 */
[C---:B------:R-:W-:Y:S02]  /*d5d0*/  ISETP.GT.AND P3, PT, R48.reuse, R10, PT ;  /* 0x0000000a3000720c */ /* 0x040fe40003f64270 */
[C---:B------:R-:W-:Y:S02]  /*d5e0*/  ISETP.GT.AND P5, PT, R48.reuse, R9, PT ;  /* 0x000000093000720c */ /* 0x040fe40003fa4270 */
[----:B------:R-:W-:Y:S01]  /*d5f0*/  ISETP.GT.AND P1, PT, R48, R8, PT ;  /* 0x000000083000720c */ /* 0x000fe20003f24270 */
[----:B------:R-:W-:Y:S02]  /*d600*/  IMAD.MOV.U32 R229, RZ, RZ, R17 ;  /* 0x000000ffffe57224 */ /* 0x000fe400078e0011 */
[----:B------:R-:W-:Y:S01]  /*d610*/  FFMA.FTZ R28, R2, -UR12, R147 ;  /* 0x8000000c021c7c23 */ /* 0x000fe20008010093 */
[----:B------:R-:W-:Y:S01]  /*d620*/  FSEL R57, R57, -INF , !P4 ;  /* 0xff80000039397808 */ /* 0x000fe20006000000 */
[----:B------:R-:W-:Y:S01]  /*d630*/  VIADD R3, R0, 0xffffffb0 ;  /* 0xffffffb000037836 */ /* 0x000fe20000000000 */
[----:B------:R-:W-:Y:S01]  /*d640*/  FSEL R60, R60, -INF , !P3 ;  /* 0xff8000003c3c7808 */ /* 0x000fe20005800000 */
[----:B------:R-:W-:Y:S01]  /*d650*/  VIADD R15, R0, 0xffffffb8 ;  /* 0xffffffb8000f7836 */ /* 0x000fe20000000000 */
[----:B------:R-:W-:Y:S01]  /*d660*/  FSEL R62, R56, -INF , !P5 ;  /* 0xff800000383e7808 */ /* 0x000fe20006800000 */
[C---:B------:R-:W-:Y:S01]  /*d670*/  VIADD R2, R0.reuse, 0xffffffb1 ;  /* 0xffffffb100027836 */ /* 0x040fe20000000000 */
[----:B------:R-:W-:Y:S01]  /*d680*/  FSEL R65, R53, -INF , !P1 ;  /* 0xff80000035417808 */ /* 0x000fe20004800000 */
[----:B------:R-:W-:Y:S01]  /*d690*/  VIADD R17, R0, 0xffffffb9 ;  /* 0xffffffb900117836 */ /* 0x000fe20000000000 */
[----:B------:R-:W-:-:S02]  /*d6a0*/  ISETP.GT.AND P4, PT, R48, R7, PT ;  /* 0x000000073000720c */ /* 0x000fc40003f84270 */
[C---:B------:R-:W-:Y:S02]  /*d6b0*/  ISETP.GT.AND P3, PT, R48.reuse, R6, PT ;  /* 0x000000063000720c */ /* 0x040fe40003f64270 */
[C---:B------:R-:W-:Y:S02]  /*d6c0*/  ISETP.GT.AND P5, PT, R48.reuse, R5, PT ;  /* 0x000000053000720c */ /* 0x040fe40003fa4270 */
[----:B------:R-:W-:Y:S01]  /*d6d0*/  ISETP.GT.AND P1, PT, R48, R4, PT ;  /* 0x000000043000720c */ /* 0x000fe20003f24270 */
[----:B------:R-:W-:Y:S01]  /*d6e0*/  VIADD R0, R37, -UR25 ;  /* 0x8000001925007c36 */ /* 0x000fe20008000000 */
        /* <DEDUP_REMOVED lines=15> */
[----:B------:R-:W-:Y:S01]  /*d7e0*/  ISETP.GT.AND P1, PT, R0, R12, PT ;  /* 0x0000000c0000720c */ /* 0x000fe20003f24270 */
[----:B------:R-:W-:Y:S01]  /*d7f0*/  IMAD.IADD R37, R37, 0x1, -R26 ;  /* 0x0000000125257824 */ /* 0x000fe200078e0a1a */
        /* <DEDUP_REMOVED lines=8> */
[----:B------:R-:W-:Y:S02]  /*d880*/  IABS R28, R37 ;  /* 0x00000025001c7213 */ /* 0x000fe40000000000 */
        /* <DEDUP_REMOVED lines=8> */
[----:B------:R-:W-:Y:S02]  /*d910*/  I2FP.F32.S32 R28, R28 ;  /* 0x0000001c001c7245 */ /* 0x000fe40000201400 */
[----:B------:R-:W-:Y:S02]  /*d920*/  FSEL R66, R54, -INF , !P4 ;  /* 0xff80000036427808 */ /* 0x000fe40006000000 */
[----:B------:R-:W-:Y:S02]  /*d930*/  FSEL R75, R52, -INF , !P3 ;  /* 0xff800000344b7808 */ /* 0x000fe40005800000 */
[----:B------:R-:W-:Y:S02]  /*d940*/  FSEL R148, R47, -INF , !P5 ;  /* 0xff8000002f947808 */ /* 0x000fe40006800000 */
[----:B------:R-:W-:Y:S01]  /*d950*/  FSEL R168, R45, -INF , !P1 ;  /* 0xff8000002da87808 */ /* 0x000fe20004800000 */
[----:B------:R-:W-:Y:S01]  /*d960*/  FFMA.FTZ R28, R28, -UR12, R225 ;  /* 0x8000000c1c1c7c23 */ /* 0x000fe200080100e1 */
[----:B------:R-:W-:-:S02]  /*d970*/  ISETP.GT.AND P4, PT, R0, R3, PT ;  /* 0x000000030000720c */ /* 0x000fc40003f84270 */
[C---:B------:R-:W-:Y:S02]  /*d980*/  ISETP.GT.AND P3, PT, R0.reuse, R2, PT ;  /* 0x000000020000720c */ /* 0x040fe40003f64270 */
[C---:B------:R-:W-:Y:S02]  /*d990*/  ISETP.GT.AND P5, PT, R0.reuse, R15, PT ;  /* 0x0000000f0000720c */ /* 0x040fe40003fa4270 */
[----:B------:R-:W-:Y:S01]  /*d9a0*/  ISETP.GT.AND P1, PT, R0, R17, PT ;  /* 0x000000110000720c */ /* 0x000fe20003f24270 */
[----:B------:R-:W-:Y:S01]  /*d9b0*/  VIADD R0, R190, -UR25 ;  /* 0x80000019be007c36 */ /* 0x000fe20008000000 */
[----:B------:R-:W-:Y:S02]  /*d9c0*/  FSEL R171, R42, -INF , !P4 ;  /* 0xff8000002aab7808 */ /* 0x000fe40006000000 */
[----:B------:R-:W-:Y:S02]  /*d9d0*/  FSEL R172, R33, -INF , !P3 ;  /* 0xff80000021ac7808 */ /* 0x000fe40005800000 */
[----:B------:R-:W-:-:S02]  /*d9e0*/  ISETP.GT.AND P4, PT, R0, R16, PT ;  /* 0x000000100000720c */ /* 0x000fc40003f84270 */
[----:B------:R-:W-:Y:S02]  /*d9f0*/  FSEL R173, R162, -INF , !P5 ;  /* 0xff800000a2ad7808 */ /* 0x000fe40006800000 */
[----:B------:R-:W-:Y:S02]  /*da00*/  FSEL R174, R28, -INF , !P1 ;  /* 0xff8000001cae7808 */ /* 0x000fe40004800000 */
[C---:B------:R-:W-:Y:S02]  /*da10*/  ISETP.GT.AND P3, PT, R0.reuse, R14, PT ;  /* 0x0000000e0000720c */ /* 0x040fe40003f64270 */
[C---:B------:R-:W-:Y:S02]  /*da20*/  ISETP.GT.AND P5, PT, R0.reuse, R13, PT ;  /* 0x0000000d0000720c */ /* 0x040fe40003fa4270 */
[----:B------:R-:W-:Y:S01]  /*da30*/  ISETP.GT.AND P1, PT, R0, R12, PT ;  /* 0x0000000c0000720c */ /* 0x000fe20003f24270 */
[----:B------:R-:W-:Y:S01]  /*da40*/  IMAD.IADD R28, R190, 0x1, -R26 ;  /* 0x00000001be1c7824 */ /* 0x000fe200078e0a1a */
        /* <DEDUP_REMOVED lines=8> */
[----:B------:R-:W-:Y:S02]  /*dad0*/  IABS R28, R28 ;  /* 0x0000001c001c7213 */ /* 0x000fe40000000000 */
[----:B------:R-:W-:Y:S02]  /*dae0*/  FSEL R42, R142, -INF , !P4 ;  /* 0xff8000008e2a7808 */ /* 0x000fe40006000000 */
[----:B------:R-:W-:Y:S02]  /*daf0*/  ISETP.GT.AND P4, PT, R0, R7, PT ;  /* 0x000000070000720c */ /* 0x000fe40003f84270 */
[----:B------:R-:W-:Y:S02]  /*db00*/  FSEL R45, R141, -INF , !P3 ;  /* 0xff8000008d2d7808 */ /* 0x000fe40005800000 */
[----:B------:R-:W-:-:S02]  /*db10*/  FSEL R47, R140, -INF , !P5 ;  /* 0xff8000008c2f7808 */ /* 0x000fc40006800000 */
[----:B------:R-:W-:Y:S02]  /*db20*/  FSEL R52, R73, -INF , !P1 ;  /* 0xff80000049347808 */ /* 0x000fe40004800000 */
[C---:B------:R-:W-:Y:S02]  /*db30*/  ISETP.GT.AND P3, PT, R0.reuse, R6, PT ;  /* 0x000000060000720c */ /* 0x040fe40003f64270 */
[C---:B------:R-:W-:Y:S02]  /*db40*/  ISETP.GT.AND P5, PT, R0.reuse, R5, PT ;  /* 0x000000050000720c */ /* 0x040fe40003fa4270 */
[----:B------:R-:W-:Y:S02]  /*db50*/  ISETP.GT.AND P1, PT, R0, R4, PT ;  /* 0x000000040000720c */ /* 0x000fe40003f24270 */
[----:B------:R-:W-:Y:S02]  /*db60*/  I2FP.F32.S32 R28, R28 ;  /* 0x0000001c001c7245 */ /* 0x000fe40000201400 */
        /* <DEDUP_REMOVED lines=8> */
[----:B------:R-:W-:Y:S01]  /*dbf0*/  FFMA.FTZ R0, R28, -UR12, R145 ;  /* 0x8000000c1c007c23 */ /* 0x000fe20008010091 */
[----:B------:R-:W-:Y:S01]  /*dc00*/  VIADD R28, R36, -UR25 ;  /* 0x80000019241c7c36 */ /* 0x000fe20008000000 */
[----:B------:R-:W-:Y:S02]  /*dc10*/  FSEL R74, R61, -INF , !P4 ;  /* 0xff8000003d4a7808 */ /* 0x000fe40006000000 */
[----:B------:R-:W-:Y:S02]  /*dc20*/  ISETP.GE.AND P4, PT, R16, R194, PT ;  /* 0x000000c21000720c */ /* 0x000fe40003f86270 */
[----:B------:R-:W-:Y:S02]  /*dc30*/  FSEL R150, R0, -INF , !P1 ;  /* 0xff80000000967808 */ /* 0x000fe40004800000 */
[----:B------:R-:W-:Y:S02]  /*dc40*/  ISETP.GT.AND P1, PT, R28, R16, PT ;  /* 0x000000101c00720c */ /* 0x000fe40003f24270 */
[----:B------:R-:W-:-:S02]  /*dc50*/  FSEL R140, R51, -INF , !P3 ;  /* 0xff800000338c7808 */ /* 0x000fc40005800000 */
[----:B------:R-:W-:Y:S02]  /*dc60*/  ISETP.GE.AND P3, PT, R16, R197, PT ;  /* 0x000000c51000720c */ /* 0x000fe40003f66270 */
[----:B------:R-:W-:Y:S02]  /*dc70*/  FSEL R32, R32, -INF , !P4 ;  /* 0xff80000020207808 */ /* 0x000fe40006000000 */
[----:B------:R-:W-:Y:S02]  /*dc80*/  ISETP.GE.AND P4, PT, R16, R196, PT ;  /* 0x000000c41000720c */ /* 0x000fe40003f86270 */
[----:B------:R-:W-:Y:S02]  /*dc90*/  FSEL R0, R175, -INF , !P1 ;  /* 0xff800000af007808 */ /* 0x000fe40004800000 */
[----:B------:R-:W-:Y:S02]  /*dca0*/  FSEL R151, R177, -INF , !P5 ;  /* 0xff800000b1977808 */ /* 0x000fe40006800000 */
[----:B------:R-:W-:Y:S01]  /*dcb0*/  FSEL R41, R41, -INF , !P3 ;  /* 0xff80000029297808 */ /* 0x000fe20005800000 */
[----:B------:R-:W-:Y:S01]  /*dcc0*/  IMAD.IADD R31, R36, 0x1, -R31 ;  /* 0x00000001241f7824 */ /* 0x000fe200078e0a1f */
[----:B------:R-:W-:-:S02]  /*dcd0*/  ISETP.GE.AND P5, PT, R16, R195, PT ;  /* 0x000000c31000720c */ /* 0x000fc40003fa6270 */
[----:B------:R-:W-:Y:S02]  /*dce0*/  ISETP.GE.AND P3, PT, R14, R194, PT ;  /* 0x000000c20e00720c */ /* 0x000fe40003f66270 */
[----:B------:R-:W-:Y:S02]  /*dcf0*/  FSEL R166, R0, -INF , !P4 ;  /* 0xff80000000a67808 */ /* 0x000fe40006000000 */
[----:B------:R-:W-:Y:S02]  /*dd00*/  ISETP.GT.AND P4, PT, R28, R14, PT ;  /* 0x0000000e1c00720c */ /* 0x000fe40003f84270 */
[----:B------:R-:W-:Y:S02]  /*dd10*/  FSEL R165, R35, -INF , !P5 ;  /* 0xff80000023a57808 */ /* 0x000fe40006800000 */
[----:B------:R-:W-:Y:S02]  /*dd20*/  FSEL R33, R33, -INF , !P3 ;  /* 0xff80000021217808 */ /* 0x000fe40005800000 */
[----:B------:R-:W-:-:S02]  /*dd30*/  ISETP.GE.AND P1, PT, R14, R197, PT ;  /* 0x000000c50e00720c */ /* 0x000fc40003f26270 */
[C---:B------:R-:W-:Y:S02]  /*dd40*/  ISETP.GE.AND P5, PT, R14.reuse, R195, PT ;  /* 0x000000c30e00720c */ /* 0x040fe40003fa6270 */
[----:B------:R-:W-:Y:S02]  /*dd50*/  ISETP.GE.AND P3, PT, R14, R196, PT ;  /* 0x000000c40e00720c */ /* 0x000fe40003f66270 */
[----:B------:R-:W-:Y:S02]  /*dd60*/  FSEL R0, R161, -INF , !P4 ;  /* 0xff800000a1007808 */ /* 0x000fe40006000000 */
[----:B------:R-:W-:Y:S02]  /*dd70*/  IABS R14, R31 ;  /* 0x0000001f000e7213 */ /* 0x000fe40000000000 */
[----:B------:R-:W-:Y:S02]  /*dd80*/  FSEL R44, R44, -INF , !P1 ;  /* 0xff8000002c2c7808 */ /* 0x000fe40004800000 */
[----:B------:R-:W-:Y:S01]  /*dd90*/  FSEL R164, R0, -INF , !P3 ;  /* 0xff80000000a47808 */ /* 0x000fe20005800000 */
[----:B------:R-:W-:Y:S01]  /*dda0*/  IMAD.IADD R30, R36, 0x1, -R30 ;  /* 0x00000001241e7824 */ /* 0x000fe200078e0a1e */
[----:B------:R-:W-:-:S02]  /*ddb0*/  ISETP.GE.AND P1, PT, R13, R194, PT ;  /* 0x000000c20d00720c */ /* 0x000fc40003f26270 */
[----:B------:R-:W-:Y:S02]  /*ddc0*/  I2FP.F32.S32 R0, R14 ;  /* 0x0000000e00007245 */ /* 0x000fe40000201400 */
[----:B------:R-:W-:Y:S02]  /*ddd0*/  FSEL R163, R40, -INF , !P5 ;  /* 0xff80000028a37808 */ /* 0x000fe40006800000 */
[----:B------:R-:W-:Y:S01]  /*dde0*/  FSEL R34, R34, -INF , !P1 ;  /* 0xff80000022227808 */ /* 0x000fe20004800000 */
[----:B------:R-:W-:Y:S01]  /*ddf0*/  FFMA.FTZ R0, R0, -UR12, R206 ;  /* 0x8000000c00007c23 */ /* 0x000fe200080100ce */
[C---:B------:R-:W-:Y:S02]  /*de00*/  ISETP.GE.AND P4, PT, R13.reuse, R197, PT ;  /* 0x000000c50d00720c */ /* 0x040fe40003f86270 */
[----:B------:R-:W-:Y:S02]  /*de10*/  ISETP.GE.AND P5, PT, R13, R195, PT ;  /* 0x000000c30d00720c */ /* 0x000fe40003fa6270 */
[----:B------:R-:W-:-:S02]  /*de20*/  ISETP.GT.AND P3, PT, R28, R13, PT ;  /* 0x0000000d1c00720c */ /* 0x000fc40003f64270 */
[----:B------:R-:W-:Y:S02]  /*de30*/  ISETP.GE.AND P1, PT, R13, R196, PT ;  /* 0x000000c40d00720c */ /* 0x000fe40003f26270 */
[----:B------:R-:W-:Y:S02]  /*de40*/  IABS R13, R30 ;  /* 0x0000001e000d7213 */ /* 0x000fe40000000000 */
[----:B------:R-:W-:Y:S02]  /*de50*/  FSEL R0, R0, -INF , !P3 ;  /* 0xff80000000007808 */ /* 0x000fe40005800000 */
[----:B------:R-:W-:Y:S02]  /*de60*/  I2FP.F32.S32 R13, R13 ;  /* 0x0000000d000d7245 */ /* 0x000fe40000201400 */
[----:B------:R-:W-:Y:S02]  /*de70*/  FSEL R46, R46, -INF , !P4 ;  /* 0xff8000002e2e7808 */ /* 0x000fe40006000000 */
[----:B------:R-:W-:Y:S01]  /*de80*/  FSEL R162, R0, -INF , !P1 ;  /* 0xff80000000a27808 */ /* 0x000fe20004800000 */
[----:B------:R-:W-:Y:S01]  /*de90*/  FFMA.FTZ R0, R13, -UR12, R207 ;  /* 0x8000000c0d007c23 */ /* 0x000fe200080100cf */
[----:B------:R-:W-:Y:S01]  /*dea0*/  ISETP.GE.AND P4, PT, R12, R194, PT ;  /* 0x000000c20c00720c */ /* 0x000fe20003f86270 */
[----:B------:R-:W-:Y:S01]  /*deb0*/  IMAD.IADD R29, R36, 0x1, -R29 ;  /* 0x00000001241d7824 */ /* 0x000fe200078e0a1d */
[----:B------:R-:W-:-:S02]  /*dec0*/  ISETP.GT.AND P1, PT, R28, R12, PT ;  /* 0x0000000c1c00720c */ /* 0x000fc40003f24270 */
[----:B------:R-:W-:Y:S02]  /*ded0*/  FSEL R161, R43, -INF , !P5 ;  /* 0xff8000002ba17808 */ /* 0x000fe40006800000 */
[----:B------:R-:W-:Y:S02]  /*dee0*/  FSEL R37, R37, -INF , !P4 ;  /* 0xff80000025257808 */ /* 0x000fe40006000000 */
[C---:B------:R-:W-:Y:S02]  /*def0*/  ISETP.GE.AND P3, PT, R12.reuse, R197, PT ;  /* 0x000000c50c00720c */ /* 0x040fe40003f66270 */
[C---:B------:R-:W-:Y:S02]  /*df00*/  ISETP.GE.AND P5, PT, R12.reuse, R195, PT ;  /* 0x000000c30c00720c */ /* 0x040fe40003fa6270 */
[----:B------:R-:W-:Y:S02]  /*df10*/  ISETP.GE.AND P4, PT, R12, R196, PT ;  /* 0x000000c40c00720c */ /* 0x000fe40003f86270 */
[----:B------:R-:W-:-:S02]  /*df20*/  FSEL R0, R0, -INF , !P1 ;  /* 0xff80000000007808 */ /* 0x000fc40004800000 */
[----:B------:R-:W-:Y:S02]  /*df30*/  IABS R12, R29 ;  /* 0x0000001d000c7213 */ /* 0x000fe40000000000 */
[----:B------:R-:W-:Y:S02]  /*df40*/  FSEL R30, R50, -INF , !P3 ;  /* 0xff800000321e7808 */ /* 0x000fe40005800000 */
[----:B------:R-:W-:Y:S01]  /*df50*/  FSEL R160, R0, -INF , !P4 ;  /* 0xff80000000a07808 */ /* 0x000fe20006000000 */
[----:B------:R-:W-:Y:S01]  /*df60*/  IMAD.IADD R25, R36, 0x1, -R25 ;  /* 0x0000000124197824 */ /* 0x000fe200078e0a19 */
[----:B------:R-:W-:Y:S02]  /*df70*/  ISETP.GE.AND P3, PT, R11, R194, PT ;  /* 0x000000c20b00720c */ /* 0x000fe40003f66270 */
[----:B------:R-:W-:Y:S02]  /*df80*/  I2FP.F32.S32 R0, R12 ;  /* 0x0000000c00007245 */ /* 0x000fe40000201400 */
[----:B------:R-:W-:-:S02]  /*df90*/  FSEL R159, R48, -INF , !P5 ;  /* 0xff800000309f7808 */ /* 0x000fc40006800000 */
[----:B------:R-:W-:Y:S01]  /*dfa0*/  FSEL R42, R42, -INF , !P3 ;  /* 0xff8000002a2a7808 */ /* 0x000fe20005800000 */
[----:B------:R-:W-:Y:S01]  /*dfb0*/  FFMA.FTZ R0, R0, -UR12, R210 ;  /* 0x8000000c00007c23 */ /* 0x000fe200080100d2 */
[C---:B------:R-:W-:Y:S02]  /*dfc0*/  ISETP.GE.AND P1, PT, R11.reuse, R197, PT ;  /* 0x000000c50b00720c */ /* 0x040fe40003f26270 */
[C---:B------:R-:W-:Y:S02]  /*dfd0*/  ISETP.GE.AND P5, PT, R11.reuse, R195, PT ;  /* 0x000000c30b00720c */ /* 0x040fe40003fa6270 */
[----:B------:R-:W-:Y:S02]  /*dfe0*/  ISETP.GT.AND P4, PT, R28, R11, PT ;  /* 0x0000000b1c00720c */ /* 0x000fe40003f84270 */
[----:B------:R-:W-:Y:S02]  /*dff0*/  ISETP.GE.AND P3, PT, R11, R196, PT ;  /* 0x000000c40b00720c */ /* 0x000fe40003f66270 */
[----:B------:R-:W-:-:S02]  /*e000*/  IABS R11, R25 ;  /* 0x00000019000b7213 */ /* 0x000fc40000000000 */
        /* <DEDUP_REMOVED lines=42> */
[----:B------:R-:W-:Y:S01]  /*e2b0*/  IABS R8, R22 ;  /* 0x0000001600087213 */ /* 0x000fe20000000000 */
[----:B------:R-:W-:Y:S01]  /*e2c0*/  IMAD.IADD R21, R36, 0x1, -R21 ;  /* 0x0000000124157824 */ /* 0x000fe200078e0a15 */
[----:B------:R-:W-:Y:S02]  /*e2d0*/  FSEL R143, R0, -INF , !P4 ;  /* 0xff800000008f7808 */ /* 0x000fe40006000000 */
[----:B------:R-:W-:Y:S01]  /*e2e0*/  I2FP.F32.S32 R0, R8 ;  /* 0x0000000800007245 */ /* 0x000fe20000201400 */
[----:B------:R-:W-:Y:S01]  /*e2f0*/  IMAD.IADD R20, R36, 0x1, -R20 ;  /* 0x0000000124147824 */ /* 0x000fe200078e0a14 */
[----:B------:R-:W-:Y:S02]  /*e300*/  IABS R9, R21 ;  /* 0x0000001500097213 */ /* 0x000fe40000000000 */
[----:B------:R-:W-:Y:S01]  /*e310*/  FSEL R67, R65, -INF , !P3 ;  /* 0xff80000041437808 */ /* 0x000fe20005800000 */
[----:B------:R-:W-:Y:S01]  /*e320*/  FFMA.FTZ R0, R0, -UR12, R218 ;  /* 0x8000000c00007c23 */ /* 0x000fe200080100da */
[----:B------:R-:W-:-:S02]  /*e330*/  ISETP.GE.AND P3, PT, R7, R194, PT ;  /* 0x000000c20700720c */ /* 0x000fc40003f66270 */
[----:B------:R-:W-:Y:S02]  /*e340*/  ISETP.GT.AND P4, PT, R28, R7, PT ;  /* 0x000000071c00720c */ /* 0x000fe40003f84270 */
[----:B------:R-:W-:Y:S02]  /*e350*/  FSEL R144, R59, -INF , !P1 ;  /* 0xff8000003b907808 */ /* 0x000fe40004800000 */
[----:B------:R-:W-:Y:S02]  /*e360*/  I2FP.F32.S32 R8, R9 ;  /* 0x0000000900087245 */ /* 0x000fe40000201400 */
[C---:B------:R-:W-:Y:S02]  /*e370*/  ISETP.GE.AND P1, PT, R7.reuse, R197, PT ;  /* 0x000000c50700720c */ /* 0x040fe40003f26270 */
[----:B------:R-:W-:Y:S02]  /*e380*/  IABS R20, R20 ;  /* 0x0000001400147213 */ /* 0x000fe40000000000 */
[----:B------:R-:W-:-:S02]  /*e390*/  ISETP.GE.AND P5, PT, R7, R195, PT ;  /* 0x000000c30700720c */ /* 0x000fc40003fa6270 */
[----:B------:R-:W-:Y:S02]  /*e3a0*/  FSEL R56, R54, -INF , !P3 ;  /* 0xff80000036387808 */ /* 0x000fe40005800000 */
[----:B------:R-:W-:Y:S02]  /*e3b0*/  ISETP.GE.AND P3, PT, R7, R196, PT ;  /* 0x000000c40700720c */ /* 0x000fe40003f66270 */
[----:B------:R-:W-:Y:S01]  /*e3c0*/  FSEL R0, R0, -INF , !P4 ;  /* 0xff80000000007808 */ /* 0x000fe20006000000 */
[----:B------:R-:W-:Y:S01]  /*e3d0*/  FFMA.FTZ R7, R8, -UR12, R219 ;  /* 0x8000000c08077c23 */ /* 0x000fe200080100db */
[----:B------:R-:W-:Y:S01]  /*e3e0*/  FSEL R57, R146, -INF , !P1 ;  /* 0xff80000092397808 */ /* 0x000fe20004800000 */
[----:B------:R-:W-:Y:S01]  /*e3f0*/  IMAD.MOV.U32 R8, RZ, RZ, R20 ;  /* 0x000000ffff087224 */ /* 0x000fe200078e0014 */
[----:B------:R-:W-:Y:S02]  /*e400*/  ISETP.GE.AND P1, PT, R6, R194, PT ;  /* 0x000000c20600720c */ /* 0x000fe40003f26270 */
[----:B------:R-:W-:-:S02]  /*e410*/  FSEL R65, R66, -INF , !P5 ;  /* 0xff80000042417808 */ /* 0x000fc40006800000 */
[----:B------:R-:W-:Y:S02]  /*e420*/  FSEL R66, R0, -INF , !P3 ;  /* 0xff80000000427808 */ /* 0x000fe40005800000 */
[----:B------:R-:W-:Y:S02]  /*e430*/  ISETP.GT.AND P3, PT, R28, R6, PT ;  /* 0x000000061c00720c */ /* 0x000fe40003f64270 */
[----:B------:R-:W-:Y:S02]  /*e440*/  FSEL R53, R58, -INF , !P1 ;  /* 0xff8000003a357808 */ /* 0x000fe40004800000 */
[C---:B------:R-:W-:Y:S02]  /*e450*/  ISETP.GE.AND P5, PT, R6.reuse, R197, PT ;  /* 0x000000c50600720c */ /* 0x040fe40003fa6270 */
[----:B------:R-:W-:Y:S02]  /*e460*/  ISETP.GE.AND P4, PT, R6, R195, PT ;  /* 0x000000c30600720c */ /* 0x000fe40003f86270 */
[----:B------:R-:W-:-:S02]  /*e470*/  I2FP.F32.S32 R8, R8 ;  /* 0x0000000800087245 */ /* 0x000fc40000201400 */
[----:B------:R-:W-:Y:S02]  /*e480*/  ISETP.GE.AND P1, PT, R6, R196, PT ;  /* 0x000000c40600720c */ /* 0x000fe40003f26270 */
[----:B------:R-:W-:Y:S01]  /*e490*/  FSEL R6, R7, -INF , !P3 ;  /* 0xff80000007067808 */ /* 0x000fe20005800000 */
[----:B------:R-:W-:Y:S01]  /*e4a0*/  FFMA.FTZ R0, R8, -UR12, R222 ;  /* 0x8000000c08007c23 */ /* 0x000fe200080100de */
[----:B------:R-:W-:Y:S02]  /*e4b0*/  FSEL R54, R154, -INF , !P5 ;  /* 0xff8000009a367808 */ /* 0x000fe40006800000 */
[----:B------:R-:W-:Y:S02]  /*e4c0*/  ISETP.GE.AND P5, PT, R5, R194, PT ;  /* 0x000000c20500720c */ /* 0x000fe40003fa6270 */
[----:B------:R-:W-:Y:S02]  /*e4d0*/  FSEL R61, R6, -INF , !P1 ;  /* 0xff800000063d7808 */ /* 0x000fe40004800000 */
[----:B------:R-:W-:-:S02]  /*e4e0*/  ISETP.GT.AND P1, PT, R28, R5, PT ;  /* 0x000000051c00720c */ /* 0x000fc40003f24270 */
[----:B------:R-:W-:Y:S02]  /*e4f0*/  FSEL R51, R72, -INF , !P5 ;  /* 0xff80000048337808 */ /* 0x000fe40006800000 */
[----:B------:R-:W-:Y:S02]  /*e500*/  ISETP.GE.AND P5, PT, R5, R196, PT ;  /* 0x000000c40500720c */ /* 0x000fe40003fa6270 */
[----:B------:R-:W-:Y:S02]  /*e510*/  FSEL R0, R0, -INF , !P1 ;  /* 0xff80000000007808 */ /* 0x000fe40004800000 */
[----:B------:R-:W-:Y:S02]  /*e520*/  FSEL R60, R75, -INF , !P4 ;  /* 0xff8000004b3c7808 */ /* 0x000fe40006000000 */
[----:B------:R-:W-:Y:S02]  /*e530*/  FSEL R59, R0, -INF , !P5 ;  /* 0xff800000003b7808 */ /* 0x000fe40006800000 */
[----:B------:R-:W-:-:S02]  /*e540*/  ISETP.GE.AND P4, PT, R5, R197, PT ;  /* 0x000000c50500720c */ /* 0x000fc40003f86270 */
[----:B------:R-:W-:Y:S02]  /*e550*/  FMNMX3.FTZ R0, R71, R32, R33, !PT ;  /* 0x0000002047007276 */ /* 0x000fe40007810021 */
[----:B------:R-:W-:Y:S02]  /*e560*/  FSEL R52, R156, -INF , !P4 ;  /* 0xff8000009c347808 */ /* 0x000fe40006000000 */
[----:B------:R-:W-:Y:S02]  /*e570*/  FMNMX3.FTZ R0, R0, R34, R37, !PT ;  /* 0x0000002200007276 */ /* 0x000fe40007810025 */
[----:B------:R-:W-:Y:S02]  /*e580*/  ISETP.GE.AND P4, PT, R4, R194, PT ;  /* 0x000000c20400720c */ /* 0x000fe40003f86270 */
[----:B------:R-:W-:Y:S02]  /*e590*/  FMNMX3.FTZ R0, R0, R42, R45, !PT ;  /* 0x0000002a00007276 */ /* 0x000fe4000781002d */
[----:B------:R-:W-:-:S02]  /*e5a0*/  FSEL R49, R73, -INF , !P4 ;  /* 0xff80000049317808 */ /* 0x000fc40006000000 */
[-C--:B------:R-:W-:Y:S02]  /*e5b0*/  ISETP.GE.AND P1, PT, R4, R197.reuse, PT ;  /* 0x000000c50400720c */ /* 0x080fe40003f26270 */
[----:B------:R-:W-:Y:S02]  /*e5c0*/  ISETP.GE.AND P4, PT, R3, R194, PT ;  /* 0x000000c20300720c */ /* 0x000fe40003f86270 */
[----:B------:R-:W-:Y:S02]  /*e5d0*/  FMNMX3.FTZ R0, R0, R142, R62, !PT ;  /* 0x0000008e00007276 */ /* 0x000fe4000781003e */
[----:B------:R-:W-:Y:S02]  /*e5e0*/  FSEL R50, R157, -INF , !P1 ;  /* 0xff8000009d327808 */ /* 0x000fe40004800000 */
[----:B------:R-:W-:Y:S02]  /*e5f0*/  FSEL R48, R74, -INF , !P4 ;  /* 0xff8000004a307808 */ /* 0x000fe40006000000 */
[----:B------:R-:W-:-:S02]  /*e600*/  ISETP.GE.AND P1, PT, R3, R197, PT ;  /* 0x000000c50300720c */ /* 0x000fc40003f26270 */
[----:B------:R-:W-:Y:S02]  /*e610*/  ISETP.GE.AND P4, PT, R2, R194, PT ;  /* 0x000000c20200720c */ /* 0x000fe40003f86270 */
[----:B------:R-:W-:Y:S02]  /*e620*/  FMNMX3.FTZ R0, R0, R56, R53, !PT ;  /* 0x0000003800007276 */ /* 0x000fe40007810035 */
[----:B------:R-:W-:Y:S02]  /*e630*/  ISETP.GE.AND P3, PT, R5, R195, PT ;  /* 0x000000c30500720c */ /* 0x000fe40003f66270 */
[----:B------:R-:W-:Y:S02]  /*e640*/  FSEL R47, R158, -INF , !P1 ;  /* 0xff8000009e2f7808 */ /* 0x000fe40004800000 */
[----:B------:R-:W-:Y:S02]  /*e650*/  FSEL R43, R140, -INF , !P4 ;  /* 0xff8000008c2b7808 */ /* 0x000fe40006000000 */
[----:B------:R-:W-:-:S02]  /*e660*/  ISETP.GE.AND P1, PT, R15, R194, PT ;  /* 0x000000c20f00720c */ /* 0x000fc40003f26270 */
[----:B------:R-:W-:Y:S02]  /*e670*/  ISETP.GE.AND P4, PT, R17, R194, PT ;  /* 0x000000c21100720c */ /* 0x000fe40003f86270 */
[----:B------:R-:W-:Y:S02]  /*e680*/  FMNMX3.FTZ R5, R68, R41, R44, !PT ;  /* 0x0000002944057276 */ /* 0x000fe4000781002c */
[----:B------:R-:W-:Y:S02]  /*e690*/  FMNMX3.FTZ R0, R0, R51, R49, !PT ;  /* 0x0000003300007276 */ /* 0x000fe40007810031 */
[----:B------:R-:W-:Y:S02]  /*e6a0*/  FSEL R40, R151, -INF , !P1 ;  /* 0xff80000097287808 */ /* 0x000fe40004800000 */
[----:B------:R-:W-:Y:S02]  /*e6b0*/  FSEL R35, R150, -INF , !P4 ;  /* 0xff80000096237808 */ /* 0x000fe40006000000 */
[----:B------:R-:W-:-:S02]  /*e6c0*/  FMNMX3.FTZ R5, R5, R46, R30, !PT ;  /* 0x0000002e05057276 */ /* 0x000fc4000781001e */
[----:B------:R-:W-:Y:S02]  /*e6d0*/  FMNMX3.FTZ R0, R0, R48, R43, !PT ;  /* 0x0000003000007276 */ /* 0x000fe4000781002b */
[----:B------:R-:W-:Y:S02]  /*e6e0*/  FMNMX3.FTZ R5, R5, R64, R63, !PT ;  /* 0x0000004005057276 */ /* 0x000fe4000781003f */
[----:B------:R-:W-:Y:S02]  /*e6f0*/  FMNMX3.FTZ R0, R0, R40, R35, !PT ;  /* 0x0000002800007276 */ /* 0x000fe40007810023 */
[----:B------:R-:W-:Y:S02]  /*e700*/  ISETP.GE.AND P4, PT, R2, R197, PT ;  /* 0x000000c50200720c */ /* 0x000fe40003f86270 */
[----:B------:R-:W-:Y:S01]  /*e710*/  FMNMX3.FTZ R5, R5, R141, R67, !PT ;  /* 0x0000008d05057276 */ /* 0x000fe20007810043 */
[----:B------:R-:W1:Y:S01]  /*e720*/  SHFL.BFLY PT, R7, R0, 0x2, 0x1f ;  /* 0x0c401f0000077f89 */ /* 0x000e6200000e0000 */
[----:B------:R-:W-:Y:S01]  /*e730*/  FSEL R29, R167, -INF , !P4 ;  /* 0xff800000a71d7808 */ /* 0x000fe20006000000 */
[----:B------:R-:W-:Y:S01]  /*e740*/  IMAD.IADD R19, R36, 0x1, -R19 ;  /* 0x0000000124137824 */ /* 0x000fe200078e0a13 */
[----:B------:R-:W-:-:S02]  /*e750*/  ISETP.GE.AND P4, PT, R15, R197, PT ;  /* 0x000000c50f00720c */ /* 0x000fc40003f86270 */
[----:B------:R-:W-:Y:S02]  /*e760*/  FMNMX3.FTZ R5, R5, R57, R54, !PT ;  /* 0x0000003905057276 */ /* 0x000fe40007810036 */
[----:B------:R-:W-:Y:S02]  /*e770*/  FSEL R24, R169, -INF , !P4 ;  /* 0xff800000a9187808 */ /* 0x000fe40006000000 */
[----:B------:R-:W-:Y:S02]  /*e780*/  ISETP.GE.AND P4, PT, R17, R197, PT ;  /* 0x000000c51100720c */ /* 0x000fe40003f86270 */
[----:B------:R-:W-:Y:S02]  /*e790*/  FMNMX3.FTZ R5, R5, R52, R50, !PT ;  /* 0x0000003405057276 */ /* 0x000fe40007810032 */
[----:B------:R-:W-:Y:S02]  /*e7a0*/  IABS R6, R19 ;  /* 0x0000001300067213 */ /* 0x000fe40000000000 */
[----:B------:R-:W-:-:S02]  /*e7b0*/  FSEL R16, R170, -INF , !P4 ;  /* 0xff800000aa107808 */ /* 0x000fc40006000000 */
[----:B------:R-:W-:Y:S02]  /*e7c0*/  FMNMX3.FTZ R5, R5, R47, R29, !PT ;  /* 0x0000002f05057276 */ /* 0x000fe4000781001d */
[----:B------:R-:W-:Y:S01]  /*e7d0*/  I2FP.F32.S32 R6, R6 ;  /* 0x0000000600067245 */ /* 0x000fe20000201400 */
[----:B------:R-:W-:Y:S01]  /*e7e0*/  ULEA UR5, UR24, 0xfffffffc, 0x1 ;  /* 0xfffffffc18057891 */ /* 0x000fe2000f8e08ff */
[----:B------:R-:W-:Y:S02]  /*e7f0*/  FSEL R58, R148, -INF , !P3 ;  /* 0xff800000943a7808 */ /* 0x000fe40005800000 */
[----:B------:R-:W-:Y:S01]  /*e800*/  FMNMX3.FTZ R8, R5, R24, R16, !PT ;  /* 0x0000001805087276 */ /* 0x000fe20007810010 */
[----:B------:R-:W-:Y:S01]  /*e810*/  FFMA.FTZ R6, R6, -UR12, R223 ;  /* 0x8000000c06067c23 */ /* 0x000fe200080100df */
[----:B------:R-:W-:Y:S02]  /*e820*/  ISETP.GE.AND P3, PT, R4, R195, PT ;  /* 0x000000c30400720c */ /* 0x000fe40003f66270 */
[----:B------:R-:W-:-:S02]  /*e830*/  ISETP.GT.AND P5, PT, R28, R4, PT ;  /* 0x000000041c00720c */ /* 0x000fc40003fa4270 */
[----:B------:R-:W-:Y:S01]  /*e840*/  ISETP.GE.AND P1, PT, R4, R196, PT ;  /* 0x000000c40400720c */ /* 0x000fe20003f26270 */
[----:B------:R-:W-:Y:S01]  /*e850*/  IMAD.U32 R4, RZ, RZ, UR39 ;  /* 0x00000027ff047e24 */ /* 0x000fe2000f8e00ff */
[----:B------:R-:W-:Y:S01]  /*e860*/  SHF.R.U32.HI R233, RZ, 0x5, R182 ;  /* 0x00000005ffe97819 */ /* 0x000fe200000116b6 */
[----:B------:R-:W-:Y:S01]  /*e870*/  IMAD.U32 R238, RZ, RZ, UR20 ;  /* 0x00000014ffee7e24 */ /* 0x000fe2000f8e00ff */
[----:B------:R-:W3:Y:S01]  /*e880*/  SHFL.BFLY PT, R14, R8, 0x2, 0x1f ;  /* 0x0c401f00080e7f89 */ /* 0x000ee200000e0000 */
[----:B------:R-:W-:Y:S02]  /*e890*/  FSEL R31, R168, -INF , !P3 ;  /* 0xff800000a81f7808 */ /* 0x000fe40005800000 */
[----:B------:R-:W-:Y:S01]  /*e8a0*/  LOP3.LUT R4, R4, UR5, R229, 0x96, !PT ;  /* 0x0000000504047c12 */ /* 0x000fe2000f8e96e5 */
[----:B------:R-:W-:Y:S01]  /*e8b0*/  IMAD R238, R238, 0x8, R233 ;  /* 0x00000008eeee7824 */ /* 0x000fe200078e02e9 */
[----:B------:R-:W-:Y:S01]  /*e8c0*/  FSEL R6, R6, -INF , !P5 ;  /* 0xff80000006067808 */ /* 0x000fe20006800000 */
[----:B------:R-:W-:Y:S01]  /*e8d0*/  IMAD.IADD R18, R36, 0x1, -R18 ;  /* 0x0000000124127824 */ /* 0x000fe200078e0a12 */
[----:B------:R-:W-:-:S02]  /*e8e0*/  ISETP.GE.AND P4, PT, R3, R195, PT ;  /* 0x000000c30300720c */ /* 0x000fc40003f86270 */
[----:B------:R-:W-:Y:S02]  /*e8f0*/  ISETP.GT.AND P3, PT, R28, R3, PT ;  /* 0x000000031c00720c */ /* 0x000fe40003f64270 */
[----:B------:R-:W-:Y:S02]  /*e900*/  ISETP.GE.AND P5, PT, R3, R196, PT ;  /* 0x000000c40300720c */ /* 0x000fe40003fa6270 */
[----:B-1----:R-:W-:Y:S01]  /*e910*/  FMNMX.FTZ R3, R0, R7, !PT ;  /* 0x0000000700037209 */ /* 0x002fe20007810000 */
[----:B------:R-:W-:Y:S01]  /*e920*/  IMAD.WIDE.U32 R4, R4, -0x326172a9, RZ ;  /* 0xcd9e8d5704047825 */ /* 0x000fe200078e00ff */
[----:B------:R-:W-:-:S03]  /*e930*/  IABS R12, R18 ;  /* 0x00000012000c7213 */ /* 0x000fc60000000000 */
[----:B------:R-:W-:Y:S01]  /*e940*/  IMAD.WIDE.U32 R238, R238, -0x326172a9, RZ ;  /* 0xcd9e8d57eeee7825 */ /* 0x000fe200078e00ff */
[----:B------:R-:W1:Y:S01]  /*e950*/  SHFL.BFLY PT, R13, R3, 0x1, 0x1f ;  /* 0x0c201f00030d7f89 */ /* 0x000e6200000e0000 */
[----:B------:R-:W-:Y:S02]  /*e960*/  FSEL R23, R6, -INF , !P1 ;  /* 0xff80000006177808 */ /* 0x000fe40004800000 */
[----:B------:R-:W-:Y:S01]  /*e970*/  IMAD.IADD R27, R36, 0x1, -R27 ;  /* 0x00000001241b7824 */ /* 0x000fe200078e0a1b */
[----:B------:R-:W-:Y:S02]  /*e980*/  LOP3.LUT R6, R238, UR37, R5, 0x96, !PT ;  /* 0x00000025ee067c12 */ /* 0x000fe4000f8e9605 */
[----:B----4-:R-:W-:Y:S02]  /*e990*/  LOP3.LUT R10, R4, UR36, R39, 0x96, !PT ;  /* 0x00000024040a7c12 */ /* 0x010fe4000f8e9627 */
[----:B------:R-:W-:Y:S02]  /*e9a0*/  I2FP.F32.S32 R12, R12 ;  /* 0x0000000c000c7245 */ /* 0x000fe40000201400 */
[----:B------:R-:W-:Y:S01]  /*e9b0*/  IABS R0, R27 ;  /* 0x0000001b00007213 */ /* 0x000fe20000000000 */
[----:B------:R-:W-:-:S04]  /*e9c0*/  IMAD.WIDE.U32 R6, R6, -0x2daee0ad, RZ ;  /* 0xd2511f5306067825 */ /* 0x000fc800078e00ff */
[----:B------:R-:W-:Y:S01]  /*e9d0*/  FFMA.FTZ R12, R12, -UR12, R230 ;  /* 0x8000000c0c0c7c23 */ /* 0x000fe200080100e6 */
[----:B------:R-:W-:Y:S01]  /*e9e0*/  I2FP.F32.S32 R0, R0 ;  /* 0x0000000000007245 */ /* 0x000fe20000201400 */
[----:B------:R-:W-:Y:S01]  /*e9f0*/  IMAD.WIDE.U32 R10, R10, -0x2daee0ad, RZ ;  /* 0xd2511f530a0a7825 */ /* 0x000fe200078e00ff */
[----:B------:R-:W-:Y:S02]  /*ea00*/  FSEL R22, R171, -INF , !P4 ;  /* 0xff800000ab167808 */ /* 0x000fe40006000000 */
[----:B------:R-:W-:Y:S02]  /*ea10*/  FSEL R12, R12, -INF , !P3 ;  /* 0xff8000000c0c7808 */ /* 0x000fe40005800000 */
[----:B------:R-:W-:Y:S01]  /*ea20*/  LOP3.LUT R9, R6, UR34, R11, 0x96, !PT ;  /* 0x0000002206097c12 */ /* 0x000fe2000f8e960b */
[----:B------:R-:W-:Y:S01]  /*ea30*/  FFMA.FTZ R6, R0, -UR12, R231 ;  /* 0x8000000c00067c23 */ /* 0x000fe200080100e7 */
[----:B---3--:R-:W-:Y:S02]  /*ea40*/  FMNMX.FTZ R0, R8, R14, !PT ;  /* 0x0000000e08007209 */ /* 0x008fe40007810000 */
[----:B------:R-:W-:-:S02]  /*ea50*/  ISETP.GE.AND P1, PT, R2, R195, PT ;  /* 0x000000c30200720c */ /* 0x000fc40003f26270 */
[----:B------:R-:W-:Y:S02]  /*ea60*/  ISETP.GT.AND P4, PT, R28, R2, PT ;  /* 0x000000021c00720c */ /* 0x000fe40003f84270 */
[----:B------:R-:W-:Y:S01]  /*ea70*/  ISETP.GE.AND P3, PT, R2, R196, PT ;  /* 0x000000c40200720c */ /* 0x000fe20003f66270 */
[----:B------:R-:W-:Y:S01]  /*ea80*/  IMAD.IADD R2, R36, 0x1, -R55 ;  /* 0x0000000124027824 */ /* 0x000fe200078e0a37 */
[----:B------:R-:W-:Y:S02]  /*ea90*/  LOP3.LUT R7, R246, UR35, R7, 0x96, !PT ;  /* 0x00000023f6077c12 */ /* 0x000fe4000f8e9607 */
[----:B------:R-:W-:Y:S02]  /*eaa0*/  FSEL R19, R12, -INF , !P5 ;  /* 0xff8000000c137808 */ /* 0x000fe40006800000 */
[----:B------:R-:W3:Y:S01]  /*eab0*/  SHFL.BFLY PT, R12, R0, 0x1, 0x1f ;  /* 0x0c201f00000c7f89 */ /* 0x000ee200000e0000 */
[----:B------:R-:W-:Y:S01]  /*eac0*/  IABS R2, R2 ;  /* 0x0000000200027213 */ /* 0x000fe20000000000 */
[----:B------:R-:W-:Y:S01]  /*ead0*/  IMAD.WIDE.U32 R20, R7, -0x326172a9, RZ ;  /* 0xcd9e8d5707147825 */ /* 0x000fe200078e00ff */
[----:B-1----:R-:W-:-:S02]  /*eae0*/  FMNMX.FTZ R241, R3, R13, !PT ;  /* 0x0000000d03f17209 */ /* 0x002fc40007810000 */
[----:B------:R-:W-:Y:S01]  /*eaf0*/  FSEL R6, R6, -INF , !P4 ;  /* 0xff80000006067808 */ /* 0x000fe20006000000 */
[----:B------:R-:W-:Y:S01]  /*eb00*/  IMAD.MOV.U32 R11, RZ, RZ, R2 ;  /* 0x000000ffff0b7224 */ /* 0x000fe200078e0002 */
[----:B------:R-:W-:Y:S01]  /*eb10*/  FSEL R18, R172, -INF , !P1 ;  /* 0xff800000ac127808 */ /* 0x000fe20004800000 */
[----:B------:R-:W-:Y:S01]  /*eb20*/  IMAD.WIDE.U32 R8, R9, -0x326172a9, RZ ;  /* 0xcd9e8d5709087825 */ /* 0x000fe200078e00ff */
[----:B------:R-:W-:-:S03]  /*eb30*/  ISETP.GE.AND P5, PT, R15, R195, PT ;  /* 0x000000c30f00720c */ /* 0x000fc60003fa6270 */
[----:B------:R-:W-:Y:S01]  /*eb40*/  FMUL.FTZ R3, R241, UR40 ;  /* 0x00000028f1037c20 */ /* 0x000fe20008410000 */
[----:B------:R-:W-:Y:S02]  /*eb50*/  ISETP.GT.AND P1, PT, R28, R15, PT ;  /* 0x0000000f1c00720c */ /* 0x000fe40003f24270 */
[----:B------:R-:W-:Y:S02]  /*eb60*/  ISETP.GE.AND P4, PT, R15, R196, PT ;  /* 0x000000c40f00720c */ /* 0x000fe40003f86270 */
[----:B------:R-:W-:Y:S02]  /*eb70*/  LOP3.LUT R2, R38, UR23, R21, 0x96, !PT ;  /* 0x0000001726027c12 */ /* 0x000fe4000f8e9615 */
[----:B------:R-:W-:Y:S02]  /*eb80*/  FSEL R15, R6, -INF , !P3 ;  /* 0xff800000060f7808 */ /* 0x000fe40005800000 */
[----:B------:R-:W-:Y:S02]  /*eb90*/  FSETP.NEU.FTZ.AND P3, PT, R241, -INF , PT ;  /* 0xff800000f100780b */ /* 0x000fe40003f7d000 */
[----:B------:R-:W-:Y:S01]  /*eba0*/  LOP3.LUT R6, R20, UR17, R9, 0x96, !PT ;  /* 0x0000001114067c12 */ /* 0x000fe2000f8e9609 */
[----:B------:R-:W-:Y:S01]  /*ebb0*/  IMAD.WIDE.U32 R20, R2, -0x2daee0ad, RZ ;  /* 0xd2511f5302147825 */ /* 0x000fe200078e00ff */
[----:B------:R-:W-:-:S03]  /*ebc0*/  FSEL R2, R3, RZ, P3 ;  /* 0x000000ff03027208 */ /* 0x000fc60001800000 */
[----:B------:R-:W-:Y:S02]  /*ebd0*/  IMAD.IADD R26, R36, 0x1, -R26 ;  /* 0x00000001241a7824 */ /* 0x000fe400078e0a1a */
[----:B------:R-:W-:-:S04]  /*ebe0*/  IMAD.WIDE.U32 R72, R6, -0x2daee0ad, RZ ;  /* 0xd2511f5306487825 */ /* 0x000fc800078e00ff */
[----:B------:R-:W-:Y:S01]  /*ebf0*/  FFMA.FTZ R3, R32, UR40, -R2 ;  /* 0x0000002820037c23 */ /* 0x000fe20008010802 */
[----:B------:R-:W-:Y:S02]  /*ec00*/  I2FP.F32.S32 R11, R11 ;  /* 0x0000000b000b7245 */ /* 0x000fe40000201400 */
[----:B------:R-:W-:Y:S02]  /*ec10*/  LOP3.LUT R6, R10, UR29, R21, 0x96, !PT ;  /* 0x0000001d0a067c12 */ /* 0x000fe4000f8e9615 */
[----:B------:R-:W-:Y:S02]  /*ec20*/  IABS R10, R26 ;  /* 0x0000001a000a7213 */ /* 0x000fe40000000000 */
[----:B------:R-:W-:Y:S01]  /*ec30*/  LOP3.LUT R9, R20, UR28, R73, 0x96, !PT ;  /* 0x0000001c14097c12 */ /* 0x000fe2000f8e9649 */
[----:B------:R1:W-:Y:S01]  /*ec40*/  MUFU.EX2 R26, R3 ;  /* 0x00000003001a7308 */ /* 0x0003e20000000800 */
[----:B---3--:R-:W-:Y:S01]  /*ec50*/  FMNMX.FTZ R238, R0, R12, !PT ;  /* 0x0000000c00ee7209 */ /* 0x008fe20007810000 */
[----:B------:R-:W-:Y:S01]  /*ec60*/  FFMA.FTZ R11, R11, -UR12, R226 ;  /* 0x8000000c0b0b7c23 */ /* 0x000fe200080100e2 */
[----:B------:R-:W-:-:S02]  /*ec70*/  IMAD.MOV.U32 R240, RZ, RZ, R192 ;  /* 0x000000fffff07224 */ /* 0x000fc400078e00c0 */
[----:B------:R-:W-:Y:S01]  /*ec80*/  IMAD.MOV.U32 R239, RZ, RZ, R193 ;  /* 0x000000ffffef7224 */ /* 0x000fe200078e00c1 */
[----:B------:R-:W-:Y:S01]  /*ec90*/  FSEL R14, R173, -INF , !P5 ;  /* 0xff800000ad0e7808 */ /* 0x000fe20006800000 */
[----:B------:R-:W-:-:S04]  /*eca0*/  IMAD.WIDE.U32 R6, R6, -0x326172a9, RZ ;  /* 0xcd9e8d5706067825 */ /* 0x000fc800078e00ff */
[C---:B------:R-:W-:Y:S01]  /*ecb0*/  FMUL.FTZ R0, R238.reuse, UR40 ;  /* 0x00000028ee007c20 */ /* 0x040fe20008410000 */
[----:B------:R-:W-:Y:S01]  /*ecc0*/  FSETP.NEU.FTZ.AND P5, PT, R238, -INF , PT ;  /* 0xff800000ee00780b */ /* 0x000fe20003fbd000 */
[----:B------:R-:W-:-:S04]  /*ecd0*/  IMAD.WIDE.U32 R192, R9, -0x326172a9, RZ ;  /* 0xcd9e8d5709c07825 */ /* 0x000fc800078e00ff */
[----:B-1----:R-:W-:Y:S01]  /*ece0*/  FFMA.FTZ R3, R33, UR40, -R2 ;  /* 0x0000002821037c23 */ /* 0x002fe20008010802 */
[----:B------:R-:W-:Y:S02]  /*ecf0*/  IMAD.MOV.U32 R230, RZ, RZ, R232 ;  /* 0x000000ffffe67224 */ /* 0x000fe400078e00e8 */
[----:B------:R-:W3:Y:S01]  /*ed00*/  LDL.LU R232, [R1+0x134] ;  /* 0x0001340001e87983 */ /* 0x000ee20000300800 */
[----:B------:R1:W4:Y:S01]  /*ed10*/  MUFU.EX2 R140, R3 ;  /* 0x00000003008c7308 */ /* 0x0003220000000800 */
[----:B------:R-:W-:Y:S02]  /*ed20*/  FSEL R0, R0, RZ, P5 ;  /* 0x000000ff00007208 */ /* 0x000fe40002800000 */
[----:B------:R-:W3:Y:S01]  /*ed30*/  LDL.LU R231, [R1+0x130] ;  /* 0x0001300001e77983 */ /* 0x000ee20000300800 */
[----:B------:R-:W-:Y:S02]  /*ed40*/  I2FP.F32.S32 R9, R10 ;  /* 0x0000000a00097245 */ /* 0x000fe40000201400 */
[----:B------:R-:W-:Y:S01]  /*ed50*/  LOP3.LUT R12, R8, UR16, R7, 0x96, !PT ;  /* 0x00000010080c7c12 */ /* 0x000fe2000f8e9607 */
[----:B------:R-:W-:Y:S01]  /*ed60*/  FFMA.FTZ R7, R41, UR40, -R0 ;  /* 0x0000002829077c23 */ /* 0x000fe20008010800 */
[----:B-1----:R-:W-:-:S02]  /*ed70*/  FSEL R3, R11, -INF , !P1 ;  /* 0xff8000000b037808 */ /* 0x002fc40004800000 */
[----:B------:R-:W-:Y:S02]  /*ed80*/  LOP3.LUT R21, R250, UR37, R5, 0x96, !PT ;  /* 0x00000025fa157c12 */ /* 0x000fe4000f8e9605 */
[----:B--2---:R-:W-:Y:S01]  /*ed90*/  LOP3.LUT R20, R4, UR36, R249, 0x96, !PT ;  /* 0x0000002404147c12 */ /* 0x004fe2000f8e96f9 */
[--C-:B------:R-:W-:Y:S01]  /*eda0*/  FFMA.FTZ R57, R57, UR40, -R0.reuse ;  /* 0x0000002839397c23 */ /* 0x100fe20008010800 */
[----:B------:R-:W-:Y:S01]  /*edb0*/  ISETP.GT.AND P1, PT, R28, R17, PT ;  /* 0x000000111c00720c */ /* 0x000fe20003f24270 */
[--C-:B------:R-:W-:Y:S01]  /*edc0*/  FFMA.FTZ R54, R54, UR40, -R0.reuse ;  /* 0x0000002836367c23 */ /* 0x100fe20008010800 */
[----:B------:R-:W-:Y:S01]  /*edd0*/  LOP3.LUT R28, R6, UR15, R193, 0x96, !PT ;  /* 0x0000000f061c7c12 */ /* 0x000fe2000f8e96c1 */
[--C-:B------:R-:W-:Y:S01]  /*ede0*/  FFMA.FTZ R52, R52, UR40, -R0.reuse ;  /* 0x0000002834347c23 */ /* 0x100fe20008010800 */
[----:B------:R-:W-:Y:S01]  /*edf0*/  FSEL R10, R3, -INF , !P4 ;  /* 0xff800000030a7808 */ /* 0x000fe20006000000 */
[--C-:B------:R-:W-:Y:S01]  /*ee00*/  FFMA.FTZ R50, R50, UR40, -R0.reuse ;  /* 0x0000002832327c23 */ /* 0x100fe20008010800 */
[C---:B------:R-:W-:Y:S01]  /*ee10*/  LOP3.LUT R6, R28.reuse, 0xff, RZ, 0xc0, !PT ;  /* 0x000000ff1c067812 */ /* 0x040fe200078ec0ff */
[----:B------:R-:W-:Y:S01]  /*ee20*/  FFMA.FTZ R9, R9, -UR12, R227 ;  /* 0x8000000c09097c23 */ /* 0x000fe200080100e3 */
[----:B------:R-:W-:Y:S01]  /*ee30*/  LOP3.LUT R3, R28, 0xffff, RZ, 0xc0, !PT ;  /* 0x0000ffff1c037812 */ /* 0x000fe200078ec0ff */
[--C-:B------:R-:W-:Y:S01]  /*ee40*/  FFMA.FTZ R206, R24, UR40, -R0.reuse ;  /* 0x0000002818ce7c23 */ /* 0x100fe20008010800 */
[----:B------:R-:W-:Y:S01]  /*ee50*/  ISETP.LE.U32.AND P4, PT, R6, UR13, PT ;  /* 0x0000000d06007c0c */ /* 0x000fe2000bf83070 */
[----:B------:R1:W-:Y:S01]  /*ee60*/  MUFU.EX2 R25, R7 ;  /* 0x0000000700197308 */ /* 0x0003e20000000800 */
[----:B------:R-:W-:Y:S01]  /*ee70*/  SHF.R.U32.HI R3, RZ, 0x8, R3 ;  /* 0x00000008ff037819 */ /* 0x000fe20000011603 */
[----:B------:R-:W-:Y:S01]  /*ee80*/  FFMA.FTZ R207, R16, UR40, -R0 ;  /* 0x0000002810cf7c23 */ /* 0x000fe20008010800 */
[----:B------:R-:W-:Y:S01]  /*ee90*/  FSEL R8, R9, -INF , !P1 ;  /* 0xff80000009087808 */ /* 0x000fe20004800000 */
[--C-:B------:R-:W-:Y:S01]  /*eea0*/  FFMA.FTZ R56, R56, UR40, -R2.reuse ;  /* 0x0000002838387c23 */ /* 0x100fe20008010802 */
[----:B----4-:R-:W-:Y:S01]  /*eeb0*/  F2FP.F16.F32.PACK_AB R6, R140, R26 ;  /* 0x0000001a8c06723e */ /* 0x010fe200000000ff */
[--C-:B------:R-:W-:Y:S01]  /*eec0*/  FFMA.FTZ R167, R49, UR40, -R2.reuse ;  /* 0x0000002831a77c23 */ /* 0x100fe20008010802 */
[----:B------:R-:W-:Y:S01]  /*eed0*/  ISETP.GE.AND P1, PT, R17, R195, PT ;  /* 0x000000c31100720c */ /* 0x000fe20003f26270 */
[--C-:B------:R-:W-:Y:S01]  /*eee0*/  FFMA.FTZ R168, R48, UR40, -R2.reuse ;  /* 0x0000002830a87c23 */ /* 0x100fe20008010802 */
[----:B------:R-:W-:Y:S01]  /*eef0*/  LOP3.LUT R3, R3, 0xffff, RZ, 0xc0, !PT ;  /* 0x0000ffff03037812 */ /* 0x000fe200078ec0ff */
[--C-:B------:R-:W-:Y:S01]  /*ef00*/  FFMA.FTZ R169, R43, UR40, -R2.reuse ;  /* 0x000000282ba97c23 */ /* 0x100fe20008010802 */
[----:B------:R-:W-:Y:S01]  /*ef10*/  PRMT R73, R6, 0x7610, R73 ;  /* 0x0000761006497816 */ /* 0x000fe20000000049 */
[--C-:B------:R-:W-:Y:S01]  /*ef20*/  FFMA.FTZ R209, R40, UR40, -R2.reuse ;  /* 0x0000002828d17c23 */ /* 0x100fe20008010802 */
[----:B------:R-:W-:Y:S01]  /*ef30*/  FFMA.FTZ R208, R35, UR40, -R2 ;  /* 0x0000002823d07c23 */ /* 0x000fe20008010802 */
[----:B------:R-:W2:Y:S01]  /*ef40*/  LDL.LU R226, [R1+0x114] ;  /* 0x0001140001e27983 */ /* 0x000ea20000300800 */
        /* <DEDUP_REMOVED lines=15> */
[----:B------:R4:W4:Y:S01]  /*f040*/  MUFU.EX2 R151, R3 ;  /* 0x0000000300977308 */ /* 0x0009220000000800 */
[----:B------:R-:W-:Y:S02]  /*f050*/  @!P1 PRMT R74, R178, 0x5410, RZ ;  /* 0x00005410b24a9816 */ /* 0x000fe400000000ff */
[----:B-1----:R-:W-:-:S04]  /*f060*/  F2FP.F16.F32.PACK_AB R6, R33, R25 ;  /* 0x000000192106723e */ /* 0x002fc800000000ff */
[----:B------:R-:W-:Y:S02]  /*f070*/  PRMT R55, R6, 0x7610, R55 ;  /* 0x0000761006377816 */ /* 0x000fe40000000037 */
[----:B----4-:R-:W-:-:S04]  /*f080*/  SHF.R.U32.HI R3, RZ, 0x18, R28 ;  /* 0x00000018ff037819 */ /* 0x010fc8000001161c */
[----:B------:R-:W-:Y:S01]  /*f090*/  ISETP.LE.U32.AND P1, PT, R3, UR13, PT ;  /* 0x0000000d03007c0c */ /* 0x000fe2000bf23070 */
[----:B------:R-:W-:Y:S02]  /*f0a0*/  IMAD.MOV.U32 R3, RZ, RZ, R192 ;  /* 0x000000ffff037224 */ /* 0x000fe400078e00c0 */
[----:B------:R-:W-:Y:S01]  /*f0b0*/  @!P4 HADD2 R179, -R55.H0_H0, -RZ.H0_H0 ;  /* 0xa00000ff37b3c230 */ /* 0x000fe20000000900 */
[----:B------:R-:W-:Y:S02]  /*f0c0*/  PRMT R41, R6, 0x7632, R41 ;  /* 0x0000763206297816 */ /* 0x000fe40000000029 */
[----:B------:R-:W-:Y:S02]  /*f0d0*/  LOP3.LUT R6, R3, 0xff, RZ, 0xc0, !PT ;  /* 0x000000ff03067812 */ /* 0x000fe400078ec0ff */
[----:B------:R-:W-:Y:S02]  /*f0e0*/  PRMT R242, R55, 0x5410, R41 ;  /* 0x0000541037f27816 */ /* 0x000fe40000000029 */
[----:B------:R-:W-:Y:S01]  /*f0f0*/  @!P4 PRMT R55, R179, 0x5410, RZ ;  /* 0x00005410b337c816 */ /* 0x000fe200000000ff */
[--C-:B------:R-:W-:Y:S01]  /*f100*/  FFMA.FTZ R3, R46, UR40, -R0.reuse ;  /* 0x000000282e037c23 */ /* 0x100fe20008010800 */
[----:B------:R-:W-:Y:S01]  /*f110*/  ISETP.LE.U32.AND P4, PT, R6, UR13, PT ;  /* 0x0000000d06007c0c */ /* 0x000fe2000bf83070 */
[----:B------:R-:W-:Y:S01]  /*f120*/  FFMA.FTZ R6, R30, UR40, -R0 ;  /* 0x000000281e067c23 */ /* 0x000fe20008010800 */
[----:B------:R-:W-:Y:S01]  /*f130*/  @!P1 HADD2 R183, -R41.H0_H0, -RZ.H0_H0 ;  /* 0xa00000ff29b79230 */ /* 0x000fe20000000900 */
[----:B------:R1:W-:Y:S08]  /*f140*/  MUFU.EX2 R27, R3 ;  /* 0x00000003001b7308 */ /* 0x0003f00000000800 */
[----:B------:R4:W4:Y:S01]  /*f150*/  MUFU.EX2 R150, R6 ;  /* 0x0000000600967308 */ /* 0x0009220000000800 */
[----:B------:R-:W-:-:S02]  /*f160*/  @!P1 PRMT R41, R183, 0x5410, RZ ;  /* 0x00005410b7299816 */ /* 0x000fc400000000ff */
[----:B-1----:R-:W-:-:S04]  /*f170*/  F2FP.F16.F32.PACK_AB R3, R151, R146 ;  /* 0x000000929703723e */ /* 0x002fc800000000ff */
[----:B------:R-:W-:Y:S02]  /*f180*/  PRMT R75, R3, 0x7610, R75 ;  /* 0x00007610034b7816 */ /* 0x000fe4000000004b */
[----:B----4-:R-:W-:-:S03]  /*f190*/  PRMT R6, R192, 0x7771, RZ ;  /* 0x00007771c0067816 */ /* 0x010fc600000000ff */
[----:B------:R-:W-:Y:S01]  /*f1a0*/  @!P4 HADD2 R184, -R75.H0_H0, -RZ.H0_H0 ;  /* 0xa00000ff4bb8c230 */ /* 0x000fe20000000900 */
[----:B------:R-:W-:Y:S02]  /*f1b0*/  ISETP.GT.U32.AND P1, PT, R6, UR13, PT ;  /* 0x0000000d06007c0c */ /* 0x000fe4000bf24070 */
[----:B------:R-:W-:Y:S02]  /*f1c0*/  PRMT R158, R3, 0x7632, R158 ;  /* 0x00007632039e7816 */ /* 0x000fe4000000009e */
[----:B------:R-:W-:Y:S02]  /*f1d0*/  PRMT R3, R192, 0x7772, RZ ;  /* 0x00007772c0037816 */ /* 0x000fe400000000ff */
[----:B------:R-:W-:Y:S02]  /*f1e0*/  PRMT R244, R75, 0x5410, R158 ;  /* 0x000054104bf47816 */ /* 0x000fe4000000009e */
[----:B------:R-:W-:Y:S02]  /*f1f0*/  @!P4 PRMT R75, R184, 0x5410, RZ ;  /* 0x00005410b84bc816 */ /* 0x000fe400000000ff */
[----:B------:R-:W-:-:S02]  /*f200*/  ISETP.GT.U32.AND P4, PT, R3, UR13, PT ;  /* 0x0000000d03007c0c */ /* 0x000fc4000bf84070 */
[----:B------:R-:W-:Y:S01]  /*f210*/  F2FP.F16.F32.PACK_AB R3, R150, R27 ;  /* 0x0000001b9603723e */ /* 0x000fe200000000ff */
[----:B------:R-:W-:-:S03]  /*f220*/  @P1 HADD2 R185, -R158.H0_H0, -RZ.H0_H0 ;  /* 0xa00000ff9eb91230 */ /* 0x000fc60000000900 */
[C---:B------:R-:W-:Y:S02]  /*f230*/  PRMT R157, R3.reuse, 0x7610, R157 ;  /* 0x00007610039d7816 */ /* 0x040fe4000000009d */
[----:B------:R-:W-:Y:S02]  /*f240*/  PRMT R191, R3, 0x7632, R191 ;  /* 0x0000763203bf7816 */ /* 0x000fe400000000bf */
[----:B------:R-:W-:Y:S02]  /*f250*/  PRMT R3, R192, 0x7773, RZ ;  /* 0x00007773c0037816 */ /* 0x000fe400000000ff */
[----:B------:R-:W-:Y:S02]  /*f260*/  @P1 PRMT R158, R185, 0x5410, RZ ;  /* 0x00005410b99e1816 */ /* 0x000fe400000000ff */
[----:B------:R-:W-:Y:S01]  /*f270*/  ISETP.GT.U32.AND P1, PT, R3, UR13, PT ;  /* 0x0000000d03007c0c */ /* 0x000fe2000bf24070 */
[----:B------:R-:W-:Y:S01]  /*f280*/  FFMA.FTZ R3, R42, UR40, -R2 ;  /* 0x000000282a037c23 */ /* 0x000fe20008010802 */
[----:B------:R-:W-:-:S03]  /*f290*/  IMAD.WIDE.U32 R12, R12, -0x2daee0ad, RZ ;  /* 0xd2511f530c0c7825 */ /* 0x000fc600078e00ff */
[----:B------:R1:W-:Y:S02]  /*f2a0*/  MUFU.EX2 R148, R3 ;  /* 0x0000000300947308 */ /* 0x0003e40000000800 */
[----:B------:R-:W-:Y:S01]  /*f2b0*/  LOP3.LUT R72, R72, UR27, R13, 0x96, !PT ;  /* 0x0000001b48487c12 */ /* 0x000fe2000f8e960d */
[----:B------:R-:W-:Y:S01]  /*f2c0*/  @P4 HADD2 R186, -R157.H0_H0, -RZ.H0_H0 ;  /* 0xa00000ff9dba4230 */ /* 0x000fe20000000900 */
[----:B------:R-:W-:Y:S01]  /*f2d0*/  PRMT R227, R157, 0x5410, R191 ;  /* 0x000054109de37816 */ /* 0x000fe200000000bf */
[----:B-1----:R-:W-:-:S04]  /*f2e0*/  FFMA.FTZ R3, R45, UR40, -R2 ;  /* 0x000000282d037c23 */ /* 0x002fc80008010802 */
[----:B------:R1:W4:Y:S01]  /*f2f0*/  MUFU.EX2 R156, R3 ;  /* 0x00000003009c7308 */ /* 0x0003220000000800 */
[----:B------:R-:W-:Y:S02]  /*f300*/  @P4 PRMT R157, R186, 0x5410, RZ ;  /* 0x00005410ba9d4816 */ /* 0x000fe400000000ff */
[----:B------:R-:W-:Y:S01]  /*f310*/  ISETP.GE.AND P4, PT, R17, R196, PT ;  /* 0x000000c41100720c */ /* 0x000fe20003f86270 */
[----:B------:R-:W-:Y:S01]  /*f320*/  @P1 HADD2 R187, -R191.H0_H0, -RZ.H0_H0 ;  /* 0xa00000ffbfbb1230 */ /* 0x000fe20000000900 */
[----:B------:R-:W-:Y:S02]  /*f330*/  LOP3.LUT R7, R72, 0xff, RZ, 0xc0, !PT ;  /* 0x000000ff48077812 */ /* 0x000fe400078ec0ff */
[----:B------:R-:W-:Y:S02]  /*f340*/  FSEL R6, R8, -INF , !P4 ;  /* 0xff80000008067808 */ /* 0x000fe40006000000 */
[----:B-1----:R-:W-:-:S04]  /*f350*/  LOP3.LUT R3, R72, 0xffff, RZ, 0xc0, !PT ;  /* 0x0000ffff48037812 */ /* 0x002fc800078ec0ff */
[----:B------:R-:W-:Y:S02]  /*f360*/  SHF.R.U32.HI R3, RZ, 0x8, R3 ;  /* 0x00000008ff037819 */ /* 0x000fe40000011603 */
[----:B------:R-:W-:Y:S02]  /*f370*/  ISETP.LE.U32.AND P4, PT, R7, UR13, PT ;  /* 0x0000000d07007c0c */ /* 0x000fe4000bf83070 */
[----:B------:R-:W-:Y:S02]  /*f380*/  LOP3.LUT R3, R3, 0xffff, RZ, 0xc0, !PT ;  /* 0x0000ffff03037812 */ /* 0x000fe400078ec0ff */
[----:B------:R-:W-:Y:S02]  /*f390*/  @P1 PRMT R191, R187, 0x5410, RZ ;  /* 0x00005410bbbf1816 */ /* 0x000fe400000000ff */
[----:B------:R-:W-:Y:S02]  /*f3a0*/  ISETP.LE.U32.AND P1, PT, R3, UR13, PT ;  /* 0x0000000d03007c0c */ /* 0x000fe4000bf23070 */
[----:B----4-:R-:W-:-:S04]  /*f3b0*/  F2FP.F16.F32.PACK_AB R3, R156, R148 ;  /* 0x000000949c03723e */ /* 0x010fc800000000ff */
[C---:B------:R-:W-:Y:S02]  /*f3c0*/  PRMT R205, R3.reuse, 0x7610, R205 ;  /* 0x0000761003cd7816 */ /* 0x040fe400000000cd */
[----:B------:R-:W-:Y:S01]  /*f3d0*/  PRMT R204, R3, 0x7632, R204 ;  /* 0x0000763203cc7816 */ /* 0x000fe200000000cc */
[----:B------:R-:W-:Y:S02]  /*f3e0*/  IMAD.MOV.U32 R3, RZ, RZ, R12 ;  /* 0x000000ffff037224 */ /* 0x000fe400078e000c */
[----:B------:R-:W-:Y:S01]  /*f3f0*/  @!P4 HADD2 R189, -R205.H0_H0, -RZ.H0_H0 ;  /* 0xa00000ffcdbdc230 */ /* 0x000fe20000000900 */
[----:B------:R-:W-:Y:S02]  /*f400*/  PRMT R225, R205, 0x5410, R204 ;  /* 0x00005410cde17816 */ /* 0x000fe400000000cc */
[----:B------:R-:W-:Y:S02]  /*f410*/  LOP3.LUT R3, R3, 0xff, RZ, 0xc0, !PT ;  /* 0x000000ff03037812 */ /* 0x000fe400078ec0ff */
[----:B------:R-:W-:-:S02]  /*f420*/  @!P4 PRMT R205, R189, 0x5410, RZ ;  /* 0x00005410bdcdc816 */ /* 0x000fc400000000ff */
[----:B------:R-:W-:Y:S02]  /*f430*/  ISETP.LE.U32.AND P4, PT, R3, UR13, PT ;  /* 0x0000000d03007c0c */ /* 0x000fe4000bf83070 */
[----:B------:R-:W-:-:S04]  /*f440*/  FMNMX3.FTZ R3, R70, R165, R163, !PT ;  /* 0x000000a546037276 */ /* 0x000fc800078100a3 */
[----:B------:R-:W-:Y:S02]  /*f450*/  FMNMX3.FTZ R5, R3, R161, R159, !PT ;  /* 0x000000a103057276 */ /* 0x000fe4000781009f */
[----:B------:R-:W-:-:S04]  /*f460*/  FMNMX3.FTZ R3, R69, R166, R164, !PT ;  /* 0x000000a645037276 */ /* 0x000fc800078100a4 */
[----:B------:R-:W-:Y:S02]  /*f470*/  FMNMX3.FTZ R3, R3, R162, R160, !PT ;  /* 0x000000a203037276 */ /* 0x000fe400078100a0 */
[----:B------:R-:W-:Y:S02]  /*f480*/  FMNMX3.FTZ R5, R5, R153, R149, !PT ;  /* 0x0000009905057276 */ /* 0x000fe40007810095 */
[----:B------:R-:W-:Y:S01]  /*f490*/  FMNMX3.FTZ R3, R3, R155, R152, !PT ;  /* 0x0000009b03037276 */ /* 0x000fe20007810098 */
[----:B------:R-:W-:Y:S01]  /*f4a0*/  FFMA.FTZ R4, R64, UR40, -R0 ;  /* 0x0000002840047c23 */ /* 0x000fe20008010800 */
[----:B------:R-:W-:Y:S02]  /*f4b0*/  FMNMX3.FTZ R5, R5, R145, R144, !PT ;  /* 0x0000009105057276 */ /* 0x000fe40007810090 */
[----:B------:R-:W-:Y:S01]  /*f4c0*/  FMNMX3.FTZ R3, R3, R147, R143, !PT ;  /* 0x0000009303037276 */ /* 0x000fe2000781008f */
[----:B------:R1:W-:Y:S01]  /*f4d0*/  MUFU.EX2 R64, R4 ;  /* 0x0000000400407308 */ /* 0x0003e20000000800 */
[----:B------:R-:W-:-:S04]  /*f4e0*/  FMNMX3.FTZ R5, R5, R65, R60, !PT ;  /* 0x0000004105057276 */ /* 0x000fc8000781003c */
[----:B------:R-:W-:-:S04]  /*f4f0*/  FMNMX3.FTZ R5, R5, R58, R31, !PT ;  /* 0x0000003a05057276 */ /* 0x000fc8000781001f */
[----:B------:R-:W-:Y:S02]  /*f500*/  FMNMX3.FTZ R7, R5, R22, R18, !PT ;  /* 0x0000001605077276 */ /* 0x000fe40007810012 */
[----:B-1----:R-:W-:Y:S01]  /*f510*/  FMNMX3.FTZ R4, R3, R66, R61, !PT ;  /* 0x0000004203047276 */ /* 0x002fe2000781003d */
[----:B------:R-:W-:-:S03]  /*f520*/  FFMA.FTZ R3, R63, UR40, -R0 ;  /* 0x000000283f037c23 */ /* 0x000fc60008010800 */
[----:B------:R-:W-:Y:S01]  /*f530*/  FMNMX3.FTZ R4, R4, R59, R23, !PT ;  /* 0x0000003b04047276 */ /* 0x000fe20007810017 */
[----:B------:R1:W4:Y:S03]  /*f540*/  MUFU.EX2 R63, R3 ;  /* 0x00000003003f7308 */ /* 0x0003260000000800 */
[----:B------:R-:W-:Y:S01]  /*f550*/  FMNMX3.FTZ R5, R4, R19, R15, !PT ;  /* 0x0000001304057276 */ /* 0x000fe2000781000f */
[----:B------:R-:W-:-:S03]  /*f560*/  @!P1 HADD2 R188, -R204.H0_H0, -RZ.H0_H0 ;  /* 0xa00000ffccbc9230 */ /* 0x000fc60000000900 */
[----:B------:R-:W-:Y:S02]  /*f570*/  FMNMX3.FTZ R5, R5, R10, R6, !PT ;  /* 0x0000000a05057276 */ /* 0x000fe40007810006 */
[----:B-1----:R-:W-:-:S04]  /*f580*/  PRMT R3, R72, 0x7632, R3 ;  /* 0x0000763248037816 */ /* 0x002fc80000000003 */
[----:B------:R-:W-:Y:S02]  /*f590*/  LOP3.LUT R4, R3, 0xff, RZ, 0xc0, !PT ;  /* 0x000000ff03047812 */ /* 0x000fe400078ec0ff */
[----:B------:R-:W-:Y:S01]  /*f5a0*/  FMNMX3.FTZ R3, R7, R14, R9, !PT ;  /* 0x0000000e07037276 */ /* 0x000fe20007810009 */
[----:B------:R-:W-:Y:S01]  /*f5b0*/  SHFL.BFLY PT, R8, R5, 0x2, 0x1f ;  /* 0x0c401f0005087f89 */ /* 0x000fe200000e0000 */
[----:B------:R-:W-:-:S03]  /*f5c0*/  @!P1 PRMT R204, R188, 0x5410, RZ ;  /* 0x00005410bccc9816 */ /* 0x000fc600000000ff */
[----:B------:R-:W1:Y:S01]  /*f5d0*/  SHFL.BFLY PT, R7, R3, 0x2, 0x1f ;  /* 0x0c401f0003077f89 */ /* 0x000e6200000e0000 */
[----:B------:R-:W-:Y:S02]  /*f5e0*/  ISETP.LE.U32.AND P1, PT, R4, UR13, PT ;  /* 0x0000000d04007c0c */ /* 0x000fe4000bf23070 */
[----:B----4-:R-:W-:-:S04]  /*f5f0*/  F2FP.F16.F32.PACK_AB R4, R63, R64 ;  /* 0x000000403f04723e */ /* 0x010fc800000000ff */
[C---:B------:R-:W-:Y:S02]  /*f600*/  PRMT R203, R4.reuse, 0x7610, R203 ;  /* 0x0000761004cb7816 */ /* 0x040fe400000000cb */
[----:B------:R-:W-:Y:S02]  /*f610*/  PRMT R202, R4, 0x7632, R202 ;  /* 0x0000763204ca7816 */ /* 0x000fe400000000ca */
[----:B------:R-:W-:-:S03]  /*f620*/  SHF.R.U32.HI R4, RZ, 0x18, R72 ;  /* 0x00000018ff047819 */ /* 0x000fc60000011648 */
[----:B------:R-:W-:Y:S01]  /*f630*/  @!P1 HADD2 R198, -R203.H0_H0, -RZ.H0_H0 ;  /* 0xa00000ffcbc69230 */ /* 0x000fe20000000900 */
[----:B------:R-:W-:-:S04]  /*f640*/  PRMT R224, R203, 0x5410, R202 ;  /* 0x00005410cbe07816 */ /* 0x000fc800000000ca */
[----:B------:R-:W-:Y:S02]  /*f650*/  @!P1 PRMT R203, R198, 0x5410, RZ ;  /* 0x00005410c6cb9816 */ /* 0x000fe400000000ff */
[----:B------:R-:W-:Y:S02]  /*f660*/  ISETP.LE.U32.AND P1, PT, R4, UR13, PT ;  /* 0x0000000d04007c0c */ /* 0x000fe4000bf23070 */
[----:B-1----:R-:W-:Y:S02]  /*f670*/  FMNMX.FTZ R4, R3, R7, !PT ;  /* 0x0000000703047209 */ /* 0x002fe40007810000 */
[----:B------:R-:W-:Y:S01]  /*f680*/  FMNMX.FTZ R3, R5, R8, !PT ;  /* 0x0000000805037209 */ /* 0x000fe20007810000 */
[--C-:B------:R-:W-:Y:S02]  /*f690*/  FFMA.FTZ R5, R142, UR40, -R2.reuse ;  /* 0x000000288e057c23 */ /* 0x100fe40008010802 */
[----:B------:R-:W1:Y:S01]  /*f6a0*/  SHFL.BFLY PT, R7, R4, 0x1, 0x1f ;  /* 0x0c201f0004077f89 */ /* 0x000e6200000e0000 */
[--C-:B------:R-:W-:Y:S01]  /*f6b0*/  FFMA.FTZ R8, R62, UR40, -R2.reuse ;  /* 0x000000283e087c23 */ /* 0x100fe20008010802 */
[--C-:B------:R-:W-:Y:S01]  /*f6c0*/  FFMA.FTZ R62, R53, UR40, -R2.reuse ;  /* 0x00000028353e7c23 */ /* 0x100fe20008010802 */
[----:B------:R-:W-:Y:S01]  /*f6d0*/  FFMA.FTZ R142, R51, UR40, -R2 ;  /* 0x00000028338e7c23 */ /* 0x000fe20008010802 */
[----:B------:R4:W-:Y:S08]  /*f6e0*/  MUFU.EX2 R53, R5 ;  /* 0x0000000500357308 */ /* 0x0009f00000000800 */
[----:B------:R-:W3:Y:S01]  /*f6f0*/  MUFU.EX2 R51, R8 ;  /* 0x0000000800337308 */ /* 0x000ee20000000800 */
[----:B----4-:R-:W4:Y:S01]  /*f700*/  SHFL.BFLY PT, R5, R3, 0x1, 0x1f ;  /* 0x0c201f0003057f89 */ /* 0x010f2200000e0000 */
[--C-:B------:R-:W-:Y:S01]  /*f710*/  FFMA.FTZ R13, R141, UR40, -R0.reuse ;  /* 0x000000288d0d7c23 */ /* 0x100fe20008010800 */
[--C-:B------:R-:W-:Y:S01]  /*f720*/  FFMA.FTZ R17, R67, UR40, -R0.reuse ;  /* 0x0000002843117c23 */ /* 0x100fe20008010800 */
[--C-:B------:R-:W-:Y:S01]  /*f730*/  FFMA.FTZ R67, R47, UR40, -R0.reuse ;  /* 0x000000282f437c23 */ /* 0x100fe20008010800 */
[----:B------:R-:W-:Y:S01]  /*f740*/  FFMA.FTZ R141, R29, UR40, -R0 ;  /* 0x000000281d8d7c23 */ /* 0x000fe20008010800 */
[----:B-1----:R-:W-:-:S02]  /*f750*/  FMNMX.FTZ R233, R4, R7, !PT ;  /* 0x0000000704e97209 */ /* 0x002fc40007810000 */
[----:B---3--:R-:W-:Y:S01]  /*f760*/  F2FP.F16.F32.PACK_AB R0, R51, R53 ;  /* 0x000000353300723e */ /* 0x008fe200000000ff */
[----:B------:R-:W-:Y:S01]  /*f770*/  @!P1 HADD2 R199, -R202.H0_H0, -RZ.H0_H0 ;  /* 0xa00000ffcac79230 */ /* 0x000fe20000000900 */
[----:B------:R-:W-:Y:S01]  /*f780*/  FSEL R7, R241, RZ, P3 ;  /* 0x000000fff1077208 */ /* 0x000fe20001800000 */
[C---:B------:R-:W-:Y:S01]  /*f790*/  FMUL.FTZ R2, R233.reuse, UR40 ;  /* 0x00000028e9027c20 */ /* 0x040fe20008410000 */
[C---:B------:R-:W-:Y:S02]  /*f7a0*/  PRMT R201, R0.reuse, 0x7610, R201 ;  /* 0x0000761000c97816 */ /* 0x040fe400000000c9 */
[----:B------:R-:W-:Y:S02]  /*f7b0*/  FSETP.NEU.FTZ.AND P3, PT, R233, -INF , PT ;  /* 0xff800000e900780b */ /* 0x000fe40003f7d000 */
[----:B------:R-:W-:Y:S01]  /*f7c0*/  @!P1 PRMT R202, R199, 0x5410, RZ ;  /* 0x00005410c7ca9816 */ /* 0x000fe200000000ff */
[----:B------:R-:W-:Y:S01]  /*f7d0*/  @!P4 HADD2 R210, -R201.H0_H0, -RZ.H0_H0 ;  /* 0xa00000ffc9d2c230 */ /* 0x000fe20000000900 */
[----:B------:R-:W-:-:S02]  /*f7e0*/  PRMT R199, R0, 0x7632, R199 ;  /* 0x0000763200c77816 */ /* 0x000fc400000000c7 */
[----:B------:R-:W-:Y:S02]  /*f7f0*/  FSEL R2, R2, RZ, P3 ;  /* 0x000000ff02027208 */ /* 0x000fe40001800000 */
[----:B----4-:R-:W-:Y:S02]  /*f800*/  FMNMX.FTZ R234, R3, R5, !PT ;  /* 0x0000000503ea7209 */ /* 0x010fe40007810000 */
[----:B------:R-:W-:Y:S02]  /*f810*/  PRMT R0, R12, 0x7771, RZ ;  /* 0x000077710c007816 */ /* 0x000fe400000000ff */
[C---:B------:R-:W-:Y:S01]  /*f820*/  FSETP.NEU.FTZ.AND P1, PT, R234.reuse, -INF , PT ;  /* 0xff800000ea00780b */ /* 0x040fe20003f3d000 */
[----:B------:R-:W-:Y:S01]  /*f830*/  FMUL.FTZ R3, R234, UR40 ;  /* 0x00000028ea037c20 */ /* 0x000fe20008410000 */
[----:B------:R-:W-:Y:S01]  /*f840*/  PRMT R218, R201, 0x5410, R199 ;  /* 0x00005410c9da7816 */ /* 0x000fe200000000c7 */
[--C-:B------:R-:W-:Y:S01]  /*f850*/  FFMA.FTZ R11, R165, UR40, -R2.reuse ;  /* 0x00000028a50b7c23 */ /* 0x100fe20008010802 */
[----:B------:R-:W-:Y:S01]  /*f860*/  @!P4 PRMT R201, R210, 0x5410, RZ ;  /* 0x00005410d2c9c816 */ /* 0x000fe200000000ff */
[--C-:B------:R-:W-:Y:S01]  /*f870*/  FFMA.FTZ R44, R149, UR40, -R2.reuse ;  /* 0x00000028952c7c23 */ /* 0x100fe20008010802 */
[----:B------:R-:W-:Y:S01]  /*f880*/  ISETP.GT.U32.AND P4, PT, R0, UR13, PT ;  /* 0x0000000d00007c0c */ /* 0x000fe2000bf84070 */
[--C-:B------:R-:W-:Y:S01]  /*f890*/  FFMA.FTZ R45, R145, UR40, -R2.reuse ;  /* 0x00000028912d7c23 */ /* 0x100fe20008010802 */
        /* <DEDUP_REMOVED lines=14> */
[----:B------:R-:W-:-:S04]  /*f980*/  IMAD.WIDE.U32 R2, R21, -0x2daee0ad, RZ ;  /* 0xd2511f5315027825 */ /* 0x000fc800078e00ff */
[----:B------:R-:W-:Y:S01]  /*f990*/  FFMA.FTZ R237, R15, UR40, -R0 ;  /* 0x000000280fed7c23 */ /* 0x000fe20008010800 */
[----:B------:R-:W-:Y:S01]  /*f9a0*/  LOP3.LUT R3, R180, UR35, R3, 0x96, !PT ;  /* 0x00000023b4037c12 */ /* 0x000fe2000f8e9603 */
        /* <DEDUP_REMOVED lines=30> */
[----:B------:R-:W-:-:S04]  /*fb90*/  IMAD.WIDE.U32 R20, R0, -0x2daee0ad, RZ ;  /* 0xd2511f5300147825 */ /* 0x000fc800078e00ff */
[----:B------:R-:W-:Y:S01]  /*fba0*/  FADD.FTZ R7, R71, -R7 ;  /* 0x8000000747077221 */ /* 0x000fe20000010000 */
[----:B------:R-:W-:Y:S01]  /*fbb0*/  LOP3.LUT R14, R2, UR28, R21, 0x96, !PT ;  /* 0x0000001c020e7c12 */ /* 0x000fe2000f8e9615 */
[----:B------:R-:W-:-:S05]  /*fbc0*/  IMAD.WIDE.U32 R2, R3, -0x326172a9, RZ ;  /* 0xcd9e8d5703027825 */ /* 0x000fca00078e00ff */
[----:B------:R-:W-:Y:S01]  /*fbd0*/  LOP3.LUT R24, R4, UR16, R3, 0x96, !PT ;  /* 0x0000001004187c12 */ /* 0x000fe2000f8e9603 */
[----:B------:R-:W-:-:S06]  /*fbe0*/  FMUL.FTZ R3, R7, UR40 ;  /* 0x0000002807037c20 */ /* 0x000fcc0008410000 */
[----:B------:R-:W1:Y:S08]  /*fbf0*/  MUFU.EX2 R3, R3 ;  /* 0x0000000300037308 */ /* 0x000e700000000800 */
[----:B------:R1:W-:Y:S02]  /*fc00*/  MUFU.EX2 R32, R13 ;  /* 0x0000000d00207308 */ /* 0x0003e40000000800 */
[----:B-1----:R-:W-:-:S02]  /*fc10*/  FFMA.FTZ R13, R231, R3, R26 ;  /* 0x00000003e70d7223 */ /* 0x002fc4000001001a */
[----:B------:R-:W3:Y:S01]  /*fc20*/  LDL.LU R231, [R1+0x138] ;  /* 0x0001380001e77983 */ /* 0x000ee20000300800 */
[----:B------:R-:W-:-:S03]  /*fc30*/  IMAD.WIDE.U32 R14, R14, -0x326172a9, RZ ;  /* 0xcd9e8d570e0e7825 */ /* 0x000fc600078e00ff */
[----:B------:R-:W1:Y:S02]  /*fc40*/  MUFU.EX2 R37, R17 ;  /* 0x0000001100257308 */ /* 0x000e640000000800 */
[----:B------:R-:W-:-:S04]  /*fc50*/  LOP3.LUT R15, R2, UR15, R15, 0x96, !PT ;  /* 0x0000000f020f7c12 */ /* 0x000fc8000f8e960f */
[----:B------:R-:W-:-:S04]  /*fc60*/  LOP3.LUT R0, R15, 0xffff, RZ, 0xc0, !PT ;  /* 0x0000ffff0f007812 */ /* 0x000fc800078ec0ff */
[----:B------:R-:W-:Y:S02]  /*fc70*/  SHF.R.U32.HI R0, RZ, 0x8, R0 ;  /* 0x00000008ff007819 */ /* 0x000fe40000011600 */
        /* <DEDUP_REMOVED lines=9> */
[----:B------:R-:W-:Y:S01]  /*fd10*/  MUFU.EX2 R4, R11 ;  /* 0x0000000b00047308 */ /* 0x000fe20000000800 */
[----:B------:R-:W-:Y:S01]  /*fd20*/  PRMT R6, R15, 0x7632, R6 ;  /* 0x000076320f067816 */ /* 0x000fe20000000006 */
[----:B------:R-:W-:Y:S01]  /*fd30*/  FMUL.FTZ R2, R2, UR40 ;  /* 0x0000002802027c20 */ /* 0x000fe20008410000 */
[----:B------:R-:W-:-:S05]  /*fd40*/  @P4 HADD2 R68, -R193.H0_H0, -RZ.H0_H0 ;  /* 0xa00000ffc1444230 */ /* 0x000fca0000000900 */
[----:B------:R-:W1:Y:S01]  /*fd50*/  MUFU.EX2 R5, R16 ;  /* 0x0000001000057308 */ /* 0x000e620000000800 */
[----:B------:R-:W-:Y:S02]  /*fd60*/  LOP3.LUT R6, R6, 0xff, RZ, 0xc0, !PT ;  /* 0x000000ff06067812 */ /* 0x000fe400078ec0ff */
[----:B------:R-:W-:Y:S02]  /*fd70*/  PRMT R17, R198, 0x5410, R193 ;  /* 0x00005410c6117816 */ /* 0x000fe400000000c1 */
[----:B------:R-:W-:Y:S02]  /*fd80*/  @P4 PRMT R193, R68, 0x5410, RZ ;  /* 0x0000541044c14816 */ /* 0x000fe400000000ff */
[----:B------:R-:W-:Y:S01]  /*fd90*/  ISETP.LE.U32.AND P4, PT, R6, UR13, PT ;  /* 0x0000000d06007c0c */ /* 0x000fe2000bf83070 */
[----:B------:R-:W2:Y:S01]  /*fda0*/  MUFU.EX2 R2, R2 ;  /* 0x0000000200027308 */ /* 0x000ea20000000800 */
[----:B------:R-:W-:Y:S02]  /*fdb0*/  IMAD.MOV.U32 R6, RZ, RZ, R14 ;  /* 0x000000ffff067224 */ /* 0x000fe400078e000e */
[----:B------:R-:W-:Y:S01]  /*fdc0*/  @P5 HADD2 R70, -R198.H0_H0, -RZ.H0_H0 ;  /* 0xa00000ffc6465230 */ /* 0x000fe20000000900 */
[----:B------:R-:W-:-:S04]  /*fdd0*/  LOP3.LUT R7, R15, 0xff, RZ, 0xc0, !PT ;  /* 0x000000ff0f077812 */ /* 0x000fc800078ec0ff */
[----:B------:R-:W4:Y:S01]  /*fde0*/  MUFU.EX2 R0, R0 ;  /* 0x0000000000007308 */ /* 0x000f220000000800 */
[----:B------:R-:W-:Y:S02]  /*fdf0*/  FSEL R8, R234, RZ, P1 ;  /* 0x000000ffea087208 */ /* 0x000fe40000800000 */
[----:B------:R-:W-:Y:S02]  /*fe00*/  LOP3.LUT R6, R6, 0xff, RZ, 0xc0, !PT ;  /* 0x000000ff06067812 */ /* 0x000fe400078ec0ff */
[----:B------:R-:W-:Y:S02]  /*fe10*/  @P5 PRMT R198, R70, 0x5410, RZ ;  /* 0x0000541046c65816 */ /* 0x000fe400000000ff */
[----:B------:R-:W-:Y:S02]  /*fe20*/  ISETP.LE.U32.AND P5, PT, R7, UR13, PT ;  /* 0x0000000d07007c0c */ /* 0x000fe4000bfa3070 */
[----:B-1----:R-:W-:Y:S02]  /*fe30*/  F2FP.F16.F32.PACK_AB R7, R5, R4 ;  /* 0x000000040507723e */ /* 0x002fe400000000ff */
[----:B------:R-:W-:Y:S01]  /*fe40*/  ISETP.LE.U32.AND P1, PT, R6, UR13, PT ;  /* 0x0000000d06007c0c */ /* 0x000fe2000bf23070 */
[----:B------:R-:W-:Y:S01]  /*fe50*/  FADD.FTZ R6, R69, -R8 ;  /* 0x8000000845067221 */ /* 0x000fe20000010000 */
[----:B------:R-:W-:-:S02]  /*fe60*/  PRMT R29, R7, 0x7610, R29 ;  /* 0x00007610071d7816 */ /* 0x000fc4000000001d */
[----:B------:R-:W-:Y:S01]  /*fe70*/  PRMT R36, R7, 0x7632, R36 ;  /* 0x0000763207247816 */ /* 0x000fe20000000024 */
[----:B------:R-:W-:Y:S02]  /*fe80*/  IMAD.MOV.U32 R7, RZ, RZ, R39 ;  /* 0x000000ffff077224 */ /* 0x000fe400078e0027 */
[----:B------:R-:W-:Y:S01]  /*fe90*/  FMUL.FTZ R6, R6, UR40 ;  /* 0x0000002806067c20 */ /* 0x000fe20008410000 */
[----:B--2---:R-:W-:Y:S01]  /*fea0*/  FFMA.FTZ R9, R226, R2, R25 ;  /* 0x00000002e2097223 */ /* 0x004fe20000010019 */
[----:B----4-:R-:W-:Y:S01]  /*feb0*/  FFMA.FTZ R11, R232, R0, R4 ;  /* 0x00000000e80b7223 */ /* 0x010fe20000010004 */
[----:B------:R-:W-:Y:S01]  /*fec0*/  IMAD.WIDE.U32 R24, R24, -0x2daee0ad, RZ ;  /* 0xd2511f5318187825 */ /* 0x000fe200078e00ff */
[----:B------:R-:W-:Y:S03]  /*fed0*/  MUFU.EX2 R4, R18 ;  /* 0x0000001200047308 */ /* 0x000fe60000000800 */
[----:B------:R-:W-:Y:S01]  /*fee0*/  IMAD.MOV.U32 R21, RZ, RZ, R7 ;  /* 0x000000ffff157224 */ /* 0x000fe200078e0007 */
[----:B------:R-:W-:-:S04]  /*fef0*/  LOP3.LUT R25, R20, UR27, R25, 0x96, !PT ;  /* 0x0000001b14197c12 */ /* 0x000fc8000f8e9619 */
[----:B------:R1:W2:Y:S08]  /*ff00*/  MUFU.EX2 R10, R6 ;  /* 0x00000006000a7308 */ /* 0x0002b00000000800 */
[----:B------:R4:W3:Y:S01]  /*ff10*/  MUFU.EX2 R7, R22 ;  /* 0x0000001600077308 */ /* 0x0008e20000000800 */
[----:B-1----:R-:W-:-:S04]  /*ff20*/  IMAD.MOV.U32 R6, RZ, RZ, R38 ;  /* 0x000000ffff067224 */ /* 0x002fc800078e0026 */
[----:B------:R-:W-:Y:S01]  /*ff30*/  IMAD.MOV.U32 R20, RZ, RZ, R6 ;  /* 0x000000ffff147224 */ /* 0x000fe200078e0006 */
[----:B------:R-:W-:Y:S01]  /*ff40*/  LOP3.LUT R6, R25, 0xffff, RZ, 0xc0, !PT ;  /* 0x0000ffff19067812 */ /* 0x000fe200078ec0ff */
[----:B------:R-:W-:-:S03]  /*ff50*/  @!P3 HADD2 R71, -R36.H0_H0, -RZ.H0_H0 ;  /* 0xa00000ff2447b230 */ /* 0x000fc60000000900 */
[----:B------:R-:W-:Y:S01]  /*ff60*/  SHF.R.U32.HI R6, RZ, 0x8, R6 ;  /* 0x00000008ff067819 */ /* 0x000fe20000011606 */
[----:B------:R-:W-:Y:S01]  /*ff70*/  @!P5 HADD2 R69, -R29.H0_H0, -RZ.H0_H0 ;  /* 0xa00000ff1d45d230 */ /* 0x000fe20000000900 */
[----:B------:R-:W-:Y:S01]  /*ff80*/  SHF.R.U32.HI R8, RZ, 0x18, R15 ;  /* 0x00000018ff087819 */ /* 0x000fe2000001160f */
[----:B------:R-:W-:Y:S01]  /*ff90*/  IMAD.MOV.U32 R18, RZ, RZ, R246 ;  /* 0x000000ffff127224 */ /* 0x000fe200078e00f6 */
[----:B------:R-:W-:Y:S02]  /*ffa0*/  LOP3.LUT R6, R6, 0xffff, RZ, 0xc0, !PT ;  /* 0x0000ffff06067812 */ /* 0x000fe400078ec0ff */
[----:B------:R-:W-:Y:S02]  /*ffb0*/  PRMT R232, R29, 0x5410, R36 ;  /* 0x000054101de87816 */ /* 0x000fe40000000024 */
[----:B------:R-:W-:Y:S02]  /*ffc0*/  @!P3 PRMT R36, R71, 0x5410, RZ ;  /* 0x000054104724b816 */ /* 0x000fe400000000ff */
[----:B------:R-:W-:Y:S01]  /*ffd0*/  ISETP.LE.U32.AND P3, PT, R8, UR13, PT ;  /* 0x0000000d08007c0c */ /* 0x000fe2000bf63070 */
[----:B----4-:R-:W-:Y:S01]  /*ffe0*/  IMAD.MOV.U32 R22, RZ, RZ, R18 ;  /* 0x000000ffff167224 */ /* 0x010fe200078e0012 */
[----:B------:R-:W-:Y:S01]  /*fff0*/  @!P5 PRMT R29, R69, 0x5410, RZ ;  /* 0x00005410451dd816 */ /* 0x000fe200000000ff */
[----:B------:R-:W-:Y:S01]  /*10000*/  MUFU.EX2 R18, R35 ;  /* 0x0000002300127308 */ /* 0x000fe20000000800 */
[----:B------:R-:W-:-:S07]  /*10010*/  ISETP.LE.U32.AND P5, PT, R6, UR13, PT ;  /* 0x0000000d06007c0c */ /* 0x000fce000bfa3070 */
[----:B------:R1:W4:Y:S01]  /*10020*/  MUFU.EX2 R6, R34 ;  /* 0x0000002200067308 */ /* 0x0003220000000800 */
[----:B------:R-:W-:Y:S02]  /*10030*/  IMAD.MOV.U32 R68, RZ, RZ, R218 ;  /* 0x000000ffff447224 */ /* 0x000fe400078e00da */
[----:B------:R-:W-:Y:S02]  /*10040*/  IMAD.MOV.U32 R19, RZ, RZ, R247 ;  /* 0x000000ffff137224 */ /* 0x000fe400078e00f7 */
[----:B------:R-:W-:Y:S01]  /*10050*/  FADD.FTZ R8, R33, R9 ;  /* 0x0000000921087221 */ /* 0x000fe20000010000 */
[----:B------:R-:W-:Y:S02]  /*10060*/  IMAD.MOV.U32 R70, RZ, RZ, R17 ;  /* 0x000000ffff467224 */ /* 0x000fe400078e0011 */
[----:B------:R-:W-:Y:S02]  /*10070*/  IMAD.MOV.U32 R226, RZ, RZ, R239 ;  /* 0x000000ffffe27224 */ /* 0x000fe400078e00ef */
[----:B------:R-:W-:-:S02]  /*10080*/  IMAD.MOV.U32 R211, RZ, RZ, R237 ;  /* 0x000000ffffd37224 */ /* 0x000fc400078e00ed */
[-C--:B------:R-:W-:Y:S01]  /*10090*/  FMUL.FTZ R138, R138, R2.reuse ;  /* 0x000000028a8a7220 */ /* 0x080fe20000410000 */
[----:B------:R-:W-:Y:S02]  /*100a0*/  IMAD.MOV.U32 R23, RZ, RZ, R19 ;  /* 0x000000ffff177224 */ /* 0x000fe400078e0013 */
[-C--:B------:R-:W-:Y:S01]  /*100b0*/  FMUL.FTZ R139, R139, R2.reuse ;  /* 0x000000028b8b7220 */ /* 0x080fe20000410000 */
[----:B------:R-:W-:Y:S01]  /*100c0*/  MUFU.EX2 R19, R40 ;  /* 0x0000002800137308 */ /* 0x000fe20000000800 */
[----:B------:R-:W-:Y:S01]  /*100d0*/  FADD.FTZ R9, R5, R11 ;  /* 0x0000000b05097221 */ /* 0x000fe20000010000 */
[----:B------:R-:W-:Y:S01]  /*100e0*/  FADD.FTZ R17, R140, R13 ;  /* 0x0000000d8c117221 */ /* 0x000fe20000010000 */
[-C--:B------:R-:W-:Y:S01]  /*100f0*/  FMUL.FTZ R134, R134, R2.reuse ;  /* 0x0000000286867220 */ /* 0x080fe20000410000 */
[----:B-1----:R-:W-:Y:S02]  /*10100*/  IMAD.MOV.U32 R34, RZ, RZ, R22 ;  /* 0x000000ffff227224 */ /* 0x002fe400078e0016 */
[-C--:B------:R-:W-:Y:S01]  /*10110*/  FMUL.FTZ R135, R135, R2.reuse ;  /* 0x0000000287877220 */ /* 0x080fe20000410000 */
[-C--:B------:R-:W-:Y:S01]  /*10120*/  FMUL.FTZ R130, R130, R2.reuse ;  /* 0x0000000282827220 */ /* 0x080fe20000410000 */
[-C--:B------:R-:W-:Y:S01]  /*10130*/  FMUL.FTZ R131, R131, R2.reuse ;  /* 0x0000000283837220 */ /* 0x080fe20000410000 */
[----:B------:R-:W-:Y:S01]  /*10140*/  MUFU.EX2 R5, R42 ;  /* 0x0000002a00057308 */ /* 0x000fe20000000800 */
[-C--:B------:R-:W-:Y:S01]  /*10150*/  FMUL.FTZ R126, R126, R2.reuse ;  /* 0x000000027e7e7220 */ /* 0x080fe20000410000 */
[-C--:B------:R-:W-:Y:S01]  /*10160*/  FMUL.FTZ R127, R127, R2.reuse ;  /* 0x000000027f7f7220 */ /* 0x080fe20000410000 */
[-C--:B------:R-:W-:Y:S01]  /*10170*/  FMUL.FTZ R122, R122, R2.reuse ;  /* 0x000000027a7a7220 */ /* 0x080fe20000410000 */
[----:B------:R-:W-:Y:S01]  /*10180*/  FMUL.FTZ R123, R123, R2 ;  /* 0x000000027b7b7220 */ /* 0x000fe20000410000 */
[----:B------:R-:W-:Y:S01]  /*10190*/  ULEA UR5, UR24, 0xfffffffd, 0x1 ;  /* 0xfffffffd18057891 */ /* 0x000fe2000f8e08ff */
[----:B------:R-:W-:-:S02]  /*101a0*/  IMAD.MOV.U32 R71, RZ, RZ, R225 ;  /* 0x000000ffff477224 */ /* 0x000fc400078e00e1 */
        /* <DEDUP_REMOVED lines=10> */
[----:B------:R-:W-:-:S02]  /*10250*/  IMAD.MOV.U32 R35, RZ, RZ, R23 ;  /* 0x000000ffff237224 */ /* 0x000fc400078e0017 */
[-C--:B------:R-:W-:Y:S01]  /*10260*/  FMUL.FTZ R120, R120, R3.reuse ;  /* 0x0000000378787220 */ /* 0x080fe20000410000 */
        /* <DEDUP_REMOVED lines=9> */
[----:B------:R-:W-:Y:S01]  /*10300*/  FMUL.FTZ R89, R89, R0 ;  /* 0x0000000059597220 */ /* 0x000fe20000410000 */
[-C--:B--2---:R-:W-:Y:S01]  /*10310*/  FMUL.FTZ R110, R110, R10.reuse ;  /* 0x0000000a6e6e7220 */ /* 0x084fe20000410000 */
[-C--:B------:R-:W-:Y:S01]  /*10320*/  FMUL.FTZ R111, R111, R10.reuse ;  /* 0x0000000a6f6f7220 */ /* 0x080fe20000410000 */
[-C--:B------:R-:W-:Y:S01]  /*10330*/  FMUL.FTZ R98, R98, R10.reuse ;  /* 0x0000000a62627220 */ /* 0x080fe20000410000 */
[----:B------:R-:W-:Y:S01]  /*10340*/  MUFU.EX2 R23, R144 ;  /* 0x0000009000177308 */ /* 0x000fe20000000800 */
[----:B------:R-:W-:Y:S01]  /*10350*/  FADD.FTZ R26, R27, R8 ;  /* 0x000000081b1a7221 */ /* 0x000fe20000010000 */
[-C--:B------:R-:W-:Y:S01]  /*10360*/  FMUL.FTZ R99, R99, R10.reuse ;  /* 0x0000000a63637220 */ /* 0x080fe20000410000 */
[-C--:B------:R-:W-:Y:S01]  /*10370*/  FMUL.FTZ R94, R94, R10.reuse ;  /* 0x0000000a5e5e7220 */ /* 0x080fe20000410000 */
[-C--:B------:R-:W-:Y:S01]  /*10380*/  FMUL.FTZ R95, R95, R10.reuse ;  /* 0x0000000a5f5f7220 */ /* 0x080fe20000410000 */
[-C--:B------:R-:W-:Y:S01]  /*10390*/  FMUL.FTZ R90, R90, R10.reuse ;  /* 0x0000000a5a5a7220 */ /* 0x080fe20000410000 */
[-C--:B------:R-:W-:Y:S01]  /*103a0*/  FMUL.FTZ R91, R91, R10.reuse ;  /* 0x0000000a5b5b7220 */ /* 0x080fe20000410000 */
[----:B------:R2:W2:Y:S01]  /*103b0*/  LDL.LU.64 R246, [R1+0x180] ;  /* 0x0001800001f67983 */ /* 0x0004a20000300a00 */
[----:B------:R-:W-:Y:S01]  /*103c0*/  MUFU.EX2 R8, R143 ;  /* 0x0000008f00087308 */ /* 0x000fe20000000800 */
[----:B-1----:R-:W-:Y:S01]  /*103d0*/  IMAD.MOV.U32 R45, RZ, RZ, R229 ;  /* 0x000000ffff2d7224 */ /* 0x002fe200078e00e5 */
[----:B------:R-:W-:Y:S01]  /*103e0*/  SHF.R.U32.HI R27, RZ, 0x5, R182 ;  /* 0x00000005ff1b7819 */ /* 0x000fe200000116b6 */
[----:B---3--:R-:W-:Y:S01]  /*103f0*/  FFMA.FTZ R16, R231, R10, R4 ;  /* 0x0000000ae7107223 */ /* 0x008fe20000010004 */
[----:B------:R-:W-:Y:S01]  /*10400*/  F2FP.F16.F32.PACK_AB R4, R7, R4 ;  /* 0x000000040704723e */ /* 0x000fe200000000ff */
[----:B------:R-:W-:Y:S01]  /*10410*/  FMUL.FTZ R225, R113, R3 ;  /* 0x0000000371e17220 */ /* 0x000fe20000410000 */
[----:B------:R-:W-:Y:S01]  /*10420*/  FADD.FTZ R17, R146, R17 ;  /* 0x0000001192117221 */ /* 0x000fe20000010000 */
[----:B------:R-:W3:Y:S01]  /*10430*/  LDL.LU.64 R38, [R1+0x178] ;  /* 0x0001780001267983 */ /* 0x000ee20000300a00 */
[----:B------:R-:W-:-:S02]  /*10440*/  PRMT R30, R4, 0x7610, R30 ;  /* 0x00007610041e7816 */ /* 0x000fc4000000001e */
[----:B------:R-:W-:Y:S02]  /*10450*/  PRMT R31, R4, 0x7632, R31 ;  /* 0x00007632041f7816 */ /* 0x000fe4000000001f */
[----:B------:R-:W-:Y:S01]  /*10460*/  PRMT R4, R25, 0x7632, R4 ;  /* 0x0000763219047816 */ /* 0x000fe20000000004 */
[----:B------:R-:W-:Y:S01]  /*10470*/  @!P4 HADD2 R212, -R30.H0_H0, -RZ.H0_H0 ;  /* 0xa00000ff1ed4c230 */ /* 0x000fe20000000900 */
[----:B------:R-:W-:Y:S02]  /*10480*/  PRMT R218, R30, 0x5410, R31 ;  /* 0x000054101eda7816 */ /* 0x000fe4000000001f */
[----:B------:R-:W-:Y:S01]  /*10490*/  LOP3.LUT R4, R4, 0xff, RZ, 0xc0, !PT ;  /* 0x000000ff04047812 */ /* 0x000fe200078ec0ff */
[----:B------:R-:W-:Y:S01]  /*104a0*/  @!P3 HADD2 R213, -R31.H0_H0, -RZ.H0_H0 ;  /* 0xa00000ff1fd5b230 */ /* 0x000fe20000000900 */
[----:B------:R-:W-:Y:S02]  /*104b0*/  @!P4 PRMT R30, R212, 0x5410, RZ ;  /* 0x00005410d41ec816 */ /* 0x000fe400000000ff */
[----:B------:R-:W-:-:S02]  /*104c0*/  ISETP.LE.U32.AND P4, PT, R4, UR13, PT ;  /* 0x0000000d04007c0c */ /* 0x000fc4000bf83070 */
[----:B------:R-:W-:Y:S02]  /*104d0*/  PRMT R4, R14, 0x7771, RZ ;  /* 0x000077710e047816 */ /* 0x000fe400000000ff */
[----:B------:R-:W-:Y:S02]  /*104e0*/  @!P3 PRMT R31, R213, 0x5410, RZ ;  /* 0x00005410d51fb816 */ /* 0x000fe400000000ff */
[----:B------:R-:W-:Y:S02]  /*104f0*/  ISETP.GT.U32.AND P3, PT, R4, UR13, PT ;  /* 0x0000000d04007c0c */ /* 0x000fe4000bf64070 */
[----:B----4-:R-:W-:Y:S01]  /*10500*/  F2FP.F16.F32.PACK_AB R4, R18, R6 ;  /* 0x000000061204723e */ /* 0x010fe200000000ff */
[----:B------:R-:W-:-:S03]  /*10510*/  IMAD.MOV.U32 R213, RZ, RZ, R21 ;  /* 0x000000ffffd57224 */ /* 0x000fc600078e0015 */
[C---:B------:R-:W-:Y:S02]  /*10520*/  PRMT R154, R4.reuse, 0x7610, R154 ;  /* 0x00007610049a7816 */ /* 0x040fe4000000009a */
[----:B------:R-:W-:Y:S01]  /*10530*/  PRMT R183, R4, 0x7632, R183 ;  /* 0x0000763204b77816 */ /* 0x000fe200000000b7 */
[----:B------:R-:W-:Y:S01]  /*10540*/  IMAD.MOV.U32 R4, RZ, RZ, R24 ;  /* 0x000000ffff047224 */ /* 0x000fe200078e0018 */
[----:B------:R-:W1:Y:S01]  /*10550*/  MUFU.EX2 R21, R44 ;  /* 0x0000002c00157308 */ /* 0x000e620000000800 */
[----:B------:R-:W-:Y:S01]  /*10560*/  @!P1 HADD2 R215, -R154.H0_H0, -RZ.H0_H0 ;  /* 0xa00000ff9ad79230 */ /* 0x000fe20000000900 */
[----:B------:R-:W-:Y:S02]  /*10570*/  PRMT R164, R154, 0x5410, R183 ;  /* 0x000054109aa47816 */ /* 0x000fe400000000b7 */
[----:B------:R-:W-:Y:S01]  /*10580*/  LOP3.LUT R4, R4, 0xff, RZ, 0xc0, !PT ;  /* 0x000000ff04047812 */ /* 0x000fe200078ec0ff */
[----:B------:R-:W-:Y:S01]  /*10590*/  @P3 HADD2 R214, -R183.H0_H0, -RZ.H0_H0 ;  /* 0xa00000ffb7d63230 */ /* 0x000fe20000000900 */
[----:B------:R-:W-:-:S02]  /*105a0*/  @!P1 PRMT R154, R215, 0x5410, RZ ;  /* 0x00005410d79a9816 */ /* 0x000fc400000000ff */
[----:B------:R-:W-:Y:S02]  /*105b0*/  ISETP.LE.U32.AND P1, PT, R4, UR13, PT ;  /* 0x0000000d04007c0c */ /* 0x000fe4000bf23070 */
[----:B------:R-:W-:Y:S02]  /*105c0*/  LOP3.LUT R4, R25, 0xff, RZ, 0xc0, !PT ;  /* 0x000000ff19047812 */ /* 0x000fe400078ec0ff */
[----:B------:R-:W-:Y:S02]  /*105d0*/  @P3 PRMT R183, R214, 0x5410, RZ ;  /* 0x00005410d6b73816 */ /* 0x000fe400000000ff */
[----:B------:R-:W-:Y:S01]  /*105e0*/  ISETP.LE.U32.AND P3, PT, R4, UR13, PT ;  /* 0x0000000d04007c0c */ /* 0x000fe2000bf63070 */
[----:B------:R-:W-:Y:S01]  /*105f0*/  FADD.FTZ R16, R7, R16 ;  /* 0x0000001007107221 */ /* 0x000fe20000010000 */
[----:B------:R-:W4:Y:S01]  /*10600*/  MUFU.EX2 R4, R43 ;  /* 0x0000002b00047308 */ /* 0x000f220000000800 */
[----:B-1----:R-:W-:-:S04]  /*10610*/  F2FP.F16.F32.PACK_AB R7, R21, R19 ;  /* 0x000000131507723e */ /* 0x002fc800000000ff */
[C---:B------:R-:W-:Y:S01]  /*10620*/  PRMT R188, R7.reuse, 0x7610, R188 ;  /* 0x0000761007bc7816 */ /* 0x040fe200000000bc */
[----:B------:R-:W-:Y:S01]  /*10630*/  IMAD.MOV.U32 R212, RZ, RZ, R20 ;  /* 0x000000ffffd47224 */ /* 0x000fe200078e0014 */
[----:B------:R-:W-:Y:S01]  /*10640*/  PRMT R189, R7, 0x7632, R189 ;  /* 0x0000763207bd7816 */ /* 0x000fe200000000bd */
[----:B------:R-:W-:Y:S01]  /*10650*/  FADD.FTZ R20, R6, R9 ;  /* 0x0000000906147221 */ /* 0x000fe20000010000 */
[----:B------:R-:W-:Y:S02]  /*10660*/  SHF.R.U32.HI R6, RZ, 0x18, R25 ;  /* 0x00000018ff067819 */ /* 0x000fe40000011619 */
[----:B------:R-:W-:Y:S02]  /*10670*/  @!P3 HADD2 R217, -R188.H0_H0, -RZ.H0_H0 ;  /* 0xa00000ffbcd9b230 */ /* 0x000fe40000000900 */
[----:B------:R-:W-:Y:S01]  /*10680*/  IMAD.MOV.U32 R231, RZ, RZ, R240 ;  /* 0x000000ffffe77224 */ /* 0x000fe200078e00f0 */
[----:B------:R-:W-:Y:S02]  /*10690*/  PRMT R240, R188, 0x5410, R189 ;  /* 0x00005410bcf07816 */ /* 0x000fe400000000bd */
[----:B------:R-:W-:-:S02]  /*106a0*/  @!P3 PRMT R188, R217, 0x5410, RZ ;  /* 0x00005410d9bcb816 */ /* 0x000fc400000000ff */
[----:B------:R-:W-:Y:S02]  /*106b0*/  ISETP.LE.U32.AND P3, PT, R6, UR13, PT ;  /* 0x0000000d06007c0c */ /* 0x000fe4000bf63070 */
[----:B----4-:R-:W-:-:S04]  /*106c0*/  F2FP.F16.F32.PACK_AB R6, R4, R5 ;  /* 0x000000050406723e */ /* 0x010fc800000000ff */
[C---:B------:R-:W-:Y:S02]  /*106d0*/  PRMT R187, R6.reuse, 0x7610, R187 ;  /* 0x0000761006bb7816 */ /* 0x040fe400000000bb */
[----:B------:R-:W-:Y:S01]  /*106e0*/  PRMT R186, R6, 0x7632, R186 ;  /* 0x0000763206ba7816 */ /* 0x000fe200000000ba */
[----:B------:R-:W-:-:S04]  /*106f0*/  FADD.FTZ R6, R13, R16 ;  /* 0x000000100d067221 */ /* 0x000fc80000010000 */
[----:B------:R-:W-:Y:S01]  /*10700*/  FADD.FTZ R6, R11, R6 ;  /* 0x000000060b067221 */ /* 0x000fe20000010000 */
[----:B------:R-:W1:Y:S03]  /*10710*/  MUFU.EX2 R9, R48 ;  /* 0x0000003000097308 */ /* 0x000e660000000800 */
[----:B------:R-:W-:Y:S01]  /*10720*/  FADD.FTZ R5, R5, R6 ;  /* 0x0000000605057221 */ /* 0x000fe20000010000 */
[----:B------:R-:W-:-:S03]  /*10730*/  @!P3 HADD2 R220, -R186.H0_H0, -RZ.H0_H0 ;  /* 0xa00000ffbadcb230 */ /* 0x000fc60000000900 */
[----:B------:R-:W-:Y:S01]  /*10740*/  FADD.FTZ R16, R4, R5 ;  /* 0x0000000504107221 */ /* 0x000fe20000010000 */
[----:B------:R-:W-:Y:S02]  /*10750*/  PRMT R4, R24, 0x7771, RZ ;  /* 0x0000777118047816 */ /* 0x000fe400000000ff */
[----:B------:R-:W-:Y:S01]  /*10760*/  PRMT R239, R187, 0x5410, R186 ;  /* 0x00005410bbef7816 */ /* 0x000fe200000000ba */
[----:B------:R-:W4:Y:S01]  /*10770*/  MUFU.EX2 R7, R66 ;  /* 0x0000004200077308 */ /* 0x000f220000000800 */
[----:B------:R-:W-:Y:S02]  /*10780*/  @!P3 PRMT R186, R220, 0x5410, RZ ;  /* 0x00005410dcbab816 */ /* 0x000fe400000000ff */
[----:B------:R-:W-:Y:S02]  /*10790*/  ISETP.GT.U32.AND P3, PT, R4, UR13, PT ;  /* 0x0000000d04007c0c */ /* 0x000fe4000bf64070 */
[----:B------:R-:W-:-:S03]  /*107a0*/  F2FP.F16.F32.PACK_AB R4, R23, R22 ;  /* 0x000000161704723e */ /* 0x000fc600000000ff */
[----:B------:R-:W4:Y:S01]  /*107b0*/  MUFU.EX2 R6, R61 ;  /* 0x0000003d00067308 */ /* 0x000f220000000800 */
[C---:B------:R-:W-:Y:S01]  /*107c0*/  PRMT R185, R4.reuse, 0x7610, R185 ;  /* 0x0000761004b97816 */ /* 0x040fe200000000b9 */
[----:B-1----:R-:W-:Y:S01]  /*107d0*/  FADD.FTZ R16, R9, R16 ;  /* 0x0000001009107221 */ /* 0x002fe20000010000 */
[----:B------:R-:W-:Y:S01]  /*107e0*/  PRMT R184, R4, 0x7632, R184 ;  /* 0x0000763204b87816 */ /* 0x000fe200000000b8 */
[----:B------:R-:W-:-:S04]  /*107f0*/  @!P5 HADD2 R216, -R189.H0_H0, -RZ.H0_H0 ;  /* 0xa00000ffbdd8d230 */ /* 0x000fc80000000900 */
[----:B------:R-:W1:Y:S01]  /*10800*/  MUFU.EX2 R5, R59 ;  /* 0x0000003b00057308 */ /* 0x000e620000000800 */
[----:B------:R-:W-:Y:S02]  /*10810*/  @!P1 HADD2 R223, -R185.H0_H0, -RZ.H0_H0 ;  /* 0xa00000ffb9df9230 */ /* 0x000fe40000000900 */
[----:B------:R-:W-:Y:S01]  /*10820*/  FADD.FTZ R16, R8, R16 ;  /* 0x0000001008107221 */ /* 0x000fe20000010000 */
[----:B------:R-:W-:Y:S01]  /*10830*/  @P3 HADD2 R222, -R184.H0_H0, -RZ.H0_H0 ;  /* 0xa00000ffb8de3230 */ /* 0x000fe20000000900 */
[----:B------:R-:W-:-:S03]  /*10840*/  @!P5 PRMT R189, R216, 0x5410, RZ ;  /* 0x00005410d8bdd816 */ /* 0x000fc600000000ff */
[----:B------:R-:W1:Y:S01]  /*10850*/  MUFU.EX2 R4, R49 ;  /* 0x0000003100047308 */ /* 0x000e620000000800 */
[----:B------:R-:W-:Y:S01]  /*10860*/  F2FP.F16.F32.PACK_AB R43, R11, R13 ;  /* 0x0000000d0b2b723e */ /* 0x000fe200000000ff */
[----:B------:R-:W-:Y:S02]  /*10870*/  IMAD.MOV.U32 R216, RZ, RZ, R34 ;  /* 0x000000ffffd87224 */ /* 0x000fe400078e0022 */
[----:B----4-:R-:W-:Y:S01]  /*10880*/  FADD.FTZ R11, R7, R16 ;  /* 0x00000010070b7221 */ /* 0x010fe20000010000 */
[----:B------:R-:W-:Y:S01]  /*10890*/  PRMT R237, R185, 0x5410, R184 ;  /* 0x00005410b9ed7816 */ /* 0x000fe200000000b8 */
[----:B------:R-:W-:Y:S01]  /*108a0*/  IMAD.MOV.U32 R214, RZ, RZ, R212 ;  /* 0x000000ffffd67224 */ /* 0x000fe200078e00d4 */
[----:B------:R-:W-:Y:S01]  /*108b0*/  @!P1 PRMT R185, R223, 0x5410, RZ ;  /* 0x00005410dfb99816 */ /* 0x000fe200000000ff */
[----:B------:R-:W-:Y:S01]  /*108c0*/  IMAD.MOV.U32 R215, RZ, RZ, R213 ;  /* 0x000000ffffd77224 */ /* 0x000fe200078e00d5 */
[----:B------:R-:W-:Y:S01]  /*108d0*/  @P3 PRMT R184, R222, 0x5410, RZ ;  /* 0x00005410deb83816 */ /* 0x000fe200000000ff */
[----:B------:R-:W-:-:S02]  /*108e0*/  IMAD.MOV.U32 R217, RZ, RZ, R35 ;  /* 0x000000ffffd97224 */ /* 0x000fc400078e0023 */
[----:B------:R-:W-:Y:S02]  /*108f0*/  IMAD.MOV.U32 R34, RZ, RZ, R211 ;  /* 0x000000ffff227224 */ /* 0x000fe400078e00d3 */
[-C--:B------:R-:W-:Y:S01]  /*10900*/  FMUL.FTZ R222, R118, R2.reuse ;  /* 0x0000000276de7220 */ /* 0x080fe20000410000 */
[----:B------:R-:W-:Y:S02]  /*10910*/  IMAD.MOV.U32 R35, RZ, RZ, R227 ;  /* 0x000000ffff237224 */ /* 0x000fe400078e00e3 */
[-C--:B------:R-:W-:Y:S01]  /*10920*/  FMUL.FTZ R223, R119, R2.reuse ;  /* 0x0000000277df7220 */ /* 0x080fe20000410000 */
[----:B------:R-:W-:Y:S02]  /*10930*/  IMAD.MOV.U32 R213, RZ, RZ, R226 ;  /* 0x000000ffffd57224 */ /* 0x000fe400078e00e2 */
[-C--:B------:R-:W-:Y:S01]  /*10940*/  FMUL.FTZ R226, R114, R2.reuse ;  /* 0x0000000272e27220 */ /* 0x080fe20000410000 */
[----:B------:R-:W-:Y:S02]  /*10950*/  IMAD.MOV.U32 R212, RZ, RZ, R231 ;  /* 0x000000ffffd47224 */ /* 0x000fe400078e00e7 */
[----:B------:R-:W-:Y:S01]  /*10960*/  FMUL.FTZ R227, R115, R2 ;  /* 0x0000000273e37220 */ /* 0x000fe20000410000 */
[----:B------:R-:W-:-:S02]  /*10970*/  IMAD.MOV.U32 R211, RZ, RZ, R230 ;  /* 0x000000ffffd37224 */ /* 0x000fc400078e00e6 */
[-C--:B------:R-:W-:Y:S01]  /*10980*/  FMUL.FTZ R230, R102, R2.reuse ;  /* 0x0000000266e67220 */ /* 0x080fe20000410000 */
[----:B------:R-:W-:Y:S01]  /*10990*/  FMUL.FTZ R231, R103, R2 ;  /* 0x0000000267e77220 */ /* 0x000fe20000410000 */
[----:B------:R-:W-:Y:S02]  /*109a0*/  IMAD.U32 R2, RZ, RZ, UR39 ;  /* 0x00000027ff027e24 */ /* 0x000fe4000f8e00ff */
[----:B------:R-:W-:Y:S01]  /*109b0*/  FADD.FTZ R11, R6, R11 ;  /* 0x0000000b060b7221 */ /* 0x000fe20000010000 */
[----:B------:R-:W-:Y:S01]  /*109c0*/  IMAD.U32 R48, RZ, RZ, UR20 ;  /* 0x00000014ff307e24 */ /* 0x000fe2000f8e00ff */
[----:B------:R-:W-:Y:S02]  /*109d0*/  F2FP.F16.F32.PACK_AB R42, R8, R9 ;  /* 0x00000009082a723e */ /* 0x000fe400000000ff */
[----:B-1----:R-:W-:Y:S01]  /*109e0*/  FADD.FTZ R8, R5, R11 ;  /* 0x0000000b05087221 */ /* 0x002fe20000010000 */
[----:B------:R-:W-:Y:S01]  /*109f0*/  LOP3.LUT R2, R2, UR5, R45, 0x96, !PT ;  /* 0x0000000502027c12 */ /* 0x000fe2000f8e962d */
[----:B------:R-:W-:-:S02]  /*10a00*/  IMAD R48, R48, 0x8, R27 ;  /* 0x0000000830307824 */ /* 0x000fc400078e021b */
[----:B------:R-:W-:Y:S02]  /*10a10*/  FADD.FTZ R59, R4, R8 ;  /* 0x00000008043b7221 */ /* 0x000fe40000010000 */
[----:B------:R-:W-:Y:S01]  /*10a20*/  IMAD.WIDE.U32 R48, R48, -0x326172a9, RZ ;  /* 0xcd9e8d5730307825 */ /* 0x000fe200078e00ff */
[----:B------:R-:W-:-:S03]  /*10a30*/  F2FP.F16.F32.PACK_AB R69, R4, R5 ;  /* 0x000000050445723e */ /* 0x000fc600000000ff */
[----:B------:R-:W-:-:S04]  /*10a40*/  IMAD.WIDE.U32 R8, R2, -0x326172a9, RZ ;  /* 0xcd9e8d5702087825 */ /* 0x000fc800078e00ff */
[----:B------:R-:W-:Y:S01]  /*10a50*/  @!P4 HADD2 R221, -R187.H0_H0, -RZ.H0_H0 ;  /* 0xa00000ffbbddc230 */ /* 0x000fe20000000900 */
[C---:B------:R-:W-:Y:S02]  /*10a60*/  PRMT R46, R69.reuse, 0x7610, R46 ;  /* 0x00007610452e7816 */ /* 0x040fe4000000002e */
[----:B------:R-:W-:Y:S02]  /*10a70*/  PRMT R33, R69, 0x7632, R33 ;  /* 0x0000763245217816 */ /* 0x000fe40000000021 */
[----:B------:R-:W-:Y:S01]  /*10a80*/  LOP3.LUT R2, R48, UR37, R9, 0x96, !PT ;  /* 0x0000002530027c12 */ /* 0x000fe2000f8e9609 */
[----:B------:R-:W-:Y:S01]  /*10a90*/  IMAD.MOV.U32 R69, RZ, RZ, R70 ;  /* 0x000000ffff457224 */ /* 0x000fe200078e0046 */
[----:B------:R-:W-:Y:S01]  /*10aa0*/  @!P4 PRMT R187, R221, 0x5410, RZ ;  /* 0x00005410ddbbc816 */ /* 0x000fe200000000ff */
[----:B------:R-:W-:Y:S02]  /*10ab0*/  IMAD.MOV.U32 R70, RZ, RZ, R224 ;  /* 0x000000ffff467224 */ /* 0x000fe400078e00e0 */
[----:B------:R-:W-:Y:S01]  /*10ac0*/  FMUL.FTZ R220, R116, R3 ;  /* 0x0000000374dc7220 */ /* 0x000fe20000410000 */
[----:B------:R-:W-:-:S02]  /*10ad0*/  IMAD.MOV.U32 R44, RZ, RZ, R228 ;  /* 0x000000ffff2c7224 */ /* 0x000fc400078e00e4 */
[-C--:B------:R-:W-:Y:S01]  /*10ae0*/  FMUL.FTZ R221, R117, R3.reuse ;  /* 0x0000000375dd7220 */ /* 0x080fe20000410000 */
[-C--:B------:R-:W-:Y:S01]  /*10af0*/  FMUL.FTZ R224, R112, R3.reuse ;  /* 0x0000000370e07220 */ /* 0x080fe20000410000 */
[-C--:B------:R-:W-:Y:S01]  /*10b00*/  FMUL.FTZ R228, R100, R3.reuse ;  /* 0x0000000364e47220 */ /* 0x080fe20000410000 */
[----:B------:R-:W-:Y:S01]  /*10b10*/  FMUL.FTZ R229, R101, R3 ;  /* 0x0000000365e57220 */ /* 0x000fe20000410000 */
[----:B------:R-:W-:-:S04]  /*10b20*/  IMAD.WIDE.U32 R2, R2, -0x2daee0ad, RZ ;  /* 0xd2511f5302027825 */ /* 0x000fc800078e00ff */
[-C--:B------:R-:W-:Y:S01]  /*10b30*/  FMUL.FTZ R112, R80, R0.reuse ;  /* 0x0000000050707220 */ /* 0x080fe20000410000 */
[----:B------:R-:W-:Y:S02]  /*10b40*/  IMAD.MOV.U32 R45, RZ, RZ, R35 ;  /* 0x000000ffff2d7224 */ /* 0x000fe400078e0023 */
[----:B------:R-:W-:Y:S02]  /*10b50*/  IMAD.MOV.U32 R44, RZ, RZ, R34 ;  /* 0x000000ffff2c7224 */ /* 0x000fe400078e0022 */
        /* <DEDUP_REMOVED lines=8> */
[----:B------:R-:W-:Y:S01]  /*10be0*/  FMUL.FTZ R117, R77, R0 ;  /* 0x000000004d757220 */ /* 0x000fe20000410000 */
[----:B------:R-:W-:-:S02]  /*10bf0*/  LOP3.LUT R0, R216, UR35, R3, 0x96, !PT ;  /* 0x00000023d8007c12 */ /* 0x000fc4000f8e9603 */
[----:B------:R-:W-:Y:S02]  /*10c00*/  F2FP.F16.F32.PACK_AB R40, R6, R7 ;  /* 0x000000070628723e */ /* 0x000fe400000000ff */
        /* <DEDUP_REMOVED lines=14> */
[----:B------:R-:W-:-:S05]  /*10cf0*/  IMAD.WIDE.U32 R34, R0, -0x326172a9, RZ ;  /* 0xcd9e8d5700227825 */ /* 0x000fca00078e00ff */
[----:B------:R-:W-:-:S04]  /*10d00*/  LOP3.LUT R48, R2, UR15, R35, 0x96, !PT ;  /* 0x0000000f02307c12 */ /* 0x000fc8000f8e9623 */
[----:B------:R-:W-:-:S04]  /*10d10*/  LOP3.LUT R0, R48, 0xffff, RZ, 0xc0, !PT ;  /* 0x0000ffff30007812 */ /* 0x000fc800078ec0ff */
[----:B------:R-:W-:-:S04]  /*10d20*/  SHF.R.U32.HI R0, RZ, 0x8, R0 ;  /* 0x00000008ff007819 */ /* 0x000fc80000011600 */
[----:B------:R-:W-:-:S04]  /*10d30*/  LOP3.LUT R0, R0, 0xffff, RZ, 0xc0, !PT ;  /* 0x0000ffff00007812 */ /* 0x000fc800078ec0ff */
[----:B------:R-:W-:Y:S02]  /*10d40*/  ISETP.LE.U32.AND P4, PT, R0, UR13, PT ;  /* 0x0000000d00007c0c */ /* 0x000fe4000bf83070 */
[----:B------:R-:W-:-:S04]  /*10d50*/  PRMT R0, R48, 0x7632, R0 ;  /* 0x0000763230007816 */ /* 0x000fc80000000000 */
[----:B------:R-:W-:Y:S01]  /*10d60*/  LOP3.LUT R0, R0, 0xff, RZ, 0xc0, !PT ;  /* 0x000000ff00007812 */ /* 0x000fe200078ec0ff */
[----:B------:R-:W-:Y:S03]  /*10d70*/  MUFU.EX2 R11, R56 ;  /* 0x00000038000b7308 */ /* 0x000fe60000000800 */
[----:B------:R-:W-:Y:S01]  /*10d80*/  ISETP.LE.U32.AND P5, PT, R0, UR13, PT ;  /* 0x0000000d00007c0c */ /* 0x000fe2000bfa3070 */
[----:B------:R-:W-:-:S04]  /*10d90*/  IMAD.MOV.U32 R0, RZ, RZ, R34 ;  /* 0x000000ffff007224 */ /* 0x000fc800078e0022 */
[----:B------:R-:W1:Y:S01]  /*10da0*/  MUFU.EX2 R13, R62 ;  /* 0x0000003e000d7308 */ /* 0x000e620000000800 */
[----:B------:R-:W-:-:S04]  /*10db0*/  LOP3.LUT R0, R0, 0xff, RZ, 0xc0, !PT ;  /* 0x000000ff00007812 */ /* 0x000fc800078ec0ff */
[----:B------:R-:W-:Y:S02]  /*10dc0*/  ISETP.LE.U32.AND P3, PT, R0, UR13, PT ;  /* 0x0000000d00007c0c */ /* 0x000fe4000bf63070 */
[----:B------:R-:W-:Y:S01]  /*10dd0*/  LOP3.LUT R0, R48, 0xff, RZ, 0xc0, !PT ;  /* 0x000000ff30007812 */ /* 0x000fe200078ec0ff */
[----:B------:R-:W-:Y:S02]  /*10de0*/  IMAD.MOV.U32 R217, RZ, RZ, R71 ;  /* 0x000000ffffd97224 */ /* 0x000fe400078e0047 */
[-C--:B------:R-:W-:Y:S01]  /*10df0*/  FMUL.FTZ R71, R107, R10.reuse ;  /* 0x0000000a6b477220 */ /* 0x080fe20000410000 */
[----:B------:R-:W-:Y:S01]  /*10e00*/  IMAD.MOV.U32 R216, RZ, RZ, R70 ;  /* 0x000000ffffd87224 */ /* 0x000fe200078e0046 */
[----:B------:R-:W-:Y:S01]  /*10e10*/  ISETP.LE.U32.AND P1, PT, R0, UR13, PT ;  /* 0x0000000d00007c0c */ /* 0x000fe2000bf23070 */
        /* <DEDUP_REMOVED lines=8> */
[----:B-1----:R-:W-:-:S07]  /*10ea0*/  F2FP.F16.F32.PACK_AB R0, R13, R11 ;  /* 0x0000000b0d00723e */ /* 0x002fce00000000ff */
[----:B------:R-:W1:Y:S01]  /*10eb0*/  MUFU.EX2 R10, R57 ;  /* 0x00000039000a7308 */ /* 0x000e620000000800 */
[----:B------:R-:W-:Y:S01]  /*10ec0*/  PRMT R179, R0, 0x7610, R179 ;  /* 0x0000761000b37816 */ /* 0x000fe200000000b3 */
[----:B------:R-:W-:Y:S01]  /*10ed0*/  FADD.FTZ R2, R150, R26 ;  /* 0x0000001a96027221 */ /* 0x000fe20000010000 */
[----:B------:R-:W-:Y:S01]  /*10ee0*/  LOP3.LUT R16, R4, UR16, R3, 0x96, !PT ;  /* 0x0000001004107c12 */ /* 0x000fe2000f8e9603 */
[----:B------:R-:W-:Y:S01]  /*10ef0*/  FADD.FTZ R4, R18, R20 ;  /* 0x0000001412047221 */ /* 0x000fe20000010000 */
[----:B------:R-:W-:Y:S01]  /*10f00*/  PRMT R178, R0, 0x7632, R178 ;  /* 0x0000763200b27816 */ /* 0x000fe200000000b2 */
[----:B------:R-:W-:Y:S02]  /*10f10*/  @!P1 HADD2 R76, -R179.H0_H0, -RZ.H0_H0 ;  /* 0xa00000ffb34c9230 */ /* 0x000fe40000000900 */
[----:B------:R-:W-:Y:S01]  /*10f20*/  MUFU.EX2 R18, R142 ;  /* 0x0000008e00127308 */ /* 0x000fe20000000800 */
[----:B------:R-:W-:Y:S01]  /*10f30*/  SHF.R.U32.HI R0, RZ, 0x18, R48 ;  /* 0x00000018ff007819 */ /* 0x000fe20000011630 */
[----:B------:R-:W-:Y:S01]  /*10f40*/  IMAD.MOV.U32 R66, RZ, RZ, R245 ;  /* 0x000000ffff427224 */ /* 0x000fe200078e00f5 */
[----:B------:R-:W-:-:S05]  /*10f50*/  PRMT R245, R179, 0x5410, R178 ;  /* 0x00005410b3f57816 */ /* 0x000fca00000000b2 */
[----:B------:R-:W4:Y:S01]  /*10f60*/  MUFU.EX2 R26, R167 ;  /* 0x000000a7001a7308 */ /* 0x000f220000000800 */
[----:B------:R-:W-:Y:S02]  /*10f70*/  @!P1 PRMT R179, R76, 0x5410, RZ ;  /* 0x000054104cb39816 */ /* 0x000fe400000000ff */
[----:B------:R-:W-:Y:S02]  /*10f80*/  ISETP.LE.U32.AND P1, PT, R0, UR13, PT ;  /* 0x0000000d00007c0c */ /* 0x000fe4000bf23070 */
[----:B-1----:R-:W-:Y:S01]  /*10f90*/  F2FP.F16.F32.PACK_AB R0, R7, R10 ;  /* 0x0000000a0700723e */ /* 0x002fe200000000ff */
[----:B------:R-:W-:Y:S02]  /*10fa0*/  @!P4 HADD2 R77, -R178.H0_H0, -RZ.H0_H0 ;  /* 0xa00000ffb24dc230 */ /* 0x000fe40000000900 */
[----:B------:R-:W-:Y:S01]  /*10fb0*/  IMAD.MOV.U32 R47, RZ, RZ, R45 ;  /* 0x000000ffff2f7224 */ /* 0x000fe200078e002d */
[C---:B------:R-:W-:Y:S01]  /*10fc0*/  PRMT R177, R0.reuse, 0x7610, R177 ;  /* 0x0000761000b17816 */ /* 0x040fe200000000b1 */
[----:B------:R-:W-:Y:S01]  /*10fd0*/  IMAD.MOV.U32 R215, RZ, RZ, R44 ;  /* 0x000000ffffd77224 */ /* 0x000fe200078e002c */
[----:B------:R-:W-:Y:S01]  /*10fe0*/  PRMT R175, R0, 0x7632, R175 ;  /* 0x0000763200af7816 */ /* 0x000fe200000000af */
[----:B------:R-:W-:Y:S01]  /*10ff0*/  IMAD.WIDE.U32 R44, R16, -0x2daee0ad, RZ ;  /* 0xd2511f53102c7825 */ /* 0x000fe200078e00ff */
[----:B------:R-:W-:-:S02]  /*11000*/  PRMT R0, R34, 0x7771, RZ ;  /* 0x0000777122007816 */ /* 0x000fc400000000ff */
[----:B------:R-:W-:Y:S01]  /*11010*/  @!P4 PRMT R178, R77, 0x5410, RZ ;  /* 0x000054104db2c816 */ /* 0x000fe200000000ff */
[----:B------:R-:W-:Y:S01]  /*11020*/  FADD.FTZ R3, R151, R17 ;  /* 0x0000001197037221 */ /* 0x000fe20000010000 */
[----:B------:R-:W-:Y:S01]  /*11030*/  ISETP.GT.U32.AND P4, PT, R0, UR13, PT ;  /* 0x0000000d00007c0c */ /* 0x000fe2000bf84070 */
[----:B------:R-:W-:Y:S01]  /*11040*/  FADD.FTZ R4, R19, R4 ;  /* 0x0000000413047221 */ /* 0x000fe20000010000 */
[----:B----4-:R-:W-:Y:S01]  /*11050*/  F2FP.F16.F32.PACK_AB R0, R26, R18 ;  /* 0x000000121a00723e */ /* 0x010fe200000000ff */
[----:B------:R-:W-:Y:S01]  /*11060*/  MUFU.EX2 R17, R52 ;  /* 0x0000003400117308 */ /* 0x000fe20000000800 */
[----:B------:R-:W-:Y:S02]  /*11070*/  LOP3.LUT R45, R6, UR27, R45, 0x96, !PT ;  /* 0x0000001b062d7c12 */ /* 0x000fe4000f8e962d */
[C---:B------:R-:W-:Y:S02]  /*11080*/  PRMT R174, R0.reuse, 0x7610, R174 ;  /* 0x0000761000ae7816 */ /* 0x040fe400000000ae */
[----:B------:R-:W-:-:S03]  /*11090*/  PRMT R173, R0, 0x7632, R173 ;  /* 0x0000763200ad7816 */ /* 0x000fc600000000ad */
[----:B------:R-:W1:Y:S01]  /*110a0*/  MUFU.EX2 R19, R50 ;  /* 0x0000003200137308 */ /* 0x000e620000000800 */
[----:B------:R-:W-:Y:S01]  /*110b0*/  LOP3.LUT R0, R45, 0xffff, RZ, 0xc0, !PT ;  /* 0x0000ffff2d007812 */ /* 0x000fe200078ec0ff */
[----:B------:R-:W-:Y:S02]  /*110c0*/  IMAD.MOV.U32 R62, RZ, RZ, R27 ;  /* 0x000000ffff3e7224 */ /* 0x000fe400078e001b */
[----:B------:R-:W-:Y:S01]  /*110d0*/  @!P5 HADD2 R78, -R177.H0_H0, -RZ.H0_H0 ;  /* 0xa00000ffb14ed230 */ /* 0x000fe20000000900 */
[----:B------:R-:W-:Y:S01]  /*110e0*/  SHF.R.U32.HI R0, RZ, 0x8, R0 ;  /* 0x00000008ff007819 */ /* 0x000fe20000011600 */
[----:B------:R-:W-:Y:S02]  /*110f0*/  @!P3 HADD2 R80, -R174.H0_H0, -RZ.H0_H0 ;  /* 0xa00000ffae50b230 */ /* 0x000fe40000000900 */
[----:B------:R-:W-:Y:S01]  /*11100*/  FADD.FTZ R5, R64, R2 ;  /* 0x0000000240057221 */ /* 0x000fe20000010000 */
[----:B------:R-:W-:Y:S01]  /*11110*/  MUFU.EX2 R20, R168 ;  /* 0x000000a800147308 */ /* 0x000fe20000000800 */
[----:B------:R-:W-:Y:S01]  /*11120*/  PRMT R2, R34, 0x7772, RZ ;  /* 0x0000777222027816 */ /* 0x000fe200000000ff */
[----:B------:R-:W-:Y:S01]  /*11130*/  IMAD.MOV.U32 R61, RZ, RZ, R244 ;  /* 0x000000ffff3d7224 */ /* 0x000fe200078e00f4 */
[----:B------:R-:W-:Y:S01]  /*11140*/  LOP3.LUT R0, R0, 0xffff, RZ, 0xc0, !PT ;  /* 0x0000ffff00007812 */ /* 0x000fe200078ec0ff */
[----:B------:R-:W-:-:S04]  /*11150*/  IMAD.MOV.U32 R77, RZ, RZ, R243 ;  /* 0x000000ffff4d7224 */ /* 0x000fc800078e00f3 */
[----:B------:R-:W4:Y:S01]  /*11160*/  MUFU.EX2 R27, R169 ;  /* 0x000000a9001b7308 */ /* 0x000f220000000800 */
        /* <DEDUP_REMOVED lines=16> */
[----:B------:R-:W-:Y:S01]  /*11270*/  ISETP.LE.U32.AND P4, PT, R0, UR13, PT ;  /* 0x0000000d00007c0c */ /* 0x000fe2000bf83070 */
[----:B------:R-:W-:Y:S01]  /*11280*/  FADD.FTZ R4, R21, R4 ;  /* 0x0000000415047221 */ /* 0x000fe20000010000 */
[----:B----4-:R-:W-:Y:S01]  /*11290*/  F2FP.F16.F32.PACK_AB R0, R27, R20 ;  /* 0x000000141b00723e */ /* 0x010fe200000000ff */
[----:B------:R-:W-:Y:S03]  /*112a0*/  MUFU.EX2 R16, R67 ;  /* 0x0000004300107308 */ /* 0x000fe60000000800 */
[----:B------:R-:W-:-:S02]  /*112b0*/  PRMT R170, R0, 0x7610, R170 ;  /* 0x0000761000aa7816 */ /* 0x000fc400000000aa */
[----:B------:R-:W-:-:S03]  /*112c0*/  PRMT R169, R0, 0x7632, R169 ;  /* 0x0000763200a97816 */ /* 0x000fc600000000a9 */
[----:B------:R-:W1:Y:S01]  /*112d0*/  MUFU.EX2 R21, R141 ;  /* 0x0000008d00157308 */ /* 0x000e620000000800 */
[----:B------:R-:W-:Y:S01]  /*112e0*/  PRMT R0, R45, 0x7632, R0 ;  /* 0x000076322d007816 */ /* 0x000fe20000000000 */
[----:B------:R-:W-:Y:S02]  /*112f0*/  @P1 HADD2 R82, -R171.H0_H0, -RZ.H0_H0 ;  /* 0xa00000ffab521230 */ /* 0x000fe40000000900 */
[----:B------:R-:W-:Y:S01]  /*11300*/  IMAD.MOV.U32 R49, RZ, RZ, R242 ;  /* 0x000000ffff317224 */ /* 0x000fe200078e00f2 */
[----:B------:R-:W-:Y:S01]  /*11310*/  LOP3.LUT R0, R0, 0xff, RZ, 0xc0, !PT ;  /* 0x000000ff00007812 */ /* 0x000fe200078ec0ff */
[----:B------:R-:W-:Y:S01]  /*11320*/  @!P3 HADD2 R84, -R169.H0_H0, -RZ.H0_H0 ;  /* 0xa00000ffa954b230 */ /* 0x000fe20000000900 */
[----:B------:R-:W-:Y:S02]  /*11330*/  PRMT R242, R172, 0x5410, R171 ;  /* 0x00005410acf27816 */ /* 0x000fe400000000ab */
[----:B------:R-:W-:Y:S02]  /*11340*/  @P1 PRMT R171, R82, 0x5410, RZ ;  /* 0x0000541052ab1816 */ /* 0x000fe400000000ff */
[----:B------:R-:W-:-:S02]  /*11350*/  ISETP.LE.U32.AND P1, PT, R0, UR13, PT ;  /* 0x0000000d00007c0c */ /* 0x000fc4000bf23070 */
[----:B------:R-:W-:Y:S02]  /*11360*/  SHF.R.U32.HI R0, RZ, 0x18, R45 ;  /* 0x00000018ff007819 */ /* 0x000fe4000001162d */
[----:B------:R-:W-:Y:S02]  /*11370*/  PRMT R54, R170, 0x5410, R169 ;  /* 0x00005410aa367816 */ /* 0x000fe400000000a9 */
[----:B------:R-:W-:Y:S02]  /*11380*/  @!P3 PRMT R169, R84, 0x5410, RZ ;  /* 0x0000541054a9b816 */ /* 0x000fe400000000ff */
[----:B------:R-:W-:Y:S01]  /*11390*/  ISETP.LE.U32.AND P3, PT, R0, UR13, PT ;  /* 0x0000000d00007c0c */ /* 0x000fe2000bf63070 */
[----:B------:R-:W-:Y:S01]  /*113a0*/  IMAD.MOV.U32 R79, RZ, RZ, R61 ;  /* 0x000000ffff4f7224 */ /* 0x000fe200078e003d */
[----:B-1----:R-:W-:Y:S01]  /*113b0*/  F2FP.F16.F32.PACK_AB R0, R21, R16 ;  /* 0x000000101500723e */ /* 0x002fe200000000ff */
[----:B------:R-:W-:Y:S02]  /*113c0*/  IMAD.MOV.U32 R78, RZ, RZ, R66 ;  /* 0x000000ffff4e7224 */ /* 0x000fe400078e0042 */
[----:B------:R-:W-:-:S02]  /*113d0*/  IMAD.MOV.U32 R66, RZ, RZ, R216 ;  /* 0x000000ffff427224 */ /* 0x000fc400078e00d8 */
        /* <DEDUP_REMOVED lines=8> */
[----:B------:R-:W-:-:S03]  /*11460*/  @!P4 HADD2 R85, -R170.H0_H0, -RZ.H0_H0 ;  /* 0xa00000ffaa55c230 */ /* 0x000fc60000000900 */
[----:B------:R-:W-:Y:S02]  /*11470*/  @P5 PRMT R172, R83, 0x5410, RZ ;  /* 0x0000541053ac5816 */ /* 0x000fe400000000ff */
[----:B------:R-:W-:Y:S02]  /*11480*/  ISETP.LE.U32.AND P5, PT, R0, UR13, PT ;  /* 0x0000000d00007c0c */ /* 0x000fe4000bfa3070 */
[----:B------:R-:W-:Y:S01]  /*11490*/  PRMT R0, R44, 0x7771, RZ ;  /* 0x000077712c007816 */ /* 0x000fe200000000ff */
[----:B------:R-:W-:Y:S01]  /*114a0*/  IMAD.MOV.U32 R64, RZ, RZ, R214 ;  /* 0x000000ffff407224 */ /* 0x000fe200078e00d6 */
[----:B------:R-:W-:Y:S01]  /*114b0*/  @!P4 PRMT R170, R85, 0x5410, RZ ;  /* 0x0000541055aac816 */ /* 0x000fe200000000ff */
[----:B------:R-:W-:Y:S01]  /*114c0*/  IMAD.MOV.U32 R76, RZ, RZ, R215 ;  /* 0x000000ffff4c7224 */ /* 0x000fe200078e00d7 */
[----:B------:R-:W-:Y:S01]  /*114d0*/  ISETP.GT.U32.AND P4, PT, R0, UR13, PT ;  /* 0x0000000d00007c0c */ /* 0x000fe2000bf84070 */
[----:B------:R-:W-:Y:S01]  /*114e0*/  MUFU.EX2 R214, R206 ;  /* 0x000000ce00d67308 */ /* 0x000fe20000000800 */
[----:B-1----:R-:W-:Y:S01]  /*114f0*/  F2FP.F16.F32.PACK_AB R0, R217, R216 ;  /* 0x000000d8d900723e */ /* 0x002fe200000000ff */
[----:B------:R-:W-:-:S06]  /*11500*/  @!P3 HADD2 R86, -R168.H0_H0, -RZ.H0_H0 ;  /* 0xa00000ffa856b230 */ /* 0x000fcc0000000900 */
[----:B------:R-:W1:Y:S01]  /*11510*/  MUFU.EX2 R215, R207 ;  /* 0x000000cf00d77308 */ /* 0x000e620000000800 */
[C---:B------:R-:W-:Y:S02]  /*11520*/  PRMT R162, R0.reuse, 0x7610, R162 ;  /* 0x0000761000a27816 */ /* 0x040fe400000000a2 */
[----:B------:R-:W-:Y:S02]  /*11530*/  PRMT R161, R0, 0x7632, R161 ;  /* 0x0000763200a17816 */ /* 0x000fe400000000a1 */
[----:B------:R-:W-:Y:S01]  /*11540*/  PRMT R0, R44, 0x7772, RZ ;  /* 0x000077722c007816 */ /* 0x000fe200000000ff */
[----:B------:R-:W-:Y:S01]  /*11550*/  @!P1 HADD2 R87, -R163.H0_H0, -RZ.H0_H0 ;  /* 0xa00000ffa3579230 */ /* 0x000fe20000000900 */
[----:B------:R-:W-:Y:S02]  /*11560*/  PRMT R57, R163, 0x5410, R168 ;  /* 0x00005410a3397816 */ /* 0x000fe400000000a8 */
[----:B------:R-:W-:Y:S01]  /*11570*/  @!P3 PRMT R168, R86, 0x5410, RZ ;  /* 0x0000541056a8b816 */ /* 0x000fe200000000ff */
[----:B------:R-:W-:Y:S01]  /*11580*/  FADD.FTZ R3, R148, R3 ;  /* 0x0000000394037221 */ /* 0x000fe20000010000 */
[----:B------:R-:W-:-:S02]  /*11590*/  ISETP.GT.U32.AND P3, PT, R0, UR13, PT ;  /* 0x0000000d00007c0c */ /* 0x000fc4000bf64070 */
[----:B------:R-:W-:Y:S01]  /*115a0*/  PRMT R0, R44, 0x7773, RZ ;  /* 0x000077732c007816 */ /* 0x000fe200000000ff */
[----:B------:R-:W-:Y:S01]  /*115b0*/  FADD.FTZ R3, R156, R3 ;  /* 0x000000039c037221 */ /* 0x000fe20000010000 */
[----:B------:R-:W-:Y:S02]  /*115c0*/  @!P1 PRMT R163, R87, 0x5410, RZ ;  /* 0x0000541057a39816 */ /* 0x000fe400000000ff */
[----:B------:R-:W-:Y:S01]  /*115d0*/  ISETP.GT.U32.AND P1, PT, R0, UR13, PT ;  /* 0x0000000d00007c0c */ /* 0x000fe2000bf24070 */
[----:B------:R-:W-:Y:S01]  /*115e0*/  FADD.FTZ R2, R63, R5 ;  /* 0x000000053f027221 */ /* 0x000fe20000010000 */
[----:B-1----:R-:W-:Y:S01]  /*115f0*/  F2FP.F16.F32.PACK_AB R0, R215, R214 ;  /* 0x000000d6d700723e */ /* 0x002fe200000000ff */
[----:B------:R-:W-:Y:S02]  /*11600*/  FADD.FTZ R3, R53, R3 ;  /* 0x0000000335037221 */ /* 0x000fe40000010000 */
[----:B------:R-:W-:Y:S01]  /*11610*/  FADD.FTZ R2, R32, R2 ;  /* 0x0000000220027221 */ /* 0x000fe20000010000 */
[C---:B------:R-:W-:Y:S01]  /*11620*/  PRMT R160, R0.reuse, 0x7610, R160 ;  /* 0x0000761000a07816 */ /* 0x040fe200000000a0 */
[----:B------:R-:W-:Y:S01]  /*11630*/  FADD.FTZ R3, R51, R3 ;  /* 0x0000000333037221 */ /* 0x000fe20000010000 */
[----:B------:R-:W-:Y:S01]  /*11640*/  PRMT R159, R0, 0x7632, R159 ;  /* 0x00007632009f7816 */ /* 0x000fe2000000009f */
[----:B------:R-:W-:-:S02]  /*11650*/  FADD.FTZ R2, R37, R2 ;  /* 0x0000000225027221 */ /* 0x000fc40000010000 */
[----:B------:R-:W-:Y:S02]  /*11660*/  @P3 HADD2 R103, -R160.H0_H0, -RZ.H0_H0 ;  /* 0xa00000ffa0673230 */ /* 0x000fe40000000900 */
[----:B------:R-:W-:Y:S01]  /*11670*/  FADD.FTZ R3, R11, R3 ;  /* 0x000000030b037221 */ /* 0x000fe20000010000 */
[----:B------:R-:W-:Y:S02]  /*11680*/  @P1 HADD2 R102, -R159.H0_H0, -RZ.H0_H0 ;  /* 0xa00000ff9f661230 */ /* 0x000fe40000000900 */
[----:B------:R-:W-:Y:S01]  /*11690*/  IMAD.MOV.U32 R11, RZ, RZ, R181 ;  /* 0x000000ffff0b7224 */ /* 0x000fe200078e00b5 */
[----:B------:R-:W-:Y:S01]  /*116a0*/  LOP3.LUT R0, R250, UR37, R9, 0x96, !PT ;  /* 0x00000025fa007c12 */ /* 0x000fe2000f8e9609 */
[----:B------:R-:W-:Y:S01]  /*116b0*/  FADD.FTZ R2, R10, R2 ;  /* 0x000000020a027221 */ /* 0x000fe20000010000 */
[----:B------:R-:W-:Y:S01]  /*116c0*/  IMAD.MOV.U32 R10, RZ, RZ, R180 ;  /* 0x000000ffff0a7224 */ /* 0x000fe200078e00b4 */
[----:B------:R-:W-:Y:S01]  /*116d0*/  PRMT R35, R160, 0x5410, R159 ;  /* 0x00005410a0237816 */ /* 0x000fe2000000009f */
[----:B------:R-:W-:Y:S01]  /*116e0*/  FADD.FTZ R13, R13, R3 ;  /* 0x000000030d0d7221 */ /* 0x000fe20000010000 */
[----:B------:R-:W-:Y:S01]  /*116f0*/  @P3 PRMT R160, R103, 0x5410, RZ ;  /* 0x0000541067a03816 */ /* 0x000fe200000000ff */
[----:B------:R-:W-:Y:S01]  /*11700*/  IMAD.MOV.U32 R103, RZ, RZ, R11 ;  /* 0x000000ffff677224 */ /* 0x000fe200078e000b */
[----:B------:R-:W-:Y:S01]  /*11710*/  @P1 PRMT R159, R102, 0x5410, RZ ;  /* 0x00005410669f1816 */ /* 0x000fe200000000ff */
[----:B------:R-:W-:Y:S01]  /*11720*/  FADD.FTZ R11, R7, R2 ;  /* 0x00000002070b7221 */ /* 0x000fe20000010000 */
[----:B------:R-:W-:-:S02]  /*11730*/  IMAD.MOV.U32 R102, RZ, RZ, R10 ;  /* 0x000000ffff667224 */ /* 0x000fc400078e000a */
[----:B------:R-:W-:Y:S01]  /*11740*/  FADD.FTZ R4, R22, R4 ;  /* 0x0000000416047221 */ /* 0x000fe20000010000 */
[----:B------:R-:W-:Y:S01]  /*11750*/  IMAD.WIDE.U32 R2, R0, -0x2daee0ad, RZ ;  /* 0xd2511f5300027825 */ /* 0x000fe200078e00ff */
[----:B------:R-:W-:Y:S01]  /*11760*/  LOP3.LUT R6, R8, UR36, R249, 0x96, !PT ;  /* 0x0000002408067c12 */ /* 0x000fe2000f8e96f9 */
[----:B------:R1:W5:Y:S03]  /*11770*/  LDL.LU.64 R250, [R1+0x170] ;  /* 0x0001700001fa7983 */ /* 0x0003660000300a00 */
[----:B------:R-:W-:Y:S01]  /*11780*/  LOP3.LUT R0, R102, UR35, R3, 0x96, !PT ;  /* 0x0000002366007c12 */ /* 0x000fe2000f8e9603 */
[----:B------:R-:W-:Y:S01]  /*11790*/  FADD.FTZ R10, R23, R4 ;  /* 0x00000004170a7221 */ /* 0x000fe20000010000 */
[----:B------:R-:W-:-:S03]  /*117a0*/  IMAD.MOV.U32 R8, RZ, RZ, R248 ;  /* 0x000000ffff087224 */ /* 0x000fc600078e00f8 */
[----:B------:R-:W-:-:S04]  /*117b0*/  IMAD.WIDE.U32 R4, R0, -0x326172a9, RZ ;  /* 0xcd9e8d5700047825 */ /* 0x000fc800078e00ff */
[----:B------:R-:W-:Y:S01]  /*117c0*/  IMAD.WIDE.U32 R6, R6, -0x2daee0ad, RZ ;  /* 0xd2511f5306067825 */ /* 0x000fe200078e00ff */
[----:B------:R-:W-:-:S04]  /*117d0*/  LOP3.LUT R3, R8, UR23, R5, 0x96, !PT ;  /* 0x0000001708037c12 */ /* 0x000fc8000f8e9605 */
[----:B------:R-:W-:Y:S01]  /*117e0*/  LOP3.LUT R0, R2, UR34, R7, 0x96, !PT ;  /* 0x0000002202007c12 */ /* 0x000fe2000f8e9607 */
[----:B------:R-:W-:-:S05]  /*117f0*/  IMAD.WIDE.U32 R2, R3, -0x2daee0ad, RZ ;  /* 0xd2511f5303027825 */ /* 0x000fca00078e00ff */
[----:B------:R-:W-:Y:S01]  /*11800*/  LOP3.LUT R3, R6, UR29, R3, 0x96, !PT ;  /* 0x0000001d06037c12 */ /* 0x000fe2000f8e9603 */
[----:B------:R-:W-:-:S05]  /*11810*/  IMAD.WIDE.U32 R6, R0, -0x326172a9, RZ ;  /* 0xcd9e8d5700067825 */ /* 0x000fca00078e00ff */
[----:B------:R-:W-:Y:S01]  /*11820*/  LOP3.LUT R0, R4, UR17, R7, 0x96, !PT ;  /* 0x0000001104007c12 */ /* 0x000fe2000f8e9607 */
[----:B------:R-:W-:Y:S02]  /*11830*/  IMAD.MOV.U32 R9, RZ, RZ, R249 ;  /* 0x000000ffff097224 */ /* 0x000fe400078e00f9 */
[----:B------:R1:W5:Y:S01]  /*11840*/  LDL.LU.64 R248, [R1+0x168] ;  /* 0x0001680001f87983 */ /* 0x0003620000300a00 */
[----:B------:R-:W-:Y:S02]  /*11850*/  @P4 HADD2 R100, -R161.H0_H0, -RZ.H0_H0 ;  /* 0xa00000ffa1644230 */ /* 0x000fe40000000900 */
[----:B------:R-:W-:Y:S01]  /*11860*/  IMAD.WIDE.U32 R8, R0, -0x2daee0ad, RZ ;  /* 0xd2511f5300087825 */ /* 0x000fe200078e00ff */
[----:B------:R1:W5:Y:S04]  /*11870*/  LDL.LU.64 R180, [R1+0x160] ;  /* 0x0001600001b47983 */ /* 0x0003680000300a00 */
[----:B------:R1:W4:Y:S01]  /*11880*/  LDL.LU.S16 R102, [R1+0x34] ;  /* 0x0000340001667983 */ /* 0x0003220000300600 */
[----:B------:R-:W-:-:S02]  /*11890*/  PRMT R56, R162, 0x5410, R161 ;  /* 0x00005410a2387816 */ /* 0x000fc400000000a1 */
[----:B------:R-:W-:Y:S02]  /*118a0*/  @P4 PRMT R161, R100, 0x5410, RZ ;  /* 0x0000541064a14816 */ /* 0x000fe400000000ff */
[----:B------:R-:W-:Y:S01]  /*118b0*/  LOP3.LUT R0, R2, UR28, R9, 0x96, !PT ;  /* 0x0000001c02007c12 */ /* 0x000fe2000f8e9609 */
[----:B------:R1:W3:Y:S01]  /*118c0*/  LDL.LU.S16 R100, [R1+0x40] ;  /* 0x0000400001647983 */ /* 0x0002e20000300600 */
[----:B------:R-:W-:-:S03]  /*118d0*/  FADD.FTZ R9, R17, R11 ;  /* 0x0000000b11097221 */ /* 0x000fc60000010000 */
[----:B------:R1:W3:Y:S01]  /*118e0*/  LDL.LU.S16 R17, [R1+0x3c] ;  /* 0x00003c0001117983 */ /* 0x0002e20000300600 */
[----:B------:R-:W-:-:S04]  /*118f0*/  IMAD.WIDE.U32 R2, R3, -0x326172a9, RZ ;  /* 0xcd9e8d5703027825 */ /* 0x000fc800078e00ff */
[----:B------:R-:W-:-:S05]  /*11900*/  IMAD.WIDE.U32 R22, R0, -0x326172a9, RZ ;  /* 0xcd9e8d5700167825 */ /* 0x000fca00078e00ff */
[----:B------:R-:W-:-:S04]  /*11910*/  LOP3.LUT R23, R2, UR15, R23, 0x96, !PT ;  /* 0x0000000f02177c12 */ /* 0x000fc8000f8e9617 */
[----:B------:R-:W-:-:S04]  /*11920*/  LOP3.LUT R0, R23, 0xff, RZ, 0xc0, !PT ;  /* 0x000000ff17007812 */ /* 0x000fc800078ec0ff */
[----:B------:R-:W-:Y:S02]  /*11930*/  ISETP.LE.U32.AND P3, PT, R0, UR13, PT ;  /* 0x0000000d00007c0c */ /* 0x000fe4000bf63070 */
[----:B------:R-:W-:-:S04]  /*11940*/  LOP3.LUT R0, R23, 0xffff, RZ, 0xc0, !PT ;  /* 0x0000ffff17007812 */ /* 0x000fc800078ec0ff */
[----:B------:R-:W-:-:S04]  /*11950*/  SHF.R.U32.HI R0, RZ, 0x8, R0 ;  /* 0x00000008ff007819 */ /* 0x000fc80000011600 */
[----:B------:R-:W-:Y:S01]  /*11960*/  LOP3.LUT R0, R0, 0xffff, RZ, 0xc0, !PT ;  /* 0x0000ffff00007812 */ /* 0x000fe200078ec0ff */
[----:B------:R-:W-:Y:S01]  /*11970*/  MUFU.EX2 R2, R60 ;  /* 0x0000003c00027308 */ /* 0x000fe20000000800 */
[----:B------:R-:W-:Y:S02]  /*11980*/  LOP3.LUT R5, R6, UR16, R3, 0x96, !PT ;  /* 0x0000001006057c12 */ /* 0x000fe4000f8e9603 */
[----:B------:R-:W-:Y:S02]  /*11990*/  ISETP.LE.U32.AND P4, PT, R0, UR13, PT ;  /* 0x0000000d00007c0c */ /* 0x000fe4000bf83070 */
[----:B------:R-:W-:-:S03]  /*119a0*/  PRMT R0, R23, 0x7632, R0 ;  /* 0x0000763217007816 */ /* 0x000fc60000000000 */
[----:B------:R-:W2:Y:S01]  /*119b0*/  MUFU.EX2 R3, R65 ;  /* 0x0000004100037308 */ /* 0x000ea20000000800 */
[----:B------:R-:W-:-:S04]  /*119c0*/  LOP3.LUT R0, R0, 0xff, RZ, 0xc0, !PT ;  /* 0x000000ff00007812 */ /* 0x000fc800078ec0ff */
[----:B------:R-:W-:Y:S01]  /*119d0*/  ISETP.LE.U32.AND P1, PT, R0, UR13, PT ;  /* 0x0000000d00007c0c */ /* 0x000fe2000bf23070 */
[----:B------:R-:W-:Y:S02]  /*119e0*/  IMAD.MOV.U32 R0, RZ, RZ, R22 ;  /* 0x000000ffff007224 */ /* 0x000fe400078e0016 */
[----:B------:R-:W-:-:S03]  /*119f0*/  @!P5 HADD2 R101, -R162.H0_H0, -RZ.H0_H0 ;  /* 0xa00000ffa265d230 */ /* 0x000fc60000000900 */
[----:B------:R-:W-:Y:S02]  /*11a00*/  LOP3.LUT R0, R0, 0xff, RZ, 0xc0, !PT ;  /* 0x000000ff00007812 */ /* 0x000fe400078ec0ff */
[----:B------:R-:W-:Y:S02]  /*11a10*/  @!P5 PRMT R162, R101, 0x5410, RZ ;  /* 0x0000541065a2d816 */ /* 0x000fe400000000ff */
[----:B------:R-:W-:Y:S02]  /*11a20*/  ISETP.LE.U32.AND P5, PT, R0, UR13, PT ;  /* 0x0000000d00007c0c */ /* 0x000fe4000bfa3070 */
[----:B--2---:R-:W-:Y:S01]  /*11a30*/  F2FP.F16.F32.PACK_AB R0, R2, R3 ;  /* 0x000000030200723e */ /* 0x004fe200000000ff */
[----:B------:R-:W-:Y:S01]  /*11a40*/  FADD.FTZ R4, R3, R10 ;  /* 0x0000000a03047221 */ /* 0x000fe20000010000 */
[----:B------:R-:W-:Y:S02]  /*11a50*/  PRMT R206, R33, 0x7610, R206 ;  /* 0x0000761021ce7816 */ /* 0x000fe400000000ce */
[C---:B------:R-:W-:Y:S01]  /*11a60*/  PRMT R156, R0.reuse, 0x7610, R156 ;  /* 0x00007610009c7816 */ /* 0x040fe2000000009c */
[----:B------:R-:W-:Y:S01]  /*11a70*/  IMAD.WIDE.U32 R32, R5, -0x2daee0ad, RZ ;  /* 0xd2511f5305207825 */ /* 0x000fe200078e00ff */
[----:B------:R-:W-:-:S03]  /*11a80*/  PRMT R155, R0, 0x7632, R155 ;  /* 0x00007632009b7816 */ /* 0x000fc6000000009b */
[----:B------:R-:W-:Y:S01]  /*11a90*/  FADD.FTZ R6, R2, R4 ;  /* 0x0000000402067221 */ /* 0x000fe20000010000 */
[----:B------:R-:W-:Y:S02]  /*11aa0*/  @!P3 HADD2 R235, -R156.H0_H0, -RZ.H0_H0 ;  /* 0xa00000ff9cebb230 */ /* 0x000fe40000000900 */
[----:B------:R-:W-:Y:S01]  /*11ab0*/  IMAD.MOV.U32 R83, RZ, RZ, R79 ;  /* 0x000000ffff537224 */ /* 0x000fe200078e004f */
[----:B------:R-:W-:Y:S01]  /*11ac0*/  SHF.R.U32.HI R0, RZ, 0x18, R23 ;  /* 0x00000018ff007819 */ /* 0x000fe20000011617 */
[----:B------:R-:W-:Y:S01]  /*11ad0*/  IMAD.MOV.U32 R79, RZ, RZ, R213 ;  /* 0x000000ffff4f7224 */ /* 0x000fe200078e00d5 */
[----:B------:R-:W-:Y:S01]  /*11ae0*/  MUFU.EX2 R2, R58 ;  /* 0x0000003a00027308 */ /* 0x000fe20000000800 */
[----:B------:R-:W-:Y:S02]  /*11af0*/  LOP3.LUT R33, R8, UR27, R33, 0x96, !PT ;  /* 0x0000001b08217c12 */ /* 0x000fe4000f8e9621 */
[----:B------:R-:W-:Y:S02]  /*11b00*/  PRMT R213, R156, 0x5410, R155 ;  /* 0x000054109cd57816 */ /* 0x000fe4000000009b */
[----:B------:R-:W-:-:S03]  /*11b10*/  @!P3 PRMT R156, R235, 0x5410, RZ ;  /* 0x00005410eb9cb816 */ /* 0x000fc600000000ff */
[----:B------:R-:W2:Y:S01]  /*11b20*/  MUFU.EX2 R4, R145 ;  /* 0x0000009100047308 */ /* 0x000ea20000000800 */
[----:B------:R-:W-:Y:S02]  /*11b30*/  ISETP.LE.U32.AND P3, PT, R0, UR13, PT ;  /* 0x0000000d00007c0c */ /* 0x000fe4000bf63070 */
[----:B------:R-:W-:Y:S02]  /*11b40*/  LOP3.LUT R0, R33, 0xffff, RZ, 0xc0, !PT ;  /* 0x0000ffff21007812 */ /* 0x000fe400078ec0ff */
[C---:B------:R-:W-:Y:S02]  /*11b50*/  PRMT R153, R40.reuse, 0x7610, R153 ;  /* 0x0000761028997816 */ /* 0x040fe40000000099 */
[----:B------:R-:W-:Y:S02]  /*11b60*/  SHF.R.U32.HI R0, RZ, 0x8, R0 ;  /* 0x00000008ff007819 */ /* 0x000fe40000011600 */
[----:B------:R-:W-:Y:S01]  /*11b70*/  PRMT R152, R40, 0x7632, R152 ;  /* 0x0000763228987816 */ /* 0x000fe20000000098 */
[----:B------:R-:W-:Y:S01]  /*11b80*/  @!P1 HADD2 R246, -R153.H0_H0, -RZ.H0_H0 ;  /* 0xa00000ff99f69230 */ /* 0x000fe20000000900 */
[----:B------:R-:W-:Y:S01]  /*11b90*/  PRMT R209, R46, 0x7610, R209 ;  /* 0x000076102ed17816 */ /* 0x000fe200000000d1 */
[----:B------:R-:W-:Y:S01]  /*11ba0*/  IMAD.MOV.U32 R63, RZ, RZ, R47 ;  /* 0x000000ffff3f7224 */ /* 0x000fe200078e002f */
[----:B------:R-:W-:Y:S01]  /*11bb0*/  LOP3.LUT R0, R0, 0xffff, RZ, 0xc0, !PT ;  /* 0x0000ffff00007812 */ /* 0x000fe200078ec0ff */
[----:B------:R-:W-:Y:S01]  /*11bc0*/  IMAD.MOV.U32 R46, RZ, RZ, R211 ;  /* 0x000000ffff2e7224 */ /* 0x000fe200078e00d3 */
[----:B------:R-:W-:Y:S01]  /*11bd0*/  MUFU.EX2 R5, R149 ;  /* 0x0000009500057308 */ /* 0x000fe20000000800 */
[----:B------:R-:W-:Y:S01]  /*11be0*/  IMAD.MOV.U32 R47, RZ, RZ, R212 ;  /* 0x000000ffff2f7224 */ /* 0x000fe200078e00d4 */
[----:B------:R-:W-:-:S02]  /*11bf0*/  PRMT R212, R153, 0x5410, R152 ;  /* 0x0000541099d47816 */ /* 0x000fc40000000098 */
[----:B------:R-:W-:-:S04]  /*11c00*/  @!P1 PRMT R153, R246, 0x5410, RZ ;  /* 0x00005410f6999816 */ /* 0x000fc800000000ff */
[----:B------:R-:W1:Y:S01]  /*11c10*/  MUFU.EX2 R211, R165 ;  /* 0x000000a500d37308 */ /* 0x000e620000000800 */
[----:B------:R-:W-:Y:S02]  /*11c20*/  ISETP.LE.U32.AND P1, PT, R0, UR13, PT ;  /* 0x0000000d00007c0c */ /* 0x000fe4000bf23070 */
[----:B--2---:R-:W-:Y:S01]  /*11c30*/  F2FP.F16.F32.PACK_AB R0, R4, R2 ;  /* 0x000000020400723e */ /* 0x004fe200000000ff */
[----:B------:R-:W-:-:S03]  /*11c40*/  @!P3 HADD2 R247, -R152.H0_H0, -RZ.H0_H0 ;  /* 0xa00000ff98f7b230 */ /* 0x000fc60000000900 */
[C---:B------:R-:W-:Y:S02]  /*11c50*/  PRMT R151, R0.reuse, 0x7610, R151 ;  /* 0x0000761000977816 */ /* 0x040fe40000000097 */
[----:B------:R-:W-:Y:S02]  /*11c60*/  PRMT R150, R0, 0x7632, R150 ;  /* 0x0000763200967816 */ /* 0x000fe40000000096 */
[----:B------:R-:W-:Y:S02]  /*11c70*/  LOP3.LUT R0, R33, 0xff, RZ, 0xc0, !PT ;  /* 0x000000ff21007812 */ /* 0x000fe400078ec0ff */
[----:B------:R-:W-:Y:S02]  /*11c80*/  @!P3 PRMT R152, R247, 0x5410, RZ ;  /* 0x00005410f798b816 */ /* 0x000fe400000000ff */
[----:B------:R-:W-:Y:S01]  /*11c90*/  ISETP.LE.U32.AND P3, PT, R0, UR13, PT ;  /* 0x0000000d00007c0c */ /* 0x000fe2000bf63070 */
[----:B------:R-:W-:Y:S01]  /*11ca0*/  @!P4 HADD2 R236, -R155.H0_H0, -RZ.H0_H0 ;  /* 0xa00000ff9becc230 */ /* 0x000fe20000000900 */
[----:B-1----:R-:W-:-:S02]  /*11cb0*/  F2FP.F16.F32.PACK_AB R0, R211, R5 ;  /* 0x00000005d300723e */ /* 0x002fc400000000ff */
[----:B------:R-:W-:Y:S02]  /*11cc0*/  PRMT R3, R22, 0x7771, RZ ;  /* 0x0000777116037816 */ /* 0x000fe400000000ff */
[----:B------:R-:W-:Y:S02]  /*11cd0*/  PRMT R149, R0, 0x7610, R149 ;  /* 0x0000761000957816 */ /* 0x000fe40000000095 */
[----:B------:R-:W-:Y:S02]  /*11ce0*/  @!P4 PRMT R155, R236, 0x5410, RZ ;  /* 0x00005410ec9bc816 */ /* 0x000fe400000000ff */
[----:B------:R-:W-:Y:S02]  /*11cf0*/  PRMT R148, R0, 0x7632, R148 ;  /* 0x0000763200947816 */ /* 0x000fe40000000094 */
[----:B------:R-:W-:Y:S01]  /*11d00*/  ISETP.GT.U32.AND P4, PT, R3, UR13, PT ;  /* 0x0000000d03007c0c */ /* 0x000fe2000bf84070 */
[----:B------:R-:W-:Y:S01]  /*11d10*/  FADD.FTZ R3, R2, R6 ;  /* 0x0000000602037221 */ /* 0x000fe20000010000 */
[----:B------:R-:W-:Y:S01]  /*11d20*/  PRMT R208, R151, 0x5410, R150 ;  /* 0x0000541097d07816 */ /* 0x000fe20000000096 */
[----:B------:R-:W-:Y:S01]  /*11d30*/  FADD.FTZ R7, R18, R13 ;  /* 0x0000000d12077221 */ /* 0x000fe20000010000 */
[----:B------:R-:W-:Y:S01]  /*11d40*/  PRMT R236, R149, 0x5410, R148 ;  /* 0x0000541095ec7816 */ /* 0x000fe20000000094 */
[----:B------:R1:W2:Y:S01]  /*11d50*/  LDL.LU.S16 R18, [R1+0x48] ;  /* 0x0000480001127983 */ /* 0x0002a20000300600 */
[----:B------:R-:W-:-:S02]  /*11d60*/  PRMT R84, R206, 0x7610, R84 ;  /* 0x00007610ce547816 */ /* 0x000fc40000000054 */
[----:B------:R-:W-:Y:S02]  /*11d70*/  PRMT R82, R209, 0x7610, R82 ;  /* 0x00007610d1527816 */ /* 0x000fe40000000052 */
[----:B------:R-:W-:Y:S01]  /*11d80*/  PRMT R50, R84, 0x7610, R50 ;  /* 0x0000761054327816 */ /* 0x000fe20000000032 */
[----:B------:R-:W-:Y:S01]  /*11d90*/  IMAD.MOV.U32 R84, RZ, RZ, R78 ;  /* 0x000000ffff547224 */ /* 0x000fe200078e004e */
[----:B------:R-:W-:Y:S01]  /*11da0*/  PRMT R51, R82, 0x7610, R51 ;  /* 0x0000761052337816 */ /* 0x000fe20000000033 */
[----:B------:R-:W-:Y:S02]  /*11db0*/  IMAD.MOV.U32 R82, RZ, RZ, R49 ;  /* 0x000000ffff527224 */ /* 0x000fe400078e0031 */
[----:B------:R-:W-:Y:S02]  /*11dc0*/  IMAD.MOV.U32 R78, RZ, RZ, R47 ;  /* 0x000000ffff4e7224 */ /* 0x000fe400078e002f */
[----:B------:R-:W-:Y:S02]  /*11dd0*/  IMAD.MOV.U32 R49, RZ, RZ, R46 ;  /* 0x000000ffff317224 */ /* 0x000fe400078e002e */
[----:B----4-:R-:W-:-:S05]  /*11de0*/  @!P5 HADD2 R102, -R151.H0_H0, -RZ.H0_H0 ;  /* 0xa00000ff9766d230 */ /* 0x010fca0000000900 */
[----:B------:R-:W-:Y:S01]  /*11df0*/  PRMT R2, R102, 0x7610, R2 ;  /* 0x0000761066027816 */ /* 0x000fe20000000002 */
[----:B---3--:R-:W-:Y:S02]  /*11e00*/  @!P3 HADD2 R100, -R149.H0_H0, -RZ.H0_H0 ;  /* 0xa00000ff9564b230 */ /* 0x008fe40000000900 */
[----:B------:R-:W-:Y:S01]  /*11e10*/  @!P1 HADD2 R17, -R148.H0_H0, -RZ.H0_H0 ;  /* 0xa00000ff94119230 */ /* 0x000fe20000000900 */
[----:B------:R-:W-:Y:S01]  /*11e20*/  @!P5 PRMT R151, R2, 0x5410, RZ ;  /* 0x000054100297d816 */ /* 0x000fe200000000ff */
[--C-:B------:R-:W-:Y:S01]  /*11e30*/  FADD.FTZ R2, R19, R9.reuse ;  /* 0x0000000913027221 */ /* 0x100fe20000010000 */
[----:B------:R-:W-:Y:S02]  /*11e40*/  PRMT R9, R100, 0x7610, R9 ;  /* 0x0000761064097816 */ /* 0x000fe40000000009 */
[----:B------:R-:W-:Y:S02]  /*11e50*/  PRMT R8, R17, 0x7610, R8 ;  /* 0x0000761011087816 */ /* 0x000fe40000000008 */
[----:B------:R-:W-:Y:S01]  /*11e60*/  @!P3 PRMT R149, R9, 0x5410, RZ ;  /* 0x000054100995b816 */ /* 0x000fe200000000ff */
[----:B------:R1:W3:Y:S01]  /*11e70*/  LDL.LU.S16 R17, [R1+0x44] ;  /* 0x0000440001117983 */ /* 0x0002e20000300600 */
[----:B------:R-:W-:-:S03]  /*11e80*/  @!P1 PRMT R148, R8, 0x5410, RZ ;  /* 0x0000541008949816 */ /* 0x000fc600000000ff */
[----:B------:R1:W4:Y:S04]  /*11e90*/  LDL.LU.S16 R9, [R1+0x50] ;  /* 0x0000500001097983 */ /* 0x0003280000300600 */
[----:B------:R1:W2:Y:S04]  /*11ea0*/  LDL.LU.S16 R8, [R1+0x4c] ;  /* 0x00004c0001087983 */ /* 0x0002a80000300600 */
[----:B------:R-:W3:Y:S01]  /*11eb0*/  LDL.64 R46, [R1+0x60] ;  /* 0x00006000012e7983 */ /* 0x000ee20000100a00 */
[----:B------:R-:W-:Y:S01]  /*11ec0*/  MUFU.EX2 R209, R210 ;  /* 0x000000d200d17308 */ /* 0x000fe20000000800 */
[----:B------:R-:W-:-:S07]  /*11ed0*/  IMAD.MOV.U32 R0, RZ, RZ, R32 ;  /* 0x000000ffff007224 */ /* 0x000fce00078e0020 */
[----:B------:R-:W1:Y:S01]  /*11ee0*/  MUFU.EX2 R210, R219 ;  /* 0x000000db00d27308 */ /* 0x000e620000000800 */
[----:B------:R-:W-:Y:S01]  /*11ef0*/  LOP3.LUT R0, R0, 0xff, RZ, 0xc0, !PT ;  /* 0x000000ff00007812 */ /* 0x000fe200078ec0ff */
[----:B------:R-:W-:-:S03]  /*11f00*/  @P4 HADD2 R252, -R150.H0_H0, -RZ.H0_H0 ;  /* 0xa00000ff96fc4230 */ /* 0x000fc60000000900 */
[----:B------:R-:W-:Y:S02]  /*11f10*/  ISETP.LE.U32.AND P5, PT, R0, UR13, PT ;  /* 0x0000000d00007c0c */ /* 0x000fe4000bfa3070 */
[----:B------:R-:W-:Y:S02]  /*11f20*/  PRMT R0, R32, 0x7771, RZ ;  /* 0x0000777120007816 */ /* 0x000fe400000000ff */
[----:B------:R-:W-:Y:S02]  /*11f30*/  @P4 PRMT R150, R252, 0x5410, RZ ;  /* 0x00005410fc964816 */ /* 0x000fe400000000ff */
[----:B------:R-:W-:Y:S01]  /*11f40*/  ISETP.GT.U32.AND P4, PT, R0, UR13, PT ;  /* 0x0000000d00007c0c */ /* 0x000fe2000bf84070 */
[----:B------:R1:W-:Y:S02]  /*11f50*/  MUFU.EX2 R206, R147 ;  /* 0x0000009300ce7308 */ /* 0x0003e40000000800 */
[----:B-1----:R-:W-:-:S06]  /*11f60*/  F2FP.F16.F32.PACK_AB R0, R210, R209 ;  /* 0x000000d1d200723e */ /* 0x002fcc00000000ff */
[----:B------:R-:W1:Y:S01]  /*11f70*/  MUFU.EX2 R207, R166 ;  /* 0x000000a600cf7308 */ /* 0x000e620000000800 */
[C---:B------:R-:W-:Y:S02]  /*11f80*/  PRMT R146, R0.reuse, 0x7632, R146 ;  /* 0x0000763200927816 */ /* 0x040fe40000000092 */
[----:B------:R-:W-:Y:S02]  /*11f90*/  PRMT R147, R0, 0x7610, R147 ;  /* 0x0000761000937816 */ /* 0x000fe40000000093 */
[----:B------:R-:W-:-:S04]  /*11fa0*/  PRMT R0, R32, 0x7772, RZ ;  /* 0x0000777220007816 */ /* 0x000fc800000000ff */
[----:B------:R-:W-:Y:S02]  /*11fb0*/  ISETP.GT.U32.AND P3, PT, R0, UR13, PT ;  /* 0x0000000d00007c0c */ /* 0x000fe4000bf64070 */
[----:B------:R-:W-:-:S04]  /*11fc0*/  PRMT R0, R32, 0x7773, RZ ;  /* 0x0000777320007816 */ /* 0x000fc800000000ff */
[----:B------:R-:W-:Y:S02]  /*11fd0*/  ISETP.GT.U32.AND P1, PT, R0, UR13, PT ;  /* 0x0000000d00007c0c */ /* 0x000fe4000bf24070 */
[----:B-1----:R-:W-:-:S04]  /*11fe0*/  F2FP.F16.F32.PACK_AB R0, R207, R206 ;  /* 0x000000cecf00723e */ /* 0x002fc800000000ff */
[C---:B------:R-:W-:Y:S02]  /*11ff0*/  PRMT R144, R0.reuse, 0x7632, R144 ;  /* 0x0000763200907816 */ /* 0x040fe40000000090 */
[----:B------:R-:W-:Y:S01]  /*12000*/  PRMT R145, R0, 0x7610, R145 ;  /* 0x0000761000917816 */ /* 0x000fe20000000091 */
[----:B------:R-:W-:Y:S01]  /*12010*/  FADD.FTZ R3, R4, R3 ;  /* 0x0000000304037221 */ /* 0x000fe20000010000 */
[----:B------:R-:W-:Y:S01]  /*12020*/  FADD.FTZ R4, R16, R2 ;  /* 0x0000000210047221 */ /* 0x000fe20000010000 */
[----:B------:R-:W-:Y:S01]  /*12030*/  FADD.FTZ R6, R26, R7 ;  /* 0x000000071a067221 */ /* 0x000fe20000010000 */
[----:B------:R-:W-:Y:S01]  /*12040*/  PRMT R219, R145, 0x5410, R144 ;  /* 0x0000541091db7816 */ /* 0x000fe20000000090 */
[----:B------:R-:W-:Y:S02]  /*12050*/  FADD.FTZ R252, R5, R3 ;  /* 0x0000000305fc7221 */ /* 0x000fe40000010000 */
[----:B------:R-:W-:Y:S01]  /*12060*/  FADD.FTZ R6, R20, R6 ;  /* 0x0000000614067221 */ /* 0x000fe20000010000 */
[----:B------:R-:W-:-:S02]  /*12070*/  PRMT R101, R51, 0x7610, R101 ;  /* 0x0000761033657816 */ /* 0x000fc40000000065 */
[----:B------:R-:W-:Y:S01]  /*12080*/  PRMT R37, R50, 0x7610, R37 ;  /* 0x0000761032257816 */ /* 0x000fe20000000025 */
[----:B------:R-:W-:Y:S01]  /*12090*/  FADD.FTZ R246, R21, R4 ;  /* 0x0000000415f67221 */ /* 0x000fe20000010000 */
[----:B--2---:R-:W-:-:S05]  /*120a0*/  @P1 HADD2 R8, -R144.H0_H0, -RZ.H0_H0 ;  /* 0xa00000ff90081230 */ /* 0x004fca0000000900 */
[----:B------:R-:W-:Y:S02]  /*120b0*/  PRMT R0, R8, 0x7610, R0 ;  /* 0x0000761008007816 */ /* 0x000fe40000000000 */
[----:B------:R-:W3:Y:S01]  /*120c0*/  LDC R8, c[0x0][0x448] ;  /* 0x00011200ff087b82 */ /* 0x000ee20000000800 */
[----:B----4-:R-:W-:-:S05]  /*120d0*/  @P3 HADD2 R9, -R145.H0_H0, -RZ.H0_H0 ;  /* 0xa00000ff91093230 */ /* 0x010fca0000000900 */
[----:B------:R-:W-:Y:S02]  /*120e0*/  PRMT R2, R9, 0x7610, R2 ;  /* 0x0000761009027816 */ /* 0x000fe40000000002 */
[----:B------:R1:W2:Y:S02]  /*120f0*/  LDL.LU.S16 R9, [R1+0x5c] ;  /* 0x00005c0001097983 */ /* 0x0002a40000300600 */
[----:B------:R-:W-:Y:S01]  /*12100*/  @P3 PRMT R145, R2, 0x5410, RZ ;  /* 0x0000541002913816 */ /* 0x000fe200000000ff */
[----:B---3--:R-:W-:-:S04]  /*12110*/  IMAD.WIDE R2, R8, -0x70, R46 ;  /* 0xffffff9008027825 */ /* 0x008fc800078e022e */
[C---:B------:R-:W-:Y:S02]  /*12120*/  IMAD.SHL.U32 R20, R8.reuse, 0x8, RZ ;  /* 0x0000000808147824 */ /* 0x040fe400078e00ff */
[----:B------:R-:W-:-:S04]  /*12130*/  IMAD.WIDE R46, R8, 0x70, R2 ;  /* 0x00000070082e7825 */ /* 0x000fc800078e0202 */
[----:B------:R-:W-:-:S04]  /*12140*/  IMAD.WIDE R2, R20, 0x2, R38 ;  /* 0x0000000214027825 */ /* 0x000fc800078e0226 */
[----:B------:R-:W-:-:S04]  /*12150*/  IMAD.WIDE R50, R8, -0x70, R46 ;  /* 0xffffff9008327825 */ /* 0x000fc800078e022e */
[----:B------:R-:W-:Y:S02]  /*12160*/  IMAD.WIDE R2, R8, 0x70, R2 ;  /* 0x0000007008027825 */ /* 0x000fe400078e0202 */
[----:B------:R1:W3:Y:S04]  /*12170*/  LDL.LU.S16 R8, [R1+0x58] ;  /* 0x0000580001087983 */ /* 0x0002e80000300600 */
[----:B------:R1:W4:Y:S04]  /*12180*/  LDL.LU.S16 R5, [R1+0x6c] ;  /* 0x00006c0001057983 */ /* 0x0003280000300600 */
[----:B------:R1:W4:Y:S01]  /*12190*/  LDL.LU.S16 R4, [R1+0x68] ;  /* 0x0000680001047983 */ /* 0x0003220000300600 */
[----:B------:R-:W-:Y:S01]  /*121a0*/  @!P5 HADD2 R18, -R147.H0_H0, -RZ.H0_H0 ;  /* 0xa00000ff9312d230 */ /* 0x000fe20000000900 */
[----:B------:R-:W-:-:S02]  /*121b0*/  @P1 PRMT R144, R0, 0x5410, RZ ;  /* 0x0000541000901816 */ /* 0x000fc400000000ff */
[----:B------:R-:W-:Y:S02]  /*121c0*/  PRMT R0, R14, 0x7772, RZ ;  /* 0x000077720e007816 */ /* 0x000fe400000000ff */
[----:B------:R-:W-:Y:S02]  /*121d0*/  PRMT R11, R18, 0x7610, R11 ;  /* 0x00007610120b7816 */ /* 0x000fe4000000000b */
[----:B------:R-:W-:Y:S02]  /*121e0*/  PRMT R235, R147, 0x5410, R146 ;  /* 0x0000541093eb7816 */ /* 0x000fe40000000092 */
[----:B------:R-:W-:Y:S01]  /*121f0*/  @!P5 PRMT R147, R11, 0x5410, RZ ;  /* 0x000054100b93d816 */ /* 0x000fe200000000ff */
[----:B------:R-:W-:Y:S01]  /*12200*/  @P4 HADD2 R17, -R146.H0_H0, -RZ.H0_H0 ;  /* 0xa00000ff92114230 */ /* 0x000fe20000000900 */
[----:B------:R-:W-:Y:S02]  /*12210*/  ISETP.GT.U32.AND P5, PT, R0, UR13, PT ;  /* 0x0000000d00007c0c */ /* 0x000fe4000bfa4070 */
[----:B------:R-:W-:-:S02]  /*12220*/  PRMT R0, R14, 0x7773, RZ ;  /* 0x000077730e007816 */ /* 0x000fc400000000ff */
[----:B------:R-:W-:Y:S02]  /*12230*/  PRMT R10, R17, 0x7610, R10 ;  /* 0x00007610110a7816 */ /* 0x000fe4000000000a */
[----:B------:R-:W-:Y:S02]  /*12240*/  ISETP.GT.U32.AND P3, PT, R0, UR13, PT ;  /* 0x0000000d00007c0c */ /* 0x000fe4000bf64070 */
[----:B------:R-:W-:Y:S02]  /*12250*/  PRMT R0, R24, 0x7772, RZ ;  /* 0x0000777218007816 */ /* 0x000fe400000000ff */
[----:B------:R-:W-:Y:S02]  /*12260*/  @P4 PRMT R146, R10, 0x5410, RZ ;  /* 0x000054100a924816 */ /* 0x000fe400000000ff */
[----:B------:R-:W-:Y:S02]  /*12270*/  ISETP.GT.U32.AND P4, PT, R0, UR13, PT ;  /* 0x0000000d00007c0c */ /* 0x000fe4000bf84070 */
[----:B------:R-:W-:-:S02]  /*12280*/  PRMT R0, R24, 0x7773, RZ ;  /* 0x0000777318007816 */ /* 0x000fc400000000ff */
[C---:B------:R-:W-:Y:S02]  /*12290*/  PRMT R140, R43.reuse, 0x7632, R140 ;  /* 0x000076322b8c7816 */ /* 0x040fe4000000008c */
[----:B------:R-:W-:Y:S02]  /*122a0*/  ISETP.GT.U32.AND P1, PT, R0, UR13, PT ;  /* 0x0000000d00007c0c */ /* 0x000fe4000bf24070 */
[----:B------:R-:W-:Y:S02]  /*122b0*/  PRMT R141, R43, 0x7610, R141 ;  /* 0x000076102b8d7816 */ /* 0x000fe4000000008d */
[----:B------:R-:W-:Y:S01]  /*122c0*/  PRMT R0, R33, 0x7632, R0 ;  /* 0x0000763221007816 */ /* 0x000fe20000000000 */
[----:B------:R-:W-:Y:S01]  /*122d0*/  FADD.FTZ R247, R27, R6 ;  /* 0x000000061bf77221 */ /* 0x000fe20000010000 */
[C---:B------:R-:W-:Y:S02]  /*122e0*/  PRMT R142, R42.reuse, 0x7610, R142 ;  /* 0x000076102a8e7816 */ /* 0x040fe4000000008e */
[----:B------:R-:W-:-:S02]  /*122f0*/  PRMT R143, R42, 0x7632, R143 ;  /* 0x000076322a8f7816 */ /* 0x000fc4000000008f */
[----:B------:R-:W-:Y:S02]  /*12300*/  LOP3.LUT R0, R0, 0xff, RZ, 0xc0, !PT ;  /* 0x000000ff00007812 */ /* 0x000fe400078ec0ff */
[----:B------:R-:W-:Y:S01]  /*12310*/  PRMT R17, R141, 0x5410, R140 ;  /* 0x000054108d117816 */ /* 0x000fe2000000008c */
[----:B------:R-:W-:Y:S01]  /*12320*/  IMAD.WIDE R20, R20, 0x2, R2 ;  /* 0x0000000214147825 */ /* 0x000fe200078e0202 */
[----:B------:R-:W-:Y:S01]  /*12330*/  PRMT R26, R142, 0x5410, R143 ;  /* 0x000054108e1a7816 */ /* 0x000fe2000000008f */
[----:B------:R-:W-:Y:S01]  /*12340*/  STG.E.U16 desc[UR32][R38.64+-0x7e], R74 ;  /* 0xffff824a26007986 */ /* 0x000fe2000c101520 */
[----:B------:R-:W-:-:S03]  /*12350*/  USHF.L.U32 UR5, UR13, 0x10, URZ ;  /* 0x000000100d057899 */ /* 0x000fc600080006ff */
[----:B------:R1:W-:Y:S04]  /*12360*/  STG.E.U16 desc[UR32][R38.64+-0x80], R73 ;  /* 0xffff804926007986 */ /* 0x0003e8000c101520 */
[----:B------:R-:W-:Y:S04]  /*12370*/  STG.E.U16 desc[UR32][R50.64+-0x80], R55 ;  /* 0xffff803732007986 */ /* 0x000fe8000c101520 */
[----:B------:R-:W-:Y:S04]  /*12380*/  STG.E.U16 desc[UR32][R50.64+-0x7e], R41 ;  /* 0xffff822932007986 */ /* 0x000fe8000c101520 */
[----:B------:R-:W-:Y:S04]  /*12390*/  STG.E.U16 desc[UR32][R46.64+-0x80], R29 ;  /* 0xffff801d2e007986 */ /* 0x000fe8000c101520 */
[----:B------:R-:W-:Y:S04]  /*123a0*/  STG.E.U16 desc[UR32][R46.64+-0x7e], R36 ;  /* 0xffff82242e007986 */ /* 0x000fe8000c101520 */
[----:B------:R-:W-:Y:S04]  /*123b0*/  STG.E.U16 desc[UR32][R20.64+-0x80], R30 ;  /* 0xffff801e14007986 */ /* 0x000fe8000c101520 */
[----:B------:R-:W-:Y:S01]  /*123c0*/  STG.E.U16 desc[UR32][R20.64+-0x7e], R31 ;  /* 0xffff821f14007986 */ /* 0x000fe2000c101520 */
[----:B-1----:R-:W-:-:S03]  /*123d0*/  IMAD.MOV.U32 R73, RZ, RZ, R12 ;  /* 0x000000ffff497224 */ /* 0x002fc600078e000c */
[----:B------:R1:W-:Y:S02]  /*123e0*/  STG.E.U16 desc[UR32][R38.64+-0x70], R75 ;  /* 0xffff904b26007986 */ /* 0x0003e4000c101520 */
[----:B-1----:R-:W-:Y:S02]  /*123f0*/  PRMT R75, R12, 0x7771, RZ ;  /* 0x000077710c4b7816 */ /* 0x002fe400000000ff */
[----:B------:R-:W-:Y:S02]  /*12400*/  PRMT R87, R101, 0x7610, R87 ;  /* 0x0000761065577816 */ /* 0x000fe40000000057 */
[----:B------:R-:W-:Y:S02]  /*12410*/  PRMT R86, R37, 0x7610, R86 ;  /* 0x0000761025567816 */ /* 0x000fe40000000056 */
[----:B------:R-:W-:Y:S02]  /*12420*/  PRMT R85, R87, 0x7610, R85 ;  /* 0x0000761057557816 */ /* 0x000fe40000000055 */
[----:B------:R-:W-:-:S02]  /*12430*/  PRMT R67, R86, 0x7610, R67 ;  /* 0x0000761056437816 */ /* 0x000fc40000000043 */
[----:B------:R-:W-:Y:S02]  /*12440*/  PRMT R81, R85, 0x7610, R81 ;  /* 0x0000761055517816 */ /* 0x000fe40000000051 */
[----:B------:R-:W-:Y:S01]  /*12450*/  PRMT R80, R67, 0x7610, R80 ;  /* 0x0000761043507816 */ /* 0x000fe20000000050 */
[----:B------:R-:W-:Y:S01]  /*12460*/  IMAD.MOV.U32 R18, RZ, RZ, R79 ;  /* 0x000000ffff127224 */ /* 0x000fe200078e004f */
[----:B------:R-:W-:Y:S02]  /*12470*/  PRMT R52, R81, 0x7610, R52 ;  /* 0x0000761051347816 */ /* 0x000fe40000000034 */
[----:B------:R-:W-:Y:S01]  /*12480*/  PRMT R53, R80, 0x7610, R53 ;  /* 0x0000761050357816 */ /* 0x000fe20000000035 */
[----:B--2---:R-:W-:-:S05]  /*12490*/  @P5 HADD2 R9, -R141.H0_H0, -RZ.H0_H0 ;  /* 0xa00000ff8d095230 */ /* 0x004fca0000000900 */
[----:B------:R-:W-:-:S04]  /*124a0*/  PRMT R7, R9, 0x7610, R7 ;  /* 0x0000761009077816 */ /* 0x000fc80000000007 */
[----:B------:R-:W-:Y:S01]  /*124b0*/  @P5 PRMT R141, R7, 0x5410, RZ ;  /* 0x00005410078d5816 */ /* 0x000fe200000000ff */
[----:B---3--:R-:W-:-:S05]  /*124c0*/  @P3 HADD2 R8, -R140.H0_H0, -RZ.H0_H0 ;  /* 0xa00000ff8c083230 */ /* 0x008fca0000000900 */
[----:B------:R-:W-:Y:S01]  /*124d0*/  PRMT R6, R8, 0x7610, R6 ;  /* 0x0000761008067816 */ /* 0x000fe20000000006 */
[----:B----4-:R-:W-:-:S03]  /*124e0*/  @P4 HADD2 R5, -R142.H0_H0, -RZ.H0_H0 ;  /* 0xa00000ff8e054230 */ /* 0x010fc60000000900 */
[----:B------:R-:W-:Y:S01]  /*124f0*/  @P3 PRMT R140, R6, 0x5410, RZ ;  /* 0x00005410068c3816 */ /* 0x000fe200000000ff */
[----:B------:R-:W-:Y:S01]  /*12500*/  @P1 HADD2 R4, -R143.H0_H0, -RZ.H0_H0 ;  /* 0xa00000ff8f041230 */ /* 0x000fe20000000900 */
[----:B------:R-:W-:Y:S02]  /*12510*/  ISETP.LE.U32.AND P3, PT, R0, UR13, PT ;  /* 0x0000000d00007c0c */ /* 0x000fe4000bf63070 */
[----:B------:R-:W-:Y:S02]  /*12520*/  PRMT R0, R22, 0x7772, RZ ;  /* 0x0000777216007816 */ /* 0x000fe400000000ff */
[----:B------:R-:W-:Y:S02]  /*12530*/  PRMT R3, R5, 0x7610, R3 ;  /* 0x0000761005037816 */ /* 0x000fe40000000003 */
[----:B------:R-:W-:Y:S02]  /*12540*/  ISETP.GT.U32.AND P5, PT, R0, UR13, PT ;  /* 0x0000000d00007c0c */ /* 0x000fe4000bfa4070 */
[----:B------:R-:W-:-:S02]  /*12550*/  PRMT R2, R4, 0x7610, R2 ;  /* 0x0000761004027816 */ /* 0x000fc40000000002 */
[----:B------:R-:W-:Y:S02]  /*12560*/  PRMT R0, R22, 0x7773, RZ ;  /* 0x0000777316007816 */ /* 0x000fe400000000ff */
[----:B------:R-:W-:Y:S02]  /*12570*/  @P4 PRMT R142, R3, 0x5410, RZ ;  /* 0x00005410038e4816 */ /* 0x000fe400000000ff */
[----:B------:R-:W-:Y:S02]  /*12580*/  @P1 PRMT R143, R2, 0x5410, RZ ;  /* 0x00005410028f1816 */ /* 0x000fe400000000ff */
[----:B------:R-:W-:Y:S02]  /*12590*/  ISETP.GT.U32.AND P4, PT, R0, UR13, PT ;  /* 0x0000000d00007c0c */ /* 0x000fe4000bf84070 */
[C---:B------:R-:W-:Y:S02]  /*125a0*/  PRMT R2, R192.reuse, 0x7773, RZ ;  /* 0x00007773c0027816 */ /* 0x040fe400000000ff */
        /* <DEDUP_REMOVED lines=22> */
[C---:B------:R-:W-:Y:S02]  /*12710*/  LOP3.LUT R0, R15.reuse, 0xffff, RZ, 0xc0, !PT ;  /* 0x0000ffff0f007812 */ /* 0x040fe400078ec0ff */
[----:B------:R-:W-:Y:S02]  /*12720*/  PRMT R5, R192, 0x7771, RZ ;  /* 0x00007771c0057816 */ /* 0x000fe400000000ff */
[----:B------:R-:W-:Y:S02]  /*12730*/  LOP3.LUT R4, R4, 0xff, RZ, 0xc0, !PT ;  /* 0x000000ff04047812 */ /* 0x000fe400078ec0ff */
[----:B------:R-:W-:Y:S02]  /*12740*/  SHF.R.U32.HI R0, RZ, 0x8, R0 ;  /* 0x00000008ff007819 */ /* 0x000fe40000011600 */
[----:B------:R-:W-:-:S02]  /*12750*/  LOP3.LUT R3, R15, 0xff, RZ, 0xc0, !PT ;  /* 0x000000ff0f037812 */ /* 0x000fc400078ec0ff */
[----:B------:R-:W-:Y:S01]  /*12760*/  PRMT R9, R4, 0x5410, R5 ;  /* 0x0000541004097816 */ /* 0x000fe20000000005 */
[----:B------:R-:W-:Y:S01]  /*12770*/  IMAD.MOV.U32 R5, RZ, RZ, R14 ;  /* 0x000000ffff057224 */ /* 0x000fe200078e000e */
[--C-:B------:R-:W-:Y:S02]  /*12780*/  PRMT R12, R3, 0x5410, R0.reuse ;  /* 0x00005410030c7816 */ /* 0x100fe40000000000 */
[----:B------:R-:W-:Y:S02]  /*12790*/  PRMT R0, R15, 0x7632, R0 ;  /* 0x000076320f007816 */ /* 0x000fe40000000000 */
[----:B------:R-:W-:Y:S02]  /*127a0*/  PRMT R6, R14, 0x7771, RZ ;  /* 0x000077710e067816 */ /* 0x000fe400000000ff */
[----:B------:R-:W-:Y:S02]  /*127b0*/  LOP3.LUT R3, R0, 0xff, RZ, 0xc0, !PT ;  /* 0x000000ff00037812 */ /* 0x000fe400078ec0ff */
[----:B------:R-:W-:Y:S01]  /*127c0*/  LOP3.LUT R0, R5, 0xff, RZ, 0xc0, !PT ;  /* 0x000000ff05007812 */ /* 0x000fe200078ec0ff */
[----:B------:R-:W-:-:S03]  /*127d0*/  ULEA UR5, UR30, UR4, 0x18 ;  /* 0x000000041e057291 */ /* 0x000fc6000f8ec0ff */
[----:B------:R-:W-:Y:S02]  /*127e0*/  PRMT R6, R0, 0x5410, R6 ;  /* 0x0000541000067816 */ /* 0x000fe40000000006 */
[----:B------:R-:W-:Y:S02]  /*127f0*/  HSET2.LE.AND R0, R7, R2, PT ;  /* 0x0000000207007233 */ /* 0x000fe40003803000 */
[----:B------:R-:W-:Y:S02]  /*12800*/  LOP3.LUT R7, R49, R78, RZ, 0xfc, !PT ;  /* 0x0000004e31077212 */ /* 0x000fe400078efcff */
[----:B------:R-:W-:Y:S02]  /*12810*/  SHF.R.U32.HI R4, RZ, 0x18, R15 ;  /* 0x00000018ff047819 */ /* 0x000fe4000001160f */
[----:B------:R-:W-:Y:S02]  /*12820*/  LEA R49, R7, UR5, 0x1 ;  /* 0x0000000507317c11 */ /* 0x000fe4000f8e08ff */
[----:B------:R-:W-:-:S02]  /*12830*/  PRMT R5, R3, 0x5410, R4 ;  /* 0x0000541003057816 */ /* 0x000fc40000000004 */
[--C-:B------:R-:W-:Y:S02]  /*12840*/  HSET2.LE.AND R3, R9, R2.reuse, PT ;  /* 0x0000000209037233 */ /* 0x100fe40003803000 */
        /* <DEDUP_REMOVED lines=16> */
[----:B--2---:R-:W-:Y:S02]  /*12950*/  LOP3.LUT R7, R17, R0, RZ, 0xc0, !PT ;  /* 0x0000000011077212 */ /* 0x004fe400078ec0ff */
[----:B------:R-:W-:Y:S01]  /*12960*/  SEL R0, R63, 0xffffffe0, !P6 ;  /* 0xffffffe03f007807 */ /* 0x000fe20007000000 */
[----:B-1----:R-:W-:Y:S01]  /*12970*/  HMMA.16816.F32 R84, R8, R12, R136 ;  /* 0x0000000c0854723c */ /* 0x002fe20000001888 */
[----:B------:R-:W-:-:S03]  /*12980*/  IMAD.MOV.U32 R137, RZ, RZ, R77 ;  /* 0x000000ffff897224 */ /* 0x000fc600078e004d */
[--C-:B------:R-:W-:Y:S02]  /*12990*/  IMAD.IADD R37, R0, 0x1, R49.reuse ;  /* 0x0000000100257824 */ /* 0x100fe400078e0231 */
[----:B------:R-:W-:Y:S02]  /*129a0*/  IMAD.MOV.U32 R136, RZ, RZ, R76 ;  /* 0x000000ffff887224 */ /* 0x000fe400078e004c */
[C---:B------:R-:W-:Y:S08]  /*129b0*/  HMMA.16816.F32 R76, R4.reuse, R12, R108 ;  /* 0x0000000c044c723c */ /* 0x040ff0000000186c */
[-C--:B------:R-:W-:Y:S08]  /*129c0*/  HMMA.16816.F32 R68, R4, R14.reuse, R68 ;  /* 0x0000000e0444723c */ /* 0x080ff00000001844 */
[----:B------:R-:W-:Y:S01]  /*129d0*/  HMMA.16816.F32 R80, R8, R14, R132 ;  /* 0x0000000e0850723c */ /* 0x000fe20000001884 */
[----:B------:R-:W1:Y:S01]  /*129e0*/  LDSM.16.MT88.4 R12, [R37+0x6000] ;  /* 0x00600000250c783b */ /* 0x000e620000004200 */
[----:B------:R-:W-:-:S02]  /*129f0*/  IMAD.IADD R36, R18, 0x1, R49 ;  /* 0x0000000112247824 */ /* 0x000fc400078e0231 */
[----:B------:R-:W-:Y:S02]  /*12a00*/  IMAD.MOV.U32 R192, RZ, RZ, R35 ;  /* 0x000000ffffc07224 */ /* 0x000fe400078e0023 */
[----:B------:R-:W-:Y:S01]  /*12a10*/  IMAD.IADD R35, R0, 0x1, R36 ;  /* 0x0000000100237824 */ /* 0x000fe200078e0224 */
[----:B------:R-:W2:Y:S01]  /*12a20*/  LDSM.16.MT88.4 R16, [R36+0x6000] ;  /* 0x006000002410783b */ /* 0x000ea20000004200 */
[----:B------:R-:W-:Y:S02]  /*12a30*/  IMAD.MOV.U32 R138, RZ, RZ, R64 ;  /* 0x000000ffff8a7224 */ /* 0x000fe400078e0040 */
[----:B------:R-:W-:Y:S02]  /*12a40*/  IMAD.MOV.U32 R3, RZ, RZ, R66 ;  /* 0x000000ffff037224 */ /* 0x000fe400078e0042 */
[----:B------:R-:W-:Y:S02]  /*12a50*/  IMAD.MOV.U32 R139, RZ, RZ, R62 ;  /* 0x000000ffff8b7224 */ /* 0x000fe400078e003e */
[----:B------:R-:W-:Y:S01]  /*12a60*/  IMAD.MOV.U32 R27, RZ, RZ, R61 ;  /* 0x000000ffff1b7224 */ /* 0x000fe200078e003d */
[-C--:B-1----:R-:W-:Y:S08]  /*12a70*/  HMMA.16816.F32 R64, R4, R12.reuse, R96 ;  /* 0x0000000c0440723c */ /* 0x082ff00000001860 */
[----:B------:R-:W-:Y:S08]  /*12a80*/  HMMA.16816.F32 R100, R8, R12, R128 ;  /* 0x0000000c0864723c */ /* 0x000ff00000001880 */
[-C--:B------:R-:W-:Y:S08]  /*12a90*/  HMMA.16816.F32 R60, R4, R14.reuse, R92 ;  /* 0x0000000e043c723c */ /* 0x080ff0000000185c */
[----:B------:R-:W-:Y:S01]  /*12aa0*/  HMMA.16816.F32 R96, R8, R14, R124 ;  /* 0x0000000e0860723c */ /* 0x000fe2000000187c */
[----:B------:R-:W1:Y:S01]  /*12ab0*/  LDSM.16.MT88.4 R12, [R35+0x6000] ;  /* 0x00600000230c783b */ /* 0x000e620000004200 */
[----:B------:R-:W-:Y:S01]  /*12ac0*/  PRMT R167, R53, 0x7610, R167 ;  /* 0x0000761035a77816 */ /* 0x000fe200000000a7 */
[----:B------:R-:W-:Y:S01]  /*12ad0*/  IMAD.MOV.U32 R166, RZ, RZ, R54 ;  /* 0x000000ffffa67224 */ /* 0x000fe200078e0036 */
[----:B------:R-:W-:Y:S01]  /*12ae0*/  PRMT R165, R52, 0x7610, R165 ;  /* 0x0000761034a57816 */ /* 0x000fe200000000a5 */
[----:B------:R-:W-:-:S02]  /*12af0*/  IMAD.MOV.U32 R218, RZ, RZ, R57 ;  /* 0x000000ffffda7224 */ /* 0x000fc400078e0039 */
[----:B------:R-:W-:Y:S01]  /*12b00*/  IMAD.MOV.U32 R232, RZ, RZ, R56 ;  /* 0x000000ffffe87224 */ /* 0x000fe200078e0038 */
[----:B--2---:R-:W-:Y:S01]  /*12b10*/  HMMA.16816.F32 R52, R4, R18, R104 ;  /* 0x000000120434723c */ /* 0x004fe20000001868 */
[----:B------:R-:W-:-:S07]  /*12b20*/  IMAD.MOV.U32 R164, RZ, RZ, R59 ;  /* 0x000000ffffa47224 */ /* 0x000fce00078e003b */
[-C--:B------:R-:W-:Y:S08]  /*12b30*/  HMMA.16816.F32 R56, R4, R16.reuse, R88 ;  /* 0x000000100438723c */ /* 0x080ff00000001858 */
[C---:B------:R-:W-:Y:S08]  /*12b40*/  HMMA.16816.F32 R88, R8.reuse, R16, R120 ;  /* 0x000000100858723c */ /* 0x040ff00000001878 */
[C---:B------:R-:W-:Y:S01]  /*12b50*/  HMMA.16816.F32 R92, R8.reuse, R18, R220 ;  /* 0x00000012085c723c */ /* 0x040fe200000018dc */
[----:B------:R-:W2:Y:S07]  /*12b60*/  LDSM.16.MT88.4 R16, [R49+0x6800] ;  /* 0x006800003110783b */ /* 0x000eae0000004200 */
[----:B-1----:R-:W-:Y:S01]  /*12b70*/  HMMA.16816.F32 R104, R8, R12, R224 ;  /* 0x0000000c0868723c */ /* 0x002fe200000018e0 */
[----:B------:R-:W-:Y:S01]  /*12b80*/  IMAD.MOV.U32 R227, RZ, RZ, R3 ;  /* 0x000000ffffe37224 */ /* 0x000fe200078e0003 */
[----:B------:R-:W-:-:S06]  /*12b90*/  PRMT R3, R24, 0x7772, RZ ;  /* 0x0000777218037816 */ /* 0x000fcc00000000ff */
[C---:B------:R-:W-:Y:S08]  /*12ba0*/  HMMA.16816.F32 R40, R4.reuse, R12, R112 ;  /* 0x0000000c0428723c */ /* 0x040ff00000001870 */
[----:B------:R-:W-:Y:S01]  /*12bb0*/  HMMA.16816.F32 R28, R4, R14, R116 ;  /* 0x0000000e041c723c */ /* 0x000fe20000001874 */
[----:B------:R-:W-:-:S07]  /*12bc0*/  PRMT R4, R24, 0x7773, RZ ;  /* 0x0000777318047816 */ /* 0x000fce00000000ff */
[----:B------:R-:W-:Y:S01]  /*12bd0*/  HMMA.16816.F32 R108, R8, R14, R228 ;  /* 0x0000000e086c723c */ /* 0x000fe200000018e4 */
[----:B------:R-:W-:Y:S01]  /*12be0*/  PRMT R9, R3, 0x5410, R4 ;  /* 0x0000541003097816 */ /* 0x000fe20000000004 */
[----:B------:R-:W-:Y:S01]  /*12bf0*/  IMAD.MOV.U32 R6, RZ, RZ, R24 ;  /* 0x000000ffff067224 */ /* 0x000fe200078e0018 */
[C---:B------:R-:W-:Y:S01]  /*12c00*/  LOP3.LUT R3, R25.reuse, 0xffff, RZ, 0xc0, !PT ;  /* 0x0000ffff19037812 */ /* 0x040fe200078ec0ff */
[----:B------:R-:W-:Y:S01]  /*12c10*/  IMAD.MOV.U32 R226, RZ, RZ, R27 ;  /* 0x000000ffffe27224 */ /* 0x000fe200078e001b */
[----:B------:R-:W-:Y:S01]  /*12c20*/  LOP3.LUT R4, R25, 0xff, RZ, 0xc0, !PT ;  /* 0x000000ff19047812 */ /* 0x000fe200078ec0ff */
[----:B------:R-:W1:Y:S01]  /*12c30*/  LDSM.16.MT88.4 R12, [R37+0x6800] ;  /* 0x00680000250c783b */ /* 0x000e620000004200 */
[----:B------:R-:W-:-:S04]  /*12c40*/  SHF.R.U32.HI R3, RZ, 0x8, R3 ;  /* 0x00000008ff037819 */ /* 0x000fc80000011603 */
[--C-:B------:R-:W-:Y:S02]  /*12c50*/  PRMT R5, R4, 0x5410, R3.reuse ;  /* 0x0000541004057816 */ /* 0x100fe40000000003 */
[----:B------:R-:W-:Y:S02]  /*12c60*/  PRMT R3, R25, 0x7632, R3 ;  /* 0x0000763219037816 */ /* 0x000fe40000000003 */
[----:B------:R-:W-:Y:S02]  /*12c70*/  SHF.R.U32.HI R7, RZ, 0x18, R25 ;  /* 0x00000018ff077819 */ /* 0x000fe40000011619 */
[----:B------:R-:W-:Y:S02]  /*12c80*/  LOP3.LUT R4, R3, 0xff, RZ, 0xc0, !PT ;  /* 0x000000ff03047812 */ /* 0x000fe400078ec0ff */
[----:B------:R-:W-:Y:S02]  /*12c90*/  HSET2.LE.AND R3, R5, R2, PT ;  /* 0x0000000205037233 */ /* 0x000fe40003803000 */
[----:B------:R-:W-:-:S02]  /*12ca0*/  PRMT R5, R4, 0x5410, R7 ;  /* 0x0000541004057816 */ /* 0x000fc40000000007 */
[----:B------:R-:W-:Y:S02]  /*12cb0*/  LOP3.LUT R7, R9, 0xff00ff, RZ, 0xc0, !PT ;  /* 0x00ff00ff09077812 */ /* 0x000fe400078ec0ff */
[----:B------:R-:W-:Y:S02]  /*12cc0*/  PRMT R8, R24, 0x7771, RZ ;  /* 0x0000777118087816 */ /* 0x000fe400000000ff */
[----:B------:R-:W-:Y:S02]  /*12cd0*/  LOP3.LUT R6, R6, 0xff, RZ, 0xc0, !PT ;  /* 0x000000ff06067812 */ /* 0x000fe400078ec0ff */
        /* <DEDUP_REMOVED lines=9> */
[----:B------:R-:W-:Y:S01]  /*12d70*/  LOP3.LUT R6, R237, R6, RZ, 0xc0, !PT ;  /* 0x00000006ed067212 */ /* 0x000fe200078ec0ff */
[----:B------:R3:W-:Y:S01]  /*12d80*/  STG.E.U16 desc[UR32][R38.64+-0x6e], R158 ;  /* 0xffff929e26007986 */ /* 0x0007e2000c101520 */
[----:B------:R-:W-:Y:S01]  /*12d90*/  LOP3.LUT R3, R72, 0xffff, RZ, 0xc0, !PT ;  /* 0x0000ffff48037812 */ /* 0x000fe200078ec0ff */
[----:B------:R-:W-:Y:S02]  /*12da0*/  IMAD.MOV.U32 R223, RZ, RZ, R138 ;  /* 0x000000ffffdf7224 */ /* 0x000fe400078e008a */
[----:B------:R4:W-:Y:S01]  /*12db0*/  STG.E.U16 desc[UR32][R50.64+-0x70], R157 ;  /* 0xffff909d32007986 */ /* 0x0009e2000c101520 */
[----:B------:R-:W-:Y:S01]  /*12dc0*/  IMAD.MOV.U32 R222, RZ, RZ, R139 ;  /* 0x000000ffffde7224 */ /* 0x000fe200078e008b */
[----:B--2---:R-:W-:Y:S01]  /*12dd0*/  HMMA.16816.F32 R76, R4, R16, R76 ;  /* 0x00000010044c723c */ /* 0x004fe2000000184c */
[----:B------:R-:W-:-:S07]  /*12de0*/  SHF.R.U32.HI R3, RZ, 0x8, R3 ;  /* 0x00000008ff037819 */ /* 0x000fce0000011603 */
[C---:B------:R-:W-:Y:S08]  /*12df0*/  HMMA.16816.F32 R112, R4.reuse, R18, R68 ;  /* 0x000000120470723c */ /* 0x040ff00000001844 */
[----:B-1----:R-:W-:Y:S01]  /*12e00*/  HMMA.16816.F32 R116, R4, R12, R64 ;  /* 0x0000000c0474723c */ /* 0x002fe20000001840 */
[----:B---3--:R-:W-:-:S07]  /*12e10*/  IMAD.MOV.U32 R158, RZ, RZ, R136 ;  /* 0x000000ffff9e7224 */ /* 0x008fce00078e0088 */
[----:B------:R-:W-:Y:S01]  /*12e20*/  HMMA.16816.F32 R120, R4, R14, R60 ;  /* 0x0000000e0478723c */ /* 0x000fe2000000183c */
[----:B----4-:R-:W-:-:S07]  /*12e30*/  IMAD.MOV.U32 R157, RZ, RZ, R137 ;  /* 0x000000ffff9d7224 */ /* 0x010fce00078e0089 */
[C---:B------:R-:W-:Y:S08]  /*12e40*/  HMMA.16816.F32 R124, R4.reuse, R8, R56 ;  /* 0x00000008047c723c */ /* 0x040ff00000001838 */
[C---:B------:R-:W-:Y:S08]  /*12e50*/  HMMA.16816.F32 R128, R4.reuse, R10, R52 ;  /* 0x0000000a0480723c */ /* 0x040ff00000001834 */
[C---:B------:R-:W-:Y:S01]  /*12e60*/  HMMA.16816.F32 R136, R4.reuse, R24, R40 ;  /* 0x000000180488723c */ /* 0x040fe20000001828 */
[----:B------:R-:W-:Y:S01]  /*12e70*/  PRMT R220, R165, 0x7610, R220 ;  /* 0x00007610a5dc7816 */ /* 0x000fe200000000dc */
[----:B------:R-:W-:Y:S06]  /*12e80*/  LDSM.16.MT88.4 R40, [R49+0x7000] ;  /* 0x007000003128783b */ /* 0x000fec0000004200 */
[----:B------:R-:W-:Y:S01]  /*12e90*/  HMMA.16816.F32 R132, R4, R26, R28 ;  /* 0x0000001a0484723c */ /* 0x000fe2000000181c */
[----:B------:R-:W-:Y:S01]  /*12ea0*/  LOP3.LUT R4, R72, 0xff, RZ, 0xc0, !PT ;  /* 0x000000ff48047812 */ /* 0x000fe200078ec0ff */
[----:B------:R-:W-:Y:S03]  /*12eb0*/  LDSM.16.MT88.4 R28, [R35+0x7000] ;  /* 0x00700000231c783b */ /* 0x000fe60000004200 */
[----:B------:R-:W-:-:S02]  /*12ec0*/  PRMT R5, R4, 0x5410, R3 ;  /* 0x0000541004057816 */ /* 0x000fc40000000003 */
[----:B------:R-:W-:Y:S02]  /*12ed0*/  PRMT R3, R72, 0x7632, R3 ;  /* 0x0000763248037816 */ /* 0x000fe40000000003 */
[----:B------:R-:W-:Y:S02]  /*12ee0*/  SHF.R.U32.HI R7, RZ, 0x18, R72 ;  /* 0x00000018ff077819 */ /* 0x000fe40000011648 */
[----:B------:R-:W-:Y:S02]  /*12ef0*/  LOP3.LUT R4, R3, 0xff, RZ, 0xc0, !PT ;  /* 0x000000ff03047812 */ /* 0x000fe400078ec0ff */
[----:B------:R-:W-:Y:S02]  /*12f00*/  LOP3.LUT R6, R73, 0xff, RZ, 0xc0, !PT ;  /* 0x000000ff49067812 */ /* 0x000fe400078ec0ff */
[----:B------:R-:W-:Y:S02]  /*12f10*/  HSET2.LE.AND R3, R5, R2, PT ;  /* 0x0000000205037233 */ /* 0x000fe40003803000 */
[----:B------:R-:W-:-:S02]  /*12f20*/  PRMT R5, R4, 0x5410, R7 ;  /* 0x0000541004057816 */ /* 0x000fc40000000007 */
[----:B------:R-:W-:Y:S02]  /*12f30*/  PRMT R6, R6, 0x5410, R75 ;  /* 0x0000541006067816 */ /* 0x000fe4000000004b */
[----:B------:R-:W-:Y:S02]  /*12f40*/  LOP3.LUT R7, R74, 0xff00ff, RZ, 0xc0, !PT ;  /* 0x00ff00ff4a077812 */ /* 0x000fe400078ec0ff */
[----:B------:R-:W-:Y:S02]  /*12f50*/  LOP3.LUT R4, R226, R3, RZ, 0xc0, !PT ;  /* 0x00000003e2047212 */ /* 0x000fe400078ec0ff */
[--C-:B------:R-:W-:Y:S02]  /*12f60*/  HSET2.LE.AND R3, R5, R2.reuse, PT ;  /* 0x0000000205037233 */ /* 0x100fe40003803000 */
[--C-:B------:R-:W-:Y:S02]  /*12f70*/  HSET2.LE.AND R6, R6, R2.reuse, PT ;  /* 0x0000000206067233 */ /* 0x100fe40003803000 */
[----:B------:R-:W-:-:S02]  /*12f80*/  HSET2.LE.AND R7, R7, R2, PT ;  /* 0x0000000207077233 */ /* 0x000fc40003803000 */
[----:B------:R-:W-:Y:S02]  /*12f90*/  LOP3.LUT R5, R227, R3, RZ, 0xc0, !PT ;  /* 0x00000003e3057212 */ /* 0x000fe400078ec0ff */
[----:B------:R-:W-:Y:S02]  /*12fa0*/  LOP3.LUT R6, R222, R6, RZ, 0xc0, !PT ;  /* 0x00000006de067212 */ /* 0x000fe400078ec0ff */
[----:B------:R-:W-:Y:S01]  /*12fb0*/  LOP3.LUT R7, R223, R7, RZ, 0xc0, !PT ;  /* 0x00000007df077212 */ /* 0x000fe200078ec0ff */
[----:B------:R-:W-:Y:S01]  /*12fc0*/  IMAD.MOV.U32 R222, RZ, RZ, R157 ;  /* 0x000000ffffde7224 */ /* 0x000fe200078e009d */
[----:B------:R-:W-:Y:S01]  /*12fd0*/  PRMT R221, R167, 0x7610, R221 ;  /* 0x00007610a7dd7816 */ /* 0x000fe200000000dd */
[----:B------:R-:W-:Y:S01]  /*12fe0*/  IMAD.MOV.U32 R223, RZ, RZ, R158 ;  /* 0x000000ffffdf7224 */ /* 0x000fe200078e009e */
[C---:B------:R-:W-:Y:S01]  /*12ff0*/  PRMT R3, R22.reuse, 0x7772, RZ ;  /* 0x0000777216037816 */ /* 0x040fe200000000ff */
[----:B------:R-:W-:Y:S02]  /*13000*/  IMAD.MOV.U32 R157, RZ, RZ, R164 ;  /* 0x000000ffff9d7224 */ /* 0x000fe400078e00a4 */
[----:B------:R-:W-:Y:S01]  /*13010*/  IMAD.MOV.U32 R158, RZ, RZ, R166 ;  /* 0x000000ffff9e7224 */ /* 0x000fe200078e00a6 */
        /* <DEDUP_REMOVED lines=65> */
[----:B------:R3:W2:Y:S04]  /*13430*/  LDL.LU.S16 R25, [R1+0x94] ;  /* 0x0000940001197983 */ /* 0x0006a80000300600 */
[----:B------:R3:W4:Y:S04]  /*13440*/  LDL.LU.S16 R24, [R1+0x90] ;  /* 0x0000900001187983 */ /* 0x0007280000300600 */
[----:B------:R3:W3:Y:S04]  /*13450*/  LDL.LU.S16 R23, [R1+0x8c] ;  /* 0x00008c0001177983 */ /* 0x0006e80000300600 */
[----:B------:R1:W3:Y:S01]  /*13460*/  LDL.LU.S16 R22, [R1+0x88] ;  /* 0x0000880001167983 */ /* 0x0002e20000300600 */
[----:B------:R-:W1:Y:S01]  /*13470*/  MUFU.EX2 R16, R223 ;  /* 0x000000df00107308 */ /* 0x000e620000000800 */
[C---:B------:R-:W-:Y:S08]  /*13480*/  HMMA.16816.F32 R92, R4.reuse, R26, R120 ;  /* 0x0000001a045c723c */ /* 0x040ff00000001878 */
[C---:B------:R-:W-:Y:S08]  /*13490*/  HMMA.16816.F32 R108, R4.reuse, R40, R76 ;  /* 0x00000028046c723c */ /* 0x040ff0000000184c */
[C---:B------:R-:W-:Y:S08]  /*134a0*/  HMMA.16816.F32 R104, R4.reuse, R42, R112 ;  /* 0x0000002a0468723c */ /* 0x040ff00000001870 */
[C---:B------:R-:W-:Y:S08]  /*134b0*/  HMMA.16816.F32 R88, R4.reuse, R12, R124 ;  /* 0x0000000c0458723c */ /* 0x040ff0000000187c */
[C---:B------:R-:W-:Y:S08]  /*134c0*/  HMMA.16816.F32 R84, R4.reuse, R14, R128 ;  /* 0x0000000e0454723c */ /* 0x040ff00000001880 */
[----:B------:R-:W-:Y:S08]  /*134d0*/  HMMA.16816.F32 R80, R4, R28, R136 ;  /* 0x0000001c0450723c */ /* 0x000ff00000001888 */
[----:B------:R-:W-:Y:S01]  /*134e0*/  HMMA.16816.F32 R52, R8, R12, R52 ;  /* 0x0000000c0834723c */ /* 0x000fe20000001834 */
[----:B------:R-:W-:Y:S01]  /*134f0*/  PRMT R13, R32, 0x7771, RZ ;  /* 0x00007771200d7816 */ /* 0x000fe200000000ff */
[----:B-1----:R-:W-:-:S06]  /*13500*/  FADD.FTZ R17, R3, R157 ;  /* 0x0000009d03117221 */ /* 0x002fcc0000010000 */
[----:B------:R-:W-:Y:S01]  /*13510*/  HMMA.16816.F32 R120, R4, R30, R132 ;  /* 0x0000001e0478723c */ /* 0x000fe20000001884 */
[----:B------:R-:W-:Y:S01]  /*13520*/  IMAD.MOV.U32 R4, RZ, RZ, R32 ;  /* 0x000000ffff047224 */ /* 0x000fe200078e0020 */
[----:B------:R-:W-:-:S06]  /*13530*/  LOP3.LUT R5, R33, 0xffff, RZ, 0xc0, !PT ;  /* 0x0000ffff21057812 */ /* 0x000fcc00078ec0ff */
[----:B------:R-:W-:Y:S01]  /*13540*/  HMMA.16816.F32 R72, R8, R14, R72 ;  /* 0x0000000e0848723c */ /* 0x000fe20000001848 */
[----:B------:R-:W-:-:S07]  /*13550*/  LOP3.LUT R4, R4, 0xff, RZ, 0xc0, !PT ;  /* 0x000000ff04047812 */ /* 0x000fce00078ec0ff */
[----:B------:R-:W-:Y:S01]  /*13560*/  HMMA.16816.F32 R68, R8, R40, R68 ;  /* 0x000000280844723c */ /* 0x000fe20000001844 */
[----:B------:R-:W-:-:S07]  /*13570*/  LOP3.LUT R6, R33, 0xff, RZ, 0xc0, !PT ;  /* 0x000000ff21067812 */ /* 0x000fce00078ec0ff */
[----:B------:R-:W-:Y:S01]  /*13580*/  HMMA.16816.F32 R64, R8, R42, R64 ;  /* 0x0000002a0840723c */ /* 0x000fe20000001840 */
[----:B------:R-:W-:-:S07]  /*13590*/  SHF.R.U32.HI R5, RZ, 0x8, R5 ;  /* 0x00000008ff057819 */ /* 0x000fce0000011605 */
[C---:B------:R-:W-:Y:S01]  /*135a0*/  HMMA.16816.F32 R56, R8.reuse, R26, R56 ;  /* 0x0000001a0838723c */ /* 0x040fe20000001838 */
[----:B------:R-:W-:Y:S01]  /*135b0*/  PRMT R13, R4, 0x5410, R13 ;  /* 0x00005410040d7816 */ /* 0x000fe2000000000d */
[----:B------:R-:W-:Y:S01]  /*135c0*/  STG.E.U16 desc[UR32][R46.64+-0x70], R154 ;  /* 0xffff909a2e007986 */ /* 0x000fe2000c101520 */
[C---:B------:R-:W-:Y:S02]  /*135d0*/  PRMT R12, R32.reuse, 0x7773, RZ ;  /* 0x00007773200c7816 */ /* 0x040fe400000000ff */
[----:B------:R-:W-:Y:S01]  /*135e0*/  PRMT R7, R32, 0x7772, RZ ;  /* 0x0000777220077816 */ /* 0x000fe200000000ff */
[----:B------:R-:W-:Y:S01]  /*135f0*/  STG.E.U16 desc[UR32][R46.64+-0x6e], R183 ;  /* 0xffff92b72e007986 */ /* 0x000fe2000c101520 */
[----:B------:R-:W-:Y:S02]  /*13600*/  SHF.R.U32.HI R4, RZ, 0x10, R33 ;  /* 0x00000010ff047819 */ /* 0x000fe40000011621 */
[----:B------:R-:W-:Y:S01]  /*13610*/  PRMT R6, R6, 0x5410, R5 ;  /* 0x0000541006067816 */ /* 0x000fe20000000005 */
[----:B------:R-:W-:Y:S01]  /*13620*/  HMMA.16816.F32 R112, R8, R28, R100 ;  /* 0x0000001c0870723c */ /* 0x000fe20000001864 */
[----:B------:R-:W-:Y:S01]  /*13630*/  F2FP.F16.F32.PACK_AB R3, R16, R3 ;  /* 0x000000031003723e */ /* 0x000fe200000000ff */
[----:B------:R-:W1:Y:S01]  /*13640*/  LDSM.16.MT88.4 R132, [R49+0x7800] ;  /* 0x007800003184783b */ /* 0x000e620000004200 */
[----:B------:R-:W-:-:S02]  /*13650*/  PRMT R7, R7, 0x5410, R12 ;  /* 0x0000541007077816 */ /* 0x000fc4000000000c */
[----:B------:R-:W-:Y:S01]  /*13660*/  SHF.R.U32.HI R15, RZ, 0x18, R33 ;  /* 0x00000018ff0f7819 */ /* 0x000fe20000011621 */
[----:B------:R-:W3:Y:S01]  /*13670*/  LDSM.16.MT88.4 R124, [R37+0x7800] ;  /* 0x00780000257c783b */ /* 0x000ee20000004200 */
[----:B------:R-:W-:Y:S02]  /*13680*/  LOP3.LUT R5, R4, 0xff, RZ, 0xc0, !PT ;  /* 0x000000ff04057812 */ /* 0x000fe400078ec0ff */
[C---:B------:R-:W-:Y:S01]  /*13690*/  PRMT R14, R3.reuse, 0x7610, R14 ;  /* 0x00007610030e7816 */ /* 0x040fe2000000000e */
[----:B------:R-:W-:Y:S01]  /*136a0*/  HMMA.16816.F32 R28, R8, R30, R164 ;  /* 0x0000001e081c723c */ /* 0x000fe200000018a4 */
[----:B------:R-:W-:Y:S01]  /*136b0*/  PRMT R12, R3, 0x7632, R12 ;  /* 0x00007632030c7816 */ /* 0x000fe2000000000c */
[----:B------:R-:W-:Y:S01]  /*136c0*/  STG.E.U16 desc[UR32][R20.64+-0x70], R141 ;  /* 0xffff908d14007986 */ /* 0x000fe2000c101520 */
[----:B------:R-:W-:Y:S02]  /*136d0*/  HSET2.LE.AND R4, R6, R2, PT ;  /* 0x0000000206047233 */ /* 0x000fe40003803000 */
[----:B------:R-:W-:Y:S01]  /*136e0*/  LOP3.LUT R6, R7, 0xff00ff, RZ, 0xc0, !PT ;  /* 0x00ff00ff07067812 */ /* 0x000fe200078ec0ff */
[----:B------:R-:W-:Y:S01]  /*136f0*/  STG.E.U16 desc[UR32][R20.64+-0x6e], R140 ;  /* 0xffff928c14007986 */ /* 0x000fe2000c101520 */
[----:B------:R-:W-:-:S02]  /*13700*/  PRMT R3, R5, 0x5410, R15 ;  /* 0x0000541005037816 */ /* 0x000fc4000000000f */
[----:B------:R-:W-:Y:S01]  /*13710*/  LOP3.LUT R76, R236, R4, RZ, 0xc0, !PT ;  /* 0x00000004ec4c7212 */ /* 0x000fe200078ec0ff */
[----:B------:R-:W3:Y:S01]  /*13720*/  LDSM.16.MT88.4 R32, [R35+0x7800] ;  /* 0x007800002320783b */ /* 0x000ee20000004200 */
[--C-:B------:R-:W-:Y:S02]  /*13730*/  HSET2.LE.AND R4, R6, R2.reuse, PT ;  /* 0x0000000206047233 */ /* 0x100fe40003803000 */
[--C-:B------:R-:W-:Y:S02]  /*13740*/  HSET2.LE.AND R3, R3, R2.reuse, PT ;  /* 0x0000000203037233 */ /* 0x100fe40003803000 */
[----:B------:R-:W-:Y:S02]  /*13750*/  PRMT R6, R14, 0x5410, R12 ;  /* 0x000054100e067816 */ /* 0x000fe4000000000c */
[----:B------:R-:W-:Y:S02]  /*13760*/  HSET2.LE.AND R5, R13, R2, PT ;  /* 0x000000020d057233 */ /* 0x000fe40003803000 */
[----:B------:R-:W-:Y:S01]  /*13770*/  LOP3.LUT R77, R6, R3, RZ, 0xc0, !PT ;  /* 0x00000003064d7212 */ /* 0x000fe200078ec0ff */
[----:B------:R-:W-:Y:S01]  /*13780*/  IMAD.MOV.U32 R3, RZ, RZ, R44 ;  /* 0x000000ffff037224 */ /* 0x000fe200078e002c */
[----:B------:R-:W-:-:S02]  /*13790*/  LOP3.LUT R79, R219, R4, RZ, 0xc0, !PT ;  /* 0x00000004db4f7212 */ /* 0x000fc400078ec0ff */
[----:B------:R-:W-:Y:S02]  /*137a0*/  LOP3.LUT R4, R45, 0xffff, RZ, 0xc0, !PT ;  /* 0x0000ffff2d047812 */ /* 0x000fe400078ec0ff */
[----:B------:R-:W-:Y:S02]  /*137b0*/  LOP3.LUT R7, R3, 0xff, RZ, 0xc0, !PT ;  /* 0x000000ff03077812 */ /* 0x000fe400078ec0ff */
[----:B------:R-:W-:Y:S02]  /*137c0*/  LOP3.LUT R78, R235, R5, RZ, 0xc0, !PT ;  /* 0x00000005eb4e7212 */ /* 0x000fe400078ec0ff */
[----:B------:R-:W-:Y:S02]  /*137d0*/  PRMT R3, R45, 0x7632, R3 ;  /* 0x000076322d037816 */ /* 0x000fe40000000003 */
        /* <DEDUP_REMOVED lines=15> */
[----:B------:R-:W-:-:S05]  /*138d0*/  HSET2.LE.AND R2, R7, R2, PT ;  /* 0x0000000207027233 */ /* 0x000fca0003803000 */
[----:B------:R-:W-:Y:S02]  /*138e0*/  LOP3.LUT R103, R192, R2, RZ, 0xc0, !PT ;  /* 0x00000002c0677212 */ /* 0x000fe400078ec0ff */
[----:B------:R-:W4:Y:S01]  /*138f0*/  LDC R192, c[0x0][0x448] ;  /* 0x00011200ffc07b82 */ /* 0x000f220000000800 */
[----:B------:R-:W-:Y:S02]  /*13900*/  LOP3.LUT R101, R218, R4, RZ, 0xc0, !PT ;  /* 0x00000004da657212 */ /* 0x000fe400078ec0ff */
[----:B------:R-:W-:Y:S02]  /*13910*/  LOP3.LUT R102, R232, R5, RZ, 0xc0, !PT ;  /* 0x00000005e8667212 */ /* 0x000fe400078ec0ff */
[----:B------:R-:W-:Y:S02]  /*13920*/  ISETP.LE.U32.AND P1, PT, R15, UR13, PT ;  /* 0x0000000d0f007c0c */ /* 0x000fe4000bf23070 */
[----:B------:R-:W-:Y:S01]  /*13930*/  LOP3.LUT R100, R158, R3, RZ, 0xc0, !PT ;  /* 0x000000039e647212 */ /* 0x000fe200078ec0ff */
[----:B------:R-:W-:Y:S04]  /*13940*/  STG.E.U16 desc[UR32][R38.64+-0x60], R205 ;  /* 0xffffa0cd26007986 */ /* 0x000fe8000c101520 */
[----:B------:R-:W-:Y:S04]  /*13950*/  STG.E.U16 desc[UR32][R38.64+-0x5e], R204 ;  /* 0xffffa2cc26007986 */ /* 0x000fe8000c101520 */
[----:B------:R-:W-:Y:S04]  /*13960*/  STG.E.U16 desc[UR32][R50.64+-0x60], R203 ;  /* 0xffffa0cb32007986 */ /* 0x000fe8000c101520 */
[----:B------:R-:W-:Y:S01]  /*13970*/  STG.E.U16 desc[UR32][R50.64+-0x5e], R202 ;  /* 0xffffa2ca32007986 */ /* 0x000fe2000c101520 */
[----:B-1----:R-:W-:Y:S01]  /*13980*/  HMMA.16816.F32 R108, R76, R132, R108 ;  /* 0x000000844c6c723c */ /* 0x002fe2000000186c */
[----:B--2---:R-:W-:-:S02]  /*13990*/  @P5 HADD2 R25, -R19.H0_H0, -RZ.H0_H0 ;  /* 0xa00000ff13195230 */ /* 0x004fc40000000900 */
[----:B----4-:R-:W-:-:S03]  /*139a0*/  @P4 HADD2 R24, -R18.H0_H0, -RZ.H0_H0 ;  /* 0xa00000ff12184230 */ /* 0x010fc60000000900 */
[----:B------:R-:W-:Y:S02]  /*139b0*/  PRMT R5, R25, 0x7610, R5 ;  /* 0x0000761019057816 */ /* 0x000fe40000000005 */
[----:B------:R-:W-:Y:S02]  /*139c0*/  PRMT R4, R24, 0x7610, R4 ;  /* 0x0000761018047816 */ /* 0x000fe40000000004 */
[----:B------:R-:W-:Y:S02]  /*139d0*/  @P5 PRMT R19, R5, 0x5410, RZ ;  /* 0x0000541005135816 */ /* 0x000fe400000000ff */
[----:B------:R-:W-:Y:S01]  /*139e0*/  @P4 PRMT R18, R4, 0x5410, RZ ;  /* 0x0000541004124816 */ /* 0x000fe200000000ff */
[----:B------:R-:W-:-:S04]  /*139f0*/  IMAD.WIDE R4, R192, 0x70, R50 ;  /* 0x00000070c0047825 */ /* 0x000fc800078e0232 */
[----:B---3--:R-:W-:Y:S02]  /*13a00*/  @!P3 HADD2 R23, -R14.H0_H0, -RZ.H0_H0 ;  /* 0xa00000ff0e17b230 */ /* 0x008fe40000000900 */
        /* <DEDUP_REMOVED lines=60> */
[----:B------:R-:W-:-:S03]  /*13dd0*/  FADD.FTZ R3, R211, R252 ;  /* 0x000000fcd3037221 */ /* 0x000fc60000010000 */
[----:B------:R-:W-:Y:S01]  /*13de0*/  FADD.FTZ R2, R206, R2 ;  /* 0x00000002ce027221 */ /* 0x000fe20000010000 */
[----:B--2---:R-:W-:Y:S01]  /*13df0*/  FADD.FTZ R5, R216, R247 ;  /* 0x000000f7d8057221 */ /* 0x004fe20000010000 */
[----:B------:R-:W-:Y:S01]  /*13e00*/  FADD.FTZ R4, R214, R246 ;  /* 0x000000f6d6047221 */ /* 0x000fe20000010000 */
[----:B------:R-:W-:Y:S02]  /*13e10*/  FADD.FTZ R3, R209, R3 ;  /* 0x00000003d1037221 */ /* 0x000fe40000010000 */
[----:B------:R-:W-:Y:S01]  /*13e20*/  FADD.FTZ R5, R217, R5 ;  /* 0x00000005d9057221 */ /* 0x000fe20000010000 */
[----:B------:R-:W-:Y:S01]  /*13e30*/  FADD.FTZ R237, R215, R4 ;  /* 0x00000004d7ed7221 */ /* 0x000fe20000010000 */
[----:B------:R-:W-:Y:S01]  /*13e40*/  IADD3 R4, P1, PT, R38, -0x100, RZ ;  /* 0xffffff0026047810 */ /* 0x000fe20007f3e0ff */
[----:B------:R-:W-:Y:S01]  /*13e50*/  FADD.FTZ R2, R207, R2 ;  /* 0x00000002cf027221 */ /* 0x000fe20000010000 */
[----:B------:R-:W-:Y:S01]  /*13e60*/  FADD.FTZ R236, R210, R3 ;  /* 0x00000003d2ec7221 */ /* 0x000fe20000010000 */
[----:B------:R3:W-:Y:S01]  /*13e70*/  STL [R1+0x130], R5 ;  /* 0x0001300501007387 */ /* 0x0007e20000100800 */
[C---:B------:R-:W-:Y:S03]  /*13e80*/  HMMA.16816.F32 R96, R76.reuse, R124, R96 ;  /* 0x0000007c4c60723c */ /* 0x040fe60000001860 */
[----:B------:R3:W-:Y:S04]  /*13e90*/  STL [R1], R4 ;  /* 0x0000000401007387 */ /* 0x0007e80000100800 */
[----:B------:R3:W-:Y:S01]  /*13ea0*/  STL [R1+0x114], R237 ;  /* 0x000114ed01007387 */ /* 0x0007e20000100800 */
[C---:B------:R-:W-:Y:S03]  /*13eb0*/  HMMA.16816.F32 R92, R76.reuse, R126, R92 ;  /* 0x0000007e4c5c723c */ /* 0x040fe6000000185c */
[----:B------:R3:W-:Y:S05]  /*13ec0*/  STL [R1+0x138], R2 ;  /* 0x0001380201007387 */ /* 0x0007ea0000100800 */
[C---:B------:R-:W-:Y:S01]  /*13ed0*/  HMMA.16816.F32 R88, R76.reuse, R116, R88 ;  /* 0x000000744c58723c */ /* 0x040fe20000001858 */
[----:B------:R3:W-:Y:S04]  /*13ee0*/  STG.E.U16 desc[UR32][R20.64+-0xe], R144 ;  /* 0xfffff29014007986 */ /* 0x0007e8000c101520 */
[----:B------:R3:W-:Y:S03]  /*13ef0*/  STL [R1+0x134], R236 ;  /* 0x000134ec01007387 */ /* 0x0007e60000100800 */
        /* <DEDUP_REMOVED lines=10> */
[----:B------:R-:W-:-:S07]  /*13fa0*/  UISETP.GT.U32.AND UP0, UPT, UR31, UR18, UPT ;  /* 0x000000121f00728c */ /* 0x000fce000bf04070 */
[----:B------:R-:W-:Y:S01]  /*13fb0*/  HMMA.16816.F32 R100, R100, R34, R28 ;  /* 0x000000226464723c */ /* 0x000fe2000000181c */
[----:B------:R-:W-:Y:S01]  /*13fc0*/  IADD3.X R252, PT, PT, R39, -0x1, RZ, P1, !PT ;  /* 0xffffffff27fc7810 */ /* 0x000fe20000ffe4ff */
[----:B------:R-:W-:Y:S02]  /*13fd0*/  IMAD.MOV.U32 R69, RZ, RZ, R234 ;  /* 0x000000ffff457224 */ /* 0x000fe400078e00ea */
[----:B------:R-:W-:Y:S02]  /*13fe0*/  IMAD.MOV.U32 R70, RZ, RZ, R233 ;  /* 0x000000ffff467224 */ /* 0x000fe400078e00e9 */
[----:B------:R-:W-:Y:S02]  /*13ff0*/  IMAD.MOV.U32 R68, RZ, RZ, R238 ;  /* 0x000000ffff447224 */ /* 0x000fe400078e00ee */
[----:B------:R-:W-:Y:S01]  /*14000*/  IMAD.MOV.U32 R71, RZ, RZ, R241 ;  /* 0x000000ffff477224 */ /* 0x000fe200078e00f1 */
[----:B---3--:R-:W-:Y:S11]  /*14010*/  BRA.U !UP0, `(.L_x_2550) ;  /* 0x0000008908c47547 */ /* 0x008ff6000b800000 */
[----:B------:R-:W2:Y:S04]  /*14020*/  LDL R218, [R1+0x11c] ;  /* 0x00011c0001da7983 */ /* 0x000ea80000100800 */
[----:B------:R-:W3:Y:S01]  /*14030*/  LDL R232, [R1+0x118] ;  /* 0x0001180001e87983 */ /* 0x000ee20000100800 */
[----:B------:R-:W-:Y:S01]  /*14040*/  UIADD3 UR31, UPT, UPT, UR24, -0x3, URZ ;  /* 0xfffffffd181f7890 */ /* 0x000fe2000fffe0ff */
[----:B------:R-:W-:Y:S01]  /*14050*/  IMAD.U32 R4, RZ, RZ, UR8 ;  /* 0x00000008ff047e24 */ /* 0x000fe2000f8e00ff */
[----:B------:R-:W-:-:S04]  /*14060*/  DEPBAR.LE SB0, 0x0 ;  /* 0x000080000000791a */ /* 0x000fc80000000000 */
[----:B------:R-:W4:Y:S01]  /*14070*/  LDL.LU R192, [R1+0x4] ;  /* 0x0000040001c07983 */ /* 0x000f220000300800 */
[----:B------:R-:W-:Y:S01]  /*14080*/  UIMAD.WIDE.U32 UR42, UR31, UR8, URZ ;  /* 0x000000081f2a72a5 */ /* 0x000fe2000f8e00ff */
[----:B------:R-:W-:Y:S02]  /*14090*/  IMAD.U32 R9, RZ, RZ, UR8 ;  /* 0x00000008ff097e24 */ /* 0x000fe4000f8e00ff */
[----:B------:R-:W-:Y:S01]  /*140a0*/  IMAD.U32 R8, RZ, RZ, UR9 ;  /* 0x00000009ff087e24 */ /* 0x000fe2000f8e00ff */
[----:B------:R-:W-:Y:S01]  /*140b0*/  UIMAD UR6, UR31, UR9, UR43 ;  /* 0x000000091f0672a4 */ /* 0x000fe2000f8e022b */
[----:B------:R-:W-:Y:S01]  /*140c0*/  IMAD.U32 R5, RZ, RZ, UR8 ;  /* 0x00000008ff057e24 */ /* 0x000fe2000f8e00ff */
[----:B------:R-:W-:Y:S01]  /*140d0*/  USHF.L.U32 UR4, UR42, 0x6, URZ ;  /* 0x000000062a047899 */ /* 0x000fe200080006ff */
[----:B------:R-:W-:Y:S01]  /*140e0*/  IMAD.U32 R7, RZ, RZ, UR8 ;  /* 0x00000008ff077e24 */ /* 0x000fe2000f8e00ff */
[----:B------:R-:W-:Y:S01]  /*140f0*/  USHF.L.U64.HI UR6, UR42, 0x6, UR6 ;  /* 0x000000062a067899 */ /* 0x000fe20008010206 */
[----:B------:R-:W-:Y:S01]  /*14100*/  IMAD.U32 R6, RZ, RZ, UR9 ;  /* 0x00000009ff067e24 */ /* 0x000fe2000f8e00ff */
[----:B------:R-:W-:Y:S01]  /*14110*/  BAR.SYNC.DEFER_BLOCKING 0x0 ;  /* 0x0000000000007b1d */ /* 0x000fe20000010000 */
        /* <DEDUP_REMOVED lines=8> */
[----:B------:R-:W-:Y:S01]  /*141a0*/  @P0 STS.128 [R200+0x6000], RZ ;  /* 0x006000ffc8000388 */ /* 0x000fe20000000c00 */
[----:B--2---:R-:W-:-:S02]  /*141b0*/  @!P0 LEA R10, P4, R2, R218, 0x1 ;  /* 0x000000da020a8211 */ /* 0x004fc400078808ff */
[----:B------:R-:W-:Y:S02]  /*141c0*/  @!P0 LEA R8, P3, R4, R218, 0x1 ;  /* 0x000000da04088211 */ /* 0x000fe400078608ff */
[-C--:B---3--:R-:W-:Y:S01]  /*141d0*/  @!P0 LEA.HI.X R11, R2, R232.reuse, R3, 0x1, P4 ;  /* 0x000000e8020b8211 */ /* 0x088fe200020f0c03 */
        /* <DEDUP_REMOVED lines=10> */
[----:B------:R-:W-:Y:S01]  /*14280*/  @!P0 LEA.HI.X R7, R5, R232, R7, 0x1, P1 ;  /* 0x000000e805078211 */ /* 0x000fe200008f0c07 */
[----:B------:R-:W1:Y:S01]  /*14290*/  LDCU UR4, c[0x0][0x504] ;  /* 0x0000a080ff0477ac */ /* 0x000e620008000800 */
[----:B------:R-:W-:Y:S01]  /*142a0*/  @P0 STS.128 [R200+0x6800], RZ ;  /* 0x006800ffc8000388 */ /* 0x000fe20000000c00 */
[----:B------:R-:W-:Y:S01]  /*142b0*/  @!P0 IMAD.IADD R3, R4, 0x1, R3 ;  /* 0x0000000104038824 */ /* 0x000fe200078e0203 */
[----:B------:R-:W-:-:S02]  /*142c0*/  @!P0 LEA R4, P1, R2, R218, 0x1 ;  /* 0x000000da02048211 */ /* 0x000fc400078208ff */
[----:B------:R-:W-:Y:S01]  /*142d0*/  @!PT LDS RZ, [RZ] ;  /* 0x00000000fffff984 */ /* 0x000fe20000000800 */
[----:B------:R-:W-:Y:S01]  /*142e0*/  @!PT LDS RZ, [RZ] ;  /* 0x00000000fffff984 */ /* 0x000fe20000000800 */
[----:B------:R-:W-:Y:S01]  /*142f0*/  @!PT LDS RZ, [RZ] ;  /* 0x00000000fffff984 */ /* 0x000fe20000000800 */
[----:B------:R2:W-:Y:S02]  /*14300*/  @!P0 LDGSTS.E.BYPASS.LTC128B.128 [R200+0x6800], desc[UR32][R8.64] ;  /* 0x0680000008c88fae */ /* 0x0005e4000b981a20 */
[----:B------:R-:W-:Y:S02]  /*14310*/  @!P0 LEA.HI.X R5, R2, R232, R3, 0x1, P1 ;  /* 0x000000e802058211 */ /* 0x000fe400008f0c03 */
[----:B------:R-:W3:Y:S04]  /*14320*/  LDL.LU R232, [R1+0x8] ;  /* 0x0000080001e87983 */ /* 0x000ee80000300800 */
        /* <DEDUP_REMOVED lines=14> */
[----:B-----5:R-:W4:Y:S04]  /*14410*/  LDSM.16.M88.4 R12, [R250] ;  /* 0x00000000fa0c783b */ /* 0x020f280000000200 */
[----:B--2---:R-:W2:Y:S01]  /*14420*/  LDSM.16.M88.4 R8, [R250+0x2000] ;  /* 0x00200000fa08783b */ /* 0x004ea20000000200 */
[----:B------:R-:W-:-:S03]  /*14430*/  IMAD.IADD R0, R0, 0x1, R250 ;  /* 0x0000000100007824 */ /* 0x000fc600078e02fa */
[----:B------:R-:W-:Y:S04]  /*14440*/  LDSM.16.M88.4 R48, [R248+0x4800] ;  /* 0x00480000f830783b */ /* 0x000fe80000000200 */
[----:B-1----:R-:W-:Y:S04]  /*14450*/  LDSM.16.M88.4 R4, [R0] ;  /* 0x000000000004783b */ /* 0x002fe80000000200 */
[----:B------:R-:W1:Y:S04]  /*14460*/  LDSM.16.M88.4 R60, [R248+0x5800] ;  /* 0x00580000f83c783b */ /* 0x000e680000000200 */
[----:B----4-:R-:W4:Y:S04]  /*14470*/  LDL.LU R192, [R1+0x30] ;  /* 0x0000300001c07983 */ /* 0x010f280000300800 */
[----:B------:R-:W1:Y:S04]  /*14480*/  LDSM.16.M88.4 R16, [R0+0x2000] ;  /* 0x002000000010783b */ /* 0x000e680000000200 */
[----:B------:R-:W1:Y:S04]  /*14490*/  LDSM.16.M88.4 R52, [R248+0x4000] ;  /* 0x00400000f834783b */ /* 0x000e680000000200 */
[----:B------:R-:W1:Y:S04]  /*144a0*/  LDSM.16.M88.4 R56, [R248+0x5000] ;  /* 0x00500000f838783b */ /* 0x000e680000000200 */
[----:B------:R-:W-:Y:S01]  /*144b0*/  LDSM.16.M88.4 R216, [R249+0x5800] ;  /* 0x00580000f9d8783b */ /* 0x000fe20000000200 */
[C---:B------:R-:W-:Y:S01]  /*144c0*/  HMMA.16816.F32 R152, R12.reuse, R32, RZ ;  /* 0x000000200c98723c */ /* 0x040fe200000018ff */
[----:B------:R-:W-:Y:S01]  /*144d0*/  IMAD.SHL.U32 R2, R182, 0x2, RZ ;  /* 0x00000002b6027824 */ /* 0x000fe200078e00ff */
[----:B------:R-:W-:Y:S01]  /*144e0*/  UIADD3 UR4, UPT, UPT, UR21, UR4, URZ ;  /* 0x0000000415047290 */ /* 0x000fe2000fffe0ff */
        /* <DEDUP_REMOVED lines=8> */
[C---:B--2---:R-:W-:Y:S08]  /*14570*/  HMMA.16816.F32 R12, R8.reuse, R28, RZ ;  /* 0x0000001c080c723c */ /* 0x044ff000000018ff */
[C---:B------:R-:W-:Y:S08]  /*14580*/  HMMA.16816.F32 R40, R8.reuse, R32, RZ ;  /* 0x000000200828723c */ /* 0x040ff000000018ff */
[C---:B------:R-:W-:Y:S08]  /*14590*/  HMMA.16816.F32 R156, R8.reuse, R24, RZ ;  /* 0x00000018089c723c */ /* 0x040ff000000018ff */
[C---:B------:R-:W-:Y:S08]  /*145a0*/  HMMA.16816.F32 R168, R8.reuse, R26, RZ ;  /* 0x0000001a08a8723c */ /* 0x040ff000000018ff */
[C---:B------:R-:W-:Y:S01]  /*145b0*/  HMMA.16816.F32 R164, R8.reuse, R34, RZ ;  /* 0x0000002208a4723c */ /* 0x040fe200000018ff */
[----:B------:R-:W-:Y:S07]  /*145c0*/  LDSM.16.M88.4 R32, [R251+0x5000] ;  /* 0x00500000fb20783b */ /* 0x000fee0000000200 */
[C---:B------:R-:W-:Y:S01]  /*145d0*/  HMMA.16816.F32 R160, R8.reuse, R30, RZ ;  /* 0x0000001e08a0723c */ /* 0x040fe200000018ff */
[----:B------:R-:W-:Y:S07]  /*145e0*/  LDSM.16.M88.4 R28, [R251+0x5800] ;  /* 0x00580000fb1c783b */ /* 0x000fee0000000200 */
[C---:B------:R-:W-:Y:S08]  /*145f0*/  HMMA.16816.F32 R24, R8.reuse, R20, RZ ;  /* 0x000000140818723c */ /* 0x040ff000000018ff */
[----:B------:R-:W-:Y:S08]  /*14600*/  HMMA.16816.F32 R228, R8, R22, RZ ;  /* 0x0000001608e4723c */ /* 0x000ff000000018ff */
[----:B-1----:R-:W-:Y:S01]  /*14610*/  HMMA.16816.F32 R184, R4, R62, R44 ;  /* 0x0000003e04b8723c */ /* 0x002fe2000000182c */
[----:B------:R-:W-:Y:S07]  /*14620*/  LDSM.16.M88.4 R44, [R251+0x4000] ;  /* 0x00400000fb2c783b */ /* 0x000fee0000000200 */
[C---:B------:R-:W-:Y:S08]  /*14630*/  HMMA.16816.F32 R204, R16.reuse, R48, R12 ;  /* 0x0000003010cc723c */ /* 0x040ff0000000180c */
[-C--:B------:R-:W-:Y:S01]  /*14640*/  HMMA.16816.F32 R172, R16, R52.reuse, R40 ;  /* 0x0000003410ac723c */ /* 0x080fe20000001828 */
[----:B------:R-:W-:Y:S07]  /*14650*/  LDSM.16.M88.4 R40, [R251+0x4800] ;  /* 0x00480000fb28783b */ /* 0x000fee0000000200 */
[C---:B------:R-:W-:Y:S08]  /*14660*/  HMMA.16816.F32 R224, R4.reuse, R52, R152 ;  /* 0x0000003404e0723c */ /* 0x040ff00000001898 */
[C---:B------:R-:W-:Y:S08]  /*14670*/  HMMA.16816.F32 R152, R4.reuse, R48, R144 ;  /* 0x000000300498723c */ /* 0x040ff00000001890 */
[C---:B------:R-:W-:Y:S08]  /*14680*/  HMMA.16816.F32 R144, R4.reuse, R56, R72 ;  /* 0x000000380490723c */ /* 0x040ff00000001848 */
[C---:B------:R-:W-:Y:S08]  /*14690*/  HMMA.16816.F32 R220, R4.reuse, R54, R148 ;  /* 0x0000003604dc723c */ /* 0x040ff00000001894 */
[C---:B------:R-:W-:Y:S08]  /*146a0*/  HMMA.16816.F32 R72, R4.reuse, R60, R64 ;  /* 0x0000003c0448723c */ /* 0x040ff00000001840 */
[----:B------:R-:W-:Y:S08]  /*146b0*/  HMMA.16816.F32 R148, R4, R50, R140 ;  /* 0x000000320494723c */ /* 0x000ff0000000188c */
[----:B------:R-:W-:Y:S01]  /*146c0*/  HMMA.16816.F32 R212, R16, R60, R24 ;  /* 0x0000003c10d4723c */ /* 0x000fe20000001818 */
[----:B------:R-:W-:Y:S04]  /*146d0*/  LDSM.16.M88.4 R24, [R249+0x4000] ;  /* 0x00400000f918783b */ /* 0x000fe80000000200 */
[----:B---3--:R-:W1:Y:S04]  /*146e0*/  LDSM.16.M88.4 R12, [R232] ;  /* 0x00000000e80c783b */ /* 0x008e680000000200 */
[----:B------:R-:W2:Y:S01]  /*146f0*/  LDSM.16.M88.4 R8, [R232+0x2000] ;  /* 0x00200000e808783b */ /* 0x000ea20000000200 */
[----:B------:R-:W-:Y:S08]  /*14700*/  HMMA.16816.F32 R140, R4, R58, R68 ;  /* 0x0000003a048c723c */ /* 0x000ff00000001844 */
[C---:B------:R-:W-:Y:S01]  /*14710*/  HMMA.16816.F32 R64, R16.reuse, R54, R164 ;  /* 0x000000361040723c */ /* 0x040fe200000018a4 */
[----:B------:R-:W-:Y:S07]  /*14720*/  LDSM.16.M88.4 R52, [R249+0x5000] ;  /* 0x00500000f934783b */ /* 0x000fee0000000200 */
[C---:B------:R-:W-:Y:S01]  /*14730*/  HMMA.16816.F32 R68, R16.reuse, R50, R160 ;  /* 0x000000321044723c */ /* 0x040fe200000018a0 */
[----:B------:R-:W-:Y:S07]  /*14740*/  LDSM.16.M88.4 R48, [R249+0x4800] ;  /* 0x00480000f930783b */ /* 0x000fee0000000200 */
[C---:B------:R-:W-:Y:S08]  /*14750*/  HMMA.16816.F32 R208, R16.reuse, R56, R156 ;  /* 0x0000003810d0723c */ /* 0x040ff0000000189c */
[C---:B------:R-:W-:Y:S01]  /*14760*/  HMMA.16816.F32 R168, R16.reuse, R58, R168 ;  /* 0x0000003a10a8723c */ /* 0x040fe200000018a8 */
[----:B----4-:R-:W3:Y:S04]  /*14770*/  LDSM.16.M88.4 R20, [R192+0x2000] ;  /* 0x00200000c014783b */ /* 0x010ee80000000200 */
[----:B------:R-:W4:Y:S03]  /*14780*/  LDSM.16.M88.4 R4, [R192] ;  /* 0x00000000c004783b */ /* 0x000f260000000200 */
[----:B------:R-:W-:Y:S01]  /*14790*/  HMMA.16816.F32 R164, R16, R62, R228 ;  /* 0x0000003e10a4723c */ /* 0x000fe200000018e4 */
[----:B------:R-:W-:Y:S01]  /*147a0*/  IMAD.U32 R0, RZ, RZ, UR24 ;  /* 0x00000018ff007e24 */ /* 0x000fe2000f8e00ff */
[----:B------:R-:W-:-:S06]  /*147b0*/  DEPBAR.LE SB0, 0x0 ;  /* 0x000080000000791a */ /* 0x000fcc0000000000 */
[C---:B-1----:R-:W-:Y:S08]  /*147c0*/  HMMA.16816.F32 R160, R12.reuse, R44, R224 ;  /* 0x0000002c0ca0723c */ /* 0x042ff000000018e0 */
[----:B------:R-:W-:Y:S08]  /*147d0*/  HMMA.16816.F32 R156, R12, R46, R220 ;  /* 0x0000002e0c9c723c */ /* 0x000ff000000018dc */
[C---:B--2---:R-:W-:Y:S01]  /*147e0*/  HMMA.16816.F32 R16, R8.reuse, R44, R172 ;  /* 0x0000002c0810723c */ /* 0x044fe200000018ac */
[----:B------:R1:W-:Y:S07]  /*147f0*/  STL [R1+0x15c], R2 ;  /* 0x00015c0201007387 */ /* 0x0003ee0000100800 */
[----:B------:R-:W-:Y:S08]  /*14800*/  HMMA.16816.F32 R44, R8, R46, R64 ;  /* 0x0000002e082c723c */ /* 0x000ff00000001840 */
[C---:B------:R-:W-:Y:S08]  /*14810*/  HMMA.16816.F32 R152, R12.reuse, R40, R152 ;  /* 0x000000280c98723c */ /* 0x040ff00000001898 */
[C---:B------:R-:W-:Y:S08]  /*14820*/  HMMA.16816.F32 R144, R12.reuse, R32, R144 ;  /* 0x000000200c90723c */ /* 0x040ff00000001890 */
[----:B------:R-:W-:Y:S01]  /*14830*/  HMMA.16816.F32 R72, R12, R28, R72 ;  /* 0x0000001c0c48723c */ /* 0x000fe20000001848 */
[----:B-1----:R-:W-:-:S07]  /*14840*/  LOP3.LUT R2, R2, 0x6, RZ, 0xc0, !PT ;  /* 0x0000000602027812 */ /* 0x002fce00078ec0ff */
[C---:B------:R-:W-:Y:S08]  /*14850*/  HMMA.16816.F32 R148, R12.reuse, R42, R148 ;  /* 0x0000002a0c94723c */ /* 0x040ff00000001894 */
[C---:B------:R-:W-:Y:S08]  /*14860*/  HMMA.16816.F32 R140, R12.reuse, R34, R140 ;  /* 0x000000220c8c723c */ /* 0x040ff0000000188c */
[----:B------:R-:W-:Y:S08]  /*14870*/  HMMA.16816.F32 R60, R12, R30, R184 ;  /* 0x0000001e0c3c723c */ /* 0x000ff000000018b8 */
[C---:B------:R-:W-:Y:S01]  /*14880*/  HMMA.16816.F32 R12, R8.reuse, R40, R204 ;  /* 0x00000028080c723c */ /* 0x040fe200000018cc */
[----:B------:R-:W-:Y:S01]  /*14890*/  IMAD R0, R0, 0x40, R2 ;  /* 0x0000004000007824 */ /* 0x000fe200078e0202 */
[----:B------:R1:W-:Y:S06]  /*148a0*/  STL [R1+0x158], R2 ;  /* 0x0001580201007387 */ /* 0x0003ec0000100800 */
[C---:B------:R-:W-:Y:S08]  /*148b0*/  HMMA.16816.F32 R40, R8.reuse, R42, R68 ;  /* 0x0000002a0828723c */ /* 0x040ff00000001844 */
[----:B------:R-:W-:Y:S08]  /*148c0*/  HMMA.16816.F32 R68, R8, R30, R164 ;  /* 0x0000001e0844723c */ /* 0x000ff000000018a4 */
[----:B---3--:R-:W-:Y:S01]  /*148d0*/  HMMA.16816.F32 R164, R20, R26, R44 ;  /* 0x0000001a14a4723c */ /* 0x008fe2000000182c */
[----:B-1----:R-:W-:-:S02]  /*148e0*/  VIADD R2, R0, UR21 ;  /* 0x0000001500027c36 */ /* 0x002fc40008000000 */
[----:B------:R-:W-:Y:S02]  /*148f0*/  VIADD R44, R190, 0x8 ;  /* 0x00000008be2c7836 */ /* 0x000fe40000000000 */
[----:B------:R-:W-:-:S03]  /*14900*/  VIADD R31, R2, 0xffffff40 ;  /* 0xffffff40021f7836 */ /* 0x000fc60000000000 */
[----:B------:R-:W-:Y:S01]  /*14910*/  HMMA.16816.F32 R56, R8, R32, R208 ;  /* 0x000000200838723c */ /* 0x000fe200000018d0 */
[----:B------:R-:W-:Y:S02]  /*14920*/  VIADD R45, R2, 0xffffff41 ;  /* 0xffffff41022d7836 */ /* 0x000fe40000000000 */
[----:B------:R-:W-:-:S05]  /*14930*/  IMAD.IADD R3, R44, 0x1, -R31 ;  /* 0x000000012c037824 */ /* 0x000fca00078e0a1f */
[-C--:B----4-:R-:W-:Y:S08]  /*14940*/  HMMA.16816.F32 R152, R4, R48.reuse, R152 ;  /* 0x000000300498723c */ /* 0x090ff00000001898 */
[----:B------:R-:W-:Y:S01]  /*14950*/  HMMA.16816.F32 R172, R20, R48, R12 ;  /* 0x0000003014ac723c */ /* 0x000fe2000000180c */
[----:B------:R-:W-:-:S07]  /*14960*/  VIADD R48, R2, 0xffffff48 ;  /* 0xffffff4802307836 */ /* 0x000fce0000000000 */
        /* <DEDUP_REMOVED lines=8> */
[----:B------:R-:W-:-:S02]  /*149f0*/  IMAD.IADD R5, R44, 0x1, -R45 ;  /* 0x000000012c057824 */ /* 0x000fc400078e0a2d */
[----:B------:R-:W-:Y:S01]  /*14a00*/  IMAD.IADD R6, R44, 0x1, -R48 ;  /* 0x000000012c067824 */ /* 0x000fe200078e0a30 */
[----:B------:R-:W-:Y:S02]  /*14a10*/  IABS R4, R3 ;  /* 0x0000000300047213 */ /* 0x000fe40000000000 */
[----:B------:R-:W-:Y:S02]  /*14a20*/  IABS R3, R5 ;  /* 0x0000000500037213 */ /* 0x000fe40000000000 */
[----:B------:R-:W-:Y:S01]  /*14a30*/  IABS R6, R6 ;  /* 0x0000000600067213 */ /* 0x000fe20000000000 */
[----:B------:R-:W-:Y:S02]  /*14a40*/  IMAD.MOV.U32 R5, RZ, RZ, R4 ;  /* 0x000000ffff057224 */ /* 0x000fe400078e0004 */
[----:B------:R-:W-:Y:S02]  /*14a50*/  IMAD.MOV.U32 R4, RZ, RZ, R3 ;  /* 0x000000ffff047224 */ /* 0x000fe400078e0003 */
[----:B------:R-:W-:Y:S01]  /*14a60*/  IMAD.MOV.U32 R3, RZ, RZ, R6 ;  /* 0x000000ffff037224 */ /* 0x000fe200078e0006 */
[----:B------:R-:W-:Y:S02]  /*14a70*/  HMMA.16816.F32 R220, R20, R54, R32 ;  /* 0x0000003614dc723c */ /* 0x000fe40000001820 */
[----:B------:R-:W-:-:S02]  /*14a80*/  I2FP.F32.S32 R4, R4 ;  /* 0x0000000400047245 */ /* 0x000fc40000201400 */
[----:B------:R-:W-:Y:S01]  /*14a90*/  I2FP.F32.S32 R3, R3 ;  /* 0x0000000300037245 */ /* 0x000fe20000201400 */
[C---:B------:R-:W-:Y:S02]  /*14aa0*/  VIADD R34, R2.reuse, 0xffffff49 ;  /* 0xffffff4902227836 */ /* 0x040fe40000000000 */
[C---:B------:R-:W-:Y:S01]  /*14ab0*/  VIADD R35, R2.reuse, 0xffffff50 ;  /* 0xffffff5002237836 */ /* 0x040fe20000000000 */
[----:B------:R-:W-:Y:S01]  /*14ac0*/  HMMA.16816.F32 R184, R20, R50, R40 ;  /* 0x0000003214b8723c */ /* 0x000fe20000001828 */
[C---:B------:R-:W-:Y:S01]  /*14ad0*/  VIADD R42, R2.reuse, 0xffffff51 ;  /* 0xffffff51022a7836 */ /* 0x040fe20000000000 */
[----:B------:R-:W-:Y:S01]  /*14ae0*/  I2FP.F32.S32 R5, R5 ;  /* 0x0000000500057245 */ /* 0x000fe20000201400 */
[----:B------:R-:W-:Y:S02]  /*14af0*/  VIADD R46, R2, 0xffffff58 ;  /* 0xffffff58022e7836 */ /* 0x000fe40000000000 */
[----:B------:R-:W-:Y:S01]  /*14b00*/  FFMA.FTZ R40, R4, -UR12, R163 ;  /* 0x8000000c04287c23 */ /* 0x000fe200080100a3 */
[----:B------:R-:W-:Y:S01]  /*14b10*/  FFMA.FTZ R36, R3, -UR12, R158 ;  /* 0x8000000c03247c23 */ /* 0x000fe2000801009e */
[----:B------:R-:W-:-:S02]  /*14b20*/  VIADD R47, R2, 0xffffff59 ;  /* 0xffffff59022f7836 */ /* 0x000fc40000000000 */
[C---:B------:R-:W-:Y:S02]  /*14b30*/  IMAD.IADD R4, R44.reuse, 0x1, -R34 ;  /* 0x000000012c047824 */ /* 0x040fe400078e0a22 */
[C---:B------:R-:W-:Y:S01]  /*14b40*/  IMAD.IADD R3, R44.reuse, 0x1, -R35 ;  /* 0x000000012c037824 */ /* 0x040fe200078e0a23 */
[----:B------:R-:W-:Y:S01]  /*14b50*/  HMMA.16816.F32 R212, R8, R28, R212 ;  /* 0x0000001c08d4723c */ /* 0x000fe200000018d4 */
[C---:B------:R-:W-:Y:S02]  /*14b60*/  IMAD.IADD R6, R44.reuse, 0x1, -R42 ;  /* 0x000000012c067824 */ /* 0x040fe400078e0a2a */
[C---:B------:R-:W-:Y:S02]  /*14b70*/  IMAD.IADD R7, R44.reuse, 0x1, -R46 ;  /* 0x000000012c077824 */ /* 0x040fe400078e0a2e */
[----:B------:R-:W-:Y:S01]  /*14b80*/  FFMA.FTZ R41, R5, -UR12, R162 ;  /* 0x8000000c05297c23 */ /* 0x000fe200080100a2 */
[----:B------:R-:W-:Y:S01]  /*14b90*/  IMAD.IADD R9, R44, 0x1, -R47 ;  /* 0x000000012c097824 */ /* 0x000fe200078e0a2f */
[----:B------:R-:W-:-:S02]  /*14ba0*/  IABS R8, R4 ;  /* 0x0000000400087213 */ /* 0x000fc40000000000 */
[----:B------:R-:W-:Y:S02]  /*14bb0*/  IABS R5, R3 ;  /* 0x0000000300057213 */ /* 0x000fe40000000000 */
[----:B------:R-:W-:Y:S02]  /*14bc0*/  IABS R4, R6 ;  /* 0x0000000600047213 */ /* 0x000fe40000000000 */
[----:B------:R-:W-:Y:S02]  /*14bd0*/  IABS R3, R7 ;  /* 0x0000000700037213 */ /* 0x000fe40000000000 */
[----:B------:R-:W-:Y:S01]  /*14be0*/  IABS R6, R9 ;  /* 0x0000000900067213 */ /* 0x000fe20000000000 */
[----:B------:R-:W-:Y:S02]  /*14bf0*/  IMAD.MOV.U32 R7, RZ, RZ, R5 ;  /* 0x000000ffff077224 */ /* 0x000fe400078e0005 */
[----:B------:R-:W-:Y:S02]  /*14c00*/  IMAD.MOV.U32 R5, RZ, RZ, R4 ;  /* 0x000000ffff057224 */ /* 0x000fe400078e0004 */
[----:B------:R-:W-:-:S02]  /*14c10*/  IMAD.MOV.U32 R4, RZ, RZ, R3 ;  /* 0x000000ffff047224 */ /* 0x000fc400078e0003 */
[----:B------:R-:W-:Y:S01]  /*14c20*/  IMAD.MOV.U32 R3, RZ, RZ, R6 ;  /* 0x000000ffff037224 */ /* 0x000fe200078e0006 */
[----:B------:R-:W-:Y:S02]  /*14c30*/  I2FP.F32.S32 R5, R5 ;  /* 0x0000000500057245 */ /* 0x000fe40000201400 */
[----:B------:R-:W-:Y:S01]  /*14c40*/  I2FP.F32.S32 R4, R4 ;  /* 0x0000000400047245 */ /* 0x000fe20000201400 */
[C---:B------:R-:W-:Y:S01]  /*14c50*/  VIADD R37, R2.reuse, 0xffffff60 ;  /* 0xffffff6002257836 */ /* 0x040fe20000000000 */
[----:B------:R-:W-:Y:S01]  /*14c60*/  I2FP.F32.S32 R3, R3 ;  /* 0x0000000300037245 */ /* 0x000fe20000201400 */
[C---:B------:R-:W-:Y:S01]  /*14c70*/  VIADD R43, R2.reuse, 0xffffff61 ;  /* 0xffffff61022b7836 */ /* 0x040fe20000000000 */
[----:B------:R-:W-:Y:S01]  /*14c80*/  I2FP.F32.S32 R7, R7 ;  /* 0x0000000700077245 */ /* 0x000fe20000201400 */
[----:B------:R-:W-:Y:S01]  /*14c90*/  VIADD R49, R2, 0xffffff68 ;  /* 0xffffff6802317836 */ /* 0x000fe20000000000 */
[----:B------:R-:W-:Y:S01]  /*14ca0*/  I2FP.F32.S32 R6, R8 ;  /* 0x0000000800067245 */ /* 0x000fe20000201400 */
[----:B------:R-:W-:Y:S01]  /*14cb0*/  FFMA.FTZ R29, R4, -UR12, R150 ;  /* 0x8000000c041d7c23 */ /* 0x000fe20008010096 */
[----:B------:R-:W-:-:S02]  /*14cc0*/  VIADD R50, R2, 0xffffff69 ;  /* 0xffffff6902327836 */ /* 0x000fc40000000000 */
[----:B------:R-:W-:Y:S01]  /*14cd0*/  FFMA.FTZ R28, R3, -UR12, R151 ;  /* 0x8000000c031c7c23 */ /* 0x000fe20008010097 */
[C---:B------:R-:W-:Y:S02]  /*14ce0*/  IMAD.IADD R4, R44.reuse, 0x1, -R37 ;  /* 0x000000012c047824 */ /* 0x040fe400078e0a25 */
[----:B------:R-:W-:Y:S01]  /*14cf0*/  FFMA.FTZ R30, R5, -UR12, R155 ;  /* 0x8000000c051e7c23 */ /* 0x000fe2000801009b */
[C---:B------:R-:W-:Y:S02]  /*14d00*/  IMAD.IADD R3, R44.reuse, 0x1, -R43 ;  /* 0x000000012c037824 */ /* 0x040fe400078e0a2b */
[----:B------:R-:W-:Y:S01]  /*14d10*/  FFMA.FTZ R32, R7, -UR12, R154 ;  /* 0x8000000c07207c23 */ /* 0x000fe2000801009a */
[----:B------:R-:W-:Y:S02]  /*14d20*/  IMAD.IADD R5, R44, 0x1, -R49 ;  /* 0x000000012c057824 */ /* 0x000fe400078e0a31 */
[----:B------:R-:W-:Y:S01]  /*14d30*/  FFMA.FTZ R33, R6, -UR12, R159 ;  /* 0x8000000c06217c23 */ /* 0x000fe2000801009f */
[----:B------:R-:W-:Y:S01]  /*14d40*/  IMAD.IADD R7, R44, 0x1, -R50 ;  /* 0x000000012c077824 */ /* 0x000fe200078e0a32 */
[----:B------:R-:W-:-:S02]  /*14d50*/  IABS R6, R4 ;  /* 0x0000000400067213 */ /* 0x000fc40000000000 */
[----:B------:R-:W-:Y:S02]  /*14d60*/  IABS R4, R3 ;  /* 0x0000000300047213 */ /* 0x000fe40000000000 */
[----:B------:R-:W-:Y:S02]  /*14d70*/  IABS R3, R5 ;  /* 0x0000000500037213 */ /* 0x000fe40000000000 */
[----:B------:R-:W-:Y:S01]  /*14d80*/  IABS R5, R7 ;  /* 0x0000000700057213 */ /* 0x000fe20000000000 */
[----:B------:R-:W-:Y:S02]  /*14d90*/  IMAD.MOV.U32 R7, RZ, RZ, R6 ;  /* 0x000000ffff077224 */ /* 0x000fe400078e0006 */
[----:B------:R-:W-:Y:S02]  /*14da0*/  IMAD.MOV.U32 R6, RZ, RZ, R4 ;  /* 0x000000ffff067224 */ /* 0x000fe400078e0004 */
[----:B------:R-:W-:Y:S02]  /*14db0*/  IMAD.MOV.U32 R4, RZ, RZ, R3 ;  /* 0x000000ffff047224 */ /* 0x000fe400078e0003 */
[----:B------:R-:W-:Y:S01]  /*14dc0*/  IMAD.MOV.U32 R3, RZ, RZ, R5 ;  /* 0x000000ffff037224 */ /* 0x000fe200078e0005 */
[----:B------:R-:W-:Y:S04]  /*14dd0*/  HMMA.16816.F32 R72, R20, R24, R16 ;  /* 0x000000181448723c */ /* 0x000fe80000001810 */
[----:B------:R-:W-:Y:S01]  /*14de0*/  I2FP.F32.S32 R3, R3 ;  /* 0x0000000300037245 */ /* 0x000fe20000201400 */
[C---:B------:R-:W-:Y:S01]  /*14df0*/  VIADD R19, R0.reuse, 0xffffff40 ;  /* 0xffffff4000137836 */ /* 0x040fe20000000000 */
[----:B------:R-:W-:Y:S01]  /*14e00*/  I2FP.F32.S32 R7, R7 ;  /* 0x0000000700077245 */ /* 0x000fe20000201400 */
[----:B------:R-:W-:Y:S01]  /*14e10*/  VIADD R17, R0, 0xffffff41 ;  /* 0xffffff4100117836 */ /* 0x000fe20000000000 */
[----:B------:R-:W-:Y:S01]  /*14e20*/  I2FP.F32.S32 R6, R6 ;  /* 0x0000000600067245 */ /* 0x000fe20000201400 */
[----:B------:R-:W-:Y:S01]  /*14e30*/  FFMA.FTZ R24, R3, -UR12, R143 ;  /* 0x8000000c03187c23 */ /* 0x000fe2000801008f */
[----:B------:R-:W-:Y:S01]  /*14e40*/  I2FP.F32.S32 R4, R4 ;  /* 0x0000000400047245 */ /* 0x000fe20000201400 */
[----:B------:R-:W-:-:S02]  /*14e50*/  VIADD R3, R44, -UR4 ;  /* 0x800000042c037c36 */ /* 0x000fc40008000000 */
[C---:B------:R-:W-:Y:S02]  /*14e60*/  VIADD R16, R0.reuse, 0xffffff48 ;  /* 0xffffff4800107836 */ /* 0x040fe40000000000 */
[----:B------:R-:W-:Y:S02]  /*14e70*/  VIADD R15, R0, 0xffffff49 ;  /* 0xffffff49000f7836 */ /* 0x000fe40000000000 */
[----:B------:R-:W-:Y:S02]  /*14e80*/  VIADD R51, R2, 0xffffff78 ;  /* 0xffffff7802337836 */ /* 0x000fe40000000000 */
[----:B------:R-:W-:Y:S01]  /*14e90*/  FFMA.FTZ R27, R7, -UR12, R146 ;  /* 0x8000000c071b7c23 */ /* 0x000fe20008010092 */
[----:B------:R-:W-:Y:S01]  /*14ea0*/  FFMA.FTZ R26, R6, -UR12, R147 ;  /* 0x8000000c061a7c23 */ /* 0x000fe20008010093 */
[----:B------:R-:W-:Y:S01]  /*14eb0*/  FFMA.FTZ R25, R4, -UR12, R142 ;  /* 0x8000000c04197c23 */ /* 0x000fe2000801008e */
[C---:B------:R-:W-:Y:S01]  /*14ec0*/  VIADD R14, R0.reuse, 0xffffff50 ;  /* 0xffffff50000e7836 */ /* 0x040fe20000000000 */
[C---:B------:R-:W-:Y:S01]  /*14ed0*/  ISETP.GT.AND P1, PT, R3.reuse, R19, PT ;  /* 0x000000130300720c */ /* 0x040fe20003f24270 */
[C---:B------:R-:W-:Y:S01]  /*14ee0*/  VIADD R13, R0.reuse, 0xffffff51 ;  /* 0xffffff51000d7836 */ /* 0x040fe20000000000 */
[C---:B------:R-:W-:Y:S01]  /*14ef0*/  ISETP.GT.AND P5, PT, R3.reuse, R17, PT ;  /* 0x000000110300720c */ /* 0x040fe20003fa4270 */
[C---:B------:R-:W-:Y:S01]  /*14f00*/  VIADD R12, R0.reuse, 0xffffff58 ;  /* 0xffffff58000c7836 */ /* 0x040fe20000000000 */
[C---:B------:R-:W-:Y:S01]  /*14f10*/  ISETP.GT.AND P3, PT, R3.reuse, R16, PT ;  /* 0x000000100300720c */ /* 0x040fe20003f64270 */
[C---:B------:R-:W-:Y:S01]  /*14f20*/  VIADD R11, R0.reuse, 0xffffff59 ;  /* 0xffffff59000b7836 */ /* 0x040fe20000000000 */
[----:B------:R-:W-:Y:S01]  /*14f30*/  ISETP.GT.AND P4, PT, R3, R15, PT ;  /* 0x0000000f0300720c */ /* 0x000fe20003f84270 */
[----:B------:R-:W-:-:S02]  /*14f40*/  VIADD R10, R0, 0xffffff60 ;  /* 0xffffff60000a7836 */ /* 0x000fc40000000000 */
[C---:B------:R-:W-:Y:S02]  /*14f50*/  VIADD R9, R0.reuse, 0xffffff61 ;  /* 0xffffff6100097836 */ /* 0x040fe40000000000 */
[C---:B------:R-:W-:Y:S02]  /*14f60*/  VIADD R8, R0.reuse, 0xffffff68 ;  /* 0xffffff6800087836 */ /* 0x040fe40000000000 */
[C---:B------:R-:W-:Y:S02]  /*14f70*/  VIADD R7, R0.reuse, 0xffffff69 ;  /* 0xffffff6900077836 */ /* 0x040fe40000000000 */
[C---:B------:R-:W-:Y:S02]  /*14f80*/  VIADD R6, R0.reuse, 0xffffff70 ;  /* 0xffffff7000067836 */ /* 0x040fe40000000000 */
[C---:B------:R-:W-:Y:S02]  /*14f90*/  VIADD R18, R0.reuse, 0xffffff78 ;  /* 0xffffff7800127836 */ /* 0x040fe40000000000 */
[----:B------:R-:W-:-:S02]  /*14fa0*/  VIADD R5, R0, 0xffffff71 ;  /* 0xffffff7100057836 */ /* 0x000fc40000000000 */
[----:B------:R-:W-:Y:S02]  /*14fb0*/  VIADD R4, R0, 0xffffff79 ;  /* 0xffffff7900047836 */ /* 0x000fe40000000000 */
        /* <DEDUP_REMOVED lines=13> */
[----:B------:R-:W-:Y:S01]  /*15090*/  FSEL R178, R28, -INF , !P4 ;  /* 0xff8000001cb27808 */ /* 0x000fe20006000000 */
[----:B------:R-:W-:Y:S01]  /*150a0*/  HMMA.16816.F32 R204, R20, R52, R56 ;  /* 0x0000003414cc723c */ /* 0x000fe20000001838 */
[C---:B------:R-:W-:Y:S02]  /*150b0*/  ISETP.GT.AND P1, PT, R3.reuse, R10, PT ;  /* 0x0000000a0300720c */ /* 0x040fe40003f24270 */
[C---:B------:R-:W-:Y:S02]  /*150c0*/  ISETP.GT.AND P5, PT, R3.reuse, R9, PT ;  /* 0x000000090300720c */ /* 0x040fe40003fa4270 */
[C---:B------:R-:W-:Y:S02]  /*150d0*/  ISETP.GT.AND P3, PT, R3.reuse, R8, PT ;  /* 0x000000080300720c */ /* 0x040fe40003f64270 */
[----:B------:R-:W-:-:S02]  /*150e0*/  ISETP.GT.AND P4, PT, R3, R7, PT ;  /* 0x000000070300720c */ /* 0x000fc40003f84270 */
[----:B------:R-:W-:Y:S01]  /*150f0*/  I2FP.F32.S32 R0, R0 ;  /* 0x0000000000007245 */ /* 0x000fe20000201400 */
[----:B------:R-:W-:Y:S01]  /*15100*/  VIADD R52, R190, 0x40 ;  /* 0x00000040be347836 */ /* 0x000fe20000000000 */
[----:B------:R-:W-:Y:S02]  /*15110*/  FSEL R179, R27, -INF , !P1 ;  /* 0xff8000001bb37808 */ /* 0x000fe40004800000 */
[----:B------:R-:W-:Y:S01]  /*15120*/  FSEL R183, R26, -INF , !P5 ;  /* 0xff8000001ab77808 */ /* 0x000fe20006800000 */
[----:B------:R-:W-:Y:S01]  /*15130*/  FFMA.FTZ R58, R0, -UR12, R170 ;  /* 0x8000000c003a7c23 */ /* 0x000fe200080100aa */
[----:B------:R-:W-:Y:S02]  /*15140*/  FSEL R188, R25, -INF , !P3 ;  /* 0xff80000019bc7808 */ /* 0x000fe40005800000 */
[----:B------:R-:W-:Y:S01]  /*15150*/  FSEL R189, R24, -INF , !P4 ;  /* 0xff80000018bd7808 */ /* 0x000fe20006000000 */
[----:B------:R-:W-:Y:S01]  /*15160*/  IMAD.IADD R0, R52, 0x1, -R45 ;  /* 0x0000000134007824 */ /* 0x000fe200078e0a2d */
[----:B------:R-:W-:-:S02]  /*15170*/  ISETP.GT.AND P1, PT, R3, R6, PT ;  /* 0x000000060300720c */ /* 0x000fc40003f24270 */
[C---:B------:R-:W-:Y:S02]  /*15180*/  ISETP.GT.AND P5, PT, R3.reuse, R18, PT ;  /* 0x000000120300720c */ /* 0x040fe40003fa4270 */
[C---:B------:R-:W-:Y:S02]  /*15190*/  ISETP.GT.AND P3, PT, R3.reuse, R5, PT ;  /* 0x000000050300720c */ /* 0x040fe40003f64270 */
[----:B------:R-:W-:Y:S01]  /*151a0*/  ISETP.GT.AND P4, PT, R3, R4, PT ;  /* 0x000000040300720c */ /* 0x000fe20003f84270 */
[C---:B------:R-:W-:Y:S02]  /*151b0*/  IMAD.IADD R3, R52.reuse, 0x1, -R31 ;  /* 0x0000000134037824 */ /* 0x040fe400078e0a1f */
[C---:B------:R-:W-:Y:S02]  /*151c0*/  IMAD.IADD R25, R52.reuse, 0x1, -R48 ;  /* 0x0000000134197824 */ /* 0x040fe400078e0a30 */
[C---:B------:R-:W-:Y:S02]  /*151d0*/  IMAD.IADD R26, R52.reuse, 0x1, -R34 ;  /* 0x00000001341a7824 */ /* 0x040fe400078e0a22 */
        /* <DEDUP_REMOVED lines=11> */
[----:B------:R-:W-:Y:S02]  /*15290*/  I2FP.F32.S32 R3, R3 ;  /* 0x0000000300037245 */ /* 0x000fe40000201400 */
[----:B------:R-:W-:Y:S02]  /*152a0*/  I2FP.F32.S32 R0, R0 ;  /* 0x0000000000007245 */ /* 0x000fe40000201400 */
[----:B------:R-:W-:Y:S01]  /*152b0*/  I2FP.F32.S32 R27, R27 ;  /* 0x0000001b001b7245 */ /* 0x000fe20000201400 */
[----:B------:R-:W-:Y:S01]  /*152c0*/  FFMA.FTZ R54, R3, -UR12, R165 ;  /* 0x8000000c03367c23 */ /* 0x000fe200080100a5 */
[----:B------:R-:W-:Y:S01]  /*152d0*/  I2FP.F32.S32 R24, R24 ;  /* 0x0000001800187245 */ /* 0x000fe20000201400 */
[----:B------:R-:W-:Y:S01]  /*152e0*/  FFMA.FTZ R53, R0, -UR12, R172 ;  /* 0x8000000c00357c23 */ /* 0x000fe200080100ac */
[----:B------:R-:W-:-:S02]  /*152f0*/  IMAD.IADD R3, R52, 0x1, -R42 ;  /* 0x0000000134037824 */ /* 0x000fc400078e0a2a */
[----:B------:R-:W-:Y:S01]  /*15300*/  FFMA.FTZ R56, R26, -UR12, R73 ;  /* 0x8000000c1a387c23 */ /* 0x000fe20008010049 */
[C---:B------:R-:W-:Y:S02]  /*15310*/  IMAD.IADD R0, R52.reuse, 0x1, -R46 ;  /* 0x0000000134007824 */ /* 0x040fe400078e0a2e */
[C---:B------:R-:W-:Y:S02]  /*15320*/  IMAD.IADD R25, R52.reuse, 0x1, -R47 ;  /* 0x0000000134197824 */ /* 0x040fe400078e0a2f */
[C---:B------:R-:W-:Y:S02]  /*15330*/  IMAD.IADD R26, R52.reuse, 0x1, -R37 ;  /* 0x00000001341a7824 */ /* 0x040fe400078e0a25 */
[----:B------:R-:W-:Y:S01]  /*15340*/  FFMA.FTZ R57, R27, -UR12, R72 ;  /* 0x8000000c1b397c23 */ /* 0x000fe20008010048 */
[----:B------:R-:W-:Y:S02]  /*15350*/  IMAD.IADD R28, R52, 0x1, -R43 ;  /* 0x00000001341c7824 */ /* 0x000fe400078e0a2b */
[----:B------:R-:W-:Y:S01]  /*15360*/  FFMA.FTZ R55, R24, -UR12, R164 ;  /* 0x8000000c18377c23 */ /* 0x000fe200080100a4 */
        /* <DEDUP_REMOVED lines=8> */
[----:B------:R-:W-:-:S05]  /*153f0*/  IMAD.MOV.U32 R0, RZ, RZ, R25 ;  /* 0x000000ffff007224 */ /* 0x000fca00078e0019 */
[----:B------:R-:W-:Y:S02]  /*15400*/  I2FP.F32.S32 R0, R0 ;  /* 0x0000000000007245 */ /* 0x000fe40000201400 */
[----:B------:R-:W-:Y:S01]  /*15410*/  I2FP.F32.S32 R3, R3 ;  /* 0x0000000300037245 */ /* 0x000fe20000201400 */
[----:B------:R-:W-:Y:S02]  /*15420*/  VIADD R28, R2, 0xffffff70 ;  /* 0xffffff70021c7836 */ /* 0x000fe40000000000 */
[----:B------:R-:W-:Y:S01]  /*15430*/  FFMA.FTZ R32, R0, -UR12, R205 ;  /* 0x8000000c00207c23 */ /* 0x000fe200080100cd */
[----:B------:R-:W-:Y:S01]  /*15440*/  IMAD.IADD R0, R52, 0x1, -R49 ;  /* 0x0000000134007824 */ /* 0x000fe200078e0a31 */
[----:B------:R-:W-:Y:S01]  /*15450*/  I2FP.F32.S32 R27, R27 ;  /* 0x0000001b001b7245 */ /* 0x000fe20000201400 */
[C---:B------:R-:W-:Y:S01]  /*15460*/  VIADD R29, R2.reuse, 0xffffff71 ;  /* 0xffffff71021d7836 */ /* 0x040fe20000000000 */
[----:B------:R-:W-:Y:S01]  /*15470*/  I2FP.F32.S32 R26, R26 ;  /* 0x0000001a001a7245 */ /* 0x000fe20000201400 */
[----:B------:R-:W-:Y:S01]  /*15480*/  VIADD R30, R2, 0xffffff79 ;  /* 0xffffff79021e7836 */ /* 0x000fe20000000000 */
[----:B------:R-:W-:Y:S01]  /*15490*/  I2FP.F32.S32 R24, R24 ;  /* 0x0000001800187245 */ /* 0x000fe20000201400 */
[----:B------:R-:W-:Y:S01]  /*154a0*/  FFMA.FTZ R33, R3, -UR12, R204 ;  /* 0x8000000c03217c23 */ /* 0x000fe200080100cc */
[----:B------:R-:W-:Y:S01]  /*154b0*/  IMAD.IADD R2, R52, 0x1, -R50 ;  /* 0x0000000134027824 */ /* 0x000fe200078e0a32 */
[----:B------:R-:W-:Y:S01]  /*154c0*/  IABS R0, R0 ;  /* 0x0000000000007213 */ /* 0x000fe20000000000 */
[----:B------:R-:W-:-:S02]  /*154d0*/  IMAD.IADD R3, R44, 0x1, -R28 ;  /* 0x000000012c037824 */ /* 0x000fc400078e0a1c */
[----:B------:R-:W-:Y:S01]  /*154e0*/  FFMA.FTZ R41, R27, -UR12, R173 ;  /* 0x8000000c1b297c23 */ /* 0x000fe200080100ad */
[----:B------:R-:W-:Y:S02]  /*154f0*/  IMAD.IADD R25, R44, 0x1, -R29 ;  /* 0x000000012c197824 */ /* 0x000fe400078e0a1d */
[----:B------:R-:W-:Y:S01]  /*15500*/  FFMA.FTZ R40, R26, -UR12, R184 ;  /* 0x8000000c1a287c23 */ /* 0x000fe200080100b8 */
[----:B------:R-:W-:Y:S02]  /*15510*/  IMAD.IADD R27, R44, 0x1, -R30 ;  /* 0x000000012c1b7824 */ /* 0x000fe400078e0a1e */
[----:B------:R-:W-:Y:S01]  /*15520*/  FFMA.FTZ R36, R24, -UR12, R185 ;  /* 0x8000000c18247c23 */ /* 0x000fe200080100b9 */
[----:B------:R-:W-:Y:S01]  /*15530*/  IABS R26, R2 ;  /* 0x00000002001a7213 */ /* 0x000fe20000000000 */
[----:B------:R-:W-:Y:S01]  /*15540*/  IMAD.MOV.U32 R2, RZ, RZ, R0 ;  /* 0x000000ffff027224 */ /* 0x000fe200078e0000 */
[----:B------:R-:W-:Y:S02]  /*15550*/  IABS R24, R3 ;  /* 0x0000000300187213 */ /* 0x000fe40000000000 */
[----:B------:R-:W-:-:S02]  /*15560*/  IABS R3, R25 ;  /* 0x0000001900037213 */ /* 0x000fc40000000000 */
[----:B------:R-:W-:Y:S01]  /*15570*/  IABS R0, R27 ;  /* 0x0000001b00007213 */ /* 0x000fe20000000000 */
[----:B------:R-:W-:Y:S01]  /*15580*/  IMAD.MOV.U32 R27, RZ, RZ, R26 ;  /* 0x000000ffff1b7224 */ /* 0x000fe200078e001a */
[----:B------:R-:W-:Y:S01]  /*15590*/  I2FP.F32.S32 R26, R2 ;  /* 0x00000002001a7245 */ /* 0x000fe20000201400 */
[----:B------:R-:W-:Y:S01]  /*155a0*/  IMAD.MOV.U32 R2, RZ, RZ, R3 ;  /* 0x000000ffff027224 */ /* 0x000fe200078e0003 */
[----:B------:R-:W-:Y:S02]  /*155b0*/  I2FP.F32.S32 R25, R24 ;  /* 0x0000001800197245 */ /* 0x000fe40000201400 */
[----:B------:R-:W-:Y:S02]  /*155c0*/  I2FP.F32.S32 R3, R27 ;  /* 0x0000001b00037245 */ /* 0x000fe40000201400 */
[----:B------:R-:W-:Y:S02]  /*155d0*/  I2FP.F32.S32 R24, R2 ;  /* 0x0000000200187245 */ /* 0x000fe40000201400 */
[----:B------:R-:W-:Y:S01]  /*155e0*/  I2FP.F32.S32 R2, R0 ;  /* 0x0000000000027245 */ /* 0x000fe20000201400 */
[----:B------:R-:W-:Y:S01]  /*155f0*/  FFMA.FTZ R27, R26, -UR12, R220 ;  /* 0x8000000c1a1b7c23 */ /* 0x000fe200080100dc */
[----:B------:R-:W-:Y:S01]  /*15600*/  FFMA.FTZ R26, R3, -UR12, R221 ;  /* 0x8000000c031a7c23 */ /* 0x000fe200080100dd */
[----:B------:R-:W-:Y:S01]  /*15610*/  FFMA.FTZ R25, R25, -UR12, R210 ;  /* 0x8000000c19197c23 */ /* 0x000fe200080100d2 */
[----:B------:R-:W-:Y:S01]  /*15620*/  FFMA.FTZ R3, R24, -UR12, R211 ;  /* 0x8000000c18037c23 */ /* 0x000fe200080100d3 */
[----:B------:R-:W-:Y:S01]  /*15630*/  FFMA.FTZ R2, R2, -UR12, R171 ;  /* 0x8000000c02027c23 */ /* 0x000fe200080100ab */
[----:B------:R-:W-:Y:S01]  /*15640*/  VIADD R0, R52, -UR4 ;  /* 0x8000000434007c36 */ /* 0x000fe20008000000 */
[----:B------:R-:W-:-:S02]  /*15650*/  FSEL R171, R58, -INF , !P5 ;  /* 0xff8000003aab7808 */ /* 0x000fc40006800000 */
[----:B------:R-:W-:Y:S02]  /*15660*/  FSEL R165, R25, -INF , !P1 ;  /* 0xff80000019a57808 */ /* 0x000fe40004800000 */
[----:B------:R-:W-:Y:S02]  /*15670*/  FSEL R170, R3, -INF , !P3 ;  /* 0xff80000003aa7808 */ /* 0x000fe40005800000 */
[----:B------:R-:W-:Y:S01]  /*15680*/  FSEL R172, R2, -INF , !P4 ;  /* 0xff80000002ac7808 */ /* 0x000fe20006000000 */
[----:B------:R-:W-:Y:S01]  /*15690*/  IMAD.IADD R2, R190, 0x1, -R31 ;  /* 0x00000001be027824 */ /* 0x000fe200078e0a1f */
[----:B------:R-:W-:Y:S01]  /*156a0*/  BAR.SYNC.DEFER_BLOCKING 0x0 ;  /* 0x0000000000007b1d */ /* 0x000fe20000010000 */
        /* <DEDUP_REMOVED lines=17> */
[----:B------:R-:W-:Y:S02]  /*157c0*/  I2FP.F32.S32 R2, R2 ;  /* 0x0000000200027245 */ /* 0x000fe40000201400 */
[C---:B------:R-:W-:Y:S02]  /*157d0*/  ISETP.GT.AND P1, PT, R0.reuse, R10, PT ;  /* 0x0000000a0000720c */ /* 0x040fe40003f24270 */
[C---:B------:R-:W-:Y:S02]  /*157e0*/  ISETP.GT.AND P5, PT, R0.reuse, R9, PT ;  /* 0x000000090000720c */ /* 0x040fe40003fa4270 */
[----:B------:R-:W-:-:S02]  /*157f0*/  ISETP.GT.AND P3, PT, R0, R8, PT ;  /* 0x000000080000720c */ /* 0x000fc40003f64270 */
[----:B------:R-:W-:Y:S01]  /*15800*/  ISETP.GT.AND P4, PT, R0, R7, PT ;  /* 0x000000070000720c */ /* 0x000fe20003f84270 */
[C---:B------:R-:W-:Y:S01]  /*15810*/  HMMA.16816.F32 R212, R20.reuse, R216, R212 ;  /* 0x000000d814d4723c */ /* 0x040fe200000018d4 */
[----:B------:R-:W-:Y:S01]  /*15820*/  FSEL R142, R33, -INF , !P1 ;  /* 0xff800000218e7808 */ /* 0x000fe20004800000 */
[----:B------:R-:W-:Y:S01]  /*15830*/  FFMA.FTZ R53, R2, -UR12, R160 ;  /* 0x8000000c02357c23 */ /* 0x000fe200080100a0 */
[----:B------:R-:W-:Y:S01]  /*15840*/  FSEL R162, R32, -INF , !P5 ;  /* 0xff80000020a27808 */ /* 0x000fe20006800000 */
[----:B------:R-:W-:Y:S01]  /*15850*/  IMAD.IADD R2, R190, 0x1, -R45 ;  /* 0x00000001be027824 */ /* 0x000fe200078e0a2d */
[----:B------:R-:W-:Y:S02]  /*15860*/  FSEL R163, R27, -INF , !P3 ;  /* 0xff8000001ba37808 */ /* 0x000fe40005800000 */
[----:B------:R-:W-:Y:S01]  /*15870*/  FSEL R164, R26, -INF , !P4 ;  /* 0xff8000001aa47808 */ /* 0x000fe20006000000 */
[----:B------:R-:W-:Y:S01]  /*15880*/  HMMA.16816.F32 R216, R20, R218, R68 ;  /* 0x000000da14d8723c */ /* 0x000fe20000001844 */
[----:B------:R-:W-:Y:S01]  /*15890*/  ISETP.GT.AND P1, PT, R0, R6, PT ;  /* 0x000000060000720c */ /* 0x000fe20003f24270 */
[----:B------:R-:W-:Y:S01]  /*158a0*/  IMAD.IADD R20, R190, 0x1, -R48 ;  /* 0x00000001be147824 */ /* 0x000fe200078e0a30 */
[----:B------:R-:W-:-:S02]  /*158b0*/  ISETP.GT.AND P5, PT, R0, R5, PT ;  /* 0x000000050000720c */ /* 0x000fc40003fa4270 */
[C---:B------:R-:W-:Y:S02]  /*158c0*/  ISETP.GT.AND P3, PT, R0.reuse, R18, PT ;  /* 0x000000120000720c */ /* 0x040fe40003f64270 */
[----:B------:R-:W-:Y:S01]  /*158d0*/  ISETP.GT.AND P4, PT, R0, R4, PT ;  /* 0x000000040000720c */ /* 0x000fe20003f84270 */
[----:B------:R-:W-:Y:S02]  /*158e0*/  IMAD.IADD R0, R52, 0x1, -R51 ;  /* 0x0000000134007824 */ /* 0x000fe400078e0a33 */
[C---:B------:R-:W-:Y:S02]  /*158f0*/  IMAD.IADD R22, R190.reuse, 0x1, -R34 ;  /* 0x00000001be167824 */ /* 0x040fe400078e0a22 */
[----:B------:R-:W-:Y:S01]  /*15900*/  IMAD.IADD R23, R190, 0x1, -R35 ;  /* 0x00000001be177824 */ /* 0x000fe200078e0a23 */
[----:B------:R-:W-:Y:S02]  /*15910*/  IABS R3, R2 ;  /* 0x0000000200037213 */ /* 0x000fe40000000000 */
        /* <DEDUP_REMOVED lines=8> */
[----:B------:R-:W-:-:S02]  /*159a0*/  I2FP.F32.S32 R20, R20 ;  /* 0x0000001400147245 */ /* 0x000fc40000201400 */
[----:B------:R-:W-:Y:S02]  /*159b0*/  I2FP.F32.S32 R2, R2 ;  /* 0x0000000200027245 */ /* 0x000fe40000201400 */
[----:B------:R-:W-:Y:S02]  /*159c0*/  I2FP.F32.S32 R0, R0 ;  /* 0x0000000000007245 */ /* 0x000fe40000201400 */
[----:B------:R-:W-:Y:S01]  /*159d0*/  I2FP.F32.S32 R21, R21 ;  /* 0x0000001500157245 */ /* 0x000fe20000201400 */
[----:B------:R-:W-:Y:S01]  /*159e0*/  FFMA.FTZ R44, R2, -UR12, R157 ;  /* 0x8000000c022c7c23 */ /* 0x000fe2000801009d */
[----:B------:R-:W-:Y:S01]  /*159f0*/  I2FP.F32.S32 R3, R3 ;  /* 0x0000000300037245 */ /* 0x000fe20000201400 */
[----:B------:R-:W-:Y:S01]  /*15a00*/  FFMA.FTZ R41, R0, -UR12, R152 ;  /* 0x8000000c00297c23 */ /* 0x000fe20008010098 */
[----:B------:R-:W-:Y:S01]  /*15a10*/  FFMA.FTZ R36, R20, -UR12, R161 ;  /* 0x8000000c14247c23 */ /* 0x000fe200080100a1 */
[C---:B------:R-:W-:Y:S02]  /*15a20*/  IMAD.IADD R2, R190.reuse, 0x1, -R42 ;  /* 0x00000001be027824 */ /* 0x040fe400078e0a2a */
[----:B------:R-:W-:Y:S01]  /*15a30*/  FFMA.FTZ R33, R21, -UR12, R216 ;  /* 0x8000000c15217c23 */ /* 0x000fe200080100d8 */
[----:B------:R-:W-:-:S02]  /*15a40*/  IMAD.IADD R0, R190, 0x1, -R46 ;  /* 0x00000001be007824 */ /* 0x000fc400078e0a2e */
[C---:B------:R-:W-:Y:S02]  /*15a50*/  IMAD.IADD R20, R190.reuse, 0x1, -R47 ;  /* 0x00000001be147824 */ /* 0x040fe400078e0a2f */
[C---:B------:R-:W-:Y:S02]  /*15a60*/  IMAD.IADD R21, R190.reuse, 0x1, -R37 ;  /* 0x00000001be157824 */ /* 0x040fe400078e0a25 */
[----:B------:R-:W-:Y:S01]  /*15a70*/  FFMA.FTZ R40, R3, -UR12, R156 ;  /* 0x8000000c03287c23 */ /* 0x000fe2000801009c */
[----:B------:R-:W-:Y:S01]  /*15a80*/  IMAD.IADD R23, R190, 0x1, -R43 ;  /* 0x00000001be177824 */ /* 0x000fe200078e0a2b */
[----:B------:R-:W-:Y:S02]  /*15a90*/  IABS R22, R2 ;  /* 0x0000000200167213 */ /* 0x000fe40000000000 */
[----:B------:R-:W-:Y:S02]  /*15aa0*/  IABS R3, R0 ;  /* 0x0000000000037213 */ /* 0x000fe40000000000 */
[----:B------:R-:W-:-:S02]  /*15ab0*/  IABS R2, R20 ;  /* 0x0000001400027213 */ /* 0x000fc40000000000 */
        /* <DEDUP_REMOVED lines=13> */
[----:B------:R-:W-:Y:S02]  /*15b90*/  IMAD.IADD R2, R190, 0x1, -R49 ;  /* 0x00000001be027824 */ /* 0x000fe400078e0a31 */
[----:B------:R-:W-:Y:S01]  /*15ba0*/  FFMA.FTZ R32, R22, -UR12, R153 ;  /* 0x8000000c16207c23 */ /* 0x000fe20008010099 */
[----:B------:R-:W-:-:S02]  /*15bb0*/  IMAD.IADD R0, R190, 0x1, -R50 ;  /* 0x00000001be007824 */ /* 0x000fc400078e0a32 */
[C---:B------:R-:W-:Y:S02]  /*15bc0*/  IMAD.IADD R20, R52.reuse, 0x1, -R28 ;  /* 0x0000000134147824 */ /* 0x040fe400078e0a1c */
[C---:B------:R-:W-:Y:S02]  /*15bd0*/  IMAD.IADD R22, R52.reuse, 0x1, -R29 ;  /* 0x0000000134167824 */ /* 0x040fe400078e0a1d */
[----:B------:R-:W-:Y:S01]  /*15be0*/  FFMA.FTZ R27, R21, -UR12, R148 ;  /* 0x8000000c151b7c23 */ /* 0x000fe20008010094 */
[----:B------:R-:W-:Y:S02]  /*15bf0*/  IMAD.IADD R23, R52, 0x1, -R30 ;  /* 0x0000000134177824 */ /* 0x000fe400078e0a1e */
[----:B------:R-:W-:Y:S01]  /*15c00*/  FFMA.FTZ R26, R3, -UR12, R149 ;  /* 0x8000000c031a7c23 */ /* 0x000fe20008010095 */
[----:B------:R-:W-:Y:S02]  /*15c10*/  IABS R21, R2 ;  /* 0x0000000200157213 */ /* 0x000fe40000000000 */
[----:B------:R-:W-:-:S02]  /*15c20*/  IABS R3, R0 ;  /* 0x0000000000037213 */ /* 0x000fc40000000000 */
[----:B------:R-:W-:Y:S02]  /*15c30*/  IABS R2, R20 ;  /* 0x0000001400027213 */ /* 0x000fe40000000000 */
[----:B------:R-:W-:Y:S02]  /*15c40*/  IABS R0, R22 ;  /* 0x0000001600007213 */ /* 0x000fe40000000000 */
[----:B------:R-:W-:Y:S01]  /*15c50*/  IABS R23, R23 ;  /* 0x0000001700177213 */ /* 0x000fe20000000000 */
[----:B------:R-:W-:Y:S02]  /*15c60*/  IMAD.MOV.U32 R20, RZ, RZ, R3 ;  /* 0x000000ffff147224 */ /* 0x000fe400078e0003 */
[----:B------:R-:W-:Y:S02]  /*15c70*/  IMAD.MOV.U32 R3, RZ, RZ, R2 ;  /* 0x000000ffff037224 */ /* 0x000fe400078e0002 */
[----:B------:R-:W-:Y:S01]  /*15c80*/  IMAD.MOV.U32 R2, RZ, RZ, R0 ;  /* 0x000000ffff027224 */ /* 0x000fe200078e0000 */
[----:B------:R-:W-:Y:S01]  /*15c90*/  I2FP.F32.S32 R22, R21 ;  /* 0x0000001500167245 */ /* 0x000fe20000201400 */
[----:B------:R-:W-:Y:S01]  /*15ca0*/  IMAD.MOV.U32 R0, RZ, RZ, R23 ;  /* 0x000000ffff007224 */ /* 0x000fe200078e0017 */
[----:B------:R-:W-:-:S02]  /*15cb0*/  I2FP.F32.S32 R21, R20 ;  /* 0x0000001400157245 */ /* 0x000fc40000201400 */
[----:B------:R-:W-:Y:S02]  /*15cc0*/  I2FP.F32.S32 R20, R3 ;  /* 0x0000000300147245 */ /* 0x000fe40000201400 */
[----:B------:R-:W-:Y:S02]  /*15cd0*/  I2FP.F32.S32 R3, R2 ;  /* 0x0000000200037245 */ /* 0x000fe40000201400 */
[----:B------:R-:W-:Y:S01]  /*15ce0*/  I2FP.F32.S32 R2, R0 ;  /* 0x0000000000027245 */ /* 0x000fe20000201400 */
[----:B------:R-:W-:Y:S01]  /*15cf0*/  FFMA.FTZ R20, R20, -UR12, R212 ;  /* 0x8000000c14147c23 */ /* 0x000fe200080100d4 */
[----:B------:R-:W-:Y:S02]  /*15d00*/  VIADD R0, R190, -UR4 ;  /* 0x80000004be007c36 */ /* 0x000fe40008000000 */
[----:B------:R-:W-:Y:S01]  /*15d10*/  FFMA.FTZ R3, R3, -UR12, R213 ;  /* 0x8000000c03037c23 */ /* 0x000fe200080100d5 */
[----:B------:R-:W-:Y:S01]  /*15d20*/  FFMA.FTZ R2, R2, -UR12, R217 ;  /* 0x8000000c02027c23 */ /* 0x000fe200080100d9 */
[----:B------:R-:W-:-:S03]  /*15d30*/  FSEL R69, R20, -INF , !P1 ;  /* 0xff80000014457808 */ /* 0x000fc60004800000 */
[----:B------:R-:W-:Y:S02]  /*15d40*/  FSEL R70, R3, -INF , !P5 ;  /* 0xff80000003467808 */ /* 0x000fe40006800000 */
[----:B------:R-:W-:Y:S02]  /*15d50*/  FSEL R71, R33, -INF , !P3 ;  /* 0xff80000021477808 */ /* 0x000fe40005800000 */
[----:B------:R-:W-:Y:S02]  /*15d60*/  FSEL R160, R2, -INF , !P4 ;  /* 0xff80000002a07808 */ /* 0x000fe40006000000 */
        /* <DEDUP_REMOVED lines=12> */
[----:B------:R-:W-:Y:S01]  /*15e30*/  FFMA.FTZ R22, R22, -UR12, R140 ;  /* 0x8000000c16167c23 */ /* 0x000fe2000801008c */
[----:B------:R-:W-:Y:S01]  /*15e40*/  FFMA.FTZ R21, R21, -UR12, R141 ;  /* 0x8000000c15157c23 */ /* 0x000fe2000801008d */
[----:B------:R-:W-:Y:S02]  /*15e50*/  FSEL R41, R41, -INF , !P1 ;  /* 0xff80000029297808 */ /* 0x000fe40004800000 */
[----:B------:R-:W-:Y:S02]  /*15e60*/  FSEL R32, R32, -INF , !P5 ;  /* 0xff80000020207808 */ /* 0x000fe40006800000 */
[----:B------:R-:W-:-:S02]  /*15e70*/  FSEL R27, R27, -INF , !P3 ;  /* 0xff8000001b1b7808 */ /* 0x000fc40005800000 */
[----:B------:R-:W-:Y:S02]  /*15e80*/  FSEL R26, R26, -INF , !P4 ;  /* 0xff8000001a1a7808 */ /* 0x000fe40006000000 */
[C---:B------:R-:W-:Y:S02]  /*15e90*/  ISETP.GT.AND P1, PT, R0.reuse, R10, PT ;  /* 0x0000000a0000720c */ /* 0x040fe40003f24270 */
[C---:B------:R-:W-:Y:S02]  /*15ea0*/  ISETP.GT.AND P5, PT, R0.reuse, R9, PT ;  /* 0x000000090000720c */ /* 0x040fe40003fa4270 */
[C---:B------:R-:W-:Y:S02]  /*15eb0*/  ISETP.GT.AND P3, PT, R0.reuse, R8, PT ;  /* 0x000000080000720c */ /* 0x040fe40003f64270 */
[----:B------:R-:W-:Y:S01]  /*15ec0*/  ISETP.GT.AND P4, PT, R0, R7, PT ;  /* 0x000000070000720c */ /* 0x000fe20003f84270 */
[C---:B------:R-:W-:Y:S01]  /*15ed0*/  VIADD R23, R190.reuse, 0x48 ;  /* 0x00000048be177836 */ /* 0x040fe20000000000 */
[----:B------:R-:W-:Y:S01]  /*15ee0*/  FSEL R25, R25, -INF , !P1 ;  /* 0xff80000019197808 */ /* 0x000fe20004800000 */
[----:B------:R-:W-:Y:S01]  /*15ef0*/  IMAD.IADD R2, R190, 0x1, -R51 ;  /* 0x00000001be027824 */ /* 0x000fe200078e0a33 */
[----:B------:R-:W-:-:S02]  /*15f00*/  FSEL R24, R24, -INF , !P5 ;  /* 0xff80000018187808 */ /* 0x000fc40006800000 */
[----:B------:R-:W-:Y:S02]  /*15f10*/  FSEL R56, R22, -INF , !P3 ;  /* 0xff80000016387808 */ /* 0x000fe40005800000 */
[----:B------:R-:W-:Y:S01]  /*15f20*/  FSEL R59, R21, -INF , !P4 ;  /* 0xff800000153b7808 */ /* 0x000fe20006000000 */
[----:B------:R-:W-:Y:S01]  /*15f30*/  IMAD.IADD R20, R190, 0x1, -R29 ;  /* 0x00000001be147824 */ /* 0x000fe200078e0a1d */
[C---:B------:R-:W-:Y:S02]  /*15f40*/  ISETP.GT.AND P1, PT, R0.reuse, R6, PT ;  /* 0x000000060000720c */ /* 0x040fe40003f24270 */
[C---:B------:R-:W-:Y:S02]  /*15f50*/  ISETP.GT.AND P5, PT, R0.reuse, R5, PT ;  /* 0x000000050000720c */ /* 0x040fe40003fa4270 */
[C---:B------:R-:W-:Y:S02]  /*15f60*/  ISETP.GT.AND P3, PT, R0.reuse, R18, PT ;  /* 0x000000120000720c */ /* 0x040fe40003f64270 */
[----:B------:R-:W-:Y:S01]  /*15f70*/  ISETP.GT.AND P4, PT, R0, R4, PT ;  /* 0x000000040000720c */ /* 0x000fe20003f84270 */
[----:B------:R-:W-:-:S02]  /*15f80*/  IMAD.IADD R0, R23, 0x1, -R31 ;  /* 0x0000000117007824 */ /* 0x000fc400078e0a1f */
[C---:B------:R-:W-:Y:S01]  /*15f90*/  IMAD.IADD R22, R190.reuse, 0x1, -R30 ;  /* 0x00000001be167824 */ /* 0x040fe200078e0a1e */
[----:B------:R-:W-:Y:S01]  /*15fa0*/  IABS R21, R2 ;  /* 0x0000000200157213 */ /* 0x000fe20000000000 */
[----:B------:R-:W-:Y:S01]  /*15fb0*/  IMAD.IADD R3, R190, 0x1, -R28 ;  /* 0x00000001be037824 */ /* 0x000fe200078e0a1c */
[----:B------:R-:W-:Y:S02]  /*15fc0*/  IABS R0, R0 ;  /* 0x0000000000007213 */ /* 0x000fe40000000000 */
[----:B------:R-:W-:Y:S02]  /*15fd0*/  IABS R2, R20 ;  /* 0x0000001400027213 */ /* 0x000fe40000000000 */
[----:B------:R-:W-:Y:S02]  /*15fe0*/  IABS R20, R22 ;  /* 0x0000001600147213 */ /* 0x000fe40000000000 */
[----:B------:R-:W-:Y:S01]  /*15ff0*/  IABS R3, R3 ;  /* 0x0000000300037213 */ /* 0x000fe20000000000 */
[----:B------:R-:W-:Y:S01]  /*16000*/  IMAD.MOV.U32 R22, RZ, RZ, R0 ;  /* 0x000000ffff167224 */ /* 0x000fe200078e0000 */
[----:B------:R-:W-:Y:S01]  /*16010*/  I2FP.F32.S32 R2, R2 ;  /* 0x0000000200027245 */ /* 0x000fe20000201400 */
[----:B------:R-:W-:Y:S01]  /*16020*/  IMAD.MOV.U32 R0, RZ, RZ, R20 ;  /* 0x000000ffff007224 */ /* 0x000fe200078e0014 */
[----:B------:R-:W-:-:S02]  /*16030*/  I2FP.F32.S32 R20, R3 ;  /* 0x0000000300147245 */ /* 0x000fc40000201400 */
        /* <DEDUP_REMOVED lines=10> */
[----:B------:R-:W-:Y:S01]  /*160e0*/  IMAD.IADD R2, R23, 0x1, -R45 ;  /* 0x0000000117027824 */ /* 0x000fe200078e0a2d */
[----:B------:R-:W-:Y:S01]  /*160f0*/  ISETP.GE.AND P1, PT, R19, R194, PT ;  /* 0x000000c21300720c */ /* 0x000fe20003f26270 */
[----:B------:R-:W-:Y:S01]  /*16100*/  VIADD R0, R23, -UR4 ;  /* 0x8000000417007c36 */ /* 0x000fe20008000000 */
[----:B------:R-:W-:-:S02]  /*16110*/  ISETP.GE.AND P5, PT, R19, R197, PT ;  /* 0x000000c51300720c */ /* 0x000fc40003fa6270 */
[----:B------:R-:W-:Y:S02]  /*16120*/  IABS R2, R2 ;  /* 0x0000000200027213 */ /* 0x000fe40000000000 */
[----:B------:R-:W-:Y:S02]  /*16130*/  FSEL R53, R33, -INF , !P1 ;  /* 0xff80000021357808 */ /* 0x000fe40004800000 */
[----:B------:R-:W-:Y:S02]  /*16140*/  ISETP.GT.AND P1, PT, R0, R19, PT ;  /* 0x000000130000720c */ /* 0x000fe40003f24270 */
[----:B------:R-:W-:Y:S02]  /*16150*/  FSEL R22, R22, -INF , !P3 ;  /* 0xff80000016167808 */ /* 0x000fe40005800000 */
[----:B------:R-:W-:Y:S02]  /*16160*/  FSEL R68, R3, -INF , !P4 ;  /* 0xff80000003447808 */ /* 0x000fe40006000000 */
[----:B------:R-:W-:-:S02]  /*16170*/  FSEL R63, R63, -INF , !P5 ;  /* 0xff8000003f3f7808 */ /* 0x000fc40006800000 */
[----:B------:R-:W-:Y:S02]  /*16180*/  I2FP.F32.S32 R2, R2 ;  /* 0x0000000200027245 */ /* 0x000fe40000201400 */
[C---:B------:R-:W-:Y:S02]  /*16190*/  ISETP.GE.AND P3, PT, R19.reuse, R195, PT ;  /* 0x000000c31300720c */ /* 0x040fe40003f66270 */
[----:B------:R-:W-:Y:S02]  /*161a0*/  ISETP.GE.AND P4, PT, R19, R196, PT ;  /* 0x000000c41300720c */ /* 0x000fe40003f86270 */
[----:B------:R-:W-:Y:S02]  /*161b0*/  ISETP.GE.AND P5, PT, R17, R194, PT ;  /* 0x000000c21100720c */ /* 0x000fe40003fa6270 */
[----:B------:R-:W-:Y:S01]  /*161c0*/  FSEL R3, R21, -INF , !P1 ;  /* 0xff80000015037808 */ /* 0x000fe20004800000 */
[----:B------:R-:W-:Y:S01]  /*161d0*/  FFMA.FTZ R19, R2, -UR12, R75 ;  /* 0x8000000c02137c23 */ /* 0x000fe2000801004b */
[----:B------:R-:W-:Y:S01]  /*161e0*/  FSEL R152, R58, -INF , !P3 ;  /* 0xff8000003a987808 */ /* 0x000fe20005800000 */
[----:B------:R-:W-:Y:S01]  /*161f0*/  IMAD.IADD R2, R23, 0x1, -R48 ;  /* 0x0000000117027824 */ /* 0x000fe200078e0a30 */
[----:B------:R-:W-:-:S02]  /*16200*/  FSEL R159, R3, -INF , !P4 ;  /* 0xff800000039f7808 */ /* 0x000fc40006000000 */
[----:B------:R-:W-:Y:S02]  /*16210*/  FSEL R54, R36, -INF , !P5 ;  /* 0xff80000024367808 */ /* 0x000fe40006800000 */
[C---:B------:R-:W-:Y:S02]  /*16220*/  ISETP.GE.AND P1, PT, R17.reuse, R197, PT ;  /* 0x000000c51100720c */ /* 0x040fe40003f26270 */
[C---:B------:R-:W-:Y:S02]  /*16230*/  ISETP.GE.AND P3, PT, R17.reuse, R195, PT ;  /* 0x000000c31100720c */ /* 0x040fe40003f66270 */
[----:B------:R-:W-:Y:S02]  /*16240*/  ISETP.GE.AND P4, PT, R17, R196, PT ;  /* 0x000000c41100720c */ /* 0x000fe40003f86270 */
[----:B------:R-:W-:Y:S01]  /*16250*/  ISETP.GT.AND P5, PT, R0, R17, PT ;  /* 0x000000110000720c */ /* 0x000fe20003fa4270 */
[----:B------:R-:W-:Y:S01]  /*16260*/  IMAD.IADD R17, R23, 0x1, -R34 ;  /* 0x0000000117117824 */ /* 0x000fe200078e0a22 */
[----:B------:R-:W-:-:S04]  /*16270*/  IABS R3, R2 ;  /* 0x0000000200037213 */ /* 0x000fc80000000000 */
[----:B------:R-:W-:Y:S02]  /*16280*/  IABS R2, R17 ;  /* 0x0000001100027213 */ /* 0x000fe40000000000 */
[----:B------:R-:W-:Y:S02]  /*16290*/  FSEL R17, R19, -INF , !P5 ;  /* 0xff80000013117808 */ /* 0x000fe40006800000 */
[----:B------:R-:W-:Y:S02]  /*162a0*/  FSEL R62, R62, -INF , !P1 ;  /* 0xff8000003e3e7808 */ /* 0x000fe40004800000 */
[----:B------:R-:W-:Y:S02]  /*162b0*/  I2FP.F32.S32 R3, R3 ;  /* 0x0000000300037245 */ /* 0x000fe40000201400 */
[----:B------:R-:W-:Y:S02]  /*162c0*/  ISETP.GE.AND P1, PT, R16, R194, PT ;  /* 0x000000c21000720c */ /* 0x000fe40003f26270 */
[----:B------:R-:W-:Y:S01]  /*162d0*/  FSEL R158, R17, -INF , !P4 ;  /* 0xff800000119e7808 */ /* 0x000fe20006000000 */
[----:B------:R-:W-:Y:S01]  /*162e0*/  IMAD.IADD R17, R23, 0x1, -R35 ;  /* 0x0000000117117824 */ /* 0x000fe200078e0a23 */
[----:B------:R-:W-:Y:S01]  /*162f0*/  FSEL R150, R60, -INF , !P3 ;  /* 0xff8000003c967808 */ /* 0x000fe20005800000 */
[----:B------:R-:W-:Y:S01]  /*16300*/  FFMA.FTZ R3, R3, -UR12, R166 ;  /* 0x8000000c03037c23 */ /* 0x000fe200080100a6 */
[----:B------:R-:W-:-:S02]  /*16310*/  ISETP.GE.AND P3, PT, R16, R197, PT ;  /* 0x000000c51000720c */ /* 0x000fc40003f66270 */
[----:B------:R-:W-:Y:S02]  /*16320*/  FSEL R148, R40, -INF , !P1 ;  /* 0xff80000028947808 */ /* 0x000fe40004800000 */
[----:B------:R-:W-:Y:S02]  /*16330*/  I2FP.F32.S32 R19, R2 ;  /* 0x0000000200137245 */ /* 0x000fe40000201400 */
[----:B------:R-:W-:Y:S02]  /*16340*/  ISETP.GT.AND P1, PT, R0, R16, PT ;  /* 0x000000100000720c */ /* 0x000fe40003f24270 */
[----:B------:R-:W-:Y:S02]  /*16350*/  IABS R2, R17 ;  /* 0x0000001100027213 */ /* 0x000fe40000000000 */
[----:B------:R-:W-:Y:S02]  /*16360*/  FSEL R75, R65, -INF , !P3 ;  /* 0xff800000414b7808 */ /* 0x000fe40005800000 */
[----:B------:R-:W-:-:S02]  /*16370*/  ISETP.GE.AND P5, PT, R16, R195, PT ;  /* 0x000000c31000720c */ /* 0x000fc40003fa6270 */
[----:B------:R-:W-:Y:S02]  /*16380*/  ISETP.GE.AND P4, PT, R16, R196, PT ;  /* 0x000000c41000720c */ /* 0x000fe40003f86270 */
[----:B------:R-:W-:Y:S02]  /*16390*/  ISETP.GE.AND P3, PT, R15, R194, PT ;  /* 0x000000c20f00720c */ /* 0x000fe40003f66270 */
[----:B------:R-:W-:Y:S02]  /*163a0*/  FSEL R3, R3, -INF , !P1 ;  /* 0xff80000003037808 */ /* 0x000fe40004800000 */
[----:B------:R-:W-:Y:S02]  /*163b0*/  I2FP.F32.S32 R2, R2 ;  /* 0x0000000200027245 */ /* 0x000fe40000201400 */
[----:B------:R-:W-:Y:S02]  /*163c0*/  ISETP.GE.AND P1, PT, R15, R197, PT ;  /* 0x000000c50f00720c */ /* 0x000fe40003f26270 */
[----:B------:R-:W-:-:S02]  /*163d0*/  FSEL R144, R55, -INF , !P5 ;  /* 0xff80000037907808 */ /* 0x000fc40006800000 */
[----:B------:R-:W-:Y:S02]  /*163e0*/  FSEL R157, R3, -INF , !P4 ;  /* 0xff800000039d7808 */ /* 0x000fe40006000000 */
[----:B------:R-:W-:Y:S02]  /*163f0*/  FSEL R143, R44, -INF , !P3 ;  /* 0xff8000002c8f7808 */ /* 0x000fe40005800000 */
[C---:B------:R-:W-:Y:S02]  /*16400*/  ISETP.GE.AND P5, PT, R15.reuse, R195, PT ;  /* 0x000000c30f00720c */ /* 0x040fe40003fa6270 */
[----:B------:R-:W-:Y:S02]  /*16410*/  ISETP.GE.AND P4, PT, R15, R196, PT ;  /* 0x000000c40f00720c */ /* 0x000fe40003f86270 */
[----:B------:R-:W-:Y:S01]  /*16420*/  ISETP.GT.AND P3, PT, R0, R15, PT ;  /* 0x0000000f0000720c */ /* 0x000fe20003f64270 */
[----:B------:R-:W-:Y:S01]  /*16430*/  FFMA.FTZ R15, R2, -UR12, R174 ;  /* 0x8000000c020f7c23 */ /* 0x000fe200080100ae */
[----:B------:R-:W-:Y:S01]  /*16440*/  FFMA.FTZ R19, R19, -UR12, R167 ;  /* 0x8000000c13137c23 */ /* 0x000fe200080100a7 */
[----:B------:R-:W-:Y:S01]  /*16450*/  FSEL R72, R146, -INF , !P1 ;  /* 0xff80000092487808 */ /* 0x000fe20004800000 */
[----:B------:R-:W-:Y:S01]  /*16460*/  IMAD.IADD R2, R23, 0x1, -R42 ;  /* 0x0000000117027824 */ /* 0x000fe200078e0a2a */
[----:B------:R-:W-:-:S02]  /*16470*/  ISETP.GE.AND P1, PT, R14, R194, PT ;  /* 0x000000c20e00720c */ /* 0x000fc40003f26270 */
[----:B------:R-:W-:Y:S02]  /*16480*/  FSEL R141, R61, -INF , !P5 ;  /* 0xff8000003d8d7808 */ /* 0x000fe40006800000 */
[----:B------:R-:W-:Y:S02]  /*16490*/  FSEL R3, R19, -INF , !P3 ;  /* 0xff80000013037808 */ /* 0x000fe40005800000 */
[----:B------:R-:W-:Y:S02]  /*164a0*/  ISETP.GE.AND P5, PT, R14, R197, PT ;  /* 0x000000c50e00720c */ /* 0x000fe40003fa6270 */
[----:B------:R-:W-:Y:S02]  /*164b0*/  IABS R2, R2 ;  /* 0x0000000200027213 */ /* 0x000fe40000000000 */
[----:B------:R-:W-:Y:S02]  /*164c0*/  FSEL R146, R41, -INF , !P1 ;  /* 0xff80000029927808 */ /* 0x000fe40004800000 */
[----:B------:R-:W-:-:S02]  /*164d0*/  ISETP.GT.AND P1, PT, R0, R14, PT ;  /* 0x0000000e0000720c */ /* 0x000fc40003f24270 */
[----:B------:R-:W-:Y:S02]  /*164e0*/  FSEL R156, R3, -INF , !P4 ;  /* 0xff800000039c7808 */ /* 0x000fe40006000000 */
[----:B------:R-:W-:Y:S02]  /*164f0*/  FSEL R65, R147, -INF , !P5 ;  /* 0xff80000093417808 */ /* 0x000fe40006800000 */
[----:B------:R-:W-:Y:S02]  /*16500*/  I2FP.F32.S32 R2, R2 ;  /* 0x0000000200027245 */ /* 0x000fe40000201400 */
[C---:B------:R-:W-:Y:S02]  /*16510*/  ISETP.GE.AND P3, PT, R14.reuse, R195, PT ;  /* 0x000000c30e00720c */ /* 0x040fe40003f66270 */
[----:B------:R-:W-:Y:S02]  /*16520*/  ISETP.GE.AND P4, PT, R14, R196, PT ;  /* 0x000000c40e00720c */ /* 0x000fe40003f86270 */
[----:B------:R-:W-:-:S02]  /*16530*/  ISETP.GE.AND P5, PT, R13, R194, PT ;  /* 0x000000c20d00720c */ /* 0x000fc40003fa6270 */
[----:B------:R-:W-:Y:S01]  /*16540*/  FSEL R3, R15, -INF , !P1 ;  /* 0xff8000000f037808 */ /* 0x000fe20004800000 */
[----:B------:R-:W-:Y:S01]  /*16550*/  FFMA.FTZ R14, R2, -UR12, R175 ;  /* 0x8000000c020e7c23 */ /* 0x000fe200080100af */
[----:B------:R-:W-:Y:S01]  /*16560*/  FSEL R74, R64, -INF , !P3 ;  /* 0xff800000404a7808 */ /* 0x000fe20005800000 */
[----:B------:R-:W-:Y:S01]  /*16570*/  IMAD.IADD R2, R23, 0x1, -R46 ;  /* 0x0000000117027824 */ /* 0x000fe200078e0a2e */
[----:B------:R-:W-:Y:S02]  /*16580*/  FSEL R155, R3, -INF , !P4 ;  /* 0xff800000039b7808 */ /* 0x000fe40006000000 */
[----:B------:R-:W-:Y:S02]  /*16590*/  FSEL R145, R32, -INF , !P5 ;  /* 0xff80000020917808 */ /* 0x000fe40006800000 */
[C---:B------:R-:W-:Y:S02]  /*165a0*/  ISETP.GE.AND P1, PT, R13.reuse, R197, PT ;  /* 0x000000c50d00720c */ /* 0x040fe40003f26270 */
[----:B------:R-:W-:-:S02]  /*165b0*/  ISETP.GE.AND P3, PT, R13, R195, PT ;  /* 0x000000c30d00720c */ /* 0x000fc40003f66270 */
        /* <DEDUP_REMOVED lines=8> */
[C---:B------:R-:W-:Y:S02]  /*16640*/  ISETP.GE.AND P1, PT, R12.reuse, R194, PT ;  /* 0x000000c20c00720c */ /* 0x040fe40003f26270 */
        /* <DEDUP_REMOVED lines=33> */
[C---:B------:R-:W-:Y:S02]  /*16860*/  ISETP.GE.AND P3, PT, R10.reuse, R195, PT ;  /* 0x000000c30a00720c */ /* 0x040fe40003f66270 */
[----:B------:R-:W-:Y:S02]  /*16870*/  FSEL R140, R3, -INF , !P4 ;  /* 0xff800000038c7808 */ /* 0x000fe40006000000 */
[----:B------:R-:W-:Y:S02]  /*16880*/  FSEL R44, R179, -INF , !P5 ;  /* 0xff800000b32c7808 */ /* 0x000fe40006800000 */
[----:B------:R-:W-:Y:S02]  /*16890*/  I2FP.F32.S32 R2, R2 ;  /* 0x0000000200027245 */ /* 0x000fe40000201400 */
        /* <DEDUP_REMOVED lines=17> */
[----:B------:R-:W-:Y:S01]  /*169b0*/  FSEL R64, R9, -INF , !P4 ;  /* 0xff80000009407808 */ /* 0x000fe20006000000 */
[----:B------:R-:W-:Y:S01]  /*169c0*/  IMAD.IADD R9, R23, 0x1, -R28 ;  /* 0x0000000117097824 */ /* 0x000fe200078e0a1c */
[----:B------:R-:W-:Y:S02]  /*169d0*/  I2FP.F32.S32 R3, R3 ;  /* 0x0000000300037245 */ /* 0x000fe40000201400 */
[----:B------:R-:W-:-:S02]  /*169e0*/  ISETP.GE.AND P1, PT, R8, R194, PT ;  /* 0x000000c20800720c */ /* 0x000fc40003f26270 */
[----:B------:R-:W-:Y:S02]  /*169f0*/  FSEL R43, R162, -INF , !P3 ;  /* 0xff800000a22b7808 */ /* 0x000fe40005800000 */
[----:B------:R-:W-:Y:S01]  /*16a00*/  ISETP.GE.AND P3, PT, R8, R197, PT ;  /* 0x000000c50800720c */ /* 0x000fe20003f66270 */
[----:B------:R-:W-:Y:S01]  /*16a10*/  FFMA.FTZ R3, R3, -UR12, R222 ;  /* 0x8000000c03037c23 */ /* 0x000fe200080100de */
[----:B------:R-:W-:Y:S02]  /*16a20*/  I2FP.F32.S32 R10, R2 ;  /* 0x00000002000a7245 */ /* 0x000fe40000201400 */
[----:B------:R-:W-:Y:S02]  /*16a30*/  FSEL R66, R56, -INF , !P1 ;  /* 0xff80000038427808 */ /* 0x000fe40004800000 */
[----:B------:R-:W-:Y:S02]  /*16a40*/  ISETP.GT.AND P1, PT, R0, R8, PT ;  /* 0x000000080000720c */ /* 0x000fe40003f24270 */
[----:B------:R-:W-:-:S02]  /*16a50*/  IABS R2, R9 ;  /* 0x0000000900027213 */ /* 0x000fc40000000000 */
[----:B------:R-:W-:Y:S02]  /*16a60*/  FSEL R33, R188, -INF , !P3 ;  /* 0xff800000bc217808 */ /* 0x000fe40005800000 */
[----:B------:R-:W-:Y:S01]  /*16a70*/  ISETP.GE.AND P3, PT, R7, R194, PT ;  /* 0x000000c20700720c */ /* 0x000fe20003f66270 */
[----:B------:R-:W-:Y:S01]  /*16a80*/  FFMA.FTZ R10, R10, -UR12, R223 ;  /* 0x8000000c0a0a7c23 */ /* 0x000fe200080100df */
[----:B------:R-:W-:Y:S02]  /*16a90*/  ISETP.GE.AND P4, PT, R8, R196, PT ;  /* 0x000000c40800720c */ /* 0x000fe40003f86270 */
[----:B------:R-:W-:Y:S02]  /*16aa0*/  FSEL R3, R3, -INF , !P1 ;  /* 0xff80000003037808 */ /* 0x000fe40004800000 */
[----:B------:R-:W-:Y:S02]  /*16ab0*/  I2FP.F32.S32 R2, R2 ;  /* 0x0000000200027245 */ /* 0x000fe40000201400 */
[----:B------:R-:W-:-:S02]  /*16ac0*/  FSEL R61, R59, -INF , !P3 ;  /* 0xff8000003b3d7808 */ /* 0x000fc40005800000 */
[----:B------:R-:W-:Y:S02]  /*16ad0*/  ISETP.GE.AND P1, PT, R7, R197, PT ;  /* 0x000000c50700720c */ /* 0x000fe40003f26270 */
[----:B------:R-:W-:Y:S02]  /*16ae0*/  ISETP.GT.AND P3, PT, R0, R7, PT ;  /* 0x000000070000720c */ /* 0x000fe40003f64270 */
[----:B------:R-:W-:Y:S02]  /*16af0*/  ISETP.GE.AND P5, PT, R8, R195, PT ;  /* 0x000000c30800720c */ /* 0x000fe40003fa6270 */
[----:B------:R-:W-:Y:S01]  /*16b00*/  FSEL R56, R3, -INF , !P4 ;  /* 0xff80000003387808 */ /* 0x000fe20006000000 */
[----:B------:R-:W-:Y:S01]  /*16b10*/  FFMA.FTZ R3, R2, -UR12, R214 ;  /* 0x8000000c02037c23 */ /* 0x000fe200080100d6 */
[----:B------:R-:W-:Y:S02]  /*16b20*/  ISETP.GE.AND P4, PT, R7, R196, PT ;  /* 0x000000c40700720c */ /* 0x000fe40003f86270 */
[----:B------:R-:W-:-:S02]  /*16b30*/  FSEL R31, R189, -INF , !P1 ;  /* 0xff800000bd1f7808 */ /* 0x000fc40004800000 */
[----:B------:R-:W-:Y:S02]  /*16b40*/  FSEL R2, R10, -INF , !P3 ;  /* 0xff8000000a027808 */ /* 0x000fe40005800000 */
[----:B------:R-:W-:Y:S02]  /*16b50*/  ISETP.GE.AND P1, PT, R6, R194, PT ;  /* 0x000000c20600720c */ /* 0x000fe40003f26270 */
[----:B------:R-:W-:Y:S02]  /*16b60*/  FSEL R36, R163, -INF , !P5 ;  /* 0xff800000a3247808 */ /* 0x000fe40006800000 */
[----:B------:R-:W-:Y:S02]  /*16b70*/  ISETP.GE.AND P5, PT, R7, R195, PT ;  /* 0x000000c30700720c */ /* 0x000fe40003fa6270 */
[----:B------:R-:W-:Y:S01]  /*16b80*/  FSEL R50, R2, -INF , !P4 ;  /* 0xff80000002327808 */ /* 0x000fe20006000000 */
[----:B------:R-:W-:Y:S01]  /*16b90*/  IMAD.IADD R2, R23, 0x1, -R29 ;  /* 0x0000000117027824 */ /* 0x000fe200078e0a1d */
[----:B------:R-:W-:-:S02]  /*16ba0*/  FSEL R59, R20, -INF , !P1 ;  /* 0xff800000143b7808 */ /* 0x000fc40004800000 */
[----:B------:R-:W-:Y:S02]  /*16bb0*/  ISETP.GT.AND P1, PT, R0, R6, PT ;  /* 0x000000060000720c */ /* 0x000fe40003f24270 */
[----:B------:R-:W-:Y:S02]  /*16bc0*/  FSEL R32, R164, -INF , !P5 ;  /* 0xff800000a4207808 */ /* 0x000fe40006800000 */
[C---:B------:R-:W-:Y:S02]  /*16bd0*/  ISETP.GE.AND P5, PT, R6.reuse, R197, PT ;  /* 0x000000c50600720c */ /* 0x040fe40003fa6270 */
[----:B------:R-:W-:Y:S02]  /*16be0*/  ISETP.GE.AND P4, PT, R6, R196, PT ;  /* 0x000000c40600720c */ /* 0x000fe40003f86270 */
[----:B------:R-:W-:Y:S02]  /*16bf0*/  IABS R2, R2 ;  /* 0x0000000200027213 */ /* 0x000fe40000000000 */
[----:B------:R-:W-:-:S02]  /*16c00*/  FSEL R3, R3, -INF , !P1 ;  /* 0xff80000003037808 */ /* 0x000fc40004800000 */
[----:B------:R-:W-:Y:S02]  /*16c10*/  FSEL R28, R165, -INF , !P5 ;  /* 0xff800000a51c7808 */ /* 0x000fe40006800000 */
[----:B------:R-:W-:Y:S02]  /*16c20*/  ISETP.GE.AND P3, PT, R6, R195, PT ;  /* 0x000000c30600720c */ /* 0x000fe40003f66270 */
[----:B------:R-:W-:Y:S02]  /*16c30*/  ISETP.GE.AND P5, PT, R5, R194, PT ;  /* 0x000000c20500720c */ /* 0x000fe40003fa6270 */
[----:B------:R-:W-:Y:S01]  /*16c40*/  FSEL R46, R3, -INF , !P4 ;  /* 0xff800000032e7808 */ /* 0x000fe20006000000 */
[----:B------:R-:W-:Y:S01]  /*16c50*/  IMAD.IADD R3, R23, 0x1, -R51 ;  /* 0x0000000117037824 */ /* 0x000fe200078e0a33 */
[----:B------:R-:W-:Y:S02]  /*16c60*/  I2FP.F32.S32 R2, R2 ;  /* 0x0000000200027245 */ /* 0x000fe40000201400 */
[----:B------:R-:W-:-:S02]  /*16c70*/  FSEL R29, R69, -INF , !P3 ;  /* 0xff800000451d7808 */ /* 0x000fc40005800000 */
[----:B------:R-:W-:Y:S02]  /*16c80*/  FSEL R49, R57, -INF , !P5 ;  /* 0xff80000039317808 */ /* 0x000fe40006800000 */
[C---:B------:R-:W-:Y:S02]  /*16c90*/  ISETP.GE.AND P3, PT, R5.reuse, R197, PT ;  /* 0x000000c50500720c */ /* 0x040fe40003f66270 */
[C---:B------:R-:W-:Y:S02]  /*16ca0*/  ISETP.GE.AND P1, PT, R5.reuse, R195, PT ;  /* 0x000000c30500720c */ /* 0x040fe40003f26270 */
[----:B------:R-:W-:Y:S02]  /*16cb0*/  ISETP.GE.AND P4, PT, R5, R196, PT ;  /* 0x000000c40500720c */ /* 0x000fe40003f86270 */
[----:B------:R-:W-:Y:S01]  /*16cc0*/  ISETP.GT.AND P5, PT, R0, R5, PT ;  /* 0x000000050000720c */ /* 0x000fe20003fa4270 */
[----:B------:R-:W-:Y:S01]  /*16cd0*/  FFMA.FTZ R5, R2, -UR12, R215 ;  /* 0x8000000c02057c23 */ /* 0x000fe200080100d7 */
[----:B------:R-:W-:Y:S01]  /*16ce0*/  IABS R2, R3 ;  /* 0x0000000300027213 */ /* 0x000fe20000000000 */
[----:B------:R-:W-:-:S04]  /*16cf0*/  IMAD.IADD R6, R23, 0x1, -R30 ;  /* 0x0000000117067824 */ /* 0x000fc800078e0a1e */
[----:B------:R-:W-:Y:S01]  /*16d00*/  IMAD.MOV.U32 R3, RZ, RZ, R2 ;  /* 0x000000ffff037224 */ /* 0x000fe200078e0002 */
[----:B------:R-:W-:Y:S02]  /*16d10*/  FSEL R26, R170, -INF , !P3 ;  /* 0xff800000aa1a7808 */ /* 0x000fe40005800000 */
[----:B------:R-:W-:Y:S02]  /*16d20*/  IABS R2, R6 ;  /* 0x0000000600027213 */ /* 0x000fe40000000000 */
[----:B------:R-:W-:Y:S02]  /*16d30*/  I2FP.F32.S32 R3, R3 ;  /* 0x0000000300037245 */ /* 0x000fe40000201400 */
[----:B------:R-:W-:Y:S02]  /*16d40*/  ISETP.GE.AND P3, PT, R18, R194, PT ;  /* 0x000000c21200720c */ /* 0x000fe40003f66270 */
[----:B------:R-:W-:Y:S02]  /*16d50*/  FSEL R27, R70, -INF , !P1 ;  /* 0xff800000461b7808 */ /* 0x000fe40004800000 */
[----:B------:R-:W-:Y:S01]  /*16d60*/  ISETP.GE.AND P1, PT, R18, R197, PT ;  /* 0x000000c51200720c */ /* 0x000fe20003f26270 */
[----:B------:R-:W-:Y:S01]  /*16d70*/  FFMA.FTZ R3, R3, -UR12, R218 ;  /* 0x8000000c03037c23 */ /* 0x000fe200080100da */
[----:B------:R-:W-:-:S02]  /*16d80*/  I2FP.F32.S32 R2, R2 ;  /* 0x0000000200027245 */ /* 0x000fc40000201400 */
[----:B------:R-:W-:Y:S02]  /*16d90*/  FSEL R45, R22, -INF , !P3 ;  /* 0xff800000162d7808 */ /* 0x000fe40005800000 */
[----:B------:R-:W-:Y:S02]  /*16da0*/  FSEL R5, R5, -INF , !P5 ;  /* 0xff80000005057808 */ /* 0x000fe40006800000 */
[C---:B------:R-:W-:Y:S02]  /*16db0*/  ISETP.GT.AND P3, PT, R0.reuse, R18, PT ;  /* 0x000000120000720c */ /* 0x040fe40003f64270 */
[----:B------:R-:W-:Y:S01]  /*16dc0*/  FSEL R22, R171, -INF , !P1 ;  /* 0xff800000ab167808 */ /* 0x000fe20004800000 */
[----:B------:R-:W-:Y:S01]  /*16dd0*/  UISETP.GT.U32.AND UP0, UPT, UR31, UR18, UPT ;  /* 0x000000121f00728c */ /* 0x000fe2000bf04070 */
[----:B------:R-:W-:Y:S01]  /*16de0*/  ISETP.GT.AND P1, PT, R0, R4, PT ;  /* 0x000000040000720c */ /* 0x000fe20003f24270 */
[----:B------:R-:W-:Y:S01]  /*16df0*/  FFMA.FTZ R0, R2, -UR12, R219 ;  /* 0x8000000c02007c23 */ /* 0x000fe200080100db */
[----:B------:R-:W-:-:S02]  /*16e00*/  FSEL R40, R5, -INF , !P4 ;  /* 0xff80000005287808 */ /* 0x000fc40006000000 */
[----:B------:R-:W-:Y:S02]  /*16e10*/  FSEL R2, R3, -INF , !P3 ;  /* 0xff80000003027808 */ /* 0x000fe40005800000 */
[C---:B------:R-:W-:Y:S02]  /*16e20*/  ISETP.GE.AND P5, PT, R18.reuse, R195, PT ;  /* 0x000000c31200720c */ /* 0x040fe40003fa6270 */
[----:B------:R-:W-:Y:S02]  /*16e30*/  ISETP.GE.AND P4, PT, R18, R196, PT ;  /* 0x000000c41200720c */ /* 0x000fe40003f86270 */
[----:B------:R-:W-:Y:S02]  /*16e40*/  ISETP.GE.AND P3, PT, R4, R194, PT ;  /* 0x000000c20400720c */ /* 0x000fe40003f66270 */
[----:B------:R-:W-:Y:S02]  /*16e50*/  FSEL R23, R71, -INF , !P5 ;  /* 0xff80000047177808 */ /* 0x000fe40006800000 */
        /* <DEDUP_REMOVED lines=66> */
.L_x_2556:
[----:B------:R-:W-:Y:S05]  /*17280*/  BSYNC.RECONVERGENT B0 ;  /* 0x0000000000007941 */ /* 0x000fea0003800200 */
.L_x_2555:
[----:B------:R-:W0:Y:S02]  /*17290*/  LDGDEPBAR ;  /* 0x00000000000079af */ /* 0x000e240000000000 */
.L_x_2554:
[----:B-1----:R-:W3:Y:S04]  /*172a0*/  LDL.64 R6, [R1+0x140] ;  /* 0x0001400001067983 */ /* 0x002ee80000100a00 */
[----:B------:R-:W4:Y:S04]  /*172b0*/  LDL.64 R12, [R1+0x80] ;  /* 0x00008000010c7983 */ /* 0x000f280000100a00 */
[----:B------:R-:W-:Y:S04]  /*172c0*/  STL [R1+0x180], R176 ;  /* 0x000180b001007387 */ /* 0x000fe80000100800 */
[----:B------:R1:W-:Y:S04]  /*172d0*/  STL.64 [R1+0x178], R38 ;  /* 0x0001782601007387 */ /* 0x0003e80000100a00 */
[----:B-1----:R-:W4:Y:S04]  /*172e0*/  LDL.64 R38, [R1+0x148] ;  /* 0x0001480001267983 */ /* 0x002f280000100a00 */
[----:B------:R1:W-:Y:S04]  /*172f0*/  STL.64 [R1+0x170], R196 ;  /* 0x000170c401007387 */ /* 0x0003e80000100a00 */
[----:B-1----:R-:W4:Y:S04]  /*17300*/  LDL.64 R196, [R1+0x128] ;  /* 0x0001280001c47983 */ /* 0x002f280000100a00 */
[----:B------:R1:W-:Y:S04]  /*17310*/  STL.64 [R1+0x168], R194 ;  /* 0x000168c201007387 */ /* 0x0003e80000100a00 */
[----:B-1----:R-:W4:Y:S04]  /*17320*/  LDL.64 R194, [R1+0x150] ;  /* 0x0001500001c27983 */ /* 0x002f280000100a00 */
[----:B------:R1:W-:Y:S04]  /*17330*/  STL.64 [R1+0x160], R180 ;  /* 0x000160b401007387 */ /* 0x0003e80000100a00 */
[----:B-1----:R-:W4:Y:S01]  /*17340*/  LDL.64 R180, [R1+0x120] ;  /* 0x0001200001b47983 */ /* 0x002f220000100a00 */
[----:B------:R-:W-:Y:S01]  /*17350*/  FMNMX3.FTZ R0, R241, R53, R54, !PT ;  /* 0x00000035f1007276 */ /* 0x000fe20007810036 */
[----:B------:R-:W-:Y:S01]  /*17360*/  USHF.L.U32 UR4, UR31, 0x1, URZ ;  /* 0x000000011f047899 */ /* 0x000fe200080006ff */
[----:B------:R-:W1:Y:S02]  /*17370*/  S2R R5, SR_TID.X ;  /* 0x0000000000057919 */ /* 0x000e640000002100 */
[----:B------:R-:W-:-:S04]  /*17380*/  FMNMX3.FTZ R0, R0, R148, R143, !PT ;  /* 0x0000009400007276 */ /* 0x000fc8000781008f */
[----:B------:R-:W-:-:S04]  /*17390*/  FMNMX3.FTZ R0, R0, R146, R145, !PT ;  /* 0x0000009200007276 */ /* 0x000fc80007810091 */
[----:B------:R-:W-:-:S04]  /*173a0*/  FMNMX3.FTZ R0, R0, R154, R151, !PT ;  /* 0x0000009a00007276 */ /* 0x000fc80007810097 */
[----:B--2---:R-:W-:Y:S02]  /*173b0*/  FMNMX3.FTZ R2, R0, R149, R142, !PT ;  /* 0x0000009500027276 */ /* 0x004fe4000781008e */
        /* <DEDUP_REMOVED lines=8> */
[----:B------:R-:W2:Y:S01]  /*17440*/  SHFL.BFLY PT, R4, R0, 0x2, 0x1f ;  /* 0x0c401f0000047f89 */ /* 0x000ea200000e0000 */
        /* <DEDUP_REMOVED lines=12> */
[----:B--2---:R-:W-:Y:S02]  /*17510*/  FMNMX.FTZ R0, R0, R4, !PT ;  /* 0x0000000400007209 */ /* 0x004fe40007810000 */
[----:B------:R-:W-:-:S03]  /*17520*/  FMNMX3.FTZ R8, R8, R29, R27, !PT ;  /* 0x0000001d08087276 */ /* 0x000fc6000781001b */
[----:B------:R-:W2:Y:S01]  /*17530*/  SHFL.BFLY PT, R71, R0, 0x1, 0x1f ;  /* 0x0c201f0000477f89 */ /* 0x000ea200000e0000 */
[----:B------:R-:W-:-:S05]  /*17540*/  FMNMX3.FTZ R8, R8, R23, R21, !PT ;  /* 0x0000001708087276 */ /* 0x000fca0007810015 */
[----:B------:R-:W2:Y:S01]  /*17550*/  SHFL.BFLY PT, R15, R8, 0x2, 0x1f ;  /* 0x0c401f00080f7f89 */ /* 0x000ea200000e0000 */
[----:B-1----:R-:W-:-:S05]  /*17560*/  FMNMX.FTZ R68, R68, R9, !PT ;  /* 0x0000000944447209 */ /* 0x002fca0007810000 */
[----:B------:R-:W1:Y:S01]  /*17570*/  SHFL.BFLY PT, R14, R68, 0x1, 0x1f ;  /* 0x0c201f00440e7f89 */ /* 0x000e6200000e0000 */
[----:B--2---:R-:W-:-:S04]  /*17580*/  FMNMX.FTZ R71, R0, R71, !PT ;  /* 0x0000004700477209 */ /* 0x004fc80007810000 */
[----:B------:R-:W-:Y:S02]  /*17590*/  FSETP.NEU.FTZ.AND P4, PT, R71, -INF , PT ;  /* 0xff8000004700780b */ /* 0x000fe40003f9d000 */
[----:B------:R-:W-:-:S05]  /*175a0*/  FMNMX.FTZ R8, R8, R15, !PT ;  /* 0x0000000f08087209 */ /* 0x000fca0007810000 */
[----:B------:R-:W2:Y:S01]  /*175b0*/  SHFL.BFLY PT, R70, R8, 0x1, 0x1f ;  /* 0x0c201f0008467f89 */ /* 0x000ea200000e0000 */
[----:B-1----:R-:W-:-:S04]  /*175c0*/  FMNMX.FTZ R68, R68, R14, !PT ;  /* 0x0000000e44447209 */ /* 0x002fc80007810000 */
[----:B------:R-:W-:Y:S02]  /*175d0*/  FSETP.NEU.FTZ.AND P5, PT, R68, -INF , PT ;  /* 0xff8000004400780b */ /* 0x000fe40003fbd000 */
[----:B--2---:R-:W-:Y:S01]  /*175e0*/  FMNMX.FTZ R70, R8, R70, !PT ;  /* 0x0000004608467209 */ /* 0x004fe20007810000 */
        /* <DEDUP_REMOVED lines=10> */
[----:B------:R-:W-:-:S04]  /*17690*/  LOP3.LUT R6, R2, UR36, R197, 0x96, !PT ;  /* 0x0000002402067c12 */ /* 0x000fc8000f8e96c5 */
        /* <DEDUP_REMOVED lines=22> */
[----:B------:R1:W-:Y:S02]  /*17800*/  MUFU.EX2 R168, R0 ;  /* 0x0000000000a87308 */ /* 0x0003e40000000800 */
[----:B------:R-:W-:Y:S01]  /*17810*/  IMAD.WIDE.U32 R16, R5, -0x2daee0ad, RZ ;  /* 0xd2511f5305107825 */ /* 0x000fe200078e00ff */
[----:B------:R-:W-:-:S03]  /*17820*/  LOP3.LUT R5, R6, UR29, R19, 0x96, !PT ;  /* 0x0000001d06057c12 */ /* 0x000fc6000f8e9613 */
[----:B------:R-:W-:Y:S01]  /*17830*/  IMAD.WIDE.U32 R162, R3, -0x326172a9, RZ ;  /* 0xcd9e8d5703a27825 */ /* 0x000fe200078e00ff */
[----:B------:R-:W-:-:S03]  /*17840*/  LOP3.LUT R6, R4, UR29, R17, 0x96, !PT ;  /* 0x0000001d04067c12 */ /* 0x000fc6000f8e9611 */
[----:B------:R-:W-:Y:S01]  /*17850*/  FFMA.FTZ R3, R54, UR40, -R2 ;  /* 0x0000002836037c23 */ /* 0x000fe20008010802 */
[----:B------:R-:W-:Y:S01]  /*17860*/  LOP3.LUT R9, R16, UR28, R165, 0x96, !PT ;  /* 0x0000001c10097c12 */ /* 0x000fe2000f8e96a5 */
[----:B------:R-:W-:Y:S01]  /*17870*/  IMAD.WIDE.U32 R4, R5, -0x326172a9, RZ ;  /* 0xcd9e8d5705047825 */ /* 0x000fe200078e00ff */
[----:B------:R-:W-:Y:S01]  /*17880*/  FSEL R17, R68, RZ, P5 ;  /* 0x000000ff44117208 */ /* 0x000fe20002800000 */
        /* <DEDUP_REMOVED lines=27> */
[--C-:B------:R-:W-:Y:S01]  /*17a40*/  FFMA.FTZ R163, R42, UR40, -R0.reuse ;  /* 0x000000282aa37c23 */ /* 0x100fe20008010800 */
[C---:B------:R-:W-:Y:S01]  /*17a50*/  PRMT R35, R6.reuse, 0x7610, R35 ;  /* 0x0000761006237816 */ /* 0x040fe20000000023 */
[--C-:B------:R-:W-:Y:S01]  /*17a60*/  FFMA.FTZ R165, R33, UR40, -R0.reuse ;  /* 0x0000002821a57c23 */ /* 0x100fe20008010800 */
[----:B------:R-:W-:Y:S01]  /*17a70*/  LOP3.LUT R3, R3, 0xff, RZ, 0xc0, !PT ;  /* 0x000000ff03037812 */ /* 0x000fe200078ec0ff */
[----:B------:R-:W-:Y:S01]  /*17a80*/  FFMA.FTZ R166, R31, UR40, -R0 ;  /* 0x000000281fa67c23 */ /* 0x000fe20008010800 */
[----:B------:R-:W-:Y:S01]  /*17a90*/  PRMT R25, R6, 0x7632, R25 ;  /* 0x0000763206197816 */ /* 0x000fe20000000019 */
[----:B------:R-:W-:Y:S01]  /*17aa0*/  @!P1 HADD2 R24, -R35.H0_H0, -RZ.H0_H0 ;  /* 0xa00000ff23189230 */ /* 0x000fe20000000900 */
[----:B-1----:R-:W-:Y:S01]  /*17ab0*/  FMNMX3.FTZ R5, R234, R159, R158, !PT ;  /* 0x0000009fea057276 */ /* 0x002fe2000781009e */
[--C-:B------:R-:W-:Y:S01]  /*17ac0*/  FFMA.FTZ R6, R72, UR40, -R0.reuse ;  /* 0x0000002848067c23 */ /* 0x100fe20008010800 */
        /* <DEDUP_REMOVED lines=9> */
[--C-:B------:R-:W-:Y:S01]  /*17b60*/  FFMA.FTZ R183, R22, UR40, -R0.reuse ;  /* 0x0000002816b77c23 */ /* 0x100fe20008010800 */
[----:B------:R-:W-:Y:S01]  /*17b70*/  FMNMX3.FTZ R4, R4, R155, R153, !PT ;  /* 0x0000009b04047276 */ /* 0x000fe20007810099 */
[--C-:B------:R-:W-:Y:S01]  /*17b80*/  FFMA.FTZ R189, R20, UR40, -R0.reuse ;  /* 0x0000002814bd7c23 */ /* 0x100fe20008010800 */
[----:B------:R-:W-:Y:S01]  /*17b90*/  LOP3.LUT R3, R5, 0xff, RZ, 0xc0, !PT ;  /* 0x000000ff05037812 */ /* 0x000fe200078ec0ff */
[----:B------:R-:W-:Y:S01]  /*17ba0*/  FFMA.FTZ R5, R75, UR40, -R0 ;  /* 0x000000284b057c23 */ /* 0x000fe20008010800 */
[----:B------:R-:W-:Y:S01]  /*17bb0*/  FMNMX3.FTZ R69, R4, R147, R140, !PT ;  /* 0x0000009304457276 */ /* 0x000fe2000781008c */
[----:B------:R-:W-:Y:S01]  /*17bc0*/  MUFU.EX2 R171, R6 ;  /* 0x0000000600ab7308 */ /* 0x000fe20000000800 */
[----:B------:R-:W-:Y:S01]  /*17bd0*/  ISETP.LE.U32.AND P1, PT, R3, UR13, PT ;  /* 0x0000000d03007c0c */ /* 0x000fe2000bf23070 */
[--C-:B------:R-:W-:Y:S01]  /*17be0*/  FFMA.FTZ R63, R66, UR40, -R2.reuse ;  /* 0x00000028423f7c23 */ /* 0x100fe20008010802 */
[----:B---3--:R-:W-:Y:S01]  /*17bf0*/  F2FP.F16.F32.PACK_AB R3, R170, R167 ;  /* 0x000000a7aa03723e */ /* 0x008fe200000000ff */
[----:B------:R-:W-:Y:S01]  /*17c00*/  FFMA.FTZ R72, R59, UR40, -R2 ;  /* 0x000000283b487c23 */ /* 0x000fe20008010802 */
[----:B------:R-:W-:Y:S01]  /*17c10*/  LOP3.LUT R19, R10, UR16, R7, 0x96, !PT ;  /* 0x000000100a137c12 */ /* 0x000fe2000f8e9607 */
[----:B------:R-:W-:Y:S01]  /*17c20*/  FFMA.FTZ R7, R65, UR40, -R0 ;  /* 0x0000002841077c23 */ /* 0x000fe20008010800 */
[----:B------:R-:W-:Y:S01]  /*17c30*/  PRMT R34, R3, 0x7610, R34 ;  /* 0x0000761003227816 */ /* 0x000fe20000000022 */
[----:B------:R-:W-:Y:S01]  /*17c40*/  FFMA.FTZ R10, R47, UR40, -R0 ;  /* 0x000000282f0a7c23 */ /* 0x000fe20008010800 */
[----:B------:R-:W-:Y:S01]  /*17c50*/  PRMT R24, R3, 0x7632, R24 ;  /* 0x0000763203187816 */ /* 0x000fe20000000018 */
[----:B------:R-:W-:Y:S01]  /*17c60*/  MUFU.EX2 R173, R7 ;  /* 0x0000000700ad7308 */ /* 0x000fe20000000800 */
        /* <DEDUP_REMOVED lines=12> */
[----:B------:R-:W-:Y:S01]  /*17d30*/  LOP3.LUT R33, R160, UR27, R13, 0x96, !PT ;  /* 0x0000001ba0217c12 */ /* 0x000fe2000f8e960d */
        /* <DEDUP_REMOVED lines=24> */
[----:B------:R-:W-:Y:S01]  /*17ec0*/  FFMA.FTZ R141, R45, UR40, -R2 ;  /* 0x000000282d8d7c23 */ /* 0x000fe20008010802 */
[----:B------:R-:W-:-:S02]  /*17ed0*/  @!P0 PRMT R24, R22, 0x5410, RZ ;  /* 0x0000541016188816 */ /* 0x000fc400000000ff */
[----:B------:R-:W-:Y:S01]  /*17ee0*/  ISETP.GT.U32.AND P0, PT, R0, UR13, PT ;  /* 0x0000000d00007c0c */ /* 0x000fe2000bf04070 */
[----:B------:R-:W-:Y:S01]  /*17ef0*/  FFMA.FTZ R0, R146, UR40, -R2 ;  /* 0x0000002892007c23 */ /* 0x000fe20008010802 */
[----:B------:R3:W4:Y:S01]  /*17f00*/  MUFU.EX2 R150, R5 ;  /* 0x0000000500967308 */ /* 0x0007220000000800 */
[----:B--2---:R-:W-:Y:S02]  /*17f10*/  FMNMX.FTZ R69, R69, R4, !PT ;  /* 0x0000000445457209 */ /* 0x004fe40007810000 */
[----:B------:R-:W-:-:S05]  /*17f20*/  PRMT R4, R162, 0x7772, RZ ;  /* 0x00007772a2047816 */ /* 0x000fca00000000ff */
[----:B------:R2:W-:Y:S01]  /*17f30*/  MUFU.EX2 R220, R0 ;  /* 0x0000000000dc7308 */ /* 0x0005e20000000800 */
[----:B-1----:R-:W-:-:S04]  /*17f40*/  F2FP.F16.F32.PACK_AB R3, R174, R169 ;  /* 0x000000a9ae03723e */ /* 0x002fc800000000ff */
[C---:B------:R-:W-:Y:S02]  /*17f50*/  PRMT R22, R3.reuse, 0x7610, R22 ;  /* 0x0000761003167816 */ /* 0x040fe40000000016 */
[----:B------:R-:W-:Y:S01]  /*17f60*/  PRMT R21, R3, 0x7632, R21 ;  /* 0x0000763203157816 */ /* 0x000fe20000000015 */
[----:B------:R-:W-:Y:S01]  /*17f70*/  MUFU.EX2 R11, R11 ;  /* 0x0000000b000b7308 */ /* 0x000fe20000000800 */
[----:B---3--:R-:W-:Y:S01]  /*17f80*/  FSEL R5, R70, RZ, P5 ;  /* 0x000000ff46057208 */ /* 0x008fe20002800000 */
[----:B------:R-:W-:Y:S01]  /*17f90*/  @!P3 HADD2 R20, -R22.H0_H0, -RZ.H0_H0 ;  /* 0xa00000ff1614b230 */ /* 0x000fe20000000900 */
[----:B------:R-:W-:Y:S01]  /*17fa0*/  PRMT R227, R22, 0x5410, R21 ;  /* 0x0000541016e37816 */ /* 0x000fe20000000015 */
[----:B------:R-:W-:Y:S01]  /*17fb0*/  @P0 HADD2 R23, -R21.H0_H0, -RZ.H0_H0 ;  /* 0xa00000ff15170230 */ /* 0x000fe20000000900 */
[----:B------:R-:W-:Y:S02]  /*17fc0*/  ISETP.GT.U32.AND P5, PT, R4, UR13, PT ;  /* 0x0000000d04007c0c */ /* 0x000fe4000bfa4070 */
[----:B------:R-:W-:Y:S01]  /*17fd0*/  @!P3 PRMT R22, R20, 0x5410, RZ ;  /* 0x000054101416b816 */ /* 0x000fe200000000ff */
[----:B------:R-:W1:Y:S01]  /*17fe0*/  SHFL.BFLY PT, R4, R69, 0x1, 0x1f ;  /* 0x0c201f0045047f89 */ /* 0x000e6200000e0000 */
[----:B--2---:R-:W-:-:S02]  /*17ff0*/  PRMT R0, R162, 0x7773, RZ ;  /* 0x00007773a2007816 */ /* 0x004fc400000000ff */
[----:B----4-:R-:W-:Y:S02]  /*18000*/  F2FP.F16.F32.PACK_AB R3, R171, R150 ;  /* 0x00000096ab03723e */ /* 0x010fe400000000ff */
[----:B------:R-:W-:Y:S01]  /*18010*/  ISETP.GT.U32.AND P3, PT, R0, UR13, PT ;  /* 0x0000000d00007c0c */ /* 0x000fe2000bf64070 */
[----:B------:R-:W-:Y:S01]  /*18020*/  FFMA.FTZ R0, R145, UR40, -R2 ;  /* 0x0000002891007c23 */ /* 0x000fe20008010802 */
[----:B------:R-:W-:Y:S02]  /*18030*/  PRMT R146, R3, 0x7610, R146 ;  /* 0x0000761003927816 */ /* 0x000fe40000000092 */
[----:B------:R-:W-:Y:S01]  /*18040*/  @P0 PRMT R21, R23, 0x5410, RZ ;  /* 0x0000541017150816 */ /* 0x000fe200000000ff */
[----:B------:R2:W3:Y:S01]  /*18050*/  MUFU.EX2 R221, R0 ;  /* 0x0000000000dd7308 */ /* 0x0004e20000000800 */
[----:B------:R-:W-:Y:S01]  /*18060*/  PRMT R145, R3, 0x7632, R145 ;  /* 0x0000763203917816 */ /* 0x000fe20000000091 */
[----:B------:R-:W-:-:S03]  /*18070*/  @P5 HADD2 R26, -R146.H0_H0, -RZ.H0_H0 ;  /* 0xa00000ff921a5230 */ /* 0x000fc60000000900 */
[----:B------:R-:W-:Y:S02]  /*18080*/  PRMT R225, R146, 0x5410, R145 ;  /* 0x0000541092e17816 */ /* 0x000fe40000000091 */
[----:B------:R-:W-:Y:S01]  /*18090*/  @P5 PRMT R146, R26, 0x5410, RZ ;  /* 0x000054101a925816 */ /* 0x000fe200000000ff */
[----:B------:R-:W-:-:S05]  /*180a0*/  @P3 HADD2 R27, -R145.H0_H0, -RZ.H0_H0 ;  /* 0xa00000ff911b3230 */ /* 0x000fca0000000900 */
[----:B------:R-:W-:Y:S02]  /*180b0*/  @P3 PRMT R145, R27, 0x5410, RZ ;  /* 0x000054101b913816 */ /* 0x000fe400000000ff */
[----:B-1----:R-:W-:Y:S02]  /*180c0*/  FMNMX.FTZ R69, R69, R4, !PT ;  /* 0x0000000445457209 */ /* 0x002fe40007810000 */
[----:B--2---:R-:W-:Y:S02]  /*180d0*/  LOP3.LUT R0, R33, 0xff, RZ, 0xc0, !PT ;  /* 0x000000ff21007812 */ /* 0x004fe400078ec0ff */
[C---:B------:R-:W-:Y:S01]  /*180e0*/  FSETP.NEU.FTZ.AND P3, PT, R69.reuse, -INF , PT ;  /* 0xff8000004500780b */ /* 0x040fe20003f7d000 */
[----:B------:R-:W-:Y:S01]  /*180f0*/  FMUL.FTZ R4, R69, UR40 ;  /* 0x0000002845047c20 */ /* 0x000fe20008410000 */
[----:B------:R-:W-:Y:S02]  /*18100*/  ISETP.LE.U32.AND P0, PT, R0, UR13, PT ;  /* 0x0000000d00007c0c */ /* 0x000fe4000bf03070 */
[----:B------:R-:W-:-:S02]  /*18110*/  PRMT R0, R33, 0x7632, R0 ;  /* 0x0000763221007816 */ /* 0x000fc40000000000 */
[----:B------:R-:W-:Y:S02]  /*18120*/  FSEL R6, R69, RZ, P3 ;  /* 0x000000ff45067208 */ /* 0x000fe40001800000 */
        /* <DEDUP_REMOVED lines=13> */
[----:B------:R-:W-:Y:S01]  /*18200*/  ISETP.LE.U32.AND P0, PT, R3, UR13, PT ;  /* 0x0000000d03007c0c */ /* 0x000fe2000bf03070 */
[----:B------:R-:W-:Y:S01]  /*18210*/  IMAD.MOV.U32 R233, RZ, RZ, R224 ;  /* 0x000000ffffe97224 */ /* 0x000fe200078e00e0 */
        /* <DEDUP_REMOVED lines=19> */
[--C-:B------:R-:W-:Y:S01]  /*18350*/  FFMA.FTZ R73, R49, UR40, -R2.reuse ;  /* 0x0000002831497c23 */ /* 0x100fe20008010802 */
[----:B------:R-:W-:Y:S01]  /*18360*/  @!P0 PRMT R211, R58, 0x5410, RZ ;  /* 0x000054103ad38816 */ /* 0x000fe200000000ff */
[--C-:B------:R-:W-:Y:S01]  /*18370*/  FFMA.FTZ R58, R149, UR40, -R2.reuse ;  /* 0x00000028953a7c23 */ /* 0x100fe20008010802 */
[----:B------:R-:W-:Y:S01]  /*18380*/  ISETP.LE.U32.AND P0, PT, R0, UR13, PT ;  /* 0x0000000d00007c0c */ /* 0x000fe2000bf03070 */
[----:B------:R-:W-:Y:S01]  /*18390*/  FFMA.FTZ R0, R154, UR40, -R2 ;  /* 0x000000289a007c23 */ /* 0x000fe20008010802 */
[C---:B------:R-:W-:Y:S01]  /*183a0*/  PRMT R208, R3.reuse, 0x7610, R208 ;  /* 0x0000761003d07816 */ /* 0x040fe200000000d0 */
[----:B------:R-:W-:Y:S01]  /*183b0*/  MUFU.EX2 R149, R10 ;  /* 0x0000000a00957308 */ /* 0x000fe20000000800 */
[----:B------:R-:W-:Y:S01]  /*183c0*/  PRMT R207, R3, 0x7632, R207 ;  /* 0x0000763203cf7816 */ /* 0x000fe200000000cf */
[----:B------:R-:W-:-:S02]  /*183d0*/  IMAD.MOV.U32 R3, RZ, RZ, R12 ;  /* 0x000000ffff037224 */ /* 0x000fc400078e000c */
[--C-:B------:R-:W-:Y:S01]  /*183e0*/  FFMA.FTZ R140, R41, UR40, -R2.reuse ;  /* 0x00000028298c7c23 */ /* 0x100fe20008010802 */
[----:B------:R-:W-:Y:S01]  /*183f0*/  @!P5 HADD2 R62, -R208.H0_H0, -RZ.H0_H0 ;  /* 0xa00000ffd03ed230 */ /* 0x000fe20000000900 */
[----:B------:R-:W-:Y:S02]  /*18400*/  PRMT R243, R208, 0x5410, R207 ;  /* 0x00005410d0f37816 */ /* 0x000fe400000000cf */
[----:B------:R-:W-:Y:S01]  /*18410*/  LOP3.LUT R3, R3, 0xff, RZ, 0xc0, !PT ;  /* 0x000000ff03037812 */ /* 0x000fe200078ec0ff */
[----:B------:R1:W-:Y:S01]  /*18420*/  MUFU.EX2 R153, R0 ;  /* 0x0000000000997308 */ /* 0x0003e20000000800 */
[----:B------:R-:W-:Y:S01]  /*18430*/  @!P5 PRMT R208, R62, 0x5410, RZ ;  /* 0x000054103ed0d816 */ /* 0x000fe200000000ff */
[----:B------:R-:W-:Y:S01]  /*18440*/  @!P0 HADD2 R55, -R207.H0_H0, -RZ.H0_H0 ;  /* 0xa00000ffcf378230 */ /* 0x000fe20000000900 */
[----:B------:R-:W-:Y:S01]  /*18450*/  ISETP.LE.U32.AND P5, PT, R3, UR13, PT ;  /* 0x0000000d03007c0c */ /* 0x000fe2000bfa3070 */
[----:B------:R-:W-:Y:S01]  /*18460*/  FFMA.FTZ R62, R142, UR40, -R2 ;  /* 0x000000288e3e7c23 */ /* 0x000fe20008010802 */
[----:B------:R-:W-:-:S02]  /*18470*/  FSEL R5, R71, RZ, P4 ;  /* 0x000000ff47057208 */ /* 0x000fc40002000000 */
[----:B------:R-:W-:Y:S01]  /*18480*/  @!P0 PRMT R207, R55, 0x5410, RZ ;  /* 0x0000541037cf8816 */ /* 0x000fe200000000ff */
[----:B------:R-:W-:Y:S08]  /*18490*/  MUFU.EX2 R142, R9 ;  /* 0x00000009008e7308 */ /* 0x000ff00000000800 */
[----:B------:R-:W-:Y:S01]  /*184a0*/  MUFU.EX2 R55, R16 ;  /* 0x0000001000377308 */ /* 0x000fe20000000800 */
[----:B-1----:R-:W-:-:S07]  /*184b0*/  FFMA.FTZ R0, R151, UR40, -R2 ;  /* 0x0000002897007c23 */ /* 0x002fce0008010802 */
        /* <DEDUP_REMOVED lines=14> */
[----:B------:R-:W-:Y:S01]  /*185a0*/  @P0 PRMT R205, R28, 0x5410, RZ ;  /* 0x000054101ccd0816 */ /* 0x000fe200000000ff */
[----:B------:R-:W-:Y:S01]  /*185b0*/  IMAD.WIDE.U32 R28, R19, -0x2daee0ad, RZ ;  /* 0xd2511f53131c7825 */ /* 0x000fe200078e00ff */
[----:B------:R-:W-:Y:S02]  /*185c0*/  ISETP.GT.U32.AND P3, PT, R0, UR13, PT ;  /* 0x0000000d00007c0c */ /* 0x000fe4000bf64070 */
[----:B------:R-:W-:Y:S01]  /*185d0*/  PRMT R0, R12, 0x7773, RZ ;  /* 0x000077730c007816 */ /* 0x000fe200000000ff */
[----:B------:R-:W-:-:S03]  /*185e0*/  IMAD.MOV.U32 R2, RZ, RZ, R28 ;  /* 0x000000ffff027224 */ /* 0x000fc600078e001c */
[----:B------:R-:W-:Y:S02]  /*185f0*/  ISETP.GT.U32.AND P0, PT, R0, UR13, PT ;  /* 0x0000000d00007c0c */ /* 0x000fe4000bf04070 */
[----:B------:R-:W-:Y:S02]  /*18600*/  F2FP.F16.F32.PACK_AB R0, R149, R142 ;  /* 0x0000008e9500723e */ /* 0x000fe400000000ff */
[----:B------:R-:W-:Y:S02]  /*18610*/  LOP3.LUT R2, R2, 0xff, RZ, 0xc0, !PT ;  /* 0x000000ff02027812 */ /* 0x000fe400078ec0ff */
[C---:B------:R-:W-:Y:S02]  /*18620*/  PRMT R204, R0.reuse, 0x7610, R204 ;  /* 0x0000761000cc7816 */ /* 0x040fe400000000cc */
[----:B------:R-:W-:Y:S02]  /*18630*/  PRMT R203, R0, 0x7632, R203 ;  /* 0x0000763200cb7816 */ /* 0x000fe400000000cb */
[----:B------:R-:W-:Y:S01]  /*18640*/  LOP3.LUT R0, R15, 0xffff, RZ, 0xc0, !PT ;  /* 0x0000ffff0f007812 */ /* 0x000fe200078ec0ff */
[----:B------:R-:W-:Y:S01]  /*18650*/  @P3 HADD2 R56, -R204.H0_H0, -RZ.H0_H0 ;  /* 0xa00000ffcc383230 */ /* 0x000fe20000000900 */
[----:B------:R-:W-:Y:S01]  /*18660*/  PRMT R176, R204, 0x5410, R203 ;  /* 0x00005410ccb07816 */ /* 0x000fe200000000cb */
[----:B------:R-:W-:Y:S01]  /*18670*/  @P0 HADD2 R32, -R203.H0_H0, -RZ.H0_H0 ;  /* 0xa00000ffcb200230 */ /* 0x000fe20000000900 */
[----:B------:R-:W-:-:S02]  /*18680*/  SHF.R.U32.HI R0, RZ, 0x8, R0 ;  /* 0x00000008ff007819 */ /* 0x000fc40000011600 */
[----:B------:R-:W-:Y:S02]  /*18690*/  @P3 PRMT R204, R56, 0x5410, RZ ;  /* 0x0000541038cc3816 */ /* 0x000fe400000000ff */
[----:B------:R-:W-:Y:S02]  /*186a0*/  LOP3.LUT R0, R0, 0xffff, RZ, 0xc0, !PT ;  /* 0x0000ffff00007812 */ /* 0x000fe400078ec0ff */
[----:B------:R-:W-:Y:S02]  /*186b0*/  @P0 PRMT R203, R32, 0x5410, RZ ;  /* 0x0000541020cb0816 */ /* 0x000fe400000000ff */
[----:B------:R-:W-:Y:S01]  /*186c0*/  ISETP.LE.U32.AND P3, PT, R0, UR13, PT ;  /* 0x0000000d00007c0c */ /* 0x000fe2000bf63070 */
[----:B------:R-:W-:Y:S01]  /*186d0*/  FADD.FTZ R0, R238, -R17 ;  /* 0x80000011ee007221 */ /* 0x000fe20000010000 */
[----:B------:R-:W-:Y:S02]  /*186e0*/  ISETP.LE.U32.AND P4, PT, R2, UR13, PT ;  /* 0x0000000d02007c0c */ /* 0x000fe4000bf83070 */
[----:B------:R-:W-:Y:S01]  /*186f0*/  F2FP.F16.F32.PACK_AB R2, R55, R11 ;  /* 0x0000000b3702723e */ /* 0x000fe200000000ff */
[----:B------:R-:W-:Y:S01]  /*18700*/  FMUL.FTZ R3, R0, UR40 ;  /* 0x0000002800037c20 */ /* 0x000fe20008410000 */
[----:B------:R-:W-:-:S02]  /*18710*/  LOP3.LUT R0, R15, 0xff, RZ, 0xc0, !PT ;  /* 0x000000ff0f007812 */ /* 0x000fc400078ec0ff */
[----:B------:R-:W-:Y:S02]  /*18720*/  LOP3.LUT R32, R164, UR27, R29, 0x96, !PT ;  /* 0x0000001ba4207c12 */ /* 0x000fe4000f8e961d */
[----:B------:R-:W-:Y:S01]  /*18730*/  ISETP.LE.U32.AND P0, PT, R0, UR13, PT ;  /* 0x0000000d00007c0c */ /* 0x000fe2000bf03070 */
[----:B------:R-:W-:Y:S01]  /*18740*/  FMUL.FTZ R0, R4, UR40 ;  /* 0x0000002804007c20 */ /* 0x000fe20008410000 */
[C---:B------:R-:W-:Y:S01]  /*18750*/  PRMT R19, R2.reuse, 0x7610, R19 ;  /* 0x0000761002137816 */ /* 0x040fe20000000013 */
[----:B------:R-:W-:Y:S01]  /*18760*/  FADD.FTZ R4, R241, -R5 ;  /* 0x80000005f1047221 */ /* 0x000fe20000010000 */
[----:B------:R-:W-:Y:S01]  /*18770*/  PRMT R20, R2, 0x7632, R20 ;  /* 0x0000763202147816 */ /* 0x000fe20000000014 */
[----:B------:R-:W2:Y:S01]  /*18780*/  LDL.LU R5, [R1+0x138] ;  /* 0x0001380001057983 */ /* 0x000ea20000300800 */
[----:B------:R-:W-:Y:S01]  /*18790*/  PRMT R2, R32, 0x7632, R2 ;  /* 0x0000763220027816 */ /* 0x000fe20000000002 */
[----:B------:R-:W1:Y:S01]  /*187a0*/  MUFU.EX2 R0, R0 ;  /* 0x0000000000007308 */ /* 0x000e620000000800 */
[----:B------:R-:W-:Y:S01]  /*187b0*/  PRMT R222, R19, 0x5410, R20 ;  /* 0x0000541013de7816 */ /* 0x000fe20000000014 */
[----:B------:R-:W-:Y:S01]  /*187c0*/  FMUL.FTZ R4, R4, UR40 ;  /* 0x0000002804047c20 */ /* 0x000fe20008410000 */
[----:B------:R-:W-:-:S03]  /*187d0*/  LOP3.LUT R2, R2, 0xff, RZ, 0xc0, !PT ;  /* 0x000000ff02027812 */ /* 0x000fc600078ec0ff */
[----:B------:R-:W-:Y:S02]  /*187e0*/  @!P0 HADD2 R66, -R19.H0_H0, -RZ.H0_H0 ;  /* 0xa00000ff13428230 */ /* 0x000fe40000000900 */
[----:B------:R-:W3:Y:S03]  /*187f0*/  MUFU.EX2 R3, R3 ;  /* 0x0000000300037308 */ /* 0x000ee60000000800 */
[----:B------:R-:W-:Y:S01]  /*18800*/  @!P0 PRMT R19, R66, 0x5410, RZ ;  /* 0x0000541042138816 */ /* 0x000fe200000000ff */
[----:B------:R-:W-:Y:S01]  /*18810*/  IMAD.MOV.U32 R66, RZ, RZ, R226 ;  /* 0x000000ffff427224 */ /* 0x000fe200078e00e2 */
[----:B------:R-:W-:Y:S01]  /*18820*/  ISETP.LE.U32.AND P0, PT, R2, UR13, PT ;  /* 0x0000000d02007c0c */ /* 0x000fe2000bf03070 */
[----:B------:R-:W-:Y:S01]  /*18830*/  FADD.FTZ R2, R234, -R6 ;  /* 0x80000006ea027221 */ /* 0x000fe20000010000 */
[----:B------:R-:W-:Y:S01]  /*18840*/  IMAD.MOV.U32 R234, RZ, RZ, R225 ;  /* 0x000000ffffea7224 */ /* 0x000fe200078e00e1 */
[----:B------:R-:W4:Y:S01]  /*18850*/  LDL.LU R6, [R1+0x130] ;  /* 0x0001300001067983 */ /* 0x000f220000300800 */
[-C--:B-1----:R-:W-:Y:S01]  /*18860*/  FFMA.FTZ R7, R236, R0.reuse, R11 ;  /* 0x00000000ec077223 */ /* 0x082fe2000001000b */
[----:B------:R-:W-:Y:S01]  /*18870*/  FMUL.FTZ R2, R2, UR40 ;  /* 0x0000002802027c20 */ /* 0x000fe20008410000 */
[----:B------:R-:W-:Y:S01]  /*18880*/  FMUL.FTZ R225, R109, R0 ;  /* 0x000000006de17220 */ /* 0x000fe20000410000 */
[----:B------:R1:W-:Y:S01]  /*18890*/  MUFU.EX2 R11, R8 ;  /* 0x00000008000b7308 */ /* 0x0003e20000000800 */
[----:B------:R-:W-:-:S02]  /*188a0*/  IMAD.MOV.U32 R109, RZ, RZ, R182 ;  /* 0x000000ffff6d7224 */ /* 0x000fc400078e00b6 */
[-C--:B------:R-:W-:Y:S01]  /*188b0*/  FMUL.FTZ R224, R108, R0.reuse ;  /* 0x000000006ce07220 */ /* 0x080fe20000410000 */
[-C--:B------:R-:W-:Y:S01]  /*188c0*/  FMUL.FTZ R228, R104, R0.reuse ;  /* 0x0000000068e47220 */ /* 0x080fe20000410000 */
[-C--:B------:R-:W-:Y:S01]  /*188d0*/  FMUL.FTZ R229, R105, R0.reuse ;  /* 0x0000000069e57220 */ /* 0x080fe20000410000 */
[----:B---3--:R-:W-:Y:S02]  /*188e0*/  FFMA.FTZ R10, R237, R3, R167 ;  /* 0x00000003ed0a7223 */ /* 0x008fe400000100a7 */
[----:B------:R-:W3:Y:S01]  /*188f0*/  MUFU.EX2 R2, R2 ;  /* 0x0000000200027308 */ /* 0x000ee20000000800 */
        /* <DEDUP_REMOVED lines=11> */
[----:B-1----:R-:W-:-:S02]  /*189b0*/  FMUL.FTZ R8, R77, R0 ;  /* 0x000000004d087220 */ /* 0x002fc40000410000 */
[----:B------:R-:W1:Y:S01]  /*189c0*/  MUFU.EX2 R0, R4 ;  /* 0x0000000400007308 */ /* 0x000e620000000800 */
[-C--:B---3--:R-:W-:Y:S01]  /*189d0*/  FMUL.FTZ R226, R110, R2.reuse ;  /* 0x000000026ee27220 */ /* 0x088fe20000410000 */
[----:B------:R-:W-:Y:S02]  /*189e0*/  IMAD.MOV.U32 R110, RZ, RZ, R227 ;  /* 0x000000ffff6e7224 */ /* 0x000fe400078e00e3 */
[-C--:B------:R-:W-:Y:S01]  /*189f0*/  FMUL.FTZ R231, R107, R2.reuse ;  /* 0x000000026be77220 */ /* 0x080fe20000410000 */
[-C--:B------:R-:W-:Y:S01]  /*18a00*/  FMUL.FTZ R88, R86, R2.reuse ;  /* 0x0000000256587220 */ /* 0x080fe20000410000 */
[----:B------:R-:W-:Y:S02]  /*18a10*/  IMAD.MOV.U32 R107, RZ, RZ, R110 ;  /* 0x000000ffff6b7224 */ /* 0x000fe400078e006e */
[-C--:B------:R-:W-:Y:S01]  /*18a20*/  FMUL.FTZ R110, R130, R3.reuse ;  /* 0x00000003826e7220 */ /* 0x080fe20000410000 */
[-C--:B------:R-:W-:Y:S01]  /*18a30*/  FMUL.FTZ R230, R106, R2.reuse ;  /* 0x000000026ae67220 */ /* 0x080fe20000410000 */
[----:B------:R-:W-:Y:S01]  /*18a40*/  FMUL.FTZ R130, R118, R3 ;  /* 0x0000000376827220 */ /* 0x000fe20000410000 */
[----:B------:R-:W-:Y:S01]  /*18a50*/  FMUL.FTZ R227, R111, R2 ;  /* 0x000000026fe37220 */ /* 0x000fe20000410000 */
[----:B------:R-:W-:-:S02]  /*18a60*/  IMAD.MOV.U32 R118, RZ, RZ, R88 ;  /* 0x000000ffff767224 */ /* 0x000fc400078e0058 */
[-C--:B------:R-:W-:Y:S01]  /*18a70*/  FMUL.FTZ R111, R131, R3.reuse ;  /* 0x00000003836f7220 */ /* 0x080fe20000410000 */
[----:B------:R-:W-:Y:S02]  /*18a80*/  IMAD.MOV.U32 R106, RZ, RZ, R66 ;  /* 0x000000ffff6a7224 */ /* 0x000fe400078e0042 */
[----:B------:R-:W-:Y:S01]  /*18a90*/  FMUL.FTZ R108, R78, R2 ;  /* 0x000000024e6c7220 */ /* 0x000fe20000410000 */
        /* <DEDUP_REMOVED lines=16> */
[----:B------:R-:W-:Y:S01]  /*18ba0*/  FMUL.FTZ R241, R79, R2 ;  /* 0x000000024ff17220 */ /* 0x000fe20000410000 */
[----:B------:R3:W2:Y:S01]  /*18bb0*/  MUFU.EX2 R9, R13 ;  /* 0x0000000d00097308 */ /* 0x0006a20000000800 */
[----:B------:R-:W-:Y:S02]  /*18bc0*/  IMAD.MOV.U32 R119, RZ, RZ, R109 ;  /* 0x000000ffff777224 */ /* 0x000fe400078e006d */
[----:B------:R-:W-:Y:S02]  /*18bd0*/  @!P3 HADD2 R46, -R20.H0_H0, -RZ.H0_H0 ;  /* 0xa00000ff142eb230 */ /* 0x000fe40000000900 */
[-C--:B-1----:R-:W-:Y:S01]  /*18be0*/  FMUL.FTZ R109, R129, R0.reuse ;  /* 0x00000000816d7220 */ /* 0x082fe20000410000 */
        /* <DEDUP_REMOVED lines=10> */
[----:B---3--:R-:W-:-:S02]  /*18c90*/  IMAD.MOV.U32 R13, RZ, RZ, R108 ;  /* 0x000000ffff0d7224 */ /* 0x008fc400078e006c */
[-C--:B------:R-:W-:Y:S01]  /*18ca0*/  FMUL.FTZ R108, R128, R0.reuse ;  /* 0x00000000806c7220 */ /* 0x080fe20000410000 */
[-C--:B------:R-:W-:Y:S01]  /*18cb0*/  FMUL.FTZ R128, R116, R0.reuse ;  /* 0x0000000074807220 */ /* 0x080fe20000410000 */
[----:B------:R-:W-:Y:S02]  /*18cc0*/  IMAD.MOV.U32 R116, RZ, RZ, R241 ;  /* 0x000000ffff747224 */ /* 0x000fe400078e00f1 */
[-C--:B------:R-:W-:Y:S01]  /*18cd0*/  FMUL.FTZ R112, R112, R0.reuse ;  /* 0x0000000070707220 */ /* 0x080fe20000410000 */
[-C--:B------:R-:W-:Y:S01]  /*18ce0*/  FMUL.FTZ R113, R113, R0.reuse ;  /* 0x0000000071717220 */ /* 0x080fe20000410000 */
[-C--:B------:R-:W-:Y:S01]  /*18cf0*/  FMUL.FTZ R240, R100, R0.reuse ;  /* 0x0000000064f07220 */ /* 0x080fe20000410000 */
[----:B------:R-:W-:Y:S01]  /*18d00*/  FMUL.FTZ R241, R101, R0 ;  /* 0x0000000065f17220 */ /* 0x000fe20000410000 */
[----:B------:R-:W-:Y:S01]  /*18d10*/  @!P3 PRMT R20, R46, 0x5410, RZ ;  /* 0x000054102e14b816 */ /* 0x000fe200000000ff */
[----:B------:R-:W-:Y:S02]  /*18d20*/  IMAD.MOV.U32 R46, RZ, RZ, R8 ;  /* 0x000000ffff2e7224 */ /* 0x000fe400078e0008 */
        /* <DEDUP_REMOVED lines=11> */
[----:B--2---:R-:W-:Y:S01]  /*18de0*/  FFMA.FTZ R5, R5, R2, R11 ;  /* 0x0000000205057223 */ /* 0x004fe2000001000b */
[----:B------:R-:W-:Y:S01]  /*18df0*/  F2FP.F16.F32.PACK_AB R2, R9, R11 ;  /* 0x0000000b0902723e */ /* 0x000fe200000000ff */
[----:B----4-:R-:W-:Y:S01]  /*18e00*/  FFMA.FTZ R6, R6, R0, R168 ;  /* 0x0000000006067223 */ /* 0x010fe200000100a8 */
[----:B------:R-:W-:-:S02]  /*18e10*/  IMAD.MOV.U32 R0, RZ, RZ, R176 ;  /* 0x000000ffff007224 */ /* 0x000fc400078e00b0 */
[C---:B------:R-:W-:Y:S01]  /*18e20*/  PRMT R17, R2.reuse, 0x7610, R17 ;  /* 0x0000761002117816 */ /* 0x040fe20000000011 */
[----:B------:R-:W-:Y:S01]  /*18e30*/  IMAD.MOV.U32 R11, RZ, RZ, R182 ;  /* 0x000000ffff0b7224 */ /* 0x000fe200078e00b6 */
[----:B------:R-:W-:Y:S01]  /*18e40*/  PRMT R16, R2, 0x7632, R16 ;  /* 0x0000763202107816 */ /* 0x000fe20000000010 */
[----:B-1----:R-:W-:Y:S01]  /*18e50*/  IMAD.MOV.U32 R31, RZ, RZ, R0 ;  /* 0x000000ffff1f7224 */ /* 0x002fe200078e0000 */
[----:B------:R-:W-:Y:S01]  /*18e60*/  SHF.R.U32.HI R0, RZ, 0x18, R15 ;  /* 0x00000018ff007819 */ /* 0x000fe2000001160f */
[----:B------:R-:W-:Y:S01]  /*18e70*/  FADD.FTZ R5, R9, R5 ;  /* 0x0000000509057221 */ /* 0x000fe20000010000 */
[----:B------:R1:W5:Y:S02]  /*18e80*/  LDL.LU R176, [R1+0x180] ;  /* 0x0001800001b07983 */ /* 0x0003640000300800 */
[----:B------:R-:W-:Y:S01]  /*18e90*/  ISETP.LE.U32.AND P3, PT, R0, UR13, PT ;  /* 0x0000000d00007c0c */ /* 0x000fe2000bf63070 */
[----:B------:R-:W-:Y:S02]  /*18ea0*/  IMAD.MOV.U32 R0, RZ, RZ, R31 ;  /* 0x000000ffff007224 */ /* 0x000fe400078e001f */
[----:B------:R2:W3:Y:S01]  /*18eb0*/  MUFU.EX2 R31, R42 ;  /* 0x0000002a001f7308 */ /* 0x0004e20000000800 */
[----:B------:R-:W-:-:S02]  /*18ec0*/  @!P5 HADD2 R30, -R17.H0_H0, -RZ.H0_H0 ;  /* 0xa00000ff111ed230 */ /* 0x000fc40000000900 */
[----:B------:R-:W-:Y:S01]  /*18ed0*/  IMAD.MOV.U32 R2, RZ, RZ, R97 ;  /* 0x000000ffff027224 */ /* 0x000fe200078e0061 */
[----:B------:R-:W-:Y:S02]  /*18ee0*/  PRMT R97, R17, 0x5410, R16 ;  /* 0x0000541011617816 */ /* 0x000fe40000000010 */
[----:B------:R-:W-:Y:S01]  /*18ef0*/  @!P5 PRMT R17, R30, 0x5410, RZ ;  /* 0x000054101e11d816 */ /* 0x000fe200000000ff */
[----:B--2---:R-:W-:Y:S01]  /*18f00*/  IMAD.MOV.U32 R42, RZ, RZ, R0 ;  /* 0x000000ffff2a7224 */ /* 0x004fe200078e0000 */
[----:B------:R-:W-:-:S04]  /*18f10*/  LOP3.LUT R0, R32, 0xffff, RZ, 0xc0, !PT ;  /* 0x0000ffff20007812 */ /* 0x000fc800078ec0ff */
[----:B------:R-:W-:Y:S01]  /*18f20*/  SHF.R.U32.HI R0, RZ, 0x8, R0 ;  /* 0x00000008ff007819 */ /* 0x000fe20000011600 */
[----:B------:R-:W-:-:S03]  /*18f30*/  IMAD.MOV.U32 R30, RZ, RZ, R4 ;  /* 0x000000ffff1e7224 */ /* 0x000fc600078e0004 */
[----:B------:R-:W-:Y:S01]  /*18f40*/  LOP3.LUT R0, R0, 0xffff, RZ, 0xc0, !PT ;  /* 0x0000ffff00007812 */ /* 0x000fe200078ec0ff */
[----:B------:R-:W-:Y:S01]  /*18f50*/  FADD.FTZ R4, R170, R10 ;  /* 0x0000000aaa047221 */ /* 0x000fe20000010000 */
[----:B------:R-:W-:Y:S02]  /*18f60*/  IMAD.MOV.U32 R10, RZ, RZ, R3 ;  /* 0x000000ffff0a7224 */ /* 0x000fe400078e0003 */
[----:B------:R-:W-:Y:S01]  /*18f70*/  FADD.FTZ R3, R55, R7 ;  /* 0x0000000737037221 */ /* 0x000fe20000010000 */
[----:B------:R-:W-:Y:S01]  /*18f80*/  ISETP.LE.U32.AND P5, PT, R0, UR13, PT ;  /* 0x0000000d00007c0c */ /* 0x000fe2000bfa3070 */
[----:B------:R-:W-:Y:S01]  /*18f90*/  IMAD.MOV.U32 R55, RZ, RZ, R29 ;  /* 0x000000ffff377224 */ /* 0x000fe200078e001d */
[----:B---3--:R-:W-:Y:S01]  /*18fa0*/  F2FP.F16.F32.PACK_AB R0, R31, R8 ;  /* 0x000000081f00723e */ /* 0x008fe200000000ff */
[----:B------:R-:W-:Y:S01]  /*18fb0*/  MUFU.EX2 R7, R18 ;  /* 0x0000001200077308 */ /* 0x000fe20000000800 */
[----:B------:R-:W-:Y:S02]  /*18fc0*/  @!P3 HADD2 R37, -R16.H0_H0, -RZ.H0_H0 ;  /* 0xa00000ff1025b230 */ /* 0x000fe40000000900 */
[----:B------:R-:W-:-:S05]  /*18fd0*/  PRMT R202, R0, 0x7610, R202 ;  /* 0x0000761000ca7816 */ /* 0x000fca00000000ca */
[----:B------:R2:W3:Y:S01]  /*18fe0*/  MUFU.EX2 R29, R23 ;  /* 0x00000017001d7308 */ /* 0x0004e20000000800 */
[----:B------:R-:W-:Y:S01]  /*18ff0*/  @!P3 PRMT R16, R37, 0x5410, RZ ;  /* 0x000054102510b816 */ /* 0x000fe200000000ff */
[----:B------:R-:W-:Y:S01]  /*19000*/  @!P1 HADD2 R36, -R202.H0_H0, -RZ.H0_H0 ;  /* 0xa00000ffca249230 */ /* 0x000fe20000000900 */
[----:B------:R-:W-:Y:S01]  /*19010*/  PRMT R201, R0, 0x7632, R201 ;  /* 0x0000763200c97816 */ /* 0x000fe200000000c9 */
[----:B------:R-:W-:Y:S01]  /*19020*/  IMAD.MOV.U32 R9, RZ, RZ, R11 ;  /* 0x000000ffff097224 */ /* 0x000fe200078e000b */
[----:B------:R-:W-:Y:S01]  /*19030*/  PRMT R0, R210, 0x7772, RZ ;  /* 0x00007772d2007816 */ /* 0x000fe200000000ff */
[----:B------:R-:W-:Y:S01]  /*19040*/  IMAD.MOV.U32 R11, RZ, RZ, R88 ;  /* 0x000000ffff0b7224 */ /* 0x000fe200078e0058 */
[----:B------:R-:W-:Y:S01]  /*19050*/  PRMT R88, R202, 0x5410, R201 ;  /* 0x00005410ca587816 */ /* 0x000fe200000000c9 */
[----:B--2---:R-:W-:Y:S01]  /*19060*/  IMAD.MOV.U32 R23, RZ, RZ, R2 ;  /* 0x000000ffff177224 */ /* 0x004fe200078e0002 */
[----:B------:R-:W-:-:S04]  /*19070*/  PRMT R2, R210, 0x7771, RZ ;  /* 0x00007771d2027816 */ /* 0x000fc800000000ff */
[----:B------:R-:W-:Y:S02]  /*19080*/  ISETP.GT.U32.AND P3, PT, R2, UR13, PT ;  /* 0x0000000d02007c0c */ /* 0x000fe4000bf64070 */
[----:B------:R-:W-:Y:S02]  /*19090*/  @!P1 PRMT R202, R36, 0x5410, RZ ;  /* 0x0000541024ca9816 */ /* 0x000fe400000000ff */
[----:B------:R-:W-:Y:S01]  /*190a0*/  ISETP.GT.U32.AND P1, PT, R0, UR13, PT ;  /* 0x0000000d00007c0c */ /* 0x000fe2000bf24070 */
[----:B------:R-:W-:Y:S01]  /*190b0*/  IMAD.MOV.U32 R37, RZ, RZ, R56 ;  /* 0x000000ffff257224 */ /* 0x000fe200078e0038 */
[----:B---3--:R-:W-:Y:S01]  /*190c0*/  F2FP.F16.F32.PACK_AB R0, R29, R7 ;  /* 0x000000071d00723e */ /* 0x008fe200000000ff */
[----:B------:R-:W2:Y:S03]  /*190d0*/  MUFU.EX2 R56, R60 ;  /* 0x0000003c00387308 */ /* 0x000ea60000000800 */
[----:B------:R-:W-:-:S03]  /*190e0*/  PRMT R199, R0, 0x7610, R199 ;  /* 0x0000761000c77816 */ /* 0x000fc600000000c7 */
[----:B------:R-:W-:Y:S01]  /*190f0*/  @P3 HADD2 R40, -R201.H0_H0, -RZ.H0_H0 ;  /* 0xa00000ffc9283230 */ /* 0x000fe20000000900 */
[----:B------:R-:W-:-:S03]  /*19100*/  PRMT R198, R0, 0x7632, R198 ;  /* 0x0000763200c67816 */ /* 0x000fc600000000c6 */
[----:B------:R-:W-:Y:S01]  /*19110*/  @P1 HADD2 R41, -R199.H0_H0, -RZ.H0_H0 ;  /* 0xa00000ffc7291230 */ /* 0x000fe20000000900 */
[----:B------:R-:W-:Y:S01]  /*19120*/  @P3 PRMT R201, R40, 0x5410, RZ ;  /* 0x0000541028c93816 */ /* 0x000fe200000000ff */
[----:B------:R-:W-:Y:S01]  /*19130*/  IMAD.MOV.U32 R40, RZ, RZ, R107 ;  /* 0x000000ffff287224 */ /* 0x000fe200078e006b */
[----:B------:R-:W-:Y:S01]  /*19140*/  PRMT R2, R210, 0x7773, RZ ;  /* 0x00007773d2027816 */ /* 0x000fe200000000ff */
[----:B------:R-:W-:Y:S01]  /*19150*/  IMAD.MOV.U32 R107, RZ, RZ, R106 ;  /* 0x000000ffff6b7224 */ /* 0x000fe200078e006a */
[----:B------:R-:W-:Y:S01]  /*19160*/  LOP3.LUT R0, R32, 0xff, RZ, 0xc0, !PT ;  /* 0x000000ff20007812 */ /* 0x000fe200078ec0ff */
[----:B------:R-:W-:Y:S01]  /*19170*/  IMAD.MOV.U32 R106, RZ, RZ, R66 ;  /* 0x000000ffff6a7224 */ /* 0x000fe200078e0042 */
[----:B------:R-:W-:Y:S02]  /*19180*/  PRMT R66, R199, 0x5410, R198 ;  /* 0x00005410c7427816 */ /* 0x000fe400000000c6 */
[----:B------:R-:W-:Y:S02]  /*19190*/  @P1 PRMT R199, R41, 0x5410, RZ ;  /* 0x0000541029c71816 */ /* 0x000fe400000000ff */
[----:B------:R-:W-:-:S02]  /*191a0*/  ISETP.GT.U32.AND P3, PT, R2, UR13, PT ;  /* 0x0000000d02007c0c */ /* 0x000fc4000bf64070 */
[----:B------:R-:W-:Y:S02]  /*191b0*/  ISETP.LE.U32.AND P1, PT, R0, UR13, PT ;  /* 0x0000000d00007c0c */ /* 0x000fe4000bf23070 */
[----:B--2---:R-:W-:-:S04]  /*191c0*/  F2FP.F16.F32.PACK_AB R2, R56, R57 ;  /* 0x000000393802723e */ /* 0x004fc800000000ff */
[C---:B------:R-:W-:Y:S01]  /*191d0*/  PRMT R193, R2.reuse, 0x7610, R193 ;  /* 0x0000761002c17816 */ /* 0x040fe200000000c1 */
[----:B------:R-:W-:Y:S01]  /*191e0*/  IMAD.MOV.U32 R41, RZ, RZ, R11 ;  /* 0x000000ffff297224 */ /* 0x000fe200078e000b */
[----:B------:R-:W-:Y:S01]  /*191f0*/  PRMT R192, R2, 0x7632, R192 ;  /* 0x0000763202c07816 */ /* 0x000fe200000000c0 */
[----:B------:R-:W-:Y:S02]  /*19200*/  FADD.FTZ R11, R7, R5 ;  /* 0x00000005070b7221 */ /* 0x000fe40000010000 */
[----:B------:R-:W-:Y:S02]  /*19210*/  @P3 HADD2 R45, -R198.H0_H0, -RZ.H0_H0 ;  /* 0xa00000ffc62d3230 */ /* 0x000fe40000000900 */
[----:B------:R-:W-:Y:S02]  /*19220*/  @!P1 HADD2 R44, -R193.H0_H0, -RZ.H0_H0 ;  /* 0xa00000ffc12c9230 */ /* 0x000fe40000000900 */
[----:B------:R-:W-:Y:S02]  /*19230*/  IMAD.MOV.U32 R7, RZ, RZ, R46 ;  /* 0x000000ffff077224 */ /* 0x000fe400078e002e */
[----:B------:R-:W-:Y:S01]  /*19240*/  IMAD.MOV.U32 R46, RZ, RZ, R119 ;  /* 0x000000ffff2e7224 */ /* 0x000fe200078e0077 */
[----:B------:R-:W-:-:S02]  /*19250*/  PRMT R119, R193, 0x5410, R192 ;  /* 0x00005410c1777816 */ /* 0x000fc400000000c0 */
[----:B------:R-:W-:Y:S02]  /*19260*/  @P3 PRMT R198, R45, 0x5410, RZ ;  /* 0x000054102dc63816 */ /* 0x000fe400000000ff */
[----:B------:R-:W-:Y:S02]  /*19270*/  @!P1 PRMT R193, R44, 0x5410, RZ ;  /* 0x000054102cc19816 */ /* 0x000fe400000000ff */
[----:B------:R-:W2:Y:S01]  /*19280*/  LDL.64 R44, [R1+0x140] ;  /* 0x00014000012c7983 */ /* 0x000ea20000100a00 */
[----:B------:R-:W-:Y:S08]  /*19290*/  MUFU.EX2 R26, R26 ;  /* 0x0000001a001a7308 */ /* 0x000ff00000000800 */
[----:B------:R-:W3:Y:S01]  /*192a0*/  MUFU.EX2 R27, R27 ;  /* 0x0000001b001b7308 */ /* 0x000ee20000000800 */
[----:B------:R-:W-:Y:S01]  /*192b0*/  PRMT R0, R28, 0x7771, RZ ;  /* 0x000077711c007816 */ /* 0x000fe200000000ff */
[----:B------:R-:W4:Y:S01]  /*192c0*/  S2R R182, SR_TID.X ;  /* 0x0000000000b67919 */ /* 0x000f220000002100 */
[----:B------:R-:W-:-:S02]  /*192d0*/  IMAD.MOV.U32 R36, RZ, RZ, R55 ;  /* 0x000000ffff247224 */ /* 0x000fc400078e0037 */
[----:B------:R-:W-:Y:S02]  /*192e0*/  ISETP.GT.U32.AND P3, PT, R0, UR13, PT ;  /* 0x0000000d00007c0c */ /* 0x000fe4000bf64070 */
[----:B------:R-:W-:Y:S01]  /*192f0*/  PRMT R0, R28, 0x7772, RZ ;  /* 0x000077721c007816 */ /* 0x000fe200000000ff */
[----:B------:R-:W-:Y:S01]  /*19300*/  MUFU.EX2 R55, R65 ;  /* 0x0000004100377308 */ /* 0x000fe20000000800 */
[----:B------:R-:W-:Y:S02]  /*19310*/  @!P5 HADD2 R48, -R192.H0_H0, -RZ.H0_H0 ;  /* 0xa00000ffc030d230 */ /* 0x000fe40000000900 */
[----:B------:R-:W-:Y:S01]  /*19320*/  FADD.FTZ R18, R8, R3 ;  /* 0x0000000308127221 */ /* 0x000fe20000010000 */
[----:B------:R-:W-:Y:S01]  /*19330*/  ISETP.GT.U32.AND P1, PT, R0, UR13, PT ;  /* 0x0000000d00007c0c */ /* 0x000fe2000bf24070 */
[----:B------:R-:W-:Y:S01]  /*19340*/  IMAD.MOV.U32 R3, RZ, RZ, R30 ;  /* 0x000000ffff037224 */ /* 0x000fe200078e001e */
[----:B------:R-:W-:Y:S02]  /*19350*/  SHF.R.U32.HI R0, RZ, 0x18, R32 ;  /* 0x00000018ff007819 */ /* 0x000fe40000011620 */
[----:B------:R-:W1:Y:S01]  /*19360*/  MUFU.EX2 R60, R67 ;  /* 0x00000043003c7308 */ /* 0x000e620000000800 */
[----:B---3--:R-:W-:Y:S01]  /*19370*/  F2FP.F16.F32.PACK_AB R2, R27, R26 ;  /* 0x0000001a1b02723e */ /* 0x008fe200000000ff */
[----:B------:R-:W-:Y:S01]  /*19380*/  IMAD.MOV.U32 R8, RZ, RZ, R42 ;  /* 0x000000ffff087224 */ /* 0x000fe200078e002a */
[----:B------:R-:W-:-:S02]  /*19390*/  @!P5 PRMT R192, R48, 0x5410, RZ ;  /* 0x0000541030c0d816 */ /* 0x000fc400000000ff */
[----:B------:R-:W-:-:S03]  /*193a0*/  PRMT R191, R2, 0x7610, R191 ;  /* 0x0000761002bf7816 */ /* 0x000fc600000000bf */
[----:B------:R-:W-:Y:S01]  /*193b0*/  MUFU.EX2 R30, R43 ;  /* 0x0000002b001e7308 */ /* 0x000fe20000000800 */
[----:B------:R-:W-:Y:S01]  /*193c0*/  ISETP.LE.U32.AND P5, PT, R0, UR13, PT ;  /* 0x0000000d00007c0c */ /* 0x000fe2000bfa3070 */
[----:B------:R-:W-:Y:S01]  /*193d0*/  FADD.FTZ R6, R172, R6 ;  /* 0x00000006ac067221 */ /* 0x000fe20000010000 */
[----:B------:R-:W-:-:S05]  /*193e0*/  @!P0 HADD2 R47, -R191.H0_H0, -RZ.H0_H0 ;  /* 0xa00000ffbf2f8230 */ /* 0x000fca0000000900 */
[----:B------:R-:W3:Y:S01]  /*193f0*/  MUFU.EX2 R42, R54 ;  /* 0x00000036002a7308 */ /* 0x000ee20000000800 */
[----:B------:R-:W-:Y:S01]  /*19400*/  PRMT R188, R2, 0x7632, R188 ;  /* 0x0000763202bc7816 */ /* 0x000fe200000000bc */
[----:B------:R-:W-:Y:S02]  /*19410*/  IMAD.MOV.U32 R5, RZ, RZ, R13 ;  /* 0x000000ffff057224 */ /* 0x000fe400078e000d */
[----:B------:R-:W-:Y:S01]  /*19420*/  FADD.FTZ R13, R169, R6 ;  /* 0x00000006a90d7221 */ /* 0x000fe20000010000 */
[----:B------:R-:W-:Y:S01]  /*19430*/  PRMT R0, R28, 0x7773, RZ ;  /* 0x000077731c007816 */ /* 0x000fe200000000ff */
[----:B------:R-:W-:Y:S01]  /*19440*/  IMAD.MOV.U32 R6, RZ, RZ, R117 ;  /* 0x000000ffff067224 */ /* 0x000fe200078e0075 */
[----:B------:R-:W-:Y:S02]  /*19450*/  PRMT R117, R191, 0x5410, R188 ;  /* 0x00005410bf757816 */ /* 0x000fe400000000bc */
[----:B------:R-:W-:Y:S02]  /*19460*/  @!P0 PRMT R191, R47, 0x5410, RZ ;  /* 0x000054102fbf8816 */ /* 0x000fe400000000ff */
[----:B------:R-:W-:-:S02]  /*19470*/  ISETP.GT.U32.AND P0, PT, R0, UR13, PT ;  /* 0x0000000d00007c0c */ /* 0x000fc4000bf04070 */
[----:B-1----:R-:W-:Y:S01]  /*19480*/  F2FP.F16.F32.PACK_AB R0, R60, R55 ;  /* 0x000000373c00723e */ /* 0x002fe200000000ff */
[----:B------:R-:W-:-:S03]  /*19490*/  @!P5 HADD2 R50, -R188.H0_H0, -RZ.H0_H0 ;  /* 0xa00000ffbc32d230 */ /* 0x000fc60000000900 */
[C---:B------:R-:W-:Y:S02]  /*194a0*/  PRMT R187, R0.reuse, 0x7610, R187 ;  /* 0x0000761000bb7816 */ /* 0x040fe400000000bb */
[----:B------:R-:W-:Y:S02]  /*194b0*/  PRMT R186, R0, 0x7632, R186 ;  /* 0x0000763200ba7816 */ /* 0x000fe400000000ba */
[----:B---3--:R-:W-:Y:S01]  /*194c0*/  F2FP.F16.F32.PACK_AB R0, R42, R30 ;  /* 0x0000001e2a00723e */ /* 0x008fe200000000ff */
[----:B------:R-:W-:Y:S01]  /*194d0*/  ULEA UR4, UR24, 0xfffffffb, 0x1 ;  /* 0xfffffffb18047891 */ /* 0x000fe2000f8e08ff */
[----:B------:R-:W-:Y:S01]  /*194e0*/  @!P5 PRMT R188, R50, 0x5410, RZ ;  /* 0x0000541032bcd816 */ /* 0x000fe200000000ff */
[----:B------:R-:W-:Y:S01]  /*194f0*/  IMAD.MOV.U32 R50, RZ, RZ, R41 ;  /* 0x000000ffff327224 */ /* 0x000fe200078e0029 */
[C---:B------:R-:W-:Y:S01]  /*19500*/  PRMT R184, R0.reuse, 0x7610, R184 ;  /* 0x0000761000b87816 */ /* 0x040fe200000000b8 */
[----:B------:R-:W-:Y:S01]  /*19510*/  IMAD.MOV.U32 R41, RZ, RZ, R3 ;  /* 0x000000ffff297224 */ /* 0x000fe200078e0003 */
[----:B------:R-:W-:Y:S01]  /*19520*/  PRMT R185, R0, 0x7632, R185 ;  /* 0x0000763200b97816 */ /* 0x000fe200000000b9 */
[----:B------:R-:W-:Y:S01]  /*19530*/  IMAD.U32 R0, RZ, RZ, UR39 ;  /* 0x00000027ff007e24 */ /* 0x000fe2000f8e00ff */
[----:B----4-:R-:W-:Y:S01]  /*19540*/  SHF.R.U32.HI R3, RZ, 0x5, R182 ;  /* 0x00000005ff037819 */ /* 0x010fe200000116b6 */
[----:B------:R-:W-:-:S02]  /*19550*/  IMAD.MOV.U32 R48, RZ, RZ, R40 ;  /* 0x000000ffff307224 */ /* 0x000fc400078e0028 */
[----:B------:R-:W-:Y:S02]  /*19560*/  IMAD.MOV.U32 R54, RZ, RZ, R8 ;  /* 0x000000ffff367224 */ /* 0x000fe400078e0008 */
[----:B------:R-:W-:Y:S02]  /*19570*/  IMAD.MOV.U32 R40, RZ, RZ, R9 ;  /* 0x000000ffff287224 */ /* 0x000fe400078e0009 */
[----:B------:R-:W-:Y:S01]  /*19580*/  FADD.FTZ R4, R150, R4 ;  /* 0x0000000496047221 */ /* 0x000fe20000010000 */
[----:B------:R-:W-:Y:S02]  /*19590*/  IMAD.MOV.U32 R43, RZ, RZ, R36 ;  /* 0x000000ffff2b7224 */ /* 0x000fe400078e0024 */
[----:B------:R-:W-:Y:S02]  /*195a0*/  IMAD.MOV.U32 R36, RZ, RZ, R10 ;  /* 0x000000ffff247224 */ /* 0x000fe400078e000a */
[----:B------:R-:W-:Y:S01]  /*195b0*/  FADD.FTZ R10, R171, R4 ;  /* 0x00000004ab0a7221 */ /* 0x000fe20000010000 */
[----:B------:R-:W-:-:S02]  /*195c0*/  IMAD.MOV.U32 R47, RZ, RZ, R5 ;  /* 0x000000ffff2f7224 */ /* 0x000fc400078e0005 */
[----:B------:R-:W-:Y:S02]  /*195d0*/  @P0 HADD2 R51, -R185.H0_H0, -RZ.H0_H0 ;  /* 0xa00000ffb9330230 */ /* 0x000fe40000000900 */
[----:B------:R-:W-:Y:S02]  /*195e0*/  IMAD.MOV.U32 R67, RZ, RZ, R37 ;  /* 0x000000ffff437224 */ /* 0x000fe400078e0025 */
[----:B------:R-:W-:Y:S02]  /*195f0*/  @P1 HADD2 R53, -R184.H0_H0, -RZ.H0_H0 ;  /* 0xa00000ffb8351230 */ /* 0x000fe40000000900 */
[----:B------:R-:W-:Y:S01]  /*19600*/  IMAD.MOV.U32 R37, RZ, RZ, R118 ;  /* 0x000000ffff257224 */ /* 0x000fe200078e0076 */
[----:B------:R-:W-:Y:S02]  /*19610*/  PRMT R118, R184, 0x5410, R185 ;  /* 0x00005410b8767816 */ /* 0x000fe400000000b9 */
[----:B------:R-:W-:Y:S01]  /*19620*/  @P0 PRMT R185, R51, 0x5410, RZ ;  /* 0x0000541033b90816 */ /* 0x000fe200000000ff */
[----:B------:R-:W-:Y:S01]  /*19630*/  IMAD.MOV.U32 R51, RZ, RZ, R50 ;  /* 0x000000ffff337224 */ /* 0x000fe200078e0032 */
[----:B------:R-:W-:Y:S01]  /*19640*/  @P1 PRMT R184, R53, 0x5410, RZ ;  /* 0x0000541035b81816 */ /* 0x000fe200000000ff */
[----:B------:R-:W-:-:S02]  /*19650*/  IMAD.MOV.U32 R50, RZ, RZ, R54 ;  /* 0x000000ffff327224 */ /* 0x000fc400078e0036 */
[----:B------:R-:W-:Y:S02]  /*19660*/  IMAD.MOV.U32 R53, RZ, RZ, R36 ;  /* 0x000000ffff357224 */ /* 0x000fe400078e0024 */
[----:B------:R-:W-:Y:S02]  /*19670*/  IMAD.MOV.U32 R54, RZ, RZ, R37 ;  /* 0x000000ffff367224 */ /* 0x000fe400078e0025 */
[----:B------:R-:W-:Y:S02]  /*19680*/  @!P4 HADD2 R52, -R187.H0_H0, -RZ.H0_H0 ;  /* 0xa00000ffbb34c230 */ /* 0x000fe40000000900 */
[----:B------:R-:W-:Y:S01]  /*19690*/  IMAD.MOV.U32 R65, RZ, RZ, R116 ;  /* 0x000000ffff417224 */ /* 0x000fe200078e0074 */
[----:B------:R-:W-:Y:S02]  /*196a0*/  PRMT R116, R187, 0x5410, R186 ;  /* 0x00005410bb747816 */ /* 0x000fe400000000ba */
[----:B------:R-:W-:Y:S01]  /*196b0*/  @!P4 PRMT R187, R52, 0x5410, RZ ;  /* 0x0000541034bbc816 */ /* 0x000fe200000000ff */
[----:B------:R-:W-:-:S02]  /*196c0*/  @P3 HADD2 R49, -R186.H0_H0, -RZ.H0_H0 ;  /* 0xa00000ffba313230 */ /* 0x000fc40000000900 */
[----:B------:R-:W-:Y:S02]  /*196d0*/  IMAD.MOV.U32 R52, RZ, RZ, R40 ;  /* 0x000000ffff347224 */ /* 0x000fe400078e0028 */
[----:B------:R-:W-:Y:S01]  /*196e0*/  MUFU.EX2 R40, R58 ;  /* 0x0000003a00287308 */ /* 0x000fe20000000800 */
[----:B------:R-:W-:-:S07]  /*196f0*/  @P3 PRMT R186, R49, 0x5410, RZ ;  /* 0x0000541031ba3816 */ /* 0x000fce00000000ff */
[----:B------:R-:W1:Y:S01]  /*19700*/  MUFU.EX2 R49, R62 ;  /* 0x0000003e00317308 */ /* 0x000e620000000800 */
[----:B--2---:R-:W-:Y:S02]  /*19710*/  IMAD.MOV.U32 R44, RZ, RZ, R6 ;  /* 0x000000ffff2c7224 */ /* 0x004fe400078e0006 */
[----:B------:R-:W-:Y:S01]  /*19720*/  IMAD.U32 R6, RZ, RZ, UR20 ;  /* 0x00000014ff067e24 */ /* 0x000fe2000f8e00ff */
[----:B------:R-:W-:-:S03]  /*19730*/  LOP3.LUT R0, R0, UR4, R45, 0x96, !PT ;  /* 0x0000000400007c12 */ /* 0x000fc6000f8e962d */
[----:B------:R-:W-:Y:S02]  /*19740*/  IMAD R6, R6, 0x8, R3 ;  /* 0x0000000806067824 */ /* 0x000fe400078e0203 */
[----:B------:R-:W-:Y:S02]  /*19750*/  IMAD.MOV.U32 R45, RZ, RZ, R7 ;  /* 0x000000ffff2d7224 */ /* 0x000fe400078e0007 */
[----:B------:R-:W-:-:S04]  /*19760*/  IMAD.WIDE.U32 R6, R6, -0x326172a9, RZ ;  /* 0xcd9e8d5706067825 */ /* 0x000fc800078e00ff */
        /* <DEDUP_REMOVED lines=20> */
[----:B------:R-:W-:-:S04]  /*198b0*/  LOP3.LUT R0, R37, 0xff, RZ, 0xc0, !PT ;  /* 0x000000ff25007812 */ /* 0x000fc800078ec0ff */
[----:B------:R-:W-:Y:S02]  /*198c0*/  ISETP.LE.U32.AND P4, PT, R0, UR13, PT ;  /* 0x0000000d00007c0c */ /* 0x000fe4000bf83070 */
[----:B------:R-:W-:-:S04]  /*198d0*/  LOP3.LUT R0, R37, 0xffff, RZ, 0xc0, !PT ;  /* 0x0000ffff25007812 */ /* 0x000fc800078ec0ff */
[----:B------:R-:W-:-:S04]  /*198e0*/  SHF.R.U32.HI R0, RZ, 0x8, R0 ;  /* 0x00000008ff007819 */ /* 0x000fc80000011600 */
[----:B------:R-:W-:-:S04]  /*198f0*/  LOP3.LUT R0, R0, 0xffff, RZ, 0xc0, !PT ;  /* 0x0000ffff00007812 */ /* 0x000fc800078ec0ff */
[----:B------:R-:W-:Y:S02]  /*19900*/  ISETP.LE.U32.AND P0, PT, R0, UR13, PT ;  /* 0x0000000d00007c0c */ /* 0x000fe4000bf03070 */
[----:B------:R-:W-:-:S04]  /*19910*/  PRMT R0, R37, 0x7632, R0 ;  /* 0x0000763225007816 */ /* 0x000fc80000000000 */
[----:B------:R-:W-:-:S04]  /*19920*/  LOP3.LUT R0, R0, 0xff, RZ, 0xc0, !PT ;  /* 0x000000ff00007812 */ /* 0x000fc800078ec0ff */
[----:B------:R-:W-:Y:S01]  /*19930*/  ISETP.LE.U32.AND P3, PT, R0, UR13, PT ;  /* 0x0000000d00007c0c */ /* 0x000fe2000bf63070 */
[----:B------:R-:W-:-:S05]  /*19940*/  IMAD.MOV.U32 R0, RZ, RZ, R36 ;  /* 0x000000ffff007224 */ /* 0x000fca00078e0024 */
[----:B------:R-:W-:-:S04]  /*19950*/  LOP3.LUT R0, R0, 0xff, RZ, 0xc0, !PT ;  /* 0x000000ff00007812 */ /* 0x000fc800078ec0ff */
[----:B------:R-:W-:Y:S02]  /*19960*/  ISETP.LE.U32.AND P5, PT, R0, UR13, PT ;  /* 0x0000000d00007c0c */ /* 0x000fe4000bfa3070 */
[----:B-1----:R-:W-:-:S04]  /*19970*/  F2FP.F16.F32.PACK_AB R0, R49, R40 ;  /* 0x000000283100723e */ /* 0x002fc800000000ff */
[C---:B------:R-:W-:Y:S02]  /*19980*/  PRMT R177, R0.reuse, 0x7610, R177 ;  /* 0x0000761000b17816 */ /* 0x040fe400000000b1 */
[----:B------:R-:W-:-:S03]  /*19990*/  PRMT R175, R0, 0x7632, R175 ;  /* 0x0000763200af7816 */ /* 0x000fc600000000af */
[----:B------:R-:W-:Y:S02]  /*199a0*/  @!P4 HADD2 R64, -R177.H0_H0, -RZ.H0_H0 ;  /* 0xa00000ffb140c230 */ /* 0x000fe40000000900 */
[----:B------:R-:W-:Y:S01]  /*199b0*/  FADD.FTZ R2, R31, R18 ;  /* 0x000000121f027221 */ /* 0x000fe20000010000 */
[----:B------:R-:W-:Y:S01]  /*199c0*/  PRMT R58, R177, 0x5410, R175 ;  /* 0x00005410b13a7816 */ /* 0x000fe200000000af */
[----:B------:R-:W-:Y:S01]  /*199d0*/  IMAD.MOV.U32 R31, RZ, RZ, R65 ;  /* 0x000000ffff1f7224 */ /* 0x000fe200078e0041 */
[----:B------:R-:W-:Y:S02]  /*199e0*/  @!P4 PRMT R177, R64, 0x5410, RZ ;  /* 0x0000541040b1c816 */ /* 0x000fe400000000ff */
[----:B------:R-:W4:Y:S01]  /*199f0*/  LDL.LU.64 R64, [R1+0x60] ;  /* 0x0000600001407983 */ /* 0x000f220000300a00 */
[----:B------:R-:W-:Y:S01]  /*19a00*/  IMAD.MOV.U32 R5, RZ, RZ, R23 ;  /* 0x000000ffff057224 */ /* 0x000fe200078e0017 */
[----:B------:R-:W-:Y:S08]  /*19a10*/  MUFU.EX2 R18, R163 ;  /* 0x000000a300127308 */ /* 0x000ff00000000800 */
[----:B------:R1:W3:Y:S01]  /*19a20*/  MUFU.EX2 R23, R161 ;  /* 0x000000a100177308 */ /* 0x0002e20000000800 */
[----:B------:R-:W-:Y:S01]  /*19a30*/  LOP3.LUT R7, R4, UR16, R3, 0x96, !PT ;  /* 0x0000001004077c12 */ /* 0x000fe2000f8e9603 */
[----:B------:R-:W-:Y:S01]  /*19a40*/  FADD.FTZ R3, R29, R11 ;  /* 0x0000000b1d037221 */ /* 0x000fe20000010000 */
[----:B------:R-:W-:-:S02]  /*19a50*/  IMAD.MOV.U32 R11, RZ, RZ, R5 ;  /* 0x000000ffff0b7224 */ /* 0x000fc400078e0005 */
[----:B------:R-:W-:Y:S01]  /*19a60*/  FADD.FTZ R4, R174, R13 ;  /* 0x0000000dae047221 */ /* 0x000fe20000010000 */
[----:B------:R-:W-:Y:S01]  /*19a70*/  FADD.FTZ R5, R173, R10 ;  /* 0x0000000aad057221 */ /* 0x000fe20000010000 */
[----:B------:R-:W-:Y:S01]  /*19a80*/  SHF.R.U32.HI R0, RZ, 0x18, R37 ;  /* 0x00000018ff007819 */ /* 0x000fe20000011625 */
[----:B------:R-:W-:Y:S02]  /*19a90*/  IMAD.MOV.U32 R10, RZ, RZ, R44 ;  /* 0x000000ffff0a7224 */ /* 0x000fe400078e002c */
[----:B------:R-:W-:Y:S02]  /*19aa0*/  IMAD.MOV.U32 R13, RZ, RZ, R45 ;  /* 0x000000ffff0d7224 */ /* 0x000fe400078e002d */
[----:B------:R-:W-:Y:S01]  /*19ab0*/  IMAD.WIDE.U32 R44, R7, -0x2daee0ad, RZ ;  /* 0xd2511f53072c7825 */ /* 0x000fe200078e00ff */
[----:B------:R-:W-:-:S03]  /*19ac0*/  ISETP.LE.U32.AND P1, PT, R0, UR13, PT ;  /* 0x0000000d00007c0c */ /* 0x000fc6000bf23070 */
[----:B-1----:R-:W-:Y:S01]  /*19ad0*/  IMAD.MOV.U32 R161, RZ, RZ, R46 ;  /* 0x000000ffffa17224 */ /* 0x002fe200078e002e */
[----:B---3--:R-:W-:Y:S02]  /*19ae0*/  F2FP.F16.F32.PACK_AB R0, R18, R23 ;  /* 0x000000171200723e */ /* 0x008fe400000000ff */
[----:B------:R-:W-:Y:S01]  /*19af0*/  LOP3.LUT R46, R6, UR27, R45, 0x96, !PT ;  /* 0x0000001b062e7c12 */ /* 0x000fe2000f8e962d */
[----:B------:R-:W-:Y:S01]  /*19b00*/  IMAD.MOV.U32 R29, RZ, RZ, R47 ;  /* 0x000000ffff1d7224 */ /* 0x000fe200078e002f */
[C---:B------:R-:W-:Y:S01]  /*19b10*/  PRMT R174, R0.reuse, 0x7610, R174 ;  /* 0x0000761000ae7816 */ /* 0x040fe200000000ae */
[----:B------:R1:W-:Y:S01]  /*19b20*/  MUFU.EX2 R47, R63 ;  /* 0x0000003f002f7308 */ /* 0x0003e20000000800 */
[----:B------:R-:W-:Y:S02]  /*19b30*/  PRMT R173, R0, 0x7632, R173 ;  /* 0x0000763200ad7816 */ /* 0x000fe400000000ad */
[----:B------:R-:W-:Y:S01]  /*19b40*/  LOP3.LUT R0, R46, 0xffff, RZ, 0xc0, !PT ;  /* 0x0000ffff2e007812 */ /* 0x000fe200078ec0ff */
[----:B------:R-:W-:-:S03]  /*19b50*/  @!P0 HADD2 R59, -R175.H0_H0, -RZ.H0_H0 ;  /* 0xa00000ffaf3b8230 */ /* 0x000fc60000000900 */
[----:B------:R-:W-:Y:S01]  /*19b60*/  SHF.R.U32.HI R0, RZ, 0x8, R0 ;  /* 0x00000008ff007819 */ /* 0x000fe20000011600 */
[----:B-1----:R-:W-:Y:S02]  /*19b70*/  IMAD.MOV.U32 R63, RZ, RZ, R48 ;  /* 0x000000ffff3f7224 */ /* 0x002fe400078e0030 */
[----:B------:R1:W3:Y:S01]  /*19b80*/  MUFU.EX2 R48, R61 ;  /* 0x0000003d00307308 */ /* 0x0002e20000000800 */
[----:B------:R-:W-:Y:S02]  /*19b90*/  LOP3.LUT R0, R0, 0xffff, RZ, 0xc0, !PT ;  /* 0x0000ffff00007812 */ /* 0x000fe400078ec0ff */
[----:B------:R-:W-:Y:S02]  /*19ba0*/  @!P0 PRMT R175, R59, 0x5410, RZ ;  /* 0x000054103baf8816 */ /* 0x000fe400000000ff */
[----:B------:R-:W-:Y:S02]  /*19bb0*/  ISETP.LE.U32.AND P0, PT, R0, UR13, PT ;  /* 0x0000000d00007c0c */ /* 0x000fe4000bf03070 */
[----:B------:R-:W-:Y:S01]  /*19bc0*/  PRMT R0, R36, 0x7771, RZ ;  /* 0x0000777124007816 */ /* 0x000fe200000000ff */
[----:B------:R-:W-:-:S03]  /*19bd0*/  IMAD.MOV.U32 R62, RZ, RZ, R43 ;  /* 0x000000ffff3e7224 */ /* 0x000fc600078e002b */
[----:B------:R-:W-:Y:S01]  /*19be0*/  ISETP.GT.U32.AND P4, PT, R0, UR13, PT ;  /* 0x0000000d00007c0c */ /* 0x000fe2000bf84070 */
[----:B------:R-:W-:Y:S01]  /*19bf0*/  MUFU.EX2 R43, R166 ;  /* 0x000000a6002b7308 */ /* 0x000fe20000000800 */
[----:B------:R-:W-:Y:S02]  /*19c00*/  @!P3 HADD2 R75, -R174.H0_H0, -RZ.H0_H0 ;  /* 0xa00000ffae4bb230 */ /* 0x000fe40000000900 */
[----:B-1----:R-:W-:Y:S01]  /*19c10*/  IMAD.MOV.U32 R61, RZ, RZ, R51 ;  /* 0x000000ffff3d7224 */ /* 0x002fe200078e0033 */
[----:B---3--:R-:W-:Y:S01]  /*19c20*/  F2FP.F16.F32.PACK_AB R0, R48, R47 ;  /* 0x0000002f3000723e */ /* 0x008fe200000000ff */
[----:B------:R-:W-:-:S03]  /*19c30*/  IMAD.MOV.U32 R51, RZ, RZ, R41 ;  /* 0x000000ffff337224 */ /* 0x000fc600078e0029 */
[----:B------:R-:W1:Y:S01]  /*19c40*/  MUFU.EX2 R41, R165 ;  /* 0x000000a500297308 */ /* 0x000e620000000800 */
[C---:B------:R-:W-:Y:S02]  /*19c50*/  PRMT R171, R0.reuse, 0x7610, R171 ;  /* 0x0000761000ab7816 */ /* 0x040fe400000000ab */
[----:B------:R-:W-:Y:S02]  /*19c60*/  PRMT R172, R0, 0x7632, R172 ;  /* 0x0000763200ac7816 */ /* 0x000fe400000000ac */
[----:B------:R-:W-:Y:S01]  /*19c70*/  PRMT R0, R36, 0x7772, RZ ;  /* 0x0000777224007816 */ /* 0x000fe200000000ff */
[----:B------:R-:W-:Y:S01]  /*19c80*/  @!P1 HADD2 R74, -R173.H0_H0, -RZ.H0_H0 ;  /* 0xa00000ffad4a9230 */ /* 0x000fe20000000900 */
[----:B------:R-:W-:Y:S02]  /*19c90*/  PRMT R6, R174, 0x5410, R173 ;  /* 0x00005410ae067816 */ /* 0x000fe400000000ad */
[----:B------:R-:W-:Y:S02]  /*19ca0*/  @!P3 PRMT R174, R75, 0x5410, RZ ;  /* 0x000054104baeb816 */ /* 0x000fe400000000ff */
[----:B------:R-:W-:-:S02]  /*19cb0*/  ISETP.GT.U32.AND P3, PT, R0, UR13, PT ;  /* 0x0000000d00007c0c */ /* 0x000fc4000bf64070 */
[----:B------:R-:W-:Y:S02]  /*19cc0*/  PRMT R0, R36, 0x7773, RZ ;  /* 0x0000777324007816 */ /* 0x000fe400000000ff */
[----:B------:R-:W-:Y:S01]  /*19cd0*/  @!P1 PRMT R173, R74, 0x5410, RZ ;  /* 0x000054104aad9816 */ /* 0x000fe200000000ff */
[----:B------:R-:W-:Y:S01]  /*19ce0*/  MUFU.EX2 R72, R72 ;  /* 0x0000004800487308 */ /* 0x000fe20000000800 */
[----:B------:R-:W-:Y:S02]  /*19cf0*/  ISETP.GT.U32.AND P1, PT, R0, UR13, PT ;  /* 0x0000000d00007c0c */ /* 0x000fe4000bf24070 */
[----:B-1----:R-:W-:-:S05]  /*19d00*/  F2FP.F16.F32.PACK_AB R0, R43, R41 ;  /* 0x000000292b00723e */ /* 0x002fca00000000ff */
[----:B------:R-:W1:Y:S01]  /*19d10*/  MUFU.EX2 R73, R73 ;  /* 0x0000004900497308 */ /* 0x000e620000000800 */
[C---:B------:R-:W-:Y:S01]  /*19d20*/  PRMT R169, R0.reuse, 0x7632, R169 ;  /* 0x0000763200a97816 */ /* 0x040fe200000000a9 */
[----:B------:R-:W-:Y:S02]  /*19d30*/  @P4 HADD2 R76, -R172.H0_H0, -RZ.H0_H0 ;  /* 0xa00000ffac4c4230 */ /* 0x000fe40000000900 */
[----:B------:R-:W-:Y:S01]  /*19d40*/  IMAD.MOV.U32 R45, RZ, RZ, R50 ;  /* 0x000000ffff2d7224 */ /* 0x000fe200078e0032 */
[----:B------:R-:W-:Y:S01]  /*19d50*/  PRMT R170, R0, 0x7610, R170 ;  /* 0x0000761000aa7816 */ /* 0x000fe200000000aa */
[----:B------:R-:W-:Y:S02]  /*19d60*/  IMAD.MOV.U32 R50, RZ, RZ, R67 ;  /* 0x000000ffff327224 */ /* 0x000fe400078e0043 */
[----:B------:R-:W-:Y:S02]  /*19d70*/  @!P5 HADD2 R77, -R171.H0_H0, -RZ.H0_H0 ;  /* 0xa00000ffab4dd230 */ /* 0x000fe40000000900 */
[----:B------:R-:W-:-:S02]  /*19d80*/  IMAD.MOV.U32 R67, RZ, RZ, R252 ;  /* 0x000000ffff437224 */ /* 0x000fc400078e00fc */
[----:B------:R-:W-:Y:S01]  /*19d90*/  @P1 HADD2 R78, -R169.H0_H0, -RZ.H0_H0 ;  /* 0xa00000ffa94e1230 */ /* 0x000fe20000000900 */
[----:B------:R-:W-:Y:S02]  /*19da0*/  LOP3.LUT R0, R46, 0xff, RZ, 0xc0, !PT ;  /* 0x000000ff2e007812 */ /* 0x000fe400078ec0ff */
[----:B------:R-:W-:Y:S02]  /*19db0*/  PRMT R252, R171, 0x5410, R172 ;  /* 0x00005410abfc7816 */ /* 0x000fe400000000ac */
[----:B------:R-:W-:Y:S01]  /*19dc0*/  @P4 PRMT R172, R76, 0x5410, RZ ;  /* 0x000054104cac4816 */ /* 0x000fe200000000ff */
[----:B------:R-:W-:Y:S01]  /*19dd0*/  IMAD.MOV.U32 R76, RZ, RZ, R234 ;  /* 0x000000ffff4c7224 */ /* 0x000fe200078e00ea */
[----:B------:R-:W-:Y:S02]  /*19de0*/  ISETP.LE.U32.AND P4, PT, R0, UR13, PT ;  /* 0x0000000d00007c0c */ /* 0x000fe4000bf83070 */
[----:B------:R-:W-:Y:S02]  /*19df0*/  PRMT R234, R170, 0x5410, R169 ;  /* 0x00005410aaea7816 */ /* 0x000fe400000000a9 */
[----:B------:R-:W-:Y:S01]  /*19e00*/  @!P5 PRMT R171, R77, 0x5410, RZ ;  /* 0x000054104dabd816 */ /* 0x000fe200000000ff */
[----:B------:R-:W-:Y:S01]  /*19e10*/  IMAD.MOV.U32 R77, RZ, RZ, R45 ;  /* 0x000000ffff4d7224 */ /* 0x000fe200078e002d */
[----:B------:R-:W-:-:S02]  /*19e20*/  @P1 PRMT R169, R78, 0x5410, RZ ;  /* 0x000054104ea91816 */ /* 0x000fc400000000ff */
[----:B-1----:R-:W-:Y:S01]  /*19e30*/  F2FP.F16.F32.PACK_AB R0, R73, R72 ;  /* 0x000000484900723e */ /* 0x002fe200000000ff */
[----:B------:R-:W-:Y:S03]  /*19e40*/  MUFU.EX2 R45, R178 ;  /* 0x000000b2002d7308 */ /* 0x000fe60000000800 */
[C---:B------:R-:W-:Y:S02]  /*19e50*/  PRMT R168, R0.reuse, 0x7610, R168 ;  /* 0x0000761000a87816 */ /* 0x040fe400000000a8 */
[----:B------:R-:W-:Y:S02]  /*19e60*/  PRMT R167, R0, 0x7632, R167 ;  /* 0x0000763200a77816 */ /* 0x000fe400000000a7 */
[----:B------:R-:W-:-:S04]  /*19e70*/  PRMT R0, R46, 0x7632, R0 ;  /* 0x000076322e007816 */ /* 0x000fc80000000000 */
[----:B------:R-:W-:Y:S01]  /*19e80*/  LOP3.LUT R0, R0, 0xff, RZ, 0xc0, !PT ;  /* 0x000000ff00007812 */ /* 0x000fe200078ec0ff */
[----:B------:R-:W-:Y:S02]  /*19e90*/  @!P0 HADD2 R80, -R167.H0_H0, -RZ.H0_H0 ;  /* 0xa00000ffa7508230 */ /* 0x000fe40000000900 */
[----:B------:R-:W-:Y:S01]  /*19ea0*/  FADD.FTZ R7, R220, R4 ;  /* 0x00000004dc077221 */ /* 0x000fe20000010000 */
[----:B------:R-:W-:Y:S02]  /*19eb0*/  ISETP.LE.U32.AND P1, PT, R0, UR13, PT ;  /* 0x0000000d00007c0c */ /* 0x000fe4000bf23070 */
[----:B------:R-:W-:Y:S02]  /*19ec0*/  SHF.R.U32.HI R0, RZ, 0x18, R46 ;  /* 0x00000018ff007819 */ /* 0x000fe4000001162e */
[----:B------:R-:W-:Y:S02]  /*19ed0*/  PRMT R220, R168, 0x5410, R167 ;  /* 0x00005410a8dc7816 */ /* 0x000fe400000000a7 */
[----:B------:R-:W-:-:S02]  /*19ee0*/  @!P0 PRMT R167, R80, 0x5410, RZ ;  /* 0x0000541050a78816 */ /* 0x000fc400000000ff */
[----:B------:R-:W-:Y:S01]  /*19ef0*/  ISETP.LE.U32.AND P0, PT, R0, UR13, PT ;  /* 0x0000000d00007c0c */ /* 0x000fe2000bf03070 */
[----:B------:R-:W-:Y:S01]  /*19f00*/  FADD.FTZ R4, R217, R5 ;  /* 0x00000005d9047221 */ /* 0x000fe20000010000 */
[----:B------:R-:W-:Y:S02]  /*19f10*/  IMAD.MOV.U32 R217, RZ, RZ, R67 ;  /* 0x000000ffffd97224 */ /* 0x000fe400078e0043 */
[----:B------:R-:W-:Y:S01]  /*19f20*/  MUFU.EX2 R67, R141 ;  /* 0x0000008d00437308 */ /* 0x000fe20000000800 */
[----:B------:R-:W-:Y:S02]  /*19f30*/  @!P4 HADD2 R81, -R168.H0_H0, -RZ.H0_H0 ;  /* 0xa00000ffa851c230 */ /* 0x000fe40000000900 */
[----:B------:R-:W-:-:S03]  /*19f40*/  @P3 HADD2 R79, -R170.H0_H0, -RZ.H0_H0 ;  /* 0xa00000ffaa4f3230 */ /* 0x000fc60000000900 */
[----:B------:R-:W-:Y:S01]  /*19f50*/  @!P4 PRMT R168, R81, 0x5410, RZ ;  /* 0x0000541051a8c816 */ /* 0x000fe200000000ff */
[----:B------:R-:W-:Y:S01]  /*19f60*/  FADD.FTZ R2, R57, R2 ;  /* 0x0000000239027221 */ /* 0x000fe20000010000 */
[----:B------:R-:W-:Y:S01]  /*19f70*/  @P3 PRMT R170, R79, 0x5410, RZ ;  /* 0x000054104faa3816 */ /* 0x000fe200000000ff */
[----:B------:R-:W-:Y:S02]  /*19f80*/  IMAD.MOV.U32 R57, RZ, RZ, R62 ;  /* 0x000000ffff397224 */ /* 0x000fe400078e003e */
[----:B------:R-:W-:Y:S01]  /*19f90*/  MUFU.EX2 R62, R183 ;  /* 0x000000b7003e7308 */ /* 0x000fe20000000800 */
[----:B------:R-:W-:Y:S02]  /*19fa0*/  IMAD.MOV.U32 R75, RZ, RZ, R6 ;  /* 0x000000ffff4b7224 */ /* 0x000fe400078e0006 */
[----:B------:R-:W-:Y:S01]  /*19fb0*/  FADD.FTZ R6, R56, R2 ;  /* 0x0000000238067221 */ /* 0x000fe20000010000 */
[----:B------:R-:W-:Y:S01]  /*19fc0*/  FADD.FTZ R3, R26, R3 ;  /* 0x000000031a037221 */ /* 0x000fe20000010000 */
[----:B------:R-:W-:Y:S01]  /*19fd0*/  SHF.R.U32.HI R56, RZ, 0x5, R182 ;  /* 0x00000005ff387819 */ /* 0x000fe200000116b6 */
[----:B------:R-:W-:-:S04]  /*19fe0*/  IMAD.U32 R26, RZ, RZ, UR20 ;  /* 0x00000014ff1a7e24 */ /* 0x000fc8000f8e00ff */
[----:B------:R-:W-:Y:S02]  /*19ff0*/  IMAD R26, R26, 0x8, R56 ;  /* 0x000000081a1a7824 */ /* 0x000fe400078e0238 */
[----:B------:R-:W-:Y:S02]  /*1a000*/  FADD.FTZ R3, R27, R3 ;  /* 0x000000031b037221 */ /* 0x000fe40000010000 */
[----:B------:R-:W-:Y:S02]  /*1a010*/  VIADD R26, R26, 0x4 ;  /* 0x000000041a1a7836 */ /* 0x000fe40000000000 */
[----:B------:R-:W-:Y:S01]  /*1a020*/  FADD.FTZ R2, R221, R7 ;  /* 0x00000007dd027221 */ /* 0x000fe20000010000 */
[----:B------:R-:W-:Y:S01]  /*1a030*/  FADD.FTZ R4, R142, R4 ;  /* 0x000000048e047221 */ /* 0x000fe20000010000 */
[----:B------:R-:W-:-:S04]  /*1a040*/  IMAD.WIDE.U32 R26, R26, -0x326172a9, RZ ;  /* 0xcd9e8d571a1a7825 */ /* 0x000fc800078e00ff */
[----:B------:R-:W-:Y:S01]  /*1a050*/  FADD.FTZ R5, R30, R3 ;  /* 0x000000031e057221 */ /* 0x000fe20000010000 */
[----:B------:R-:W-:Y:S01]  /*1a060*/  FADD.FTZ R3, R153, R2 ;  /* 0x0000000299037221 */ /* 0x000fe20000010000 */
[----:B------:R-:W-:Y:S01]  /*1a070*/  FADD.FTZ R2, R149, R4 ;  /* 0x0000000495027221 */ /* 0x000fe20000010000 */
[----:B------:R-:W-:Y:S02]  /*1a080*/  LOP3.LUT R4, R8, UR36, R181, 0x96, !PT ;  /* 0x0000002408047c12 */ /* 0x000fe4000f8e96b5 */
[----:B------:R-:W-:Y:S01]  /*1a090*/  FADD.FTZ R8, R151, R3 ;  /* 0x0000000397087221 */ /* 0x000fe20000010000 */
[----:B------:R-:W-:Y:S01]  /*1a0a0*/  FADD.FTZ R6, R55, R6 ;  /* 0x0000000637067221 */ /* 0x000fe20000010000 */
[----:B------:R-:W-:Y:S02]  /*1a0b0*/  IMAD.MOV.U32 R56, RZ, RZ, R217 ;  /* 0x000000ffff387224 */ /* 0x000fe400078e00d9 */
[----:B------:R-:W-:Y:S02]  /*1a0c0*/  IMAD.MOV.U32 R217, RZ, RZ, R61 ;  /* 0x000000ffffd97224 */ /* 0x000fe400078e003d */
[----:B------:R-:W-:-:S02]  /*1a0d0*/  IMAD.MOV.U32 R61, RZ, RZ, R11 ;  /* 0x000000ffff3d7224 */ /* 0x000fc400078e000b */
[----:B------:R-:W-:Y:S01]  /*1a0e0*/  FADD.FTZ R11, R42, R5 ;  /* 0x000000052a0b7221 */ /* 0x000fe20000010000 */
[----:B------:R-:W-:-:S04]  /*1a0f0*/  IMAD.WIDE.U32 R4, R4, -0x2daee0ad, RZ ;  /* 0xd2511f5304047825 */ /* 0x000fc800078e00ff */
[----:B----4-:R-:W-:Y:S02]  /*1a100*/  IMAD.MOV.U32 R78, RZ, RZ, R64 ;  /* 0x000000ffff4e7224 */ /* 0x010fe400078e0040 */
[----:B------:R-:W1:Y:S08]  /*1a110*/  MUFU.EX2 R64, R179 ;  /* 0x000000b300407308 */ /* 0x000e700000000800 */
[----:B------:R-:W3:Y:S01]  /*1a120*/  MUFU.EX2 R179, R140 ;  /* 0x0000008c00b37308 */ /* 0x000ee20000000800 */
[----:B-1----:R-:W-:-:S04]  /*1a130*/  F2FP.F16.F32.PACK_AB R0, R64, R45 ;  /* 0x0000002d4000723e */ /* 0x002fc800000000ff */
[C---:B------:R-:W-:Y:S02]  /*1a140*/  PRMT R165, R0.reuse, 0x7610, R165 ;  /* 0x0000761000a57816 */ /* 0x040fe400000000a5 */
[----:B------:R-:W-:Y:S01]  /*1a150*/  PRMT R166, R0, 0x7632, R166 ;  /* 0x0000763200a67816 */ /* 0x000fe200000000a6 */
[----:B------:R-:W-:-:S05]  /*1a160*/  IMAD.MOV.U32 R0, RZ, RZ, R44 ;  /* 0x000000ffff007224 */ /* 0x000fca00078e002c */
[----:B------:R-:W-:Y:S01]  /*1a170*/  LOP3.LUT R0, R0, 0xff, RZ, 0xc0, !PT ;  /* 0x000000ff00007812 */ /* 0x000fe200078ec0ff */
[----:B------:R-:W-:-:S03]  /*1a180*/  IMAD.MOV.U32 R79, RZ, RZ, R65 ;  /* 0x000000ffff4f7224 */ /* 0x000fc600078e0041 */
[----:B------:R-:W-:Y:S02]  /*1a190*/  ISETP.LE.U32.AND P4, PT, R0, UR13, PT ;  /* 0x0000000d00007c0c */ /* 0x000fe4000bf83070 */
[----:B------:R-:W-:Y:S01]  /*1a1a0*/  PRMT R0, R44, 0x7771, RZ ;  /* 0x000077712c007816 */ /* 0x000fe200000000ff */
[----:B------:R-:W1:Y:S03]  /*1a1b0*/  MUFU.EX2 R65, R189 ;  /* 0x000000bd00417308 */ /* 0x000e660000000800 */
[----:B------:R-:W-:Y:S02]  /*1a1c0*/  ISETP.GT.U32.AND P3, PT, R0, UR13, PT ;  /* 0x0000000d00007c0c */ /* 0x000fe4000bf64070 */
[----:B---3--:R-:W-:Y:S01]  /*1a1d0*/  F2FP.F16.F32.PACK_AB R0, R179, R67 ;  /* 0x00000043b300723e */ /* 0x008fe200000000ff */
[----:B------:R-:W-:-:S03]  /*1a1e0*/  @!P1 HADD2 R83, -R165.H0_H0, -RZ.H0_H0 ;  /* 0xa00000ffa5539230 */ /* 0x000fc60000000900 */
        /* <DEDUP_REMOVED lines=8> */
[----:B------:R-:W-:Y:S02]  /*1a270*/  @!P0 PRMT R166, R82, 0x5410, RZ ;  /* 0x0000541052a68816 */ /* 0x000fe400000000ff */
[----:B------:R-:W-:Y:S02]  /*1a280*/  ISETP.GT.U32.AND P0, PT, R0, UR13, PT ;  /* 0x0000000d00007c0c */ /* 0x000fe4000bf04070 */
[----:B-1----:R-:W-:Y:S01]  /*1a290*/  F2FP.F16.F32.PACK_AB R0, R65, R62 ;  /* 0x0000003e4100723e */ /* 0x002fe200000000ff */
[----:B------:R-:W-:-:S03]  /*1a2a0*/  IMAD.MOV.U32 R27, RZ, RZ, R79 ;  /* 0x000000ffff1b7224 */ /* 0x000fc600078e004f */
[C---:B------:R-:W-:Y:S02]  /*1a2b0*/  PRMT R158, R0.reuse, 0x7610, R158 ;  /* 0x00007610009e7816 */ /* 0x040fe4000000009e */
[----:B------:R-:W-:Y:S01]  /*1a2c0*/  PRMT R157, R0, 0x7632, R157 ;  /* 0x00007632009d7816 */ /* 0x000fe2000000009d */
[----:B------:R-:W-:Y:S01]  /*1a2d0*/  IMAD.MOV.U32 R79, RZ, RZ, R77 ;  /* 0x000000ffff4f7224 */ /* 0x000fe200078e004d */
[----:B------:R-:W-:Y:S01]  /*1a2e0*/  LOP3.LUT R0, R26, UR37, R9, 0x96, !PT ;  /* 0x000000251a007c12 */ /* 0x000fe2000f8e9609 */
[----:B------:R-:W-:Y:S02]  /*1a2f0*/  IMAD.MOV.U32 R77, RZ, RZ, R63 ;  /* 0x000000ffff4d7224 */ /* 0x000fe400078e003f */
[----:B------:R-:W-:Y:S02]  /*1a300*/  IMAD.MOV.U32 R63, RZ, RZ, R10 ;  /* 0x000000ffff3f7224 */ /* 0x000fe400078e000a */
[----:B------:R-:W-:Y:S01]  /*1a310*/  FADD.FTZ R10, R23, R2 ;  /* 0x00000002170a7221 */ /* 0x000fe20000010000 */
[----:B------:R-:W-:-:S04]  /*1a320*/  IMAD.WIDE.U32 R2, R0, -0x2daee0ad, RZ ;  /* 0xd2511f5300027825 */ /* 0x000fc800078e00ff */
[----:B------:R-:W-:Y:S01]  /*1a330*/  FADD.FTZ R9, R60, R6 ;  /* 0x000000063c097221 */ /* 0x000fe20000010000 */
[----:B------:R-:W-:Y:S01]  /*1a340*/  LOP3.LUT R0, R194, UR35, R3, 0x96, !PT ;  /* 0x00000023c2007c12 */ /* 0x000fe2000f8e9603 */
[----:B------:R-:W-:Y:S02]  /*1a350*/  @P1 HADD2 R87, -R158.H0_H0, -RZ.H0_H0 ;  /* 0xa00000ff9e571230 */ /* 0x000fe40000000900 */
[----:B------:R-:W-:Y:S02]  /*1a360*/  @P0 HADD2 R86, -R157.H0_H0, -RZ.H0_H0 ;  /* 0xa00000ff9d560230 */ /* 0x000fe40000000900 */
[----:B------:R-:W-:Y:S01]  /*1a370*/  IMAD.MOV.U32 R26, RZ, RZ, R78 ;  /* 0x000000ffff1a7224 */ /* 0x000fe200078e004e */
[----:B------:R-:W-:Y:S01]  /*1a380*/  PRMT R82, R158, 0x5410, R157 ;  /* 0x000054109e527816 */ /* 0x000fe2000000009d */
[----:B------:R-:W-:Y:S01]  /*1a390*/  IMAD.WIDE.U32 R6, R0, -0x326172a9, RZ ;  /* 0xcd9e8d5700067825 */ /* 0x000fe200078e00ff */
[----:B------:R-:W-:-:S03]  /*1a3a0*/  LOP3.LUT R0, R2, UR34, R5, 0x96, !PT ;  /* 0x0000002202007c12 */ /* 0x000fc6000f8e9605 */
[----:B------:R-:W-:Y:S01]  /*1a3b0*/  IMAD.MOV.U32 R178, RZ, RZ, R79 ;  /* 0x000000ffffb27224 */ /* 0x000fe200078e004f */
[----:B------:R-:W-:Y:S01]  /*1a3c0*/  LOP3.LUT R3, R180, UR23, R7, 0x96, !PT ;  /* 0x00000017b4037c12 */ /* 0x000fe2000f8e9607 */
[----:B------:R-:W-:Y:S01]  /*1a3d0*/  @P3 HADD2 R84, -R159.H0_H0, -RZ.H0_H0 ;  /* 0xa00000ff9f543230 */ /* 0x000fe20000000900 */
[----:B------:R-:W-:Y:S01]  /*1a3e0*/  PRMT R183, R164, 0x5410, R159 ;  /* 0x00005410a4b77816 */ /* 0x000fe2000000009f */
[----:B------:R-:W-:Y:S02]  /*1a3f0*/  IMAD.MOV.U32 R83, RZ, RZ, R76 ;  /* 0x000000ffff537224 */ /* 0x000fe400078e004c */
[----:B------:R-:W-:Y:S02]  /*1a400*/  @!P4 HADD2 R85, -R164.H0_H0, -RZ.H0_H0 ;  /* 0xa00000ffa455c230 */ /* 0x000fe40000000900 */
[----:B------:R-:W-:-:S04]  /*1a410*/  IMAD.WIDE.U32 R2, R3, -0x2daee0ad, RZ ;  /* 0xd2511f5303027825 */ /* 0x000fc800078e00ff */
[----:B------:R-:W-:Y:S01]  /*1a420*/  IMAD.MOV.U32 R81, RZ, RZ, R63 ;  /* 0x000000ffff517224 */ /* 0x000fe200078e003f */
[----:B------:R-:W-:Y:S01]  /*1a430*/  LOP3.LUT R3, R4, UR29, R3, 0x96, !PT ;  /* 0x0000001d04037c12 */ /* 0x000fe2000f8e9603 */
[----:B------:R-:W-:-:S04]  /*1a440*/  IMAD.WIDE.U32 R4, R0, -0x326172a9, RZ ;  /* 0xcd9e8d5700047825 */ /* 0x000fc800078e00ff */
[----:B------:R-:W-:Y:S01]  /*1a450*/  IMAD.MOV.U32 R55, RZ, RZ, R217 ;  /* 0x000000ffff377224 */ /* 0x000fe200078e00d9 */
[----:B------:R-:W-:Y:S01]  /*1a460*/  LOP3.LUT R0, R6, UR17, R5, 0x96, !PT ;  /* 0x0000001106007c12 */ /* 0x000fe2000f8e9605 */
[----:B------:R-:W-:Y:S01]  /*1a470*/  IMAD.MOV.U32 R80, RZ, RZ, R61 ;  /* 0x000000ffff507224 */ /* 0x000fe200078e003d */
[----:B------:R-:W-:Y:S01]  /*1a480*/  MUFU.EX2 R23, R218 ;  /* 0x000000da00177308 */ /* 0x000fe20000000800 */
[----:B------:R-:W-:Y:S01]  /*1a490*/  IMAD.MOV.U32 R189, RZ, RZ, R74 ;  /* 0x000000ffffbd7224 */ /* 0x000fe200078e004a */
[----:B--2---:R-:W-:Y:S01]  /*1a4a0*/  STG.E.U16 desc[UR32][R38.64+-0x100], R35 ;  /* 0xffff002326007986 */ /* 0x004fe2000c101520 */
[----:B------:R-:W-:Y:S01]  /*1a4b0*/  IMAD.WIDE.U32 R6, R0, -0x2daee0ad, RZ ;  /* 0xd2511f5300067825 */ /* 0x000fe200078e00ff */
[----:B------:R-:W-:Y:S02]  /*1a4c0*/  @P1 PRMT R158, R87, 0x5410, RZ ;  /* 0x00005410579e1816 */ /* 0x000fe400000000ff */
[----:B------:R-:W-:Y:S02]  /*1a4d0*/  STG.E.U16 desc[UR32][R38.64+-0xfe], R25 ;  /* 0xffff021926007986 */ /* 0x000fe4000c101520 */
[----:B------:R-:W-:Y:S01]  /*1a4e0*/  LOP3.LUT R0, R2, UR28, R7, 0x96, !PT ;  /* 0x0000001c02007c12 */ /* 0x000fe2000f8e9607 */
[----:B------:R-:W-:Y:S01]  /*1a4f0*/  IMAD.MOV.U32 R87, RZ, RZ, R27 ;  /* 0x000000ffff577224 */ /* 0x000fe200078e001b */
[----:B------:R-:W-:Y:S01]  /*1a500*/  @P0 PRMT R157, R86, 0x5410, RZ ;  /* 0x00005410569d0816 */ /* 0x000fe200000000ff */
[----:B------:R-:W-:Y:S01]  /*1a510*/  IMAD.MOV.U32 R86, RZ, RZ, R26 ;  /* 0x000000ffff567224 */ /* 0x000fe200078e001a */
[----:B------:R-:W-:Y:S01]  /*1a520*/  MUFU.EX2 R60, R147 ;  /* 0x00000093003c7308 */ /* 0x000fe20000000800 */
[----:B------:R-:W-:-:S07]  /*1a530*/  IMAD.WIDE.U32 R2, R3, -0x326172a9, RZ ;  /* 0xcd9e8d5703027825 */ /* 0x000fce00078e00ff */
[----:B------:R-:W-:Y:S01]  /*1a540*/  MUFU.EX2 R232, R232 ;  /* 0x000000e800e87308 */ /* 0x000fe20000000800 */
[----:B------:R-:W-:Y:S01]  /*1a550*/  IMAD.WIDE.U32 R26, R0, -0x326172a9, RZ ;  /* 0xcd9e8d57001a7825 */ /* 0x000fe200078e00ff */
[----:B------:R-:W-:Y:S01]  /*1a560*/  USHF.L.U32 UR4, UR13, 0x10, URZ ;  /* 0x000000100d047899 */ /* 0x000fe200080006ff */
[----:B------:R1:W5:Y:S02]  /*1a570*/  LDL.LU.64 R194, [R1+0x168] ;  /* 0x0001680001c27983 */ /* 0x0003640000300a00 */
[----:B------:R-:W-:Y:S01]  /*1a580*/  IMAD.MOV.U32 R79, RZ, RZ, R29 ;  /* 0x000000ffff4f7224 */ /* 0x000fe200078e001d */
[----:B------:R-:W-:Y:S01]  /*1a590*/  LOP3.LUT R29, R2, UR15, R27, 0x96, !PT ;  /* 0x0000000f021d7c12 */ /* 0x000fe2000f8e961b */
[----:B------:R-:W-:Y:S01]  /*1a5a0*/  IMAD.MOV.U32 R76, RZ, RZ, R31 ;  /* 0x000000ffff4c7224 */ /* 0x000fe200078e001f */
[----:B------:R-:W-:Y:S02]  /*1a5b0*/  LOP3.LUT R3, R4, UR16, R3, 0x96, !PT ;  /* 0x0000001004037c12 */ /* 0x000fe4000f8e9603 */
[----:B------:R-:W-:Y:S01]  /*1a5c0*/  @P3 PRMT R159, R84, 0x5410, RZ ;  /* 0x00005410549f3816 */ /* 0x000fe200000000ff */
[----:B------:R-:W-:Y:S01]  /*1a5d0*/  IMAD.MOV.U32 R78, RZ, RZ, R13 ;  /* 0x000000ffff4e7224 */ /* 0x000fe200078e000d */
[----:B------:R-:W-:Y:S01]  /*1a5e0*/  LOP3.LUT R0, R29, 0xffff, RZ, 0xc0, !PT ;  /* 0x0000ffff1d007812 */ /* 0x000fe200078ec0ff */
[----:B------:R-:W-:Y:S01]  /*1a5f0*/  MUFU.EX2 R7, R144 ;  /* 0x0000009000077308 */ /* 0x000fe20000000800 */
[----:B------:R-:W-:Y:S01]  /*1a600*/  @!P4 PRMT R164, R85, 0x5410, RZ ;  /* 0x0000541055a4c816 */ /* 0x000fe200000000ff */
[----:B------:R-:W-:Y:S01]  /*1a610*/  FADD.FTZ R5, R18, R10 ;  /* 0x0000000a12057221 */ /* 0x000fe20000010000 */
[----:B------:R-:W-:Y:S01]  /*1a620*/  SHF.R.U32.HI R0, RZ, 0x8, R0 ;  /* 0x00000008ff007819 */ /* 0x000fe20000011600 */
[----:B------:R-:W-:Y:S01]  /*1a630*/  IMAD.MOV.U32 R42, RZ, RZ, R83 ;  /* 0x000000ffff2a7224 */ /* 0x000fe200078e0053 */
[----:B------:R1:W5:Y:S02]  /*1a640*/  LDL.LU.64 R180, [R1+0x160] ;  /* 0x0001600001b47983 */ /* 0x0003640000300a00 */
[----:B------:R-:W-:Y:S01]  /*1a650*/  LOP3.LUT R0, R0, 0xffff, RZ, 0xc0, !PT ;  /* 0x0000ffff00007812 */ /* 0x000fe200078ec0ff */
[----:B------:R-:W-:-:S03]  /*1a660*/  IMAD.WIDE.U32 R30, R3, -0x2daee0ad, RZ ;  /* 0xd2511f53031e7825 */ /* 0x000fc600078e00ff */
[----:B------:R-:W-:Y:S02]  /*1a670*/  ISETP.LE.U32.AND P3, PT, R0, UR13, PT ;  /* 0x0000000d00007c0c */ /* 0x000fe4000bf63070 */
[----:B------:R-:W-:Y:S02]  /*1a680*/  PRMT R0, R29, 0x7632, R0 ;  /* 0x000076321d007816 */ /* 0x000fe40000000000 */
[----:B------:R-:W-:Y:S02]  /*1a690*/  LOP3.LUT R31, R6, UR27, R31, 0x96, !PT ;  /* 0x0000001b061f7c12 */ /* 0x000fe4000f8e961f */
[----:B------:R-:W-:Y:S01]  /*1a6a0*/  LOP3.LUT R0, R0, 0xff, RZ, 0xc0, !PT ;  /* 0x000000ff00007812 */ /* 0x000fe200078ec0ff */
[----:B------:R-:W-:Y:S03]  /*1a6b0*/  MUFU.EX2 R2, R152 ;  /* 0x0000009800027308 */ /* 0x000fe60000000800 */
[----:B------:R-:W-:-:S02]  /*1a6c0*/  ISETP.LE.U32.AND P5, PT, R0, UR13, PT ;  /* 0x0000000d00007c0c */ /* 0x000fc4000bfa3070 */
[----:B------:R-:W-:-:S03]  /*1a6d0*/  LOP3.LUT R0, R31, 0xffff, RZ, 0xc0, !PT ;  /* 0x0000ffff1f007812 */ /* 0x000fc600078ec0ff */
[----:B------:R-:W2:Y:S01]  /*1a6e0*/  MUFU.EX2 R13, R213 ;  /* 0x000000d5000d7308 */ /* 0x000ea20000000800 */
[----:B------:R-:W-:-:S04]  /*1a6f0*/  SHF.R.U32.HI R0, RZ, 0x8, R0 ;  /* 0x00000008ff007819 */ /* 0x000fc80000011600 */
[----:B------:R-:W-:-:S04]  /*1a700*/  LOP3.LUT R0, R0, 0xffff, RZ, 0xc0, !PT ;  /* 0x0000ffff00007812 */ /* 0x000fc800078ec0ff */
[----:B------:R-:W-:Y:S02]  /*1a710*/  ISETP.LE.U32.AND P1, PT, R0, UR13, PT ;  /* 0x0000000d00007c0c */ /* 0x000fe4000bf23070 */
[----:B------:R-:W-:-:S04]  /*1a720*/  LOP3.LUT R0, R29, 0xff, RZ, 0xc0, !PT ;  /* 0x000000ff1d007812 */ /* 0x000fc800078ec0ff */
[----:B------:R-:W-:Y:S02]  /*1a730*/  ISETP.LE.U32.AND P0, PT, R0, UR13, PT ;  /* 0x0000000d00007c0c */ /* 0x000fe4000bf03070 */
[----:B--2---:R-:W-:Y:S01]  /*1a740*/  F2FP.F16.F32.PACK_AB R0, R13, R2 ;  /* 0x000000020d00723e */ /* 0x004fe200000000ff */
[----:B------:R-:W2:Y:S08]  /*1a750*/  MUFU.EX2 R6, R143 ;  /* 0x0000008f00067308 */ /* 0x000eb00000000800 */
[----:B------:R-:W-:Y:S01]  /*1a760*/  MUFU.EX2 R10, R214 ;  /* 0x000000d6000a7308 */ /* 0x000fe20000000800 */
[----:B------:R-:W-:-:S07]  /*1a770*/  PRMT R156, R0, 0x7610, R156 ;  /* 0x00007610009c7816 */ /* 0x000fce000000009c */
[----:B------:R-:W3:Y:S01]  /*1a780*/  MUFU.EX2 R63, R215 ;  /* 0x000000d7003f7308 */ /* 0x000ee20000000800 */
[----:B------:R-:W-:-:S07]  /*1a790*/  PRMT R155, R0, 0x7632, R155 ;  /* 0x00007632009b7816 */ /* 0x000fce000000009b */
[----:B------:R4:W1:Y:S01]  /*1a7a0*/  MUFU.EX2 R61, R216 ;  /* 0x000000d8003d7308 */ /* 0x0008620000000800 */
[----:B------:R-:W-:Y:S01]  /*1a7b0*/  SHF.R.U32.HI R0, RZ, 0x18, R29 ;  /* 0x00000018ff007819 */ /* 0x000fe2000001161d */
[----:B------:R-:W-:Y:S01]  /*1a7c0*/  FADD.FTZ R3, R2, R9 ;  /* 0x0000000902037221 */ /* 0x000fe20000010000 */
[----:B------:R-:W-:Y:S01]  /*1a7d0*/  FADD.FTZ R4, R40, R8 ;  /* 0x0000000828047221 */ /* 0x000fe20000010000 */
[----:B------:R-:W-:Y:S01]  /*1a7e0*/  IMAD.MOV.U32 R85, RZ, RZ, R220 ;  /* 0x000000ffff557224 */ /* 0x000fe200078e00dc */
[----:B------:R-:W-:Y:S01]  /*1a7f0*/  ISETP.LE.U32.AND P4, PT, R0, UR13, PT ;  /* 0x0000000d00007c0c */ /* 0x000fe2000bf83070 */
[----:B------:R-:W-:Y:S02]  /*1a800*/  IMAD.MOV.U32 R0, RZ, RZ, R30 ;  /* 0x000000ffff007224 */ /* 0x000fe400078e001e */
[----:B------:R-:W-:Y:S01]  /*1a810*/  @!P0 HADD2 R89, -R156.H0_H0, -RZ.H0_H0 ;  /* 0xa00000ff9c598230 */ /* 0x000fe20000000900 */
[----:B------:R-:W-:Y:S01]  /*1a820*/  PRMT R217, R156, 0x5410, R155 ;  /* 0x000054109cd97816 */ /* 0x000fe2000000009b */
[----:B------:R-:W1:Y:S01]  /*1a830*/  LDC R213, c[0x0][0x448] ;  /* 0x00011200ffd57b82 */ /* 0x000e620000000800 */
[----:B------:R-:W-:-:S02]  /*1a840*/  LOP3.LUT R0, R0, 0xff, RZ, 0xc0, !PT ;  /* 0x000000ff00007812 */ /* 0x000fc400078ec0ff */
[----:B------:R-:W-:Y:S02]  /*1a850*/  @!P0 PRMT R156, R89, 0x5410, RZ ;  /* 0x00005410599c8816 */ /* 0x000fe400000000ff */
[----:B------:R-:W-:Y:S02]  /*1a860*/  ISETP.LE.U32.AND P0, PT, R0, UR13, PT ;  /* 0x0000000d00007c0c */ /* 0x000fe4000bf03070 */
[----:B--2---:R-:W-:Y:S01]  /*1a870*/  F2FP.F16.F32.PACK_AB R0, R7, R6 ;  /* 0x000000060700723e */ /* 0x004fe200000000ff */
[----:B------:R-:W-:-:S03]  /*1a880*/  @!P3 HADD2 R90, -R155.H0_H0, -RZ.H0_H0 ;  /* 0xa00000ff9b5ab230 */ /* 0x000fc60000000900 */
[C---:B------:R-:W-:Y:S02]  /*1a890*/  PRMT R154, R0.reuse, 0x7610, R154 ;  /* 0x00007610009a7816 */ /* 0x040fe4000000009a */
[----:B------:R-:W-:Y:S02]  /*1a8a0*/  PRMT R153, R0, 0x7632, R153 ;  /* 0x0000763200997816 */ /* 0x000fe40000000099 */
[----:B------:R-:W-:Y:S02]  /*1a8b0*/  LOP3.LUT R0, R31, 0xff, RZ, 0xc0, !PT ;  /* 0x000000ff1f007812 */ /* 0x000fe400078ec0ff */
[----:B------:R-:W-:Y:S02]  /*1a8c0*/  @!P3 PRMT R155, R90, 0x5410, RZ ;  /* 0x000054105a9bb816 */ /* 0x000fe400000000ff */
[----:B------:R-:W-:Y:S02]  /*1a8d0*/  ISETP.LE.U32.AND P3, PT, R0, UR13, PT ;  /* 0x0000000d00007c0c */ /* 0x000fe4000bf63070 */
[----:B---3--:R-:W-:Y:S01]  /*1a8e0*/  F2FP.F16.F32.PACK_AB R0, R63, R10 ;  /* 0x0000000a3f00723e */ /* 0x008fe200000000ff */
[----:B------:R-:W-:-:S03]  /*1a8f0*/  @!P4 HADD2 R91, -R153.H0_H0, -RZ.H0_H0 ;  /* 0xa00000ff995bc230 */ /* 0x000fc60000000900 */
[C---:B------:R-:W-:Y:S02]  /*1a900*/  PRMT R152, R0.reuse, 0x7610, R152 ;  /* 0x0000761000987816 */ /* 0x040fe40000000098 */
[----:B------:R-:W-:Y:S02]  /*1a910*/  PRMT R151, R0, 0x7632, R151 ;  /* 0x0000763200977816 */ /* 0x000fe40000000097 */
[----:B------:R-:W-:Y:S02]  /*1a920*/  PRMT R0, R30, 0x7771, RZ ;  /* 0x000077711e007816 */ /* 0x000fe400000000ff */
[----:B----4-:R-:W-:Y:S02]  /*1a930*/  PRMT R216, R154, 0x5410, R153 ;  /* 0x000054109ad87816 */ /* 0x010fe40000000099 */
[----:B------:R-:W-:Y:S02]  /*1a940*/  @!P4 PRMT R153, R91, 0x5410, RZ ;  /* 0x000054105b99c816 */ /* 0x000fe400000000ff */
[----:B------:R-:W-:-:S02]  /*1a950*/  ISETP.GT.U32.AND P4, PT, R0, UR13, PT ;  /* 0x0000000d00007c0c */ /* 0x000fc4000bf84070 */
[----:B-1----:R-:W-:Y:S01]  /*1a960*/  F2FP.F16.F32.PACK_AB R0, R23, R61 ;  /* 0x0000003d1700723e */ /* 0x002fe200000000ff */
[----:B------:R-:W1:Y:S01]  /*1a970*/  MUFU.EX2 R89, R148 ;  /* 0x0000009400597308 */ /* 0x000e620000000800 */
[----:B------:R-:W-:Y:S02]  /*1a980*/  @!P1 HADD2 R93, -R151.H0_H0, -RZ.H0_H0 ;  /* 0xa00000ff975d9230 */ /* 0x000fe40000000900 */
[C---:B------:R-:W-:Y:S02]  /*1a990*/  PRMT R150, R0.reuse, 0x7610, R150 ;  /* 0x0000761000967816 */ /* 0x040fe40000000096 */
[----:B------:R-:W-:Y:S02]  /*1a9a0*/  PRMT R149, R0, 0x7632, R149 ;  /* 0x0000763200957816 */ /* 0x000fe40000000095 */
[----:B------:R-:W-:Y:S01]  /*1a9b0*/  PRMT R0, R30, 0x7772, RZ ;  /* 0x000077721e007816 */ /* 0x000fe200000000ff */
[----:B------:R-:W-:Y:S01]  /*1a9c0*/  FADD.FTZ R2, R6, R11 ;  /* 0x0000000b06027221 */ /* 0x000fe20000010000 */
[----:B------:R-:W-:Y:S01]  /*1a9d0*/  PRMT R221, R152, 0x5410, R151 ;  /* 0x0000541098dd7816 */ /* 0x000fe20000000097 */
[----:B------:R-:W-:Y:S01]  /*1a9e0*/  @!P0 HADD2 R96, -R150.H0_H0, -RZ.H0_H0 ;  /* 0xa00000ff96608230 */ /* 0x000fe20000000900 */
[----:B------:R-:W-:-:S02]  /*1a9f0*/  @!P1 PRMT R151, R93, 0x5410, RZ ;  /* 0x000054105d979816 */ /* 0x000fc400000000ff */
[----:B------:R-:W-:Y:S02]  /*1aa00*/  ISETP.GT.U32.AND P1, PT, R0, UR13, PT ;  /* 0x0000000d00007c0c */ /* 0x000fe4000bf24070 */
[----:B------:R-:W-:Y:S01]  /*1aa10*/  PRMT R0, R30, 0x7773, RZ ;  /* 0x000077731e007816 */ /* 0x000fe200000000ff */
[----:B------:R-:W-:Y:S01]  /*1aa20*/  FADD.FTZ R6, R13, R3 ;  /* 0x000000030d067221 */ /* 0x000fe20000010000 */
[----:B------:R-:W-:Y:S01]  /*1aa30*/  FADD.FTZ R7, R7, R2 ;  /* 0x0000000207077221 */ /* 0x000fe20000010000 */
[----:B------:R-:W-:Y:S01]  /*1aa40*/  PRMT R220, R150, 0x5410, R149 ;  /* 0x0000541096dc7816 */ /* 0x000fe20000000095 */
[----:B------:R-:W-:Y:S01]  /*1aa50*/  FADD.FTZ R2, R49, R4 ;  /* 0x0000000431027221 */ /* 0x000fe20000010000 */
[----:B------:R-:W-:Y:S01]  /*1aa60*/  FADD.FTZ R3, R41, R5 ;  /* 0x0000000529037221 */ /* 0x000fe20000010000 */
[----:B------:R-:W-:Y:S01]  /*1aa70*/  @!P0 PRMT R150, R96, 0x5410, RZ ;  /* 0x0000541060968816 */ /* 0x000fe200000000ff */
[----:B------:R2:W3:Y:S01]  /*1aa80*/  MUFU.EX2 R5, R219 ;  /* 0x000000db00057308 */ /* 0x0004e20000000800 */
[----:B------:R-:W-:Y:S01]  /*1aa90*/  ISETP.GT.U32.AND P0, PT, R0, UR13, PT ;  /* 0x0000000d00007c0c */ /* 0x000fe2000bf04070 */
[----:B------:R-:W-:Y:S01]  /*1aaa0*/  FADD.FTZ R4, R47, R2 ;  /* 0x000000022f047221 */ /* 0x000fe20000010000 */
[----:B------:R-:W-:Y:S01]  /*1aab0*/  FADD.FTZ R2, R43, R3 ;  /* 0x000000032b027221 */ /* 0x000fe20000010000 */
[----:B-1----:R-:W-:-:S04]  /*1aac0*/  F2FP.F16.F32.PACK_AB R0, R89, R60 ;  /* 0x0000003c5900723e */ /* 0x002fc800000000ff */
[----:B------:R-:W1:Y:S01]  /*1aad0*/  MUFU.EX2 R8, R235 ;  /* 0x000000eb00087308 */ /* 0x000e620000000800 */
[C---:B------:R-:W-:Y:S02]  /*1aae0*/  PRMT R148, R0.reuse, 0x7610, R148 ;  /* 0x0000761000947816 */ /* 0x040fe40000000094 */
[----:B------:R-:W-:-:S05]  /*1aaf0*/  PRMT R147, R0, 0x7632, R147 ;  /* 0x0000763200937816 */ /* 0x000fca0000000093 */
[----:B------:R-:W4:Y:S01]  /*1ab00*/  MUFU.EX2 R3, R160 ;  /* 0x000000a000037308 */ /* 0x000f220000000800 */
[----:B------:R-:W-:Y:S02]  /*1ab10*/  @P1 HADD2 R99, -R148.H0_H0, -RZ.H0_H0 ;  /* 0xa00000ff94631230 */ /* 0x000fe40000000900 */
[----:B------:R-:W-:-:S05]  /*1ab20*/  @P0 HADD2 R98, -R147.H0_H0, -RZ.H0_H0 ;  /* 0xa00000ff93620230 */ /* 0x000fca0000000900 */
[----:B------:R-:W4:Y:S01]  /*1ab30*/  MUFU.EX2 R9, R209 ;  /* 0x000000d100097308 */ /* 0x000f220000000800 */
[----:B--2---:R-:W-:Y:S01]  /*1ab40*/  PRMT R219, R148, 0x5410, R147 ;  /* 0x0000541094db7816 */ /* 0x004fe20000000093 */
[----:B---3--:R-:W-:Y:S01]  /*1ab50*/  FADD.FTZ R0, R5, R6 ;  /* 0x0000000605007221 */ /* 0x008fe20000010000 */
[----:B------:R-:W-:Y:S01]  /*1ab60*/  @P1 PRMT R148, R99, 0x5410, RZ ;  /* 0x0000541063941816 */ /* 0x000fe200000000ff */
[----:B------:R-:W-:Y:S01]  /*1ab70*/  IMAD.MOV.U32 R99, RZ, RZ, R87 ;  /* 0x000000ffff637224 */ /* 0x000fe200078e0057 */
[----:B------:R-:W-:Y:S01]  /*1ab80*/  @P0 PRMT R147, R98, 0x5410, RZ ;  /* 0x0000541062930816 */ /* 0x000fe200000000ff */
[----:B------:R-:W-:Y:S02]  /*1ab90*/  IMAD.MOV.U32 R98, RZ, RZ, R86 ;  /* 0x000000ffff627224 */ /* 0x000fe400078e0056 */
[----:B------:R-:W-:Y:S01]  /*1aba0*/  FADD.FTZ R74, R48, R4 ;  /* 0x00000004304a7221 */ /* 0x000fe20000010000 */
[----:B-1----:R-:W-:Y:S01]  /*1abb0*/  FADD.FTZ R4, R8, R0 ;  /* 0x0000000008047221 */ /* 0x002fe20000010000 */
[----:B----4-:R-:W-:Y:S01]  /*1abc0*/  FADD.FTZ R0, R3, R7 ;  /* 0x0000000703007221 */ /* 0x010fe20000010000 */
[----:B------:R-:W-:-:S04]  /*1abd0*/  IMAD.WIDE R214, R213, -0x70, R98 ;  /* 0xffffff90d5d67825 */ /* 0x000fc800078e0262 */
[----:B------:R-:W-:Y:S02]  /*1abe0*/  IMAD.MOV.U32 R84, RZ, RZ, R85 ;  /* 0x000000ffff547224 */ /* 0x000fe400078e0055 */
[----:B------:R-:W-:Y:S01]  /*1abf0*/  FADD.FTZ R7, R9, R0 ;  /* 0x0000000009077221 */ /* 0x000fe20000010000 */
[----:B------:R-:W-:Y:S02]  /*1ac00*/  IMAD.MOV.U32 R0, RZ, RZ, R26 ;  /* 0x000000ffff007224 */ /* 0x000fe400078e001a */
[----:B------:R-:W-:Y:S02]  /*1ac10*/  IMAD.MOV.U32 R87, RZ, RZ, R179 ;  /* 0x000000ffff577224 */ /* 0x000fe400078e00b3 */
[----:B------:R-:W-:Y:S02]  /*1ac20*/  IMAD.MOV.U32 R85, RZ, RZ, R178 ;  /* 0x000000ffff557224 */ /* 0x000fe400078e00b2 */
[----:B------:R-:W-:Y:S01]  /*1ac30*/  IMAD.WIDE R178, R213, 0x70, R214 ;  /* 0x00000070d5b27825 */ /* 0x000fe200078e02d6 */
[----:B------:R-:W-:-:S03]  /*1ac40*/  LOP3.LUT R0, R0, 0xff, RZ, 0xc0, !PT ;  /* 0x000000ff00007812 */ /* 0x000fc600078ec0ff */
[----:B------:R-:W-:Y:S02]  /*1ac50*/  IMAD.MOV.U32 R86, RZ, RZ, R55 ;  /* 0x000000ffff567224 */ /* 0x000fe400078e0037 */
[----:B------:R-:W-:Y:S02]  /*1ac60*/  IMAD.MOV.U32 R83, RZ, RZ, R56 ;  /* 0x000000ffff537224 */ /* 0x000fe400078e0038 */
[----:B------:R-:W-:Y:S01]  /*1ac70*/  IMAD.MOV.U32 R55, RZ, RZ, R57 ;  /* 0x000000ffff377224 */ /* 0x000fe200078e0039 */
[----:B------:R-:W-:Y:S01]  /*1ac80*/  ISETP.LE.U32.AND P1, PT, R0, UR13, PT ;  /* 0x0000000d00007c0c */ /* 0x000fe2000bf23070 */
[----:B------:R-:W-:Y:S01]  /*1ac90*/  IMAD.WIDE R56, R213, -0x70, R178 ;  /* 0xffffff90d5387825 */ /* 0x000fe200078e02b2 */
[----:B------:R-:W-:-:S04]  /*1aca0*/  PRMT R0, R26, 0x7771, RZ ;  /* 0x000077711a007816 */ /* 0x000fc800000000ff */
[----:B------:R1:W-:Y:S01]  /*1acb0*/  STG.E.U16 desc[UR32][R56.64+-0xfe], R24 ;  /* 0xffff021838007986 */ /* 0x0003e2000c101520 */
[----:B------:R-:W-:Y:S01]  /*1acc0*/  ISETP.GT.U32.AND P0, PT, R0, UR13, PT ;  /* 0x0000000d00007c0c */ /* 0x000fe2000bf04070 */
[----:B------:R-:W-:Y:S01]  /*1acd0*/  FADD.FTZ R235, R45, R2 ;  /* 0x000000022deb7221 */ /* 0x000fe20000010000 */
[----:B------:R-:W-:Y:S02]  /*1ace0*/  F2FP.F16.F32.PACK_AB R6, R9, R3 ;  /* 0x000000030906723e */ /* 0x000fe400000000ff */
[----:B------:R-:W-:-:S04]  /*1acf0*/  F2FP.F16.F32.PACK_AB R5, R8, R5 ;  /* 0x000000050805723e */ /* 0x000fc800000000ff */
[C---:B------:R-:W-:Y:S02]  /*1ad00*/  PRMT R143, R5.reuse, 0x7632, R143 ;  /* 0x00007632058f7816 */ /* 0x040fe4000000008f */
[----:B------:R-:W-:-:S03]  /*1ad10*/  PRMT R144, R5, 0x7610, R144 ;  /* 0x0000761005907816 */ /* 0x000fc60000000090 */
[----:B------:R-:W-:Y:S02]  /*1ad20*/  @P0 HADD2 R100, -R143.H0_H0, -RZ.H0_H0 ;  /* 0xa00000ff8f640230 */ /* 0x000fe40000000900 */
[----:B-1----:R-:W-:-:S04]  /*1ad30*/  IMAD.SHL.U32 R24, R213, 0x8, RZ ;  /* 0x00000008d5187824 */ /* 0x002fc800078e00ff */
[----:B------:R-:W-:Y:S01]  /*1ad40*/  IMAD.WIDE R2, R24, 0x2, R38 ;  /* 0x0000000218027825 */ /* 0x000fe200078e0226 */
[----:B------:R-:W-:-:S03]  /*1ad50*/  PRMT R0, R26, 0x7772, RZ ;  /* 0x000077721a007816 */ /* 0x000fc600000000ff */
[----:B------:R-:W-:Y:S01]  /*1ad60*/  IMAD.WIDE R2, R213, 0x70, R2 ;  /* 0x00000070d5027825 */ /* 0x000fe200078e0202 */
[----:B------:R-:W-:-:S03]  /*1ad70*/  PRMT R213, R144, 0x5410, R143 ;  /* 0x0000541090d57816 */ /* 0x000fc6000000008f */
[----:B------:R-:W-:Y:S01]  /*1ad80*/  @!P3 HADD2 R94, -R152.H0_H0, -RZ.H0_H0 ;  /* 0xa00000ff985eb230 */ /* 0x000fe20000000900 */
[----:B------:R-:W-:Y:S01]  /*1ad90*/  @P0 PRMT R143, R100, 0x5410, RZ ;  /* 0x00005410648f0816 */ /* 0x000fe200000000ff */
[----:B------:R-:W-:Y:S02]  /*1ada0*/  IMAD.WIDE R24, R24, 0x2, R2 ;  /* 0x0000000218187825 */ /* 0x000fe400078e0202 */
[----:B------:R-:W1:Y:S01]  /*1adb0*/  MUFU.EX2 R2, R223 ;  /* 0x000000df00027308 */ /* 0x000e620000000800 */
[----:B------:R-:W-:Y:S02]  /*1adc0*/  ISETP.GT.U32.AND P0, PT, R0, UR13, PT ;  /* 0x0000000d00007c0c */ /* 0x000fe4000bf04070 */
[----:B------:R-:W-:Y:S02]  /*1add0*/  PRMT R0, R26, 0x7773, RZ ;  /* 0x000077731a007816 */ /* 0x000fe400000000ff */
[----:B------:R-:W-:Y:S02]  /*1ade0*/  @!P3 PRMT R152, R94, 0x5410, RZ ;  /* 0x000054105e98b816 */ /* 0x000fe400000000ff */
[----:B------:R-:W-:-:S02]  /*1adf0*/  ISETP.GT.U32.AND P3, PT, R0, UR13, PT ;  /* 0x0000000d00007c0c */ /* 0x000fc4000bf64070 */
[----:B------:R-:W-:Y:S01]  /*1ae00*/  PRMT R0, R31, 0x7632, R0 ;  /* 0x000076321f007816 */ /* 0x000fe20000000000 */
[----:B------:R-:W-:-:S03]  /*1ae10*/  @!P1 HADD2 R101, -R144.H0_H0, -RZ.H0_H0 ;  /* 0xa00000ff90659230 */ /* 0x000fc60000000900 */
[----:B------:R-:W-:Y:S02]  /*1ae20*/  LOP3.LUT R0, R0, 0xff, RZ, 0xc0, !PT ;  /* 0x000000ff00007812 */ /* 0x000fe400078ec0ff */
[----:B------:R-:W-:Y:S02]  /*1ae30*/  @!P1 PRMT R144, R101, 0x5410, RZ ;  /* 0x0000541065909816 */ /* 0x000fe400000000ff */
[----:B------:R-:W-:Y:S02]  /*1ae40*/  ISETP.LE.U32.AND P1, PT, R0, UR13, PT ;  /* 0x0000000d00007c0c */ /* 0x000fe4000bf23070 */
[----:B-1----:R-:W-:Y:S01]  /*1ae50*/  F2FP.F16.F32.PACK_AB R0, R232, R2 ;  /* 0x00000002e800723e */ /* 0x002fe200000000ff */
[----:B------:R-:W-:Y:S01]  /*1ae60*/  FADD.FTZ R223, R2, R7 ;  /* 0x0000000702df7221 */ /* 0x000fe20000010000 */
[----:B------:R-:W-:Y:S02]  /*1ae70*/  PRMT R2, R162, 0x7773, RZ ;  /* 0x00007773a2027816 */ /* 0x000fe400000000ff */
[----:B------:R-:W-:-:S02]  /*1ae80*/  PRMT R140, R0, 0x7610, R140 ;  /* 0x00007610008c7816 */ /* 0x000fc4000000008c */
[----:B------:R-:W-:Y:S02]  /*1ae90*/  PRMT R59, R0, 0x7632, R59 ;  /* 0x00007632003b7816 */ /* 0x000fe4000000003b */
[----:B------:R-:W-:Y:S01]  /*1aea0*/  PRMT R0, R162, 0x7772, RZ ;  /* 0x00007772a2007816 */ /* 0x000fe200000000ff */
[----:B------:R-:W-:Y:S02]  /*1aeb0*/  IMAD.MOV.U32 R90, RZ, RZ, R233 ;  /* 0x000000ffff5a7224 */ /* 0x000fe400078e00e9 */
[----:B------:R-:W-:Y:S01]  /*1aec0*/  FADD.FTZ R233, R10, R4 ;  /* 0x000000040ae97221 */ /* 0x000fe20000010000 */
[----:B------:R-:W-:Y:S02]  /*1aed0*/  PRMT R10, R0, 0x5410, R2 ;  /* 0x00005410000a7816 */ /* 0x000fe40000000002 */
[C---:B------:R-:W-:Y:S02]  /*1aee0*/  PRMT R2, R12.reuse, 0x7773, RZ ;  /* 0x000077730c027816 */ /* 0x040fe400000000ff */
[----:B------:R-:W-:Y:S01]  /*1aef0*/  PRMT R0, R12, 0x7772, RZ ;  /* 0x000077720c007816 */ /* 0x000fe200000000ff */
[----:B------:R1:W-:Y:S01]  /*1af00*/  STG.E.U16 desc[UR32][R56.64+-0x100], R34 ;  /* 0xffff002238007986 */ /* 0x0003e2000c101520 */
[----:B------:R-:W-:-:S02]  /*1af10*/  IMAD.U32 R3, RZ, RZ, UR13 ;  /* 0x0000000dff037e24 */ /* 0x000fc4000f8e00ff */
[----:B------:R-:W-:Y:S01]  /*1af20*/  IMAD.MOV.U32 R18, RZ, RZ, R86 ;  /* 0x000000ffff127224 */ /* 0x000fe200078e0056 */
[----:B-1----:R-:W-:Y:S02]  /*1af30*/  PRMT R34, R0, 0x5410, R2 ;  /* 0x0000541000227816 */ /* 0x002fe40000000002 */
[C---:B------:R-:W-:Y:S02]  /*1af40*/  LOP3.LUT R0, R14.reuse, 0xffff, RZ, 0xc0, !PT ;  /* 0x0000ffff0e007812 */ /* 0x040fe400078ec0ff */
[----:B------:R-:W-:Y:S02]  /*1af50*/  LOP3.LUT R2, R14, 0xff, RZ, 0xc0, !PT ;  /* 0x000000ff0e027812 */ /* 0x000fe400078ec0ff */
[----:B------:R-:W-:-:S04]  /*1af60*/  SHF.R.U32.HI R0, RZ, 0x8, R0 ;  /* 0x00000008ff007819 */ /* 0x000fc80000011600 */
[----:B------:R-:W-:Y:S01]  /*1af70*/  PRMT R0, R2, 0x5410, R0 ;  /* 0x0000541002007816 */ /* 0x000fe20000000000 */
[----:B------:R-:W-:-:S05]  /*1af80*/  IMAD.U32 R2, RZ, RZ, UR4 ;  /* 0x00000004ff027e24 */ /* 0x000fca000f8e00ff */
[----:B------:R-:W-:-:S05]  /*1af90*/  LOP3.LUT R2, R3, 0xff0000, R2, 0xf8, !PT ;  /* 0x00ff000003027812 */ /* 0x000fca00078ef802 */
[----:B------:R-:W-:-:S05]  /*1afa0*/  HSET2.LE.AND R0, R0, R2, PT ;  /* 0x0000000200007233 */ /* 0x000fca0003803000 */
[----:B------:R-:W-:Y:S01]  /*1afb0*/  LOP3.LUT R8, R90, R0, RZ, 0xc0, !PT ;  /* 0x000000005a087212 */ /* 0x000fe200078ec0ff */
[----:B------:R-:W-:Y:S02]  /*1afc0*/  IMAD.MOV.U32 R90, RZ, RZ, R18 ;  /* 0x000000ffff5a7224 */ /* 0x000fe400078e0012 */
[----:B------:R-:W-:Y:S02]  /*1afd0*/  IMAD.MOV.U32 R18, RZ, RZ, R77 ;  /* 0x000000ffff127224 */ /* 0x000fe400078e004d */
[----:B------:R-:W-:Y:S02]  /*1afe0*/  IMAD.MOV.U32 R77, RZ, RZ, R58 ;  /* 0x000000ffff4d7224 */ /* 0x000fe400078e003a */
[----:B------:R-:W2:Y:S01]  /*1aff0*/  LDL.LU R58, [R1+0xa4] ;  /* 0x0000a400013a7983 */ /* 0x000ea20000300800 */
[----:B------:R-:W-:Y:S01]  /*1b000*/  IMAD.MOV.U32 R4, RZ, RZ, R162 ;  /* 0x000000ffff047224 */ /* 0x000fe200078e00a2 */
[----:B------:R-:W-:Y:S02]  /*1b010*/  PRMT R0, R14, 0x7632, R0 ;  /* 0x000076320e007816 */ /* 0x000fe40000000000 */
[----:B------:R-:W-:-:S02]  /*1b020*/  PRMT R7, R162, 0x7771, RZ ;  /* 0x00007771a2077816 */ /* 0x000fc400000000ff */
[----:B------:R-:W-:Y:S02]  /*1b030*/  LOP3.LUT R4, R4, 0xff, RZ, 0xc0, !PT ;  /* 0x000000ff04047812 */ /* 0x000fe400078ec0ff */
[----:B------:R-:W-:Y:S02]  /*1b040*/  SHF.R.U32.HI R3, RZ, 0x18, R14 ;  /* 0x00000018ff037819 */ /* 0x000fe4000001160e */
[----:B------:R-:W-:Y:S02]  /*1b050*/  LOP3.LUT R0, R0, 0xff, RZ, 0xc0, !PT ;  /* 0x000000ff00007812 */ /* 0x000fe400078ec0ff */
[----:B------:R-:W-:Y:S02]  /*1b060*/  PRMT R7, R4, 0x5410, R7 ;  /* 0x0000541004077816 */ /* 0x000fe40000000007 */
[----:B------:R-:W-:Y:S01]  /*1b070*/  PRMT R4, R0, 0x5410, R3 ;  /* 0x0000541000047816 */ /* 0x000fe20000000003 */
[----:B------:R-:W-:Y:S01]  /*1b080*/  STG.E.U16 desc[UR32][R178.64+-0x100], R19 ;  /* 0xffff0013b2007986 */ /* 0x000fe2000c101520 */
[----:B------:R-:W-:-:S02]  /*1b090*/  PRMT R3, R210, 0x7773, RZ ;  /* 0x00007773d2037816 */ /* 0x000fc400000000ff */
[----:B------:R-:W-:Y:S01]  /*1b0a0*/  PRMT R0, R210, 0x7772, RZ ;  /* 0x00007772d2007816 */ /* 0x000fe200000000ff */
[----:B------:R-:W-:Y:S04]  /*1b0b0*/  STG.E.U16 desc[UR32][R98.64+-0xfe], R20 ;  /* 0xffff021462007986 */ /* 0x000fe8000c101520 */
[----:B------:R1:W-:Y:S01]  /*1b0c0*/  STG.E.U16 desc[UR32][R24.64+-0x100], R17 ;  /* 0xffff001118007986 */ /* 0x0003e2000c101520 */
[----:B------:R-:W-:Y:S01]  /*1b0d0*/  IMAD.MOV.U32 R86, RZ, RZ, R183 ;  /* 0x000000ffff567224 */ /* 0x000fe200078e00b7 */
[----:B------:R-:W-:Y:S01]  /*1b0e0*/  PRMT R183, R12, 0x7771, RZ ;  /* 0x000077710cb77816 */ /* 0x000fe200000000ff */
[----:B------:R-:W-:Y:S01]  /*1b0f0*/  IMAD.MOV.U32 R35, RZ, RZ, R12 ;  /* 0x000000ffff237224 */ /* 0x000fe200078e000c */
[C---:B------:R-:W-:Y:S01]  /*1b100*/  PRMT R142, R6.reuse, 0x7610, R142 ;  /* 0x00007610068e7816 */ /* 0x040fe2000000008e */
[----:B------:R3:W-:Y:S01]  /*1b110*/  STG.E.U16 desc[UR32][R24.64+-0xfe], R16 ;  /* 0xffff021018007986 */ /* 0x0007e2000c101520 */
[----:B------:R-:W-:-:S02]  /*1b120*/  PRMT R141, R6, 0x7632, R141 ;  /* 0x00007632068d7816 */ /* 0x000fc4000000008d */
[----:B-1----:R-:W-:Y:S02]  /*1b130*/  PRMT R17, R0, 0x5410, R3 ;  /* 0x0000541000117816 */ /* 0x002fe40000000003 */
[C---:B------:R-:W-:Y:S02]  /*1b140*/  LOP3.LUT R0, R15.reuse, 0xffff, RZ, 0xc0, !PT ;  /* 0x0000ffff0f007812 */ /* 0x040fe400078ec0ff */
[----:B------:R-:W-:Y:S02]  /*1b150*/  LOP3.LUT R3, R15, 0xff, RZ, 0xc0, !PT ;  /* 0x000000ff0f037812 */ /* 0x000fe400078ec0ff */
[----:B------:R-:W-:-:S04]  /*1b160*/  SHF.R.U32.HI R0, RZ, 0x8, R0 ;  /* 0x00000008ff007819 */ /* 0x000fc80000011600 */
[--C-:B------:R-:W-:Y:S02]  /*1b170*/  PRMT R5, R3, 0x5410, R0.reuse ;  /* 0x0000541003057816 */ /* 0x100fe40000000000 */
[----:B------:R-:W-:Y:S02]  /*1b180*/  PRMT R0, R15, 0x7632, R0 ;  /* 0x000076320f007816 */ /* 0x000fe40000000000 */
[----:B------:R-:W-:Y:S02]  /*1b190*/  SHF.R.U32.HI R3, RZ, 0x18, R15 ;  /* 0x00000018ff037819 */ /* 0x000fe4000001160f */
[----:B------:R-:W-:Y:S01]  /*1b1a0*/  LOP3.LUT R0, R0, 0xff, RZ, 0xc0, !PT ;  /* 0x000000ff00007812 */ /* 0x000fe200078ec0ff */
[----:B------:R-:W-:-:S03]  /*1b1b0*/  IMAD.MOV.U32 R6, RZ, RZ, R210 ;  /* 0x000000ffff067224 */ /* 0x000fc600078e00d2 */
[----:B---3--:R-:W-:Y:S02]  /*1b1c0*/  PRMT R16, R0, 0x5410, R3 ;  /* 0x0000541000107816 */ /* 0x008fe40000000003 */
[--C-:B------:R-:W-:Y:S02]  /*1b1d0*/  HSET2.LE.AND R3, R7, R2.reuse, PT ;  /* 0x0000000207037233 */ /* 0x100fe40003803000 */
[----:B------:R-:W-:Y:S02]  /*1b1e0*/  PRMT R9, R210, 0x7771, RZ ;  /* 0x00007771d2097816 */ /* 0x000fe400000000ff */
[----:B------:R-:W-:Y:S02]  /*1b1f0*/  LOP3.LUT R6, R6, 0xff, RZ, 0xc0, !PT ;  /* 0x000000ff06067812 */ /* 0x000fe400078ec0ff */
[----:B------:R-:W-:Y:S02]  /*1b200*/  HSET2.LE.AND R0, R4, R2, PT ;  /* 0x0000000204007233 */ /* 0x000fe40003803000 */
[----:B------:R-:W-:-:S02]  /*1b210*/  LOP3.LUT R4, R10, 0xff00ff, RZ, 0xc0, !PT ;  /* 0x00ff00ff0a047812 */ /* 0x000fc400078ec0ff */
[----:B------:R-:W-:Y:S02]  /*1b220*/  LOP3.LUT R10, R18, R3, RZ, 0xc0, !PT ;  /* 0x00000003120a7212 */ /* 0x000fe400078ec0ff */
[--C-:B------:R-:W-:Y:S02]  /*1b230*/  HSET2.LE.AND R3, R5, R2.reuse, PT ;  /* 0x0000000205037233 */ /* 0x100fe40003803000 */
[----:B------:R-:W-:Y:S01]  /*1b240*/  PRMT R6, R6, 0x5410, R9 ;  /* 0x0000541006067816 */ /* 0x000fe20000000009 */
[----:B------:R-:W-:Y:S01]  /*1b250*/  IMAD.MOV.U32 R40, RZ, RZ, R42 ;  /* 0x000000ffff287224 */ /* 0x000fe200078e002a */
[----:B------:R-:W-:Y:S02]  /*1b260*/  LOP3.LUT R9, R90, R0, RZ, 0xc0, !PT ;  /* 0x000000005a097212 */ /* 0x000fe400078ec0ff */
[----:B------:R-:W-:Y:S02]  /*1b270*/  HSET2.LE.AND R0, R4, R2, PT ;  /* 0x0000000204007233 */ /* 0x000fe40003803000 */
[----:B------:R-:W-:-:S02]  /*1b280*/  LOP3.LUT R4, R222, R3, RZ, 0xc0, !PT ;  /* 0x00000003de047212 */ /* 0x000fc400078ec0ff */
[--C-:B------:R-:W-:Y:S02]  /*1b290*/  HSET2.LE.AND R3, R6, R2.reuse, PT ;  /* 0x0000000206037233 */ /* 0x100fe40003803000 */
[----:B------:R-:W-:Y:S02]  /*1b2a0*/  LOP3.LUT R7, R17, 0xff00ff, RZ, 0xc0, !PT ;  /* 0x00ff00ff11077812 */ /* 0x000fe400078ec0ff */
[----:B------:R-:W-:Y:S01]  /*1b2b0*/  LOP3.LUT R11, R40, R0, RZ, 0xc0, !PT ;  /* 0x00000000280b7212 */ /* 0x000fe200078ec0ff */
[----:B------:R-:W-:Y:S01]  /*1b2c0*/  IMAD.MOV.U32 R49, RZ, RZ, 0x20 ;  /* 0x00000020ff317424 */ /* 0x000fe200078e00ff */
[--C-:B------:R-:W-:Y:S02]  /*1b2d0*/  HSET2.LE.AND R0, R16, R2.reuse, PT ;  /* 0x0000000210007233 */ /* 0x100fe40003803000 */
[----:B------:R-:W-:Y:S01]  /*1b2e0*/  LOP3.LUT R6, R88, R3, RZ, 0xc0, !PT ;  /* 0x0000000358067212 */ /* 0x000fe200078ec0ff */
[----:B------:R-:W-:Y:S01]  /*1b2f0*/  IMAD.MOV.U32 R42, RZ, RZ, R87 ;  /* 0x000000ffff2a7224 */ /* 0x000fe200078e0057 */
[----:B------:R-:W-:-:S02]  /*1b300*/  HSET2.LE.AND R7, R7, R2, PT ;  /* 0x0000000207077233 */ /* 0x000fc40003803000 */
[----:B------:R-:W-:Y:S01]  /*1b310*/  LOP3.LUT R5, R97, R0, RZ, 0xc0, !PT ;  /* 0x0000000061057212 */ /* 0x000fe200078ec0ff */
[----:B------:R-:W-:Y:S01]  /*1b320*/  @!P5 HADD2 R92, -R154.H0_H0, -RZ.H0_H0 ;  /* 0xa00000ff9a5cd230 */ /* 0x000fe20000000900 */
[----:B------:R-:W-:Y:S01]  /*1b330*/  SEL R0, R49, 0xffffffe0, !P6 ;  /* 0xffffffe031007807 */ /* 0x000fe20007000000 */
[----:B------:R-:W-:Y:S02]  /*1b340*/  @P4 HADD2 R95, -R149.H0_H0, -RZ.H0_H0 ;  /* 0xa00000ff955f4230 */ /* 0x000fe40000000900 */
[----:B------:R-:W-:Y:S01]  /*1b350*/  IMAD.MOV.U32 R90, RZ, RZ, R42 ;  /* 0x000000ffff5a7224 */ /* 0x000fe200078e002a */
[----:B------:R-:W-:Y:S01]  /*1b360*/  LOP3.LUT R7, R66, R7, RZ, 0xc0, !PT ;  /* 0x0000000742077212 */ /* 0x000fe200078ec0ff */
[----:B------:R-:W-:Y:S02]  /*1b370*/  IMAD.MOV.U32 R40, RZ, RZ, R55 ;  /* 0x000000ffff287224 */ /* 0x000fe400078e0037 */
[----:B------:R-:W-:Y:S02]  /*1b380*/  IMAD.MOV.U32 R42, RZ, RZ, R81 ;  /* 0x000000ffff2a7224 */ /* 0x000fe400078e0051 */
[----:B------:R-:W-:-:S02]  /*1b390*/  IMAD.MOV.U32 R91, RZ, RZ, R82 ;  /* 0x000000ffff5b7224 */ /* 0x000fc400078e0052 */
[----:B------:R-:W-:Y:S01]  /*1b3a0*/  IMAD.MOV.U32 R18, RZ, RZ, R83 ;  /* 0x000000ffff127224 */ /* 0x000fe200078e0053 */
[----:B------:R-:W-:Y:S01]  /*1b3b0*/  @!P5 PRMT R154, R92, 0x5410, RZ ;  /* 0x000054105c9ad816 */ /* 0x000fe200000000ff */
[----:B------:R-:W-:Y:S01]  /*1b3c0*/  IMAD.MOV.U32 R49, RZ, RZ, R40 ;  /* 0x000000ffff317224 */ /* 0x000fe200078e0028 */
[----:B------:R-:W-:Y:S01]  /*1b3d0*/  @P4 PRMT R149, R95, 0x5410, RZ ;  /* 0x000054105f954816 */ /* 0x000fe200000000ff */
        /* <DEDUP_REMOVED lines=11> */
[----:B------:R-:W-:-:S02]  /*1b490*/  IMAD.MOV.U32 R100, RZ, RZ, R23 ;  /* 0x000000ffff647224 */ /* 0x000fc400078e0017 */
[----:B------:R-:W-:Y:S02]  /*1b4a0*/  @P0 HADD2 R102, -R142.H0_H0, -RZ.H0_H0 ;  /* 0xa00000ff8e660230 */ /* 0x000fe40000000900 */
[----:B------:R-:W-:Y:S01]  /*1b4b0*/  IMAD.MOV.U32 R87, RZ, RZ, R189 ;  /* 0x000000ffff577224 */ /* 0x000fe200078e00bd */
[----:B------:R-:W-:Y:S02]  /*1b4c0*/  SHF.R.U32.HI R189, RZ, 0x18, R31 ;  /* 0x00000018ffbd7819 */ /* 0x000fe4000001161f */
[----:B------:R-:W-:Y:S02]  /*1b4d0*/  PRMT R209, R142, 0x5410, R141 ;  /* 0x000054108ed17816 */ /* 0x000fe4000000008d */
[----:B------:R-:W-:Y:S02]  /*1b4e0*/  @P0 PRMT R142, R102, 0x5410, RZ ;  /* 0x00005410668e0816 */ /* 0x000fe400000000ff */
[----:B------:R-:W-:Y:S01]  /*1b4f0*/  ISETP.LE.U32.AND P0, PT, R189, UR13, PT ;  /* 0x0000000dbd007c0c */ /* 0x000fe2000bf03070 */
[----:B------:R-:W-:-:S02]  /*1b500*/  @P3 HADD2 R103, -R141.H0_H0, -RZ.H0_H0 ;  /* 0xa00000ff8d673230 */ /* 0x000fc40000000900 */
        /* <DEDUP_REMOVED lines=15> */
[----:B------:R1:W-:Y:S04]  /*1b600*/  STG.E.U16 desc[UR32][R56.64+-0xf0], R146 ;  /* 0xffff109238007986 */ /* 0x0003e8000c101520 */
[----:B------:R3:W-:Y:S01]  /*1b610*/  STG.E.U16 desc[UR32][R56.64+-0xee], R145 ;  /* 0xffff129138007986 */ /* 0x0007e2000c101520 */
[----:B-1----:R-:W-:Y:S02]  /*1b620*/  IMAD.MOV.U32 R146, RZ, RZ, R107 ;  /* 0x000000ffff927224 */ /* 0x002fe400078e006b */
[----:B---3--:R-:W-:Y:S01]  /*1b630*/  IMAD.MOV.U32 R145, RZ, RZ, R106 ;  /* 0x000000ffff917224 */ /* 0x008fe200078e006a */
[----:B--2---:R-:W-:-:S05]  /*1b640*/  LEA R58, R58, UR5, 0x1 ;  /* 0x000000053a3a7c11 */ /* 0x004fca000f8e08ff */
[----:B------:R-:W1:Y:S01]  /*1b650*/  LDSM.16.MT88.4 R12, [R58+0x6000] ;  /* 0x006000003a0c783b */ /* 0x000e620000004200 */
[C---:B------:R-:W-:Y:S02]  /*1b660*/  VIADD R3, R58.reuse, 0x6000 ;  /* 0x000060003a037836 */ /* 0x040fe40000000000 */
[----:B------:R-:W-:Y:S02]  /*1b670*/  VIADD R27, R58, 0x6040 ;  /* 0x000060403a1b7836 */ /* 0x000fe40000000000 */
[----:B------:R-:W-:Y:S02]  /*1b680*/  @P2 VIADD R27, R3, 0xffffffc0 ;  /* 0xffffffc0031b2836 */ /* 0x000fe40000000000 */
[C---:B------:R-:W-:Y:S02]  /*1b690*/  IMAD.IADD R45, R0.reuse, 0x1, R58 ;  /* 0x00000001002d7824 */ /* 0x040fe400078e023a */
[----:B------:R-:W-:Y:S01]  /*1b6a0*/  IMAD.IADD R47, R0, 0x1, R27 ;  /* 0x00000001002f7824 */ /* 0x000fe200078e021b */
[----:B------:R-:W-:Y:S04]  /*1b6b0*/  LDSM.16.MT88.4 R16, [R27] ;  /* 0x000000001b10783b */ /* 0x000fe80000004200 */
[----:B------:R-:W2:Y:S01]  /*1b6c0*/  LDSM.16.MT88.4 R20, [R45+0x6000] ;  /* 0x006000002d14783b */ /* 0x000ea20000004200 */
[----:B-1----:R-:W-:Y:S01]  /*1b6d0*/  HMMA.16816.F32 R92, R8, R12, R136 ;  /* 0x0000000c085c723c */ /* 0x002fe20000001888 */
[----:B------:R-:W-:-:S07]  /*1b6e0*/  IMAD.MOV.U32 R137, RZ, RZ, R77 ;  /* 0x000000ffff897224 */ /* 0x000fce00078e004d */
[C---:B------:R-:W-:Y:S08]  /*1b6f0*/  HMMA.16816.F32 R80, R4.reuse, R12, R224 ;  /* 0x0000000c0450723c */ /* 0x040ff000000018e0 */
[-C--:B------:R-:W-:Y:S08]  /*1b700*/  HMMA.16816.F32 R76, R4, R14.reuse, R228 ;  /* 0x0000000e044c723c */ /* 0x080ff000000018e4 */
[----:B------:R-:W-:Y:S01]  /*1b710*/  HMMA.16816.F32 R88, R8, R14, R132 ;  /* 0x0000000e0858723c */ /* 0x000fe20000001884 */
[----:B------:R-:W1:Y:S01]  /*1b720*/  LDSM.16.MT88.4 R12, [R47] ;  /* 0x000000002f0c783b */ /* 0x000e620000004200 */
[----:B------:R-:W-:-:S02]  /*1b730*/  IMAD.MOV.U32 R138, RZ, RZ, R75 ;  /* 0x000000ffff8a7224 */ /* 0x000fc400078e004b */
[----:B------:R-:W-:Y:S01]  /*1b740*/  IMAD.MOV.U32 R139, RZ, RZ, R74 ;  /* 0x000000ffff8b7224 */ /* 0x000fe200078e004a */
[----:B------:R-:W-:Y:S01]  /*1b750*/  PRMT R3, R28, 0x7772, RZ ;  /* 0x000077721c037816 */ /* 0x000fe200000000ff */
[----:B------:R-:W-:Y:S02]  /*1b760*/  IMAD.MOV.U32 R231, RZ, RZ, R104 ;  /* 0x000000ffffe77224 */ /* 0x000fe400078e0068 */
        /* <DEDUP_REMOVED lines=18> */
[----:B------:R-:W-:-:S07]  /*1b890*/  IMAD.MOV.U32 R248, RZ, RZ, R85 ;  /* 0x000000fffff87224 */ /* 0x000fce00078e0055 */
        /* <DEDUP_REMOVED lines=256> */
[----:B------:R-:W-:Y:S01]  /*1c8a0*/  HMMA.16816.F32 R108, R76, R132, R108 ;  /* 0x000000844c6c723c */ /* 0x000fe2000000186c */
[----:B-1----:R-:W-:Y:S01]  /*1c8b0*/  FADD.FTZ R3, R228, R233 ;  /* 0x000000e9e4037221 */ /* 0x002fe20000010000 */
[----:B----4-:R-:W-:Y:S01]  /*1c8c0*/  FADD.FTZ R5, R238, R237 ;  /* 0x000000edee057221 */ /* 0x010fe20000010000 */
[----:B------:R-:W-:-:S03]  /*1c8d0*/  FADD.FTZ R4, R239, R235 ;  /* 0x000000ebef047221 */ /* 0x000fc60000010000 */
[----:B------:R-:W-:Y:S01]  /*1c8e0*/  FADD.FTZ R5, R229, R5 ;  /* 0x00000005e5057221 */ /* 0x000fe20000010000 */
[----:B------:R-:W-:Y:S01]  /*1c8f0*/  FADD.FTZ R6, R230, R4 ;  /* 0x00000004e6067221 */ /* 0x000fe20000010000 */
[----:B------:R-:W-:Y:S01]  /*1c900*/  FADD.FTZ R4, R231, R3 ;  /* 0x00000003e7047221 */ /* 0x000fe20000010000 */
[----:B------:R-:W-:Y:S01]  /*1c910*/  FADD.FTZ R2, R232, R223 ;  /* 0x000000dfe8027221 */ /* 0x000fe20000010000 */
[----:B------:R-:W-:Y:S01]  /*1c920*/  FADD.FTZ R3, R225, R5 ;  /* 0x00000005e1037221 */ /* 0x000fe20000010000 */
[----:B------:R-:W-:Y:S02]  /*1c930*/  IADD3 R5, P0, PT, R38, -0x180, RZ ;  /* 0xfffffe8026057810 */ /* 0x000fe40007f1e0ff */
[----:B------:R-:W-:Y:S01]  /*1c940*/  FADD.FTZ R2, R224, R2 ;  /* 0x00000002e0027221 */ /* 0x000fe20000010000 */
[----:B------:R-:W-:Y:S02]  /*1c950*/  FADD.FTZ R6, R226, R6 ;  /* 0x00000006e2067221 */ /* 0x000fe40000010000 */
[----:B------:R1:W-:Y:S01]  /*1c960*/  STL [R1], R5 ;  /* 0x0000000501007387 */ /* 0x0003e20000100800 */
[C---:B------:R-:W-:Y:S03]  /*1c970*/  HMMA.16816.F32 R104, R76.reuse, R134, R104 ;  /* 0x000000864c68723c */ /* 0x040fe60000001868 */
[----:B------:R4:W-:Y:S05]  /*1c980*/  STL [R1+0x114], R6 ;  /* 0x0001140601007387 */ /* 0x0009ea0000100800 */
[C---:B--2---:R-:W-:Y:S01]  /*1c990*/  HMMA.16816.F32 R96, R76.reuse, R124, R96 ;  /* 0x0000007c4c60723c */ /* 0x044fe20000001860 */
[----:B------:R4:W-:Y:S04]  /*1c9a0*/  STG.E.U16 desc[UR32][R24.64+-0x90], R148 ;  /* 0xffff709418007986 */ /* 0x0009e8000c101520 */
[----:B------:R4:W-:Y:S03]  /*1c9b0*/  STG.E.U16 desc[UR32][R24.64+-0x8e], R147 ;  /* 0xffff729318007986 */ /* 0x0009e6000c101520 */
[----:B------:R-:W-:Y:S01]  /*1c9c0*/  HMMA.16816.F32 R92, R76, R126, R92 ;  /* 0x0000007e4c5c723c */ /* 0x000fe2000000185c */
[----:B-1----:R-:W-:Y:S01]  /*1c9d0*/  FADD.FTZ R5, R227, R4 ;  /* 0x00000004e3057221 */ /* 0x002fe20000010000 */
[----:B------:R-:W-:Y:S01]  /*1c9e0*/  FADD.FTZ R4, R222, R2 ;  /* 0x00000002de047221 */ /* 0x000fe20000010000 */
[----:B------:R-:W-:-:S05]  /*1c9f0*/  FADD.FTZ R2, R210, R3 ;  /* 0x00000003d2027221 */ /* 0x000fca0000010000 */
[C---:B---3--:R-:W-:Y:S01]  /*1ca00*/  HMMA.16816.F32 R88, R76.reuse, R116, R88 ;  /* 0x000000744c58723c */ /* 0x048fe20000001858 */
[----:B------:R4:W-:Y:S04]  /*1ca10*/  STL [R1+0x134], R5 ;  /* 0x0001340501007387 */ /* 0x0009e80000100800 */
[----:B------:R4:W-:Y:S03]  /*1ca20*/  STL [R1+0x138], R4 ;  /* 0x0001380401007387 */ /* 0x0009e60000100800 */
[C---:B------:R-:W-:Y:S01]  /*1ca30*/  HMMA.16816.F32 R84, R76.reuse, R118, R84 ;  /* 0x000000764c54723c */ /* 0x040fe20000001854 */
[----:B------:R4:W-:Y:S07]  /*1ca40*/  STL [R1+0x130], R2 ;  /* 0x0001300201007387 */ /* 0x0009ee0000100800 */
        /* <DEDUP_REMOVED lines=11> */
[----:B------:R-:W-:-:S03]  /*1cb00*/  IADD3.X R252, PT, PT, R39, -0x1, RZ, P0, !PT ;  /* 0xffffffff27fc7810 */ /* 0x000fc600007fe4ff */
[----:B------:R-:W-:Y:S01]  /*1cb10*/  @UP0 UIADD3 UR24, UPT, UPT, UR24, -0x4, URZ ;  /* 0xfffffffc18180890 */ /* 0x000fe2000fffe0ff */
[----:B----4-:R-:W-:-:S15]  /*1cb20*/  BRA.U UP0, `(.L_x_2557) ;  /* 0x0000000100047547 */ /* 0x010fde000b800000 */
.L_x_2550:
[----:B------:R-:W-:-:S12]  /*1cb30*/  UIADD3 UR24, UPT, UPT, UR31, -0x1, URZ ;  /* 0xffffffff1f187890 */ /* 0x000fd8000fffe0ff */
.L_x_2557:
[----:B------:R-:W-:-:S09]  /*1cb40*/  UISETP.GE.AND UP0, UPT, UR24, UR18, UPT ;  /* 0x000000121800728c */ /* 0x000fd2000bf06270 */
[----:B------:R-:W-:Y:S05]  /*1cb50*/  BRA.U !UP0, `(.L_x_2558) ;  /* 0x0000008508e47547 */ /* 0x000fea000b800000 */
[----:B------:R-:W3:Y:S01]  /*1cb60*/  LDL.LU R3, [R1+0xb8] ;  /* 0x0000b80001037983 */ /* 0x000ee20000300800 */
[----:B------:R-:W1:Y:S01]  /*1cb70*/  S2R R182, SR_TID.X ;  /* 0x0000000000b67919 */ /* 0x000e620000002100 */
[----:B--2---:R-:W-:Y:S01]  /*1cb80*/  IMAD.U32 R4, RZ, RZ, UR20 ;  /* 0x00000014ff047e24 */ /* 0x004fe2000f8e00ff */
[----:B------:R-:W-:Y:S01]  /*1cb90*/  MOV R8, UR20 ;  /* 0x0000001400087c02 */ /* 0x000fe20008000f00 */
[----:B------:R-:W2:Y:S01]  /*1cba0*/  S2UR UR8, SR_CgaCtaId ;  /* 0x00000000000879c3 */ /* 0x000ea20000008800 */
[----:B------:R-:W3:Y:S01]  /*1cbb0*/  LDL.LU R2, [R1+0xbc] ;  /* 0x0000bc0001027983 */ /* 0x000ee20000300800 */
[----:B------:R-:W4:Y:S01]  /*1cbc0*/  LDCU UR10, c[0x0][0x440] ;  /* 0x00008800ff0a77ac */ /* 0x000f220008000800 */
[----:B------:R-:W-:Y:S01]  /*1cbd0*/  MOV R178, 0x20 ;  /* 0x0000002000b27802 */ /* 0x000fe20000000f00 */
[----:B------:R-:W-:Y:S01]  /*1cbe0*/  IMAD.MOV.U32 R72, RZ, RZ, R69 ;  /* 0x000000ffff487224 */ /* 0x000fe200078e0045 */
[C---:B------:R-:W-:Y:S01]  /*1cbf0*/  IADD3 R187, PT, PT, R190.reuse, 0x40, RZ ;  /* 0x00000040bebb7810 */ /* 0x040fe20007ffe0ff */
[----:B------:R-:W2:Y:S01]  /*1cc00*/  LDCU UR26, c[0x0][0x448] ;  /* 0x00008900ff1a77ac */ /* 0x000ea20008000800 */
[----:B------:R-:W-:Y:S01]  /*1cc10*/  IMAD.MOV.U32 R74, RZ, RZ, R68 ;  /* 0x000000ffff4a7224 */ /* 0x000fe200078e0044 */
[----:B------:R-:W3:Y:S01]  /*1cc20*/  LDC.64 R246, c[0x0][0x3c0] ;  /* 0x0000f000fff67b82 */ /* 0x000ee20000000a00 */
[----:B------:R-:W-:Y:S01]  /*1cc30*/  IMAD.MOV.U32 R73, RZ, RZ, R71 ;  /* 0x000000ffff497224 */ /* 0x000fe200078e0047 */
[----:B------:R-:W-:Y:S01]  /*1cc40*/  UMOV UR9, 0x400 ;  /* 0x0000040000097882 */ /* 0x000fe20000000000 */
[----:B------:R-:W-:Y:S01]  /*1cc50*/  IMAD.MOV.U32 R186, RZ, RZ, 0x40 ;  /* 0x00000040ffba7424 */ /* 0x000fe200078e00ff */
[----:B------:R-:W3:Y:S01]  /*1cc60*/  LDCU UR6, c[0x0][0x440] ;  /* 0x00008800ff0677ac */ /* 0x000ee20008000800 */
[----:B------:R-:W-:-:S02]  /*1cc70*/  VIADD R188, R190, 0x8 ;  /* 0x00000008bebc7836 */ /* 0x000fc40000000000 */
[----:B------:R-:W-:Y:S01]  /*1cc80*/  VIADD R189, R190, 0x48 ;  /* 0x00000048bebd7836 */ /* 0x000fe20000000000 */
[----:B------:R-:W3:Y:S01]  /*1cc90*/  LDCU UR25, c[0x0][0x504] ;  /* 0x0000a080ff1977ac */ /* 0x000ee20008000800 */
[----:B----45:R-:W-:Y:S01]  /*1cca0*/  ISETP.GE.AND P3, PT, R176, UR10, PT ;  /* 0x0000000ab0007c0c */ /* 0x030fe2000bf66270 */
[----:B------:R-:W4:Y:S01]  /*1ccb0*/  LDCU UR4, c[0x0][0x45c] ;  /* 0x00008b80ff0477ac */ /* 0x000f220008000800 */
[----:B------:R-:W-:Y:S02]  /*1ccc0*/  USHF.L.U32 UR7, UR13, 0x10, URZ ;  /* 0x000000100d077899 */ /* 0x000fe400080006ff */
[----:B--2---:R-:W-:Y:S01]  /*1ccd0*/  USHF.L.U32 UR26, UR26, 0x3, URZ ;  /* 0x000000031a1a7899 */ /* 0x004fe200080006ff */
        /* <DEDUP_REMOVED lines=16> */
[----:B---3--:R-:W-:Y:S02]  /*1cde0*/  LOP3.LUT R177, R2, R3, RZ, 0xfc, !PT ;  /* 0x0000000302b17212 */ /* 0x008fe400078efcff */
[----:B------:R-:W-:Y:S02]  /*1cdf0*/  MOV R3, R70 ;  /* 0x0000004600037202 */ /* 0x000fe40000000f00 */
[----:B------:R-:W-:Y:S01]  /*1ce00*/  LEA R177, R177, UR5, 0x1 ;  /* 0x00000005b1b17c11 */ /* 0x000fe2000f8e08ff */
[----:B------:R-:W-:-:S03]  /*1ce10*/  ULEA UR5, UR8, UR9, 0x18 ;  /* 0x0000000908057291 */ /* 0x000fc6000f8ec0ff */
[----:B------:R-:W-:Y:S01]  /*1ce20*/  IADD3 R179, PT, PT, R0, R177, RZ ;  /* 0x000000b100b37210 */ /* 0x000fe20007ffe0ff */
[----:B------:R-:W-:-:S05]  /*1ce30*/  VIADD R0, R177, 0x6000 ;  /* 0x00006000b1007836 */ /* 0x000fca0000000000 */
[----:B------:R1:W-:Y:S01]  /*1ce40*/  STL [R1+0x13c], R0 ;  /* 0x00013c0001007387 */ /* 0x0003e20000100800 */
[----:B----4-:R-:W-:Y:S05]  /*1ce50*/  BRA `(.L_x_2559) ;  /* 0x0000000000b87947 */ /* 0x010fea0003800000 */
.L_x_2561:
[----:B------:R-:W2:Y:S01]  /*1ce60*/  LDL R163, [R1+0x110] ;  /* 0x0001100001a37983 */ /* 0x000ea20000100800 */
[----:B------:R-:W1:Y:S01]  /*1ce70*/  LDC.64 R144, c[0x0][0x3b8] ;  /* 0x0000ee00ff907b82 */ /* 0x000e620000000a00 */
[----:B------:R-:W-:Y:S01]  /*1ce80*/  ISETP.GE.AND P3, PT, R176, UR6, PT ;  /* 0x00000006b0007c0c */ /* 0x000fe2000bf66270 */
[----:B------:R-:W-:Y:S01]  /*1ce90*/  UIADD3 UR8, UPT, UPT, UR24, -0x1, URZ ;  /* 0xffffffff18087890 */ /* 0x000fe2000fffe0ff */
[----:B------:R-:W3:Y:S05]  /*1cea0*/  LDL R162, [R1+0x10c] ;  /* 0x00010c0001a27983 */ /* 0x000eea0000100800 */
[----:B-1----:R-:W-:Y:S04]  /*1ceb0*/  IMAD.WIDE.U32 R146, R144, UR8, RZ ;  /* 0x0000000890927c25 */ /* 0x002fe8000f8e00ff */
[C---:B------:R-:W-:Y:S02]  /*1cec0*/  IMAD R147, R145.reuse, UR8, R147 ;  /* 0x0000000891937c24 */ /* 0x040fe4000f8e0293 */
        /* <DEDUP_REMOVED lines=39> */
.L_x_2559:
        /* <DEDUP_REMOVED lines=11> */
[----:B------:R-:W-:Y:S01]  /*1d1f0*/  UIADD3 UR8, UPT, UPT, UR38, 0x3c6ef372, URZ ;  /* 0x3c6ef37226087890 */ /* 0x000fe2000fffe0ff */
[----:B------:R-:W-:Y:S01]  /*1d200*/  IMAD.SHL.U32 R0, R182, 0x20, RZ ;  /* 0x00000020b6007824 */ /* 0x000fe200078e00ff */
[-C--:B------:R-:W-:Y:S01]  /*1d210*/  @!P5 LEA R11, P0, R246, R6.reuse, 0x5 ;  /* 0x00000006f60bd211 */ /* 0x080fe200078028ff */
[----:B------:R-:W-:Y:S01]  /*1d220*/  IMAD.SHL.U32 R75, R182, 0x2, RZ ;  /* 0x00000002b64b7824 */ /* 0x000fe200078e00ff */
[----:B------:R-:W-:Y:S01]  /*1d230*/  SHF.L.U64.HI R7, R4, 0x6, R5 ;  /* 0x0000000604077819 */ /* 0x000fe20000010205 */
[----:B------:R-:W-:Y:S01]  /*1d240*/  UISETP.GT.AND UP0, UPT, UR24, UR18, UPT ;  /* 0x000000121800728c */ /* 0x000fe2000bf04270 */
[C---:B------:R-:W-:Y:S02]  /*1d250*/  @!P5 LEA R5, P1, R246.reuse, R6, 0x4 ;  /* 0x00000006f605d211 */ /* 0x040fe400078220ff */
[-CC-:B------:R-:W-:Y:S02]  /*1d260*/  @!P5 LEA.HI.X R13, R246, R7.reuse, R247.reuse, 0x5, P0 ;  /* 0x00000007f60dd211 */ /* 0x180fe400000f2cf7 */
[----:B------:R-:W-:Y:S01]  /*1d270*/  LOP3.LUT R181, R0, 0x7c00, RZ, 0xc0, !PT ;  /* 0x00007c0000b57812 */ /* 0x000fe200078ec0ff */
[----:B------:R-:W-:Y:S01]  /*1d280*/  IMAD.SHL.U32 R0, R182, 0x8, RZ ;  /* 0x00000008b6007824 */ /* 0x000fe200078e00ff */
[----:B------:R-:W-:Y:S02]  /*1d290*/  @!P5 LEA.HI.X R9, R246, R7, R247, 0x4, P1 ;  /* 0x00000007f609d211 */ /* 0x000fe400008f24f7 */
[--C-:B------:R-:W-:Y:S02]  /*1d2a0*/  LOP3.LUT R4, R181, 0x200, R183.reuse, 0xf8, !PT ;  /* 0x00000200b5047812 */ /* 0x100fe400078ef8b7 */
[----:B------:R-:W-:Y:S04]  /*1d2b0*/  LOP3.LUT R176, R0, 0x38, RZ, 0xc0, !PT ;  /* 0x0000003800b07812 */ /* 0x000fe800078ec0ff */
[----:B------:R-:W-:Y:S01]  /*1d2c0*/  LOP3.LUT R0, R176, 0x1c0, R183, 0xf8, !PT ;  /* 0x000001c0b0007812 */ /* 0x000fe200078ef8b7 */
[----:B------:R-:W4:Y:S03]  /*1d2d0*/  LDL.64 R226, [R1+0x140] ;  /* 0x0001400001e27983 */ /* 0x000f260000100a00 */
[----:B------:R-:W-:Y:S01]  /*1d2e0*/  LOP3.LUT R2, R4, R0, R2, 0xf6, !PT ;  /* 0x0000000004027212 */ /* 0x000fe200078ef602 */
[----:B------:R-:W-:Y:S01]  /*1d2f0*/  @!P5 IMAD R4, R247, 0x30, RZ ;  /* 0x00000030f704d824 */ /* 0x000fe200078e02ff */
[----:B------:R-:W-:Y:S01]  /*1d300*/  LOP3.LUT R68, R0, R185, RZ, 0x3c, !PT ;  /* 0x000000b900447212 */ /* 0x000fe200078e3cff */
[----:B------:R-:W5:Y:S01]  /*1d310*/  LDL.64 R224, [R1+0x128] ;  /* 0x0001280001e07983 */ /* 0x000f620000100a00 */
[----:B------:R-:W-:Y:S03]  /*1d320*/  LEA R0, R2, UR5, 0x1 ;  /* 0x0000000502007c11 */ /* 0x000fe6000f8e08ff */
[----:B------:R-:W-:Y:S02]  /*1d330*/  IMAD R68, R68, 0x2, R184 ;  /* 0x0000000244447824 */ /* 0x000fe400078e02b8 */
[----:B------:R-:W4:Y:S01]  /*1d340*/  LDL.64 R216, [R1+0x120] ;  /* 0x0001200001d87983 */ /* 0x000f220000100a00 */
[----:B------:R-:W-:Y:S02]  /*1d350*/  IMAD.IADD R148, R178, 0x1, R0 ;  /* 0x00000001b2947824 */ /* 0x000fe400078e0200 */
[----:B------:R-:W-:Y:S03]  /*1d360*/  VIADD R52, R68, UR5 ;  /* 0x0000000544347c36 */ /* 0x000fe60008000000 */
[----:B------:R-:W5:Y:S01]  /*1d370*/  LDL R209, [R1+0x108] ;  /* 0x0001080001d17983 */ /* 0x000f620000100800 */
[----:B------:R-:W-:Y:S05]  /*1d380*/  IMAD.IADD R160, R52, 0x1, R178 ;  /* 0x0000000134a07824 */ /* 0x000fea00078e02b2 */
[----:B------:R-:W5:Y:S06]  /*1d390*/  LDL R207, [R1+0x104] ;  /* 0x0001040001cf7983 */ /* 0x000f6c0000100800 */
[----:B------:R-:W-:Y:S01]  /*1d3a0*/  STL [R1+0x15c], R75 ;  /* 0x00015c4b01007387 */ /* 0x000fe20000100800 */
        /* <DEDUP_REMOVED lines=13> */
[----:B------:R-:W-:Y:S04]  /*1d480*/  @!P5 LEA R4, P0, R6, R15, 0x1 ;  /* 0x0000000f0604d211 */ /* 0x000fe800078008ff */
[----:B------:R-:W-:Y:S01]  /*1d490*/  @P3 STS.128 [R200+0x6000], RZ ;  /* 0x006000ffc8003388 */ /* 0x000fe20000000c00 */
[----:B------:R-:W-:Y:S02]  /*1d4a0*/  SEL R2, R186, 0xffffffc0, !P2 ;  /* 0xffffffc0ba027807 */ /* 0x000fe40005000000 */
[----:B------:R-:W-:Y:S03]  /*1d4b0*/  @!P5 LEA.HI.X R5, R6, R14, R5, 0x1, P0 ;  /* 0x0000000e0605d211 */ /* 0x000fe600000f0c05 */
        /* <DEDUP_REMOVED lines=15> */
[----:B------:R-:W-:Y:S01]  /*1d5b0*/  LDSM.16.M88.4 R64, [R0] ;  /* 0x000000000040783b */ /* 0x000fe20000000200 */
[----:B----4-:R-:W-:Y:S05]  /*1d5c0*/  LOP3.LUT R213, R217, UR8, RZ, 0x3c, !PT ;  /* 0x00000008d9d57c12 */ /* 0x010fea000f8e3cff */
[----:B------:R-:W1:Y:S06]  /*1d5d0*/  LDSM.16.M88.4 R16, [R68+UR5+0x4000] ;  /* 0x004000054410783b */ /* 0x000e6c0008000200 */
[----:B------:R2:W3:Y:S06]  /*1d5e0*/  LDSM.16.M88.4 R60, [R0+0x2000] ;  /* 0x00200000003c783b */ /* 0x0004ec0000000200 */
[----:B------:R-:W4:Y:S06]  /*1d5f0*/  LDSM.16.M88.4 R32, [R68+UR5+0x4800] ;  /* 0x004800054420783b */ /* 0x000f2c0008000200 */
[----:B------:R-:W0:Y:S06]  /*1d600*/  LDGDEPBAR ;  /* 0x00000000000079af */ /* 0x000e2c0000000000 */
[----:B------:R-:W5:Y:S06]  /*1d610*/  LDSM.16.M88.4 R48, [R68+UR5+0x5000] ;  /* 0x005000054430783b */ /* 0x000f6c0008000200 */
[----:B------:R-:W5:Y:S01]  /*1d620*/  LDSM.16.M88.4 R68, [R68+UR5+0x5800] ;  /* 0x005800054444783b */ /* 0x000f620008000200 */
[----:B--2---:R-:W-:Y:S02]  /*1d630*/  IMAD.IADD R0, R2, 0x1, R0 ;  /* 0x0000000102007824 */ /* 0x004fe400078e0200 */
[----:B------:R-:W-:Y:S03]  /*1d640*/  IMAD.IADD R2, R52, 0x1, R2 ;  /* 0x0000000134027824 */ /* 0x000fe600078e0202 */
[----:B------:R-:W-:Y:S01]  /*1d650*/  LDSM.16.M88.4 R140, [R148] ;  /* 0x00000000948c783b */ /* 0x000fe20000000200 */
[-C--:B-1----:R-:W-:Y:S05]  /*1d660*/  HMMA.16816.F32 R4, R64, R16.reuse, RZ ;  /* 0x000000104004723c */ /* 0x082fea00000018ff */
[----:B------:R-:W1:Y:S06]  /*1d670*/  LDSM.16.M88.4 R144, [R160+0x4000] ;  /* 0x00400000a090783b */ /* 0x000e6c0000000200 */
[----:B------:R-:W2:Y:S01]  /*1d680*/  LDSM.16.M88.4 R148, [R148+0x2000] ;  /* 0x002000009494783b */ /* 0x000ea20000000200 */
[C---:B---3--:R-:W-:Y:S05]  /*1d690*/  HMMA.16816.F32 R8, R60.reuse, R16, RZ ;  /* 0x000000103c08723c */ /* 0x048fea00000018ff */
[----:B------:R-:W3:Y:S03]  /*1d6a0*/  LDSM.16.M88.4 R152, [R160+0x4800] ;  /* 0x00480000a098783b */ /* 0x000ee60000000200 */
[-C--:B------:R-:W-:Y:S03]  /*1d6b0*/  HMMA.16816.F32 R12, R60, R18.reuse, RZ ;  /* 0x000000123c0c723c */ /* 0x080fe600000018ff */
[----:B------:R-:W3:Y:S05]  /*1d6c0*/  LDSM.16.M88.4 R156, [R160+0x5000] ;  /* 0x00500000a09c783b */ /* 0x000eea0000000200 */
[C---:B------:R-:W-:Y:S01]  /*1d6d0*/  HMMA.16816.F32 R16, R64.reuse, R18, RZ ;  /* 0x000000124010723c */ /* 0x040fe200000018ff */
[----:B------:R-:W3:Y:S06]  /*1d6e0*/  LDSM.16.M88.4 R160, [R160+0x5800] ;  /* 0x00580000a0a0783b */ /* 0x000eec0000000200 */
[----:B------:R-:W-:Y:S01]  /*1d6f0*/  LDSM.16.M88.4 R164, [R0] ;  /* 0x0000000000a4783b */ /* 0x000fe20000000200 */
[-C--:B----4-:R-:W-:Y:S05]  /*1d700*/  HMMA.16816.F32 R20, R64, R32.reuse, RZ ;  /* 0x000000204014723c */ /* 0x090fea00000018ff */
[----:B------:R-:W4:Y:S03]  /*1d710*/  LDSM.16.M88.4 R168, [R2+0x4000] ;  /* 0x0040000002a8783b */ /* 0x000f260000000200 */
[C---:B------:R-:W-:Y:S03]  /*1d720*/  HMMA.16816.F32 R24, R60.reuse, R32, RZ ;  /* 0x000000203c18723c */ /* 0x040fe600000018ff */
[----:B------:R4:W4:Y:S05]  /*1d730*/  LDSM.16.M88.4 R172, [R0+0x2000] ;  /* 0x0020000000ac783b */ /* 0x00092a0000000200 */
[-C--:B------:R-:W-:Y:S08]  /*1d740*/  HMMA.16816.F32 R28, R60, R34.reuse, RZ ;  /* 0x000000223c1c723c */ /* 0x080ff000000018ff */
[C---:B------:R-:W-:Y:S08]  /*1d750*/  HMMA.16816.F32 R32, R64.reuse, R34, RZ ;  /* 0x000000224020723c */ /* 0x040ff000000018ff */
[-C--:B-----5:R-:W-:Y:S08]  /*1d760*/  HMMA.16816.F32 R36, R64, R48.reuse, RZ ;  /* 0x000000304024723c */ /* 0x0a0ff000000018ff */
[C---:B------:R-:W-:Y:S08]  /*1d770*/  HMMA.16816.F32 R40, R60.reuse, R48, RZ ;  /* 0x000000303c28723c */ /* 0x040ff000000018ff */
[-C--:B------:R-:W-:Y:S08]  /*1d780*/  HMMA.16816.F32 R44, R60, R50.reuse, RZ ;  /* 0x000000323c2c723c */ /* 0x080ff000000018ff */
[C---:B------:R-:W-:Y:S08]  /*1d790*/  HMMA.16816.F32 R48, R64.reuse, R50, RZ ;  /* 0x000000324030723c */ /* 0x040ff000000018ff */
[-C--:B------:R-:W-:Y:S08]  /*1d7a0*/  HMMA.16816.F32 R52, R64, R68.reuse, RZ ;  /* 0x000000444034723c */ /* 0x080ff000000018ff */
[C---:B------:R-:W-:Y:S08]  /*1d7b0*/  HMMA.16816.F32 R56, R60.reuse, R68, RZ ;  /* 0x000000443c38723c */ /* 0x040ff000000018ff */
[-C--:B------:R-:W-:Y:S08]  /*1d7c0*/  HMMA.16816.F32 R60, R60, R70.reuse, RZ ;  /* 0x000000463c3c723c */ /* 0x080ff000000018ff */
[----:B------:R-:W-:Y:S01]  /*1d7d0*/  HMMA.16816.F32 R64, R64, R70, RZ ;  /* 0x000000464040723c */ /* 0x000fe200000018ff */
[----:B------:R-:W5:Y:S07]  /*1d7e0*/  LDSM.16.M88.4 R68, [R2+0x4800] ;  /* 0x004800000244783b */ /* 0x000f6e0000000200 */
[-C--:B-1----:R-:W-:Y:S08]  /*1d7f0*/  HMMA.16816.F32 R4, R140, R144.reuse, R4 ;  /* 0x000000908c04723c */ /* 0x082ff00000001804 */
[C---:B--2---:R-:W-:Y:S08]  /*1d800*/  HMMA.16816.F32 R8, R148.reuse, R144, R8 ;  /* 0x000000909408723c */ /* 0x044ff00000001808 */
[-C--:B------:R-:W-:Y:S08]  /*1d810*/  HMMA.16816.F32 R12, R148, R146.reuse, R12 ;  /* 0x00000092940c723c */ /* 0x080ff0000000180c */
[C---:B------:R-:W-:Y:S01]  /*1d820*/  HMMA.16816.F32 R16, R140.reuse, R146, R16 ;  /* 0x000000928c10723c */ /* 0x040fe20000001810 */
[----:B------:R-:W-:Y:S07]  /*1d830*/  LDSM.16.M88.4 R144, [R2+0x5800] ;  /* 0x005800000290783b */ /* 0x000fee0000000200 */
[-C--:B---3--:R-:W-:Y:S08]  /*1d840*/  HMMA.16816.F32 R20, R140, R152.reuse, R20 ;  /* 0x000000988c14723c */ /* 0x088ff00000001814 */
[C---:B------:R-:W-:Y:S08]  /*1d850*/  HMMA.16816.F32 R24, R148.reuse, R152, R24 ;  /* 0x000000989418723c */ /* 0x040ff00000001818 */
[-C--:B------:R-:W-:Y:S08]  /*1d860*/  HMMA.16816.F32 R28, R148, R154.reuse, R28 ;  /* 0x0000009a941c723c */ /* 0x080ff0000000181c */
[C---:B------:R-:W-:Y:S08]  /*1d870*/  HMMA.16816.F32 R32, R140.reuse, R154, R32 ;  /* 0x0000009a8c20723c */ /* 0x040ff00000001820 */
[-C--:B------:R-:W-:Y:S08]  /*1d880*/  HMMA.16816.F32 R36, R140, R156.reuse, R36 ;  /* 0x0000009c8c24723c */ /* 0x080ff00000001824 */
[C---:B------:R-:W-:Y:S04]  /*1d890*/  HMMA.16816.F32 R40, R148.reuse, R156, R40 ;  /* 0x0000009c9428723c */ /* 0x040fe80000001828 */
[C---:B------:R-:W-:Y:S02]  /*1d8a0*/  IMAD.IADD R156, R178.reuse, 0x1, R0 ;  /* 0x00000001b29c7824 */ /* 0x040fe400078e0200 */
[----:B----4-:R-:W-:Y:S02]  /*1d8b0*/  IMAD.IADD R0, R178, 0x1, R2 ;  /* 0x00000001b2007824 */ /* 0x010fe400078e0202 */
[-C--:B------:R-:W-:Y:S03]  /*1d8c0*/  HMMA.16816.F32 R44, R148, R158.reuse, R44 ;  /* 0x0000009e942c723c */ /* 0x080fe6000000182c */
[----:B------:R-:W-:Y:S05]  /*1d8d0*/  LDSM.16.M88.4 R152, [R0+0x4000] ;  /* 0x004000000098783b */ /* 0x000fea0000000200 */
[C---:B------:R-:W-:Y:S08]  /*1d8e0*/  HMMA.16816.F32 R48, R140.reuse, R158, R48 ;  /* 0x0000009e8c30723c */ /* 0x040ff00000001830 */
[-C--:B------:R-:W-:Y:S08]  /*1d8f0*/  HMMA.16816.F32 R52, R140, R160.reuse, R52 ;  /* 0x000000a08c34723c */ /* 0x080ff00000001834 */
[C---:B------:R-:W-:Y:S08]  /*1d900*/  HMMA.16816.F32 R56, R148.reuse, R160, R56 ;  /* 0x000000a09438723c */ /* 0x040ff00000001838 */
[-C--:B------:R-:W-:Y:S01]  /*1d910*/  HMMA.16816.F32 R60, R148, R162.reuse, R60 ;  /* 0x000000a2943c723c */ /* 0x080fe2000000183c */
[----:B------:R-:W-:Y:S06]  /*1d920*/  LDSM.16.M88.4 R148, [R156] ;  /* 0x000000009c94783b */ /* 0x000fec0000000200 */
[----:B------:R-:W-:Y:S01]  /*1d930*/  LDSM.16.M88.4 R156, [R156+0x2000] ;  /* 0x002000009c9c783b */ /* 0x000fe20000000200 */
[----:B------:R-:W-:Y:S05]  /*1d940*/  HMMA.16816.F32 R64, R140, R162, R64 ;  /* 0x000000a28c40723c */ /* 0x000fea0000001840 */
[----:B------:R1:W2:Y:S03]  /*1d950*/  LDSM.16.M88.4 R140, [R2+0x5000] ;  /* 0x00500000028c783b */ /* 0x0002a60000000200 */
[-C--:B------:R-:W-:Y:S03]  /*1d960*/  HMMA.16816.F32 R4, R164, R168.reuse, R4 ;  /* 0x000000a8a404723c */ /* 0x080fe60000001804 */
[----:B------:R-:W3:Y:S05]  /*1d970*/  LDSM.16.M88.4 R160, [R0+0x4800] ;  /* 0x0048000000a0783b */ /* 0x000eea0000000200 */
[C---:B------:R-:W-:Y:S08]  /*1d980*/  HMMA.16816.F32 R8, R172.reuse, R168, R8 ;  /* 0x000000a8ac08723c */ /* 0x040ff00000001808 */
[-C--:B------:R-:W-:Y:S03]  /*1d990*/  HMMA.16816.F32 R12, R172, R170.reuse, R12 ;  /* 0x000000aaac0c723c */ /* 0x080fe6000000180c */
[----:B-1----:R-:W-:Y:S05]  /*1d9a0*/  LOP3.LUT R2, R75, 0x6, RZ, 0xc0, !PT ;  /* 0x000000064b027812 */ /* 0x002fea00078ec0ff */
[C---:B------:R-:W-:Y:S01]  /*1d9b0*/  HMMA.16816.F32 R16, R164.reuse, R170, R16 ;  /* 0x000000aaa410723c */ /* 0x040fe20000001810 */
[----:B------:R-:W1:Y:S06]  /*1d9c0*/  LDSM.16.M88.4 R168, [R0+0x5000] ;  /* 0x0050000000a8783b */ /* 0x000e6c0000000200 */
[----:B------:R-:W-:Y:S01]  /*1d9d0*/  STL [R1+0x158], R2 ;  /* 0x0001580201007387 */ /* 0x000fe20000100800 */
[-C--:B-----5:R-:W-:Y:S08]  /*1d9e0*/  HMMA.16816.F32 R20, R164, R68.reuse, R20 ;  /* 0x00000044a414723c */ /* 0x0a0ff00000001814 */
[C---:B------:R-:W-:Y:S08]  /*1d9f0*/  HMMA.16816.F32 R24, R172.reuse, R68, R24 ;  /* 0x00000044ac18723c */ /* 0x040ff00000001818 */
[-C--:B------:R-:W-:Y:S08]  /*1da00*/  HMMA.16816.F32 R28, R172, R70.reuse, R28 ;  /* 0x00000046ac1c723c */ /* 0x080ff0000000181c */
[C---:B------:R-:W-:Y:S01]  /*1da10*/  HMMA.16816.F32 R32, R164.reuse, R70, R32 ;  /* 0x00000046a420723c */ /* 0x040fe20000001820 */
[----:B------:R4:W5:Y:S01]  /*1da20*/  LDSM.16.M88.4 R68, [R0+0x5800] ;  /* 0x005800000044783b */ /* 0x0009620000000200 */
[----:B------:R-:W-:Y:S04]  /*1da30*/  DEPBAR.LE SB0, 0x0 ;  /* 0x000080000000791a */ /* 0x000fe80000000000 */
[----:B------:R-:W-:Y:S02]  /*1da40*/  BAR.SYNC.DEFER_BLOCKING 0x0 ;  /* 0x0000000000007b1d */ /* 0x000fe40000010000 */
[-C--:B--2---:R-:W-:Y:S08]  /*1da50*/  HMMA.16816.F32 R36, R164, R140.reuse, R36 ;  /* 0x0000008ca424723c */ /* 0x084ff00000001824 */
[C---:B------:R-:W-:Y:S08]  /*1da60*/  HMMA.16816.F32 R40, R172.reuse, R140, R40 ;  /* 0x0000008cac28723c */ /* 0x040ff00000001828 */
[-C--:B------:R-:W-:Y:S01]  /*1da70*/  HMMA.16816.F32 R44, R172, R142.reuse, R44 ;  /* 0x0000008eac2c723c */ /* 0x080fe2000000182c */
[----:B----4-:R-:W-:Y:S04]  /*1da80*/  IMAD.U32 R0, RZ, RZ, UR24 ;  /* 0x00000018ff007e24 */ /* 0x010fe8000f8e00ff */
[----:B------:R-:W-:Y:S02]  /*1da90*/  IMAD R0, R0, 0x40, R2 ;  /* 0x0000004000007824 */ /* 0x000fe400078e0202 */
[----:B------:R-:W-:Y:S01]  /*1daa0*/  IMAD.U32 R2, RZ, RZ, UR39 ;  /* 0x00000027ff027e24 */ /* 0x000fe2000f8e00ff */
[C---:B------:R-:W-:Y:S04]  /*1dab0*/  HMMA.16816.F32 R48, R164.reuse, R142, R48 ;  /* 0x0000008ea430723c */ /* 0x040fe80000001830 */
[C---:B------:R-:W-:Y:S01]  /*1dac0*/  VIADD R142, R0.reuse, 0x38 ;  /* 0x00000038008e7836 */ /* 0x040fe20000000000 */
[----:B------:R-:W-:Y:S01]  /*1dad0*/  LOP3.LUT R140, R227, UR27, R2, 0x96, !PT ;  /* 0x0000001be38c7c12 */ /* 0x000fe2000f8e9602 */
[----:B------:R-:W-:Y:S02]  /*1dae0*/  VIADD R2, R0, UR21 ;  /* 0x0000001500027c36 */ /* 0x000fe40008000000 */
[-C--:B------:R-:W-:Y:S03]  /*1daf0*/  HMMA.16816.F32 R52, R164, R144.reuse, R52 ;  /* 0x00000090a434723c */ /* 0x080fe60000001834 */
[----:B------:R-:W-:Y:S02]  /*1db00*/  VIADD R75, R142, UR21 ;  /* 0x000000158e4b7c36 */ /* 0x000fe40008000000 */
[--C-:B------:R-:W-:Y:S02]  /*1db10*/  IMAD.IADD R141, R188, 0x1, -R2.reuse ;  /* 0x00000001bc8d7824 */ /* 0x100fe400078e0a02 */
[----:B------:R-:W-:Y:S01]  /*1db20*/  VIADD R143, R75, 0xffffffc9 ;  /* 0xffffffc94b8f7836 */ /* 0x000fe20000000000 */
[C---:B------:R-:W-:Y:S04]  /*1db30*/  HMMA.16816.F32 R56, R172.reuse, R144, R56 ;  /* 0x00000090ac38723c */ /* 0x040fe80000001838 */
[----:B------:R-:W-:Y:S04]  /*1db40*/  IMAD.WIDE.U32 R144, R140, -0x326172a9, RZ ;  /* 0xcd9e8d578c907825 */ /* 0x000fe800078e00ff */
[-C--:B------:R-:W-:Y:S08]  /*1db50*/  HMMA.16816.F32 R60, R172, R146.reuse, R60 ;  /* 0x00000092ac3c723c */ /* 0x080ff0000000183c */
[----:B------:R-:W-:Y:S08]  /*1db60*/  HMMA.16816.F32 R64, R164, R146, R64 ;  /* 0x00000092a440723c */ /* 0x000ff00000001840 */
[-C--:B------:R-:W-:Y:S08]  /*1db70*/  HMMA.16816.F32 R4, R148, R152.reuse, R4 ;  /* 0x000000989404723c */ /* 0x080ff00000001804 */
[C---:B------:R-:W-:Y:S08]  /*1db80*/  HMMA.16816.F32 R8, R156.reuse, R152, R8 ;  /* 0x000000989c08723c */ /* 0x040ff00000001808 */
[-C--:B------:R-:W-:Y:S08]  /*1db90*/  HMMA.16816.F32 R12, R156, R154.reuse, R12 ;  /* 0x0000009a9c0c723c */ /* 0x080ff0000000180c */
[C---:B------:R-:W-:Y:S04]  /*1dba0*/  HMMA.16816.F32 R16, R148.reuse, R154, R16 ;  /* 0x0000009a9410723c */ /* 0x040fe80000001810 */
[C---:B------:R-:W-:Y:S02]  /*1dbb0*/  LOP3.LUT R155, R144.reuse, R213, RZ, 0x3c, !PT ;  /* 0x000000d5909b7212 */ /* 0x040fe400078e3cff */
[----:B------:R-:W-:Y:S02]  /*1dbc0*/  LOP3.LUT R154, R145, R209, RZ, 0x3c, !PT ;  /* 0x000000d1919a7212 */ /* 0x000fe400078e3cff */
[-C--:B---3--:R-:W-:Y:S08]  /*1dbd0*/  HMMA.16816.F32 R20, R148, R160.reuse, R20 ;  /* 0x000000a09414723c */ /* 0x088ff00000001814 */
[C---:B------:R-:W-:Y:S04]  /*1dbe0*/  HMMA.16816.F32 R24, R156.reuse, R160, R24 ;  /* 0x000000a09c18723c */ /* 0x040fe80000001818 */
[----:B------:R-:W-:Y:S01]  /*1dbf0*/  LOP3.LUT R160, R225, UR8, RZ, 0x3c, !PT ;  /* 0x00000008e1a07c12 */ /* 0x000fe2000f8e3cff */
[----:B------:R-:W-:Y:S01]  /*1dc00*/  UIADD3 UR8, UPT, UPT, UR21, UR25, URZ ;  /* 0x0000001915087290 */ /* 0x000fe2000fffe0ff */
[----:B------:R-:W-:Y:S02]  /*1dc10*/  LOP3.LUT R161, R145, R207, RZ, 0x3c, !PT ;  /* 0x000000cf91a17212 */ /* 0x000fe400078e3cff */
[-C--:B------:R-:W-:Y:S03]  /*1dc20*/  HMMA.16816.F32 R28, R156, R162.reuse, R28 ;  /* 0x000000a29c1c723c */ /* 0x080fe6000000181c */
[----:B------:R-:W-:Y:S05]  /*1dc30*/  LOP3.LUT R153, R144, R160, RZ, 0x3c, !PT ;  /* 0x000000a090997212 */ /* 0x000fea00078e3cff */
[C---:B------:R-:W-:Y:S08]  /*1dc40*/  HMMA.16816.F32 R32, R148.reuse, R162, R32 ;  /* 0x000000a29420723c */ /* 0x040ff00000001820 */
[-C--:B-1----:R-:W-:Y:S08]  /*1dc50*/  HMMA.16816.F32 R36, R148, R168.reuse, R36 ;  /* 0x000000a89424723c */ /* 0x082ff00000001824 */
[C---:B------:R-:W-:Y:S08]  /*1dc60*/  HMMA.16816.F32 R40, R156.reuse, R168, R40 ;  /* 0x000000a89c28723c */ /* 0x040ff00000001828 */
[-C--:B------:R-:W-:Y:S08]  /*1dc70*/  HMMA.16816.F32 R44, R156, R170.reuse, R44 ;  /* 0x000000aa9c2c723c */ /* 0x080ff0000000182c */
[C---:B------:R-:W-:Y:S08]  /*1dc80*/  HMMA.16816.F32 R48, R148.reuse, R170, R48 ;  /* 0x000000aa9430723c */ /* 0x040ff00000001830 */
[-C--:B-----5:R-:W-:Y:S08]  /*1dc90*/  HMMA.16816.F32 R52, R148, R68.reuse, R52 ;  /* 0x000000449434723c */ /* 0x0a0ff00000001834 */
[C---:B------:R-:W-:Y:S04]  /*1dca0*/  HMMA.16816.F32 R56, R156.reuse, R68, R56 ;  /* 0x000000449c38723c */ /* 0x040fe80000001838 */
[C---:B------:R-:W-:Y:S02]  /*1dcb0*/  IMAD.IADD R69, R190.reuse, 0x1, -R2 ;  /* 0x00000001be457824 */ /* 0x040fe400078e0a02 */
[--C-:B------:R-:W-:Y:S02]  /*1dcc0*/  IMAD.IADD R68, R190, 0x1, -R143.reuse ;  /* 0x00000001be447824 */ /* 0x100fe400078e0a8f */
[-C--:B------:R-:W-:Y:S03]  /*1dcd0*/  HMMA.16816.F32 R60, R156, R70.reuse, R60 ;  /* 0x000000469c3c723c */ /* 0x080fe6000000183c */
[----:B------:R-:W-:Y:S02]  /*1dce0*/  IABS R140, R69 ;  /* 0x00000045008c7213 */ /* 0x000fe40000000000 */
[----:B------:R-:W-:Y:S02]  /*1dcf0*/  IABS R69, R68 ;  /* 0x0000004400457213 */ /* 0x000fe40000000000 */
[----:B------:R-:W-:Y:S01]  /*1dd00*/  IABS R68, R141 ;  /* 0x0000008d00447213 */ /* 0x000fe20000000000 */
[----:B------:R-:W-:Y:S01]  /*1dd10*/  IMAD.IADD R141, R187, 0x1, -R143 ;  /* 0x00000001bb8d7824 */ /* 0x000fe200078e0a8f */
[----:B------:R-:W-:Y:S01]  /*1dd20*/  I2FP.F32.S32 R69, R69 ;  /* 0x0000004500457245 */ /* 0x000fe20000201400 */
[----:B------:R-:W-:Y:S04]  /*1dd30*/  HMMA.16816.F32 R64, R148, R70, R64 ;  /* 0x000000469440723c */ /* 0x000fe80000001840 */
[----:B------:R-:W-:Y:S01]  /*1dd40*/  I2FP.F32.S32 R68, R68 ;  /* 0x0000004400447245 */ /* 0x000fe20000201400 */
[----:B------:R-:W-:Y:S01]  /*1dd50*/  FFMA.FTZ R5, R69, -UR12, R5 ;  /* 0x8000000c45057c23 */ /* 0x000fe20008010005 */
[----:B------:R-:W-:Y:S01]  /*1dd60*/  I2FP.F32.S32 R140, R140 ;  /* 0x0000008c008c7245 */ /* 0x000fe20000201400 */
[----:B------:R-:W-:Y:S02]  /*1dd70*/  IMAD.IADD R69, R188, 0x1, -R143 ;  /* 0x00000001bc457824 */ /* 0x000fe400078e0a8f */
[----:B------:R-:W-:Y:S01]  /*1dd80*/  FFMA.FTZ R6, R68, -UR12, R6 ;  /* 0x8000000c44067c23 */ /* 0x000fe20008010006 */
[----:B------:R-:W-:Y:S02]  /*1dd90*/  IMAD.IADD R68, R187, 0x1, -R2 ;  /* 0x00000001bb447824 */ /* 0x000fe400078e0a02 */
[----:B------:R-:W-:Y:S01]  /*1dda0*/  FFMA.FTZ R4, R140, -UR12, R4 ;  /* 0x8000000c8c047c23 */ /* 0x000fe20008010004 */
[----:B------:R-:W-:Y:S01]  /*1ddb0*/  IMAD.IADD R140, R189, 0x1, -R2 ;  /* 0x00000001bd8c7824 */ /* 0x000fe200078e0a02 */
[----:B------:R-:W-:Y:S01]  /*1ddc0*/  IABS R2, R141 ;  /* 0x0000008d00027213 */ /* 0x000fe20000000000 */
[----:B------:R-:W-:Y:S01]  /*1ddd0*/  VIADD R70, R188, -UR8 ;  /* 0x80000008bc467c36 */ /* 0x000fe20008000000 */
[----:B------:R-:W-:Y:S01]  /*1dde0*/  IABS R144, R68 ;  /* 0x0000004400907213 */ /* 0x000fe20000000000 */
[----:B------:R-:W-:Y:S01]  /*1ddf0*/  VIADD R71, R0, 0x1 ;  /* 0x0000000100477836 */ /* 0x000fe20000000000 */
[----:B------:R-:W-:Y:S02]  /*1de00*/  IABS R68, R69 ;  /* 0x0000004500447213 */ /* 0x000fe40000000000 */
[----:B------:R-:W-:Y:S01]  /*1de10*/  I2FP.F32.S32 R2, R2 ;  /* 0x0000000200027245 */ /* 0x000fe20000201400 */
[----:B------:R-:W-:Y:S01]  /*1de20*/  IMAD.MOV.U32 R69, RZ, RZ, R144 ;  /* 0x000000ffff457224 */ /* 0x000fe200078e0090 */
[----:B------:R-:W-:Y:S02]  /*1de30*/  IABS R140, R140 ;  /* 0x0000008c008c7213 */ /* 0x000fe40000000000 */
[----:B------:R-:W-:Y:S01]  /*1de40*/  I2FP.F32.S32 R68, R68 ;  /* 0x0000004400447245 */ /* 0x000fe20000201400 */
[----:B------:R-:W-:Y:S01]  /*1de50*/  FFMA.FTZ R9, R2, -UR12, R9 ;  /* 0x8000000c02097c23 */ /* 0x000fe20008010009 */
[----:B------:R-:W-:Y:S01]  /*1de60*/  I2FP.F32.S32 R69, R69 ;  /* 0x0000004500457245 */ /* 0x000fe20000201400 */
[----:B------:R-:W-:Y:S01]  /*1de70*/  VIADD R2, R190, -UR8 ;  /* 0x80000008be027c36 */ /* 0x000fe20008000000 */
[----:B------:R-:W-:Y:S01]  /*1de80*/  I2FP.F32.S32 R140, R140 ;  /* 0x0000008c008c7245 */ /* 0x000fe20000201400 */
[----:B------:R-:W-:Y:S01]  /*1de90*/  FFMA.FTZ R7, R68, -UR12, R7 ;  /* 0x8000000c44077c23 */ /* 0x000fe20008010007 */
[-C--:B------:R-:W-:Y:S01]  /*1dea0*/  ISETP.GT.AND P0, PT, R70, R0.reuse, PT ;  /* 0x000000004600720c */ /* 0x080fe20003f04270 */
[----:B------:R-:W-:Y:S01]  /*1deb0*/  FFMA.FTZ R8, R69, -UR12, R8 ;  /* 0x8000000c45087c23 */ /* 0x000fe20008010008 */
[-C--:B------:R-:W-:Y:S01]  /*1dec0*/  ISETP.GT.AND P4, PT, R2, R0.reuse, PT ;  /* 0x000000000200720c */ /* 0x080fe20003f84270 */
[----:B------:R-:W-:Y:S02]  /*1ded0*/  VIADD R69, R187, -UR8 ;  /* 0x80000008bb457c36 */ /* 0x000fe40008000000 */
[----:B------:R-:W-:Y:S01]  /*1dee0*/  FFMA.FTZ R10, R140, -UR12, R10 ;  /* 0x8000000c8c0a7c23 */ /* 0x000fe2000801000a */
[----:B------:R-:W-:Y:S02]  /*1def0*/  VIADD R68, R189, -UR8 ;  /* 0x80000008bd447c36 */ /* 0x000fe40008000000 */
[----:B------:R-:W-:Y:S01]  /*1df00*/  ISETP.GT.AND P1, PT, R69, R0, PT ;  /* 0x000000004500720c */ /* 0x000fe20003f24270 */
[----:B------:R-:W-:Y:S01]  /*1df10*/  @!UPT UIADD3 URZ, UPT, UPT, URZ, URZ, URZ ;  /* 0x000000fffffff290 */ /* 0x000fe2000fffe0ff */
[----:B------:R-:W-:Y:S11]  /*1df20*/  BRA.U.ANY UP0, `(.L_x_2561) ;  /* 0xffffffed00cc7547 */ /* 0x000ff6000b93ffff */
.L_x_2560:
[-C--:B------:R-:W-:Y:S01]  /*1df30*/  ISETP.GT.AND P5, PT, R2, R71.reuse, PT ;  /* 0x000000470200720c */ /* 0x080fe20003fa4270 */
[----:B------:R-:W2:Y:S01]  /*1df40*/  LDL.64 R158, [R1+0x148] ;  /* 0x00014800019e7983 */ /* 0x000ea20000100a00 */
[----:B------:R-:W-:Y:S01]  /*1df50*/  FSEL R140, R4, -INF , !P4 ;  /* 0xff800000048c7808 */ /* 0x000fe20006000000 */
[----:B------:R-:W-:Y:S01]  /*1df60*/  UIADD3 UR8, UPT, UPT, UR39, 0x646e171e, URZ ;  /* 0x646e171e27087890 */ /* 0x000fe2000fffe0ff */
[----:B------:R-:W-:Y:S01]  /*1df70*/  ISETP.GT.AND P4, PT, R70, R71, PT ;  /* 0x000000474600720c */ /* 0x000fe20003f84270 */
[----:B------:R-:W-:Y:S01]  /*1df80*/  VIADD R4, R75, 0xffffffd1 ;  /* 0xffffffd14b047836 */ /* 0x000fe20000000000 */
[----:B-1----:R-:W-:Y:S01]  /*1df90*/  FSEL R145, R5, -INF , !P5 ;  /* 0xff80000005917808 */ /* 0x002fe20006800000 */
[----:B------:R-:W-:Y:S01]  /*1dfa0*/  VIADD R5, R75, 0xffffffd0 ;  /* 0xffffffd04b057836 */ /* 0x000fe20000000000 */
[----:B------:R-:W-:Y:S01]  /*1dfb0*/  FSEL R141, R7, -INF , !P4 ;  /* 0xff800000078d7808 */ /* 0x000fe20006000000 */
[----:B------:R-:W3:Y:S01]  /*1dfc0*/  LDL.64 R214, [R1+0x150] ;  /* 0x0001500001d67983 */ /* 0x000ee20000100a00 */
[----:B------:R-:W-:Y:S01]  /*1dfd0*/  FSEL R146, R8, -INF , !P1 ;  /* 0xff80000008927808 */ /* 0x000fe20004800000 */
[--C-:B------:R-:W-:Y:S01]  /*1dfe0*/  IMAD.IADD R7, R189, 0x1, -R5.reuse ;  /* 0x00000001bd077824 */ /* 0x100fe200078e0a05 */
[----:B------:R-:W-:Y:S01]  /*1dff0*/  FSEL R144, R6, -INF , !P0 ;  /* 0xff80000006907808 */ /* 0x000fe20004000000 */
[C---:B------:R-:W-:Y:S01]  /*1e000*/  IMAD.IADD R8, R187.reuse, 0x1, -R5 ;  /* 0x00000001bb087824 */ /* 0x040fe200078e0a05 */
[----:B------:R-:W-:Y:S01]  /*1e010*/  ISETP.GT.AND P6, PT, R68, R0, PT ;  /* 0x000000004400720c */ /* 0x000fe20003fc4270 */
[----:B------:R-:W-:Y:S01]  /*1e020*/  UIADD3 UR22, UPT, UPT, UR39, 0x76cf5d0a, URZ ;  /* 0x76cf5d0a27167890 */ /* 0x000fe2000fffe0ff */
[----:B------:R-:W-:Y:S01]  /*1e030*/  IABS R7, R7 ;  /* 0x0000000700077213 */ /* 0x000fe20000000000 */
[----:B------:R-:W-:Y:S01]  /*1e040*/  UIADD3 UR11, UPT, UPT, UR39, 0x32370b8f, URZ ;  /* 0x32370b8f270b7890 */ /* 0x000fe2000fffe0ff */
[----:B------:R-:W-:Y:S01]  /*1e050*/  IABS R8, R8 ;  /* 0x0000000800087213 */ /* 0x000fe20000000000 */
[----:B------:R-:W-:Y:S01]  /*1e060*/  IMAD.IADD R6, R187, 0x1, -R4 ;  /* 0x00000001bb067824 */ /* 0x000fe200078e0a04 */
[----:B------:R-:W-:Y:S01]  /*1e070*/  I2FP.F32.S32 R7, R7 ;  /* 0x0000000700077245 */ /* 0x000fe20000201400 */
[----:B------:R-:W-:Y:S01]  /*1e080*/  IMAD.IADD R143, R189, 0x1, -R143 ;  /* 0x00000001bd8f7824 */ /* 0x000fe200078e0a8f */
[----:B------:R-:W-:Y:S01]  /*1e090*/  I2FP.F32.S32 R8, R8 ;  /* 0x0000000800087245 */ /* 0x000fe20000201400 */
[----:B------:R-:W-:Y:S01]  /*1e0a0*/  UIADD3 UR9, UPT, UPT, UR39, -0x56f99767, URZ ;  /* 0xa906689927097890 */ /* 0x000fe2000fffe0ff */
[----:B------:R-:W-:Y:S01]  /*1e0b0*/  IABS R6, R6 ;  /* 0x0000000600067213 */ /* 0x000fe20000000000 */
[----:B------:R-:W-:Y:S01]  /*1e0c0*/  UIADD3 UR10, UPT, UPT, UR39, -0x126145ec, URZ ;  /* 0xed9eba14270a7890 */ /* 0x000fe2000fffe0ff */
[----:B------:R-:W-:Y:S01]  /*1e0d0*/  ISETP.GT.AND P5, PT, R69, R71, PT ;  /* 0x000000474500720c */ /* 0x000fe20003fa4270 */
[----:B------:R-:W-:Y:S01]  /*1e0e0*/  FFMA.FTZ R12, R8, -UR12, R12 ;  /* 0x8000000c080c7c23 */ /* 0x000fe2000801000c */
[----:B------:R-:W-:Y:S01]  /*1e0f0*/  IABS R143, R143 ;  /* 0x0000008f008f7213 */ /* 0x000fe20000000000 */
[----:B------:R-:W-:Y:S01]  /*1e100*/  FFMA.FTZ R14, R7, -UR12, R14 ;  /* 0x8000000c070e7c23 */ /* 0x000fe2000801000e */
[----:B------:R-:W-:Y:S01]  /*1e110*/  I2FP.F32.S32 R6, R6 ;  /* 0x0000000600067245 */ /* 0x000fe20000201400 */
[--C-:B------:R-:W-:Y:S01]  /*1e120*/  IMAD.IADD R7, R189, 0x1, -R4.reuse ;  /* 0x00000001bd077824 */ /* 0x100fe200078e0a04 */
[----:B------:R-:W-:Y:S01]  /*1e130*/  FSEL R9, R9, -INF , !P5 ;  /* 0xff80000009097808 */ /* 0x000fe20006800000 */
[--C-:B------:R-:W-:Y:S01]  /*1e140*/  IMAD.IADD R8, R190, 0x1, -R5.reuse ;  /* 0x00000001be087824 */ /* 0x100fe200078e0a05 */
[----:B------:R-:W-:Y:S01]  /*1e150*/  I2FP.F32.S32 R143, R143 ;  /* 0x0000008f008f7245 */ /* 0x000fe20000201400 */
[----:B------:R-:W-:Y:S01]  /*1e160*/  IMAD.IADD R5, R188, 0x1, -R5 ;  /* 0x00000001bc057824 */ /* 0x000fe200078e0a05 */
[----:B------:R-:W-:Y:S01]  /*1e170*/  FSEL R10, R10, -INF , !P6 ;  /* 0xff8000000a0a7808 */ /* 0x000fe20007000000 */
[----:B------:R-:W-:Y:S01]  /*1e180*/  FFMA.FTZ R13, R6, -UR12, R13 ;  /* 0x8000000c060d7c23 */ /* 0x000fe2000801000d */
[----:B------:R-:W-:Y:S01]  /*1e190*/  ISETP.GT.AND P0, PT, R68, R71, PT ;  /* 0x000000474400720c */ /* 0x000fe20003f04270 */
[----:B------:R-:W-:Y:S01]  /*1e1a0*/  FFMA.FTZ R11, R143, -UR12, R11 ;  /* 0x8000000c8f0b7c23 */ /* 0x000fe2000801000b */
[C---:B------:R-:W-:Y:S01]  /*1e1b0*/  ISETP.GE.AND P4, PT, R71.reuse, R194, PT ;  /* 0x000000c24700720c */ /* 0x040fe20003f86270 */
[----:B------:R-:W-:Y:S01]  /*1e1c0*/  UIADD3 UR27, UPT, UPT, UR27, 0x1, URZ ;  /* 0x000000011b1b7890 */ /* 0x000fe2000fffe0ff */
[C---:B------:R-:W-:Y:S01]  /*1e1d0*/  ISETP.GE.AND P1, PT, R71.reuse, R197, PT ;  /* 0x000000c54700720c */ /* 0x040fe20003f26270 */
[--C-:B------:R-:W-:Y:S01]  /*1e1e0*/  IMAD.IADD R6, R190, 0x1, -R4.reuse ;  /* 0x00000001be067824 */ /* 0x100fe200078e0a04 */
[C---:B------:R-:W-:Y:S01]  /*1e1f0*/  ISETP.GE.AND P5, PT, R71.reuse, R195, PT ;  /* 0x000000c34700720c */ /* 0x040fe20003fa6270 */
[----:B------:R-:W-:Y:S01]  /*1e200*/  IMAD.IADD R4, R188, 0x1, -R4 ;  /* 0x00000001bc047824 */ /* 0x000fe200078e0a04 */
[----:B------:R-:W-:Y:S01]  /*1e210*/  ISETP.GE.AND P6, PT, R71, R196, PT ;  /* 0x000000c44700720c */ /* 0x000fe20003fc6270 */
[----:B------:R-:W-:Y:S01]  /*1e220*/  UISETP.GT.AND UP0, UPT, UR24, UR18, UPT ;  /* 0x000000121800728c */ /* 0x000fe2000bf04270 */
[----:B------:R-:W-:Y:S01]  /*1e230*/  IABS R71, R7 ;  /* 0x0000000700477213 */ /* 0x000fe20000000000 */
[----:B------:R-:W-:Y:S01]  /*1e240*/  UIADD3 UR24, UPT, UPT, UR24, -0x1, URZ ;  /* 0xffffffff18187890 */ /* 0x000fe2000fffe0ff */
[----:B------:R-:W-:Y:S02]  /*1e250*/  IABS R143, R5 ;  /* 0x00000005008f7213 */ /* 0x000fe40000000000 */
[----:B------:R-:W-:Y:S01]  /*1e260*/  IABS R7, R8 ;  /* 0x0000000800077213 */ /* 0x000fe20000000000 */
[----:B------:R-:W-:Y:S01]  /*1e270*/  IMAD.MOV.U32 R5, RZ, RZ, R71 ;  /* 0x000000ffff057224 */ /* 0x000fe200078e0047 */
[----:B------:R-:W-:Y:S02]  /*1e280*/  IABS R8, R4 ;  /* 0x0000000400087213 */ /* 0x000fe40000000000 */
[----:B------:R-:W-:Y:S02]  /*1e290*/  FSEL R11, R11, -INF , !P0 ;  /* 0xff8000000b0b7808 */ /* 0x000fe40004000000 */
[----:B------:R-:W-:Y:S02]  /*1e2a0*/  I2FP.F32.S32 R4, R5 ;  /* 0x0000000500047245 */ /* 0x000fe40000201400 */
[----:B------:R-:W-:Y:S01]  /*1e2b0*/  I2FP.F32.S32 R5, R7 ;  /* 0x0000000700057245 */ /* 0x000fe20000201400 */
[----:B------:R-:W-:Y:S01]  /*1e2c0*/  IMAD.MOV.U32 R7, RZ, RZ, R143 ;  /* 0x000000ffff077224 */ /* 0x000fe200078e008f */
[----:B------:R-:W-:Y:S01]  /*1e2d0*/  ISETP.GE.AND P0, PT, R0, R194, PT ;  /* 0x000000c20000720c */ /* 0x000fe20003f06270 */
[----:B------:R-:W-:Y:S01]  /*1e2e0*/  FFMA.FTZ R15, R4, -UR12, R15 ;  /* 0x8000000c040f7c23 */ /* 0x000fe2000801000f */
[----:B------:R-:W-:Y:S01]  /*1e2f0*/  FSEL R164, R145, -INF , !P4 ;  /* 0xff80000091a47808 */ /* 0x000fe20006000000 */
[----:B------:R-:W-:Y:S01]  /*1e300*/  FFMA.FTZ R16, R5, -UR12, R16 ;  /* 0x8000000c05107c23 */ /* 0x000fe20008010010 */
[----:B------:R-:W-:Y:S02]  /*1e310*/  I2FP.F32.S32 R4, R7 ;  /* 0x0000000700047245 */ /* 0x000fe40000201400 */
[----:B------:R-:W-:Y:S02]  /*1e320*/  I2FP.F32.S32 R5, R8 ;  /* 0x0000000800057245 */ /* 0x000fe40000201400 */
[----:B------:R-:W-:Y:S01]  /*1e330*/  FSEL R167, R140, -INF , !P0 ;  /* 0xff8000008ca77808 */ /* 0x000fe20004000000 */
[----:B------:R-:W-:Y:S01]  /*1e340*/  FFMA.FTZ R18, R4, -UR12, R18 ;  /* 0x8000000c04127c23 */ /* 0x000fe20008010012 */
[C---:B------:R-:W-:Y:S01]  /*1e350*/  ISETP.GE.AND P0, PT, R0.reuse, R197, PT ;  /* 0x000000c50000720c */ /* 0x040fe20003f06270 */
[----:B------:R-:W-:Y:S01]  /*1e360*/  FFMA.FTZ R19, R5, -UR12, R19 ;  /* 0x8000000c05137c23 */ /* 0x000fe20008010013 */
[----:B------:R-:W-:Y:S01]  /*1e370*/  IABS R6, R6 ;  /* 0x0000000600067213 */ /* 0x000fe20000000000 */
[----:B------:R-:W-:Y:S01]  /*1e380*/  VIADD R5, R0, 0x8 ;  /* 0x0000000800057836 */ /* 0x000fe20000000000 */
[----:B------:R-:W-:Y:S01]  /*1e390*/  FSEL R208, R144, -INF , !P0 ;  /* 0xff80000090d07808 */ /* 0x000fe20004000000 */
[----:B------:R-:W-:Y:S01]  /*1e3a0*/  VIADD R4, R0, 0x9 ;  /* 0x0000000900047836 */ /* 0x000fe20000000000 */
[----:B------:R-:W-:Y:S02]  /*1e3b0*/  FSEL R205, R141, -INF , !P1 ;  /* 0xff8000008dcd7808 */ /* 0x000fe40004800000 */
[CC--:B------:R-:W-:Y:S02]  /*1e3c0*/  ISETP.GT.AND P4, PT, R69.reuse, R5.reuse, PT ;  /* 0x000000054500720c */ /* 0x0c0fe40003f84270 */
[----:B------:R-:W-:Y:S02]  /*1e3d0*/  ISETP.GT.AND P0, PT, R69, R4, PT ;  /* 0x000000044500720c */ /* 0x000fe40003f04270 */
[----:B------:R-:W-:Y:S02]  /*1e3e0*/  ISETP.GT.AND P1, PT, R68, R5, PT ;  /* 0x000000054400720c */ /* 0x000fe40003f24270 */
[----:B------:R-:W-:Y:S02]  /*1e3f0*/  I2FP.F32.S32 R6, R6 ;  /* 0x0000000600067245 */ /* 0x000fe40000201400 */
[----:B------:R-:W-:Y:S02]  /*1e400*/  FSEL R12, R12, -INF , !P4 ;  /* 0xff8000000c0c7808 */ /* 0x000fe40006000000 */
[----:B------:R-:W-:Y:S01]  /*1e410*/  FSEL R13, R13, -INF , !P0 ;  /* 0xff8000000d0d7808 */ /* 0x000fe20004000000 */
[----:B------:R-:W-:Y:S01]  /*1e420*/  FFMA.FTZ R17, R6, -UR12, R17 ;  /* 0x8000000c06117c23 */ /* 0x000fe20008010011 */
[----:B------:R-:W-:Y:S01]  /*1e430*/  ISETP.GT.AND P4, PT, R68, R4, PT ;  /* 0x000000044400720c */ /* 0x000fe20003f84270 */
[----:B------:R-:W-:Y:S01]  /*1e440*/  VIADD R6, R75, 0xffffffd8 ;  /* 0xffffffd84b067836 */ /* 0x000fe20000000000 */
[----:B------:R-:W-:Y:S02]  /*1e450*/  ISETP.GE.AND P0, PT, R0, R195, PT ;  /* 0x000000c30000720c */ /* 0x000fe40003f06270 */
[----:B------:R-:W-:Y:S01]  /*1e460*/  FSEL R14, R14, -INF , !P1 ;  /* 0xff8000000e0e7808 */ /* 0x000fe20004800000 */
[--C-:B------:R-:W-:Y:S01]  /*1e470*/  IMAD.IADD R7, R190, 0x1, -R6.reuse ;  /* 0x00000001be077824 */ /* 0x100fe200078e0a06 */
[----:B------:R-:W-:Y:S01]  /*1e480*/  ISETP.GE.AND P1, PT, R0, R196, PT ;  /* 0x000000c40000720c */ /* 0x000fe20003f26270 */
[--C-:B------:R-:W-:Y:S01]  /*1e490*/  IMAD.IADD R8, R188, 0x1, -R6.reuse ;  /* 0x00000001bc087824 */ /* 0x100fe200078e0a06 */
[----:B------:R-:W-:Y:S02]  /*1e4a0*/  FSEL R15, R15, -INF , !P4 ;  /* 0xff8000000f0f7808 */ /* 0x000fe40006000000 */
[----:B------:R-:W-:Y:S02]  /*1e4b0*/  FSEL R146, R146, -INF , !P0 ;  /* 0xff80000092927808 */ /* 0x000fe40004000000 */
[CC--:B------:R-:W-:Y:S02]  /*1e4c0*/  ISETP.GT.AND P4, PT, R2.reuse, R5.reuse, PT ;  /* 0x000000050200720c */ /* 0x0c0fe40003f84270 */
[-C--:B------:R-:W-:Y:S02]  /*1e4d0*/  ISETP.GT.AND P0, PT, R2, R4.reuse, PT ;  /* 0x000000040200720c */ /* 0x080fe40003f04270 */
[----:B------:R-:W-:Y:S02]  /*1e4e0*/  FSEL R141, R9, -INF , !P5 ;  /* 0xff800000098d7808 */ /* 0x000fe40006800000 */
[----:B------:R-:W-:Y:S02]  /*1e4f0*/  FSEL R71, R10, -INF , !P1 ;  /* 0xff8000000a477808 */ /* 0x000fe40004800000 */
[C---:B------:R-:W-:Y:S02]  /*1e500*/  ISETP.GT.AND P5, PT, R70.reuse, R5, PT ;  /* 0x000000054600720c */ /* 0x040fe40003fa4270 */
[----:B------:R-:W-:Y:S02]  /*1e510*/  ISETP.GT.AND P1, PT, R70, R4, PT ;  /* 0x000000044600720c */ /* 0x000fe40003f24270 */
[----:B------:R-:W-:Y:S02]  /*1e520*/  FSEL R147, R11, -INF , !P6 ;  /* 0xff8000000b937808 */ /* 0x000fe40007000000 */
[----:B------:R-:W-:Y:S02]  /*1e530*/  FSEL R16, R16, -INF , !P4 ;  /* 0xff80000010107808 */ /* 0x000fe40006000000 */
[----:B------:R-:W-:Y:S02]  /*1e540*/  FSEL R17, R17, -INF , !P0 ;  /* 0xff80000011117808 */ /* 0x000fe40004000000 */
[CC--:B------:R-:W-:Y:S02]  /*1e550*/  ISETP.GE.AND P6, PT, R5.reuse, R195.reuse, PT ;  /* 0x000000c30500720c */ /* 0x0c0fe40003fc6270 */
[----:B------:R-:W-:Y:S02]  /*1e560*/  ISETP.GE.AND P4, PT, R4, R195, PT ;  /* 0x000000c30400720c */ /* 0x000fe40003f86270 */
[----:B------:R-:W-:Y:S02]  /*1e570*/  ISETP.GE.AND P0, PT, R5, R196, PT ;  /* 0x000000c40500720c */ /* 0x000fe40003f06270 */
[----:B------:R-:W-:Y:S02]  /*1e580*/  FSEL R18, R18, -INF , !P5 ;  /* 0xff80000012127808 */ /* 0x000fe40006800000 */
[----:B------:R-:W-:Y:S02]  /*1e590*/  FSEL R19, R19, -INF , !P1 ;  /* 0xff80000013137808 */ /* 0x000fe40004800000 */
[C---:B------:R-:W-:Y:S02]  /*1e5a0*/  ISETP.GE.AND P5, PT, R5.reuse, R194, PT ;  /* 0x000000c20500720c */ /* 0x040fe40003fa6270 */
[-C--:B------:R-:W-:Y:S01]  /*1e5b0*/  ISETP.GE.AND P1, PT, R5, R197.reuse, PT ;  /* 0x000000c50500720c */ /* 0x080fe20003f26270 */
[----:B------:R-:W-:Y:S01]  /*1e5c0*/  VIADD R5, R75, 0xffffffd9 ;  /* 0xffffffd94b057836 */ /* 0x000fe20000000000 */
[----:B------:R-:W-:Y:S01]  /*1e5d0*/  FSEL R143, R12, -INF , !P6 ;  /* 0xff8000000c8f7808 */ /* 0x000fe20007000000 */
[--C-:B------:R-:W-:Y:S01]  /*1e5e0*/  IMAD.IADD R12, R187, 0x1, -R6.reuse ;  /* 0x00000001bb0c7824 */ /* 0x100fe200078e0a06 */
[----:B------:R-:W-:Y:S01]  /*1e5f0*/  FSEL R144, R13, -INF , !P4 ;  /* 0xff8000000d907808 */ /* 0x000fe20006000000 */
[----:B------:R-:W-:Y:S01]  /*1e600*/  IMAD.IADD R6, R189, 0x1, -R6 ;  /* 0x00000001bd067824 */ /* 0x000fe200078e0a06 */
[----:B------:R-:W-:Y:S01]  /*1e610*/  FSEL R145, R14, -INF , !P0 ;  /* 0xff8000000e917808 */ /* 0x000fe20004000000 */
[--C-:B------:R-:W-:Y:S01]  /*1e620*/  IMAD.IADD R10, R188, 0x1, -R5.reuse ;  /* 0x00000001bc0a7824 */ /* 0x100fe200078e0a05 */
[C---:B------:R-:W-:Y:S02]  /*1e630*/  ISETP.GE.AND P6, PT, R4.reuse, R196, PT ;  /* 0x000000c40400720c */ /* 0x040fe40003fc6270 */
[C---:B------:R-:W-:Y:S02]  /*1e640*/  ISETP.GE.AND P4, PT, R4.reuse, R194, PT ;  /* 0x000000c20400720c */ /* 0x040fe40003f86270 */
[----:B------:R-:W-:Y:S01]  /*1e650*/  ISETP.GE.AND P0, PT, R4, R197, PT ;  /* 0x000000c50400720c */ /* 0x000fe20003f06270 */
[----:B------:R-:W-:Y:S01]  /*1e660*/  IMAD.IADD R4, R190, 0x1, -R5 ;  /* 0x00000001be047824 */ /* 0x000fe200078e0a05 */
[----:B------:R-:W-:Y:S02]  /*1e670*/  IABS R11, R7 ;  /* 0x00000007000b7213 */ /* 0x000fe40000000000 */
        /* <DEDUP_REMOVED lines=16> */
[----:B------:R-:W-:Y:S01]  /*1e780*/  IABS R6, R6 ;  /* 0x0000000600067213 */ /* 0x000fe20000000000 */
[----:B------:R-:W-:Y:S01]  /*1e790*/  IMAD.IADD R8, R187, 0x1, -R5 ;  /* 0x00000001bb087824 */ /* 0x000fe200078e0a05 */
[----:B------:R-:W-:Y:S01]  /*1e7a0*/  FSEL R20, R20, -INF , !P6 ;  /* 0xff80000014147808 */ /* 0x000fe20007000000 */
[----:B------:R-:W-:Y:S01]  /*1e7b0*/  VIADD R7, R0, 0x11 ;  /* 0x0000001100077836 */ /* 0x000fe20000000000 */
[----:B------:R-:W-:Y:S01]  /*1e7c0*/  I2FP.F32.S32 R6, R6 ;  /* 0x0000000600067245 */ /* 0x000fe20000201400 */
[----:B------:R-:W-:Y:S01]  /*1e7d0*/  FFMA.FTZ R21, R9, -UR12, R21 ;  /* 0x8000000c09157c23 */ /* 0x000fe20008010015 */
[----:B------:R-:W-:Y:S01]  /*1e7e0*/  IABS R9, R8 ;  /* 0x0000000800097213 */ /* 0x000fe20000000000 */
[----:B------:R-:W-:Y:S01]  /*1e7f0*/  IMAD.IADD R5, R189, 0x1, -R5 ;  /* 0x00000001bd057824 */ /* 0x000fe200078e0a05 */
[----:B------:R-:W-:Y:S01]  /*1e800*/  ISETP.GT.AND P6, PT, R2, R7, PT ;  /* 0x000000070200720c */ /* 0x000fe20003fc4270 */
[----:B------:R-:W-:Y:S01]  /*1e810*/  FFMA.FTZ R26, R6, -UR12, R26 ;  /* 0x8000000c061a7c23 */ /* 0x000fe2000801001a */
[----:B------:R-:W-:Y:S01]  /*1e820*/  FSEL R171, R16, -INF , !P5 ;  /* 0xff80000010ab7808 */ /* 0x000fe20006800000 */
[----:B------:R-:W-:Y:S01]  /*1e830*/  VIADD R6, R75, 0xffffffe0 ;  /* 0xffffffe04b067836 */ /* 0x000fe20000000000 */
[----:B------:R-:W-:Y:S01]  /*1e840*/  IABS R8, R5 ;  /* 0x0000000500087213 */ /* 0x000fe20000000000 */
[----:B------:R-:W-:Y:S01]  /*1e850*/  IMAD.MOV.U32 R5, RZ, RZ, R9 ;  /* 0x000000ffff057224 */ /* 0x000fe200078e0009 */
[----:B------:R-:W-:Y:S01]  /*1e860*/  FSEL R21, R21, -INF , !P6 ;  /* 0xff80000015157808 */ /* 0x000fe20007000000 */
[--C-:B------:R-:W-:Y:S01]  /*1e870*/  IMAD.IADD R10, R189, 0x1, -R6.reuse ;  /* 0x00000001bd0a7824 */ /* 0x100fe200078e0a06 */
[-C--:B------:R-:W-:Y:S02]  /*1e880*/  ISETP.GT.AND P6, PT, R70, R4.reuse, PT ;  /* 0x000000044600720c */ /* 0x080fe40003fc4270 */
[----:B------:R-:W-:Y:S02]  /*1e890*/  I2FP.F32.S32 R5, R5 ;  /* 0x0000000500057245 */ /* 0x000fe40000201400 */
[----:B------:R-:W-:Y:S02]  /*1e8a0*/  FSEL R22, R22, -INF , !P6 ;  /* 0xff80000016167808 */ /* 0x000fe40007000000 */
[-C--:B------:R-:W-:Y:S01]  /*1e8b0*/  ISETP.GT.AND P6, PT, R70, R7.reuse, PT ;  /* 0x000000074600720c */ /* 0x080fe20003fc4270 */
[----:B------:R-:W-:Y:S01]  /*1e8c0*/  FFMA.FTZ R25, R5, -UR12, R25 ;  /* 0x8000000c05197c23 */ /* 0x000fe20008010019 */
[----:B------:R-:W-:Y:S01]  /*1e8d0*/  FSEL R172, R17, -INF , !P4 ;  /* 0xff80000011ac7808 */ /* 0x000fe20006000000 */
[----:B------:R-:W-:Y:S01]  /*1e8e0*/  VIADD R5, R75, 0xffffffe1 ;  /* 0xffffffe14b057836 */ /* 0x000fe20000000000 */
[----:B------:R-:W-:Y:S02]  /*1e8f0*/  FSEL R23, R23, -INF , !P6 ;  /* 0xff80000017177808 */ /* 0x000fe40007000000 */
[-C--:B------:R-:W-:Y:S01]  /*1e900*/  ISETP.GT.AND P6, PT, R69, R4.reuse, PT ;  /* 0x000000044500720c */ /* 0x080fe20003fc4270 */
[--C-:B------:R-:W-:Y:S01]  /*1e910*/  IMAD.IADD R12, R189, 0x1, -R5.reuse ;  /* 0x00000001bd0c7824 */ /* 0x100fe200078e0a05 */
[----:B------:R-:W-:Y:S02]  /*1e920*/  ISETP.GT.AND P5, PT, R69, R7, PT ;  /* 0x000000074500720c */ /* 0x000fe40003fa4270 */
[----:B------:R-:W-:Y:S02]  /*1e930*/  ISETP.GT.AND P4, PT, R68, R4, PT ;  /* 0x000000044400720c */ /* 0x000fe40003f84270 */
        /* <DEDUP_REMOVED lines=8> */
[C---:B------:R-:W-:Y:S01]  /*1e9c0*/  IMAD.IADD R4, R187.reuse, 0x1, -R5 ;  /* 0x00000001bb047824 */ /* 0x040fe200078e0a05 */
[----:B------:R-:W-:Y:S02]  /*1e9d0*/  I2FP.F32.S32 R8, R8 ;  /* 0x0000000800087245 */ /* 0x000fe40000201400 */
[----:B------:R-:W-:Y:S02]  /*1e9e0*/  FSEL R162, R18, -INF , !P1 ;  /* 0xff80000012a27808 */ /* 0x000fe40004800000 */
[----:B------:R-:W-:Y:S01]  /*1e9f0*/  IABS R9, R4 ;  /* 0x0000000400097213 */ /* 0x000fe20000000000 */
[----:B------:R-:W-:Y:S01]  /*1ea00*/  FFMA.FTZ R27, R8, -UR12, R27 ;  /* 0x8000000c081b7c23 */ /* 0x000fe2000801001b */
[----:B------:R-:W-:Y:S01]  /*1ea10*/  IABS R4, R10 ;  /* 0x0000000a00047213 */ /* 0x000fe20000000000 */
[----:B------:R-:W-:Y:S01]  /*1ea20*/  IMAD.IADD R8, R187, 0x1, -R6 ;  /* 0x00000001bb087824 */ /* 0x000fe200078e0a06 */
[----:B------:R-:W-:Y:S02]  /*1ea30*/  ISETP.GT.AND P1, PT, R68, R7, PT ;  /* 0x000000074400720c */ /* 0x000fe40003f24270 */
[----:B------:R-:W-:Y:S02]  /*1ea40*/  I2FP.F32.S32 R4, R4 ;  /* 0x0000000400047245 */ /* 0x000fe40000201400 */
[----:B------:R-:W-:Y:S02]  /*1ea50*/  IABS R11, R8 ;  /* 0x00000008000b7213 */ /* 0x000fe40000000000 */
[----:B------:R-:W-:Y:S01]  /*1ea60*/  FSEL R27, R27, -INF , !P1 ;  /* 0xff8000001b1b7808 */ /* 0x000fe20004800000 */
[----:B------:R-:W-:Y:S01]  /*1ea70*/  FFMA.FTZ R30, R4, -UR12, R30 ;  /* 0x8000000c041e7c23 */ /* 0x000fe2000801001e */
[----:B------:R-:W-:Y:S01]  /*1ea80*/  IABS R8, R12 ;  /* 0x0000000c00087213 */ /* 0x000fe20000000000 */
[C---:B------:R-:W-:Y:S01]  /*1ea90*/  VIADD R4, R0.reuse, 0x18 ;  /* 0x0000001800047836 */ /* 0x040fe20000000000 */
[----:B------:R-:W-:Y:S01]  /*1eaa0*/  I2FP.F32.S32 R9, R9 ;  /* 0x0000000900097245 */ /* 0x000fe20000201400 */
[----:B------:R-:W-:Y:S01]  /*1eab0*/  VIADD R12, R0, 0x21 ;  /* 0x00000021000c7836 */ /* 0x000fe20000000000 */
[----:B------:R-:W-:Y:S02]  /*1eac0*/  ISETP.GE.AND P1, PT, R7, R194, PT ;  /* 0x000000c20700720c */ /* 0x000fe40003f26270 */
[----:B------:R-:W-:Y:S01]  /*1ead0*/  FSEL R192, R20, -INF , !P0 ;  /* 0xff80000014c07808 */ /* 0x000fe20004000000 */
[----:B------:R-:W-:Y:S01]  /*1eae0*/  VIADD R20, R75, 0x1 ;  /* 0x000000014b147836 */ /* 0x000fe20000000000 */
[----:B------:R-:W-:Y:S01]  /*1eaf0*/  I2FP.F32.S32 R11, R11 ;  /* 0x0000000b000b7245 */ /* 0x000fe20000201400 */
[----:B------:R-:W-:Y:S01]  /*1eb00*/  FFMA.FTZ R29, R9, -UR12, R29 ;  /* 0x8000000c091d7c23 */ /* 0x000fe2000801001d */
[----:B------:R-:W-:Y:S01]  /*1eb10*/  ISETP.GE.AND P0, PT, R7, R197, PT ;  /* 0x000000c50700720c */ /* 0x000fe20003f06270 */
[----:B------:R-:W-:Y:S01]  /*1eb20*/  IMAD.IADD R9, R190, 0x1, -R6 ;  /* 0x00000001be097824 */ /* 0x000fe200078e0a06 */
[----:B------:R-:W-:Y:S01]  /*1eb30*/  I2FP.F32.S32 R8, R8 ;  /* 0x0000000800087245 */ /* 0x000fe20000201400 */
[----:B------:R-:W-:Y:S01]  /*1eb40*/  FFMA.FTZ R28, R11, -UR12, R28 ;  /* 0x8000000c0b1c7c23 */ /* 0x000fe2000801001c */
[----:B------:R-:W-:Y:S01]  /*1eb50*/  FSEL R199, R21, -INF , !P1 ;  /* 0xff80000015c77808 */ /* 0x000fe20004800000 */
[----:B------:R-:W-:Y:S01]  /*1eb60*/  VIADD R21, R0, 0x39 ;  /* 0x0000003900157836 */ /* 0x000fe20000000000 */
[----:B------:R-:W-:Y:S01]  /*1eb70*/  FSEL R191, R22, -INF , !P6 ;  /* 0xff80000016bf7808 */ /* 0x000fe20007000000 */
[----:B------:R-:W-:Y:S01]  /*1eb80*/  FFMA.FTZ R31, R8, -UR12, R31 ;  /* 0x8000000c081f7c23 */ /* 0x000fe2000801001f */
[C---:B------:R-:W-:Y:S01]  /*1eb90*/  ISETP.GE.AND P1, PT, R7.reuse, R195, PT ;  /* 0x000000c30700720c */ /* 0x040fe20003f26270 */
[----:B------:R-:W-:Y:S01]  /*1eba0*/  IMAD.IADD R8, R188, 0x1, -R6 ;  /* 0x00000001bc087824 */ /* 0x000fe200078e0a06 */
[----:B------:R-:W-:Y:S01]  /*1ebb0*/  ISETP.GE.AND P6, PT, R7, R196, PT ;  /* 0x000000c40700720c */ /* 0x000fe20003fc6270 */
[----:B------:R-:W-:Y:S01]  /*1ebc0*/  VIADD R7, R0, 0x19 ;  /* 0x0000001900077836 */ /* 0x000fe20000000000 */
[----:B------:R-:W-:Y:S01]  /*1ebd0*/  FSEL R198, R23, -INF , !P0 ;  /* 0xff80000017c67808 */ /* 0x000fe20004000000 */
[--C-:B------:R-:W-:Y:S01]  /*1ebe0*/  IMAD.IADD R6, R190, 0x1, -R5.reuse ;  /* 0x00000001be067824 */ /* 0x100fe200078e0a05 */
[C---:B------:R-:W-:Y:S01]  /*1ebf0*/  ISETP.GT.AND P0, PT, R69.reuse, R4, PT ;  /* 0x000000044500720c */ /* 0x040fe20003f04270 */
[----:B------:R-:W-:Y:S01]  /*1ec00*/  IMAD.IADD R5, R188, 0x1, -R5 ;  /* 0x00000001bc057824 */ /* 0x000fe200078e0a05 */
[----:B------:R-:W-:Y:S02]  /*1ec10*/  IABS R10, R9 ;  /* 0x00000009000a7213 */ /* 0x000fe40000000000 */
[----:B------:R-:W-:Y:S02]  /*1ec20*/  FSEL R28, R28, -INF , !P0 ;  /* 0xff8000001c1c7808 */ /* 0x000fe40004000000 */
[-C--:B------:R-:W-:Y:S02]  /*1ec30*/  ISETP.GT.AND P0, PT, R69, R7.reuse, PT ;  /* 0x000000074500720c */ /* 0x080fe40003f04270 */
[----:B------:R-:W-:Y:S01]  /*1ec40*/  IABS R9, R8 ;  /* 0x0000000800097213 */ /* 0x000fe20000000000 */
[----:B------:R-:W-:Y:S01]  /*1ec50*/  IMAD.MOV.U32 R8, RZ, RZ, R10 ;  /* 0x000000ffff087224 */ /* 0x000fe200078e000a */
[----:B------:R-:W-:Y:S02]  /*1ec60*/  FSEL R29, R29, -INF , !P0 ;  /* 0xff8000001d1d7808 */ /* 0x000fe40004000000 */
[----:B------:R-:W-:Y:S02]  /*1ec70*/  IABS R6, R6 ;  /* 0x0000000600067213 */ /* 0x000fe40000000000 */
[----:B------:R-:W-:Y:S02]  /*1ec80*/  ISETP.GT.AND P0, PT, R68, R4, PT ;  /* 0x000000044400720c */ /* 0x000fe40003f04270 */
[----:B------:R-:W-:Y:S02]  /*1ec90*/  I2FP.F32.S32 R8, R8 ;  /* 0x0000000800087245 */ /* 0x000fe40000201400 */
[----:B------:R-:W-:Y:S02]  /*1eca0*/  I2FP.F32.S32 R6, R6 ;  /* 0x0000000600067245 */ /* 0x000fe40000201400 */
[----:B------:R-:W-:Y:S01]  /*1ecb0*/  FSEL R30, R30, -INF , !P0 ;  /* 0xff8000001e1e7808 */ /* 0x000fe20004000000 */
[----:B------:R-:W-:Y:S01]  /*1ecc0*/  FFMA.FTZ R32, R8, -UR12, R32 ;  /* 0x8000000c08207c23 */ /* 0x000fe20008010020 */
[----:B------:R-:W-:Y:S01]  /*1ecd0*/  ISETP.GT.AND P0, PT, R68, R7, PT ;  /* 0x000000074400720c */ /* 0x000fe20003f04270 */
[----:B------:R-:W-:Y:S01]  /*1ece0*/  FFMA.FTZ R33, R6, -UR12, R33 ;  /* 0x8000000c06217c23 */ /* 0x000fe20008010021 */
[----:B------:R-:W-:Y:S01]  /*1ecf0*/  IABS R5, R5 ;  /* 0x0000000500057213 */ /* 0x000fe20000000000 */
[----:B------:R-:W-:Y:S01]  /*1ed00*/  VIADD R6, R75, 0xffffffe9 ;  /* 0xffffffe94b067836 */ /* 0x000fe20000000000 */
[----:B------:R-:W-:Y:S02]  /*1ed10*/  FSEL R31, R31, -INF , !P0 ;  /* 0xff8000001f1f7808 */ /* 0x000fe40004000000 */
[----:B------:R-:W-:Y:S01]  /*1ed20*/  FSEL R22, R24, -INF , !P5 ;  /* 0xff80000018167808 */ /* 0x000fe20006800000 */
[----:B------:R-:W-:Y:S01]  /*1ed30*/  IMAD.IADD R10, R187, 0x1, -R6 ;  /* 0x00000001bb0a7824 */ /* 0x000fe200078e0a06 */
[CC--:B------:R-:W-:Y:S02]  /*1ed40*/  ISETP.GT.AND P0, PT, R2.reuse, R4.reuse, PT ;  /* 0x000000040200720c */ /* 0x0c0fe40003f04270 */
        /* <DEDUP_REMOVED lines=8> */
[----:B------:R-:W-:Y:S02]  /*1edd0*/  FSEL R33, R33, -INF , !P5 ;  /* 0xff80000021217808 */ /* 0x000fe40006800000 */
[----:B------:R-:W-:Y:S01]  /*1ede0*/  I2FP.F32.S32 R8, R9 ;  /* 0x0000000900087245 */ /* 0x000fe20000201400 */
[--C-:B------:R-:W-:Y:S01]  /*1edf0*/  IMAD.IADD R9, R190, 0x1, -R5.reuse ;  /* 0x00000001be097824 */ /* 0x100fe200078e0a05 */
[----:B------:R-:W-:Y:S02]  /*1ee00*/  ISETP.GT.AND P1, PT, R70, R4, PT ;  /* 0x000000044600720c */ /* 0x000fe40003f24270 */
[----:B------:R-:W-:Y:S01]  /*1ee10*/  ISETP.GE.AND P4, PT, R4, R195, PT ;  /* 0x000000c30400720c */ /* 0x000fe20003f86270 */
[----:B------:R-:W-:Y:S01]  /*1ee20*/  FFMA.FTZ R34, R8, -UR12, R34 ;  /* 0x8000000c08227c23 */ /* 0x000fe20008010022 */
[----:B------:R-:W-:Y:S01]  /*1ee30*/  ISETP.GE.AND P6, PT, R4, R196, PT ;  /* 0x000000c40400720c */ /* 0x000fe20003fc6270 */
[----:B------:R-:W-:Y:S01]  /*1ee40*/  IMAD.IADD R8, R188, 0x1, -R5 ;  /* 0x00000001bc087824 */ /* 0x000fe200078e0a05 */
[C---:B------:R-:W-:Y:S02]  /*1ee50*/  ISETP.GE.AND P0, PT, R4.reuse, R194, PT ;  /* 0x000000c20400720c */ /* 0x040fe40003f06270 */
[----:B------:R-:W-:Y:S01]  /*1ee60*/  ISETP.GE.AND P5, PT, R4, R197, PT ;  /* 0x000000c50400720c */ /* 0x000fe20003fa6270 */
[----:B------:R-:W-:Y:S01]  /*1ee70*/  IMAD.IADD R4, R190, 0x1, -R6 ;  /* 0x00000001be047824 */ /* 0x000fe200078e0a06 */
[----:B------:R-:W-:Y:S02]  /*1ee80*/  IABS R9, R9 ;  /* 0x0000000900097213 */ /* 0x000fe40000000000 */
[----:B------:R-:W-:Y:S02]  /*1ee90*/  IABS R8, R8 ;  /* 0x0000000800087213 */ /* 0x000fe40000000000 */
[----:B------:R-:W-:Y:S02]  /*1eea0*/  IABS R4, R4 ;  /* 0x0000000400047213 */ /* 0x000fe40000000000 */
[----:B------:R-:W-:Y:S02]  /*1eeb0*/  FSEL R34, R34, -INF , !P1 ;  /* 0xff80000022227808 */ /* 0x000fe40004800000 */
[----:B------:R-:W-:Y:S02]  /*1eec0*/  I2FP.F32.S32 R4, R4 ;  /* 0x0000000400047245 */ /* 0x000fe40000201400 */
[----:B------:R-:W-:Y:S02]  /*1eed0*/  ISETP.GT.AND P1, PT, R70, R7, PT ;  /* 0x000000074600720c */ /* 0x000fe40003f24270 */
[----:B------:R-:W-:Y:S01]  /*1eee0*/  FSEL R28, R28, -INF , !P4 ;  /* 0xff8000001c1c7808 */ /* 0x000fe20006000000 */
[----:B------:R-:W-:Y:S01]  /*1eef0*/  FFMA.FTZ R37, R4, -UR12, R37 ;  /* 0x8000000c04257c23 */ /* 0x000fe20008010025 */
[----:B------:R-:W-:Y:S01]  /*1ef00*/  I2FP.F32.S32 R9, R9 ;  /* 0x0000000900097245 */ /* 0x000fe20000201400 */
[----:B------:R-:W-:Y:S01]  /*1ef10*/  VIADD R4, R0, 0x20 ;  /* 0x0000002000047836 */ /* 0x000fe20000000000 */
[----:B------:R-:W-:Y:S02]  /*1ef20*/  I2FP.F32.S32 R8, R8 ;  /* 0x0000000800087245 */ /* 0x000fe40000201400 */
[----:B------:R-:W-:Y:S01]  /*1ef30*/  ISETP.GE.AND P4, PT, R7, R196, PT ;  /* 0x000000c40700720c */ /* 0x000fe20003f86270 */
[----:B------:R-:W-:Y:S01]  /*1ef40*/  FFMA.FTZ R36, R9, -UR12, R36 ;  /* 0x8000000c09247c23 */ /* 0x000fe20008010024 */
[----:B------:R-:W-:Y:S01]  /*1ef50*/  FSEL R35, R35, -INF , !P1 ;  /* 0xff80000023237808 */ /* 0x000fe20004800000 */
[----:B------:R-:W-:Y:S01]  /*1ef60*/  FFMA.FTZ R38, R8, -UR12, R38 ;  /* 0x8000000c08267c23 */ /* 0x000fe20008010026 */
[----:B------:R-:W-:Y:S01]  /*1ef70*/  ISETP.GE.AND P1, PT, R7, R195, PT ;  /* 0x000000c30700720c */ /* 0x000fe20003f26270 */
[--C-:B------:R-:W-:Y:S01]  /*1ef80*/  IMAD.IADD R8, R188, 0x1, -R6.reuse ;  /* 0x00000001bc087824 */ /* 0x100fe200078e0a06 */
[----:B------:R-:W-:Y:S01]  /*1ef90*/  FSEL R31, R31, -INF , !P4 ;  /* 0xff8000001f1f7808 */ /* 0x000fe20006000000 */
[----:B------:R-:W-:Y:S01]  /*1efa0*/  IMAD.IADD R6, R189, 0x1, -R6 ;  /* 0x00000001bd067824 */ /* 0x000fe200078e0a06 */
[----:B------:R-:W-:Y:S02]  /*1efb0*/  ISETP.GT.AND P4, PT, R2, R4, PT ;  /* 0x000000040200720c */ /* 0x000fe40003f84270 */
[----:B------:R-:W-:Y:S02]  /*1efc0*/  FSEL R29, R29, -INF , !P1 ;  /* 0xff8000001d1d7808 */ /* 0x000fe40004800000 */
[----:B------:R-:W-:Y:S02]  /*1efd0*/  FSEL R30, R30, -INF , !P6 ;  /* 0xff8000001e1e7808 */ /* 0x000fe40007000000 */
[C---:B------:R-:W-:Y:S02]  /*1efe0*/  ISETP.GE.AND P1, PT, R7.reuse, R194, PT ;  /* 0x000000c20700720c */ /* 0x040fe40003f26270 */
[----:B------:R-:W-:Y:S01]  /*1eff0*/  ISETP.GE.AND P6, PT, R7, R197, PT ;  /* 0x000000c50700720c */ /* 0x000fe20003fc6270 */
[--C-:B------:R-:W-:Y:S01]  /*1f000*/  IMAD.IADD R7, R187, 0x1, -R5.reuse ;  /* 0x00000001bb077824 */ /* 0x100fe200078e0a05 */
[----:B------:R-:W-:Y:S01]  /*1f010*/  FSEL R36, R36, -INF , !P4 ;  /* 0xff80000024247808 */ /* 0x000fe20006000000 */
[----:B------:R-:W-:Y:S01]  /*1f020*/  IMAD.IADD R5, R189, 0x1, -R5 ;  /* 0x00000001bd057824 */ /* 0x000fe200078e0a05 */
[----:B------:R-:W-:Y:S02]  /*1f030*/  IABS R9, R8 ;  /* 0x0000000800097213 */ /* 0x000fe40000000000 */
[----:B------:R-:W-:Y:S02]  /*1f040*/  ISETP.GT.AND P4, PT, R2, R12, PT ;  /* 0x0000000c0200720c */ /* 0x000fe40003f84270 */
[----:B------:R-:W-:Y:S02]  /*1f050*/  IABS R8, R7 ;  /* 0x0000000700087213 */ /* 0x000fe40000000000 */
[----:B------:R-:W-:Y:S02]  /*1f060*/  I2FP.F32.S32 R9, R9 ;  /* 0x0000000900097245 */ /* 0x000fe40000201400 */
[----:B------:R-:W-:Y:S02]  /*1f070*/  FSEL R37, R37, -INF , !P4 ;  /* 0xff80000025257808 */ /* 0x000fe40006000000 */
[----:B------:R-:W-:Y:S01]  /*1f080*/  IABS R7, R10 ;  /* 0x0000000a00077213 */ /* 0x000fe20000000000 */
[----:B------:R-:W-:Y:S01]  /*1f090*/  FFMA.FTZ R39, R9, -UR12, R39 ;  /* 0x8000000c09277c23 */ /* 0x000fe20008010027 */
[----:B------:R-:W-:Y:S02]  /*1f0a0*/  ISETP.GT.AND P4, PT, R70, R4, PT ;  /* 0x000000044600720c */ /* 0x000fe40003f84270 */
[----:B------:R-:W-:Y:S02]  /*1f0b0*/  I2FP.F32.S32 R8, R8 ;  /* 0x0000000800087245 */ /* 0x000fe40000201400 */
[----:B------:R-:W-:Y:S02]  /*1f0c0*/  I2FP.F32.S32 R7, R7 ;  /* 0x0000000700077245 */ /* 0x000fe40000201400 */
[----:B------:R-:W-:Y:S01]  /*1f0d0*/  FSEL R38, R38, -INF , !P4 ;  /* 0xff80000026267808 */ /* 0x000fe20006000000 */
[----:B------:R-:W-:Y:S01]  /*1f0e0*/  FFMA.FTZ R40, R8, -UR12, R40 ;  /* 0x8000000c08287c23 */ /* 0x000fe20008010028 */
[----:B------:R-:W-:Y:S01]  /*1f0f0*/  ISETP.GT.AND P4, PT, R70, R12, PT ;  /* 0x0000000c4600720c */ /* 0x000fe20003f84270 */
[----:B------:R-:W-:Y:S01]  /*1f100*/  VIADD R8, R75, 0xfffffff0 ;  /* 0xfffffff04b087836 */ /* 0x000fe20000000000 */
[----:B------:R-:W-:Y:S01]  /*1f110*/  FSEL R206, R32, -INF , !P0 ;  /* 0xff80000020ce7808 */ /* 0x000fe20004000000 */
[----:B------:R-:W-:Y:S01]  /*1f120*/  FFMA.FTZ R41, R7, -UR12, R41 ;  /* 0x8000000c07297c23 */ /* 0x000fe20008010029 */
[----:B------:R-:W-:Y:S01]  /*1f130*/  FSEL R39, R39, -INF , !P4 ;  /* 0xff80000027277808 */ /* 0x000fe20006000000 */
[----:B------:R-:W-:Y:S01]  /*1f140*/  VIADD R7, R75, 0xfffffff1 ;  /* 0xfffffff14b077836 */ /* 0x000fe20000000000 */
[----:B------:R-:W-:Y:S01]  /*1f150*/  ISETP.GT.AND P4, PT, R69, R4, PT ;  /* 0x000000044500720c */ /* 0x000fe20003f84270 */
[----:B------:R-:W-:Y:S01]  /*1f160*/  IMAD.IADD R10, R189, 0x1, -R8 ;  /* 0x00000001bd0a7824 */ /* 0x000fe200078e0a08 */
[----:B------:R-:W-:Y:S01]  /*1f170*/  ISETP.GT.AND P0, PT, R69, R12, PT ;  /* 0x0000000c4500720c */ /* 0x000fe20003f04270 */
[--C-:B------:R-:W-:Y:S01]  /*1f180*/  IMAD.IADD R11, R189, 0x1, -R7.reuse ;  /* 0x00000001bd0b7824 */ /* 0x100fe200078e0a07 */
[----:B------:R-:W-:Y:S02]  /*1f190*/  IABS R5, R5 ;  /* 0x0000000500057213 */ /* 0x000fe40000000000 */
[----:B------:R-:W-:Y:S02]  /*1f1a0*/  FSEL R33, R33, -INF , !P1 ;  /* 0xff80000021217808 */ /* 0x000fe40004800000 */
[----:B------:R-:W-:Y:S02]  /*1f1b0*/  FSEL R34, R34, -INF , !P5 ;  /* 0xff80000022227808 */ /* 0x000fe40006800000 */
[----:B------:R-:W-:Y:S02]  /*1f1c0*/  FSEL R35, R35, -INF , !P6 ;  /* 0xff80000023237808 */ /* 0x000fe40007000000 */
[----:B------:R-:W-:Y:S02]  /*1f1d0*/  FSEL R40, R40, -INF , !P4 ;  /* 0xff80000028287808 */ /* 0x000fe40006000000 */
[----:B------:R-:W-:Y:S02]  /*1f1e0*/  I2FP.F32.S32 R5, R5 ;  /* 0x0000000500057245 */ /* 0x000fe40000201400 */
[----:B------:R-:W-:Y:S02]  /*1f1f0*/  FSEL R41, R41, -INF , !P0 ;  /* 0xff80000029297808 */ /* 0x000fe40004000000 */
[----:B------:R-:W-:Y:S01]  /*1f200*/  ISETP.GT.AND P1, PT, R68, R4, PT ;  /* 0x000000044400720c */ /* 0x000fe20003f24270 */
[----:B------:R-:W-:Y:S01]  /*1f210*/  FFMA.FTZ R42, R5, -UR12, R42 ;  /* 0x8000000c052a7c23 */ /* 0x000fe2000801002a */
[C---:B------:R-:W-:Y:S01]  /*1f220*/  ISETP.GE.AND P5, PT, R4.reuse, R194, PT ;  /* 0x000000c20400720c */ /* 0x040fe20003fa6270 */
[C---:B------:R-:W-:Y:S01]  /*1f230*/  IMAD.IADD R5, R187.reuse, 0x1, -R7 ;  /* 0x00000001bb057824 */ /* 0x040fe200078e0a07 */
        /* <DEDUP_REMOVED lines=8> */
[----:B------:R-:W-:Y:S02]  /*1f2c0*/  IABS R9, R5 ;  /* 0x0000000500097213 */ /* 0x000fe40000000000 */
[----:B------:R-:W-:Y:S01]  /*1f2d0*/  FSEL R42, R42, -INF , !P1 ;  /* 0xff8000002a2a7808 */ /* 0x000fe20004800000 */
[----:B------:R-:W-:Y:S01]  /*1f2e0*/  IMAD.MOV.U32 R5, RZ, RZ, R4 ;  /* 0x000000ffff057224 */ /* 0x000fe200078e0004 */
[----:B------:R-:W-:Y:S02]  /*1f2f0*/  IABS R4, R11 ;  /* 0x0000000b00047213 */ /* 0x000fe40000000000 */
[----:B------:R-:W-:Y:S02]  /*1f300*/  I2FP.F32.S32 R11, R10 ;  /* 0x0000000a000b7245 */ /* 0x000fe40000201400 */
[----:B------:R-:W-:Y:S01]  /*1f310*/  I2FP.F32.S32 R10, R5 ;  /* 0x00000005000a7245 */ /* 0x000fe20000201400 */
[----:B------:R-:W-:Y:S01]  /*1f320*/  IMAD.MOV.U32 R5, RZ, RZ, R6 ;  /* 0x000000ffff057224 */ /* 0x000fe200078e0006 */
[----:B------:R-:W-:Y:S01]  /*1f330*/  I2FP.F32.S32 R4, R4 ;  /* 0x0000000400047245 */ /* 0x000fe20000201400 */
[----:B------:R-:W-:Y:S01]  /*1f340*/  VIADD R6, R0, 0x29 ;  /* 0x0000002900067836 */ /* 0x000fe20000000000 */
[----:B------:R-:W-:Y:S01]  /*1f350*/  ISETP.GT.AND P1, PT, R68, R12, PT ;  /* 0x0000000c4400720c */ /* 0x000fe20003f24270 */
        /* <DEDUP_REMOVED lines=8> */
[--C-:B------:R-:W-:Y:S01]  /*1f3e0*/  IMAD.IADD R5, R190, 0x1, -R8.reuse ;  /* 0x00000001be057824 */ /* 0x100fe200078e0a08 */
[----:B------:R-:W-:Y:S01]  /*1f3f0*/  ISETP.GE.AND P1, PT, R12, R194, PT ;  /* 0x000000c20c00720c */ /* 0x000fe20003f26270 */
[----:B------:R-:W-:Y:S01]  /*1f400*/  VIADD R4, R0, 0x28 ;  /* 0x0000002800047836 */ /* 0x000fe20000000000 */
[----:B------:R-:W-:Y:S01]  /*1f410*/  ISETP.GE.AND P5, PT, R12, R197, PT ;  /* 0x000000c50c00720c */ /* 0x000fe20003fa6270 */
[----:B------:R-:W-:Y:S01]  /*1f420*/  IMAD.IADD R10, R190, 0x1, -R7 ;  /* 0x00000001be0a7824 */ /* 0x000fe200078e0a07 */
[----:B------:R-:W-:Y:S01]  /*1f430*/  FSEL R37, R37, -INF , !P1 ;  /* 0xff80000025257808 */ /* 0x000fe20004800000 */
[----:B------:R-:W-:Y:S01]  /*1f440*/  FFMA.FTZ R45, R9, -UR12, R45 ;  /* 0x8000000c092d7c23 */ /* 0x000fe2000801002d */
[----:B------:R-:W-:Y:S01]  /*1f450*/  IABS R9, R5 ;  /* 0x0000000500097213 */ /* 0x000fe20000000000 */
[C---:B------:R-:W-:Y:S01]  /*1f460*/  IMAD.IADD R8, R188.reuse, 0x1, -R8 ;  /* 0x00000001bc087824 */ /* 0x040fe200078e0a08 */
[----:B------:R-:W-:Y:S01]  /*1f470*/  ISETP.GT.AND P1, PT, R69, R4, PT ;  /* 0x000000044500720c */ /* 0x000fe20003f24270 */
[----:B------:R-:W-:Y:S01]  /*1f480*/  IMAD.IADD R7, R188, 0x1, -R7 ;  /* 0x00000001bc077824 */ /* 0x000fe200078e0a07 */
[----:B------:R-:W-:Y:S02]  /*1f490*/  IABS R5, R10 ;  /* 0x0000000a00057213 */ /* 0x000fe40000000000 */
[----:B------:R-:W-:Y:S02]  /*1f4a0*/  FSEL R38, R38, -INF , !P6 ;  /* 0xff80000026267808 */ /* 0x000fe40007000000 */
[----:B------:R-:W-:Y:S02]  /*1f4b0*/  FSEL R39, R39, -INF , !P5 ;  /* 0xff80000027277808 */ /* 0x000fe40006800000 */
[----:B------:R-:W-:Y:S02]  /*1f4c0*/  FSEL R44, R44, -INF , !P1 ;  /* 0xff8000002c2c7808 */ /* 0x000fe40004800000 */
[----:B------:R-:W-:Y:S02]  /*1f4d0*/  I2FP.F32.S32 R9, R9 ;  /* 0x0000000900097245 */ /* 0x000fe40000201400 */
[----:B------:R-:W-:Y:S02]  /*1f4e0*/  I2FP.F32.S32 R5, R5 ;  /* 0x0000000500057245 */ /* 0x000fe40000201400 */
[----:B------:R-:W-:Y:S01]  /*1f4f0*/  ISETP.GT.AND P6, PT, R69, R6, PT ;  /* 0x000000064500720c */ /* 0x000fe20003fc4270 */
[----:B------:R-:W-:Y:S01]  /*1f500*/  FFMA.FTZ R48, R9, -UR12, R48 ;  /* 0x8000000c09307c23 */ /* 0x000fe20008010030 */
[C---:B------:R-:W-:Y:S01]  /*1f510*/  ISETP.GT.AND P5, PT, R68.reuse, R4, PT ;  /* 0x000000044400720c */ /* 0x040fe20003fa4270 */
[----:B------:R-:W-:Y:S01]  /*1f520*/  FFMA.FTZ R49, R5, -UR12, R49 ;  /* 0x8000000c05317c23 */ /* 0x000fe20008010031 */
[----:B------:R-:W-:Y:S01]  /*1f530*/  ISETP.GT.AND P1, PT, R68, R6, PT ;  /* 0x000000064400720c */ /* 0x000fe20003f24270 */
[----:B------:R-:W-:Y:S01]  /*1f540*/  VIADD R5, R75, 0xfffffff8 ;  /* 0xfffffff84b057836 */ /* 0x000fe20000000000 */
[----:B------:R-:W-:Y:S02]  /*1f550*/  FSEL R45, R45, -INF , !P6 ;  /* 0xff8000002d2d7808 */ /* 0x000fe40007000000 */
[----:B------:R-:W-:Y:S01]  /*1f560*/  FSEL R46, R46, -INF , !P5 ;  /* 0xff8000002e2e7808 */ /* 0x000fe20006800000 */
[--C-:B------:R-:W-:Y:S01]  /*1f570*/  IMAD.IADD R11, R188, 0x1, -R5.reuse ;  /* 0x00000001bc0b7824 */ /* 0x100fe200078e0a05 */
[----:B------:R-:W-:Y:S01]  /*1f580*/  FSEL R47, R47, -INF , !P1 ;  /* 0xff8000002f2f7808 */ /* 0x000fe20004800000 */
[----:B------:R-:W-:Y:S01]  /*1f590*/  IMAD.IADD R9, R190, 0x1, -R5 ;  /* 0x00000001be097824 */ /* 0x000fe200078e0a05 */
[----:B------:R-:W-:Y:S02]  /*1f5a0*/  FSEL R40, R40, -INF , !P4 ;  /* 0xff80000028287808 */ /* 0x000fe40006000000 */
[CC--:B------:R-:W-:Y:S02]  /*1f5b0*/  ISETP.GE.AND P6, PT, R12.reuse, R195.reuse, PT ;  /* 0x000000c30c00720c */ /* 0x0c0fe40003fc6270 */
[----:B------:R-:W-:Y:S02]  /*1f5c0*/  ISETP.GE.AND P5, PT, R12, R196, PT ;  /* 0x000000c40c00720c */ /* 0x000fe40003fa6270 */
[C---:B------:R-:W-:Y:S02]  /*1f5d0*/  ISETP.GT.AND P1, PT, R2.reuse, R4, PT ;  /* 0x000000040200720c */ /* 0x040fe40003f24270 */
[----:B------:R-:W-:Y:S02]  /*1f5e0*/  ISETP.GT.AND P4, PT, R2, R6, PT ;  /* 0x000000060200720c */ /* 0x000fe40003f84270 */
[----:B------:R-:W-:Y:S02]  /*1f5f0*/  FSEL R41, R41, -INF , !P6 ;  /* 0xff80000029297808 */ /* 0x000fe40007000000 */
[----:B------:R-:W-:Y:S02]  /*1f600*/  FSEL R42, R42, -INF , !P0 ;  /* 0xff8000002a2a7808 */ /* 0x000fe40004000000 */
[----:B------:R-:W-:Y:S02]  /*1f610*/  FSEL R43, R43, -INF , !P5 ;  /* 0xff8000002b2b7808 */ /* 0x000fe40006800000 */
[----:B------:R-:W-:Y:S02]  /*1f620*/  FSEL R48, R48, -INF , !P1 ;  /* 0xff80000030307808 */ /* 0x000fe40004800000 */
[----:B------:R-:W-:Y:S02]  /*1f630*/  FSEL R49, R49, -INF , !P4 ;  /* 0xff80000031317808 */ /* 0x000fe40006000000 */
[----:B------:R-:W-:Y:S02]  /*1f640*/  ISETP.GT.AND P6, PT, R70, R4, PT ;  /* 0x000000044600720c */ /* 0x000fe40003fc4270 */
[C---:B------:R-:W-:Y:S02]  /*1f650*/  ISETP.GE.AND P0, PT, R4.reuse, R195, PT ;  /* 0x000000c30400720c */ /* 0x040fe40003f06270 */
[C---:B------:R-:W-:Y:S02]  /*1f660*/  ISETP.GE.AND P5, PT, R4.reuse, R196, PT ;  /* 0x000000c40400720c */ /* 0x040fe40003fa6270 */
[C---:B------:R-:W-:Y:S02]  /*1f670*/  ISETP.GE.AND P1, PT, R4.reuse, R194, PT ;  /* 0x000000c20400720c */ /* 0x040fe40003f26270 */
[----:B------:R-:W-:Y:S01]  /*1f680*/  ISETP.GE.AND P4, PT, R4, R197, PT ;  /* 0x000000c50400720c */ /* 0x000fe20003f86270 */
[----:B------:R-:W-:Y:S01]  /*1f690*/  VIADD R4, R75, 0xfffffff9 ;  /* 0xfffffff94b047836 */ /* 0x000fe20000000000 */
[----:B------:R-:W-:Y:S02]  /*1f6a0*/  IABS R13, R8 ;  /* 0x00000008000d7213 */ /* 0x000fe40000000000 */
[----:B------:R-:W-:Y:S01]  /*1f6b0*/  IABS R12, R7 ;  /* 0x00000007000c7213 */ /* 0x000fe20000000000 */
[----:B------:R-:W-:Y:S01]  /*1f6c0*/  IMAD.IADD R10, R190, 0x1, -R4 ;  /* 0x00000001be0a7824 */ /* 0x000fe200078e0a04 */
[----:B------:R-:W-:Y:S02]  /*1f6d0*/  IABS R8, R11 ;  /* 0x0000000b00087213 */ /* 0x000fe40000000000 */
[----:B------:R-:W-:Y:S01]  /*1f6e0*/  IABS R9, R9 ;  /* 0x0000000900097213 */ /* 0x000fe20000000000 */
[----:B------:R-:W-:Y:S01]  /*1f6f0*/  IMAD.MOV.U32 R11, RZ, RZ, R12 ;  /* 0x000000ffff0b7224 */ /* 0x000fe200078e000c */
[----:B------:R-:W-:Y:S01]  /*1f700*/  IABS R7, R10 ;  /* 0x0000000a00077213 */ /* 0x000fe20000000000 */
[----:B------:R-:W-:Y:S01]  /*1f710*/  IMAD.MOV.U32 R10, RZ, RZ, R13 ;  /* 0x000000ffff0a7224 */ /* 0x000fe200078e000d */
        /* <DEDUP_REMOVED lines=14> */
[----:B------:R-:W-:Y:S01]  /*1f800*/  ISETP.GT.AND P6, PT, R70, R6, PT ;  /* 0x000000064600720c */ /* 0x000fe20003fc4270 */
[----:B------:R-:W-:Y:S01]  /*1f810*/  VIADD R9, R0, 0x31 ;  /* 0x0000003100097836 */ /* 0x000fe20000000000 */
[----:B------:R-:W-:Y:S01]  /*1f820*/  ISETP.GE.AND P0, PT, R6, R196, PT ;  /* 0x000000c40600720c */ /* 0x000fe20003f06270 */
[--C-:B------:R-:W-:Y:S01]  /*1f830*/  IMAD.IADD R7, R188, 0x1, -R4.reuse ;  /* 0x00000001bc077824 */ /* 0x100fe200078e0a04 */
[----:B------:R-:W-:Y:S01]  /*1f840*/  FSEL R51, R51, -INF , !P6 ;  /* 0xff80000033337808 */ /* 0x000fe20007000000 */
[--C-:B------:R-:W-:Y:S01]  /*1f850*/  IMAD.IADD R0, R187, 0x1, -R4.reuse ;  /* 0x00000001bb007824 */ /* 0x100fe200078e0a04 */
[----:B------:R-:W-:Y:S01]  /*1f860*/  ISETP.GE.AND P6, PT, R6, R195, PT ;  /* 0x000000c30600720c */ /* 0x000fe20003fc6270 */
[----:B------:R-:W-:Y:S01]  /*1f870*/  IMAD.IADD R4, R189, 0x1, -R4 ;  /* 0x00000001bd047824 */ /* 0x000fe200078e0a04 */
[C---:B------:R-:W-:Y:S02]  /*1f880*/  ISETP.GT.AND P5, PT, R2.reuse, R9, PT ;  /* 0x000000090200720c */ /* 0x040fe40003fa4270 */
[----:B------:R-:W-:Y:S02]  /*1f890*/  FSEL R45, R45, -INF , !P6 ;  /* 0xff8000002d2d7808 */ /* 0x000fe40007000000 */
[----:B------:R-:W-:Y:S02]  /*1f8a0*/  ISETP.GT.AND P6, PT, R2, R8, PT ;  /* 0x000000080200720c */ /* 0x000fe40003fc4270 */
[----:B------:R-:W-:Y:S02]  /*1f8b0*/  IABS R7, R7 ;  /* 0x0000000700077213 */ /* 0x000fe40000000000 */
[----:B------:R-:W-:Y:S02]  /*1f8c0*/  FSEL R52, R52, -INF , !P6 ;  /* 0xff80000034347808 */ /* 0x000fe40007000000 */
[----:B------:R-:W-:Y:S02]  /*1f8d0*/  FSEL R53, R53, -INF , !P5 ;  /* 0xff80000035357808 */ /* 0x000fe40006800000 */
[----:B------:R-:W-:Y:S02]  /*1f8e0*/  I2FP.F32.S32 R7, R7 ;  /* 0x0000000700077245 */ /* 0x000fe40000201400 */
[C---:B------:R-:W-:Y:S02]  /*1f8f0*/  ISETP.GE.AND P6, PT, R6.reuse, R194, PT ;  /* 0x000000c20600720c */ /* 0x040fe40003fc6270 */
[----:B------:R-:W-:Y:S01]  /*1f900*/  ISETP.GE.AND P5, PT, R6, R197, PT ;  /* 0x000000c50600720c */ /* 0x000fe20003fa6270 */
[----:B------:R-:W-:Y:S01]  /*1f910*/  IMAD.IADD R6, R187, 0x1, -R5 ;  /* 0x00000001bb067824 */ /* 0x000fe200078e0a05 */
[----:B------:R-:W-:Y:S01]  /*1f920*/  IABS R0, R0 ;  /* 0x0000000000007213 */ /* 0x000fe20000000000 */
[----:B------:R-:W-:Y:S01]  /*1f930*/  FFMA.FTZ R55, R7, -UR12, R55 ;  /* 0x8000000c07377c23 */ /* 0x000fe20008010037 */
[----:B------:R-:W-:Y:S01]  /*1f940*/  FSEL R47, R47, -INF , !P0 ;  /* 0xff8000002f2f7808 */ /* 0x000fe20004000000 */
[----:B------:R-:W-:Y:S01]  /*1f950*/  IMAD.IADD R5, R189, 0x1, -R5 ;  /* 0x00000001bd057824 */ /* 0x000fe200078e0a05 */
[----:B------:R-:W-:Y:S02]  /*1f960*/  IABS R7, R6 ;  /* 0x0000000600077213 */ /* 0x000fe40000000000 */
[----:B------:R-:W-:Y:S02]  /*1f970*/  I2FP.F32.S32 R0, R0 ;  /* 0x0000000000007245 */ /* 0x000fe40000201400 */
[----:B------:R-:W-:Y:S01]  /*1f980*/  IABS R6, R5 ;  /* 0x0000000500067213 */ /* 0x000fe20000000000 */
[----:B------:R-:W-:Y:S01]  /*1f990*/  IMAD.MOV.U32 R5, RZ, RZ, R7 ;  /* 0x000000ffff057224 */ /* 0x000fe200078e0007 */
[----:B------:R-:W-:Y:S01]  /*1f9a0*/  ISETP.GT.AND P0, PT, R70, R8, PT ;  /* 0x000000084600720c */ /* 0x000fe20003f04270 */
[----:B------:R-:W-:Y:S01]  /*1f9b0*/  FFMA.FTZ R57, R0, -UR12, R57 ;  /* 0x8000000c00397c23 */ /* 0x000fe20008010039 */
[----:B------:R-:W-:Y:S01]  /*1f9c0*/  I2FP.F32.S32 R6, R6 ;  /* 0x0000000600067245 */ /* 0x000fe20000201400 */
[C-C-:B------:R-:W-:Y:S01]  /*1f9d0*/  IMAD.IADD R0, R187.reuse, 0x1, -R75.reuse ;  /* 0x00000001bb007824 */ /* 0x140fe200078e0a4b */
[----:B------:R-:W-:Y:S02]  /*1f9e0*/  FSEL R54, R54, -INF , !P0 ;  /* 0xff80000036367808 */ /* 0x000fe40004000000 */
[----:B------:R-:W-:Y:S01]  /*1f9f0*/  I2FP.F32.S32 R5, R5 ;  /* 0x0000000500057245 */ /* 0x000fe20000201400 */
[----:B------:R-:W-:Y:S01]  /*1fa00*/  FFMA.FTZ R58, R6, -UR12, R58 ;  /* 0x8000000c063a7c23 */ /* 0x000fe2000801003a */
[----:B------:R-:W-:Y:S02]  /*1fa10*/  ISETP.GT.AND P0, PT, R70, R9, PT ;  /* 0x000000094600720c */ /* 0x000fe40003f04270 */
[----:B------:R-:W-:Y:S01]  /*1fa20*/  IABS R7, R4 ;  /* 0x0000000400077213 */ /* 0x000fe20000000000 */
[----:B------:R-:W-:Y:S01]  /*1fa30*/  IMAD.IADD R4, R187, 0x1, -R20 ;  /* 0x00000001bb047824 */ /* 0x000fe200078e0a14 */
[----:B------:R-:W-:Y:S01]  /*1fa40*/  IABS R0, R0 ;  /* 0x0000000000007213 */ /* 0x000fe20000000000 */
[----:B------:R-:W-:Y:S01]  /*1fa50*/  FFMA.FTZ R56, R5, -UR12, R56 ;  /* 0x8000000c05387c23 */ /* 0x000fe20008010038 */
[----:B------:R-:W-:Y:S01]  /*1fa60*/  FSEL R25, R55, -INF , !P0 ;  /* 0xff80000037197808 */ /* 0x000fe20004000000 */
[----:B------:R-:W-:Y:S01]  /*1fa70*/  IMAD.IADD R5, R189, 0x1, -R75 ;  /* 0x00000001bd057824 */ /* 0x000fe200078e0a4b */
[----:B------:R-:W-:Y:S02]  /*1fa80*/  I2FP.F32.S32 R7, R7 ;  /* 0x0000000700077245 */ /* 0x000fe40000201400 */
[----:B------:R-:W-:Y:S02]  /*1fa90*/  ISETP.GT.AND P0, PT, R69, R8, PT ;  /* 0x000000084500720c */ /* 0x000fe40003f04270 */
[----:B------:R-:W-:Y:S01]  /*1faa0*/  I2FP.F32.S32 R6, R0 ;  /* 0x0000000000067245 */ /* 0x000fe20000201400 */
[----:B------:R-:W-:Y:S01]  /*1fab0*/  FFMA.FTZ R59, R7, -UR12, R59 ;  /* 0x8000000c073b7c23 */ /* 0x000fe2000801003b */
[----:B------:R-:W-:Y:S02]  /*1fac0*/  FSEL R56, R56, -INF , !P0 ;  /* 0xff80000038387808 */ /* 0x000fe40004000000 */
[----:B------:R-:W-:Y:S01]  /*1fad0*/  ISETP.GT.AND P0, PT, R68, R9, PT ;  /* 0x000000094400720c */ /* 0x000fe20003f04270 */
[----:B------:R-:W-:Y:S01]  /*1fae0*/  FFMA.FTZ R60, R6, -UR12, R60 ;  /* 0x8000000c063c7c23 */ /* 0x000fe2000801003c */
[----:B------:R-:W-:Y:S01]  /*1faf0*/  IABS R4, R4 ;  /* 0x0000000400047213 */ /* 0x000fe20000000000 */
[----:B------:R-:W-:Y:S01]  /*1fb00*/  IMAD.IADD R6, R189, 0x1, -R20 ;  /* 0x00000001bd067824 */ /* 0x000fe200078e0a14 */
[----:B------:R-:W-:Y:S02]  /*1fb10*/  IABS R0, R5 ;  /* 0x0000000500007213 */ /* 0x000fe40000000000 */
[----:B------:R-:W-:Y:S02]  /*1fb20*/  FSEL R59, R59, -INF , !P0 ;  /* 0xff8000003b3b7808 */ /* 0x000fe40004000000 */
[----:B------:R-:W-:Y:S02]  /*1fb30*/  ISETP.GE.AND P0, PT, R8, R194, PT ;  /* 0x000000c20800720c */ /* 0x000fe40003f06270 */
[----:B------:R-:W-:Y:S02]  /*1fb40*/  I2FP.F32.S32 R5, R4 ;  /* 0x0000000400057245 */ /* 0x000fe40000201400 */
[----:B------:R-:W-:Y:S02]  /*1fb50*/  I2FP.F32.S32 R4, R0 ;  /* 0x0000000000047245 */ /* 0x000fe40000201400 */
[----:B------:R-:W-:Y:S01]  /*1fb60*/  IABS R0, R6 ;  /* 0x0000000600007213 */ /* 0x000fe20000000000 */
[----:B------:R-:W-:Y:S01]  /*1fb70*/  FFMA.FTZ R61, R5, -UR12, R61 ;  /* 0x8000000c053d7c23 */ /* 0x000fe2000801003d */
[----:B------:R-:W-:Y:S01]  /*1fb80*/  FSEL R52, R52, -INF , !P0 ;  /* 0xff80000034347808 */ /* 0x000fe20004000000 */
[----:B------:R-:W-:Y:S01]  /*1fb90*/  FFMA.FTZ R62, R4, -UR12, R62 ;  /* 0x8000000c043e7c23 */ /* 0x000fe2000801003e */
[----:B------:R-:W-:Y:S02]  /*1fba0*/  ISETP.GE.AND P0, PT, R9, R194, PT ;  /* 0x000000c20900720c */ /* 0x000fe40003f06270 */
[----:B------:R-:W-:Y:S02]  /*1fbb0*/  I2FP.F32.S32 R0, R0 ;  /* 0x0000000000007245 */ /* 0x000fe40000201400 */
[----:B------:R-:W-:Y:S02]  /*1fbc0*/  FSEL R49, R49, -INF , !P6 ;  /* 0xff80000031317808 */ /* 0x000fe40007000000 */
[----:B------:R-:W-:Y:S01]  /*1fbd0*/  FSEL R53, R53, -INF , !P0 ;  /* 0xff80000035357808 */ /* 0x000fe20004000000 */
[----:B------:R-:W-:Y:S01]  /*1fbe0*/  FFMA.FTZ R63, R0, -UR12, R63 ;  /* 0x8000000c003f7c23 */ /* 0x000fe2000801003f */
[----:B------:R-:W-:Y:S02]  /*1fbf0*/  FMNMX3.FTZ R4, R3, R146, R141, !PT ;  /* 0x0000009203047276 */ /* 0x000fe4000781008d */
[----:B------:R-:W-:Y:S02]  /*1fc00*/  ISETP.GT.AND P6, PT, R69, R142, PT ;  /* 0x0000008e4500720c */ /* 0x000fe40003fc4270 */
[----:B------:R-:W-:Y:S02]  /*1fc10*/  FSEL R51, R51, -INF , !P5 ;  /* 0xff80000033337808 */ /* 0x000fe40006800000 */
[----:B------:R-:W-:Y:S02]  /*1fc20*/  ISETP.GE.AND P0, PT, R8, R195, PT ;  /* 0x000000c30800720c */ /* 0x000fe40003f06270 */
[----:B------:R-:W-:Y:S02]  /*1fc30*/  ISETP.GT.AND P5, PT, R68, R8, PT ;  /* 0x000000084400720c */ /* 0x000fe40003fa4270 */
[----:B------:R-:W-:Y:S02]  /*1fc40*/  FMNMX3.FTZ R0, R72, R71, R147, !PT ;  /* 0x0000004748007276 */ /* 0x000fe40007810093 */
[----:B------:R-:W-:Y:S02]  /*1fc50*/  FMNMX3.FTZ R4, R4, R143, R144, !PT ;  /* 0x0000008f04047276 */ /* 0x000fe40007810090 */
[----:B------:R-:W-:Y:S02]  /*1fc60*/  FSEL R48, R48, -INF , !P1 ;  /* 0xff80000030307808 */ /* 0x000fe40004800000 */
[----:B------:R-:W-:Y:S02]  /*1fc70*/  FSEL R60, R60, -INF , !P6 ;  /* 0xff8000003c3c7808 */ /* 0x000fe40007000000 */
[----:B------:R-:W-:Y:S02]  /*1fc80*/  FSEL R56, R56, -INF , !P0 ;  /* 0xff80000038387808 */ /* 0x000fe40004000000 */
[----:B------:R-:W-:Y:S02]  /*1fc90*/  ISETP.GT.AND P1, PT, R69, R9, PT ;  /* 0x000000094500720c */ /* 0x000fe40003f24270 */
[----:B------:R-:W-:Y:S02]  /*1fca0*/  FSEL R58, R58, -INF , !P5 ;  /* 0xff8000003a3a7808 */ /* 0x000fe40006800000 */
[-C--:B------:R-:W-:Y:S02]  /*1fcb0*/  ISETP.GE.AND P6, PT, R8, R196.reuse, PT ;  /* 0x000000c40800720c */ /* 0x080fe40003fc6270 */
[----:B------:R-:W-:Y:S02]  /*1fcc0*/  ISETP.GE.AND P0, PT, R9, R196, PT ;  /* 0x000000c40900720c */ /* 0x000fe40003f06270 */
[----:B------:R-:W-:Y:S02]  /*1fcd0*/  FMNMX3.FTZ R0, R0, R145, R140, !PT ;  /* 0x0000009100007276 */ /* 0x000fe4000781008c */
[----:B------:R-:W-:Y:S02]  /*1fce0*/  FMNMX3.FTZ R4, R4, R22, R23, !PT ;  /* 0x0000001604047276 */ /* 0x000fe40007810017 */
[----:B------:R-:W-:Y:S02]  /*1fcf0*/  FSEL R57, R57, -INF , !P1 ;  /* 0xff80000039397808 */ /* 0x000fe40004800000 */
[-C--:B------:R-:W-:Y:S02]  /*1fd00*/  ISETP.GT.AND P5, PT, R68, R21.reuse, PT ;  /* 0x000000154400720c */ /* 0x080fe40003fa4270 */
[----:B------:R-:W-:Y:S02]  /*1fd10*/  FSEL R58, R58, -INF , !P6 ;  /* 0xff8000003a3a7808 */ /* 0x000fe40007000000 */
[----:B------:R-:W-:Y:S02]  /*1fd20*/  FSEL R59, R59, -INF , !P0 ;  /* 0xff8000003b3b7808 */ /* 0x000fe40004000000 */
[-C--:B------:R-:W-:Y:S02]  /*1fd30*/  ISETP.GT.AND P1, PT, R68, R142.reuse, PT ;  /* 0x0000008e4400720c */ /* 0x080fe40003f24270 */
[C---:B------:R-:W-:Y:S02]  /*1fd40*/  ISETP.GT.AND P6, PT, R2.reuse, R142, PT ;  /* 0x0000008e0200720c */ /* 0x040fe40003fc4270 */
[----:B------:R-:W-:Y:S02]  /*1fd50*/  ISETP.GT.AND P0, PT, R2, R21, PT ;  /* 0x000000150200720c */ /* 0x000fe40003f04270 */
[----:B------:R-:W-:Y:S02]  /*1fd60*/  FMNMX3.FTZ R0, R0, R26, R27, !PT ;  /* 0x0000001a00007276 */ /* 0x000fe4000781001b */
[----:B------:R-:W-:Y:S01]  /*1fd70*/  FMNMX3.FTZ R2, R4, R28, R29, !PT ;  /* 0x0000001c04027276 */ /* 0x000fe2000781001d */
[--C-:B------:R-:W-:Y:S01]  /*1fd80*/  IMAD.IADD R4, R190, 0x1, -R75.reuse ;  /* 0x00000001be047824 */ /* 0x100fe200078e0a4b */
[----:B------:R-:W-:Y:S01]  /*1fd90*/  FSEL R63, R63, -INF , !P5 ;  /* 0xff8000003f3f7808 */ /* 0x000fe20006800000 */
[----:B------:R-:W-:Y:S01]  /*1fda0*/  IMAD.IADD R75, R188, 0x1, -R75 ;  /* 0x00000001bc4b7824 */ /* 0x000fe200078e0a4b */
[----:B------:R-:W-:Y:S02]  /*1fdb0*/  FSEL R50, R50, -INF , !P4 ;  /* 0xff80000032327808 */ /* 0x000fe40006000000 */
[----:B------:R-:W-:Y:S02]  /*1fdc0*/  FSEL R62, R62, -INF , !P1 ;  /* 0xff8000003e3e7808 */ /* 0x000fe40004800000 */
[----:B------:R-:W-:Y:S02]  /*1fdd0*/  ISETP.GE.AND P5, PT, R142, R195, PT ;  /* 0x000000c38e00720c */ /* 0x000fe40003fa6270 */
[----:B------:R-:W-:Y:S02]  /*1fde0*/  FMNMX3.FTZ R0, R0, R30, R31, !PT ;  /* 0x0000001e00007276 */ /* 0x000fe4000781001f */
[----:B------:R-:W-:Y:S02]  /*1fdf0*/  ISETP.GT.AND P4, PT, R69, R21, PT ;  /* 0x000000154500720c */ /* 0x000fe40003f84270 */
[-C--:B------:R-:W-:Y:S02]  /*1fe00*/  ISETP.GE.AND P1, PT, R9, R195.reuse, PT ;  /* 0x000000c30900720c */ /* 0x080fe40003f26270 */
[----:B------:R-:W-:Y:S02]  /*1fe10*/  FMNMX3.FTZ R2, R2, R40, R41, !PT ;  /* 0x0000002802027276 */ /* 0x000fe40007810029 */
        /* <DEDUP_REMOVED lines=11> */
[----:B------:R-:W-:Y:S02]  /*1fed0*/  ISETP.GE.AND P5, PT, R142, R196, PT ;  /* 0x000000c48e00720c */ /* 0x000fe40003fa6270 */
[----:B------:R-:W-:Y:S01]  /*1fee0*/  IABS R6, R4 ;  /* 0x0000000400067213 */ /* 0x000fe20000000000 */
[----:B------:R-:W1:Y:S01]  /*1fef0*/  SHFL.BFLY PT, R10, R0, 0x2, 0x1f ;  /* 0x0c401f00000a7f89 */ /* 0x000e6200000e0000 */
[----:B------:R-:W-:Y:S01]  /*1ff00*/  FSEL R62, R62, -INF , !P5 ;  /* 0xff8000003e3e7808 */ /* 0x000fe20006800000 */
[----:B------:R-:W-:Y:S01]  /*1ff10*/  IMAD.WIDE.U32 R4, R154, -0x2daee0ad, RZ ;  /* 0xd2511f539a047825 */ /* 0x000fe200078e00ff */
[----:B------:R-:W-:Y:S02]  /*1ff20*/  ISETP.GE.AND P5, PT, R21, R196, PT ;  /* 0x000000c41500720c */ /* 0x000fe40003fa6270 */
[-C--:B------:R-:W-:Y:S02]  /*1ff30*/  ISETP.GE.AND P4, PT, R8, R197.reuse, PT ;  /* 0x000000c50800720c */ /* 0x080fe40003f86270 */
[----:B--2---:R-:W-:Y:S02]  /*1ff40*/  LOP3.LUT R2, R158, UR22, R5, 0x96, !PT ;  /* 0x000000169e027c12 */ /* 0x004fe4000f8e9605 */
[----:B------:R-:W-:Y:S02]  /*1ff50*/  FSEL R63, R63, -INF , !P5 ;  /* 0xff8000003f3f7808 */ /* 0x000fe40006800000 */
[----:B------:R-:W-:Y:S01]  /*1ff60*/  ISETP.GE.AND P1, PT, R9, R197, PT ;  /* 0x000000c50900720c */ /* 0x000fe20003f26270 */
[----:B------:R-:W-:Y:S01]  /*1ff70*/  IMAD.WIDE.U32 R18, R2, -0x326172a9, RZ ;  /* 0xcd9e8d5702127825 */ /* 0x000fe200078e00ff */
[----:B------:R-:W-:Y:S02]  /*1ff80*/  FMNMX3.FTZ R69, R69, R62, R63, !PT ;  /* 0x0000003e45457276 */ /* 0x000fe4000781003f */
[----:B------:R-:W-:Y:S01]  /*1ff90*/  FSEL R54, R54, -INF , !P4 ;  /* 0xff80000036367808 */ /* 0x000fe20006000000 */
[----:B------:R-:W-:Y:S01]  /*1ffa0*/  IMAD.IADD R2, R190, 0x1, -R20 ;  /* 0x00000001be027824 */ /* 0x000fe200078e0a14 */
[C---:B------:R-:W-:Y:S01]  /*1ffb0*/  ISETP.GT.AND P5, PT, R70.reuse, R142, PT ;  /* 0x0000008e4600720c */ /* 0x040fe20003fa4270 */
[----:B------:R-:W-:Y:S01]  /*1ffc0*/  IMAD.WIDE.U32 R8, R153, -0x2daee0ad, RZ ;  /* 0xd2511f5399087825 */ /* 0x000fe200078e00ff */
[----:B------:R-:W-:Y:S01]  /*1ffd0*/  ISETP.GT.AND P4, PT, R70, R21, PT ;  /* 0x000000154600720c */ /* 0x000fe20003f84270 */
[----:B------:R-:W2:Y:S01]  /*1ffe0*/  SHFL.BFLY PT, R11, R69, 0x2, 0x1f ;  /* 0x0c401f00450b7f89 */ /* 0x000ea200000e0000 */
[----:B------:R-:W-:Y:S02]  /*1fff0*/  IABS R2, R2 ;  /* 0x0000000200027213 */ /* 0x000fe40000000000 */
[----:B------:R-:W-:Y:S01]  /*20000*/  LOP3.LUT R14, R4, UR11, R9, 0x96, !PT ;  /* 0x0000000b040e7c12 */ /* 0x000fe2000f8e9609 */
[----:B------:R-:W-:Y:S01]  /*20010*/  IMAD.WIDE.U32 R4, R161, -0x2daee0ad, RZ ;  /* 0xd2511f53a1047825 */ /* 0x000fe200078e00ff */
[----:B-1----:R-:W-:Y:S02]  /*20020*/  FMNMX.FTZ R70, R0, R10, !PT ;  /* 0x0000000a00467209 */ /* 0x002fe40007810000 */
[----:B------:R-:W-:Y:S01]  /*20030*/  I2FP.F32.S32 R6, R6 ;  /* 0x0000000600067245 */ /* 0x000fe20000201400 */
[----:B------:R-:W-:Y:S01]  /*20040*/  IMAD.MOV.U32 R0, RZ, RZ, R2 ;  /* 0x000000ffff007224 */ /* 0x000fe200078e0002 */
[----:B---3--:R-:W-:Y:S01]  /*20050*/  LOP3.LUT R5, R214, UR22, R5, 0x96, !PT ;  /* 0x00000016d6057c12 */ /* 0x008fe2000f8e9605 */
[----:B------:R-:W-:Y:S01]  /*20060*/  IMAD.WIDE.U32 R14, R14, -0x326172a9, RZ ;  /* 0xcd9e8d570e0e7825 */ /* 0x000fe200078e00ff */
[----:B------:R-:W-:Y:S01]  /*20070*/  LOP3.LUT R16, R224, UR23, R19, 0x96, !PT ;  /* 0x00000017e0107c12 */ /* 0x000fe2000f8e9613 */
[----:B------:R-:W1:Y:S01]  /*20080*/  SHFL.BFLY PT, R2, R70, 0x1, 0x1f ;  /* 0x0c201f0046027f89 */ /* 0x000e6200000e0000 */
[----:B------:R-:W-:Y:S01]  /*20090*/  I2FP.F32.S32 R0, R0 ;  /* 0x0000000000007245 */ /* 0x000fe20000201400 */
[----:B------:R-:W-:Y:S01]  /*200a0*/  FFMA.FTZ R64, R6, -UR12, R64 ;  /* 0x8000000c06407c23 */ /* 0x000fe20008010040 */
[----:B------:R-:W-:Y:S01]  /*200b0*/  LOP3.LUT R9, R18, UR17, R15, 0x96, !PT ;  /* 0x0000001112097c12 */ /* 0x000fe2000f8e960f */
[----:B------:R-:W-:Y:S01]  /*200c0*/  IMAD.WIDE.U32 R6, R155, -0x2daee0ad, RZ ;  /* 0xd2511f539b067825 */ /* 0x000fe200078e00ff */
[----:B------:R-:W-:Y:S02]  /*200d0*/  FSEL R25, R25, -INF , !P1 ;  /* 0xff80000019197808 */ /* 0x000fe40004800000 */
[----:B------:R-:W-:Y:S01]  /*200e0*/  ISETP.GE.AND P1, PT, R142, R194, PT ;  /* 0x000000c28e00720c */ /* 0x000fe20003f26270 */
[----:B------:R-:W-:Y:S01]  /*200f0*/  IMAD.WIDE.U32 R18, R5, -0x326172a9, RZ ;  /* 0xcd9e8d5705127825 */ /* 0x000fe200078e00ff */
[----:B------:R-:W-:Y:S02]  /*20100*/  LOP3.LUT R12, R4, UR11, R7, 0x96, !PT ;  /* 0x0000000b040c7c12 */ /* 0x000fe4000f8e9607 */
[----:B------:R-:W-:Y:S01]  /*20110*/  FSEL R64, R64, -INF , !P6 ;  /* 0xff80000040407808 */ /* 0x000fe20007000000 */
[----:B------:R-:W-:Y:S01]  /*20120*/  IMAD.WIDE.U32 R16, R16, -0x2daee0ad, RZ ;  /* 0xd2511f5310107825 */ /* 0x000fe200078e00ff */
[----:B------:R-:W-:Y:S02]  /*20130*/  LOP3.LUT R4, R216, UR23, R19, 0x96, !PT ;  /* 0x00000017d8047c12 */ /* 0x000fe4000f8e9613 */
[----:B--2---:R-:W-:Y:S01]  /*20140*/  FMNMX.FTZ R69, R69, R11, !PT ;  /* 0x0000000b45457209 */ /* 0x004fe20007810000 */
[----:B------:R-:W-:Y:S01]  /*20150*/  IMAD.WIDE.U32 R12, R12, -0x326172a9, RZ ;  /* 0xcd9e8d570c0c7825 */ /* 0x000fe200078e00ff */
[----:B------:R-:W-:Y:S02]  /*20160*/  FSEL R64, R64, -INF , !P1 ;  /* 0xff80000040407808 */ /* 0x000fe40004800000 */
[----:B------:R-:W-:Y:S01]  /*20170*/  ISETP.GE.AND P6, PT, R142, R197, PT ;  /* 0x000000c58e00720c */ /* 0x000fe20003fc6270 */
[----:B------:R-:W-:Y:S01]  /*20180*/  IMAD.WIDE.U32 R4, R4, -0x2daee0ad, RZ ;  /* 0xd2511f5304047825 */ /* 0x000fe200078e00ff */
[----:B------:R-:W-:Y:S01]  /*20190*/  IABS R11, R75 ;  /* 0x0000004b000b7213 */ /* 0x000fe20000000000 */
[----:B------:R-:W2:Y:S02]  /*201a0*/  SHFL.BFLY PT, R7, R69, 0x1, 0x1f ;  /* 0x0c201f0045077f89 */ /* 0x000ea400000e0000 */
[----:B------:R-:W-:Y:S01]  /*201b0*/  FFMA.FTZ R65, R0, -UR12, R65 ;  /* 0x8000000c00417c23 */ /* 0x000fe20008010041 */
[----:B------:R-:W-:Y:S01]  /*201c0*/  LOP3.LUT R0, R18, UR17, R13, 0x96, !PT ;  /* 0x0000001112007c12 */ /* 0x000fe2000f8e960d */
[----:B------:R-:W-:Y:S01]  /*201d0*/  IMAD.WIDE.U32 R154, R9, -0x2daee0ad, RZ ;  /* 0xd2511f53099a7825 */ /* 0x000fe200078e00ff */
[----:B------:R-:W-:Y:S02]  /*201e0*/  LOP3.LUT R10, R6, UR10, R5, 0x96, !PT ;  /* 0x0000000a060a7c12 */ /* 0x000fe4000f8e9605 */
[----:B------:R-:W-:Y:S01]  /*201f0*/  LOP3.LUT R5, R8, UR10, R17, 0x96, !PT ;  /* 0x0000000a08057c12 */ /* 0x000fe2000f8e9611 */
[----:B------:R-:W-:Y:S01]  /*20200*/  IMAD.WIDE.U32 R18, R0, -0x2daee0ad, RZ ;  /* 0xd2511f5300127825 */ /* 0x000fe200078e00ff */
[----:B------:R-:W-:Y:S02]  /*20210*/  LOP3.LUT R8, R16, UR9, R155, 0x96, !PT ;  /* 0x0000000910087c12 */ /* 0x000fe4000f8e969b */
[----:B-1----:R-:W-:Y:S02]  /*20220*/  FMNMX.FTZ R70, R70, R2, !PT ;  /* 0x0000000246467209 */ /* 0x002fe40007810000 */
[----:B------:R-:W-:Y:S01]  /*20230*/  LOP3.LUT R6, R4, UR9, R19, 0x96, !PT ;  /* 0x0000000904067c12 */ /* 0x000fe2000f8e9613 */
[----:B------:R-:W-:Y:S01]  /*20240*/  IMAD.WIDE.U32 R4, R5, -0x326172a9, RZ ;  /* 0xcd9e8d5705047825 */ /* 0x000fe200078e00ff */
[----:B------:R-:W-:Y:S02]  /*20250*/  FSETP.NEU.FTZ.AND P1, PT, R70, -INF , PT ;  /* 0xff8000004600780b */ /* 0x000fe40003f3d000 */
[----:B------:R-:W-:Y:S01]  /*20260*/  I2FP.F32.S32 R11, R11 ;  /* 0x0000000b000b7245 */ /* 0x000fe20000201400 */
[----:B------:R-:W-:Y:S01]  /*20270*/  IMAD.WIDE.U32 R8, R8, -0x326172a9, RZ ;  /* 0xcd9e8d5708087825 */ /* 0x000fe200078e00ff */
[----:B------:R-:W-:Y:S02]  /*20280*/  FSEL R65, R65, -INF , !P0 ;  /* 0xff80000041417808 */ /* 0x000fe40004000000 */
[----:B------:R-:W-:Y:S01]  /*20290*/  ISETP.GE.AND P0, PT, R21, R194, PT ;  /* 0x000000c21500720c */ /* 0x000fe20003f06270 */
[----:B------:R-:W-:Y:S01]  /*202a0*/  FMUL.FTZ R0, R70, UR4 ;  /* 0x0000000446007c20 */ /* 0x000fe20008410000 */
[----:B------:R-:W-:Y:S01]  /*202b0*/  LOP3.LUT R142, R4, UR15, R9, 0x96, !PT ;  /* 0x0000000f048e7c12 */ /* 0x000fe2000f8e9609 */
[----:B------:R-:W-:Y:S01]  /*202c0*/  FFMA.FTZ R66, R11, -UR12, R66 ;  /* 0x8000000c0b427c23 */ /* 0x000fe20008010042 */
[----:B--2---:R-:W-:Y:S01]  /*202d0*/  FMNMX.FTZ R69, R69, R7, !PT ;  /* 0x0000000745457209 */ /* 0x004fe20007810000 */
[----:B------:R-:W-:Y:S01]  /*202e0*/  IMAD.WIDE.U32 R10, R10, -0x326172a9, RZ ;  /* 0xcd9e8d570a0a7825 */ /* 0x000fe200078e00ff */
[----:B------:R-:W-:Y:S02]  /*202f0*/  FSEL R4, R0, RZ, P1 ;  /* 0x000000ff00047208 */ /* 0x000fe40000800000 */
[----:B------:R-:W-:Y:S01]  /*20300*/  FSEL R65, R65, -INF , !P0 ;  /* 0xff80000041417808 */ /* 0x000fe20004000000 */
[----:B------:R-:W-:Y:S01]  /*20310*/  IMAD.IADD R0, R188, 0x1, -R20 ;  /* 0x00000001bc007824 */ /* 0x000fe200078e0a14 */
[----:B------:R-:W-:Y:S01]  /*20320*/  LOP3.LUT R12, R12, UR16, R11, 0x96, !PT ;  /* 0x000000100c0c7c12 */ /* 0x000fe2000f8e960b */
[--C-:B------:R-:W-:Y:S01]  /*20330*/  FFMA.FTZ R2, R146, UR4, -R4.reuse ;  /* 0x0000000492027c23 */ /* 0x100fe20008010804 */
[----:B------:R-:W-:Y:S01]  /*20340*/  LOP3.LUT R11, R14, UR16, R5, 0x96, !PT ;  /* 0x000000100e0b7c12 */ /* 0x000fe2000f8e9605 */
[C---:B------:R-:W-:Y:S01]  /*20350*/  FMUL.FTZ R5, R69.reuse, UR4 ;  /* 0x0000000445057c20 */ /* 0x040fe20008410000 */
[----:B------:R-:W-:Y:S01]  /*20360*/  FSETP.NEU.FTZ.AND P0, PT, R69, -INF , PT ;  /* 0xff8000004500780b */ /* 0x000fe20003f1d000 */
[----:B------:R1:W-:Y:S01]  /*20370*/  MUFU.EX2 R32, R2 ;  /* 0x0000000200207308 */ /* 0x0003e20000000800 */
[----:B------:R-:W-:Y:S01]  /*20380*/  IABS R9, R0 ;  /* 0x0000000000097213 */ /* 0x000fe20000000000 */
[----:B------:R-:W-:Y:S01]  /*20390*/  FFMA.FTZ R16, R45, UR4, -R4 ;  /* 0x000000042d107c23 */ /* 0x000fe20008010804 */
[----:B------:R-:W-:Y:S01]  /*203a0*/  FSEL R5, R5, RZ, P0 ;  /* 0x000000ff05057208 */ /* 0x000fe20000000000 */
[----:B------:R-:W-:Y:S01]  /*203b0*/  IMAD.WIDE.U32 R6, R6, -0x326172a9, RZ ;  /* 0xcd9e8d5706067825 */ /* 0x000fe200078e00ff */
[----:B------:R-:W-:Y:S02]  /*203c0*/  FSEL R24, R66, -INF , !P5 ;  /* 0xff80000042187808 */ /* 0x000fe40006800000 */
[----:B------:R-:W-:Y:S01]  /*203d0*/  ISETP.GE.AND P5, PT, R21, R197, PT ;  /* 0x000000c51500720c */ /* 0x000fe20003fa6270 */
[----:B------:R-:W-:Y:S01]  /*203e0*/  FFMA.FTZ R175, R58, UR4, -R5 ;  /* 0x000000043aaf7c23 */ /* 0x000fe20008010805 */
[----:B------:R-:W-:Y:S01]  /*203f0*/  LOP3.LUT R146, R10, UR15, R7, 0x96, !PT ;  /* 0x0000000f0a927c12 */ /* 0x000fe2000f8e9607 */
[----:B------:R-:W-:Y:S01]  /*20400*/  MUFU.EX2 R165, R16 ;  /* 0x0000001000a57308 */ /* 0x000fe20000000800 */
[----:B------:R-:W-:Y:S01]  /*20410*/  I2FP.F32.S32 R9, R9 ;  /* 0x0000000900097245 */ /* 0x000fe20000201400 */
[----:B------:R-:W-:Y:S01]  /*20420*/  IMAD.WIDE.U32 R10, R11, -0x2daee0ad, RZ ;  /* 0xd2511f530b0a7825 */ /* 0x000fe200078e00ff */
[C---:B------:R-:W-:Y:S02]  /*20430*/  PRMT R211, R6.reuse, 0x7771, RZ ;  /* 0x0000777106d37816 */ /* 0x040fe400000000ff */
[C---:B------:R-:W-:Y:S01]  /*20440*/  PRMT R203, R6.reuse, 0x7772, RZ ;  /* 0x0000777206cb7816 */ /* 0x040fe200000000ff */
[----:B------:R-:W-:Y:S01]  /*20450*/  IMAD.MOV.U32 R245, RZ, RZ, R10 ;  /* 0x000000fffff57224 */ /* 0x000fe200078e000a */
[----:B-1----:R-:W-:Y:S01]  /*20460*/  FMNMX3.FTZ R2, R73, R167, R164, !PT ;  /* 0x000000a749027276 */ /* 0x002fe200078100a4 */
[----:B------:R-:W-:Y:S01]  /*20470*/  FFMA.FTZ R0, R71, UR4, -R5 ;  /* 0x0000000447007c23 */ /* 0x000fe20008010805 */
[----:B------:R-:W-:Y:S01]  /*20480*/  PRMT R202, R6, 0x7773, RZ ;  /* 0x0000777306ca7816 */ /* 0x000fe200000000ff */
[----:B------:R-:W-:Y:S01]  /*20490*/  FFMA.FTZ R7, R141, UR4, -R4 ;  /* 0x000000048d077c23 */ /* 0x000fe20008010804 */
[----:B------:R-:W-:Y:S01]  /*204a0*/  FMNMX3.FTZ R2, R2, R171, R172, !PT ;  /* 0x000000ab02027276 */ /* 0x000fe200078100ac */
[----:B------:R1:W-:Y:S01]  /*204b0*/  MUFU.EX2 R21, R0 ;  /* 0x0000000000157308 */ /* 0x0003e20000000800 */
[----:B------:R-:W-:Y:S01]  /*204c0*/  FSEL R24, R24, -INF , !P6 ;  /* 0xff80000018187808 */ /* 0x000fe20007000000 */
[----:B------:R-:W-:Y:S01]  /*204d0*/  IMAD.MOV.U32 R141, RZ, RZ, R217 ;  /* 0x000000ffff8d7224 */ /* 0x000fe200078e00d9 */
[----:B------:R-:W-:Y:S01]  /*204e0*/  FMNMX3.FTZ R2, R2, R192, R199, !PT ;  /* 0x000000c002027276 */ /* 0x000fe200078100c7 */
[----:B------:R-:W-:Y:S01]  /*204f0*/  FFMA.FTZ R67, R9, -UR12, R67 ;  /* 0x8000000c09437c23 */ /* 0x000fe20008010043 */
[----:B------:R-:W-:Y:S01]  /*20500*/  LOP3.LUT R154, R154, UR8, R11, 0x96, !PT ;  /* 0x000000089a9a7c12 */ /* 0x000fe2000f8e960b */
[----:B------:R-:W-:Y:S01]  /*20510*/  IMAD.MOV.U32 R240, RZ, RZ, R6 ;  /* 0x000000fffff07224 */ /* 0x000fe200078e0006 */
[----:B------:R-:W-:Y:S03]  /*20520*/  FMNMX3.FTZ R2, R2, R206, R33, !PT ;  /* 0x000000ce02027276 */ /* 0x000fe60007810021 */
[----:B------:R2:W-:Y:S01]  /*20530*/  MUFU.EX2 R20, R7 ;  /* 0x0000000700147308 */ /* 0x0005e20000000800 */
[----:B------:R-:W-:Y:S01]  /*20540*/  FSEL R67, R67, -INF , !P4 ;  /* 0xff80000043437808 */ /* 0x000fe20006000000 */
[----:B------:R-:W-:Y:S01]  /*20550*/  IMAD.MOV.U32 R243, RZ, RZ, R8 ;  /* 0x000000fffff37224 */ /* 0x000fe200078e0008 */
[----:B------:R-:W-:Y:S01]  /*20560*/  FMNMX3.FTZ R71, R2, R36, R37, !PT ;  /* 0x0000002402477276 */ /* 0x000fe20007810025 */
[----:B------:R-:W-:Y:S01]  /*20570*/  FFMA.FTZ R2, R147, UR4, -R5 ;  /* 0x0000000493027c23 */ /* 0x000fe20008010805 */
[----:B------:R-:W-:Y:S01]  /*20580*/  FSEL R67, R67, -INF , !P5 ;  /* 0xff80000043437808 */ /* 0x000fe20006800000 */
[--C-:B------:R-:W-:Y:S01]  /*20590*/  FFMA.FTZ R17, R57, UR4, -R4.reuse ;  /* 0x0000000439117c23 */ /* 0x100fe20008010804 */
[----:B------:R-:W-:Y:S03]  /*205a0*/  PRMT R221, R8, 0x7772, RZ ;  /* 0x0000777208dd7816 */ /* 0x000fe600000000ff */
[----:B------:R3:W-:Y:S01]  /*205b0*/  MUFU.EX2 R19, R2 ;  /* 0x0000000200137308 */ /* 0x0007e20000000800 */
[----:B-1----:R-:W-:Y:S01]  /*205c0*/  FMNMX3.FTZ R0, R74, R208, R205, !PT ;  /* 0x000000d04a007276 */ /* 0x002fe200078100cd */
[--C-:B------:R-:W-:Y:S01]  /*205d0*/  FFMA.FTZ R230, R60, UR4, -R4.reuse ;  /* 0x000000043ce67c23 */ /* 0x100fe20008010804 */
[----:B------:R-:W-:Y:S01]  /*205e0*/  PRMT R222, R8, 0x7773, RZ ;  /* 0x0000777308de7816 */ /* 0x000fe200000000ff */
[----:B------:R-:W-:Y:S01]  /*205f0*/  FFMA.FTZ R231, R61, UR4, -R4 ;  /* 0x000000043de77c23 */ /* 0x000fe20008010804 */
[----:B------:R-:W-:Y:S01]  /*20600*/  FMNMX3.FTZ R0, R0, R162, R204, !PT ;  /* 0x000000a200007276 */ /* 0x000fe200078100cc */
[----:B------:R-:W-:Y:S01]  /*20610*/  FFMA.FTZ R229, R62, UR4, -R5 ;  /* 0x000000043ee57c23 */ /* 0x000fe20008010805 */
[----:B------:R-:W-:Y:S03]  /*20620*/  PRMT R219, R8, 0x7771, RZ ;  /* 0x0000777108db7816 */ /* 0x000fe600000000ff */
[----:B------:R-:W-:Y:S01]  /*20630*/  MUFU.EX2 R173, R17 ;  /* 0x0000001100ad7308 */ /* 0x000fe20000000800 */
[----:B------:R-:W-:Y:S01]  /*20640*/  FMNMX3.FTZ R0, R0, R191, R198, !PT ;  /* 0x000000bf00007276 */ /* 0x000fe200078100c6 */
[----:B--2---:R-:W-:Y:S01]  /*20650*/  IMAD.WIDE.U32 R6, R12, -0x2daee0ad, RZ ;  /* 0xd2511f530c067825 */ /* 0x004fe200078e00ff */
[----:B------:R-:W-:Y:S02]  /*20660*/  FMNMX3.FTZ R71, R71, R48, R49, !PT ;  /* 0x0000003047477276 */ /* 0x000fe40007810031 */
[----:B------:R-:W-:Y:S01]  /*20670*/  FMNMX3.FTZ R0, R0, R34, R35, !PT ;  /* 0x0000002200007276 */ /* 0x000fe20007810023 */
[----:B------:R-:W-:Y:S01]  /*20680*/  IMAD.MOV.U32 R242, RZ, RZ, R6 ;  /* 0x000000fffff27224 */ /* 0x000fe200078e0006 */
[----:B------:R-:W-:Y:S01]  /*20690*/  PRMT R239, R6, 0x7771, RZ ;  /* 0x0000777106ef7816 */ /* 0x000fe200000000ff */
[----:B------:R-:W-:Y:S01]  /*206a0*/  FFMA.FTZ R241, R63, UR4, -R5 ;  /* 0x000000043ff17c23 */ /* 0x000fe20008010805 */
[----:B---3--:R-:W-:Y:S01]  /*206b0*/  FMNMX3.FTZ R2, R0, R38, R39, !PT ;  /* 0x0000002600027276 */ /* 0x008fe20007810027 */
[--C-:B------:R-:W-:Y:S01]  /*206c0*/  FFMA.FTZ R0, R143, UR4, -R4.reuse ;  /* 0x000000048f007c23 */ /* 0x100fe20008010804 */
[----:B------:R-:W-:Y:S01]  /*206d0*/  PRMT R234, R6, 0x7772, RZ ;  /* 0x0000777206ea7816 */ /* 0x000fe200000000ff */
[----:B------:R-:W-:Y:S01]  /*206e0*/  IMAD.U32 R8, RZ, RZ, UR27 ;  /* 0x0000001bff087e24 */ /* 0x000fe2000f8e00ff */
[----:B------:R-:W-:Y:S01]  /*206f0*/  FMNMX3.FTZ R2, R2, R50, R51, !PT ;  /* 0x0000003202027276 */ /* 0x000fe20007810033 */
[----:B------:R1:W-:Y:S01]  /*20700*/  MUFU.EX2 R150, R0 ;  /* 0x0000000000967308 */ /* 0x0003e20000000800 */
[----:B------:R-:W-:Y:S01]  /*20710*/  PRMT R233, R6, 0x7773, RZ ;  /* 0x0000777306e97816 */ /* 0x000fe200000000ff */
[--C-:B------:R-:W-:Y:S01]  /*20720*/  FFMA.FTZ R6, R23, UR4, -R4.reuse ;  /* 0x0000000417067c23 */ /* 0x100fe20008010804 */
[----:B------:R-:W-:Y:S02]  /*20730*/  FMNMX3.FTZ R2, R2, R54, R25, !PT ;  /* 0x0000003602027276 */ /* 0x000fe40007810019 */
[----:B------:R-:W-:Y:S01]  /*20740*/  LOP3.LUT R147, R18, UR8, R7, 0x96, !PT ;  /* 0x0000000812937c12 */ /* 0x000fe2000f8e9607 */
[----:B------:R-:W-:Y:S01]  /*20750*/  FFMA.FTZ R18, R56, UR4, -R4 ;  /* 0x0000000438127c23 */ /* 0x000fe20008010804 */
[----:B------:R-:W-:Y:S03]  /*20760*/  FMNMX3.FTZ R68, R2, R24, R67, !PT ;  /* 0x0000001802447276 */ /* 0x000fe60007810043 */
[----:B------:R2:W-:Y:S01]  /*20770*/  MUFU.EX2 R153, R6 ;  /* 0x0000000600997308 */ /* 0x0005e20000000800 */
[----:B------:R-:W-:Y:S02]  /*20780*/  LOP3.LUT R2, R142, 0xffff, RZ, 0xc0, !PT ;  /* 0x0000ffff8e027812 */ /* 0x000fe400078ec0ff */
[----:B------:R-:W-:Y:S01]  /*20790*/  LOP3.LUT R8, R227, UR39, R8, 0x96, !PT ;  /* 0x00000027e3087c12 */ /* 0x000fe2000f8e9608 */
[----:B------:R-:W3:Y:S01]  /*207a0*/  SHFL.BFLY PT, R7, R68, 0x2, 0x1f ;  /* 0x0c401f0044077f89 */ /* 0x000ee200000e0000 */
[----:B------:R-:W-:Y:S02]  /*207b0*/  SHF.R.U32.HI R193, RZ, 0x8, R2 ;  /* 0x00000008ffc17819 */ /* 0x000fe40000011602 */
[----:B------:R-:W-:Y:S01]  /*207c0*/  FMNMX3.FTZ R71, R71, R52, R53, !PT ;  /* 0x0000003447477276 */ /* 0x000fe20007810035 */
[----:B------:R-:W-:Y:S01]  /*207d0*/  IMAD.WIDE.U32 R12, R8, -0x326172a9, RZ ;  /* 0xcd9e8d57080c7825 */ /* 0x000fe200078e00ff */
[----:B------:R-:W-:Y:S01]  /*207e0*/  LOP3.LUT R2, R193, 0xffff, RZ, 0xc0, !PT ;  /* 0x0000ffffc1027812 */ /* 0x000fe200078ec0ff */
[----:B------:R-:W-:Y:S01]  /*207f0*/  MUFU.EX2 R174, R18 ;  /* 0x0000001200ae7308 */ /* 0x000fe20000000800 */
[----:B------:R-:W-:Y:S01]  /*20800*/  FMNMX3.FTZ R71, R71, R64, R65, !PT ;  /* 0x0000004047477276 */ /* 0x000fe20007810041 */
[----:B-1----:R-:W-:Y:S01]  /*20810*/  FFMA.FTZ R0, R144, UR4, -R4 ;  /* 0x0000000490007c23 */ /* 0x002fe20008010804 */
[----:B------:R-:W-:Y:S02]  /*20820*/  ISETP.LE.U32.AND P6, PT, R2, UR13, PT ;  /* 0x0000000d02007c0c */ /* 0x000fe4000bfc3070 */
[----:B------:R-:W-:Y:S01]  /*20830*/  LOP3.LUT R2, R146, 0xffff, RZ, 0xc0, !PT ;  /* 0x0000ffff92027812 */ /* 0x000fe200078ec0ff */
[----:B------:R-:W1:Y:S01]  /*20840*/  SHFL.BFLY PT, R9, R71, 0x2, 0x1f ;  /* 0x0c401f0047097f89 */ /* 0x000e6200000e0000 */
[----:B--2---:R-:W-:Y:S03]  /*20850*/  LOP3.LUT R6, R154, 0xffff, RZ, 0xc0, !PT ;  /* 0x0000ffff9a067812 */ /* 0x004fe600078ec0ff */
[----:B------:R2:W-:Y:S01]  /*20860*/  MUFU.EX2 R148, R0 ;  /* 0x0000000000947308 */ /* 0x0005e20000000800 */
[----:B------:R-:W-:Y:S02]  /*20870*/  SHF.R.U32.HI R201, RZ, 0x8, R2 ;  /* 0x00000008ffc97819 */ /* 0x000fe40000011602 */
[----:B------:R-:W-:Y:S01]  /*20880*/  SHF.R.U32.HI R227, RZ, 0x8, R6 ;  /* 0x00000008ffe37819 */ /* 0x000fe20000011606 */
[----:B------:R-:W-:Y:S01]  /*20890*/  FFMA.FTZ R6, R28, UR4, -R4 ;  /* 0x000000041c067c23 */ /* 0x000fe20008010804 */
[----:B------:R-:W-:Y:S01]  /*208a0*/  LOP3.LUT R2, R201, 0xffff, RZ, 0xc0, !PT ;  /* 0x0000ffffc9027812 */ /* 0x000fe200078ec0ff */
[----:B------:R-:W-:Y:S01]  /*208b0*/  IMAD.MOV.U32 R28, RZ, RZ, R214 ;  /* 0x000000ffff1c7224 */ /* 0x000fe200078e00d6 */
[----:B------:R-:W-:Y:S03]  /*208c0*/  PRMT R236, R10, 0x7772, RZ ;  /* 0x000077720aec7816 */ /* 0x000fe600000000ff */
[----:B------:R4:W-:Y:S01]  /*208d0*/  MUFU.EX2 R163, R6 ;  /* 0x0000000600a37308 */ /* 0x0009e20000000800 */
[----:B------:R-:W-:Y:S02]  /*208e0*/  ISETP.LE.U32.AND P5, PT, R2, UR13, PT ;  /* 0x0000000d02007c0c */ /* 0x000fe4000bfa3070 */
[----:B------:R-:W-:Y:S02]  /*208f0*/  FSEL R2, R70, RZ, P1 ;  /* 0x000000ff46027208 */ /* 0x000fe40000800000 */
[----:B---3--:R-:W-:Y:S01]  /*20900*/  FMNMX.FTZ R68, R68, R7, !PT ;  /* 0x0000000744447209 */ /* 0x008fe20007810000 */
[----:B------:R-:W-:Y:S01]  /*20910*/  FFMA.FTZ R7, R27, UR4, -R5 ;  /* 0x000000041b077c23 */ /* 0x000fe20008010805 */
[----:B------:R-:W-:Y:S01]  /*20920*/  PRMT R235, R10, 0x7773, RZ ;  /* 0x000077730aeb7816 */ /* 0x000fe200000000ff */
[----:B------:R-:W-:Y:S01]  /*20930*/  FADD.FTZ R2, -R2, R3 ;  /* 0x0000000302027221 */ /* 0x000fe20000010100 */
[----:B------:R-:W-:Y:S01]  /*20940*/  PRMT R238, R10, 0x7771, RZ ;  /* 0x000077710aee7816 */ /* 0x000fe200000000ff */
[--C-:B--2---:R-:W-:Y:S01]  /*20950*/  FFMA.FTZ R0, R145, UR4, -R5.reuse ;  /* 0x0000000491007c23 */ /* 0x104fe20008010805 */
[----:B------:R-:W-:Y:S01]  /*20960*/  LOP3.LUT R210, R13, R207, RZ, 0x3c, !PT ;  /* 0x000000cf0dd27212 */ /* 0x000fe200078e3cff */
[----:B------:R2:W-:Y:S01]  /*20970*/  MUFU.EX2 R152, R7 ;  /* 0x0000000700987308 */ /* 0x0005e20000000800 */
[----:B------:R-:W-:Y:S01]  /*20980*/  LOP3.LUT R213, R12, R213, RZ, 0x3c, !PT ;  /* 0x000000d50cd57212 */ /* 0x000fe200078e3cff */
[----:B------:R-:W3:Y:S01]  /*20990*/  SHFL.BFLY PT, R10, R68, 0x1, 0x1f ;  /* 0x0c201f00440a7f89 */ /* 0x000ee200000e0000 */
[----:B-1----:R-:W-:Y:S02]  /*209a0*/  FMNMX.FTZ R71, R71, R9, !PT ;  /* 0x0000000947477209 */ /* 0x002fe40007810000 */
[----:B----4-:R-:W-:Y:S01]  /*209b0*/  LOP3.LUT R6, R13, R209, RZ, 0x3c, !PT ;  /* 0x000000d10d067212 */ /* 0x010fe200078e3cff */
[--C-:B------:R-:W-:Y:S01]  /*209c0*/  FFMA.FTZ R13, R44, UR4, -R4.reuse ;  /* 0x000000042c0d7c23 */ /* 0x100fe20008010804 */
[--C-:B------:R-:W-:Y:S03]  /*209d0*/  FFMA.FTZ R209, R59, UR4, -R5.reuse ;  /* 0x000000043bd17c23 */ /* 0x100fe60008010805 */
[----:B------:R1:W-:Y:S01]  /*209e0*/  MUFU.EX2 R151, R0 ;  /* 0x0000000000977308 */ /* 0x0003e20000000800 */
[----:B------:R-:W4:Y:S01]  /*209f0*/  SHFL.BFLY PT, R9, R71, 0x1, 0x1f ;  /* 0x0c201f0047097f89 */ /* 0x000f2200000e0000 */
[----:B------:R-:W-:Y:S04]  /*20a00*/  IMAD.WIDE.U32 R14, R6, -0x2daee0ad, RZ ;  /* 0xd2511f53060e7825 */ /* 0x000fe800078e00ff */
[----:B------:R-:W-:Y:S01]  /*20a10*/  FFMA.FTZ R6, R30, UR4, -R5 ;  /* 0x000000041e067c23 */ /* 0x000fe20008010805 */
[----:B------:R-:W-:Y:S01]  /*20a20*/  LOP3.LUT R8, R158, UR22, R15, 0x96, !PT ;  /* 0x000000169e087c12 */ /* 0x000fe2000f8e960f */
[----:B------:R-:W-:Y:S01]  /*20a30*/  FFMA.FTZ R15, R47, UR4, -R5 ;  /* 0x000000042f0f7c23 */ /* 0x000fe20008010805 */
[----:B--2---:R-:W-:Y:S01]  /*20a40*/  FFMA.FTZ R7, R29, UR4, -R4 ;  /* 0x000000041d077c23 */ /* 0x004fe20008010804 */
[----:B------:R2:W-:Y:S01]  /*20a50*/  MUFU.EX2 R158, R6 ;  /* 0x00000006009e7308 */ /* 0x0005e20000000800 */
[----:B------:R-:W-:Y:S02]  /*20a60*/  IMAD.MOV.U32 R29, RZ, RZ, R215 ;  /* 0x000000ffff1d7224 */ /* 0x000fe400078e00d7 */
[--C-:B-1----:R-:W-:Y:S01]  /*20a70*/  FFMA.FTZ R0, R140, UR4, -R5.reuse ;  /* 0x000000048c007c23 */ /* 0x102fe20008010805 */
[----:B---3--:R-:W-:Y:S01]  /*20a80*/  FMNMX.FTZ R68, R68, R10, !PT ;  /* 0x0000000a44447209 */ /* 0x008fe20007810000 */
[----:B------:R-:W-:Y:S05]  /*20a90*/  IMAD.MOV.U32 R140, RZ, RZ, R216 ;  /* 0x000000ffff8c7224 */ /* 0x000fea00078e00d8 */
[----:B------:R-:W-:Y:S01]  /*20aa0*/  MUFU.EX2 R169, R13 ;  /* 0x0000000d00a97308 */ /* 0x000fe20000000800 */
[----:B----4-:R-:W-:Y:S01]  /*20ab0*/  FMNMX.FTZ R71, R71, R9, !PT ;  /* 0x0000000947477209 */ /* 0x010fe20007810000 */
[--C-:B------:R-:W-:Y:S08]  /*20ac0*/  FFMA.FTZ R9, R41, UR4, -R4.reuse ;  /* 0x0000000429097c23 */ /* 0x100ff00008010804 */
[----:B------:R1:W-:Y:S01]  /*20ad0*/  MUFU.EX2 R149, R0 ;  /* 0x0000000000957308 */ /* 0x0003e20000000800 */
[----:B--2---:R-:W-:Y:S09]  /*20ae0*/  FMUL.FTZ R6, R71, UR4 ;  /* 0x0000000447067c20 */ /* 0x004ff20008410000 */
[----:B------:R-:W-:Y:S01]  /*20af0*/  MUFU.EX2 R166, R9 ;  /* 0x0000000900a67308 */ /* 0x000fe20000000800 */
[----:B-1----:R-:W-:Y:S09]  /*20b00*/  FFMA.FTZ R0, R22, UR4, -R4 ;  /* 0x0000000416007c23 */ /* 0x002ff20008010804 */
[----:B------:R1:W-:Y:S02]  /*20b10*/  MUFU.EX2 R157, R0 ;  /* 0x00000000009d7308 */ /* 0x0003e40000000800 */
[--C-:B-1----:R-:W-:Y:S01]  /*20b20*/  FFMA.FTZ R0, R26, UR4, -R5.reuse ;  /* 0x000000041a007c23 */ /* 0x102fe20008010805 */
[----:B------:R-:W-:Y:S04]  /*20b30*/  IMAD.WIDE.U32 R26, R8, -0x326172a9, RZ ;  /* 0xcd9e8d57081a7825 */ /* 0x000fe800078e00ff */
[----:B------:R-:W-:Y:S03]  /*20b40*/  FFMA.FTZ R8, R43, UR4, -R5 ;  /* 0x000000042b087c23 */ /* 0x000fe60008010805 */
[----:B------:R1:W-:Y:S01]  /*20b50*/  MUFU.EX2 R155, R0 ;  /* 0x00000000009b7308 */ /* 0x0003e20000000800 */
[----:B------:R-:W-:Y:S05]  /*20b60*/  LOP3.LUT R10, R224, UR23, R27, 0x96, !PT ;  /* 0x00000017e00a7c12 */ /* 0x000fea000f8e961b */
[----:B------:R-:W-:Y:S04]  /*20b70*/  IMAD.WIDE.U32 R10, R10, -0x2daee0ad, RZ ;  /* 0xd2511f530a0a7825 */ /* 0x000fe800078e00ff */
[----:B------:R2:W-:Y:S01]  /*20b80*/  MUFU.EX2 R159, R8 ;  /* 0x00000008009f7308 */ /* 0x0005e20000000800 */
[----:B-1----:R-:W-:Y:S04]  /*20b90*/  LOP3.LUT R0, R147, 0xffff, RZ, 0xc0, !PT ;  /* 0x0000ffff93007812 */ /* 0x002fe800078ec0ff */
[----:B------:R-:W-:Y:S04]  /*20ba0*/  SHF.R.U32.HI R226, RZ, 0x8, R0 ;  /* 0x00000008ffe27819 */ /* 0x000fe80000011600 */
[----:B------:R-:W-:Y:S04]  /*20bb0*/  LOP3.LUT R0, R226, 0xffff, RZ, 0xc0, !PT ;  /* 0x0000ffffe2007812 */ /* 0x000fe800078ec0ff */
[----:B------:R-:W-:Y:S02]  /*20bc0*/  ISETP.LE.U32.AND P4, PT, R0, UR13, PT ;  /* 0x0000000d00007c0c */ /* 0x000fe4000bf83070 */
[----:B------:R-:W-:Y:S04]  /*20bd0*/  LOP3.LUT R0, R227, 0xffff, RZ, 0xc0, !PT ;  /* 0x0000ffffe3007812 */ /* 0x000fe800078ec0ff */
[----:B------:R-:W-:Y:S02]  /*20be0*/  ISETP.LE.U32.AND P1, PT, R0, UR13, PT ;  /* 0x0000000d00007c0c */ /* 0x000fe4000bf23070 */
[----:B------:R-:W-:Y:S01]  /*20bf0*/  LOP3.LUT R0, R12, R160, RZ, 0x3c, !PT ;  /* 0x000000a00c007212 */ /* 0x000fe200078e3cff */
[----:B------:R-:W-:Y:S01]  /*20c00*/  FFMA.FTZ R12, R46, UR4, -R5 ;  /* 0x000000042e0c7c23 */ /* 0x000fe20008010805 */
[----:B------:R1:W-:Y:S03]  /*20c10*/  MUFU.EX2 R160, R7 ;  /* 0x0000000700a07308 */ /* 0x0003e60000000800 */
[----:B------:R-:W-:Y:S01]  /*20c20*/  IMAD.WIDE.U32 R22, R0, -0x2daee0ad, RZ ;  /* 0xd2511f5300167825 */ /* 0x000fe200078e00ff */
[----:B------:R-:W-:Y:S02]  /*20c30*/  FSEL R0, R69, RZ, P0 ;  /* 0x000000ff45007208 */ /* 0x000fe40000000000 */
[----:B------:R-:W-:Y:S02]  /*20c40*/  FSETP.NEU.FTZ.AND P0, PT, R71, -INF , PT ;  /* 0xff8000004700780b */ /* 0x000fe40003f1d000 */
[----:B------:R-:W-:Y:S01]  /*20c50*/  LOP3.LUT R14, R14, UR11, R23, 0x96, !PT ;  /* 0x0000000b0e0e7c12 */ /* 0x000fe2000f8e9617 */
[----:B------:R-:W-:Y:S01]  /*20c60*/  FADD.FTZ R3, -R0, R72 ;  /* 0x0000004800037221 */ /* 0x000fe20000010100 */
[----:B------:R-:W-:Y:S01]  /*20c70*/  FSEL R6, R6, RZ, P0 ;  /* 0x000000ff06067208 */ /* 0x000fe20000000000 */
[----:B------:R-:W-:Y:S01]  /*20c80*/  FFMA.FTZ R0, R31, UR4, -R5 ;  /* 0x000000041f007c23 */ /* 0x000fe20008010805 */
[----:B------:R-:W-:Y:S01]  /*20c90*/  LOP3.LUT R11, R22, UR10, R11, 0x96, !PT ;  /* 0x0000000a160b7c12 */ /* 0x000fe2000f8e960b */
[----:B------:R-:W3:Y:S01]  /*20ca0*/  LDL.LU R31, [R1+0x134] ;  /* 0x00013400011f7983 */ /* 0x000ee20000300800 */
[----:B--2---:R-:W-:Y:S01]  /*20cb0*/  IMAD.WIDE.U32 R8, R14, -0x326172a9, RZ ;  /* 0xcd9e8d570e087825 */ /* 0x004fe200078e00ff */
[----:B------:R2:W-:Y:S03]  /*20cc0*/  MUFU.EX2 R156, R0 ;  /* 0x00000000009c7308 */ /* 0x0005e60000000800 */
[----:B-1----:R-:W-:Y:S01]  /*20cd0*/  FFMA.FTZ R7, R40, UR4, -R4 ;  /* 0x0000000428077c23 */ /* 0x002fe20008010804 */
[----:B------:R-:W4:Y:S01]  /*20ce0*/  LDL.LU R30, [R1+0x138] ;  /* 0x00013800011e7983 */ /* 0x000f220000300800 */
[--C-:B------:R-:W-:Y:S01]  /*20cf0*/  FFMA.FTZ R220, R49, UR4, -R6.reuse ;  /* 0x0000000431dc7c23 */ /* 0x100fe20008010806 */
[--C-:B------:R-:W-:Y:S01]  /*20d00*/  FFMA.FTZ R228, R53, UR4, -R6.reuse ;  /* 0x0000000435e47c23 */ /* 0x100fe20008010806 */
[--C-:B------:R-:W-:Y:S01]  /*20d10*/  FFMA.FTZ R171, R171, UR4, -R6.reuse ;  /* 0x00000004abab7c23 */ /* 0x100fe20008010806 */
[----:B------:R-:W5:Y:S02]  /*20d20*/  LDL.LU R16, [R1] ;  /* 0x0000000001107983 */ /* 0x000f640000300800 */
[----:B------:R1:W-:Y:S01]  /*20d30*/  MUFU.EX2 R168, R7 ;  /* 0x0000000700a87308 */ /* 0x0003e20000000800 */
[--C-:B------:R-:W-:Y:S01]  /*20d40*/  FFMA.FTZ R206, R206, UR4, -R6.reuse ;  /* 0x00000004cece7c23 */ /* 0x100fe20008010806 */
[--C-:B------:R-:W-:Y:S01]  /*20d50*/  FFMA.FTZ R207, R33, UR4, -R6.reuse ;  /* 0x0000000421cf7c23 */ /* 0x100fe20008010806 */
[----:B------:R-:W-:Y:S01]  /*20d60*/  FFMA.FTZ R214, R36, UR4, -R6 ;  /* 0x0000000424d67c23 */ /* 0x000fe20008010806 */
[----:B------:R-:W-:Y:S02]  /*20d70*/  IMAD.MOV.U32 R36, RZ, RZ, R140 ;  /* 0x000000ffff247224 */ /* 0x000fe400078e008c */
[--C-:B------:R-:W-:Y:S01]  /*20d80*/  FFMA.FTZ R215, R37, UR4, -R6.reuse ;  /* 0x0000000425d77c23 */ /* 0x100fe20008010806 */
[----:B------:R-:W-:Y:S02]  /*20d90*/  IMAD.MOV.U32 R37, RZ, RZ, R141 ;  /* 0x000000ffff257224 */ /* 0x000fe400078e008d */
[----:B------:R-:W-:Y:S01]  /*20da0*/  FFMA.FTZ R218, R48, UR4, -R6 ;  /* 0x0000000430da7c23 */ /* 0x000fe20008010806 */
[----:B------:R-:W-:Y:S01]  /*20db0*/  IMAD.MOV.U32 R141, RZ, RZ, R252 ;  /* 0x000000ffff8d7224 */ /* 0x000fe200078e00fc */
[----:B--2---:R-:W-:Y:S01]  /*20dc0*/  FSEL R0, R71, RZ, P0 ;  /* 0x000000ff47007208 */ /* 0x004fe20000000000 */
[--C-:B------:R-:W-:Y:S01]  /*20dd0*/  FFMA.FTZ R225, R52, UR4, -R6.reuse ;  /* 0x0000000434e17c23 */ /* 0x100fe20008010806 */
[----:B------:R-:W-:Y:S01]  /*20de0*/  FSETP.NEU.FTZ.AND P0, PT, R68, -INF , PT ;  /* 0xff8000004400780b */ /* 0x000fe20003f1d000 */
[--C-:B------:R-:W-:Y:S01]  /*20df0*/  FFMA.FTZ R232, R64, UR4, -R6.reuse ;  /* 0x0000000440e87c23 */ /* 0x100fe20008010806 */
[--C-:B------:R-:W-:Y:S01]  /*20e00*/  FFMA.FTZ R237, R65, UR4, -R6.reuse ;  /* 0x0000000441ed7c23 */ /* 0x100fe20008010806 */
[----:B------:R-:W-:Y:S01]  /*20e10*/  FADD.FTZ R4, -R0, R73 ;  /* 0x0000004900047221 */ /* 0x000fe20000010100 */
[----:B------:R-:W-:Y:S01]  /*20e20*/  FSEL R0, R68, RZ, P0 ;  /* 0x000000ff44007208 */ /* 0x000fe20000000000 */
[--C-:B------:R-:W-:Y:S01]  /*20e30*/  FFMA.FTZ R72, R167, UR4, -R6.reuse ;  /* 0x00000004a7487c23 */ /* 0x100fe20008010806 */
[----:B-1----:R-:W-:Y:S01]  /*20e40*/  FFMA.FTZ R7, R42, UR4, -R5 ;  /* 0x000000042a077c23 */ /* 0x002fe20008010805 */
[--C-:B------:R-:W-:Y:S01]  /*20e50*/  FFMA.FTZ R172, R172, UR4, -R6.reuse ;  /* 0x00000004acac7c23 */ /* 0x100fe20008010806 */
[----:B------:R-:W-:Y:S01]  /*20e60*/  FFMA.FTZ R192, R192, UR4, -R6 ;  /* 0x00000004c0c07c23 */ /* 0x000fe20008010806 */
[----:B------:R-:W-:Y:S01]  /*20e70*/  FADD.FTZ R5, -R0, R74 ;  /* 0x0000004a00057221 */ /* 0x000fe20000010100 */
[----:B------:R-:W-:Y:S01]  /*20e80*/  LOP3.LUT R0, R26, UR17, R9, 0x96, !PT ;  /* 0x000000111a007c12 */ /* 0x000fe2000f8e9609 */
[----:B------:R1:W-:Y:S01]  /*20e90*/  MUFU.EX2 R161, R7 ;  /* 0x0000000700a17308 */ /* 0x0003e20000000800 */
[----:B------:R-:W-:Y:S01]  /*20ea0*/  FFMA.FTZ R199, R199, UR4, -R6 ;  /* 0x00000004c7c77c23 */ /* 0x000fe20008010806 */
[----:B------:R-:W-:Y:S02]  /*20eb0*/  IMAD.MOV.U32 R22, RZ, RZ, R28 ;  /* 0x000000ffff167224 */ /* 0x000fe400078e001c */
[----:B------:R-:W-:Y:S04]  /*20ec0*/  IMAD.WIDE.U32 R250, R0, -0x2daee0ad, RZ ;  /* 0xd2511f5300fa7825 */ /* 0x000fe800078e00ff */
[----:B------:R-:W-:Y:S01]  /*20ed0*/  IMAD.U32 R74, RZ, RZ, UR26 ;  /* 0x0000001aff4a7e24 */ /* 0x000fe2000f8e00ff */
[----:B------:R-:W-:Y:S01]  /*20ee0*/  LOP3.LUT R0, R10, UR9, R251, 0x96, !PT ;  /* 0x000000090a007c12 */ /* 0x000fe2000f8e96fb */
[----:B------:R-:W-:Y:S01]  /*20ef0*/  IMAD.WIDE.U32 R10, R11, -0x326172a9, RZ ;  /* 0xcd9e8d570b0a7825 */ /* 0x000fe200078e00ff */
[----:B------:R-:W-:Y:S03]  /*20f00*/  MUFU.EX2 R170, R12 ;  /* 0x0000000c00aa7308 */ /* 0x000fe60000000800 */
[----:B------:R-:W-:Y:S01]  /*20f10*/  IMAD.WIDE.U32 R144, R0, -0x326172a9, RZ ;  /* 0xcd9e8d5700907825 */ /* 0x000fe200078e00ff */
[----:B------:R-:W-:Y:S03]  /*20f20*/  LOP3.LUT R244, R8, UR16, R11, 0x96, !PT ;  /* 0x0000001008f47c12 */ /* 0x000fe6000f8e960b */
[----:B------:R-:W-:Y:S01]  /*20f30*/  FMUL.FTZ R0, R2, UR4 ;  /* 0x0000000402007c20 */ /* 0x000fe20008410000 */
[----:B------:R-:W-:Y:S01]  /*20f40*/  FMUL.FTZ R2, R3, UR4 ;  /* 0x0000000403027c20 */ /* 0x000fe20008410000 */
[----:B------:R-:W-:Y:S01]  /*20f50*/  LOP3.LUT R167, R10, UR15, R145, 0x96, !PT ;  /* 0x0000000f0aa77c12 */ /* 0x000fe2000f8e9691 */
[----:B-1----:R-:W-:Y:S01]  /*20f60*/  FFMA.FTZ R7, R164, UR4, -R6 ;  /* 0x00000004a4077c23 */ /* 0x002fe20008010806 */
[----:B------:R-:W-:Y:S01]  /*20f70*/  FMUL.FTZ R6, R68, UR4 ;  /* 0x0000000444067c20 */ /* 0x000fe20008410000 */
[----:B------:R-:W-:Y:S01]  /*20f80*/  MUFU.EX2 R164, R15 ;  /* 0x0000000f00a47308 */ /* 0x000fe20000000800 */
[----:B------:R-:W-:Y:S01]  /*20f90*/  FMUL.FTZ R3, R4, UR4 ;  /* 0x0000000404037c20 */ /* 0x000fe20008410000 */
[----:B------:R-:W-:Y:S02]  /*20fa0*/  IMAD.MOV.U32 R23, RZ, RZ, R29 ;  /* 0x000000ffff177224 */ /* 0x000fe400078e001d */
[----:B------:R-:W-:Y:S06]  /*20fb0*/  FSEL R6, R6, RZ, P0 ;  /* 0x000000ff06067208 */ /* 0x000fec0000000000 */
[----:B------:R-:W1:Y:S01]  /*20fc0*/  MUFU.EX2 R0, R0 ;  /* 0x0000000000007308 */ /* 0x000e620000000800 */
        /* <DEDUP_REMOVED lines=10> */
[--C-:B------:R-:W-:Y:S01]  /*21070*/  FFMA.FTZ R212, R39, UR4, -R6.reuse ;  /* 0x0000000427d47c23 */ /* 0x100fe20008010806 */
[--C-:B------:R-:W-:Y:S01]  /*21080*/  FFMA.FTZ R216, R50, UR4, -R6.reuse ;  /* 0x0000000432d87c23 */ /* 0x100fe20008010806 */
[--C-:B------:R-:W-:Y:S01]  /*21090*/  FFMA.FTZ R217, R51, UR4, -R6.reuse ;  /* 0x0000000433d97c23 */ /* 0x100fe20008010806 */
[--C-:B------:R-:W-:Y:S01]  /*210a0*/  FFMA.FTZ R223, R54, UR4, -R6.reuse ;  /* 0x0000000436df7c23 */ /* 0x100fe20008010806 */
[--C-:B------:R-:W-:Y:S03]  /*210b0*/  FFMA.FTZ R224, R25, UR4, -R6.reuse ;  /* 0x0000000419e07c23 */ /* 0x100fe60008010806 */
[----:B------:R-:W2:Y:S01]  /*210c0*/  MUFU.EX2 R2, R2 ;  /* 0x0000000200027308 */ /* 0x000ea20000000800 */
[--C-:B------:R-:W-:Y:S01]  /*210d0*/  FFMA.FTZ R248, R24, UR4, -R6.reuse ;  /* 0x0000000418f87c23 */ /* 0x100fe20008010806 */
[----:B------:R-:W-:Y:S01]  /*210e0*/  FFMA.FTZ R249, R67, UR4, -R6 ;  /* 0x0000000443f97c23 */ /* 0x000fe20008010806 */
[C---:B-1----:R-:W-:Y:S01]  /*210f0*/  FMUL.FTZ R44, R0.reuse, R84 ;  /* 0x00000054002c7220 */ /* 0x042fe20000410000 */
[----:B------:R-:W-:Y:S01]  /*21100*/  FMUL.FTZ R12, R0, R104 ;  /* 0x00000068000c7220 */ /* 0x000fe20000410000 */
[----:B------:R-:W-:Y:S01]  /*21110*/  F2FP.F16.F32.PACK_AB R104, R152, R155 ;  /* 0x0000009b9868723e */ /* 0x000fe200000000ff */
[----:B------:R-:W-:Y:S01]  /*21120*/  FMUL.FTZ R13, R0, R105 ;  /* 0x00000069000d7220 */ /* 0x000fe20000410000 */
[----:B------:R-:W-:Y:S01]  /*21130*/  F2FP.F16.F32.PACK_AB R105, R156, R158 ;  /* 0x0000009e9c69723e */ /* 0x000fe200000000ff */
[C---:B------:R-:W-:Y:S01]  /*21140*/  FMUL.FTZ R28, R0.reuse, R92 ;  /* 0x0000005c001c7220 */ /* 0x040fe20000410000 */
[----:B--2---:R-:W2:Y:S01]  /*21150*/  LDL.LU R7, [R1+0x130] ;  /* 0x0001300001077983 */ /* 0x004ea20000300800 */
[C---:B------:R-:W-:Y:S01]  /*21160*/  FMUL.FTZ R29, R0.reuse, R93 ;  /* 0x0000005d001d7220 */ /* 0x040fe20000410000 */
[----:B------:R-:W-:Y:S01]  /*21170*/  FMUL.FTZ R8, R0, R108 ;  /* 0x0000006c00087220 */ /* 0x000fe20000410000 */
[----:B------:R-:W-:Y:S01]  /*21180*/  F2FP.F16.F32.PACK_AB R108, R160, R163 ;  /* 0x000000a3a06c723e */ /* 0x000fe200000000ff */
[C---:B------:R-:W-:Y:S01]  /*21190*/  FMUL.FTZ R9, R0.reuse, R109 ;  /* 0x0000006d00097220 */ /* 0x040fe20000410000 */
[----:B------:R-:W-:Y:S01]  /*211a0*/  SHF.R.U32.HI R109, RZ, 0x18, R142 ;  /* 0x00000018ff6d7819 */ /* 0x000fe2000001168e */
[C---:B------:R-:W-:Y:S01]  /*211b0*/  FMUL.FTZ R24, R0.reuse, R96 ;  /* 0x0000006000187220 */ /* 0x040fe20000410000 */
[----:B------:R-:W-:Y:S01]  /*211c0*/  FMUL.FTZ R25, R0, R97 ;  /* 0x0000006100197220 */ /* 0x000fe20000410000 */
[----:B------:R-:W-:Y:S01]  /*211d0*/  F2FP.F16.F32.PACK_AB R97, R148, R150 ;  /* 0x000000969461723e */ /* 0x000fe200000000ff */
[C---:B------:R-:W-:Y:S01]  /*211e0*/  FMUL.FTZ R62, R2.reuse, R78 ;  /* 0x0000004e023e7220 */ /* 0x040fe20000410000 */
[C---:B------:R-:W-:Y:S01]  /*211f0*/  FMUL.FTZ R46, R2.reuse, R86 ;  /* 0x00000056022e7220 */ /* 0x040fe20000410000 */
[C---:B------:R-:W-:Y:S01]  /*21200*/  FMUL.FTZ R59, R2.reuse, R83 ;  /* 0x00000053023b7220 */ /* 0x040fe20000410000 */
[----:B------:R-:W-:Y:S01]  /*21210*/  FMUL.FTZ R58, R2, R82 ;  /* 0x00000052023a7220 */ /* 0x000fe20000410000 */
[----:B------:R-:W-:Y:S01]  /*21220*/  FMUL.FTZ R40, R0, R88 ;  /* 0x0000005800287220 */ /* 0x000fe20000410000 */
[----:B------:R-:W-:Y:S01]  /*21230*/  F2FP.F16.F32.PACK_AB R88, R20, R32 ;  /* 0x000000201458723e */ /* 0x000fe200000000ff */
[C---:B------:R-:W-:Y:S01]  /*21240*/  FMUL.FTZ R41, R0.reuse, R89 ;  /* 0x0000005900297220 */ /* 0x040fe20000410000 */
[C---:B------:R-:W-:Y:S01]  /*21250*/  FMUL.FTZ R45, R0.reuse, R85 ;  /* 0x00000055002d7220 */ /* 0x040fe20000410000 */
[C---:B------:R-:W-:Y:S01]  /*21260*/  FMUL.FTZ R56, R0.reuse, R80 ;  /* 0x0000005000387220 */ /* 0x040fe20000410000 */
[C---:B------:R-:W-:Y:S01]  /*21270*/  FMUL.FTZ R57, R0.reuse, R81 ;  /* 0x0000005100397220 */ /* 0x040fe20000410000 */
[C---:B------:R-:W-:Y:S01]  /*21280*/  FMUL.FTZ R60, R0.reuse, R76 ;  /* 0x0000004c003c7220 */ /* 0x040fe20000410000 */
[----:B------:R-:W-:Y:S01]  /*21290*/  FMUL.FTZ R61, R0, R77 ;  /* 0x0000004d003d7220 */ /* 0x000fe20000410000 */
[----:B------:R-:W-:Y:S01]  /*212a0*/  MUFU.EX2 R72, R72 ;  /* 0x0000004800487308 */ /* 0x000fe20000000800 */
[----:B------:R-:W-:Y:S01]  /*212b0*/  FMUL.FTZ R14, R2, R106 ;  /* 0x0000006a020e7220 */ /* 0x000fe20000410000 */
[----:B------:R-:W-:Y:S01]  /*212c0*/  LOP3.LUT R106, R142, 0xff, RZ, 0xc0, !PT ;  /* 0x000000ff8e6a7812 */ /* 0x000fe200078ec0ff */
[C---:B------:R-:W-:Y:S01]  /*212d0*/  FMUL.FTZ R15, R2.reuse, R107 ;  /* 0x0000006b020f7220 */ /* 0x040fe20000410000 */
[C---:B------:R-:W-:Y:S01]  /*212e0*/  FMUL.FTZ R11, R2.reuse, R111 ;  /* 0x0000006f020b7220 */ /* 0x040fe20000410000 */
[C---:B------:R-:W-:Y:S01]  /*212f0*/  FMUL.FTZ R10, R2.reuse, R110 ;  /* 0x0000006e020a7220 */ /* 0x040fe20000410000 */
[C---:B------:R-:W-:Y:S01]  /*21300*/  FMUL.FTZ R26, R2.reuse, R98 ;  /* 0x00000062021a7220 */ /* 0x040fe20000410000 */
[----:B------:R-:W-:Y:S01]  /*21310*/  PRMT R98, R97, 0x7632, R98 ;  /* 0x0000763261627816 */ /* 0x000fe20000000062 */
[C---:B------:R-:W-:Y:S01]  /*21320*/  FMUL.FTZ R27, R2.reuse, R99 ;  /* 0x00000063021b7220 */ /* 0x040fe20000410000 */
[----:B------:R-:W-:Y:S01]  /*21330*/  F2FP.F16.F32.PACK_AB R99, R149, R151 ;  /* 0x000000979563723e */ /* 0x000fe200000000ff */
[C---:B------:R-:W-:Y:S01]  /*21340*/  FMUL.FTZ R42, R2.reuse, R90 ;  /* 0x0000005a022a7220 */ /* 0x040fe20000410000 */
[----:B------:R-:W-:Y:S01]  /*21350*/  F2FP.F16.F32.PACK_AB R90, R19, R21 ;  /* 0x00000015135a723e */ /* 0x000fe200000000ff */
[----:B------:R-:W-:Y:S01]  /*21360*/  FMUL.FTZ R43, R2, R91 ;  /* 0x0000005b022b7220 */ /* 0x000fe20000410000 */
[----:B------:R-:W-:Y:S01]  /*21370*/  PRMT R91, R88, 0x7632, R91 ;  /* 0x00007632585b7816 */ /* 0x000fe2000000005b */
[----:B------:R-:W-:Y:S01]  /*21380*/  FMUL.FTZ R47, R2, R87 ;  /* 0x00000057022f7220 */ /* 0x000fe20000410000 */
[----:B------:R-:W-:Y:S01]  /*21390*/  PRMT R89, R90, 0x7632, R89 ;  /* 0x000076325a597816 */ /* 0x000fe20000000059 */
[----:B------:R-:W-:Y:S01]  /*213a0*/  FMUL.FTZ R63, R2, R79 ;  /* 0x0000004f023f7220 */ /* 0x000fe20000410000 */
[----:B------:R-:W-:Y:S01]  /*213b0*/  MUFU.EX2 R73, R73 ;  /* 0x0000004900497308 */ /* 0x000fe20000000800 */
[----:B------:R-:W-:Y:S02]  /*213c0*/  IMAD.MOV.U32 R34, RZ, RZ, R36 ;  /* 0x000000ffff227224 */ /* 0x000fe400078e0024 */
[----:B------:R-:W-:Y:S02]  /*213d0*/  IMAD.MOV.U32 R35, RZ, RZ, R37 ;  /* 0x000000ffff237224 */ /* 0x000fe400078e0025 */
[----:B------:R-:W-:Y:S02]  /*213e0*/  IMAD.MOV.U32 R92, RZ, RZ, R34 ;  /* 0x000000ffff5c7224 */ /* 0x000fe400078e0022 */
[----:B------:R-:W-:Y:S03]  /*213f0*/  IMAD.MOV.U32 R93, RZ, RZ, R35 ;  /* 0x000000ffff5d7224 */ /* 0x000fe600078e0023 */
[----:B------:R-:W-:Y:S01]  /*21400*/  MUFU.EX2 R76, R18 ;  /* 0x00000012004c7308 */ /* 0x000fe20000000800 */
[----:B------:R-:W-:Y:S09]  /*21410*/  IMAD.MOV.U32 R87, RZ, RZ, R93 ;  /* 0x000000ffff577224 */ /* 0x000ff200078e005d */
[----:B------:R-:W-:Y:S10]  /*21420*/  MUFU.EX2 R93, R171 ;  /* 0x000000ab005d7308 */ /* 0x000ff40000000800 */
[----:B------:R1:W-:Y:S02]  /*21430*/  MUFU.EX2 R111, R175 ;  /* 0x000000af006f7308 */ /* 0x0003e40000000800 */
[----:B-1----:R-:W1:Y:S01]  /*21440*/  LDC R175, c[0x0][0x448] ;  /* 0x00011200ffaf7b82 */ /* 0x002e620000000800 */
[----:B---3--:R-:W-:Y:S01]  /*21450*/  FFMA.FTZ R6, R0, R31, R32 ;  /* 0x0000001f00067223 */ /* 0x008fe20000010020 */
[----:B------:R-:W-:Y:S06]  /*21460*/  FMUL.FTZ R31, R2, R95 ;  /* 0x0000005f021f7220 */ /* 0x000fec0000410000 */
[----:B------:R3:W1:Y:S01]  /*21470*/  MUFU.EX2 R0, R3 ;  /* 0x0000000300007308 */ /* 0x0006620000000800 */
[----:B------:R-:W-:Y:S01]  /*21480*/  FADD.FTZ R78, R20, R6 ;  /* 0x00000006144e7221 */ /* 0x000fe20000010000 */
[C---:B----4-:R-:W-:Y:S01]  /*21490*/  FFMA.FTZ R4, R2.reuse, R30, R21 ;  /* 0x0000001e02047223 */ /* 0x050fe20000010015 */
[----:B------:R-:W4:Y:S01]  /*214a0*/  LDL.LU R6, [R1+0x114] ;  /* 0x0001140001067983 */ /* 0x000f220000300800 */
[----:B------:R-:W-:Y:S01]  /*214b0*/  FMUL.FTZ R30, R2, R94 ;  /* 0x0000005e021e7220 */ /* 0x000fe20000410000 */
[----:B------:R-:W-:Y:S01]  /*214c0*/  FMUL.FTZ R2, R5, UR4 ;  /* 0x0000000405027c20 */ /* 0x000fe20008410000 */
[----:B-----5:R-:W-:Y:S01]  /*214d0*/  IMAD.MOV.U32 R140, RZ, RZ, R16 ;  /* 0x000000ffff8c7224 */ /* 0x020fe200078e0010 */
[----:B------:R2:W5:Y:S03]  /*214e0*/  LDL.S16 R86, [R1+0x94] ;  /* 0x0000940001567983 */ /* 0x0005660000100600 */
[----:B------:R-:W-:Y:S01]  /*214f0*/  MUFU.EX2 R94, R145 ;  /* 0x00000091005e7308 */ /* 0x000fe20000000800 */
[----:B------:R-:W-:Y:S01]  /*21500*/  FADD.FTZ R81, R19, R4 ;  /* 0x0000000413517221 */ /* 0x000fe20000010000 */
[----:B------:R-:W-:Y:S01]  /*21510*/  LEA R74, P0, R74, R140, 0x1 ;  /* 0x0000008c4a4a7211 */ /* 0x000fe200078008ff */
[----:B------:R2:W5:Y:S04]  /*21520*/  LDL.S16 R84, [R1+0x90] ;  /* 0x0000900001547983 */ /* 0x0005680000100600 */
[----:B------:R2:W5:Y:S01]  /*21530*/  LDL.S16 R83, [R1+0x98] ;  /* 0x0000980001537983 */ /* 0x0005620000100600 */
[----:B---3--:R-:W-:Y:S02]  /*21540*/  IMAD.U32 R3, RZ, RZ, UR26 ;  /* 0x0000001aff037e24 */ /* 0x008fe4000f8e00ff */
[C---:B-1----:R-:W-:Y:S01]  /*21550*/  FMUL.FTZ R49, R0.reuse, R117 ;  /* 0x0000007500317220 */ /* 0x042fe20000410000 */
[C---:B------:R-:W-:Y:S01]  /*21560*/  FMUL.FTZ R53, R0.reuse, R113 ;  /* 0x0000007100357220 */ /* 0x040fe20000410000 */
[----:B------:R3:W3:Y:S01]  /*21570*/  LDL.S16 R82, [R1+0x9c] ;  /* 0x00009c0001527983 */ /* 0x0006e20000100600 */
[----:B------:R-:W1:Y:S01]  /*21580*/  MUFU.EX2 R2, R2 ;  /* 0x0000000200027308 */ /* 0x000e620000000800 */
[----:B------:R-:W-:Y:S01]  /*21590*/  LEA.HI.X.SX32 R75, R3, R141, 0x1, P0 ;  /* 0x0000008d034b7211 */ /* 0x000fe200000f0eff */
[----:B------:R-:W-:Y:S01]  /*215a0*/  FMUL.FTZ R4, R0, R136 ;  /* 0x0000008800047220 */ /* 0x000fe20000410000 */
[----:B------:R-:W-:Y:S01]  /*215b0*/  ISETP.LE.U32.AND P0, PT, R106, UR13, PT ;  /* 0x0000000d6a007c0c */ /* 0x000fe2000bf03070 */
        /* <DEDUP_REMOVED lines=14> */
[C---:B-1----:R-:W-:Y:S01]  /*216a0*/  FMUL.FTZ R18, R2.reuse, R134 ;  /* 0x0000008602127220 */ /* 0x042fe20000410000 */
[----:B------:R-:W-:Y:S02]  /*216b0*/  IMAD.MOV.U32 R133, RZ, RZ, R23 ;  /* 0x000000ffff857224 */ /* 0x000fe400078e0017 */
[C---:B------:R-:W-:Y:S01]  /*216c0*/  FMUL.FTZ R39, R2.reuse, R123 ;  /* 0x0000007b02277220 */ /* 0x040fe20000410000 */
[C---:B------:R-:W-:Y:S01]  /*216d0*/  FMUL.FTZ R50, R2.reuse, R118 ;  /* 0x0000007602327220 */ /* 0x040fe20000410000 */
[C---:B------:R-:W-:Y:S01]  /*216e0*/  FMUL.FTZ R54, R2.reuse, R114 ;  /* 0x0000007202367220 */ /* 0x040fe20000410000 */
[C---:B------:R-:W-:Y:S01]  /*216f0*/  FMUL.FTZ R67, R2.reuse, R103 ;  /* 0x0000006702437220 */ /* 0x040fe20000410000 */
[C---:B------:R-:W-:Y:S01]  /*21700*/  FMUL.FTZ R19, R2.reuse, R135 ;  /* 0x0000008702137220 */ /* 0x040fe20000410000 */
[C---:B------:R-:W-:Y:S01]  /*21710*/  FMUL.FTZ R22, R2.reuse, R130 ;  /* 0x0000008202167220 */ /* 0x040fe20000410000 */
[----:B------:R-:W-:Y:S01]  /*21720*/  LOP3.LUT R130, R147, 0xff, RZ, 0xc0, !PT ;  /* 0x000000ff93827812 */ /* 0x000fe200078ec0ff */
        /* <DEDUP_REMOVED lines=8> */
[----:B------:R-:W-:Y:S02]  /*217b0*/  IMAD.MOV.U32 R120, RZ, RZ, R132 ;  /* 0x000000ffff787224 */ /* 0x000fe400078e0084 */
[----:B------:R-:W-:Y:S02]  /*217c0*/  IMAD.MOV.U32 R121, RZ, RZ, R133 ;  /* 0x000000ffff797224 */ /* 0x000fe400078e0085 */
[----:B------:R-:W-:Y:S04]  /*217d0*/  IMAD.WIDE R132, R175, 0x70, R74 ;  /* 0x00000070af847825 */ /* 0x000fe800078e024a */
[----:B------:R-:W-:Y:S01]  /*217e0*/  IMAD.MOV.U32 R125, RZ, RZ, R87 ;  /* 0x000000ffff7d7224 */ /* 0x000fe200078e0057 */
[----:B------:R-:W-:Y:S01]  /*217f0*/  LOP3.LUT R125, R242, 0xff, RZ, 0xc0, !PT ;  /* 0x000000fff27d7812 */ /* 0x000fe200078ec0ff */
[----:B------:R-:W-:Y:S02]  /*21800*/  IMAD.MOV.U32 R137, RZ, RZ, R144 ;  /* 0x000000ffff897224 */ /* 0x000fe400078e0090 */
[----:B--2---:R-:W-:Y:S01]  /*21810*/  FFMA.FTZ R80, R0, R7, R72 ;  /* 0x0000000700507223 */ /* 0x004fe20000010048 */
[C---:B------:R-:W-:Y:S01]  /*21820*/  F2FP.F16.F32.PACK_AB R72, R143.reuse, R72 ;  /* 0x000000488f48723e */ /* 0x040fe200000000ff */
[----:B------:R-:W-:Y:S01]  /*21830*/  FMUL.FTZ R7, R2, R139 ;  /* 0x0000008b02077220 */ /* 0x000fe20000410000 */
[----:B------:R-:W-:Y:S01]  /*21840*/  PRMT R0, R142, 0x7632, R0 ;  /* 0x000076328e007816 */ /* 0x000fe20000000000 */
[----:B------:R-:W-:Y:S01]  /*21850*/  IMAD.U32 R142, RZ, RZ, UR26 ;  /* 0x0000001aff8e7e24 */ /* 0x000fe2000f8e00ff */
[----:B------:R-:W-:Y:S01]  /*21860*/  PRMT R3, R72, 0x7632, R3 ;  /* 0x0000763248037816 */ /* 0x000fe20000000003 */
[----:B------:R-:W-:Y:S01]  /*21870*/  FADD.FTZ R80, R143, R80 ;  /* 0x000000508f507221 */ /* 0x000fe20000010000 */
[----:B------:R-:W-:Y:S01]  /*21880*/  LOP3.LUT R110, R0, 0xff, RZ, 0xc0, !PT ;  /* 0x000000ff006e7812 */ /* 0x000fe200078ec0ff */
[C---:B----4-:R-:W-:Y:S01]  /*21890*/  FFMA.FTZ R79, R2.reuse, R6, R73 ;  /* 0x00000006024f7223 */ /* 0x050fe20000010049 */
[----:B------:R-:W-:Y:S01]  /*218a0*/  FMUL.FTZ R6, R2, R138 ;  /* 0x0000008a02067220 */ /* 0x000fe20000410000 */
[C---:B------:R-:W-:Y:S01]  /*218b0*/  F2FP.F16.F32.PACK_AB R2, R76.reuse, R73 ;  /* 0x000000494c02723e */ /* 0x040fe200000000ff */
[----:B-----5:R-:W-:Y:S02]  /*218c0*/  @!P0 HADD2 R86, -R72.H0_H0, -RZ.H0_H0 ;  /* 0xa00000ff48568230 */ /* 0x020fe40000000900 */
[----:B------:R-:W-:Y:S01]  /*218d0*/  FADD.FTZ R79, R76, R79 ;  /* 0x0000004f4c4f7221 */ /* 0x000fe20000010000 */
[----:B------:R-:W-:Y:S01]  /*218e0*/  PRMT R0, R2, 0x7632, R0 ;  /* 0x0000763202007816 */ /* 0x000fe20000000000 */
[----:B------:R-:W-:Y:S01]  /*218f0*/  FADD.FTZ R76, R150, R78 ;  /* 0x0000004e964c7221 */ /* 0x000fe20000010000 */
[----:B------:R-:W1:Y:S01]  /*21900*/  MUFU.EX2 R73, R172 ;  /* 0x000000ac00497308 */ /* 0x000e620000000800 */
[----:B------:R-:W-:Y:S01]  /*21910*/  PRMT R85, R86, 0x7610, R85 ;  /* 0x0000761056557816 */ /* 0x000fe20000000055 */
[----:B------:R-:W-:Y:S01]  /*21920*/  @!P6 HADD2 R84, -R3.H0_H0, -RZ.H0_H0 ;  /* 0xa00000ff0354e230 */ /* 0x000fe20000000900 */
[----:B------:R2:W-:Y:S01]  /*21930*/  @!P0 STL.S16 [R1+0x94], R86 ;  /* 0x0000945601008387 */ /* 0x0005e20000100600 */
[----:B------:R-:W-:Y:S03]  /*21940*/  FADD.FTZ R78, R148, R76 ;  /* 0x0000004c944e7221 */ /* 0x000fe60000010000 */
[----:B------:R-:W-:Y:S01]  /*21950*/  PRMT R77, R84, 0x7610, R77 ;  /* 0x00007610544d7816 */ /* 0x000fe2000000004d */
[----:B------:R4:W-:Y:S01]  /*21960*/  @!P6 STL.S16 [R1+0x90], R84 ;  /* 0x000090540100e387 */ /* 0x0009e20000100600 */
[----:B--2---:R-:W-:Y:S02]  /*21970*/  IMAD.MOV.U32 R86, RZ, RZ, R92 ;  /* 0x000000ffff567224 */ /* 0x004fe400078e005c */
[----:B------:R-:W-:Y:S02]  /*21980*/  MUFU.EX2 R92, R191 ;  /* 0x000000bf005c7308 */ /* 0x000fe40000000800 */
[----:B------:R-:W-:Y:S01]  /*21990*/  IMAD.MOV.U32 R124, RZ, RZ, R86 ;  /* 0x000000ffff7c7224 */ /* 0x000fe200078e0056 */
[----:B----4-:R-:W-:Y:S01]  /*219a0*/  PRMT R84, R72, 0x5410, R3 ;  /* 0x0000541048547816 */ /* 0x010fe20000000003 */
[----:B------:R-:W-:Y:S01]  /*219b0*/  IMAD.WIDE.U32 R86, R213, -0x2daee0ad, RZ ;  /* 0xd2511f53d5567825 */ /* 0x000fe200078e00ff */
[----:B------:R-:W-:Y:S02]  /*219c0*/  @!P0 PRMT R72, R85, 0x5410, RZ ;  /* 0x0000541055488816 */ /* 0x000fe400000000ff */
[----:B------:R-:W-:Y:S02]  /*219d0*/  ISETP.LE.U32.AND P0, PT, R110, UR13, PT ;  /* 0x0000000d6e007c0c */ /* 0x000fe4000bf03070 */
[----:B------:R-:W-:Y:S01]  /*219e0*/  @!P6 PRMT R3, R77, 0x5410, RZ ;  /* 0x000054104d03e816 */ /* 0x000fe200000000ff */
[----:B------:R2:W-:Y:S01]  /*219f0*/  STG.E.U16 desc[UR32][R140.64], R72 ;  /* 0x000000488c007986 */ /* 0x0005e2000c101520 */
[----:B------:R-:W-:Y:S02]  /*21a00*/  LOP3.LUT R77, R167, 0xffff, RZ, 0xc0, !PT ;  /* 0x0000ffffa74d7812 */ /* 0x000fe400078ec0ff */
[----:B------:R-:W-:Y:S01]  /*21a10*/  ISETP.LE.U32.AND P6, PT, R109, UR13, PT ;  /* 0x0000000d6d007c0c */ /* 0x000fe2000bfc3070 */
[----:B------:R4:W-:Y:S01]  /*21a20*/  STG.E.U16 desc[UR32][R140.64+0x2], R3 ;  /* 0x000002038c007986 */ /* 0x0009e2000c101520 */
[--C-:B------:R-:W-:Y:S02]  /*21a30*/  SHF.R.U32.HI R171, RZ, 0x8, R77.reuse ;  /* 0x00000008ffab7819 */ /* 0x100fe4000001164d */
[----:B------:R-:W-:Y:S02]  /*21a40*/  PRMT R85, R2, 0x5410, R0 ;  /* 0x0000541002557816 */ /* 0x000fe40000000000 */
[----:B------:R-:W-:Y:S01]  /*21a50*/  LOP3.LUT R76, R171, 0xffff, RZ, 0xc0, !PT ;  /* 0x0000ffffab4c7812 */ /* 0x000fe200078ec0ff */
[----:B------:R-:W-:Y:S05]  /*21a60*/  @!P0 HADD2 R83, -R2.H0_H0, -RZ.H0_H0 ;  /* 0xa00000ff02538230 */ /* 0x000fea0000000900 */
[----:B------:R-:W-:Y:S01]  /*21a70*/  PRMT R77, R83, 0x7610, R77 ;  /* 0x00007610534d7816 */ /* 0x000fe2000000004d */
[----:B------:R5:W-:Y:S01]  /*21a80*/  @!P0 STL.S16 [R1+0x98], R83 ;  /* 0x0000985301008387 */ /* 0x000be20000100600 */
[----:B---3--:R-:W-:Y:S02]  /*21a90*/  @!P6 HADD2 R82, -R0.H0_H0, -RZ.H0_H0 ;  /* 0xa00000ff0052e230 */ /* 0x008fe40000000900 */
[----:B------:R-:W-:Y:S01]  /*21aa0*/  @!P0 PRMT R2, R77, 0x5410, RZ ;  /* 0x000054104d028816 */ /* 0x000fe200000000ff */
[----:B------:R3:W3:Y:S01]  /*21ab0*/  LDL.S16 R95, [R1+0xa4] ;  /* 0x0000a400015f7983 */ /* 0x0006e20000100600 */
[----:B------:R-:W-:Y:S02]  /*21ac0*/  ISETP.LE.U32.AND P0, PT, R76, UR13, PT ;  /* 0x0000000d4c007c0c */ /* 0x000fe4000bf03070 */
[----:B------:R-:W-:Y:S01]  /*21ad0*/  PRMT R76, R82, 0x7610, R76 ;  /* 0x00007610524c7816 */ /* 0x000fe2000000004c */
[----:B------:R1:W-:Y:S03]  /*21ae0*/  STG.E.U16 desc[UR32][R74.64], R2 ;  /* 0x000000024a007986 */ /* 0x0003e6000c101520 */
[----:B------:R-:W-:Y:S01]  /*21af0*/  @!P6 PRMT R0, R76, 0x5410, RZ ;  /* 0x000054104c00e816 */ /* 0x000fe200000000ff */
[----:B--2---:R-:W-:Y:S02]  /*21b00*/  IMAD.U32 R72, RZ, RZ, UR26 ;  /* 0x0000001aff487e24 */ /* 0x004fe4000f8e00ff */
[----:B------:R-:W-:Y:S01]  /*21b10*/  IMAD.WIDE.U32 R76, R210, -0x2daee0ad, RZ ;  /* 0xd2511f53d24c7825 */ /* 0x000fe200078e00ff */
[----:B----4-:R-:W-:Y:S01]  /*21b20*/  MUFU.EX2 R3, R192 ;  /* 0x000000c000037308 */ /* 0x010fe20000000800 */
[----:B------:R2:W-:Y:S01]  /*21b30*/  STG.E.U16 desc[UR32][R74.64+0x2], R0 ;  /* 0x000002004a007986 */ /* 0x0005e2000c101520 */
[----:B------:R-:W-:Y:S03]  /*21b40*/  LOP3.LUT R87, R76, UR11, R87, 0x96, !PT ;  /* 0x0000000b4c577c12 */ /* 0x000fe6000f8e9657 */
[----:B-----5:R4:W5:Y:S04]  /*21b50*/  LDL.S16 R83, [R1+0xa0] ;  /* 0x0000a00001537983 */ /* 0x0209680000100600 */
[----:B------:R4:W-:Y:S01]  /*21b60*/  @!P6 STL.S16 [R1+0x9c], R82 ;  /* 0x00009c520100e387 */ /* 0x0009e20000100600 */
[----:B------:R-:W-:Y:S03]  /*21b70*/  LEA R142, P6, R142, R132, 0x1 ;  /* 0x000000848e8e7211 */ /* 0x000fe600078c08ff */
[----:B------:R3:W5:Y:S01]  /*21b80*/  LDL.S16 R107, [R1+0xd8] ;  /* 0x0000d800016b7983 */ /* 0x0007620000100600 */
[----:B------:R-:W-:Y:S01]  /*21b90*/  LEA.HI.X.SX32 R143, R72, R133, 0x1, P6 ;  /* 0x00000085488f7211 */ /* 0x000fe200030f0eff */
[----:B------:R-:W-:Y:S01]  /*21ba0*/  FADD.FTZ R72, R93, R80 ;  /* 0x000000505d487221 */ /* 0x000fe20000010000 */
[C---:B-1----:R-:W-:Y:S01]  /*21bb0*/  F2FP.F16.F32.PACK_AB R93, R73.reuse, R93 ;  /* 0x0000005d495d723e */ /* 0x042fe200000000ff */
[----:B------:R1:W5:Y:S01]  /*21bc0*/  LDL.S16 R103, [R1+0xd4] ;  /* 0x0000d40001677983 */ /* 0x0003620000100600 */
[----:B------:R-:W-:Y:S01]  /*21bd0*/  SHF.R.U32.HI R80, RZ, 0x18, R146 ;  /* 0x00000018ff507819 */ /* 0x000fe20000011692 */
[----:B------:R-:W4:Y:S01]  /*21be0*/  MUFU.EX2 R2, R162 ;  /* 0x000000a200027308 */ /* 0x000f220000000800 */
[----:B--2---:R-:W-:Y:S01]  /*21bf0*/  FADD.FTZ R75, R73, R72 ;  /* 0x00000048494b7221 */ /* 0x004fe20000010000 */
[----:B------:R-:W-:Y:S01]  /*21c00*/  LOP3.LUT R72, R120, UR22, R77, 0x96, !PT ;  /* 0x0000001678487c12 */ /* 0x000fe2000f8e964d */
[----:B------:R-:W-:Y:S04]  /*21c10*/  IMAD.WIDE.U32 R120, R87, -0x326172a9, RZ ;  /* 0xcd9e8d5757787825 */ /* 0x000fe800078e00ff */
[----:B------:R-:W-:Y:S01]  /*21c20*/  FADD.FTZ R73, R94, R79 ;  /* 0x0000004f5e497221 */ /* 0x000fe20000010000 */
[--C-:B------:R-:W-:Y:S01]  /*21c30*/  FADD.FTZ R0, R151, R81.reuse ;  /* 0x0000005197007221 */ /* 0x100fe20000010000 */
[----:B------:R-:W-:Y:S01]  /*21c40*/  PRMT R81, R146, 0x7632, R81 ;  /* 0x0000763292517816 */ /* 0x000fe20000000051 */
[----:B------:R-:W-:Y:S03]  /*21c50*/  IMAD.WIDE.U32 R100, R72, -0x326172a9, RZ ;  /* 0xcd9e8d5748647825 */ /* 0x000fe600078e00ff */
[----:B------:R-:W-:Y:S01]  /*21c60*/  LOP3.LUT R81, R81, 0xff, RZ, 0xc0, !PT ;  /* 0x000000ff51517812 */ /* 0x000fe200078ec0ff */
[----:B------:R-:W-:Y:S01]  /*21c70*/  FADD.FTZ R74, R149, R0 ;  /* 0x00000000954a7221 */ /* 0x000fe20000010000 */
[----:B----4-:R-:W-:Y:S01]  /*21c80*/  LOP3.LUT R82, R146, 0xff, RZ, 0xc0, !PT ;  /* 0x000000ff92527812 */ /* 0x010fe200078ec0ff */
[----:B------:R-:W2:Y:S01]  /*21c90*/  MUFU.EX2 R0, R199 ;  /* 0x000000c700007308 */ /* 0x000ea20000000800 */
[----:B------:R-:W-:Y:S01]  /*21ca0*/  F2FP.F16.F32.PACK_AB R94, R2, R94 ;  /* 0x0000005e025e723e */ /* 0x000fe200000000ff */
[----:B------:R-:W-:Y:S01]  /*21cb0*/  FADD.FTZ R72, R155, R74 ;  /* 0x0000004a9b487221 */ /* 0x000fe20000010000 */
[----:B------:R-:W-:Y:S01]  /*21cc0*/  ISETP.LE.U32.AND P6, PT, R82, UR13, PT ;  /* 0x0000000d52007c0c */ /* 0x000fe2000bfc3070 */
[----:B------:R-:W-:Y:S01]  /*21cd0*/  FADD.FTZ R77, R2, R73 ;  /* 0x00000049024d7221 */ /* 0x000fe20000010000 */
[----:B------:R-:W-:Y:S01]  /*21ce0*/  LOP3.LUT R74, R124, UR23, R101, 0x96, !PT ;  /* 0x000000177c4a7c12 */ /* 0x000fe2000f8e9665 */
[----:B------:R-:W-:Y:S01]  /*21cf0*/  FADD.FTZ R73, R157, R78 ;  /* 0x0000004e9d497221 */ /* 0x000fe20000010000 */
[----:B------:R-:W-:Y:S03]  /*21d00*/  LOP3.LUT R78, R100, UR17, R121, 0x96, !PT ;  /* 0x00000011644e7c12 */ /* 0x000fe6000f8e9679 */
[----:B------:R-:W4:Y:S01]  /*21d10*/  MUFU.EX2 R2, R198 ;  /* 0x000000c600027308 */ /* 0x000f220000000800 */
[----:B------:R-:W-:Y:S01]  /*21d20*/  PRMT R100, R99, 0x7632, R100 ;  /* 0x0000763263647816 */ /* 0x000fe20000000064 */
[----:B------:R-:W-:Y:S01]  /*21d30*/  FADD.FTZ R73, R153, R73 ;  /* 0x0000004999497221 */ /* 0x000fe20000010000 */
[----:B------:R-:W-:Y:S01]  /*21d40*/  PRMT R124, R106, 0x5410, R193 ;  /* 0x000054106a7c7816 */ /* 0x000fe200000000c1 */
[----:B------:R-:W-:Y:S02]  /*21d50*/  IMAD.U32 R121, RZ, RZ, UR7 ;  /* 0x00000007ff797e24 */ /* 0x000fe4000f8e00ff */
[----:B---3--:R-:W-:Y:S05]  /*21d60*/  @!P6 HADD2 R95, -R88.H0_H0, -RZ.H0_H0 ;  /* 0xa00000ff585fe230 */ /* 0x008fea0000000900 */
[----:B------:R-:W-:Y:S01]  /*21d70*/  PRMT R76, R95, 0x7610, R76 ;  /* 0x000076105f4c7816 */ /* 0x000fe2000000004c */
[----:B------:R3:W-:Y:S01]  /*21d80*/  @!P6 STL.S16 [R1+0xa4], R95 ;  /* 0x0000a45f0100e387 */ /* 0x0007e20000100600 */
[----:B-----5:R-:W-:Y:S05]  /*21d90*/  @!P5 HADD2 R83, -R91.H0_H0, -RZ.H0_H0 ;  /* 0xa00000ff5b53d230 */ /* 0x020fea0000000900 */
[----:B------:R-:W-:Y:S01]  /*21da0*/  PRMT R79, R83, 0x7610, R79 ;  /* 0x00007610534f7816 */ /* 0x000fe2000000004f */
[----:B------:R-:W-:Y:S04]  /*21db0*/  @!P5 STL.S16 [R1+0xa0], R83 ;  /* 0x0000a0530100d387 */ /* 0x000fe80000100600 */
[----:B------:R1:W5:Y:S01]  /*21dc0*/  LDL.S16 R114, [R1+0xd0] ;  /* 0x0000d00001727983 */ /* 0x0003620000100600 */
[----:B---3--:R-:W-:Y:S01]  /*21dd0*/  FADD.FTZ R95, R152, R72 ;  /* 0x00000048985f7221 */ /* 0x008fe20000010000 */
[----:B------:R-:W-:Y:S01]  /*21de0*/  FADD.FTZ R72, R3, R75 ;  /* 0x0000004b03487221 */ /* 0x000fe20000010000 */
[----:B--2---:R-:W-:Y:S01]  /*21df0*/  F2FP.F16.F32.PACK_AB R3, R0, R3 ;  /* 0x000000030003723e */ /* 0x004fe200000000ff */
[----:B------:R1:W2:Y:S01]  /*21e00*/  LDL.S16 R113, [R1+0xcc] ;  /* 0x0000cc0001717983 */ /* 0x0002a20000100600 */
[----:B------:R-:W-:Y:S04]  /*21e10*/  IMAD.WIDE.U32 R74, R74, -0x2daee0ad, RZ ;  /* 0xd2511f534a4a7825 */ /* 0x000fe800078e00ff */
[----:B------:R-:W-:Y:S01]  /*21e20*/  FADD.FTZ R96, R0, R72 ;  /* 0x0000004800607221 */ /* 0x000fe20000010000 */
[----:B------:R-:W-:Y:S01]  /*21e30*/  PRMT R72, R88, 0x5410, R91 ;  /* 0x0000541058487816 */ /* 0x000fe2000000005b */
[----:B------:R-:W-:Y:S01]  /*21e40*/  FADD.FTZ R0, R92, R77 ;  /* 0x0000004d5c007221 */ /* 0x000fe20000010000 */
[----:B------:R-:W-:Y:S02]  /*21e50*/  @!P6 PRMT R88, R76, 0x5410, RZ ;  /* 0x000054104c58e816 */ /* 0x000fe400000000ff */
[----:B------:R-:W-:Y:S01]  /*21e60*/  ISETP.LE.U32.AND P6, PT, R81, UR13, PT ;  /* 0x0000000d51007c0c */ /* 0x000fe2000bfc3070 */
[----:B------:R-:W3:Y:S01]  /*21e70*/  MUFU.EX2 R76, R206 ;  /* 0x000000ce004c7308 */ /* 0x000ee20000000800 */
[----:B------:R-:W-:Y:S01]  /*21e80*/  @!P5 PRMT R91, R79, 0x5410, RZ ;  /* 0x000054104f5bd816 */ /* 0x000fe200000000ff */
[----:B------:R1:W-:Y:S01]  /*21e90*/  STG.E.U16 desc[UR32][R132.64], R88 ;  /* 0x0000005884007986 */ /* 0x0003e2000c101520 */
[----:B------:R-:W-:Y:S02]  /*21ea0*/  ISETP.LE.U32.AND P5, PT, R80, UR13, PT ;  /* 0x0000000d50007c0c */ /* 0x000fe4000bfa3070 */
[----:B------:R-:W-:Y:S01]  /*21eb0*/  LOP3.LUT R127, R86, UR10, R75, 0x96, !PT ;  /* 0x0000000a567f7c12 */ /* 0x000fe2000f8e964b */
[----:B------:R1:W-:Y:S01]  /*21ec0*/  STG.E.U16 desc[UR32][R132.64+0x2], R91 ;  /* 0x0000025b84007986 */ /* 0x0003e2000c101520 */
[----:B----4-:R-:W-:Y:S03]  /*21ed0*/  F2FP.F16.F32.PACK_AB R92, R2, R92 ;  /* 0x0000005c025c723e */ /* 0x010fe600000000ff */
[----:B------:R-:W-:Y:S01]  /*21ee0*/  MUFU.EX2 R75, R204 ;  /* 0x000000cc004b7308 */ /* 0x000fe20000000800 */
[----:B------:R-:W-:Y:S01]  /*21ef0*/  LOP3.LUT R79, R240, 0xff, RZ, 0xc0, !PT ;  /* 0x000000fff04f7812 */ /* 0x000fe200078ec0ff */
[----:B------:R-:W-:Y:S01]  /*21f00*/  FADD.FTZ R86, R2, R0 ;  /* 0x0000000002567221 */ /* 0x000fe20000010000 */
[----:B------:R-:W-:Y:S01]  /*21f10*/  PRMT R81, R81, 0x5410, R80 ;  /* 0x0000541051517816 */ /* 0x000fe20000000050 */
[----:B------:R-:W-:Y:S02]  /*21f20*/  @!P6 HADD2 R107, -R90.H0_H0, -RZ.H0_H0 ;  /* 0xa00000ff5a6be230 */ /* 0x000fe40000000900 */
[----:B------:R-:W-:Y:S01]  /*21f30*/  FADD.FTZ R2, R163, R73 ;  /* 0x00000049a3027221 */ /* 0x000fe20000010000 */
[----:B------:R-:W-:Y:S01]  /*21f40*/  PRMT R73, R90, 0x5410, R89 ;  /* 0x000054105a497816 */ /* 0x000fe20000000059 */
[----:B------:R-:W-:Y:S04]  /*21f50*/  IMAD.WIDE.U32 R162, R78, -0x2daee0ad, RZ ;  /* 0xd2511f534ea27825 */ /* 0x000fe800078e00ff */
[----:B------:R-:W-:Y:S01]  /*21f60*/  @!P5 HADD2 R103, -R89.H0_H0, -RZ.H0_H0 ;  /* 0xa00000ff5967d230 */ /* 0x000fe20000000900 */
[----:B------:R4:W-:Y:S01]  /*21f70*/  @!P6 STL.S16 [R1+0xd8], R107 ;  /* 0x0000d86b0100e387 */ /* 0x0009e20000100600 */
[----:B------:R-:W-:Y:S01]  /*21f80*/  PRMT R87, R107, 0x7610, R87 ;  /* 0x000076106b577816 */ /* 0x000fe20000000057 */
[----:B------:R-:W1:Y:S01]  /*21f90*/  MUFU.EX2 R0, R207 ;  /* 0x000000cf00007308 */ /* 0x000e620000000800 */
[----:B------:R-:W-:Y:S01]  /*21fa0*/  LOP3.LUT R126, R74, UR9, R163, 0x96, !PT ;  /* 0x000000094a7e7c12 */ /* 0x000fe2000f8e96a3 */
[----:B------:R4:W-:Y:S01]  /*21fb0*/  @!P5 STL.S16 [R1+0xd4], R103 ;  /* 0x0000d4670100d387 */ /* 0x0009e20000100600 */
[----:B------:R-:W-:Y:S01]  /*21fc0*/  PRMT R77, R103, 0x7610, R77 ;  /* 0x00007610674d7816 */ /* 0x000fe2000000004d */
[----:B---3--:R-:W-:Y:S01]  /*21fd0*/  FADD.FTZ R74, R76, R96 ;  /* 0x000000604c4a7221 */ /* 0x008fe20000010000 */
[----:B------:R-:W-:Y:S01]  /*21fe0*/  @!P6 PRMT R90, R87, 0x5410, RZ ;  /* 0x00005410575ae816 */ /* 0x000fe200000000ff */
[----:B------:R3:W3:Y:S01]  /*21ff0*/  LDL.S16 R123, [R1+0xe0] ;  /* 0x0000e000017b7983 */ /* 0x0006e20000100600 */
[----:B------:R-:W-:Y:S01]  /*22000*/  @!P5 PRMT R89, R77, 0x5410, RZ ;  /* 0x000054104d59d816 */ /* 0x000fe200000000ff */
[----:B------:R-:W-:Y:S01]  /*22010*/  FADD.FTZ R77, R158, R95 ;  /* 0x0000005f9e4d7221 */ /* 0x000fe20000010000 */
[----:B------:R-:W-:Y:S01]  /*22020*/  ISETP.LE.U32.AND P5, PT, R79, UR13, PT ;  /* 0x0000000d4f007c0c */ /* 0x000fe2000bfa3070 */
[----:B------:R4:W-:Y:S01]  /*22030*/  STG.E.U16 desc[UR32][R142.64], R90 ;  /* 0x0000005a8e007986 */ /* 0x0009e2000c101520 */
[----:B------:R-:W-:Y:S01]  /*22040*/  ISETP.GT.U32.AND P6, PT, R211, UR13, PT ;  /* 0x0000000dd3007c0c */ /* 0x000fe2000bfc4070 */
[----:B------:R-:W-:Y:S01]  /*22050*/  FADD.FTZ R101, R156, R77 ;  /* 0x0000004d9c657221 */ /* 0x000fe20000010000 */
[----:B------:R-:W-:Y:S01]  /*22060*/  PRMT R79, R79, 0x5410, R211 ;  /* 0x000054104f4f7816 */ /* 0x000fe200000000d3 */
[----:B------:R-:W-:Y:S01]  /*22070*/  MUFU.EX2 R77, R214 ;  /* 0x000000d6004d7308 */ /* 0x000fe20000000800 */
[----:B-1----:R-:W-:Y:S01]  /*22080*/  PRMT R88, R3, 0x7632, R88 ;  /* 0x0000763203587816 */ /* 0x002fe20000000058 */
[----:B------:R-:W-:Y:S01]  /*22090*/  IMAD.U32 R87, RZ, RZ, UR13 ;  /* 0x0000000dff577e24 */ /* 0x000fe2000f8e00ff */
[C---:B------:R-:W-:Y:S01]  /*220a0*/  F2FP.F16.F32.PACK_AB R138, R0.reuse, R76 ;  /* 0x0000004c008a723e */ /* 0x040fe200000000ff */
[----:B------:R-:W-:Y:S01]  /*220b0*/  FADD.FTZ R95, R0, R74 ;  /* 0x0000004a005f7221 */ /* 0x000fe20000010000 */
[----:B------:R-:W-:Y:S01]  /*220c0*/  PRMT R74, R97, 0x5410, R98 ;  /* 0x00005410614a7816 */ /* 0x000fe20000000062 */
[----:B------:R1:W-:Y:S01]  /*220d0*/  STG.E.U16 desc[UR32][R142.64+0x2], R89 ;  /* 0x000002598e007986 */ /* 0x0003e2000c101520 */
[----:B------:R-:W-:Y:S03]  /*220e0*/  LOP3.LUT R121, R87, 0xff0000, R121, 0xf8, !PT ;  /* 0x00ff000057797812 */ /* 0x000fe600078ef879 */
[----:B------:R-:W1:Y:S01]  /*220f0*/  MUFU.EX2 R0, R215 ;  /* 0x000000d700007308 */ /* 0x000e620000000800 */
[----:B------:R-:W-:Y:S01]  /*22100*/  LOP3.LUT R91, R245, 0xff, RZ, 0xc0, !PT ;  /* 0x000000fff55b7812 */ /* 0x000fe200078ec0ff */
[----:B----4-:R4:W4:Y:S01]  /*22110*/  LDL.S16 R107, [R1+0xdc] ;  /* 0x0000dc00016b7983 */ /* 0x0109220000100600 */
[--C-:B------:R-:W-:Y:S01]  /*22120*/  HSET2.LE.AND R81, R81, R121.reuse, PT ;  /* 0x0000007951517233 */ /* 0x100fe20003803000 */
[----:B------:R-:W-:Y:S06]  /*22130*/  FADD.FTZ R103, R160, R2 ;  /* 0x00000002a0677221 */ /* 0x000fec0000010000 */
[----:B------:R-:W1:Y:S01]  /*22140*/  MUFU.EX2 R2, R205 ;  /* 0x000000cd00027308 */ /* 0x000e620000000800 */
[----:B------:R-:W-:Y:S02]  /*22150*/  LOP3.LUT R81, R73, R81, RZ, 0xc0, !PT ;  /* 0x0000005149517212 */ /* 0x000fe400078ec0ff */
[----:B------:R-:W-:Y:S07]  /*22160*/  PRMT R90, R154, 0x7632, R90 ;  /* 0x000076329a5a7816 */ /* 0x000fee000000005a */
[----:B------:R-:W-:Y:S01]  /*22170*/  MUFU.EX2 R76, R208 ;  /* 0x000000d0004c7308 */ /* 0x000fe20000000800 */
[----:B-1----:R-:W-:Y:S02]  /*22180*/  F2FP.F16.F32.PACK_AB R146, R0, R77 ;  /* 0x0000004d0092723e */ /* 0x002fe400000000ff */
[----:B------:R-:W-:Y:S07]  /*22190*/  LOP3.LUT R90, R90, 0xff, RZ, 0xc0, !PT ;  /* 0x000000ff5a5a7812 */ /* 0x000fee00078ec0ff */
[----:B------:R-:W1:Y:S01]  /*221a0*/  MUFU.EX2 R83, R209 ;  /* 0x000000d100537308 */ /* 0x000e620000000800 */
[----:B------:R-:W-:Y:S02]  /*221b0*/  F2FP.F16.F32.PACK_AB R145, R2, R75 ;  /* 0x0000004b0291723e */ /* 0x000fe400000000ff */
[----:B------:R-:W-:Y:S02]  /*221c0*/  SHF.R.U32.HI R89, RZ, 0x18, R154 ;  /* 0x00000018ff597819 */ /* 0x000fe4000001169a */
[----:B-1----:R-:W-:Y:S01]  /*221d0*/  F2FP.F16.F32.PACK_AB R155, R83, R111 ;  /* 0x0000006f539b723e */ /* 0x002fe200000000ff */
[----:B-----5:R-:W-:Y:S02]  /*221e0*/  @!P5 HADD2 R114, -R97.H0_H0, -RZ.H0_H0 ;  /* 0xa00000ff6172d230 */ /* 0x020fe40000000900 */
[----:B--2---:R-:W-:Y:S03]  /*221f0*/  @P6 HADD2 R113, -R98.H0_H0, -RZ.H0_H0 ;  /* 0xa00000ff62716230 */ /* 0x004fe60000000900 */
[----:B------:R1:W-:Y:S01]  /*22200*/  @!P5 STL.S16 [R1+0xd0], R114 ;  /* 0x0000d0720100d387 */ /* 0x0003e20000100600 */
[----:B------:R-:W-:Y:S03]  /*22210*/  PRMT R96, R114, 0x7610, R96 ;  /* 0x0000761072607816 */ /* 0x000fe60000000060 */
[----:B------:R2:W-:Y:S01]  /*22220*/  @P6 STL.S16 [R1+0xcc], R113 ;  /* 0x0000cc7101006387 */ /* 0x0005e20000100600 */
[----:B------:R-:W-:Y:S02]  /*22230*/  @!P5 PRMT R97, R96, 0x5410, RZ ;  /* 0x000054106061d816 */ /* 0x000fe400000000ff */
[----:B------:R-:W-:Y:S01]  /*22240*/  ISETP.GT.U32.AND P5, PT, R203, UR13, PT ;  /* 0x0000000dcb007c0c */ /* 0x000fe2000bfa4070 */
[----:B------:R2:W5:Y:S01]  /*22250*/  LDL.S16 R118, [R1+0x100] ;  /* 0x0001000001767983 */ /* 0x0005620000100600 */
[----:B------:R-:W-:Y:S03]  /*22260*/  PRMT R78, R113, 0x7610, R78 ;  /* 0x00007610714e7816 */ /* 0x000fe6000000004e */
[----:B------:R3:W5:Y:S01]  /*22270*/  LDL.S16 R117, [R1+0xfc] ;  /* 0x0000fc0001757983 */ /* 0x0007620000100600 */
[----:B------:R-:W-:Y:S01]  /*22280*/  @P6 PRMT R98, R78, 0x5410, RZ ;  /* 0x000054104e626816 */ /* 0x000fe200000000ff */
[----:B------:R-:W-:Y:S01]  /*22290*/  FADD.FTZ R78, R75, R86 ;  /* 0x000000564b4e7221 */ /* 0x000fe20000010000 */
[----:B------:R-:W-:Y:S01]  /*222a0*/  ISETP.GT.U32.AND P6, PT, R202, UR13, PT ;  /* 0x0000000dca007c0c */ /* 0x000fe2000bfc4070 */
[--C-:B------:R-:W-:Y:S01]  /*222b0*/  FADD.FTZ R75, R168, R103.reuse ;  /* 0x00000067a84b7221 */ /* 0x100fe20000010000 */
[----:B------:R-:W-:Y:S01]  /*222c0*/  PRMT R103, R104, 0x7632, R103 ;  /* 0x0000763268677816 */ /* 0x000fe20000000067 */
[----:B------:R-:W-:Y:S01]  /*222d0*/  FADD.FTZ R87, R2, R78 ;  /* 0x0000004e02577221 */ /* 0x000fe20000010000 */
[----:B------:R-:W-:Y:S01]  /*222e0*/  FADD.FTZ R86, R77, R95 ;  /* 0x0000005f4d567221 */ /* 0x000fe20000010000 */
[----:B------:R-:W3:Y:S01]  /*222f0*/  MUFU.EX2 R78, R218 ;  /* 0x000000da004e7308 */ /* 0x000ee20000000800 */
[----:B------:R-:W-:Y:S01]  /*22300*/  FADD.FTZ R96, R166, R75 ;  /* 0x0000004ba6607221 */ /* 0x000fe20000010000 */
[--C-:B------:R-:W-:Y:S01]  /*22310*/  FADD.FTZ R75, R161, R101.reuse ;  /* 0x00000065a14b7221 */ /* 0x100fe20000010000 */
[----:B------:R-:W-:Y:S01]  /*22320*/  F2FP.F16.F32.PACK_AB R161, R159, R161 ;  /* 0x000000a19fa1723e */ /* 0x000fe200000000ff */
[----:B------:R-:W-:Y:S01]  /*22330*/  FADD.FTZ R106, R0, R86 ;  /* 0x00000056006a7221 */ /* 0x000fe20000010000 */
[----:B-1----:R1:W5:Y:S01]  /*22340*/  LDL.S16 R114, [R1+0xf8] ;  /* 0x0000f80001727983 */ /* 0x0023620000100600 */
[----:B------:R-:W-:Y:S01]  /*22350*/  PRMT R101, R102, 0x7632, R101 ;  /* 0x0000763266657816 */ /* 0x000fe20000000065 */
[----:B------:R-:W-:Y:S03]  /*22360*/  FADD.FTZ R86, R76, R87 ;  /* 0x000000574c567221 */ /* 0x000fe60000010000 */
[----:B------:R-:W1:Y:S01]  /*22370*/  MUFU.EX2 R2, R212 ;  /* 0x000000d400027308 */ /* 0x000e620000000800 */
[----:B--2---:R-:W-:Y:S02]  /*22380*/  PRMT R113, R203, 0x5410, R202 ;  /* 0x00005410cb717816 */ /* 0x004fe400000000ca */
[----:B------:R-:W-:Y:S01]  /*22390*/  F2FP.F16.F32.PACK_AB R168, R166, R168 ;  /* 0x000000a8a6a8723e */ /* 0x000fe200000000ff */
[----:B---3--:R-:W-:Y:S06]  /*223a0*/  @P5 HADD2 R123, -R99.H0_H0, -RZ.H0_H0 ;  /* 0xa00000ff637b5230 */ /* 0x008fec0000000900 */
[----:B------:R-:W2:Y:S01]  /*223b0*/  MUFU.EX2 R77, R220 ;  /* 0x000000dc004d7308 */ /* 0x000ea20000000800 */
[----:B------:R-:W-:Y:S01]  /*223c0*/  FADD.FTZ R87, R78, R106 ;  /* 0x0000006a4e577221 */ /* 0x000fe20000010000 */
[----:B------:R3:W-:Y:S01]  /*223d0*/  @P5 STL.S16 [R1+0xe0], R123 ;  /* 0x0000e07b01005387 */ /* 0x0007e20000100600 */
[----:B------:R-:W-:Y:S02]  /*223e0*/  PRMT R122, R123, 0x7610, R122 ;  /* 0x000076107b7a7816 */ /* 0x000fe4000000007a */
[----:B------:R-:W-:Y:S05]  /*223f0*/  PRMT R106, R110, 0x5410, R109 ;  /* 0x000054106e6a7816 */ /* 0x000fea000000006d */
[----:B------:R-:W-:Y:S01]  /*22400*/  MUFU.EX2 R110, R223 ;  /* 0x000000df006e7308 */ /* 0x000fe20000000800 */
[C---:B-1----:R-:W-:Y:S01]  /*22410*/  FADD.FTZ R95, R2.reuse, R86 ;  /* 0x00000056025f7221 */ /* 0x042fe20000010000 */
[----:B------:R-:W-:Y:S01]  /*22420*/  F2FP.F16.F32.PACK_AB R0, R2, R76 ;  /* 0x0000004c0200723e */ /* 0x000fe200000000ff */
[----:B------:R-:W-:Y:S01]  /*22430*/  FADD.FTZ R2, R169, R96 ;  /* 0x00000060a9027221 */ /* 0x000fe20000010000 */
[--C-:B------:R-:W-:Y:S02]  /*22440*/  HSET2.LE.AND R73, R106, R121.reuse, PT ;  /* 0x000000796a497233 */ /* 0x100fe40003803000 */
[----:B------:R-:W-:Y:S01]  /*22450*/  F2FP.F16.F32.PACK_AB R169, R165, R169 ;  /* 0x000000a9a5a9723e */ /* 0x000fe200000000ff */
[----:B----4-:R-:W-:Y:S03]  /*22460*/  @P6 HADD2 R107, -R100.H0_H0, -RZ.H0_H0 ;  /* 0xa00000ff646b6230 */ /* 0x010fe60000000900 */
[----:B------:R-:W-:Y:S01]  /*22470*/  MUFU.EX2 R76, R216 ;  /* 0x000000d8004c7308 */ /* 0x000fe20000000800 */
[----:B------:R-:W-:Y:S01]  /*22480*/  LOP3.LUT R73, R85, R73, RZ, 0xc0, !PT ;  /* 0x0000004955497212 */ /* 0x000fe200078ec0ff */
[----:B------:R-:W-:Y:S01]  /*22490*/  FADD.FTZ R96, R165, R2 ;  /* 0x00000002a5607221 */ /* 0x000fe20000010000 */
[----:B--2---:R-:W-:Y:S01]  /*224a0*/  F2FP.F16.F32.PACK_AB R149, R77, R78 ;  /* 0x0000004e4d95723e */ /* 0x004fe200000000ff */
[----:B------:R1:W-:Y:S01]  /*224b0*/  @P6 STL.S16 [R1+0xdc], R107 ;  /* 0x0000dc6b01006387 */ /* 0x0003e20000100600 */
[----:B------:R-:W-:Y:S02]  /*224c0*/  PRMT R78, R82, 0x5410, R201 ;  /* 0x00005410524e7816 */ /* 0x000fe400000000c9 */
[--C-:B------:R-:W-:Y:S01]  /*224d0*/  HSET2.LE.AND R82, R79, R121.reuse, PT ;  /* 0x000000794f527233 */ /* 0x100fe20003803000 */
[----:B------:R4:W2:Y:S01]  /*224e0*/  LDL.S16 R134, [R1+0xf0] ;  /* 0x0000f00001867983 */ /* 0x0008a20000100600 */
[----:B------:R-:W-:Y:S01]  /*224f0*/  PRMT R119, R107, 0x7610, R119 ;  /* 0x000076106b777816 */ /* 0x000fe20000000077 */
[----:B------:R-:W1:Y:S01]  /*22500*/  MUFU.EX2 R2, R217 ;  /* 0x000000d900027308 */ /* 0x000e620000000800 */
[--C-:B------:R-:W-:Y:S01]  /*22510*/  HSET2.LE.AND R80, R78, R121.reuse, PT ;  /* 0x000000794e507233 */ /* 0x100fe20003803000 */
[----:B---3--:R4:W3:Y:S01]  /*22520*/  LDL.S16 R123, [R1+0xec] ;  /* 0x0000ec00017b7983 */ /* 0x0088e20000100600 */
[----:B------:R-:W-:Y:S03]  /*22530*/  LOP3.LUT R82, R74, R82, RZ, 0xc0, !PT ;  /* 0x000000524a527212 */ /* 0x000fe600078ec0ff */
[----:B------:R-:W-:Y:S02]  /*22540*/  LOP3.LUT R80, R72, R80, RZ, 0xc0, !PT ;  /* 0x0000005048507212 */ /* 0x000fe400078ec0ff */
[--C-:B------:R-:W-:Y:S02]  /*22550*/  HSET2.LE.AND R72, R124, R121.reuse, PT ;  /* 0x000000797c487233 */ /* 0x100fe40003803000 */
[----:B------:R-:W-:Y:S03]  /*22560*/  MUFU.EX2 R106, R241 ;  /* 0x000000f1006a7308 */ /* 0x000fe60000000800 */
[----:B------:R-:W-:Y:S02]  /*22570*/  LOP3.LUT R72, R84, R72, RZ, 0xc0, !PT ;  /* 0x0000004854487212 */ /* 0x000fe400078ec0ff */
[----:B------:R-:W-:Y:S02]  /*22580*/  PRMT R84, R221, 0x5410, R222 ;  /* 0x00005410dd547816 */ /* 0x000fe400000000de */
[----:B-1----:R-:W-:Y:S03]  /*22590*/  F2FP.F16.F32.PACK_AB R151, R2, R76 ;  /* 0x0000004c0297723e */ /* 0x002fe600000000ff */
[----:B------:R-:W-:Y:S01]  /*225a0*/  MUFU.EX2 R109, R225 ;  /* 0x000000e1006d7308 */ /* 0x000fe20000000800 */
[--C-:B------:R-:W-:Y:S01]  /*225b0*/  FADD.FTZ R107, R159, R75.reuse ;  /* 0x0000004b9f6b7221 */ /* 0x100fe20000010000 */
[----:B------:R-:W-:Y:S02]  /*225c0*/  PRMT R75, R147, 0x7632, R75 ;  /* 0x00007632934b7816 */ /* 0x000fe4000000004b */
[----:B------:R-:W-:Y:S01]  /*225d0*/  SHF.R.U32.HI R147, RZ, 0x18, R147 ;  /* 0x00000018ff937819 */ /* 0x000fe20000011693 */
[--C-:B------:R-:W-:Y:S01]  /*225e0*/  FADD.FTZ R86, R170, R107.reuse ;  /* 0x0000006baa567221 */ /* 0x100fe20000010000 */
[----:B------:R-:W-:Y:S02]  /*225f0*/  LOP3.LUT R129, R75, 0xff, RZ, 0xc0, !PT ;  /* 0x000000ff4b817812 */ /* 0x000fe400078ec0ff */
[----:B------:R-:W-:Y:S01]  /*22600*/  PRMT R75, R99, 0x5410, R100 ;  /* 0x00005410634b7816 */ /* 0x000fe20000000064 */
[----:B------:R-:W-:Y:S01]  /*22610*/  FADD.FTZ R86, R164, R86 ;  /* 0x00000056a4567221 */ /* 0x000fe20000010000 */
[----:B------:R-:W-:Y:S02]  /*22620*/  @P5 PRMT R99, R122, 0x5410, RZ ;  /* 0x000054107a635816 */ /* 0x000fe400000000ff */
[----:B------:R4:W4:Y:S01]  /*22630*/  LDL.S16 R122, [R1+0xe8] ;  /* 0x0000e800017a7983 */ /* 0x0009220000100600 */
[----:B------:R-:W-:Y:S02]  /*22640*/  ISETP.LE.U32.AND P5, PT, R130, UR13, PT ;  /* 0x0000000d82007c0c */ /* 0x000fe4000bfa3070 */
[----:B------:R-:W-:Y:S02]  /*22650*/  @P6 PRMT R100, R119, 0x5410, RZ ;  /* 0x0000541077646816 */ /* 0x000fe400000000ff */
[----:B------:R-:W-:Y:S02]  /*22660*/  ISETP.LE.U32.AND P6, PT, R129, UR13, PT ;  /* 0x0000000d81007c0c */ /* 0x000fe4000bfc3070 */
[----:B------:R-:W-:Y:S02]  /*22670*/  PRMT R107, R108, 0x7632, R107 ;  /* 0x000076326c6b7816 */ /* 0x000fe4000000006b */
[----:B------:R-:W-:Y:S02]  /*22680*/  LOP3.LUT R85, R84, 0xff00ff, RZ, 0xc0, !PT ;  /* 0x00ff00ff54557812 */ /* 0x000fe400078ec0ff */
[----:B------:R-:W-:Y:S03]  /*22690*/  F2FP.F16.F32.PACK_AB R170, R164, R170 ;  /* 0x000000aaa4aa723e */ /* 0x000fe600000000ff */
[----:B-----5:R-:W-:Y:S02]  /*226a0*/  @!P5 HADD2 R118, -R102.H0_H0, -RZ.H0_H0 ;  /* 0xa00000ff6676d230 */ /* 0x020fe40000000900 */
[----:B------:R-:W-:Y:S03]  /*226b0*/  @!P4 HADD2 R117, -R101.H0_H0, -RZ.H0_H0 ;  /* 0xa00000ff6575c230 */ /* 0x000fe60000000900 */
[----:B------:R1:W-:Y:S01]  /*226c0*/  @!P5 STL.S16 [R1+0x100], R118 ;  /* 0x000100760100d387 */ /* 0x0003e20000100600 */
[----:B------:R-:W-:Y:S03]  /*226d0*/  PRMT R116, R118, 0x7610, R116 ;  /* 0x0000761076747816 */ /* 0x000fe60000000074 */
[----:B------:R5:W-:Y:S01]  /*226e0*/  @!P4 STL.S16 [R1+0xfc], R117 ;  /* 0x0000fc750100c387 */ /* 0x000be20000100600 */
[----:B------:R-:W-:Y:S01]  /*226f0*/  PRMT R115, R117, 0x7610, R115 ;  /* 0x0000761075737816 */ /* 0x000fe20000000073 */
[----:B------:R-:W-:Y:S05]  /*22700*/  @!P6 HADD2 R114, -R104.H0_H0, -RZ.H0_H0 ;  /* 0xa00000ff6872e230 */ /* 0x000fea0000000900 */
[----:B------:R5:W-:Y:S01]  /*22710*/  @!P6 STL.S16 [R1+0xf8], R114 ;  /* 0x0000f8720100e387 */ /* 0x000be20000100600 */
[----:B------:R-:W-:Y:S01]  /*22720*/  PRMT R112, R114, 0x7610, R112 ;  /* 0x0000761072707816 */ /* 0x000fe20000000070 */
[----:B-1----:R-:W-:Y:S01]  /*22730*/  FADD.FTZ R118, R77, R87 ;  /* 0x000000574d767221 */ /* 0x002fe20000010000 */
[--C-:B------:R-:W-:Y:S01]  /*22740*/  FADD.FTZ R77, R76, R95.reuse ;  /* 0x0000005f4c4d7221 */ /* 0x100fe20000010000 */
[--C-:B------:R-:W-:Y:S01]  /*22750*/  FADD.FTZ R76, R174, R96.reuse ;  /* 0x00000060ae4c7221 */ /* 0x100fe20000010000 */
[----:B------:R-:W1:Y:S01]  /*22760*/  MUFU.EX2 R87, R228 ;  /* 0x000000e400577308 */ /* 0x000e620000000800 */
[----:B------:R-:W-:Y:S01]  /*22770*/  PRMT R95, R93, 0x7632, R95 ;  /* 0x000076325d5f7816 */ /* 0x000fe2000000005f */
[----:B------:R-:W-:Y:S01]  /*22780*/  FADD.FTZ R119, R2, R77 ;  /* 0x0000004d02777221 */ /* 0x000fe20000010000 */
[----:B------:R-:W-:Y:S02]  /*22790*/  PRMT R96, R94, 0x7632, R96 ;  /* 0x000076325e607816 */ /* 0x000fe40000000060 */
[----:B------:R-:W-:Y:S01]  /*227a0*/  F2FP.F16.F32.PACK_AB R2, R173, R174 ;  /* 0x000000aead02723e */ /* 0x000fe200000000ff */
[----:B------:R-:W-:Y:S04]  /*227b0*/  FADD.FTZ R84, R110, R119 ;  /* 0x000000776e547221 */ /* 0x000fe80000010000 */
[----:B-----5:R-:W-:Y:S01]  /*227c0*/  MUFU.EX2 R117, R230 ;  /* 0x000000e600757308 */ /* 0x020fe20000000800 */
[----:B------:R-:W-:Y:S02]  /*227d0*/  PRMT R114, R102, 0x5410, R101 ;  /* 0x0000541066727816 */ /* 0x000fe40000000065 */
[----:B------:R-:W-:Y:S02]  /*227e0*/  @!P5 PRMT R102, R116, 0x5410, RZ ;  /* 0x000054107466d816 */ /* 0x000fe400000000ff */
[----:B------:R-:W-:Y:S05]  /*227f0*/  ISETP.LE.U32.AND P5, PT, R147, UR13, PT ;  /* 0x0000000d93007c0c */ /* 0x000fea000bfa3070 */
[----:B------:R-:W5:Y:S01]  /*22800*/  MUFU.EX2 R116, R231 ;  /* 0x000000e700747308 */ /* 0x000f620000000800 */
[----:B------:R-:W-:Y:S02]  /*22810*/  @!P4 PRMT R101, R115, 0x5410, RZ ;  /* 0x000054107365c816 */ /* 0x000fe400000000ff */
[----:B------:R-:W-:Y:S02]  /*22820*/  ISETP.LE.U32.AND P4, PT, R125, UR13, PT ;  /* 0x0000000d7d007c0c */ /* 0x000fe4000bf83070 */
[----:B------:R-:W-:Y:S02]  /*22830*/  PRMT R115, R104, 0x5410, R103 ;  /* 0x0000541068737816 */ /* 0x000fe40000000067 */
[----:B------:R-:W-:Y:S02]  /*22840*/  @!P6 PRMT R104, R112, 0x5410, RZ ;  /* 0x000054107068e816 */ /* 0x000fe400000000ff */
[----:B------:R-:W-:Y:S01]  /*22850*/  ISETP.GT.U32.AND P6, PT, R239, UR13, PT ;  /* 0x0000000def007c0c */ /* 0x000fe2000bfc4070 */
[----:B------:R-:W5:Y:S01]  /*22860*/  MUFU.EX2 R112, R229 ;  /* 0x000000e500707308 */ /* 0x000f620000000800 */
[----:B-1----:R-:W-:Y:S01]  /*22870*/  F2FP.F16.F32.PACK_AB R148, R87, R109 ;  /* 0x0000006d5794723e */ /* 0x002fe200000000ff */
[----:B--2---:R-:W-:Y:S04]  /*22880*/  @!P5 HADD2 R134, -R103.H0_H0, -RZ.H0_H0 ;  /* 0xa00000ff6786d230 */ /* 0x004fe80000000900 */
[----:B---3--:R-:W-:Y:S01]  /*22890*/  @!P4 HADD2 R123, -R108.H0_H0, -RZ.H0_H0 ;  /* 0xa00000ff6c7bc230 */ /* 0x008fe20000000900 */
[----:B------:R1:W-:Y:S01]  /*228a0*/  @!P5 STL.S16 [R1+0xf0], R134 ;  /* 0x0000f0860100d387 */ /* 0x0003e20000100600 */
[----:B------:R-:W-:Y:S02]  /*228b0*/  PRMT R136, R134, 0x7610, R136 ;  /* 0x0000761086887816 */ /* 0x000fe40000000088 */
[----:B-----5:R-:W-:Y:S01]  /*228c0*/  F2FP.F16.F32.PACK_AB R156, R116, R117 ;  /* 0x00000075749c723e */ /* 0x020fe200000000ff */
[----:B------:R2:W-:Y:S01]  /*228d0*/  @!P4 STL.S16 [R1+0xec], R123 ;  /* 0x0000ec7b0100c387 */ /* 0x0005e20000100600 */
[----:B------:R-:W-:Y:S02]  /*228e0*/  PRMT R135, R123, 0x7610, R135 ;  /* 0x000076107b877816 */ /* 0x000fe40000000087 */
[----:B------:R-:W-:Y:S02]  /*228f0*/  @!P5 PRMT R103, R136, 0x5410, RZ ;  /* 0x000054108867d816 */ /* 0x000fe400000000ff */
[----:B------:R-:W-:Y:S02]  /*22900*/  ISETP.GT.U32.AND P5, PT, R234, UR13, PT ;  /* 0x0000000dea007c0c */ /* 0x000fe4000bfa4070 */
[----:B------:R-:W-:Y:S01]  /*22910*/  F2FP.F16.F32.PACK_AB R157, R106, R112 ;  /* 0x000000706a9d723e */ /* 0x000fe200000000ff */
[----:B----4-:R-:W-:Y:S05]  /*22920*/  @P6 HADD2 R122, -R107.H0_H0, -RZ.H0_H0 ;  /* 0xa00000ff6b7a6230 */ /* 0x010fea0000000900 */
[----:B------:R3:W-:Y:S01]  /*22930*/  @P6 STL.S16 [R1+0xe8], R122 ;  /* 0x0000e87a01006387 */ /* 0x0007e20000100600 */
[----:B------:R-:W-:Y:S03]  /*22940*/  PRMT R128, R122, 0x7610, R128 ;  /* 0x000076107a807816 */ /* 0x000fe60000000080 */
[----:B------:R4:W5:Y:S04]  /*22950*/  LDL.S16 R124, [R1+0xe4] ;  /* 0x0000e400017c7983 */ /* 0x0009680000100600 */
[----:B-1----:R4:W4:Y:S01]  /*22960*/  LDL.S16 R134, [R1+0xf4] ;  /* 0x0000f40001867983 */ /* 0x0029220000100600 */
[----:B--2---:R-:W-:Y:S01]  /*22970*/  FADD.FTZ R123, R173, R76 ;  /* 0x0000004cad7b7221 */ /* 0x004fe20000010000 */
[----:B------:R-:W-:Y:S02]  /*22980*/  FADD.FTZ R76, R111, R86 ;  /* 0x000000566f4c7221 */ /* 0x000fe40000010000 */
[----:B------:R-:W1:Y:S10]  /*22990*/  MUFU.EX2 R86, R224 ;  /* 0x000000e000567308 */ /* 0x000e740000000800 */
[----:B------:R-:W-:Y:S01]  /*229a0*/  MUFU.EX2 R111, R232 ;  /* 0x000000e8006f7308 */ /* 0x000fe20000000800 */
[----:B---3--:R-:W-:Y:S01]  /*229b0*/  FADD.FTZ R122, R83, R76 ;  /* 0x0000004c537a7221 */ /* 0x008fe20000010000 */
[----:B------:R-:W-:Y:S01]  /*229c0*/  LOP3.LUT R83, R113, 0xff00ff, RZ, 0xc0, !PT ;  /* 0x00ff00ff71537812 */ /* 0x000fe200078ec0ff */
[----:B------:R-:W2:Y:S01]  /*229d0*/  LDSM.16.MT88.4 R76, [R177+0x6000] ;  /* 0x00600000b14c783b */ /* 0x000ea20000004200 */
[----:B------:R-:W-:Y:S01]  /*229e0*/  LOP3.LUT R113, R243, 0xff, RZ, 0xc0, !PT ;  /* 0x000000fff3717812 */ /* 0x000fe200078ec0ff */
[C---:B-1----:R-:W-:Y:S01]  /*229f0*/  FADD.FTZ R153, R86.reuse, R84 ;  /* 0x0000005456997221 */ /* 0x042fe20000010000 */
[----:B------:R-:W-:Y:S01]  /*22a00*/  F2FP.F16.F32.PACK_AB R150, R86, R110 ;  /* 0x0000006e5696723e */ /* 0x000fe200000000ff */
[----:B------:R-:W-:Y:S01]  /*22a10*/  FADD.FTZ R110, R117, R123 ;  /* 0x0000007b756e7221 */ /* 0x000fe20000010000 */
[----:B------:R-:W-:Y:S01]  /*22a20*/  FADD.FTZ R117, R112, R122 ;  /* 0x0000007a70757221 */ /* 0x000fe20000010000 */
[--C-:B------:R-:W-:Y:S02]  /*22a30*/  HSET2.LE.AND R83, R83, R121.reuse, PT ;  /* 0x0000007953537233 */ /* 0x100fe40003803000 */
[----:B------:R-:W-:Y:S01]  /*22a40*/  FADD.FTZ R116, R116, R110 ;  /* 0x0000006e74747221 */ /* 0x000fe20000010000 */
[----:B------:R-:W-:Y:S01]  /*22a50*/  FADD.FTZ R112, R106, R117 ;  /* 0x000000756a707221 */ /* 0x000fe20000010000 */
[----:B------:R-:W-:Y:S02]  /*22a60*/  PRMT R84, R94, 0x5410, R96 ;  /* 0x000054105e547816 */ /* 0x000fe40000000060 */
[----:B------:R-:W-:Y:S01]  /*22a70*/  LOP3.LUT R83, R75, R83, RZ, 0xc0, !PT ;  /* 0x000000534b537212 */ /* 0x000fe200078ec0ff */
[----:B------:R-:W-:Y:S01]  /*22a80*/  STL [R1+0x134], R116 ;  /* 0x0001347401007387 */ /* 0x000fe20000100800 */
[----:B------:R-:W-:Y:S01]  /*22a90*/  FADD.FTZ R75, R109, R118 ;  /* 0x000000766d4b7221 */ /* 0x000fe20000010000 */
[----:B------:R-:W-:Y:S01]  /*22aa0*/  PRMT R106, R105, 0x7632, R106 ;  /* 0x00007632696a7816 */ /* 0x000fe2000000006a */
[----:B------:R-:W1:Y:S01]  /*22ab0*/  MUFU.EX2 R109, R237 ;  /* 0x000000ed006d7308 */ /* 0x000e620000000800 */
[----:B------:R3:W3:Y:S01]  /*22ac0*/  LDL.S16 R123, [R1+0xb0] ;  /* 0x0000b000017b7983 */ /* 0x0006e20000100600 */
[----:B------:R-:W-:Y:S01]  /*22ad0*/  FADD.FTZ R118, R87, R75 ;  /* 0x0000004b57767221 */ /* 0x000fe20000010000 */
[----:B------:R-:W-:Y:S02]  /*22ae0*/  PRMT R75, R93, 0x5410, R95 ;  /* 0x000054105d4b7816 */ /* 0x000fe4000000005f */
[----:B------:R2:W-:Y:S01]  /*22af0*/  STL [R1+0x138], R112 ;  /* 0x0001387001007387 */ /* 0x0005e20000100800 */
[----:B------:R-:W-:Y:S03]  /*22b00*/  PRMT R74, R113, 0x5410, R219 ;  /* 0x00005410714a7816 */ /* 0x000fe600000000db */
[----:B------:R3:W3:Y:S02]  /*22b10*/  LDL.S16 R122, [R1+0xac] ;  /* 0x0000ac00017a7983 */ /* 0x0006e40000100600 */
[--C-:B------:R-:W-:Y:S05]  /*22b20*/  HSET2.LE.AND R74, R74, R121.reuse, PT ;  /* 0x000000794a4a7233 */ /* 0x100fea0003803000 */
[----:B------:R-:W-:Y:S02]  /*22b30*/  LOP3.LUT R74, R75, R74, RZ, 0xc0, !PT ;  /* 0x0000004a4b4a7212 */ /* 0x000fe400078ec0ff */
[--C-:B------:R-:W-:Y:S02]  /*22b40*/  HSET2.LE.AND R75, R85, R121.reuse, PT ;  /* 0x00000079554b7233 */ /* 0x100fe40003803000 */
[----:B-1----:R-:W-:Y:S03]  /*22b50*/  F2FP.F16.F32.PACK_AB R152, R109, R111 ;  /* 0x0000006f6d98723e */ /* 0x002fe600000000ff */
[----:B------:R-:W-:Y:S02]  /*22b60*/  LOP3.LUT R75, R84, R75, RZ, 0xc0, !PT ;  /* 0x0000004b544b7212 */ /* 0x000fe400078ec0ff */
[----:B------:R-:W1:Y:S05]  /*22b70*/  LDSM.16.MT88.4 R84, [R179+0x6000] ;  /* 0x00600000b354783b */ /* 0x000e6a0000004200 */
[-C--:B--2---:R-:W-:Y:S05]  /*22b80*/  HMMA.16816.F32 R4, R72, R76.reuse, R4 ;  /* 0x0000004c4804723c */ /* 0x084fea0000001804 */
[----:B------:R-:W-:Y:S02]  /*22b90*/  PRMT R112, R108, 0x5410, R107 ;  /* 0x000054106c707816 */ /* 0x000fe4000000006b */
[----:B------:R-:W-:Y:S01]  /*22ba0*/  @!P4 PRMT R108, R135, 0x5410, RZ ;  /* 0x00005410876cc816 */ /* 0x000fe200000000ff */
[C---:B------:R-:W-:Y:S04]  /*22bb0*/  HMMA.16816.F32 R8, R80.reuse, R76, R8 ;  /* 0x0000004c5008723c */ /* 0x040fe80000001808 */
[----:B------:R-:W-:Y:S01]  /*22bc0*/  ISETP.LE.U32.AND P4, PT, R113, UR13, PT ;  /* 0x0000000d71007c0c */ /* 0x000fe2000bf83070 */
[----:B------:R-:W-:Y:S01]  /*22bd0*/  FADD.FTZ R76, R111, R118 ;  /* 0x000000766f4c7221 */ /* 0x000fe20000010000 */
[----:B------:R-:W-:Y:S02]  /*22be0*/  PRMT R113, R105, 0x5410, R106 ;  /* 0x0000541069717816 */ /* 0x000fe4000000006a */
[----:B------:R-:W-:Y:S01]  /*22bf0*/  @P6 PRMT R107, R128, 0x5410, RZ ;  /* 0x00005410806b6816 */ /* 0x000fe200000000ff */
[----:B------:R-:W-:Y:S01]  /*22c00*/  FADD.FTZ R111, R109, R76 ;  /* 0x0000004c6d6f7221 */ /* 0x000fe20000010000 */
[----:B------:R-:W-:Y:S01]  /*22c10*/  ISETP.GT.U32.AND P6, PT, R221, UR13, PT ;  /* 0x0000000ddd007c0c */ /* 0x000fe2000bfc4070 */
[----:B------:R-:W-:Y:S01]  /*22c20*/  IMAD.WIDE.U32 R76, R127, -0x326172a9, RZ ;  /* 0xcd9e8d577f4c7825 */ /* 0x000fe200078e00ff */
[-C--:B------:R-:W-:Y:S03]  /*22c30*/  HMMA.16816.F32 R12, R80, R78.reuse, R12 ;  /* 0x0000004e500c723c */ /* 0x080fe6000000180c */
[----:B------:R-:W-:Y:S02]  /*22c40*/  PRMT R128, R144, 0x7772, RZ ;  /* 0x0000777290807816 */ /* 0x000fe400000000ff */
[----:B------:R-:W-:Y:S02]  /*22c50*/  LOP3.LUT R139, R120, UR16, R77, 0x96, !PT ;  /* 0x00000010788b7c12 */ /* 0x000fe4000f8e964d */
[----:B------:R-:W-:Y:S01]  /*22c60*/  PRMT R127, R144, 0x7773, RZ ;  /* 0x00007773907f7816 */ /* 0x000fe200000000ff */
[C---:B------:R-:W-:Y:S08]  /*22c70*/  HMMA.16816.F32 R16, R72.reuse, R78, R16 ;  /* 0x0000004e4810723c */ /* 0x040ff00000001810 */
[-C--:B-1----:R-:W-:Y:S08]  /*22c80*/  HMMA.16816.F32 R20, R72, R84.reuse, R20 ;  /* 0x000000544814723c */ /* 0x082ff00000001814 */
[C---:B------:R-:W-:Y:S04]  /*22c90*/  HMMA.16816.F32 R24, R80.reuse, R84, R24 ;  /* 0x000000545018723c */ /* 0x040fe80000001818 */
[----:B------:R-:W-:Y:S04]  /*22ca0*/  IMAD.WIDE R84, R175, -0x70, R132 ;  /* 0xffffff90af547825 */ /* 0x000fe800078e0284 */
[-C--:B------:R-:W-:Y:S08]  /*22cb0*/  HMMA.16816.F32 R28, R80, R86.reuse, R28 ;  /* 0x00000056501c723c */ /* 0x080ff0000000181c */
[C---:B------:R-:W-:Y:S04]  /*22cc0*/  HMMA.16816.F32 R32, R72.reuse, R86, R32 ;  /* 0x000000564820723c */ /* 0x040fe80000001820 */
[----:B-----5:R-:W-:Y:S02]  /*22cd0*/  @!P4 HADD2 R124, -R93.H0_H0, -RZ.H0_H0 ;  /* 0xa00000ff5d7cc230 */ /* 0x020fe40000000900 */
[----:B----4-:R-:W-:Y:S03]  /*22ce0*/  @P5 HADD2 R134, -R105.H0_H0, -RZ.H0_H0 ;  /* 0xa00000ff69865230 */ /* 0x010fe60000000900 */
[----:B------:R-:W-:Y:S02]  /*22cf0*/  PRMT R118, R124, 0x7610, R118 ;  /* 0x000076107c767816 */ /* 0x000fe40000000076 */
[----:B------:R1:W-:Y:S02]  /*22d00*/  @P5 STL.S16 [R1+0xf4], R134 ;  /* 0x0000f48601005387 */ /* 0x0003e40000100600 */
[----:B------:R-:W-:Y:S02]  /*22d10*/  @!P4 PRMT R93, R118, 0x5410, RZ ;  /* 0x00005410765dc816 */ /* 0x000fe400000000ff */
[----:B------:R-:W-:Y:S01]  /*22d20*/  PRMT R110, R134, 0x7610, R110 ;  /* 0x00007610866e7816 */ /* 0x000fe2000000006e */
[----:B------:R4:W2:Y:S03]  /*22d30*/  LDL.S16 R116, [R1+0xa8] ;  /* 0x0000a80001747983 */ /* 0x0008a60000100600 */
[----:B------:R-:W-:Y:S01]  /*22d40*/  @P5 PRMT R105, R110, 0x5410, RZ ;  /* 0x000054106e695816 */ /* 0x000fe200000000ff */
[----:B------:R-:W5:Y:S01]  /*22d50*/  LDL R119, [R1+0x13c] ;  /* 0x00013c0001777983 */ /* 0x000f620000100800 */
[----:B------:R-:W-:Y:S03]  /*22d60*/  ISETP.GT.U32.AND P5, PT, R219, UR13, PT ;  /* 0x0000000ddb007c0c */ /* 0x000fe6000bfa4070 */
[----:B------:R4:W-:Y:S04]  /*22d70*/  STL [R1+0x130], R111 ;  /* 0x0001306f01007387 */ /* 0x0009e80000100800 */
[----:B------:R-:W-:Y:S01]  /*22d80*/  @!P4 STL.S16 [R1+0xe4], R124 ;  /* 0x0000e47c0100c387 */ /* 0x000fe20000100600 */
[----:B------:R-:W-:Y:S03]  /*22d90*/  ISETP.GT.U32.AND P4, PT, R222, UR13, PT ;  /* 0x0000000dde007c0c */ /* 0x000fe6000bf84070 */
[----:B------:R2:W5:Y:S04]  /*22da0*/  LDL.S16 R118, [R1+0xc8] ;  /* 0x0000c80001767983 */ /* 0x0005680000100600 */
[----:B------:R-:W-:Y:S01]  /*22db0*/  STG.E.U16 desc[UR32][R140.64+0x10], R93 ;  /* 0x0000105d8c007986 */ /* 0x000fe2000c101520 */
[----:B-1----:R-:W-:Y:S01]  /*22dc0*/  PRMT R134, R144, 0x7771, RZ ;  /* 0x0000777190867816 */ /* 0x002fe200000000ff */
[----:B---3--:R-:W-:Y:S05]  /*22dd0*/  @P5 HADD2 R123, -R95.H0_H0, -RZ.H0_H0 ;  /* 0xa00000ff5f7b5230 */ /* 0x008fea0000000900 */
[----:B------:R-:W-:Y:S01]  /*22de0*/  @P5 STL.S16 [R1+0xb0], R123 ;  /* 0x0000b07b01005387 */ /* 0x000fe20000100600 */
[----:B------:R-:W-:Y:S01]  /*22df0*/  PRMT R78, R123, 0x7610, R78 ;  /* 0x000076107b4e7816 */ /* 0x000fe2000000004e */
[----:B----4-:R-:W-:Y:S04]  /*22e00*/  IMAD.WIDE.U32 R110, R126, -0x326172a9, RZ ;  /* 0xcd9e8d577e6e7825 */ /* 0x010fe800078e00ff */
[----:B------:R-:W-:Y:S01]  /*22e10*/  @P6 HADD2 R122, -R94.H0_H0, -RZ.H0_H0 ;  /* 0xa00000ff5e7a6230 */ /* 0x000fe20000000900 */
[----:B------:R-:W-:Y:S02]  /*22e20*/  @P5 PRMT R95, R78, 0x5410, RZ ;  /* 0x000054104e5f5816 */ /* 0x000fe400000000ff */
[----:B------:R-:W-:Y:S02]  /*22e30*/  PRMT R133, R110, 0x7771, RZ ;  /* 0x000077716e857816 */ /* 0x000fe400000000ff */
[----:B------:R1:W-:Y:S01]  /*22e40*/  @P6 STL.S16 [R1+0xac], R122 ;  /* 0x0000ac7a01006387 */ /* 0x0003e20000100600 */
[----:B------:R-:W-:Y:S02]  /*22e50*/  PRMT R77, R122, 0x7610, R77 ;  /* 0x000076107a4d7816 */ /* 0x000fe4000000004d */
[----:B------:R-:W-:Y:S01]  /*22e60*/  PRMT R132, R110, 0x7772, RZ ;  /* 0x000077726e847816 */ /* 0x000fe200000000ff */
[----:B------:R3:W4:Y:S01]  /*22e70*/  LDL.S16 R136, [R1+0xc4] ;  /* 0x0000c40001887983 */ /* 0x0007220000100600 */
[----:B------:R-:W-:Y:S02]  /*22e80*/  @P6 PRMT R94, R77, 0x5410, RZ ;  /* 0x000054104d5e6816 */ /* 0x000fe400000000ff */
[----:B------:R-:W-:Y:S01]  /*22e90*/  ISETP.GT.U32.AND P6, PT, R233, UR13, PT ;  /* 0x0000000de9007c0c */ /* 0x000fe2000bfc4070 */
[----:B------:R3:W3:Y:S01]  /*22ea0*/  LDL.S16 R120, [R1+0xc0] ;  /* 0x0000c00001787983 */ /* 0x0006e20000100600 */
[----:B------:R-:W-:Y:S02]  /*22eb0*/  LOP3.LUT R117, R76, UR15, R111, 0x96, !PT ;  /* 0x0000000f4c757c12 */ /* 0x000fe4000f8e966f */
[----:B------:R-:W-:Y:S01]  /*22ec0*/  PRMT R111, R3, 0x5410, R88 ;  /* 0x00005410036f7816 */ /* 0x000fe20000000058 */
[----:B------:R1:W-:Y:S01]  /*22ed0*/  STG.E.U16 desc[UR32][R140.64+0x12], R95 ;  /* 0x0000125f8c007986 */ /* 0x0003e2000c101520 */
[----:B------:R-:W-:Y:S03]  /*22ee0*/  LOP3.LUT R76, R117, 0xffff, RZ, 0xc0, !PT ;  /* 0x0000ffff754c7812 */ /* 0x000fe600078ec0ff */
[----:B------:R-:W-:Y:S01]  /*22ef0*/  STG.E.U16 desc[UR32][R84.64+0x10], R94 ;  /* 0x0000105e54007986 */ /* 0x000fe2000c101520 */
[----:B------:R-:W-:Y:S04]  /*22f00*/  SHF.R.U32.HI R135, RZ, 0x8, R76 ;  /* 0x00000008ff877819 */ /* 0x000fe8000001164c */
[----:B------:R-:W-:Y:S02]  /*22f10*/  LOP3.LUT R76, R135, 0xffff, RZ, 0xc0, !PT ;  /* 0x0000ffff874c7812 */ /* 0x000fe400078ec0ff */
[----:B-1----:R-:W-:Y:S02]  /*22f20*/  LOP3.LUT R122, R154, 0xff, RZ, 0xc0, !PT ;  /* 0x000000ff9a7a7812 */ /* 0x002fe400078ec0ff */
[----:B------:R-:W-:Y:S02]  /*22f30*/  ISETP.LE.U32.AND P5, PT, R76, UR13, PT ;  /* 0x0000000d4c007c0c */ /* 0x000fe4000bfa3070 */
[----:B------:R-:W-:Y:S01]  /*22f40*/  PRMT R95, R92, 0x7632, R95 ;  /* 0x000076325c5f7816 */ /* 0x000fe2000000005f */
[----:B--2---:R-:W-:Y:S05]  /*22f50*/  @P4 HADD2 R116, -R96.H0_H0, -RZ.H0_H0 ;  /* 0xa00000ff60744230 */ /* 0x004fea0000000900 */
[----:B------:R1:W-:Y:S01]  /*22f60*/  @P4 STL.S16 [R1+0xa8], R116 ;  /* 0x0000a87401004387 */ /* 0x0003e20000100600 */
[----:B------:R-:W-:Y:S03]  /*22f70*/  PRMT R109, R116, 0x7610, R109 ;  /* 0x00007610746d7816 */ /* 0x000fe6000000006d */
[----:B------:R2:W2:Y:S01]  /*22f80*/  LDL.S16 R124, [R1+0xbc] ;  /* 0x0000bc00017c7983 */ /* 0x0004a20000100600 */
[----:B------:R-:W-:Y:S02]  /*22f90*/  @P4 PRMT R96, R109, 0x5410, RZ ;  /* 0x000054106d604816 */ /* 0x000fe400000000ff */
[----:B------:R-:W-:Y:S01]  /*22fa0*/  ISETP.LE.U32.AND P4, PT, R122, UR13, PT ;  /* 0x0000000d7a007c0c */ /* 0x000fe2000bf83070 */
[----:B------:R2:W2:Y:S01]  /*22fb0*/  LDL.S16 R123, [R1+0xb8] ;  /* 0x0000b800017b7983 */ /* 0x0004a20000100600 */
[----:B-----5:R-:W-:Y:S03]  /*22fc0*/  @P6 HADD2 R118, -R106.H0_H0, -RZ.H0_H0 ;  /* 0xa00000ff6a766230 */ /* 0x020fe60000000900 */
[----:B------:R2:W5:Y:S04]  /*22fd0*/  LDL.S16 R109, [R1+0xb4] ;  /* 0x0000b400016d7983 */ /* 0x0005680000100600 */
[----:B------:R3:W-:Y:S01]  /*22fe0*/  @P6 STL.S16 [R1+0xc8], R118 ;  /* 0x0000c87601006387 */ /* 0x0007e20000100600 */
[----:B------:R-:W-:Y:S03]  /*22ff0*/  PRMT R144, R118, 0x7610, R144 ;  /* 0x0000761076907816 */ /* 0x000fe60000000090 */
[----:B------:R3:W-:Y:S01]  /*23000*/  STG.E.U16 desc[UR32][R84.64+0x12], R96 ;  /* 0x0000126054007986 */ /* 0x0007e2000c101520 */
[----:B------:R-:W-:Y:S02]  /*23010*/  @P6 PRMT R106, R144, 0x5410, RZ ;  /* 0x00005410906a6816 */ /* 0x000fe400000000ff */
[----:B------:R-:W-:Y:S01]  /*23020*/  ISETP.LE.U32.AND P6, PT, R89, UR13, PT ;  /* 0x0000000d59007c0c */ /* 0x000fe2000bfc3070 */
[----:B-1----:R-:W-:Y:S02]  /*23030*/  VIADD R116, R177, 0x6040 ;  /* 0x00006040b1747836 */ /* 0x002fe40000000000 */
[----:B------:R-:W-:Y:S05]  /*23040*/  @P2 VIADD R116, R119, 0xffffffc0 ;  /* 0xffffffc077742836 */ /* 0x000fea0000000000 */
[----:B------:R-:W1:Y:S01]  /*23050*/  LDSM.16.MT88.4 R76, [R116] ;  /* 0x00000000744c783b */ /* 0x000e620000004200 */
[----:B----4-:R-:W-:Y:S02]  /*23060*/  @!P4 HADD2 R136, -R3.H0_H0, -RZ.H0_H0 ;  /* 0xa00000ff0388c230 */ /* 0x010fe40000000900 */
[----:B---3--:R-:W-:Y:S05]  /*23070*/  IMAD.WIDE R118, R175, 0x70, R84 ;  /* 0x00000070af767825 */ /* 0x008fea00078e0254 */
[----:B------:R3:W-:Y:S01]  /*23080*/  @!P4 STL.S16 [R1+0xc4], R136 ;  /* 0x0000c4880100c387 */ /* 0x0007e20000100600 */
[----:B------:R-:W-:Y:S01]  /*23090*/  @!P1 HADD2 R120, -R88.H0_H0, -RZ.H0_H0 ;  /* 0xa00000ff58789230 */ /* 0x000fe20000000900 */
[----:B------:R-:W-:Y:S02]  /*230a0*/  PRMT R131, R136, 0x7610, R131 ;  /* 0x0000761088837816 */ /* 0x000fe40000000083 */
[----:B------:R4:W-:Y:S01]  /*230b0*/  STG.E.U16 desc[UR32][R118.64+0x10], R97 ;  /* 0x0000106176007986 */ /* 0x0009e2000c101520 */
[----:B------:R-:W-:Y:S02]  /*230c0*/  PRMT R96, R145, 0x7632, R96 ;  /* 0x0000763291607816 */ /* 0x000fe40000000060 */
[----:B------:R-:W-:Y:S01]  /*230d0*/  @!P4 PRMT R3, R131, 0x5410, RZ ;  /* 0x000054108303c816 */ /* 0x000fe200000000ff */
[----:B------:R4:W-:Y:S01]  /*230e0*/  @!P1 STL.S16 [R1+0xc0], R120 ;  /* 0x0000c07801009387 */ /* 0x0009e20000100600 */
[----:B------:R-:W-:Y:S02]  /*230f0*/  ISETP.LE.U32.AND P4, PT, R90, UR13, PT ;  /* 0x0000000d5a007c0c */ /* 0x000fe4000bf83070 */
[----:B------:R-:W-:Y:S01]  /*23100*/  PRMT R126, R120, 0x7610, R126 ;  /* 0x00007610787e7816 */ /* 0x000fe2000000007e */
[----:B------:R4:W-:Y:S01]  /*23110*/  STG.E.U16 desc[UR32][R118.64+0x12], R98 ;  /* 0x0000126276007986 */ /* 0x0009e2000c101520 */
[----:B------:R-:W-:Y:S02]  /*23120*/  PRMT R131, R110, 0x7773, RZ ;  /* 0x000077736e837816 */ /* 0x000fe400000000ff */
[----:B------:R-:W-:Y:S01]  /*23130*/  @!P1 PRMT R88, R126, 0x5410, RZ ;  /* 0x000054107e589816 */ /* 0x000fe200000000ff */
[----:B------:R-:W-:Y:S01]  /*23140*/  STG.E.U16 desc[UR32][R142.64+0x10], R99 ;  /* 0x000010638e007986 */ /* 0x000fe2000c101520 */
[----:B------:R-:W-:Y:S02]  /*23150*/  ISETP.LE.U32.AND P1, PT, R91, UR13, PT ;  /* 0x0000000d5b007c0c */ /* 0x000fe4000bf23070 */
[----:B------:R-:W-:Y:S01]  /*23160*/  PRMT R126, R234, 0x5410, R233 ;  /* 0x00005410ea7e7816 */ /* 0x000fe200000000e9 */
[----:B------:R4:W-:Y:S04]  /*23170*/  STG.E.U16 desc[UR32][R142.64+0x12], R100 ;  /* 0x000012648e007986 */ /* 0x0009e8000c101520 */
[----:B------:R4:W-:Y:S01]  /*23180*/  STG.E.U16 desc[UR32][R140.64+0x20], R3 ;  /* 0x000020038c007986 */ /* 0x0009e2000c101520 */
[----:B---3--:R-:W-:Y:S03]  /*23190*/  IMAD.MOV.U32 R136, RZ, RZ, R110 ;  /* 0x000000ffff887224 */ /* 0x008fe600078e006e */
[----:B------:R-:W-:Y:S01]  /*231a0*/  STG.E.U16 desc[UR32][R140.64+0x22], R88 ;  /* 0x000022588c007986 */ /* 0x000fe2000c101520 */
[-C--:B-1----:R-:W-:Y:S03]  /*231b0*/  HMMA.16816.F32 R36, R72, R76.reuse, R36 ;  /* 0x0000004c4824723c */ /* 0x082fe60000001824 */
[----:B----4-:R-:W-:Y:S01]  /*231c0*/  PRMT R97, R138, 0x7610, R97 ;  /* 0x000076108a617816 */ /* 0x010fe20000000061 */
[----:B------:R-:W-:Y:S04]  /*231d0*/  IMAD.IADD R120, R178, 0x1, R116 ;  /* 0x00000001b2787824 */ /* 0x000fe800078e0274 */
[C---:B------:R-:W-:Y:S01]  /*231e0*/  HMMA.16816.F32 R40, R80.reuse, R76, R40 ;  /* 0x0000004c5028723c */ /* 0x040fe20000001828 */
[----:B------:R-:W1:Y:S03]  /*231f0*/  LDSM.16.MT88.4 R84, [R120] ;  /* 0x000000007854783b */ /* 0x000e660000004200 */
[----:B------:R-:W-:Y:S01]  /*23200*/  IMAD.WIDE R118, R175, -0x70, R118 ;  /* 0xffffff90af767825 */ /* 0x000fe200078e0276 */
[----:B------:R-:W-:Y:S02]  /*23210*/  PRMT R98, R138, 0x7632, R98 ;  /* 0x000076328a627816 */ /* 0x000fe40000000062 */
[----:B------:R-:W-:Y:S01]  /*23220*/  PRMT R77, R90, 0x5410, R89 ;  /* 0x000054105a4d7816 */ /* 0x000fe20000000059 */
[-C--:B------:R-:W-:Y:S03]  /*23230*/  HMMA.16816.F32 R44, R80, R78.reuse, R44 ;  /* 0x0000004e502c723c */ /* 0x080fe6000000182c */
[----:B------:R-:W-:Y:S02]  /*23240*/  PRMT R76, R122, 0x5410, R227 ;  /* 0x000054107a4c7816 */ /* 0x000fe400000000e3 */
[----:B------:R-:W-:Y:S02]  /*23250*/  PRMT R100, R168, 0x7610, R100 ;  /* 0x00007610a8647816 */ /* 0x000fe40000000064 */
[----:B------:R-:W-:Y:S01]  /*23260*/  PRMT R3, R130, 0x5410, R226 ;  /* 0x0000541082037816 */ /* 0x000fe200000000e2 */
[C---:B------:R-:W-:Y:S04]  /*23270*/  HMMA.16816.F32 R48, R72.reuse, R78, R48 ;  /* 0x0000004e4830723c */ /* 0x040fe80000001830 */
[----:B------:R-:W-:Y:S02]  /*23280*/  PRMT R99, R168, 0x7632, R99 ;  /* 0x00007632a8637816 */ /* 0x000fe40000000063 */
[--C-:B------:R-:W-:Y:S02]  /*23290*/  HSET2.LE.AND R76, R76, R121.reuse, PT ;  /* 0x000000794c4c7233 */ /* 0x100fe40003803000 */
[--C-:B------:R-:W-:Y:S03]  /*232a0*/  HSET2.LE.AND R77, R77, R121.reuse, PT ;  /* 0x000000794d4d7233 */ /* 0x100fe60003803000 */
[----:B------:R-:W-:Y:S01]  /*232b0*/  LOP3.LUT R76, R111, R76, RZ, 0xc0, !PT ;  /* 0x0000004c6f4c7212 */ /* 0x000fe200078ec0ff */
[-C--:B-1----:R-:W-:Y:S08]  /*232c0*/  HMMA.16816.F32 R52, R72, R84.reuse, R52 ;  /* 0x000000544834723c */ /* 0x082ff00000001834 */
[C---:B------:R-:W-:Y:S04]  /*232d0*/  HMMA.16816.F32 R56, R80.reuse, R84, R56 ;  /* 0x000000545038723c */ /* 0x040fe80000001838 */
[----:B------:R-:W-:Y:S02]  /*232e0*/  PRMT R84, R146, 0x7632, R84 ;  /* 0x0000763292547816 */ /* 0x000fe40000000054 */
[----:B------:R-:W-:Y:S02]  /*232f0*/  PRMT R85, R149, 0x7610, R85 ;  /* 0x0000761095557816 */ /* 0x000fe40000000055 */
[-C--:B------:R-:W-:Y:S03]  /*23300*/  HMMA.16816.F32 R60, R80, R86.reuse, R60 ;  /* 0x00000056503c723c */ /* 0x080fe6000000183c */
[----:B------:R-:W-:Y:S05]  /*23310*/  IMAD.WIDE R82, R175, 0x70, R118 ;  /* 0x00000070af527825 */ /* 0x000fea00078e0276 */
[----:B------:R-:W-:Y:S04]  /*23320*/  HMMA.16816.F32 R64, R72, R86, R64 ;  /* 0x000000564840723c */ /* 0x000fe80000001840 */
[----:B------:R-:W-:Y:S02]  /*23330*/  PRMT R72, R117, 0x7632, R72 ;  /* 0x0000763275487816 */ /* 0x000fe40000000048 */
[C---:B------:R-:W-:Y:S02]  /*23340*/  PRMT R87, R161.reuse, 0x7610, R87 ;  /* 0x00007610a1577816 */ /* 0x040fe40000000057 */
[----:B------:R-:W-:Y:S02]  /*23350*/  LOP3.LUT R122, R72, 0xff, RZ, 0xc0, !PT ;  /* 0x000000ff487a7812 */ /* 0x000fe400078ec0ff */
[----:B------:R-:W-:Y:S01]  /*23360*/  PRMT R86, R161, 0x7632, R86 ;  /* 0x00007632a1567816 */ /* 0x000fe20000000056 */
[----:B--2---:R-:W-:Y:S02]  /*23370*/  @!P4 HADD2 R124, -R92.H0_H0, -RZ.H0_H0 ;  /* 0xa00000ff5c7cc230 */ /* 0x004fe40000000900 */
[----:B------:R-:W-:Y:S03]  /*23380*/  @!P6 HADD2 R123, -R95.H0_H0, -RZ.H0_H0 ;  /* 0xa00000ff5f7be230 */ /* 0x000fe60000000900 */
[----:B------:R1:W-:Y:S01]  /*23390*/  @!P4 STL.S16 [R1+0xbc], R124 ;  /* 0x0000bc7c0100c387 */ /* 0x0003e20000100600 */
[----:B------:R-:W-:Y:S01]  /*233a0*/  PRMT R110, R124, 0x7610, R110 ;  /* 0x000076107c6e7816 */ /* 0x000fe2000000006e */
[----:B-----5:R-:W-:Y:S02]  /*233b0*/  @!P1 HADD2 R109, -R97.H0_H0, -RZ.H0_H0 ;  /* 0xa00000ff616d9230 */ /* 0x020fe40000000900 */
[----:B------:R2:W-:Y:S01]  /*233c0*/  @!P6 STL.S16 [R1+0xb8], R123 ;  /* 0x0000b87b0100e387 */ /* 0x0005e20000100600 */
[----:B------:R-:W-:Y:S03]  /*233d0*/  PRMT R94, R123, 0x7610, R94 ;  /* 0x000076107b5e7816 */ /* 0x000fe6000000005e */
[----:B------:R3:W-:Y:S01]  /*233e0*/  @!P1 STL.S16 [R1+0xb4], R109 ;  /* 0x0000b46d01009387 */ /* 0x0007e20000100600 */
[----:B------:R-:W-:Y:S03]  /*233f0*/  PRMT R93, R109, 0x7610, R93 ;  /* 0x000076106d5d7816 */ /* 0x000fe6000000005d */
[----:B------:R4:W5:Y:S04]  /*23400*/  LDL.S16 R159, [R1+0x8c] ;  /* 0x00008c00019f7983 */ /* 0x0009680000100600 */
[----:B------:R4:W4:Y:S04]  /*23410*/  LDL.S16 R158, [R1+0x88] ;  /* 0x00008800019e7983 */ /* 0x0009280000100600 */
[----:B------:R4:W4:Y:S04]  /*23420*/  LDL.S16 R154, [R1+0x70] ;  /* 0x00007000019a7983 */ /* 0x0009280000100600 */
[----:B------:R4:W4:Y:S01]  /*23430*/  LDL.S16 R144, [R1+0x84] ;  /* 0x0000840001907983 */ /* 0x0009220000100600 */
[----:B-1----:R-:W-:Y:S03]  /*23440*/  PRMT R124, R236, 0x5410, R235 ;  /* 0x00005410ec7c7816 */ /* 0x002fe600000000eb */
[----:B------:R1:W4:Y:S01]  /*23450*/  LDL.S16 R138, [R1+0x80] ;  /* 0x00008000018a7983 */ /* 0x0003220000100600 */
[----:B--2---:R-:W-:Y:S02]  /*23460*/  PRMT R123, R91, 0x5410, R238 ;  /* 0x000054105b7b7816 */ /* 0x004fe400000000ee */
[----:B------:R-:W-:Y:S01]  /*23470*/  LOP3.LUT R79, R124, 0xff00ff, RZ, 0xc0, !PT ;  /* 0x00ff00ff7c4f7812 */ /* 0x000fe200078ec0ff */
[----:B------:R-:W2:Y:S01]  /*23480*/  LDSM.16.MT88.4 R88, [R177+0x6800] ;  /* 0x00680000b158783b */ /* 0x000ea20000004200 */
[----:B---3--:R-:W-:Y:S02]  /*23490*/  PRMT R109, R92, 0x5410, R95 ;  /* 0x000054105c6d7816 */ /* 0x008fe4000000005f */
[----:B------:R-:W-:Y:S02]  /*234a0*/  @!P4 PRMT R92, R110, 0x5410, RZ ;  /* 0x000054106e5cc816 */ /* 0x000fe400000000ff */
[----:B------:R-:W-:Y:S02]  /*234b0*/  @!P6 PRMT R95, R94, 0x5410, RZ ;  /* 0x000054105e5fe816 */ /* 0x000fe400000000ff */
[----:B------:R-:W-:Y:S01]  /*234c0*/  PRMT R94, R125, 0x5410, R239 ;  /* 0x000054107d5e7816 */ /* 0x000fe200000000ef */
[----:B------:R3:W-:Y:S01]  /*234d0*/  STG.E.U16 desc[UR32][R118.64+0x20], R92 ;  /* 0x0000205c76007986 */ /* 0x0007e2000c101520 */
[----:B------:R-:W-:Y:S02]  /*234e0*/  PRMT R110, R97, 0x5410, R98 ;  /* 0x00005410616e7816 */ /* 0x000fe40000000062 */
[----:B------:R-:W-:Y:S01]  /*234f0*/  @!P1 PRMT R97, R93, 0x5410, RZ ;  /* 0x000054105d619816 */ /* 0x000fe200000000ff */
[----:B------:R1:W4:Y:S01]  /*23500*/  LDL.S16 R125, [R1+0x7c] ;  /* 0x00007c00017d7983 */ /* 0x0003220000100600 */
[----:B------:R-:W-:Y:S02]  /*23510*/  ISETP.GT.U32.AND P1, PT, R238, UR13, PT ;  /* 0x0000000dee007c0c */ /* 0x000fe4000bf24070 */
[----:B------:R-:W-:Y:S01]  /*23520*/  ISETP.GT.U32.AND P4, PT, R236, UR13, PT ;  /* 0x0000000dec007c0c */ /* 0x000fe2000bf84070 */
[----:B------:R1:W-:Y:S01]  /*23530*/  STG.E.U16 desc[UR32][R118.64+0x22], R95 ;  /* 0x0000225f76007986 */ /* 0x0003e2000c101520 */
[----:B------:R-:W-:Y:S02]  /*23540*/  ISETP.GT.U32.AND P6, PT, R235, UR13, PT ;  /* 0x0000000deb007c0c */ /* 0x000fe4000bfc4070 */
[----:B------:R-:W-:Y:S01]  /*23550*/  LOP3.LUT R77, R109, R77, RZ, 0xc0, !PT ;  /* 0x0000004d6d4d7212 */ /* 0x000fe200078ec0ff */
[----:B------:R-:W-:Y:S01]  /*23560*/  STG.E.U16 desc[UR32][R82.64+0x20], R102 ;  /* 0x0000206652007986 */ /* 0x000fe2000c101520 */
[--C-:B------:R-:W-:Y:S02]  /*23570*/  HSET2.LE.AND R78, R123, R121.reuse, PT ;  /* 0x000000797b4e7233 */ /* 0x100fe40003803000 */
[--C-:B------:R-:W-:Y:S01]  /*23580*/  HSET2.LE.AND R79, R79, R121.reuse, PT ;  /* 0x000000794f4f7233 */ /* 0x100fe20003803000 */
[----:B------:R2:W-:Y:S01]  /*23590*/  STG.E.U16 desc[UR32][R82.64+0x22], R101 ;  /* 0x0000226552007986 */ /* 0x0005e2000c101520 */
[----:B------:R-:W-:Y:S02]  /*235a0*/  PRMT R93, R129, 0x5410, R147 ;  /* 0x00005410815d7816 */ /* 0x000fe40000000093 */
[----:B------:R-:W-:Y:S01]  /*235b0*/  LOP3.LUT R78, R110, R78, RZ, 0xc0, !PT ;  /* 0x0000004e6e4e7212 */ /* 0x000fe200078ec0ff */
[----:B------:R-:W-:Y:S01]  /*235c0*/  STG.E.U16 desc[UR32][R142.64+0x20], R104 ;  /* 0x000020688e007986 */ /* 0x000fe2000c101520 */
[--C-:B------:R-:W-:Y:S02]  /*235d0*/  HSET2.LE.AND R94, R94, R121.reuse, PT ;  /* 0x000000795e5e7233 */ /* 0x100fe40003803000 */
[--C-:B------:R-:W-:Y:S01]  /*235e0*/  HSET2.LE.AND R93, R93, R121.reuse, PT ;  /* 0x000000795d5d7233 */ /* 0x100fe20003803000 */
[----:B------:R-:W-:Y:S02]  /*235f0*/  STG.E.U16 desc[UR32][R142.64+0x22], R103 ;  /* 0x000022678e007986 */ /* 0x000fe4000c101520 */
[----:B------:R-:W-:Y:S02]  /*23600*/  LOP3.LUT R94, R112, R94, RZ, 0xc0, !PT ;  /* 0x0000005e705e7212 */ /* 0x000fe400078ec0ff */
[----:B------:R2:W-:Y:S01]  /*23610*/  STG.E.U16 desc[UR32][R140.64+0x30], R97 ;  /* 0x000030618c007986 */ /* 0x0005e2000c101520 */
[--C-:B---3--:R-:W-:Y:S02]  /*23620*/  HSET2.LE.AND R92, R3, R121.reuse, PT ;  /* 0x00000079035c7233 */ /* 0x108fe40003803000 */
[----:B------:R-:W-:Y:S02]  /*23630*/  PRMT R3, R145, 0x7610, R3 ;  /* 0x0000761091037816 */ /* 0x000fe40000000003 */
[----:B------:R-:W-:Y:S02]  /*23640*/  LOP3.LUT R93, R115, R93, RZ, 0xc0, !PT ;  /* 0x0000005d735d7212 */ /* 0x000fe400078ec0ff */
[----:B-1----:R-:W-:Y:S02]  /*23650*/  LOP3.LUT R119, R117, 0xff, RZ, 0xc0, !PT ;  /* 0x000000ff75777812 */ /* 0x002fe400078ec0ff */
[----:B------:R-:W-:Y:S02]  /*23660*/  LOP3.LUT R92, R114, R92, RZ, 0xc0, !PT ;  /* 0x0000005c725c7212 */ /* 0x000fe400078ec0ff */
[----:B------:R-:W-:Y:S02]  /*23670*/  PRMT R80, R3, 0x5410, R96 ;  /* 0x0000541003507816 */ /* 0x000fe40000000060 */
[----:B------:R-:W-:Y:S02]  /*23680*/  LOP3.LUT R118, R167, 0xff, RZ, 0xc0, !PT ;  /* 0x000000ffa7767812 */ /* 0x000fe400078ec0ff */
[----:B------:R-:W-:Y:S01]  /*23690*/  LOP3.LUT R79, R80, R79, RZ, 0xc0, !PT ;  /* 0x0000004f504f7212 */ /* 0x000fe200078ec0ff */
[----:B--2---:R-:W-:Y:S01]  /*236a0*/  IMAD.WIDE R82, R175, -0x70, R82 ;  /* 0xffffff90af527825 */ /* 0x004fe200078e0252 */
[----:B------:R-:W-:Y:S02]  /*236b0*/  PRMT R80, R146, 0x7610, R80 ;  /* 0x0000761092507816 */ /* 0x000fe40000000050 */
[----:B------:R-:W-:Y:S02]  /*236c0*/  LOP3.LUT R95, R126, 0xff00ff, RZ, 0xc0, !PT ;  /* 0x00ff00ff7e5f7812 */ /* 0x000fe400078ec0ff */
[----:B------:R-:W-:Y:S01]  /*236d0*/  SHF.R.U32.HI R117, RZ, 0x18, R117 ;  /* 0x00000018ff757819 */ /* 0x000fe20000011675 */
[-C--:B------:R-:W-:Y:S05]  /*236e0*/  HMMA.16816.F32 R4, R76, R88.reuse, R4 ;  /* 0x000000584c04723c */ /* 0x080fea0000001804 */
[--C-:B------:R-:W-:Y:S02]  /*236f0*/  HSET2.LE.AND R95, R95, R121.reuse, PT ;  /* 0x000000795f5f7233 */ /* 0x100fe40003803000 */
[----:B------:R-:W-:Y:S02]  /*23700*/  PRMT R115, R167, 0x7632, R115 ;  /* 0x00007632a7737816 */ /* 0x000fe40000000073 */
[----:B------:R-:W-:Y:S02]  /*23710*/  PRMT R97, R169, 0x7610, R97 ;  /* 0x00007610a9617816 */ /* 0x000fe40000000061 */
[----:B------:R-:W-:Y:S02]  /*23720*/  LOP3.LUT R95, R113, R95, RZ, 0xc0, !PT ;  /* 0x0000005f715f7212 */ /* 0x000fe400078ec0ff */
[----:B------:R-:W-:Y:S05]  /*23730*/  LOP3.LUT R115, R115, 0xff, RZ, 0xc0, !PT ;  /* 0x000000ff73737812 */ /* 0x000fea00078ec0ff */
[C---:B------:R-:W-:Y:S04]  /*23740*/  HMMA.16816.F32 R8, R92.reuse, R88, R8 ;  /* 0x000000585c08723c */ /* 0x040fe80000001808 */
[----:B------:R-:W-:Y:S04]  /*23750*/  IMAD.WIDE R88, R175, 0x70, R82 ;  /* 0x00000070af587825 */ /* 0x000fe800078e0252 */
[-C--:B------:R-:W-:Y:S08]  /*23760*/  HMMA.16816.F32 R12, R92, R90.reuse, R12 ;  /* 0x0000005a5c0c723c */ /* 0x080ff0000000180c */
[C---:B------:R-:W-:Y:S04]  /*23770*/  HMMA.16816.F32 R16, R76.reuse, R90, R16 ;  /* 0x0000005a4c10723c */ /* 0x040fe80000001810 */
[C---:B------:R-:W-:Y:S02]  /*23780*/  PRMT R91, R170.reuse, 0x7610, R91 ;  /* 0x00007610aa5b7816 */ /* 0x040fe4000000005b */
[----:B------:R-:W-:Y:S01]  /*23790*/  PRMT R90, R170, 0x7632, R90 ;  /* 0x00007632aa5a7816 */ /* 0x000fe2000000005a */
[----:B-----5:R-:W-:Y:S02]  /*237a0*/  @P1 HADD2 R159, -R98.H0_H0, -RZ.H0_H0 ;  /* 0xa00000ff629f1230 */ /* 0x020fe40000000900 */
[----:B----4-:R-:W-:Y:S03]  /*237b0*/  @P4 HADD2 R158, -R3.H0_H0, -RZ.H0_H0 ;  /* 0xa00000ff039e4230 */ /* 0x010fe60000000900 */
[----:B------:R-:W-:Y:S01]  /*237c0*/  @P1 STL.S16 [R1+0x8c], R159 ;  /* 0x00008c9f01001387 */ /* 0x000fe20000100600 */
[----:B------:R-:W-:Y:S03]  /*237d0*/  PRMT R130, R159, 0x7610, R130 ;  /* 0x000076109f827816 */ /* 0x000fe60000000082 */
[----:B------:R-:W-:Y:S01]  /*237e0*/  @P4 STL.S16 [R1+0x88], R158 ;  /* 0x0000889e01004387 */ /* 0x000fe20000100600 */
[----:B------:R-:W-:Y:S02]  /*237f0*/  @P1 PRMT R98, R130, 0x5410, RZ ;  /* 0x0000541082621816 */ /* 0x000fe400000000ff */
[C---:B------:R-:W-:Y:S01]  /*23800*/  ISETP.LE.U32.AND P1, PT, R119.reuse, UR13, PT ;  /* 0x0000000d77007c0c */ /* 0x040fe2000bf23070 */
[----:B------:R3:W2:Y:S01]  /*23810*/  LDL.S16 R110, [R1+0x78] ;  /* 0x00007800016e7983 */ /* 0x0006a20000100600 */
[----:B------:R-:W-:Y:S01]  /*23820*/  @!P5 HADD2 R144, -R99.H0_H0, -RZ.H0_H0 ;  /* 0xa00000ff6390d230 */ /* 0x000fe20000000900 */
[----:B------:R-:W-:Y:S02]  /*23830*/  PRMT R119, R119, 0x5410, R135 ;  /* 0x0000541077777816 */ /* 0x000fe40000000087 */
[----:B------:R3:W4:Y:S01]  /*23840*/  LDL.S16 R102, [R1+0x74] ;  /* 0x0000740001667983 */ /* 0x0007220000100600 */
[----:B------:R-:W-:Y:S02]  /*23850*/  PRMT R114, R158, 0x7610, R114 ;  /* 0x000076109e727816 */ /* 0x000fe40000000072 */
[----:B------:R-:W-:Y:S01]  /*23860*/  PRMT R113, R144, 0x7610, R113 ;  /* 0x0000761090717816 */ /* 0x000fe20000000071 */
[----:B------:R1:W-:Y:S01]  /*23870*/  STG.E.U16 desc[UR32][R140.64+0x32], R98 ;  /* 0x000032628c007986 */ /* 0x0003e2000c101520 */
[----:B------:R-:W-:Y:S02]  /*23880*/  @P4 PRMT R3, R114, 0x5410, RZ ;  /* 0x0000541072034816 */ /* 0x000fe400000000ff */
[----:B------:R-:W-:Y:S01]  /*23890*/  ISETP.LE.U32.AND P4, PT, R122, UR13, PT ;  /* 0x0000000d7a007c0c */ /* 0x000fe2000bf83070 */
[----:B------:R-:W-:Y:S01]  /*238a0*/  @!P1 HADD2 R154, -R100.H0_H0, -RZ.H0_H0 ;  /* 0xa00000ff649a9230 */ /* 0x000fe20000000900 */
[----:B------:R-:W-:Y:S01]  /*238b0*/  SHF.R.U32.HI R114, RZ, 0x18, R167 ;  /* 0x00000018ff727819 */ /* 0x000fe200000116a7 */
[----:B------:R5:W-:Y:S03]  /*238c0*/  STG.E.U16 desc[UR32][R82.64+0x30], R3 ;  /* 0x0000300352007986 */ /* 0x000be6000c101520 */
[----:B------:R-:W-:Y:S01]  /*238d0*/  PRMT R81, R154, 0x7610, R81 ;  /* 0x000076109a517816 */ /* 0x000fe20000000051 */
[----:B------:R-:W-:Y:S05]  /*238e0*/  @P6 HADD2 R125, -R96.H0_H0, -RZ.H0_H0 ;  /* 0xa00000ff607d6230 */ /* 0x000fea0000000900 */
[----:B------:R3:W-:Y:S01]  /*238f0*/  @P6 STL.S16 [R1+0x7c], R125 ;  /* 0x00007c7d01006387 */ /* 0x0007e20000100600 */
[----:B------:R-:W-:Y:S01]  /*23900*/  PRMT R72, R125, 0x7610, R72 ;  /* 0x000076107d487816 */ /* 0x000fe20000000048 */
[----:B------:R-:W-:Y:S02]  /*23910*/  @!P4 HADD2 R138, -R87.H0_H0, -RZ.H0_H0 ;  /* 0xa00000ff578ac230 */ /* 0x000fe40000000900 */
[----:B------:R2:W4:Y:S01]  /*23920*/  LDL.S16 R124, [R1+0x60] ;  /* 0x00006000017c7983 */ /* 0x0005220000100600 */
[----:B------:R-:W-:Y:S02]  /*23930*/  @P6 PRMT R96, R72, 0x5410, RZ ;  /* 0x0000541048606816 */ /* 0x000fe400000000ff */
[----:B------:R-:W-:Y:S01]  /*23940*/  ISETP.LE.U32.AND P6, PT, R118, UR13, PT ;  /* 0x0000000d76007c0c */ /* 0x000fe2000bfc3070 */
[----:B------:R-:W3:Y:S01]  /*23950*/  LDSM.16.MT88.4 R72, [R179+0x6800] ;  /* 0x00680000b348783b */ /* 0x000ee20000004200 */
[----:B------:R-:W-:Y:S02]  /*23960*/  PRMT R104, R138, 0x7610, R104 ;  /* 0x000076108a687816 */ /* 0x000fe40000000068 */
[----:B-1----:R-:W-:Y:S02]  /*23970*/  LOP3.LUT R98, R136, 0xff, RZ, 0xc0, !PT ;  /* 0x000000ff88627812 */ /* 0x002fe400078ec0ff */
[----:B------:R-:W-:Y:S03]  /*23980*/  PRMT R118, R118, 0x5410, R171 ;  /* 0x0000541076767816 */ /* 0x000fe600000000ab */
[----:B------:R1:W-:Y:S01]  /*23990*/  STG.E.U16 desc[UR32][R82.64+0x32], R96 ;  /* 0x0000326052007986 */ /* 0x0003e2000c101520 */
[----:B-----5:R-:W-:Y:S03]  /*239a0*/  PRMT R3, R0, 0x7632, R3 ;  /* 0x0000763200037816 */ /* 0x020fe60000000003 */
[----:B------:R5:W-:Y:S04]  /*239b0*/  STG.E.U16 desc[UR32][R88.64+0x30], R108 ;  /* 0x0000306c58007986 */ /* 0x000be8000c101520 */
[----:B------:R5:W-:Y:S04]  /*239c0*/  STG.E.U16 desc[UR32][R88.64+0x32], R107 ;  /* 0x0000326b58007986 */ /* 0x000be8000c101520 */
[----:B---3--:R3:W3:Y:S04]  /*239d0*/  LDL.S16 R125, [R1+0x64] ;  /* 0x00006400017d7983 */ /* 0x0086e80000100600 */
[----:B------:R-:W-:Y:S04]  /*239e0*/  @!P1 STL.S16 [R1+0x70], R154 ;  /* 0x0000709a01009387 */ /* 0x000fe80000100600 */
[----:B------:R-:W-:Y:S04]  /*239f0*/  @!P5 STL.S16 [R1+0x84], R144 ;  /* 0x000084900100d387 */ /* 0x000fe80000100600 */
[----:B------:R-:W-:Y:S01]  /*23a00*/  @!P4 STL.S16 [R1+0x80], R138 ;  /* 0x0000808a0100c387 */ /* 0x000fe20000100600 */
[----:B-1----:R-:W-:Y:S03]  /*23a10*/  PRMT R96, R169, 0x7632, R96 ;  /* 0x00007632a9607816 */ /* 0x002fe60000000060 */
[----:B------:R-:W-:Y:S01]  /*23a20*/  STG.E.U16 desc[UR32][R142.64+0x32], R106 ;  /* 0x0000326a8e007986 */ /* 0x000fe2000c101520 */
[----:B-----5:R-:W-:Y:S03]  /*23a30*/  PRMT R108, R87, 0x5410, R86 ;  /* 0x00005410576c7816 */ /* 0x020fe60000000056 */
[----:B------:R-:W-:Y:S01]  /*23a40*/  STG.E.U16 desc[UR32][R142.64+0x30], R105 ;  /* 0x000030698e007986 */ /* 0x000fe2000c101520 */
[----:B------:R-:W-:Y:S01]  /*23a50*/  @!P4 PRMT R87, R104, 0x5410, RZ ;  /* 0x000054106857c816 */ /* 0x000fe200000000ff */
[-C--:B------:R-:W-:Y:S03]  /*23a60*/  HMMA.16816.F32 R20, R76, R72.reuse, R20 ;  /* 0x000000484c14723c */ /* 0x080fe60000001814 */
[----:B------:R-:W-:Y:S02]  /*23a70*/  PRMT R104, R80, 0x5410, R84 ;  /* 0x0000541050687816 */ /* 0x000fe40000000054 */
[----:B------:R-:W-:Y:S03]  /*23a80*/  ISETP.LE.U32.AND P4, PT, R98, UR13, PT ;  /* 0x0000000d62007c0c */ /* 0x000fe6000bf83070 */
[C---:B------:R-:W-:Y:S04]  /*23a90*/  HMMA.16816.F32 R24, R92.reuse, R72, R24 ;  /* 0x000000485c18723c */ /* 0x040fe80000001818 */
[----:B------:R-:W-:Y:S01]  /*23aa0*/  IMAD.WIDE R72, R175, -0x70, R88 ;  /* 0xffffff90af487825 */ /* 0x000fe200078e0258 */
[----:B------:R-:W-:Y:S02]  /*23ab0*/  LOP3.LUT R88, R137, 0xff, RZ, 0xc0, !PT ;  /* 0x000000ff89587812 */ /* 0x000fe400078ec0ff */
[----:B------:R-:W-:Y:S01]  /*23ac0*/  PRMT R89, R148, 0x7632, R89 ;  /* 0x0000763294597816 */ /* 0x000fe20000000059 */
[-C--:B------:R-:W-:Y:S08]  /*23ad0*/  HMMA.16816.F32 R28, R92, R74.reuse, R28 ;  /* 0x0000004a5c1c723c */ /* 0x080ff0000000181c */
[C---:B------:R-:W-:Y:S04]  /*23ae0*/  HMMA.16816.F32 R32, R76.reuse, R74, R32 ;  /* 0x0000004a4c20723c */ /* 0x040fe80000001820 */
[----:B--2---:R-:W-:Y:S02]  /*23af0*/  @!P6 HADD2 R110, -R80.H0_H0, -RZ.H0_H0 ;  /* 0xa00000ff506ee230 */ /* 0x004fe40000000900 */
[----:B----4-:R-:W-:Y:S03]  /*23b00*/  @!P0 HADD2 R102, -R84.H0_H0, -RZ.H0_H0 ;  /* 0xa00000ff54668230 */ /* 0x010fe60000000900 */
[----:B------:R1:W-:Y:S01]  /*23b10*/  @!P6 STL.S16 [R1+0x78], R110 ;  /* 0x0000786e0100e387 */ /* 0x0003e20000100600 */
[----:B------:R-:W-:Y:S03]  /*23b20*/  PRMT R112, R110, 0x7610, R112 ;  /* 0x000076106e707816 */ /* 0x000fe60000000070 */
[----:B------:R2:W-:Y:S01]  /*23b30*/  @!P0 STL.S16 [R1+0x74], R102 ;  /* 0x0000746601008387 */ /* 0x0005e20000100600 */
[----:B------:R-:W-:Y:S02]  /*23b40*/  @!P6 PRMT R80, R112, 0x5410, RZ ;  /* 0x000054107050e816 */ /* 0x000fe400000000ff */
[----:B------:R-:W-:Y:S01]  /*23b50*/  ISETP.LE.U32.AND P6, PT, R115, UR13, PT ;  /* 0x0000000d73007c0c */ /* 0x000fe2000bfc3070 */
[----:B------:R4:W5:Y:S01]  /*23b60*/  LDL.S16 R83, [R1+0x5c] ;  /* 0x00005c0001537983 */ /* 0x0009620000100600 */
[----:B------:R-:W-:Y:S03]  /*23b70*/  PRMT R109, R102, 0x7610, R109 ;  /* 0x00007610666d7816 */ /* 0x000fe6000000006d */
[----:B------:R4:W4:Y:S01]  /*23b80*/  LDL.S16 R82, [R1+0x6c] ;  /* 0x00006c0001527983 */ /* 0x0009220000100600 */
[----:B------:R-:W-:Y:S02]  /*23b90*/  @!P0 PRMT R84, R109, 0x5410, RZ ;  /* 0x000054106d548816 */ /* 0x000fe400000000ff */
[----:B------:R-:W-:Y:S01]  /*23ba0*/  ISETP.LE.U32.AND P0, PT, R114, UR13, PT ;  /* 0x0000000d72007c0c */ /* 0x000fe2000bf03070 */
[----:B------:R3:W4:Y:S04]  /*23bb0*/  LDL.S16 R112, [R1+0x58] ;  /* 0x0000580001707983 */ /* 0x0007280000100600 */
[----:B------:R-:W-:Y:S01]  /*23bc0*/  STG.E.U16 desc[UR32][R140.64+0x40], R80 ;  /* 0x000040508c007986 */ /* 0x000fe2000c101520 */
[----:B------:R-:W-:Y:S03]  /*23bd0*/  @!P4 HADD2 R124, -R97.H0_H0, -RZ.H0_H0 ;  /* 0xa00000ff617cc230 */ /* 0x000fe60000000900 */
[----:B------:R3:W-:Y:S01]  /*23be0*/  STG.E.U16 desc[UR32][R140.64+0x42], R84 ;  /* 0x000042548c007986 */ /* 0x0007e2000c101520 */
[----:B-1----:R-:W-:Y:S01]  /*23bf0*/  IMAD.WIDE.U32 R110, R244, -0x2daee0ad, RZ ;  /* 0xd2511f53f46e7825 */ /* 0x002fe200078e00ff */
[----:B------:R-:W-:Y:S02]  /*23c00*/  PRMT R123, R124, 0x7610, R123 ;  /* 0x000076107c7b7816 */ /* 0x000fe4000000007b */
[----:B--2---:R-:W-:Y:S02]  /*23c10*/  PRMT R102, R100, 0x5410, R99 ;  /* 0x0000541064667816 */ /* 0x004fe40000000063 */
[----:B------:R-:W-:Y:S02]  /*23c20*/  @!P1 PRMT R100, R81, 0x5410, RZ ;  /* 0x0000541051649816 */ /* 0x000fe400000000ff */
[----:B------:R1:W2:Y:S01]  /*23c30*/  LDL.S16 R81, [R1+0x68] ;  /* 0x0000680001517983 */ /* 0x0002a20000100600 */
[----:B------:R-:W-:Y:S02]  /*23c40*/  @!P5 PRMT R99, R113, 0x5410, RZ ;  /* 0x000054107163d816 */ /* 0x000fe400000000ff */
[----:B------:R-:W-:Y:S01]  /*23c50*/  ISETP.LE.U32.AND P5, PT, R117, UR13, PT ;  /* 0x0000000d75007c0c */ /* 0x000fe2000bfa3070 */
[----:B------:R1:W2:Y:S01]  /*23c60*/  LDL.S16 R113, [R1+0x54] ;  /* 0x0000540001717983 */ /* 0x0002a20000100600 */
[----:B------:R-:W-:Y:S02]  /*23c70*/  ISETP.GT.U32.AND P1, PT, R133, UR13, PT ;  /* 0x0000000d85007c0c */ /* 0x000fe4000bf24070 */
[----:B------:R-:W-:Y:S02]  /*23c80*/  LOP3.LUT R109, R250, UR8, R111, 0x96, !PT ;  /* 0x00000008fa6d7c12 */ /* 0x000fe4000f8e966f */
[----:B------:R-:W-:Y:S07]  /*23c90*/  PRMT R117, R122, 0x5410, R117 ;  /* 0x000054107a757816 */ /* 0x000fee0000000075 */
[----:B---3--:R-:W-:Y:S01]  /*23ca0*/  @!P5 HADD2 R125, -R86.H0_H0, -RZ.H0_H0 ;  /* 0xa00000ff567dd230 */ /* 0x008fe20000000900 */
[----:B------:R-:W-:Y:S04]  /*23cb0*/  LOP3.LUT R84, R109, 0xffff, RZ, 0xc0, !PT ;  /* 0x0000ffff6d547812 */ /* 0x000fe800078ec0ff */
[----:B------:R3:W-:Y:S01]  /*23cc0*/  @!P5 STL.S16 [R1+0x64], R125 ;  /* 0x0000647d0100d387 */ /* 0x0007e20000100600 */
[----:B------:R-:W-:Y:S03]  /*23cd0*/  PRMT R103, R125, 0x7610, R103 ;  /* 0x000076107d677816 */ /* 0x000fe60000000067 */
[----:B------:R1:W-:Y:S01]  /*23ce0*/  @!P4 STL.S16 [R1+0x60], R124 ;  /* 0x0000607c0100c387 */ /* 0x0003e20000100600 */
[----:B------:R-:W-:Y:S02]  /*23cf0*/  @!P5 PRMT R86, R103, 0x5410, RZ ;  /* 0x000054106756d816 */ /* 0x000fe400000000ff */
[----:B------:R-:W-:Y:S02]  /*23d00*/  ISETP.GT.U32.AND P5, PT, R132, UR13, PT ;  /* 0x0000000d84007c0c */ /* 0x000fe4000bfa4070 */
[----:B------:R-:W-:Y:S02]  /*23d10*/  PRMT R103, R97, 0x5410, R96 ;  /* 0x0000541061677816 */ /* 0x000fe40000000060 */
[----:B------:R-:W-:Y:S02]  /*23d20*/  @!P4 PRMT R97, R123, 0x5410, RZ ;  /* 0x000054107b61c816 */ /* 0x000fe400000000ff */
[----:B------:R-:W-:Y:S02]  /*23d30*/  ISETP.GT.U32.AND P4, PT, R128, UR13, PT ;  /* 0x0000000d80007c0c */ /* 0x000fe4000bf84070 */
[----:B------:R-:W-:Y:S02]  /*23d40*/  PRMT R123, R132, 0x5410, R131 ;  /* 0x00005410847b7816 */ /* 0x000fe40000000083 */
[----:B---3--:R-:W-:Y:S04]  /*23d50*/  SHF.R.U32.HI R125, RZ, 0x8, R84 ;  /* 0x00000008ff7d7819 */ /* 0x008fe80000011654 */
[----:B------:R-:W-:Y:S02]  /*23d60*/  LOP3.LUT R84, R125, 0xffff, RZ, 0xc0, !PT ;  /* 0x0000ffff7d547812 */ /* 0x000fe400078ec0ff */
[----:B-1----:R-:W-:Y:S01]  /*23d70*/  PRMT R124, R98, 0x5410, R133 ;  /* 0x00005410627c7816 */ /* 0x002fe20000000085 */
[----:B-----5:R-:W-:Y:S02]  /*23d80*/  @P1 HADD2 R83, -R96.H0_H0, -RZ.H0_H0 ;  /* 0xa00000ff60531230 */ /* 0x020fe40000000900 */
[----:B----4-:R-:W-:Y:S03]  /*23d90*/  @!P6 HADD2 R82, -R0.H0_H0, -RZ.H0_H0 ;  /* 0xa00000ff0052e230 */ /* 0x010fe60000000900 */
[----:B------:R-:W-:Y:S01]  /*23da0*/  @P1 STL.S16 [R1+0x5c], R83 ;  /* 0x00005c5301001387 */ /* 0x000fe20000100600 */
[----:B------:R-:W-:Y:S03]  /*23db0*/  PRMT R101, R83, 0x7610, R101 ;  /* 0x0000761053657816 */ /* 0x000fe60000000065 */
[----:B------:R-:W-:Y:S01]  /*23dc0*/  @!P6 STL.S16 [R1+0x6c], R82 ;  /* 0x00006c520100e387 */ /* 0x000fe20000100600 */
[----:B------:R-:W-:Y:S02]  /*23dd0*/  PRMT R111, R82, 0x7610, R111 ;  /* 0x00007610526f7816 */ /* 0x000fe4000000006f */
[----:B------:R-:W-:Y:S02]  /*23de0*/  @P1 PRMT R96, R101, 0x5410, RZ ;  /* 0x0000541065601816 */ /* 0x000fe400000000ff */
[----:B------:R-:W-:Y:S02]  /*23df0*/  PRMT R101, R0, 0x5410, R3 ;  /* 0x0000541000657816 */ /* 0x000fe40000000003 */
[----:B------:R-:W-:Y:S02]  /*23e00*/  @!P6 PRMT R0, R111, 0x5410, RZ ;  /* 0x000054106f00e816 */ /* 0x000fe400000000ff */
[----:B------:R-:W-:Y:S02]  /*23e10*/  ISETP.LE.U32.AND P6, PT, R88, UR13, PT ;  /* 0x0000000d58007c0c */ /* 0x000fe4000bfc3070 */
[----:B------:R-:W-:Y:S01]  /*23e20*/  ISETP.GT.U32.AND P1, PT, R127, UR13, PT ;  /* 0x0000000d7f007c0c */ /* 0x000fe2000bf24070 */
[----:B------:R1:W-:Y:S01]  /*23e30*/  STG.E.U16 desc[UR32][R72.64+0x40], R0 ;  /* 0x0000400048007986 */ /* 0x0003e2000c101520 */
[----:B------:R-:W-:Y:S02]  /*23e40*/  PRMT R127, R128, 0x5410, R127 ;  /* 0x00005410807f7816 */ /* 0x000fe4000000007f */
[----:B------:R-:W-:Y:S01]  /*23e50*/  PRMT R111, R88, 0x5410, R134 ;  /* 0x00005410586f7816 */ /* 0x000fe20000000086 */
[----:B--2---:R-:W-:Y:S01]  /*23e60*/  @!P0 HADD2 R81, -R3.H0_H0, -RZ.H0_H0 ;  /* 0xa00000ff03518230 */ /* 0x004fe20000000900 */
[----:B------:R-:W-:Y:S01]  /*23e70*/  PRMT R88, R148, 0x7610, R88 ;  /* 0x0000761094587816 */ /* 0x000fe20000000058 */
[----:B------:R-:W-:Y:S03]  /*23e80*/  @P5 HADD2 R113, -R91.H0_H0, -RZ.H0_H0 ;  /* 0xa00000ff5b715230 */ /* 0x000fe60000000900 */
[----:B------:R-:W-:Y:S01]  /*23e90*/  @!P0 STL.S16 [R1+0x68], R81 ;  /* 0x0000685101008387 */ /* 0x000fe20000100600 */
[----:B------:R-:W-:Y:S01]  /*23ea0*/  PRMT R107, R81, 0x7610, R107 ;  /* 0x00007610516b7816 */ /* 0x000fe2000000006b */
[----:B------:R-:W-:Y:S02]  /*23eb0*/  @!P6 HADD2 R112, -R85.H0_H0, -RZ.H0_H0 ;  /* 0xa00000ff5570e230 */ /* 0x000fe40000000900 */
[----:B------:R3:W2:Y:S01]  /*23ec0*/  LDL.S16 R130, [R1+0x50] ;  /* 0x0000500001827983 */ /* 0x0006a20000100600 */
[----:B------:R-:W-:Y:S01]  /*23ed0*/  @!P0 PRMT R3, R107, 0x5410, RZ ;  /* 0x000054106b038816 */ /* 0x000fe200000000ff */
[----:B------:R-:W-:Y:S01]  /*23ee0*/  IMAD.WIDE R106, R175, 0x70, R72 ;  /* 0x00000070af6a7825 */ /* 0x000fe200078e0248 */
[----:B------:R-:W-:Y:S01]  /*23ef0*/  ISETP.LE.U32.AND P0, PT, R84, UR13, PT ;  /* 0x0000000d54007c0c */ /* 0x000fe2000bf03070 */
[----:B------:R-:W4:Y:S01]  /*23f00*/  LDSM.16.MT88.4 R80, [R116+0x800] ;  /* 0x000800007450783b */ /* 0x000f220000004200 */
[----:B------:R-:W-:Y:S02]  /*23f10*/  PRMT R105, R113, 0x7610, R105 ;  /* 0x0000761071697816 */ /* 0x000fe40000000069 */
[----:B------:R-:W-:Y:S05]  /*23f20*/  PRMT R84, R149, 0x7632, R84 ;  /* 0x0000763295547816 */ /* 0x000fea0000000054 */
[----:B------:R5:W-:Y:S01]  /*23f30*/  STG.E.U16 desc[UR32][R72.64+0x42], R3 ;  /* 0x0000420348007986 */ /* 0x000be2000c101520 */
[----:B-1----:R-:W-:Y:S03]  /*23f40*/  PRMT R0, R112, 0x7610, R0 ;  /* 0x0000761070007816 */ /* 0x002fe60000000000 */
[----:B------:R-:W1:Y:S08]  /*23f50*/  LDSM.16.MT88.4 R72, [R120+0x800] ;  /* 0x000800007848783b */ /* 0x000e700000004200 */
[----:B------:R-:W-:Y:S04]  /*23f60*/  @P5 STL.S16 [R1+0x54], R113 ;  /* 0x0000547101005387 */ /* 0x000fe80000100600 */
[----:B------:R3:W-:Y:S04]  /*23f70*/  STG.E.U16 desc[UR32][R106.64+0x40], R100 ;  /* 0x000040646a007986 */ /* 0x0007e8000c101520 */
[----:B------:R1:W-:Y:S04]  /*23f80*/  @!P6 STL.S16 [R1+0x58], R112 ;  /* 0x000058700100e387 */ /* 0x0003e80000100600 */
[----:B------:R1:W2:Y:S01]  /*23f90*/  LDL.S16 R128, [R1+0x4c] ;  /* 0x00004c0001807983 */ /* 0x0002a20000100600 */
[----:B-----5:R-:W-:Y:S03]  /*23fa0*/  PRMT R3, R151, 0x7632, R3 ;  /* 0x0000763297037816 */ /* 0x020fe60000000003 */
[----:B------:R2:W5:Y:S04]  /*23fb0*/  LDL.S16 R126, [R1+0x48] ;  /* 0x00004800017e7983 */ /* 0x0005680000100600 */
[----:B------:R2:W5:Y:S01]  /*23fc0*/  LDL.S16 R136, [R1+0x44] ;  /* 0x0000440001887983 */ /* 0x0005620000100600 */
[-C--:B----4-:R-:W-:Y:S03]  /*23fd0*/  HMMA.16816.F32 R36, R76, R80.reuse, R36 ;  /* 0x000000504c24723c */ /* 0x090fe60000001824 */
[----:B------:R4:W-:Y:S04]  /*23fe0*/  STG.E.U16 desc[UR32][R106.64+0x42], R99 ;  /* 0x000042636a007986 */ /* 0x0009e8000c101520 */
[----:B------:R-:W-:Y:S01]  /*23ff0*/  STG.E.U16 desc[UR32][R142.64+0x40], R87 ;  /* 0x000040578e007986 */ /* 0x000fe2000c101520 */
[C---:B------:R-:W-:Y:S03]  /*24000*/  HMMA.16816.F32 R40, R92.reuse, R80, R40 ;  /* 0x000000505c28723c */ /* 0x040fe60000001828 */
[----:B------:R-:W-:Y:S01]  /*24010*/  STG.E.U16 desc[UR32][R142.64+0x42], R86 ;  /* 0x000042568e007986 */ /* 0x000fe2000c101520 */
[----:B---3--:R-:W-:Y:S01]  /*24020*/  PRMT R100, R91, 0x5410, R90 ;  /* 0x000054105b647816 */ /* 0x008fe2000000005a */
[----:B-1----:R-:W-:Y:S01]  /*24030*/  IMAD.WIDE.U32 R112, R139, -0x2daee0ad, RZ ;  /* 0xd2511f538b707825 */ /* 0x002fe200078e00ff */
[----:B------:R-:W-:Y:S02]  /*24040*/  @P5 PRMT R91, R105, 0x5410, RZ ;  /* 0x00005410695b5816 */ /* 0x000fe400000000ff */
[----:B------:R-:W-:Y:S01]  /*24050*/  ISETP.GT.U32.AND P5, PT, R134, UR13, PT ;  /* 0x0000000d86007c0c */ /* 0x000fe2000bfa4070 */
[-C--:B------:R-:W-:Y:S01]  /*24060*/  HMMA.16816.F32 R44, R92, R82.reuse, R44 ;  /* 0x000000525c2c723c */ /* 0x080fe2000000182c */
[----:B------:R-:W-:Y:S02]  /*24070*/  LDSM.16.MT88.4 R132, [R177+0x7800] ;  /* 0x00780000b184783b */ /* 0x000fe40000004200 */
[----:B------:R-:W-:Y:S02]  /*24080*/  LOP3.LUT R105, R162, UR8, R113, 0x96, !PT ;  /* 0x00000008a2697c12 */ /* 0x000fe4000f8e9671 */
[----:B------:R-:W-:Y:S02]  /*24090*/  PRMT R81, R115, 0x5410, R114 ;  /* 0x0000541073517816 */ /* 0x000fe40000000072 */
[----:B------:R-:W-:Y:S01]  /*240a0*/  LOP3.LUT R113, R109, 0xff, RZ, 0xc0, !PT ;  /* 0x000000ff6d717812 */ /* 0x000fe200078ec0ff */
[C---:B------:R-:W-:Y:S04]  /*240b0*/  HMMA.16816.F32 R48, R76.reuse, R82, R48 ;  /* 0x000000524c30723c */ /* 0x040fe80000001830 */
[----:B------:R-:W-:Y:S01]  /*240c0*/  LOP3.LUT R83, R127, 0xff00ff, RZ, 0xc0, !PT ;  /* 0x00ff00ff7f537812 */ /* 0x000fe200078ec0ff */
[----:B----4-:R-:W-:Y:S01]  /*240d0*/  IMAD.WIDE R106, R175, -0x70, R106 ;  /* 0xffffff90af6a7825 */ /* 0x010fe200078e026a */
[----:B------:R-:W-:Y:S02]  /*240e0*/  PRMT R99, R85, 0x5410, R84 ;  /* 0x0000541055637816 */ /* 0x000fe40000000054 */
[----:B------:R-:W-:Y:S01]  /*240f0*/  @!P6 PRMT R85, R0, 0x5410, RZ ;  /* 0x000054100055e816 */ /* 0x000fe200000000ff */
[-C--:B------:R-:W-:Y:S03]  /*24100*/  HMMA.16816.F32 R52, R76, R72.reuse, R52 ;  /* 0x000000484c34723c */ /* 0x080fe60000001834 */
[----:B------:R-:W-:Y:S01]  /*24110*/  LOP3.LUT R0, R105, 0xffff, RZ, 0xc0, !PT ;  /* 0x0000ffff69007812 */ /* 0x000fe200078ec0ff */
[----:B------:R-:W-:Y:S01]  /*24120*/  STG.E.U16 desc[UR32][R140.64+0x50], R85 ;  /* 0x000050558c007986 */ /* 0x000fe2000c101520 */
[----:B------:R-:W-:Y:S02]  /*24130*/  ISETP.GT.U32.AND P6, PT, R131, UR13, PT ;  /* 0x0000000d83007c0c */ /* 0x000fe4000bfc4070 */
[--C-:B------:R-:W-:Y:S01]  /*24140*/  SHF.R.U32.HI R114, RZ, 0x8, R0.reuse ;  /* 0x00000008ff727819 */ /* 0x100fe20000011600 */
[C---:B------:R-:W-:Y:S04]  /*24150*/  HMMA.16816.F32 R56, R92.reuse, R72, R56 ;  /* 0x000000485c38723c */ /* 0x040fe80000001838 */
[----:B------:R-:W-:Y:S02]  /*24160*/  PRMT R0, R151, 0x7610, R0 ;  /* 0x0000761097007816 */ /* 0x000fe40000000000 */
[--C-:B------:R-:W-:Y:S02]  /*24170*/  HSET2.LE.AND R82, R111, R121.reuse, PT ;  /* 0x000000796f527233 */ /* 0x100fe40003803000 */
[--C-:B------:R-:W-:Y:S01]  /*24180*/  HSET2.LE.AND R83, R83, R121.reuse, PT ;  /* 0x0000007953537233 */ /* 0x100fe20003803000 */
[-C--:B------:R-:W-:Y:S03]  /*24190*/  HMMA.16816.F32 R60, R92, R74.reuse, R60 ;  /* 0x0000004a5c3c723c */ /* 0x080fe6000000183c */
[----:B------:R-:W-:Y:S01]  /*241a0*/  LOP3.LUT R82, R99, R82, RZ, 0xc0, !PT ;  /* 0x0000005263527212 */ /* 0x000fe200078ec0ff */
[----:B------:R-:W-:Y:S01]  /*241b0*/  IMAD.WIDE R92, R175, 0x70, R106 ;  /* 0x00000070af5c7825 */ /* 0x000fe200078e026a */
[----:B------:R-:W-:Y:S02]  /*241c0*/  LOP3.LUT R80, R114, 0xffff, RZ, 0xc0, !PT ;  /* 0x0000ffff72507812 */ /* 0x000fe400078ec0ff */
[----:B------:R-:W-:Y:S01]  /*241d0*/  PRMT R73, R109, 0x7632, R73 ;  /* 0x000076326d497816 */ /* 0x000fe20000000049 */
[----:B------:R-:W-:Y:S01]  /*241e0*/  HMMA.16816.F32 R64, R76, R74, R64 ;  /* 0x0000004a4c40723c */ /* 0x000fe20000001840 */
[----:B------:R-:W-:Y:S03]  /*241f0*/  LDSM.16.MT88.4 R76, [R179+0x7000] ;  /* 0x00700000b34c783b */ /* 0x000fe60000004200 */
[--C-:B------:R-:W-:Y:S02]  /*24200*/  HSET2.LE.AND R81, R81, R121.reuse, PT ;  /* 0x0000007951517233 */ /* 0x100fe40003803000 */
[----:B------:R-:W-:Y:S02]  /*24210*/  LOP3.LUT R75, R123, 0xff00ff, RZ, 0xc0, !PT ;  /* 0x00ff00ff7b4b7812 */ /* 0x000fe400078ec0ff */
[----:B------:R-:W-:Y:S02]  /*24220*/  SHF.R.U32.HI R109, RZ, 0x18, R109 ;  /* 0x00000018ff6d7819 */ /* 0x000fe4000001166d */
[----:B------:R-:W-:Y:S02]  /*24230*/  LOP3.LUT R81, R101, R81, RZ, 0xc0, !PT ;  /* 0x0000005165517212 */ /* 0x000fe400078ec0ff */
[--C-:B------:R-:W-:Y:S02]  /*24240*/  HSET2.LE.AND R74, R124, R121.reuse, PT ;  /* 0x000000797c4a7233 */ /* 0x100fe40003803000 */
[--C-:B------:R-:W-:Y:S03]  /*24250*/  HSET2.LE.AND R75, R75, R121.reuse, PT ;  /* 0x000000794b4b7233 */ /* 0x100fe60003803000 */
[----:B------:R-:W-:Y:S02]  /*24260*/  LOP3.LUT R74, R103, R74, RZ, 0xc0, !PT ;  /* 0x0000004a674a7212 */ /* 0x000fe400078ec0ff */
[----:B------:R-:W-:Y:S01]  /*24270*/  LOP3.LUT R75, R100, R75, RZ, 0xc0, !PT ;  /* 0x0000004b644b7212 */ /* 0x000fe200078ec0ff */
[----:B------:R-:W-:Y:S01]  /*24280*/  IMAD.MOV.U32 R100, RZ, RZ, R110 ;  /* 0x000000ffff647224 */ /* 0x000fe200078e006e */
[----:B------:R-:W-:Y:S04]  /*24290*/  PRMT R103, R110, 0x7773, RZ ;  /* 0x000077736e677816 */ /* 0x000fe800000000ff */
[----:B------:R-:W-:Y:S01]  /*242a0*/  LOP3.LUT R100, R100, 0xff, RZ, 0xc0, !PT ;  /* 0x000000ff64647812 */ /* 0x000fe200078ec0ff */
[----:B--2---:R-:W-:Y:S05]  /*242b0*/  @P5 HADD2 R130, -R84.H0_H0, -RZ.H0_H0 ;  /* 0xa00000ff54825230 */ /* 0x004fea0000000900 */
[----:B------:R1:W-:Y:S01]  /*242c0*/  @P5 STL.S16 [R1+0x50], R130 ;  /* 0x0000508201005387 */ /* 0x0003e20000100600 */
[----:B------:R-:W-:Y:S04]  /*242d0*/  PRMT R98, R130, 0x7610, R98 ;  /* 0x0000761082627816 */ /* 0x000fe80000000062 */
[----:B------:R-:W-:Y:S02]  /*242e0*/  @P5 PRMT R84, R98, 0x5410, RZ ;  /* 0x0000541062545816 */ /* 0x000fe400000000ff */
[----:B------:R-:W-:Y:S02]  /*242f0*/  PRMT R98, R0, 0x5410, R3 ;  /* 0x0000541000627816 */ /* 0x000fe40000000003 */
[----:B------:R-:W-:Y:S01]  /*24300*/  ISETP.LE.U32.AND P5, PT, R80, UR13, PT ;  /* 0x0000000d50007c0c */ /* 0x000fe2000bfa3070 */
[----:B------:R-:W-:Y:S01]  /*24310*/  STG.E.U16 desc[UR32][R140.64+0x52], R84 ;  /* 0x000052548c007986 */ /* 0x000fe2000c101520 */
[----:B------:R-:W-:Y:S02]  /*24320*/  LOP3.LUT R83, R98, R83, RZ, 0xc0, !PT ;  /* 0x0000005362537212 */ /* 0x000fe400078ec0ff */
[----:B------:R-:W-:Y:S04]  /*24330*/  PRMT R80, R105, 0x7632, R80 ;  /* 0x0000763269507816 */ /* 0x000fe80000000050 */
[----:B------:R-:W-:Y:S01]  /*24340*/  LOP3.LUT R80, R80, 0xff, RZ, 0xc0, !PT ;  /* 0x000000ff50507812 */ /* 0x000fe200078ec0ff */
[----:B-1----:R3:W2:Y:S01]  /*24350*/  LDL.S16 R130, [R1+0x40] ;  /* 0x0000400001827983 */ /* 0x0026a20000100600 */
[----:B------:R-:W-:Y:S02]  /*24360*/  @P4 HADD2 R128, -R0.H0_H0, -RZ.H0_H0 ;  /* 0xa00000ff00804230 */ /* 0x000fe40000000900 */
[----:B-----5:R-:W-:Y:S03]  /*24370*/  @P1 HADD2 R126, -R3.H0_H0, -RZ.H0_H0 ;  /* 0xa00000ff037e1230 */ /* 0x020fe60000000900 */
[----:B------:R1:W-:Y:S01]  /*24380*/  @P4 STL.S16 [R1+0x4c], R128 ;  /* 0x00004c8001004387 */ /* 0x0003e20000100600 */
[----:B------:R-:W-:Y:S01]  /*24390*/  PRMT R87, R128, 0x7610, R87 ;  /* 0x0000761080577816 */ /* 0x000fe20000000057 */
[----:B------:R-:W-:Y:S02]  /*243a0*/  @P6 HADD2 R136, -R90.H0_H0, -RZ.H0_H0 ;  /* 0xa00000ff5a886230 */ /* 0x000fe40000000900 */
[----:B------:R4:W-:Y:S01]  /*243b0*/  @P1 STL.S16 [R1+0x48], R126 ;  /* 0x0000487e01001387 */ /* 0x0009e20000100600 */
[----:B------:R-:W-:Y:S02]  /*243c0*/  PRMT R86, R126, 0x7610, R86 ;  /* 0x000076107e567816 */ /* 0x000fe40000000056 */
[----:B------:R-:W-:Y:S01]  /*243d0*/  @P4 PRMT R0, R87, 0x5410, RZ ;  /* 0x0000541057004816 */ /* 0x000fe200000000ff */
[----:B------:R3:W5:Y:S01]  /*243e0*/  LDL.S16 R122, [R1+0x24] ;  /* 0x00002400017a7983 */ /* 0x0007620000100600 */
[----:B------:R-:W-:Y:S02]  /*243f0*/  ISETP.LE.U32.AND P4, PT, R113, UR13, PT ;  /* 0x0000000d71007c0c */ /* 0x000fe4000bf83070 */
[----:B------:R-:W-:Y:S01]  /*24400*/  @P1 PRMT R3, R86, 0x5410, RZ ;  /* 0x0000541056031816 */ /* 0x000fe200000000ff */
[----:B------:R3:W-:Y:S01]  /*24410*/  STG.E.U16 desc[UR32][R106.64+0x50], R0 ;  /* 0x000050006a007986 */ /* 0x0007e2000c101520 */
[----:B------:R-:W-:Y:S02]  /*24420*/  ISETP.LE.U32.AND P1, PT, R80, UR13, PT ;  /* 0x0000000d50007c0c */ /* 0x000fe4000bf23070 */
[--C-:B------:R-:W-:Y:S01]  /*24430*/  HSET2.LE.AND R80, R119, R121.reuse, PT ;  /* 0x0000007977507233 */ /* 0x100fe20003803000 */
[----:B------:R-:W3:Y:S01]  /*24440*/  LDSM.16.MT88.4 R84, [R177+0x7000] ;  /* 0x00700000b154783b */ /* 0x000ee20000004200 */
[----:B------:R-:W-:Y:S03]  /*24450*/  PRMT R129, R136, 0x7610, R129 ;  /* 0x0000761088817816 */ /* 0x000fe60000000081 */
[----:B------:R-:W-:Y:S02]  /*24460*/  LOP3.LUT R72, R102, R80, RZ, 0xc0, !PT ;  /* 0x0000005066487212 */ /* 0x000fe400078ec0ff */
[----:B------:R-:W-:Y:S02]  /*24470*/  @P6 PRMT R90, R129, 0x5410, RZ ;  /* 0x00005410815a6816 */ /* 0x000fe400000000ff */
[----:B------:R3:W-:Y:S01]  /*24480*/  STG.E.U16 desc[UR32][R106.64+0x52], R3 ;  /* 0x000052036a007986 */ /* 0x0007e2000c101520 */
[--C-:B------:R-:W-:Y:S03]  /*24490*/  HSET2.LE.AND R80, R118, R121.reuse, PT ;  /* 0x0000007976507233 */ /* 0x100fe60003803000 */
[----:B-1----:R1:W5:Y:S02]  /*244a0*/  LDL.S16 R128, [R1+0x2c] ;  /* 0x00002c0001807983 */ /* 0x0023640000100600 */
[----:B------:R-:W-:Y:S02]  /*244b0*/  LOP3.LUT R80, R104, R80, RZ, 0xc0, !PT ;  /* 0x0000005068507212 */ /* 0x000fe400078ec0ff */
[----:B----4-:R1:W4:Y:S01]  /*244c0*/  LDL.S16 R126, [R1+0x28] ;  /* 0x00002800017e7983 */ /* 0x0103220000100600 */
[----:B------:R-:W-:Y:S03]  /*244d0*/  LOP3.LUT R104, R105, 0xff, RZ, 0xc0, !PT ;  /* 0x000000ff69687812 */ /* 0x000fe600078ec0ff */
[----:B------:R-:W-:Y:S01]  /*244e0*/  @P6 STL.S16 [R1+0x44], R136 ;  /* 0x0000448801006387 */ /* 0x000fe20000100600 */
[----:B---3--:R-:W-:Y:S03]  /*244f0*/  PRMT R0, R150, 0x7610, R0 ;  /* 0x0000761096007816 */ /* 0x008fe60000000000 */
[----:B------:R3:W-:Y:S04]  /*24500*/  STG.E.U16 desc[UR32][R92.64+0x50], R97 ;  /* 0x000050615c007986 */ /* 0x0007e8000c101520 */
[----:B------:R1:W-:Y:S04]  /*24510*/  STG.E.U16 desc[UR32][R92.64+0x52], R96 ;  /* 0x000052605c007986 */ /* 0x0003e8000c101520 */
[----:B------:R-:W-:Y:S01]  /*24520*/  STG.E.U16 desc[UR32][R142.64+0x52], R90 ;  /* 0x0000525a8e007986 */ /* 0x000fe2000c101520 */
[----:B------:R-:W-:Y:S03]  /*24530*/  LOP3.LUT R107, R73, 0xff, RZ, 0xc0, !PT ;  /* 0x000000ff496b7812 */ /* 0x000fe600078ec0ff */
[----:B------:R1:W-:Y:S01]  /*24540*/  STG.E.U16 desc[UR32][R142.64+0x50], R91 ;  /* 0x0000505b8e007986 */ /* 0x0003e2000c101520 */
[--C-:B------:R-:W-:Y:S02]  /*24550*/  HSET2.LE.AND R73, R117, R121.reuse, PT ;  /* 0x0000007975497233 */ /* 0x100fe40003803000 */
[----:B------:R-:W-:Y:S01]  /*24560*/  ISETP.LE.U32.AND P6, PT, R107, UR13, PT ;  /* 0x0000000d6b007c0c */ /* 0x000fe2000bfc3070 */
[-C--:B------:R-:W-:Y:S05]  /*24570*/  HMMA.16816.F32 R4, R80, R84.reuse, R4 ;  /* 0x000000545004723c */ /* 0x080fea0000001804 */
[----:B------:R-:W-:Y:S02]  /*24580*/  LOP3.LUT R73, R108, R73, RZ, 0xc0, !PT ;  /* 0x000000496c497212 */ /* 0x000fe400078ec0ff */
[----:B------:R-:W-:Y:S02]  /*24590*/  PRMT R3, R150, 0x7632, R3 ;  /* 0x0000763296037816 */ /* 0x000fe40000000003 */
[----:B------:R-:W-:Y:S02]  /*245a0*/  PRMT R106, R110, 0x7771, RZ ;  /* 0x000077716e6a7816 */ /* 0x000fe400000000ff */
[----:B---3--:R-:W-:Y:S01]  /*245b0*/  PRMT R97, R88, 0x5410, R89 ;  /* 0x0000541058617816 */ /* 0x008fe20000000059 */
[C---:B------:R-:W-:Y:S04]  /*245c0*/  HMMA.16816.F32 R8, R72.reuse, R84, R8 ;  /* 0x000000544808723c */ /* 0x040fe80000001808 */
[----:B-1----:R-:W-:Y:S01]  /*245d0*/  PRMT R96, R0, 0x5410, R3 ;  /* 0x0000541000607816 */ /* 0x002fe20000000003 */
[----:B------:R-:W-:Y:S01]  /*245e0*/  IMAD.WIDE R84, R175, -0x70, R92 ;  /* 0xffffff90af547825 */ /* 0x000fe200078e025c */
[----:B------:R-:W-:Y:S02]  /*245f0*/  PRMT R92, R152, 0x7632, R92 ;  /* 0x00007632985c7816 */ /* 0x000fe4000000005c */
[-C--:B------:R-:W-:Y:S01]  /*24600*/  HMMA.16816.F32 R12, R72, R86.reuse, R12 ;  /* 0x00000056480c723c */ /* 0x080fe2000000180c */
[----:B------:R-:W1:Y:S07]  /*24610*/  MUFU.EX2 R91, R248 ;  /* 0x000000f8005b7308 */ /* 0x000e6e0000000800 */
[C---:B------:R-:W-:Y:S08]  /*24620*/  HMMA.16816.F32 R16, R80.reuse, R86, R16 ;  /* 0x000000565010723c */ /* 0x040ff00000001810 */
[-C--:B------:R-:W-:Y:S08]  /*24630*/  HMMA.16816.F32 R20, R80, R76.reuse, R20 ;  /* 0x0000004c5014723c */ /* 0x080ff00000001814 */
[C---:B------:R-:W-:Y:S08]  /*24640*/  HMMA.16816.F32 R24, R72.reuse, R76, R24 ;  /* 0x0000004c4818723c */ /* 0x040ff00000001818 */
[-C--:B------:R-:W-:Y:S08]  /*24650*/  HMMA.16816.F32 R28, R72, R78.reuse, R28 ;  /* 0x0000004e481c723c */ /* 0x080ff0000000181c */
[C---:B------:R-:W-:Y:S04]  /*24660*/  HMMA.16816.F32 R32, R80.reuse, R78, R32 ;  /* 0x0000004e5020723c */ /* 0x040fe80000001820 */
[----:B--2---:R-:W-:Y:S05]  /*24670*/  @!P4 HADD2 R130, -R88.H0_H0, -RZ.H0_H0 ;  /* 0xa00000ff5882c230 */ /* 0x004fea0000000900 */
[----:B------:R-:W-:Y:S01]  /*24680*/  @!P4 STL.S16 [R1+0x40], R130 ;  /* 0x000040820100c387 */ /* 0x000fe20000100600 */
[----:B------:R-:W-:Y:S03]  /*24690*/  PRMT R102, R130, 0x7610, R102 ;  /* 0x0000761082667816 */ /* 0x000fe60000000066 */
[----:B------:R3:W2:Y:S01]  /*246a0*/  LDL.S16 R99, [R1+0x20] ;  /* 0x0000200001637983 */ /* 0x0006a20000100600 */
[----:B------:R-:W-:Y:S02]  /*246b0*/  @!P4 PRMT R88, R102, 0x5410, RZ ;  /* 0x000054106658c816 */ /* 0x000fe400000000ff */
[----:B------:R-:W-:Y:S01]  /*246c0*/  ISETP.LE.U32.AND P4, PT, R109, UR13, PT ;  /* 0x0000000d6d007c0c */ /* 0x000fe2000bf83070 */
[----:B------:R3:W3:Y:S01]  /*246d0*/  LDL.S16 R98, [R1+0x1c] ;  /* 0x00001c0001627983 */ /* 0x0006e20000100600 */
[----:B------:R-:W-:Y:S03]  /*246e0*/  PRMT R102, R110, 0x7772, RZ ;  /* 0x000077726e667816 */ /* 0x000fe600000000ff */
[----:B------:R1:W3:Y:S04]  /*246f0*/  LDL.S16 R95, [R1+0x18] ;  /* 0x00001800015f7983 */ /* 0x0002e80000100600 */
[----:B------:R1:W-:Y:S04]  /*24700*/  STG.E.U16 desc[UR32][R140.64+0x60], R88 ;  /* 0x000060588c007986 */ /* 0x0003e8000c101520 */
[----:B-----5:R-:W-:Y:S05]  /*24710*/  @!P4 HADD2 R122, -R3.H0_H0, -RZ.H0_H0 ;  /* 0xa00000ff037ac230 */ /* 0x020fea0000000900 */
[----:B------:R-:W-:Y:S04]  /*24720*/  PRMT R117, R122, 0x7610, R117 ;  /* 0x000076107a757816 */ /* 0x000fe80000000075 */
[----:B------:R-:W-:Y:S01]  /*24730*/  @!P4 PRMT R3, R117, 0x5410, RZ ;  /* 0x000054107503c816 */ /* 0x000fe200000000ff */
[----:B------:R-:W-:Y:S02]  /*24740*/  @!P0 HADD2 R128, -R89.H0_H0, -RZ.H0_H0 ;  /* 0xa00000ff59808230 */ /* 0x000fe40000000900 */
[----:B----4-:R-:W-:Y:S03]  /*24750*/  @!P6 HADD2 R126, -R0.H0_H0, -RZ.H0_H0 ;  /* 0xa00000ff007ee230 */ /* 0x010fe60000000900 */
[----:B------:R-:W-:Y:S01]  /*24760*/  @!P0 STL.S16 [R1+0x2c], R128 ;  /* 0x00002c8001008387 */ /* 0x000fe20000100600 */
[----:B------:R-:W-:Y:S03]  /*24770*/  PRMT R90, R128, 0x7610, R90 ;  /* 0x00007610805a7816 */ /* 0x000fe6000000005a */
[----:B------:R-:W-:Y:S01]  /*24780*/  @!P6 STL.S16 [R1+0x28], R126 ;  /* 0x0000287e0100e387 */ /* 0x000fe20000100600 */
[----:B------:R-:W-:Y:S02]  /*24790*/  PRMT R118, R126, 0x7610, R118 ;  /* 0x000076107e767816 */ /* 0x000fe40000000076 */
[----:B------:R-:W-:Y:S01]  /*247a0*/  @!P0 PRMT R89, R90, 0x5410, RZ ;  /* 0x000054105a598816 */ /* 0x000fe200000000ff */
[----:B------:R-:W-:Y:S01]  /*247b0*/  @!P4 STL.S16 [R1+0x24], R122 ;  /* 0x0000247a0100c387 */ /* 0x000fe20000100600 */
[----:B------:R-:W-:Y:S01]  /*247c0*/  @!P6 PRMT R0, R118, 0x5410, RZ ;  /* 0x000054107600e816 */ /* 0x000fe200000000ff */
[----:B------:R-:W4:Y:S01]  /*247d0*/  MUFU.EX2 R90, R249 ;  /* 0x000000f9005a7308 */ /* 0x000f220000000800 */
[----:B------:R-:W-:Y:S01]  /*247e0*/  ISETP.LE.U32.AND P0, PT, R104, UR13, PT ;  /* 0x0000000d68007c0c */ /* 0x000fe2000bf03070 */
[----:B------:R5:W-:Y:S01]  /*247f0*/  STG.E.U16 desc[UR32][R140.64+0x62], R89 ;  /* 0x000062598c007986 */ /* 0x000be2000c101520 */
[----:B-1----:R-:W-:Y:S02]  /*24800*/  PRMT R88, R155, 0x7632, R88 ;  /* 0x000076329b587816 */ /* 0x002fe40000000058 */
[----:B------:R-:W-:Y:S01]  /*24810*/  ISETP.LE.U32.AND P6, PT, R100, UR13, PT ;  /* 0x0000000d64007c0c */ /* 0x000fe2000bfc3070 */
[----:B------:R1:W-:Y:S01]  /*24820*/  STG.E.U16 desc[UR32][R84.64+0x60], R0 ;  /* 0x0000600054007986 */ /* 0x0003e2000c101520 */
[----:B------:R-:W-:Y:S03]  /*24830*/  ISETP.GT.U32.AND P4, PT, R102, UR13, PT ;  /* 0x0000000d66007c0c */ /* 0x000fe6000bf84070 */
[----:B------:R1:W-:Y:S04]  /*24840*/  STG.E.U16 desc[UR32][R84.64+0x62], R3 ;  /* 0x0000620354007986 */ /* 0x0003e8000c101520 */
[----:B------:R2:W3:Y:S04]  /*24850*/  LDL.S16 R119, [R1+0x3c] ;  /* 0x00003c0001777983 */ /* 0x0004e80000100600 */
[----:B------:R2:W3:Y:S01]  /*24860*/  LDL.S16 R118, [R1+0x38] ;  /* 0x0000380001767983 */ /* 0x0004e20000100600 */
[----:B-----5:R-:W-:Y:S01]  /*24870*/  FADD.FTZ R89, R91, R153 ;  /* 0x000000995b597221 */ /* 0x020fe20000010000 */
[----:B----4-:R-:W-:Y:S02]  /*24880*/  F2FP.F16.F32.PACK_AB R91, R90, R91 ;  /* 0x0000005b5a5b723e */ /* 0x010fe400000000ff */
[----:B-1----:R-:W-:Y:S02]  /*24890*/  PRMT R0, R2, 0x7632, R0 ;  /* 0x0000763202007816 */ /* 0x002fe40000000000 */
[----:B------:R-:W-:Y:S01]  /*248a0*/  PRMT R3, R155, 0x7610, R3 ;  /* 0x000076109b037816 */ /* 0x000fe20000000003 */
[----:B--2---:R-:W-:Y:S02]  /*248b0*/  @!P0 HADD2 R99, -R2.H0_H0, -RZ.H0_H0 ;  /* 0xa00000ff02638230 */ /* 0x004fe40000000900 */
[----:B---3--:R-:W-:Y:S03]  /*248c0*/  @!P5 HADD2 R98, -R0.H0_H0, -RZ.H0_H0 ;  /* 0xa00000ff0062d230 */ /* 0x008fe60000000900 */
[----:B------:R-:W-:Y:S01]  /*248d0*/  @!P0 STL.S16 [R1+0x20], R99 ;  /* 0x0000206301008387 */ /* 0x000fe20000100600 */
[----:B------:R-:W-:Y:S01]  /*248e0*/  PRMT R101, R99, 0x7610, R101 ;  /* 0x0000761063657816 */ /* 0x000fe20000000065 */
[----:B------:R-:W-:Y:S02]  /*248f0*/  @!P1 HADD2 R95, -R3.H0_H0, -RZ.H0_H0 ;  /* 0xa00000ff035f9230 */ /* 0x000fe40000000900 */
[----:B------:R1:W-:Y:S01]  /*24900*/  @!P5 STL.S16 [R1+0x1c], R98 ;  /* 0x00001c620100d387 */ /* 0x0003e20000100600 */
[----:B------:R-:W-:Y:S03]  /*24910*/  PRMT R94, R98, 0x7610, R94 ;  /* 0x00007610625e7816 */ /* 0x000fe6000000005e */
[----:B------:R2:W-:Y:S01]  /*24920*/  @!P1 STL.S16 [R1+0x18], R95 ;  /* 0x0000185f01009387 */ /* 0x0005e20000100600 */
[----:B------:R-:W-:Y:S03]  /*24930*/  PRMT R110, R95, 0x7610, R110 ;  /* 0x000076105f6e7816 */ /* 0x000fe6000000006e */
[----:B------:R3:W4:Y:S04]  /*24940*/  LDL.S16 R117, [R1+0x34] ;  /* 0x0000340001757983 */ /* 0x0007280000100600 */
[----:B------:R3:W5:Y:S01]  /*24950*/  LDL.S16 R93, [R1+0x30] ;  /* 0x00003000015d7983 */ /* 0x0007620000100600 */
[----:B-1----:R-:W-:Y:S04]  /*24960*/  IMAD.WIDE R98, R175, 0x70, R84 ;  /* 0x00000070af627825 */ /* 0x002fe800078e0254 */
[----:B------:R-:W-:Y:S01]  /*24970*/  FADD.FTZ R84, R90, R89 ;  /* 0x000000595a547221 */ /* 0x000fe20000010000 */
[----:B--2---:R-:W-:Y:S04]  /*24980*/  PRMT R95, R2, 0x5410, R0 ;  /* 0x00005410025f7816 */ /* 0x004fe80000000000 */
[----:B------:R-:W-:Y:S01]  /*24990*/  STL [R1+0x114], R84 ;  /* 0x0001145401007387 */ /* 0x000fe20000100800 */
[----:B------:R-:W-:Y:S02]  /*249a0*/  @!P5 PRMT R0, R94, 0x5410, RZ ;  /* 0x000054105e00d816 */ /* 0x000fe400000000ff */
[----:B------:R-:W-:Y:S01]  /*249b0*/  PRMT R94, R3, 0x5410, R88 ;  /* 0x00005410035e7816 */ /* 0x000fe20000000058 */
[----:B------:R3:W2:Y:S01]  /*249c0*/  LDL.S16 R90, [R1+0x14] ;  /* 0x00001400015a7983 */ /* 0x0006a20000100600 */
[----:B------:R-:W-:Y:S02]  /*249d0*/  @!P1 PRMT R3, R110, 0x5410, RZ ;  /* 0x000054106e039816 */ /* 0x000fe400000000ff */
[----:B------:R-:W-:Y:S01]  /*249e0*/  @!P0 PRMT R2, R101, 0x5410, RZ ;  /* 0x0000541065028816 */ /* 0x000fe200000000ff */
[----:B------:R3:W3:Y:S01]  /*249f0*/  LDL.S16 R110, [R1+0x10] ;  /* 0x00001000016e7983 */ /* 0x0006e20000100600 */
[----:B------:R-:W-:Y:S02]  /*24a00*/  ISETP.GT.U32.AND P5, PT, R106, UR13, PT ;  /* 0x0000000d6a007c0c */ /* 0x000fe4000bfa4070 */
[----:B------:R-:W-:Y:S01]  /*24a10*/  ISETP.GT.U32.AND P0, PT, R103, UR13, PT ;  /* 0x0000000d67007c0c */ /* 0x000fe2000bf04070 */
[----:B------:R1:W-:Y:S01]  /*24a20*/  STG.E.U16 desc[UR32][R98.64+0x62], R0 ;  /* 0x0000620062007986 */ /* 0x0003e2000c101520 */
[----:B------:R-:W-:Y:S02]  /*24a30*/  SHF.R.U32.HI R101, RZ, 0x18, R105 ;  /* 0x00000018ff657819 */ /* 0x000fe40000011669 */
[----:B------:R-:W-:Y:S01]  /*24a40*/  PRMT R103, R102, 0x5410, R103 ;  /* 0x0000541066677816 */ /* 0x000fe20000000067 */
[----:B------:R1:W-:Y:S01]  /*24a50*/  STG.E.U16 desc[UR32][R98.64+0x60], R2 ;  /* 0x0000600262007986 */ /* 0x0003e2000c101520 */
[----:B------:R-:W-:Y:S02]  /*24a60*/  ISETP.LE.U32.AND P1, PT, R101, UR13, PT ;  /* 0x0000000d65007c0c */ /* 0x000fe4000bf23070 */
[----:B------:R-:W-:Y:S01]  /*24a70*/  PRMT R102, R100, 0x5410, R106 ;  /* 0x0000541064667816 */ /* 0x000fe2000000006a */
[----:B------:R1:W-:Y:S01]  /*24a80*/  STG.E.U16 desc[UR32][R142.64+0x60], R3 ;  /* 0x000060038e007986 */ /* 0x0003e2000c101520 */
[----:B------:R-:W-:Y:S01]  /*24a90*/  PRMT R100, R113, 0x5410, R125 ;  /* 0x0000541071647816 */ /* 0x000fe2000000007d */
[----:B------:R-:W-:Y:S02]  /*24aa0*/  @P5 HADD2 R118, -R92.H0_H0, -RZ.H0_H0 ;  /* 0xa00000ff5c765230 */ /* 0x000fe40000000900 */
[----:B------:R-:W1:Y:S01]  /*24ab0*/  LDSM.16.MT88.4 R84, [R116+0x1000] ;  /* 0x001000007454783b */ /* 0x000e620000004200 */
[--C-:B------:R-:W-:Y:S02]  /*24ac0*/  HSET2.LE.AND R102, R102, R121.reuse, PT ;  /* 0x0000007966667233 */ /* 0x100fe40003803000 */
[--C-:B------:R-:W-:Y:S02]  /*24ad0*/  HSET2.LE.AND R100, R100, R121.reuse, PT ;  /* 0x0000007964647233 */ /* 0x100fe40003803000 */
[----:B------:R-:W-:Y:S02]  /*24ae0*/  PRMT R115, R118, 0x7610, R115 ;  /* 0x0000761076737816 */ /* 0x000fe40000000073 */
[----:B------:R-:W-:Y:S01]  /*24af0*/  SHF.R.U32.HI R105, RZ, 0x10, R105 ;  /* 0x00000010ff697819 */ /* 0x000fe20000011669 */
[----:B------:R-:W-:Y:S01]  /*24b00*/  LDSM.16.MT88.4 R124, [R179+0x7800] ;  /* 0x00780000b37c783b */ /* 0x000fe20000004200 */
[----:B------:R-:W-:Y:S02]  /*24b10*/  LOP3.LUT R100, R97, R100, RZ, 0xc0, !PT ;  /* 0x0000006461647212 */ /* 0x000fe400078ec0ff */
[----:B------:R-:W-:Y:S02]  /*24b20*/  LOP3.LUT R105, R105, 0xff, RZ, 0xc0, !PT ;  /* 0x000000ff69697812 */ /* 0x000fe400078ec0ff */
[----:B------:R-:W-:Y:S02]  /*24b30*/  LOP3.LUT R103, R103, 0xff00ff, RZ, 0xc0, !PT ;  /* 0x00ff00ff67677812 */ /* 0x000fe400078ec0ff */
[----:B-1----:R-:W-:Y:S03]  /*24b40*/  PRMT R0, R152, 0x7610, R0 ;  /* 0x0000761098007816 */ /* 0x002fe60000000000 */
[--C-:B------:R-:W-:Y:S02]  /*24b50*/  HSET2.LE.AND R103, R103, R121.reuse, PT ;  /* 0x0000007967677233 */ /* 0x100fe40003803000 */
[----:B------:R-:W-:Y:S01]  /*24b60*/  @!P6 HADD2 R119, -R0.H0_H0, -RZ.H0_H0 ;  /* 0xa00000ff0077e230 */ /* 0x000fe20000000900 */
[C---:B------:R-:W-:Y:S02]  /*24b70*/  PRMT R2, R91.reuse, 0x7610, R2 ;  /* 0x000076105b027816 */ /* 0x040fe40000000002 */
[----:B------:R-:W-:Y:S02]  /*24b80*/  PRMT R3, R91, 0x7632, R3 ;  /* 0x000076325b037816 */ /* 0x000fe40000000003 */
[----:B------:R-:W-:Y:S01]  /*24b90*/  @!P6 STL.S16 [R1+0x3c], R119 ;  /* 0x00003c770100e387 */ /* 0x000fe20000100600 */
[----:B------:R-:W-:Y:S03]  /*24ba0*/  PRMT R89, R119, 0x7610, R89 ;  /* 0x0000761077597816 */ /* 0x000fe60000000059 */
[----:B------:R-:W-:Y:S01]  /*24bb0*/  @P5 STL.S16 [R1+0x38], R118 ;  /* 0x0000387601005387 */ /* 0x000fe20000100600 */
[-C--:B------:R-:W-:Y:S08]  /*24bc0*/  HMMA.16816.F32 R36, R80, R84.reuse, R36 ;  /* 0x000000545024723c */ /* 0x080ff00000001824 */
[C---:B------:R-:W-:Y:S04]  /*24bd0*/  HMMA.16816.F32 R40, R72.reuse, R84, R40 ;  /* 0x000000544828723c */ /* 0x040fe80000001828 */
[----:B------:R-:W-:Y:S04]  /*24be0*/  PRMT R85, R112, 0x7772, RZ ;  /* 0x0000777270557816 */ /* 0x000fe800000000ff */
[-C--:B------:R-:W-:Y:S08]  /*24bf0*/  HMMA.16816.F32 R44, R72, R86.reuse, R44 ;  /* 0x00000056482c723c */ /* 0x080ff0000000182c */
[C---:B------:R-:W-:Y:S04]  /*24c00*/  HMMA.16816.F32 R48, R80.reuse, R86, R48 ;  /* 0x000000565030723c */ /* 0x040fe80000001830 */
[----:B----4-:R-:W-:Y:S02]  /*24c10*/  @P4 HADD2 R117, -R2.H0_H0, -RZ.H0_H0 ;  /* 0xa00000ff02754230 */ /* 0x010fe40000000900 */
[----:B-----5:R-:W-:Y:S03]  /*24c20*/  @P0 HADD2 R93, -R3.H0_H0, -RZ.H0_H0 ;  /* 0xa00000ff035d0230 */ /* 0x020fe60000000900 */
[----:B------:R-:W-:Y:S01]  /*24c30*/  @P4 STL.S16 [R1+0x34], R117 ;  /* 0x0000347501004387 */ /* 0x000fe20000100600 */
[----:B------:R-:W-:Y:S03]  /*24c40*/  PRMT R111, R117, 0x7610, R111 ;  /* 0x00007610756f7816 */ /* 0x000fe6000000006f */
[----:B------:R1:W-:Y:S01]  /*24c50*/  @P0 STL.S16 [R1+0x30], R93 ;  /* 0x0000305d01000387 */ /* 0x0003e20000100600 */
[----:B------:R-:W-:Y:S03]  /*24c60*/  PRMT R108, R93, 0x7610, R108 ;  /* 0x000076105d6c7816 */ /* 0x000fe6000000006c */
[----:B------:R-:W-:Y:S01]  /*24c70*/  LDSM.16.MT88.4 R116, [R116+0x1800] ;  /* 0x001800007474783b */ /* 0x000fe20000004200 */
[----:B--2---:R-:W-:Y:S05]  /*24c80*/  @!P1 HADD2 R90, -R88.H0_H0, -RZ.H0_H0 ;  /* 0xa00000ff585a9230 */ /* 0x004fea0000000900 */
[----:B------:R-:W-:Y:S02]  /*24c90*/  PRMT R76, R90, 0x7610, R76 ;  /* 0x000076105a4c7816 */ /* 0x000fe4000000004c */
[----:B------:R-:W-:Y:S01]  /*24ca0*/  @!P1 STL.S16 [R1+0x14], R90 ;  /* 0x0000145a01009387 */ /* 0x000fe20000100600 */
[----:B-1----:R-:W-:Y:S02]  /*24cb0*/  PRMT R93, R0, 0x5410, R92 ;  /* 0x00005410005d7816 */ /* 0x002fe4000000005c */
[----:B------:R-:W-:Y:S01]  /*24cc0*/  @!P1 PRMT R88, R76, 0x5410, RZ ;  /* 0x000054104c589816 */ /* 0x000fe200000000ff */
[----:B------:R-:W-:Y:S01]  /*24cd0*/  IMAD.WIDE R76, R175, -0x70, R98 ;  /* 0xffffff90af4c7825 */ /* 0x000fe200078e0262 */
[----:B------:R-:W-:Y:S02]  /*24ce0*/  @!P6 PRMT R0, R89, 0x5410, RZ ;  /* 0x000054105900e816 */ /* 0x000fe400000000ff */
[----:B------:R-:W-:Y:S01]  /*24cf0*/  @P5 PRMT R92, R115, 0x5410, RZ ;  /* 0x00005410735c5816 */ /* 0x000fe200000000ff */
[----:B------:R-:W-:Y:S01]  /*24d00*/  STG.E.U16 desc[UR32][R142.64+0x62], R88 ;  /* 0x000062588e007986 */ /* 0x000fe2000c101520 */
[----:B------:R-:W-:Y:S01]  /*24d10*/  LOP3.LUT R102, R93, R102, RZ, 0xc0, !PT ;  /* 0x000000665d667212 */ /* 0x000fe200078ec0ff */
[----:B------:R-:W-:Y:S02]  /*24d20*/  IMAD.WIDE R98, R175, 0x70, R76 ;  /* 0x00000070af627825 */ /* 0x000fe400078e024c */
[----:B------:R1:W-:Y:S04]  /*24d30*/  STG.E.U16 desc[UR32][R140.64+0x70], R0 ;  /* 0x000070008c007986 */ /* 0x0003e8000c101520 */
[----:B------:R2:W-:Y:S04]  /*24d40*/  STG.E.U16 desc[UR32][R140.64+0x72], R92 ;  /* 0x0000725c8c007986 */ /* 0x0005e8000c101520 */
[----:B------:R-:W4:Y:S01]  /*24d50*/  LDSM.16.MT88.4 R88, [R120+0x1000] ;  /* 0x001000007858783b */ /* 0x000f220000004200 */
[----:B-1----:R-:W-:Y:S01]  /*24d60*/  IMAD.MOV.U32 R0, RZ, RZ, R112 ;  /* 0x000000ffff007224 */ /* 0x002fe200078e0070 */
[----:B--2---:R-:W-:Y:S04]  /*24d70*/  PRMT R92, R2, 0x5410, R3 ;  /* 0x00005410025c7816 */ /* 0x004fe80000000003 */
[----:B------:R-:W-:Y:S02]  /*24d80*/  LOP3.LUT R78, R0, 0xff, RZ, 0xc0, !PT ;  /* 0x000000ff004e7812 */ /* 0x000fe400078ec0ff */
[----:B------:R-:W-:Y:S02]  /*24d90*/  PRMT R0, R156, 0x7610, R0 ;  /* 0x000076109c007816 */ /* 0x000fe40000000000 */
[----:B------:R-:W-:Y:S02]  /*24da0*/  ISETP.LE.U32.AND P1, PT, R78, UR13, PT ;  /* 0x0000000d4e007c0c */ /* 0x000fe4000bf23070 */
[----:B------:R-:W-:Y:S02]  /*24db0*/  @P0 PRMT R3, R108, 0x5410, RZ ;  /* 0x000054106c030816 */ /* 0x000fe400000000ff */
[----:B------:R-:W-:Y:S02]  /*24dc0*/  @P4 PRMT R2, R111, 0x5410, RZ ;  /* 0x000054106f024816 */ /* 0x000fe400000000ff */
[----:B------:R-:W-:Y:S01]  /*24dd0*/  LOP3.LUT R103, R92, R103, RZ, 0xc0, !PT ;  /* 0x000000675c677212 */ /* 0x000fe200078ec0ff */
[----:B------:R1:W-:Y:S01]  /*24de0*/  STG.E.U16 desc[UR32][R76.64+0x72], R3 ;  /* 0x000072034c007986 */ /* 0x0003e2000c101520 */
[-C--:B----4-:R-:W-:Y:S03]  /*24df0*/  HMMA.16816.F32 R52, R80, R88.reuse, R52 ;  /* 0x000000585034723c */ /* 0x090fe60000001834 */
[----:B------:R2:W-:Y:S02]  /*24e00*/  STG.E.U16 desc[UR32][R76.64+0x70], R2 ;  /* 0x000070024c007986 */ /* 0x0005e4000c101520 */
[----:B---3--:R-:W-:Y:S03]  /*24e10*/  @!P1 HADD2 R110, -R0.H0_H0, -RZ.H0_H0 ;  /* 0xa00000ff006e9230 */ /* 0x008fe60000000900 */
[C---:B------:R-:W-:Y:S02]  /*24e20*/  HMMA.16816.F32 R56, R72.reuse, R88, R56 ;  /* 0x000000584838723c */ /* 0x040fe40000001838 */
[----:B------:R-:W-:Y:S02]  /*24e30*/  @!P1 STL.S16 [R1+0x10], R110 ;  /* 0x0000106e01009387 */ /* 0x000fe40000100600 */
[----:B------:R-:W-:Y:S02]  /*24e40*/  PRMT R79, R110, 0x7610, R79 ;  /* 0x000076106e4f7816 */ /* 0x000fe4000000004f */
[----:B------:R3:W4:Y:S02]  /*24e50*/  LDL.S16 R108, [R1+0xc] ;  /* 0x00000c00016c7983 */ /* 0x0007240000100600 */
[-C--:B------:R-:W-:Y:S02]  /*24e60*/  HMMA.16816.F32 R60, R72, R90.reuse, R60 ;  /* 0x0000005a483c723c */ /* 0x080fe4000000183c */
[----:B------:R3:W5:Y:S04]  /*24e70*/  LDL.S16 R144, [R1+0x4] ;  /* 0x0000040001907983 */ /* 0x0007680000100600 */
[----:B------:R3:W3:Y:S01]  /*24e80*/  LDL.S16 R145, [R1+0x8] ;  /* 0x0000080001917983 */ /* 0x0006e20000100600 */
[----:B-1----:R-:W-:Y:S01]  /*24e90*/  PRMT R3, R107, 0x5410, R109 ;  /* 0x000054106b037816 */ /* 0x002fe2000000006d */
[----:B------:R-:W-:Y:S02]  /*24ea0*/  HMMA.16816.F32 R64, R80, R90, R64 ;  /* 0x0000005a5040723c */ /* 0x000fe40000001840 */
[----:B------:R-:W1:Y:S02]  /*24eb0*/  LDSM.16.MT88.4 R72, [R120+0x1800] ;  /* 0x001800007848783b */ /* 0x000e640000004200 */
[----:B--2---:R-:W-:Y:S02]  /*24ec0*/  PRMT R2, R156, 0x7632, R2 ;  /* 0x000076329c027816 */ /* 0x004fe40000000002 */
[----:B------:R-:W-:Y:S02]  /*24ed0*/  PRMT R77, R105, 0x5410, R101 ;  /* 0x00005410694d7816 */ /* 0x000fe40000000065 */
[----:B------:R-:W-:Y:S02]  /*24ee0*/  PRMT R84, R0, 0x5410, R2 ;  /* 0x0000541000547816 */ /* 0x000fe40000000002 */
[----:B------:R-:W-:Y:S02]  /*24ef0*/  @!P1 PRMT R0, R79, 0x5410, RZ ;  /* 0x000054104f009816 */ /* 0x000fe400000000ff */
[--C-:B------:R-:W-:Y:S02]  /*24f00*/  HSET2.LE.AND R101, R3, R121.reuse, PT ;  /* 0x0000007903657233 */ /* 0x100fe40003803000 */
[----:B------:R-:W-:Y:S01]  /*24f10*/  PRMT R76, R104, 0x5410, R114 ;  /* 0x00005410684c7816 */ /* 0x000fe20000000072 */
[----:B------:R2:W-:Y:S01]  /*24f20*/  STG.E.U16 desc[UR32][R98.64+0x70], R0 ;  /* 0x0000700062007986 */ /* 0x0005e2000c101520 */
[----:B------:R-:W-:Y:S02]  /*24f30*/  PRMT R3, R157, 0x7610, R3 ;  /* 0x000076109d037816 */ /* 0x000fe40000000003 */
[----:B------:R-:W-:Y:S02]  /*24f40*/  LOP3.LUT R101, R96, R101, RZ, 0xc0, !PT ;  /* 0x0000006560657212 */ /* 0x000fe400078ec0ff */
[--C-:B------:R-:W-:Y:S02]  /*24f50*/  HSET2.LE.AND R76, R76, R121.reuse, PT ;  /* 0x000000794c4c7233 */ /* 0x100fe40003803000 */
[--C-:B------:R-:W-:Y:S02]  /*24f60*/  HSET2.LE.AND R77, R77, R121.reuse, PT ;  /* 0x000000794d4d7233 */ /* 0x100fe40003803000 */
[----:B------:R-:W-:Y:S01]  /*24f70*/  ISETP.GT.U32.AND P1, PT, R85, UR13, PT ;  /* 0x0000000d55007c0c */ /* 0x000fe2000bf24070 */
[-C--:B------:R-:W-:Y:S05]  /*24f80*/  HMMA.16816.F32 R136, R100, R132.reuse, R4 ;  /* 0x000000846488723c */ /* 0x080fea0000001804 */
[----:B------:R-:W-:Y:S02]  /*24f90*/  LOP3.LUT R76, R95, R76, RZ, 0xc0, !PT ;  /* 0x0000004c5f4c7212 */ /* 0x000fe400078ec0ff */
[----:B------:R-:W-:Y:S02]  /*24fa0*/  LOP3.LUT R77, R94, R77, RZ, 0xc0, !PT ;  /* 0x0000004d5e4d7212 */ /* 0x000fe400078ec0ff */
[C---:B--2---:R-:W-:Y:S02]  /*24fb0*/  PRMT R0, R112.reuse, 0x7771, RZ ;  /* 0x0000777170007816 */ /* 0x044fe400000000ff */
[----:B------:R-:W-:Y:S02]  /*24fc0*/  PRMT R112, R112, 0x7773, RZ ;  /* 0x0000777370707816 */ /* 0x000fe400000000ff */
[----:B------:R-:W-:Y:S02]  /*24fd0*/  ISETP.GT.U32.AND P0, PT, R0, UR13, PT ;  /* 0x0000000d00007c0c */ /* 0x000fe4000bf04070 */
[----:B------:R-:W-:Y:S02]  /*24fe0*/  PRMT R78, R78, 0x5410, R0 ;  /* 0x000054104e4e7816 */ /* 0x000fe40000000000 */
[----:B------:R-:W-:Y:S03]  /*24ff0*/  PRMT R0, R85, 0x5410, R112 ;  /* 0x0000541055007816 */ /* 0x000fe60000000070 */
[--C-:B------:R-:W-:Y:S02]  /*25000*/  HSET2.LE.AND R78, R78, R121.reuse, PT ;  /* 0x000000794e4e7233 */ /* 0x100fe40003803000 */
[----:B------:R-:W-:Y:S03]  /*25010*/  LOP3.LUT R0, R0, 0xff00ff, RZ, 0xc0, !PT ;  /* 0x00ff00ff00007812 */ /* 0x000fe600078ec0ff */
[----:B------:R-:W-:Y:S02]  /*25020*/  LOP3.LUT R78, R84, R78, RZ, 0xc0, !PT ;  /* 0x0000004e544e7212 */ /* 0x000fe400078ec0ff */
[----:B------:R-:W-:Y:S02]  /*25030*/  HSET2.LE.AND R79, R0, R121, PT ;  /* 0x00000079004f7233 */ /* 0x000fe40003803000 */
[----:B------:R-:W-:Y:S01]  /*25040*/  PRMT R0, R157, 0x7632, R0 ;  /* 0x000076329d007816 */ /* 0x000fe20000000000 */
[----:B----4-:R-:W-:Y:S05]  /*25050*/  @P0 HADD2 R108, -R2.H0_H0, -RZ.H0_H0 ;  /* 0xa00000ff026c0230 */ /* 0x010fea0000000900 */
[----:B------:R-:W-:Y:S01]  /*25060*/  PRMT R86, R108, 0x7610, R86 ;  /* 0x000076106c567816 */ /* 0x000fe20000000056 */
[----:B------:R-:W-:Y:S01]  /*25070*/  @P0 STL.S16 [R1+0xc], R108 ;  /* 0x00000c6c01000387 */ /* 0x000fe20000100600 */
[----:B---3--:R-:W-:Y:S02]  /*25080*/  @P1 HADD2 R145, -R3.H0_H0, -RZ.H0_H0 ;  /* 0xa00000ff03911230 */ /* 0x008fe40000000900 */
[----:B------:R-:W-:Y:S02]  /*25090*/  @P0 PRMT R2, R86, 0x5410, RZ ;  /* 0x0000541056020816 */ /* 0x000fe400000000ff */
[----:B------:R-:W-:Y:S01]  /*250a0*/  ISETP.GT.U32.AND P0, PT, R112, UR13, PT ;  /* 0x0000000d70007c0c */ /* 0x000fe2000bf04070 */
[----:B------:R-:W-:Y:S01]  /*250b0*/  @P1 STL.S16 [R1+0x8], R145 ;  /* 0x0000089101001387 */ /* 0x000fe20000100600 */
[----:B------:R-:W-:Y:S03]  /*250c0*/  PRMT R4, R145, 0x7610, R4 ;  /* 0x0000761091047816 */ /* 0x000fe60000000004 */
[----:B------:R2:W-:Y:S08]  /*250d0*/  STG.E.U16 desc[UR32][R98.64+0x72], R2 ;  /* 0x0000720262007986 */ /* 0x0005f0000c101520 */
[----:B-----5:R-:W-:Y:S05]  /*250e0*/  @P0 HADD2 R144, -R0.H0_H0, -RZ.H0_H0 ;  /* 0xa00000ff00900230 */ /* 0x020fea0000000900 */
[----:B------:R-:W-:Y:S01]  /*250f0*/  @P0 STL.S16 [R1+0x4], R144 ;  /* 0x0000049001000387 */ /* 0x000fe20000100600 */
[----:B--2---:R-:W-:Y:S02]  /*25100*/  PRMT R2, R3, 0x5410, R0 ;  /* 0x0000541003027816 */ /* 0x004fe40000000000 */
[----:B------:R-:W-:Y:S02]  /*25110*/  @P1 PRMT R3, R4, 0x5410, RZ ;  /* 0x0000541004031816 */ /* 0x000fe400000000ff */
[----:B------:R-:W-:Y:S02]  /*25120*/  LOP3.LUT R79, R2, R79, RZ, 0xc0, !PT ;  /* 0x0000004f024f7212 */ /* 0x000fe400078ec0ff */
[----:B------:R-:W-:Y:S01]  /*25130*/  PRMT R2, R144, 0x7610, R2 ;  /* 0x0000761090027816 */ /* 0x000fe20000000002 */
[----:B------:R2:W-:Y:S03]  /*25140*/  STG.E.U16 desc[UR32][R142.64+0x70], R3 ;  /* 0x000070038e007986 */ /* 0x0005e6000c101520 */
[----:B------:R-:W-:Y:S01]  /*25150*/  @P0 PRMT R0, R2, 0x5410, RZ ;  /* 0x0000541002000816 */ /* 0x000fe200000000ff */
[C---:B------:R-:W-:Y:S04]  /*25160*/  HMMA.16816.F32 R108, R76.reuse, R132, R8 ;  /* 0x000000844c6c723c */ /* 0x040fe80000001808 */
[----:B------:R3:W-:Y:S04]  /*25170*/  STG.E.U16 desc[UR32][R142.64+0x72], R0 ;  /* 0x000072008e007986 */ /* 0x0007e8000c101520 */
[-C--:B------:R-:W-:Y:S08]  /*25180*/  HMMA.16816.F32 R104, R76, R134.reuse, R12 ;  /* 0x000000864c68723c */ /* 0x080ff0000000180c */
[C---:B------:R-:W-:Y:S04]  /*25190*/  HMMA.16816.F32 R132, R100.reuse, R134, R16 ;  /* 0x000000866484723c */ /* 0x040fe80000001810 */
[----:B--2---:R-:W-:Y:S04]  /*251a0*/  IMAD.MOV.U32 R3, RZ, RZ, R70 ;  /* 0x000000ffff037224 */ /* 0x004fe800078e0046 */
[-C--:B------:R-:W-:Y:S03]  /*251b0*/  HMMA.16816.F32 R128, R100, R124.reuse, R20 ;  /* 0x0000007c6480723c */ /* 0x080fe60000001814 */
[----:B---3--:R-:W-:Y:S05]  /*251c0*/  IADD3 R0, P0, PT, R140, -0x80, RZ ;  /* 0xffffff808c007810 */ /* 0x008fea0007f1e0ff */
[C---:B------:R-:W-:Y:S01]  /*251d0*/  HMMA.16816.F32 R96, R76.reuse, R124, R24 ;  /* 0x0000007c4c60723c */ /* 0x040fe20000001818 */
[----:B------:R3:W-:Y:S03]  /*251e0*/  STL [R1], R0 ;  /* 0x0000000001007387 */ /* 0x0007e60000100800 */
[----:B------:R-:W-:Y:S04]  /*251f0*/  IADD3.X R252, PT, PT, R141, -0x1, RZ, P0, !PT ;  /* 0xffffffff8dfc7810 */ /* 0x000fe800007fe4ff */
[-C--:B------:R-:W-:Y:S08]  /*25200*/  HMMA.16816.F32 R92, R76, R126.reuse, R28 ;  /* 0x0000007e4c5c723c */ /* 0x080ff0000000181c */
[C---:B------:R-:W-:Y:S08]  /*25210*/  HMMA.16816.F32 R124, R100.reuse, R126, R32 ;  /* 0x0000007e647c723c */ /* 0x040ff00000001820 */
[-C--:B------:R-:W-:Y:S08]  /*25220*/  HMMA.16816.F32 R120, R100, R116.reuse, R36 ;  /* 0x000000746478723c */ /* 0x080ff00000001824 */
[C---:B------:R-:W-:Y:S08]  /*25230*/  HMMA.16816.F32 R88, R76.reuse, R116, R40 ;  /* 0x000000744c58723c */ /* 0x040ff00000001828 */
[-C--:B------:R-:W-:Y:S08]  /*25240*/  HMMA.16816.F32 R84, R76, R118.reuse, R44 ;  /* 0x000000764c54723c */ /* 0x080ff0000000182c */
[C---:B------:R-:W-:Y:S08]  /*25250*/  HMMA.16816.F32 R116, R100.reuse, R118, R48 ;  /* 0x000000766474723c */ /* 0x040ff00000001830 */
[-C--:B-1----:R-:W-:Y:S08]  /*25260*/  HMMA.16816.F32 R112, R100, R72.reuse, R52 ;  /* 0x000000486470723c */ /* 0x082ff00000001834 */
[C---:B------:R-:W-:Y:S04]  /*25270*/  HMMA.16816.F32 R80, R76.reuse, R72, R56 ;  /* 0x000000484c50723c */ /* 0x040fe80000001838 */
[----:B------:R-:W-:Y:S02]  /*25280*/  IMAD.MOV.U32 R72, RZ, RZ, R69 ;  /* 0x000000ffff487224 */ /* 0x000fe400078e0045 */
[----:B------:R-:W-:Y:S02]  /*25290*/  IMAD.MOV.U32 R73, RZ, RZ, R71 ;  /* 0x000000ffff497224 */ /* 0x000fe400078e0047 */
[-C--:B------:R-:W-:Y:S08]  /*252a0*/  HMMA.16816.F32 R76, R76, R74.reuse, R60 ;  /* 0x0000004a4c4c723c */ /* 0x080ff0000000183c */
[----:B------:R-:W-:Y:S04]  /*252b0*/  HMMA.16816.F32 R100, R100, R74, R64 ;  /* 0x0000004a6464723c */ /* 0x000fe80000001840 */
[----:B------:R-:W-:Y:S04]  /*252c0*/  IMAD.MOV.U32 R74, RZ, RZ, R68 ;  /* 0x000000ffff4a7224 */ /* 0x000fe800078e0044 */
[----:B------:R-:W-:Y:S01]  /*252d0*/  @!UPT UIADD3 URZ, UPT, UPT, URZ, URZ, URZ ;  /* 0x000000fffffff290 */ /* 0x000fe2000fffe0ff */
[----:B---3--:R-:W-:Y:S11]  /*252e0*/  BRA.U UP0, `(.L_x_2559) ;  /* 0xffffff7d00947547 */ /* 0x008ff6000b83ffff */
.L_x_2558:
[----:B------:R-:W3:Y:S01]  /*252f0*/  LDL.LU R0, [R1+0x130] ;  /* 0x0001300001007983 */ /* 0x000ee20000300800 */
[----:B------:R-:W1:Y:S03]  /*25300*/  LDCU UR4, c[0x0][0x4fc] ;  /* 0x00009f80ff0477ac */ /* 0x000e660008000800 */
[----:B------:R-:W4:Y:S01]  /*25310*/  LDL.LU R9, [R1+0x114] ;  /* 0x0001140001097983 */ /* 0x000f220000300800 */
[----:B------:R-:W-:Y:S01]  /*25320*/  UISETP.NE.AND UP3, UPT, UR19, -0x1, UPT ;  /* 0xffffffff1300788c */ /* 0x000fe2000bf65270 */
[----:B------:R-:W-:Y:S01]  /*25330*/  MOV R30, 0x10 ;  /* 0x00000010001e7802 */ /* 0x000fe20000000f00 */
[----:B------:R-:W1:Y:S01]  /*25340*/  LDCU.U8 UR9, c[0x0][0x549] ;  /* 0x0000a920ff0977ac */ /* 0x000e620008000000 */
[----:B--2---:R-:W2:Y:S01]  /*25350*/  LDL.LU R6, [R1+0x134] ;  /* 0x0001340001067983 */ /* 0x004ea20000300800 */
[----:B------:R-:W1:Y:S01]  /*25360*/  S2UR UR8, SR_CTAID.Y ;  /* 0x00000000000879c3 */ /* 0x000e620000002600 */
[----:B------:R-:W-:Y:S01]  /*25370*/  LOP3.LUT P5, RZ, R182, 0x8, RZ, 0xc0, !PT ;  /* 0x00000008b6ff7812 */ /* 0x000fe200078ac0ff */
[----:B------:R-:W1:Y:S01]  /*25380*/  LDCU.U8 UR10, c[0x0][0x548] ;  /* 0x0000a900ff0a77ac */ /* 0x000e620008000000 */
[----:B------:R-:W2:Y:S04]  /*25390*/  LDL.LU R5, [R1+0x138] ;  /* 0x0001380001057983 */ /* 0x000ea80000300800 */
[----:B------:R-:W2:Y:S01]  /*253a0*/  LDL.LU R8, [R1+0x15c] ;  /* 0x00015c0001087983 */ /* 0x000ea20000300800 */
[----:B------:R-:W1:Y:S03]  /*253b0*/  @!UP3 LDCU.64 UR6, c[0x0][0x400] ;  /* 0x00008000ff06b7ac */ /* 0x000e660008000a00 */
[----:B------:R-:W2:Y:S01]  /*253c0*/  LDL.LU R7, [R1+0x158] ;  /* 0x0001580001077983 */ /* 0x000ea20000300800 */
[----:B------:R-:W-:Y:S01]  /*253d0*/  SEL R30, R30, 0xfffffff0, !P2 ;  /* 0xfffffff01e1e7807 */ /* 0x000fe20005000000 */
[----:B------:R-:W2:Y:S01]  /*253e0*/  S2UR UR11, SR_CTAID.Z ;  /* 0x00000000000b79c3 */ /* 0x000ea20000002700 */
[----:B------:R-:W-:Y:S01]  /*253f0*/  LOP3.LUT P2, RZ, R182, 0x10, RZ, 0xc0, !PT ;  /* 0x00000010b6ff7812 */ /* 0x000fe2000784c0ff */
[----:B------:R-:W-:-:S02]  /*25400*/  UISETP.NE.AND UP2, UPT, UR19, -0x1, UPT ;  /* 0xffffffff1300788c */ /* 0x000fc4000bf45270 */
[----:B-1----:R-:W-:Y:S01]  /*25410*/  UISETP.NE.AND UP1, UPT, UR9, URZ, UPT ;  /* 0x000000ff0900728c */ /* 0x002fe2000bf25270 */
[----:B------:R-:W1:Y:S03]  /*25420*/  LDCU UR9, c[0x0][0x434] ;  /* 0x00008680ff0977ac */ /* 0x000e660008000800 */
[----:B------:R-:W-:Y:S02]  /*25430*/  UISETP.NE.AND UP0, UPT, UR10, URZ, !UP1 ;  /* 0x000000ff0a00728c */ /* 0x000fe4000cf05270 */
[----:B------:R-:W-:-:S05]  /*25440*/  @!UP3 UIMAD.WIDE.U32 UR12, UR8, UR6, URZ ;  /* 0x00000006080cb2a5 */ /* 0x000fca000f8e00ff */
[----:B------:R-:W1:Y:S01]  /*25450*/  @UP1 LDCU UR6, c[0x0][0x430] ;  /* 0x00008600ff0617ac */ /* 0x000e620008000800 */
[----:B------:R-:W-:-:S05]  /*25460*/  @!UP3 UIMAD UR7, UR8, UR7, UR13 ;  /* 0x000000070807b2a4 */ /* 0x000fca000f8e020d */
[----:B------:R-:W1:Y:S02]  /*25470*/  LDCU UR13, c[0x0][0x434] ;  /* 0x00008680ff0d77ac */ /* 0x000e640008000800 */
[----:B-1----:R-:W-:Y:S01]  /*25480*/  @UP1 UIMAD UR13, UR6, UR9, URZ ;  /* 0x00000009060d12a4 */ /* 0x002fe2000f8e02ff */
[----:B---3--:R-:W1:Y:S04]  /*25490*/  SHFL.BFLY PT, R4, R0, 0x2, 0x1f ;  /* 0x0c401f0000047f89 */ /* 0x008e6800000e0000 */
[----:B----4-:R-:W3:Y:S04]  /*254a0*/  SHFL.BFLY PT, R3, R9, 0x2, 0x1f ;  /* 0x0c401f0009037f89 */ /* 0x010ee800000e0000 */
[----:B--2---:R-:W2:Y:S01]  /*254b0*/  SHFL.BFLY PT, R2, R6, 0x2, 0x1f ;  /* 0x0c401f0006027f89 */ /* 0x004ea200000e0000 */
[----:B-1----:R-:W-:-:S03]  /*254c0*/  FADD.FTZ R4, R4, R0 ;  /* 0x0000000004047221 */ /* 0x002fc60000010000 */
[----:B------:R-:W1:Y:S01]  /*254d0*/  SHFL.BFLY PT, R0, R5, 0x2, 0x1f ;  /* 0x0c401f0005007f89 */ /* 0x000e6200000e0000 */
[----:B---3--:R-:W-:-:S03]  /*254e0*/  FADD.FTZ R3, R3, R9 ;  /* 0x0000000903037221 */ /* 0x008fc60000010000 */
[----:B------:R-:W3:Y:S01]  /*254f0*/  SHFL.BFLY PT, R31, R4, 0x1, 0x1f ;  /* 0x0c201f00041f7f89 */ /* 0x000ee200000e0000 */
[----:B--2---:R-:W-:-:S03]  /*25500*/  FADD.FTZ R2, R2, R6 ;  /* 0x0000000602027221 */ /* 0x004fc60000010000 */
[----:B------:R-:W2:Y:S04]  /*25510*/  SHFL.BFLY PT, R32, R3, 0x1, 0x1f ;  /* 0x0c201f0003207f89 */ /* 0x000ea800000e0000 */
[----:B------:R-:W4:Y:S01]  /*25520*/  SHFL.BFLY PT, R33, R2, 0x1, 0x1f ;  /* 0x0c201f0002217f89 */ /* 0x000f2200000e0000 */
[----:B-1----:R-:W-:Y:S01]  /*25530*/  FADD.FTZ R0, R0, R5 ;  /* 0x0000000500007221 */ /* 0x002fe20000010000 */
[----:B---3--:R-:W-:-:S04]  /*25540*/  FADD.FTZ R31, R4, R31 ;  /* 0x0000001f041f7221 */ /* 0x008fc80000010000 */
[----:B------:R-:W1:Y:S01]  /*25550*/  SHFL.BFLY PT, R34, R0, 0x1, 0x1f ;  /* 0x0c201f0000227f89 */ /* 0x000e6200000e0000 */
[----:B------:R-:W3:Y:S01]  /*25560*/  MUFU.RCP R4, R31 ;  /* 0x0000001f00047308 */ /* 0x000ee20000001000 */
[----:B--2---:R-:W-:Y:S01]  /*25570*/  FADD.FTZ R32, R3, R32 ;  /* 0x0000002003207221 */ /* 0x004fe20000010000 */
[----:B------:R-:W-:Y:S01]  /*25580*/  SHF.L.U32 R3, R182, 0x4, RZ ;  /* 0x00000004b6037819 */ /* 0x000fe200000006ff */
[----:B----4-:R-:W-:Y:S01]  /*25590*/  FADD.FTZ R33, R2, R33 ;  /* 0x0000002102217221 */ /* 0x010fe20000010000 */
[----:B------:R-:W-:Y:S02]  /*255a0*/  FSETP.NE.FTZ.AND P4, PT, R31, RZ, PT ;  /* 0x000000ff1f00720b */ /* 0x000fe40003f95000 */
[----:B------:R-:W-:Y:S02]  /*255b0*/  LOP3.LUT R3, R3, 0x1c0, RZ, 0xc0, !PT ;  /* 0x000001c003037812 */ /* 0x000fe400078ec0ff */
[----:B------:R-:W2:Y:S01]  /*255c0*/  MUFU.RCP R5, R32 ;  /* 0x0000002000057308 */ /* 0x000ea20000001000 */
[----:B------:R-:W-:-:S02]  /*255d0*/  FSETP.NE.FTZ.AND P3, PT, R32, RZ, PT ;  /* 0x000000ff2000720b */ /* 0x000fc40003f75000 */
[----:B------:R-:W-:Y:S02]  /*255e0*/  LOP3.LUT R3, R3, 0x38, R8, 0xf8, !PT ;  /* 0x0000003803037812 */ /* 0x000fe400078ef808 */
[----:B------:R-:W-:Y:S02]  /*255f0*/  FSETP.NE.FTZ.AND P1, PT, R33, RZ, PT ;  /* 0x000000ff2100720b */ /* 0x000fe40003f35000 */
[----:B-----5:R-:W-:Y:S01]  /*25600*/  LOP3.LUT R181, R3, R7, R181, 0xfe, !PT ;  /* 0x0000000703b57212 */ /* 0x020fe200078efeb5 */
[----:B------:R-:W4:Y:S01]  /*25610*/  MUFU.RCP R6, R33 ;  /* 0x0000002100067308 */ /* 0x000f220000001000 */
[----:B---3--:R-:W-:Y:S01]  /*25620*/  FSEL R2, R4, 1, P4 ;  /* 0x3f80000004027808 */ /* 0x008fe20002000000 */
[----:B-1----:R-:W-:-:S04]  /*25630*/  FADD.FTZ R34, R0, R34 ;  /* 0x0000002200227221 */ /* 0x002fc80000010000 */
[----:B------:R-:W-:Y:S02]  /*25640*/  FMUL.FTZ R2, R2, UR4 ;  /* 0x0000000402027c20 */ /* 0x000fe40008410000 */
[----:B------:R-:W1:Y:S01]  /*25650*/  MUFU.RCP R3, R34 ;  /* 0x0000002200037308 */ /* 0x000e620000001000 */
        /* <DEDUP_REMOVED lines=156> */
.L_x_2562:
        /* <DEDUP_REMOVED lines=80> */
.L_x_2564:
[----:B------:R-:W-:Y:S05]  /*26520*/  BSYNC.RECONVERGENT B0 ;  /* 0x0000000000007941 */ /* 0x000fea0003800200 */
.L_x_2563:
        /* <DEDUP_REMOVED lines=44> */
.L_x_2566:
[----:B------:R-:W-:Y:S05]  /*267f0*/  BSYNC.RECONVERGENT B0 ;  /* 0x0000000000007941 */ /* 0x000fea0003800200 */
.L_x_2565:
        /* <DEDUP_REMOVED lines=18> */
.L_x_2568:
[----:B------:R-:W-:Y:S05]  /*26920*/  BSYNC.RECONVERGENT B0 ;  /* 0x0000000000007941 */ /* 0x000fea0003800200 */
.L_x_2567:
        /* <DEDUP_REMOVED lines=16> */
.L_x_2570:
[----:B------:R-:W-:Y:S05]  /*26a30*/  BSYNC.RECONVERGENT B0 ;  /* 0x0000000000007941 */ /* 0x000fea0003800200 */
.L_x_2569:
        /* <DEDUP_REMOVED lines=16> */
.L_x_2572:
[----:B------:R-:W-:Y:S05]  /*26b40*/  BSYNC.RECONVERGENT B0 ;  /* 0x0000000000007941 */ /* 0x000fea0003800200 */
.L_x_2571:
        /* <DEDUP_REMOVED lines=16> */
.L_x_2574:
[----:B------:R-:W-:Y:S05]  /*26c50*/  BSYNC.RECONVERGENT B0 ;  /* 0x0000000000007941 */ /* 0x000fea0003800200 */
.L_x_2573:
        /* <DEDUP_REMOVED lines=16> */
.L_x_2576:
[----:B------:R-:W-:Y:S05]  /*26d60*/  BSYNC.RECONVERGENT B0 ;  /* 0x0000000000007941 */ /* 0x000fea0003800200 */
.L_x_2575:
        /* <DEDUP_REMOVED lines=16> */
.L_x_2578:
[----:B------:R-:W-:Y:S05]  /*26e70*/  BSYNC.RECONVERGENT B0 ;  /* 0x0000000000007941 */ /* 0x000fea0003800200 */
.L_x_2577:
        /* <DEDUP_REMOVED lines=15> */
.L_x_2579:
        /* <DEDUP_REMOVED lines=9> */
.L_x_2716:


//--------------------- .text._ZN5flash16flash_fwd_kernelI23Flash_fwd_kernel_traitsILi64ELi128ELi64ELi4ELb0ELb0EN7cutlass6half_tE19Flash_kernel_traitsILi64ELi128ELi64ELi4ES3_EELb0ELb0ELb1ELb1ELb0ELb0ELb1ELb0EEEvNS_16Flash_fwd_paramsE --------------------------
	.section	.text._ZN5flash16flash_fwd_kernelI23Flash_fwd_kernel_traitsILi64ELi128ELi64ELi4ELb0ELb0EN7cutlass6half_tE19Flash_kernel_traitsILi64ELi128ELi64ELi4ES3_EELb0ELb0ELb1ELb1ELb0ELb0ELb1ELb0EEEvNS_16Flash_fwd_paramsE,"ax",@progbits
	.align	128
        .global         _ZN5flash16flash_fwd_kernelI23Flash_fwd_kernel_traitsILi64ELi128ELi64ELi4ELb0ELb0EN7cutlass6half_tE19Flash_kernel_traitsILi64ELi128ELi64ELi4ES3_EELb0ELb0ELb1ELb1ELb0ELb0ELb1ELb0EEEvNS_16Flash_fwd_paramsE
        .type           _ZN5flash16flash_fwd_kernelI23Flash_fwd_kernel_traitsILi64ELi128ELi64ELi4ELb0ELb0EN7cutlass6half_tE19Flash_kernel_traitsILi64ELi128ELi64ELi4ES3_EELb0ELb0ELb1ELb1ELb0ELb0ELb1ELb0EEEvNS_16Flash_fwd_paramsE,@function
        .size           _ZN5flash16flash_fwd_kernelI23Flash_fwd_kernel_traitsILi64ELi128ELi64ELi4ELb0ELb0EN7cutlass6half_tE19Flash_kernel_traitsILi64ELi128ELi64ELi4ES3_EELb0ELb0ELb1ELb1ELb0ELb0ELb1ELb0EEEvNS_16Flash_fwd_paramsE,(.L_x_2717 - _ZN5flash16flash_fwd_kernelI23Flash_fwd_kernel_traitsILi64ELi128ELi64ELi4ELb0ELb0EN7cutlass6half_tE19Flash_kernel_traitsILi64ELi128ELi64ELi4ES3_EELb0ELb0ELb1ELb1ELb0ELb0ELb1ELb0EEEvNS_16Flash_fwd_paramsE)
        .other          _ZN5flash16flash_fwd_kernelI23Flash_fwd_kernel_traitsILi64ELi128ELi64ELi4ELb0ELb0EN7cutlass6half_tE19Flash_kernel_traitsILi64ELi128ELi64ELi4ES3_EELb0ELb0ELb1ELb1ELb0ELb0ELb1ELb0EEEvNS_16Flash_fwd_paramsE,@"STO_CUDA_ENTRY STV_DEFAULT"
_ZN5flash16flash_fwd_kernelI23Flash_fwd_kernel_traitsILi64ELi128ELi64ELi4ELb0ELb0EN7cutlass6half_tE19Flash_kernel_traitsILi64ELi128ELi64ELi4ES3_EELb0ELb0ELb1ELb1ELb0ELb0ELb1ELb0EEEvNS_16Flash_fwd_paramsE:
.text._ZN5flash16flash_fwd_kernelI23Flash_fwd_kernel_traitsILi64ELi128ELi64ELi4ELb0ELb0EN7cutlass6half_tE19Flash_kernel_traitsILi64ELi128ELi64ELi4ES3_EELb0ELb0ELb1ELb1ELb0ELb0ELb1ELb0EEEvNS_16Flash_fwd_paramsE:
[----:B------:R-:W1:Y:S01]  /*0000*/  LDC R1, c[0x0][0x37c] ;  /* 0x0000df00ff017b82 */ /* 0x000e620000000800 */
[----:B------:R-:W2:Y:S01]  /*0010*/  S2R R22, SR_CTAID.Y ;  /* 0x0000000000167919 */ /* 0x000ea20000002600 */
[----:B------:R-:W3:Y:S06]  /*0020*/  LDCU.64 UR4, c[0x0][0x460] ;  /* 0x00008c00ff0477ac */ /* 0x000eec0008000a00 */
[----:B------:R-:W2:Y:S01]  /*0030*/  LDC.64 R4, c[0x0][0x460] ;  /* 0x00011800ff047b82 */ /* 0x000ea20000000a00 */
[----:B------:R-:W-:Y:S01]  /*0040*/  IMAD.MOV.U32 R0, RZ, RZ, -0x1 ;  /* 0xffffffffff007424 */ /* 0x000fe200078e00ff */
[----:B------:R-:W4:Y:S01]  /*0050*/  LDCU.64 UR24, c[0x0][0x358] ;  /* 0x00006b00ff1877ac */ /* 0x000f220008000a00 */
[----:B-1----:R-:W-:-:S05]  /*0060*/  VIADD R1, R1, 0xfffffff0 ;  /* 0xfffffff001017836 */ /* 0x002fca0000000000 */
[----:B------:R-:W1:Y:S01]  /*0070*/  LDC.64 R2, c[0x0][0x478] ;  /* 0x00011e00ff027b82 */ /* 0x000e620000000a00 */
[----:B---3--:R-:W-:Y:S01]  /*0080*/  ISETP.NE.U32.AND P1, PT, RZ, UR4, PT ;  /* 0x00000004ff007c0c */ /* 0x008fe2000bf25070 */
[----:B------:R-:W-:-:S03]  /*0090*/  UISETP.NE.U32.AND UP0, UPT, UR4, URZ, UPT ;  /* 0x000000ff0400728c */ /* 0x000fc6000bf05070 */
[----:B------:R-:W-:Y:S01]  /*00a0*/  ISETP.NE.AND.EX P1, PT, RZ, UR5, PT, P1 ;  /* 0x00000005ff007c0c */ /* 0x000fe2000bf25310 */
[----:B------:R-:W-:Y:S01]  /*00b0*/  UISETP.NE.AND.EX UP0, UPT, UR5, URZ, UPT, UP0 ;  /* 0x000000ff0500728c */ /* 0x000fe2000bf05300 */
[----:B------:R-:W3:Y:S05]  /*00c0*/  LDCU.64 UR4, c[0x0][0x470] ;  /* 0x00008e00ff0477ac */ /* 0x000eea0008000a00 */
[----:B------:R-:W-:Y:S01]  /*00d0*/  PLOP3.LUT P0, PT, PT, PT, UP0, 0x80, 0x8 ;  /* 0x000000000008781c */ /* 0x000fe20003f0f008 */
[----:B--2---:R-:W-:-:S05]  /*00e0*/  IMAD.WIDE.U32 R4, R22, 0x4, R4 ;  /* 0x0000000416047825 */ /* 0x004fca00078e0004 */
[----:B----4-:R-:W2:Y:S07]  /*00f0*/  @P1 LDG.E R0, desc[UR24][R4.64] ;  /* 0x0000001804001981 */ /* 0x010eae000c1e1900 */
[----:B------:R4:W2:Y:S01]  /*0100*/  @P0 LDG.E R9, desc[UR24][R4.64+0x4] ;  /* 0x0000041804090981 */ /* 0x0008a2000c1e1900 */
[----:B---3--:R-:W-:Y:S01]  /*0110*/  ISETP.NE.U32.AND P4, PT, RZ, UR4, PT ;  /* 0x00000004ff007c0c */ /* 0x008fe2000bf85070 */
[----:B------:R-:W-:Y:S01]  /*0120*/  IMAD.SHL.U32 R6, R22, 0x4, RZ ;  /* 0x0000000416067824 */ /* 0x000fe200078e00ff */
[----:B------:R-:W-:Y:S01]  /*0130*/  SHF.R.U32.HI R7, RZ, 0x1e, R22 ;  /* 0x0000001eff077819 */ /* 0x000fe20000011616 */
[----:B------:R-:W-:Y:S01]  /*0140*/  IMAD.MOV.U32 R10, RZ, RZ, RZ ;  /* 0x000000ffff0a7224 */ /* 0x000fe200078e00ff */
[----:B------:R-:W-:-:S02]  /*0150*/  ISETP.NE.AND.EX P4, PT, RZ, UR5, PT, P4 ;  /* 0x00000005ff007c0c */ /* 0x000fc4000bf85340 */
[----:B-1----:R-:W-:-:S04]  /*0160*/  ISETP.NE.U32.AND P2, PT, R2, RZ, PT ;  /* 0x000000ff0200720c */ /* 0x002fc80003f45070 */
[----:B------:R-:W-:-:S13]  /*0170*/  ISETP.NE.AND.EX P2, PT, R3, RZ, PT, P2 ;  /* 0x000000ff0300720c */ /* 0x000fda0003f45320 */
[C---:B------:R-:W-:Y:S02]  /*0180*/  @P2 IADD3 R2, P1, PT, R6.reuse, R2, RZ ;  /* 0x0000000206022210 */ /* 0x040fe40007f3e0ff */
[----:B----4-:R-:W-:-:S03]  /*0190*/  @P4 IADD3 R4, P3, PT, R6, UR4, RZ ;  /* 0x0000000406044c10 */ /* 0x010fc6000ff7e0ff */
[C---:B------:R-:W-:Y:S01]  /*01a0*/  @P2 IMAD.X R3, R7.reuse, 0x1, R3, P1 ;  /* 0x0000000107032824 */ /* 0x040fe200008e0603 */
[----:B------:R-:W-:Y:S01]  /*01b0*/  @P4 IADD3.X R5, PT, PT, R7, UR5, RZ, P3, !PT ;  /* 0x0000000507054c10 */ /* 0x000fe20009ffe4ff */
[----:B------:R-:W1:Y:S03]  /*01c0*/  LDCU.U8 UR4, c[0x0][0x532] ;  /* 0x0000a640ff0477ac */ /* 0x000e660008000000 */
[----:B------:R-:W5:Y:S04]  /*01d0*/  @P2 LDG.E R8, desc[UR24][R2.64] ;  /* 0x0000001802082981 */ /* 0x000f68000c1e1900 */
[----:B------:R3:W5:Y:S02]  /*01e0*/  @P4 LDG.E R10, desc[UR24][R4.64] ;  /* 0x00000018040a4981 */ /* 0x000764000c1e1900 */
[----:B---3--:R-:W3:Y:S01]  /*01f0*/  LDC.64 R4, c[0x0][0x468] ;  /* 0x00011a00ff047b82 */ /* 0x008ee20000000a00 */
[----:B-1----:R-:W-:Y:S01]  /*0200*/  ISETP.NE.AND P4, PT, RZ, UR4, PT ;  /* 0x00000004ff007c0c */ /* 0x002fe2000bf85270 */
[----:B------:R-:W-:Y:S01]  /*0210*/  IMAD.MOV.U32 R11, RZ, RZ, -0x1 ;  /* 0xffffffffff0b7424 */ /* 0x000fe200078e00ff */
[----:B---3--:R-:W-:-:S02]  /*0220*/  IADD3 R2, P1, PT, R6, R4, RZ ;  /* 0x0000000406027210 */ /* 0x008fc40007f3e0ff */
[----:B------:R-:W-:-:S03]  /*0230*/  ISETP.EQ.U32.AND P3, PT, R4, RZ, PT ;  /* 0x000000ff0400720c */ /* 0x000fc60003f62070 */
[----:B------:R-:W-:Y:S02]  /*0240*/  IMAD.X R3, R7, 0x1, R5, P1 ;  /* 0x0000000107037824 */ /* 0x000fe400008e0605 */
[----:B------:R-:W1:Y:S01]  /*0250*/  @!P2 LDC.64 R6, c[0x0][0x488] ;  /* 0x00012200ff06ab82 */ /* 0x000e620000000a00 */
[----:B------:R-:W-:-:S07]  /*0260*/  ISETP.EQ.OR.EX P3, PT, R5, RZ, !P4, P3 ;  /* 0x000000ff0500720c */ /* 0x000fce0006762730 */
[----:B------:R-:W3:Y:S06]  /*0270*/  S2UR UR26, SR_CTAID.X ;  /* 0x00000000001a79c3 */ /* 0x000eec0000002500 */
[----:B------:R4:W5:Y:S01]  /*0280*/  @!P3 LDG.E R11, desc[UR24][R2.64] ;  /* 0x00000018020bb981 */ /* 0x000962000c1e1900 */
[----:B------:R-:W-:-:S04]  /*0290*/  ISETP.NE.U32.AND P3, PT, R4, RZ, PT ;  /* 0x000000ff0400720c */ /* 0x000fc80003f65070 */
[----:B------:R-:W-:Y:S01]  /*02a0*/  ISETP.NE.AND.EX P3, PT, R5, RZ, PT, P3 ;  /* 0x000000ff0500720c */ /* 0x000fe20003f65330 */
[----:B------:R-:W4:Y:S01]  /*02b0*/  @!UP0 LDCU UR19, c[0x0][0x434] ;  /* 0x00008680ff1387ac */ /* 0x000f220008000800 */
[----:B-1----:R-:W-:-:S04]  /*02c0*/  @!P2 ISETP.NE.U32.AND P1, PT, R6, RZ, PT ;  /* 0x000000ff0600a20c */ /* 0x002fc80003f25070 */
[----:B------:R-:W-:Y:S01]  /*02d0*/  @!P2 ISETP.NE.AND.EX P1, PT, R7, RZ, PT, P1 ;  /* 0x000000ff0700a20c */ /* 0x000fe20003f25310 */
[----:B---3--:R-:W-:Y:S01]  /*02e0*/  USHF.L.U32 UR18, UR26, 0x7, URZ ;  /* 0x000000071a127899 */ /* 0x008fe200080006ff */
[----:B--2---:R-:W-:Y:S02]  /*02f0*/  R2UR UR17, R0 ;  /* 0x00000000001172ca */ /* 0x004fe400000e0000 */
[----:B------:R-:W1:Y:S01]  /*0300*/  @!P2 LDC R0, c[0x0][0x43c] ;  /* 0x00010f00ff00ab82 */ /* 0x000e620000000800 */
[----:B------:R-:W-:Y:S02]  /*0310*/  @P0 R2UR UR4, R9 ;  /* 0x00000000090402ca */ /* 0x000fe400000e0000 */
[----:B-1----:R-:W-:-:S05]  /*0320*/  @!P2 SEL R4, R0, RZ, P1 ;  /* 0x000000ff0004a207 */ /* 0x002fca0000800000 */
[----:B------:R-:W1:Y:S06]  /*0330*/  @!P3 LDC R0, c[0x0][0x438] ;  /* 0x00010e00ff00bb82 */ /* 0x000e6c0000000800 */
[----:B----4-:R-:W-:-:S04]  /*0340*/  @UP0 UIADD3 UR19, UPT, UPT, UR4, -UR17, URZ ;  /* 0x8000001104130290 */ /* 0x010fc8000fffe0ff */
[----:B------:R-:W-:-:S06]  /*0350*/  UISETP.GT.AND UP0, UPT, UR19, UR18, UPT ;  /* 0x000000121300728c */ /* 0x000fcc000bf04270 */
[----:B------:R-:W-:Y:S01]  /*0360*/  PLOP3.LUT P0, PT, PT, PT, UP0, 0x80, 0x8 ;  /* 0x000000000008781c */ /* 0x000fe20003f0f008 */
[----:B------:R-:W-:-:S12]  /*0370*/  @!P3 BRA `(.L_x_2580) ;  /* 0x00000000000cb947 */ /* 0x000fd80003800000 */
[----:B-1----:R-:W2:Y:S02]  /*0380*/  @P4 LDG.E R0, desc[UR24][R2.64+0x4] ;  /* 0x0000041802004981 */ /* 0x002ea4000c1e1900 */
[----:B--2--5:R-:W-:-:S06]  /*0390*/  @P4 IADD3 R0, PT, PT, R0, -R11, RZ ;  /* 0x8000000b00004210 */ /* 0x024fcc0007ffe0ff */
[----:B------:R2:W5:Y:S02]  /*03a0*/  @!P4 LDG.E R0, desc[UR24][R2.64] ;  /* 0x000000180200c981 */ /* 0x000564000c1e1900 */
.L_x_2580:
[----:B--2--5:R-:W-:Y:S02]  /*03b0*/  @P2 IADD3 R2, PT, PT, R8, -R10, RZ ;  /* 0x8000000a08022210 */ /* 0x024fe40007ffe0ff */
[----:B-1----:R-:W-:Y:S01]  /*03c0*/  @!P2 IADD3 R0, PT, PT, R4, R0, -R10 ;  /* 0x000000000400a210 */ /* 0x002fe20007ffe80a */
[----:B------:R-:W-:Y:S06]  /*03d0*/  @!P0 EXIT ;  /* 0x000000000000894d */ /* 0x000fec0003800000 */
[----:B------:R-:W1:Y:S01]  /*03e0*/  LDCU UR21, c[0x0][0x504] ;  /* 0x0000a080ff1577ac */ /* 0x000e620008000800 */
[----:B------:R-:W-:Y:S01]  /*03f0*/  @P2 R2UR UR23, R2 ;  /* 0x00000000021722ca */ /* 0x000fe200000e0000 */
[----:B------:R-:W2:Y:S01]  /*0400*/  S2R R14, SR_CTAID.Z ;  /* 0x00000000000e7919 */ /* 0x000ea20000002700 */
[----:B------:R-:W-:Y:S01]  /*0410*/  @!P2 R2UR UR23, R0 ;  /* 0x000000000017a2ca */ /* 0x000fe200000e0000 */
[----:B------:R-:W3:Y:S01]  /*0420*/  LDCU UR22, c[0x0][0x508] ;  /* 0x0000a100ff1677ac */ /* 0x000ee20008000800 */
[----:B------:R-:W4:Y:S11]  /*0430*/  S2R R130, SR_TID.X ;  /* 0x0000000000827919 */ /* 0x000f360000002100 */
[----:B------:R-:W-:-:S02]  /*0440*/  UIADD3 UR7, UPT, UPT, UR23, 0x3f, URZ ;  /* 0x0000003f17077890 */ /* 0x000fc4000fffe0ff */
[----:B-1----:R-:W-:Y:S02]  /*0450*/  UIADD3 UR21, UPT, UPT, UR19, UR21, URZ ;  /* 0x0000001513157290 */ /* 0x002fe4000fffe0ff */
[----:B------:R-:W-:Y:S02]  /*0460*/  UIADD3 UR5, UPT, UPT, UR7, UR18, -UR19 ;  /* 0x0000001207057290 */ /* 0x000fe4000fffe813 */
[----:B------:R-:W-:Y:S02]  /*0470*/  UIADD3 UR9, UPT, UPT, -UR21, UR18, UR23 ;  /* 0x0000001215097290 */ /* 0x000fe4000fffe117 */
[----:B---3--:R-:W-:Y:S02]  /*0480*/  UIADD3 UR5, UPT, UPT, UR5, 0x80, UR22 ;  /* 0x0000008005057890 */ /* 0x008fe4000fffe016 */
        /* <DEDUP_REMOVED lines=12> */
[----:B------:R-:W-:-:S04]  /*0550*/  USEL UR20, UR6, UR4, UP0 ;  /* 0x0000000406147287 */ /* 0x000fc80008000000 */
[----:B------:R-:W-:-:S09]  /*0560*/  UISETP.GT.AND UP0, UPT, UR20, UR16, UPT ;  /* 0x000000101400728c */ /* 0x000fd2000bf04270 */
[----:B--2-4-:R-:W-:Y:S05]  /*0570*/  BRA.U UP0, `(.L_x_2581) ;  /* 0x0000001100907547 */ /* 0x014fea000b800000 */
[----:B------:R-:W1:Y:S01]  /*0580*/  LDC.U8 R2, c[0x0][0x549] ;  /* 0x00015240ff027b82 */ /* 0x000e620000000000 */
[----:B------:R-:W-:-:S04]  /*0590*/  MOV R0, UR17 ;  /* 0x0000001100007c02 */ /* 0x000fc80008000f00 */
[C---:B------:R-:W-:Y:S02]  /*05a0*/  ISETP.NE.AND P3, PT, R0.reuse, -0x1, PT ;  /* 0xffffffff0000780c */ /* 0x040fe40003f65270 */
[----:B------:R-:W-:Y:S01]  /*05b0*/  ISETP.NE.AND P1, PT, R0, -0x1, PT ;  /* 0xffffffff0000780c */ /* 0x000fe20003f25270 */
[----:B------:R-:W2:Y:S08]  /*05c0*/  LDC.U8 R13, c[0x0][0x548] ;  /* 0x00015200ff0d7b82 */ /* 0x000eb00000000000 */
[----:B------:R-:W3:Y:S01]  /*05d0*/  LDC R12, c[0x0][0x434] ;  /* 0x00010d00ff0c7b82 */ /* 0x000ee20000000800 */
[----:B-1----:R-:W-:-:S07]  /*05e0*/  ISETP.NE.AND P2, PT, R2, RZ, PT ;  /* 0x000000ff0200720c */ /* 0x002fce0003f45270 */
[----:B------:R-:W1:Y:S01]  /*05f0*/  @!P3 LDC.64 R4, c[0x0][0x400] ;  /* 0x00010000ff04bb82 */ /* 0x000e620000000a00 */
[----:B--2---:R-:W-:-:S07]  /*0600*/  ISETP.NE.AND P0, PT, R13, RZ, !P2 ;  /* 0x000000ff0d00720c */ /* 0x004fce0005705270 */
[----:B------:R-:W2:Y:S08]  /*0610*/  @P3 LDC.64 R6, c[0x0][0x408] ;  /* 0x00010200ff063b82 */ /* 0x000eb00000000a00 */
[----:B------:R-:W4:Y:S08]  /*0620*/  @P2 LDC.64 R8, c[0x0][0x430] ;  /* 0x00010c00ff082b82 */ /* 0x000f300000000a00 */
[----:B------:R-:W3:Y:S01]  /*0630*/  @P2 LDC R11, c[0x0][0x430] ;  /* 0x00010c00ff0b2b82 */ /* 0x000ee20000000800 */
[----:B-1----:R-:W-:-:S04]  /*0640*/  @!P3 IMAD.WIDE.U32 R2, R22, R4, RZ ;  /* 0x000000041602b225 */ /* 0x002fc800078e00ff */
[----:B------:R-:W-:Y:S02]  /*0650*/  @!P3 IMAD R10, R22, R5, R3 ;  /* 0x00000005160ab224 */ /* 0x000fe400078e0203 */
[----:B--2---:R-:W-:Y:S01]  /*0660*/  @P3 IMAD.WIDE.U32 R4, R6, UR17, RZ ;  /* 0x0000001106043c25 */ /* 0x004fe2000f8e00ff */
[----:B------:R-:W-:Y:S02]  /*0670*/  @!P3 MOV R6, R2 ;  /* 0x000000020006b202 */ /* 0x000fe40000000f00 */
[----:B------:R-:W-:Y:S01]  /*0680*/  @P2 MOV R2, 0x1 ;  /* 0x0000000100022802 */ /* 0x000fe20000000f00 */
[----:B------:R-:W-:Y:S02]  /*0690*/  @P3 IMAD R10, R7, UR17, R5 ;  /* 0x00000011070a3c24 */ /* 0x000fe4000f8e0205 */
[----:B----4-:R-:W-:Y:S01]  /*06a0*/  @P2 IMAD R0, R8, R9, RZ ;  /* 0x0000000908002224 */ /* 0x010fe200078e02ff */
[----:B------:R-:W-:Y:S06]  /*06b0*/  @P2 BRA `(.L_x_2582) ;  /* 0x0000000000282947 */ /* 0x000fec0003800000 */
[----:B------:R-:W-:Y:S01]  /*06c0*/  ISETP.NE.AND P2, PT, R13, RZ, PT ;  /* 0x000000ff0d00720c */ /* 0x000fe20003f45270 */
[----:B------:R-:W1:-:S12]  /*06d0*/  LDC R7, c[0x0][0x3e0] ;  /* 0x0000f800ff077b82 */ /* 0x000e580000000800 */
[----:B------:R-:W2:Y:S01]  /*06e0*/  @P2 LDC R0, c[0x0][0x454] ;  /* 0x00011500ff002b82 */ /* 0x000ea20000000800 */
[----:B---3--:R-:W-:Y:S02]  /*06f0*/  @P2 MOV R11, 0x1 ;  /* 0x00000001000b2802 */ /* 0x008fe40000000f00 */
[----:B------:R-:W-:-:S05]  /*0700*/  @!P2 MOV R11, 0x1 ;  /* 0x00000001000ba802 */ /* 0x000fca0000000f00 */
[----:B------:R-:W1:Y:S08]  /*0710*/  @P2 LDC R2, c[0x0][0x454] ;  /* 0x00011500ff022b82 */ /* 0x000e700000000800 */
[----:B------:R-:W3:Y:S08]  /*0720*/  @!P2 LDC R3, c[0x0][0x434] ;  /* 0x00010d00ff03ab82 */ /* 0x000ef00000000800 */
[----:B------:R-:W4:Y:S01]  /*0730*/  @!P2 LDC R0, c[0x0][0x434] ;  /* 0x00010d00ff00ab82 */ /* 0x000f220000000800 */
[----:B-1----:R-:W-:-:S02]  /*0740*/  @P2 IMAD R2, R2, R7, RZ ;  /* 0x0000000702022224 */ /* 0x002fc400078e02ff */
[----:B--23--:R-:W-:-:S07]  /*0750*/  @!P2 IMAD R2, R3, R7, RZ ;  /* 0x000000070302a224 */ /* 0x00cfce00078e02ff */
.L_x_2582:
[----:B------:R-:W1:Y:S01]  /*0760*/  LDCU UR6, c[0x0][0x440] ;  /* 0x00008800ff0677ac */ /* 0x000e620008000800 */
[----:B---3--:R-:W-:Y:S01]  /*0770*/  IMAD R3, R22, R12, RZ ;  /* 0x0000000c16037224 */ /* 0x008fe200078e02ff */
[----:B------:R-:W-:Y:S01]  /*0780*/  SHF.R.U32.HI R15, RZ, 0x3, R130 ;  /* 0x00000003ff0f7819 */ /* 0x000fe20000011682 */
[----:B----4-:R-:W-:Y:S01]  /*0790*/  IMAD R0, R14, R0, RZ ;  /* 0x000000000e007224 */ /* 0x010fe200078e02ff */
[----:B------:R-:W2:Y:S01]  /*07a0*/  LDCU.64 UR4, c[0x0][0x410] ;  /* 0x00008200ff0477ac */ /* 0x000ea20008000a00 */
[----:B------:R-:W-:Y:S01]  /*07b0*/  IMAD.SHL.U32 R5, R130, 0x8, RZ ;  /* 0x0000000882057824 */ /* 0x000fe200078e00ff */
[----:B------:R-:W-:Y:S01]  /*07c0*/  SEL R3, R3, UR17, !P1 ;  /* 0x0000001103037c07 */ /* 0x000fe2000c800000 */
[----:B------:R-:W-:Y:S01]  /*07d0*/  @P3 IMAD.MOV.U32 R6, RZ, RZ, R4 ;  /* 0x000000ffff063224 */ /* 0x000fe200078e0004 */
[----:B------:R-:W-:Y:S01]  /*07e0*/  UIADD3 UR19, UPT, UPT, -UR18, UR19, URZ ;  /* 0x0000001312137290 */ /* 0x000fe2000fffe1ff */
[----:B------:R-:W-:Y:S01]  /*07f0*/  @!P0 IMAD R0, R22, R2, R0 ;  /* 0x0000000216008224 */ /* 0x000fe200078e0200 */
[----:B------:R-:W-:Y:S01]  /*0800*/  LOP3.LUT R5, R5, 0x38, RZ, 0xc0, !PT ;  /* 0x0000003805057812 */ /* 0x000fe200078ec0ff */
[----:B------:R-:W-:Y:S01]  /*0810*/  IMAD R2, R11, UR18, RZ ;  /* 0x000000120b027c24 */ /* 0x000fe2000f8e02ff */
[----:B------:R-:W-:Y:S01]  /*0820*/  SHF.R.S32.HI R4, RZ, 0x1f, R3 ;  /* 0x0000001fff047819 */ /* 0x000fe20000011403 */
[----:B------:R-:W-:Y:S01]  /*0830*/  UIMAD.WIDE.U32 UR26, UR26, 0x80, URZ ;  /* 0x000000801a1a78a5 */ /* 0x000fe2000f8e00ff */
[----:B------:R-:W-:Y:S01]  /*0840*/  SEL R3, R3, RZ, P0 ;  /* 0x000000ff03037207 */ /* 0x000fe20000000000 */
[C---:B------:R-:W-:Y:S01]  /*0850*/  VIADD R20, R15.reuse, 0x10 ;  /* 0x000000100f147836 */ /* 0x040fe20000000000 */
[----:B------:R-:W-:Y:S01]  /*0860*/  SEL R4, R4, RZ, P0 ;  /* 0x000000ff04047207 */ /* 0x000fe20000000000 */
[----:B------:R-:W-:Y:S01]  /*0870*/  VIADD R21, R15, 0x20 ;  /* 0x000000200f157836 */ /* 0x000fe20000000000 */
[----:B-1----:R-:W-:Y:S01]  /*0880*/  ISETP.GE.AND P4, PT, R5, UR6, PT ;  /* 0x0000000605007c0c */ /* 0x002fe2000bf86270 */
[----:B------:R-:W-:Y:S01]  /*0890*/  BSSY.RECONVERGENT B0, `(.L_x_2583) ;  /* 0x000001b000007945 */ /* 0x000fe20003800200 */
[----:B------:R-:W-:-:S02]  /*08a0*/  IADD3 R13, P3, P0, R2, R3, R0 ;  /* 0x00000003020d7210 */ /* 0x000fc4000787e000 */
[----:B------:R-:W-:Y:S02]  /*08b0*/  SHF.R.S32.HI R3, RZ, 0x1f, R2 ;  /* 0x0000001fff037819 */ /* 0x000fe40000011402 */
[----:B------:R-:W-:Y:S02]  /*08c0*/  SHF.R.S32.HI R0, RZ, 0x1f, R0 ;  /* 0x0000001fff007819 */ /* 0x000fe40000011400 */
[----:B------:R-:W-:Y:S02]  /*08d0*/  IADD3 R2, P2, PT, R5, R6, RZ ;  /* 0x0000000605027210 */ /* 0x000fe40007f5e0ff */
[----:B------:R-:W-:Y:S02]  /*08e0*/  ISETP.GE.OR P5, PT, R15, UR19, P4 ;  /* 0x000000130f007c0c */ /* 0x000fe4000a7a6670 */
[----:B------:R-:W-:Y:S01]  /*08f0*/  IADD3.X R12, PT, PT, R3, R4, R0, P3, P0 ;  /* 0x00000004030c7210 */ /* 0x000fe20001fe0400 */
[----:B------:R-:W-:Y:S01]  /*0900*/  IMAD.X R3, RZ, RZ, R10, P2 ;  /* 0x000000ffff037224 */ /* 0x000fe200010e060a */
[----:B------:R-:W-:-:S02]  /*0910*/  ISETP.NE.AND P1, PT, R5, RZ, PT ;  /* 0x000000ff0500720c */ /* 0x000fc40003f25270 */
[----:B------:R-:W-:Y:S01]  /*0920*/  ISETP.GE.OR P2, PT, R20, UR19, P4 ;  /* 0x0000001314007c0c */ /* 0x000fe2000a746670 */
[----:B--2---:R-:W-:Y:S01]  /*0930*/  IMAD.WIDE.U32 R8, R14, UR4, R2 ;  /* 0x000000040e087c25 */ /* 0x004fe2000f8e0002 */
[----:B------:R-:W-:Y:S02]  /*0940*/  ISETP.GE.OR P3, PT, R15, UR19, P1 ;  /* 0x000000130f007c0c */ /* 0x000fe40008f66670 */
[----:B------:R-:W-:Y:S01]  /*0950*/  ISETP.GE.OR P0, PT, R20, UR19, P1 ;  /* 0x0000001314007c0c */ /* 0x000fe20008f06670 */
[----:B------:R-:W-:Y:S01]  /*0960*/  IMAD R7, R14, UR5, R9 ;  /* 0x000000050e077c24 */ /* 0x000fe2000f8e0209 */
[----:B------:R-:W-:Y:S02]  /*0970*/  ISETP.GE.OR P6, PT, R21, UR19, P1 ;  /* 0x0000001315007c0c */ /* 0x000fe40008fc6670 */
        /* <DEDUP_REMOVED lines=12> */
.L_x_2584:
[----:B------:R-:W-:Y:S05]  /*0a40*/  BSYNC.RECONVERGENT B0 ;  /* 0x0000000000007941 */ /* 0x000fea0003800200 */
.L_x_2583:
        /* <DEDUP_REMOVED lines=17> */
.L_x_2586:
[----:B------:R-:W-:Y:S05]  /*0b60*/  BSYNC.RECONVERGENT B0 ;  /* 0x0000000000007941 */ /* 0x000fea0003800200 */
.L_x_2585:
        /* <DEDUP_REMOVED lines=17> */
.L_x_2588:
[----:B------:R-:W-:Y:S05]  /*0c80*/  BSYNC.RECONVERGENT B0 ;  /* 0x0000000000007941 */ /* 0x000fea0003800200 */
.L_x_2587:
        /* <DEDUP_REMOVED lines=17> */
.L_x_2590:
[----:B------:R-:W-:Y:S05]  /*0da0*/  BSYNC.RECONVERGENT B0 ;  /* 0x0000000000007941 */ /* 0x000fea0003800200 */
.L_x_2589:
        /* <DEDUP_REMOVED lines=18> */
.L_x_2592:
[----:B------:R-:W-:Y:S05]  /*0ed0*/  BSYNC.RECONVERGENT B0 ;  /* 0x0000000000007941 */ /* 0x000fea0003800200 */
.L_x_2591:
        /* <DEDUP_REMOVED lines=17> */
.L_x_2594:
[----:B------:R-:W-:Y:S05]  /*0ff0*/  BSYNC.RECONVERGENT B0 ;  /* 0x0000000000007941 */ /* 0x000fea0003800200 */
.L_x_2593:
        /* <DEDUP_REMOVED lines=15> */
.L_x_2596:
[----:B------:R-:W-:Y:S05]  /*10f0*/  BSYNC.RECONVERGENT B0 ;  /* 0x0000000000007941 */ /* 0x000fea0003800200 */
.L_x_2595:
        /* <DEDUP_REMOVED lines=15> */
.L_x_2598:
[----:B------:R-:W-:Y:S05]  /*11f0*/  BSYNC.RECONVERGENT B0 ;  /* 0x0000000000007941 */ /* 0x000fea0003800200 */
.L_x_2597:
        /* <DEDUP_REMOVED lines=10> */
.L_x_2600:
[----:B------:R-:W-:Y:S05]  /*12a0*/  BSYNC.RECONVERGENT B0 ;  /* 0x0000000000007941 */ /* 0x000fea0003800200 */
.L_x_2599:
        /* <DEDUP_REMOVED lines=15> */
.L_x_2602:
[----:B------:R-:W-:Y:S05]  /*13a0*/  BSYNC.RECONVERGENT B0 ;  /* 0x0000000000007941 */ /* 0x000fea0003800200 */
.L_x_2601:
        /* <DEDUP_REMOVED lines=10> */
.L_x_2604:
[----:B------:R-:W-:Y:S05]  /*1450*/  BSYNC.RECONVERGENT B0 ;  /* 0x0000000000007941 */ /* 0x000fea0003800200 */
.L_x_2603:
        /* <DEDUP_REMOVED lines=10> */
.L_x_2606:
[----:B------:R-:W-:Y:S05]  /*1500*/  BSYNC.RECONVERGENT B0 ;  /* 0x0000000000007941 */ /* 0x000fea0003800200 */
.L_x_2605:
        /* <DEDUP_REMOVED lines=10> */
.L_x_2608:
[----:B------:R-:W-:Y:S05]  /*15b0*/  BSYNC.RECONVERGENT B0 ;  /* 0x0000000000007941 */ /* 0x000fea0003800200 */
.L_x_2607:
        /* <DEDUP_REMOVED lines=10> */
.L_x_2610:
[----:B------:R-:W-:Y:S05]  /*1660*/  BSYNC.RECONVERGENT B0 ;  /* 0x0000000000007941 */ /* 0x000fea0003800200 */
.L_x_2609:
        /* <DEDUP_REMOVED lines=10> */
.L_x_2612:
[----:B------:R-:W-:Y:S05]  /*1710*/  BSYNC.RECONVERGENT B0 ;  /* 0x0000000000007941 */ /* 0x000fea0003800200 */
.L_x_2611:
        /* <DEDUP_REMOVED lines=10> */
.L_x_2581:
[----:B------:R-:W-:Y:S02]  /*17c0*/  MOV R0, UR17 ;  /* 0x0000001100007c02 */ /* 0x000fe40008000f00 */
[----:B------:R-:W-:Y:S02]  /*17d0*/  ISETP.NE.AND P2, PT, R11, -0x1, PT ;  /* 0xffffffff0b00780c */ /* 0x000fe40003f45270 */
[----:B------:R-:W-:-:S13]  /*17e0*/  ISETP.NE.AND P0, PT, R0, -0x1, PT ;  /* 0xffffffff0000780c */ /* 0x000fda0003f05270 */
[----:B------:R-:W1:Y:S08]  /*17f0*/  @!P0 LDC.64 R6, c[0x0][0x398] ;  /* 0x0000e600ff068b82 */ /* 0x000e700000000a00 */
[----:B------:R-:W2:Y:S01]  /*1800*/  @P0 LDC.64 R8, c[0x0][0x3b0] ;  /* 0x0000ec00ff080b82 */ /* 0x000ea20000000a00 */
[----:B-1----:R-:W-:-:S04]  /*1810*/  @!P0 IMAD.WIDE.U32 R4, R22, R6, RZ ;  /* 0x0000000616048225 */ /* 0x002fc800078e00ff */
[----:B------:R-:W-:Y:S01]  /*1820*/  @!P0 IMAD R13, R22, R7, R5 ;  /* 0x00000007160d8224 */ /* 0x000fe200078e0205 */
[----:B------:R-:W-:Y:S01]  /*1830*/  @!P0 MOV R12, R4 ;  /* 0x00000004000c8202 */ /* 0x000fe20000000f00 */
[----:B--2---:R-:W-:-:S04]  /*1840*/  @P0 IMAD.WIDE.U32 R2, R8, UR17, RZ ;  /* 0x0000001108020c25 */ /* 0x004fc8000f8e00ff */
[----:B------:R-:W-:Y:S01]  /*1850*/  @P0 IMAD R13, R9, UR17, R3 ;  /* 0x00000011090d0c24 */ /* 0x000fe2000f8e0203 */
        /* <DEDUP_REMOVED lines=15> */
.L_x_2613:
[----:B------:R-:W1:Y:S01]  /*1950*/  LDC.64 R216, c[0x0][0x3b8] ;  /* 0x0000ee00ffd87b82 */ /* 0x000e620000000a00 */
[----:B------:R-:W-:-:S05]  /*1960*/  IADD3 R2, PT, PT, R10, R11, RZ ;  /* 0x0000000b0a027210 */ /* 0x000fca0007ffe0ff */
[C---:B-1----:R-:W-:Y:S02]  /*1970*/  IMAD R0, R2.reuse, R217, RZ ;  /* 0x000000d902007224 */ /* 0x042fe400078e02ff */
[----:B------:R-:W-:-:S05]  /*1980*/  IMAD.WIDE.U32 R2, R2, R216, RZ ;  /* 0x000000d802027225 */ /* 0x000fca00078e00ff */
[----:B------:R-:W-:Y:S02]  /*1990*/  IADD3 R6, PT, PT, R3, R0, RZ ;  /* 0x0000000003067210 */ /* 0x000fe40007ffe0ff */
[----:B------:R-:W-:-:S07]  /*19a0*/  MOV R5, R2 ;  /* 0x0000000200057202 */ /* 0x000fce0000000f00 */
.L_x_2614:
        /* <DEDUP_REMOVED lines=39> */
.L_x_2615:
[----:B------:R-:W1:Y:S01]  /*1c20*/  LDC.64 R176, c[0x0][0x3c0] ;  /* 0x0000f000ffb07b82 */ /* 0x000e620000000a00 */
[----:B------:R-:W-:-:S05]  /*1c30*/  IADD3 R0, PT, PT, R10, R11, RZ ;  /* 0x0000000b0a007210 */ /* 0x000fca0007ffe0ff */
[C---:B-1----:R-:W-:Y:S02]  /*1c40*/  IMAD R4, R0.reuse, R177, RZ ;  /* 0x000000b100047224 */ /* 0x042fe400078e02ff */
[----:B------:R-:W-:-:S05]  /*1c50*/  IMAD.WIDE.U32 R2, R0, R176, RZ ;  /* 0x000000b000027225 */ /* 0x000fca00078e00ff */
[----:B------:R-:W-:-:S07]  /*1c60*/  IADD3 R0, PT, PT, R3, R4, RZ ;  /* 0x0000000403007210 */ /* 0x000fce0007ffe0ff */
.L_x_2616:
[C---:B------:R-:W-:Y:S01]  /*1c70*/  IMAD.SHL.U32 R203, R130.reuse, 0x8, RZ ;  /* 0x0000000882cb7824 */ /* 0x040fe200078e00ff */
[----:B------:R-:W1:Y:S01]  /*1c80*/  LDCU.128 UR8, c[0x0][0x3d0] ;  /* 0x00007a00ff0877ac */ /* 0x000e620008000c00 */
[----:B------:R-:W-:Y:S01]  /*1c90*/  SHF.R.U32.HI R10, RZ, 0x3, R130 ;  /* 0x00000003ff0a7819 */ /* 0x000fe20000011682 */
[----:B------:R-:W-:Y:S01]  /*1ca0*/  IMAD.SHL.U32 R183, R130, 0x40, RZ ;  /* 0x0000004082b77824 */ /* 0x000fe200078e00ff */
[----:B------:R-:W2:Y:S01]  /*1cb0*/  S2UR UR5, SR_CgaCtaId ;  /* 0x00000000000579c3 */ /* 0x000ea20000008800 */
[----:B------:R-:W-:Y:S01]  /*1cc0*/  LOP3.LUT R243, R203, 0x38, RZ, 0xc0, !PT ;  /* 0x00000038cbf37812 */ /* 0x000fe200078ec0ff */
[----:B------:R-:W3:Y:S01]  /*1cd0*/  LDCU.64 UR14, c[0x0][0x388] ;  /* 0x00007100ff0e77ac */ /* 0x000ee20008000a00 */
[----:B------:R-:W-:Y:S01]  /*1ce0*/  SHF.R.S32.HI R9, RZ, 0x1f, R8 ;  /* 0x0000001fff097819 */ /* 0x000fe20000011408 */
[----:B------:R-:W-:Y:S01]  /*1cf0*/  BSSY.RECONVERGENT B0, `(.L_x_2617) ;  /* 0x000003e000007945 */ /* 0x000fe20003800200 */
[C---:B------:R-:W-:Y:S01]  /*1d00*/  IADD3 R4, P1, PT, R243.reuse, R5, RZ ;  /* 0x00000005f3047210 */ /* 0x040fe20007f3e0ff */
[----:B------:R-:W4:Y:S01]  /*1d10*/  LDCU.64 UR12, c[0x0][0x390] ;  /* 0x00007200ff0c77ac */ /* 0x000f220008000a00 */
[----:B------:R-:W-:-:S02]  /*1d20*/  IADD3 R2, P0, PT, R243, R2, RZ ;  /* 0x00000002f3027210 */ /* 0x000fc40007f1e0ff */
[----:B------:R-:W-:Y:S01]  /*1d30*/  LOP3.LUT R16, R183, 0x1c0, RZ, 0xc0, !PT ;  /* 0x000001c0b7107812 */ /* 0x000fe200078ec0ff */
[----:B------:R-:W-:Y:S01]  /*1d40*/  IMAD.X R5, RZ, RZ, R6, P1 ;  /* 0x000000ffff057224 */ /* 0x000fe200008e0606 */
[----:B------:R-:W5:Y:S01]  /*1d50*/  LDCU.64 UR6, c[0x0][0x3c8] ;  /* 0x00007900ff0677ac */ /* 0x000f620008000a00 */
[----:B------:R-:W-:Y:S01]  /*1d60*/  IMAD.X R3, RZ, RZ, R0, P0 ;  /* 0x000000ffff037224 */ /* 0x000fe200000e0600 */
[----:B------:R-:W-:Y:S01]  /*1d70*/  LOP3.LUT R0, R203, 0x1f8, RZ, 0xc0, !PT ;  /* 0x000001f8cb007812 */ /* 0x000fe200078ec0ff */
[----:B------:R-:W-:Y:S01]  /*1d80*/  IMAD.WIDE.U32 R4, R10, R216, R4 ;  /* 0x000000d80a047225 */ /* 0x000fe200078e0004 */
[----:B------:R-:W-:Y:S01]  /*1d90*/  LOP3.LUT R16, R16, 0x38, R203, 0xf8, !PT ;  /* 0x0000003810107812 */ /* 0x000fe200078ef8cb */
[----:B------:R-:W-:Y:S01]  /*1da0*/  UMOV UR4, 0x400 ;  /* 0x0000040000047882 */ /* 0x000fe20000000000 */
[----:B------:R-:W-:Y:S01]  /*1db0*/  LOP3.LUT R0, R0, 0x38, R130, 0x78, !PT ;  /* 0x0000003800007812 */ /* 0x000fe200078e7882 */
[----:B------:R-:W-:Y:S01]  /*1dc0*/  IMAD.WIDE.U32 R2, R10, R176, R2 ;  /* 0x000000b00a027225 */ /* 0x000fe200078e0002 */
[----:B------:R-:W-:-:S02]  /*1dd0*/  SHF.R.U32.HI R128, RZ, 0x1, R130 ;  /* 0x00000001ff807819 */ /* 0x000fc40000011682 */
[----:B------:R-:W-:Y:S01]  /*1de0*/  LOP3.LUT R203, R0, 0x1e00, R203, 0xf8, !PT ;  /* 0x00001e0000cb7812 */ /* 0x000fe200078ef8cb */
[C---:B------:R-:W-:Y:S01]  /*1df0*/  IMAD R5, R10.reuse, R217, R5 ;  /* 0x000000d90a057224 */ /* 0x040fe200078e0205 */
[----:B------:R-:W-:Y:S01]  /*1e00*/  LOP3.LUT R153, R183, 0x200, RZ, 0xc0, !PT ;  /* 0x00000200b7997812 */ /* 0x000fe200078ec0ff */
[----:B------:R-:W-:Y:S01]  /*1e10*/  IMAD R3, R10, R177, R3 ;  /* 0x000000b10a037224 */ /* 0x000fe200078e0203 */
[----:B--2---:R-:W-:Y:S01]  /*1e20*/  ULEA UR5, UR5, UR4, 0x18 ;  /* 0x0000000405057291 */ /* 0x004fe2000f8ec0ff */
[C---:B-1----:R-:W-:Y:S01]  /*1e30*/  IMAD R0, R9.reuse, UR8, RZ ;  /* 0x0000000809007c24 */ /* 0x042fe2000f8e02ff */
[----:B------:R-:W-:Y:S01]  /*1e40*/  LOP3.LUT R152, R16, 0x8, R128, 0x78, !PT ;  /* 0x0000000810987812 */ /* 0x000fe200078e7880 */
[----:B------:R-:W-:Y:S02]  /*1e50*/  IMAD R9, R9, UR10, RZ ;  /* 0x0000000a09097c24 */ /* 0x000fe4000f8e02ff */
[C---:B------:R-:W-:Y:S01]  /*1e60*/  IMAD.WIDE.U32 R6, R8.reuse, UR8, R4 ;  /* 0x0000000808067c25 */ /* 0x040fe2000f8e0004 */
[----:B------:R-:W-:Y:S01]  /*1e70*/  IADD3 R4, P0, PT, R243, R12, RZ ;  /* 0x0000000cf3047210 */ /* 0x000fe20007f1e0ff */
[----:B------:R-:W-:Y:S01]  /*1e80*/  USHF.L.U32 UR8, UR26, 0x7, URZ ;  /* 0x000000071a087899 */ /* 0x000fe200080006ff */
[----:B------:R-:W-:Y:S01]  /*1e90*/  LEA R203, R203, UR5, 0x1 ;  /* 0x00000005cbcb7c11 */ /* 0x000fe2000f8e08ff */
[----:B------:R-:W-:Y:S01]  /*1ea0*/  IMAD.WIDE.U32 R2, R8, UR10, R2 ;  /* 0x0000000a08027c25 */ /* 0x000fe2000f8e0002 */
[----:B------:R-:W-:Y:S01]  /*1eb0*/  UIADD3 UR10, UPT, UPT, -UR18, UR19, URZ ;  /* 0x00000013120a7290 */ /* 0x000fe2000fffe1ff */
[----:B---3--:R-:W-:-:S02]  /*1ec0*/  LEA R247, P2, R6, UR14, 0x1 ;  /* 0x0000000e06f77c11 */ /* 0x008fc4000f8408ff */
[----:B------:R-:W-:Y:S01]  /*1ed0*/  IMAD.X R5, RZ, RZ, R13, P0 ;  /* 0x000000ffff057224 */ /* 0x000fe200000e060d */
[----:B----4-:R-:W-:Y:S01]  /*1ee0*/  LEA R249, P1, R2, UR12, 0x1 ;  /* 0x0000000c02f97c11 */ /* 0x010fe2000f8208ff */
[----:B------:R-:W-:Y:S01]  /*1ef0*/  IMAD R0, R8, UR9, R0 ;  /* 0x0000000908007c24 */ /* 0x000fe2000f8e0200 */
[----:B------:R-:W-:Y:S01]  /*1f00*/  ISETP.GE.AND P0, PT, R10, UR10, PT ;  /* 0x0000000a0a007c0c */ /* 0x000fe2000bf06270 */
[----:B------:R-:W-:Y:S01]  /*1f10*/  IMAD R9, R8, UR11, R9 ;  /* 0x0000000b08097c24 */ /* 0x000fe2000f8e0209 */
[----:B------:R-:W-:Y:S01]  /*1f20*/  USHF.R.U32.HI UR11, URZ, 0x19, UR26 ;  /* 0x00000019ff0b7899 */ /* 0x000fe2000801161a */
[----:B------:R-:W-:Y:S01]  /*1f30*/  IMAD.IADD R0, R7, 0x1, R0 ;  /* 0x0000000107007824 */ /* 0x000fe200078e0200 */
[----:B------:R-:W-:Y:S01]  /*1f40*/  LOP3.LUT R19, R10, UR8, RZ, 0xfc, !PT ;  /* 0x000000080a137c12 */ /* 0x000fe2000f8efcff */
[----:B------:R-:W-:Y:S02]  /*1f50*/  IMAD.IADD R3, R3, 0x1, R9 ;  /* 0x0000000103037824 */ /* 0x000fe400078e0209 */
[----:B-----5:R-:W-:Y:S01]  /*1f60*/  IMAD.WIDE.U32 R8, R14, UR6, R4 ;  /* 0x000000060e087c25 */ /* 0x020fe2000f8e0004 */
[----:B------:R-:W-:-:S02]  /*1f70*/  LEA.HI.X R246, R6, UR15, R0, 0x1, P2 ;  /* 0x0000000f06f67c11 */ /* 0x000fc400090f0c00 */
[----:B------:R-:W-:Y:S01]  /*1f80*/  LEA.HI.X R248, R2, UR13, R3, 0x1, P1 ;  /* 0x0000000d02f87c11 */ /* 0x000fe200088f0c03 */
[----:B------:R-:W-:Y:S02]  /*1f90*/  IMAD R7, R14, UR7, R9 ;  /* 0x000000070e077c24 */ /* 0x000fe4000f8e0209 */
        /* <DEDUP_REMOVED lines=18> */
.L_x_2619:
[----:B------:R1:W-:Y:S02]  /*20c0*/  STS.128 [R203], RZ ;  /* 0x000000ffcb007388 */ /* 0x0003e40000000c00 */
.L_x_2618:
[----:B------:R-:W-:Y:S05]  /*20d0*/  BSYNC.RECONVERGENT B0 ;  /* 0x0000000000007941 */ /* 0x000fea0003800200 */
.L_x_2617:
[C---:B------:R-:W-:Y:S01]  /*20e0*/  VIADD R18, R10.reuse, 0x10 ;  /* 0x000000100a127836 */ /* 0x040fe20000000000 */
[----:B------:R-:W-:Y:S01]  /*20f0*/  UIADD3 UR12, UPT, UPT, UR20, -0x1, URZ ;  /* 0xffffffff140c7890 */ /* 0x000fe2000fffe0ff */
[C---:B------:R-:W-:Y:S01]  /*2100*/  VIADD R17, R10.reuse, 0x20 ;  /* 0x000000200a117836 */ /* 0x040fe20000000000 */
[----:B------:R-:W-:Y:S01]  /*2110*/  BSSY.RECONVERGENT B0, `(.L_x_2620) ;  /* 0x0000024000007945 */ /* 0x000fe20003800200 */
[----:B------:R-:W-:Y:S01]  /*2120*/  VIADD R13, R10, 0x30 ;  /* 0x000000300a0d7836 */ /* 0x000fe20000000000 */
[----:B------:R-:W-:Y:S01]  /*2130*/  ISETP.GE.AND P1, PT, R18, UR10, PT ;  /* 0x0000000a12007c0c */ /* 0x000fe2000bf26270 */
[C---:B--2---:R-:W-:Y:S01]  /*2140*/  VIADD R4, R10.reuse, 0x40 ;  /* 0x000000400a047836 */ /* 0x044fe20000000000 */
[----:B------:R-:W-:Y:S01]  /*2150*/  UIMAD UR4, UR12, -0x40, UR23 ;  /* 0xffffffc00c0478a4 */ /* 0x000fe2000f8e0217 */
[C---:B------:R-:W-:Y:S01]  /*2160*/  VIADD R3, R10.reuse, 0x50 ;  /* 0x000000500a037836 */ /* 0x040fe20000000000 */
[----:B------:R-:W-:Y:S01]  /*2170*/  ISETP.GE.AND P0, PT, R17, UR10, PT ;  /* 0x0000000a11007c0c */ /* 0x000fe2000bf06270 */
[C---:B------:R-:W-:Y:S01]  /*2180*/  VIADD R2, R10.reuse, 0x60 ;  /* 0x000000600a027836 */ /* 0x040fe20000000000 */
[----:B------:R-:W-:Y:S01]  /*2190*/  ISETP.GE.AND P6, PT, R13, UR10, PT ;  /* 0x0000000a0d007c0c */ /* 0x000fe2000bfc6270 */
[----:B------:R-:W-:Y:S01]  /*21a0*/  VIADD R0, R10, 0x70 ;  /* 0x000000700a007836 */ /* 0x000fe20000000000 */
[----:B------:R-:W-:-:S02]  /*21b0*/  ISETP.GE.AND P5, PT, R4, UR10, PT ;  /* 0x0000000a04007c0c */ /* 0x000fc4000bfa6270 */
[----:B------:R-:W-:Y:S02]  /*21c0*/  ISETP.GE.AND P4, PT, R3, UR10, PT ;  /* 0x0000000a03007c0c */ /* 0x000fe4000bf86270 */
[----:B------:R-:W-:Y:S02]  /*21d0*/  ISETP.GE.AND P3, PT, R2, UR10, PT ;  /* 0x0000000a02007c0c */ /* 0x000fe4000bf66270 */
[----:B------:R-:W-:Y:S02]  /*21e0*/  ISETP.GE.AND P2, PT, R0, UR10, PT ;  /* 0x0000000a00007c0c */ /* 0x000fe4000bf46270 */
        /* <DEDUP_REMOVED lines=22> */
.L_x_2621:
[----:B------:R-:W-:Y:S05]  /*2350*/  BSYNC.RECONVERGENT B0 ;  /* 0x0000000000007941 */ /* 0x000fea0003800200 */
.L_x_2620:
[----:B------:R-:W-:Y:S01]  /*2360*/  SHF.L.U32 R150, R216, 0x6, RZ ;  /* 0x00000006d8967819 */ /* 0x000fe200000006ff */
[----:B------:R-:W-:Y:S01]  /*2370*/  BSSY.RECONVERGENT B0, `(.L_x_2622) ;  /* 0x0000019000007945 */ /* 0x000fe20003800200 */
[----:B------:R-:W-:Y:S01]  /*2380*/  ISETP.GE.AND P1, PT, R10, UR4, PT ;  /* 0x000000040a007c0c */ /* 0x000fe2000bf26270 */
[----:B------:R-:W-:Y:S02]  /*2390*/  IMAD R12, R151, UR12, RZ ;  /* 0x0000000c970c7c24 */ /* 0x000fe4000f8e02ff */
[----:B------:R-:W-:Y:S01]  /*23a0*/  IMAD.WIDE.U32 R10, R150, UR12, RZ ;  /* 0x0000000c960a7c25 */ /* 0x000fe2000f8e00ff */
        /* <DEDUP_REMOVED lines=21> */
.L_x_2623:
[----:B------:R-:W-:Y:S05]  /*2500*/  BSYNC.RECONVERGENT B0 ;  /* 0x0000000000007941 */ /* 0x000fea0003800200 */
.L_x_2622:
        /* <DEDUP_REMOVED lines=22> */
.L_x_2625:
[----:B------:R-:W-:Y:S05]  /*2670*/  BSYNC.RECONVERGENT B0 ;  /* 0x0000000000007941 */ /* 0x000fea0003800200 */
.L_x_2624:
        /* <DEDUP_REMOVED lines=22> */
.L_x_2627:
[----:B------:R-:W-:Y:S05]  /*27e0*/  BSYNC.RECONVERGENT B0 ;  /* 0x0000000000007941 */ /* 0x000fea0003800200 */
.L_x_2626:
        /* <DEDUP_REMOVED lines=22> */
.L_x_2629:
[----:B------:R-:W-:Y:S05]  /*2950*/  BSYNC.RECONVERGENT B0 ;  /* 0x0000000000007941 */ /* 0x000fea0003800200 */
.L_x_2628:
        /* <DEDUP_REMOVED lines=22> */
.L_x_2631:
[----:B------:R-:W-:Y:S05]  /*2ac0*/  BSYNC.RECONVERGENT B0 ;  /* 0x0000000000007941 */ /* 0x000fea0003800200 */
.L_x_2630:
        /* <DEDUP_REMOVED lines=22> */
.L_x_2633:
[----:B------:R-:W-:Y:S05]  /*2c30*/  BSYNC.RECONVERGENT B0 ;  /* 0x0000000000007941 */ /* 0x000fea0003800200 */
.L_x_2632:
        /* <DEDUP_REMOVED lines=13> */
.L_x_2636:
[----:B------:R3:W-:Y:S02]  /*2d10*/  STS.128 [R203+0x4000], RZ ;  /* 0x004000ffcb007388 */ /* 0x0007e40000000c00 */
.L_x_2635:
[----:B------:R-:W-:Y:S05]  /*2d20*/  BSYNC.RECONVERGENT B0 ;  /* 0x0000000000007941 */ /* 0x000fea0003800200 */
.L_x_2634:
[----:B------:R-:W-:Y:S01]  /*2d30*/  ISETP.GE.AND P0, PT, R18, UR4, PT ;  /* 0x0000000412007c0c */ /* 0x000fe2000bf06270 */
[----:B------:R-:W-:Y:S01]  /*2d40*/  BSSY.RECONVERGENT B0, `(.L_x_2637) ;  /* 0x0000012000007945 */ /* 0x000fe20003800200 */
[----:B------:R-:W-:Y:S01]  /*2d50*/  ISETP.GE.AND P3, PT, R17, UR4, PT ;  /* 0x0000000411007c0c */ /* 0x000fe2000bf66270 */
[C---:B------:R-:W-:Y:S01]  /*2d60*/  IMAD.SHL.U32 R148, R216.reuse, 0x10, RZ ;  /* 0x00000010d8947824 */ /* 0x040fe200078e00ff */
[----:B------:R-:W-:Y:S02]  /*2d70*/  ISETP.GE.AND P2, PT, R13, UR4, PT ;  /* 0x000000040d007c0c */ /* 0x000fe4000bf46270 */
        /* <DEDUP_REMOVED lines=14> */
.L_x_2638:
[----:B------:R-:W-:Y:S05]  /*2e60*/  BSYNC.RECONVERGENT B0 ;  /* 0x0000000000007941 */ /* 0x000fea0003800200 */
.L_x_2637:
        /* <DEDUP_REMOVED lines=14> */
.L_x_2640:
[----:B------:R-:W-:Y:S05]  /*2f50*/  BSYNC.RECONVERGENT B0 ;  /* 0x0000000000007941 */ /* 0x000fea0003800200 */
.L_x_2639:
        /* <DEDUP_REMOVED lines=16> */
.L_x_2642:
[----:B------:R-:W-:Y:S05]  /*3060*/  BSYNC.RECONVERGENT B0 ;  /* 0x0000000000007941 */ /* 0x000fea0003800200 */
.L_x_2641:
[----:B------:R-:W5:Y:S01]  /*3070*/  LDCU.64 UR6, c[0x0][0x538] ;  /* 0x0000a700ff0677ac */ /* 0x000f620008000a00 */
[----:B------:R-:W0:Y:S01]  /*3080*/  LDGDEPBAR ;  /* 0x00000000000079af */ /* 0x000e220000000000 */
[----:B-----5:R-:W-:-:S04]  /*3090*/  ISETP.NE.U32.AND P0, PT, RZ, UR6, PT ;  /* 0x00000006ff007c0c */ /* 0x020fc8000bf05070 */
[----:B------:R-:W-:Y:S02]  /*30a0*/  ISETP.NE.AND.EX P0, PT, RZ, UR7, PT, P0 ;  /* 0x00000007ff007c0c */ /* 0x000fe4000bf05300 */
[----:B------:R-:W-:Y:S01]  /*30b0*/  SHF.L.U32 R129, R130, 0x1, RZ ;  /* 0x0000000182817819 */ /* 0x000fe200000006ff */
[C---:B------:R-:W-:Y:S01]  /*30c0*/  IMAD.SHL.U32 R228, R176.reuse, 0x40, RZ ;  /* 0x00000040b0e47824 */ /* 0x040fe200078e00ff */
[----:B------:R-:W-:Y:S01]  /*30d0*/  SHF.L.U64.HI R227, R176, 0x6, R177 ;  /* 0x00000006b0e37819 */ /* 0x000fe200000102b1 */
[----:B------:R-:W-:-:S08]  /*30e0*/  DEPBAR.LE SB0, 0x0 ;  /* 0x000080000000791a */ /* 0x000fd00000000000 */
[----:B------:R-:W-:Y:S01]  /*30f0*/  VOTEU.ANY UP0, P0 ;  /* 0x0000000000ff7886 */ /* 0x000fe20000000100 */
[----:B------:R-:W-:-:S13]  /*3100*/  PLOP3.LUT P0, PT, PT, PT, UP0, 0x80, 0x8 ;  /* 0x000000000008781c */ /* 0x000fda0003f0f008 */
[----:B---3--:R-:W3:Y:S01]  /*3110*/  @P0 LDC.64 R4, c[0x0][0x540] ;  /* 0x00015000ff040b82 */ /* 0x008ee20000000a00 */
[----:B------:R-:W-:-:S07]  /*3120*/  @P0 IMAD.MOV.U32 R15, RZ, RZ, RZ ;  /* 0x000000ffff0f0224 */ /* 0x000fce00078e00ff */
[----:B------:R-:W5:Y:S01]  /*3130*/  @P0 LDC R0, c[0x0][0x458] ;  /* 0x00011600ff000b82 */ /* 0x000f620000000800 */
[----:B---3--:R-:W-:-:S04]  /*3140*/  @P0 IMAD.WIDE.U32 R2, R22, R4, R14 ;  /* 0x0000000416020225 */ /* 0x008fc800078e000e */
[----:B------:R-:W-:Y:S01]  /*3150*/  @P0 IMAD R5, R22, R5, R3 ;  /* 0x0000000516050224 */ /* 0x000fe200078e0203 */
[----:B------:R-:W-:-:S04]  /*3160*/  @P0 LEA R4, P2, R2, UR6, 0x2 ;  /* 0x0000000602040c11 */ /* 0x000fc8000f8410ff */
[----:B------:R-:W-:-:S05]  /*3170*/  @P0 LEA.HI.X R5, R2, UR7, R5, 0x2, P2 ;  /* 0x0000000702050c11 */ /* 0x000fca00090f1405 */
[----:B------:R-:W3:Y:S01]  /*3180*/  @P0 LDG.E R4, desc[UR24][R4.64] ;  /* 0x0000001804040981 */ /* 0x000ee2000c1e1900 */
[----:B-----5:R-:W3:Y:S01]  /*3190*/  @P0 MUFU.RCP R0, R0 ;  /* 0x0000000000000308 */ /* 0x020ee20000001000 */
[----:B------:R-:W-:Y:S01]  /*31a0*/  IMAD R6, R227, UR12, RZ ;  /* 0x0000000ce3067c24 */ /* 0x000fe2000f8e02ff */
[----:B------:R-:W-:Y:S01]  /*31b0*/  UMOV UR8, URZ ;  /* 0x000000ff00087c82 */ /* 0x000fe20008000000 */
[----:B------:R1:W-:Y:S01]  /*31c0*/  STL [R1+0x8], R129 ;  /* 0x0000088101007387 */ /* 0x0003e20000100800 */
[----:B------:R-:W-:Y:S01]  /*31d0*/  BSSY.RECONVERGENT B0, `(.L_x_2643) ;  /* 0x0000015000007945 */ /* 0x000fe20003800200 */
[----:B------:R-:W-:Y:S01]  /*31e0*/  BAR.SYNC.DEFER_BLOCKING 0x0 ;  /* 0x0000000000007b1d */ /* 0x000fe20000010000 */
[----:B---3--:R-:W-:Y:S01]  /*31f0*/  @P0 FMUL.FTZ R0, R4, R0 ;  /* 0x0000000004000220 */ /* 0x008fe20000410000 */
[----:B------:R-:W-:-:S04]  /*3200*/  IMAD.WIDE.U32 R4, R228, UR12, RZ ;  /* 0x0000000ce4047c25 */ /* 0x000fc8000f8e00ff */
[----:B------:R-:W-:Y:S01]  /*3210*/  @P0 R2UR UR6, R0 ;  /* 0x00000000000602ca */ /* 0x000fe200000e0000 */
[----:B------:R-:W-:-:S12]  /*3220*/  IMAD.IADD R7, R5, 0x1, R6 ;  /* 0x0000000105077824 */ /* 0x000fd800078e0206 */
        /* <DEDUP_REMOVED lines=12> */
.L_x_2645:
[----:B------:R3:W-:Y:S01]  /*32f0*/  STS.128 [R203+0x6000], RZ ;  /* 0x006000ffcb007388 */ /* 0x0007e20000000c00 */
[----:B------:R-:W-:Y:S05]  /*3300*/  BRA `(.L_x_2646) ;  /* 0x0000000000047947 */ /* 0x000fea0003800000 */
.L_x_2644:
[----:B------:R1:W-:Y:S02]  /*3310*/  STS.128 [R203+0x6000], RZ ;  /* 0x006000ffcb007388 */ /* 0x0003e40000000c00 */
.L_x_2646:
[----:B------:R-:W-:Y:S05]  /*3320*/  BSYNC.RECONVERGENT B0 ;  /* 0x0000000000007941 */ /* 0x000fea0003800200 */
.L_x_2643:
[----:B------:R-:W-:Y:S01]  /*3330*/  ISETP.GE.AND P0, PT, R18, UR4, PT ;  /* 0x0000000412007c0c */ /* 0x000fe2000bf06270 */
[C---:B-1----:R-:W-:Y:S01]  /*3340*/  IMAD.SHL.U32 R2, R130.reuse, 0x20, RZ ;  /* 0x0000002082027824 */ /* 0x042fe200078e00ff */
[----:B------:R-:W-:Y:S01]  /*3350*/  LOP3.LUT R0, R130, 0x8, RZ, 0xc0, !PT ;  /* 0x0000000882007812 */ /* 0x000fe200078ec0ff */
[----:B------:R-:W-:Y:S01]  /*3360*/  BSSY.RECONVERGENT B0, `(.L_x_2647) ;  /* 0x0000018000007945 */ /* 0x000fe20003800200 */
[----:B------:R-:W-:Y:S01]  /*3370*/  LOP3.LUT R183, R183, 0x400, RZ, 0xc0, !PT ;  /* 0x00000400b7b77812 */ /* 0x000fe200078ec0ff */
[----:B------:R-:W-:Y:S01]  /*3380*/  IMAD.SHL.U32 R229, R176, 0x10, RZ ;  /* 0x00000010b0e57824 */ /* 0x000fe200078e00ff */
[----:B------:R-:W-:Y:S02]  /*3390*/  LOP3.LUT R0, R16, R0, RZ, 0x3c, !PT ;  /* 0x0000000010007212 */ /* 0x000fe400078e3cff */
[----:B------:R-:W-:Y:S02]  /*33a0*/  LOP3.LUT R2, R153, 0x7c00, R2, 0xf8, !PT ;  /* 0x00007c0099027812 */ /* 0x000fe400078ef802 */
[----:B------:R-:W-:Y:S01]  /*33b0*/  ISETP.GE.AND P2, PT, R17, UR4, PT ;  /* 0x0000000411007c0c */ /* 0x000fe2000bf46270 */
[----:B------:R-:W-:Y:S01]  /*33c0*/  IMAD R183, R0, 0x2, R183 ;  /* 0x0000000200b77824 */ /* 0x000fe200078e02b7 */
[----:B------:R-:W-:Y:S01]  /*33d0*/  ISETP.GE.AND P1, PT, R13, UR4, PT ;  /* 0x000000040d007c0c */ /* 0x000fe2000bf26270 */
        /* <DEDUP_REMOVED lines=16> */
.L_x_2648:
[----:B------:R-:W-:Y:S05]  /*34e0*/  BSYNC.RECONVERGENT B0 ;  /* 0x0000000000007941 */ /* 0x000fea0003800200 */
.L_x_2647:
        /* <DEDUP_REMOVED lines=16> */
.L_x_2650:
[----:B------:R-:W-:Y:S05]  /*35f0*/  BSYNC.RECONVERGENT B0 ;  /* 0x0000000000007941 */ /* 0x000fea0003800200 */
.L_x_2649:
        /* <DEDUP_REMOVED lines=17> */
.L_x_2652:
[----:B------:R-:W-:Y:S05]  /*3710*/  BSYNC.RECONVERGENT B0 ;  /* 0x0000000000007941 */ /* 0x000fea0003800200 */
.L_x_2651:
[----:B------:R-:W-:Y:S01]  /*3720*/  LDSM.16.M88.4 R8, [R183+UR5+0x4000] ;  /* 0x00400005b708783b */ /* 0x000fe20008000200 */
[----:B------:R-:W-:Y:S01]  /*3730*/  R2P PR, R130, 0x6 ;  /* 0x0000000682007804 */ /* 0x000fe20000000000 */
[----:B------:R-:W-:Y:S01]  /*3740*/  IMAD.MOV.U32 R0, RZ, RZ, 0x20 ;  /* 0x00000020ff007424 */ /* 0x000fe200078e00ff */
[----:B------:R-:W5:Y:S01]  /*3750*/  LDCU UR4, c[0x0][0x50c] ;  /* 0x0000a180ff0477ac */ /* 0x000f620008000800 */
[----:B-1----:R-:W1:Y:S01]  /*3760*/  LDSM.16.M88.4 R4, [R188+0x2000] ;  /* 0x00200000bc04783b */ /* 0x002e620000000200 */
[----:B------:R-:W-:Y:S01]  /*3770*/  VIADD R2, R183, UR5 ;  /* 0x00000005b7027c36 */ /* 0x000fe20008000000 */
[----:B------:R-:W-:Y:S01]  /*3780*/  LOP3.LUT R128, R128, 0x1f0, RZ, 0xc0, !PT ;  /* 0x000001f080807812 */ /* 0x000fe200078ec0ff */
[----:B------:R-:W-:Y:S01]  /*3790*/  IMAD.MOV.U32 R3, RZ, RZ, 0x40 ;  /* 0x00000040ff037424 */ /* 0x000fe200078e00ff */
[----:B------:R-:W2:Y:S01]  /*37a0*/  LDSM.16.M88.4 R28, [R183+UR5+0x4800] ;  /* 0x00480005b71c783b */ /* 0x000ea20008000200 */
[----:B------:R-:W-:Y:S01]  /*37b0*/  SEL R0, R0, 0xffffffe0, !P1 ;  /* 0xffffffe000007807 */ /* 0x000fe20004800000 */
[----:B------:R-:W-:-:S02]  /*37c0*/  UISETP.GT.U32.AND UP0, UPT, UR12, UR16, UPT ;  /* 0x000000100c00728c */ /* 0x000fc4000bf04070 */
[----:B------:R-:W3:Y:S01]  /*37d0*/  LDSM.16.M88.4 R32, [R183+UR5+0x5000] ;  /* 0x00500005b720783b */ /* 0x000ee20008000200 */
[----:B------:R-:W-:Y:S01]  /*37e0*/  SEL R3, R3, 0xffffffc0, !P2 ;  /* 0xffffffc003037807 */ /* 0x000fe20005000000 */
[--C-:B------:R-:W-:Y:S02]  /*37f0*/  IMAD.IADD R191, R188, 0x1, R0.reuse ;  /* 0x00000001bcbf7824 */ /* 0x100fe400078e0200 */
[----:B------:R-:W4:Y:S01]  /*3800*/  LDSM.16.M88.4 R24, [R183+UR5+0x5800] ;  /* 0x00580005b718783b */ /* 0x000f220008000200 */
[----:B------:R-:W-:Y:S02]  /*3810*/  IMAD.IADD R187, R2, 0x1, R0 ;  /* 0x0000000102bb7824 */ /* 0x000fe400078e0200 */
[--C-:B------:R-:W-:Y:S01]  /*3820*/  IMAD.IADD R189, R188, 0x1, R3.reuse ;  /* 0x00000001bcbd7824 */ /* 0x100fe200078e0203 */
[----:B------:R-:W5:Y:S01]  /*3830*/  LDSM.16.M88.4 R12, [R188] ;  /* 0x00000000bc0c783b */ /* 0x000f620000000200 */
[----:B------:R-:W-:Y:S02]  /*3840*/  IMAD.IADD R182, R2, 0x1, R3 ;  /* 0x0000000102b67824 */ /* 0x000fe400078e0203 */
[C---:B------:R-:W-:Y:S01]  /*3850*/  IMAD.IADD R190, R0.reuse, 0x1, R189 ;  /* 0x0000000100be7824 */ /* 0x040fe200078e02bd */
[----:B------:R-:W-:Y:S01]  /*3860*/  LDSM.16.M88.4 R16, [R191+0x2000] ;  /* 0x00200000bf10783b */ /* 0x000fe20000000200 */
[----:B------:R-:W-:-:S02]  /*3870*/  IMAD.IADD R186, R0, 0x1, R182 ;  /* 0x0000000100ba7824 */ /* 0x000fc400078e02b6 */
[----:B------:R-:W-:Y:S01]  /*3880*/  IMAD.U32 R2, RZ, RZ, UR12 ;  /* 0x0000000cff027e24 */ /* 0x000fe2000f8e00ff */
[----:B------:R-:W5:Y:S04]  /*3890*/  LDSM.16.M88.4 R36, [R187+0x5800] ;  /* 0x00580000bb24783b */ /* 0x000f680000000200 */
[----:B------:R-:W5:Y:S04]  /*38a0*/  LDSM.16.M88.4 R40, [R187+0x4000] ;  /* 0x00400000bb28783b */ /* 0x000f680000000200 */
[----:B------:R-:W5:Y:S04]  /*38b0*/  LDSM.16.M88.4 R20, [R191] ;  /* 0x00000000bf14783b */ /* 0x000f680000000200 */
[----:B------:R-:W5:Y:S01]  /*38c0*/  LDSM.16.M88.4 R96, [R187+0x5000] ;  /* 0x00500000bb60783b */ /* 0x000f620000000200 */
[C---:B-1----:R-:W-:Y:S03]  /*38d0*/  HMMA.16816.F32 R56, R4.reuse, R8, RZ ;  /* 0x000000080438723c */ /* 0x042fe600000018ff */
[----:B------:R-:W-:Y:S04]  /*38e0*/  LDSM.16.M88.4 R104, [R182+0x5800] ;  /* 0x00580000b668783b */ /* 0x000fe80000000200 */
[----:B------:R-:W-:Y:S01]  /*38f0*/  LDSM.16.M88.4 R48, [R187+0x4800] ;  /* 0x00480000bb30783b */ /* 0x000fe20000000200 */
[C---:B------:R-:W-:Y:S03]  /*3900*/  HMMA.16816.F32 R80, R4.reuse, R10, RZ ;  /* 0x0000000a0450723c */ /* 0x040fe600000018ff */
[----:B------:R-:W-:Y:S04]  /*3910*/  LDSM.16.M88.4 R108, [R186+0x5800] ;  /* 0x00580000ba6c783b */ /* 0x000fe80000000200 */
[----:B------:R-:W0:Y:S01]  /*3920*/  LDGDEPBAR ;  /* 0x00000000000079af */ /* 0x000e220000000000 */
[C---:B--2---:R-:W-:Y:S08]  /*3930*/  HMMA.16816.F32 R76, R4.reuse, R28, RZ ;  /* 0x0000001c044c723c */ /* 0x044ff000000018ff */
[C---:B---3--:R-:W-:Y:S08]  /*3940*/  HMMA.16816.F32 R68, R4.reuse, R32, RZ ;  /* 0x000000200444723c */ /* 0x048ff000000018ff */
[C---:B----4-:R-:W-:Y:S08]  /*3950*/  HMMA.16816.F32 R60, R4.reuse, R24, RZ ;  /* 0x00000018043c723c */ /* 0x050ff000000018ff */
[C---:B------:R-:W-:Y:S08]  /*3960*/  HMMA.16816.F32 R72, R4.reuse, R30, RZ ;  /* 0x0000001e0448723c */ /* 0x040ff000000018ff */
[----:B------:R-:W-:Y:S08]  /*3970*/  HMMA.16816.F32 R64, R4, R34, RZ ;  /* 0x000000220440723c */ /* 0x000ff000000018ff */
[C---:B-----5:R-:W-:Y:S08]  /*3980*/  HMMA.16816.F32 R84, R12.reuse, R8, RZ ;  /* 0x000000080c54723c */ /* 0x060ff000000018ff */
[----:B------:R-:W-:Y:S01]  /*3990*/  HMMA.16816.F32 R92, R12, R10, RZ ;  /* 0x0000000a0c5c723c */ /* 0x000fe200000018ff */
[----:B------:R-:W1:Y:S07]  /*39a0*/  LDSM.16.M88.4 R8, [R189] ;  /* 0x00000000bd08783b */ /* 0x000e6e0000000200 */
[-C--:B------:R-:W-:Y:S08]  /*39b0*/  HMMA.16816.F32 R4, R4, R26.reuse, RZ ;  /* 0x0000001a0404723c */ /* 0x080ff000000018ff */
        /* <DEDUP_REMOVED lines=8> */
[----:B------:R-:W-:Y:S01]  /*3a40*/  HMMA.16816.F32 R88, R16, R40, R56 ;  /* 0x000000281058723c */ /* 0x000fe20000001838 */
[----:B------:R-:W2:Y:S07]  /*3a50*/  LDSM.16.M88.4 R56, [R190] ;  /* 0x00000000be38783b */ /* 0x000eae0000000200 */
[----:B------:R-:W-:Y:S01]  /*3a60*/  HMMA.16816.F32 R4, R20, R38, R44 ;  /* 0x000000261404723c */ /* 0x000fe2000000182c */
[----:B------:R-:W3:Y:S07]  /*3a70*/  LDSM.16.M88.4 R44, [R189+0x2000] ;  /* 0x00200000bd2c783b */ /* 0x000eee0000000200 */
[----:B------:R-:W-:Y:S08]  /*3a80*/  HMMA.16816.F32 R124, R16, R98, R64 ;  /* 0x00000062107c723c */ /* 0x000ff00000001840 */
[----:B------:R-:W-:Y:S01]  /*3a90*/  HMMA.16816.F32 R64, R20, R96, R28 ;  /* 0x000000601440723c */ /* 0x000fe2000000181c */
[----:B------:R-:W4:Y:S07]  /*3aa0*/  LDSM.16.M88.4 R28, [R182+0x4000] ;  /* 0x00400000b61c783b */ /* 0x000f2e0000000200 */
[----:B------:R-:W-:Y:S08]  /*3ab0*/  HMMA.16816.F32 R132, R16, R36, R60 ;  /* 0x000000241084723c */ /* 0x000ff0000000183c */
[----:B-1----:R-:W-:Y:S08]  /*3ac0*/  HMMA.16816.F32 R4, R8, R106, R4 ;  /* 0x0000006a0804723c */ /* 0x002ff00000001804 */
[-C--:B------:R-:W-:Y:S01]  /*3ad0*/  HMMA.16816.F32 R60, R20, R48.reuse, R52 ;  /* 0x00000030143c723c */ /* 0x080fe20000001834 */
[----:B------:R-:W1:Y:S07]  /*3ae0*/  LDSM.16.M88.4 R52, [R190+0x2000] ;  /* 0x00200000be34783b */ /* 0x000e6e0000000200 */
[C---:B------:R-:W-:Y:S08]  /*3af0*/  HMMA.16816.F32 R76, R16.reuse, R48, R76 ;  /* 0x00000030104c723c */ /* 0x040ff0000000184c */
[C---:B------:R-:W-:Y:S08]  /*3b00*/  HMMA.16816.F32 R120, R16.reuse, R96, R68 ;  /* 0x000000601078723c */ /* 0x040ff00000001844 */
[C---:B------:R-:W-:Y:S08]  /*3b10*/  HMMA.16816.F32 R80, R16.reuse, R42, R80 ;  /* 0x0000002a1050723c */ /* 0x040ff00000001850 */
[----:B------:R-:W-:Y:S08]  /*3b20*/  HMMA.16816.F32 R72, R16, R50, R72 ;  /* 0x000000321048723c */ /* 0x000ff00000001848 */
[----:B------:R-:W-:Y:S08]  /*3b30*/  HMMA.16816.F32 R16, R20, R40, R84 ;  /* 0x000000281410723c */ /* 0x000ff00000001854 */
[----:B--2---:R-:W-:Y:S01]  /*3b40*/  HMMA.16816.F32 R116, R56, R110, R4 ;  /* 0x0000006e3874723c */ /* 0x004fe20000001804 */
[----:B------:R-:W-:-:S02]  /*3b50*/  LOP3.LUT R4, R129, 0x6, RZ, 0xc0, !PT ;  /* 0x0000000681047812 */ /* 0x000fc400078ec0ff */
[----:B------:R-:W-:-:S03]  /*3b60*/  SHF.R.U32.HI R5, RZ, 0x2, R130 ;  /* 0x00000002ff057819 */ /* 0x000fc60000011682 */
[----:B------:R2:W-:Y:S01]  /*3b70*/  STL [R1+0x4], R4 ;  /* 0x0000040401007387 */ /* 0x0005e20000100800 */
[----:B------:R-:W-:Y:S01]  /*3b80*/  LOP3.LUT R5, R5, 0x7, RZ, 0xc0, !PT ;  /* 0x0000000705057812 */ /* 0x000fe200078ec0ff */
[----:B---3--:R-:W-:Y:S08]  /*3b90*/  HMMA.16816.F32 R12, R44, R106, R12 ;  /* 0x0000006a2c0c723c */ /* 0x008ff0000000180c */
[----:B------:R-:W-:Y:S03]  /*3ba0*/  HMMA.16816.F32 R68, R20, R36, R24 ;  /* 0x000000241444723c */ /* 0x000fe60000001818 */
[----:B------:R-:W-:-:S05]  /*3bb0*/  FMUL.FTZ R7, R116, UR4 ;  /* 0x0000000474077c20 */ /* 0x000fca0008410000 */
[----:B----4-:R-:W-:Y:S01]  /*3bc0*/  HMMA.16816.F32 R24, R8, R28, R16 ;  /* 0x0000001c0818723c */ /* 0x010fe20000001810 */
[----:B--2---:R-:W-:Y:S01]  /*3bd0*/  IMAD R4, R2, 0x40, R4 ;  /* 0x0000004002047824 */ /* 0x004fe200078e0204 */
[----:B------:R-:W-:-:S06]  /*3be0*/  IADD3 R2, PT, PT, R5, UR18, R128 ;  /* 0x0000001205027c10 */ /* 0x000fcc000fffe080 */
[----:B-1----:R-:W-:Y:S01]  /*3bf0*/  HMMA.16816.F32 R144, R52, R110, R12 ;  /* 0x0000006e3490723c */ /* 0x002fe2000000180c */
[----:B------:R1:W2:Y:S01]  /*3c00*/  MUFU.TANH R14, R7 ;  /* 0x00000007000e7308 */ /* 0x0002a20000002400 */
[----:B------:R-:W-:Y:S02]  /*3c10*/  VIADD R36, R4, 0x38 ;  /* 0x0000003804247836 */ /* 0x000fe40000000000 */
[----:B------:R-:W-:Y:S02]  /*3c20*/  VIADD R192, R2, UR23 ;  /* 0x0000001702c07c36 */ /* 0x000fe40008000000 */
[----:B------:R-:W-:Y:S02]  /*3c30*/  VIADD R6, R36, UR19 ;  /* 0x0000001324067c36 */ /* 0x000fe40008000000 */
[----:B------:R-:W-:Y:S01]  /*3c40*/  IMAD.U32 R13, RZ, RZ, UR22 ;  /* 0x00000016ff0d7e24 */ /* 0x000fe2000f8e00ff */
[----:B------:R-:W-:Y:S01]  /*3c50*/  HMMA.16816.F32 R16, R44, R28, R88 ;  /* 0x0000001c2c10723c */ /* 0x000fe20000001858 */
[----:B------:R-:W-:-:S02]  /*3c60*/  IMAD.U32 R12, RZ, RZ, UR23 ;  /* 0x00000017ff0c7e24 */ /* 0x000fc4000f8e00ff */
[C---:B------:R-:W-:Y:S02]  /*3c70*/  IMAD.IADD R5, R192.reuse, 0x1, -R6 ;  /* 0x00000001c0057824 */ /* 0x040fe400078e0a06 */
[C---:B------:R-:W-:Y:S02]  /*3c80*/  VIADD R194, R192.reuse, -UR21 ;  /* 0x80000015c0c27c36 */ /* 0x040fe40008000000 */
[----:B------:R-:W-:Y:S01]  /*3c90*/  VIADD R193, R192, 0x40 ;  /* 0x00000040c0c17836 */ /* 0x000fe20000000000 */
[----:B------:R-:W-:Y:S01]  /*3ca0*/  IABS R5, R5 ;  /* 0x0000000500057213 */ /* 0x000fe20000000000 */
[----:B------:R-:W-:Y:S01]  /*3cb0*/  HMMA.16816.F32 R84, R56, R32, R24 ;  /* 0x000000203854723c */ /* 0x000fe20000001818 */
[----:B-1----:R-:W-:Y:S01]  /*3cc0*/  IADD3 R7, PT, PT, R12, -UR19, R13 ;  /* 0x800000130c077c10 */ /* 0x002fe2000fffe00d */
[----:B------:R-:W-:Y:S01]  /*3cd0*/  VIADD R198, R192, 0x48 ;  /* 0x00000048c0c67836 */ /* 0x000fe20000000000 */
[----:B------:R-:W-:Y:S01]  /*3ce0*/  I2FP.F32.S32 R5, R5 ;  /* 0x0000000500057245 */ /* 0x000fe20000201400 */
[----:B------:R-:W-:Y:S01]  /*3cf0*/  VIADD R15, R6, 0xffffffc9 ;  /* 0xffffffc9060f7836 */ /* 0x000fe20000000000 */
[----:B------:R-:W-:Y:S01]  /*3d00*/  ISETP.GT.AND P2, PT, R194, R36, PT ;  /* 0x00000024c200720c */ /* 0x000fe20003f44270 */
[----:B------:R-:W-:-:S02]  /*3d10*/  IMAD.IADD R2, R2, 0x1, R7 ;  /* 0x0000000102027824 */ /* 0x000fc400078e0207 */
[----:B------:R-:W-:Y:S01]  /*3d20*/  HMMA.16816.F32 R40, R20, R42, R92 ;  /* 0x0000002a1428723c */ /* 0x000fe2000000185c */
[----:B------:R-:W-:Y:S02]  /*3d30*/  IMAD.IADD R13, R198, 0x1, -R6 ;  /* 0x00000001c60d7824 */ /* 0x000fe400078e0a06 */
[C-C-:B------:R-:W-:Y:S01]  /*3d40*/  VIADDMNMX R200, R2.reuse, 0x1, R12.reuse, PT ;  /* 0x0000000102c87846 */ /* 0x140fe2000380010c */
[----:B------:R-:W-:Y:S01]  /*3d50*/  VIADD R196, R193, -UR21 ;  /* 0x80000015c1c47c36 */ /* 0x000fe20008000000 */
[--C-:B------:R-:W-:Y:S01]  /*3d60*/  VIADDMNMX R202, R2, 0x9, R12.reuse, PT ;  /* 0x0000000902ca7846 */ /* 0x100fe2000380010c */
[----:B------:R-:W-:Y:S01]  /*3d70*/  VIADD R195, R198, -UR21 ;  /* 0x80000015c6c37c36 */ /* 0x000fe20008000000 */
[C-C-:B------:R-:W-:Y:S01]  /*3d80*/  VIADDMNMX R199, R2.reuse, 0x41, R12.reuse, PT ;  /* 0x0000004102c77846 */ /* 0x140fe2000380010c */
[----:B------:R-:W-:Y:S01]  /*3d90*/  HMMA.16816.F32 R92, R52, R32, R16 ;  /* 0x00000020345c723c */ /* 0x000fe20000001810 */
[----:B------:R-:W-:Y:S01]  /*3da0*/  VIADDMNMX R201, R2, 0x49, R12, PT ;  /* 0x0000004902c97846 */ /* 0x000fe2000380010c */
[----:B--2---:R-:W-:Y:S01]  /*3db0*/  FFMA.FTZ R2, R5, -UR8, R14 ;  /* 0x8000000805027c23 */ /* 0x004fe2000801000e */
[----:B------:R-:W-:Y:S01]  /*3dc0*/  FMUL.FTZ R5, R118, UR4 ;  /* 0x0000000476057c20 */ /* 0x000fe20008410000 */
[----:B------:R-:W-:-:S02]  /*3dd0*/  VIADD R12, R192, 0x8 ;  /* 0x00000008c00c7836 */ /* 0x000fc40000000000 */
[----:B------:R-:W-:Y:S01]  /*3de0*/  FMUL.FTZ R16, R85, UR4 ;  /* 0x0000000455107c20 */ /* 0x000fe20008410000 */
[----:B------:R-:W-:Y:S01]  /*3df0*/  IMAD.IADD R14, R192, 0x1, -R15 ;  /* 0x00000001c00e7824 */ /* 0x000fe200078e0a0f */
[----:B------:R1:W2:Y:S01]  /*3e00*/  MUFU.TANH R28, R5 ;  /* 0x00000005001c7308 */ /* 0x0002a20000002400 */
[----:B------:R-:W-:Y:S01]  /*3e10*/  FSEL R24, R2, -INF , !P2 ;  /* 0xff80000002187808 */ /* 0x000fe20005000000 */
[----:B------:R-:W-:Y:S01]  /*3e20*/  IMAD.IADD R2, R193, 0x1, -R6 ;  /* 0x00000001c1027824 */ /* 0x000fe200078e0a06 */
[----:B------:R-:W-:Y:S01]  /*3e30*/  ISETP.GE.AND P1, PT, R36, R200, PT ;  /* 0x000000c82400720c */ /* 0x000fe20003f26270 */
[----:B------:R-:W-:Y:S01]  /*3e40*/  VIADD R197, R12, -UR21 ;  /* 0x800000150cc57c36 */ /* 0x000fe20008000000 */
[----:B------:R-:W-:Y:S01]  /*3e50*/  ISETP.GE.AND P6, PT, R36, R202, PT ;  /* 0x000000ca2400720c */ /* 0x000fe20003fc6270 */
[----:B------:R-:W-:Y:S01]  /*3e60*/  HMMA.16816.F32 R100, R20, R50, R100 ;  /* 0x000000321464723c */ /* 0x000fe20000001864 */
[-C--:B------:R-:W-:Y:S01]  /*3e70*/  ISETP.GT.AND P3, PT, R196, R36.reuse, PT ;  /* 0x00000024c400720c */ /* 0x080fe20003f64270 */
[----:B------:R3:W-:Y:S01]  /*3e80*/  MUFU.TANH R25, R16 ;  /* 0x0000001000197308 */ /* 0x0007e20000002400 */
[----:B------:R-:W-:-:S02]  /*3e90*/  ISETP.GT.AND P0, PT, R197, R36, PT ;  /* 0x00000024c500720c */ /* 0x000fc40003f04270 */
[C---:B------:R-:W-:Y:S02]  /*3ea0*/  ISETP.GE.AND P5, PT, R36.reuse, R199, PT ;  /* 0x000000c72400720c */ /* 0x040fe40003fa6270 */
[----:B------:R-:W-:Y:S01]  /*3eb0*/  ISETP.GE.AND P4, PT, R36, R201, PT ;  /* 0x000000c92400720c */ /* 0x000fe20003f86270 */
[----:B------:R-:W-:Y:S01]  /*3ec0*/  HMMA.16816.F32 R48, R20, R98, R112 ;  /* 0x000000621430723c */ /* 0x000fe20000001870 */
[----:B------:R-:W-:Y:S01]  /*3ed0*/  ISETP.GT.AND P2, PT, R195, R36, PT ;  /* 0x00000024c300720c */ /* 0x000fe20003f44270 */
[----:B-1----:R-:W-:-:S04]  /*3ee0*/  FMUL.FTZ R5, R144, UR4 ;  /* 0x0000000490057c20 */ /* 0x002fc80008410000 */
[----:B------:R1:W4:Y:S02]  /*3ef0*/  MUFU.TANH R27, R5 ;  /* 0x00000005001b7308 */ /* 0x0003240000002400 */
[----:B---3--:R-:W-:Y:S01]  /*3f00*/  HMMA.16816.F32 R16, R8, R30, R40 ;  /* 0x0000001e0810723c */ /* 0x008fe20000001828 */
[----:B-1----:R-:W-:Y:S01]  /*3f10*/  FMUL.FTZ R5, R146, UR4 ;  /* 0x0000000492057c20 */ /* 0x002fe20008410000 */
[----:B------:R-:W-:Y:S01]  /*3f20*/  FSEL R146, R24, -INF , !P1 ;  /* 0xff80000018927808 */ /* 0x000fe20004800000 */
[----:B------:R-:W-:-:S03]  /*3f30*/  FMUL.FTZ R24, R87, UR4 ;  /* 0x0000000457187c20 */ /* 0x000fc60008410000 */
[----:B------:R1:W3:-:S14]  /*3f40*/  MUFU.TANH R26, R5 ;  /* 0x00000005001a7308 */ /* 0x0002dc0000002400 */
[----:B------:R-:W-:Y:S01]  /*3f50*/  HMMA.16816.F32 R36, R56, R34, R16 ;  /* 0x000000223824723c */ /* 0x000fe20000001810 */
[----:B------:R5:W5:Y:S07]  /*3f60*/  MUFU.TANH R33, R24 ;  /* 0x0000001800217308 */ /* 0x000b6e0000002400 */
[----:B------:R-:W-:Y:S01]  /*3f70*/  HMMA.16816.F32 R16, R44, R30, R80 ;  /* 0x0000001e2c10723c */ /* 0x000fe20000001850 */
[----:B-1----:R-:W-:-:S05]  /*3f80*/  IMAD.IADD R5, R12, 0x1, -R6 ;  /* 0x000000010c057824 */ /* 0x002fca00078e0a06 */
[----:B------:R-:W-:-:S05]  /*3f90*/  IABS R7, R5 ;  /* 0x0000000500077213 */ /* 0x000fca0000000000 */
[----:B------:R-:W-:Y:S01]  /*3fa0*/  FMUL.FTZ R29, R36, UR4 ;  /* 0x00000004241d7c20 */ /* 0x000fe20008410000 */
[----:B------:R-:W-:Y:S02]  /*3fb0*/  IABS R5, R2 ;  /* 0x0000000200057213 */ /* 0x000fe40000000000 */
[----:B------:R-:W-:Y:S02]  /*3fc0*/  I2FP.F32.S32 R7, R7 ;  /* 0x0000000700077245 */ /* 0x000fe40000201400 */
[----:B------:R-:W-:Y:S01]  /*3fd0*/  IABS R2, R13 ;  /* 0x0000000d00027213 */ /* 0x000fe20000000000 */
[----:B------:R-:W-:Y:S01]  /*3fe0*/  MUFU.TANH R29, R29 ;  /* 0x0000001d001d7308 */ /* 0x000fe20000002400 */
[----:B------:R-:W-:Y:S01]  /*3ff0*/  IABS R13, R14 ;  /* 0x0000000e000d7213 */ /* 0x000fe20000000000 */
[----:B--2---:R-:W-:Y:S01]  /*4000*/  FFMA.FTZ R7, R7, -UR8, R28 ;  /* 0x8000000807077c23 */ /* 0x004fe2000801001c */
[----:B------:R-:W-:Y:S01]  /*4010*/  I2FP.F32.S32 R5, R5 ;  /* 0x0000000500057245 */ /* 0x000fe20000201400 */
[----:B------:R-:W-:Y:S01]  /*4020*/  HMMA.16816.F32 R16, R52, R34, R16 ;  /* 0x000000223410723c */ /* 0x000fe20000001810 */
[----:B------:R-:W-:-:S02]  /*4030*/  I2FP.F32.S32 R14, R13 ;  /* 0x0000000d000e7245 */ /* 0x000fc40000201400 */
[----:B------:R-:W-:Y:S01]  /*4040*/  FSEL R7, R7, -INF , !P0 ;  /* 0xff80000007077808 */ /* 0x000fe20004000000 */
[----:B----4-:R-:W-:Y:S01]  /*4050*/  FFMA.FTZ R13, R5, -UR8, R27 ;  /* 0x80000008050d7c23 */ /* 0x010fe2000801001b */
[----:B------:R-:W-:Y:S01]  /*4060*/  I2FP.F32.S32 R2, R2 ;  /* 0x0000000200027245 */ /* 0x000fe20000201400 */
[----:B------:R-:W-:Y:S01]  /*4070*/  FFMA.FTZ R14, R14, -UR8, R25 ;  /* 0x800000080e0e7c23 */ /* 0x000fe20008010019 */
[----:B------:R-:W-:Y:S02]  /*4080*/  FSEL R204, R7, -INF , !P6 ;  /* 0xff80000007cc7808 */ /* 0x000fe40007000000 */
[----:B------:R-:W-:Y:S01]  /*4090*/  FSEL R7, R13, -INF , !P3 ;  /* 0xff8000000d077808 */ /* 0x000fe20005800000 */
[----:B------:R-:W-:Y:S01]  /*40a0*/  FMUL.FTZ R13, R93, UR4 ;  /* 0x000000045d0d7c20 */ /* 0x000fe20008410000 */
[----:B---3--:R-:W-:Y:S01]  /*40b0*/  FFMA.FTZ R5, R2, -UR8, R26 ;  /* 0x8000000802057c23 */ /* 0x008fe2000801001a */
[----:B------:R-:W-:Y:S01]  /*40c0*/  VIADD R2, R4, 0x1 ;  /* 0x0000000104027836 */ /* 0x000fe20000000000 */
[----:B------:R-:W-:Y:S01]  /*40d0*/  FSEL R168, R7, -INF , !P5 ;  /* 0xff80000007a87808 */ /* 0x000fe20006800000 */
[----:B------:R-:W-:Y:S01]  /*40e0*/  FMUL.FTZ R7, R95, UR4 ;  /* 0x000000045f077c20 */ /* 0x000fe20008410000 */
[----:B-----5:R-:W1:Y:S01]  /*40f0*/  LDSM.16.M88.4 R24, [R182+0x4800] ;  /* 0x00480000b618783b */ /* 0x020e620000000200 */
[----:B------:R2:W3:Y:S01]  /*4100*/  MUFU.TANH R32, R13 ;  /* 0x0000000d00207308 */ /* 0x0004e20000002400 */
[----:B------:R-:W-:-:S02]  /*4110*/  ISETP.GT.AND P0, PT, R194, R2, PT ;  /* 0x00000002c200720c */ /* 0x000fc40003f04270 */
[----:B------:R-:W-:Y:S01]  /*4120*/  FSEL R5, R5, -INF , !P2 ;  /* 0xff80000005057808 */ /* 0x000fe20005000000 */
[----:B------:R-:W-:Y:S01]  /*4130*/  FMUL.FTZ R19, R19, UR4 ;  /* 0x0000000413137c20 */ /* 0x000fe20008410000 */
[----:B------:R-:W-:Y:S02]  /*4140*/  FSEL R28, R14, -INF , !P0 ;  /* 0xff8000000e1c7808 */ /* 0x000fe40004000000 */
[----:B------:R-:W-:Y:S01]  /*4150*/  FSEL R172, R5, -INF , !P4 ;  /* 0xff80000005ac7808 */ /* 0x000fe20006000000 */
[----:B------:R4:W5:Y:S01]  /*4160*/  MUFU.TANH R30, R7 ;  /* 0x00000007001e7308 */ /* 0x0009620000002400 */
[----:B------:R-:W-:Y:S01]  /*4170*/  ISETP.GE.AND P1, PT, R2, R200, PT ;  /* 0x000000c80200720c */ /* 0x000fe20003f26270 */
[----:B------:R-:W-:Y:S01]  /*4180*/  VIADD R5, R6, 0xffffffd0 ;  /* 0xffffffd006057836 */ /* 0x000fe20000000000 */
[C---:B------:R-:W-:Y:S02]  /*4190*/  ISETP.GE.AND P6, PT, R2.reuse, R202, PT ;  /* 0x000000ca0200720c */ /* 0x040fe40003fc6270 */
[----:B------:R-:W-:Y:S01]  /*41a0*/  ISETP.GE.AND P3, PT, R2, R199, PT ;  /* 0x000000c70200720c */ /* 0x000fe20003f66270 */
[----:B------:R-:W-:Y:S01]  /*41b0*/  IMAD.IADD R14, R192, 0x1, -R5 ;  /* 0x00000001c00e7824 */ /* 0x000fe200078e0a05 */
[----:B------:R-:W-:Y:S01]  /*41c0*/  ISETP.GE.AND P5, PT, R2, R201, PT ;  /* 0x000000c90200720c */ /* 0x000fe20003fa6270 */
[----:B------:R-:W-:Y:S01]  /*41d0*/  MUFU.TANH R21, R19 ;  /* 0x0000001300157308 */ /* 0x000fe20000002400 */
[----:B--2---:R-:W-:Y:S01]  /*41e0*/  IMAD.IADD R13, R12, 0x1, -R15 ;  /* 0x000000010c0d7824 */ /* 0x004fe200078e0a0f */
[----:B------:R-:W-:-:S02]  /*41f0*/  ISETP.GT.AND P2, PT, R197, R2, PT ;  /* 0x00000002c500720c */ /* 0x000fc40003f44270 */
[-C--:B------:R-:W-:Y:S02]  /*4200*/  ISETP.GT.AND P4, PT, R196, R2.reuse, PT ;  /* 0x00000002c400720c */ /* 0x080fe40003f84270 */
[----:B------:R-:W-:Y:S02]  /*4210*/  IABS R13, R13 ;  /* 0x0000000d000d7213 */ /* 0x000fe40000000000 */
[----:B------:R-:W-:Y:S01]  /*4220*/  ISETP.GT.AND P0, PT, R195, R2, PT ;  /* 0x00000002c300720c */ /* 0x000fe20003f04270 */
[--C-:B----4-:R-:W-:Y:S01]  /*4230*/  IMAD.IADD R7, R193, 0x1, -R15.reuse ;  /* 0x00000001c1077824 */ /* 0x110fe200078e0a0f */
[----:B------:R-:W-:Y:S01]  /*4240*/  I2FP.F32.S32 R13, R13 ;  /* 0x0000000d000d7245 */ /* 0x000fe20000201400 */
[----:B------:R-:W-:Y:S01]  /*4250*/  IMAD.IADD R2, R198, 0x1, -R15 ;  /* 0x00000001c6027824 */ /* 0x000fe200078e0a0f */
[----:B------:R-:W-:Y:S01]  /*4260*/  FSEL R85, R28, -INF , !P1 ;  /* 0xff8000001c557808 */ /* 0x000fe20004800000 */
[----:B------:R-:W-:Y:S01]  /*4270*/  FMUL.FTZ R28, R38, UR4 ;  /* 0x00000004261c7c20 */ /* 0x000fe20008410000 */
[----:B------:R-:W-:Y:S01]  /*4280*/  IABS R7, R7 ;  /* 0x0000000700077213 */ /* 0x000fe20000000000 */
[----:B------:R-:W-:Y:S01]  /*4290*/  FFMA.FTZ R13, R13, -UR8, R33 ;  /* 0x800000080d0d7c23 */ /* 0x000fe20008010021 */
[----:B------:R-:W-:Y:S01]  /*42a0*/  IABS R15, R2 ;  /* 0x00000002000f7213 */ /* 0x000fe20000000000 */
[----:B------:R2:W4:Y:S01]  /*42b0*/  MUFU.TANH R38, R28 ;  /* 0x0000001c00267308 */ /* 0x0005220000002400 */
[----:B------:R-:W-:-:S02]  /*42c0*/  I2FP.F32.S32 R7, R7 ;  /* 0x0000000700077245 */ /* 0x000fc40000201400 */
[----:B------:R-:W-:Y:S02]  /*42d0*/  IABS R2, R14 ;  /* 0x0000000e00027213 */ /* 0x000fe40000000000 */
[----:B------:R-:W-:Y:S01]  /*42e0*/  I2FP.F32.S32 R15, R15 ;  /* 0x0000000f000f7245 */ /* 0x000fe20000201400 */
[----:B---3--:R-:W-:Y:S01]  /*42f0*/  FFMA.FTZ R7, R7, -UR8, R32 ;  /* 0x8000000807077c23 */ /* 0x008fe20008010020 */
[----:B------:R-:W-:Y:S01]  /*4300*/  I2FP.F32.S32 R14, R2 ;  /* 0x00000002000e7245 */ /* 0x000fe20000201400 */
[----:B------:R-:W3:Y:S01]  /*4310*/  LDSM.16.M88.4 R32, [R186+0x4800] ;  /* 0x00480000ba20783b */ /* 0x000ee20000000200 */
[----:B------:R-:W-:Y:S02]  /*4320*/  VIADD R2, R4, 0x8 ;  /* 0x0000000804027836 */ /* 0x000fe40000000000 */
[----:B-----5:R-:W-:Y:S01]  /*4330*/  FFMA.FTZ R15, R15, -UR8, R30 ;  /* 0x800000080f0f7c23 */ /* 0x020fe2000801001e */
[----:B------:R-:W-:Y:S01]  /*4340*/  FSEL R7, R7, -INF , !P4 ;  /* 0xff80000007077808 */ /* 0x000fe20006000000 */
[----:B------:R-:W-:Y:S01]  /*4350*/  FFMA.FTZ R14, R14, -UR8, R29 ;  /* 0x800000080e0e7c23 */ /* 0x000fe2000801001d */
[----:B------:R-:W-:Y:S01]  /*4360*/  FSEL R13, R13, -INF , !P2 ;  /* 0xff8000000d0d7808 */ /* 0x000fe20005000000 */
[----:B-1----:R-:W-:Y:S01]  /*4370*/  HMMA.16816.F32 R40, R44, R24, R76 ;  /* 0x000000182c28723c */ /* 0x002fe2000000184c */
[----:B------:R-:W-:-:S02]  /*4380*/  FSEL R87, R7, -INF , !P3 ;  /* 0xff80000007577808 */ /* 0x000fc40005800000 */
[----:B------:R-:W-:Y:S02]  /*4390*/  ISETP.GT.AND P1, PT, R194, R2, PT ;  /* 0x00000002c200720c */ /* 0x000fe40003f24270 */
[----:B------:R-:W-:Y:S01]  /*43a0*/  FSEL R7, R15, -INF , !P0 ;  /* 0xff8000000f077808 */ /* 0x000fe20004000000 */
[----:B------:R-:W-:Y:S01]  /*43b0*/  FMUL.FTZ R15, R37, UR4 ;  /* 0x00000004250f7c20 */ /* 0x000fe20008410000 */
[----:B------:R-:W-:Y:S01]  /*43c0*/  FSEL R93, R13, -INF , !P6 ;  /* 0xff8000000d5d7808 */ /* 0x000fe20007000000 */
[----:B------:R-:W-:Y:S01]  /*43d0*/  FMUL.FTZ R13, R16, UR4 ;  /* 0x00000004100d7c20 */ /* 0x000fe20008410000 */
[----:B--2---:R-:W-:Y:S01]  /*43e0*/  HMMA.16816.F32 R28, R8, R24, R60 ;  /* 0x00000018081c723c */ /* 0x004fe2000000183c */
[----:B------:R-:W-:Y:S01]  /*43f0*/  FSEL R90, R7, -INF , !P5 ;  /* 0xff800000075a7808 */ /* 0x000fe20006800000 */
[----:B------:R-:W-:Y:S01]  /*4400*/  FMUL.FTZ R7, R18, UR4 ;  /* 0x0000000412077c20 */ /* 0x000fe20008410000 */
[----:B------:R-:W-:Y:S01]  /*4410*/  FSEL R16, R14, -INF , !P1 ;  /* 0xff8000000e107808 */ /* 0x000fe20004800000 */
[----:B------:R-:W-:Y:S01]  /*4420*/  IMAD.IADD R14, R12, 0x1, -R5 ;  /* 0x000000010c0e7824 */ /* 0x000fe200078e0a05 */
[C---:B------:R-:W-:Y:S01]  /*4430*/  ISETP.GE.AND P2, PT, R2.reuse, R200, PT ;  /* 0x000000c80200720c */ /* 0x040fe20003f46270 */
[----:B------:R1:W2:Y:S01]  /*4440*/  MUFU.TANH R36, R13 ;  /* 0x0000000d00247308 */ /* 0x0002a20000002400 */
[C---:B------:R-:W-:Y:S01]  /*4450*/  ISETP.GE.AND P6, PT, R2.reuse, R202, PT ;  /* 0x000000ca0200720c */ /* 0x040fe20003fc6270 */
[----:B------:R-:W-:Y:S01]  /*4460*/  FMUL.FTZ R25, R17, UR4 ;  /* 0x0000000411197c20 */ /* 0x000fe20008410000 */
[C---:B------:R-:W-:Y:S01]  /*4470*/  ISETP.GE.AND P4, PT, R2.reuse, R199, PT ;  /* 0x000000c70200720c */ /* 0x040fe20003f86270 */
[----:B------:R-:W-:Y:S01]  /*4480*/  FMUL.FTZ R17, R39, UR4 ;  /* 0x0000000427117c20 */ /* 0x000fe20008410000 */
[----:B------:R-:W-:-:S02]  /*4490*/  ISETP.GE.AND P3, PT, R2, R201, PT ;  /* 0x000000c90200720c */ /* 0x000fc40003f66270 */
[-C--:B------:R-:W-:Y:S01]  /*44a0*/  ISETP.GT.AND P0, PT, R197, R2.reuse, PT ;  /* 0x00000002c500720c */ /* 0x080fe20003f04270 */
[----:B------:R5:W2:Y:S01]  /*44b0*/  MUFU.TANH R24, R7 ;  /* 0x0000000700187308 */ /* 0x000aa20000002400 */
[-C--:B------:R-:W-:Y:S02]  /*44c0*/  ISETP.GT.AND P5, PT, R196, R2.reuse, PT ;  /* 0x00000002c400720c */ /* 0x080fe40003fa4270 */
[----:B------:R-:W-:Y:S01]  /*44d0*/  ISETP.GT.AND P1, PT, R195, R2, PT ;  /* 0x00000002c300720c */ /* 0x000fe20003f24270 */
[----:B------:R-:W-:Y:S01]  /*44e0*/  VIADD R2, R6, 0xffffffd1 ;  /* 0xffffffd106027836 */ /* 0x000fe20000000000 */
[----:B------:R-:W-:-:S03]  /*44f0*/  FSEL R80, R16, -INF , !P2 ;  /* 0xff80000010507808 */ /* 0x000fc60005000000 */
[----:B------:R4:W2:Y:S01]  /*4500*/  MUFU.TANH R18, R15 ;  /* 0x0000000f00127308 */ /* 0x0008a20000002400 */
[--C-:B-1----:R-:W-:Y:S02]  /*4510*/  IMAD.IADD R13, R193, 0x1, -R5.reuse ;  /* 0x00000001c10d7824 */ /* 0x102fe400078e0a05 */
[----:B------:R-:W-:Y:S01]  /*4520*/  IMAD.IADD R5, R198, 0x1, -R5 ;  /* 0x00000001c6057824 */ /* 0x000fe200078e0a05 */
[----:B---3--:R-:W-:Y:S04]  /*4530*/  HMMA.16816.F32 R28, R56, R32, R28 ;  /* 0x00000020381c723c */ /* 0x008fe8000000181c */
[----:B------:R-:W-:Y:S01]  /*4540*/  MUFU.TANH R25, R25 ;  /* 0x0000001900197308 */ /* 0x000fe20000002400 */
[----:B-----5:R-:W-:Y:S01]  /*4550*/  IMAD.IADD R7, R192, 0x1, -R2 ;  /* 0x00000001c0077824 */ /* 0x020fe200078e0a02 */
[----:B----4-:R-:W-:-:S02]  /*4560*/  IABS R15, R14 ;  /* 0x0000000e000f7213 */ /* 0x010fc40000000000 */
[----:B------:R-:W-:Y:S02]  /*4570*/  IABS R14, R13 ;  /* 0x0000000d000e7213 */ /* 0x000fe40000000000 */
[----:B------:R-:W-:Y:S02]  /*4580*/  IABS R13, R5 ;  /* 0x00000005000d7213 */ /* 0x000fe40000000000 */
[----:B------:R-:W-:Y:S01]  /*4590*/  IABS R5, R7 ;  /* 0x0000000700057213 */ /* 0x000fe20000000000 */
[----:B------:R-:W-:Y:S01]  /*45a0*/  IMAD.MOV.U32 R7, RZ, RZ, R15 ;  /* 0x000000ffff077224 */ /* 0x000fe200078e000f */
[----:B------:R-:W-:Y:S02]  /*45b0*/  I2FP.F32.S32 R14, R14 ;  /* 0x0000000e000e7245 */ /* 0x000fe40000201400 */
[----:B------:R-:W-:Y:S02]  /*45c0*/  I2FP.F32.S32 R15, R13 ;  /* 0x0000000d000f7245 */ /* 0x000fe40000201400 */
[----:B------:R-:W-:-:S02]  /*45d0*/  I2FP.F32.S32 R7, R7 ;  /* 0x0000000700077245 */ /* 0x000fc40000201400 */
[----:B------:R-:W-:-:S03]  /*45e0*/  I2FP.F32.S32 R5, R5 ;  /* 0x0000000500057245 */ /* 0x000fc60000201400 */
[----:B------:R-:W-:Y:S01]  /*45f0*/  FFMA.FTZ R13, R7, -UR8, R38 ;  /* 0x80000008070d7c23 */ /* 0x000fe20008010026 */
[----:B--2---:R-:W-:Y:S01]  /*4600*/  FFMA.FTZ R7, R14, -UR8, R36 ;  /* 0x800000080e077c23 */ /* 0x004fe20008010024 */
[----:B------:R-:W-:Y:S01]  /*4610*/  FFMA.FTZ R14, R15, -UR8, R24 ;  /* 0x800000080f0e7c23 */ /* 0x000fe20008010018 */
[----:B------:R-:W-:Y:S01]  /*4620*/  FFMA.FTZ R15, R5, -UR8, R18 ;  /* 0x80000008050f7c23 */ /* 0x000fe20008010012 */
[----:B------:R-:W-:Y:S01]  /*4630*/  VIADD R5, R4, 0x9 ;  /* 0x0000000904057836 */ /* 0x000fe20000000000 */
[----:B------:R-:W-:Y:S01]  /*4640*/  FSEL R13, R13, -INF , !P0 ;  /* 0xff8000000d0d7808 */ /* 0x000fe20004000000 */
[----:B------:R-:W1:Y:S03]  /*4650*/  MUFU.TANH R36, R17 ;  /* 0x0000001100247308 */ /* 0x000e660000002400 */
[----:B------:R-:W-:Y:S02]  /*4660*/  FSEL R91, R13, -INF , !P6 ;  /* 0xff8000000d5b7808 */ /* 0x000fe40007000000 */
[----:B------:R-:W-:-:S02]  /*4670*/  FSEL R13, R7, -INF , !P5 ;  /* 0xff800000070d7808 */ /* 0x000fc40006800000 */
[----:B------:R-:W-:Y:S02]  /*4680*/  ISETP.GT.AND P0, PT, R194, R5, PT ;  /* 0x00000005c200720c */ /* 0x000fe40003f04270 */
[----:B------:R-:W-:Y:S01]  /*4690*/  FSEL R7, R14, -INF , !P1 ;  /* 0xff8000000e077808 */ /* 0x000fe20004800000 */
[----:B------:R-:W-:Y:S01]  /*46a0*/  FMUL.FTZ R14, R28, UR4 ;  /* 0x000000041c0e7c20 */ /* 0x000fe20008410000 */
[----:B------:R-:W-:Y:S01]  /*46b0*/  FSEL R24, R15, -INF , !P0 ;  /* 0xff8000000f187808 */ /* 0x000fe20004000000 */
[----:B------:R-:W-:Y:S01]  /*46c0*/  VIADD R15, R6, 0xffffffd8 ;  /* 0xffffffd8060f7836 */ /* 0x000fe20000000000 */
[----:B------:R-:W-:Y:S01]  /*46d0*/  FSEL R82, R7, -INF , !P3 ;  /* 0xff80000007527808 */ /* 0x000fe20005800000 */
[--C-:B------:R-:W-:Y:S01]  /*46e0*/  IMAD.IADD R7, R193, 0x1, -R2.reuse ;  /* 0x00000001c1077824 */ /* 0x100fe200078e0a02 */
[----:B------:R-:W-:Y:S01]  /*46f0*/  FSEL R81, R13, -INF , !P4 ;  /* 0xff8000000d517808 */ /* 0x000fe20006000000 */
[--C-:B------:R-:W-:Y:S01]  /*4700*/  IMAD.IADD R13, R12, 0x1, -R2.reuse ;  /* 0x000000010c0d7824 */ /* 0x100fe200078e0a02 */
[C---:B------:R-:W-:Y:S01]  /*4710*/  ISETP.GE.AND P2, PT, R5.reuse, R200, PT ;  /* 0x000000c80500720c */ /* 0x040fe20003f46270 */
[----:B------:R-:W-:Y:S01]  /*4720*/  IMAD.IADD R2, R198, 0x1, -R2 ;  /* 0x00000001c6027824 */ /* 0x000fe200078e0a02 */
[C---:B------:R-:W-:Y:S01]  /*4730*/  ISETP.GE.AND P6, PT, R5.reuse, R202, PT ;  /* 0x000000ca0500720c */ /* 0x040fe20003fc6270 */
[----:B------:R2:W3:Y:S01]  /*4740*/  MUFU.TANH R20, R14 ;  /* 0x0000000e00147308 */ /* 0x0004e20000002400 */
[----:B------:R-:W-:-:S02]  /*4750*/  ISETP.GE.AND P5, PT, R5, R199, PT ;  /* 0x000000c70500720c */ /* 0x000fc40003fa6270 */
[----:B------:R-:W-:Y:S02]  /*4760*/  ISETP.GE.AND P4, PT, R5, R201, PT ;  /* 0x000000c90500720c */ /* 0x000fe40003f86270 */
[-C--:B------:R-:W-:Y:S02]  /*4770*/  ISETP.GT.AND P1, PT, R197, R5.reuse, PT ;  /* 0x00000005c500720c */ /* 0x080fe40003f24270 */
[-C--:B------:R-:W-:Y:S02]  /*4780*/  ISETP.GT.AND P3, PT, R196, R5.reuse, PT ;  /* 0x00000005c400720c */ /* 0x080fe40003f64270 */
[----:B------:R-:W-:Y:S01]  /*4790*/  ISETP.GT.AND P0, PT, R195, R5, PT ;  /* 0x00000005c300720c */ /* 0x000fe20003f04270 */
[----:B------:R-:W-:Y:S01]  /*47a0*/  IMAD.IADD R5, R192, 0x1, -R15 ;  /* 0x00000001c0057824 */ /* 0x000fe200078e0a0f */
[----:B------:R-:W-:Y:S02]  /*47b0*/  IABS R16, R13 ;  /* 0x0000000d00107213 */ /* 0x000fe40000000000 */
[----:B------:R-:W-:-:S02]  /*47c0*/  IABS R13, R2 ;  /* 0x00000002000d7213 */ /* 0x000fc40000000000 */
[----:B------:R-:W-:Y:S02]  /*47d0*/  IABS R2, R5 ;  /* 0x0000000500027213 */ /* 0x000fe40000000000 */
[----:B--2---:R-:W-:Y:S01]  /*47e0*/  IABS R14, R7 ;  /* 0x00000007000e7213 */ /* 0x004fe20000000000 */
[----:B------:R-:W-:Y:S01]  /*47f0*/  IMAD.MOV.U32 R7, RZ, RZ, R16 ;  /* 0x000000ffff077224 */ /* 0x000fe200078e0010 */
[----:B------:R-:W-:Y:S01]  /*4800*/  FSEL R77, R24, -INF , !P2 ;  /* 0xff800000184d7808 */ /* 0x000fe20005000000 */
[----:B------:R-:W-:Y:S02]  /*4810*/  HMMA.16816.F32 R16, R52, R32, R40 ;  /* 0x000000203410723c */ /* 0x000fe40000001828 */
[----:B------:R-:W-:Y:S01]  /*4820*/  IMAD.MOV.U32 R5, RZ, RZ, R14 ;  /* 0x000000ffff057224 */ /* 0x000fe200078e000e */
[----:B------:R-:W-:Y:S02]  /*4830*/  I2FP.F32.S32 R7, R7 ;  /* 0x0000000700077245 */ /* 0x000fe40000201400 */
[----:B------:R-:W-:-:S02]  /*4840*/  I2FP.F32.S32 R14, R13 ;  /* 0x0000000d000e7245 */ /* 0x000fc40000201400 */
[----:B------:R-:W-:Y:S01]  /*4850*/  I2FP.F32.S32 R5, R5 ;  /* 0x0000000500057245 */ /* 0x000fe20000201400 */
[----:B-1----:R-:W-:Y:S01]  /*4860*/  FFMA.FTZ R7, R7, -UR8, R36 ;  /* 0x8000000807077c23 */ /* 0x002fe20008010024 */
[----:B------:R-:W-:Y:S01]  /*4870*/  I2FP.F32.S32 R13, R2 ;  /* 0x00000002000d7245 */ /* 0x000fe20000201400 */
[----:B------:R-:W-:Y:S02]  /*4880*/  VIADD R2, R4, 0x10 ;  /* 0x0000001004027836 */ /* 0x000fe40000000000 */
[----:B------:R-:W-:Y:S01]  /*4890*/  FFMA.FTZ R14, R14, -UR8, R21 ;  /* 0x800000080e0e7c23 */ /* 0x000fe20008010015 */
[----:B------:R-:W-:Y:S01]  /*48a0*/  FFMA.FTZ R5, R5, -UR8, R25 ;  /* 0x8000000805057c23 */ /* 0x000fe20008010019 */
[----:B------:R-:W-:Y:S01]  /*48b0*/  FSEL R7, R7, -INF , !P1 ;  /* 0xff80000007077808 */ /* 0x000fe20004800000 */
[----:B---3--:R-:W-:Y:S01]  /*48c0*/  FFMA.FTZ R13, R13, -UR8, R20 ;  /* 0x800000080d0d7c23 */ /* 0x008fe20008010014 */
[----:B------:R-:W-:Y:S01]  /*48d0*/  ISETP.GT.AND P2, PT, R194, R2, PT ;  /* 0x00000002c200720c */ /* 0x000fe20003f44270 */
[----:B------:R-:W-:Y:S01]  /*48e0*/  FMUL.FTZ R20, R30, UR4 ;  /* 0x000000041e147c20 */ /* 0x000fe20008410000 */
[----:B------:R-:W-:Y:S01]  /*48f0*/  FSEL R5, R5, -INF , !P3 ;  /* 0xff80000005057808 */ /* 0x000fe20005800000 */
[----:B------:R-:W1:Y:S01]  /*4900*/  LDSM.16.M88.4 R36, [R182+0x5000] ;  /* 0x00500000b624783b */ /* 0x000e620000000200 */
[----:B------:R-:W-:Y:S01]  /*4910*/  FSEL R83, R7, -INF , !P6 ;  /* 0xff80000007537808 */ /* 0x000fe20007000000 */
[----:B------:R-:W-:Y:S01]  /*4920*/  FMUL.FTZ R7, R16, UR4 ;  /* 0x0000000410077c20 */ /* 0x000fe20008410000 */
[----:B------:R-:W-:Y:S01]  /*4930*/  FSEL R78, R5, -INF , !P5 ;  /* 0xff800000054e7808 */ /* 0x000fe20006800000 */
[----:B------:R2:W3:Y:S01]  /*4940*/  MUFU.TANH R30, R20 ;  /* 0x00000014001e7308 */ /* 0x0004e20000002400 */
[----:B------:R-:W-:Y:S01]  /*4950*/  FSEL R5, R14, -INF , !P0 ;  /* 0xff8000000e057808 */ /* 0x000fe20004000000 */
[----:B------:R-:W-:Y:S01]  /*4960*/  HMMA.16816.F32 R40, R44, R26, R72 ;  /* 0x0000001a2c28723c */ /* 0x000fe20000001848 */
[----:B------:R-:W-:Y:S01]  /*4970*/  FSEL R24, R13, -INF , !P2 ;  /* 0xff8000000d187808 */ /* 0x000fe20005000000 */
[--C-:B------:R-:W-:Y:S01]  /*4980*/  IMAD.IADD R13, R12, 0x1, -R15.reuse ;  /* 0x000000010c0d7824 */ /* 0x100fe200078e0a0f */
[----:B------:R-:W-:Y:S01]  /*4990*/  FSEL R79, R5, -INF , !P4 ;  /* 0xff800000054f7808 */ /* 0x000fe20006000000 */
[----:B------:R-:W-:Y:S01]  /*49a0*/  IMAD.IADD R5, R198, 0x1, -R15 ;  /* 0x00000001c6057824 */ /* 0x000fe200078e0a0f */
[C---:B------:R-:W-:Y:S01]  /*49b0*/  ISETP.GE.AND P1, PT, R2.reuse, R200, PT ;  /* 0x000000c80200720c */ /* 0x040fe20003f26270 */
[----:B------:R4:W5:Y:S01]  /*49c0*/  MUFU.TANH R28, R7 ;  /* 0x00000007001c7308 */ /* 0x0009620000002400 */
[C---:B------:R-:W-:Y:S01]  /*49d0*/  ISETP.GE.AND P6, PT, R2.reuse, R202, PT ;  /* 0x000000ca0200720c */ /* 0x040fe20003fc6270 */
[----:B------:R-:W-:Y:S01]  /*49e0*/  FMUL.FTZ R17, R17, UR4 ;  /* 0x0000000411117c20 */ /* 0x000fe20008410000 */
[C---:B------:R-:W-:Y:S01]  /*49f0*/  ISETP.GE.AND P3, PT, R2.reuse, R199, PT ;  /* 0x000000c70200720c */ /* 0x040fe20003f66270 */
[----:B------:R-:W-:Y:S01]  /*4a00*/  FMUL.FTZ R19, R19, UR4 ;  /* 0x0000000413137c20 */ /* 0x000fe20008410000 */
[----:B------:R-:W-:-:S02]  /*4a10*/  ISETP.GE.AND P5, PT, R2, R201, PT ;  /* 0x000000c90200720c */ /* 0x000fc40003fa6270 */
[-C--:B------:R-:W-:Y:S02]  /*4a20*/  ISETP.GT.AND P0, PT, R197, R2.reuse, PT ;  /* 0x00000002c500720c */ /* 0x080fe40003f04270 */
[-C--:B------:R-:W-:Y:S01]  /*4a30*/  ISETP.GT.AND P4, PT, R196, R2.reuse, PT ;  /* 0x00000002c400720c */ /* 0x080fe20003f84270 */
[----:B--2---:R-:W-:Y:S01]  /*4a40*/  HMMA.16816.F32 R20, R8, R26, R100 ;  /* 0x0000001a0814723c */ /* 0x004fe20000001864 */
[----:B------:R-:W-:Y:S01]  /*4a50*/  ISETP.GT.AND P2, PT, R195, R2, PT ;  /* 0x00000002c300720c */ /* 0x000fe20003f44270 */
[----:B------:R-:W-:Y:S01]  /*4a60*/  FMUL.FTZ R2, R18, UR4 ;  /* 0x0000000412027c20 */ /* 0x000fe20008410000 */
[----:B------:R-:W-:Y:S01]  /*4a70*/  IABS R16, R13 ;  /* 0x0000000d00107213 */ /* 0x000fe20000000000 */
[----:B------:R-:W-:Y:S01]  /*4a80*/  FMUL.FTZ R18, R29, UR4 ;  /* 0x000000041d127c20 */ /* 0x000fe20008410000 */
[----:B------:R-:W-:Y:S01]  /*4a90*/  IABS R13, R5 ;  /* 0x00000005000d7213 */ /* 0x000fe20000000000 */
[----:B------:R2:W5:Y:S01]  /*4aa0*/  MUFU.TANH R25, R2 ;  /* 0x0000000200197308 */ /* 0x0005620000002400 */
[----:B----4-:R-:W-:-:S02]  /*4ab0*/  IMAD.IADD R7, R193, 0x1, -R15 ;  /* 0x00000001c1077824 */ /* 0x010fc400078e0a0f */
[----:B------:R-:W-:Y:S01]  /*4ac0*/  FMUL.FTZ R26, R31, UR4 ;  /* 0x000000041f1a7c20 */ /* 0x000fe20008410000 */
[----:B------:R-:W-:Y:S02]  /*4ad0*/  FSEL R76, R24, -INF , !P1 ;  /* 0xff800000184c7808 */ /* 0x000fe40004800000 */
[----:B------:R-:W-:Y:S01]  /*4ae0*/  IABS R15, R7 ;  /* 0x00000007000f7213 */ /* 0x000fe20000000000 */
[----:B------:R-:W-:Y:S01]  /*4af0*/  IMAD.MOV.U32 R7, RZ, RZ, R16 ;  /* 0x000000ffff077224 */ /* 0x000fe200078e0010 */
[----:B------:R-:W4:Y:S04]  /*4b00*/  MUFU.TANH R18, R18 ;  /* 0x0000001200127308 */ /* 0x000f280000002400 */
[----:B------:R-:W-:Y:S01]  /*4b10*/  I2FP.F32.S32 R7, R7 ;  /* 0x0000000700077245 */ /* 0x000fe20000201400 */
[----:B-1----:R-:W-:Y:S01]  /*4b20*/  HMMA.16816.F32 R60, R8, R36, R64 ;  /* 0x00000024083c723c */ /* 0x002fe20000001840 */
[----:B--2---:R-:W-:-:S04]  /*4b30*/  VIADD R2, R6, 0xffffffd9 ;  /* 0xffffffd906027836 */ /* 0x004fc80000000000 */
[----:B------:R-:W-:-:S03]  /*4b40*/  IMAD.IADD R14, R192, 0x1, -R2 ;  /* 0x00000001c00e7824 */ /* 0x000fc600078e0a02 */
[C---:B------:R-:W-:Y:S02]  /*4b50*/  HMMA.16816.F32 R48, R8.reuse, R38, R48 ;  /* 0x000000260830723c */ /* 0x040fe40000001830 */
[----:B------:R-:W-:Y:S01]  /*4b60*/  IABS R5, R14 ;  /* 0x0000000e00057213 */ /* 0x000fe20000000000 */
[----:B------:R-:W-:Y:S01]  /*4b70*/  IMAD.MOV.U32 R14, RZ, RZ, R15 ;  /* 0x000000ffff0e7224 */ /* 0x000fe200078e000f */
[----:B------:R-:W-:Y:S01]  /*4b80*/  I2FP.F32.S32 R15, R13 ;  /* 0x0000000d000f7245 */ /* 0x000fe20000201400 */
[----:B---3--:R-:W-:Y:S01]  /*4b90*/  FFMA.FTZ R13, R7, -UR8, R30 ;  /* 0x80000008070d7c23 */ /* 0x008fe2000801001e */
[----:B------:R-:W-:Y:S02]  /*4ba0*/  I2FP.F32.S32 R5, R5 ;  /* 0x0000000500057245 */ /* 0x000fe40000201400 */
[----:B------:R-:W-:Y:S01]  /*4bb0*/  HMMA.16816.F32 R64, R8, R104, R68 ;  /* 0x000000680840723c */ /* 0x000fe20000001844 */
[----:B------:R-:W-:Y:S01]  /*4bc0*/  I2FP.F32.S32 R14, R14 ;  /* 0x0000000e000e7245 */ /* 0x000fe20000201400 */
[----:B------:R-:W-:Y:S01]  /*4bd0*/  VIADD R10, R6, 0xffffffe0 ;  /* 0xffffffe0060a7836 */ /* 0x000fe20000000000 */
[----:B------:R-:W-:Y:S01]  /*4be0*/  FSEL R13, R13, -INF , !P0 ;  /* 0xff8000000d0d7808 */ /* 0x000fe20004000000 */
[----:B------:R-:W-:-:S02]  /*4bf0*/  IMAD.IADD R8, R12, 0x1, -R2 ;  /* 0x000000010c087824 */ /* 0x000fc400078e0a02 */
[----:B-----5:R-:W-:Y:S01]  /*4c00*/  FFMA.FTZ R7, R14, -UR8, R28 ;  /* 0x800000080e077c23 */ /* 0x020fe2000801001c */
[----:B------:R-:W-:Y:S01]  /*4c10*/  FFMA.FTZ R14, R15, -UR8, R25 ;  /* 0x800000080f0e7c23 */ /* 0x000fe20008010019 */
[----:B------:R-:W-:Y:S01]  /*4c20*/  HMMA.16816.F32 R28, R56, R34, R20 ;  /* 0x00000022381c723c */ /* 0x000fe20000001814 */
[----:B----4-:R-:W-:Y:S01]  /*4c30*/  FFMA.FTZ R15, R5, -UR8, R18 ;  /* 0x80000008050f7c23 */ /* 0x010fe20008010012 */
[----:B------:R-:W-:Y:S01]  /*4c40*/  VIADD R5, R4, 0x11 ;  /* 0x0000001104057836 */ /* 0x000fe20000000000 */
[----:B------:R-:W-:Y:S01]  /*4c50*/  FSEL R144, R13, -INF , !P6 ;  /* 0xff8000000d907808 */ /* 0x000fe20007000000 */
[----:B------:R1:W2:Y:S01]  /*4c60*/  MUFU.TANH R21, R26 ;  /* 0x0000001a00157308 */ /* 0x0002a20000002400 */
[----:B------:R-:W-:Y:S02]  /*4c70*/  FSEL R13, R7, -INF , !P4 ;  /* 0xff800000070d7808 */ /* 0x000fe40006000000 */
[----:B------:R-:W-:Y:S02]  /*4c80*/  FSEL R7, R14, -INF , !P2 ;  /* 0xff8000000e077808 */ /* 0x000fe40005000000 */
[----:B------:R-:W-:-:S02]  /*4c90*/  ISETP.GT.AND P1, PT, R194, R5, PT ;  /* 0x00000005c200720c */ /* 0x000fc40003f24270 */
[----:B------:R-:W-:Y:S01]  /*4ca0*/  FSEL R89, R7, -INF , !P5 ;  /* 0xff80000007597808 */ /* 0x000fe20006800000 */
[--C-:B------:R-:W-:Y:S01]  /*4cb0*/  IMAD.IADD R7, R193, 0x1, -R2.reuse ;  /* 0x00000001c1077824 */ /* 0x100fe200078e0a02 */
[----:B------:R-:W-:Y:S01]  /*4cc0*/  FSEL R88, R13, -INF , !P3 ;  /* 0xff8000000d587808 */ /* 0x000fe20005800000 */
[----:B------:R-:W-:Y:S01]  /*4cd0*/  MUFU.TANH R20, R17 ;  /* 0x0000001100147308 */ /* 0x000fe20000002400 */
[----:B------:R-:W-:Y:S01]  /*4ce0*/  FSEL R15, R15, -INF , !P1 ;  /* 0xff8000000f0f7808 */ /* 0x000fe20004800000 */
[----:B------:R-:W-:Y:S01]  /*4cf0*/  IMAD.IADD R2, R198, 0x1, -R2 ;  /* 0x00000001c6027824 */ /* 0x000fe200078e0a02 */
[C---:B------:R-:W-:Y:S02]  /*4d00*/  ISETP.GE.AND P0, PT, R5.reuse, R200, PT ;  /* 0x000000c80500720c */ /* 0x040fe40003f06270 */
[----:B------:R-:W-:Y:S01]  /*4d10*/  FMUL.FTZ R9, R28, UR4 ;  /* 0x000000041c097c20 */ /* 0x000fe20008410000 */
[C---:B------:R-:W-:Y:S01]  /*4d20*/  ISETP.GE.AND P6, PT, R5.reuse, R202, PT ;  /* 0x000000ca0500720c */ /* 0x040fe20003fc6270 */
[----:B-1----:R-:W-:Y:S01]  /*4d30*/  HMMA.16816.F32 R24, R44, R36, R120 ;  /* 0x000000242c18723c */ /* 0x002fe20000001878 */
[C---:B------:R-:W-:Y:S01]  /*4d40*/  ISETP.GE.AND P4, PT, R5.reuse, R199, PT ;  /* 0x000000c70500720c */ /* 0x040fe20003f86270 */
[----:B------:R1:W-:Y:S01]  /*4d50*/  MUFU.TANH R13, R9 ;  /* 0x00000009000d7308 */ /* 0x0003e20000002400 */
[----:B------:R-:W-:-:S02]  /*4d60*/  ISETP.GE.AND P2, PT, R5, R201, PT ;  /* 0x000000c90500720c */ /* 0x000fc40003f46270 */
[-C--:B------:R-:W-:Y:S02]  /*4d70*/  ISETP.GT.AND P3, PT, R197, R5.reuse, PT ;  /* 0x00000005c500720c */ /* 0x080fe40003f64270 */
[-C--:B------:R-:W-:Y:S02]  /*4d80*/  ISETP.GT.AND P5, PT, R196, R5.reuse, PT ;  /* 0x00000005c400720c */ /* 0x080fe40003fa4270 */
[----:B------:R-:W-:Y:S01]  /*4d90*/  ISETP.GT.AND P1, PT, R195, R5, PT ;  /* 0x00000005c300720c */ /* 0x000fe20003f24270 */
[----:B------:R-:W-:Y:S01]  /*4da0*/  IMAD.IADD R5, R192, 0x1, -R10 ;  /* 0x00000001c0057824 */ /* 0x000fe200078e0a0a */
[----:B------:R-:W-:Y:S01]  /*4db0*/  IABS R11, R8 ;  /* 0x00000008000b7213 */ /* 0x000fe20000000000 */
[----:B------:R3:W4:Y:S01]  /*4dc0*/  MUFU.TANH R14, R19 ;  /* 0x00000013000e7308 */ /* 0x0007220000002400 */
[----:B------:R-:W-:Y:S02]  /*4dd0*/  IABS R8, R2 ;  /* 0x0000000200087213 */ /* 0x000fe40000000000 */
[----:B------:R-:W-:-:S02]  /*4de0*/  IABS R2, R5 ;  /* 0x0000000500027213 */ /* 0x000fc40000000000 */
[----:B-1----:R-:W-:Y:S01]  /*4df0*/  IABS R9, R7 ;  /* 0x0000000700097213 */ /* 0x002fe20000000000 */
[----:B------:R-:W-:Y:S02]  /*4e00*/  IMAD.MOV.U32 R7, RZ, RZ, R11 ;  /* 0x000000ffff077224 */ /* 0x000fe400078e000b */
[----:B------:R-:W-:Y:S02]  /*4e10*/  FMUL.FTZ R11, R30, UR4 ;  /* 0x000000041e0b7c20 */ /* 0x000fe40008410000 */
[----:B------:R-:W-:Y:S01]  /*4e20*/  IMAD.MOV.U32 R5, RZ, RZ, R9 ;  /* 0x000000ffff057224 */ /* 0x000fe200078e0009 */
[----:B------:R-:W-:Y:S01]  /*4e30*/  I2FP.F32.S32 R7, R7 ;  /* 0x0000000700077245 */ /* 0x000fe20000201400 */
[----:B------:R1:W5:Y:S01]  /*4e40*/  MUFU.TANH R28, R11 ;  /* 0x0000000b001c7308 */ /* 0x0003620000002400 */
[----:B------:R-:W-:Y:S02]  /*4e50*/  I2FP.F32.S32 R9, R8 ;  /* 0x0000000800097245 */ /* 0x000fe40000201400 */
[----:B------:R-:W-:Y:S01]  /*4e60*/  I2FP.F32.S32 R5, R5 ;  /* 0x0000000500057245 */ /* 0x000fe20000201400 */
[----:B---3--:R-:W-:Y:S01]  /*4e70*/  HMMA.16816.F32 R16, R52, R34, R40 ;  /* 0x000000223410723c */ /* 0x008fe20000001828 */
[----:B--2---:R-:W-:Y:S01]  /*4e80*/  FFMA.FTZ R7, R7, -UR8, R21 ;  /* 0x8000000807077c23 */ /* 0x004fe20008010015 */
[----:B----4-:R-:W-:Y:S01]  /*4e90*/  FFMA.FTZ R9, R9, -UR8, R14 ;  /* 0x8000000809097c23 */ /* 0x010fe2000801000e */
[----:B------:R-:W-:Y:S01]  /*4ea0*/  I2FP.F32.S32 R8, R2 ;  /* 0x0000000200087245 */ /* 0x000fe20000201400 */
[----:B------:R-:W-:Y:S01]  /*4eb0*/  FFMA.FTZ R5, R5, -UR8, R20 ;  /* 0x8000000805057c23 */ /* 0x000fe20008010014 */
[----:B------:R-:W-:Y:S01]  /*4ec0*/  VIADD R2, R4, 0x18 ;  /* 0x0000001804027836 */ /* 0x000fe20000000000 */
[----:B------:R-:W2:Y:S01]  /*4ed0*/  LDSM.16.M88.4 R20, [R186+0x5000] ;  /* 0x00500000ba14783b */ /* 0x000ea20000000200 */
[----:B------:R-:W-:Y:S01]  /*4ee0*/  FSEL R7, R7, -INF , !P3 ;  /* 0xff80000007077808 */ /* 0x000fe20005800000 */
[----:B------:R-:W-:Y:S01]  /*4ef0*/  FFMA.FTZ R8, R8, -UR8, R13 ;  /* 0x8000000808087c23 */ /* 0x000fe2000801000d */
[----:B------:R-:W-:Y:S01]  /*4f00*/  FSEL R5, R5, -INF , !P5 ;  /* 0xff80000005057808 */ /* 0x000fe20006800000 */
[----:B------:R-:W-:Y:S01]  /*4f10*/  FMUL.FTZ R13, R29, UR4 ;  /* 0x000000041d0d7c20 */ /* 0x000fe20008410000 */
[----:B------:R-:W-:Y:S01]  /*4f20*/  FSEL R41, R15, -INF , !P0 ;  /* 0xff8000000f297808 */ /* 0x000fe20004000000 */
[----:B------:R-:W-:-:S04]  /*4f30*/  DEPBAR.LE SB0, 0x0 ;  /* 0x000080000000791a */ /* 0x000fc80000000000 */
[----:B------:R-:W-:Y:S01]  /*4f40*/  FSEL R43, R5, -INF , !P4 ;  /* 0xff800000052b7808 */ /* 0x000fe20006000000 */
[----:B------:R3:W-:Y:S01]  /*4f50*/  MUFU.TANH R14, R13 ;  /* 0x0000000d000e7308 */ /* 0x0007e20000002400 */
[----:B------:R-:W-:Y:S01]  /*4f60*/  FSEL R5, R9, -INF , !P1 ;  /* 0xff80000009057808 */ /* 0x000fe20004800000 */
[----:B------:R-:W-:Y:S01]  /*4f70*/  VIADD R9, R6, 0xffffffe1 ;  /* 0xffffffe106097836 */ /* 0x000fe20000000000 */
[----:B------:R-:W-:Y:S01]  /*4f80*/  ISETP.GT.AND P0, PT, R194, R2, PT ;  /* 0x00000002c200720c */ /* 0x000fe20003f04270 */
[----:B------:R-:W-:Y:S01]  /*4f90*/  FMUL.FTZ R30, R17, UR4 ;  /* 0x00000004111e7c20 */ /* 0x000fe20008410000 */
[----:B------:R-:W-:Y:S01]  /*4fa0*/  FSEL R102, R5, -INF , !P2 ;  /* 0xff80000005667808 */ /* 0x000fe20005000000 */
[----:B------:R-:W-:Y:S01]  /*4fb0*/  FMUL.FTZ R5, R18, UR4 ;  /* 0x0000000412057c20 */ /* 0x000fe20008410000 */
[----:B------:R-:W-:Y:S01]  /*4fc0*/  FSEL R131, R7, -INF , !P6 ;  /* 0xff80000007837808 */ /* 0x000fe20007000000 */
[----:B------:R-:W-:Y:S01]  /*4fd0*/  FMUL.FTZ R7, R16, UR4 ;  /* 0x0000000410077c20 */ /* 0x000fe20008410000 */
[----:B-1----:R-:W-:Y:S01]  /*4fe0*/  FSEL R11, R8, -INF , !P0 ;  /* 0xff800000080b7808 */ /* 0x002fe20004000000 */
[----:B------:R1:W-:Y:S01]  /*4ff0*/  MUFU.TANH R15, R5 ;  /* 0x00000005000f7308 */ /* 0x0003e20000002400 */
[----:B------:R-:W-:Y:S01]  /*5000*/  ISETP.GE.AND P3, PT, R2, R200, PT ;  /* 0x000000c80200720c */ /* 0x000fe20003f66270 */
[----:B------:R-:W-:Y:S01]  /*5010*/  IMAD.IADD R8, R192, 0x1, -R9 ;  /* 0x00000001c0087824 */ /* 0x000fe200078e0a09 */
[C---:B------:R-:W-:Y:S01]  /*5020*/  ISETP.GE.AND P5, PT, R2.reuse, R202, PT ;  /* 0x000000ca0200720c */ /* 0x040fe20003fa6270 */
[----:B------:R-:W-:Y:S01]  /*5030*/  FMUL.FTZ R33, R19, UR4 ;  /* 0x0000000413217c20 */ /* 0x000fe20008410000 */
[----:B------:R-:W-:-:S02]  /*5040*/  ISETP.GE.AND P6, PT, R2, R199, PT ;  /* 0x000000c70200720c */ /* 0x000fc40003fc6270 */
[----:B------:R-:W-:Y:S01]  /*5050*/  ISETP.GE.AND P4, PT, R2, R201, PT ;  /* 0x000000c90200720c */ /* 0x000fe20003f86270 */
[----:B------:R4:W5:Y:S01]  /*5060*/  MUFU.TANH R16, R7 ;  /* 0x0000000700107308 */ /* 0x0009620000002400 */
[-C--:B------:R-:W-:Y:S01]  /*5070*/  ISETP.GT.AND P1, PT, R197, R2.reuse, PT ;  /* 0x00000002c500720c */ /* 0x080fe20003f24270 */
[----:B---3--:R-:W-:Y:S01]  /*5080*/  FMUL.FTZ R13, R31, UR4 ;  /* 0x000000041f0d7c20 */ /* 0x008fe20008410000 */
[----:B------:R-:W-:Y:S01]  /*5090*/  BAR.SYNC.DEFER_BLOCKING 0x0 ;  /* 0x0000000000007b1d */ /* 0x000fe20000010000 */
[-C--:B------:R-:W-:Y:S02]  /*50a0*/  ISETP.GT.AND P2, PT, R196, R2.reuse, PT ;  /* 0x00000002c400720c */ /* 0x080fe40003f44270 */
[----:B------:R-:W-:Y:S01]  /*50b0*/  ISETP.GT.AND P0, PT, R195, R2, PT ;  /* 0x00000002c300720c */ /* 0x000fe20003f04270 */
[--C-:B------:R-:W-:Y:S01]  /*50c0*/  IMAD.IADD R2, R198, 0x1, -R10.reuse ;  /* 0x00000001c6027824 */ /* 0x100fe200078e0a0a */
[----:B------:R-:W-:Y:S01]  /*50d0*/  FSEL R34, R11, -INF , !P3 ;  /* 0xff8000000b227808 */ /* 0x000fe20005800000 */
[--C-:B-1----:R-:W-:Y:S01]  /*50e0*/  IMAD.IADD R5, R193, 0x1, -R10.reuse ;  /* 0x00000001c1057824 */ /* 0x102fe200078e0a0a */
[----:B------:R1:W3:Y:S01]  /*50f0*/  MUFU.TANH R32, R13 ;  /* 0x0000000d00207308 */ /* 0x0002e20000002400 */
[----:B--2---:R-:W-:Y:S01]  /*5100*/  HMMA.16816.F32 R24, R52, R20, R24 ;  /* 0x000000143418723c */ /* 0x004fe20000001818 */
[----:B----4-:R-:W-:-:S02]  /*5110*/  IMAD.IADD R7, R12, 0x1, -R10 ;  /* 0x000000010c077824 */ /* 0x010fc400078e0a0a */
[----:B------:R-:W-:Y:S02]  /*5120*/  IABS R10, R5 ;  /* 0x00000005000a7213 */ /* 0x000fe40000000000 */
[----:B------:R-:W-:Y:S02]  /*5130*/  IABS R5, R2 ;  /* 0x0000000200057213 */ /* 0x000fe40000000000 */
[----:B------:R-:W-:Y:S02]  /*5140*/  IABS R7, R7 ;  /* 0x0000000700077213 */ /* 0x000fe40000000000 */
[----:B------:R-:W-:Y:S01]  /*5150*/  IABS R2, R8 ;  /* 0x0000000800027213 */ /* 0x000fe20000000000 */
[----:B------:R-:W-:Y:S01]  /*5160*/  IMAD.MOV.U32 R8, RZ, RZ, R5 ;  /* 0x000000ffff087224 */ /* 0x000fe200078e0005 */
[----:B------:R-:W-:Y:S02]  /*5170*/  I2FP.F32.S32 R7, R7 ;  /* 0x0000000700077245 */ /* 0x000fe40000201400 */
[----:B------:R-:W-:-:S02]  /*5180*/  I2FP.F32.S32 R5, R10 ;  /* 0x0000000a00057245 */ /* 0x000fc40000201400 */
[----:B------:R-:W-:Y:S01]  /*5190*/  I2FP.F32.S32 R2, R2 ;  /* 0x0000000200027245 */ /* 0x000fe20000201400 */
[----:B-----5:R-:W-:Y:S01]  /*51a0*/  FFMA.FTZ R7, R7, -UR8, R28 ;  /* 0x8000000807077c23 */ /* 0x020fe2000801001c */
[----:B------:R-:W-:Y:S01]  /*51b0*/  I2FP.F32.S32 R8, R8 ;  /* 0x0000000800087245 */ /* 0x000fe20000201400 */
[----:B------:R-:W-:Y:S02]  /*51c0*/  FFMA.FTZ R5, R5, -UR8, R16 ;  /* 0x8000000805057c23 */ /* 0x000fe40008010010 */
[----:B------:R-:W-:Y:S01]  /*51d0*/  HMMA.16816.F32 R16, R56, R20, R60 ;  /* 0x000000143810723c */ /* 0x000fe2000000183c */
[----:B------:R-:W-:Y:S01]  /*51e0*/  FFMA.FTZ R10, R2, -UR8, R14 ;  /* 0x80000008020a7c23 */ /* 0x000fe2000801000e */
[----:B------:R-:W-:Y:S01]  /*51f0*/  FSEL R7, R7, -INF , !P1 ;  /* 0xff80000007077808 */ /* 0x000fe20004800000 */
[----:B------:R-:W-:Y:S01]  /*5200*/  FFMA.FTZ R8, R8, -UR8, R15 ;  /* 0x8000000808087c23 */ /* 0x000fe2000801000f */
[----:B------:R-:W-:Y:S01]  /*5210*/  VIADD R2, R4, 0x19 ;  /* 0x0000001904027836 */ /* 0x000fe20000000000 */
[----:B------:R2:W4:Y:S01]  /*5220*/  MUFU.TANH R15, R30 ;  /* 0x0000001e000f7308 */ /* 0x0005220000002400 */
[----:B------:R-:W-:Y:S01]  /*5230*/  FSEL R130, R7, -INF , !P5 ;  /* 0xff80000007827808 */ /* 0x000fe20006800000 */
[----:B------:R-:W-:Y:S01]  /*5240*/  FMUL.FTZ R20, R27, UR4 ;  /* 0x000000041b147c20 */ /* 0x000fe20008410000 */
[----:B------:R-:W-:-:S02]  /*5250*/  FSEL R7, R5, -INF , !P2 ;  /* 0xff80000005077808 */ /* 0x000fc40005000000 */
[----:B------:R-:W-:Y:S02]  /*5260*/  ISETP.GT.AND P1, PT, R194, R2, PT ;  /* 0x00000002c200720c */ /* 0x000fe40003f24270 */
[----:B------:R-:W-:Y:S01]  /*5270*/  FSEL R5, R8, -INF , !P0 ;  /* 0xff80000008057808 */ /* 0x000fe20004000000 */
[----:B------:R-:W5:Y:S01]  /*5280*/  MUFU.TANH R14, R33 ;  /* 0x00000021000e7308 */ /* 0x000f620000002400 */
[----:B------:R-:W-:Y:S01]  /*5290*/  FSEL R35, R7, -INF , !P6 ;  /* 0xff80000007237808 */ /* 0x000fe20007000000 */
[--C-:B------:R-:W-:Y:S01]  /*52a0*/  IMAD.IADD R7, R12, 0x1, -R9.reuse ;  /* 0x000000010c077824 */ /* 0x100fe200078e0a09 */
[----:B------:R-:W-:Y:S01]  /*52b0*/  FSEL R42, R5, -INF , !P4 ;  /* 0xff800000052a7808 */ /* 0x000fe20006000000 */
[----:B------:R-:W-:Y:S01]  /*52c0*/  IMAD.IADD R5, R193, 0x1, -R9 ;  /* 0x00000001c1057824 */ /* 0x000fe200078e0a09 */
[----:B------:R-:W-:Y:S01]  /*52d0*/  FSEL R11, R10, -INF , !P1 ;  /* 0xff8000000a0b7808 */ /* 0x000fe20004800000 */
[----:B------:R-:W-:Y:S01]  /*52e0*/  VIADD R10, R6, 0xffffffe8 ;  /* 0xffffffe8060a7836 */ /* 0x000fe20000000000 */
[----:B------:R-:W-:Y:S01]  /*52f0*/  ISETP.GE.AND P3, PT, R2, R200, PT ;  /* 0x000000c80200720c */ /* 0x000fe20003f66270 */
[----:B-1----:R-:W-:Y:S01]  /*5300*/  FMUL.FTZ R13, R16, UR4 ;  /* 0x00000004100d7c20 */ /* 0x002fe20008410000 */
[----:B------:R-:W-:Y:S01]  /*5310*/  ISETP.GE.AND P5, PT, R2, R202, PT ;  /* 0x000000ca0200720c */ /* 0x000fe20003fa6270 */
[----:B------:R-:W-:Y:S01]  /*5320*/  IMAD.IADD R8, R192, 0x1, -R10 ;  /* 0x00000001c0087824 */ /* 0x000fe200078e0a0a */
[C---:B------:R-:W-:Y:S01]  /*5330*/  ISETP.GE.AND P2, PT, R2.reuse, R199, PT ;  /* 0x000000c70200720c */ /* 0x040fe20003f46270 */
[----:B--2---:R-:W-:Y:S01]  /*5340*/  HMMA.16816.F32 R28, R44, R38, R124 ;  /* 0x000000262c1c723c */ /* 0x004fe2000000187c */
[----:B------:R-:W-:Y:S01]  /*5350*/  ISETP.GE.AND P6, PT, R2, R201, PT ;  /* 0x000000c90200720c */ /* 0x000fe20003fc6270 */
[----:B------:R-:W1:Y:S01]  /*5360*/  MUFU.TANH R13, R13 ;  /* 0x0000000d000d7308 */ /* 0x000e620000002400 */
[-C--:B------:R-:W-:Y:S01]  /*5370*/  ISETP.GT.AND P0, PT, R197, R2.reuse, PT ;  /* 0x00000002c500720c */ /* 0x080fe20003f04270 */
[----:B------:R-:W-:Y:S01]  /*5380*/  FMUL.FTZ R19, R19, UR4 ;  /* 0x0000000413137c20 */ /* 0x000fe20008410000 */
[----:B------:R-:W-:-:S02]  /*5390*/  ISETP.GT.AND P4, PT, R196, R2, PT ;  /* 0x00000002c400720c */ /* 0x000fc40003f84270 */
[----:B------:R-:W-:Y:S01]  /*53a0*/  ISETP.GT.AND P1, PT, R195, R2, PT ;  /* 0x00000002c300720c */ /* 0x000fe20003f24270 */
[----:B------:R-:W-:Y:S01]  /*53b0*/  IMAD.IADD R2, R198, 0x1, -R9 ;  /* 0x00000001c6027824 */ /* 0x000fe200078e0a09 */
[----:B------:R-:W-:Y:S01]  /*53c0*/  IABS R9, R5 ;  /* 0x0000000500097213 */ /* 0x000fe20000000000 */
[----:B------:R-:W-:Y:S01]  /*53d0*/  MUFU.TANH R21, R19 ;  /* 0x0000001300157308 */ /* 0x000fe20000002400 */
[----:B------:R-:W-:Y:S01]  /*53e0*/  IABS R7, R7 ;  /* 0x0000000700077213 */ /* 0x000fe20000000000 */
[----:B------:R-:W-:Y:S01]  /*53f0*/  HMMA.16816.F32 R44, R44, R104, R132 ;  /* 0x000000682c2c723c */ /* 0x000fe20000001884 */
[----:B------:R-:W-:Y:S02]  /*5400*/  IABS R5, R2 ;  /* 0x0000000200057213 */ /* 0x000fe40000000000 */
[----:B------:R-:W-:Y:S01]  /*5410*/  IABS R2, R8 ;  /* 0x0000000800027213 */ /* 0x000fe20000000000 */
[----:B------:R-:W-:Y:S01]  /*5420*/  IMAD.MOV.U32 R8, RZ, RZ, R9 ;  /* 0x000000ffff087224 */ /* 0x000fe200078e0009 */
[----:B------:R-:W-:Y:S01]  /*5430*/  I2FP.F32.S32 R7, R7 ;  /* 0x0000000700077245 */ /* 0x000fe20000201400 */
[----:B------:R-:W-:Y:S01]  /*5440*/  IMAD.MOV.U32 R9, RZ, RZ, R5 ;  /* 0x000000ffff097224 */ /* 0x000fe200078e0005 */
[----:B------:R-:W-:Y:S01]  /*5450*/  FSEL R101, R11, -INF , !P3 ;  /* 0xff8000000b657808 */ /* 0x000fe20005800000 */
[----:B------:R-:W-:Y:S01]  /*5460*/  FMUL.FTZ R11, R18, UR4 ;  /* 0x00000004120b7c20 */ /* 0x000fe20008410000 */
[----:B------:R-:W-:Y:S01]  /*5470*/  I2FP.F32.S32 R5, R8 ;  /* 0x0000000800057245 */ /* 0x000fe20000201400 */
[----:B---3--:R-:W-:Y:S01]  /*5480*/  FFMA.FTZ R7, R7, -UR8, R32 ;  /* 0x8000000807077c23 */ /* 0x008fe20008010020 */
[----:B------:R-:W-:Y:S01]  /*5490*/  I2FP.F32.S32 R9, R9 ;  /* 0x0000000900097245 */ /* 0x000fe20000201400 */
[----:B------:R2:W3:Y:S01]  /*54a0*/  MUFU.TANH R18, R11 ;  /* 0x0000000b00127308 */ /* 0x0004e20000002400 */
[----:B------:R-:W-:Y:S01]  /*54b0*/  I2FP.F32.S32 R8, R2 ;  /* 0x0000000200087245 */ /* 0x000fe20000201400 */
[----:B----4-:R-:W-:Y:S01]  /*54c0*/  FFMA.FTZ R5, R5, -UR8, R15 ;  /* 0x8000000805057c23 */ /* 0x010fe2000801000f */
[----:B------:R-:W-:Y:S01]  /*54d0*/  FSEL R7, R7, -INF , !P0 ;  /* 0xff80000007077808 */ /* 0x000fe20004000000 */
[----:B-----5:R-:W-:Y:S01]  /*54e0*/  FFMA.FTZ R9, R9, -UR8, R14 ;  /* 0x8000000809097c23 */ /* 0x020fe2000801000e */
[----:B------:R-:W-:-:S02]  /*54f0*/  VIADD R2, R4, 0x20 ;  /* 0x0000002004027836 */ /* 0x000fc40000000000 */
[----:B-1----:R-:W-:Y:S01]  /*5500*/  FFMA.FTZ R8, R8, -UR8, R13 ;  /* 0x8000000808087c23 */ /* 0x002fe2000801000d */
[----:B------:R-:W-:Y:S01]  /*5510*/  FSEL R129, R7, -INF , !P5 ;  /* 0xff80000007817808 */ /* 0x000fe20006800000 */
[----:B------:R-:W-:Y:S01]  /*5520*/  FMUL.FTZ R13, R17, UR4 ;  /* 0x00000004110d7c20 */ /* 0x000fe20008410000 */
[----:B------:R-:W-:Y:S02]  /*5530*/  FSEL R7, R5, -INF , !P4 ;  /* 0xff80000005077808 */ /* 0x000fe40006000000 */
[----:B------:R-:W-:Y:S01]  /*5540*/  FSEL R5, R9, -INF , !P1 ;  /* 0xff80000009057808 */ /* 0x000fe20004800000 */
[----:B------:R-:W-:Y:S01]  /*5550*/  VIADD R9, R6, 0xffffffe9 ;  /* 0xffffffe906097836 */ /* 0x000fe20000000000 */
[----:B------:R-:W-:Y:S01]  /*5560*/  ISETP.GT.AND P0, PT, R194, R2, PT ;  /* 0x00000002c200720c */ /* 0x000fe20003f04270 */
[----:B------:R1:W-:Y:S01]  /*5570*/  MUFU.TANH R14, R13 ;  /* 0x0000000d000e7308 */ /* 0x0003e20000002400 */
[----:B------:R-:W-:Y:S01]  /*5580*/  FSEL R40, R5, -INF , !P6 ;  /* 0xff80000005287808 */ /* 0x000fe20007000000 */
[----:B------:R-:W-:Y:S01]  /*5590*/  FMUL.FTZ R5, R26, UR4 ;  /* 0x000000041a057c20 */ /* 0x000fe20008410000 */
[----:B--2---:R-:W-:Y:S01]  /*55a0*/  FMUL.FTZ R11, R24, UR4 ;  /* 0x00000004180b7c20 */ /* 0x004fe20008410000 */
[----:B------:R-:W-:Y:S01]  /*55b0*/  FSEL R33, R7, -INF , !P2 ;  /* 0xff80000007217808 */ /* 0x000fe20005000000 */
[----:B------:R-:W-:Y:S01]  /*55c0*/  IMAD.IADD R7, R12, 0x1, -R10 ;  /* 0x000000010c077824 */ /* 0x000fe200078e0a0a */
[----:B------:R-:W-:-:S02]  /*55d0*/  ISETP.GE.AND P3, PT, R2, R200, PT ;  /* 0x000000c80200720c */ /* 0x000fc40003f66270 */
[----:B------:R2:W4:Y:S01]  /*55e0*/  MUFU.TANH R16, R11 ;  /* 0x0000000b00107308 */ /* 0x0005220000002400 */
[C---:B------:R-:W-:Y:S02]  /*55f0*/  ISETP.GE.AND P5, PT, R2.reuse, R202, PT ;  /* 0x000000ca0200720c */ /* 0x040fe40003fa6270 */
[C---:B------:R-:W-:Y:S02]  /*5600*/  ISETP.GE.AND P4, PT, R2.reuse, R199, PT ;  /* 0x000000c70200720c */ /* 0x040fe40003f86270 */
[----:B------:R-:W-:Y:S02]  /*5610*/  ISETP.GE.AND P1, PT, R2, R201, PT ;  /* 0x000000c90200720c */ /* 0x000fe40003f26270 */
[-C--:B------:R-:W-:Y:S01]  /*5620*/  ISETP.GT.AND P2, PT, R197, R2.reuse, PT ;  /* 0x00000002c500720c */ /* 0x080fe20003f44270 */
[----:B------:R5:W4:Y:S01]  /*5630*/  MUFU.TANH R15, R5 ;  /* 0x00000005000f7308 */ /* 0x000b220000002400 */
[----:B------:R-:W-:Y:S01]  /*5640*/  ISETP.GT.AND P6, PT, R196, R2, PT ;  /* 0x00000002c400720c */ /* 0x000fe20003fc4270 */
[----:B-1----:R-:W-:Y:S01]  /*5650*/  FMUL.FTZ R13, R25, UR4 ;  /* 0x00000004190d7c20 */ /* 0x002fe20008410000 */
[----:B------:R-:W-:Y:S01]  /*5660*/  IABS R7, R7 ;  /* 0x0000000700077213 */ /* 0x000fe20000000000 */
[----:B------:R-:W-:Y:S03]  /*5670*/  HMMA.16816.F32 R24, R56, R22, R48 ;  /* 0x000000163818723c */ /* 0x000fe60000001830 */
[----:B------:R-:W-:-:S02]  /*5680*/  I2FP.F32.S32 R7, R7 ;  /* 0x0000000700077245 */ /* 0x000fc40000201400 */
[----:B--2---:R-:W-:Y:S01]  /*5690*/  FSEL R11, R8, -INF , !P0 ;  /* 0xff800000080b7808 */ /* 0x004fe20004000000 */
[----:B------:R-:W-:Y:S01]  /*56a0*/  IMAD.IADD R8, R192, 0x1, -R9 ;  /* 0x00000001c0087824 */ /* 0x000fe200078e0a09 */
[----:B------:R-:W-:Y:S01]  /*56b0*/  ISETP.GT.AND P0, PT, R195, R2, PT ;  /* 0x00000002c300720c */ /* 0x000fe20003f04270 */
[----:B------:R-:W-:Y:S02]  /*56c0*/  IMAD.IADD R2, R198, 0x1, -R10 ;  /* 0x00000001c6027824 */ /* 0x000fe400078e0a0a */
[----:B---3--:R-:W-:Y:S01]  /*56d0*/  FFMA.FTZ R7, R7, -UR8, R18 ;  /* 0x8000000807077c23 */ /* 0x008fe20008010012 */
[----:B------:R-:W-:Y:S01]  /*56e0*/  FSEL R100, R11, -INF , !P3 ;  /* 0xff8000000b647808 */ /* 0x000fe20005800000 */
[----:B------:R-:W-:Y:S01]  /*56f0*/  HMMA.16816.F32 R56, R56, R108, R64 ;  /* 0x0000006c3838723c */ /* 0x000fe20000001840 */
[----:B-----5:R-:W-:Y:S02]  /*5700*/  IMAD.IADD R5, R193, 0x1, -R10 ;  /* 0x00000001c1057824 */ /* 0x020fe400078e0a0a */
[----:B------:R-:W-:-:S03]  /*5710*/  FSEL R7, R7, -INF , !P2 ;  /* 0xff80000007077808 */ /* 0x000fc60005000000 */
[----:B------:R-:W-:Y:S02]  /*5720*/  IABS R10, R5 ;  /* 0x00000005000a7213 */ /* 0x000fe40000000000 */
[----:B------:R-:W-:Y:S02]  /*5730*/  IABS R5, R2 ;  /* 0x0000000200057213 */ /* 0x000fe40000000000 */
[----:B------:R-:W-:Y:S02]  /*5740*/  IABS R2, R8 ;  /* 0x0000000800027213 */ /* 0x000fe40000000000 */
[----:B------:R-:W-:Y:S01]  /*5750*/  FSEL R143, R7, -INF , !P5 ;  /* 0xff800000078f7808 */ /* 0x000fe20006800000 */
[----:B------:R-:W-:Y:S01]  /*5760*/  IMAD.MOV.U32 R8, RZ, RZ, R5 ;  /* 0x000000ffff087224 */ /* 0x000fe200078e0005 */
[----:B------:R-:W-:Y:S02]  /*5770*/  I2FP.F32.S32 R5, R10 ;  /* 0x0000000a00057245 */ /* 0x000fe40000201400 */
[----:B------:R-:W-:-:S02]  /*5780*/  I2FP.F32.S32 R2, R2 ;  /* 0x0000000200027245 */ /* 0x000fc40000201400 */
[----:B------:R-:W-:Y:S01]  /*5790*/  I2FP.F32.S32 R8, R8 ;  /* 0x0000000800087245 */ /* 0x000fe20000201400 */
[----:B----4-:R-:W-:Y:S02]  /*57a0*/  FFMA.FTZ R5, R5, -UR8, R16 ;  /* 0x8000000805057c23 */ /* 0x010fe40008010010 */
[----:B------:R-:W-:Y:S01]  /*57b0*/  FFMA.FTZ R10, R2, -UR8, R14 ;  /* 0x80000008020a7c23 */ /* 0x000fe2000801000e */
[----:B------:R-:W-:Y:S02]  /*57c0*/  VIADD R2, R4, 0x21 ;  /* 0x0000002104027836 */ /* 0x000fe40000000000 */
[----:B------:R-:W-:Y:S01]  /*57d0*/  FFMA.FTZ R8, R8, -UR8, R15 ;  /* 0x8000000808087c23 */ /* 0x000fe2000801000f */
[----:B------:R-:W-:Y:S01]  /*57e0*/  FSEL R7, R5, -INF , !P6 ;  /* 0xff80000005077808 */ /* 0x000fe20007000000 */
[----:B------:R1:W2:Y:S01]  /*57f0*/  MUFU.TANH R15, R13 ;  /* 0x0000000d000f7308 */ /* 0x0002a20000002400 */
[----:B------:R-:W-:Y:S01]  /*5800*/  HMMA.16816.F32 R16, R52, R22, R28 ;  /* 0x000000163410723c */ /* 0x000fe2000000181c */
[----:B------:R-:W-:-:S02]  /*5810*/  ISETP.GT.AND P2, PT, R194, R2, PT ;  /* 0x00000002c200720c */ /* 0x000fc40003f44270 */
[----:B------:R-:W-:Y:S02]  /*5820*/  FSEL R5, R8, -INF , !P0 ;  /* 0xff80000008057808 */ /* 0x000fe40004000000 */
[----:B------:R-:W-:Y:S01]  /*5830*/  FSEL R123, R7, -INF , !P4 ;  /* 0xff800000077b7808 */ /* 0x000fe20006000000 */
[--C-:B------:R-:W-:Y:S01]  /*5840*/  IMAD.IADD R7, R12, 0x1, -R9.reuse ;  /* 0x000000010c077824 */ /* 0x100fe200078e0a09 */
[----:B------:R-:W-:Y:S01]  /*5850*/  FSEL R128, R5, -INF , !P1 ;  /* 0xff80000005807808 */ /* 0x000fe20004800000 */
[----:B------:R-:W-:Y:S01]  /*5860*/  IMAD.IADD R5, R193, 0x1, -R9 ;  /* 0x00000001c1057824 */ /* 0x000fe200078e0a09 */
[----:B------:R-:W-:Y:S01]  /*5870*/  FSEL R11, R10, -INF , !P2 ;  /* 0xff8000000a0b7808 */ /* 0x000fe20005000000 */
[----:B------:R-:W-:Y:S01]  /*5880*/  VIADD R10, R6, 0xfffffff0 ;  /* 0xfffffff0060a7836 */ /* 0x000fe20000000000 */
[C---:B------:R-:W-:Y:S01]  /*5890*/  ISETP.GE.AND P3, PT, R2.reuse, R200, PT ;  /* 0x000000c80200720c */ /* 0x040fe20003f66270 */
[----:B------:R-:W3:Y:S01]  /*58a0*/  MUFU.TANH R14, R20 ;  /* 0x00000014000e7308 */ /* 0x000ee20000002400 */
[----:B------:R-:W-:Y:S01]  /*58b0*/  ISETP.GE.AND P5, PT, R2, R202, PT ;  /* 0x000000ca0200720c */ /* 0x000fe20003fa6270 */
[----:B------:R-:W-:Y:S01]  /*58c0*/  IMAD.IADD R8, R192, 0x1, -R10 ;  /* 0x00000001c0087824 */ /* 0x000fe200078e0a0a */
[----:B------:R-:W-:Y:S01]  /*58d0*/  ISETP.GE.AND P6, PT, R2, R199, PT ;  /* 0x000000c70200720c */ /* 0x000fe20003fc6270 */
[----:B-1----:R-:W-:Y:S01]  /*58e0*/  FMUL.FTZ R13, R24, UR4 ;  /* 0x00000004180d7c20 */ /* 0x002fe20008410000 */
[----:B------:R-:W-:Y:S01]  /*58f0*/  ISETP.GE.AND P4, PT, R2, R201, PT ;  /* 0x000000c90200720c */ /* 0x000fe20003f86270 */
[----:B------:R-:W-:Y:S01]  /*5900*/  HMMA.16816.F32 R52, R52, R108, R44 ;  /* 0x0000006c3434723c */ /* 0x000fe2000000182c */
[----:B------:R-:W-:-:S02]  /*5910*/  ISETP.GT.AND P0, PT, R197, R2, PT ;  /* 0x00000002c500720c */ /* 0x000fc40003f04270 */
[-C--:B------:R-:W-:Y:S01]  /*5920*/  ISETP.GT.AND P1, PT, R196, R2.reuse, PT ;  /* 0x00000002c400720c */ /* 0x080fe20003f24270 */
[----:B------:R-:W1:Y:S01]  /*5930*/  MUFU.TANH R13, R13 ;  /* 0x0000000d000d7308 */ /* 0x000e620000002400 */
[----:B------:R-:W-:Y:S01]  /*5940*/  ISETP.GT.AND P2, PT, R195, R2, PT ;  /* 0x00000002c300720c */ /* 0x000fe20003f44270 */
        /* <DEDUP_REMOVED lines=11> */
[----:B------:R-:W-:Y:S01]  /*5a00*/  FFMA.FTZ R7, R7, -UR8, R21 ;  /* 0x8000000807077c23 */ /* 0x000fe20008010015 */
[----:B------:R-:W-:Y:S01]  /*5a10*/  I2FP.F32.S32 R9, R9 ;  /* 0x0000000900097245 */ /* 0x000fe20000201400 */
[----:B------:R4:W-:Y:S01]  /*5a20*/  MUFU.TANH R20, R11 ;  /* 0x0000000b00147308 */ /* 0x0009e20000002400 */
[----:B------:R-:W-:Y:S01]  /*5a30*/  I2FP.F32.S32 R8, R2 ;  /* 0x0000000200087245 */ /* 0x000fe20000201400 */
[----:B------:R-:W-:-:S02]  /*5a40*/  VIADD R2, R4, 0x28 ;  /* 0x0000002804027836 */ /* 0x000fc40000000000 */
[----:B--2---:R-:W-:Y:S01]  /*5a50*/  FFMA.FTZ R5, R5, -UR8, R15 ;  /* 0x8000000805057c23 */ /* 0x004fe2000801000f */
[----:B------:R-:W-:Y:S01]  /*5a60*/  FSEL R7, R7, -INF , !P0 ;  /* 0xff80000007077808 */ /* 0x000fe20004000000 */
[----:B---3--:R-:W-:Y:S01]  /*5a70*/  FFMA.FTZ R9, R9, -UR8, R14 ;  /* 0x8000000809097c23 */ /* 0x008fe2000801000e */
[----:B-1----:R-:W-:Y:S01]  /*5a80*/  FFMA.FTZ R8, R8, -UR8, R13 ;  /* 0x8000000808087c23 */ /* 0x002fe2000801000d */
[----:B------:R-:W-:Y:S02]  /*5a90*/  ISETP.GT.AND P0, PT, R194, R2, PT ;  /* 0x00000002c200720c */ /* 0x000fe40003f04270 */
[----:B------:R-:W-:Y:S02]  /*5aa0*/  FSEL R142, R7, -INF , !P5 ;  /* 0xff800000078e7808 */ /* 0x000fe40006800000 */
[----:B------:R-:W-:Y:S02]  /*5ab0*/  FSEL R7, R5, -INF , !P1 ;  /* 0xff80000005077808 */ /* 0x000fe40004800000 */
[----:B------:R-:W-:-:S02]  /*5ac0*/  FSEL R5, R9, -INF , !P2 ;  /* 0xff80000009057808 */ /* 0x000fc40005000000 */
[----:B------:R-:W-:Y:S01]  /*5ad0*/  FSEL R122, R7, -INF , !P6 ;  /* 0xff800000077a7808 */ /* 0x000fe20007000000 */
[--C-:B------:R-:W-:Y:S02]  /*5ae0*/  IMAD.IADD R7, R193, 0x1, -R10.reuse ;  /* 0x00000001c1077824 */ /* 0x100fe400078e0a0a */
[----:B----4-:R-:W-:Y:S01]  /*5af0*/  FMUL.FTZ R11, R16, UR4 ;  /* 0x00000004100b7c20 */ /* 0x010fe20008410000 */
[----:B------:R-:W-:Y:S01]  /*5b00*/  FSEL R16, R8, -INF , !P0 ;  /* 0xff80000008107808 */ /* 0x000fe20004000000 */
[----:B------:R-:W-:Y:S01]  /*5b10*/  IMAD.IADD R8, R12, 0x1, -R10 ;  /* 0x000000010c087824 */ /* 0x000fe200078e0a0a */
[----:B------:R-:W-:Y:S01]  /*5b20*/  FSEL R140, R5, -INF , !P4 ;  /* 0xff800000058c7808 */ /* 0x000fe20006000000 */
[----:B------:R1:W-:Y:S01]  /*5b30*/  MUFU.TANH R14, R11 ;  /* 0x0000000b000e7308 */ /* 0x0003e20000002400 */
[----:B------:R-:W-:Y:S01]  /*5b40*/  FMUL.FTZ R5, R18, UR4 ;  /* 0x0000000412057c20 */ /* 0x000fe20008410000 */
[C---:B------:R-:W-:Y:S01]  /*5b50*/  ISETP.GE.AND P3, PT, R2.reuse, R200, PT ;  /* 0x000000c80200720c */ /* 0x040fe20003f66270 */
[----:B------:R-:W-:Y:S01]  /*5b60*/  FMUL.FTZ R18, R17, UR4 ;  /* 0x0000000411127c20 */ /* 0x000fe20008410000 */
[C---:B------:R-:W-:Y:S01]  /*5b70*/  ISETP.GE.AND P5, PT, R2.reuse, R202, PT ;  /* 0x000000ca0200720c */ /* 0x040fe20003fa6270 */
[----:B------:R-:W-:Y:S01]  /*5b80*/  FMUL.FTZ R17, R19, UR4 ;  /* 0x0000000413117c20 */ /* 0x000fe20008410000 */
[----:B------:R-:W-:-:S02]  /*5b90*/  ISETP.GE.AND P1, PT, R2, R199, PT ;  /* 0x000000c70200720c */ /* 0x000fc40003f26270 */
[----:B------:R-:W-:Y:S01]  /*5ba0*/  ISETP.GE.AND P2, PT, R2, R201, PT ;  /* 0x000000c90200720c */ /* 0x000fe20003f46270 */
[----:B------:R2:W3:Y:S01]  /*5bb0*/  MUFU.TANH R13, R5 ;  /* 0x00000005000d7308 */ /* 0x0004e20000002400 */
[-C--:B------:R-:W-:Y:S02]  /*5bc0*/  ISETP.GT.AND P6, PT, R197, R2.reuse, PT ;  /* 0x00000002c500720c */ /* 0x080fe40003fc4270 */
[-C--:B------:R-:W-:Y:S02]  /*5bd0*/  ISETP.GT.AND P4, PT, R196, R2.reuse, PT ;  /* 0x00000002c400720c */ /* 0x080fe40003f84270 */
[----:B------:R-:W-:Y:S01]  /*5be0*/  ISETP.GT.AND P0, PT, R195, R2, PT ;  /* 0x00000002c300720c */ /* 0x000fe20003f04270 */
[----:B------:R-:W-:Y:S01]  /*5bf0*/  VIADD R2, R6, 0xfffffff1 ;  /* 0xfffffff106027836 */ /* 0x000fe20000000000 */
[----:B------:R-:W-:Y:S01]  /*5c00*/  FSEL R108, R16, -INF , !P3 ;  /* 0xff800000106c7808 */ /* 0x000fe20005800000 */
[----:B-1----:R-:W-:Y:S01]  /*5c10*/  FMUL.FTZ R11, R25, UR4 ;  /* 0x00000004190b7c20 */ /* 0x002fe20008410000 */
[----:B------:R-:W-:Y:S01]  /*5c20*/  MUFU.TANH R18, R18 ;  /* 0x0000001200127308 */ /* 0x000fe20000002400 */
[----:B------:R-:W-:-:S07]  /*5c30*/  IMAD.IADD R9, R192, 0x1, -R2 ;  /* 0x00000001c0097824 */ /* 0x000fce00078e0a02 */
[----:B------:R1:W4:Y:S01]  /*5c40*/  MUFU.TANH R15, R11 ;  /* 0x0000000b000f7308 */ /* 0x0003220000002400 */
[----:B--2---:R-:W-:Y:S01]  /*5c50*/  IMAD.IADD R5, R198, 0x1, -R10 ;  /* 0x00000001c6057824 */ /* 0x004fe200078e0a0a */
[----:B------:R-:W-:-:S06]  /*5c60*/  IABS R10, R7 ;  /* 0x00000007000a7213 */ /* 0x000fcc0000000000 */
[----:B------:R-:W-:Y:S01]  /*5c70*/  MUFU.TANH R17, R17 ;  /* 0x0000001100117308 */ /* 0x000fe20000002400 */
[----:B-1----:R-:W-:Y:S02]  /*5c80*/  IABS R11, R8 ;  /* 0x00000008000b7213 */ /* 0x002fe40000000000 */
[----:B------:R-:W-:Y:S02]  /*5c90*/  IABS R8, R5 ;  /* 0x0000000500087213 */ /* 0x000fe40000000000 */
[----:B------:R-:W-:Y:S01]  /*5ca0*/  IABS R5, R9 ;  /* 0x0000000900057213 */ /* 0x000fe20000000000 */
[----:B------:R-:W-:Y:S02]  /*5cb0*/  IMAD.MOV.U32 R7, RZ, RZ, R11 ;  /* 0x000000ffff077224 */ /* 0x000fe400078e000b */
[----:B------:R-:W-:Y:S01]  /*5cc0*/  FMUL.FTZ R11, R27, UR4 ;  /* 0x000000041b0b7c20 */ /* 0x000fe20008410000 */
[----:B------:R-:W-:Y:S01]  /*5cd0*/  IMAD.MOV.U32 R9, RZ, RZ, R10 ;  /* 0x000000ffff097224 */ /* 0x000fe200078e000a */
[----:B------:R-:W-:-:S02]  /*5ce0*/  I2FP.F32.S32 R10, R8 ;  /* 0x00000008000a7245 */ /* 0x000fc40000201400 */
[----:B------:R-:W-:Y:S01]  /*5cf0*/  I2FP.F32.S32 R7, R7 ;  /* 0x0000000700077245 */ /* 0x000fe20000201400 */
[----:B------:R1:W2:Y:S01]  /*5d00*/  MUFU.TANH R19, R11 ;  /* 0x0000000b00137308 */ /* 0x0002a20000002400 */
[----:B------:R-:W-:Y:S01]  /*5d10*/  I2FP.F32.S32 R9, R9 ;  /* 0x0000000900097245 */ /* 0x000fe20000201400 */
[----:B---3--:R-:W-:Y:S01]  /*5d20*/  FFMA.FTZ R13, R10, -UR8, R13 ;  /* 0x800000080a0d7c23 */ /* 0x008fe2000801000d */
[----:B------:R-:W-:Y:S02]  /*5d30*/  IMAD.IADD R10, R193, 0x1, -R2 ;  /* 0x00000001c10a7824 */ /* 0x000fe400078e0a02 */
[----:B------:R-:W-:Y:S01]  /*5d40*/  FFMA.FTZ R8, R7, -UR8, R20 ;  /* 0x8000000807087c23 */ /* 0x000fe20008010014 */
[----:B------:R-:W-:Y:S01]  /*5d50*/  I2FP.F32.S32 R5, R5 ;  /* 0x0000000500057245 */ /* 0x000fe20000201400 */
[----:B------:R-:W-:Y:S01]  /*5d60*/  FFMA.FTZ R7, R9, -UR8, R14 ;  /* 0x8000000809077c23 */ /* 0x000fe2000801000e */
[--C-:B------:R-:W-:Y:S01]  /*5d70*/  IMAD.IADD R9, R198, 0x1, -R2.reuse ;  /* 0x00000001c6097824 */ /* 0x100fe200078e0a02 */
[----:B------:R-:W-:Y:S01]  /*5d80*/  IABS R10, R10 ;  /* 0x0000000a000a7213 */ /* 0x000fe20000000000 */
[----:B------:R-:W-:Y:S01]  /*5d90*/  VIADD R14, R6, 0xfffffff8 ;  /* 0xfffffff8060e7836 */ /* 0x000fe20000000000 */
[----:B------:R-:W-:Y:S01]  /*5da0*/  FSEL R8, R8, -INF , !P6 ;  /* 0xff80000008087808 */ /* 0x000fe20007000000 */
[----:B----4-:R-:W-:Y:S01]  /*5db0*/  FFMA.FTZ R15, R5, -UR8, R15 ;  /* 0x80000008050f7c23 */ /* 0x010fe2000801000f */
[----:B------:R-:W-:Y:S01]  /*5dc0*/  IABS R9, R9 ;  /* 0x0000000900097213 */ /* 0x000fe20000000000 */
[----:B------:R-:W-:Y:S01]  /*5dd0*/  VIADD R5, R4, 0x29 ;  /* 0x0000002904057836 */ /* 0x000fe20000000000 */
[----:B------:R-:W-:Y:S01]  /*5de0*/  FSEL R141, R8, -INF , !P5 ;  /* 0xff800000088d7808 */ /* 0x000fe20006800000 */
[----:B------:R-:W-:Y:S01]  /*5df0*/  FMUL.FTZ R20, R86, UR4 ;  /* 0x0000000456147c20 */ /* 0x000fe20008410000 */
[----:B-1----:R-:W-:Y:S01]  /*5e00*/  IMAD.IADD R11, R12, 0x1, -R2 ;  /* 0x000000010c0b7824 */ /* 0x002fe200078e0a02 */
[----:B------:R-:W-:-:S02]  /*5e10*/  FSEL R2, R7, -INF , !P4 ;  /* 0xff80000007027808 */ /* 0x000fc40006000000 */
[----:B------:R-:W-:Y:S01]  /*5e20*/  FSEL R7, R13, -INF , !P0 ;  /* 0xff8000000d077808 */ /* 0x000fe20004000000 */
[----:B------:R-:W-:Y:S01]  /*5e30*/  IMAD.MOV.U32 R13, RZ, RZ, R9 ;  /* 0x000000ffff0d7224 */ /* 0x000fe200078e0009 */
[----:B------:R-:W-:Y:S01]  /*5e40*/  IABS R8, R11 ;  /* 0x0000000b00087213 */ /* 0x000fe20000000000 */
[----:B------:R-:W-:Y:S01]  /*5e50*/  FMUL.FTZ R11, R56, UR4 ;  /* 0x00000004380b7c20 */ /* 0x000fe20008410000 */
[----:B------:R-:W-:Y:S01]  /*5e60*/  FSEL R121, R2, -INF , !P1 ;  /* 0xff80000002797808 */ /* 0x000fe20004800000 */
[----:B------:R-:W-:Y:S01]  /*5e70*/  IMAD.IADD R2, R192, 0x1, -R14 ;  /* 0x00000001c0027824 */ /* 0x000fe200078e0a0e */
[----:B------:R-:W-:Y:S01]  /*5e80*/  FSEL R136, R7, -INF , !P2 ;  /* 0xff80000007887808 */ /* 0x000fe20005000000 */
[----:B------:R1:W3:Y:S01]  /*5e90*/  MUFU.TANH R16, R11 ;  /* 0x0000000b00107308 */ /* 0x0002e20000002400 */
[----:B------:R-:W-:Y:S01]  /*5ea0*/  IMAD.MOV.U32 R7, RZ, RZ, R10 ;  /* 0x000000ffff077224 */ /* 0x000fe200078e000a */
[----:B------:R-:W-:Y:S02]  /*5eb0*/  ISETP.GT.AND P3, PT, R194, R5, PT ;  /* 0x00000005c200720c */ /* 0x000fe40003f64270 */
[----:B------:R-:W-:-:S02]  /*5ec0*/  IABS R2, R2 ;  /* 0x0000000200027213 */ /* 0x000fc40000000000 */
[----:B------:R-:W-:Y:S02]  /*5ed0*/  I2FP.F32.S32 R9, R7 ;  /* 0x0000000700097245 */ /* 0x000fe40000201400 */
[----:B------:R-:W-:Y:S02]  /*5ee0*/  ISETP.GT.AND P0, PT, R197, R5, PT ;  /* 0x00000005c500720c */ /* 0x000fe40003f04270 */
[----:B------:R-:W-:Y:S02]  /*5ef0*/  FSEL R10, R15, -INF , !P3 ;  /* 0xff8000000f0a7808 */ /* 0x000fe40005800000 */
[----:B------:R-:W-:Y:S02]  /*5f00*/  I2FP.F32.S32 R2, R2 ;  /* 0x0000000200027245 */ /* 0x000fe40000201400 */
[C---:B------:R-:W-:Y:S02]  /*5f10*/  ISETP.GE.AND P6, PT, R5.reuse, R200, PT ;  /* 0x000000c80500720c */ /* 0x040fe40003fc6270 */
[----:B------:R-:W-:-:S02]  /*5f20*/  ISETP.GE.AND P5, PT, R5, R202, PT ;  /* 0x000000ca0500720c */ /* 0x000fc40003fa6270 */
[----:B-1----:R-:W-:Y:S02]  /*5f30*/  I2FP.F32.S32 R11, R8 ;  /* 0x00000008000b7245 */ /* 0x002fe40000201400 */
[C---:B------:R-:W-:Y:S02]  /*5f40*/  ISETP.GE.AND P4, PT, R5.reuse, R199, PT ;  /* 0x000000c70500720c */ /* 0x040fe40003f86270 */
[----:B------:R-:W-:Y:S01]  /*5f50*/  ISETP.GE.AND P1, PT, R5, R201, PT ;  /* 0x000000c90500720c */ /* 0x000fe20003f26270 */
[----:B--2---:R-:W-:Y:S01]  /*5f60*/  FFMA.FTZ R7, R11, -UR8, R19 ;  /* 0x800000080b077c23 */ /* 0x004fe20008010013 */
[-C--:B------:R-:W-:Y:S01]  /*5f70*/  ISETP.GT.AND P2, PT, R196, R5.reuse, PT ;  /* 0x00000005c400720c */ /* 0x080fe20003f44270 */
[----:B------:R-:W-:Y:S01]  /*5f80*/  FMUL.FTZ R11, R58, UR4 ;  /* 0x000000043a0b7c20 */ /* 0x000fe20008410000 */
[----:B------:R-:W-:Y:S01]  /*5f90*/  ISETP.GT.AND P3, PT, R195, R5, PT ;  /* 0x00000005c300720c */ /* 0x000fe20003f64270 */
[----:B------:R-:W-:Y:S01]  /*5fa0*/  FFMA.FTZ R5, R9, -UR8, R18 ;  /* 0x8000000809057c23 */ /* 0x000fe20008010012 */
[----:B------:R-:W-:Y:S01]  /*5fb0*/  I2FP.F32.S32 R8, R13 ;  /* 0x0000000d00087245 */ /* 0x000fe20000201400 */
[----:B---3--:R-:W-:Y:S01]  /*5fc0*/  FFMA.FTZ R9, R2, -UR8, R16 ;  /* 0x8000000802097c23 */ /* 0x008fe20008010010 */
[----:B------:R-:W-:Y:S01]  /*5fd0*/  FSEL R7, R7, -INF , !P0 ;  /* 0xff80000007077808 */ /* 0x000fe20004000000 */
[----:B------:R-:W-:Y:S01]  /*5fe0*/  VIADD R2, R4, 0x30 ;  /* 0x0000003004027836 */ /* 0x000fe20000000000 */
[----:B------:R-:W-:Y:S01]  /*5ff0*/  FSEL R75, R10, -INF , !P6 ;  /* 0xff8000000a4b7808 */ /* 0x000fe20007000000 */
[----:B------:R-:W-:Y:S01]  /*6000*/  FFMA.FTZ R8, R8, -UR8, R17 ;  /* 0x8000000808087c23 */ /* 0x000fe20008010011 */
[----:B------:R-:W-:Y:S01]  /*6010*/  FSEL R139, R7, -INF , !P5 ;  /* 0xff800000078b7808 */ /* 0x000fe20006800000 */
[----:B------:R-:W-:Y:S01]  /*6020*/  FMUL.FTZ R10, R52, UR4 ;  /* 0x00000004340a7c20 */ /* 0x000fe20008410000 */
[----:B------:R-:W-:Y:S01]  /*6030*/  FSEL R7, R5, -INF , !P2 ;  /* 0xff80000005077808 */ /* 0x000fe20005000000 */
[----:B------:R1:W2:Y:S01]  /*6040*/  MUFU.TANH R17, R11 ;  /* 0x0000000b00117308 */ /* 0x0002a20000002400 */
[----:B------:R-:W-:Y:S01]  /*6050*/  ISETP.GT.AND P0, PT, R194, R2, PT ;  /* 0x00000002c200720c */ /* 0x000fe20003f04270 */
[----:B------:R-:W-:Y:S01]  /*6060*/  FMUL.FTZ R13, R59, UR4 ;  /* 0x000000043b0d7c20 */ /* 0x000fe20008410000 */
[----:B------:R-:W-:Y:S01]  /*6070*/  FSEL R5, R8, -INF , !P3 ;  /* 0xff80000008057808 */ /* 0x000fe20005800000 */
[----:B------:R-:W-:Y:S01]  /*6080*/  FMUL.FTZ R18, R84, UR4 ;  /* 0x0000000454127c20 */ /* 0x000fe20008410000 */
[----:B------:R-:W-:Y:S01]  /*6090*/  FSEL R120, R7, -INF , !P4 ;  /* 0xff80000007787808 */ /* 0x000fe20006000000 */
[----:B------:R-:W-:Y:S01]  /*60a0*/  FMUL.FTZ R7, R54, UR4 ;  /* 0x0000000436077c20 */ /* 0x000fe20008410000 */
[----:B------:R-:W-:Y:S01]  /*60b0*/  FSEL R126, R5, -INF , !P1 ;  /* 0xff800000057e7808 */ /* 0x000fe20004800000 */
[----:B------:R3:W4:Y:S01]  /*60c0*/  MUFU.TANH R16, R10 ;  /* 0x0000000a00107308 */ /* 0x0007220000002400 */
[C---:B------:R-:W-:Y:S01]  /*60d0*/  ISETP.GE.AND P6, PT, R2.reuse, R200, PT ;  /* 0x000000c80200720c */ /* 0x040fe20003fc6270 */
[----:B------:R-:W-:Y:S01]  /*60e0*/  IMAD.IADD R5, R193, 0x1, -R14 ;  /* 0x00000001c1057824 */ /* 0x000fe200078e0a0e */
[----:B------:R-:W-:-:S02]  /*60f0*/  ISETP.GE.AND P5, PT, R2, R202, PT ;  /* 0x000000ca0200720c */ /* 0x000fc40003fa6270 */
[C---:B------:R-:W-:Y:S02]  /*6100*/  ISETP.GE.AND P2, PT, R2.reuse, R199, PT ;  /* 0x000000c70200720c */ /* 0x040fe40003f46270 */
[----:B------:R-:W-:Y:S01]  /*6110*/  ISETP.GE.AND P3, PT, R2, R201, PT ;  /* 0x000000c90200720c */ /* 0x000fe20003f66270 */
[----:B------:R5:W4:Y:S01]  /*6120*/  MUFU.TANH R15, R7 ;  /* 0x00000007000f7308 */ /* 0x000b220000002400 */
[----:B-1----:R-:W-:Y:S01]  /*6130*/  FSEL R11, R9, -INF , !P0 ;  /* 0xff800000090b7808 */ /* 0x002fe20004000000 */
[----:B------:R-:W-:Y:S01]  /*6140*/  VIADD R9, R6, 0xfffffff9 ;  /* 0xfffffff906097836 */ /* 0x000fe20000000000 */
[-C--:B------:R-:W-:Y:S02]  /*6150*/  ISETP.GT.AND P4, PT, R197, R2.reuse, PT ;  /* 0x00000002c500720c */ /* 0x080fe40003f84270 */
[-C--:B------:R-:W-:Y:S01]  /*6160*/  ISETP.GT.AND P1, PT, R196, R2.reuse, PT ;  /* 0x00000002c400720c */ /* 0x080fe20003f24270 */
[----:B------:R-:W-:Y:S01]  /*6170*/  IMAD.IADD R8, R192, 0x1, -R9 ;  /* 0x00000001c0087824 */ /* 0x000fe200078e0a09 */
[----:B------:R-:W-:Y:S01]  /*6180*/  ISETP.GT.AND P0, PT, R195, R2, PT ;  /* 0x00000002c300720c */ /* 0x000fe20003f04270 */
[----:B------:R-:W-:-:S02]  /*6190*/  IMAD.IADD R2, R198, 0x1, -R14 ;  /* 0x00000001c6027824 */ /* 0x000fc400078e0a0e */
[----:B---3--:R-:W-:Y:S01]  /*61a0*/  FMUL.FTZ R10, R57, UR4 ;  /* 0x00000004390a7c20 */ /* 0x008fe20008410000 */
[----:B------:R-:W-:Y:S01]  /*61b0*/  MUFU.TANH R19, R13 ;  /* 0x0000000d00137308 */ /* 0x000fe20000002400 */
[----:B------:R-:W-:Y:S01]  /*61c0*/  FSEL R124, R11, -INF , !P6 ;  /* 0xff8000000b7c7808 */ /* 0x000fe20007000000 */
[----:B------:R-:W-:Y:S01]  /*61d0*/  FMUL.FTZ R11, R53, UR4 ;  /* 0x00000004350b7c20 */ /* 0x000fe20008410000 */
[----:B-----5:R-:W-:-:S05]  /*61e0*/  IMAD.IADD R7, R12, 0x1, -R14 ;  /* 0x000000010c077824 */ /* 0x020fca00078e0a0e */
[----:B------:R-:W-:Y:S01]  /*61f0*/  MUFU.TANH R21, R18 ;  /* 0x0000001200157308 */ /* 0x000fe20000002400 */
[----:B------:R-:W-:-:S07]  /*6200*/  IABS R7, R7 ;  /* 0x0000000700077213 */ /* 0x000fce0000000000 */
[----:B------:R1:W3:Y:S01]  /*6210*/  MUFU.TANH R14, R10 ;  /* 0x0000000a000e7308 */ /* 0x0002e20000002400 */
[----:B------:R-:W-:-:S05]  /*6220*/  I2FP.F32.S32 R7, R7 ;  /* 0x0000000700077245 */ /* 0x000fca0000201400 */
[----:B--2---:R-:W-:Y:S02]  /*6230*/  FFMA.FTZ R7, R7, -UR8, R17 ;  /* 0x8000000807077c23 */ /* 0x004fe40008010011 */
[----:B------:R2:W5:Y:S03]  /*6240*/  MUFU.TANH R17, R11 ;  /* 0x0000000b00117308 */ /* 0x0005660000002400 */
[----:B------:R-:W-:-:S04]  /*6250*/  FSEL R7, R7, -INF , !P4 ;  /* 0xff80000007077808 */ /* 0x000fc80006000000 */
[----:B------:R-:W-:Y:S02]  /*6260*/  FSEL R135, R7, -INF , !P5 ;  /* 0xff80000007877808 */ /* 0x000fe40006800000 */
[----:B-1----:R-:W-:Y:S02]  /*6270*/  IABS R10, R5 ;  /* 0x00000005000a7213 */ /* 0x002fe40000000000 */
[----:B------:R-:W-:Y:S02]  /*6280*/  IABS R5, R2 ;  /* 0x0000000200057213 */ /* 0x000fe40000000000 */
[----:B------:R-:W-:Y:S01]  /*6290*/  IABS R2, R8 ;  /* 0x0000000800027213 */ /* 0x000fe20000000000 */
[----:B------:R-:W-:Y:S02]  /*62a0*/  IMAD.MOV.U32 R8, RZ, RZ, R10 ;  /* 0x000000ffff087224 */ /* 0x000fe400078e000a */
[----:B------:R-:W-:Y:S02]  /*62b0*/  IMAD.MOV.U32 R10, RZ, RZ, R5 ;  /* 0x000000ffff0a7224 */ /* 0x000fe400078e0005 */
[----:B--2---:R-:W-:Y:S01]  /*62c0*/  VIADD R11, R6, 0x1 ;  /* 0x00000001060b7836 */ /* 0x004fe20000000000 */
[----:B------:R-:W-:-:S02]  /*62d0*/  I2FP.F32.S32 R5, R8 ;  /* 0x0000000800057245 */ /* 0x000fc40000201400 */
[----:B------:R-:W-:Y:S02]  /*62e0*/  I2FP.F32.S32 R10, R10 ;  /* 0x0000000a000a7245 */ /* 0x000fe40000201400 */
[----:B------:R-:W-:Y:S01]  /*62f0*/  I2FP.F32.S32 R8, R2 ;  /* 0x0000000200087245 */ /* 0x000fe20000201400 */
[----:B----4-:R-:W-:Y:S01]  /*6300*/  FFMA.FTZ R5, R5, -UR8, R16 ;  /* 0x8000000805057c23 */ /* 0x010fe20008010010 */
[----:B------:R-:W-:Y:S02]  /*6310*/  VIADD R2, R4, 0x31 ;  /* 0x0000003104027836 */ /* 0x000fe40000000000 */
[----:B------:R-:W-:Y:S01]  /*6320*/  FFMA.FTZ R10, R10, -UR8, R15 ;  /* 0x800000080a0a7c23 */ /* 0x000fe2000801000f */
[----:B---3--:R-:W-:Y:S01]  /*6330*/  FFMA.FTZ R8, R8, -UR8, R14 ;  /* 0x8000000808087c23 */ /* 0x008fe2000801000e */
[----:B------:R-:W-:Y:S01]  /*6340*/  FSEL R7, R5, -INF , !P1 ;  /* 0xff80000005077808 */ /* 0x000fe20004800000 */
[----:B------:R-:W-:Y:S01]  /*6350*/  FMUL.FTZ R14, R119, UR4 ;  /* 0x00000004770e7c20 */ /* 0x000fe20008410000 */
[----:B------:R-:W-:-:S02]  /*6360*/  ISETP.GT.AND P4, PT, R194, R2, PT ;  /* 0x00000002c200720c */ /* 0x000fc40003f84270 */
[----:B------:R-:W-:Y:S01]  /*6370*/  FSEL R5, R10, -INF , !P0 ;  /* 0xff8000000a057808 */ /* 0x000fe20004000000 */
[----:B------:R-:W-:Y:S01]  /*6380*/  FMUL.FTZ R10, R117, UR4 ;  /* 0x00000004750a7c20 */ /* 0x000fe20008410000 */
[----:B------:R-:W-:Y:S01]  /*6390*/  FSEL R134, R7, -INF , !P2 ;  /* 0xff80000007867808 */ /* 0x000fe20005000000 */
[--C-:B------:R-:W-:Y:S01]  /*63a0*/  IMAD.IADD R7, R12, 0x1, -R9.reuse ;  /* 0x000000010c077824 */ /* 0x100fe200078e0a09 */
[----:B------:R-:W-:Y:S01]  /*63b0*/  FSEL R137, R5, -INF , !P3 ;  /* 0xff80000005897808 */ /* 0x000fe20005800000 */
[----:B------:R-:W-:Y:S01]  /*63c0*/  IMAD.IADD R5, R193, 0x1, -R9 ;  /* 0x00000001c1057824 */ /* 0x000fe200078e0a09 */
[----:B------:R-:W-:Y:S01]  /*63d0*/  FSEL R13, R8, -INF , !P4 ;  /* 0xff800000080d7808 */ /* 0x000fe20006000000 */
[----:B------:R-:W-:Y:S01]  /*63e0*/  MUFU.TANH R15, R10 ;  /* 0x0000000a000f7308 */ /* 0x000fe20000002400 */
[----:B------:R-:W-:Y:S01]  /*63f0*/  ISETP.GE.AND P6, PT, R2, R200, PT ;  /* 0x000000c80200720c */ /* 0x000fe20003fc6270 */
[----:B------:R-:W-:Y:S01]  /*6400*/  IMAD.IADD R8, R192, 0x1, -R11 ;  /* 0x00000001c0087824 */ /* 0x000fe200078e0a0b */
[----:B------:R-:W-:-:S02]  /*6410*/  ISETP.GE.AND P5, PT, R2, R202, PT ;  /* 0x000000ca0200720c */ /* 0x000fc40003fa6270 */
[C---:B------:R-:W-:Y:S02]  /*6420*/  ISETP.GE.AND P1, PT, R2.reuse, R199, PT ;  /* 0x000000c70200720c */ /* 0x040fe40003f26270 */
[----:B------:R-:W-:Y:S01]  /*6430*/  ISETP.GE.AND P2, PT, R2, R201, PT ;  /* 0x000000c90200720c */ /* 0x000fe20003f46270 */
[----:B------:R-:W-:Y:S01]  /*6440*/  MUFU.TANH R14, R14 ;  /* 0x0000000e000e7308 */ /* 0x000fe20000002400 */
[-C--:B------:R-:W-:Y:S02]  /*6450*/  ISETP.GT.AND P0, PT, R197, R2.reuse, PT ;  /* 0x00000002c500720c */ /* 0x080fe40003f04270 */
[-C--:B------:R-:W-:Y:S02]  /*6460*/  ISETP.GT.AND P3, PT, R196, R2.reuse, PT ;  /* 0x00000002c400720c */ /* 0x080fe40003f64270 */
[----:B------:R-:W-:Y:S01]  /*6470*/  ISETP.GT.AND P4, PT, R195, R2, PT ;  /* 0x00000002c300720c */ /* 0x000fe20003f84270 */
[----:B------:R-:W-:Y:S01]  /*6480*/  FMUL.FTZ R2, R55, UR4 ;  /* 0x0000000437027c20 */ /* 0x000fe20008410000 */
[----:B------:R-:W-:-:S02]  /*6490*/  IABS R7, R7 ;  /* 0x0000000700077213 */ /* 0x000fc40000000000 */
[----:B------:R-:W-:Y:S01]  /*64a0*/  FSEL R69, R13, -INF , !P6 ;  /* 0xff8000000d457808 */ /* 0x000fe20007000000 */
[----:B------:R1:W2:Y:S01]  /*64b0*/  MUFU.TANH R16, R2 ;  /* 0x0000000200107308 */ /* 0x0002a20000002400 */
[----:B------:R-:W-:-:S07]  /*64c0*/  FMUL.FTZ R13, R145, UR4 ;  /* 0x00000004910d7c20 */ /* 0x000fce0008410000 */
[----:B------:R-:W3:Y:S01]  /*64d0*/  MUFU.TANH R13, R13 ;  /* 0x0000000d000d7308 */ /* 0x000ee20000002400 */
[----:B-1----:R-:W-:Y:S01]  /*64e0*/  IMAD.IADD R2, R198, 0x1, -R9 ;  /* 0x00000001c6027824 */ /* 0x002fe200078e0a09 */
[----:B------:R-:W-:Y:S01]  /*64f0*/  IABS R9, R5 ;  /* 0x0000000500097213 */ /* 0x000fe20000000000 */
[----:B------:R-:W-:-:S03]  /*6500*/  IMAD.MOV.U32 R5, RZ, RZ, R7 ;  /* 0x000000ffff057224 */ /* 0x000fc600078e0007 */
[----:B------:R-:W-:Y:S01]  /*6510*/  IABS R10, R2 ;  /* 0x00000002000a7213 */ /* 0x000fe20000000000 */
[----:B------:R-:W-:Y:S01]  /*6520*/  IMAD.MOV.U32 R7, RZ, RZ, R9 ;  /* 0x000000ffff077224 */ /* 0x000fe200078e0009 */
[----:B------:R-:W-:Y:S02]  /*6530*/  IABS R2, R8 ;  /* 0x0000000800027213 */ /* 0x000fe40000000000 */
[----:B------:R-:W-:Y:S02]  /*6540*/  I2FP.F32.S32 R5, R5 ;  /* 0x0000000500057245 */ /* 0x000fe40000201400 */
[----:B------:R-:W-:Y:S02]  /*6550*/  I2FP.F32.S32 R9, R7 ;  /* 0x0000000700097245 */ /* 0x000fe40000201400 */
[----:B------:R-:W-:Y:S01]  /*6560*/  I2FP.F32.S32 R10, R10 ;  /* 0x0000000a000a7245 */ /* 0x000fe20000201400 */
[----:B------:R-:W-:Y:S01]  /*6570*/  FFMA.FTZ R8, R5, -UR8, R19 ;  /* 0x8000000805087c23 */ /* 0x000fe20008010013 */
[----:B------:R-:W-:Y:S01]  /*6580*/  I2FP.F32.S32 R7, R2 ;  /* 0x0000000200077245 */ /* 0x000fe20000201400 */
[----:B-----5:R-:W-:Y:S01]  /*6590*/  FFMA.FTZ R5, R9, -UR8, R17 ;  /* 0x8000000809057c23 */ /* 0x020fe20008010011 */
[----:B------:R-:W-:-:S02]  /*65a0*/  VIADD R2, R4, 0x39 ;  /* 0x0000003904027836 */ /* 0x000fc40000000000 */
[----:B--2---:R-:W-:Y:S01]  /*65b0*/  FFMA.FTZ R9, R10, -UR8, R16 ;  /* 0x800000080a097c23 */ /* 0x004fe20008010010 */
[----:B------:R-:W-:Y:S01]  /*65c0*/  MUFU.TANH R19, R20 ;  /* 0x0000001400137308 */ /* 0x000fe20000002400 */
[----:B------:R-:W-:Y:S01]  /*65d0*/  FFMA.FTZ R10, R7, -UR8, R15 ;  /* 0x80000008070a7c23 */ /* 0x000fe2000801000f */
[----:B------:R-:W-:Y:S01]  /*65e0*/  FSEL R7, R8, -INF , !P0 ;  /* 0xff80000008077808 */ /* 0x000fe20004000000 */
[--C-:B------:R-:W-:Y:S01]  /*65f0*/  IMAD.IADD R8, R193, 0x1, -R11.reuse ;  /* 0x00000001c1087824 */ /* 0x100fe200078e0a0b */
[----:B------:R-:W-:Y:S01]  /*6600*/  ISETP.GT.AND P0, PT, R194, R2, PT ;  /* 0x00000002c200720c */ /* 0x000fe20003f04270 */
[----:B------:R-:W-:Y:S01]  /*6610*/  FMUL.FTZ R16, R94, UR4 ;  /* 0x000000045e107c20 */ /* 0x000fe20008410000 */
[----:B------:R-:W-:Y:S02]  /*6620*/  FSEL R138, R7, -INF , !P5 ;  /* 0xff800000078a7808 */ /* 0x000fe40006800000 */
[----:B------:R-:W-:Y:S01]  /*6630*/  FSEL R7, R5, -INF , !P3 ;  /* 0xff80000005077808 */ /* 0x000fe20005800000 */
[----:B------:R-:W-:Y:S01]  /*6640*/  IMAD.IADD R5, R12, 0x1, -R11 ;  /* 0x000000010c057824 */ /* 0x000fe200078e0a0b */
[----:B------:R-:W-:Y:S01]  /*6650*/  FSEL R9, R9, -INF , !P4 ;  /* 0xff80000009097808 */ /* 0x000fe20006000000 */
[----:B------:R-:W-:Y:S01]  /*6660*/  MUFU.TANH R16, R16 ;  /* 0x0000001000107308 */ /* 0x000fe20000002400 */
[----:B------:R-:W-:-:S02]  /*6670*/  FSEL R125, R7, -INF , !P1 ;  /* 0xff800000077d7808 */ /* 0x000fc40004800000 */
[----:B------:R-:W-:Y:S02]  /*6680*/  IABS R7, R5 ;  /* 0x0000000500077213 */ /* 0x000fe40000000000 */
[----:B------:R-:W-:Y:S01]  /*6690*/  IABS R5, R8 ;  /* 0x0000000800057213 */ /* 0x000fe20000000000 */
[----:B------:R-:W-:Y:S01]  /*66a0*/  FMUL.FTZ R8, R92, UR4 ;  /* 0x000000045c087c20 */ /* 0x000fe20008410000 */
[----:B------:R-:W-:Y:S01]  /*66b0*/  FSEL R127, R9, -INF , !P2 ;  /* 0xff800000097f7808 */ /* 0x000fe20005000000 */
[----:B------:R-:W-:Y:S01]  /*66c0*/  IMAD.IADD R9, R198, 0x1, -R11 ;  /* 0x00000001c6097824 */ /* 0x000fe200078e0a0b */
[----:B------:R-:W-:Y:S01]  /*66d0*/  FSEL R15, R10, -INF , !P0 ;  /* 0xff8000000a0f7808 */ /* 0x000fe20004000000 */
[----:B------:R1:W-:Y:S01]  /*66e0*/  MUFU.TANH R18, R8 ;  /* 0x0000000800127308 */ /* 0x0003e20000002400 */
[----:B------:R-:W-:Y:S02]  /*66f0*/  I2FP.F32.S32 R7, R7 ;  /* 0x0000000700077245 */ /* 0x000fe40000201400 */
[----:B------:R-:W-:-:S02]  /*6700*/  ISETP.GE.AND P6, PT, R2, R200, PT ;  /* 0x000000c80200720c */ /* 0x000fc40003fc6270 */
[C---:B------:R-:W-:Y:S01]  /*6710*/  ISETP.GE.AND P5, PT, R2.reuse, R202, PT ;  /* 0x000000ca0200720c */ /* 0x040fe20003fa6270 */
[----:B------:R-:W-:Y:S01]  /*6720*/  FFMA.FTZ R14, R7, -UR8, R14 ;  /* 0x80000008070e7c23 */ /* 0x000fe2000801000e */
[C---:B------:R-:W-:Y:S02]  /*6730*/  ISETP.GE.AND P3, PT, R2.reuse, R199, PT ;  /* 0x000000c70200720c */ /* 0x040fe40003f66270 */
[----:B------:R-:W-:Y:S02]  /*6740*/  ISETP.GE.AND P1, PT, R2, R201, PT ;  /* 0x000000c90200720c */ /* 0x000fe40003f26270 */
[-C--:B------:R-:W-:Y:S02]  /*6750*/  ISETP.GT.AND P4, PT, R197, R2.reuse, PT ;  /* 0x00000002c500720c */ /* 0x080fe40003f84270 */
[-C--:B------:R-:W-:Y:S02]  /*6760*/  ISETP.GT.AND P2, PT, R196, R2.reuse, PT ;  /* 0x00000002c400720c */ /* 0x080fe40003f44270 */
[----:B------:R-:W-:Y:S01]  /*6770*/  ISETP.GT.AND P0, PT, R195, R2, PT ;  /* 0x00000002c300720c */ /* 0x000fe20003f04270 */
[----:B------:R-:W-:Y:S01]  /*6780*/  VIADD R2, R4, UR19 ;  /* 0x0000001304027c36 */ /* 0x000fe20008000000 */
[----:B------:R-:W-:Y:S01]  /*6790*/  I2FP.F32.S32 R5, R5 ;  /* 0x0000000500057245 */ /* 0x000fe20000201400 */
[----:B-1----:R-:W-:Y:S01]  /*67a0*/  FMUL.FTZ R8, R147, UR4 ;  /* 0x0000000493087c20 */ /* 0x002fe20008410000 */
[----:B------:R-:W-:Y:S01]  /*67b0*/  IABS R9, R9 ;  /* 0x0000000900097213 */ /* 0x000fe20000000000 */
[--C-:B------:R-:W-:Y:S01]  /*67c0*/  IMAD.IADD R7, R192, 0x1, -R2.reuse ;  /* 0x00000001c0077824 */ /* 0x100fe200078e0a02 */
[----:B------:R-:W-:Y:S01]  /*67d0*/  FSEL R68, R15, -INF , !P6 ;  /* 0xff8000000f447808 */ /* 0x000fe20007000000 */
[----:B---3--:R-:W-:Y:S01]  /*67e0*/  FFMA.FTZ R13, R5, -UR8, R13 ;  /* 0x80000008050d7c23 */ /* 0x008fe2000801000d */
[----:B------:R1:W2:Y:S01]  /*67f0*/  MUFU.TANH R17, R8 ;  /* 0x0000000800117308 */ /* 0x0002a20000002400 */
[----:B------:R-:W-:Y:S01]  /*6800*/  IMAD.MOV.U32 R11, RZ, RZ, R9 ;  /* 0x000000ffff0b7224 */ /* 0x000fe200078e0009 */
[----:B------:R-:W-:Y:S01]  /*6810*/  IABS R5, R7 ;  /* 0x0000000700057213 */ /* 0x000fe20000000000 */
[----:B------:R-:W-:Y:S01]  /*6820*/  IMAD.IADD R7, R193, 0x1, -R2 ;  /* 0x00000001c1077824 */ /* 0x000fe200078e0a02 */
[----:B------:R-:W-:-:S02]  /*6830*/  ISETP.GE.AND P6, PT, R4, R200, PT ;  /* 0x000000c80400720c */ /* 0x000fc40003fc6270 */
[----:B------:R-:W-:Y:S01]  /*6840*/  I2FP.F32.S32 R11, R11 ;  /* 0x0000000b000b7245 */ /* 0x000fe20000201400 */
[----:B------:R-:W-:Y:S01]  /*6850*/  IMAD.MOV.U32 R10, RZ, RZ, R5 ;  /* 0x000000ffff0a7224 */ /* 0x000fe200078e0005 */
[----:B------:R-:W-:-:S05]  /*6860*/  IABS R7, R7 ;  /* 0x0000000700077213 */ /* 0x000fca0000000000 */
[----:B------:R-:W-:Y:S02]  /*6870*/  IMAD.MOV.U32 R5, RZ, RZ, R7 ;  /* 0x000000ffff057224 */ /* 0x000fe400078e0007 */
[----:B-1----:R-:W-:-:S03]  /*6880*/  IMAD.IADD R8, R12, 0x1, -R2 ;  /* 0x000000010c087824 */ /* 0x002fc600078e0a02 */
[----:B------:R-:W-:Y:S01]  /*6890*/  I2FP.F32.S32 R5, R5 ;  /* 0x0000000500057245 */ /* 0x000fe20000201400 */
[----:B------:R-:W-:Y:S01]  /*68a0*/  IMAD.IADD R2, R198, 0x1, -R2 ;  /* 0x00000001c6027824 */ /* 0x000fe200078e0a02 */
[----:B------:R-:W-:-:S04]  /*68b0*/  IABS R8, R8 ;  /* 0x0000000800087213 */ /* 0x000fc80000000000 */
[----:B------:R-:W-:Y:S01]  /*68c0*/  IABS R2, R2 ;  /* 0x0000000200027213 */ /* 0x000fe20000000000 */
[----:B------:R-:W-:Y:S01]  /*68d0*/  IMAD.MOV.U32 R9, RZ, RZ, R8 ;  /* 0x000000ffff097224 */ /* 0x000fe200078e0008 */
[----:B------:R-:W-:Y:S01]  /*68e0*/  I2FP.F32.S32 R8, R10 ;  /* 0x0000000a00087245 */ /* 0x000fe20000201400 */
[----:B--2---:R-:W-:Y:S01]  /*68f0*/  FFMA.FTZ R10, R11, -UR8, R17 ;  /* 0x800000080b0a7c23 */ /* 0x004fe20008010011 */
[----:B------:R-:W-:Y:S02]  /*6900*/  I2FP.F32.S32 R2, R2 ;  /* 0x0000000200027245 */ /* 0x000fe40000201400 */
[----:B------:R-:W-:Y:S01]  /*6910*/  I2FP.F32.S32 R7, R9 ;  /* 0x0000000900077245 */ /* 0x000fe20000201400 */
[----:B------:R-:W-:Y:S01]  /*6920*/  FFMA.FTZ R9, R8, -UR8, R21 ;  /* 0x8000000808097c23 */ /* 0x000fe20008010015 */
[----:B------:R-:W-:Y:S01]  /*6930*/  FSEL R10, R10, -INF , !P0 ;  /* 0xff8000000a0a7808 */ /* 0x000fe20004000000 */
[----:B------:R-:W-:Y:S01]  /*6940*/  FFMA.FTZ R2, R2, -UR8, R16 ;  /* 0x8000000802027c23 */ /* 0x000fe20008010010 */
[----:B------:R-:W-:Y:S01]  /*6950*/  ISETP.GT.AND P0, PT, R196, R4, PT ;  /* 0x00000004c400720c */ /* 0x000fe20003f04270 */
[----:B------:R-:W-:Y:S01]  /*6960*/  FFMA.FTZ R8, R7, -UR8, R19 ;  /* 0x8000000807087c23 */ /* 0x000fe20008010013 */
[----:B------:R-:W-:Y:S01]  /*6970*/  FFMA.FTZ R7, R5, -UR8, R18 ;  /* 0x8000000805077c23 */ /* 0x000fe20008010012 */
[----:B------:R-:W-:-:S02]  /*6980*/  FSEL R5, R14, -INF , !P4 ;  /* 0xff8000000e057808 */ /* 0x000fc40006000000 */
[-C--:B------:R-:W-:Y:S02]  /*6990*/  ISETP.GT.AND P4, PT, R194, R4.reuse, PT ;  /* 0x00000004c200720c */ /* 0x080fe40003f84270 */
[----:B------:R-:W-:Y:S02]  /*69a0*/  FSEL R133, R5, -INF , !P5 ;  /* 0xff80000005857808 */ /* 0x000fe40006800000 */
[----:B------:R-:W-:Y:S02]  /*69b0*/  FSEL R5, R13, -INF , !P2 ;  /* 0xff8000000d057808 */ /* 0x000fe40005000000 */
[----:B------:R-:W-:Y:S02]  /*69c0*/  ISETP.GT.AND P2, PT, R197, R4, PT ;  /* 0x00000004c500720c */ /* 0x000fe40003f44270 */
[----:B------:R-:W-:Y:S02]  /*69d0*/  FSEL R9, R9, -INF , !P4 ;  /* 0xff80000009097808 */ /* 0x000fe40006000000 */
[----:B------:R-:W-:-:S02]  /*69e0*/  FSEL R8, R8, -INF , !P2 ;  /* 0xff80000008087808 */ /* 0x000fc40005000000 */
[----:B------:R-:W-:Y:S02]  /*69f0*/  ISETP.GT.AND P2, PT, R195, R4, PT ;  /* 0x00000004c300720c */ /* 0x000fe40003f44270 */
[----:B------:R-:W-:Y:S02]  /*6a00*/  FSEL R7, R7, -INF , !P0 ;  /* 0xff80000007077808 */ /* 0x000fe40004000000 */
[C---:B------:R-:W-:Y:S02]  /*6a10*/  ISETP.GE.AND P5, PT, R4.reuse, R202, PT ;  /* 0x000000ca0400720c */ /* 0x040fe40003fa6270 */
[C---:B------:R-:W-:Y:S02]  /*6a20*/  ISETP.GE.AND P4, PT, R4.reuse, R199, PT ;  /* 0x000000c70400720c */ /* 0x040fe40003f86270 */
[----:B------:R-:W-:Y:S02]  /*6a30*/  ISETP.GE.AND P0, PT, R4, R201, PT ;  /* 0x000000c90400720c */ /* 0x000fe40003f06270 */
[----:B------:R-:W-:-:S02]  /*6a40*/  FSEL R2, R2, -INF , !P2 ;  /* 0xff80000002027808 */ /* 0x000fc40005000000 */
[----:B------:R-:W-:Y:S02]  /*6a50*/  FSEL R74, R5, -INF , !P3 ;  /* 0xff800000054a7808 */ /* 0x000fe40005800000 */
[----:B------:R-:W-:Y:S02]  /*6a60*/  FSEL R132, R10, -INF , !P1 ;  /* 0xff8000000a847808 */ /* 0x000fe40004800000 */
[----:B------:R-:W-:Y:S02]  /*6a70*/  FSEL R20, R9, -INF , !P6 ;  /* 0xff80000009147808 */ /* 0x000fe40007000000 */
[----:B------:R-:W-:Y:S02]  /*6a80*/  FSEL R32, R8, -INF , !P5 ;  /* 0xff80000008207808 */ /* 0x000fe40006800000 */
[----:B------:R-:W-:Y:S02]  /*6a90*/  FSEL R21, R7, -INF , !P4 ;  /* 0xff80000007157808 */ /* 0x000fe40006000000 */
[----:B------:R-:W-:Y:S01]  /*6aa0*/  FSEL R22, R2, -INF , !P0 ;  /* 0xff80000002167808 */ /* 0x000fe20004000000 */
[----:B------:R-:W-:Y:S06]  /*6ab0*/  BRA.U !UP0, `(.L_x_2653) ;  /* 0x0000000108bc7547 */ /* 0x000fec000b800000 */
[----:B------:R-:W1:Y:S01]  /*6ac0*/  LDCU UR6, c[0x0][0x440] ;  /* 0x00008800ff0677ac */ /* 0x000e620008000800 */
[----:B------:R-:W-:Y:S01]  /*6ad0*/  BSSY.RECONVERGENT B0, `(.L_x_2654) ;  /* 0x000002c000007945 */ /* 0x000fe20003800200 */
[----:B------:R-:W-:-:S06]  /*6ae0*/  UIADD3 UR7, UPT, UPT, UR20, -0x2, URZ ;  /* 0xfffffffe14077890 */ /* 0x000fcc000fffe0ff */
[----:B------:R-:W-:-:S04]  /*6af0*/  IMAD.WIDE.U32 R8, R150, UR7, RZ ;  /* 0x0000000796087c25 */ /* 0x000fc8000f8e00ff */
[----:B------:R-:W-:Y:S01]  /*6b00*/  IMAD R10, R151, UR7, RZ ;  /* 0x00000007970a7c24 */ /* 0x000fe2000f8e02ff */
[----:B-1----:R-:W-:-:S03]  /*6b10*/  ISETP.GE.AND P0, PT, R243, UR6, PT ;  /* 0x00000006f3007c0c */ /* 0x002fc6000bf06270 */
[----:B------:R-:W-:Y:S01]  /*6b20*/  IMAD.IADD R11, R9, 0x1, R10 ;  /* 0x00000001090b7824 */ /* 0x000fe200078e020a */
[----:B------:R-:W-:-:S09]  /*6b30*/  ISETP.GE.AND P1, PT, R243, UR6, PT ;  /* 0x00000006f3007c0c */ /* 0x000fd2000bf26270 */
        /* <DEDUP_REMOVED lines=37> */
.L_x_2655:
[----:B------:R-:W-:Y:S05]  /*6d90*/  BSYNC.RECONVERGENT B0 ;  /* 0x0000000000007941 */ /* 0x000fea0003800200 */
.L_x_2654:
[----:B------:R-:W0:Y:S02]  /*6da0*/  LDGDEPBAR ;  /* 0x00000000000079af */ /* 0x000e240000000000 */
.L_x_2653:
        /* <DEDUP_REMOVED lines=20> */
[----:B------:R-:W-:Y:S02]  /*6ef0*/  FMNMX.FTZ R72, R68, R72, !PT ;  /* 0x0000004844487209 */ /* 0x000fe40007810000 */
[----:B------:R-:W-:Y:S01]  /*6f00*/  FMNMX3.FTZ R70, R70, R40, R128, !PT ;  /* 0x0000002846467276 */ /* 0x000fe20007810080 */
[----:B------:R-:W4:Y:S01]  /*6f10*/  SHFL.BFLY PT, R5, R2, 0x2, 0x1f ;  /* 0x0c401f0002057f89 */ /* 0x000f2200000e0000 */
[----:B--2---:R-:W-:Y:S02]  /*6f20*/  FMNMX3.FTZ R8, R32, R93, R91, !PT ;  /* 0x0000005d20087276 */ /* 0x004fe4000781005b */
[----:B------:R-:W-:Y:S01]  /*6f30*/  FMNMX3.FTZ R70, R70, R140, R136, !PT ;  /* 0x0000008c46467276 */ /* 0x000fe20007810088 */
[----:B------:R-:W2:Y:S01]  /*6f40*/  SHFL.BFLY PT, R7, R72, 0x2, 0x1f ;  /* 0x0c401f0048077f89 */ /* 0x000ea200000e0000 */
[----:B------:R-:W-:Y:S02]  /*6f50*/  FMNMX3.FTZ R8, R8, R83, R144, !PT ;  /* 0x0000005308087276 */ /* 0x000fe40007810090 */
[----:B------:R-:W-:-:S02]  /*6f60*/  FMNMX3.FTZ R70, R70, R126, R137, !PT ;  /* 0x0000007e46467276 */ /* 0x000fc40007810089 */
[----:B------:R-:W-:Y:S02]  /*6f70*/  FMNMX3.FTZ R8, R8, R131, R130, !PT ;  /* 0x0000008308087276 */ /* 0x000fe40007810082 */
[----:B------:R-:W-:Y:S02]  /*6f80*/  FMNMX3.FTZ R70, R70, R127, R172, !PT ;  /* 0x0000007f46467276 */ /* 0x000fe400078100ac */
[----:B------:R-:W-:Y:S02]  /*6f90*/  FMNMX3.FTZ R8, R8, R129, R143, !PT ;  /* 0x0000008108087276 */ /* 0x000fe4000781008f */
[----:B------:R-:W-:-:S05]  /*6fa0*/  FMNMX.FTZ R70, R132, R70, !PT ;  /* 0x0000004684467209 */ /* 0x000fca0007810000 */
[----:B------:R-:W5:Y:S01]  /*6fb0*/  SHFL.BFLY PT, R9, R70, 0x2, 0x1f ;  /* 0x0c401f0046097f89 */ /* 0x000f6200000e0000 */
[----:B----4-:R-:W-:Y:S02]  /*6fc0*/  FMNMX.FTZ R2, R2, R5, !PT ;  /* 0x0000000502027209 */ /* 0x010fe40007810000 */
[----:B--2---:R-:W-:-:S03]  /*6fd0*/  FMNMX.FTZ R72, R72, R7, !PT ;  /* 0x0000000748487209 */ /* 0x004fc60007810000 */
[----:B------:R-:W2:Y:S04]  /*6fe0*/  SHFL.BFLY PT, R73, R2, 0x1, 0x1f ;  /* 0x0c201f0002497f89 */ /* 0x000ea800000e0000 */
[----:B------:R-:W4:Y:S01]  /*6ff0*/  SHFL.BFLY PT, R7, R72, 0x1, 0x1f ;  /* 0x0c201f0048077f89 */ /* 0x000f2200000e0000 */
[----:B-----5:R-:W-:-:S05]  /*7000*/  FMNMX.FTZ R70, R70, R9, !PT ;  /* 0x0000000946467209 */ /* 0x020fca0007810000 */
[----:B------:R-:W5:Y:S01]  /*7010*/  SHFL.BFLY PT, R9, R70, 0x1, 0x1f ;  /* 0x0c201f0046097f89 */ /* 0x000f6200000e0000 */
[----:B--2---:R-:W-:Y:S02]  /*7020*/  FMNMX.FTZ R73, R2, R73, !PT ;  /* 0x0000004902497209 */ /* 0x004fe40007810000 */
[----:B------:R-:W-:Y:S02]  /*7030*/  FMNMX3.FTZ R2, R8, R142, R141, !PT ;  /* 0x0000008e08027276 */ /* 0x000fe4000781008d */
[----:B----4-:R-:W-:Y:S01]  /*7040*/  FMNMX.FTZ R72, R72, R7, !PT ;  /* 0x0000000748487209 */ /* 0x010fe20007810000 */
[----:B---3--:R-:W-:Y:S01]  /*7050*/  FMUL.FTZ R13, R73, UR7 ;  /* 0x00000007490d7c20 */ /* 0x008fe20008410000 */
[----:B------:R-:W-:Y:S02]  /*7060*/  FMNMX3.FTZ R2, R2, R139, R135, !PT ;  /* 0x0000008b02027276 */ /* 0x000fe40007810087 */
[C---:B------:R-:W-:Y:S01]  /*7070*/  FSETP.NEU.FTZ.AND P0, PT, R72.reuse, -INF , PT ;  /* 0xff8000004800780b */ /* 0x040fe20003f1d000 */
[----:B------:R-:W-:Y:S01]  /*7080*/  FMUL.FTZ R5, R72, UR7 ;  /* 0x0000000748057c20 */ /* 0x000fe20008410000 */
[----:B------:R-:W-:-:S04]  /*7090*/  FMNMX3.FTZ R8, R2, R138, R204, !PT ;  /* 0x0000008a02087276 */ /* 0x000fc800078100cc */
[----:B------:R-:W-:Y:S02]  /*70a0*/  FSEL R5, R5, RZ, P0 ;  /* 0x000000ff05057208 */ /* 0x000fe40000000000 */
[----:B------:R-:W-:Y:S02]  /*70b0*/  FMNMX.FTZ R8, R133, R8, !PT ;  /* 0x0000000885087209 */ /* 0x000fe40007810000 */
[----:B------:R-:W-:Y:S01]  /*70c0*/  FSETP.NEU.FTZ.AND P0, PT, R73, -INF , PT ;  /* 0xff8000004900780b */ /* 0x000fe20003f1d000 */
[--C-:B------:R-:W-:Y:S01]  /*70d0*/  FFMA.FTZ R7, R20, UR7, -R5.reuse ;  /* 0x0000000714077c23 */ /* 0x100fe20008010805 */
[----:B-----5:R-:W-:Y:S01]  /*70e0*/  FMNMX.FTZ R70, R70, R9, !PT ;  /* 0x0000000946467209 */ /* 0x020fe20007810000 */
[----:B------:R-:W2:Y:S01]  /*70f0*/  SHFL.BFLY PT, R10, R8, 0x2, 0x1f ;  /* 0x0c401f00080a7f89 */ /* 0x000ea200000e0000 */
[----:B------:R-:W-:Y:S01]  /*7100*/  FFMA.FTZ R2, R77, UR7, -R5 ;  /* 0x000000074d027c23 */ /* 0x000fe20008010805 */
[----:B------:R3:W-:Y:S01]  /*7110*/  MUFU.EX2 R226, R7 ;  /* 0x0000000700e27308 */ /* 0x0007e20000000800 */
[----:B------:R-:W-:-:S02]  /*7120*/  FSEL R13, R13, RZ, P0 ;  /* 0x000000ff0d0d7208 */ /* 0x000fc40000000000 */
[----:B------:R-:W-:-:S05]  /*7130*/  FSETP.NEU.FTZ.AND P0, PT, R70, -INF , PT ;  /* 0xff8000004600780b */ /* 0x000fca0003f1d000 */
[----:B------:R4:W-:Y:S01]  /*7140*/  MUFU.EX2 R224, R2 ;  /* 0x0000000200e07308 */ /* 0x0009e20000000800 */
[----:B---3--:R-:W-:-:S07]  /*7150*/  FFMA.FTZ R7, R85, UR7, -R5 ;  /* 0x0000000755077c23 */ /* 0x008fce0008010805 */
[----:B------:R3:W1:Y:S01]  /*7160*/  MUFU.EX2 R223, R7 ;  /* 0x0000000700df7308 */ /* 0x0006620000000800 */
[----:B--2---:R-:W-:Y:S01]  /*7170*/  FMNMX.FTZ R8, R8, R10, !PT ;  /* 0x0000000a08087209 */ /* 0x004fe20007810000 */
[----:B----4-:R-:W-:-:S06]  /*7180*/  FFMA.FTZ R2, R21, UR7, -R13 ;  /* 0x0000000715027c23 */ /* 0x010fcc000801080d */
[----:B------:R2:W-:Y:S01]  /*7190*/  MUFU.EX2 R221, R2 ;  /* 0x0000000200dd7308 */ /* 0x0005e20000000800 */
[----:B---3--:R-:W-:Y:S01]  /*71a0*/  FFMA.FTZ R7, R80, UR7, -R5 ;  /* 0x0000000750077c23 */ /* 0x008fe20008010805 */
[----:B-1----:R-:W-:-:S06]  /*71b0*/  F2FP.F16.F32.PACK_AB R16, R223, R226 ;  /* 0x000000e2df10723e */ /* 0x002fcc00000000ff */
[----:B------:R1:W3:Y:S01]  /*71c0*/  MUFU.EX2 R225, R7 ;  /* 0x0000000700e17308 */ /* 0x0002e20000000800 */
[----:B--2---:R-:W-:-:S07]  /*71d0*/  FFMA.FTZ R2, R87, UR7, -R13 ;  /* 0x0000000757027c23 */ /* 0x004fce000801080d */
[----:B------:R2:W-:Y:S01]  /*71e0*/  MUFU.EX2 R219, R2 ;  /* 0x0000000200db7308 */ /* 0x0005e20000000800 */
[----:B-1----:R-:W-:Y:S01]  /*71f0*/  FMUL.FTZ R7, R70, UR7 ;  /* 0x0000000746077c20 */ /* 0x002fe20008410000 */
[----:B---3--:R-:W-:-:S04]  /*7200*/  F2FP.F16.F32.PACK_AB R18, R224, R225 ;  /* 0x000000e1e012723e */ /* 0x008fc800000000ff */
[----:B------:R-:W-:Y:S01]  /*7210*/  FSEL R7, R7, RZ, P0 ;  /* 0x000000ff07077208 */ /* 0x000fe20000000000 */
[----:B--2---:R-:W-:-:S04]  /*7220*/  FFMA.FTZ R2, R81, UR7, -R13 ;  /* 0x0000000751027c23 */ /* 0x004fc8000801080d */
[----:B------:R-:W-:Y:S01]  /*7230*/  FFMA.FTZ R9, R22, UR7, -R7 ;  /* 0x0000000716097c23 */ /* 0x000fe20008010807 */
[----:B------:R1:W-:Y:S08]  /*7240*/  MUFU.EX2 R220, R2 ;  /* 0x0000000200dc7308 */ /* 0x0003f00000000800 */
[----:B------:R2:W-:Y:S01]  /*7250*/  MUFU.EX2 R212, R9 ;  /* 0x0000000900d47308 */ /* 0x0005e20000000800 */
[----:B-1----:R-:W-:-:S07]  /*7260*/  FFMA.FTZ R2, R78, UR7, -R13 ;  /* 0x000000074e027c23 */ /* 0x002fce000801080d */
[----:B------:R1:W3:Y:S01]  /*7270*/  MUFU.EX2 R222, R2 ;  /* 0x0000000200de7308 */ /* 0x0002e20000000800 */
[----:B--2---:R-:W2:Y:S01]  /*7280*/  SHFL.BFLY PT, R9, R8, 0x1, 0x1f ;  /* 0x0c201f0008097f89 */ /* 0x004ea200000e0000 */
[----:B-1----:R-:W-:Y:S02]  /*7290*/  IADD3 R2, PT, PT, R153, R152, RZ ;  /* 0x0000009899027210 */ /* 0x002fe40007ffe0ff */
[----:B---3--:R-:W-:Y:S02]  /*72a0*/  F2FP.F16.F32.PACK_AB R10, R222, R220 ;  /* 0x000000dcde0a723e */ /* 0x008fe400000000ff */
[----:B------:R-:W-:Y:S01]  /*72b0*/  LEA R180, R2, UR5, 0x1 ;  /* 0x0000000502b47c11 */ /* 0x000fe2000f8e08ff */
[----:B------:R-:W-:-:S03]  /*72c0*/  FFMA.FTZ R2, R90, UR7, -R7 ;  /* 0x000000075a027c23 */ /* 0x000fc60008010807 */
[-C--:B------:R-:W-:Y:S01]  /*72d0*/  IADD3 R181, PT, PT, R3, R180.reuse, RZ ;  /* 0x000000b403b57210 */ /* 0x080fe20007ffe0ff */
[----:B------:R1:W3:Y:S01]  /*72e0*/  MUFU.EX2 R210, R2 ;  /* 0x0000000200d27308 */ /* 0x0002e20000000800 */
[C---:B------:R-:W-:Y:S01]  /*72f0*/  IADD3 R185, PT, PT, R0.reuse, R180, RZ ;  /* 0x000000b400b97210 */ /* 0x040fe20007ffe0ff */
[----:B------:R-:W4:Y:S01]  /*7300*/  LDSM.16.MT88.4 R28, [R180+0x6000] ;  /* 0x00600000b41c783b */ /* 0x000f220000004200 */
[----:B------:R-:W-:Y:S01]  /*7310*/  IADD3 R184, PT, PT, R0, R181, RZ ;  /* 0x000000b500b87210 */ /* 0x000fe20007ffe0ff */
[----:B------:R-:W-:Y:S01]  /*7320*/  FFMA.FTZ R0, R79, UR7, -R7 ;  /* 0x000000074f007c23 */ /* 0x000fe20008010807 */
[----:B--2---:R-:W-:Y:S01]  /*7330*/  FMNMX.FTZ R71, R8, R9, !PT ;  /* 0x0000000908477209 */ /* 0x004fe20007810000 */
[----:B------:R-:W2:Y:S01]  /*7340*/  LDSM.16.MT88.4 R24, [R185+0x6000] ;  /* 0x00600000b918783b */ /* 0x000ea20000004200 */
[----:B------:R-:W-:Y:S01]  /*7350*/  F2FP.F16.F32.PACK_AB R8, R219, R221 ;  /* 0x000000dddb08723e */ /* 0x000fe200000000ff */
[----:B------:R5:W-:Y:S01]  /*7360*/  MUFU.EX2 R214, R0 ;  /* 0x0000000000d67308 */ /* 0x000be20000000800 */
[----:B------:R-:W-:Y:S01]  /*7370*/  FSETP.NEU.FTZ.AND P0, PT, R71, -INF , PT ;  /* 0xff8000004700780b */ /* 0x000fe20003f1d000 */
[----:B------:R-:W2:Y:S01]  /*7380*/  LDSM.16.MT88.4 R20, [R181+0x6000] ;  /* 0x00600000b514783b */ /* 0x000ea20000004200 */
[----:B------:R-:W-:-:S03]  /*7390*/  FADD.FTZ R3, R226, R223 ;  /* 0x000000dfe2037221 */ /* 0x000fc60000010000 */
[----:B------:R-:W2:Y:S01]  /*73a0*/  LDSM.16.MT88.4 R44, [R184+0x6000] ;  /* 0x00600000b82c783b */ /* 0x000ea20000004200 */
[----:B------:R-:W-:Y:S01]  /*73b0*/  FADD.FTZ R3, R225, R3 ;  /* 0x00000003e1037221 */ /* 0x000fe20000010000 */
[----:B-1----:R-:W-:Y:S01]  /*73c0*/  FFMA.FTZ R2, R82, UR7, -R7 ;  /* 0x0000000752027c23 */ /* 0x002fe20008010807 */
[----:B---3--:R-:W-:Y:S01]  /*73d0*/  F2FP.F16.F32.PACK_AB R9, R210, R212 ;  /* 0x000000d4d209723e */ /* 0x008fe200000000ff */
[----:B------:R-:W-:Y:S01]  /*73e0*/  LDSM.16.MT88.4 R36, [R185+0x6800] ;  /* 0x00680000b924783b */ /* 0x000fe20000004200 */
[----:B------:R-:W-:Y:S01]  /*73f0*/  FADD.FTZ R3, R224, R3 ;  /* 0x00000003e0037221 */ /* 0x000fe20000010000 */
[----:B------:R1:W3:Y:S01]  /*7400*/  MUFU.EX2 R211, R2 ;  /* 0x0000000200d37308 */ /* 0x0002e20000000800 */
[----:B-----5:R-:W-:-:S07]  /*7410*/  FFMA.FTZ R0, R76, UR7, -R5 ;  /* 0x000000074c007c23 */ /* 0x020fce0008010805 */
[----:B------:R5:W4:Y:S01]  /*7420*/  MUFU.EX2 R213, R0 ;  /* 0x0000000000d57308 */ /* 0x000b220000000800 */
[----:B-1----:R-:W-:Y:S01]  /*7430*/  FMUL.FTZ R2, R71, UR7 ;  /* 0x0000000747027c20 */ /* 0x002fe20008410000 */
[----:B---3--:R-:W-:Y:S01]  /*7440*/  F2FP.F16.F32.PACK_AB R11, R214, R211 ;  /* 0x000000d3d60b723e */ /* 0x008fe200000000ff */
[----:B-----5:R-:W-:-:S06]  /*7450*/  FFMA.FTZ R0, R41, UR7, -R5 ;  /* 0x0000000729007c23 */ /* 0x020fcc0008010805 */
[C---:B----4-:R-:W-:Y:S01]  /*7460*/  HMMA.16816.F32 R84, R8.reuse, R28, RZ ;  /* 0x0000001c0854723c */ /* 0x050fe200000018ff */
[----:B------:R-:W-:Y:S01]  /*7470*/  FADD.FTZ R3, R213, R3 ;  /* 0x00000003d5037221 */ /* 0x000fe20000010000 */
[----:B------:R1:W3:Y:S06]  /*7480*/  MUFU.EX2 R215, R0 ;  /* 0x0000000000d77308 */ /* 0x0002ec0000000800 */
[C---:B--2---:R-:W-:Y:S08]  /*7490*/  HMMA.16816.F32 R76, R8.reuse, R24, RZ ;  /* 0x00000018084c723c */ /* 0x044ff000000018ff */
[----:B------:R-:W-:Y:S01]  /*74a0*/  HMMA.16816.F32 R60, R8, R20, RZ ;  /* 0x00000014083c723c */ /* 0x000fe200000018ff */
[----:B-1----:R-:W-:Y:S01]  /*74b0*/  FSEL R0, R2, RZ, P0 ;  /* 0x000000ff02007208 */ /* 0x002fe20000000000 */
[----:B------:R-:W-:Y:S01]  /*74c0*/  FFMA.FTZ R2, R34, UR7, -R5 ;  /* 0x0000000722027c23 */ /* 0x000fe20008010805 */
[----:B---3--:R-:W-:-:S05]  /*74d0*/  FADD.FTZ R3, R215, R3 ;  /* 0x00000003d7037221 */ /* 0x008fca0000010000 */
[C---:B------:R-:W-:Y:S01]  /*74e0*/  HMMA.16816.F32 R52, R8.reuse, R44, RZ ;  /* 0x0000002c0834723c */ /* 0x040fe200000018ff */
[----:B------:R1:W-:Y:S07]  /*74f0*/  MUFU.EX2 R218, R2 ;  /* 0x0000000200da7308 */ /* 0x0003ee0000000800 */
[C---:B------:R-:W-:Y:S08]  /*7500*/  HMMA.16816.F32 R64, R8.reuse, R26, RZ ;  /* 0x0000001a0840723c */ /* 0x040ff000000018ff */
[----:B------:R-:W-:Y:S01]  /*7510*/  HMMA.16816.F32 R56, R8, R22, RZ ;  /* 0x000000160838723c */ /* 0x000fe200000018ff */
[----:B-1----:R-:W-:-:S04]  /*7520*/  FFMA.FTZ R2, R32, UR7, -R0 ;  /* 0x0000000720027c23 */ /* 0x002fc80008010800 */
[----:B------:R1:W-:Y:S03]  /*7530*/  MUFU.EX2 R178, R2 ;  /* 0x0000000200b27308 */ /* 0x0003e60000000800 */
[----:B------:R-:W-:Y:S01]  /*7540*/  HMMA.16816.F32 R48, R8, R46, RZ ;  /* 0x0000002e0830723c */ /* 0x000fe200000018ff */
[----:B-1----:R-:W-:-:S04]  /*7550*/  FFMA.FTZ R2, R93, UR7, -R0 ;  /* 0x000000075d027c23 */ /* 0x002fc80008010800 */
[----:B------:R1:W2:Y:S02]  /*7560*/  MUFU.EX2 R171, R2 ;  /* 0x0000000200ab7308 */ /* 0x0002a40000000800 */
[----:B-1----:R-:W-:Y:S01]  /*7570*/  FFMA.FTZ R2, R91, UR7, -R0 ;  /* 0x000000075b027c23 */ /* 0x002fe20008010800 */
[----:B--2---:R-:W-:-:S05]  /*7580*/  F2FP.F16.F32.PACK_AB R17, R171, R178 ;  /* 0x000000b2ab11723e */ /* 0x004fca00000000ff */
[----:B------:R1:W-:Y:S02]  /*7590*/  MUFU.EX2 R179, R2 ;  /* 0x0000000200b37308 */ /* 0x0003e40000000800 */
[----:B-1----:R-:W-:Y:S02]  /*75a0*/  FFMA.FTZ R2, R83, UR7, -R0 ;  /* 0x0000000753027c23 */ /* 0x002fe40008010800 */
[----:B------:R-:W-:Y:S04]  /*75b0*/  HMMA.16816.F32 R80, R8, R30, RZ ;  /* 0x0000001e0850723c */ /* 0x000fe800000018ff */
[----:B------:R1:W2:Y:S02]  /*75c0*/  MUFU.EX2 R205, R2 ;  /* 0x0000000200cd7308 */ /* 0x0002a40000000800 */
[----:B-1----:R-:W-:Y:S01]  /*75d0*/  FFMA.FTZ R2, R88, UR7, -R13 ;  /* 0x0000000758027c23 */ /* 0x002fe2000801080d */
[----:B--2---:R-:W-:-:S05]  /*75e0*/  F2FP.F16.F32.PACK_AB R19, R205, R179 ;  /* 0x000000b3cd13723e */ /* 0x004fca00000000ff */
[----:B------:R1:W-:Y:S02]  /*75f0*/  MUFU.EX2 R206, R2 ;  /* 0x0000000200ce7308 */ /* 0x0003e40000000800 */
[C---:B------:R-:W-:Y:S08]  /*7600*/  HMMA.16816.F32 R92, R16.reuse, R28, RZ ;  /* 0x0000001c105c723c */ /* 0x040ff000000018ff */
[----:B------:R-:W-:Y:S01]  /*7610*/  HMMA.16816.F32 R96, R16, R30, RZ ;  /* 0x0000001e1060723c */ /* 0x000fe200000018ff */
[----:B------:R-:W2:Y:S01]  /*7620*/  LDSM.16.MT88.4 R28, [R180+0x6800] ;  /* 0x00680000b41c783b */ /* 0x000ea20000004200 */
[----:B-1----:R-:W-:-:S06]  /*7630*/  FFMA.FTZ R2, R43, UR7, -R13 ;  /* 0x000000072b027c23 */ /* 0x002fcc000801080d */
[C---:B------:R-:W-:Y:S01]  /*7640*/  HMMA.16816.F32 R104, R16.reuse, R26, RZ ;  /* 0x0000001a1068723c */ /* 0x040fe200000018ff */
[----:B------:R1:W3:Y:S07]  /*7650*/  MUFU.EX2 R209, R2 ;  /* 0x0000000200d17308 */ /* 0x0002ee0000000800 */
[----:B------:R-:W-:Y:S01]  /*7660*/  HMMA.16816.F32 R116, R16, R22, RZ ;  /* 0x000000161074723c */ /* 0x000fe200000018ff */
[----:B-1----:R-:W-:Y:S01]  /*7670*/  FFMA.FTZ R2, R35, UR7, -R13 ;  /* 0x0000000723027c23 */ /* 0x002fe2000801080d */
[----:B---3--:R-:W-:-:S03]  /*7680*/  F2FP.F16.F32.PACK_AB R8, R209, R206 ;  /* 0x000000ced108723e */ /* 0x008fc600000000ff */
[----:B------:R1:W-:Y:S02]  /*7690*/  MUFU.EX2 R208, R2 ;  /* 0x0000000200d07308 */ /* 0x0003e40000000800 */
[----:B-1----:R-:W-:Y:S02]  /*76a0*/  FFMA.FTZ R2, R33, UR7, -R13 ;  /* 0x0000000721027c23 */ /* 0x002fe4000801080d */
[----:B------:R-:W1:Y:S04]  /*76b0*/  LDSM.16.MT88.4 R32, [R181+0x6800] ;  /* 0x00680000b520783b */ /* 0x000e680000004200 */
[----:B------:R3:W4:Y:S02]  /*76c0*/  MUFU.EX2 R207, R2 ;  /* 0x0000000200cf7308 */ /* 0x0007240000000800 */
[--C-:B---3--:R-:W-:Y:S01]  /*76d0*/  FFMA.FTZ R2, R89, UR7, -R7.reuse ;  /* 0x0000000759027c23 */ /* 0x108fe20008010807 */
[----:B----4-:R-:W-:Y:S01]  /*76e0*/  F2FP.F16.F32.PACK_AB R10, R207, R208 ;  /* 0x000000d0cf0a723e */ /* 0x010fe200000000ff */
[C---:B------:R-:W-:Y:S04]  /*76f0*/  HMMA.16816.F32 R88, R16.reuse, R24, RZ ;  /* 0x000000181058723c */ /* 0x040fe800000018ff */
[----:B------:R3:W-:Y:S04]  /*7700*/  MUFU.EX2 R170, R2 ;  /* 0x0000000200aa7308 */ /* 0x0007e80000000800 */
[C---:B------:R-:W-:Y:S08]  /*7710*/  HMMA.16816.F32 R24, R16.reuse, R20, RZ ;  /* 0x000000141018723c */ /* 0x040ff000000018ff */
[----:B------:R-:W-:Y:S01]  /*7720*/  HMMA.16816.F32 R20, R16, R44, RZ ;  /* 0x0000002c1014723c */ /* 0x000fe200000018ff */
[----:B---3--:R-:W-:-:S04]  /*7730*/  FFMA.FTZ R2, R102, UR7, -R7 ;  /* 0x0000000766027c23 */ /* 0x008fc80008010807 */
[----:B------:R3:W4:Y:S02]  /*7740*/  MUFU.EX2 R175, R2 ;  /* 0x0000000200af7308 */ /* 0x0007240000000800 */
[----:B---3--:R-:W-:Y:S01]  /*7750*/  FFMA.FTZ R2, R42, UR7, -R7 ;  /* 0x000000072a027c23 */ /* 0x008fe20008010807 */
[----:B----4-:R-:W-:-:S05]  /*7760*/  F2FP.F16.F32.PACK_AB R9, R175, R170 ;  /* 0x000000aaaf09723e */ /* 0x010fca00000000ff */
[----:B------:R3:W-:Y:S02]  /*7770*/  MUFU.EX2 R174, R2 ;  /* 0x0000000200ae7308 */ /* 0x0007e40000000800 */
[----:B---3--:R-:W-:Y:S02]  /*7780*/  FFMA.FTZ R2, R40, UR7, -R7 ;  /* 0x0000000728027c23 */ /* 0x008fe40008010807 */
[----:B------:R-:W3:Y:S04]  /*7790*/  LDSM.16.MT88.4 R40, [R184+0x6800] ;  /* 0x00680000b828783b */ /* 0x000ee80000004200 */
[----:B------:R4:W5:Y:S02]  /*77a0*/  MUFU.EX2 R173, R2 ;  /* 0x0000000200ad7308 */ /* 0x0009640000000800 */
[----:B----4-:R-:W-:Y:S01]  /*77b0*/  FFMA.FTZ R2, R101, UR7, -R5 ;  /* 0x0000000765027c23 */ /* 0x010fe20008010805 */
[----:B-----5:R-:W-:-:S05]  /*77c0*/  F2FP.F16.F32.PACK_AB R11, R173, R174 ;  /* 0x000000aead0b723e */ /* 0x020fca00000000ff */
[----:B------:R4:W5:Y:S02]  /*77d0*/  MUFU.EX2 R169, R2 ;  /* 0x0000000200a97308 */ /* 0x0009640000000800 */
[C---:B--2---:R-:W-:Y:S08]  /*77e0*/  HMMA.16816.F32 R112, R8.reuse, R28, R84 ;  /* 0x0000001c0870723c */ /* 0x044ff00000001854 */
[----:B-1----:R-:W-:Y:S01]  /*77f0*/  HMMA.16816.F32 R84, R8, R32, R60 ;  /* 0x000000200854723c */ /* 0x002fe2000000183c */
[----:B----4-:R-:W-:-:S07]  /*7800*/  FFMA.FTZ R2, R100, UR7, -R5 ;  /* 0x0000000764027c23 */ /* 0x010fce0008010805 */
[C---:B------:R-:W-:Y:S01]  /*7810*/  HMMA.16816.F32 R80, R8.reuse, R30, R80 ;  /* 0x0000001e0850723c */ /* 0x040fe20000001850 */
[----:B------:R1:W-:Y:S07]  /*7820*/  MUFU.EX2 R167, R2 ;  /* 0x0000000200a77308 */ /* 0x0003ee0000000800 */
[C---:B------:R-:W-:Y:S08]  /*7830*/  HMMA.16816.F32 R64, R8.reuse, R38, R64 ;  /* 0x000000260840723c */ /* 0x040ff00000001840 */
[----:B------:R-:W-:Y:S01]  /*7840*/  HMMA.16816.F32 R60, R8, R34, R56 ;  /* 0x00000022083c723c */ /* 0x000fe20000001838 */
[----:B-1----:R-:W-:-:S04]  /*7850*/  FFMA.FTZ R2, R110, UR7, -R5 ;  /* 0x000000076e027c23 */ /* 0x002fc80008010805 */
[----:B------:R1:W-:Y:S03]  /*7860*/  MUFU.EX2 R166, R2 ;  /* 0x0000000200a67308 */ /* 0x0003e60000000800 */
[----:B---3--:R-:W-:Y:S08]  /*7870*/  HMMA.16816.F32 R48, R8, R42, R48 ;  /* 0x0000002a0830723c */ /* 0x008ff00000001830 */
[----:B------:R-:W-:Y:S01]  /*7880*/  HMMA.16816.F32 R100, R16, R46, RZ ;  /* 0x0000002e1064723c */ /* 0x000fe200000018ff */
[----:B------:R-:W-:Y:S01]  /*7890*/  LDSM.16.MT88.4 R16, [R181+0x7000] ;  /* 0x00700000b510783b */ /* 0x000fe20000004200 */
[----:B-1----:R-:W-:-:S06]  /*78a0*/  FFMA.FTZ R2, R108, UR7, -R5 ;  /* 0x000000076c027c23 */ /* 0x002fcc0008010805 */
[C---:B------:R-:W-:Y:S01]  /*78b0*/  HMMA.16816.F32 R108, R8.reuse, R36, R76 ;  /* 0x00000024086c723c */ /* 0x040fe2000000184c */
[----:B------:R1:W-:Y:S07]  /*78c0*/  MUFU.EX2 R165, R2 ;  /* 0x0000000200a57308 */ /* 0x0003ee0000000800 */
[----:B------:R-:W-:Y:S01]  /*78d0*/  HMMA.16816.F32 R76, R8, R40, R52 ;  /* 0x00000028084c723c */ /* 0x000fe20000001834 */
[----:B------:R-:W-:Y:S02]  /*78e0*/  F2FP.F16.F32.PACK_AB R8, R215, R213 ;  /* 0x000000d5d708723e */ /* 0x000fe400000000ff */
[----:B-----5:R-:W-:Y:S01]  /*78f0*/  F2FP.F16.F32.PACK_AB R10, R169, R218 ;  /* 0x000000daa90a723e */ /* 0x020fe200000000ff */
        /* <DEDUP_REMOVED lines=12> */
[C---:B------:R-:W-:Y:S01]  /*79c0*/  HMMA.16816.F32 R56, R8.reuse, R28, R92 ;  /* 0x0000001c0838723c */ /* 0x040fe2000000185c */
[----:B------:R-:W-:Y:S07]  /*79d0*/  LDSM.16.MT88.4 R92, [R180+0x7800] ;  /* 0x00780000b45c783b */ /* 0x000fee0000004200 */
[----:B------:R-:W-:Y:S01]  /*79e0*/  HMMA.16816.F32 R44, R8, R30, R96 ;  /* 0x0000001e082c723c */ /* 0x000fe20000001860 */
[----:B------:R-:W-:Y:S01]  /*79f0*/  LDSM.16.MT88.4 R28, [R184+0x7000] ;  /* 0x00700000b81c783b */ /* 0x000fe20000004200 */
[----:B-1----:R-:W-:-:S06]  /*7a00*/  FFMA.FTZ R2, R123, UR7, -R13 ;  /* 0x000000077b027c23 */ /* 0x002fcc000801080d */
[C---:B------:R-:W-:Y:S01]  /*7a10*/  HMMA.16816.F32 R52, R8.reuse, R36, R88 ;  /* 0x000000240834723c */ /* 0x040fe20000001858 */
[----:B------:R1:W-:Y:S07]  /*7a20*/  MUFU.EX2 R158, R2 ;  /* 0x00000002009e7308 */ /* 0x0003ee0000000800 */
[----:B------:R-:W-:Y:S01]  /*7a30*/  HMMA.16816.F32 R36, R8, R38, R104 ;  /* 0x000000260824723c */ /* 0x000fe20000001868 */
[----:B-1----:R-:W-:-:S04]  /*7a40*/  FFMA.FTZ R2, R122, UR7, -R13 ;  /* 0x000000077a027c23 */ /* 0x002fc8000801080d */
[----:B------:R1:W2:Y:S02]  /*7a50*/  MUFU.EX2 R159, R2 ;  /* 0x00000002009f7308 */ /* 0x0002a40000000800 */
[----:B-1----:R-:W-:-:S06]  /*7a60*/  FFMA.FTZ R2, R121, UR7, -R13 ;  /* 0x0000000779027c23 */ /* 0x002fcc000801080d */
[----:B------:R1:W-:Y:S02]  /*7a70*/  MUFU.EX2 R157, R2 ;  /* 0x00000002009d7308 */ /* 0x0003e40000000800 */
[----:B-1----:R-:W-:Y:S02]  /*7a80*/  FFMA.FTZ R2, R120, UR7, -R13 ;  /* 0x0000000778027c23 */ /* 0x002fe4000801080d */
[C---:B------:R-:W-:Y:S01]  /*7a90*/  HMMA.16816.F32 R120, R8.reuse, R32, R24 ;  /* 0x000000200878723c */ /* 0x040fe20000001818 */
[----:B------:R-:W1:Y:S03]  /*7aa0*/  LDSM.16.MT88.4 R24, [R180+0x7000] ;  /* 0x00700000b418783b */ /* 0x000e660000004200 */
[----:B------:R3:W4:Y:S04]  /*7ab0*/  MUFU.EX2 R156, R2 ;  /* 0x00000002009c7308 */ /* 0x0007280000000800 */
[----:B------:R-:W-:Y:S01]  /*7ac0*/  HMMA.16816.F32 R32, R8, R34, R116 ;  /* 0x000000220820723c */ /* 0x000fe20000001874 */
[----:B---3--:R-:W-:-:S07]  /*7ad0*/  FFMA.FTZ R2, R128, UR7, -R7 ;  /* 0x0000000780027c23 */ /* 0x008fce0008010807 */
[C---:B------:R-:W-:Y:S01]  /*7ae0*/  HMMA.16816.F32 R128, R8.reuse, R40, R20 ;  /* 0x000000280880723c */ /* 0x040fe20000001814 */
[----:B------:R-:W3:Y:S01]  /*7af0*/  LDSM.16.MT88.4 R20, [R185+0x7000] ;  /* 0x00700000b914783b */ /* 0x000ee20000004200 */
[----:B------:R5:W-:Y:S06]  /*7b00*/  MUFU.EX2 R155, R2 ;  /* 0x00000002009b7308 */ /* 0x000bec0000000800 */
[----:B------:R-:W-:Y:S01]  /*7b10*/  HMMA.16816.F32 R40, R8, R42, R100 ;  /* 0x0000002a0828723c */ /* 0x000fe20000001864 */
[----:B--2---:R-:W-:Y:S02]  /*7b20*/  F2FP.F16.F32.PACK_AB R8, R159, R158 ;  /* 0x0000009e9f08723e */ /* 0x004fe400000000ff */
[----:B----4-:R-:W-:Y:S01]  /*7b30*/  F2FP.F16.F32.PACK_AB R10, R156, R157 ;  /* 0x0000009d9c0a723e */ /* 0x010fe200000000ff */
[----:B-----5:R-:W-:-:S04]  /*7b40*/  FFMA.FTZ R2, R140, UR7, -R7 ;  /* 0x000000078c027c23 */ /* 0x020fc80008010807 */
        /* <DEDUP_REMOVED lines=9> */
[C---:B-1----:R-:W-:Y:S08]  /*7be0*/  HMMA.16816.F32 R96, R8.reuse, R24, R112 ;  /* 0x000000180860723c */ /* 0x042ff00000001870 */
[----:B---3--:R-:W-:Y:S01]  /*7bf0*/  HMMA.16816.F32 R100, R8, R20, R108 ;  /* 0x000000140864723c */ /* 0x008fe2000000186c */
[----:B------:R-:W1:Y:S01]  /*7c00*/  LDSM.16.MT88.4 R108, [R185+0x7800] ;  /* 0x00780000b96c783b */ /* 0x000e620000004200 */
[----:B--2---:R-:W-:-:S06]  /*7c10*/  FFMA.FTZ R2, R69, UR7, -R5 ;  /* 0x0000000745027c23 */ /* 0x004fcc0008010805 */
[C---:B------:R-:W-:Y:S01]  /*7c20*/  HMMA.16816.F32 R116, R8.reuse, R16, R84 ;  /* 0x000000100874723c */ /* 0x040fe20000001854 */
[----:B------:R2:W3:Y:S07]  /*7c30*/  MUFU.EX2 R150, R2 ;  /* 0x0000000200967308 */ /* 0x0004ee0000000800 */
[C---:B------:R-:W-:Y:S08]  /*7c40*/  HMMA.16816.F32 R76, R8.reuse, R28, R76 ;  /* 0x0000001c084c723c */ /* 0x040ff0000000184c */
[----:B------:R-:W-:Y:S01]  /*7c50*/  HMMA.16816.F32 R88, R8, R26, R80 ;  /* 0x0000001a0858723c */ /* 0x000fe20000001850 */
[----:B--2---:R-:W-:Y:S01]  /*7c60*/  FFMA.FTZ R2, R146, UR7, -R5 ;  /* 0x0000000792027c23 */ /* 0x004fe20008010805 */
[----:B---3--:R-:W-:-:S03]  /*7c70*/  F2FP.F16.F32.PACK_AB R140, R150, R151 ;  /* 0x00000097968c723e */ /* 0x008fc600000000ff */
[----:B------:R2:W-:Y:S03]  /*7c80*/  MUFU.EX2 R149, R2 ;  /* 0x0000000200957308 */ /* 0x0005e60000000800 */
[C---:B------:R-:W-:Y:S08]  /*7c90*/  HMMA.16816.F32 R64, R8.reuse, R22, R64 ;  /* 0x000000160840723c */ /* 0x040ff00000001840 */
[----:B------:R-:W-:Y:S01]  /*7ca0*/  HMMA.16816.F32 R60, R8, R18, R60 ;  /* 0x00000012083c723c */ /* 0x000fe2000000183c */
[----:B--2---:R-:W-:-:S07]  /*7cb0*/  FFMA.FTZ R2, R68, UR7, -R5 ;  /* 0x0000000744027c23 */ /* 0x004fce0008010805 */
[----:B------:R-:W-:Y:S01]  /*7cc0*/  HMMA.16816.F32 R48, R8, R30, R48 ;  /* 0x0000001e0830723c */ /* 0x000fe20000001830 */
[----:B------:R-:W-:Y:S01]  /*7cd0*/  F2FP.F16.F32.PACK_AB R8, R166, R167 ;  /* 0x000000a7a608723e */ /* 0x000fe200000000ff */
[----:B------:R-:W-:Y:S01]  /*7ce0*/  FADD.FTZ R5, R212, R210 ;  /* 0x000000d2d4057221 */ /* 0x000fe20000010000 */
[----:B------:R2:W3:Y:S01]  /*7cf0*/  MUFU.EX2 R148, R2 ;  /* 0x0000000200947308 */ /* 0x0004e20000000800 */
[----:B------:R-:W-:Y:S02]  /*7d00*/  F2FP.F16.F32.PACK_AB R10, R164, R165 ;  /* 0x000000a5a40a723e */ /* 0x000fe400000000ff */
[----:B------:R-:W-:-:S04]  /*7d10*/  FADD.FTZ R5, R211, R5 ;  /* 0x00000005d3057221 */ /* 0x000fc80000010000 */
[----:B------:R-:W-:-:S04]  /*7d20*/  FADD.FTZ R5, R214, R5 ;  /* 0x00000005d6057221 */ /* 0x000fc80000010000 */
[----:B------:R-:W-:-:S04]  /*7d30*/  FADD.FTZ R5, R170, R5 ;  /* 0x00000005aa057221 */ /* 0x000fc80000010000 */
[----:B------:R-:W-:Y:S01]  /*7d40*/  FADD.FTZ R5, R175, R5 ;  /* 0x00000005af057221 */ /* 0x000fe20000010000 */
[----:B--2---:R-:W-:-:S04]  /*7d50*/  FFMA.FTZ R2, R143, UR7, -R0 ;  /* 0x000000078f027c23 */ /* 0x004fc80008010800 */
[----:B------:R2:W-:Y:S02]  /*7d60*/  MUFU.EX2 R147, R2 ;  /* 0x0000000200937308 */ /* 0x0005e40000000800 */
[----:B--2---:R-:W-:Y:S01]  /*7d70*/  FFMA.FTZ R2, R142, UR7, -R0 ;  /* 0x000000078e027c23 */ /* 0x004fe20008010800 */
[----:B---3--:R-:W-:-:S05]  /*7d80*/  F2FP.F16.F32.PACK_AB R142, R148, R149 ;  /* 0x00000095948e723e */ /* 0x008fca00000000ff */
        /* <DEDUP_REMOVED lines=16> */
[----:B--2---:R-:W-:-:S04]  /*7e90*/  FFMA.FTZ R2, R125, UR7, -R13 ;  /* 0x000000077d027c23 */ /* 0x004fc8000801080d */
[----:B------:R2:W3:Y:S03]  /*7ea0*/  MUFU.EX2 R69, R2 ;  /* 0x0000000200457308 */ /* 0x0004e60000000800 */
[C---:B------:R-:W-:Y:S01]  /*7eb0*/  HMMA.16816.F32 R32, R8.reuse, R18, R32 ;  /* 0x000000120820723c */ /* 0x040fe20000001820 */
[----:B------:R-:W-:Y:S07]  /*7ec0*/  LDSM.16.MT88.4 R16, [R184+0x7800] ;  /* 0x00780000b810783b */ /* 0x000fee0000004200 */
[----:B------:R-:W-:Y:S01]  /*7ed0*/  HMMA.16816.F32 R128, R8, R28, R128 ;  /* 0x0000001c0880723c */ /* 0x000fe20000001880 */
[----:B--2---:R-:W-:-:S07]  /*7ee0*/  FFMA.FTZ R2, R168, UR7, -R13 ;  /* 0x00000007a8027c23 */ /* 0x004fce000801080d */
[----:B------:R-:W-:Y:S01]  /*7ef0*/  HMMA.16816.F32 R40, R8, R30, R40 ;  /* 0x0000001e0828723c */ /* 0x000fe20000001828 */
[----:B---3--:R-:W-:Y:S01]  /*7f00*/  F2FP.F16.F32.PACK_AB R136, R69, R68 ;  /* 0x000000444588723e */ /* 0x008fe200000000ff */
[----:B------:R2:W-:Y:S02]  /*7f10*/  MUFU.EX2 R24, R2 ;  /* 0x0000000200187308 */ /* 0x0005e40000000800 */
[----:B--2---:R-:W-:-:S06]  /*7f20*/  FFMA.FTZ R2, R74, UR7, -R13 ;  /* 0x000000074a027c23 */ /* 0x004fcc000801080d */
[----:B------:R2:W-:Y:S02]  /*7f30*/  MUFU.EX2 R251, R2 ;  /* 0x0000000200fb7308 */ /* 0x0005e40000000800 */
[----:B--2---:R-:W-:-:S06]  /*7f40*/  FFMA.FTZ R2, R137, UR7, -R7 ;  /* 0x0000000789027c23 */ /* 0x004fcc0008010807 */
        /* <DEDUP_REMOVED lines=8> */
[----:B------:R-:W-:-:S05]  /*7fd0*/  FADD.FTZ R7, R218, R3 ;  /* 0x00000003da077221 */ /* 0x000fca0000010000 */
[----:B------:R3:W4:Y:S02]  /*7fe0*/  MUFU.EX2 R250, R2 ;  /* 0x0000000200fa7308 */ /* 0x0007240000000800 */
[----:B---3--:R-:W-:Y:S01]  /*7ff0*/  FFMA.FTZ R2, R138, UR7, -R0 ;  /* 0x000000078a027c23 */ /* 0x008fe20008010800 */
[----:B------:R-:W-:Y:S02]  /*8000*/  F2FP.F16.F32.PACK_AB R138, R251, R24 ;  /* 0x00000018fb8a723e */ /* 0x000fe400000000ff */
[----:B----4-:R-:W-:-:S03]  /*8010*/  F2FP.F16.F32.PACK_AB R139, R250, R14 ;  /* 0x0000000efa8b723e */ /* 0x010fc600000000ff */
[----:B------:R3:W4:Y:S04]  /*8020*/  MUFU.EX2 R13, R2 ;  /* 0x00000002000d7308 */ /* 0x0007280000000800 */
[C---:B------:R-:W-:Y:S08]  /*8030*/  HMMA.16816.F32 R84, R136.reuse, R92, R96 ;  /* 0x0000005c8854723c */ /* 0x040ff00000001860 */
[----:B------:R-:W-:Y:S01]  /*8040*/  HMMA.16816.F32 R88, R136, R94, R88 ;  /* 0x0000005e8858723c */ /* 0x000fe20000001858 */
[--C-:B---3--:R-:W-:Y:S01]  /*8050*/  FFMA.FTZ R2, R204, UR7, -R0.reuse ;  /* 0x00000007cc027c23 */ /* 0x108fe20008010800 */
[----:B------:R-:W-:Y:S01]  /*8060*/  FFMA.FTZ R0, R133, UR7, -R0 ;  /* 0x0000000785007c23 */ /* 0x000fe20008010800 */
[----:B----4-:R-:W-:-:S02]  /*8070*/  F2FP.F16.F32.PACK_AB R141, R13, R75 ;  /* 0x0000004b0d8d723e */ /* 0x010fc400000000ff */
[----:B------:R3:W-:Y:S03]  /*8080*/  MUFU.EX2 R8, R2 ;  /* 0x0000000200087308 */ /* 0x0007e60000000800 */
[C---:B-1----:R-:W-:Y:S05]  /*8090*/  HMMA.16816.F32 R100, R136.reuse, R108, R100 ;  /* 0x0000006c8864723c */ /* 0x042fea0000001864 */
[----:B------:R1:W4:Y:S03]  /*80a0*/  MUFU.EX2 R252, R0 ;  /* 0x0000000000fc7308 */ /* 0x0003260000000800 */
[----:B------:R-:W-:Y:S01]  /*80b0*/  HMMA.16816.F32 R104, R136, R110, R64 ;  /* 0x0000006e8868723c */ /* 0x000fe20000001840 */
[----:B---3--:R-:W-:-:S07]  /*80c0*/  FADD.FTZ R2, R178, R171 ;  /* 0x000000abb2027221 */ /* 0x008fce0000010000 */
[----:B--2---:R-:W-:Y:S01]  /*80d0*/  HMMA.16816.F32 R116, R136, R124, R116 ;  /* 0x0000007c8874723c */ /* 0x004fe20000001874 */
[----:B------:R-:W-:Y:S01]  /*80e0*/  FADD.FTZ R2, R179, R2 ;  /* 0x00000002b3027221 */ /* 0x000fe20000010000 */
[----:B-1----:R-:W-:-:S03]  /*80f0*/  FADD.FTZ R0, R221, R219 ;  /* 0x000000dbdd007221 */ /* 0x002fc60000010000 */
[----:B------:R-:W-:Y:S01]  /*8100*/  FADD.FTZ R2, R205, R2 ;  /* 0x00000002cd027221 */ /* 0x000fe20000010000 */
[----:B----4-:R-:W-:Y:S02]  /*8110*/  F2FP.F16.F32.PACK_AB R143, R252, R8 ;  /* 0x00000008fc8f723e */ /* 0x010fe400000000ff */
[----:B------:R-:W-:Y:S01]  /*8120*/  HMMA.16816.F32 R120, R136, R126, R60 ;  /* 0x0000007e8878723c */ /* 0x000fe2000000183c */
[----:B------:R-:W-:Y:S01]  /*8130*/  FADD.FTZ R0, R220, R0 ;  /* 0x00000000dc007221 */ /* 0x000fe20000010000 */
[----:B------:R-:W-:-:S03]  /*8140*/  FADD.FTZ R2, R162, R2 ;  /* 0x00000002a2027221 */ /* 0x000fc60000010000 */
[----:B------:R-:W-:Y:S01]  /*8150*/  FADD.FTZ R0, R222, R0 ;  /* 0x00000000de007221 */ /* 0x000fe20000010000 */
[----:B------:R-:W-:Y:S02]  /*8160*/  FADD.FTZ R2, R163, R2 ;  /* 0x00000002a3027221 */ /* 0x000fe40000010000 */
[----:B------:R-:W-:Y:S01]  /*8170*/  HMMA.16816.F32 R80, R140, R92, R56 ;  /* 0x0000005c8c50723c */ /* 0x000fe20000001838 */
[----:B------:R-:W-:Y:S01]  /*8180*/  FADD.FTZ R0, R206, R0 ;  /* 0x00000000ce007221 */ /* 0x000fe20000010000 */
[----:B------:R-:W-:-:S03]  /*8190*/  FADD.FTZ R3, R161, R2 ;  /* 0x00000002a1037221 */ /* 0x000fc60000010000 */
[----:B------:R-:W-:Y:S01]  /*81a0*/  FADD.FTZ R0, R209, R0 ;  /* 0x00000000d1007221 */ /* 0x000fe20000010000 */
[----:B------:R-:W-:Y:S02]  /*81b0*/  FADD.FTZ R3, R160, R3 ;  /* 0x00000003a0037221 */ /* 0x000fe40000010000 */
        /* <DEDUP_REMOVED lines=40> */
[----:B------:R1:W-:Y:S01]  /*8440*/  STL [R1], R231 ;  /* 0x000000e701007387 */ /* 0x0003e20000100800 */
[----:B------:R-:W-:Y:S01]  /*8450*/  FADD.FTZ R251, R251, R2 ;  /* 0x00000002fbfb7221 */ /* 0x000fe20000010000 */
[----:B------:R-:W-:-:S02]  /*8460*/  FADD.FTZ R250, R250, R0 ;  /* 0x00000000fafa7221 */ /* 0x000fc40000010000 */
[C---:B------:R-:W-:Y:S08]  /*8470*/  HMMA.16816.F32 R124, R140.reuse, R126, R32 ;  /* 0x0000007e8c7c723c */ /* 0x040ff00000001820 */
[----:B------:R-:W-:Y:S08]  /*8480*/  HMMA.16816.F32 R128, R140, R16, R128 ;  /* 0x000000108c80723c */ /* 0x000ff00000001880 */
[-C--:B------:R-:W-:Y:S08]  /*8490*/  HMMA.16816.F32 R136, R136, R18.reuse, R48 ;  /* 0x000000128888723c */ /* 0x080ff00000001830 */
[----:B------:R-:W-:Y:S01]  /*84a0*/  HMMA.16816.F32 R140, R140, R18, R40 ;  /* 0x000000128c8c723c */ /* 0x000fe20000001828 */
[----:B------:R-:W-:-:S04]  /*84b0*/  NOP ;  /* 0x0000000000007918 */ /* 0x000fc80000000000 */
[----:B-1----:R-:W-:-:S15]  /*84c0*/  BRA.U !UP0, `(.L_x_2656) ;  /* 0x000000a508f87547 */ /* 0x002fde000b800000 */
[----:B------:R-:W1:Y:S01]  /*84d0*/  LDCU UR6, c[0x0][0x440] ;  /* 0x00008800ff0677ac */ /* 0x000e620008000800 */
[----:B------:R-:W-:-:S04]  /*84e0*/  DEPBAR.LE SB0, 0x0 ;  /* 0x000080000000791a */ /* 0x000fc80000000000 */
[----:B------:R-:W-:Y:S01]  /*84f0*/  UIADD3 UR12, UPT, UPT, UR20, -0x2, URZ ;  /* 0xfffffffe140c7890 */ /* 0x000fe2000fffe0ff */
[----:B------:R-:W-:Y:S01]  /*8500*/  IMAD.WIDE.U32 R8, R176, 0x20, RZ ;  /* 0x00000020b0087825 */ /* 0x000fe200078e00ff */
[----:B------:R-:W-:Y:S02]  /*8510*/  SHF.L.U32 R7, R177, 0x5, RZ ;  /* 0x00000005b1077819 */ /* 0x000fe400000006ff */
[----:B------:R-:W-:Y:S02]  /*8520*/  UISETP.GT.U32.AND UP0, UPT, UR12, UR16, UPT ;  /* 0x000000100c00728c */ /* 0x000fe4000bf04070 */
[----:B------:R-:W-:Y:S02]  /*8530*/  IMAD R0, R227, UR12, RZ ;  /* 0x0000000ce3007c24 */ /* 0x000fe4000f8e02ff */
[----:B------:R-:W-:Y:S01]  /*8540*/  IMAD.WIDE.U32 R2, R228, UR12, RZ ;  /* 0x0000000ce4027c25 */ /* 0x000fe2000f8e00ff */
[----:B------:R-:W-:Y:S01]  /*8550*/  BAR.SYNC.DEFER_BLOCKING 0x0 ;  /* 0x0000000000007b1d */ /* 0x000fe20000010000 */
[----:B-1----:R-:W-:-:S03]  /*8560*/  ISETP.GE.AND P0, PT, R243, UR6, PT ;  /* 0x00000006f3007c0c */ /* 0x002fc6000bf06270 */
[----:B------:R-:W-:-:S10]  /*8570*/  IADD3 R3, PT, PT, R3, R0, RZ ;  /* 0x0000000003037210 */ /* 0x000fd40007ffe0ff */
        /* <DEDUP_REMOVED lines=10> */
[----:B------:R-:W-:Y:S01]  /*8620*/  @!P0 LEA R10, P1, R5, R249, 0x1 ;  /* 0x000000f9050a8211 */ /* 0x000fe200078208ff */
[----:B------:R-:W-:Y:S01]  /*8630*/  @!P0 IMAD R0, R177, 0x30, RZ ;  /* 0x00000030b1008824 */ /* 0x000fe200078e02ff */
[----:B------:R-:W-:Y:S01]  /*8640*/  @!PT LDS RZ, [RZ] ;  /* 0x00000000fffff984 */ /* 0x000fe20000000800 */
[----:B------:R-:W-:Y:S01]  /*8650*/  @!PT LDS RZ, [RZ] ;  /* 0x00000000fffff984 */ /* 0x000fe20000000800 */
[----:B------:R-:W-:Y:S01]  /*8660*/  @!PT LDS RZ, [RZ] ;  /* 0x00000000fffff984 */ /* 0x000fe20000000800 */
[----:B------:R1:W-:Y:S02]  /*8670*/  @!P0 LDGSTS.E.BYPASS.LTC128B.128 [R203+0x6000], desc[UR24][R16.64] ;  /* 0x0600000010cb8fae */ /* 0x0003e4000b981a18 */
[----:B------:R-:W-:Y:S02]  /*8680*/  @!P0 LEA.HI.X R11, R5, R248, R8, 0x1, P1 ;  /* 0x000000f8050b8211 */ /* 0x000fe400008f0c08 */
[----:B------:R-:W-:Y:S01]  /*8690*/  @!P0 IADD3 R0, PT, PT, R0, R3, RZ ;  /* 0x0000000300008210 */ /* 0x000fe20007ffe0ff */
[----:B------:R-:W-:Y:S01]  /*86a0*/  @P0 STS.128 [R203+0x6800], RZ ;  /* 0x006800ffcb000388 */ /* 0x000fe20000000c00 */
[----:B------:R-:W-:-:S03]  /*86b0*/  @!P0 LEA R8, P1, R2, R249, 0x1 ;  /* 0x000000f902088211 */ /* 0x000fc600078208ff */
[----:B------:R-:W-:Y:S01]  /*86c0*/  @!PT LDS RZ, [RZ] ;  /* 0x00000000fffff984 */ /* 0x000fe20000000800 */
[----:B------:R-:W-:Y:S01]  /*86d0*/  @!PT LDS RZ, [RZ] ;  /* 0x00000000fffff984 */ /* 0x000fe20000000800 */
[----:B------:R-:W-:Y:S01]  /*86e0*/  @!PT LDS RZ, [RZ] ;  /* 0x00000000fffff984 */ /* 0x000fe20000000800 */
[----:B------:R-:W-:Y:S01]  /*86f0*/  @!P0 LDGSTS.E.BYPASS.LTC128B.128 [R203+0x6800], desc[UR24][R14.64] ;  /* 0x068000000ecb8fae */ /* 0x000fe2000b981a18 */
[----:B------:R-:W-:-:S03]  /*8700*/  @!P0 LEA.HI.X R9, R2, R248, R0, 0x1, P1 ;  /* 0x000000f802098211 */ /* 0x000fc600008f0c00 */
        /* <DEDUP_REMOVED lines=79> */
[----:B------:R-:W2:Y:S05]  /*8c00*/  MUFU.TANH R160, R160 ;  /* 0x000000a000a07308 */ /* 0x000eaa0000002400 */
[----:B-----5:R-:W-:Y:S03]  /*8c10*/  HMMA.16816.F32 R156, R32, R62, R48 ;  /* 0x0000003e209c723c */ /* 0x020fe60000001830 */
[----:B------:R-:W2:Y:S05]  /*8c20*/  MUFU.TANH R162, R162 ;  /* 0x000000a200a27308 */ /* 0x000eaa0000002400 */
[-C--:B-1----:R-:W-:Y:S03]  /*8c30*/  HMMA.16816.F32 R76, R24, R52.reuse, R168 ;  /* 0x00000034184c723c */ /* 0x082fe600000018a8 */
[----:B------:R1:W1:Y:S05]  /*8c40*/  MUFU.TANH R168, R146 ;  /* 0x0000009200a87308 */ /* 0x00026a0000002400 */
        /* <DEDUP_REMOVED lines=12> */
[----:B------:R-:W2:Y:S01]  /*8d10*/  MUFU.TANH R74, R148 ;  /* 0x00000094004a7308 */ /* 0x000ea20000002400 */
[-C--:B-1----:R-:W-:Y:S03]  /*8d20*/  HMMA.16816.F32 R144, R24, R54.reuse, R156 ;  /* 0x000000361890723c */ /* 0x082fe6000000189c */
[----:B------:R-:W-:Y:S01]  /*8d30*/  FMUL.FTZ R165, R165, UR4 ;  /* 0x00000004a5a57c20 */ /* 0x000fe20008410000 */
[----:B------:R-:W-:Y:S01]  /*8d40*/  FMUL.FTZ R164, R164, UR4 ;  /* 0x00000004a4a47c20 */ /* 0x000fe20008410000 */
[----:B------:R-:W-:Y:S01]  /*8d50*/  FMUL.FTZ R166, R166, UR4 ;  /* 0x00000004a6a67c20 */ /* 0x000fe20008410000 */
[----:B------:R-:W-:Y:S01]  /*8d60*/  FMUL.FTZ R167, R167, UR4 ;  /* 0x00000004a7a77c20 */ /* 0x000fe20008410000 */
[----:B------:R-:W1:Y:S01]  /*8d70*/  MUFU.TANH R206, R149 ;  /* 0x0000009500ce7308 */ /* 0x000e620000002400 */
[----:B------:R-:W-:Y:S07]  /*8d80*/  HMMA.16816.F32 R52, R20, R54, R172 ;  /* 0x000000361434723c */ /* 0x000fee00000018ac */
[----:B------:R-:W1:Y:S01]  /*8d90*/  MUFU.TANH R205, R150 ;  /* 0x0000009600cd7308 */ /* 0x000e620000002400 */
[-C--:B------:R-:W-:Y:S07]  /*8da0*/  HMMA.16816.F32 R152, R32, R56.reuse, R76 ;  /* 0x000000382098723c */ /* 0x080fee000000184c */
[----:B------:R5:W1:Y:S01]  /*8db0*/  MUFU.TANH R210, R151 ;  /* 0x0000009700d27308 */ /* 0x000a620000002400 */
[----:B------:R-:W-:Y:S01]  /*8dc0*/  HMMA.16816.F32 R76, R28, R56, R60 ;  /* 0x000000381c4c723c */ /* 0x000fe2000000183c */
[----:B------:R-:W3:Y:S06]  /*8dd0*/  LDSM.16.M88.4 R60, [R186+0x5000] ;  /* 0x00500000ba3c783b */ /* 0x000eec0000000200 */
        /* <DEDUP_REMOVED lines=17> */
[----:B------:R5:W1:Y:S01]  /*8ef0*/  MUFU.TANH R213, R147 ;  /* 0x0000009300d57308 */ /* 0x000a620000002400 */
[----:B------:R-:W-:Y:S03]  /*8f00*/  HMMA.16816.F32 R76, R28, R58, R76 ;  /* 0x0000003a1c4c723c */ /* 0x000fe6000000184c */
[----:B------:R-:W-:Y:S01]  /*8f10*/  FMUL.FTZ R44, R44, UR4 ;  /* 0x000000042c2c7c20 */ /* 0x000fe20008410000 */
[----:B------:R-:W-:Y:S01]  /*8f20*/  FMUL.FTZ R45, R45, UR4 ;  /* 0x000000042d2d7c20 */ /* 0x000fe20008410000 */
[----:B------:R-:W-:Y:S01]  /*8f30*/  FMUL.FTZ R46, R46, UR4 ;  /* 0x000000042e2e7c20 */ /* 0x000fe20008410000 */
[----:B------:R-:W-:Y:S01]  /*8f40*/  FMUL.FTZ R47, R47, UR4 ;  /* 0x000000042f2f7c20 */ /* 0x000fe20008410000 */
[----:B------:R-:W1:Y:S01]  /*8f50*/  MUFU.TANH R169, R44 ;  /* 0x0000002c00a97308 */ /* 0x000e620000002400 */
[----:B---3--:R-:W-:Y:S07]  /*8f60*/  HMMA.16816.F32 R148, R16, R60, R148 ;  /* 0x0000003c1094723c */ /* 0x008fee0000001894 */
[----:B------:R-:W3:Y:S01]  /*8f70*/  MUFU.TANH R211, R45 ;  /* 0x0000002d00d37308 */ /* 0x000ee20000002400 */
[----:B------:R-:W-:Y:S01]  /*8f80*/  HMMA.16816.F32 R64, R32, R58, R64 ;  /* 0x0000003a2040723c */ /* 0x000fe20000001840 */
[----:B------:R-:W4:Y:S06]  /*8f90*/  LDSM.16.M88.4 R56, [R187+0x5800] ;  /* 0x00580000bb38783b */ /* 0x000f2c0000000200 */
[----:B------:R-:W1:Y:S01]  /*8fa0*/  MUFU.TANH R161, R46 ;  /* 0x0000002e00a17308 */ /* 0x000e620000002400 */
[----:B------:R-:W-:Y:S03]  /*8fb0*/  HMMA.16816.F32 R156, R20, R50, R76 ;  /* 0x00000032149c723c */ /* 0x000fe6000000184c */
[----:B------:R-:W-:Y:S01]  /*8fc0*/  FMUL.FTZ R148, R148, UR4 ;  /* 0x0000000494947c20 */ /* 0x000fe20008410000 */
[----:B------:R-:W-:Y:S01]  /*8fd0*/  FMUL.FTZ R149, R149, UR4 ;  /* 0x0000000495957c20 */ /* 0x000fe20008410000 */
[----:B------:R-:W-:Y:S01]  /*8fe0*/  FMUL.FTZ R150, R150, UR4 ;  /* 0x0000000496967c20 */ /* 0x000fe20008410000 */
[----:B------:R-:W-:Y:S01]  /*8ff0*/  FMUL.FTZ R151, R151, UR4 ;  /* 0x0000000497977c20 */ /* 0x000fe20008410000 */
[----:B------:R2:W1:Y:S01]  /*9000*/  MUFU.TANH R175, R47 ;  /* 0x0000002f00af7308 */ /* 0x0004620000002400 */
[----:B-----5:R-:W-:Y:S07]  /*9010*/  HMMA.16816.F32 R144, R40, R52, RZ ;  /* 0x000000342890723c */ /* 0x020fee00000018ff */
[----:B------:R-:W1:Y:S01]  /*9020*/  MUFU.TANH R174, R148 ;  /* 0x0000009400ae7308 */ /* 0x000e620000002400 */
[----:B------:R-:W-:Y:S01]  /*9030*/  HMMA.16816.F32 R64, R24, R50, R64 ;  /* 0x000000321840723c */ /* 0x000fe20000001840 */
[----:B------:R-:W5:Y:S06]  /*9040*/  LDSM.16.M88.4 R48, [R182+0x5800] ;  /* 0x00580000b630783b */ /* 0x000f6c0000000200 */
[----:B------:R-:W1:Y:S01]  /*9050*/  MUFU.TANH R214, R149 ;  /* 0x0000009500d67308 */ /* 0x000e620000002400 */
[----:B--2---:R-:W-:Y:S07]  /*9060*/  HMMA.16816.F32 R44, R36, R52, RZ ;  /* 0x00000034242c723c */ /* 0x004fee00000018ff */
[----:B------:R-:W2:Y:S01]  /*9070*/  MUFU.TANH R171, R150 ;  /* 0x0000009600ab7308 */ /* 0x000ea20000002400 */
[-C--:B------:R-:W-:Y:S07]  /*9080*/  HMMA.16816.F32 R40, R40, R54.reuse, RZ ;  /* 0x000000362828723c */ /* 0x080fee00000018ff */
[----:B------:R3:W1:Y:S01]  /*9090*/  MUFU.TANH R212, R151 ;  /* 0x0000009700d47308 */ /* 0x0006620000002400 */
[----:B------:R-:W-:Y:S07]  /*90a0*/  HMMA.16816.F32 R36, R36, R54, RZ ;  /* 0x000000362424723c */ /* 0x000fee00000018ff */
[----:B------:R-:W1:Y:S01]  /*90b0*/  MUFU.TANH R167, R167 ;  /* 0x000000a700a77308 */ /* 0x000e620000002400 */
[----:B------:R-:W-:Y:S08]  /*90c0*/  HMMA.16816.F32 R76, R16, R62, R64 ;  /* 0x0000003e104c723c */ /* 0x000ff00000001840 */
[----:B----4-:R-:W-:Y:S01]  /*90d0*/  HMMA.16816.F32 R64, R28, R56, R44 ;  /* 0x000000381c40723c */ /* 0x010fe2000000182c */
[----:B------:R-:W4:Y:S01]  /*90e0*/  LDSM.16.M88.4 R44, [R186+0x5800] ;  /* 0x00580000ba2c783b */ /* 0x000f220000000200 */
[----:B------:R-:W-:-:S06]  /*90f0*/  DEPBAR.LE SB0, 0x0 ;  /* 0x000080000000791a */ /* 0x000fcc0000000000 */
[C---:B------:R-:W-:Y:S03]  /*9100*/  HMMA.16816.F32 R144, R32.reuse, R56, R144 ;  /* 0x000000382090723c */ /* 0x040fe60000001890 */
[----:B------:R-:W-:Y:S01]  /*9110*/  FMUL.FTZ R76, R76, UR4 ;  /* 0x000000044c4c7c20 */ /* 0x000fe20008410000 */
[----:B------:R-:W-:Y:S01]  /*9120*/  FMUL.FTZ R77, R77, UR4 ;  /* 0x000000044d4d7c20 */ /* 0x000fe20008410000 */
[----:B------:R-:W-:Y:S01]  /*9130*/  FMUL.FTZ R78, R78, UR4 ;  /* 0x000000044e4e7c20 */ /* 0x000fe20008410000 */
[----:B------:R-:W-:Y:S02]  /*9140*/  FMUL.FTZ R79, R79, UR4 ;  /* 0x000000044f4f7c20 */ /* 0x000fe40008410000 */
[-C--:B------:R-:W-:Y:S01]  /*9150*/  HMMA.16816.F32 R32, R32, R58.reuse, R40 ;  /* 0x0000003a2020723c */ /* 0x080fe20000001828 */
[----:B------:R-:W1:Y:S07]  /*9160*/  MUFU.TANH R76, R76 ;  /* 0x0000004c004c7308 */ /* 0x000e6e0000002400 */
[----:B------:R-:W-:Y:S01]  /*9170*/  HMMA.16816.F32 R28, R28, R58, R36 ;  /* 0x0000003a1c1c723c */ /* 0x000fe20000001824 */
[----:B------:R-:W1:Y:S07]  /*9180*/  MUFU.TANH R77, R77 ;  /* 0x0000004d004d7308 */ /* 0x000e6e0000002400 */
[C---:B------:R-:W-:Y:S01]  /*9190*/  HMMA.16816.F32 R152, R8.reuse, R60, R152 ;  /* 0x0000003c0898723c */ /* 0x040fe20000001898 */
[----:B------:R-:W1:Y:S07]  /*91a0*/  MUFU.TANH R78, R78 ;  /* 0x0000004e004e7308 */ /* 0x000e6e0000002400 */
[----:B---3--:R-:W-:Y:S01]  /*91b0*/  HMMA.16816.F32 R148, R8, R62, R156 ;  /* 0x0000003e0894723c */ /* 0x008fe2000000189c */
[----:B------:R-:W3:Y:S07]  /*91c0*/  MUFU.TANH R79, R79 ;  /* 0x0000004f004f7308 */ /* 0x000eee0000002400 */
[C---:B-----5:R-:W-:Y:S03]  /*91d0*/  HMMA.16816.F32 R60, R24.reuse, R48, R144 ;  /* 0x00000030183c723c */ /* 0x060fe60000001890 */
[----:B------:R-:W-:Y:S01]  /*91e0*/  FMUL.FTZ R152, R152, UR4 ;  /* 0x0000000498987c20 */ /* 0x000fe20008410000 */
[----:B------:R-:W-:Y:S01]  /*91f0*/  FMUL.FTZ R153, R153, UR4 ;  /* 0x0000000499997c20 */ /* 0x000fe20008410000 */
[----:B------:R-:W-:Y:S01]  /*9200*/  FMUL.FTZ R154, R154, UR4 ;  /* 0x000000049a9a7c20 */ /* 0x000fe20008410000 */
[----:B------:R-:W-:Y:S01]  /*9210*/  FMUL.FTZ R155, R155, UR4 ;  /* 0x000000049b9b7c20 */ /* 0x000fe20008410000 */
[----:B------:R-:W1:Y:S01]  /*9220*/  MUFU.TANH R208, R152 ;  /* 0x0000009800d07308 */ /* 0x000e620000002400 */
[----:B------:R-:W-:Y:S03]  /*9230*/  HMMA.16816.F32 R24, R24, R50, R32 ;  /* 0x000000321818723c */ /* 0x000fe60000001820 */
[----:B------:R-:W-:Y:S01]  /*9240*/  FMUL.FTZ R148, R148, UR4 ;  /* 0x0000000494947c20 */ /* 0x000fe20008410000 */
[----:B------:R-:W-:Y:S01]  /*9250*/  FMUL.FTZ R149, R149, UR4 ;  /* 0x0000000495957c20 */ /* 0x000fe20008410000 */
[----:B------:R-:W-:Y:S01]  /*9260*/  FMUL.FTZ R150, R150, UR4 ;  /* 0x0000000496967c20 */ /* 0x000fe20008410000 */
[----:B------:R-:W-:Y:S01]  /*9270*/  FMUL.FTZ R151, R151, UR4 ;  /* 0x0000000497977c20 */ /* 0x000fe20008410000 */
[----:B------:R-:W1:Y:S01]  /*9280*/  MUFU.TANH R215, R153 ;  /* 0x0000009900d77308 */ /* 0x000e620000002400 */
[C---:B------:R-:W-:Y:S07]  /*9290*/  HMMA.16816.F32 R40, R20.reuse, R48, R64 ;  /* 0x000000301428723c */ /* 0x040fee0000001840 */
[----:B------:R-:W1:Y:S01]  /*92a0*/  MUFU.TANH R52, R154 ;  /* 0x0000009a00347308 */ /* 0x000e620000002400 */
[----:B------:R-:W-:Y:S07]  /*92b0*/  HMMA.16816.F32 R20, R20, R50, R28 ;  /* 0x000000321414723c */ /* 0x000fee000000181c */
[----:B------:R-:W1:Y:S01]  /*92c0*/  MUFU.TANH R57, R155 ;  /* 0x0000009b00397308 */ /* 0x000e620000002400 */
[C---:B----4-:R-:W-:Y:S07]  /*92d0*/  HMMA.16816.F32 R60, R16.reuse, R44, R60 ;  /* 0x0000002c103c723c */ /* 0x050fee000000183c */
[----:B------:R-:W4:Y:S01]  /*92e0*/  MUFU.TANH R148, R148 ;  /* 0x0000009400947308 */ /* 0x000f220000002400 */
[----:B------:R-:W-:Y:S07]  /*92f0*/  HMMA.16816.F32 R16, R16, R46, R24 ;  /* 0x0000002e1010723c */ /* 0x000fee0000001818 */
[----:B------:R-:W1:Y:S01]  /*9300*/  MUFU.TANH R56, R149 ;  /* 0x0000009500387308 */ /* 0x000e620000002400 */
[C---:B------:R-:W-:Y:S03]  /*9310*/  HMMA.16816.F32 R32, R8.reuse, R44, R40 ;  /* 0x0000002c0820723c */ /* 0x040fe60000001828 */
        /* <DEDUP_REMOVED lines=8> */
[----:B------:R-:W-:-:S02]  /*93a0*/  FMUL.FTZ R19, R19, UR4 ;  /* 0x0000000413137c20 */ /* 0x000fc40008410000 */
[----:B------:R5:W1:Y:S04]  /*93b0*/  MUFU.TANH R21, R17 ;  /* 0x0000001100157308 */ /* 0x000a680000002400 */
[----:B------:R-:W-:Y:S01]  /*93c0*/  FMUL.FTZ R32, R32, UR4 ;  /* 0x0000000420207c20 */ /* 0x000fe20008410000 */
[----:B------:R-:W-:Y:S01]  /*93d0*/  FMUL.FTZ R33, R33, UR4 ;  /* 0x0000000421217c20 */ /* 0x000fe20008410000 */
[----:B------:R-:W-:Y:S01]  /*93e0*/  FMUL.FTZ R34, R34, UR4 ;  /* 0x0000000422227c20 */ /* 0x000fe20008410000 */
[----:B------:R-:W-:Y:S01]  /*93f0*/  FMUL.FTZ R35, R35, UR4 ;  /* 0x0000000423237c20 */ /* 0x000fe20008410000 */
[----:B------:R1:W1:Y:S04]  /*9400*/  MUFU.TANH R24, R16 ;  /* 0x0000001000187308 */ /* 0x0002680000002400 */
[----:B------:R-:W-:Y:S01]  /*9410*/  FMUL.FTZ R8, R8, UR4 ;  /* 0x0000000408087c20 */ /* 0x000fe20008410000 */
[----:B------:R-:W-:Y:S01]  /*9420*/  FMUL.FTZ R9, R9, UR4 ;  /* 0x0000000409097c20 */ /* 0x000fe20008410000 */
[----:B------:R-:W-:Y:S01]  /*9430*/  FMUL.FTZ R10, R10, UR4 ;  /* 0x000000040a0a7c20 */ /* 0x000fe20008410000 */
[----:B------:R-:W-:Y:S01]  /*9440*/  FMUL.FTZ R11, R11, UR4 ;  /* 0x000000040b0b7c20 */ /* 0x000fe20008410000 */
[----:B------:R1:W1:Y:S01]  /*9450*/  MUFU.TANH R47, R19 ;  /* 0x00000013002f7308 */ /* 0x0002620000002400 */
[----:B-----5:R-:W-:-:S07]  /*9460*/  FMUL.FTZ R17, R18, UR4 ;  /* 0x0000000412117c20 */ /* 0x020fce0008410000 */
[----:B------:R1:W1:Y:S08]  /*9470*/  MUFU.TANH R53, R151 ;  /* 0x0000009700357308 */ /* 0x0002700000002400 */
[----:B------:R-:W1:Y:S08]  /*9480*/  MUFU.TANH R60, R60 ;  /* 0x0000003c003c7308 */ /* 0x000e700000002400 */
[----:B------:R-:W1:Y:S08]  /*9490*/  MUFU.TANH R61, R61 ;  /* 0x0000003d003d7308 */ /* 0x000e700000002400 */
[----:B------:R-:W1:Y:S08]  /*94a0*/  MUFU.TANH R62, R62 ;  /* 0x0000003e003e7308 */ /* 0x000e700000002400 */
[----:B------:R-:W1:Y:S08]  /*94b0*/  MUFU.TANH R63, R63 ;  /* 0x0000003f003f7308 */ /* 0x000e700000002400 */
[----:B------:R1:W1:Y:S08]  /*94c0*/  MUFU.TANH R49, R32 ;  /* 0x0000002000317308 */ /* 0x0002700000002400 */
[----:B------:R1:W1:Y:S08]  /*94d0*/  MUFU.TANH R48, R33 ;  /* 0x0000002100307308 */ /* 0x0002700000002400 */
[----:B------:R1:W1:Y:S08]  /*94e0*/  MUFU.TANH R25, R34 ;  /* 0x0000002200197308 */ /* 0x0002700000002400 */
[----:B------:R1:W1:Y:S08]  /*94f0*/  MUFU.TANH R45, R35 ;  /* 0x00000023002d7308 */ /* 0x0002700000002400 */
[----:B------:R-:W1:Y:S08]  /*9500*/  MUFU.TANH R17, R17 ;  /* 0x0000001100117308 */ /* 0x000e700000002400 */
[----:B------:R1:W1:Y:S08]  /*9510*/  MUFU.TANH R16, R8 ;  /* 0x0000000800107308 */ /* 0x0002700000002400 */
[----:B------:R1:W1:Y:S08]  /*9520*/  MUFU.TANH R19, R9 ;  /* 0x0000000900137308 */ /* 0x0002700000002400 */
[----:B------:R1:W1:Y:S08]  /*9530*/  MUFU.TANH R13, R10 ;  /* 0x0000000a000d7308 */ /* 0x0002700000002400 */
[----:B------:R1:W1:Y:S01]  /*9540*/  MUFU.TANH R46, R11 ;  /* 0x0000000b002e7308 */ /* 0x0002620000002400 */
[----:B------:R-:W-:Y:S06]  /*9550*/  BAR.SYNC.DEFER_BLOCKING 0x0 ;  /* 0x0000000000007b1d */ /* 0x000fec0000010000 */
[----:B--234-:R-:W-:Y:S05]  /*9560*/  BRA.U !UP0, `(.L_x_2657) ;  /* 0x0000000108b07547 */ /* 0x01cfea000b800000 */
[----:B------:R-:W-:Y:S01]  /*9570*/  UIADD3 UR6, UPT, UPT, UR20, -0x3, URZ ;  /* 0xfffffffd14067890 */ /* 0x000fe2000fffe0ff */
[----:B------:R2:W-:Y:S01]  /*9580*/  @P0 STS.128 [R203+0x4000], RZ ;  /* 0x004000ffcb000388 */ /* 0x0005e20000000c00 */
[----:B------:R-:W-:Y:S04]  /*9590*/  BSSY.RECONVERGENT B0, `(.L_x_2658) ;  /* 0x0000028000007945 */ /* 0x000fe80003800200 */
[----:B-1----:R-:W-:-:S04]  /*95a0*/  IMAD.WIDE.U32 R8, R216, UR6, RZ ;  /* 0x00000006d8087c25 */ /* 0x002fc8000f8e00ff */
[----:B------:R-:W-:Y:S02]  /*95b0*/  IMAD R0, R217, UR6, R9 ;  /* 0x00000006d9007c24 */ /* 0x000fe4000f8e0209 */
        /* <DEDUP_REMOVED lines=31> */
[----:B--2---:R-:W-:-:S04]  /*97b0*/  LEA R8, P1, R2, R247, 0x1 ;  /* 0x000000f702087211 */ /* 0x004fc800078208ff */
[----:B------:R-:W-:-:S05]  /*97c0*/  LEA.HI.X R9, R2, R246, R0, 0x1, P1 ;  /* 0x000000f602097211 */ /* 0x000fca00008f0c00 */
[----:B------:R-:W-:Y:S01]  /*97d0*/  @!PT LDS RZ, [RZ] ;  /* 0x00000000fffff984 */ /* 0x000fe20000000800 */
[----:B------:R-:W-:Y:S01]  /*97e0*/  @!PT LDS RZ, [RZ] ;  /* 0x00000000fffff984 */ /* 0x000fe20000000800 */
[----:B------:R-:W-:Y:S01]  /*97f0*/  @!PT LDS RZ, [RZ] ;  /* 0x00000000fffff984 */ /* 0x000fe20000000800 */
[----:B------:R1:W-:Y:S04]  /*9800*/  LDGSTS.E.BYPASS.LTC128B.128 [R203+0x5800], desc[UR24][R8.64] ;  /* 0x0580000008cb7fae */ /* 0x0003e8000b981a18 */
.L_x_2659:
[----:B------:R-:W-:Y:S05]  /*9810*/  BSYNC.RECONVERGENT B0 ;  /* 0x0000000000007941 */ /* 0x000fea0003800200 */
.L_x_2658:
[----:B------:R-:W0:Y:S02]  /*9820*/  LDGDEPBAR ;  /* 0x00000000000079af */ /* 0x000e240000000000 */
.L_x_2657:
[C---:B------:R-:W-:Y:S02]  /*9830*/  VIADD R0, R6.reuse, 0xffffffc0 ;  /* 0xffffffc006007836 */ /* 0x040fe40000000000 */
[----:B------:R-:W-:Y:S02]  /*9840*/  VIADD R3, R6, 0xffffff89 ;  /* 0xffffff8906037836 */ /* 0x000fe40000000000 */
[--C-:B------:R-:W-:Y:S02]  /*9850*/  IMAD.IADD R2, R192, 0x1, -R0.reuse ;  /* 0x00000001c0027824 */ /* 0x100fe400078e0a00 */
[--C-:B-12---:R-:W-:Y:S02]  /*9860*/  IMAD.IADD R8, R12, 0x1, -R0.reuse ;  /* 0x000000010c087824 */ /* 0x106fe400078e0a00 */
[--C-:B------:R-:W-:Y:S01]  /*9870*/  IMAD.IADD R7, R193, 0x1, -R0.reuse ;  /* 0x00000001c1077824 */ /* 0x100fe200078e0a00 */
[----:B------:R-:W-:Y:S01]  /*9880*/  IABS R2, R2 ;  /* 0x0000000200027213 */ /* 0x000fe20000000000 */
[----:B------:R-:W-:Y:S01]  /*9890*/  IMAD.IADD R0, R198, 0x1, -R0 ;  /* 0x00000001c6007824 */ /* 0x000fe200078e0a00 */
[----:B------:R-:W-:Y:S01]  /*98a0*/  IABS R10, R8 ;  /* 0x00000008000a7213 */ /* 0x000fe20000000000 */
[--C-:B------:R-:W-:Y:S01]  /*98b0*/  IMAD.IADD R11, R12, 0x1, -R3.reuse ;  /* 0x000000010c0b7824 */ /* 0x100fe200078e0a03 */
[----:B------:R-:W-:Y:S01]  /*98c0*/  I2FP.F32.S32 R5, R2 ;  /* 0x0000000200057245 */ /* 0x000fe20000201400 */
[----:B------:R-:W-:Y:S01]  /*98d0*/  VIADD R2, R4, 0xfffffff8 ;  /* 0xfffffff804027836 */ /* 0x000fe20000000000 */
[----:B------:R-:W-:Y:S01]  /*98e0*/  IABS R8, R0 ;  /* 0x0000000000087213 */ /* 0x000fe20000000000 */
[----:B------:R-:W-:Y:S01]  /*98f0*/  VIADD R20, R6, 0xffffffb0 ;  /* 0xffffffb006147836 */ /* 0x000fe20000000000 */
[----:B------:R-:W-:Y:S01]  /*9900*/  IABS R7, R7 ;  /* 0x0000000700077213 */ /* 0x000fe20000000000 */
[----:B------:R-:W-:Y:S01]  /*9910*/  FFMA.FTZ R5, R5, -UR8, R24 ;  /* 0x8000000805057c23 */ /* 0x000fe20008010018 */
[----:B------:R-:W-:Y:S01]  /*9920*/  ISETP.GT.AND P3, PT, R194, R2, PT ;  /* 0x00000002c200720c */ /* 0x000fe20003f64270 */
[C---:B------:R-:W-:Y:S01]  /*9930*/  VIADD R27, R6.reuse, 0xffffffb1 ;  /* 0xffffffb1061b7836 */ /* 0x040fe20000000000 */
[----:B------:R-:W-:Y:S01]  /*9940*/  I2FP.F32.S32 R8, R8 ;  /* 0x0000000800087245 */ /* 0x000fe20000201400 */
[----:B------:R-:W-:Y:S01]  /*9950*/  VIADD R26, R6, 0xffffffb8 ;  /* 0xffffffb8061a7836 */ /* 0x000fe20000000000 */
[----:B------:R-:W-:Y:S01]  /*9960*/  FSEL R9, R5, -INF , !P3 ;  /* 0xff80000005097808 */ /* 0x000fe20005800000 */
[----:B------:R-:W-:Y:S01]  /*9970*/  IMAD.IADD R5, R192, 0x1, -R3 ;  /* 0x00000001c0057824 */ /* 0x000fe200078e0a03 */
[----:B------:R-:W-:Y:S01]  /*9980*/  ISETP.GE.AND P6, PT, R2, R200, PT ;  /* 0x000000c80200720c */ /* 0x000fe20003fc6270 */
[----:B------:R-:W-:Y:S01]  /*9990*/  FFMA.FTZ R8, R8, -UR8, R13 ;  /* 0x8000000808087c23 */ /* 0x000fe2000801000d */
[----:B------:R-:W-:Y:S01]  /*99a0*/  ISETP.GT.AND P2, PT, R197, R2, PT ;  /* 0x00000002c500720c */ /* 0x000fe20003f44270 */
[----:B------:R-:W-:Y:S01]  /*99b0*/  VIADD R24, R6, 0xffffffb9 ;  /* 0xffffffb906187836 */ /* 0x000fe20000000000 */
[----:B------:R-:W-:Y:S01]  /*99c0*/  IABS R0, R5 ;  /* 0x0000000500007213 */ /* 0x000fe20000000000 */
[----:B------:R-:W-:Y:S01]  /*99d0*/  IMAD.MOV.U32 R5, RZ, RZ, R10 ;  /* 0x000000ffff057224 */ /* 0x000fe200078e000a */
[----:B------:R-:W-:Y:S01]  /*99e0*/  FSEL R245, R9, -INF , !P6 ;  /* 0xff80000009f57808 */ /* 0x000fe20007000000 */
[--C-:B------:R-:W-:Y:S01]  /*99f0*/  IMAD.IADD R10, R193, 0x1, -R3.reuse ;  /* 0x00000001c10a7824 */ /* 0x100fe200078e0a03 */
[----:B------:R-:W-:Y:S01]  /*9a00*/  ISETP.GE.AND P5, PT, R2, R202, PT ;  /* 0x000000ca0200720c */ /* 0x000fe20003fa6270 */
[----:B------:R-:W-:Y:S01]  /*9a10*/  IMAD.IADD R3, R198, 0x1, -R3 ;  /* 0x00000001c6037824 */ /* 0x000fe200078e0a03 */
[----:B------:R-:W-:Y:S01]  /*9a20*/  I2FP.F32.S32 R5, R5 ;  /* 0x0000000500057245 */ /* 0x000fe20000201400 */
[----:B------:R-:W-:Y:S01]  /*9a30*/  VIADD R15, R4, 0xffffffe9 ;  /* 0xffffffe9040f7836 */ /* 0x000fe20000000000 */
[-C--:B------:R-:W-:Y:S01]  /*9a40*/  ISETP.GT.AND P1, PT, R196, R2.reuse, PT ;  /* 0x00000002c400720c */ /* 0x080fe20003f24270 */
[----:B------:R-:W-:Y:S01]  /*9a50*/  VIADD R23, R6, 0xffffffc1 ;  /* 0xffffffc106177836 */ /* 0x000fe20000000000 */
[----:B------:R-:W-:Y:S01]  /*9a60*/  ISETP.GE.AND P4, PT, R2, R199, PT ;  /* 0x000000c70200720c */ /* 0x000fe20003f86270 */
[----:B------:R-:W-:Y:S01]  /*9a70*/  FFMA.FTZ R5, R5, -UR8, R17 ;  /* 0x8000000805057c23 */ /* 0x000fe20008010011 */
[----:B------:R-:W-:Y:S01]  /*9a80*/  ISETP.GT.AND P3, PT, R195, R2, PT ;  /* 0x00000002c300720c */ /* 0x000fe20003f64270 */
[----:B------:R-:W-:Y:S01]  /*9a90*/  VIADD R22, R4, 0xfffffff1 ;  /* 0xfffffff104167836 */ /* 0x000fe20000000000 */
[----:B------:R-:W-:Y:S01]  /*9aa0*/  ISETP.GE.AND P6, PT, R2, R201, PT ;  /* 0x000000c90200720c */ /* 0x000fe20003fc6270 */
[----:B------:R-:W-:Y:S01]  /*9ab0*/  VIADD R2, R6, 0xffffff90 ;  /* 0xffffff9006027836 */ /* 0x000fe20000000000 */
[----:B------:R-:W-:Y:S01]  /*9ac0*/  FSEL R5, R5, -INF , !P2 ;  /* 0xff80000005057808 */ /* 0x000fe20005000000 */
[----:B------:R-:W-:Y:S01]  /*9ad0*/  IMAD.MOV.U32 R58, RZ, RZ, R231 ;  /* 0x000000ffff3a7224 */ /* 0x000fe200078e00e7 */
[----:B------:R-:W-:-:S02]  /*9ae0*/  FSEL R8, R8, -INF , !P3 ;  /* 0xff80000008087808 */ /* 0x000fc40005800000 */
[----:B------:R-:W-:Y:S01]  /*9af0*/  FSEL R59, R5, -INF , !P5 ;  /* 0xff800000053b7808 */ /* 0x000fe20006800000 */
[----:B------:R-:W-:Y:S01]  /*9b00*/  IMAD.IADD R5, R192, 0x1, -R2 ;  /* 0x00000001c0057824 */ /* 0x000fe200078e0a02 */
[----:B------:R-:W-:Y:S02]  /*9b10*/  I2FP.F32.S32 R7, R7 ;  /* 0x0000000700077245 */ /* 0x000fe40000201400 */
[----:B------:R-:W-:Y:S02]  /*9b20*/  I2FP.F32.S32 R0, R0 ;  /* 0x0000000000007245 */ /* 0x000fe40000201400 */
[----:B------:R-:W-:Y:S01]  /*9b30*/  IABS R11, R11 ;  /* 0x0000000b000b7213 */ /* 0x000fe20000000000 */
[----:B------:R-:W-:Y:S01]  /*9b40*/  FFMA.FTZ R9, R7, -UR8, R16 ;  /* 0x8000000807097c23 */ /* 0x000fe20008010010 */
[----:B------:R-:W-:Y:S01]  /*9b50*/  FSEL R51, R8, -INF , !P6 ;  /* 0xff80000008337808 */ /* 0x000fe20007000000 */
[----:B------:R-:W-:Y:S01]  /*9b60*/  FFMA.FTZ R7, R0, -UR8, R178 ;  /* 0x8000000800077c23 */ /* 0x000fe200080100b2 */
[----:B------:R-:W-:Y:S01]  /*9b70*/  IABS R8, R3 ;  /* 0x0000000300087213 */ /* 0x000fe20000000000 */
[----:B------:R-:W-:Y:S01]  /*9b80*/  VIADD R0, R4, 0xffffffc1 ;  /* 0xffffffc104007836 */ /* 0x000fe20000000000 */
[----:B------:R-:W-:Y:S01]  /*9b90*/  IABS R3, R5 ;  /* 0x0000000500037213 */ /* 0x000fe20000000000 */
[----:B------:R-:W-:Y:S01]  /*9ba0*/  IMAD.MOV.U32 R5, RZ, RZ, R11 ;  /* 0x000000ffff057224 */ /* 0x000fe200078e000b */
[----:B------:R-:W-:Y:S01]  /*9bb0*/  I2FP.F32.S32 R8, R8 ;  /* 0x0000000800087245 */ /* 0x000fe20000201400 */
[----:B------:R-:W-:Y:S01]  /*9bc0*/  IMAD.IADD R11, R12, 0x1, -R2 ;  /* 0x000000010c0b7824 */ /* 0x000fe200078e0a02 */
[----:B------:R-:W-:-:S02]  /*9bd0*/  ISETP.GT.AND P2, PT, R194, R0, PT ;  /* 0x00000000c200720c */ /* 0x000fc40003f44270 */
[----:B------:R-:W-:Y:S01]  /*9be0*/  I2FP.F32.S32 R5, R5 ;  /* 0x0000000500057245 */ /* 0x000fe20000201400 */
[----:B------:R-:W-:Y:S01]  /*9bf0*/  FFMA.FTZ R8, R8, -UR8, R69 ;  /* 0x8000000808087c23 */ /* 0x000fe20008010045 */
[----:B------:R-:W-:Y:S02]  /*9c00*/  FSEL R9, R9, -INF , !P1 ;  /* 0xff80000009097808 */ /* 0x000fe40004800000 */
[----:B------:R-:W-:Y:S01]  /*9c10*/  ISETP.GE.AND P5, PT, R0, R200, PT ;  /* 0x000000c80000720c */ /* 0x000fe20003fa6270 */
[----:B------:R-:W-:Y:S01]  /*9c20*/  FFMA.FTZ R5, R5, -UR8, R204 ;  /* 0x8000000805057c23 */ /* 0x000fe200080100cc */
[----:B------:R-:W-:Y:S02]  /*9c30*/  FSEL R7, R7, -INF , !P2 ;  /* 0xff80000007077808 */ /* 0x000fe40005000000 */
[----:B------:R-:W-:Y:S02]  /*9c40*/  I2FP.F32.S32 R3, R3 ;  /* 0x0000000300037245 */ /* 0x000fe40000201400 */
[----:B------:R-:W-:-:S02]  /*9c50*/  ISETP.GT.AND P1, PT, R197, R0, PT ;  /* 0x00000000c500720c */ /* 0x000fc40003f24270 */
[----:B------:R-:W-:Y:S02]  /*9c60*/  FSEL R50, R9, -INF , !P4 ;  /* 0xff80000009327808 */ /* 0x000fe40006000000 */
[----:B------:R-:W-:Y:S01]  /*9c70*/  FSEL R34, R7, -INF , !P5 ;  /* 0xff80000007227808 */ /* 0x000fe20006800000 */
[----:B------:R-:W-:Y:S01]  /*9c80*/  FFMA.FTZ R7, R3, -UR8, R68 ;  /* 0x8000000803077c23 */ /* 0x000fe20008010044 */
[----:B------:R-:W-:Y:S01]  /*9c90*/  ISETP.GE.AND P4, PT, R0, R202, PT ;  /* 0x000000ca0000720c */ /* 0x000fe20003f86270 */
[----:B------:R-:W-:Y:S01]  /*9ca0*/  VIADD R3, R6, 0xffffff91 ;  /* 0xffffff9106037836 */ /* 0x000fe20000000000 */
[----:B------:R-:W-:Y:S02]  /*9cb0*/  ISETP.GT.AND P2, PT, R195, R0, PT ;  /* 0x00000000c300720c */ /* 0x000fe40003f44270 */
[----:B------:R-:W-:Y:S02]  /*9cc0*/  FSEL R5, R5, -INF , !P1 ;  /* 0xff80000005057808 */ /* 0x000fe40004800000 */
[----:B------:R-:W-:Y:S01]  /*9cd0*/  IABS R9, R10 ;  /* 0x0000000a00097213 */ /* 0x000fe20000000000 */
[--C-:B------:R-:W-:Y:S01]  /*9ce0*/  IMAD.IADD R10, R193, 0x1, -R2.reuse ;  /* 0x00000001c10a7824 */ /* 0x100fe200078e0a02 */
[----:B------:R-:W-:Y:S01]  /*9cf0*/  ISETP.GE.AND P5, PT, R0, R201, PT ;  /* 0x000000c90000720c */ /* 0x000fe20003fa6270 */
[----:B------:R-:W-:Y:S01]  /*9d00*/  IMAD.IADD R2, R198, 0x1, -R2 ;  /* 0x00000001c6027824 */ /* 0x000fe200078e0a02 */
[----:B------:R-:W-:Y:S01]  /*9d10*/  FSEL R44, R5, -INF , !P4 ;  /* 0xff800000052c7808 */ /* 0x000fe20006000000 */
[----:B------:R-:W-:Y:S01]  /*9d20*/  IMAD.IADD R5, R192, 0x1, -R3 ;  /* 0x00000001c0057824 */ /* 0x000fe200078e0a03 */
[----:B------:R-:W-:-:S02]  /*9d30*/  FSEL R8, R8, -INF , !P2 ;  /* 0xff80000008087808 */ /* 0x000fc40005000000 */
[----:B------:R-:W-:Y:S02]  /*9d40*/  IABS R11, R11 ;  /* 0x0000000b000b7213 */ /* 0x000fe40000000000 */
[----:B------:R-:W-:Y:S02]  /*9d50*/  FSEL R41, R8, -INF , !P5 ;  /* 0xff80000008297808 */ /* 0x000fe40006800000 */
[----:B------:R-:W-:Y:S02]  /*9d60*/  IABS R8, R2 ;  /* 0x0000000200087213 */ /* 0x000fe40000000000 */
[----:B------:R-:W-:Y:S01]  /*9d70*/  IABS R2, R5 ;  /* 0x0000000500027213 */ /* 0x000fe20000000000 */
[----:B------:R-:W-:Y:S01]  /*9d80*/  IMAD.MOV.U32 R5, RZ, RZ, R11 ;  /* 0x000000ffff057224 */ /* 0x000fe200078e000b */
[----:B------:R-:W-:Y:S01]  /*9d90*/  ISETP.GT.AND P3, PT, R196, R0, PT ;  /* 0x00000000c400720c */ /* 0x000fe20003f64270 */
[----:B------:R-:W-:Y:S01]  /*9da0*/  IMAD.IADD R11, R12, 0x1, -R3 ;  /* 0x000000010c0b7824 */ /* 0x000fe200078e0a03 */
[----:B------:R-:W-:Y:S01]  /*9db0*/  ISETP.GE.AND P6, PT, R0, R199, PT ;  /* 0x000000c70000720c */ /* 0x000fe20003fc6270 */
[----:B------:R-:W-:Y:S01]  /*9dc0*/  VIADD R0, R4, 0xffffffc8 ;  /* 0xffffffc804007836 */ /* 0x000fe20000000000 */
[----:B------:R-:W-:-:S02]  /*9dd0*/  I2FP.F32.S32 R9, R9 ;  /* 0x0000000900097245 */ /* 0x000fc40000201400 */
[----:B------:R-:W-:Y:S02]  /*9de0*/  I2FP.F32.S32 R5, R5 ;  /* 0x0000000500057245 */ /* 0x000fe40000201400 */
[----:B------:R-:W-:Y:S01]  /*9df0*/  ISETP.GT.AND P1, PT, R194, R0, PT ;  /* 0x00000000c200720c */ /* 0x000fe20003f24270 */
[----:B------:R-:W-:Y:S01]  /*9e00*/  FFMA.FTZ R9, R9, -UR8, R75 ;  /* 0x8000000809097c23 */ /* 0x000fe2000801004b */
[----:B------:R-:W-:Y:S01]  /*9e10*/  I2FP.F32.S32 R8, R8 ;  /* 0x0000000800087245 */ /* 0x000fe20000201400 */
[----:B------:R-:W-:Y:S01]  /*9e20*/  FFMA.FTZ R5, R5, -UR8, R168 ;  /* 0x8000000805057c23 */ /* 0x000fe200080100a8 */
[----:B------:R-:W-:Y:S02]  /*9e30*/  ISETP.GE.AND P4, PT, R0, R200, PT ;  /* 0x000000c80000720c */ /* 0x000fe40003f86270 */
[----:B------:R-:W-:Y:S01]  /*9e40*/  FSEL R9, R9, -INF , !P3 ;  /* 0xff80000009097808 */ /* 0x000fe20005800000 */
[----:B------:R-:W-:Y:S01]  /*9e50*/  FFMA.FTZ R8, R8, -UR8, R162 ;  /* 0x8000000808087c23 */ /* 0x000fe200080100a2 */
[----:B------:R-:W-:-:S02]  /*9e60*/  FSEL R7, R7, -INF , !P1 ;  /* 0xff80000007077808 */ /* 0x000fc40004800000 */
[----:B------:R-:W-:Y:S02]  /*9e70*/  I2FP.F32.S32 R2, R2 ;  /* 0x0000000200027245 */ /* 0x000fe40000201400 */
[----:B------:R-:W-:Y:S02]  /*9e80*/  ISETP.GT.AND P3, PT, R197, R0, PT ;  /* 0x00000000c500720c */ /* 0x000fe40003f64270 */
[----:B------:R-:W-:Y:S02]  /*9e90*/  FSEL R40, R9, -INF , !P6 ;  /* 0xff80000009287808 */ /* 0x000fe40007000000 */
[----:B------:R-:W-:Y:S01]  /*9ea0*/  FSEL R30, R7, -INF , !P4 ;  /* 0xff800000071e7808 */ /* 0x000fe20006000000 */
[----:B------:R-:W-:Y:S01]  /*9eb0*/  FFMA.FTZ R7, R2, -UR8, R179 ;  /* 0x8000000802077c23 */ /* 0x000fe200080100b3 */
[----:B------:R-:W-:Y:S01]  /*9ec0*/  ISETP.GE.AND P6, PT, R0, R202, PT ;  /* 0x000000ca0000720c */ /* 0x000fe20003fc6270 */
[----:B------:R-:W-:Y:S01]  /*9ed0*/  VIADD R2, R6, 0xffffff98 ;  /* 0xffffff9806027836 */ /* 0x000fe20000000000 */
[----:B------:R-:W-:-:S02]  /*9ee0*/  ISETP.GT.AND P1, PT, R195, R0, PT ;  /* 0x00000000c300720c */ /* 0x000fc40003f24270 */
[----:B------:R-:W-:Y:S02]  /*9ef0*/  FSEL R5, R5, -INF , !P3 ;  /* 0xff80000005057808 */ /* 0x000fe40005800000 */
[----:B------:R-:W-:Y:S01]  /*9f00*/  IABS R9, R10 ;  /* 0x0000000a00097213 */ /* 0x000fe20000000000 */
[--C-:B------:R-:W-:Y:S01]  /*9f10*/  IMAD.IADD R10, R193, 0x1, -R3.reuse ;  /* 0x00000001c10a7824 */ /* 0x100fe200078e0a03 */
[----:B------:R-:W-:Y:S01]  /*9f20*/  ISETP.GE.AND P4, PT, R0, R201, PT ;  /* 0x000000c90000720c */ /* 0x000fe20003f86270 */
[----:B------:R-:W-:Y:S01]  /*9f30*/  IMAD.IADD R3, R198, 0x1, -R3 ;  /* 0x00000001c6037824 */ /* 0x000fe200078e0a03 */
[----:B------:R-:W-:Y:S01]  /*9f40*/  FSEL R43, R5, -INF , !P6 ;  /* 0xff800000052b7808 */ /* 0x000fe20007000000 */
[----:B------:R-:W-:Y:S01]  /*9f50*/  IMAD.IADD R5, R192, 0x1, -R2 ;  /* 0x00000001c0057824 */ /* 0x000fe200078e0a02 */
[----:B------:R-:W-:Y:S02]  /*9f60*/  FSEL R8, R8, -INF , !P1 ;  /* 0xff80000008087808 */ /* 0x000fe40004800000 */
[----:B------:R-:W-:-:S02]  /*9f70*/  IABS R11, R11 ;  /* 0x0000000b000b7213 */ /* 0x000fc40000000000 */
        /* <DEDUP_REMOVED lines=26> */
[----:B------:R-:W-:Y:S01]  /*a120*/  IABS R9, R10 ;  /* 0x0000000a00097213 */ /* 0x000fe20000000000 */
[--C-:B------:R-:W-:Y:S01]  /*a130*/  IMAD.IADD R10, R193, 0x1, -R2.reuse ;  /* 0x00000001c10a7824 */ /* 0x100fe200078e0a02 */
[----:B------:R-:W-:Y:S01]  /*a140*/  FSEL R5, R5, -INF , !P2 ;  /* 0xff80000005057808 */ /* 0x000fe20005000000 */
[----:B------:R-:W-:Y:S01]  /*a150*/  IMAD.IADD R2, R198, 0x1, -R2 ;  /* 0x00000001c6027824 */ /* 0x000fe200078e0a02 */
[----:B------:R-:W-:Y:S02]  /*a160*/  I2FP.F32.S32 R9, R9 ;  /* 0x0000000900097245 */ /* 0x000fe40000201400 */
[----:B------:R-:W-:Y:S02]  /*a170*/  ISETP.GE.AND P6, PT, R0, R201, PT ;  /* 0x000000c90000720c */ /* 0x000fe40003fc6270 */
[----:B------:R-:W-:Y:S01]  /*a180*/  FSEL R42, R5, -INF , !P5 ;  /* 0xff800000052a7808 */ /* 0x000fe20006800000 */
[----:B------:R-:W-:Y:S01]  /*a190*/  IMAD.IADD R5, R192, 0x1, -R3 ;  /* 0x00000001c0057824 */ /* 0x000fe200078e0a03 */
[----:B------:R-:W-:Y:S01]  /*a1a0*/  FSEL R8, R8, -INF , !P3 ;  /* 0xff80000008087808 */ /* 0x000fe20005800000 */
[----:B------:R-:W-:Y:S01]  /*a1b0*/  FFMA.FTZ R9, R9, -UR8, R170 ;  /* 0x8000000809097c23 */ /* 0x000fe200080100aa */
[----:B------:R-:W-:-:S02]  /*a1c0*/  IABS R11, R11 ;  /* 0x0000000b000b7213 */ /* 0x000fc40000000000 */
[----:B------:R-:W-:Y:S02]  /*a1d0*/  FSEL R33, R8, -INF , !P6 ;  /* 0xff80000008217808 */ /* 0x000fe40007000000 */
[----:B------:R-:W-:Y:S02]  /*a1e0*/  IABS R8, R2 ;  /* 0x0000000200087213 */ /* 0x000fe40000000000 */
[----:B------:R-:W-:Y:S02]  /*a1f0*/  ISETP.GT.AND P1, PT, R196, R0, PT ;  /* 0x00000000c400720c */ /* 0x000fe40003f24270 */
[----:B------:R-:W-:Y:S01]  /*a200*/  IABS R2, R5 ;  /* 0x0000000500027213 */ /* 0x000fe20000000000 */
[----:B------:R-:W-:Y:S01]  /*a210*/  IMAD.MOV.U32 R5, RZ, RZ, R11 ;  /* 0x000000ffff057224 */ /* 0x000fe200078e000b */
[----:B------:R-:W-:Y:S01]  /*a220*/  ISETP.GE.AND P4, PT, R0, R199, PT ;  /* 0x000000c70000720c */ /* 0x000fe20003f86270 */
[----:B------:R-:W-:Y:S01]  /*a230*/  VIADD R0, R4, 0xffffffd0 ;  /* 0xffffffd004007836 */ /* 0x000fe20000000000 */
[----:B------:R-:W-:Y:S01]  /*a240*/  FSEL R9, R9, -INF , !P1 ;  /* 0xff80000009097808 */ /* 0x000fe20004800000 */
[----:B------:R-:W-:Y:S01]  /*a250*/  IMAD.IADD R11, R12, 0x1, -R3 ;  /* 0x000000010c0b7824 */ /* 0x000fe200078e0a03 */
[----:B------:R-:W-:-:S02]  /*a260*/  I2FP.F32.S32 R5, R5 ;  /* 0x0000000500057245 */ /* 0x000fc40000201400 */
[----:B------:R-:W-:Y:S02]  /*a270*/  ISETP.GT.AND P2, PT, R194, R0, PT ;  /* 0x00000000c200720c */ /* 0x000fe40003f44270 */
[----:B------:R-:W-:Y:S01]  /*a280*/  FSEL R31, R9, -INF , !P4 ;  /* 0xff800000091f7808 */ /* 0x000fe20006000000 */
[----:B------:R-:W-:Y:S01]  /*a290*/  FFMA.FTZ R5, R5, -UR8, R205 ;  /* 0x8000000805057c23 */ /* 0x000fe200080100cd */
[----:B------:R-:W-:Y:S01]  /*a2a0*/  IABS R9, R10 ;  /* 0x0000000a00097213 */ /* 0x000fe20000000000 */
[--C-:B------:R-:W-:Y:S01]  /*a2b0*/  IMAD.IADD R10, R193, 0x1, -R3.reuse ;  /* 0x00000001c10a7824 */ /* 0x100fe200078e0a03 */
[----:B------:R-:W-:Y:S01]  /*a2c0*/  I2FP.F32.S32 R8, R8 ;  /* 0x0000000800087245 */ /* 0x000fe20000201400 */
[----:B------:R-:W-:Y:S01]  /*a2d0*/  IMAD.IADD R3, R198, 0x1, -R3 ;  /* 0x00000001c6037824 */ /* 0x000fe200078e0a03 */
[----:B------:R-:W-:Y:S02]  /*a2e0*/  ISETP.GE.AND P5, PT, R0, R200, PT ;  /* 0x000000c80000720c */ /* 0x000fe40003fa6270 */
[----:B------:R-:W-:Y:S01]  /*a2f0*/  FSEL R7, R7, -INF , !P2 ;  /* 0xff80000007077808 */ /* 0x000fe20005000000 */
[----:B------:R-:W-:Y:S01]  /*a300*/  FFMA.FTZ R8, R8, -UR8, R166 ;  /* 0x8000000808087c23 */ /* 0x000fe200080100a6 */
[----:B------:R-:W-:-:S02]  /*a310*/  I2FP.F32.S32 R2, R2 ;  /* 0x0000000200027245 */ /* 0x000fc40000201400 */
[----:B------:R-:W-:Y:S02]  /*a320*/  ISETP.GT.AND P1, PT, R197, R0, PT ;  /* 0x00000000c500720c */ /* 0x000fe40003f24270 */
[----:B------:R-:W-:Y:S02]  /*a330*/  I2FP.F32.S32 R9, R9 ;  /* 0x0000000900097245 */ /* 0x000fe40000201400 */
[----:B------:R-:W-:Y:S01]  /*a340*/  FSEL R39, R7, -INF , !P5 ;  /* 0xff80000007277808 */ /* 0x000fe20006800000 */
[----:B------:R-:W-:Y:S01]  /*a350*/  FFMA.FTZ R7, R2, -UR8, R206 ;  /* 0x8000000802077c23 */ /* 0x000fe200080100ce */
[----:B------:R-:W-:Y:S01]  /*a360*/  ISETP.GE.AND P4, PT, R0, R202, PT ;  /* 0x000000ca0000720c */ /* 0x000fe20003f86270 */
[----:B------:R-:W-:Y:S01]  /*a370*/  VIADD R2, R6, 0xffffffa0 ;  /* 0xffffffa006027836 */ /* 0x000fe20000000000 */
[----:B------:R-:W-:Y:S01]  /*a380*/  ISETP.GT.AND P2, PT, R195, R0, PT ;  /* 0x00000000c300720c */ /* 0x000fe20003f44270 */
[----:B------:R-:W-:Y:S01]  /*a390*/  FFMA.FTZ R9, R9, -UR8, R164 ;  /* 0x8000000809097c23 */ /* 0x000fe200080100a4 */
[----:B------:R-:W-:-:S02]  /*a3a0*/  FSEL R5, R5, -INF , !P1 ;  /* 0xff80000005057808 */ /* 0x000fc40004800000 */
[----:B------:R-:W-:Y:S02]  /*a3b0*/  ISETP.GT.AND P3, PT, R196, R0, PT ;  /* 0x00000000c400720c */ /* 0x000fe40003f64270 */
[----:B------:R-:W-:Y:S02]  /*a3c0*/  ISETP.GE.AND P5, PT, R0, R201, PT ;  /* 0x000000c90000720c */ /* 0x000fe40003fa6270 */
[----:B------:R-:W-:Y:S01]  /*a3d0*/  FSEL R159, R5, -INF , !P4 ;  /* 0xff800000059f7808 */ /* 0x000fe20006000000 */
[----:B------:R-:W-:Y:S01]  /*a3e0*/  IMAD.IADD R5, R192, 0x1, -R2 ;  /* 0x00000001c0057824 */ /* 0x000fe200078e0a02 */
[----:B------:R-:W-:Y:S02]  /*a3f0*/  FSEL R8, R8, -INF , !P2 ;  /* 0xff80000008087808 */ /* 0x000fe40005000000 */
[----:B------:R-:W-:Y:S02]  /*a400*/  IABS R11, R11 ;  /* 0x0000000b000b7213 */ /* 0x000fe40000000000 */
[----:B------:R-:W-:Y:S01]  /*a410*/  ISETP.GE.AND P6, PT, R0, R199, PT ;  /* 0x000000c70000720c */ /* 0x000fe20003fc6270 */
[----:B------:R-:W-:Y:S01]  /*a420*/  VIADD R0, R4, 0xffffffd1 ;  /* 0xffffffd104007836 */ /* 0x000fe20000000000 */
[----:B------:R-:W-:-:S02]  /*a430*/  FSEL R9, R9, -INF , !P3 ;  /* 0xff80000009097808 */ /* 0x000fc40005800000 */
[----:B------:R-:W-:Y:S02]  /*a440*/  FSEL R158, R8, -INF , !P5 ;  /* 0xff800000089e7808 */ /* 0x000fe40006800000 */
[----:B------:R-:W-:Y:S02]  /*a450*/  IABS R8, R3 ;  /* 0x0000000300087213 */ /* 0x000fe40000000000 */
[----:B------:R-:W-:Y:S01]  /*a460*/  IABS R3, R5 ;  /* 0x0000000500037213 */ /* 0x000fe20000000000 */
[----:B------:R-:W-:Y:S01]  /*a470*/  IMAD.MOV.U32 R5, RZ, RZ, R11 ;  /* 0x000000ffff057224 */ /* 0x000fe200078e000b */
[----:B------:R-:W-:Y:S01]  /*a480*/  FSEL R156, R9, -INF , !P6 ;  /* 0xff800000099c7808 */ /* 0x000fe20007000000 */
[--C-:B------:R-:W-:Y:S01]  /*a490*/  IMAD.IADD R11, R12, 0x1, -R2.reuse ;  /* 0x000000010c0b7824 */ /* 0x100fe200078e0a02 */
[----:B------:R-:W-:Y:S01]  /*a4a0*/  IABS R9, R10 ;  /* 0x0000000a00097213 */ /* 0x000fe20000000000 */
[--C-:B------:R-:W-:Y:S01]  /*a4b0*/  IMAD.IADD R10, R193, 0x1, -R2.reuse ;  /* 0x00000001c10a7824 */ /* 0x100fe200078e0a02 */
[----:B------:R-:W-:Y:S01]  /*a4c0*/  I2FP.F32.S32 R5, R5 ;  /* 0x0000000500057245 */ /* 0x000fe20000201400 */
[----:B------:R-:W-:Y:S01]  /*a4d0*/  IMAD.IADD R2, R198, 0x1, -R2 ;  /* 0x00000001c6027824 */ /* 0x000fe200078e0a02 */
[----:B------:R-:W-:-:S02]  /*a4e0*/  I2FP.F32.S32 R9, R9 ;  /* 0x0000000900097245 */ /* 0x000fc40000201400 */
[----:B------:R-:W-:Y:S01]  /*a4f0*/  ISETP.GT.AND P1, PT, R194, R0, PT ;  /* 0x00000000c200720c */ /* 0x000fe20003f24270 */
[----:B------:R-:W-:Y:S01]  /*a500*/  FFMA.FTZ R5, R5, -UR8, R210 ;  /* 0x8000000805057c23 */ /* 0x000fe200080100d2 */
[----:B------:R-:W-:Y:S01]  /*a510*/  I2FP.F32.S32 R8, R8 ;  /* 0x0000000800087245 */ /* 0x000fe20000201400 */
[----:B------:R-:W-:Y:S01]  /*a520*/  FFMA.FTZ R9, R9, -UR8, R173 ;  /* 0x8000000809097c23 */ /* 0x000fe200080100ad */
[----:B------:R-:W-:Y:S02]  /*a530*/  ISETP.GE.AND P4, PT, R0, R200, PT ;  /* 0x000000c80000720c */ /* 0x000fe40003f86270 */
[----:B------:R-:W-:Y:S01]  /*a540*/  FSEL R7, R7, -INF , !P1 ;  /* 0xff80000007077808 */ /* 0x000fe20004800000 */
[----:B------:R-:W-:Y:S01]  /*a550*/  FFMA.FTZ R8, R8, -UR8, R167 ;  /* 0x8000000808087c23 */ /* 0x000fe200080100a7 */
[----:B------:R-:W-:Y:S02]  /*a560*/  I2FP.F32.S32 R3, R3 ;  /* 0x0000000300037245 */ /* 0x000fe40000201400 */
[----:B------:R-:W-:-:S02]  /*a570*/  ISETP.GT.AND P3, PT, R197, R0, PT ;  /* 0x00000000c500720c */ /* 0x000fc40003f64270 */
[-C--:B------:R-:W-:Y:S02]  /*a580*/  ISETP.GT.AND P2, PT, R196, R0.reuse, PT ;  /* 0x00000000c400720c */ /* 0x080fe40003f44270 */
[----:B------:R-:W-:Y:S02]  /*a590*/  ISETP.GT.AND P1, PT, R195, R0, PT ;  /* 0x00000000c300720c */ /* 0x000fe40003f24270 */
[----:B------:R-:W-:Y:S01]  /*a5a0*/  FSEL R37, R7, -INF , !P4 ;  /* 0xff80000007257808 */ /* 0x000fe20006000000 */
[----:B------:R-:W-:Y:S01]  /*a5b0*/  FFMA.FTZ R7, R3, -UR8, R165 ;  /* 0x8000000803077c23 */ /* 0x000fe200080100a5 */
[----:B------:R-:W-:Y:S01]  /*a5c0*/  ISETP.GE.AND P6, PT, R0, R202, PT ;  /* 0x000000ca0000720c */ /* 0x000fe20003fc6270 */
[----:B------:R-:W-:Y:S01]  /*a5d0*/  VIADD R3, R6, 0xffffffa1 ;  /* 0xffffffa106037836 */ /* 0x000fe20000000000 */
[----:B------:R-:W-:Y:S02]  /*a5e0*/  ISETP.GE.AND P5, PT, R0, R199, PT ;  /* 0x000000c70000720c */ /* 0x000fe40003fa6270 */
[----:B------:R-:W-:-:S02]  /*a5f0*/  FSEL R5, R5, -INF , !P3 ;  /* 0xff80000005057808 */ /* 0x000fc40005800000 */
[----:B------:R-:W-:Y:S02]  /*a600*/  FSEL R9, R9, -INF , !P2 ;  /* 0xff80000009097808 */ /* 0x000fe40005000000 */
[----:B------:R-:W-:Y:S01]  /*a610*/  ISETP.GE.AND P4, PT, R0, R201, PT ;  /* 0x000000c90000720c */ /* 0x000fe20003f86270 */
[----:B------:R-:W-:Y:S01]  /*a620*/  VIADD R0, R4, 0xffffffd8 ;  /* 0xffffffd804007836 */ /* 0x000fe20000000000 */
[----:B------:R-:W-:Y:S02]  /*a630*/  FSEL R8, R8, -INF , !P1 ;  /* 0xff80000008087808 */ /* 0x000fe40004800000 */
[----:B------:R-:W-:Y:S01]  /*a640*/  FSEL R244, R5, -INF , !P6 ;  /* 0xff80000005f47808 */ /* 0x000fe20007000000 */
[----:B------:R-:W-:Y:S01]  /*a650*/  IMAD.IADD R5, R192, 0x1, -R3 ;  /* 0x00000001c0057824 */ /* 0x000fe200078e0a03 */
[----:B------:R-:W-:Y:S02]  /*a660*/  FSEL R154, R9, -INF , !P5 ;  /* 0xff800000099a7808 */ /* 0x000fe40006800000 */
[----:B------:R-:W-:-:S02]  /*a670*/  IABS R9, R10 ;  /* 0x0000000a00097213 */ /* 0x000fc40000000000 */
[----:B------:R-:W-:Y:S02]  /*a680*/  FSEL R157, R8, -INF , !P4 ;  /* 0xff800000089d7808 */ /* 0x000fe40006000000 */
[----:B------:R-:W-:Y:S02]  /*a690*/  IABS R10, R2 ;  /* 0x00000002000a7213 */ /* 0x000fe40000000000 */
[----:B------:R-:W-:Y:S02]  /*a6a0*/  ISETP.GT.AND P3, PT, R194, R0, PT ;  /* 0x00000000c200720c */ /* 0x000fe40003f64270 */
[----:B------:R-:W-:Y:S02]  /*a6b0*/  IABS R8, R11 ;  /* 0x0000000b00087213 */ /* 0x000fe40000000000 */
[----:B------:R-:W-:Y:S01]  /*a6c0*/  IABS R2, R5 ;  /* 0x0000000500027213 */ /* 0x000fe20000000000 */
[----:B------:R-:W-:Y:S01]  /*a6d0*/  IMAD.MOV.U32 R5, RZ, RZ, R10 ;  /* 0x000000ffff057224 */ /* 0x000fe200078e000a */
[----:B------:R-:W-:-:S02]  /*a6e0*/  ISETP.GE.AND P2, PT, R0, R200, PT ;  /* 0x000000c80000720c */ /* 0x000fc40003f46270 */
[----:B------:R-:W-:Y:S02]  /*a6f0*/  FSEL R7, R7, -INF , !P3 ;  /* 0xff80000007077808 */ /* 0x000fe40005800000 */
[----:B------:R-:W-:Y:S02]  /*a700*/  I2FP.F32.S32 R8, R8 ;  /* 0x0000000800087245 */ /* 0x000fe40000201400 */
[----:B------:R-:W-:Y:S02]  /*a710*/  FSEL R36, R7, -INF , !P2 ;  /* 0xff80000007247808 */ /* 0x000fe40005000000 */
[----:B------:R-:W-:Y:S01]  /*a720*/  ISETP.GT.AND P6, PT, R197, R0, PT ;  /* 0x00000000c500720c */ /* 0x000fe20003fc4270 */
[----:B------:R-:W-:Y:S01]  /*a730*/  FFMA.FTZ R8, R8, -UR8, R172 ;  /* 0x8000000808087c23 */ /* 0x000fe200080100ac */
[----:B------:R-:W-:Y:S02]  /*a740*/  ISETP.GE.AND P5, PT, R0, R202, PT ;  /* 0x000000ca0000720c */ /* 0x000fe40003fa6270 */
[----:B------:R-:W-:-:S02]  /*a750*/  ISETP.GT.AND P1, PT, R196, R0, PT ;  /* 0x00000000c400720c */ /* 0x000fc40003f24270 */
[C---:B------:R-:W-:Y:S02]  /*a760*/  ISETP.GE.AND P4, PT, R0.reuse, R199, PT ;  /* 0x000000c70000720c */ /* 0x040fe40003f86270 */
[----:B------:R-:W-:Y:S02]  /*a770*/  ISETP.GT.AND P3, PT, R195, R0, PT ;  /* 0x00000000c300720c */ /* 0x000fe40003f64270 */
[----:B------:R-:W-:Y:S02]  /*a780*/  I2FP.F32.S32 R9, R9 ;  /* 0x0000000900097245 */ /* 0x000fe40000201400 */
[----:B------:R-:W-:Y:S01]  /*a790*/  ISETP.GE.AND P2, PT, R0, R201, PT ;  /* 0x000000c90000720c */ /* 0x000fe20003f46270 */
[----:B------:R-:W-:Y:S01]  /*a7a0*/  VIADD R0, R4, 0xffffffd9 ;  /* 0xffffffd904007836 */ /* 0x000fe20000000000 */
[----:B------:R-:W-:Y:S01]  /*a7b0*/  I2FP.F32.S32 R5, R5 ;  /* 0x0000000500057245 */ /* 0x000fe20000201400 */
[----:B------:R-:W-:Y:S01]  /*a7c0*/  FFMA.FTZ R7, R9, -UR8, R169 ;  /* 0x8000000809077c23 */ /* 0x000fe200080100a9 */
[----:B------:R-:W-:-:S02]  /*a7d0*/  I2FP.F32.S32 R2, R2 ;  /* 0x0000000200027245 */ /* 0x000fc40000201400 */
[----:B------:R-:W-:Y:S01]  /*a7e0*/  FSEL R8, R8, -INF , !P6 ;  /* 0xff80000008087808 */ /* 0x000fe20007000000 */
[----:B------:R-:W-:Y:S01]  /*a7f0*/  FFMA.FTZ R5, R5, -UR8, R161 ;  /* 0x8000000805057c23 */ /* 0x000fe200080100a1 */
[----:B------:R-:W-:Y:S01]  /*a800*/  ISETP.GT.AND P6, PT, R194, R0, PT ;  /* 0x00000000c200720c */ /* 0x000fe20003fc4270 */
[----:B------:R-:W-:Y:S01]  /*a810*/  FFMA.FTZ R2, R2, -UR8, R209 ;  /* 0x8000000802027c23 */ /* 0x000fe200080100d1 */
[----:B------:R-:W-:Y:S01]  /*a820*/  FSEL R242, R8, -INF , !P5 ;  /* 0xff80000008f27808 */ /* 0x000fe20006800000 */
[----:B------:R-:W-:Y:S01]  /*a830*/  IMAD.IADD R8, R12, 0x1, -R3 ;  /* 0x000000010c087824 */ /* 0x000fe200078e0a03 */
[----:B------:R-:W-:Y:S02]  /*a840*/  FSEL R7, R7, -INF , !P1 ;  /* 0xff80000007077808 */ /* 0x000fe40004800000 */
[----:B------:R-:W-:Y:S02]  /*a850*/  ISETP.GE.AND P5, PT, R0, R200, PT ;  /* 0x000000c80000720c */ /* 0x000fe40003fa6270 */
[----:B------:R-:W-:-:S02]  /*a860*/  FSEL R5, R5, -INF , !P3 ;  /* 0xff80000005057808 */ /* 0x000fc40005800000 */
[----:B------:R-:W-:Y:S02]  /*a870*/  FSEL R2, R2, -INF , !P6 ;  /* 0xff80000002027808 */ /* 0x000fe40007000000 */
[----:B------:R-:W-:Y:S02]  /*a880*/  FSEL R152, R7, -INF , !P4 ;  /* 0xff80000007987808 */ /* 0x000fe40006000000 */
[----:B------:R-:W-:Y:S01]  /*a890*/  FSEL R155, R5, -INF , !P2 ;  /* 0xff800000059b7808 */ /* 0x000fe20005000000 */
[--C-:B------:R-:W-:Y:S01]  /*a8a0*/  IMAD.IADD R5, R193, 0x1, -R3.reuse ;  /* 0x00000001c1057824 */ /* 0x100fe200078e0a03 */
[----:B------:R-:W-:Y:S01]  /*a8b0*/  FSEL R150, R2, -INF , !P5 ;  /* 0xff80000002967808 */ /* 0x000fe20006800000 */
[----:B------:R-:W-:Y:S01]  /*a8c0*/  IMAD.IADD R3, R198, 0x1, -R3 ;  /* 0x00000001c6037824 */ /* 0x000fe200078e0a03 */
[----:B------:R-:W-:Y:S02]  /*a8d0*/  ISETP.GT.AND P1, PT, R197, R0, PT ;  /* 0x00000000c500720c */ /* 0x000fe40003f24270 */
[----:B------:R-:W-:-:S02]  /*a8e0*/  ISETP.GE.AND P4, PT, R0, R202, PT ;  /* 0x000000ca0000720c */ /* 0x000fc40003f86270 */
[-C--:B------:R-:W-:Y:S02]  /*a8f0*/  ISETP.GT.AND P3, PT, R196, R0.reuse, PT ;  /* 0x00000000c400720c */ /* 0x080fe40003f64270 */
[C---:B------:R-:W-:Y:S02]  /*a900*/  ISETP.GE.AND P6, PT, R0.reuse, R199, PT ;  /* 0x000000c70000720c */ /* 0x040fe40003fc6270 */
[----:B------:R-:W-:Y:S02]  /*a910*/  ISETP.GT.AND P2, PT, R195, R0, PT ;  /* 0x00000000c300720c */ /* 0x000fe40003f44270 */
[----:B------:R-:W-:Y:S01]  /*a920*/  ISETP.GE.AND P5, PT, R0, R201, PT ;  /* 0x000000c90000720c */ /* 0x000fe20003fa6270 */
[----:B------:R-:W-:Y:S01]  /*a930*/  VIADD R0, R6, 0xffffffa8 ;  /* 0xffffffa806007836 */ /* 0x000fe20000000000 */
[----:B------:R-:W-:Y:S02]  /*a940*/  IABS R9, R8 ;  /* 0x0000000800097213 */ /* 0x000fe40000000000 */
[----:B------:R-:W-:Y:S01]  /*a950*/  IABS R10, R5 ;  /* 0x00000005000a7213 */ /* 0x000fe20000000000 */
[--C-:B------:R-:W-:Y:S01]  /*a960*/  IMAD.IADD R2, R192, 0x1, -R0.reuse ;  /* 0x00000001c0027824 */ /* 0x100fe200078e0a00 */
[----:B------:R-:W-:Y:S01]  /*a970*/  IABS R8, R3 ;  /* 0x0000000300087213 */ /* 0x000fe20000000000 */
[--C-:B------:R-:W-:Y:S01]  /*a980*/  IMAD.IADD R7, R12, 0x1, -R0.reuse ;  /* 0x000000010c077824 */ /* 0x100fe200078e0a00 */
[----:B------:R-:W-:Y:S01]  /*a990*/  I2FP.F32.S32 R10, R10 ;  /* 0x0000000a000a7245 */ /* 0x000fe20000201400 */
[----:B------:R-:W-:Y:S01]  /*a9a0*/  IMAD.MOV.U32 R5, RZ, RZ, R9 ;  /* 0x000000ffff057224 */ /* 0x000fe200078e0009 */
[----:B------:R-:W-:Y:S01]  /*a9b0*/  IABS R3, R2 ;  /* 0x0000000200037213 */ /* 0x000fe20000000000 */
[--C-:B------:R-:W-:Y:S01]  /*a9c0*/  IMAD.IADD R9, R193, 0x1, -R0.reuse ;  /* 0x00000001c1097824 */ /* 0x100fe200078e0a00 */
[----:B------:R-:W-:Y:S01]  /*a9d0*/  IABS R2, R7 ;  /* 0x0000000700027213 */ /* 0x000fe20000000000 */
[----:B------:R-:W-:Y:S01]  /*a9e0*/  IMAD.IADD R0, R198, 0x1, -R0 ;  /* 0x00000001c6007824 */ /* 0x000fe200078e0a00 */
[----:B------:R-:W-:Y:S01]  /*a9f0*/  I2FP.F32.S32 R5, R5 ;  /* 0x0000000500057245 */ /* 0x000fe20000201400 */
[----:B------:R-:W-:Y:S01]  /*aa00*/  FFMA.FTZ R10, R10, -UR8, R211 ;  /* 0x800000080a0a7c23 */ /* 0x000fe200080100d3 */
[----:B------:R-:W-:-:S02]  /*aa10*/  I2FP.F32.S32 R2, R2 ;  /* 0x0000000200027245 */ /* 0x000fc40000201400 */
[----:B------:R-:W-:Y:S01]  /*aa20*/  I2FP.F32.S32 R8, R8 ;  /* 0x0000000800087245 */ /* 0x000fe20000201400 */
[----:B------:R-:W-:Y:S01]  /*aa30*/  FFMA.FTZ R5, R5, -UR8, R213 ;  /* 0x8000000805057c23 */ /* 0x000fe200080100d5 */
[----:B------:R-:W-:Y:S01]  /*aa40*/  I2FP.F32.S32 R3, R3 ;  /* 0x0000000300037245 */ /* 0x000fe20000201400 */
[----:B------:R-:W-:Y:S01]  /*aa50*/  FFMA.FTZ R11, R2, -UR8, R171 ;  /* 0x80000008020b7c23 */ /* 0x000fe200080100ab */
[----:B------:R-:W-:Y:S02]  /*aa60*/  VIADD R2, R4, 0xffffffe0 ;  /* 0xffffffe004027836 */ /* 0x000fe40000000000 */
[----:B------:R-:W-:Y:S01]  /*aa70*/  FFMA.FTZ R8, R8, -UR8, R175 ;  /* 0x8000000808087c23 */ /* 0x000fe200080100af */
[----:B------:R-:W-:Y:S01]  /*aa80*/  FSEL R5, R5, -INF , !P1 ;  /* 0xff80000005057808 */ /* 0x000fe20004800000 */
[----:B------:R-:W-:Y:S01]  /*aa90*/  FFMA.FTZ R7, R3, -UR8, R174 ;  /* 0x8000000803077c23 */ /* 0x000fe200080100ae */
[----:B------:R-:W-:Y:S01]  /*aaa0*/  VIADD R3, R6, 0xffffffa9 ;  /* 0xffffffa906037836 */ /* 0x000fe20000000000 */
[----:B------:R-:W-:-:S02]  /*aab0*/  ISETP.GT.AND P1, PT, R194, R2, PT ;  /* 0x00000002c200720c */ /* 0x000fc40003f24270 */
[----:B------:R-:W-:Y:S02]  /*aac0*/  FSEL R8, R8, -INF , !P2 ;  /* 0xff80000008087808 */ /* 0x000fe40005000000 */
[----:B------:R-:W-:Y:S01]  /*aad0*/  FSEL R13, R7, -INF , !P1 ;  /* 0xff800000070d7808 */ /* 0x000fe20004800000 */
[--C-:B------:R-:W-:Y:S01]  /*aae0*/  IMAD.IADD R7, R12, 0x1, -R3.reuse ;  /* 0x000000010c077824 */ /* 0x100fe200078e0a03 */
[----:B------:R-:W-:Y:S02]  /*aaf0*/  FSEL R153, R8, -INF , !P5 ;  /* 0xff80000008997808 */ /* 0x000fe40006800000 */
[----:B------:R-:W-:Y:S02]  /*ab00*/  IABS R8, R9 ;  /* 0x0000000900087213 */ /* 0x000fe40000000000 */
[----:B------:R-:W-:Y:S01]  /*ab10*/  FSEL R160, R5, -INF , !P4 ;  /* 0xff80000005a07808 */ /* 0x000fe20006000000 */
[----:B------:R-:W-:Y:S01]  /*ab20*/  IMAD.IADD R5, R192, 0x1, -R3 ;  /* 0x00000001c0057824 */ /* 0x000fe200078e0a03 */
[----:B------:R-:W-:-:S02]  /*ab30*/  IABS R9, R0 ;  /* 0x0000000000097213 */ /* 0x000fc40000000000 */
[----:B------:R-:W-:Y:S02]  /*ab40*/  IABS R0, R7 ;  /* 0x0000000700007213 */ /* 0x000fe40000000000 */
[----:B------:R-:W-:Y:S01]  /*ab50*/  FSEL R10, R10, -INF , !P3 ;  /* 0xff8000000a0a7808 */ /* 0x000fe20005800000 */
[----:B------:R-:W-:Y:S01]  /*ab60*/  IMAD.MOV.U32 R7, RZ, RZ, R9 ;  /* 0x000000ffff077224 */ /* 0x000fe200078e0009 */
[----:B------:R-:W-:Y:S01]  /*ab70*/  I2FP.F32.S32 R0, R0 ;  /* 0x0000000000007245 */ /* 0x000fe20000201400 */
[--C-:B------:R-:W-:Y:S01]  /*ab80*/  IMAD.IADD R9, R193, 0x1, -R3.reuse ;  /* 0x00000001c1097824 */ /* 0x100fe200078e0a03 */
[----:B------:R-:W-:Y:S01]  /*ab90*/  IABS R5, R5 ;  /* 0x0000000500057213 */ /* 0x000fe20000000000 */
[----:B------:R-:W-:Y:S01]  /*aba0*/  IMAD.IADD R3, R198, 0x1, -R3 ;  /* 0x00000001c6037824 */ /* 0x000fe200078e0a03 */
[----:B------:R-:W-:Y:S02]  /*abb0*/  ISETP.GT.AND P3, PT, R197, R2, PT ;  /* 0x00000002c500720c */ /* 0x000fe40003f64270 */
[----:B------:R-:W-:Y:S01]  /*abc0*/  FSEL R151, R10, -INF , !P6 ;  /* 0xff8000000a977808 */ /* 0x000fe20007000000 */
[----:B------:R-:W-:Y:S01]  /*abd0*/  FFMA.FTZ R10, R0, -UR8, R212 ;  /* 0x80000008000a7c23 */ /* 0x000fe200080100d4 */
[----:B------:R-:W-:Y:S01]  /*abe0*/  I2FP.F32.S32 R8, R8 ;  /* 0x0000000800087245 */ /* 0x000fe20000201400 */
[----:B------:R-:W-:Y:S01]  /*abf0*/  VIADD R0, R4, 0xffffffe1 ;  /* 0xffffffe104007836 */ /* 0x000fe20000000000 */
[----:B------:R-:W-:-:S02]  /*ac00*/  I2FP.F32.S32 R5, R5 ;  /* 0x0000000500057245 */ /* 0x000fc40000201400 */
[----:B------:R-:W-:Y:S01]  /*ac10*/  ISETP.GE.AND P4, PT, R2, R200, PT ;  /* 0x000000c80200720c */ /* 0x000fe20003f86270 */
[----:B------:R-:W-:Y:S01]  /*ac20*/  FFMA.FTZ R8, R8, -UR8, R208 ;  /* 0x8000000808087c23 */ /* 0x000fe200080100d0 */
[----:B------:R-:W-:Y:S02]  /*ac30*/  FSEL R29, R11, -INF , !P3 ;  /* 0xff8000000b1d7808 */ /* 0x000fe40005800000 */
[----:B------:R-:W-:Y:S02]  /*ac40*/  ISETP.GE.AND P6, PT, R2, R202, PT ;  /* 0x000000ca0200720c */ /* 0x000fe40003fc6270 */
[-C--:B------:R-:W-:Y:S02]  /*ac50*/  ISETP.GT.AND P2, PT, R196, R2.reuse, PT ;  /* 0x00000002c400720c */ /* 0x080fe40003f44270 */
[----:B------:R-:W-:Y:S02]  /*ac60*/  ISETP.GE.AND P5, PT, R2, R199, PT ;  /* 0x000000c70200720c */ /* 0x000fe40003fa6270 */
[----:B------:R-:W-:-:S02]  /*ac70*/  ISETP.GT.AND P1, PT, R195, R2, PT ;  /* 0x00000002c300720c */ /* 0x000fc40003f24270 */
[----:B------:R-:W-:Y:S01]  /*ac80*/  ISETP.GE.AND P3, PT, R2, R201, PT ;  /* 0x000000c90200720c */ /* 0x000fe20003f66270 */
[----:B------:R-:W-:Y:S01]  /*ac90*/  FFMA.FTZ R2, R5, -UR8, R214 ;  /* 0x8000000805027c23 */ /* 0x000fe200080100d6 */
[----:B------:R-:W-:Y:S01]  /*aca0*/  FSEL R69, R13, -INF , !P4 ;  /* 0xff8000000d457808 */ /* 0x000fe20006000000 */
[----:B------:R-:W-:Y:S01]  /*acb0*/  IMAD.IADD R5, R193, 0x1, -R20 ;  /* 0x00000001c1057824 */ /* 0x000fe200078e0a14 */
[----:B------:R-:W-:Y:S02]  /*acc0*/  ISETP.GT.AND P4, PT, R194, R0, PT ;  /* 0x00000000c200720c */ /* 0x000fe40003f84270 */
[----:B------:R-:W-:Y:S02]  /*acd0*/  FSEL R8, R8, -INF , !P2 ;  /* 0xff80000008087808 */ /* 0x000fe40005000000 */
[----:B------:R-:W-:Y:S02]  /*ace0*/  ISETP.GE.AND P2, PT, R0, R200, PT ;  /* 0x000000c80000720c */ /* 0x000fe40003f46270 */
[----:B------:R-:W-:-:S02]  /*acf0*/  FSEL R2, R2, -INF , !P4 ;  /* 0xff80000002027808 */ /* 0x000fc40006000000 */
[----:B------:R-:W-:Y:S02]  /*ad00*/  I2FP.F32.S32 R7, R7 ;  /* 0x0000000700077245 */ /* 0x000fe40000201400 */
[----:B------:R-:W-:Y:S01]  /*ad10*/  FSEL R146, R2, -INF , !P2 ;  /* 0xff80000002927808 */ /* 0x000fe20005000000 */
[----:B------:R-:W-:Y:S01]  /*ad20*/  IMAD.IADD R2, R192, 0x1, -R20 ;  /* 0x00000001c0027824 */ /* 0x000fe200078e0a14 */
[----:B------:R-:W-:Y:S01]  /*ad30*/  FSEL R239, R8, -INF , !P5 ;  /* 0xff80000008ef7808 */ /* 0x000fe20006800000 */
[----:B------:R-:W-:Y:S01]  /*ad40*/  FFMA.FTZ R7, R7, -UR8, R52 ;  /* 0x8000000807077c23 */ /* 0x000fe20008010034 */
[----:B------:R-:W-:Y:S02]  /*ad50*/  IABS R8, R3 ;  /* 0x0000000300087213 */ /* 0x000fe40000000000 */
[----:B------:R-:W-:Y:S02]  /*ad60*/  IABS R3, R2 ;  /* 0x0000000200037213 */ /* 0x000fe40000000000 */
[----:B------:R-:W-:Y:S01]  /*ad70*/  IABS R2, R5 ;  /* 0x0000000500027213 */ /* 0x000fe20000000000 */
[----:B------:R-:W-:Y:S01]  /*ad80*/  IMAD.MOV.U32 R5, RZ, RZ, R8 ;  /* 0x000000ffff057224 */ /* 0x000fe200078e0008 */
[----:B------:R-:W-:Y:S01]  /*ad90*/  FSEL R7, R7, -INF , !P1 ;  /* 0xff80000007077808 */ /* 0x000fe20004800000 */
[----:B------:R-:W-:Y:S01]  /*ada0*/  IMAD.IADD R8, R198, 0x1, -R27 ;  /* 0x00000001c6087824 */ /* 0x000fe200078e0a1b */
[----:B------:R-:W-:-:S02]  /*adb0*/  ISETP.GT.AND P1, PT, R197, R0, PT ;  /* 0x00000000c500720c */ /* 0x000fc40003f24270 */
[----:B------:R-:W-:Y:S02]  /*adc0*/  FSEL R241, R7, -INF , !P3 ;  /* 0xff80000007f17808 */ /* 0x000fe40005800000 */
[----:B------:R-:W-:Y:S02]  /*add0*/  I2FP.F32.S32 R5, R5 ;  /* 0x0000000500057245 */ /* 0x000fe40000201400 */
[----:B------:R-:W-:Y:S01]  /*ade0*/  IABS R7, R9 ;  /* 0x0000000900077213 */ /* 0x000fe20000000000 */
[----:B------:R-:W-:Y:S01]  /*adf0*/  IMAD.IADD R9, R192, 0x1, -R26 ;  /* 0x00000001c0097824 */ /* 0x000fe200078e0a1a */
[----:B------:R-:W-:Y:S01]  /*ae00*/  FSEL R28, R10, -INF , !P1 ;  /* 0xff8000000a1c7808 */ /* 0x000fe20004800000 */
        /* <DEDUP_REMOVED lines=20> */
[----:B------:R-:W-:Y:S02]  /*af50*/  ISETP.GT.AND P4, PT, R194, R0, PT ;  /* 0x00000000c200720c */ /* 0x000fe40003f84270 */
[----:B------:R-:W-:Y:S02]  /*af60*/  FSEL R237, R7, -INF , !P3 ;  /* 0xff80000007ed7808 */ /* 0x000fe40005800000 */
[----:B------:R-:W-:Y:S01]  /*af70*/  FSEL R149, R2, -INF , !P1 ;  /* 0xff80000002957808 */ /* 0x000fe20004800000 */
[----:B------:R-:W-:Y:S01]  /*af80*/  IMAD.IADD R2, R192, 0x1, -R27 ;  /* 0x00000001c0027824 */ /* 0x000fe200078e0a1b */
[----:B------:R-:W-:Y:S02]  /*af90*/  ISETP.GE.AND P3, PT, R0, R200, PT ;  /* 0x000000c80000720c */ /* 0x000fe40003f66270 */
[----:B------:R-:W-:Y:S02]  /*afa0*/  FSEL R3, R3, -INF , !P4 ;  /* 0xff80000003037808 */ /* 0x000fe40006000000 */
[----:B------:R-:W-:-:S02]  /*afb0*/  IABS R9, R9 ;  /* 0x0000000900097213 */ /* 0x000fc40000000000 */
[----:B------:R-:W-:Y:S02]  /*afc0*/  FSEL R68, R3, -INF , !P3 ;  /* 0xff80000003447808 */ /* 0x000fe40005800000 */
[----:B------:R-:W-:Y:S02]  /*afd0*/  IABS R3, R2 ;  /* 0x0000000200037213 */ /* 0x000fe40000000000 */
[----:B------:R-:W-:Y:S02]  /*afe0*/  IABS R2, R5 ;  /* 0x0000000500027213 */ /* 0x000fe40000000000 */
[----:B------:R-:W-:Y:S02]  /*aff0*/  ISETP.GT.AND P4, PT, R197, R0, PT ;  /* 0x00000000c500720c */ /* 0x000fe40003f84270 */
[C---:B------:R-:W-:Y:S01]  /*b000*/  ISETP.GE.AND P3, PT, R0.reuse, R202, PT ;  /* 0x000000ca0000720c */ /* 0x040fe20003f66270 */
[----:B------:R-:W-:Y:S01]  /*b010*/  IMAD.MOV.U32 R5, RZ, RZ, R2 ;  /* 0x000000ffff057224 */ /* 0x000fe200078e0002 */
[----:B------:R-:W-:Y:S01]  /*b020*/  ISETP.GT.AND P2, PT, R195, R0, PT ;  /* 0x00000000c300720c */ /* 0x000fe20003f44270 */
[----:B------:R-:W-:Y:S01]  /*b030*/  IMAD.MOV.U32 R2, RZ, RZ, R9 ;  /* 0x000000ffff027224 */ /* 0x000fe200078e0009 */
[----:B------:R-:W-:Y:S01]  /*b040*/  ISETP.GE.AND P1, PT, R0, R201, PT ;  /* 0x000000c90000720c */ /* 0x000fe20003f26270 */
[----:B------:R-:W-:Y:S01]  /*b050*/  IMAD.IADD R0, R198, 0x1, -R20 ;  /* 0x00000001c6007824 */ /* 0x000fe200078e0a14 */
[----:B------:R-:W-:Y:S01]  /*b060*/  I2FP.F32.S32 R3, R3 ;  /* 0x0000000300037245 */ /* 0x000fe20000201400 */
[----:B------:R-:W-:Y:S01]  /*b070*/  IMAD.IADD R9, R193, 0x1, -R24 ;  /* 0x00000001c1097824 */ /* 0x000fe200078e0a18 */
[----:B------:R-:W-:-:S02]  /*b080*/  I2FP.F32.S32 R2, R2 ;  /* 0x0000000200027245 */ /* 0x000fc40000201400 */
[----:B------:R-:W-:Y:S01]  /*b090*/  IABS R7, R0 ;  /* 0x0000000000077213 */ /* 0x000fe20000000000 */
[----:B------:R-:W-:Y:S01]  /*b0a0*/  FFMA.FTZ R14, R3, -UR8, R77 ;  /* 0x80000008030e7c23 */ /* 0x000fe2000801004d */
[----:B------:R-:W-:Y:S01]  /*b0b0*/  IABS R0, R8 ;  /* 0x0000000800007213 */ /* 0x000fe20000000000 */
[----:B------:R-:W-:Y:S01]  /*b0c0*/  FFMA.FTZ R18, R2, -UR8, R60 ;  /* 0x8000000802127c23 */ /* 0x000fe2000801003c */
[----:B------:R-:W-:Y:S01]  /*b0d0*/  IMAD.IADD R2, R198, 0x1, -R26 ;  /* 0x00000001c6027824 */ /* 0x000fe200078e0a1a */
[----:B------:R-:W-:Y:S01]  /*b0e0*/  I2FP.F32.S32 R5, R5 ;  /* 0x0000000500057245 */ /* 0x000fe20000201400 */
[----:B------:R-:W-:Y:S01]  /*b0f0*/  IMAD.IADD R3, R192, 0x1, -R24 ;  /* 0x00000001c0037824 */ /* 0x000fe200078e0a18 */
[----:B------:R-:W-:Y:S02]  /*b100*/  I2FP.F32.S32 R0, R0 ;  /* 0x0000000000007245 */ /* 0x000fe40000201400 */
[----:B------:R-:W-:Y:S01]  /*b110*/  IABS R2, R2 ;  /* 0x0000000200027213 */ /* 0x000fe20000000000 */
[----:B------:R-:W-:Y:S01]  /*b120*/  FFMA.FTZ R13, R5, -UR8, R56 ;  /* 0x80000008050d7c23 */ /* 0x000fe20008010038 */
[----:B------:R-:W-:Y:S01]  /*b130*/  I2FP.F32.S32 R7, R7 ;  /* 0x0000000700077245 */ /* 0x000fe20000201400 */
[----:B------:R-:W-:Y:S01]  /*b140*/  FFMA.FTZ R17, R0, -UR8, R53 ;  /* 0x8000000800117c23 */ /* 0x000fe20008010035 */
[----:B------:R-:W-:Y:S01]  /*b150*/  IMAD.IADD R0, R193, 0x1, -R26 ;  /* 0x00000001c1007824 */ /* 0x000fe200078e0a1a */
[----:B------:R-:W-:Y:S01]  /*b160*/  IABS R5, R3 ;  /* 0x0000000300057213 */ /* 0x000fe20000000000 */
[----:B------:R-:W-:-:S02]  /*b170*/  IMAD.MOV.U32 R3, RZ, RZ, R2 ;  /* 0x000000ffff037224 */ /* 0x000fc400078e0002 */
[----:B------:R-:W-:Y:S01]  /*b180*/  FFMA.FTZ R11, R7, -UR8, R54 ;  /* 0x80000008070b7c23 */ /* 0x000fe20008010036 */
[----:B------:R-:W-:Y:S01]  /*b190*/  IMAD.IADD R7, R198, 0x1, -R24 ;  /* 0x00000001c6077824 */ /* 0x000fe200078e0a18 */
[----:B------:R-:W-:Y:S02]  /*b1a0*/  IABS R0, R0 ;  /* 0x0000000000007213 */ /* 0x000fe40000000000 */
[----:B------:R-:W-:Y:S02]  /*b1b0*/  I2FP.F32.S32 R3, R3 ;  /* 0x0000000300037245 */ /* 0x000fe40000201400 */
[----:B------:R-:W-:Y:S02]  /*b1c0*/  I2FP.F32.S32 R8, R0 ;  /* 0x0000000000087245 */ /* 0x000fe40000201400 */
[----:B------:R-:W-:Y:S02]  /*b1d0*/  IABS R2, R9 ;  /* 0x0000000900027213 */ /* 0x000fe40000000000 */
[----:B------:R-:W-:Y:S01]  /*b1e0*/  IABS R0, R7 ;  /* 0x0000000700007213 */ /* 0x000fe20000000000 */
[----:B------:R-:W-:Y:S01]  /*b1f0*/  FFMA.FTZ R10, R8, -UR8, R49 ;  /* 0x80000008080a7c23 */ /* 0x000fe20008010031 */
[----:B------:R-:W-:Y:S01]  /*b200*/  FFMA.FTZ R8, R3, -UR8, R25 ;  /* 0x8000000803087c23 */ /* 0x000fe20008010019 */
[----:B------:R-:W-:Y:S01]  /*b210*/  I2FP.F32.S32 R3, R2 ;  /* 0x0000000200037245 */ /* 0x000fe20000201400 */
[----:B------:R-:W-:Y:S01]  /*b220*/  VIADD R25, R4, 0xfffffff0 ;  /* 0xfffffff004197836 */ /* 0x000fe20000000000 */
[----:B------:R-:W-:-:S02]  /*b230*/  I2FP.F32.S32 R0, R0 ;  /* 0x0000000000007245 */ /* 0x000fc40000201400 */
[----:B------:R-:W-:Y:S01]  /*b240*/  FSEL R2, R11, -INF , !P2 ;  /* 0xff8000000b027808 */ /* 0x000fe20005000000 */
[----:B------:R-:W-:Y:S01]  /*b250*/  FFMA.FTZ R11, R3, -UR8, R48 ;  /* 0x80000008030b7c23 */ /* 0x000fe20008010030 */
[----:B------:R-:W-:Y:S01]  /*b260*/  ISETP.GT.AND P2, PT, R194, R15, PT ;  /* 0x0000000fc200720c */ /* 0x000fe20003f44270 */
[----:B------:R-:W-:Y:S01]  /*b270*/  FFMA.FTZ R16, R0, -UR8, R45 ;  /* 0x8000000800107c23 */ /* 0x000fe2000801002d */
[----:B------:R-:W-:Y:S01]  /*b280*/  FSEL R148, R2, -INF , !P1 ;  /* 0xff80000002947808 */ /* 0x000fe20004800000 */
[----:B------:R-:W-:Y:S01]  /*b290*/  IMAD.IADD R3, R193, 0x1, -R23 ;  /* 0x00000001c1037824 */ /* 0x000fe200078e0a17 */
[----:B------:R-:W-:Y:S02]  /*b2a0*/  ISETP.GE.AND P1, PT, R15, R200, PT ;  /* 0x000000c80f00720c */ /* 0x000fe40003f26270 */
[----:B------:R-:W-:Y:S01]  /*b2b0*/  FSEL R0, R14, -INF , !P2 ;  /* 0xff8000000e007808 */ /* 0x000fe20005000000 */
[----:B------:R-:W-:Y:S01]  /*b2c0*/  VIADD R14, R6, 0xffffff88 ;  /* 0xffffff88060e7836 */ /* 0x000fe20000000000 */
[----:B------:R-:W-:-:S02]  /*b2d0*/  I2FP.F32.S32 R5, R5 ;  /* 0x0000000500057245 */ /* 0x000fc40000201400 */
[----:B------:R-:W-:Y:S02]  /*b2e0*/  ISETP.GT.AND P2, PT, R196, R15, PT ;  /* 0x0000000fc400720c */ /* 0x000fe40003f44270 */
[----:B------:R-:W-:Y:S01]  /*b2f0*/  FSEL R144, R0, -INF , !P1 ;  /* 0xff80000000907808 */ /* 0x000fe20004800000 */
[----:B------:R-:W-:Y:S02]  /*b300*/  IMAD.IADD R0, R192, 0x1, -R23 ;  /* 0x00000001c0007824 */ /* 0x000fe400078e0a17 */
[----:B------:R-:W-:Y:S01]  /*b310*/  FFMA.FTZ R9, R5, -UR8, R61 ;  /* 0x8000000805097c23 */ /* 0x000fe2000801003d */
[----:B------:R-:W-:Y:S02]  /*b320*/  ISETP.GE.AND P1, PT, R15, R199, PT ;  /* 0x000000c70f00720c */ /* 0x000fe40003f26270 */
[----:B------:R-:W-:Y:S01]  /*b330*/  FSEL R5, R13, -INF , !P2 ;  /* 0xff8000000d057808 */ /* 0x000fe20005000000 */
[----:B------:R-:W-:Y:S01]  /*b340*/  IMAD.IADD R13, R12, 0x1, -R27 ;  /* 0x000000010c0d7824 */ /* 0x000fe200078e0a1b */
[----:B------:R-:W-:-:S02]  /*b350*/  ISETP.GT.AND P2, PT, R195, R15, PT ;  /* 0x0000000fc300720c */ /* 0x000fc40003f44270 */
[----:B------:R-:W-:Y:S02]  /*b360*/  IABS R2, R0 ;  /* 0x0000000000027213 */ /* 0x000fe40000000000 */
[----:B------:R-:W-:Y:S02]  /*b370*/  FSEL R145, R5, -INF , !P1 ;  /* 0xff80000005917808 */ /* 0x000fe40004800000 */
[----:B------:R-:W-:Y:S02]  /*b380*/  IABS R0, R3 ;  /* 0x0000000300007213 */ /* 0x000fe40000000000 */
[----:B------:R-:W-:Y:S02]  /*b390*/  ISETP.GE.AND P1, PT, R15, R201, PT ;  /* 0x000000c90f00720c */ /* 0x000fe40003f26270 */
[----:B------:R-:W-:Y:S02]  /*b3a0*/  FSEL R3, R17, -INF , !P2 ;  /* 0xff80000011037808 */ /* 0x000fe40005000000 */
[----:B------:R-:W-:-:S02]  /*b3b0*/  ISETP.GT.AND P2, PT, R194, R25, PT ;  /* 0x00000019c200720c */ /* 0x000fc40003f44270 */
[----:B------:R-:W-:Y:S02]  /*b3c0*/  I2FP.F32.S32 R5, R2 ;  /* 0x0000000200057245 */ /* 0x000fe40000201400 */
[----:B------:R-:W-:Y:S02]  /*b3d0*/  FSEL R147, R3, -INF , !P1 ;  /* 0xff80000003937808 */ /* 0x000fe40004800000 */
[----:B------:R-:W-:Y:S01]  /*b3e0*/  ISETP.GE.AND P1, PT, R25, R200, PT ;  /* 0x000000c81900720c */ /* 0x000fe20003f26270 */
[----:B------:R-:W-:Y:S01]  /*b3f0*/  FFMA.FTZ R7, R5, -UR8, R21 ;  /* 0x8000000805077c23 */ /* 0x000fe20008010015 */
[----:B------:R-:W-:Y:S01]  /*b400*/  FSEL R2, R18, -INF , !P2 ;  /* 0xff80000012027808 */ /* 0x000fe20005000000 */
[----:B------:R-:W-:Y:S01]  /*b410*/  VIADD R21, R4, 0xfffffff9 ;  /* 0xfffffff904157836 */ /* 0x000fe20000000000 */
[----:B------:R-:W-:Y:S02]  /*b420*/  ISETP.GT.AND P2, PT, R196, R25, PT ;  /* 0x00000019c400720c */ /* 0x000fe40003f44270 */
[----:B------:R-:W-:-:S02]  /*b430*/  I2FP.F32.S32 R0, R0 ;  /* 0x0000000000007245 */ /* 0x000fc40000201400 */
[----:B------:R-:W-:Y:S02]  /*b440*/  FSEL R212, R2, -INF , !P1 ;  /* 0xff80000002d47808 */ /* 0x000fe40004800000 */
[----:B------:R-:W-:Y:S02]  /*b450*/  ISETP.GE.AND P1, PT, R25, R199, PT ;  /* 0x000000c71900720c */ /* 0x000fe40003f26270 */
[----:B------:R-:W-:Y:S01]  /*b460*/  FSEL R2, R10, -INF , !P2 ;  /* 0xff8000000a027808 */ /* 0x000fe20005000000 */
[----:B------:R-:W-:Y:S01]  /*b470*/  FFMA.FTZ R10, R0, -UR8, R19 ;  /* 0x80000008000a7c23 */ /* 0x000fe20008010013 */
[----:B------:R-:W-:Y:S01]  /*b480*/  ISETP.GT.AND P2, PT, R195, R25, PT ;  /* 0x00000019c300720c */ /* 0x000fe20003f44270 */
[----:B------:R-:W-:Y:S01]  /*b490*/  VIADD R19, R4, 0xffffffc0 ;  /* 0xffffffc004137836 */ /* 0x000fe20000000000 */
[----:B------:R-:W-:Y:S01]  /*b4a0*/  FSEL R229, R2, -INF , !P1 ;  /* 0xff80000002e57808 */ /* 0x000fe20004800000 */
[----:B------:R-:W-:Y:S01]  /*b4b0*/  IMAD.IADD R2, R192, 0x1, -R14 ;  /* 0x00000001c0027824 */ /* 0x000fe200078e0a0e */
[----:B------:R-:W-:-:S02]  /*b4c0*/  ISETP.GE.AND P1, PT, R25, R201, PT ;  /* 0x000000c91900720c */ /* 0x000fc40003f26270 */
[----:B------:R-:W-:Y:S02]  /*b4d0*/  FSEL R0, R8, -INF , !P2 ;  /* 0xff80000008007808 */ /* 0x000fe40005000000 */
[----:B------:R-:W-:Y:S02]  /*b4e0*/  ISETP.GT.AND P2, PT, R194, R22, PT ;  /* 0x00000016c200720c */ /* 0x000fe40003f44270 */
[----:B------:R-:W-:Y:S01]  /*b4f0*/  FSEL R234, R0, -INF , !P1 ;  /* 0xff80000000ea7808 */ /* 0x000fe20004800000 */
[----:B------:R-:W-:Y:S01]  /*b500*/  IMAD.IADD R0, R198, 0x1, -R23 ;  /* 0x00000001c6007824 */ /* 0x000fe200078e0a17 */
[----:B------:R-:W-:Y:S02]  /*b510*/  ISETP.GE.AND P1, PT, R22, R200, PT ;  /* 0x000000c81600720c */ /* 0x000fe40003f26270 */
[----:B------:R-:W-:Y:S02]  /*b520*/  FSEL R3, R9, -INF , !P2 ;  /* 0xff80000009037808 */ /* 0x000fe40005000000 */
[----:B------:R-:W-:-:S02]  /*b530*/  IABS R0, R0 ;  /* 0x0000000000007213 */ /* 0x000fc40000000000 */
[----:B------:R-:W-:Y:S02]  /*b540*/  IABS R2, R2 ;  /* 0x0000000200027213 */ /* 0x000fe40000000000 */
[-C--:B------:R-:W-:Y:S02]  /*b550*/  ISETP.GT.AND P2, PT, R196, R22.reuse, PT ;  /* 0x00000016c400720c */ /* 0x080fe40003f44270 */
[----:B------:R-:W-:Y:S01]  /*b560*/  FSEL R210, R3, -INF , !P1 ;  /* 0xff80000003d27808 */ /* 0x000fe20004800000 */
[----:B------:R-:W-:Y:S01]  /*b570*/  IMAD.MOV.U32 R3, RZ, RZ, R0 ;  /* 0x000000ffff037224 */ /* 0x000fe200078e0000 */
[----:B------:R-:W-:Y:S01]  /*b580*/  ISETP.GE.AND P1, PT, R22, R199, PT ;  /* 0x000000c71600720c */ /* 0x000fe20003f26270 */
[----:B------:R-:W-:Y:S01]  /*b590*/  IMAD.MOV.U32 R0, RZ, RZ, R2 ;  /* 0x000000ffff007224 */ /* 0x000fe200078e0002 */
[----:B------:R-:W-:Y:S01]  /*b5a0*/  FSEL R5, R11, -INF , !P2 ;  /* 0xff8000000b057808 */ /* 0x000fe20005000000 */
[----:B------:R-:W-:Y:S01]  /*b5b0*/  IMAD.IADD R11, R12, 0x1, -R26 ;  /* 0x000000010c0b7824 */ /* 0x000fe200078e0a1a */
[----:B------:R-:W-:-:S02]  /*b5c0*/  ISETP.GT.AND P2, PT, R195, R22, PT ;  /* 0x00000016c300720c */ /* 0x000fc40003f44270 */
[----:B------:R-:W-:Y:S02]  /*b5d0*/  I2FP.F32.S32 R2, R0 ;  /* 0x0000000000027245 */ /* 0x000fe40000201400 */
[----:B------:R-:W-:Y:S02]  /*b5e0*/  FSEL R228, R5, -INF , !P1 ;  /* 0xff80000005e47808 */ /* 0x000fe40004800000 */
[----:B------:R-:W-:Y:S01]  /*b5f0*/  ISETP.GE.AND P1, PT, R22, R201, PT ;  /* 0x000000c91600720c */ /* 0x000fe20003f26270 */
[----:B------:R-:W-:Y:S01]  /*b600*/  FFMA.FTZ R8, R2, -UR8, R220 ;  /* 0x8000000802087c23 */ /* 0x000fe200080100dc */
[----:B------:R-:W-:Y:S02]  /*b610*/  FSEL R0, R16, -INF , !P2 ;  /* 0xff80000010007808 */ /* 0x000fe40005000000 */
[----:B------:R-:W-:Y:S02]  /*b620*/  ISETP.GT.AND P2, PT, R194, R21, PT ;  /* 0x00000015c200720c */ /* 0x000fe40003f44270 */
[----:B------:R-:W-:Y:S01]  /*b630*/  FSEL R232, R0, -INF , !P1 ;  /* 0xff80000000e87808 */ /* 0x000fe20004800000 */
[----:B------:R-:W-:Y:S01]  /*b640*/  IMAD.IADD R0, R193, 0x1, -R14 ;  /* 0x00000001c1007824 */ /* 0x000fe200078e0a0e */
[----:B------:R-:W-:-:S02]  /*b650*/  ISETP.GE.AND P1, PT, R21, R200, PT ;  /* 0x000000c81500720c */ /* 0x000fc40003f26270 */
[----:B------:R-:W-:Y:S02]  /*b660*/  FSEL R2, R7, -INF , !P2 ;  /* 0xff80000007027808 */ /* 0x000fe40005000000 */
[----:B------:R-:W-:Y:S02]  /*b670*/  IABS R0, R0 ;  /* 0x0000000000007213 */ /* 0x000fe40000000000 */
[----:B------:R-:W-:Y:S02]  /*b680*/  I2FP.F32.S32 R3, R3 ;  /* 0x0000000300037245 */ /* 0x000fe40000201400 */
[----:B------:R-:W-:Y:S01]  /*b690*/  FSEL R211, R2, -INF , !P1 ;  /* 0xff80000002d37808 */ /* 0x000fe20004800000 */
[----:B------:R-:W-:Y:S01]  /*b6a0*/  IMAD.MOV.U32 R2, RZ, RZ, R0 ;  /* 0x000000ffff027224 */ /* 0x000fe200078e0000 */
[-C--:B------:R-:W-:Y:S01]  /*b6b0*/  ISETP.GT.AND P2, PT, R196, R21.reuse, PT ;  /* 0x00000015c400720c */ /* 0x080fe20003f44270 */
[----:B------:R-:W-:Y:S01]  /*b6c0*/  FFMA.FTZ R5, R3, -UR8, R46 ;  /* 0x8000000803057c23 */ /* 0x000fe2000801002e */
[----:B------:R-:W-:Y:S01]  /*b6d0*/  ISETP.GT.AND P1, PT, R195, R21, PT ;  /* 0x00000015c300720c */ /* 0x000fe20003f24270 */
[----:B------:R-:W-:Y:S01]  /*b6e0*/  IMAD.IADD R3, R198, 0x1, -R14 ;  /* 0x00000001c6037824 */ /* 0x000fe200078e0a0e */
[----:B------:R-:W-:-:S02]  /*b6f0*/  FSEL R7, R10, -INF , !P2 ;  /* 0xff8000000a077808 */ /* 0x000fc40005000000 */
[----:B------:R-:W-:Y:S02]  /*b700*/  I2FP.F32.S32 R2, R2 ;  /* 0x0000000200027245 */ /* 0x000fe40000201400 */
[-C--:B------:R-:W-:Y:S02]  /*b710*/  ISETP.GT.AND P2, PT, R194, R19.reuse, PT ;  /* 0x00000013c200720c */ /* 0x080fe40003f44270 */
[----:B------:R-:W-:Y:S01]  /*b720*/  FSEL R5, R5, -INF , !P1 ;  /* 0xff80000005057808 */ /* 0x000fe20004800000 */
[----:B------:R-:W-:Y:S01]  /*b730*/  FFMA.FTZ R2, R2, -UR8, R219 ;  /* 0x8000000802027c23 */ /* 0x000fe200080100db */
[----:B------:R-:W-:Y:S02]  /*b740*/  ISETP.GE.AND P1, PT, R19, R200, PT ;  /* 0x000000c81300720c */ /* 0x000fe40003f26270 */
[----:B------:R-:W-:Y:S02]  /*b750*/  FSEL R8, R8, -INF , !P2 ;  /* 0xff80000008087808 */ /* 0x000fe40005000000 */
[----:B------:R-:W-:-:S02]  /*b760*/  ISETP.GT.AND P2, PT, R196, R19, PT ;  /* 0x00000013c400720c */ /* 0x000fc40003f44270 */
[----:B------:R-:W-:Y:S01]  /*b770*/  IABS R0, R3 ;  /* 0x0000000300007213 */ /* 0x000fe20000000000 */
[----:B------:R-:W-:Y:S01]  /*b780*/  IMAD.IADD R3, R12, 0x1, -R20 ;  /* 0x000000010c037824 */ /* 0x000fe200078e0a14 */
[----:B------:R-:W-:Y:S02]  /*b790*/  FSEL R8, R8, -INF , !P1 ;  /* 0xff80000008087808 */ /* 0x000fe40004800000 */
[----:B------:R-:W-:Y:S02]  /*b7a0*/  ISETP.GE.AND P1, PT, R19, R199, PT ;  /* 0x000000c71300720c */ /* 0x000fe40003f26270 */
[----:B------:R-:W-:Y:S02]  /*b7b0*/  FSEL R9, R2, -INF , !P2 ;  /* 0xff80000002097808 */ /* 0x000fe40005000000 */
[----:B------:R-:W-:Y:S02]  /*b7c0*/  I2FP.F32.S32 R0, R0 ;  /* 0x0000000000007245 */ /* 0x000fe40000201400 */
[----:B------:R-:W-:-:S02]  /*b7d0*/  FSEL R9, R9, -INF , !P1 ;  /* 0xff80000009097808 */ /* 0x000fc40004800000 */
[----:B------:R-:W-:Y:S01]  /*b7e0*/  FMNMX3.FTZ R2, R72, R8, R34, !PT ;  /* 0x0000000848027276 */ /* 0x000fe20007810022 */
[----:B------:R-:W-:Y:S01]  /*b7f0*/  FFMA.FTZ R10, R0, -UR8, R218 ;  /* 0x80000008000a7c23 */ /* 0x000fe200080100da */
        /* <DEDUP_REMOVED lines=9> */
[----:B------:R-:W-:Y:S02]  /*b890*/  ISETP.GE.AND P1, PT, R21, R201, PT ;  /* 0x000000c91500720c */ /* 0x000fe40003f26270 */
[----:B------:R-:W-:-:S02]  /*b8a0*/  FMNMX3.FTZ R2, R2, R68, R144, !PT ;  /* 0x0000004402027276 */ /* 0x000fc40007810090 */
[----:B------:R-:W-:Y:S02]  /*b8b0*/  IABS R3, R3 ;  /* 0x0000000300037213 */ /* 0x000fe40000000000 */
[----:B------:R-:W-:Y:S02]  /*b8c0*/  FMNMX3.FTZ R0, R0, R149, R145, !PT ;  /* 0x0000009500007276 */ /* 0x000fe40007810091 */
[----:B------:R-:W-:Y:S01]  /*b8d0*/  FSEL R233, R5, -INF , !P1 ;  /* 0xff80000005e97808 */ /* 0x000fe20004800000 */
[----:B------:R-:W-:Y:S01]  /*b8e0*/  IMAD.MOV.U32 R20, RZ, RZ, R3 ;  /* 0x000000ffff147224 */ /* 0x000fe200078e0003 */
[----:B------:R-:W-:Y:S02]  /*b8f0*/  FMNMX3.FTZ R2, R2, R212, R210, !PT ;  /* 0x000000d402027276 */ /* 0x000fe400078100d2 */
[----:B------:R-:W-:Y:S02]  /*b900*/  ISETP.GT.AND P1, PT, R195, R19, PT ;  /* 0x00000013c300720c */ /* 0x000fe40003f24270 */
[----:B------:R-:W-:-:S02]  /*b910*/  FMNMX3.FTZ R3, R0, R229, R228, !PT ;  /* 0x000000e500037276 */ /* 0x000fc400078100e4 */
[----:B------:R-:W-:Y:S01]  /*b920*/  FMNMX3.FTZ R0, R2, R245, R211, !PT ;  /* 0x000000f502007276 */ /* 0x000fe200078100d3 */
[----:B------:R-:W-:Y:S01]  /*b930*/  IMAD.IADD R2, R12, 0x1, -R24 ;  /* 0x000000010c027824 */ /* 0x000fe200078e0a18 */
[----:B------:R-:W-:Y:S02]  /*b940*/  FSEL R10, R10, -INF , !P1 ;  /* 0xff8000000a0a7808 */ /* 0x000fe40004800000 */
[----:B------:R-:W-:Y:S01]  /*b950*/  ISETP.GE.AND P1, PT, R19, R201, PT ;  /* 0x000000c91300720c */ /* 0x000fe20003f26270 */
[----:B------:R-:W1:Y:S01]  /*b960*/  SHFL.BFLY PT, R16, R0, 0x2, 0x1f ;  /* 0x0c401f0000107f89 */ /* 0x000e6200000e0000 */
[----:B------:R-:W-:Y:S02]  /*b970*/  ISETP.GE.AND P2, PT, R21, R199, PT ;  /* 0x000000c71500720c */ /* 0x000fe40003f46270 */
[----:B------:R-:W-:Y:S02]  /*b980*/  FSEL R10, R10, -INF , !P1 ;  /* 0xff8000000a0a7808 */ /* 0x000fe40004800000 */
[----:B------:R-:W-:Y:S01]  /*b990*/  FSEL R227, R7, -INF , !P2 ;  /* 0xff80000007e37808 */ /* 0x000fe20005000000 */
[----:B------:R-:W-:Y:S01]  /*b9a0*/  IMAD.IADD R7, R12, 0x1, -R14 ;  /* 0x000000010c077824 */ /* 0x000fe200078e0a0e */
[----:B------:R-:W-:-:S02]  /*b9b0*/  FMNMX3.FTZ R5, R70, R10, R41, !PT ;  /* 0x0000000a46057276 */ /* 0x000fc40007810029 */
[----:B------:R-:W-:Y:S02]  /*b9c0*/  FMNMX3.FTZ R3, R3, R50, R227, !PT ;  /* 0x0000003203037276 */ /* 0x000fe400078100e3 */
[----:B------:R-:W-:Y:S02]  /*b9d0*/  FMNMX3.FTZ R5, R5, R38, R33, !PT ;  /* 0x0000002605057276 */ /* 0x000fe40007810021 */
[----:B------:R-:W-:Y:S01]  /*b9e0*/  IABS R13, R13 ;  /* 0x0000000d000d7213 */ /* 0x000fe20000000000 */
[----:B------:R-:W2:Y:S01]  /*b9f0*/  SHFL.BFLY PT, R18, R3, 0x2, 0x1f ;  /* 0x0c401f0003127f89 */ /* 0x000ea200000e0000 */
[----:B------:R-:W-:Y:S02]  /*ba00*/  FMNMX3.FTZ R5, R5, R158, R157, !PT ;  /* 0x0000009e05057276 */ /* 0x000fe4000781009d */
[----:B------:R-:W-:Y:S01]  /*ba10*/  IABS R11, R11 ;  /* 0x0000000b000b7213 */ /* 0x000fe20000000000 */
[----:B------:R-:W-:Y:S01]  /*ba20*/  IMAD.MOV.U32 R17, RZ, RZ, R13 ;  /* 0x000000ffff117224 */ /* 0x000fe200078e000d */
[----:B------:R-:W-:-:S02]  /*ba30*/  FMNMX3.FTZ R5, R5, R155, R153, !PT ;  /* 0x0000009b05057276 */ /* 0x000fc40007810099 */
[----:B------:R-:W-:Y:S02]  /*ba40*/  IABS R2, R2 ;  /* 0x0000000200027213 */ /* 0x000fe40000000000 */
[----:B------:R-:W-:Y:S02]  /*ba50*/  ISETP.GT.AND P2, PT, R197, R15, PT ;  /* 0x0000000fc500720c */ /* 0x000fe40003f44270 */
[----:B------:R-:W-:Y:S01]  /*ba60*/  ISETP.GE.AND P1, PT, R15, R202, PT ;  /* 0x000000ca0f00720c */ /* 0x000fe20003f26270 */
[----:B------:R-:W-:Y:S01]  /*ba70*/  IMAD.MOV.U32 R15, RZ, RZ, R11 ;  /* 0x000000ffff0f7224 */ /* 0x000fe200078e000b */
[----:B------:R-:W-:Y:S01]  /*ba80*/  FMNMX3.FTZ R5, R5, R241, R240, !PT ;  /* 0x000000f105057276 */ /* 0x000fe200078100f0 */
[----:B------:R-:W-:Y:S01]  /*ba90*/  IMAD.MOV.U32 R14, RZ, RZ, R2 ;  /* 0x000000ffff0e7224 */ /* 0x000fe200078e0002 */
[----:B------:R-:W-:Y:S02]  /*baa0*/  I2FP.F32.S32 R20, R20 ;  /* 0x0000001400147245 */ /* 0x000fe40000201400 */
[----:B------:R-:W-:-:S02]  /*bab0*/  IABS R7, R7 ;  /* 0x0000000700077213 */ /* 0x000fc40000000000 */
[----:B-1----:R-:W-:Y:S01]  /*bac0*/  FMNMX.FTZ R2, R0, R16, !PT ;  /* 0x0000001000027209 */ /* 0x002fe20007810000 */
[----:B------:R-:W-:Y:S01]  /*bad0*/  FFMA.FTZ R20, R20, -UR8, R78 ;  /* 0x8000000814147c23 */ /* 0x000fe2000801004e */
[----:B------:R-:W-:Y:S01]  /*bae0*/  FMNMX3.FTZ R5, R5, R148, R147, !PT ;  /* 0x0000009405057276 */ /* 0x000fe20007810093 */
[----:B------:R-:W-:Y:S01]  /*baf0*/  IMAD.MOV.U32 R11, RZ, RZ, R7 ;  /* 0x000000ffff0b7224 */ /* 0x000fe200078e0007 */
[----:B------:R-:W-:Y:S01]  /*bb00*/  I2FP.F32.S32 R17, R17 ;  /* 0x0000001100117245 */ /* 0x000fe20000201400 */
[----:B------:R-:W1:Y:S01]  /*bb10*/  SHFL.BFLY PT, R13, R2, 0x1, 0x1f ;  /* 0x0c201f00020d7f89 */ /* 0x000e6200000e0000 */
[----:B------:R-:W-:Y:S02]  /*bb20*/  I2FP.F32.S32 R15, R15 ;  /* 0x0000000f000f7245 */ /* 0x000fe40000201400 */
[----:B------:R-:W-:Y:S01]  /*bb30*/  FMNMX3.FTZ R5, R5, R234, R232, !PT ;  /* 0x000000ea05057276 */ /* 0x000fe200078100e8 */
[----:B------:R-:W-:Y:S01]  /*bb40*/  FFMA.FTZ R17, R17, -UR8, R79 ;  /* 0x8000000811117c23 */ /* 0x000fe2000801004f */
[----:B------:R-:W-:Y:S01]  /*bb50*/  I2FP.F32.S32 R14, R14 ;  /* 0x0000000e000e7245 */ /* 0x000fe20000201400 */
[----:B------:R-:W-:Y:S01]  /*bb60*/  FFMA.FTZ R15, R15, -UR8, R62 ;  /* 0x800000080f0f7c23 */ /* 0x000fe2000801003e */
[----:B------:R-:W-:-:S02]  /*bb70*/  I2FP.F32.S32 R11, R11 ;  /* 0x0000000b000b7245 */ /* 0x000fc40000201400 */
[----:B------:R-:W-:Y:S01]  /*bb80*/  FSEL R20, R20, -INF , !P4 ;  /* 0xff80000014147808 */ /* 0x000fe20006000000 */
[----:B------:R-:W-:Y:S01]  /*bb90*/  FFMA.FTZ R14, R14, -UR8, R63 ;  /* 0x800000080e0e7c23 */ /* 0x000fe2000801003f */
[----:B------:R-:W-:Y:S01]  /*bba0*/  FMNMX3.FTZ R5, R5, R51, R233, !PT ;  /* 0x0000003305057276 */ /* 0x000fe200078100e9 */
[----:B------:R-:W-:Y:S01]  /*bbb0*/  FFMA.FTZ R11, R11, -UR8, R221 ;  /* 0x800000080b0b7c23 */ /* 0x000fe200080100dd */
[----:B------:R-:W-:Y:S02]  /*bbc0*/  ISETP.GT.AND P4, PT, R197, R25, PT ;  /* 0x00000019c500720c */ /* 0x000fe40003f84270 */
[----:B------:R-:W-:Y:S01]  /*bbd0*/  FSEL R17, R17, -INF , !P2 ;  /* 0xff80000011117808 */ /* 0x000fe20005000000 */
[----:B------:R-:W3:Y:S01]  /*bbe0*/  SHFL.BFLY PT, R7, R5, 0x2, 0x1f ;  /* 0x0c401f0005077f89 */ /* 0x000ee200000e0000 */
[----:B--2---:R-:W-:Y:S01]  /*bbf0*/  FMNMX.FTZ R0, R3, R18, !PT ;  /* 0x0000001203007209 */ /* 0x004fe20007810000 */
[----:B------:R-:W-:Y:S01]  /*bc00*/  IMAD.IADD R3, R12, 0x1, -R23 ;  /* 0x000000010c037824 */ /* 0x000fe200078e0a17 */
[----:B------:R-:W-:-:S02]  /*bc10*/  ISETP.GT.AND P2, PT, R197, R22, PT ;  /* 0x00000016c500720c */ /* 0x000fc40003f44270 */
[----:B------:R-:W-:Y:S01]  /*bc20*/  FSEL R15, R15, -INF , !P4 ;  /* 0xff8000000f0f7808 */ /* 0x000fe20006000000 */
[----:B------:R-:W2:Y:S01]  /*bc30*/  SHFL.BFLY PT, R16, R0, 0x1, 0x1f ;  /* 0x0c201f0000107f89 */ /* 0x000ea200000e0000 */
[----:B------:R-:W-:Y:S02]  /*bc40*/  ISETP.GT.AND P4, PT, R197, R19, PT ;  /* 0x00000013c500720c */ /* 0x000fe40003f84270 */
[----:B------:R-:W-:Y:S02]  /*bc50*/  FSEL R14, R14, -INF , !P2 ;  /* 0xff8000000e0e7808 */ /* 0x000fe40005000000 */
[----:B------:R-:W-:Y:S02]  /*bc60*/  ISETP.GE.AND P2, PT, R19, R202, PT ;  /* 0x000000ca1300720c */ /* 0x000fe40003f46270 */
[----:B------:R-:W-:Y:S02]  /*bc70*/  FSEL R11, R11, -INF , !P4 ;  /* 0xff8000000b0b7808 */ /* 0x000fe40006000000 */
[----:B------:R-:W-:-:S02]  /*bc80*/  IABS R3, R3 ;  /* 0x0000000300037213 */ /* 0x000fc40000000000 */
[----:B------:R-:W-:Y:S02]  /*bc90*/  FSEL R24, R11, -INF , !P2 ;  /* 0xff8000000b187808 */ /* 0x000fe40005000000 */
[----:B-1----:R-:W-:Y:S01]  /*bca0*/  FMNMX.FTZ R236, R2, R13, !PT ;  /* 0x0000000d02ec7209 */ /* 0x002fe20007810000 */
[----:B------:R-:W-:Y:S01]  /*bcb0*/  IMAD.MOV.U32 R18, RZ, RZ, R3 ;  /* 0x000000ffff127224 */ /* 0x000fe200078e0003 */
[----:B------:R-:W-:Y:S02]  /*bcc0*/  FMNMX3.FTZ R3, R71, R24, R44, !PT ;  /* 0x0000001847037276 */ /* 0x000fe4000781002c */
[----:B------:R-:W-:Y:S02]  /*bcd0*/  FSEL R55, R28, -INF , !P5 ;  /* 0xff8000001c377808 */ /* 0x000fe40006800000 */
[----:B------:R-:W-:Y:S02]  /*bce0*/  FMNMX3.FTZ R2, R3, R43, R42, !PT ;  /* 0x0000002b03027276 */ /* 0x000fe4000781002a */
[----:B------:R-:W-:-:S02]  /*bcf0*/  I2FP.F32.S32 R18, R18 ;  /* 0x0000001200127245 */ /* 0x000fc40000201400 */
[----:B------:R-:W-:Y:S02]  /*bd00*/  FMNMX3.FTZ R2, R2, R159, R244, !PT ;  /* 0x0000009f02027276 */ /* 0x000fe400078100f4 */
[----:B------:R-:W-:Y:S01]  /*bd10*/  FSEL R54, R29, -INF , !P6 ;  /* 0xff8000001d367808 */ /* 0x000fe20007000000 */
[----:B------:R-:W-:Y:S01]  /*bd20*/  FFMA.FTZ R11, R18, -UR8, R47 ;  /* 0x80000008120b7c23 */ /* 0x000fe2000801002f */
[----:B------:R-:W-:Y:S02]  /*bd30*/  ISETP.GT.AND P5, PT, R197, R21, PT ;  /* 0x00000015c500720c */ /* 0x000fe40003fa4270 */
[----:B---3--:R-:W-:Y:S02]  /*bd40*/  FMNMX.FTZ R7, R5, R7, !PT ;  /* 0x0000000705077209 */ /* 0x008fe40007810000 */
[----:B------:R-:W-:Y:S02]  /*bd50*/  FMNMX3.FTZ R2, R2, R242, R160, !PT ;  /* 0x000000f202027276 */ /* 0x000fe400078100a0 */
[----:B------:R-:W-:-:S02]  /*bd60*/  ISETP.GE.AND P6, PT, R25, R202, PT ;  /* 0x000000ca1900720c */ /* 0x000fc40003fc6270 */
[----:B------:R-:W-:Y:S02]  /*bd70*/  ISETP.GE.AND P4, PT, R22, R202, PT ;  /* 0x000000ca1600720c */ /* 0x000fe40003f86270 */
[----:B--2---:R-:W-:Y:S01]  /*bd80*/  FMNMX.FTZ R231, R0, R16, !PT ;  /* 0x0000001000e77209 */ /* 0x004fe20007810000 */
[----:B------:R-:W-:Y:S01]  /*bd90*/  FMUL.FTZ R0, R236, UR7 ;  /* 0x00000007ec007c20 */ /* 0x000fe20008410000 */
[----:B------:R-:W-:Y:S02]  /*bda0*/  FSEL R5, R11, -INF , !P5 ;  /* 0xff8000000b057808 */ /* 0x000fe40006800000 */
[----:B------:R-:W-:Y:S01]  /*bdb0*/  FSEL R220, R20, -INF , !P3 ;  /* 0xff80000014dc7808 */ /* 0x000fe20005800000 */
[----:B------:R-:W1:Y:S01]  /*bdc0*/  SHFL.BFLY PT, R11, R7, 0x1, 0x1f ;  /* 0x0c201f00070b7f89 */ /* 0x000e6200000e0000 */
[----:B------:R-:W-:Y:S01]  /*bdd0*/  FSEL R223, R17, -INF , !P1 ;  /* 0xff80000011df7808 */ /* 0x000fe20004800000 */
[----:B------:R-:W-:Y:S01]  /*bde0*/  FMUL.FTZ R3, R231, UR7 ;  /* 0x00000007e7037c20 */ /* 0x000fe20008410000 */
[----:B------:R-:W-:Y:S01]  /*bdf0*/  FMNMX3.FTZ R2, R2, R54, R55, !PT ;  /* 0x0000003602027276 */ /* 0x000fe20007810037 */
[----:B------:R-:W-:Y:S01]  /*be00*/  LDSM.16.MT88.4 R16, [R180+0x6000] ;  /* 0x00600000b410783b */ /* 0x000fe20000004200 */
[----:B------:R-:W-:-:S02]  /*be10*/  FSETP.NEU.FTZ.AND P3, PT, R236, -INF , PT ;  /* 0xff800000ec00780b */ /* 0x000fc40003f7d000 */
[----:B------:R-:W-:Y:S02]  /*be20*/  ISETP.GE.AND P2, PT, R21, R202, PT ;  /* 0x000000ca1500720c */ /* 0x000fe40003f46270 */
[----:B------:R-:W-:Y:S01]  /*be30*/  FSEL R173, R15, -INF , !P6 ;  /* 0xff8000000fad7808 */ /* 0x000fe20007000000 */
[----:B------:R-:W-:Y:S01]  /*be40*/  LDSM.16.MT88.4 R20, [R185+0x6000] ;  /* 0x00600000b914783b */ /* 0x000fe20000004200 */
[----:B------:R-:W-:Y:S02]  /*be50*/  FSEL R213, R14, -INF , !P4 ;  /* 0xff8000000ed57808 */ /* 0x000fe40006000000 */
[----:B------:R-:W-:Y:S02]  /*be60*/  FMNMX3.FTZ R2, R2, R220, R223, !PT ;  /* 0x000000dc02027276 */ /* 0x000fe400078100df */
[----:B------:R-:W-:Y:S02]  /*be70*/  FSEL R0, R0, RZ, P3 ;  /* 0x000000ff00007208 */ /* 0x000fe40001800000 */
[----:B------:R-:W-:-:S02]  /*be80*/  FSEL R238, R5, -INF , !P2 ;  /* 0xff80000005ee7808 */ /* 0x000fc40005000000 */
[----:B------:R-:W-:Y:S01]  /*be90*/  FMNMX3.FTZ R2, R2, R173, R213, !PT ;  /* 0x000000ad02027276 */ /* 0x000fe200078100d5 */
[--C-:B------:R-:W-:Y:S01]  /*bea0*/  FFMA.FTZ R8, R8, UR7, -R0.reuse ;  /* 0x0000000708087c23 */ /* 0x100fe20008010800 */
[----:B------:R-:W-:Y:S01]  /*beb0*/  FSETP.NEU.FTZ.AND P1, PT, R231, -INF , PT ;  /* 0xff800000e700780b */ /* 0x000fe20003f3d000 */
[----:B------:R-:W-:Y:S01]  /*bec0*/  FFMA.FTZ R13, R32, UR7, -R0 ;  /* 0x00000007200d7c23 */ /* 0x000fe20008010800 */
[----:B------:R-:W-:Y:S01]  /*bed0*/  FMNMX3.FTZ R5, R2, R59, R238, !PT ;  /* 0x0000003b02057276 */ /* 0x000fe200078100ee */
[----:B------:R2:W-:Y:S01]  /*bee0*/  MUFU.EX2 R225, R8 ;  /* 0x0000000800e17308 */ /* 0x0005e20000000800 */
[----:B------:R-:W-:Y:S02]  /*bef0*/  FSEL R3, R3, RZ, P1 ;  /* 0x000000ff03037208 */ /* 0x000fe40000800000 */
[----:B-1----:R-:W-:-:S03]  /*bf00*/  FMNMX.FTZ R230, R7, R11, !PT ;  /* 0x0000000b07e67209 */ /* 0x002fc60007810000 */
[--C-:B------:R-:W-:Y:S01]  /*bf10*/  FFMA.FTZ R2, R40, UR7, -R3.reuse ;  /* 0x0000000728027c23 */ /* 0x100fe20008010803 */
[C---:B------:R-:W-:Y:S01]  /*bf20*/  FSETP.NEU.FTZ.AND P2, PT, R230.reuse, -INF , PT ;  /* 0xff800000e600780b */ /* 0x040fe20003f5d000 */
[--C-:B------:R-:W-:Y:S01]  /*bf30*/  FFMA.FTZ R7, R35, UR7, -R3.reuse ;  /* 0x0000000723077c23 */ /* 0x100fe20008010803 */
[----:B------:R-:W-:Y:S01]  /*bf40*/  FFMA.FTZ R9, R9, UR7, -R3 ;  /* 0x0000000709097c23 */ /* 0x000fe20008010803 */
[----:B------:R1:W-:Y:S01]  /*bf50*/  MUFU.EX2 R221, R2 ;  /* 0x0000000200dd7308 */ /* 0x0003e20000000800 */
[----:B--2---:R-:W2:Y:S07]  /*bf60*/  SHFL.BFLY PT, R8, R5, 0x2, 0x1f ;  /* 0x0c401f0005087f89 */ /* 0x004eae00000e0000 */
[----:B------:R3:W-:Y:S08]  /*bf70*/  MUFU.EX2 R224, R7 ;  /* 0x0000000700e07308 */ /* 0x0007f00000000800 */
[----:B------:R4:W-:Y:S01]  /*bf80*/  MUFU.EX2 R222, R9 ;  /* 0x0000000900de7308 */ /* 0x0009e20000000800 */
[----:B-1----:R-:W-:-:S05]  /*bf90*/  FMUL.FTZ R2, R230, UR7 ;  /* 0x00000007e6027c20 */ /* 0x002fca0008410000 */
[----:B------:R-:W-:Y:S02]  /*bfa0*/  FSEL R2, R2, RZ, P2 ;  /* 0x000000ff02027208 */ /* 0x000fe40001000000 */
[----:B------:R-:W-:Y:S01]  /*bfb0*/  MUFU.EX2 R209, R13 ;  /* 0x0000000d00d17308 */ /* 0x000fe20000000800 */
[----:B---3--:R-:W-:Y:S02]  /*bfc0*/  FFMA.FTZ R7, R31, UR7, -R3 ;  /* 0x000000071f077c23 */ /* 0x008fe40008010803 */
[----:B------:R-:W-:Y:S01]  /*bfd0*/  FFMA.FTZ R10, R10, UR7, -R2 ;  /* 0x000000070a0a7c23 */ /* 0x000fe20008010802 */
[----:B--2---:R-:W-:-:S04]  /*bfe0*/  FMNMX.FTZ R5, R5, R8, !PT ;  /* 0x0000000805057209 */ /* 0x004fc80007810000 */
[----:B------:R1:W-:Y:S01]  /*bff0*/  MUFU.EX2 R214, R10 ;  /* 0x0000000a00d67308 */ /* 0x0003e20000000800 */
[----:B------:R-:W-:-:S05]  /*c000*/  FSEL R8, R231, RZ, P1 ;  /* 0x000000ffe7087208 */ /* 0x000fca0000800000 */
[----:B----4-:R-:W-:Y:S01]  /*c010*/  FADD.FTZ R9, R73, -R8 ;  /* 0x8000000849097221 */ /* 0x010fe20000010000 */
[----:B------:R-:W-:Y:S01]  /*c020*/  FSEL R8, R230, RZ, P2 ;  /* 0x000000ffe6087208 */ /* 0x000fe20001000000 */
[----:B------:R2:W-:Y:S02]  /*c030*/  MUFU.EX2 R226, R7 ;  /* 0x0000000700e27308 */ /* 0x0005e40000000800 */
[----:B------:R-:W-:-:S06]  /*c040*/  FMUL.FTZ R9, R9, UR7 ;  /* 0x0000000709097c20 */ /* 0x000fcc0008410000 */
[----:B------:R-:W3:Y:S01]  /*c050*/  MUFU.EX2 R53, R9 ;  /* 0x0000000900357308 */ /* 0x000ee20000000800 */
[----:B-1----:R-:W1:Y:S01]  /*c060*/  SHFL.BFLY PT, R10, R5, 0x1, 0x1f ;  /* 0x0c201f00050a7f89 */ /* 0x002e6200000e0000 */
[----:B--2---:R-:W-:-:S06]  /*c070*/  FFMA.FTZ R7, R41, UR7, -R2 ;  /* 0x0000000729077c23 */ /* 0x004fcc0008010802 */
[----:B------:R2:W4:Y:S01]  /*c080*/  MUFU.EX2 R215, R7 ;  /* 0x0000000700d77308 */ /* 0x0005220000000800 */
[-C--:B---3--:R-:W-:Y:S01]  /*c090*/  FMUL.FTZ R88, R88, R53.reuse ;  /* 0x0000003558587220 */ /* 0x088fe20000410000 */
[-C--:B------:R-:W-:Y:S01]  /*c0a0*/  FMUL.FTZ R89, R89, R53.reuse ;  /* 0x0000003559597220 */ /* 0x080fe20000410000 */
[-C--:B------:R-:W-:Y:S01]  /*c0b0*/  FMUL.FTZ R84, R84, R53.reuse ;  /* 0x0000003554547220 */ /* 0x080fe20000410000 */
[-C--:B------:R-:W-:Y:S01]  /*c0c0*/  FMUL.FTZ R85, R85, R53.reuse ;  /* 0x0000003555557220 */ /* 0x080fe20000410000 */
[-C--:B------:R-:W-:Y:S01]  /*c0d0*/  FMUL.FTZ R100, R100, R53.reuse ;  /* 0x0000003564647220 */ /* 0x080fe20000410000 */
[-C--:B------:R-:W-:Y:S01]  /*c0e0*/  FMUL.FTZ R101, R101, R53.reuse ;  /* 0x0000003565657220 */ /* 0x080fe20000410000 */
[-C--:B------:R-:W-:Y:S01]  /*c0f0*/  FMUL.FTZ R104, R104, R53.reuse ;  /* 0x0000003568687220 */ /* 0x080fe20000410000 */
[-C--:B------:R-:W-:Y:S01]  /*c100*/  FMUL.FTZ R105, R105, R53.reuse ;  /* 0x0000003569697220 */ /* 0x080fe20000410000 */
[----:B-1----:R-:W-:Y:S01]  /*c110*/  FMNMX.FTZ R235, R5, R10, !PT ;  /* 0x0000000a05eb7209 */ /* 0x002fe20007810000 */
[----:B------:R-:W-:Y:S01]  /*c120*/  FFMA.FTZ R5, R34, UR7, -R0 ;  /* 0x0000000722057c23 */ /* 0x000fe20008010800 */
[----:B------:R-:W-:Y:S01]  /*c130*/  F2FP.F16.F32.PACK_AB R10, R226, R224 ;  /* 0x000000e0e20a723e */ /* 0x000fe200000000ff */
[-C--:B------:R-:W-:Y:S01]  /*c140*/  FMUL.FTZ R116, R116, R53.reuse ;  /* 0x0000003574747220 */ /* 0x080fe20000410000 */
[----:B------:R-:W-:Y:S01]  /*c150*/  FSETP.NEU.FTZ.AND P1, PT, R235, -INF , PT ;  /* 0xff800000eb00780b */ /* 0x000fe20003f3d000 */
[----:B--2---:R-:W-:Y:S01]  /*c160*/  FFMA.FTZ R7, R38, UR7, -R2 ;  /* 0x0000000726077c23 */ /* 0x004fe20008010802 */
[----:B------:R1:W-:Y:S01]  /*c170*/  MUFU.EX2 R208, R5 ;  /* 0x0000000500d07308 */ /* 0x0003e20000000800 */
[----:B----4-:R-:W-:Y:S01]  /*c180*/  F2FP.F16.F32.PACK_AB R9, R215, R214 ;  /* 0x000000d6d709723e */ /* 0x010fe200000000ff */
[-C--:B------:R-:W-:Y:S01]  /*c190*/  FMUL.FTZ R117, R117, R53.reuse ;  /* 0x0000003575757220 */ /* 0x080fe20000410000 */
[-C--:B------:R-:W-:Y:S01]  /*c1a0*/  FMUL.FTZ R120, R120, R53.reuse ;  /* 0x0000003578787220 */ /* 0x080fe20000410000 */
[-C--:B------:R-:W-:Y:S01]  /*c1b0*/  FMUL.FTZ R121, R121, R53.reuse ;  /* 0x0000003579797220 */ /* 0x080fe20000410000 */
[-C--:B------:R-:W-:Y:S01]  /*c1c0*/  FMUL.FTZ R132, R132, R53.reuse ;  /* 0x0000003584847220 */ /* 0x080fe20000410000 */
[-C--:B------:R-:W-:Y:S01]  /*c1d0*/  FMUL.FTZ R133, R133, R53.reuse ;  /* 0x0000003585857220 */ /* 0x080fe20000410000 */
[-C--:B------:R-:W-:Y:S01]  /*c1e0*/  FMUL.FTZ R136, R136, R53.reuse ;  /* 0x0000003588887220 */ /* 0x080fe20000410000 */
[----:B------:R2:W-:Y:S01]  /*c1f0*/  MUFU.EX2 R219, R7 ;  /* 0x0000000700db7308 */ /* 0x0005e20000000800 */
[----:B------:R-:W-:Y:S01]  /*c200*/  FMUL.FTZ R137, R137, R53 ;  /* 0x0000003589897220 */ /* 0x000fe20000410000 */
[----:B-1----:R-:W-:-:S05]  /*c210*/  FMUL.FTZ R5, R235, UR7 ;  /* 0x00000007eb057c20 */ /* 0x002fca0008410000 */
[----:B------:R-:W-:Y:S01]  /*c220*/  FSEL R5, R5, RZ, P1 ;  /* 0x000000ff05057208 */ /* 0x000fe20000800000 */
[----:B--2---:R-:W-:-:S04]  /*c230*/  FFMA.FTZ R7, R33, UR7, -R2 ;  /* 0x0000000721077c23 */ /* 0x004fc80008010802 */
[--C-:B------:R-:W-:Y:S01]  /*c240*/  FFMA.FTZ R15, R24, UR7, -R5.reuse ;  /* 0x00000007180f7c23 */ /* 0x100fe20008010805 */
[--C-:B------:R-:W-:Y:S01]  /*c250*/  FFMA.FTZ R14, R44, UR7, -R5.reuse ;  /* 0x000000072c0e7c23 */ /* 0x100fe20008010805 */
[----:B------:R1:W2:Y:S01]  /*c260*/  MUFU.EX2 R218, R7 ;  /* 0x0000000700da7308 */ /* 0x0002a20000000800 */
[----:B------:R-:W-:Y:S01]  /*c270*/  LDSM.16.MT88.4 R32, [R184+0x6000] ;  /* 0x00600000b820783b */ /* 0x000fe20000004200 */
[----:B------:R-:W-:-:S03]  /*c280*/  FFMA.FTZ R13, R43, UR7, -R5 ;  /* 0x000000072b0d7c23 */ /* 0x000fc60008010805 */
[----:B------:R-:W-:Y:S03]  /*c290*/  LDSM.16.MT88.4 R24, [R181+0x6800] ;  /* 0x00680000b518783b */ /* 0x000fe60000004200 */
[----:B------:R-:W-:Y:S08]  /*c2a0*/  MUFU.EX2 R206, R15 ;  /* 0x0000000f00ce7308 */ /* 0x000ff00000000800 */
[----:B------:R3:W-:Y:S01]  /*c2b0*/  MUFU.EX2 R205, R14 ;  /* 0x0000000e00cd7308 */ /* 0x0007e20000000800 */
[----:B-1----:R-:W-:Y:S01]  /*c2c0*/  FADD.FTZ R7, R70, -R8 ;  /* 0x8000000846077221 */ /* 0x002fe20000010000 */
[----:B------:R-:W-:-:S02]  /*c2d0*/  F2FP.F16.F32.PACK_AB R8, R221, R222 ;  /* 0x000000dedd08723e */ /* 0x000fc400000000ff */
[----:B--2---:R-:W-:Y:S01]  /*c2e0*/  F2FP.F16.F32.PACK_AB R11, R218, R219 ;  /* 0x000000dbda0b723e */ /* 0x004fe200000000ff */
[----:B------:R-:W-:-:S03]  /*c2f0*/  FMUL.FTZ R7, R7, UR7 ;  /* 0x0000000707077c20 */ /* 0x000fc60008410000 */
[----:B------:R1:W-:Y:S08]  /*c300*/  MUFU.EX2 R204, R13 ;  /* 0x0000000d00cc7308 */ /* 0x0003f00000000800 */
[----:B------:R2:W4:Y:S01]  /*c310*/  MUFU.EX2 R52, R7 ;  /* 0x0000000700347308 */ /* 0x0005220000000800 */
[----:B---3--:R-:W-:-:S07]  /*c320*/  FFMA.FTZ R14, R42, UR7, -R5 ;  /* 0x000000072a0e7c23 */ /* 0x008fce0008010805 */
[----:B------:R-:W-:Y:S01]  /*c330*/  MUFU.EX2 R179, R14 ;  /* 0x0000000e00b37308 */ /* 0x000fe20000000800 */
[----:B-1----:R-:W-:-:S07]  /*c340*/  FFMA.FTZ R13, R37, UR7, -R0 ;  /* 0x00000007250d7c23 */ /* 0x002fce0008010800 */
[----:B------:R1:W-:Y:S01]  /*c350*/  MUFU.EX2 R178, R13 ;  /* 0x0000000d00b27308 */ /* 0x0003e20000000800 */
[----:B--2---:R-:W-:Y:S01]  /*c360*/  FFMA.FTZ R7, R30, UR7, -R0 ;  /* 0x000000071e077c23 */ /* 0x004fe20008010800 */
[-C--:B----4-:R-:W-:Y:S01]  /*c370*/  FMUL.FTZ R90, R90, R52.reuse ;  /* 0x000000345a5a7220 */ /* 0x090fe20000410000 */
[----:B------:R-:W2:Y:S01]  /*c380*/  LDSM.16.MT88.4 R28, [R181+0x6000] ;  /* 0x00600000b51c783b */ /* 0x000ea20000004200 */
        /* <DEDUP_REMOVED lines=16> */
[----:B------:R-:W-:Y:S01]  /*c490*/  HMMA.16816.F32 R76, R8, R18, R88 ;  /* 0x00000012084c723c */ /* 0x000fe20000001858 */
[----:B------:R-:W-:-:S02]  /*c4a0*/  IMAD.MOV.U32 R91, RZ, RZ, R59 ;  /* 0x000000ffff5b7224 */ /* 0x000fc400078e003b */
[----:B-1----:R-:W-:Y:S01]  /*c4b0*/  FFMA.FTZ R13, R156, UR7, -R3 ;  /* 0x000000079c0d7c23 */ /* 0x002fe20008010803 */
[----:B------:R-:W-:Y:S01]  /*c4c0*/  IMAD.MOV.U32 R90, RZ, RZ, R58 ;  /* 0x000000ffff5a7224 */ /* 0x000fe200078e003a */
[----:B---3--:R-:W-:Y:S01]  /*c4d0*/  FSEL R7, R236, RZ, P3 ;  /* 0x000000ffec077208 */ /* 0x008fe20001800000 */
[----:B------:R-:W-:Y:S01]  /*c4e0*/  IMAD.MOV.U32 R89, RZ, RZ, R51 ;  /* 0x000000ffff597224 */ /* 0x000fe200078e0033 */
[----:B------:R1:W-:Y:S01]  /*c4f0*/  MUFU.EX2 R172, R13 ;  /* 0x0000000d00ac7308 */ /* 0x0003e20000000800 */
[----:B------:R-:W-:Y:S01]  /*c500*/  HMMA.16816.F32 R84, R8, R16, R84 ;  /* 0x000000100854723c */ /* 0x000fe20000001854 */
[----:B------:R-:W-:Y:S02]  /*c510*/  IMAD.MOV.U32 R88, RZ, RZ, R50 ;  /* 0x000000ffff587224 */ /* 0x000fe400078e0032 */
[----:B------:R-:W-:Y:S01]  /*c520*/  FADD.FTZ R15, R72, -R7 ;  /* 0x80000007480f7221 */ /* 0x000fe20000010000 */
[----:B------:R-:W-:-:S03]  /*c530*/  FSEL R7, R235, RZ, P1 ;  /* 0x000000ffeb077208 */ /* 0x000fc60000800000 */
[----:B------:R-:W-:Y:S02]  /*c540*/  FMUL.FTZ R15, R15, UR7 ;  /* 0x000000070f0f7c20 */ /* 0x000fe40008410000 */
[----:B------:R-:W-:Y:S01]  /*c550*/  FADD.FTZ R7, R71, -R7 ;  /* 0x8000000747077221 */ /* 0x000fe20000010000 */
[----:B------:R-:W-:Y:S03]  /*c560*/  HMMA.16816.F32 R72, R8, R20, R100 ;  /* 0x000000140848723c */ /* 0x000fe60000001864 */
[----:B------:R-:W-:Y:S01]  /*c570*/  FMUL.FTZ R7, R7, UR7 ;  /* 0x0000000707077c20 */ /* 0x000fe20008410000 */
[----:B------:R-:W3:Y:S01]  /*c580*/  MUFU.EX2 R15, R15 ;  /* 0x0000000f000f7308 */ /* 0x000ee20000000800 */
[----:B-1----:R-:W-:-:S03]  /*c590*/  FFMA.FTZ R13, R152, UR7, -R3 ;  /* 0x00000007980d7c23 */ /* 0x002fc60008010803 */
[C---:B------:R-:W-:Y:S04]  /*c5a0*/  HMMA.16816.F32 R104, R8.reuse, R22, R104 ;  /* 0x000000160868723c */ /* 0x040fe80000001868 */
[----:B------:R1:W4:Y:S04]  /*c5b0*/  MUFU.EX2 R14, R7 ;  /* 0x00000007000e7308 */ /* 0x0003280000000800 */
[C---:B--2---:R-:W-:Y:S04]  /*c5c0*/  HMMA.16816.F32 R64, R8.reuse, R28, R116 ;  /* 0x0000001c0840723c */ /* 0x044fe80000001874 */
[----:B------:R-:W-:Y:S01]  /*c5d0*/  MUFU.EX2 R171, R13 ;  /* 0x0000000d00ab7308 */ /* 0x000fe20000000800 */
[-C--:B---3--:R-:W-:Y:S01]  /*c5e0*/  FMUL.FTZ R80, R80, R15.reuse ;  /* 0x0000000f50507220 */ /* 0x088fe20000410000 */
[-C--:B------:R-:W-:Y:S01]  /*c5f0*/  FMUL.FTZ R81, R81, R15.reuse ;  /* 0x0000000f51517220 */ /* 0x080fe20000410000 */
[-C--:B------:R-:W-:Y:S01]  /*c600*/  FMUL.FTZ R92, R92, R15.reuse ;  /* 0x0000000f5c5c7220 */ /* 0x080fe20000410000 */
[C---:B------:R-:W-:Y:S01]  /*c610*/  HMMA.16816.F32 R60, R8.reuse, R30, R120 ;  /* 0x0000001e083c723c */ /* 0x040fe20000001878 */
[-C--:B------:R-:W-:Y:S01]  /*c620*/  FMUL.FTZ R93, R93, R15.reuse ;  /* 0x0000000f5d5d7220 */ /* 0x080fe20000410000 */
[-C--:B------:R-:W-:Y:S01]  /*c630*/  FMUL.FTZ R96, R96, R15.reuse ;  /* 0x0000000f60607220 */ /* 0x080fe20000410000 */
[-C--:B------:R-:W-:Y:S01]  /*c640*/  FMUL.FTZ R97, R97, R15.reuse ;  /* 0x0000000f61617220 */ /* 0x080fe20000410000 */
[-C--:B------:R-:W-:Y:S01]  /*c650*/  FMUL.FTZ R108, R108, R15.reuse ;  /* 0x0000000f6c6c7220 */ /* 0x080fe20000410000 */
[--C-:B-1----:R-:W-:Y:S01]  /*c660*/  FFMA.FTZ R7, R39, UR7, -R0.reuse ;  /* 0x0000000727077c23 */ /* 0x102fe20008010800 */
[-C--:B----4-:R-:W-:Y:S01]  /*c670*/  FMUL.FTZ R82, R82, R14.reuse ;  /* 0x0000000e52527220 */ /* 0x090fe20000410000 */
[-C--:B------:R-:W-:Y:S01]  /*c680*/  FMUL.FTZ R83, R83, R14.reuse ;  /* 0x0000000e53537220 */ /* 0x080fe20000410000 */
[C---:B------:R-:W-:Y:S01]  /*c690*/  HMMA.16816.F32 R56, R8.reuse, R32, R132 ;  /* 0x000000200838723c */ /* 0x040fe20000001884 */
[----:B------:R1:W-:Y:S01]  /*c6a0*/  MUFU.EX2 R175, R7 ;  /* 0x0000000700af7308 */ /* 0x0003e20000000800 */
[-C--:B------:R-:W-:Y:S01]  /*c6b0*/  FMUL.FTZ R94, R94, R14.reuse ;  /* 0x0000000e5e5e7220 */ /* 0x080fe20000410000 */
[-C--:B------:R-:W-:Y:S01]  /*c6c0*/  FMUL.FTZ R95, R95, R14.reuse ;  /* 0x0000000e5f5f7220 */ /* 0x080fe20000410000 */
[-C--:B------:R-:W-:Y:S01]  /*c6d0*/  FMUL.FTZ R98, R98, R14.reuse ;  /* 0x0000000e62627220 */ /* 0x080fe20000410000 */
        /* <DEDUP_REMOVED lines=9> */
[-C--:B------:R-:W-:Y:S01]  /*c770*/  FMUL.FTZ R113, R113, R15.reuse ;  /* 0x0000000f71717220 */ /* 0x080fe20000410000 */
[----:B------:R-:W-:Y:S01]  /*c780*/  F2FP.F16.F32.PACK_AB R11, R179, R204 ;  /* 0x000000ccb30b723e */ /* 0x000fe200000000ff */
[-C--:B------:R-:W-:Y:S01]  /*c790*/  FMUL.FTZ R114, R114, R14.reuse ;  /* 0x0000000e72727220 */ /* 0x080fe20000410000 */
[-C--:B------:R-:W-:Y:S01]  /*c7a0*/  FMUL.FTZ R115, R115, R14.reuse ;  /* 0x0000000e73737220 */ /* 0x080fe20000410000 */
[----:B-1----:R-:W-:Y:S01]  /*c7b0*/  FFMA.FTZ R7, R36, UR7, -R0 ;  /* 0x0000000724077c23 */ /* 0x002fe20008010800 */
[-C--:B------:R-:W-:Y:S01]  /*c7c0*/  FMUL.FTZ R124, R124, R15.reuse ;  /* 0x0000000f7c7c7220 */ /* 0x080fe20000410000 */
[-C--:B------:R-:W-:Y:S01]  /*c7d0*/  FMUL.FTZ R125, R125, R15.reuse ;  /* 0x0000000f7d7d7220 */ /* 0x080fe20000410000 */
[-C--:B------:R-:W-:Y:S01]  /*c7e0*/  FMUL.FTZ R126, R126, R14.reuse ;  /* 0x0000000e7e7e7220 */ /* 0x080fe20000410000 */
[----:B------:R1:W-:Y:S01]  /*c7f0*/  MUFU.EX2 R174, R7 ;  /* 0x0000000700ae7308 */ /* 0x0003e20000000800 */
[-C--:B------:R-:W-:Y:S01]  /*c800*/  FMUL.FTZ R127, R127, R14.reuse ;  /* 0x0000000e7f7f7220 */ /* 0x080fe20000410000 */
[C---:B------:R-:W-:Y:S01]  /*c810*/  HMMA.16816.F32 R48, R8.reuse, R16, R80 ;  /* 0x000000100830723c */ /* 0x040fe20000001850 */
[----:B------:R-:W-:Y:S01]  /*c820*/  FFMA.FTZ R13, R158, UR7, -R2 ;  /* 0x000000079e0d7c23 */ /* 0x000fe20008010802 */
[-C--:B------:R-:W-:Y:S01]  /*c830*/  FMUL.FTZ R128, R128, R15.reuse ;  /* 0x0000000f80807220 */ /* 0x080fe20000410000 */
[-C--:B------:R-:W-:Y:S01]  /*c840*/  FMUL.FTZ R129, R129, R15.reuse ;  /* 0x0000000f81817220 */ /* 0x080fe20000410000 */
[-C--:B------:R-:W-:Y:S01]  /*c850*/  FMUL.FTZ R130, R130, R14.reuse ;  /* 0x0000000e82827220 */ /* 0x080fe20000410000 */
[-C--:B------:R-:W-:Y:S01]  /*c860*/  FMUL.FTZ R131, R131, R14.reuse ;  /* 0x0000000e83837220 */ /* 0x080fe20000410000 */
[----:B------:R2:W-:Y:S01]  /*c870*/  MUFU.EX2 R168, R13 ;  /* 0x0000000d00a87308 */ /* 0x0005e20000000800 */
[-C--:B------:R-:W-:Y:S01]  /*c880*/  FMUL.FTZ R140, R140, R15.reuse ;  /* 0x0000000f8c8c7220 */ /* 0x080fe20000410000 */
[----:B------:R-:W-:Y:S01]  /*c890*/  HMMA.16816.F32 R40, R8, R18, R92 ;  /* 0x000000120828723c */ /* 0x000fe2000000185c */
[----:B------:R-:W-:Y:S01]  /*c8a0*/  LDSM.16.MT88.4 R16, [R184+0x6800] ;  /* 0x00680000b810783b */ /* 0x000fe20000004200 */
[----:B------:R-:W-:Y:S01]  /*c8b0*/  FMUL.FTZ R141, R141, R15 ;  /* 0x0000000f8d8d7220 */ /* 0x000fe20000410000 */
[-C--:B------:R-:W-:Y:S01]  /*c8c0*/  FMUL.FTZ R142, R142, R14.reuse ;  /* 0x0000000e8e8e7220 */ /* 0x080fe20000410000 */
[----:B------:R-:W-:Y:S01]  /*c8d0*/  FMUL.FTZ R143, R143, R14 ;  /* 0x0000000e8f8f7220 */ /* 0x000fe20000410000 */
[----:B------:R-:W-:Y:S01]  /*c8e0*/  LDSM.16.MT88.4 R92, [R180+0x7800] ;  /* 0x00780000b45c783b */ /* 0x000fe20000004200 */
[----:B-1----:R-:W-:-:S02]  /*c8f0*/  FFMA.FTZ R7, R154, UR7, -R3 ;  /* 0x000000079a077c23 */ /* 0x002fc40008010803 */
[----:B------:R-:W-:Y:S02]  /*c900*/  HMMA.16816.F32 R36, R8, R20, R96 ;  /* 0x000000140824723c */ /* 0x000fe40000001860 */
[----:B------:R1:W3:Y:S01]  /*c910*/  MUFU.EX2 R170, R7 ;  /* 0x0000000700aa7308 */ /* 0x0002e20000000800 */
[----:B--2---:R-:W-:-:S05]  /*c920*/  FFMA.FTZ R13, R150, UR7, -R0 ;  /* 0x00000007960d7c23 */ /* 0x004fca0008010800 */
[C---:B------:R-:W-:Y:S01]  /*c930*/  HMMA.16816.F32 R108, R8.reuse, R22, R108 ;  /* 0x00000016086c723c */ /* 0x040fe2000000186c */
[----:B------:R-:W-:Y:S01]  /*c940*/  LDSM.16.MT88.4 R20, [R185+0x6800] ;  /* 0x00680000b914783b */ /* 0x000fe20000004200 */
[----:B------:R-:W-:Y:S06]  /*c950*/  MUFU.EX2 R164, R13 ;  /* 0x0000000d00a47308 */ /* 0x000fec0000000800 */
[----:B------:R-:W-:Y:S01]  /*c960*/  HMMA.16816.F32 R112, R8, R28, R112 ;  /* 0x0000001c0870723c */ /* 0x000fe20000001870 */
[----:B-1----:R-:W-:-:S04]  /*c970*/  FFMA.FTZ R7, R151, UR7, -R3 ;  /* 0x0000000797077c23 */ /* 0x002fc80008010803 */
[----:B------:R1:W2:Y:S03]  /*c980*/  MUFU.EX2 R169, R7 ;  /* 0x0000000700a97308 */ /* 0x0002a60000000800 */
[C---:B------:R-:W-:Y:S01]  /*c990*/  HMMA.16816.F32 R124, R8.reuse, R30, R124 ;  /* 0x0000001e087c723c */ /* 0x040fe2000000187c */
[----:B------:R-:W4:Y:S07]  /*c9a0*/  LDSM.16.MT88.4 R28, [R180+0x6800] ;  /* 0x00680000b41c783b */ /* 0x000f2e0000004200 */
[----:B------:R-:W-:Y:S01]  /*c9b0*/  HMMA.16816.F32 R128, R8, R32, R128 ;  /* 0x000000200880723c */ /* 0x000fe20000001880 */
[----:B-1----:R-:W-:-:S07]  /*c9c0*/  FFMA.FTZ R7, R157, UR7, -R2 ;  /* 0x000000079d077c23 */ /* 0x002fce0008010802 */
[----:B------:R-:W-:Y:S01]  /*c9d0*/  HMMA.16816.F32 R140, R8, R34, R140 ;  /* 0x00000022088c723c */ /* 0x000fe2000000188c */
[----:B---3--:R-:W-:Y:S01]  /*c9e0*/  F2FP.F16.F32.PACK_AB R8, R170, R172 ;  /* 0x000000acaa08723e */ /* 0x008fe200000000ff */
[----:B------:R1:W3:Y:S01]  /*c9f0*/  MUFU.EX2 R166, R7 ;  /* 0x0000000700a67308 */ /* 0x0002e20000000800 */
[----:B--2---:R-:W-:Y:S01]  /*ca00*/  F2FP.F16.F32.PACK_AB R10, R169, R171 ;  /* 0x000000aba90a723e */ /* 0x004fe200000000ff */
[----:B-1----:R-:W-:Y:S01]  /*ca10*/  FFMA.FTZ R7, R155, UR7, -R2 ;  /* 0x000000079b077c23 */ /* 0x002fe20008010802 */
[----:B---3--:R-:W-:-:S05]  /*ca20*/  F2FP.F16.F32.PACK_AB R9, R166, R168 ;  /* 0x000000a8a609723e */ /* 0x008fca00000000ff */
[----:B------:R1:W-:Y:S02]  /*ca30*/  MUFU.EX2 R167, R7 ;  /* 0x0000000700a77308 */ /* 0x0003e40000000800 */
[----:B-1----:R-:W-:-:S06]  /*ca40*/  FFMA.FTZ R7, R153, UR7, -R2 ;  /* 0x0000000799077c23 */ /* 0x002fcc0008010802 */
[----:B------:R1:W2:Y:S02]  /*ca50*/  MUFU.EX2 R165, R7 ;  /* 0x0000000700a57308 */ /* 0x0002a40000000800 */
[----:B-1----:R-:W-:Y:S01]  /*ca60*/  FFMA.FTZ R7, R69, UR7, -R0 ;  /* 0x0000000745077c23 */ /* 0x002fe20008010800 */
[----:B--2---:R-:W-:-:S05]  /*ca70*/  F2FP.F16.F32.PACK_AB R11, R165, R167 ;  /* 0x000000a7a50b723e */ /* 0x004fca00000000ff */
[----:B------:R1:W-:Y:S02]  /*ca80*/  MUFU.EX2 R163, R7 ;  /* 0x0000000700a37308 */ /* 0x0003e40000000800 */
[C---:B----4-:R-:W-:Y:S08]  /*ca90*/  HMMA.16816.F32 R80, R8.reuse, R28, R84 ;  /* 0x0000001c0850723c */ /* 0x050ff00000001854 */
        /* <DEDUP_REMOVED lines=15> */
[----:B-1----:R-:W-:Y:S01]  /*cb90*/  FFMA.FTZ R7, R244, UR7, -R5 ;  /* 0x00000007f4077c23 */ /* 0x002fe20008010805 */
[----:B------:R-:W-:-:S05]  /*cba0*/  IMAD.MOV.U32 R244, RZ, RZ, R90 ;  /* 0x000000fffff47224 */ /* 0x000fca00078e005a */
        /* <DEDUP_REMOVED lines=52> */
[C---:B------:R-:W-:Y:S08]  /*cef0*/  HMMA.16816.F32 R120, R8.reuse, R22, R60 ;  /* 0x000000160878723c */ /* 0x040ff0000000183c */
[----:B-----5:R-:W-:Y:S01]  /*cf00*/  HMMA.16816.F32 R132, R8, R16, R56 ;  /* 0x000000100884723c */ /* 0x020fe20000001838 */
[--C-:B--2---:R-:W-:Y:S01]  /*cf10*/  FFMA.FTZ R7, R245, UR7, -R0.reuse ;  /* 0x00000007f5077c23 */ /* 0x104fe20008010800 */
[----:B------:R-:W-:-:S03]  /*cf20*/  FFMA.FTZ R0, R211, UR7, -R0 ;  /* 0x00000007d3007c23 */ /* 0x000fc60008010800 */
[----:B------:R-:W-:Y:S03]  /*cf30*/  MUFU.EX2 R145, R7 ;  /* 0x0000000700917308 */ /* 0x000fe60000000800 */
[C---:B-1----:R-:W-:Y:S05]  /*cf40*/  HMMA.16816.F32 R80, R8.reuse, R28, R80 ;  /* 0x0000001c0850723c */ /* 0x042fea0000001850 */
        /* <DEDUP_REMOVED lines=33> */
[----:B--2---:R-:W-:Y:S01]  /*d160*/  F2FP.F16.F32.PACK_AB R136, R60, R55 ;  /* 0x000000373c88723e */ /* 0x004fe200000000ff */
[----:B------:R1:W-:Y:S01]  /*d170*/  MUFU.EX2 R54, R0 ;  /* 0x0000000000367308 */ /* 0x0003e20000000800 */
[----:B------:R-:W-:-:S02]  /*d180*/  F2FP.F16.F32.PACK_AB R140, R146, R147 ;  /* 0x00000093928c723e */ /* 0x000fc400000000ff */
[----:B------:R-:W-:-:S05]  /*d190*/  F2FP.F16.F32.PACK_AB R142, R144, R145 ;  /* 0x00000091908e723e */ /* 0x000fca00000000ff */
[----:B------:R2:W5:Y:S01]  /*d1a0*/  MUFU.EX2 R29, R3 ;  /* 0x00000003001d7308 */ /* 0x0005620000000800 */
[----:B-1----:R-:W-:-:S07]  /*d1b0*/  FFMA.FTZ R0, R234, UR7, -R2 ;  /* 0x00000007ea007c23 */ /* 0x002fce0008010802 */
[----:B------:R1:W-:Y:S01]  /*d1c0*/  MUFU.EX2 R28, R0 ;  /* 0x00000000001c7308 */ /* 0x0003e20000000800 */
[----:B--2---:R-:W-:Y:S01]  /*d1d0*/  FFMA.FTZ R3, R244, R15, R225 ;  /* 0x0000000ff4037223 */ /* 0x004fe200000100e1 */
[----:B-----5:R-:W-:-:S03]  /*d1e0*/  F2FP.F16.F32.PACK_AB R138, R29, R54 ;  /* 0x000000361d8a723e */ /* 0x020fc600000000ff */
[----:B------:R-:W-:-:S04]  /*d1f0*/  FADD.FTZ R3, R208, R3 ;  /* 0x00000003d0037221 */ /* 0x000fc80000010000 */
[----:B------:R-:W-:-:S04]  /*d200*/  FADD.FTZ R7, R207, R3 ;  /* 0x00000003cf077221 */ /* 0x000fc80000010000 */
[----:B------:R-:W-:Y:S01]  /*d210*/  FADD.FTZ R9, R209, R7 ;  /* 0x00000007d1097221 */ /* 0x000fe20000010000 */
[----:B-1----:R-:W-:-:S04]  /*d220*/  FFMA.FTZ R0, R232, UR7, -R2 ;  /* 0x00000007e8007c23 */ /* 0x002fc80008010802 */
        /* <DEDUP_REMOVED lines=12> */
[----:B------:R-:W-:Y:S03]  /*d2f0*/  HMMA.16816.F32 R84, R136, R92, R80 ;  /* 0x0000005c8854723c */ /* 0x000fe60000001850 */
[----:B------:R-:W-:Y:S01]  /*d300*/  FADD.FTZ R7, R226, R2 ;  /* 0x00000002e2077221 */ /* 0x000fe20000010000 */
[----:B-1----:R-:W-:Y:S01]  /*d310*/  FFMA.FTZ R0, R91, UR7, -R5 ;  /* 0x000000075b007c23 */ /* 0x002fe20008010805 */
[----:B---3--:R-:W-:-:S03]  /*d320*/  F2FP.F16.F32.PACK_AB R141, R13, R61 ;  /* 0x0000003d0d8d723e */ /* 0x008fc600000000ff */
[----:B------:R1:W-:Y:S01]  /*d330*/  MUFU.EX2 R10, R0 ;  /* 0x00000000000a7308 */ /* 0x0003e20000000800 */
[C---:B------:R-:W-:Y:S08]  /*d340*/  HMMA.16816.F32 R88, R136.reuse, R94, R76 ;  /* 0x0000005e8858723c */ /* 0x040ff0000000184c */
[----:B------:R-:W-:Y:S01]  /*d350*/  HMMA.16816.F32 R100, R136, R108, R100 ;  /* 0x0000006c8864723c */ /* 0x000fe20000001864 */
[----:B-1----:R-:W-:Y:S01]  /*d360*/  FFMA.FTZ R0, R238, UR7, -R5 ;  /* 0x00000007ee007c23 */ /* 0x002fe20008010805 */
[----:B------:R-:W-:-:S06]  /*d370*/  FFMA.FTZ R5, R252, R14, R206 ;  /* 0x0000000efc057223 */ /* 0x000fcc00000100ce */
[----:B------:R-:W-:Y:S01]  /*d380*/  HMMA.16816.F32 R104, R136, R110, R104 ;  /* 0x0000006e8868723c */ /* 0x000fe20000001868 */
[----:B------:R1:W2:Y:S01]  /*d390*/  MUFU.EX2 R11, R0 ;  /* 0x00000000000b7308 */ /* 0x0002a20000000800 */
[----:B------:R-:W-:-:S04]  /*d3a0*/  FADD.FTZ R5, R205, R5 ;  /* 0x00000005cd057221 */ /* 0x000fc80000010000 */
[----:B------:R-:W-:Y:S02]  /*d3b0*/  FADD.FTZ R3, R204, R5 ;  /* 0x00000005cc037221 */ /* 0x000fe40000010000 */
[----:B------:R-:W-:Y:S02]  /*d3c0*/  HMMA.16816.F32 R116, R136, R124, R116 ;  /* 0x0000007c8874723c */ /* 0x000fe40000001874 */
[----:B------:R-:W-:Y:S01]  /*d3d0*/  FADD.FTZ R8, R179, R3 ;  /* 0x00000003b3087221 */ /* 0x000fe20000010000 */
[----:B------:R-:W-:-:S03]  /*d3e0*/  FADD.FTZ R3, R175, R9 ;  /* 0x00000009af037221 */ /* 0x000fc60000010000 */
[----:B------:R-:W-:Y:S02]  /*d3f0*/  FADD.FTZ R2, R159, R8 ;  /* 0x000000089f027221 */ /* 0x000fe40000010000 */
        /* <DEDUP_REMOVED lines=57> */
[----:B------:R-:W-:Y:S01]  /*d790*/  FADD.FTZ R251, R29, R2 ;  /* 0x000000021dfb7221 */ /* 0x000fe20000010000 */
[----:B------:R-:W-:Y:S01]  /*d7a0*/  FADD.FTZ R250, R24, R0 ;  /* 0x0000000018fa7221 */ /* 0x000fe20000010000 */
[----:B------:R-:W-:-:S02]  /*d7b0*/  IMAD.MOV.U32 R72, RZ, RZ, R236 ;  /* 0x000000ffff487224 */ /* 0x000fc400078e00ec */
[C---:B------:R-:W-:Y:S08]  /*d7c0*/  HMMA.16816.F32 R124, R140.reuse, R126, R40 ;  /* 0x0000007e8c7c723c */ /* 0x040ff00000001828 */
[----:B------:R-:W-:Y:S08]  /*d7d0*/  HMMA.16816.F32 R128, R140, R20, R128 ;  /* 0x000000148c80723c */ /* 0x000ff00000001880 */
[-C--:B------:R-:W-:Y:S08]  /*d7e0*/  HMMA.16816.F32 R136, R136, R22.reuse, R56 ;  /* 0x000000168888723c */ /* 0x080ff00000001838 */
[----:B------:R-:W-:Y:S01]  /*d7f0*/  HMMA.16816.F32 R140, R140, R22, R16 ;  /* 0x000000168c8c723c */ /* 0x000fe20000001810 */
[----:B------:R-:W-:-:S04]  /*d800*/  NOP ;  /* 0x0000000000007918 */ /* 0x000fc80000000000 */
[----:B-1----:R-:W-:-:S15]  /*d810*/  BRA.U !UP0, `(.L_x_2656) ;  /* 0x0000005508247547 */ /* 0x002fde000b800000 */
[----:B------:R-:W-:Y:S01]  /*d820*/  UIADD3 UR12, UPT, UPT, UR20, -0x3, URZ ;  /* 0xfffffffd140c7890 */ /* 0x000fe2000fffe0ff */
[----:B------:R-:W-:-:S04]  /*d830*/  DEPBAR.LE SB0, 0x0 ;  /* 0x000080000000791a */ /* 0x000fc80000000000 */
[----:B------:R-:W-:Y:S01]  /*d840*/  BAR.SYNC.DEFER_BLOCKING 0x0 ;  /* 0x0000000000007b1d */ /* 0x000fe20000010000 */
[----:B------:R-:W-:Y:S01]  /*d850*/  IMAD.WIDE.U32 R8, R176, UR12, RZ ;  /* 0x0000000cb0087c25 */ /* 0x000fe2000f8e00ff */
[----:B------:R-:W-:-:S03]  /*d860*/  UISETP.GT.U32.AND UP0, UPT, UR12, UR16, UPT ;  /* 0x000000100c00728c */ /* 0x000fc6000bf04070 */
[----:B------:R-:W-:Y:S02]  /*d870*/  IMAD R0, R177, UR12, R9 ;  /* 0x0000000cb1007c24 */ /* 0x000fe4000f8e0209 */
        /* <DEDUP_REMOVED lines=12> */
[CC--:B------:R-:W-:Y:S01]  /*d940*/  @!P0 LEA R10, P1, R5.reuse, R249.reuse, 0x1 ;  /* 0x000000f9050a8211 */ /* 0x0c0fe200078208ff */
        /* <DEDUP_REMOVED lines=9> */
[----:B------:R-:W-:Y:S01]  /*d9e0*/  @!P0 LEA.HI.X R9, R2, R248, R0, 0x1, P1 ;  /* 0x000000f802098211 */ /* 0x000fe200008f0c00 */
[----:B------:R-:W-:Y:S02]  /*d9f0*/  VIADD R2, R6, 0xffffff48 ;  /* 0xffffff4806027836 */ /* 0x000fe40000000000 */
[----:B------:R-:W-:Y:S01]  /*da00*/  @!PT LDS RZ, [RZ] ;  /* 0x00000000fffff984 */ /* 0x000fe20000000800 */
[----:B------:R-:W-:Y:S01]  /*da10*/  @!PT LDS RZ, [RZ] ;  /* 0x00000000fffff984 */ /* 0x000fe20000000800 */
[----:B------:R-:W-:Y:S01]  /*da20*/  @!PT LDS RZ, [RZ] ;  /* 0x00000000fffff984 */ /* 0x000fe20000000800 */
[----:B------:R-:W-:Y:S02]  /*da30*/  @!P0 LDGSTS.E.BYPASS.LTC128B.128 [R203+0x6800], desc[UR24][R14.64] ;  /* 0x068000000ecb8fae */ /* 0x000fe4000b981a18 */
[----:B------:R-:W-:Y:S02]  /*da40*/  IMAD.IADD R0, R192, 0x1, -R2 ;  /* 0x00000001c0007824 */ /* 0x000fe400078e0a02 */
[----:B------:R-:W-:Y:S03]  /*da50*/  @P0 STS.128 [R203+0x7000], RZ ;  /* 0x007000ffcb000388 */ /* 0x000fe60000000c00 */
[----:B------:R-:W-:Y:S01]  /*da60*/  IABS R0, R0 ;  /* 0x0000000000007213 */ /* 0x000fe20000000000 */
        /* <DEDUP_REMOVED lines=11> */
[----:B------:R-:W-:Y:S04]  /*db20*/  LDSM.16.M88.4 R44, [R187+0x4000] ;  /* 0x00400000bb2c783b */ /* 0x000fe80000000200 */
[----:B------:R-:W-:Y:S04]  /*db30*/  LDSM.16.M88.4 R28, [R191+0x2000] ;  /* 0x00200000bf1c783b */ /* 0x000fe80000000200 */
[----:B------:R-:W-:Y:S04]  /*db40*/  LDSM.16.M88.4 R32, [R191] ;  /* 0x00000000bf20783b */ /* 0x000fe80000000200 */
[----:B------:R-:W2:Y:S04]  /*db50*/  LDSM.16.M88.4 R48, [R183+UR5+0x5800] ;  /* 0x00580005b730783b */ /* 0x000ea80008000200 */
[----:B-1----:R-:W1:Y:S04]  /*db60*/  LDSM.16.M88.4 R8, [R183+UR5+0x4000] ;  /* 0x00400005b708783b */ /* 0x002e680008000200 */
[----:B------:R-:W3:Y:S04]  /*db70*/  LDSM.16.M88.4 R56, [R183+UR5+0x4800] ;  /* 0x00480005b738783b */ /* 0x000ee80008000200 */
[----:B------:R-:W4:Y:S04]  /*db80*/  LDSM.16.M88.4 R52, [R183+UR5+0x5000] ;  /* 0x00500005b734783b */ /* 0x000f280008000200 */
[----:B------:R-:W-:Y:S04]  /*db90*/  LDSM.16.M88.4 R60, [R182+0x4000] ;  /* 0x00400000b63c783b */ /* 0x000fe80000000200 */
[----:B------:R-:W5:Y:S04]  /*dba0*/  LDSM.16.M88.4 R24, [R189] ;  /* 0x00000000bd18783b */ /* 0x000f680000000200 */
[----:B------:R-:W5:Y:S04]  /*dbb0*/  LDSM.16.M88.4 R72, [R187+0x5800] ;  /* 0x00580000bb48783b */ /* 0x000f680000000200 */
[----:B------:R-:W-:Y:S04]  /*dbc0*/  LDSM.16.M88.4 R68, [R186+0x4000] ;  /* 0x00400000ba44783b */ /* 0x000fe80000000200 */
[----:B------:R-:W-:Y:S04]  /*dbd0*/  LDSM.16.M88.4 R64, [R187+0x4800] ;  /* 0x00480000bb40783b */ /* 0x000fe80000000200 */
[----:B------:R-:W-:Y:S01]  /*dbe0*/  LDSM.16.M88.4 R212, [R187+0x5000] ;  /* 0x00500000bbd4783b */ /* 0x000fe20000000200 */
[C---:B--2---:R-:W-:Y:S03]  /*dbf0*/  HMMA.16816.F32 R148, R36.reuse, R50, RZ ;  /* 0x000000322494723c */ /* 0x044fe600000018ff */
[----:B------:R-:W-:Y:S04]  /*dc00*/  LDSM.16.M88.4 R220, [R182+0x5800] ;  /* 0x00580000b6dc783b */ /* 0x000fe80000000200 */
[----:B------:R-:W0:Y:S01]  /*dc10*/  LDGDEPBAR ;  /* 0x00000000000079af */ /* 0x000e220000000000 */
[-C--:B-1----:R-:W-:Y:S08]  /*dc20*/  HMMA.16816.F32 R16, R36, R8.reuse, RZ ;  /* 0x000000082410723c */ /* 0x082ff000000018ff */
[----:B------:R-:W-:Y:S08]  /*dc30*/  HMMA.16816.F32 R20, R40, R8, RZ ;  /* 0x000000082814723c */ /* 0x000ff000000018ff */
[----:B------:R-:W-:Y:S08]  /*dc40*/  HMMA.16816.F32 R204, R36, R10, RZ ;  /* 0x0000000a24cc723c */ /* 0x000ff000000018ff */
[-C--:B------:R-:W-:Y:S01]  /*dc50*/  HMMA.16816.F32 R160, R28, R44.reuse, R16 ;  /* 0x0000002c1ca0723c */ /* 0x080fe20000001810 */
[----:B------:R-:W1:Y:S07]  /*dc60*/  LDSM.16.M88.4 R16, [R190] ;  /* 0x00000000be10783b */ /* 0x000e6e0000000200 */
[----:B------:R-:W-:Y:S01]  /*dc70*/  HMMA.16816.F32 R144, R32, R44, R20 ;  /* 0x0000002c2090723c */ /* 0x000fe20000001814 */
[----:B------:R-:W2:Y:S07]  /*dc80*/  LDSM.16.M88.4 R20, [R189+0x2000] ;  /* 0x00200000bd14783b */ /* 0x000eae0000000200 */
[C---:B---3--:R-:W-:Y:S08]  /*dc90*/  HMMA.16816.F32 R176, R36.reuse, R56, RZ ;  /* 0x0000003824b0723c */ /* 0x048ff000000018ff */
[C---:B----4-:R-:W-:Y:S08]  /*dca0*/  HMMA.16816.F32 R172, R36.reuse, R52, RZ ;  /* 0x0000003424ac723c */ /* 0x050ff000000018ff */
[C---:B------:R-:W-:Y:S08]  /*dcb0*/  HMMA.16816.F32 R164, R36.reuse, R48, RZ ;  /* 0x0000003024a4723c */ /* 0x040ff000000018ff */
[C---:B------:R-:W-:Y:S08]  /*dcc0*/  HMMA.16816.F32 R168, R36.reuse, R58, RZ ;  /* 0x0000003a24a8723c */ /* 0x040ff000000018ff */
[----:B------:R-:W-:Y:S08]  /*dcd0*/  HMMA.16816.F32 R156, R36, R54, RZ ;  /* 0x00000036249c723c */ /* 0x000ff000000018ff */
[C---:B------:R-:W-:Y:S08]  /*dce0*/  HMMA.16816.F32 R76, R40.reuse, R50, RZ ;  /* 0x00000032284c723c */ /* 0x040ff000000018ff */
[----:B------:R-:W-:Y:S08]  /*dcf0*/  HMMA.16816.F32 R36, R40, R54, RZ ;  /* 0x000000362824723c */ /* 0x000ff000000018ff */
[----:B-----5:R-:W-:Y:S08]  /*dd00*/  HMMA.16816.F32 R152, R24, R60, R144 ;  /* 0x0000003c1898723c */ /* 0x020ff00000001890 */
[----:B------:R-:W-:Y:S03]  /*dd10*/  HMMA.16816.F32 R48, R40, R48, RZ ;  /* 0x000000302830723c */ /* 0x000fe600000018ff */
[----:B------:R-:W-:-:S02]  /*dd20*/  IMAD.MOV.U32 R237, RZ, RZ, R36 ;  /* 0x000000ffffed7224 */ /* 0x000fc400078e0024 */
[----:B------:R-:W-:Y:S02]  /*dd30*/  IMAD.MOV.U32 R234, RZ, RZ, R37 ;  /* 0x000000ffffea7224 */ /* 0x000fe400078e0025 */
[----:B------:R-:W-:Y:S01]  /*dd40*/  IMAD.MOV.U32 R233, RZ, RZ, R38 ;  /* 0x000000ffffe97224 */ /* 0x000fe200078e0026 */
[----:B------:R-:W-:Y:S01]  /*dd50*/  HMMA.16816.F32 R208, R40, R10, RZ ;  /* 0x0000000a28d0723c */ /* 0x000fe200000018ff */
[----:B------:R-:W3:Y:S01]  /*dd60*/  LDSM.16.M88.4 R8, [R190+0x2000] ;  /* 0x00200000be08783b */ /* 0x000ee20000000200 */
[----:B------:R-:W-:-:S06]  /*dd70*/  IMAD.MOV.U32 R232, RZ, RZ, R39 ;  /* 0x000000ffffe87224 */ /* 0x000fcc00078e0027 */
[----:B------:R-:W-:Y:S01]  /*dd80*/  HMMA.16816.F32 R36, R32, R74, R76 ;  /* 0x0000004a2024723c */ /* 0x000fe2000000184c */
[----:B------:R-:W4:Y:S02]  /*dd90*/  LDSM.16.M88.4 R76, [R186+0x5800] ;  /* 0x00580000ba4c783b */ /* 0x000f240000000200 */
[----:B------:R-:W-:Y:S02]  /*dda0*/  IMAD.MOV.U32 R241, RZ, RZ, R48 ;  /* 0x000000fffff17224 */ /* 0x000fe400078e0030 */
[----:B------:R-:W-:Y:S02]  /*ddb0*/  IMAD.MOV.U32 R240, RZ, RZ, R49 ;  /* 0x000000fffff07224 */ /* 0x000fe400078e0031 */
[----:B------:R-:W-:Y:S01]  /*ddc0*/  IMAD.MOV.U32 R239, RZ, RZ, R50 ;  /* 0x000000ffffef7224 */ /* 0x000fe200078e0032 */
[----:B------:R-:W-:Y:S01]  /*ddd0*/  HMMA.16816.F32 R144, R40, R56, RZ ;  /* 0x000000382890723c */ /* 0x000fe200000018ff */
[----:B------:R-:W-:-:S07]  /*dde0*/  IMAD.MOV.U32 R238, RZ, RZ, R51 ;  /* 0x000000ffffee7224 */ /* 0x000fce00078e0033 */
[----:B-1----:R-:W-:Y:S08]  /*ddf0*/  HMMA.16816.F32 R48, R16, R68, R152 ;  /* 0x000000441030723c */ /* 0x002ff00000001898 */
[C---:B------:R-:W-:Y:S08]  /*de00*/  HMMA.16816.F32 R224, R40.reuse, R58, RZ ;  /* 0x0000003a28e0723c */ /* 0x040ff000000018ff */
[----:B------:R-:W-:Y:S03]  /*de10*/  HMMA.16816.F32 R56, R40, R52, RZ ;  /* 0x000000342838723c */ /* 0x000fe600000018ff */
[----:B------:R-:W-:Y:S01]  /*de20*/  FMUL.FTZ R3, R48, UR4 ;  /* 0x0000000430037c20 */ /* 0x000fe20008410000 */
[----:B------:R-:W-:-:S03]  /*de30*/  FMUL.FTZ R5, R50, UR4 ;  /* 0x0000000432057c20 */ /* 0x000fc60008410000 */
[----:B------:R1:W5:Y:S01]  /*de40*/  MUFU.TANH R7, R3 ;  /* 0x0000000300077308 */ /* 0x0003620000002400 */
[----:B--2---:R-:W-:Y:S07]  /*de50*/  HMMA.16816.F32 R40, R20, R60, R160 ;  /* 0x0000003c1428723c */ /* 0x004fee00000018a0 */
[----:B------:R2:W-:Y:S01]  /*de60*/  MUFU.TANH R14, R5 ;  /* 0x00000005000e7308 */ /* 0x0005e20000002400 */
[C---:B------:R-:W-:Y:S08]  /*de70*/  HMMA.16816.F32 R148, R28.reuse, R74, R148 ;  /* 0x0000004a1c94723c */ /* 0x040ff00000001894 */
[----:B------:R-:W-:Y:S01]  /*de80*/  HMMA.16816.F32 R52, R28, R64, R176 ;  /* 0x000000401c34723c */ /* 0x000fe200000018b0 */
[----:B-1----:R-:W-:Y:S01]  /*de90*/  I2FP.F32.S32 R3, R0 ;  /* 0x0000000000037245 */ /* 0x002fe20000201400 */
[----:B------:R-:W-:-:S04]  /*dea0*/  VIADD R0, R4, 0xffffff80 ;  /* 0xffffff8004007836 */ /* 0x000fc80000000000 */
[----:B-----5:R-:W-:Y:S01]  /*deb0*/  FFMA.FTZ R3, R3, -UR8, R7 ;  /* 0x8000000803037c23 */ /* 0x020fe20008010007 */
[----:B------:R-:W-:Y:S01]  /*dec0*/  ISETP.GT.AND P1, PT, R194, R0, PT ;  /* 0x00000000c200720c */ /* 0x000fe20003f24270 */
[C---:B------:R-:W-:Y:S01]  /*ded0*/  HMMA.16816.F32 R160, R28.reuse, R212, R172 ;  /* 0x000000d41ca0723c */ /* 0x040fe200000018ac */
[----:B------:R-:W-:Y:S01]  /*dee0*/  ISETP.GE.AND P2, PT, R0, R200, PT ;  /* 0x000000c80000720c */ /* 0x000fe20003f46270 */
[----:B------:R-:W-:Y:S01]  /*def0*/  IMAD.IADD R7, R12, 0x1, -R2 ;  /* 0x000000010c077824 */ /* 0x000fe200078e0a02 */
[----:B------:R-:W-:Y:S02]  /*df00*/  FSEL R3, R3, -INF , !P1 ;  /* 0xff80000003037808 */ /* 0x000fe40004800000 */
[----:B------:R-:W-:Y:S02]  /*df10*/  ISETP.GT.AND P4, PT, R197, R0, PT ;  /* 0x00000000c500720c */ /* 0x000fe40003f84270 */
[----:B------:R-:W-:Y:S01]  /*df20*/  FSEL R218, R3, -INF , !P2 ;  /* 0xff80000003da7808 */ /* 0x000fe20005000000 */
[----:B------:R-:W-:Y:S01]  /*df30*/  HMMA.16816.F32 R152, R28, R72, R164 ;  /* 0x000000481c98723c */ /* 0x000fe200000018a4 */
[----:B------:R-:W-:-:S02]  /*df40*/  ISETP.GE.AND P5, PT, R0, R202, PT ;  /* 0x000000ca0000720c */ /* 0x000fc40003fa6270 */
[-C--:B------:R-:W-:Y:S02]  /*df50*/  ISETP.GT.AND P3, PT, R196, R0.reuse, PT ;  /* 0x00000000c400720c */ /* 0x080fe40003f64270 */
[C---:B------:R-:W-:Y:S02]  /*df60*/  ISETP.GE.AND P6, PT, R0.reuse, R199, PT ;  /* 0x000000c70000720c */ /* 0x040fe40003fc6270 */
[----:B------:R-:W-:Y:S01]  /*df70*/  ISETP.GE.AND P1, PT, R0, R201, PT ;  /* 0x000000c90000720c */ /* 0x000fe20003f26270 */
[----:B------:R-:W-:Y:S01]  /*df80*/  HMMA.16816.F32 R204, R28, R46, R204 ;  /* 0x0000002e1ccc723c */ /* 0x000fe200000018cc */
[----:B------:R-:W-:Y:S01]  /*df90*/  ISETP.GT.AND P2, PT, R195, R0, PT ;  /* 0x00000000c300720c */ /* 0x000fe20003f44270 */
[----:B------:R-:W-:-:S04]  /*dfa0*/  VIADD R0, R6, 0xffffff80 ;  /* 0xffffff8006007836 */ /* 0x000fc80000000000 */
[----:B------:R-:W-:Y:S02]  /*dfb0*/  IMAD.IADD R3, R192, 0x1, -R0 ;  /* 0x00000001c0037824 */ /* 0x000fe400078e0a00 */
[C---:B------:R-:W-:Y:S03]  /*dfc0*/  HMMA.16816.F32 R168, R28.reuse, R66, R168 ;  /* 0x000000421ca8723c */ /* 0x040fe600000018a8 */
[----:B------:R-:W-:Y:S02]  /*dfd0*/  IMAD.MOV.U32 R178, RZ, RZ, R152 ;  /* 0x000000ffffb27224 */ /* 0x000fe400078e0098 */
[----:B------:R-:W-:Y:S02]  /*dfe0*/  IMAD.MOV.U32 R167, RZ, RZ, R153 ;  /* 0x000000ffffa77224 */ /* 0x000fe400078e0099 */
[----:B------:R-:W-:Y:S01]  /*dff0*/  IMAD.MOV.U32 R165, RZ, RZ, R154 ;  /* 0x000000ffffa57224 */ /* 0x000fe200078e009a */
[----:B------:R-:W-:Y:S01]  /*e000*/  HMMA.16816.F32 R156, R28, R214, R156 ;  /* 0x000000d61c9c723c */ /* 0x000fe2000000189c */
[----:B------:R-:W-:-:S07]  /*e010*/  IMAD.MOV.U32 R164, RZ, RZ, R155 ;  /* 0x000000ffffa47224 */ /* 0x000fce00078e009b */
[----:B------:R-:W-:Y:S08]  /*e020*/  HMMA.16816.F32 R28, R24, R222, R36 ;  /* 0x000000de181c723c */ /* 0x000ff00000001824 */
[----:B---3--:R-:W-:Y:S01]  /*e030*/  HMMA.16816.F32 R40, R8, R68, R40 ;  /* 0x000000440828723c */ /* 0x008fe20000001828 */
[----:B------:R-:W-:Y:S02]  /*e040*/  IMAD.MOV.U32 R68, RZ, RZ, R241 ;  /* 0x000000ffff447224 */ /* 0x000fe400078e00f1 */
[----:B------:R-:W-:-:S05]  /*e050*/  IMAD.MOV.U32 R69, RZ, RZ, R240 ;  /* 0x000000ffff457224 */ /* 0x000fca00078e00f0 */
[----:B------:R-:W-:Y:S08]  /*e060*/  HMMA.16816.F32 R44, R32, R46, R208 ;  /* 0x0000002e202c723c */ /* 0x000ff000000018d0 */
[----:B----4-:R-:W-:Y:S03]  /*e070*/  HMMA.16816.F32 R152, R16, R78, R28 ;  /* 0x0000004e1098723c */ /* 0x010fe6000000181c */
[----:B--2---:R-:W-:-:S04]  /*e080*/  FMUL.FTZ R5, R40, UR4 ;  /* 0x0000000428057c20 */ /* 0x004fc80008410000 */
[----:B------:R1:W2:Y:S01]  /*e090*/  MUFU.TANH R37, R5 ;  /* 0x0000000500257308 */ /* 0x0002a20000002400 */
[----:B------:R-:W-:Y:S08]  /*e0a0*/  HMMA.16816.F32 R28, R20, R222, R148 ;  /* 0x000000de141c723c */ /* 0x000ff00000001894 */
[----:B------:R-:W-:Y:S03]  /*e0b0*/  HMMA.16816.F32 R144, R32, R64, R144 ;  /* 0x000000402090723c */ /* 0x000fe60000001890 */
[----:B------:R-:W-:-:S04]  /*e0c0*/  FMUL.FTZ R13, R152, UR4 ;  /* 0x00000004980d7c20 */ /* 0x000fc80008410000 */
[----:B------:R3:W4:Y:S01]  /*e0d0*/  MUFU.TANH R15, R13 ;  /* 0x0000000d000f7308 */ /* 0x0007220000002400 */
[----:B-1----:R-:W-:Y:S01]  /*e0e0*/  FMUL.FTZ R5, R42, UR4 ;  /* 0x000000042a057c20 */ /* 0x002fe20008410000 */
[----:B------:R-:W-:Y:S06]  /*e0f0*/  HMMA.16816.F32 R148, R32, R212, R56 ;  /* 0x000000d42094723c */ /* 0x000fec0000001838 */
[----:B------:R1:W5:Y:S02]  /*e100*/  MUFU.TANH R36, R5 ;  /* 0x0000000500247308 */ /* 0x0003640000002400 */
[----:B------:R-:W-:Y:S01]  /*e110*/  HMMA.16816.F32 R172, R8, R78, R28 ;  /* 0x0000004e08ac723c */ /* 0x000fe2000000181c */
[----:B---3--:R-:W-:-:S07]  /*e120*/  IABS R13, R7 ;  /* 0x00000007000d7213 */ /* 0x008fce0000000000 */
[----:B------:R-:W-:Y:S01]  /*e130*/  HMMA.16816.F32 R28, R24, R62, R44 ;  /* 0x0000003e181c723c */ /* 0x000fe2000000182c */
[----:B-1----:R-:W-:-:S07]  /*e140*/  IMAD.IADD R5, R193, 0x1, -R2 ;  /* 0x00000001c1057824 */ /* 0x002fce00078e0a02 */
[----:B------:R-:W-:Y:S01]  /*e150*/  HMMA.16816.F32 R60, R20, R62, R204 ;  /* 0x0000003e143c723c */ /* 0x000fe200000018cc */
[----:B------:R-:W-:Y:S01]  /*e160*/  IMAD.IADD R2, R198, 0x1, -R2 ;  /* 0x00000001c6027824 */ /* 0x000fe200078e0a02 */
[----:B------:R-:W-:-:S04]  /*e170*/  IABS R5, R5 ;  /* 0x0000000500057213 */ /* 0x000fc80000000000 */
[----:B------:R-:W-:Y:S02]  /*e180*/  IABS R7, R2 ;  /* 0x0000000200077213 */ /* 0x000fe40000000000 */
[----:B------:R-:W-:Y:S01]  /*e190*/  IABS R2, R3 ;  /* 0x0000000300027213 */ /* 0x000fe20000000000 */
[----:B------:R-:W-:Y:S01]  /*e1a0*/  IMAD.MOV.U32 R3, RZ, RZ, R13 ;  /* 0x000000ffff037224 */ /* 0x000fe200078e000d */
[----:B------:R-:W-:Y:S02]  /*e1b0*/  I2FP.F32.S32 R5, R5 ;  /* 0x0000000500057245 */ /* 0x000fe40000201400 */
[----:B------:R-:W-:Y:S01]  /*e1c0*/  I2FP.F32.S32 R2, R2 ;  /* 0x0000000200027245 */ /* 0x000fe20000201400 */
[----:B------:R-:W-:Y:S01]  /*e1d0*/  HMMA.16816.F32 R44, R16, R70, R28 ;  /* 0x00000046102c723c */ /* 0x000fe2000000181c */
[----:B------:R-:W-:Y:S01]  /*e1e0*/  I2FP.F32.S32 R3, R3 ;  /* 0x0000000300037245 */ /* 0x000fe20000201400 */
[----:B--2---:R-:W-:Y:S01]  /*e1f0*/  FFMA.FTZ R13, R5, -UR8, R37 ;  /* 0x80000008050d7c23 */ /* 0x004fe20008010025 */
[----:B------:R-:W-:Y:S01]  /*e200*/  I2FP.F32.S32 R7, R7 ;  /* 0x0000000700077245 */ /* 0x000fe20000201400 */
[----:B----4-:R-:W-:Y:S01]  /*e210*/  FFMA.FTZ R5, R2, -UR8, R15 ;  /* 0x8000000802057c23 */ /* 0x010fe2000801000f */
[----:B------:R-:W-:-:S02]  /*e220*/  VIADD R2, R4, 0xffffffb8 ;  /* 0xffffffb804027836 */ /* 0x000fc40000000000 */
[----:B------:R-:W-:Y:S01]  /*e230*/  FFMA.FTZ R14, R3, -UR8, R14 ;  /* 0x80000008030e7c23 */ /* 0x000fe2000801000e */
[----:B------:R-:W-:Y:S01]  /*e240*/  FSEL R13, R13, -INF , !P3 ;  /* 0xff8000000d0d7808 */ /* 0x000fe20005800000 */
[----:B-----5:R-:W-:Y:S01]  /*e250*/  FFMA.FTZ R7, R7, -UR8, R36 ;  /* 0x8000000807077c23 */ /* 0x020fe20008010024 */
[----:B------:R-:W-:Y:S01]  /*e260*/  VIADD R3, R6, 0xffffff49 ;  /* 0xffffff4906037836 */ /* 0x000fe20000000000 */
[----:B------:R-:W-:Y:S01]  /*e270*/  ISETP.GE.AND P3, PT, R2, R200, PT ;  /* 0x000000c80200720c */ /* 0x000fe20003f66270 */
[----:B------:R-:W-:Y:S01]  /*e280*/  FMUL.FTZ R15, R49, UR4 ;  /* 0x00000004310f7c20 */ /* 0x000fe20008410000 */
[----:B------:R-:W-:Y:S01]  /*e290*/  FSEL R14, R14, -INF , !P4 ;  /* 0xff8000000e0e7808 */ /* 0x000fe20006000000 */
[----:B------:R-:W-:Y:S01]  /*e2a0*/  FMUL.FTZ R37, R51, UR4 ;  /* 0x0000000433257c20 */ /* 0x000fe20008410000 */
[-C--:B------:R-:W-:Y:S01]  /*e2b0*/  ISETP.GT.AND P4, PT, R194, R2.reuse, PT ;  /* 0x00000002c200720c */ /* 0x080fe20003f84270 */
[----:B------:R-:W-:Y:S01]  /*e2c0*/  MUFU.TANH R39, R15 ;  /* 0x0000000f00277308 */ /* 0x000fe20000002400 */
[----:B------:R-:W-:Y:S01]  /*e2d0*/  FSEL R219, R14, -INF , !P5 ;  /* 0xff8000000edb7808 */ /* 0x000fe20006800000 */
[----:B------:R-:W-:Y:S01]  /*e2e0*/  FMUL.FTZ R14, R154, UR4 ;  /* 0x000000049a0e7c20 */ /* 0x000fe20008410000 */
[----:B------:R-:W-:Y:S01]  /*e2f0*/  FSEL R209, R13, -INF , !P6 ;  /* 0xff8000000dd17808 */ /* 0x000fe20007000000 */
[----:B------:R-:W-:Y:S01]  /*e300*/  FMUL.FTZ R13, R172, UR4 ;  /* 0x00000004ac0d7c20 */ /* 0x000fe20008410000 */
[----:B------:R-:W-:Y:S01]  /*e310*/  FSEL R7, R7, -INF , !P2 ;  /* 0xff80000007077808 */ /* 0x000fe20005000000 */
[----:B------:R-:W-:Y:S01]  /*e320*/  HMMA.16816.F32 R60, R8, R70, R60 ;  /* 0x00000046083c723c */ /* 0x000fe2000000183c */
[----:B------:R-:W-:Y:S01]  /*e330*/  FSEL R5, R5, -INF , !P4 ;  /* 0xff80000005057808 */ /* 0x000fe20006000000 */
[----:B------:R1:W-:Y:S01]  /*e340*/  MUFU.TANH R38, R14 ;  /* 0x0000000e00267308 */ /* 0x0003e20000002400 */
[----:B------:R-:W-:Y:S01]  /*e350*/  FSEL R210, R7, -INF , !P1 ;  /* 0xff80000007d27808 */ /* 0x000fe20004800000 */
[----:B------:R-:W-:Y:S01]  /*e360*/  IMAD.IADD R7, R192, 0x1, -R3 ;  /* 0x00000001c0077824 */ /* 0x000fe200078e0a03 */
[----:B------:R-:W-:Y:S01]  /*e370*/  FSEL R222, R5, -INF , !P3 ;  /* 0xff80000005de7808 */ /* 0x000fe20005800000 */
[----:B------:R-:W-:Y:S01]  /*e380*/  IMAD.IADD R5, R12, 0x1, -R0 ;  /* 0x000000010c057824 */ /* 0x000fe200078e0a00 */
[----:B------:R-:W-:Y:S01]  /*e390*/  ISETP.GT.AND P5, PT, R197, R2, PT ;  /* 0x00000002c500720c */ /* 0x000fe20003fa4270 */
[----:B------:R-:W-:Y:S01]  /*e3a0*/  IMAD.MOV.U32 R70, RZ, RZ, R239 ;  /* 0x000000ffff467224 */ /* 0x000fe200078e00ef */
[----:B------:R-:W-:Y:S01]  /*e3b0*/  ISETP.GE.AND P6, PT, R2, R202, PT ;  /* 0x000000ca0200720c */ /* 0x000fe20003fc6270 */
[----:B------:R2:W3:Y:S01]  /*e3c0*/  MUFU.TANH R36, R13 ;  /* 0x0000000d00247308 */ /* 0x0004e20000002400 */
[----:B------:R-:W-:Y:S01]  /*e3d0*/  ISETP.GT.AND P2, PT, R196, R2, PT ;  /* 0x00000002c400720c */ /* 0x000fe20003f44270 */
[----:B------:R-:W-:Y:S01]  /*e3e0*/  IMAD.MOV.U32 R71, RZ, RZ, R238 ;  /* 0x000000ffff477224 */ /* 0x000fe200078e00ee */
[----:B------:R-:W-:-:S02]  /*e3f0*/  ISETP.GE.AND P4, PT, R2, R199, PT ;  /* 0x000000c70200720c */ /* 0x000fc40003f86270 */
[----:B------:R-:W-:Y:S02]  /*e400*/  ISETP.GE.AND P1, PT, R2, R201, PT ;  /* 0x000000c90200720c */ /* 0x000fe40003f26270 */
[----:B------:R-:W-:Y:S01]  /*e410*/  ISETP.GT.AND P3, PT, R195, R2, PT ;  /* 0x00000002c300720c */ /* 0x000fe20003f64270 */
[----:B------:R-:W-:Y:S02]  /*e420*/  IMAD.IADD R2, R198, 0x1, -R0 ;  /* 0x00000001c6027824 */ /* 0x000fe400078e0a00 */
[----:B-1----:R-:W-:Y:S01]  /*e430*/  FMUL.FTZ R14, R174, UR4 ;  /* 0x00000004ae0e7c20 */ /* 0x002fe20008410000 */
[----:B------:R-:W-:Y:S01]  /*e440*/  IABS R5, R5 ;  /* 0x0000000500057213 */ /* 0x000fe20000000000 */
[----:B------:R-:W-:Y:S01]  /*e450*/  MUFU.TANH R40, R37 ;  /* 0x0000002500287308 */ /* 0x000fe20000002400 */
[----:B------:R-:W-:Y:S01]  /*e460*/  FMUL.FTZ R57, R61, UR4 ;  /* 0x000000043d397c20 */ /* 0x000fe20008410000 */
[----:B------:R-:W-:Y:S01]  /*e470*/  FMUL.FTZ R58, R63, UR4 ;  /* 0x000000043f3a7c20 */ /* 0x000fe20008410000 */
[----:B------:R-:W-:Y:S01]  /*e480*/  HMMA.16816.F32 R72, R32, R72, R68 ;  /* 0x000000482048723c */ /* 0x000fe20000001844 */
[----:B------:R-:W-:-:S02]  /*e490*/  IMAD.MOV.U32 R68, RZ, RZ, R237 ;  /* 0x000000ffff447224 */ /* 0x000fc400078e00ed */
[----:B--2---:R-:W-:Y:S01]  /*e4a0*/  IMAD.IADD R13, R193, 0x1, -R0 ;  /* 0x00000001c10d7824 */ /* 0x004fe200078e0a00 */
[----:B------:R-:W-:Y:S01]  /*e4b0*/  IABS R0, R7 ;  /* 0x0000000700007213 */ /* 0x000fe20000000000 */
[----:B------:R1:W2:Y:S01]  /*e4c0*/  MUFU.TANH R15, R14 ;  /* 0x0000000e000f7308 */ /* 0x0002a20000002400 */
[----:B------:R-:W-:Y:S02]  /*e4d0*/  IMAD.MOV.U32 R69, RZ, RZ, R234 ;  /* 0x000000ffff457224 */ /* 0x000fe400078e00ea */
[----:B------:R-:W-:Y:S01]  /*e4e0*/  IABS R7, R13 ;  /* 0x0000000d00077213 */ /* 0x000fe20000000000 */
[----:B------:R-:W-:Y:S02]  /*e4f0*/  IMAD.MOV.U32 R70, RZ, RZ, R233 ;  /* 0x000000ffff467224 */ /* 0x000fe400078e00e9 */
[----:B------:R-:W-:Y:S01]  /*e500*/  IMAD.MOV.U32 R71, RZ, RZ, R232 ;  /* 0x000000ffff477224 */ /* 0x000fe200078e00e8 */
[----:B------:R-:W-:-:S05]  /*e510*/  I2FP.F32.S32 R7, R7 ;  /* 0x0000000700077245 */ /* 0x000fca0000201400 */
[----:B---3--:R-:W-:Y:S01]  /*e520*/  FFMA.FTZ R7, R7, -UR8, R36 ;  /* 0x8000000807077c23 */ /* 0x008fe20008010024 */
[----:B-1----:R-:W-:Y:S02]  /*e530*/  IABS R14, R2 ;  /* 0x00000002000e7213 */ /* 0x002fe40000000000 */
[----:B------:R-:W-:Y:S02]  /*e540*/  I2FP.F32.S32 R2, R5 ;  /* 0x0000000500027245 */ /* 0x000fe40000201400 */
[----:B------:R-:W-:Y:S02]  /*e550*/  I2FP.F32.S32 R14, R14 ;  /* 0x0000000e000e7245 */ /* 0x000fe40000201400 */
[----:B------:R-:W-:Y:S01]  /*e560*/  I2FP.F32.S32 R5, R0 ;  /* 0x0000000000057245 */ /* 0x000fe20000201400 */
[----:B------:R-:W-:Y:S01]  /*e570*/  FFMA.FTZ R2, R2, -UR8, R38 ;  /* 0x8000000802027c23 */ /* 0x000fe20008010026 */
[----:B------:R-:W-:Y:S01]  /*e580*/  VIADD R0, R4, 0xffffff81 ;  /* 0xffffff8104007836 */ /* 0x000fe20000000000 */
[----:B------:R-:W-:-:S02]  /*e590*/  FSEL R7, R7, -INF , !P2 ;  /* 0xff80000007077808 */ /* 0x000fc40005000000 */
[----:B------:R-:W-:Y:S01]  /*e5a0*/  FFMA.FTZ R5, R5, -UR8, R39 ;  /* 0x8000000805057c23 */ /* 0x000fe20008010027 */
[----:B------:R-:W-:Y:S01]  /*e5b0*/  FSEL R13, R2, -INF , !P5 ;  /* 0xff800000020d7808 */ /* 0x000fe20006800000 */
[----:B--2---:R-:W-:Y:S01]  /*e5c0*/  FFMA.FTZ R2, R14, -UR8, R15 ;  /* 0x800000080e027c23 */ /* 0x004fe2000801000f */
[----:B------:R-:W-:Y:S01]  /*e5d0*/  ISETP.GT.AND P5, PT, R194, R0, PT ;  /* 0x00000000c200720c */ /* 0x000fe20003fa4270 */
[----:B------:R-:W1:Y:S01]  /*e5e0*/  LDSM.16.M88.4 R36, [R182+0x4800] ;  /* 0x00480000b624783b */ /* 0x000e620000000200 */
[----:B------:R-:W-:Y:S02]  /*e5f0*/  FSEL R223, R7, -INF , !P4 ;  /* 0xff80000007df7808 */ /* 0x000fe40006000000 */
[----:B------:R-:W-:Y:S02]  /*e600*/  FSEL R7, R2, -INF , !P3 ;  /* 0xff80000002077808 */ /* 0x000fe40005800000 */
[----:B------:R-:W-:Y:S02]  /*e610*/  ISETP.GE.AND P2, PT, R0, R200, PT ;  /* 0x000000c80000720c */ /* 0x000fe40003f46270 */
[----:B------:R-:W-:Y:S01]  /*e620*/  FSEL R2, R5, -INF , !P5 ;  /* 0xff80000005027808 */ /* 0x000fe20006800000 */
[--C-:B------:R-:W-:Y:S01]  /*e630*/  IMAD.IADD R5, R193, 0x1, -R3.reuse ;  /* 0x00000001c1057824 */ /* 0x100fe200078e0a03 */
[----:B------:R-:W-:Y:S01]  /*e640*/  FSEL R229, R13, -INF , !P6 ;  /* 0xff8000000de57808 */ /* 0x000fe20007000000 */
[----:B------:R-:W-:Y:S01]  /*e650*/  FMUL.FTZ R13, R41, UR4 ;  /* 0x00000004290d7c20 */ /* 0x000fe20008410000 */
[----:B------:R-:W-:Y:S01]  /*e660*/  FSEL R228, R7, -INF , !P1 ;  /* 0xff80000007e47808 */ /* 0x000fe20004800000 */
[--C-:B------:R-:W-:Y:S01]  /*e670*/  IMAD.IADD R7, R12, 0x1, -R3.reuse ;  /* 0x000000010c077824 */ /* 0x100fe200078e0a03 */
[----:B------:R-:W-:Y:S01]  /*e680*/  FSEL R208, R2, -INF , !P2 ;  /* 0xff80000002d07808 */ /* 0x000fe20005000000 */
[----:B------:R-:W-:Y:S01]  /*e690*/  IMAD.IADD R3, R198, 0x1, -R3 ;  /* 0x00000001c6037824 */ /* 0x000fe200078e0a03 */
[----:B------:R-:W-:Y:S01]  /*e6a0*/  ISETP.GT.AND P6, PT, R197, R0, PT ;  /* 0x00000000c500720c */ /* 0x000fe20003fc4270 */
[----:B------:R2:W3:Y:S01]  /*e6b0*/  MUFU.TANH R29, R13 ;  /* 0x0000000d001d7308 */ /* 0x0004e20000002400 */
[----:B------:R-:W-:Y:S01]  /*e6c0*/  ISETP.GE.AND P4, PT, R0, R202, PT ;  /* 0x000000ca0000720c */ /* 0x000fe20003f86270 */
[----:B------:R-:W-:Y:S01]  /*e6d0*/  VIADD R2, R6, 0xffffff50 ;  /* 0xffffff5006027836 */ /* 0x000fe20000000000 */
[----:B------:R-:W-:-:S02]  /*e6e0*/  ISETP.GT.AND P3, PT, R196, R0, PT ;  /* 0x00000000c400720c */ /* 0x000fc40003f64270 */
[C---:B------:R-:W-:Y:S02]  /*e6f0*/  ISETP.GE.AND P5, PT, R0.reuse, R199, PT ;  /* 0x000000c70000720c */ /* 0x040fe40003fa6270 */
[----:B------:R-:W-:Y:S02]  /*e700*/  ISETP.GE.AND P1, PT, R0, R201, PT ;  /* 0x000000c90000720c */ /* 0x000fe40003f26270 */
[----:B------:R-:W-:Y:S01]  /*e710*/  ISETP.GT.AND P2, PT, R195, R0, PT ;  /* 0x00000000c300720c */ /* 0x000fe20003f44270 */
[----:B------:R-:W-:Y:S01]  /*e720*/  FMUL.FTZ R0, R43, UR4 ;  /* 0x000000042b007c20 */ /* 0x000fe20008410000 */
[----:B------:R-:W-:Y:S02]  /*e730*/  IABS R7, R7 ;  /* 0x0000000700077213 */ /* 0x000fe40000000000 */
[----:B------:R-:W-:Y:S01]  /*e740*/  IABS R14, R5 ;  /* 0x00000005000e7213 */ /* 0x000fe20000000000 */
[----:B------:R4:W-:Y:S01]  /*e750*/  MUFU.TANH R28, R0 ;  /* 0x00000000001c7308 */ /* 0x0009e20000002400 */
[----:B------:R-:W-:Y:S01]  /*e760*/  IABS R5, R3 ;  /* 0x0000000300057213 */ /* 0x000fe20000000000 */
[----:B------:R-:W-:-:S02]  /*e770*/  IMAD.MOV.U32 R3, RZ, RZ, R7 ;  /* 0x000000ffff037224 */ /* 0x000fc400078e0007 */
[----:B--2---:R-:W-:Y:S01]  /*e780*/  FMUL.FTZ R13, R44, UR4 ;  /* 0x000000042c0d7c20 */ /* 0x004fe20008410000 */
[----:B------:R-:W-:-:S03]  /*e790*/  IMAD.MOV.U32 R7, RZ, RZ, R14 ;  /* 0x000000ffff077224 */ /* 0x000fc600078e000e */
[----:B------:R2:W5:Y:S02]  /*e7a0*/  MUFU.TANH R15, R13 ;  /* 0x0000000d000f7308 */ /* 0x0005640000002400 */
[----:B------:R-:W-:Y:S01]  /*e7b0*/  I2FP.F32.S32 R14, R7 ;  /* 0x00000007000e7245 */ /* 0x000fe20000201400 */
[----:B-1----:R-:W-:Y:S01]  /*e7c0*/  HMMA.16816.F32 R52, R20, R36, R52 ;  /* 0x000000241434723c */ /* 0x002fe20000001834 */
[----:B----4-:R-:W-:-:S05]  /*e7d0*/  IMAD.IADD R0, R192, 0x1, -R2 ;  /* 0x00000001c0007824 */ /* 0x010fca00078e0a02 */
[----:B------:R-:W-:Y:S01]  /*e7e0*/  IABS R0, R0 ;  /* 0x0000000000007213 */ /* 0x000fe20000000000 */
[----:B--2---:R-:W-:Y:S01]  /*e7f0*/  IMAD.MOV.U32 R13, RZ, RZ, R5 ;  /* 0x000000ffff0d7224 */ /* 0x004fe200078e0005 */
[----:B------:R-:W-:Y:S02]  /*e800*/  I2FP.F32.S32 R5, R3 ;  /* 0x0000000300057245 */ /* 0x000fe40000201400 */
[----:B------:R-:W-:Y:S01]  /*e810*/  I2FP.F32.S32 R7, R0 ;  /* 0x0000000000077245 */ /* 0x000fe20000201400 */
[----:B------:R-:W-:Y:S01]  /*e820*/  VIADD R0, R4, 0xffffff88 ;  /* 0xffffff8804007836 */ /* 0x000fe20000000000 */
[----:B------:R-:W-:Y:S01]  /*e830*/  I2FP.F32.S32 R3, R13 ;  /* 0x0000000d00037245 */ /* 0x000fe20000201400 */
[----:B------:R-:W-:Y:S01]  /*e840*/  FFMA.FTZ R13, R5, -UR8, R40 ;  /* 0x80000008050d7c23 */ /* 0x000fe20008010028 */
[----:B---3--:R-:W-:Y:S01]  /*e850*/  FFMA.FTZ R5, R14, -UR8, R29 ;  /* 0x800000080e057c23 */ /* 0x008fe2000801001d */
[----:B-----5:R-:W-:Y:S01]  /*e860*/  FFMA.FTZ R7, R7, -UR8, R15 ;  /* 0x8000000807077c23 */ /* 0x020fe2000801000f */
[----:B------:R-:W-:Y:S01]  /*e870*/  HMMA.16816.F32 R40, R24, R36, R144 ;  /* 0x000000241828723c */ /* 0x000fe20000001890 */
[----:B------:R-:W-:Y:S01]  /*e880*/  FFMA.FTZ R3, R3, -UR8, R28 ;  /* 0x8000000803037c23 */ /* 0x000fe2000801001c */
[----:B------:R-:W-:Y:S01]  /*e890*/  FSEL R13, R13, -INF , !P6 ;  /* 0xff8000000d0d7808 */ /* 0x000fe20007000000 */
[----:B------:R-:W1:Y:S01]  /*e8a0*/  LDSM.16.M88.4 R28, [R186+0x4800] ;  /* 0x00480000ba1c783b */ /* 0x000e620000000200 */
[----:B------:R-:W-:Y:S01]  /*e8b0*/  FSEL R5, R5, -INF , !P3 ;  /* 0xff80000005057808 */ /* 0x000fe20005800000 */
[----:B------:R-:W-:Y:S01]  /*e8c0*/  FMUL.FTZ R37, R47, UR4 ;  /* 0x000000042f257c20 */ /* 0x000fe20008410000 */
[----:B------:R-:W-:-:S02]  /*e8d0*/  ISETP.GT.AND P6, PT, R194, R0, PT ;  /* 0x00000000c200720c */ /* 0x000fc40003fc4270 */
[----:B------:R-:W-:Y:S01]  /*e8e0*/  FSEL R79, R13, -INF , !P4 ;  /* 0xff8000000d4f7808 */ /* 0x000fe20006000000 */
[----:B------:R-:W-:Y:S01]  /*e8f0*/  FMUL.FTZ R13, R46, UR4 ;  /* 0x000000042e0d7c20 */ /* 0x000fe20008410000 */
[----:B------:R-:W-:Y:S01]  /*e900*/  FSEL R65, R5, -INF , !P5 ;  /* 0xff80000005417808 */ /* 0x000fe20006800000 */
[----:B------:R-:W-:Y:S01]  /*e910*/  MUFU.TANH R56, R37 ;  /* 0x0000002500387308 */ /* 0x000fe20000002400 */
[----:B------:R-:W-:Y:S02]  /*e920*/  FSEL R5, R3, -INF , !P2 ;  /* 0xff80000003057808 */ /* 0x000fe40005000000 */
[----:B------:R-:W-:Y:S02]  /*e930*/  ISETP.GE.AND P4, PT, R0, R200, PT ;  /* 0x000000c80000720c */ /* 0x000fe40003f86270 */
[----:B------:R-:W-:Y:S01]  /*e940*/  FSEL R3, R7, -INF , !P6 ;  /* 0xff80000007037808 */ /* 0x000fe20007000000 */
[--C-:B------:R-:W-:Y:S01]  /*e950*/  IMAD.IADD R7, R12, 0x1, -R2.reuse ;  /* 0x000000010c077824 */ /* 0x100fe200078e0a02 */
[----:B------:R-:W-:Y:S01]  /*e960*/  FSEL R64, R5, -INF , !P1 ;  /* 0xff80000005407808 */ /* 0x000fe20004800000 */
[----:B------:R2:W-:Y:S01]  /*e970*/  MUFU.TANH R46, R13 ;  /* 0x0000000d002e7308 */ /* 0x0005e20000002400 */
[----:B------:R-:W-:Y:S01]  /*e980*/  FSEL R78, R3, -INF , !P4 ;  /* 0xff800000034e7808 */ /* 0x000fe20006000000 */
[--C-:B------:R-:W-:Y:S01]  /*e990*/  IMAD.IADD R5, R193, 0x1, -R2.reuse ;  /* 0x00000001c1057824 */ /* 0x100fe200078e0a02 */
[----:B------:R-:W-:Y:S01]  /*e9a0*/  ISETP.GT.AND P3, PT, R197, R0, PT ;  /* 0x00000000c500720c */ /* 0x000fe20003f64270 */
[----:B------:R-:W-:Y:S01]  /*e9b0*/  IMAD.IADD R2, R198, 0x1, -R2 ;  /* 0x00000001c6027824 */ /* 0x000fe200078e0a02 */
[----:B------:R-:W-:Y:S01]  /*e9c0*/  ISETP.GE.AND P5, PT, R0, R202, PT ;  /* 0x000000ca0000720c */ /* 0x000fe20003fa6270 */
[----:B------:R-:W-:Y:S01]  /*e9d0*/  VIADD R3, R6, 0xffffff51 ;  /* 0xffffff5106037836 */ /* 0x000fe20000000000 */
[----:B------:R-:W-:Y:S01]  /*e9e0*/  ISETP.GT.AND P2, PT, R196, R0, PT ;  /* 0x00000000c400720c */ /* 0x000fe20003f44270 */
[----:B------:R-:W-:Y:S01]  /*e9f0*/  MUFU.TANH R37, R57 ;  /* 0x0000003900257308 */ /* 0x000fe20000002400 */
[----:B------:R-:W-:-:S02]  /*ea00*/  ISETP.GE.AND P6, PT, R0, R199, PT ;  /* 0x000000c70000720c */ /* 0x000fc40003fc6270 */
[----:B------:R-:W-:Y:S02]  /*ea10*/  ISETP.GE.AND P1, PT, R0, R201, PT ;  /* 0x000000c90000720c */ /* 0x000fe40003f26270 */
[----:B------:R-:W-:Y:S01]  /*ea20*/  ISETP.GT.AND P4, PT, R195, R0, PT ;  /* 0x00000000c300720c */ /* 0x000fe20003f84270 */
[----:B------:R-:W-:Y:S01]  /*ea30*/  FMUL.FTZ R0, R62, UR4 ;  /* 0x000000043e007c20 */ /* 0x000fe20008410000 */
[----:B------:R-:W-:Y:S01]  /*ea40*/  IABS R14, R7 ;  /* 0x00000007000e7213 */ /* 0x000fe20000000000 */
[----:B--2---:R-:W-:Y:S02]  /*ea50*/  FMUL.FTZ R13, R60, UR4 ;  /* 0x000000043c0d7c20 */ /* 0x004fe40008410000 */
[----:B------:R2:W-:Y:S01]  /*ea60*/  MUFU.TANH R36, R0 ;  /* 0x0000000000247308 */ /* 0x0005e20000002400 */
[----:B------:R-:W-:Y:S02]  /*ea70*/  IABS R7, R5 ;  /* 0x0000000500077213 */ /* 0x000fe40000000000 */
[----:B------:R-:W-:Y:S01]  /*ea80*/  IABS R5, R2 ;  /* 0x0000000200057213 */ /* 0x000fe20000000000 */
[----:B------:R-:W-:Y:S01]  /*ea90*/  IMAD.MOV.U32 R2, RZ, RZ, R14 ;  /* 0x000000ffff027224 */ /* 0x000fe200078e000e */
[----:B------:R-:W-:Y:S01]  /*eaa0*/  I2FP.F32.S32 R7, R7 ;  /* 0x0000000700077245 */ /* 0x000fe20000201400 */
[----:B-1----:R-:W-:Y:S02]  /*eab0*/  HMMA.16816.F32 R48, R16, R28, R40 ;  /* 0x0000001c1030723c */ /* 0x002fe40000001828 */
[----:B------:R1:W3:Y:S01]  /*eac0*/  MUFU.TANH R44, R13 ;  /* 0x0000000d002c7308 */ /* 0x0002e20000002400 */
[----:B------:R-:W-:Y:S01]  /*ead0*/  IMAD.MOV.U32 R14, RZ, RZ, R5 ;  /* 0x000000ffff0e7224 */ /* 0x000fe200078e0005 */
[----:B------:R-:W-:-:S04]  /*eae0*/  I2FP.F32.S32 R5, R2 ;  /* 0x0000000200057245 */ /* 0x000fc80000201400 */
[----:B------:R-:W-:Y:S01]  /*eaf0*/  I2FP.F32.S32 R14, R14 ;  /* 0x0000000e000e7245 */ /* 0x000fe20000201400 */
[----:B------:R-:W-:Y:S01]  /*eb00*/  HMMA.16816.F32 R40, R32, R66, R224 ;  /* 0x000000422028723c */ /* 0x000fe200000018e0 */
[----:B--2---:R-:W-:-:S05]  /*eb10*/  IMAD.IADD R0, R192, 0x1, -R3 ;  /* 0x00000001c0007824 */ /* 0x004fca00078e0a03 */
[----:B------:R-:W-:Y:S01]  /*eb20*/  IABS R0, R0 ;  /* 0x0000000000007213 */ /* 0x000fe20000000000 */
[----:B-1----:R-:W-:Y:S01]  /*eb30*/  FMUL.FTZ R13, R45, UR4 ;  /* 0x000000042d0d7c20 */ /* 0x002fe20008410000 */
[----:B---3--:R-:W-:Y:S02]  /*eb40*/  FFMA.FTZ R7, R7, -UR8, R44 ;  /* 0x8000000807077c23 */ /* 0x008fe4000801002c */
[----:B------:R-:W-:Y:S01]  /*eb50*/  I2FP.F32.S32 R2, R0 ;  /* 0x0000000000027245 */ /* 0x000fe20000201400 */
[----:B------:R-:W-:Y:S01]  /*eb60*/  VIADD R0, R4, 0xffffff89 ;  /* 0xffffff8904007836 */ /* 0x000fe20000000000 */
[----:B------:R1:W2:Y:S01]  /*eb70*/  MUFU.TANH R15, R13 ;  /* 0x0000000d000f7308 */ /* 0x0002a20000002400 */
[----:B------:R-:W-:-:S03]  /*eb80*/  FSEL R7, R7, -INF , !P2 ;  /* 0xff80000007077808 */ /* 0x000fc60005000000 */
[----:B------:R-:W-:Y:S02]  /*eb90*/  ISETP.GE.AND P2, PT, R0, R200, PT ;  /* 0x000000c80000720c */ /* 0x000fe40003f46270 */
[----:B------:R-:W-:Y:S01]  /*eba0*/  FSEL R59, R7, -INF , !P6 ;  /* 0xff800000073b7808 */ /* 0x000fe20007000000 */
[----:B------:R-:W-:Y:S01]  /*ebb0*/  IMAD.IADD R7, R12, 0x1, -R3 ;  /* 0x000000010c077824 */ /* 0x000fe200078e0a03 */
[----:B------:R-:W-:Y:S01]  /*ebc0*/  ISETP.GE.AND P6, PT, R0, R202, PT ;  /* 0x000000ca0000720c */ /* 0x000fe20003fc6270 */
[----:B------:R-:W-:Y:S01]  /*ebd0*/  HMMA.16816.F32 R40, R24, R38, R40 ;  /* 0x000000261828723c */ /* 0x000fe20000001828 */
[----:B-1----:R-:W-:Y:S01]  /*ebe0*/  FFMA.FTZ R13, R5, -UR8, R46 ;  /* 0x80000008050d7c23 */ /* 0x002fe2000801002e */
[----:B------:R-:W-:Y:S01]  /*ebf0*/  FFMA.FTZ R5, R14, -UR8, R36 ;  /* 0x800000080e057c23 */ /* 0x000fe20008010024 */
[----:B--2---:R-:W-:Y:S01]  /*ec00*/  FFMA.FTZ R2, R2, -UR8, R15 ;  /* 0x8000000802027c23 */ /* 0x004fe2000801000f */
[----:B------:R-:W-:Y:S01]  /*ec10*/  IABS R14, R7 ;  /* 0x00000007000e7213 */ /* 0x000fe20000000000 */
[----:B------:R-:W-:Y:S01]  /*ec20*/  MUFU.TANH R36, R58 ;  /* 0x0000003a00247308 */ /* 0x000fe20000002400 */
[----:B------:R-:W-:-:S02]  /*ec30*/  FSEL R13, R13, -INF , !P3 ;  /* 0xff8000000d0d7808 */ /* 0x000fc40005800000 */
[----:B------:R-:W-:Y:S01]  /*ec40*/  HMMA.16816.F32 R44, R8, R28, R52 ;  /* 0x0000001c082c723c */ /* 0x000fe20000001834 */
[----:B------:R-:W-:Y:S02]  /*ec50*/  FSEL R5, R5, -INF , !P4 ;  /* 0xff80000005057808 */ /* 0x000fe40006000000 */
[-C--:B------:R-:W-:Y:S02]  /*ec60*/  ISETP.GT.AND P3, PT, R194, R0.reuse, PT ;  /* 0x00000000c200720c */ /* 0x080fe40003f64270 */
[----:B------:R-:W-:Y:S01]  /*ec70*/  FSEL R60, R5, -INF , !P1 ;  /* 0xff800000053c7808 */ /* 0x000fe20004800000 */
[--C-:B------:R-:W-:Y:S01]  /*ec80*/  IMAD.IADD R5, R193, 0x1, -R3.reuse ;  /* 0x00000001c1057824 */ /* 0x100fe200078e0a03 */
[----:B------:R-:W-:Y:S01]  /*ec90*/  FSEL R2, R2, -INF , !P3 ;  /* 0xff80000002027808 */ /* 0x000fe20005800000 */
[----:B------:R-:W-:Y:S01]  /*eca0*/  IMAD.IADD R3, R198, 0x1, -R3 ;  /* 0x00000001c6037824 */ /* 0x000fe200078e0a03 */
[----:B------:R-:W-:Y:S01]  /*ecb0*/  FSEL R62, R13, -INF , !P5 ;  /* 0xff8000000d3e7808 */ /* 0x000fe20006800000 */
[----:B------:R-:W-:Y:S01]  /*ecc0*/  FMUL.FTZ R13, R48, UR4 ;  /* 0x00000004300d7c20 */ /* 0x000fe20008410000 */
[----:B------:R-:W-:Y:S01]  /*ecd0*/  FSEL R61, R2, -INF , !P2 ;  /* 0xff800000023d7808 */ /* 0x000fe20005000000 */
[----:B------:R-:W-:Y:S01]  /*ece0*/  VIADD R2, R6, 0xffffff58 ;  /* 0xffffff5806027836 */ /* 0x000fe20000000000 */
[----:B------:R-:W-:Y:S01]  /*ecf0*/  IABS R7, R3 ;  /* 0x0000000300077213 */ /* 0x000fe20000000000 */
[----:B------:R-:W-:Y:S01]  /*ed00*/  IMAD.MOV.U32 R3, RZ, RZ, R14 ;  /* 0x000000ffff037224 */ /* 0x000fe200078e000e */
[----:B------:R-:W-:Y:S01]  /*ed10*/  IABS R5, R5 ;  /* 0x0000000500057213 */ /* 0x000fe20000000000 */
[----:B------:R1:W2:Y:S01]  /*ed20*/  MUFU.TANH R15, R13 ;  /* 0x0000000d000f7308 */ /* 0x0002a20000002400 */
[----:B------:R-:W-:-:S02]  /*ed30*/  ISETP.GT.AND P5, PT, R197, R0, PT ;  /* 0x00000000c500720c */ /* 0x000fc40003fa4270 */
[-C--:B------:R-:W-:Y:S02]  /*ed40*/  ISETP.GT.AND P4, PT, R196, R0.reuse, PT ;  /* 0x00000000c400720c */ /* 0x080fe40003f84270 */
[C---:B------:R-:W-:Y:S02]  /*ed50*/  ISETP.GE.AND P3, PT, R0.reuse, R199, PT ;  /* 0x000000c70000720c */ /* 0x040fe40003f66270 */
[----:B------:R-:W-:Y:S02]  /*ed60*/  ISETP.GE.AND P1, PT, R0, R201, PT ;  /* 0x000000c90000720c */ /* 0x000fe40003f26270 */
[----:B------:R-:W-:Y:S01]  /*ed70*/  ISETP.GT.AND P2, PT, R195, R0, PT ;  /* 0x00000000c300720c */ /* 0x000fe20003f44270 */
[----:B------:R-:W-:Y:S01]  /*ed80*/  IMAD.IADD R0, R192, 0x1, -R2 ;  /* 0x00000001c0007824 */ /* 0x000fe200078e0a02 */
[----:B------:R-:W-:-:S04]  /*ed90*/  I2FP.F32.S32 R14, R5 ;  /* 0x00000005000e7245 */ /* 0x000fc80000201400 */
[----:B------:R-:W-:Y:S01]  /*eda0*/  IABS R0, R0 ;  /* 0x0000000000007213 */ /* 0x000fe20000000000 */
[----:B-1----:R-:W-:Y:S01]  /*edb0*/  IMAD.MOV.U32 R13, RZ, RZ, R7 ;  /* 0x000000ffff0d7224 */ /* 0x002fe200078e0007 */
[----:B------:R-:W-:Y:S02]  /*edc0*/  I2FP.F32.S32 R7, R3 ;  /* 0x0000000300077245 */ /* 0x000fe40000201400 */
[----:B------:R-:W-:Y:S01]  /*edd0*/  I2FP.F32.S32 R3, R0 ;  /* 0x0000000000037245 */ /* 0x000fe20000201400 */
[----:B------:R-:W-:Y:S01]  /*ede0*/  VIADD R0, R4, 0xffffff90 ;  /* 0xffffff9004007836 */ /* 0x000fe20000000000 */
[----:B------:R-:W-:Y:S01]  /*edf0*/  I2FP.F32.S32 R5, R13 ;  /* 0x0000000d00057245 */ /* 0x000fe20000201400 */
[----:B------:R-:W-:Y:S01]  /*ee00*/  FFMA.FTZ R13, R7, -UR8, R56 ;  /* 0x80000008070d7c23 */ /* 0x000fe20008010038 */
[----:B------:R-:W-:Y:S01]  /*ee10*/  FFMA.FTZ R7, R14, -UR8, R37 ;  /* 0x800000080e077c23 */ /* 0x000fe20008010025 */
[----:B--2---:R-:W-:Y:S01]  /*ee20*/  FFMA.FTZ R3, R3, -UR8, R15 ;  /* 0x8000000803037c23 */ /* 0x004fe2000801000f */
[----:B------:R-:W-:Y:S01]  /*ee30*/  FMUL.FTZ R14, R50, UR4 ;  /* 0x00000004320e7c20 */ /* 0x000fe20008410000 */
[----:B------:R-:W-:Y:S01]  /*ee40*/  FFMA.FTZ R5, R5, -UR8, R36 ;  /* 0x8000000805057c23 */ /* 0x000fe20008010024 */
[----:B------:R-:W-:-:S02]  /*ee50*/  FSEL R13, R13, -INF , !P5 ;  /* 0xff8000000d0d7808 */ /* 0x000fc40006800000 */
[----:B------:R-:W-:Y:S01]  /*ee60*/  FSEL R7, R7, -INF , !P4 ;  /* 0xff80000007077808 */ /* 0x000fe20006000000 */
[----:B------:R-:W1:Y:S01]  /*ee70*/  MUFU.TANH R36, R14 ;  /* 0x0000000e00247308 */ /* 0x000e620000002400 */
[----:B------:R-:W-:Y:S02]  /*ee80*/  ISETP.GT.AND P5, PT, R194, R0, PT ;  /* 0x00000000c200720c */ /* 0x000fe40003fa4270 */
[----:B------:R-:W-:Y:S01]  /*ee90*/  FSEL R56, R7, -INF , !P3 ;  /* 0xff80000007387808 */ /* 0x000fe20005800000 */
[----:B------:R-:W-:Y:S01]  /*eea0*/  FMUL.FTZ R7, R44, UR4 ;  /* 0x000000042c077c20 */ /* 0x000fe20008410000 */
[----:B------:R-:W-:Y:S02]  /*eeb0*/  FSEL R5, R5, -INF , !P2 ;  /* 0xff80000005057808 */ /* 0x000fe40005000000 */
[----:B------:R-:W-:Y:S01]  /*eec0*/  ISETP.GE.AND P4, PT, R0, R200, PT ;  /* 0x000000c80000720c */ /* 0x000fe20003f86270 */
[----:B------:R2:W3:Y:S01]  /*eed0*/  MUFU.TANH R29, R7 ;  /* 0x00000007001d7308 */ /* 0x0004e20000002400 */
[----:B------:R-:W-:-:S02]  /*eee0*/  FSEL R3, R3, -INF , !P5 ;  /* 0xff80000003037808 */ /* 0x000fc40006800000 */
[----:B------:R-:W-:Y:S01]  /*eef0*/  FSEL R57, R5, -INF , !P1 ;  /* 0xff80000005397808 */ /* 0x000fe20004800000 */
[----:B------:R-:W-:Y:S01]  /*ef00*/  IMAD.IADD R5, R193, 0x1, -R2 ;  /* 0x00000001c1057824 */ /* 0x000fe200078e0a02 */
[----:B------:R-:W-:Y:S01]  /*ef10*/  FSEL R58, R13, -INF , !P6 ;  /* 0xff8000000d3a7808 */ /* 0x000fe20007000000 */
[----:B------:R-:W-:Y:S01]  /*ef20*/  FMUL.FTZ R13, R49, UR4 ;  /* 0x00000004310d7c20 */ /* 0x000fe20008410000 */
[----:B------:R-:W-:Y:S01]  /*ef30*/  FSEL R206, R3, -INF , !P4 ;  /* 0xff80000003ce7808 */ /* 0x000fe20006000000 */
[----:B------:R-:W-:Y:S01]  /*ef40*/  VIADD R3, R6, 0xffffff59 ;  /* 0xffffff5906037836 */ /* 0x000fe20000000000 */
[----:B------:R-:W-:Y:S01]  /*ef50*/  ISETP.GT.AND P6, PT, R197, R0, PT ;  /* 0x00000000c500720c */ /* 0x000fe20003fc4270 */
[----:B------:R1:W-:Y:S01]  /*ef60*/  MUFU.TANH R14, R13 ;  /* 0x0000000d000e7308 */ /* 0x0003e20000002400 */
[----:B------:R-:W-:Y:S02]  /*ef70*/  ISETP.GE.AND P3, PT, R0, R202, PT ;  /* 0x000000ca0000720c */ /* 0x000fe40003f66270 */
[----:B------:R-:W-:-:S02]  /*ef80*/  ISETP.GT.AND P2, PT, R196, R0, PT ;  /* 0x00000000c400720c */ /* 0x000fc40003f44270 */
[----:B------:R-:W-:Y:S01]  /*ef90*/  ISETP.GE.AND P1, PT, R0, R199, PT ;  /* 0x000000c70000720c */ /* 0x000fe20003f26270 */
[--C-:B--2---:R-:W-:Y:S01]  /*efa0*/  IMAD.IADD R7, R12, 0x1, -R2.reuse ;  /* 0x000000010c077824 */ /* 0x104fe200078e0a02 */
[----:B------:R-:W-:Y:S01]  /*efb0*/  ISETP.GE.AND P5, PT, R0, R201, PT ;  /* 0x000000c90000720c */ /* 0x000fe20003fa6270 */
[----:B------:R-:W-:Y:S01]  /*efc0*/  IMAD.IADD R2, R198, 0x1, -R2 ;  /* 0x00000001c6027824 */ /* 0x000fe200078e0a02 */
[----:B------:R-:W-:Y:S01]  /*efd0*/  ISETP.GT.AND P4, PT, R195, R0, PT ;  /* 0x00000000c300720c */ /* 0x000fe20003f84270 */
[----:B------:R-:W-:Y:S01]  /*efe0*/  FMUL.FTZ R0, R46, UR4 ;  /* 0x000000042e007c20 */ /* 0x000fe20008410000 */
[----:B------:R-:W-:Y:S02]  /*eff0*/  IABS R7, R7 ;  /* 0x0000000700077213 */ /* 0x000fe40000000000 */
[----:B------:R-:W-:Y:S01]  /*f000*/  IABS R15, R5 ;  /* 0x00000005000f7213 */ /* 0x000fe20000000000 */
[----:B------:R2:W4:Y:S01]  /*f010*/  MUFU.TANH R28, R0 ;  /* 0x00000000001c7308 */ /* 0x0005220000002400 */
[----:B------:R-:W-:Y:S01]  /*f020*/  IABS R5, R2 ;  /* 0x0000000200057213 */ /* 0x000fe20000000000 */
[----:B------:R-:W-:-:S02]  /*f030*/  IMAD.MOV.U32 R2, RZ, RZ, R7 ;  /* 0x000000ffff027224 */ /* 0x000fc400078e0007 */
[----:B------:R-:W-:Y:S01]  /*f040*/  IMAD.MOV.U32 R7, RZ, RZ, R15 ;  /* 0x000000ffff077224 */ /* 0x000fe200078e000f */
[----:B------:R-:W-:Y:S01]  /*f050*/  I2FP.F32.S32 R5, R5 ;  /* 0x0000000500057245 */ /* 0x000fe20000201400 */
[----:B------:R-:W-:Y:S01]  /*f060*/  FMUL.FTZ R15, R51, UR4 ;  /* 0x00000004330f7c20 */ /* 0x000fe20008410000 */
[----:B------:R-:W-:Y:S01]  /*f070*/  I2FP.F32.S32 R2, R2 ;  /* 0x0000000200027245 */ /* 0x000fe20000201400 */
[----:B------:R-:W-:Y:S01]  /*f080*/  HMMA.16816.F32 R48, R16, R30, R40 ;  /* 0x0000001e1030723c */ /* 0x000fe20000001828 */
[----:B------:R-:W-:Y:S01]  /*f090*/  I2FP.F32.S32 R7, R7 ;  /* 0x0000000700077245 */ /* 0x000fe20000201400 */
[----:B------:R-:W-:Y:S02]  /*f0a0*/  MUFU.TANH R44, R15 ;  /* 0x0000000f002c7308 */ /* 0x000fe40000002400 */
[----:B-1----:R-:W-:Y:S02]  /*f0b0*/  FFMA.FTZ R13, R2, -UR8, R36 ;  /* 0x80000008020d7c23 */ /* 0x002fe40008010024 */
[----:B---3--:R-:W-:-:S02]  /*f0c0*/  FFMA.FTZ R7, R7, -UR8, R29 ;  /* 0x8000000807077c23 */ /* 0x008fc4000801001d */
[----:B------:R-:W-:Y:S01]  /*f0d0*/  HMMA.16816.F32 R40, R20, R38, R168 ;  /* 0x000000261428723c */ /* 0x000fe200000018a8 */
[----:B--2---:R-:W-:Y:S02]  /*f0e0*/  IMAD.IADD R0, R192, 0x1, -R3 ;  /* 0x00000001c0007824 */ /* 0x004fe400078e0a03 */
[----:B----4-:R-:W-:Y:S01]  /*f0f0*/  FFMA.FTZ R5, R5, -UR8, R28 ;  /* 0x8000000805057c23 */ /* 0x010fe2000801001c */
[----:B------:R-:W-:Y:S01]  /*f100*/  FSEL R13, R13, -INF , !P6 ;  /* 0xff8000000d0d7808 */ /* 0x000fe20007000000 */
[----:B------:R-:W1:Y:S01]  /*f110*/  LDSM.16.M88.4 R36, [R182+0x5000] ;  /* 0x00500000b624783b */ /* 0x000e620000000200 */
[----:B------:R-:W-:Y:S02]  /*f120*/  FSEL R7, R7, -INF , !P2 ;  /* 0xff80000007077808 */ /* 0x000fe40005000000 */
[----:B------:R-:W-:Y:S02]  /*f130*/  IABS R0, R0 ;  /* 0x0000000000007213 */ /* 0x000fe40000000000 */
[----:B------:R-:W-:-:S02]  /*f140*/  FSEL R5, R5, -INF , !P4 ;  /* 0xff80000005057808 */ /* 0x000fc40006000000 */
[----:B------:R-:W-:Y:S01]  /*f150*/  I2FP.F32.S32 R2, R0 ;  /* 0x0000000000027245 */ /* 0x000fe20000201400 */
[----:B------:R-:W-:Y:S01]  /*f160*/  VIADD R0, R4, 0xffffff91 ;  /* 0xffffff9104007836 */ /* 0x000fe20000000000 */
[----:B------:R-:W-:Y:S02]  /*f170*/  FSEL R211, R13, -INF , !P3 ;  /* 0xff8000000dd37808 */ /* 0x000fe40005800000 */
[----:B------:R-:W-:Y:S01]  /*f180*/  FSEL R204, R7, -INF , !P1 ;  /* 0xff80000007cc7808 */ /* 0x000fe20004800000 */
[----:B------:R-:W-:Y:S01]  /*f190*/  FFMA.FTZ R2, R2, -UR8, R14 ;  /* 0x8000000802027c23 */ /* 0x000fe2000801000e */
[----:B------:R-:W-:Y:S01]  /*f1a0*/  ISETP.GT.AND P6, PT, R194, R0, PT ;  /* 0x00000000c200720c */ /* 0x000fe20003fc4270 */
[----:B------:R-:W-:Y:S01]  /*f1b0*/  FMUL.FTZ R7, R45, UR4 ;  /* 0x000000042d077c20 */ /* 0x000fe20008410000 */
[----:B------:R-:W-:Y:S01]  /*f1c0*/  ISETP.GE.AND P2, PT, R0, R200, PT ;  /* 0x000000c80000720c */ /* 0x000fe20003f46270 */
[----:B------:R-:W-:Y:S01]  /*f1d0*/  HMMA.16816.F32 R40, R8, R30, R40 ;  /* 0x0000001e0828723c */ /* 0x000fe20000001828 */
[----:B------:R-:W-:Y:S01]  /*f1e0*/  FSEL R2, R2, -INF , !P6 ;  /* 0xff80000002027808 */ /* 0x000fe20007000000 */
[----:B------:R2:W3:Y:S01]  /*f1f0*/  MUFU.TANH R29, R7 ;  /* 0x00000007001d7308 */ /* 0x0004e20000002400 */
[----:B------:R-:W-:Y:S01]  /*f200*/  FSEL R205, R5, -INF , !P5 ;  /* 0xff80000005cd7808 */ /* 0x000fe20006800000 */
[----:B------:R-:W-:Y:S01]  /*f210*/  VIADD R5, R6, 0xffffff60 ;  /* 0xffffff6006057836 */ /* 0x000fe20000000000 */
        /* <DEDUP_REMOVED lines=8> */
[----:B------:R-:W-:Y:S01]  /*f2a0*/  FMUL.FTZ R0, R47, UR4 ;  /* 0x000000042f007c20 */ /* 0x000fe20008410000 */
[----:B--2---:R-:W-:Y:S01]  /*f2b0*/  FMUL.FTZ R7, R48, UR4 ;  /* 0x0000000430077c20 */ /* 0x004fe20008410000 */
[----:B------:R-:W-:Y:S01]  /*f2c0*/  IABS R14, R2 ;  /* 0x00000002000e7213 */ /* 0x000fe20000000000 */
[----:B------:R-:W-:Y:S01]  /*f2d0*/  FMUL.FTZ R41, R41, UR4 ;  /* 0x0000000429297c20 */ /* 0x000fe20008410000 */
[----:B------:R2:W-:Y:S01]  /*f2e0*/  MUFU.TANH R28, R0 ;  /* 0x00000000001c7308 */ /* 0x0005e20000002400 */
[----:B-1----:R-:W-:Y:S07]  /*f2f0*/  HMMA.16816.F32 R52, R20, R36, R160 ;  /* 0x000000241434723c */ /* 0x002fee00000018a0 */
[----:B------:R1:W4:Y:S01]  /*f300*/  MUFU.TANH R15, R7 ;  /* 0x00000007000f7308 */ /* 0x0003220000002400 */
[----:B--2---:R-:W-:-:S02]  /*f310*/  IMAD.IADD R0, R12, 0x1, -R3 ;  /* 0x000000010c007824 */ /* 0x004fc400078e0a03 */
[----:B------:R-:W-:-:S03]  /*f320*/  IMAD.IADD R3, R198, 0x1, -R3 ;  /* 0x00000001c6037824 */ /* 0x000fc600078e0a03 */
[----:B------:R-:W-:Y:S01]  /*f330*/  IABS R13, R0 ;  /* 0x00000000000d7213 */ /* 0x000fe20000000000 */
[----:B------:R-:W-:Y:S01]  /*f340*/  IMAD.IADD R0, R192, 0x1, -R5 ;  /* 0x00000001c0007824 */ /* 0x000fe200078e0a05 */
[----:B-1----:R-:W-:Y:S01]  /*f350*/  IABS R7, R3 ;  /* 0x0000000300077213 */ /* 0x002fe20000000000 */
[----:B------:R-:W-:Y:S02]  /*f360*/  IMAD.MOV.U32 R3, RZ, RZ, R14 ;  /* 0x000000ffff037224 */ /* 0x000fe400078e000e */
[----:B------:R-:W-:Y:S01]  /*f370*/  IMAD.MOV.U32 R2, RZ, RZ, R13 ;  /* 0x000000ffff027224 */ /* 0x000fe200078e000d */
[----:B------:R-:W-:Y:S01]  /*f380*/  IABS R0, R0 ;  /* 0x0000000000007213 */ /* 0x000fe20000000000 */
[----:B------:R-:W-:Y:S01]  /*f390*/  IMAD.MOV.U32 R14, RZ, RZ, R7 ;  /* 0x000000ffff0e7224 */ /* 0x000fe200078e0007 */
[----:B------:R-:W-:Y:S02]  /*f3a0*/  I2FP.F32.S32 R7, R3 ;  /* 0x0000000300077245 */ /* 0x000fe40000201400 */
[----:B------:R-:W-:-:S02]  /*f3b0*/  I2FP.F32.S32 R2, R2 ;  /* 0x0000000200027245 */ /* 0x000fc40000201400 */
[----:B------:R-:W-:Y:S01]  /*f3c0*/  I2FP.F32.S32 R14, R14 ;  /* 0x0000000e000e7245 */ /* 0x000fe20000201400 */
[----:B---3--:R-:W-:Y:S01]  /*f3d0*/  FFMA.FTZ R7, R7, -UR8, R29 ;  /* 0x8000000807077c23 */ /* 0x008fe2000801001d */
[----:B------:R-:W-:Y:S01]  /*f3e0*/  I2FP.F32.S32 R3, R0 ;  /* 0x0000000000037245 */ /* 0x000fe20000201400 */
[----:B------:R-:W-:Y:S01]  /*f3f0*/  FFMA.FTZ R2, R2, -UR8, R44 ;  /* 0x8000000802027c23 */ /* 0x000fe2000801002c */
[----:B------:R-:W-:Y:S01]  /*f400*/  VIADD R0, R4, 0xffffff98 ;  /* 0xffffff9804007836 */ /* 0x000fe20000000000 */
[----:B------:R-:W-:Y:S01]  /*f410*/  HMMA.16816.F32 R44, R24, R36, R148 ;  /* 0x00000024182c723c */ /* 0x000fe20000001894 */
[----:B------:R-:W-:Y:S01]  /*f420*/  FSEL R7, R7, -INF , !P4 ;  /* 0xff80000007077808 */ /* 0x000fe20006000000 */
[----:B----4-:R-:W-:Y:S01]  /*f430*/  FFMA.FTZ R3, R3, -UR8, R15 ;  /* 0x8000000803037c23 */ /* 0x010fe2000801000f */
[----:B------:R-:W-:Y:S01]  /*f440*/  FSEL R13, R2, -INF , !P3 ;  /* 0xff800000020d7808 */ /* 0x000fe20005800000 */
[----:B------:R-:W-:Y:S01]  /*f450*/  FFMA.FTZ R2, R14, -UR8, R28 ;  /* 0x800000080e027c23 */ /* 0x000fe2000801001c */
[----:B------:R-:W-:Y:S01]  /*f460*/  ISETP.GT.AND P3, PT, R194, R0, PT ;  /* 0x00000000c200720c */ /* 0x000fe20003f64270 */
[----:B------:R-:W1:Y:S01]  /*f470*/  LDSM.16.M88.4 R28, [R186+0x5000] ;  /* 0x00500000ba1c783b */ /* 0x000e620000000200 */
[----:B------:R-:W-:Y:S01]  /*f480*/  FSEL R207, R13, -INF , !P1 ;  /* 0xff8000000dcf7808 */ /* 0x000fe20004800000 */
[----:B------:R-:W-:Y:S01]  /*f490*/  FMUL.FTZ R13, R50, UR4 ;  /* 0x00000004320d7c20 */ /* 0x000fe20008410000 */
[----:B------:R-:W-:Y:S01]  /*f4a0*/  ISETP.GE.AND P1, PT, R0, R200, PT ;  /* 0x000000c80000720c */ /* 0x000fe20003f26270 */
[----:B------:R-:W-:Y:S01]  /*f4b0*/  FMUL.FTZ R14, R49, UR4 ;  /* 0x00000004310e7c20 */ /* 0x000fe20008410000 */
[----:B------:R-:W-:Y:S01]  /*f4c0*/  FSEL R2, R2, -INF , !P2 ;  /* 0xff80000002027808 */ /* 0x000fe20005000000 */
[----:B------:R2:W-:Y:S01]  /*f4d0*/  MUFU.TANH R48, R13 ;  /* 0x0000000d00307308 */ /* 0x0005e20000002400 */
[----:B------:R-:W-:Y:S01]  /*f4e0*/  FSEL R3, R3, -INF , !P3 ;  /* 0xff80000003037808 */ /* 0x000fe20005800000 */
[----:B------:R-:W-:Y:S01]  /*f4f0*/  FMUL.FTZ R37, R51, UR4 ;  /* 0x0000000433257c20 */ /* 0x000fe20008410000 */
[----:B------:R-:W-:Y:S01]  /*f500*/  FSEL R174, R7, -INF , !P5 ;  /* 0xff80000007ae7808 */ /* 0x000fe20006800000 */
[----:B------:R-:W-:Y:S01]  /*f510*/  IMAD.IADD R7, R193, 0x1, -R5 ;  /* 0x00000001c1077824 */ /* 0x000fe200078e0a05 */
[----:B------:R-:W-:Y:S01]  /*f520*/  FSEL R176, R2, -INF , !P6 ;  /* 0xff80000002b07808 */ /* 0x000fe20007000000 */
[----:B------:R-:W-:Y:S01]  /*f530*/  FMUL.FTZ R2, R40, UR4 ;  /* 0x0000000428027c20 */ /* 0x000fe20008410000 */
[----:B------:R-:W-:Y:S01]  /*f540*/  FSEL R169, R3, -INF , !P1 ;  /* 0xff80000003a97808 */ /* 0x000fe20004800000 */
[----:B------:R-:W-:Y:S01]  /*f550*/  MUFU.TANH R15, R14 ;  /* 0x0000000e000f7308 */ /* 0x000fe20000002400 */
[----:B------:R-:W-:Y:S01]  /*f560*/  ISETP.GT.AND P4, PT, R197, R0, PT ;  /* 0x00000000c500720c */ /* 0x000fe20003f84270 */
[----:B------:R-:W-:Y:S01]  /*f570*/  FMUL.FTZ R50, R43, UR4 ;  /* 0x000000042b327c20 */ /* 0x000fe20008410000 */
[----:B------:R-:W-:Y:S01]  /*f580*/  ISETP.GE.AND P5, PT, R0, R202, PT ;  /* 0x000000ca0000720c */ /* 0x000fe20003fa6270 */
[----:B------:R-:W-:-:S04]  /*f590*/  DEPBAR.LE SB0, 0x0 ;  /* 0x000080000000791a */ /* 0x000fc80000000000 */
[-C--:B------:R-:W-:Y:S01]  /*f5a0*/  ISETP.GT.AND P2, PT, R196, R0.reuse, PT ;  /* 0x00000000c400720c */ /* 0x080fe20003f44270 */
[----:B------:R3:W4:Y:S01]  /*f5b0*/  MUFU.TANH R40, R2 ;  /* 0x0000000200287308 */ /* 0x0007220000002400 */
[----:B------:R-:W-:Y:S01]  /*f5c0*/  BAR.SYNC.DEFER_BLOCKING 0x0 ;  /* 0x0000000000007b1d */ /* 0x000fe20000010000 */
[----:B------:R-:W-:Y:S01]  /*f5d0*/  ISETP.GE.AND P6, PT, R0, R199, PT ;  /* 0x000000c70000720c */ /* 0x000fe20003fc6270 */
[----:B--2---:R-:W-:Y:S01]  /*f5e0*/  IMAD.IADD R13, R12, 0x1, -R5 ;  /* 0x000000010c0d7824 */ /* 0x004fe200078e0a05 */
[----:B------:R-:W-:Y:S02]  /*f5f0*/  ISETP.GE.AND P3, PT, R0, R201, PT ;  /* 0x000000c90000720c */ /* 0x000fe40003f66270 */
[----:B------:R-:W-:Y:S01]  /*f600*/  ISETP.GT.AND P1, PT, R195, R0, PT ;  /* 0x00000000c300720c */ /* 0x000fe20003f24270 */
[----:B------:R-:W-:Y:S01]  /*f610*/  FMUL.FTZ R0, R42, UR4 ;  /* 0x000000042a007c20 */ /* 0x000fe20008410000 */
[----:B------:R-:W-:Y:S02]  /*f620*/  IABS R13, R13 ;  /* 0x0000000d000d7213 */ /* 0x000fe40000000000 */
[----:B------:R-:W-:Y:S01]  /*f630*/  IABS R7, R7 ;  /* 0x0000000700077213 */ /* 0x000fe20000000000 */
[----:B------:R2:W5:Y:S03]  /*f640*/  MUFU.TANH R36, R0 ;  /* 0x0000000000247308 */ /* 0x0005660000002400 */
[----:B------:R-:W-:Y:S01]  /*f650*/  I2FP.F32.S32 R7, R7 ;  /* 0x0000000700077245 */ /* 0x000fe20000201400 */
[----:B---3--:R-:W-:Y:S01]  /*f660*/  VIADD R2, R6, 0xffffff61 ;  /* 0xffffff6106027836 */ /* 0x008fe20000000000 */
[----:B-1----:R-:W-:Y:S03]  /*f670*/  HMMA.16816.F32 R44, R16, R28, R44 ;  /* 0x0000001c102c723c */ /* 0x002fe6000000182c */
[----:B----4-:R-:W-:Y:S01]  /*f680*/  FFMA.FTZ R7, R7, -UR8, R40 ;  /* 0x8000000807077c23 */ /* 0x010fe20008010028 */
[----:B------:R-:W-:-:S04]  /*f690*/  IMAD.IADD R3, R192, 0x1, -R2 ;  /* 0x00000001c0037824 */ /* 0x000fc800078e0a02 */
[----:B------:R-:W-:Y:S01]  /*f6a0*/  FSEL R7, R7, -INF , !P2 ;  /* 0xff80000007077808 */ /* 0x000fe20005000000 */
[----:B--2---:R-:W-:-:S03]  /*f6b0*/  IMAD.IADD R0, R198, 0x1, -R5 ;  /* 0x00000001c6007824 */ /* 0x004fc600078e0a05 */
[----:B------:R-:W-:Y:S01]  /*f6c0*/  FSEL R166, R7, -INF , !P6 ;  /* 0xff80000007a67808 */ /* 0x000fe20007000000 */
[----:B------:R-:W-:Y:S01]  /*f6d0*/  IMAD.IADD R7, R12, 0x1, -R2 ;  /* 0x000000010c077824 */ /* 0x000fe200078e0a02 */
[----:B------:R-:W-:Y:S02]  /*f6e0*/  IABS R5, R0 ;  /* 0x0000000000057213 */ /* 0x000fe40000000000 */
[----:B------:R-:W-:Y:S01]  /*f6f0*/  IABS R0, R3 ;  /* 0x0000000300007213 */ /* 0x000fe20000000000 */
[----:B------:R-:W-:Y:S01]  /*f700*/  IMAD.MOV.U32 R3, RZ, RZ, R13 ;  /* 0x000000ffff037224 */ /* 0x000fe200078e000d */
[----:B------:R-:W-:Y:S01]  /*f710*/  IABS R7, R7 ;  /* 0x0000000700077213 */ /* 0x000fe20000000000 */
[----:B------:R-:W-:-:S03]  /*f720*/  IMAD.MOV.U32 R14, RZ, RZ, R5 ;  /* 0x000000ffff0e7224 */ /* 0x000fc600078e0005 */
[----:B------:R-:W-:Y:S02]  /*f730*/  I2FP.F32.S32 R5, R3 ;  /* 0x0000000300057245 */ /* 0x000fe40000201400 */
[----:B------:R-:W-:Y:S02]  /*f740*/  I2FP.F32.S32 R14, R14 ;  /* 0x0000000e000e7245 */ /* 0x000fe40000201400 */
[----:B------:R-:W-:Y:S01]  /*f750*/  I2FP.F32.S32 R3, R0 ;  /* 0x0000000000037245 */ /* 0x000fe20000201400 */
[----:B------:R-:W-:Y:S01]  /*f760*/  FFMA.FTZ R13, R5, -UR8, R48 ;  /* 0x80000008050d7c23 */ /* 0x000fe20008010030 */
[----:B------:R-:W-:Y:S02]  /*f770*/  VIADD R0, R4, 0xffffff99 ;  /* 0xffffff9904007836 */ /* 0x000fe40000000000 */
[----:B-----5:R-:W-:Y:S01]  /*f780*/  FFMA.FTZ R5, R14, -UR8, R36 ;  /* 0x800000080e057c23 */ /* 0x020fe20008010024 */
[----:B------:R-:W-:Y:S01]  /*f790*/  MUFU.TANH R48, R37 ;  /* 0x0000002500307308 */ /* 0x000fe20000002400 */
[----:B------:R-:W-:Y:S01]  /*f7a0*/  FFMA.FTZ R3, R3, -UR8, R15 ;  /* 0x8000000803037c23 */ /* 0x000fe2000801000f */
[----:B------:R-:W-:-:S02]  /*f7b0*/  FSEL R13, R13, -INF , !P4 ;  /* 0xff8000000d0d7808 */ /* 0x000fc40006000000 */
[----:B------:R-:W-:Y:S02]  /*f7c0*/  FSEL R5, R5, -INF , !P1 ;  /* 0xff80000005057808 */ /* 0x000fe40004800000 */
[----:B------:R-:W-:Y:S02]  /*f7d0*/  ISETP.GT.AND P4, PT, R194, R0, PT ;  /* 0x00000000c200720c */ /* 0x000fe40003f84270 */
[----:B------:R-:W-:Y:S01]  /*f7e0*/  FSEL R168, R5, -INF , !P3 ;  /* 0xff80000005a87808 */ /* 0x000fe20005800000 */
[--C-:B------:R-:W-:Y:S01]  /*f7f0*/  IMAD.IADD R5, R193, 0x1, -R2.reuse ;  /* 0x00000001c1057824 */ /* 0x100fe200078e0a02 */
[----:B------:R-:W-:Y:S01]  /*f800*/  ISETP.GE.AND P2, PT, R0, R200, PT ;  /* 0x000000c80000720c */ /* 0x000fe20003f46270 */
[----:B------:R1:W2:Y:S01]  /*f810*/  MUFU.TANH R37, R41 ;  /* 0x0000002900257308 */ /* 0x0002a20000002400 */
[----:B------:R-:W-:Y:S01]  /*f820*/  FSEL R3, R3, -INF , !P4 ;  /* 0xff80000003037808 */ /* 0x000fe20006000000 */
[----:B------:R-:W-:Y:S01]  /*f830*/  IMAD.IADD R2, R198, 0x1, -R2 ;  /* 0x00000001c6027824 */ /* 0x000fe200078e0a02 */
[----:B------:R-:W-:Y:S01]  /*f840*/  FSEL R179, R13, -INF , !P5 ;  /* 0xff8000000db37808 */ /* 0x000fe20006800000 */
[----:B------:R-:W-:Y:S01]  /*f850*/  FMUL.FTZ R13, R44, UR4 ;  /* 0x000000042c0d7c20 */ /* 0x000fe20008410000 */
[----:B------:R-:W-:-:S02]  /*f860*/  IABS R15, R5 ;  /* 0x00000005000f7213 */ /* 0x000fc40000000000 */
[----:B------:R-:W-:Y:S01]  /*f870*/  FSEL R171, R3, -INF , !P2 ;  /* 0xff80000003ab7808 */ /* 0x000fe20005000000 */
[----:B------:R-:W-:Y:S01]  /*f880*/  VIADD R3, R6, 0xffffff68 ;  /* 0xffffff6806037836 */ /* 0x000fe20000000000 */
[----:B------:R-:W3:Y:S01]  /*f890*/  MUFU.TANH R36, R50 ;  /* 0x0000003200247308 */ /* 0x000ee20000002400 */
[----:B------:R-:W-:Y:S01]  /*f8a0*/  IABS R5, R2 ;  /* 0x0000000200057213 */ /* 0x000fe20000000000 */
[----:B------:R-:W-:Y:S01]  /*f8b0*/  IMAD.MOV.U32 R2, RZ, RZ, R7 ;  /* 0x000000ffff027224 */ /* 0x000fe200078e0007 */
[----:B------:R-:W-:Y:S01]  /*f8c0*/  ISETP.GT.AND P5, PT, R197, R0, PT ;  /* 0x00000000c500720c */ /* 0x000fe20003fa4270 */
[----:B------:R-:W-:Y:S01]  /*f8d0*/  IMAD.MOV.U32 R7, RZ, RZ, R15 ;  /* 0x000000ffff077224 */ /* 0x000fe200078e000f */
[----:B------:R-:W-:Y:S02]  /*f8e0*/  ISETP.GE.AND P6, PT, R0, R202, PT ;  /* 0x000000ca0000720c */ /* 0x000fe40003fc6270 */
[-C--:B------:R-:W-:Y:S01]  /*f8f0*/  ISETP.GT.AND P1, PT, R196, R0.reuse, PT ;  /* 0x00000000c400720c */ /* 0x080fe20003f24270 */
[----:B------:R4:W5:Y:S01]  /*f900*/  MUFU.TANH R14, R13 ;  /* 0x0000000d000e7308 */ /* 0x0009620000002400 */
[C---:B------:R-:W-:Y:S01]  /*f910*/  ISETP.GE.AND P4, PT, R0.reuse, R199, PT ;  /* 0x000000c70000720c */ /* 0x040fe20003f86270 */
[----:B-1----:R-:W-:Y:S01]  /*f920*/  HMMA.16816.F32 R40, R32, R214, R68 ;  /* 0x000000d62028723c */ /* 0x002fe20000001844 */
[----:B------:R-:W-:Y:S01]  /*f930*/  ISETP.GE.AND P3, PT, R0, R201, PT ;  /* 0x000000c90000720c */ /* 0x000fe20003f66270 */
[----:B------:R-:W-:Y:S01]  /*f940*/  IMAD.MOV.U32 R71, RZ, RZ, R164 ;  /* 0x000000ffff477224 */ /* 0x000fe200078e00a4 */
[----:B------:R-:W-:Y:S01]  /*f950*/  ISETP.GT.AND P2, PT, R195, R0, PT ;  /* 0x00000000c300720c */ /* 0x000fe20003f44270 */
[----:B------:R-:W-:Y:S01]  /*f960*/  IMAD.IADD R0, R192, 0x1, -R3 ;  /* 0x00000001c0007824 */ /* 0x000fe200078e0a03 */
[----:B------:R-:W-:Y:S01]  /*f970*/  I2FP.F32.S32 R2, R2 ;  /* 0x0000000200027245 */ /* 0x000fe20000201400 */
[----:B------:R-:W-:Y:S01]  /*f980*/  IMAD.MOV.U32 R70, RZ, RZ, R165 ;  /* 0x000000ffff467224 */ /* 0x000fe200078e00a5 */
[----:B------:R-:W-:Y:S01]  /*f990*/  I2FP.F32.S32 R7, R7 ;  /* 0x0000000700077245 */ /* 0x000fe20000201400 */
[----:B------:R-:W-:Y:S01]  /*f9a0*/  HMMA.16816.F32 R32, R8, R28, R52 ;  /* 0x0000001c0820723c */ /* 0x000fe20000001834 */
[----:B------:R-:W-:Y:S01]  /*f9b0*/  IABS R0, R0 ;  /* 0x0000000000007213 */ /* 0x000fe20000000000 */
[----:B------:R-:W-:Y:S01]  /*f9c0*/  IMAD.MOV.U32 R69, RZ, RZ, R167 ;  /* 0x000000ffff457224 */ /* 0x000fe200078e00a7 */
[----:B------:R-:W-:Y:S01]  /*f9d0*/  I2FP.F32.S32 R5, R5 ;  /* 0x0000000500057245 */ /* 0x000fe20000201400 */
[----:B--2---:R-:W-:Y:S01]  /*f9e0*/  FFMA.FTZ R7, R7, -UR8, R37 ;  /* 0x8000000807077c23 */ /* 0x004fe20008010025 */
[----:B------:R-:W-:-:S02]  /*f9f0*/  IMAD.MOV.U32 R68, RZ, RZ, R178 ;  /* 0x000000ffff447224 */ /* 0x000fc400078e00b2 */
[----:B----4-:R-:W-:Y:S01]  /*fa00*/  FFMA.FTZ R13, R2, -UR8, R48 ;  /* 0x80000008020d7c23 */ /* 0x010fe20008010030 */
[----:B------:R-:W-:Y:S01]  /*fa10*/  I2FP.F32.S32 R2, R0 ;  /* 0x0000000000027245 */ /* 0x000fe20000201400 */
[----:B------:R-:W-:Y:S02]  /*fa20*/  VIADD R0, R4, 0xffffffa0 ;  /* 0xffffffa004007836 */ /* 0x000fe40000000000 */
[----:B---3--:R-:W-:Y:S01]  /*fa30*/  FFMA.FTZ R5, R5, -UR8, R36 ;  /* 0x8000000805057c23 */ /* 0x008fe20008010024 */
[----:B------:R-:W-:Y:S01]  /*fa40*/  FSEL R7, R7, -INF , !P1 ;  /* 0xff80000007077808 */ /* 0x000fe20004800000 */
[----:B------:R-:W-:Y:S01]  /*fa50*/  HMMA.16816.F32 R48, R20, R38, R156 ;  /* 0x000000261430723c */ /* 0x000fe2000000189c */
[----:B------:R-:W-:Y:S01]  /*fa60*/  FSEL R13, R13, -INF , !P5 ;  /* 0xff8000000d0d7808 */ /* 0x000fe20006800000 */
[----:B-----5:R-:W-:Y:S01]  /*fa70*/  FFMA.FTZ R2, R2, -UR8, R14 ;  /* 0x8000000802027c23 */ /* 0x020fe2000801000e */
[----:B------:R-:W-:Y:S02]  /*fa80*/  ISETP.GT.AND P5, PT, R194, R0, PT ;  /* 0x00000000c200720c */ /* 0x000fe40003fa4270 */
[----:B------:R-:W-:-:S02]  /*fa90*/  FSEL R160, R7, -INF , !P4 ;  /* 0xff80000007a07808 */ /* 0x000fc40006000000 */
[----:B------:R-:W-:Y:S01]  /*faa0*/  ISETP.GE.AND P1, PT, R0, R200, PT ;  /* 0x000000c80000720c */ /* 0x000fe20003f26270 */
[----:B------:R-:W-:Y:S01]  /*fab0*/  FMUL.FTZ R7, R32, UR4 ;  /* 0x0000000420077c20 */ /* 0x000fe20008410000 */
[----:B------:R-:W-:Y:S01]  /*fac0*/  FSEL R5, R5, -INF , !P2 ;  /* 0xff80000005057808 */ /* 0x000fe20005000000 */
[C---:B------:R-:W-:Y:S01]  /*fad0*/  HMMA.16816.F32 R36, R24.reuse, R38, R40 ;  /* 0x000000261824723c */ /* 0x040fe20000001828 */
[----:B------:R-:W-:Y:S01]  /*fae0*/  FSEL R2, R2, -INF , !P5 ;  /* 0xff80000002027808 */ /* 0x000fe20006800000 */
[----:B------:R1:W2:Y:S01]  /*faf0*/  MUFU.TANH R44, R7 ;  /* 0x00000007002c7308 */ /* 0x0002a20000002400 */
[----:B------:R-:W-:Y:S01]  /*fb00*/  FSEL R172, R13, -INF , !P6 ;  /* 0xff8000000dac7808 */ /* 0x000fe20007000000 */
[----:B------:R-:W-:Y:S01]  /*fb10*/  FMUL.FTZ R13, R46, UR4 ;  /* 0x000000042e0d7c20 */ /* 0x000fe20008410000 */
[----:B------:R-:W-:Y:S01]  /*fb20*/  FSEL R162, R5, -INF , !P3 ;  /* 0xff80000005a27808 */ /* 0x000fe20005800000 */
[--C-:B------:R-:W-:Y:S01]  /*fb30*/  IMAD.IADD R5, R193, 0x1, -R3.reuse ;  /* 0x00000001c1057824 */ /* 0x100fe200078e0a03 */
[----:B------:R-:W-:Y:S01]  /*fb40*/  FSEL R164, R2, -INF , !P1 ;  /* 0xff80000002a47808 */ /* 0x000fe20004800000 */
[----:B------:R-:W-:Y:S01]  /*fb50*/  VIADD R2, R6, 0xffffff69 ;  /* 0xffffff6906027836 */ /* 0x000fe20000000000 */
[----:B------:R-:W-:Y:S01]  /*fb60*/  ISETP.GT.AND P6, PT, R197, R0, PT ;  /* 0x00000000c500720c */ /* 0x000fe20003fc4270 */
[----:B------:R3:W4:Y:S01]  /*fb70*/  MUFU.TANH R46, R13 ;  /* 0x0000000d002e7308 */ /* 0x0007220000002400 */
[----:B------:R-:W-:Y:S01]  /*fb80*/  ISETP.GE.AND P4, PT, R0, R202, PT ;  /* 0x000000ca0000720c */ /* 0x000fe20003f86270 */
[----:B------:R-:W-:Y:S01]  /*fb90*/  FMUL.FTZ R29, R33, UR4 ;  /* 0x00000004211d7c20 */ /* 0x000fe20008410000 */
[-C--:B------:R-:W-:Y:S01]  /*fba0*/  ISETP.GT.AND P2, PT, R196, R0.reuse, PT ;  /* 0x00000000c400720c */ /* 0x080fe20003f44270 */
[----:B------:R-:W-:Y:S01]  /*fbb0*/  FMUL.FTZ R32, R35, UR4 ;  /* 0x0000000423207c20 */ /* 0x000fe20008410000 */
[C---:B------:R-:W-:Y:S01]  /*fbc0*/  ISETP.GE.AND P5, PT, R0.reuse, R199, PT ;  /* 0x000000c70000720c */ /* 0x040fe20003fa6270 */
[----:B------:R-:W-:Y:S01]  /*fbd0*/  HMMA.16816.F32 R24, R24, R220, R72 ;  /* 0x000000dc1818723c */ /* 0x000fe20000001848 */
[----:B------:R-:W-:Y:S01]  /*fbe0*/  ISETP.GE.AND P3, PT, R0, R201, PT ;  /* 0x000000c90000720c */ /* 0x000fe20003f66270 */
[----:B------:R-:W-:Y:S01]  /*fbf0*/  MUFU.TANH R33, R29 ;  /* 0x0000001d00217308 */ /* 0x000fe20000002400 */
[----:B------:R-:W-:Y:S01]  /*fc00*/  ISETP.GT.AND P1, PT, R195, R0, PT ;  /* 0x00000000c300720c */ /* 0x000fe20003f24270 */
[----:B-1----:R-:W-:-:S02]  /*fc10*/  IMAD.IADD R7, R12, 0x1, -R3 ;  /* 0x000000010c077824 */ /* 0x002fc400078e0a03 */
[----:B------:R-:W-:Y:S01]  /*fc20*/  FMUL.FTZ R0, R34, UR4 ;  /* 0x0000000422007c20 */ /* 0x000fe20008410000 */
[----:B------:R-:W-:Y:S02]  /*fc30*/  IMAD.IADD R3, R198, 0x1, -R3 ;  /* 0x00000001c6037824 */ /* 0x000fe400078e0a03 */
[----:B------:R-:W-:Y:S01]  /*fc40*/  FMUL.FTZ R34, R47, UR4 ;  /* 0x000000042f227c20 */ /* 0x000fe20008410000 */
[----:B------:R-:W-:Y:S01]  /*fc50*/  HMMA.16816.F32 R36, R16, R30, R36 ;  /* 0x0000001e1024723c */ /* 0x000fe20000001824 */
[----:B------:R-:W-:Y:S01]  /*fc60*/  IABS R14, R7 ;  /* 0x00000007000e7213 */ /* 0x000fe20000000000 */
[----:B------:R1:W5:Y:S01]  /*fc70*/  MUFU.TANH R28, R0 ;  /* 0x00000000001c7308 */ /* 0x0003620000002400 */
[----:B------:R-:W-:Y:S01]  /*fc80*/  IABS R7, R5 ;  /* 0x0000000500077213 */ /* 0x000fe20000000000 */
[----:B---3--:R-:W-:Y:S01]  /*fc90*/  FMUL.FTZ R13, R45, UR4 ;  /* 0x000000042d0d7c20 */ /* 0x008fe20008410000 */
[----:B------:R-:W-:Y:S01]  /*fca0*/  IABS R5, R3 ;  /* 0x0000000300057213 */ /* 0x000fe20000000000 */
[----:B------:R-:W-:Y:S01]  /*fcb0*/  IMAD.MOV.U32 R3, RZ, RZ, R14 ;  /* 0x000000ffff037224 */ /* 0x000fe200078e000e */
[----:B------:R-:W-:-:S03]  /*fcc0*/  I2FP.F32.S32 R7, R7 ;  /* 0x0000000700077245 */ /* 0x000fc60000201400 */
[----:B------:R-:W-:Y:S01]  /*fcd0*/  IMAD.MOV.U32 R14, RZ, RZ, R5 ;  /* 0x000000ffff0e7224 */ /* 0x000fe200078e0005 */
[----:B------:R4:W3:Y:S01]  /*fce0*/  MUFU.TANH R15, R13 ;  /* 0x0000000d000f7308 */ /* 0x0008e20000002400 */
[----:B------:R-:W-:Y:S01]  /*fcf0*/  I2FP.F32.S32 R5, R3 ;  /* 0x0000000300057245 */ /* 0x000fe20000201400 */
[----:B--2---:R-:W-:Y:S01]  /*fd00*/  FFMA.FTZ R7, R7, -UR8, R44 ;  /* 0x8000000807077c23 */ /* 0x004fe2000801002c */
[----:B------:R-:W-:Y:S01]  /*fd10*/  HMMA.16816.F32 R24, R16, R76, R24 ;  /* 0x0000004c1018723c */ /* 0x000fe20000001818 */
[----:B------:R-:W-:-:S03]  /*fd20*/  I2FP.F32.S32 R14, R14 ;  /* 0x0000000e000e7245 */ /* 0x000fc60000201400 */
[----:B------:R-:W-:Y:S01]  /*fd30*/  FSEL R7, R7, -INF , !P2 ;  /* 0xff80000007077808 */ /* 0x000fe20005000000 */
[--C-:B-1----:R-:W-:Y:S01]  /*fd40*/  IMAD.IADD R0, R192, 0x1, -R2.reuse ;  /* 0x00000001c0007824 */ /* 0x102fe200078e0a02 */
[----:B------:R-:W1:Y:S01]  /*fd50*/  MUFU.TANH R34, R34 ;  /* 0x0000002200227308 */ /* 0x000e620000002400 */
[----:B------:R-:W-:Y:S01]  /*fd60*/  FMUL.FTZ R16, R39, UR4 ;  /* 0x0000000427107c20 */ /* 0x000fe20008410000 */
[----:B------:R-:W-:Y:S01]  /*fd70*/  FSEL R165, R7, -INF , !P5 ;  /* 0xff80000007a57808 */ /* 0x000fe20006800000 */
[----:B------:R-:W-:Y:S01]  /*fd80*/  IMAD.IADD R7, R12, 0x1, -R2 ;  /* 0x000000010c077824 */ /* 0x000fe200078e0a02 */
[----:B------:R-:W-:Y:S01]  /*fd90*/  IABS R0, R0 ;  /* 0x0000000000007213 */ /* 0x000fe20000000000 */
[----:B----4-:R-:W-:Y:S01]  /*fda0*/  FFMA.FTZ R13, R5, -UR8, R46 ;  /* 0x80000008050d7c23 */ /* 0x010fe2000801002e */
[----:B-----5:R-:W-:Y:S02]  /*fdb0*/  FFMA.FTZ R5, R14, -UR8, R28 ;  /* 0x800000080e057c23 */ /* 0x020fe4000801001c */
[----:B------:R-:W-:Y:S01]  /*fdc0*/  I2FP.F32.S32 R3, R0 ;  /* 0x0000000000037245 */ /* 0x000fe20000201400 */
[----:B------:R-:W-:Y:S01]  /*fdd0*/  VIADD R0, R4, 0xffffffa1 ;  /* 0xffffffa104007836 */ /* 0x000fe20000000000 */
[----:B------:R-:W-:Y:S01]  /*fde0*/  IABS R14, R7 ;  /* 0x00000007000e7213 */ /* 0x000fe20000000000 */
[----:B------:R-:W2:Y:S01]  /*fdf0*/  MUFU.TANH R32, R32 ;  /* 0x0000002000207308 */ /* 0x000ea20000002400 */
[----:B------:R-:W-:Y:S01]  /*fe00*/  FSEL R5, R5, -INF , !P1 ;  /* 0xff80000005057808 */ /* 0x000fe20004800000 */
[----:B---3--:R-:W-:Y:S01]  /*fe10*/  FFMA.FTZ R3, R3, -UR8, R15 ;  /* 0x8000000803037c23 */ /* 0x008fe2000801000f */
[----:B------:R-:W-:Y:S01]  /*fe20*/  FSEL R13, R13, -INF , !P6 ;  /* 0xff8000000d0d7808 */ /* 0x000fe20007000000 */
[----:B------:R-:W-:Y:S01]  /*fe30*/  HMMA.16816.F32 R28, R8, R30, R48 ;  /* 0x0000001e081c723c */ /* 0x000fe20000001830 */
[----:B------:R-:W-:Y:S01]  /*fe40*/  ISETP.GT.AND P6, PT, R194, R0, PT ;  /* 0x00000000c200720c */ /* 0x000fe20003fc4270 */
[----:B------:R-:W-:Y:S01]  /*fe50*/  FMUL.FTZ R25, R25, UR4 ;  /* 0x0000000419197c20 */ /* 0x000fe20008410000 */
[----:B------:R-:W-:Y:S01]  /*fe60*/  FSEL R167, R5, -INF , !P3 ;  /* 0xff80000005a77808 */ /* 0x000fe20005800000 */
[--C-:B------:R-:W-:Y:S01]  /*fe70*/  IMAD.IADD R5, R193, 0x1, -R2.reuse ;  /* 0x00000001c1057824 */ /* 0x100fe200078e0a02 */
[----:B------:R-:W-:Y:S01]  /*fe80*/  ISETP.GE.AND P2, PT, R0, R200, PT ;  /* 0x000000c80000720c */ /* 0x000fe20003f46270 */
[----:B------:R-:W-:Y:S01]  /*fe90*/  IMAD.IADD R2, R198, 0x1, -R2 ;  /* 0x00000001c6027824 */ /* 0x000fe200078e0a02 */
[----:B------:R-:W-:Y:S01]  /*fea0*/  FSEL R3, R3, -INF , !P6 ;  /* 0xff80000003037808 */ /* 0x000fe20007000000 */
[----:B------:R-:W-:Y:S01]  /*feb0*/  FMUL.FTZ R26, R26, UR4 ;  /* 0x000000041a1a7c20 */ /* 0x000fe20008410000 */
[----:B------:R-:W-:Y:S01]  /*fec0*/  FSEL R178, R13, -INF , !P4 ;  /* 0xff8000000db27808 */ /* 0x000fe20006000000 */
[----:B------:R-:W-:Y:S01]  /*fed0*/  FMUL.FTZ R13, R36, UR4 ;  /* 0x00000004240d7c20 */ /* 0x000fe20008410000 */
[----:B------:R-:W-:Y:S01]  /*fee0*/  IABS R7, R2 ;  /* 0x0000000200077213 */ /* 0x000fe20000000000 */
[----:B------:R-:W-:Y:S01]  /*fef0*/  IMAD.MOV.U32 R2, RZ, RZ, R14 ;  /* 0x000000ffff027224 */ /* 0x000fe200078e000e */
[----:B------:R-:W-:Y:S01]  /*ff00*/  FSEL R159, R3, -INF , !P2 ;  /* 0xff800000039f7808 */ /* 0x000fe20005000000 */
[----:B------:R-:W-:Y:S01]  /*ff10*/  VIADD R3, R6, 0xffffff70 ;  /* 0xffffff7006037836 */ /* 0x000fe20000000000 */
[----:B------:R3:W4:Y:S01]  /*ff20*/  MUFU.TANH R15, R13 ;  /* 0x0000000d000f7308 */ /* 0x0007220000002400 */
[----:B------:R-:W-:-:S02]  /*ff30*/  IABS R5, R5 ;  /* 0x0000000500057213 */ /* 0x000fc40000000000 */
[----:B------:R-:W-:Y:S01]  /*ff40*/  ISETP.GT.AND P4, PT, R197, R0, PT ;  /* 0x00000000c500720c */ /* 0x000fe20003f84270 */
[----:B------:R-:W-:Y:S01]  /*ff50*/  FMUL.FTZ R18, R29, UR4 ;  /* 0x000000041d127c20 */ /* 0x000fe20008410000 */
[----:B------:R-:W-:Y:S01]  /*ff60*/  ISETP.GE.AND P5, PT, R0, R202, PT ;  /* 0x000000ca0000720c */ /* 0x000fe20003fa6270 */
[----:B------:R-:W-:Y:S01]  /*ff70*/  FMUL.FTZ R19, R31, UR4 ;  /* 0x000000041f137c20 */ /* 0x000fe20008410000 */
[-C--:B------:R-:W-:Y:S01]  /*ff80*/  ISETP.GT.AND P1, PT, R196, R0.reuse, PT ;  /* 0x00000000c400720c */ /* 0x080fe20003f24270 */
[----:B------:R-:W-:Y:S01]  /*ff90*/  MUFU.TANH R29, R16 ;  /* 0x00000010001d7308 */ /* 0x000fe20000002400 */
[C---:B------:R-:W-:Y:S02]  /*ffa0*/  ISETP.GE.AND P6, PT, R0.reuse, R199, PT ;  /* 0x000000c70000720c */ /* 0x040fe40003fc6270 */
[----:B------:R-:W-:Y:S02]  /*ffb0*/  ISETP.GE.AND P3, PT, R0, R201, PT ;  /* 0x000000c90000720c */ /* 0x000fe40003f66270 */
[----:B------:R-:W-:Y:S01]  /*ffc0*/  ISETP.GT.AND P2, PT, R195, R0, PT ;  /* 0x00000000c300720c */ /* 0x000fe20003f44270 */
[----:B------:R-:W-:Y:S01]  /*ffd0*/  IMAD.IADD R0, R192, 0x1, -R3 ;  /* 0x00000001c0007824 */ /* 0x000fe200078e0a03 */
[----:B------:R-:W-:Y:S01]  /*ffe0*/  I2FP.F32.S32 R14, R5 ;  /* 0x00000005000e7245 */ /* 0x000fe20000201400 */
[----:B------:R-:W-:Y:S01]  /*fff0*/  MUFU.TANH R25, R25 ;  /* 0x0000001900197308 */ /* 0x000fe20000002400 */
[----:B---3--:R-:W-:Y:S01]  /*10000*/  IMAD.MOV.U32 R13, RZ, RZ, R7 ;  /* 0x000000ffff0d7224 */ /* 0x008fe200078e0007 */
[----:B------:R-:W-:-:S02]  /*10010*/  I2FP.F32.S32 R7, R2 ;  /* 0x0000000200077245 */ /* 0x000fc40000201400 */
[----:B------:R-:W-:Y:S02]  /*10020*/  IABS R0, R0 ;  /* 0x0000000000007213 */ /* 0x000fe40000000000 */
[----:B------:R-:W-:Y:S01]  /*10030*/  I2FP.F32.S32 R5, R13 ;  /* 0x0000000d00057245 */ /* 0x000fe20000201400 */
[----:B-1----:R-:W-:Y:S01]  /*10040*/  FFMA.FTZ R13, R7, -UR8, R34 ;  /* 0x80000008070d7c23 */ /* 0x002fe20008010022 */
[----:B------:R-:W-:Y:S01]  /*10050*/  FFMA.FTZ R7, R14, -UR8, R33 ;  /* 0x800000080e077c23 */ /* 0x000fe20008010021 */
[----:B------:R-:W-:Y:S01]  /*10060*/  I2FP.F32.S32 R2, R0 ;  /* 0x0000000000027245 */ /* 0x000fe20000201400 */
[----:B------:R-:W-:Y:S02]  /*10070*/  VIADD R0, R4, 0xffffffa8 ;  /* 0xffffffa804007836 */ /* 0x000fe40000000000 */
[----:B--2---:R-:W-:Y:S01]  /*10080*/  FFMA.FTZ R5, R5, -UR8, R32 ;  /* 0x8000000805057c23 */ /* 0x004fe20008010020 */
[----:B------:R-:W-:Y:S01]  /*10090*/  FSEL R13, R13, -INF , !P4 ;  /* 0xff8000000d0d7808 */ /* 0x000fe20006000000 */
[----:B------:R-:W-:Y:S01]  /*100a0*/  FMUL.FTZ R14, R38, UR4 ;  /* 0x00000004260e7c20 */ /* 0x000fe20008410000 */
[----:B------:R-:W-:Y:S01]  /*100b0*/  FSEL R7, R7, -INF , !P1 ;  /* 0xff80000007077808 */ /* 0x000fe20004800000 */
[----:B----4-:R-:W-:Y:S01]  /*100c0*/  FFMA.FTZ R2, R2, -UR8, R15 ;  /* 0x8000000802027c23 */ /* 0x010fe2000801000f */
[----:B------:R-:W-:Y:S01]  /*100d0*/  ISETP.GT.AND P4, PT, R194, R0, PT ;  /* 0x00000000c200720c */ /* 0x000fe20003f84270 */
[----:B------:R-:W-:Y:S01]  /*100e0*/  MUFU.TANH R32, R14 ;  /* 0x0000000e00207308 */ /* 0x000fe20000002400 */
[----:B------:R-:W-:Y:S01]  /*100f0*/  FSEL R158, R7, -INF , !P6 ;  /* 0xff800000079e7808 */ /* 0x000fe20007000000 */
[----:B------:R-:W-:Y:S01]  /*10100*/  FMUL.FTZ R7, R28, UR4 ;  /* 0x000000041c077c20 */ /* 0x000fe20008410000 */
[----:B------:R-:W-:-:S02]  /*10110*/  ISETP.GE.AND P1, PT, R0, R200, PT ;  /* 0x000000c80000720c */ /* 0x000fc40003f26270 */
[----:B------:R-:W-:Y:S02]  /*10120*/  FSEL R5, R5, -INF , !P2 ;  /* 0xff80000005057808 */ /* 0x000fe40005000000 */
[----:B------:R-:W-:Y:S01]  /*10130*/  FSEL R2, R2, -INF , !P4 ;  /* 0xff80000002027808 */ /* 0x000fe20006000000 */
[----:B------:R1:W2:Y:S01]  /*10140*/  MUFU.TANH R28, R7 ;  /* 0x00000007001c7308 */ /* 0x0002a20000002400 */
[----:B------:R-:W-:Y:S01]  /*10150*/  FSEL R170, R13, -INF , !P5 ;  /* 0xff8000000daa7808 */ /* 0x000fe20006800000 */
[----:B------:R-:W-:Y:S01]  /*10160*/  FMUL.FTZ R13, R37, UR4 ;  /* 0x00000004250d7c20 */ /* 0x000fe20008410000 */
[----:B------:R-:W-:Y:S01]  /*10170*/  FSEL R161, R5, -INF , !P3 ;  /* 0xff80000005a17808 */ /* 0x000fe20005800000 */
[----:B------:R-:W-:Y:S01]  /*10180*/  IMAD.IADD R5, R193, 0x1, -R3 ;  /* 0x00000001c1057824 */ /* 0x000fe200078e0a03 */
[----:B------:R-:W-:Y:S01]  /*10190*/  FSEL R151, R2, -INF , !P1 ;  /* 0xff80000002977808 */ /* 0x000fe20004800000 */
[----:B------:R-:W-:Y:S01]  /*101a0*/  VIADD R2, R6, 0xffffff71 ;  /* 0xffffff7106027836 */ /* 0x000fe20000000000 */
[----:B------:R-:W-:Y:S01]  /*101b0*/  ISETP.GT.AND P5, PT, R197, R0, PT ;  /* 0x00000000c500720c */ /* 0x000fe20003fa4270 */
[----:B------:R3:W-:Y:S01]  /*101c0*/  MUFU.TANH R15, R13 ;  /* 0x0000000d000f7308 */ /* 0x0007e20000002400 */
[----:B------:R-:W-:-:S02]  /*101d0*/  ISETP.GE.AND P6, PT, R0, R202, PT ;  /* 0x000000ca0000720c */ /* 0x000fc40003fc6270 */
[-C--:B------:R-:W-:Y:S02]  /*101e0*/  ISETP.GT.AND P2, PT, R196, R0.reuse, PT ;  /* 0x00000000c400720c */ /* 0x080fe40003f44270 */
[C---:B------:R-:W-:Y:S02]  /*101f0*/  ISETP.GE.AND P3, PT, R0.reuse, R199, PT ;  /* 0x000000c70000720c */ /* 0x040fe40003f66270 */
[----:B------:R-:W-:Y:S01]  /*10200*/  ISETP.GE.AND P4, PT, R0, R201, PT ;  /* 0x000000c90000720c */ /* 0x000fe20003f86270 */
[----:B------:R-:W-:Y:S01]  /*10210*/  MUFU.TANH R26, R26 ;  /* 0x0000001a001a7308 */ /* 0x000fe20000002400 */
[--C-:B-1----:R-:W-:Y:S01]  /*10220*/  IMAD.IADD R7, R12, 0x1, -R3.reuse ;  /* 0x000000010c077824 */ /* 0x102fe200078e0a03 */
[----:B------:R-:W-:Y:S01]  /*10230*/  ISETP.GT.AND P1, PT, R195, R0, PT ;  /* 0x00000000c300720c */ /* 0x000fe20003f24270 */
[----:B------:R-:W-:Y:S01]  /*10240*/  FMUL.FTZ R0, R30, UR4 ;  /* 0x000000041e007c20 */ /* 0x000fe20008410000 */
[----:B------:R-:W-:Y:S02]  /*10250*/  IMAD.IADD R3, R198, 0x1, -R3 ;  /* 0x00000001c6037824 */ /* 0x000fe400078e0a03 */
[----:B------:R-:W-:-:S02]  /*10260*/  IABS R14, R7 ;  /* 0x00000007000e7213 */ /* 0x000fc40000000000 */
[----:B------:R1:W4:Y:S01]  /*10270*/  MUFU.TANH R17, R0 ;  /* 0x0000000000117308 */ /* 0x0003220000002400 */
[----:B------:R-:W-:Y:S02]  /*10280*/  IABS R7, R5 ;  /* 0x0000000500077213 */ /* 0x000fe40000000000 */
[----:B------:R-:W-:Y:S01]  /*10290*/  IABS R5, R3 ;  /* 0x0000000300057213 */ /* 0x000fe20000000000 */
[----:B------:R-:W-:Y:S01]  /*102a0*/  IMAD.MOV.U32 R3, RZ, RZ, R14 ;  /* 0x000000ffff037224 */ /* 0x000fe200078e000e */
[----:B------:R-:W-:-:S03]  /*102b0*/  I2FP.F32.S32 R7, R7 ;  /* 0x0000000700077245 */ /* 0x000fc60000201400 */
[----:B------:R-:W-:Y:S01]  /*102c0*/  IMAD.MOV.U32 R14, RZ, RZ, R5 ;  /* 0x000000ffff0e7224 */ /* 0x000fe200078e0005 */
[----:B------:R-:W-:Y:S01]  /*102d0*/  I2FP.F32.S32 R5, R3 ;  /* 0x0000000300057245 */ /* 0x000fe20000201400 */
[----:B--2---:R-:W-:Y:S02]  /*102e0*/  FFMA.FTZ R7, R7, -UR8, R28 ;  /* 0x8000000807077c23 */ /* 0x004fe4000801001c */
[----:B------:R-:W2:Y:S01]  /*102f0*/  MUFU.TANH R28, R18 ;  /* 0x00000012001c7308 */ /* 0x000ea20000002400 */
[----:B------:R-:W-:Y:S01]  /*10300*/  I2FP.F32.S32 R14, R14 ;  /* 0x0000000e000e7245 */ /* 0x000fe20000201400 */
[----:B---3--:R-:W-:Y:S01]  /*10310*/  FFMA.FTZ R13, R5, -UR8, R32 ;  /* 0x80000008050d7c23 */ /* 0x008fe20008010020 */
[----:B------:R-:W-:Y:S01]  /*10320*/  FSEL R7, R7, -INF , !P2 ;  /* 0xff80000007077808 */ /* 0x000fe20005000000 */
[----:B-1----:R-:W-:Y:S02]  /*10330*/  IMAD.IADD R0, R192, 0x1, -R2 ;  /* 0x00000001c0007824 */ /* 0x002fe400078e0a02 */
[----:B----4-:R-:W-:Y:S01]  /*10340*/  FFMA.FTZ R5, R14, -UR8, R17 ;  /* 0x800000080e057c23 */ /* 0x010fe20008010011 */
[----:B------:R-:W-:-:S02]  /*10350*/  FSEL R13, R13, -INF , !P5 ;  /* 0xff8000000d0d7808 */ /* 0x000fc40006800000 */
[----:B------:R-:W-:Y:S01]  /*10360*/  FSEL R152, R7, -INF , !P3 ;  /* 0xff80000007987808 */ /* 0x000fe20005800000 */
[----:B------:R-:W-:Y:S01]  /*10370*/  IMAD.IADD R7, R12, 0x1, -R2 ;  /* 0x000000010c077824 */ /* 0x000fe200078e0a02 */
[----:B------:R-:W-:Y:S02]  /*10380*/  IABS R0, R0 ;  /* 0x0000000000007213 */ /* 0x000fe40000000000 */
[----:B------:R-:W-:Y:S01]  /*10390*/  FSEL R163, R13, -INF , !P6 ;  /* 0xff8000000da37808 */ /* 0x000fe20007000000 */
[----:B------:R-:W-:Y:S01]  /*103a0*/  FMUL.FTZ R13, R24, UR4 ;  /* 0x00000004180d7c20 */ /* 0x000fe20008410000 */
[----:B------:R-:W-:Y:S01]  /*103b0*/  I2FP.F32.S32 R3, R0 ;  /* 0x0000000000037245 */ /* 0x000fe20000201400 */
[----:B------:R-:W-:Y:S01]  /*103c0*/  VIADD R0, R4, 0xffffffa9 ;  /* 0xffffffa904007836 */ /* 0x000fe20000000000 */
[----:B------:R-:W-:Y:S01]  /*103d0*/  FSEL R5, R5, -INF , !P1 ;  /* 0xff80000005057808 */ /* 0x000fe20004800000 */
[----:B------:R-:W1:Y:S02]  /*103e0*/  MUFU.TANH R14, R13 ;  /* 0x0000000d000e7308 */ /* 0x000e640000002400 */
[----:B------:R-:W-:Y:S01]  /*103f0*/  FFMA.FTZ R3, R3, -UR8, R15 ;  /* 0x8000000803037c23 */ /* 0x000fe2000801000f */
[----:B------:R-:W-:-:S02]  /*10400*/  ISETP.GT.AND P5, PT, R194, R0, PT ;  /* 0x00000000c200720c */ /* 0x000fc40003fa4270 */
[----:B------:R-:W-:Y:S02]  /*10410*/  ISETP.GE.AND P2, PT, R0, R200, PT ;  /* 0x000000c80000720c */ /* 0x000fe40003f46270 */
[----:B------:R-:W-:Y:S01]  /*10420*/  FSEL R3, R3, -INF , !P5 ;  /* 0xff80000003037808 */ /* 0x000fe20006800000 */
[----:B------:R3:W4:Y:S01]  /*10430*/  MUFU.TANH R15, R19 ;  /* 0x00000013000f7308 */ /* 0x0007220000002400 */
[----:B------:R-:W-:Y:S01]  /*10440*/  FSEL R156, R5, -INF , !P4 ;  /* 0xff800000059c7808 */ /* 0x000fe20006000000 */
[--C-:B------:R-:W-:Y:S01]  /*10450*/  IMAD.IADD R5, R193, 0x1, -R2.reuse ;  /* 0x00000001c1057824 */ /* 0x100fe200078e0a02 */
[----:B------:R-:W-:Y:S01]  /*10460*/  FSEL R146, R3, -INF , !P2 ;  /* 0xff80000003927808 */ /* 0x000fe20005000000 */
[----:B------:R-:W-:Y:S01]  /*10470*/  VIADD R3, R6, 0xffffff78 ;  /* 0xffffff7806037836 */ /* 0x000fe20000000000 */
[----:B------:R-:W-:Y:S01]  /*10480*/  ISETP.GT.AND P6, PT, R197, R0, PT ;  /* 0x00000000c500720c */ /* 0x000fe20003fc4270 */
[----:B------:R-:W-:Y:S01]  /*10490*/  IMAD.IADD R2, R198, 0x1, -R2 ;  /* 0x00000001c6027824 */ /* 0x000fe200078e0a02 */
[----:B------:R-:W-:-:S02]  /*104a0*/  ISETP.GE.AND P3, PT, R0, R202, PT ;  /* 0x000000ca0000720c */ /* 0x000fc40003f66270 */
[-C--:B------:R-:W-:Y:S02]  /*104b0*/  ISETP.GT.AND P1, PT, R196, R0.reuse, PT ;  /* 0x00000000c400720c */ /* 0x080fe40003f24270 */
[C---:B------:R-:W-:Y:S02]  /*104c0*/  ISETP.GE.AND P4, PT, R0.reuse, R199, PT ;  /* 0x000000c70000720c */ /* 0x040fe40003f86270 */
[----:B------:R-:W-:Y:S02]  /*104d0*/  ISETP.GE.AND P5, PT, R0, R201, PT ;  /* 0x000000c90000720c */ /* 0x000fe40003fa6270 */
[----:B------:R-:W-:Y:S01]  /*104e0*/  ISETP.GT.AND P2, PT, R195, R0, PT ;  /* 0x00000000c300720c */ /* 0x000fe20003f44270 */
[----:B------:R-:W-:Y:S01]  /*104f0*/  IMAD.IADD R0, R192, 0x1, -R3 ;  /* 0x00000001c0007824 */ /* 0x000fe200078e0a03 */
[----:B---3--:R-:W-:Y:S01]  /*10500*/  HMMA.16816.F32 R16, R20, R220, R68 ;  /* 0x000000dc1410723c */ /* 0x008fe20000001844 */
[----:B------:R-:W-:Y:S02]  /*10510*/  IABS R13, R7 ;  /* 0x00000007000d7213 */ /* 0x000fe40000000000 */
[----:B------:R-:W-:-:S02]  /*10520*/  IABS R7, R5 ;  /* 0x0000000500077213 */ /* 0x000fc40000000000 */
[----:B------:R-:W-:Y:S01]  /*10530*/  IABS R5, R2 ;  /* 0x0000000200057213 */ /* 0x000fe20000000000 */
[----:B------:R-:W-:Y:S01]  /*10540*/  IMAD.MOV.U32 R2, RZ, RZ, R13 ;  /* 0x000000ffff027224 */ /* 0x000fe200078e000d */
[----:B------:R-:W-:Y:S01]  /*10550*/  IABS R0, R0 ;  /* 0x0000000000007213 */ /* 0x000fe20000000000 */
[----:B------:R-:W-:Y:S01]  /*10560*/  FMUL.FTZ R13, R27, UR4 ;  /* 0x000000041b0d7c20 */ /* 0x000fe20008410000 */
[----:B------:R-:W-:Y:S02]  /*10570*/  I2FP.F32.S32 R7, R7 ;  /* 0x0000000700077245 */ /* 0x000fe40000201400 */
[----:B------:R-:W-:Y:S02]  /*10580*/  I2FP.F32.S32 R2, R2 ;  /* 0x0000000200027245 */ /* 0x000fe40000201400 */
[----:B------:R-:W-:Y:S01]  /*10590*/  I2FP.F32.S32 R0, R0 ;  /* 0x0000000000007245 */ /* 0x000fe20000201400 */
[----:B--2---:R-:W-:Y:S01]  /*105a0*/  FFMA.FTZ R7, R7, -UR8, R28 ;  /* 0x8000000807077c23 */ /* 0x004fe2000801001c */
[----:B------:R-:W-:Y:S01]  /*105b0*/  I2FP.F32.S32 R5, R5 ;  /* 0x0000000500057245 */ /* 0x000fe20000201400 */
[----:B------:R-:W-:Y:S03]  /*105c0*/  MUFU.TANH R13, R13 ;  /* 0x0000000d000d7308 */ /* 0x000fe60000002400 */
[----:B------:R-:W-:Y:S01]  /*105d0*/  FSEL R7, R7, -INF , !P1 ;  /* 0xff80000007077808 */ /* 0x000fe20004800000 */
[----:B------:R-:W-:Y:S01]  /*105e0*/  HMMA.16816.F32 R16, R8, R76, R16 ;  /* 0x0000004c0810723c */ /* 0x000fe20000001810 */
[----:B------:R-:W-:Y:S01]  /*105f0*/  FFMA.FTZ R8, R2, -UR8, R29 ;  /* 0x8000000802087c23 */ /* 0x000fe2000801001d */
[----:B-1----:R-:W-:Y:S01]  /*10600*/  FFMA.FTZ R9, R0, -UR8, R14 ;  /* 0x8000000800097c23 */ /* 0x002fe2000801000e */
[----:B------:R-:W-:-:S02]  /*10610*/  VIADD R0, R4, 0xffffffb0 ;  /* 0xffffffb004007836 */ /* 0x000fc40000000000 */
[----:B----4-:R-:W-:Y:S01]  /*10620*/  FFMA.FTZ R5, R5, -UR8, R15 ;  /* 0x8000000805057c23 */ /* 0x010fe2000801000f */
[----:B------:R-:W-:Y:S01]  /*10630*/  FSEL R69, R7, -INF , !P4 ;  /* 0xff80000007457808 */ /* 0x000fe20006000000 */
[----:B------:R-:W-:Y:S01]  /*10640*/  VIADD R2, R6, 0xffffff79 ;  /* 0xffffff7906027836 */ /* 0x000fe20000000000 */
[----:B------:R-:W-:Y:S01]  /*10650*/  FSEL R8, R8, -INF , !P6 ;  /* 0xff80000008087808 */ /* 0x000fe20007000000 */
[----:B------:R-:W-:Y:S01]  /*10660*/  FMUL.FTZ R10, R155, UR4 ;  /* 0x000000049b0a7c20 */ /* 0x000fe20008410000 */
[----:B------:R-:W-:Y:S01]  /*10670*/  ISETP.GT.AND P6, PT, R194, R0, PT ;  /* 0x00000000c200720c */ /* 0x000fe20003fc4270 */
[----:B------:R-:W-:Y:S01]  /*10680*/  VIADD R6, R6, 0xffffff81 ;  /* 0xffffff8106067836 */ /* 0x000fe20000000000 */
[----:B------:R-:W-:Y:S01]  /*10690*/  FSEL R7, R5, -INF , !P2 ;  /* 0xff80000005077808 */ /* 0x000fe20005000000 */
[----:B------:R-:W-:Y:S01]  /*106a0*/  FMUL.FTZ R11, R175, UR4 ;  /* 0x00000004af0b7c20 */ /* 0x000fe20008410000 */
[----:B------:R-:W-:Y:S01]  /*106b0*/  ISETP.GE.AND P1, PT, R0, R200, PT ;  /* 0x000000c80000720c */ /* 0x000fe20003f26270 */
[----:B------:R-:W-:Y:S01]  /*106c0*/  MUFU.TANH R10, R10 ;  /* 0x0000000a000a7308 */ /* 0x000fe20000002400 */
[----:B------:R-:W-:-:S02]  /*106d0*/  FSEL R5, R9, -INF , !P6 ;  /* 0xff80000009057808 */ /* 0x000fc40007000000 */
[----:B------:R-:W-:Y:S01]  /*106e0*/  FSEL R145, R7, -INF , !P5 ;  /* 0xff80000007917808 */ /* 0x000fe20006800000 */
[--C-:B------:R-:W-:Y:S02]  /*106f0*/  IMAD.IADD R7, R12, 0x1, -R3.reuse ;  /* 0x000000010c077824 */ /* 0x100fe400078e0a03 */
[----:B------:R-:W-:Y:S01]  /*10700*/  FMUL.FTZ R16, R16, UR4 ;  /* 0x0000000410107c20 */ /* 0x000fe20008410000 */
[----:B------:R-:W-:Y:S01]  /*10710*/  FSEL R147, R5, -INF , !P1 ;  /* 0xff80000005937808 */ /* 0x000fe20004800000 */
[--C-:B------:R-:W-:Y:S02]  /*10720*/  IMAD.IADD R5, R193, 0x1, -R3.reuse ;  /* 0x00000001c1057824 */ /* 0x100fe400078e0a03 */
[----:B------:R-:W-:Y:S01]  /*10730*/  FMUL.FTZ R18, R18, UR4 ;  /* 0x0000000412127c20 */ /* 0x000fe20008410000 */
[----:B------:R-:W-:Y:S01]  /*10740*/  IMAD.IADD R3, R198, 0x1, -R3 ;  /* 0x00000001c6037824 */ /* 0x000fe200078e0a03 */
[----:B------:R-:W-:Y:S01]  /*10750*/  IABS R7, R7 ;  /* 0x0000000700077213 */ /* 0x000fe20000000000 */
[----:B------:R-:W1:Y:S01]  /*10760*/  MUFU.TANH R16, R16 ;  /* 0x0000001000107308 */ /* 0x000e620000002400 */
[----:B------:R-:W-:Y:S01]  /*10770*/  FSEL R157, R8, -INF , !P3 ;  /* 0xff800000089d7808 */ /* 0x000fe20005800000 */
[----:B------:R-:W-:Y:S01]  /*10780*/  FMUL.FTZ R17, R17, UR4 ;  /* 0x0000000411117c20 */ /* 0x000fe20008410000 */
[----:B------:R-:W-:Y:S01]  /*10790*/  IABS R5, R5 ;  /* 0x0000000500057213 */ /* 0x000fe20000000000 */
[----:B------:R-:W-:Y:S01]  /*107a0*/  IMAD.MOV.U32 R8, RZ, RZ, R7 ;  /* 0x000000ffff087224 */ /* 0x000fe200078e0007 */
[----:B------:R-:W-:Y:S01]  /*107b0*/  ISETP.GT.AND P3, PT, R197, R0, PT ;  /* 0x00000000c500720c */ /* 0x000fe20003f64270 */
[----:B------:R-:W-:Y:S01]  /*107c0*/  FMUL.FTZ R19, R19, UR4 ;  /* 0x0000000413137c20 */ /* 0x000fe20008410000 */
[----:B------:R-:W-:Y:S01]  /*107d0*/  ISETP.GE.AND P4, PT, R0, R202, PT ;  /* 0x000000ca0000720c */ /* 0x000fe20003f86270 */
[----:B------:R-:W2:Y:S01]  /*107e0*/  MUFU.TANH R18, R18 ;  /* 0x0000001200127308 */ /* 0x000ea20000002400 */
[----:B------:R-:W-:Y:S01]  /*107f0*/  ISETP.GT.AND P2, PT, R196, R0, PT ;  /* 0x00000000c400720c */ /* 0x000fe20003f44270 */
[----:B------:R-:W-:Y:S01]  /*10800*/  IMAD.MOV.U32 R7, RZ, RZ, R5 ;  /* 0x000000ffff077224 */ /* 0x000fe200078e0005 */
[----:B------:R-:W-:-:S02]  /*10810*/  ISETP.GE.AND P6, PT, R0, R199, PT ;  /* 0x000000c70000720c */ /* 0x000fc40003fc6270 */
[----:B------:R-:W-:Y:S02]  /*10820*/  ISETP.GE.AND P5, PT, R0, R201, PT ;  /* 0x000000c90000720c */ /* 0x000fe40003fa6270 */
[----:B------:R-:W-:Y:S01]  /*10830*/  ISETP.GT.AND P1, PT, R195, R0, PT ;  /* 0x00000000c300720c */ /* 0x000fe20003f24270 */
[----:B------:R-:W-:Y:S01]  /*10840*/  IMAD.IADD R0, R192, 0x1, -R2 ;  /* 0x00000001c0007824 */ /* 0x000fe200078e0a02 */
[----:B------:R-:W-:Y:S01]  /*10850*/  IABS R3, R3 ;  /* 0x0000000300037213 */ /* 0x000fe20000000000 */
[----:B------:R-:W3:Y:S01]  /*10860*/  MUFU.TANH R17, R17 ;  /* 0x0000001100117308 */ /* 0x000ee20000002400 */
[----:B------:R-:W-:Y:S02]  /*10870*/  I2FP.F32.S32 R7, R7 ;  /* 0x0000000700077245 */ /* 0x000fe40000201400 */
[----:B------:R-:W-:Y:S01]  /*10880*/  IABS R0, R0 ;  /* 0x0000000000007213 */ /* 0x000fe20000000000 */
[----:B------:R-:W-:Y:S01]  /*10890*/  IMAD.MOV.U32 R5, RZ, RZ, R3 ;  /* 0x000000ffff057224 */ /* 0x000fe200078e0003 */
[----:B------:R-:W-:Y:S01]  /*108a0*/  I2FP.F32.S32 R8, R8 ;  /* 0x0000000800087245 */ /* 0x000fe20000201400 */
[----:B-1----:R-:W-:Y:S01]  /*108b0*/  FFMA.FTZ R7, R7, -UR8, R16 ;  /* 0x8000000807077c23 */ /* 0x002fe20008010010 */
[----:B------:R-:W-:Y:S01]  /*108c0*/  I2FP.F32.S32 R0, R0 ;  /* 0x0000000000007245 */ /* 0x000fe20000201400 */
[----:B------:R-:W-:Y:S01]  /*108d0*/  IMAD.IADD R3, R12, 0x1, -R2 ;  /* 0x000000010c037824 */ /* 0x000fe200078e0a02 */
[----:B------:R-:W-:Y:S01]  /*108e0*/  I2FP.F32.S32 R5, R5 ;  /* 0x0000000500057245 */ /* 0x000fe20000201400 */
[----:B------:R-:W-:Y:S01]  /*108f0*/  FFMA.FTZ R8, R8, -UR8, R26 ;  /* 0x8000000808087c23 */ /* 0x000fe2000801001a */
[----:B------:R-:W-:Y:S01]  /*10900*/  FSEL R7, R7, -INF , !P2 ;  /* 0xff80000007077808 */ /* 0x000fe20005000000 */
[----:B------:R-:W-:Y:S01]  /*10910*/  FFMA.FTZ R9, R0, -UR8, R25 ;  /* 0x8000000800097c23 */ /* 0x000fe20008010019 */
[----:B------:R-:W-:-:S02]  /*10920*/  VIADD R0, R4, 0xffffffb1 ;  /* 0xffffffb104007836 */ /* 0x000fc40000000000 */
[----:B--2---:R-:W-:Y:S01]  /*10930*/  FFMA.FTZ R5, R5, -UR8, R18 ;  /* 0x8000000805057c23 */ /* 0x004fe20008010012 */
[----:B------:R-:W-:Y:S01]  /*10940*/  FSEL R8, R8, -INF , !P3 ;  /* 0xff80000008087808 */ /* 0x000fe20005800000 */
[----:B------:R-:W-:Y:S01]  /*10950*/  IMAD.IADD R12, R12, 0x1, -R6 ;  /* 0x000000010c0c7824 */ /* 0x000fe200078e0a06 */
[----:B------:R-:W-:Y:S01]  /*10960*/  FSEL R150, R7, -INF , !P6 ;  /* 0xff80000007967808 */ /* 0x000fe20007000000 */
[----:B------:R-:W-:Y:S01]  /*10970*/  MUFU.TANH R19, R19 ;  /* 0x0000001300137308 */ /* 0x000fe20000002400 */
[----:B------:R-:W-:Y:S01]  /*10980*/  ISETP.GT.AND P3, PT, R194, R0, PT ;  /* 0x00000000c200720c */ /* 0x000fe20003f64270 */
[----:B------:R-:W-:Y:S01]  /*10990*/  VIADD R4, R4, 0xffffffb9 ;  /* 0xffffffb904047836 */ /* 0x000fe20000000000 */
[----:B------:R-:W-:Y:S02]  /*109a0*/  FSEL R5, R5, -INF , !P1 ;  /* 0xff80000005057808 */ /* 0x000fe40004800000 */
[----:B------:R-:W-:Y:S02]  /*109b0*/  IABS R7, R3 ;  /* 0x0000000300077213 */ /* 0x000fe40000000000 */
[----:B------:R-:W-:-:S02]  /*109c0*/  ISETP.GE.AND P2, PT, R0, R200, PT ;  /* 0x000000c80000720c */ /* 0x000fc40003f46270 */
[----:B------:R-:W-:Y:S01]  /*109d0*/  FSEL R3, R9, -INF , !P3 ;  /* 0xff80000009037808 */ /* 0x000fe20005800000 */
[----:B------:R-:W-:Y:S01]  /*109e0*/  FMUL.FTZ R9, R173, UR4 ;  /* 0x00000004ad097c20 */ /* 0x000fe20008410000 */
[----:B------:R-:W-:Y:S02]  /*109f0*/  FSEL R149, R8, -INF , !P4 ;  /* 0xff80000008957808 */ /* 0x000fe40006000000 */
[----:B------:R-:W-:Y:S01]  /*10a00*/  FSEL R155, R5, -INF , !P5 ;  /* 0xff800000059b7808 */ /* 0x000fe20006800000 */
[--C-:B------:R-:W-:Y:S01]  /*10a10*/  IMAD.IADD R5, R193, 0x1, -R2.reuse ;  /* 0x00000001c1057824 */ /* 0x100fe200078e0a02 */
[----:B------:R-:W-:Y:S01]  /*10a20*/  IABS R8, R12 ;  /* 0x0000000c00087213 */ /* 0x000fe20000000000 */
[----:B------:R-:W-:Y:S01]  /*10a30*/  IMAD.IADD R2, R198, 0x1, -R2 ;  /* 0x00000001c6027824 */ /* 0x000fe200078e0a02 */
        /* <DEDUP_REMOVED lines=9> */
[----:B------:R-:W-:-:S02]  /*10ad0*/  I2FP.F32.S32 R8, R8 ;  /* 0x0000000800087245 */ /* 0x000fc40000201400 */
[----:B------:R-:W-:Y:S01]  /*10ae0*/  IABS R5, R5 ;  /* 0x0000000500057213 */ /* 0x000fe20000000000 */
[----:B------:R1:W2:Y:S01]  /*10af0*/  MUFU.TANH R14, R0 ;  /* 0x00000000000e7308 */ /* 0x0002a20000002400 */
[----:B------:R-:W-:Y:S01]  /*10b00*/  I2FP.F32.S32 R7, R7 ;  /* 0x0000000700077245 */ /* 0x000fe20000201400 */
[----:B------:R-:W-:Y:S01]  /*10b10*/  FFMA.FTZ R8, R8, -UR8, R10 ;  /* 0x8000000808087c23 */ /* 0x000fe2000801000a */
[----:B------:R-:W-:Y:S01]  /*10b20*/  IABS R10, R2 ;  /* 0x00000002000a7213 */ /* 0x000fe20000000000 */
[----:B------:R-:W-:Y:S01]  /*10b30*/  IMAD.MOV.U32 R2, RZ, RZ, R5 ;  /* 0x000000ffff027224 */ /* 0x000fe200078e0005 */
[----:B------:R-:W-:Y:S01]  /*10b40*/  IABS R3, R3 ;  /* 0x0000000300037213 */ /* 0x000fe20000000000 */
[----:B------:R-:W-:Y:S02]  /*10b50*/  FFMA.FTZ R7, R7, -UR8, R13 ;  /* 0x8000000807077c23 */ /* 0x000fe4000801000d */
[----:B------:R-:W-:Y:S01]  /*10b60*/  MUFU.TANH R13, R9 ;  /* 0x00000009000d7308 */ /* 0x000fe20000002400 */
[----:B------:R-:W-:-:S02]  /*10b70*/  I2FP.F32.S32 R2, R2 ;  /* 0x0000000200027245 */ /* 0x000fc40000201400 */
[----:B------:R-:W-:Y:S02]  /*10b80*/  I2FP.F32.S32 R3, R3 ;  /* 0x0000000300037245 */ /* 0x000fe40000201400 */
[----:B------:R-:W-:Y:S01]  /*10b90*/  FSEL R7, R7, -INF , !P4 ;  /* 0xff80000007077808 */ /* 0x000fe20006000000 */
[----:B---3--:R-:W-:Y:S01]  /*10ba0*/  FFMA.FTZ R2, R2, -UR8, R17 ;  /* 0x8000000802027c23 */ /* 0x008fe20008010011 */
[----:B------:R-:W-:Y:S01]  /*10bb0*/  ISETP.GT.AND P4, PT, R194, R4, PT ;  /* 0x00000004c200720c */ /* 0x000fe20003f84270 */
[----:B------:R-:W3:Y:S01]  /*10bc0*/  MUFU.TANH R9, R11 ;  /* 0x0000000b00097308 */ /* 0x000ee20000002400 */
[--C-:B-1----:R-:W-:Y:S01]  /*10bd0*/  IMAD.IADD R0, R193, 0x1, -R6.reuse ;  /* 0x00000001c1007824 */ /* 0x102fe200078e0a06 */
[----:B------:R-:W-:Y:S01]  /*10be0*/  FSEL R154, R7, -INF , !P6 ;  /* 0xff800000079a7808 */ /* 0x000fe20007000000 */
[----:B------:R-:W-:Y:S01]  /*10bf0*/  IMAD.IADD R6, R198, 0x1, -R6 ;  /* 0x00000001c6067824 */ /* 0x000fe200078e0a06 */
[----:B------:R-:W-:Y:S01]  /*10c00*/  FSEL R2, R2, -INF , !P1 ;  /* 0xff80000002027808 */ /* 0x000fe20004800000 */
[----:B--2---:R-:W-:Y:S01]  /*10c10*/  FFMA.FTZ R3, R3, -UR8, R14 ;  /* 0x8000000803037c23 */ /* 0x004fe2000801000e */
[----:B------:R-:W-:Y:S01]  /*10c20*/  IABS R12, R0 ;  /* 0x00000000000c7213 */ /* 0x000fe20000000000 */
[----:B------:R-:W-:Y:S01]  /*10c30*/  IMAD.MOV.U32 R0, RZ, RZ, R10 ;  /* 0x000000ffff007224 */ /* 0x000fe200078e000a */
[----:B------:R-:W-:-:S02]  /*10c40*/  IABS R6, R6 ;  /* 0x0000000600067213 */ /* 0x000fc40000000000 */
[----:B------:R-:W-:Y:S01]  /*10c50*/  ISETP.GT.AND P1, PT, R197, R4, PT ;  /* 0x00000004c500720c */ /* 0x000fe20003f24270 */
[----:B------:R-:W-:Y:S01]  /*10c60*/  IMAD.MOV.U32 R5, RZ, RZ, R12 ;  /* 0x000000ffff057224 */ /* 0x000fe200078e000c */
[----:B------:R-:W-:Y:S02]  /*10c70*/  I2FP.F32.S32 R0, R0 ;  /* 0x0000000000007245 */ /* 0x000fe40000201400 */
[----:B------:R-:W-:Y:S02]  /*10c80*/  I2FP.F32.S32 R6, R6 ;  /* 0x0000000600067245 */ /* 0x000fe40000201400 */
[----:B------:R-:W-:Y:S01]  /*10c90*/  I2FP.F32.S32 R5, R5 ;  /* 0x0000000500057245 */ /* 0x000fe20000201400 */
[----:B------:R-:W-:Y:S01]  /*10ca0*/  FFMA.FTZ R0, R0, -UR8, R19 ;  /* 0x8000000800007c23 */ /* 0x000fe20008010013 */
[----:B------:R-:W-:Y:S01]  /*10cb0*/  FSEL R75, R2, -INF , !P5 ;  /* 0xff800000024b7808 */ /* 0x000fe20006800000 */
[----:B---3--:R-:W-:Y:S01]  /*10cc0*/  FFMA.FTZ R6, R6, -UR8, R9 ;  /* 0x8000000806067c23 */ /* 0x008fe20008010009 */
[----:B------:R-:W-:Y:S01]  /*10cd0*/  FSEL R2, R8, -INF , !P1 ;  /* 0xff80000008027808 */ /* 0x000fe20004800000 */
[----:B------:R-:W-:Y:S01]  /*10ce0*/  FFMA.FTZ R5, R5, -UR8, R13 ;  /* 0x8000000805057c23 */ /* 0x000fe2000801000d */
[----:B------:R-:W-:-:S02]  /*10cf0*/  FSEL R7, R0, -INF , !P2 ;  /* 0xff80000000077808 */ /* 0x000fc40005000000 */
[-C--:B------:R-:W-:Y:S02]  /*10d00*/  ISETP.GT.AND P2, PT, R196, R4.reuse, PT ;  /* 0x00000004c400720c */ /* 0x080fe40003f44270 */
[----:B------:R-:W-:Y:S02]  /*10d10*/  ISETP.GT.AND P1, PT, R195, R4, PT ;  /* 0x00000004c300720c */ /* 0x000fe40003f24270 */
        /* <DEDUP_REMOVED lines=10> */
[----:B------:R-:W-:Y:S02]  /*10dc0*/  FSEL R74, R0, -INF , !P4 ;  /* 0xff800000004a7808 */ /* 0x000fe40006000000 */
[----:B------:R-:W-:Y:S01]  /*10dd0*/  FSEL R148, R6, -INF , !P2 ;  /* 0xff80000006947808 */ /* 0x000fe20005000000 */
[----:B------:R-:W-:Y:S06]  /*10de0*/  BRA.U !UP0, `(.L_x_2660) ;  /* 0x0000000108b07547 */ /* 0x000fec000b800000 */
[----:B------:R-:W-:Y:S01]  /*10df0*/  UIADD3 UR4, UPT, UPT, UR20, -0x4, URZ ;  /* 0xfffffffc14047890 */ /* 0x000fe2000fffe0ff */
[----:B------:R1:W-:Y:S01]  /*10e00*/  @P0 STS.128 [R203+0x4000], RZ ;  /* 0x004000ffcb000388 */ /* 0x0003e20000000c00 */
[----:B------:R-:W-:Y:S04]  /*10e10*/  BSSY.RECONVERGENT B0, `(.L_x_2661) ;  /* 0x0000028000007945 */ /* 0x000fe80003800200 */
[----:B------:R-:W-:-:S04]  /*10e20*/  IMAD.WIDE.U32 R4, R216, UR4, RZ ;  /* 0x00000004d8047c25 */ /* 0x000fc8000f8e00ff */
        /* <DEDUP_REMOVED lines=38> */
.L_x_2662:
[----:B------:R-:W-:Y:S05]  /*11090*/  BSYNC.RECONVERGENT B0 ;  /* 0x0000000000007941 */ /* 0x000fea0003800200 */
.L_x_2661:
[----:B------:R-:W0:Y:S02]  /*110a0*/  LDGDEPBAR ;  /* 0x00000000000079af */ /* 0x000e240000000000 */
.L_x_2660:
[----:B------:R-:W-:Y:S01]  /*110b0*/  FMNMX3.FTZ R0, R236, R218, R208, !PT ;  /* 0x000000daec007276 */ /* 0x000fe200078100d0 */
[----:B------:R-:W-:Y:S01]  /*110c0*/  LDSM.16.MT88.4 R12, [R180+0x6000] ;  /* 0x00600000b40c783b */ /* 0x000fe20000004200 */
[----:B------:R-:W-:Y:S02]  /*110d0*/  @UP0 UIADD3 UR20, UPT, UPT, UR20, -0x4, URZ ;  /* 0xfffffffc14140890 */ /* 0x000fe4000fffe0ff */
        /* <DEDUP_REMOVED lines=55> */
[----:B------:R-:W-:-:S03]  /*11450*/  FFMA.FTZ R5, R59, UR7, -R3 ;  /* 0x000000073b057c23 */ /* 0x000fc60008010803 */
[----:B------:R-:W-:-:S03]  /*11460*/  FSETP.NEU.FTZ.AND P0, PT, R70, -INF , PT ;  /* 0xff8000004600780b */ /* 0x000fc60003f1d000 */
        /* <DEDUP_REMOVED lines=14> */
[C---:B------:R-:W-:Y:S01]  /*11550*/  FSEL R6, R70.reuse, RZ, P0 ;  /* 0x000000ff46067208 */ /* 0x040fe20000000000 */
[----:B-1----:R-:W-:Y:S02]  /*11560*/  FMUL.FTZ R2, R70, UR7 ;  /* 0x0000000746027c20 */ /* 0x002fe40008410000 */
[----:B------:R-:W-:-:S03]  /*11570*/  FMUL.FTZ R7, R7, UR7 ;  /* 0x0000000707077c20 */ /* 0x000fc60008410000 */
[----:B------:R-:W-:Y:S01]  /*11580*/  FSEL R2, R2, RZ, P0 ;  /* 0x000000ff02027208 */ /* 0x000fe20000000000 */
[----:B------:R-:W1:Y:S04]  /*11590*/  MUFU.EX2 R34, R7 ;  /* 0x0000000700227308 */ /* 0x000e680000000800 */
[----:B------:R-:W-:-:S04]  /*115a0*/  FFMA.FTZ R5, R210, UR7, -R2 ;  /* 0x00000007d2057c23 */ /* 0x000fc80008010802 */
[----:B------:R3:W-:Y:S01]  /*115b0*/  MUFU.EX2 R233, R5 ;  /* 0x0000000500e97308 */ /* 0x0007e20000000800 */
[----:B--2---:R-:W-:Y:S01]  /*115c0*/  FMNMX.FTZ R71, R4, R71, !PT ;  /* 0x0000004704477209 */ /* 0x004fe20007810000 */
[----:B------:R-:W-:-:S03]  /*115d0*/  FFMA.FTZ R4, R208, UR7, -R0 ;  /* 0x00000007d0047c23 */ /* 0x000fc60008010800 */
[----:B------:R-:W-:-:S03]  /*115e0*/  FSETP.NEU.FTZ.AND P0, PT, R71, -INF , PT ;  /* 0xff8000004700780b */ /* 0x000fc60003f1d000 */
[----:B------:R2:W-:Y:S01]  /*115f0*/  MUFU.EX2 R227, R4 ;  /* 0x0000000400e37308 */ /* 0x0005e20000000800 */
[-C--:B-1----:R-:W-:Y:S01]  /*11600*/  FMUL.FTZ R84, R84, R34.reuse ;  /* 0x0000002254547220 */ /* 0x082fe20000410000 */
        /* <DEDUP_REMOVED lines=15> */
[----:B--2---:R-:W-:Y:S01]  /*11700*/  FMUL.FTZ R4, R71, UR7 ;  /* 0x0000000747047c20 */ /* 0x004fe20008410000 */
[-C--:B------:R-:W-:Y:S01]  /*11710*/  FMUL.FTZ R136, R136, R34.reuse ;  /* 0x0000002288887220 */ /* 0x080fe20000410000 */
[----:B------:R-:W-:-:S03]  /*11720*/  FMUL.FTZ R137, R137, R34 ;  /* 0x0000002289897220 */ /* 0x000fc60000410000 */
[----:B------:R-:W-:Y:S02]  /*11730*/  FSEL R8, R4, RZ, P0 ;  /* 0x000000ff04087208 */ /* 0x000fe40000000000 */
[----:B------:R-:W-:-:S03]  /*11740*/  F2FP.F16.F32.PACK_AB R4, R237, R238 ;  /* 0x000000eeed04723e */ /* 0x000fc600000000ff */
[----:B------:R-:W-:Y:S01]  /*11750*/  FFMA.FTZ R11, R219, UR7, -R8 ;  /* 0x00000007db0b7c23 */ /* 0x000fe20008010808 */
[----:B-1----:R-:W-:Y:S01]  /*11760*/  FFMA.FTZ R5, R60, UR7, -R2 ;  /* 0x000000073c057c23 */ /* 0x002fe20008010802 */
[--C-:B------:R-:W-:Y:S02]  /*11770*/  FFMA.FTZ R10, R58, UR7, -R8.reuse ;  /* 0x000000073a0a7c23 */ /* 0x100fe40008010808 */
[----:B------:R1:W-:Y:S08]  /*11780*/  MUFU.EX2 R225, R11 ;  /* 0x0000000b00e17308 */ /* 0x0003f00000000800 */
[----:B------:R2:W-:Y:S08]  /*11790*/  MUFU.EX2 R234, R5 ;  /* 0x0000000500ea7308 */ /* 0x0005f00000000800 */
[----:B------:R3:W-:Y:S01]  /*117a0*/  MUFU.EX2 R220, R10 ;  /* 0x0000000a00dc7308 */ /* 0x0007e20000000800 */
[----:B-1----:R-:W-:-:S07]  /*117b0*/  FFMA.FTZ R11, R62, UR7, -R8 ;  /* 0x000000073e0b7c23 */ /* 0x002fce0008010808 */
[----:B------:R1:W-:Y:S01]  /*117c0*/  MUFU.EX2 R221, R11 ;  /* 0x0000000b00dd7308 */ /* 0x0003e20000000800 */
[----:B--2---:R-:W-:-:S07]  /*117d0*/  FFMA.FTZ R5, R57, UR7, -R2 ;  /* 0x0000000739057c23 */ /* 0x004fce0008010802 */
[----:B------:R2:W4:Y:S01]  /*117e0*/  MUFU.EX2 R231, R5 ;  /* 0x0000000500e77308 */ /* 0x0005220000000800 */
[----:B---3--:R-:W-:-:S07]  /*117f0*/  FFMA.FTZ R10, R177, UR7, -R0 ;  /* 0x00000007b10a7c23 */ /* 0x008fce0008010800 */
[----:B------:R3:W-:Y:S01]  /*11800*/  MUFU.EX2 R219, R10 ;  /* 0x0000000a00db7308 */ /* 0x0007e20000000800 */
[----:B-1----:R-:W-:Y:S02]  /*11810*/  FMUL.FTZ R11, R16, UR7 ;  /* 0x00000007100b7c20 */ /* 0x002fe40008410000 */
[----:B------:R-:W-:Y:S05]  /*11820*/  LDSM.16.MT88.4 R16, [R185+0x6800] ;  /* 0x00680000b910783b */ /* 0x000fea0000004200 */
[----:B------:R-:W1:Y:S01]  /*11830*/  MUFU.EX2 R32, R11 ;  /* 0x0000000b00207308 */ /* 0x000e620000000800 */
[----:B--2---:R-:W-:Y:S01]  /*11840*/  FADD.FTZ R5, R230, -R6 ;  /* 0x80000006e6057221 */ /* 0x004fe20000010000 */
[----:B------:R-:W-:-:S02]  /*11850*/  F2FP.F16.F32.PACK_AB R6, R241, R239 ;  /* 0x000000eff106723e */ /* 0x000fc400000000ff */
[----:B----4-:R-:W-:Y:S01]  /*11860*/  F2FP.F16.F32.PACK_AB R7, R231, R234 ;  /* 0x000000eae707723e */ /* 0x010fe200000000ff */
[----:B------:R-:W-:-:S03]  /*11870*/  FMUL.FTZ R5, R5, UR7 ;  /* 0x0000000705057c20 */ /* 0x000fc60008410000 */
[----:B------:R2:W-:Y:S01]  /*11880*/  MUFU.EX2 R230, R9 ;  /* 0x0000000900e67308 */ /* 0x0005e20000000800 */
[----:B---3--:R-:W-:-:S07]  /*11890*/  FFMA.FTZ R10, R204, UR7, -R3 ;  /* 0x00000007cc0a7c23 */ /* 0x008fce0008010803 */
        /* <DEDUP_REMOVED lines=8> */
[----:B------:R1:W4:Y:S01]  /*11920*/  MUFU.EX2 R33, R5 ;  /* 0x0000000500217308 */ /* 0x0003220000000800 */
        /* <DEDUP_REMOVED lines=11> */
[----:B------:R-:W-:-:S04]  /*119e0*/  FMUL.FTZ R141, R141, R32 ;  /* 0x000000208d8d7220 */ /* 0x000fc80000410000 */
[----:B------:R3:W-:Y:S01]  /*119f0*/  MUFU.EX2 R215, R10 ;  /* 0x0000000a00d77308 */ /* 0x0007e20000000800 */
[----:B-1----:R-:W-:Y:S01]  /*11a00*/  FFMA.FTZ R5, R78, UR7, -R0 ;  /* 0x000000074e057c23 */ /* 0x002fe20008010800 */
[-C--:B----4-:R-:W-:Y:S01]  /*11a10*/  FMUL.FTZ R86, R86, R33.reuse ;  /* 0x0000002156567220 */ /* 0x090fe20000410000 */
[-C--:B------:R-:W-:Y:S01]  /*11a20*/  FMUL.FTZ R87, R87, R33.reuse ;  /* 0x0000002157577220 */ /* 0x080fe20000410000 */
[-C--:B------:R-:W-:Y:S01]  /*11a30*/  FMUL.FTZ R90, R90, R33.reuse ;  /* 0x000000215a5a7220 */ /* 0x080fe20000410000 */
[-C--:B------:R-:W-:Y:S01]  /*11a40*/  FMUL.FTZ R91, R91, R33.reuse ;  /* 0x000000215b5b7220 */ /* 0x080fe20000410000 */
[-C--:B------:R-:W-:Y:S01]  /*11a50*/  FMUL.FTZ R102, R102, R33.reuse ;  /* 0x0000002166667220 */ /* 0x080fe20000410000 */
[-C--:B------:R-:W-:Y:S01]  /*11a60*/  FMUL.FTZ R103, R103, R33.reuse ;  /* 0x0000002167677220 */ /* 0x080fe20000410000 */
[----:B------:R1:W-:Y:S01]  /*11a70*/  MUFU.EX2 R226, R5 ;  /* 0x0000000500e27308 */ /* 0x0003e20000000800 */
[----:B--2---:R-:W-:Y:S01]  /*11a80*/  FSEL R9, R71, RZ, P0 ;  /* 0x000000ff47097208 */ /* 0x004fe20000000000 */
[-C--:B------:R-:W-:Y:S01]  /*11a90*/  FMUL.FTZ R106, R106, R33.reuse ;  /* 0x000000216a6a7220 */ /* 0x080fe20000410000 */
[-C--:B------:R-:W-:Y:S01]  /*11aa0*/  FMUL.FTZ R107, R107, R33.reuse ;  /* 0x000000216b6b7220 */ /* 0x080fe20000410000 */
[-C--:B------:R-:W-:Y:S01]  /*11ab0*/  FMUL.FTZ R118, R118, R33.reuse ;  /* 0x0000002176767220 */ /* 0x080fe20000410000 */
[-C--:B------:R-:W-:Y:S01]  /*11ac0*/  FMUL.FTZ R119, R119, R33.reuse ;  /* 0x0000002177777220 */ /* 0x080fe20000410000 */
[----:B------:R-:W-:Y:S01]  /*11ad0*/  FADD.FTZ R9, R235, -R9 ;  /* 0x80000009eb097221 */ /* 0x000fe20000010000 */
[-C--:B------:R-:W-:Y:S01]  /*11ae0*/  FMUL.FTZ R122, R122, R33.reuse ;  /* 0x000000217a7a7220 */ /* 0x080fe20000410000 */
[-C--:B------:R-:W-:Y:S01]  /*11af0*/  FMUL.FTZ R123, R123, R33.reuse ;  /* 0x000000217b7b7220 */ /* 0x080fe20000410000 */
[----:B---3--:R-:W-:Y:S01]  /*11b00*/  FFMA.FTZ R10, R205, UR7, -R2 ;  /* 0x00000007cd0a7c23 */ /* 0x008fe20008010802 */
[----:B------:R-:W-:Y:S01]  /*11b10*/  FMUL.FTZ R9, R9, UR7 ;  /* 0x0000000709097c20 */ /* 0x000fe20008410000 */
[-C--:B------:R-:W-:Y:S01]  /*11b20*/  FMUL.FTZ R134, R134, R33.reuse ;  /* 0x0000002186867220 */ /* 0x080fe20000410000 */
[-C--:B------:R-:W-:Y:S01]  /*11b30*/  FMUL.FTZ R135, R135, R33.reuse ;  /* 0x0000002187877220 */ /* 0x080fe20000410000 */
[-C--:B------:R-:W-:Y:S01]  /*11b40*/  FMUL.FTZ R138, R138, R33.reuse ;  /* 0x000000218a8a7220 */ /* 0x080fe20000410000 */
[----:B------:R2:W3:Y:S01]  /*11b50*/  MUFU.EX2 R11, R9 ;  /* 0x00000009000b7308 */ /* 0x0004e20000000800 */
[----:B------:R-:W-:Y:S01]  /*11b60*/  FMUL.FTZ R139, R139, R33 ;  /* 0x000000218b8b7220 */ /* 0x000fe20000410000 */
[----:B-1----:R-:W-:-:S06]  /*11b70*/  F2FP.F16.F32.PACK_AB R5, R232, R233 ;  /* 0x000000e9e805723e */ /* 0x002fcc00000000ff */
[----:B------:R1:W-:Y:S01]  /*11b80*/  MUFU.EX2 R212, R10 ;  /* 0x0000000a00d47308 */ /* 0x0003e20000000800 */
[----:B------:R-:W-:Y:S01]  /*11b90*/  HMMA.16816.F32 R84, R4, R12, R84 ;  /* 0x0000000c0454723c */ /* 0x000fe20000001854 */
[----:B--2---:R-:W-:-:S07]  /*11ba0*/  FFMA.FTZ R9, R206, UR7, -R0 ;  /* 0x00000007ce097c23 */ /* 0x004fce0008010800 */
[C---:B------:R-:W-:Y:S01]  /*11bb0*/  HMMA.16816.F32 R88, R4.reuse, R14, R88 ;  /* 0x0000000e0458723c */ /* 0x040fe20000001858 */
[-C--:B---3--:R-:W-:Y:S01]  /*11bc0*/  FMUL.FTZ R82, R82, R11.reuse ;  /* 0x0000000b52527220 */ /* 0x088fe20000410000 */
        /* <DEDUP_REMOVED lines=13> */
[--C-:B-1----:R-:W-:Y:S01]  /*11ca0*/  FFMA.FTZ R10, R171, UR7, -R0.reuse ;  /* 0x00000007ab0a7c23 */ /* 0x102fe20008010800 */
[C---:B------:R-:W-:Y:S01]  /*11cb0*/  HMMA.16816.F32 R64, R4.reuse, R22, R104 ;  /* 0x000000160440723c */ /* 0x040fe20000001868 */
[-C--:B------:R-:W-:Y:S01]  /*11cc0*/  FMUL.FTZ R130, R130, R11.reuse ;  /* 0x0000000b82827220 */ /* 0x080fe20000410000 */
[-C--:B------:R-:W-:Y:S01]  /*11cd0*/  FMUL.FTZ R131, R131, R11.reuse ;  /* 0x0000000b83837220 */ /* 0x080fe20000410000 */
[-C--:B------:R-:W-:Y:S01]  /*11ce0*/  FMUL.FTZ R142, R142, R11.reuse ;  /* 0x0000000b8e8e7220 */ /* 0x080fe20000410000 */
[----:B--2---:R-:W-:Y:S01]  /*11cf0*/  FFMA.FTZ R9, R169, UR7, -R0 ;  /* 0x00000007a9097c23 */ /* 0x004fe20008010800 */
[----:B------:R-:W-:Y:S01]  /*11d00*/  FMUL.FTZ R143, R143, R11 ;  /* 0x0000000b8f8f7220 */ /* 0x000fe20000410000 */
[----:B------:R-:W-:Y:S02]  /*11d10*/  MUFU.EX2 R206, R10 ;  /* 0x0000000a00ce7308 */ /* 0x000fe40000000800 */
[C---:B------:R-:W-:Y:S06]  /*11d20*/  HMMA.16816.F32 R60, R4.reuse, R24, R116 ;  /* 0x00000018043c723c */ /* 0x040fec0000001874 */
[----:B------:R1:W-:Y:S02]  /*11d30*/  MUFU.EX2 R217, R9 ;  /* 0x0000000900d97308 */ /* 0x0003e40000000800 */
[C---:B------:R-:W-:Y:S08]  /*11d40*/  HMMA.16816.F32 R56, R4.reuse, R26, R120 ;  /* 0x0000001a0438723c */ /* 0x040ff00000001878 */
[----:B------:R-:W-:Y:S01]  /*11d50*/  HMMA.16816.F32 R52, R4, R28, R132 ;  /* 0x0000001c0434723c */ /* 0x000fe20000001884 */
[----:B-1----:R-:W-:-:S07]  /*11d60*/  FFMA.FTZ R9, R174, UR7, -R3 ;  /* 0x00000007ae097c23 */ /* 0x002fce0008010803 */
[----:B------:R-:W-:Y:S01]  /*11d70*/  HMMA.16816.F32 R44, R4, R30, R136 ;  /* 0x0000001e042c723c */ /* 0x000fe20000001888 */
[----:B------:R-:W-:Y:S01]  /*11d80*/  F2FP.F16.F32.PACK_AB R4, R227, R240 ;  /* 0x000000f0e304723e */ /* 0x000fe200000000ff */
[----:B------:R1:W2:Y:S01]  /*11d90*/  MUFU.EX2 R214, R9 ;  /* 0x0000000900d67308 */ /* 0x0002a20000000800 */
[----:B------:R-:W-:Y:S02]  /*11da0*/  F2FP.F16.F32.PACK_AB R5, R224, R225 ;  /* 0x000000e1e005723e */ /* 0x000fe400000000ff */
[----:B------:R-:W-:Y:S02]  /*11db0*/  F2FP.F16.F32.PACK_AB R6, R230, R226 ;  /* 0x000000e2e606723e */ /* 0x000fe400000000ff */
[----:B------:R-:W-:-:S07]  /*11dc0*/  F2FP.F16.F32.PACK_AB R7, R220, R221 ;  /* 0x000000dddc07723e */ /* 0x000fce00000000ff */
[----:B------:R-:W-:Y:S01]  /*11dd0*/  HMMA.16816.F32 R48, R4, R12, R80 ;  /* 0x0000000c0430723c */ /* 0x000fe20000001850 */
[----:B-1----:R-:W-:-:S07]  /*11de0*/  FFMA.FTZ R9, R160, UR7, -R3 ;  /* 0x00000007a0097c23 */ /* 0x002fce0008010803 */
[C---:B------:R-:W-:Y:S01]  /*11df0*/  HMMA.16816.F32 R40, R4.reuse, R14, R92 ;  /* 0x0000000e0428723c */ /* 0x040fe2000000185c */
[----:B------:R1:W-:Y:S01]  /*11e00*/  MUFU.EX2 R213, R9 ;  /* 0x0000000900d57308 */ /* 0x0003e20000000800 */
[----:B------:R-:W-:Y:S04]  /*11e10*/  LDSM.16.MT88.4 R12, [R184+0x6800] ;  /* 0x00680000b80c783b */ /* 0x000fe80000004200 */
[----:B------:R-:W-:Y:S02]  /*11e20*/  LDSM.16.MT88.4 R92, [R180+0x7800] ;  /* 0x00780000b45c783b */ /* 0x000fe40000004200 */
[C---:B------:R-:W-:Y:S08]  /*11e30*/  HMMA.16816.F32 R36, R4.reuse, R20, R96 ;  /* 0x000000140424723c */ /* 0x040ff00000001860 */
[----:B------:R-:W-:Y:S01]  /*11e40*/  HMMA.16816.F32 R108, R4, R22, R108 ;  /* 0x00000016046c723c */ /* 0x000fe2000000186c */
[----:B------:R-:W-:Y:S01]  /*11e50*/  LDSM.16.MT88.4 R20, [R181+0x6800] ;  /* 0x00680000b514783b */ /* 0x000fe20000004200 */
[----:B-1----:R-:W-:-:S04]  /*11e60*/  FFMA.FTZ R9, R176, UR7, -R2 ;  /* 0x00000007b0097c23 */ /* 0x002fc80008010802 */
[----:B------:R1:W3:Y:S02]  /*11e70*/  MUFU.EX2 R209, R9 ;  /* 0x0000000900d17308 */ /* 0x0002e40000000800 */
[C---:B------:R-:W-:Y:S08]  /*11e80*/  HMMA.16816.F32 R112, R4.reuse, R24, R112 ;  /* 0x000000180470723c */ /* 0x040ff00000001870 */
[----:B------:R-:W-:Y:S01]  /*11e90*/  HMMA.16816.F32 R124, R4, R26, R124 ;  /* 0x0000001a047c723c */ /* 0x000fe2000000187c */
[----:B------:R-:W4:Y:S01]  /*11ea0*/  LDSM.16.MT88.4 R24, [R180+0x6800] ;  /* 0x00680000b418783b */ /* 0x000f220000004200 */
[----:B-1----:R-:W-:-:S06]  /*11eb0*/  FFMA.FTZ R9, R168, UR7, -R2 ;  /* 0x00000007a8097c23 */ /* 0x002fcc0008010802 */
[C---:B------:R-:W-:Y:S01]  /*11ec0*/  HMMA.16816.F32 R128, R4.reuse, R28, R128 ;  /* 0x0000001c0480723c */ /* 0x040fe20000001880 */
[----:B------:R1:W-:Y:S07]  /*11ed0*/  MUFU.EX2 R210, R9 ;  /* 0x0000000900d27308 */ /* 0x0003ee0000000800 */
[----:B------:R-:W-:Y:S01]  /*11ee0*/  HMMA.16816.F32 R140, R4, R30, R140 ;  /* 0x0000001e048c723c */ /* 0x000fe2000000188c */
[----:B--2---:R-:W-:Y:S02]  /*11ef0*/  F2FP.F16.F32.PACK_AB R4, R214, R216 ;  /* 0x000000d8d604723e */ /* 0x004fe400000000ff */
[----:B---3--:R-:W-:-:S02]  /*11f00*/  F2FP.F16.F32.PACK_AB R5, R209, R212 ;  /* 0x000000d4d105723e */ /* 0x008fc400000000ff */
[----:B------:R-:W-:Y:S01]  /*11f10*/  F2FP.F16.F32.PACK_AB R6, R213, R215 ;  /* 0x000000d7d506723e */ /* 0x000fe200000000ff */
[----:B-1----:R-:W-:-:S04]  /*11f20*/  FFMA.FTZ R9, R162, UR7, -R2 ;  /* 0x00000007a2097c23 */ /* 0x002fc80008010802 */
        /* <DEDUP_REMOVED lines=208> */
[----:B------:R-:W-:-:S02]  /*12c30*/  FADD.FTZ R251, R35, R2 ;  /* 0x0000000223fb7221 */ /* 0x000fc40000010000 */
[----:B------:R1:W-:Y:S01]  /*12c40*/  STL [R1], R4 ;  /* 0x0000000401007387 */ /* 0x0003e20000100800 */
[----:B------:R-:W-:Y:S01]  /*12c50*/  HMMA.16816.F32 R128, R140, R16, R128 ;  /* 0x000000108c80723c */ /* 0x000fe20000001880 */
[----:B------:R-:W-:-:S07]  /*12c60*/  FADD.FTZ R250, R24, R0 ;  /* 0x0000000018fa7221 */ /* 0x000fce0000010000 */
[-C--:B------:R-:W-:Y:S08]  /*12c70*/  HMMA.16816.F32 R136, R136, R18.reuse, R44 ;  /* 0x000000128888723c */ /* 0x080ff0000000182c */
[----:B------:R-:W-:Y:S01]  /*12c80*/  HMMA.16816.F32 R140, R140, R18, R12 ;  /* 0x000000128c8c723c */ /* 0x000fe2000000180c */
[----:B------:R-:W-:-:S04]  /*12c90*/  NOP ;  /* 0x0000000000007918 */ /* 0x000fc80000000000 */
[----:B------:R-:W-:-:S15]  /*12ca0*/  BRA.U UP0, `(.L_x_2663) ;  /* 0x0000000100047547 */ /* 0x000fde000b800000 */
.L_x_2656:
[----:B------:R-:W-:-:S12]  /*12cb0*/  UIADD3 UR20, UPT, UPT, UR12, -0x1, URZ ;  /* 0xffffffff0c147890 */ /* 0x000fd8000fffe0ff */
.L_x_2663:
[----:B------:R-:W-:-:S09]  /*12cc0*/  UISETP.GE.AND UP0, UPT, UR20, UR16, UPT ;  /* 0x000000101400728c */ /* 0x000fd2000bf06270 */
[----:B------:R-:W-:Y:S05]  /*12cd0*/  BRA.U !UP0, `(.L_x_2664) ;  /* 0x0000005508207547 */ /* 0x000fea000b800000 */
[----:B------:R-:W2:Y:S01]  /*12ce0*/  LDC.64 R244, c[0x0][0x3c0] ;  /* 0x0000f000fff47b82 */ /* 0x000ea20000000a00 */
[----:B------:R-:W3:Y:S01]  /*12cf0*/  LDCU UR13, c[0x0][0x440] ;  /* 0x00008800ff0d77ac */ /* 0x000ee20008000800 */
[----:B------:R-:W-:Y:S01]  /*12d00*/  IMAD.MOV.U32 R75, RZ, RZ, R70 ;  /* 0x000000ffff4b7224 */ /* 0x000fe200078e0046 */
[----:B------:R-:W-:Y:S01]  /*12d10*/  MOV R3, R73 ;  /* 0x0000004900037202 */ /* 0x000fe20000000f00 */
[----:B------:R-:W-:Y:S01]  /*12d20*/  IMAD.MOV.U32 R74, RZ, RZ, R71 ;  /* 0x000000ffff4a7224 */ /* 0x000fe200078e0047 */
[----:B------:R-:W-:Y:S01]  /*12d30*/  MOV R68, R72 ;  /* 0x0000004800447202 */ /* 0x000fe20000000f00 */
[----:B------:R-:W-:Y:S01]  /*12d40*/  VIADD R204, R192, 0x8 ;  /* 0x00000008c0cc7836 */ /* 0x000fe20000000000 */
[----:B------:R-:W4:Y:S01]  /*12d50*/  LDCU UR12, c[0x0][0x440] ;  /* 0x00008800ff0c77ac */ /* 0x000f220008000800 */
[----:B------:R-:W1:Y:S01]  /*12d60*/  LDCU UR9, c[0x0][0x50c] ;  /* 0x0000a180ff0977ac */ /* 0x000e620008000800 */
[----:B------:R-:W1:Y:S01]  /*12d70*/  LDCU UR4, c[0x0][0x45c] ;  /* 0x00008b80ff0477ac */ /* 0x000e620008000800 */
[----:B---3--:R-:W-:Y:S01]  /*12d80*/  ISETP.GE.AND P4, PT, R243, UR13, PT ;  /* 0x0000000df3007c0c */ /* 0x008fe2000bf86270 */
[----:B------:R-:W3:Y:S01]  /*12d90*/  LDCU.64 UR6, c[0x0][0x3b8] ;  /* 0x00007700ff0677ac */ /* 0x000ee20008000a00 */
[----:B------:R-:W-:Y:S11]  /*12da0*/  BRA `(.L_x_2665) ;  /* 0x0000000000e07947 */ /* 0x000ff60003800000 */
.L_x_2667:
[----:B------:R-:W-:Y:S01]  /*12db0*/  UIADD3 UR13, UPT, UPT, UR20, -0x1, URZ ;  /* 0xffffffff140d7890 */ /* 0x000fe2000fffe0ff */
[----:B------:R-:W-:Y:S01]  /*12dc0*/  IMAD.U32 R8, RZ, RZ, UR6 ;  /* 0x00000006ff087e24 */ /* 0x000fe2000f8e00ff */
[----:B------:R-:W-:Y:S01]  /*12dd0*/  ISETP.GE.AND P4, PT, R243, UR12, PT ;  /* 0x0000000cf3007c0c */ /* 0x000fe2000bf86270 */
[----:B------:R-:W-:Y:S01]  /*12de0*/  IMAD.U32 R9, RZ, RZ, UR6 ;  /* 0x00000006ff097e24 */ /* 0x000fe2000f8e00ff */
[----:B------:R-:W-:Y:S01]  /*12df0*/  UIMAD.WIDE.U32 UR14, UR13, UR6, URZ ;  /* 0x000000060d0e72a5 */ /* 0x000fe2000f8e00ff */
[----:B------:R-:W-:Y:S01]  /*12e00*/  IMAD.U32 R11, RZ, RZ, UR7 ;  /* 0x00000007ff0b7e24 */ /* 0x000fe2000f8e00ff */
[----:B------:R-:W-:Y:S01]  /*12e10*/  VOTEU.ALL UP0, P0 ;  /* 0x0000000000ff7886 */ /* 0x000fe20000000000 */
[----:B------:R-:W-:Y:S01]  /*12e20*/  IMAD.U32 R10, RZ, RZ, UR6 ;  /* 0x00000006ff0a7e24 */ /* 0x000fe2000f8e00ff */
[----:B------:R-:W-:Y:S01]  /*12e30*/  USHF.L.U32 UR22, UR14, 0x6, URZ ;  /* 0x000000060e167899 */ /* 0x000fe200080006ff */
[----:B------:R-:W-:Y:S01]  /*12e40*/  IMAD.U32 R70, RZ, RZ, UR6 ;  /* 0x00000006ff467e24 */ /* 0x000fe2000f8e00ff */
[----:B------:R-:W-:Y:S01]  /*12e50*/  UIMAD UR13, UR13, UR7, UR15 ;  /* 0x000000070d0d72a4 */ /* 0x000fe2000f8e020f */
[----:B------:R-:W-:Y:S03]  /*12e60*/  IMAD.U32 R69, RZ, RZ, UR7 ;  /* 0x00000007ff457e24 */ /* 0x000fe6000f8e00ff */
[----:B------:R-:W-:Y:S01]  /*12e70*/  USHF.L.U64.HI UR23, UR14, 0x6, UR13 ;  /* 0x000000060e177899 */ /* 0x000fe2000801020d */
[----:B------:R-:W-:Y:S01]  /*12e80*/  @!P0 LEA R8, P1, R8, UR22, 0x4 ;  /* 0x0000001608088c11 */ /* 0x000fe2000f8220ff */
[----:B------:R-:W-:Y:S04]  /*12e90*/  IMAD.U32 R73, RZ, RZ, UR22 ;  /* 0x00000016ff497e24 */ /* 0x000fe8000f8e00ff */
[----:B------:R-:W-:Y:S02]  /*12ea0*/  @!P0 LEA.HI.X R11, R9, UR23, R11, 0x4, P1 ;  /* 0x00000017090b8c11 */ /* 0x000fe400088f240b */
[----:B------:R-:W-:Y:S02]  /*12eb0*/  @!P0 LEA R9, P1, R10, UR22, 0x5 ;  /* 0x000000160a098c11 */ /* 0x000fe4000f8228ff */
[----:B------:R-:W-:Y:S02]  /*12ec0*/  MOV R10, UR22 ;  /* 0x00000016000a7c02 */ /* 0x000fe40008000f00 */
[----:B------:R-:W-:Y:S02]  /*12ed0*/  @!P0 LEA.HI.X R69, R70, UR23, R69, 0x5, P1 ;  /* 0x0000001746458c11 */ /* 0x000fe400088f2c45 */
[-C--:B------:R-:W-:Y:S01]  /*12ee0*/  @!P4 LEA R72, P1, R10, R247.reuse, 0x1 ;  /* 0x000000f70a48c211 */ /* 0x080fe200078208ff */
[----:B------:R-:W-:Y:S01]  /*12ef0*/  IMAD.U32 R10, RZ, RZ, UR23 ;  /* 0x00000017ff0a7e24 */ /* 0x000fe2000f8e00ff */
[----:B------:R-:W-:Y:S04]  /*12f00*/  @!UP0 UIMAD.WIDE.U32 UR22, UR6, 0x30, UR22 ;  /* 0x00000030061688a5 */ /* 0x000fe8000f8e0016 */
[-C--:B------:R-:W-:Y:S01]  /*12f10*/  @!P4 LEA.HI.X R73, R73, R246.reuse, R10, 0x1, P1 ;  /* 0x000000f64949c211 */ /* 0x080fe200008f0c0a */
[----:B------:R-:W-:Y:S01]  /*12f20*/  IMAD.U32 R10, RZ, RZ, UR7 ;  /* 0x00000007ff0a7e24 */ /* 0x000fe2000f8e00ff */
[CC--:B------:R-:W-:Y:S02]  /*12f30*/  @!P0 LEA R70, P1, R8.reuse, R247.reuse, 0x1 ;  /* 0x000000f708468211 */ /* 0x0c0fe400078208ff */
[----:B------:R-:W-:Y:S01]  /*12f40*/  MOV R77, UR22 ;  /* 0x00000016004d7c02 */ /* 0x000fe20008000f00 */
[----:B------:R-:W-:Y:S01]  /*12f50*/  @!PT LDS RZ, [RZ] ;  /* 0x00000000fffff984 */ /* 0x000fe20000000800 */
[----:B------:R-:W-:Y:S01]  /*12f60*/  @!PT LDS RZ, [RZ] ;  /* 0x00000000fffff984 */ /* 0x000fe20000000800 */
[----:B------:R-:W-:Y:S01]  /*12f70*/  @!PT LDS RZ, [RZ] ;  /* 0x00000000fffff984 */ /* 0x000fe20000000800 */
[----:B------:R1:W-:Y:S01]  /*12f80*/  @!P4 LDGSTS.E.BYPASS.LTC128B.128 [R203+0x4000], desc[UR24][R72.64] ;  /* 0x0400000048cbcfae */ /* 0x0003e2000b981a18 */
[-C--:B------:R-:W-:Y:S01]  /*12f90*/  @!P0 LEA.HI.X R71, R8, R246.reuse, R11, 0x1, P1 ;  /* 0x000000f608478211 */ /* 0x080fe200008f0c0b */
[----:B------:R-:W-:Y:S01]  /*12fa0*/  @!P0 IMAD R8, R10, 0x30, RZ ;  /* 0x000000300a088824 */ /* 0x000fe200078e02ff */
[CC--:B------:R-:W-:Y:S01]  /*12fb0*/  @!P0 LEA R10, P1, R9.reuse, R247.reuse, 0x1 ;  /* 0x000000f7090a8211 */ /* 0x0c0fe200078208ff */
[----:B------:R1:W-:Y:S03]  /*12fc0*/  @P4 STS.128 [R203+0x4000], RZ ;  /* 0x004000ffcb004388 */ /* 0x0003e60000000c00 */
[-C--:B------:R-:W-:Y:S01]  /*12fd0*/  @!P0 LEA.HI.X R11, R9, R246.reuse, R69, 0x1, P1 ;  /* 0x000000f6090b8211 */ /* 0x080fe200008f0c45 */
[----:B------:R1:W-:Y:S01]  /*12fe0*/  @P0 STS.128 [R203+0x4800], RZ ;  /* 0x004800ffcb000388 */ /* 0x0003e20000000c00 */
[----:B------:R-:W-:Y:S01]  /*12ff0*/  @!P0 VIADD R9, R8, UR23 ;  /* 0x0000001708098c36 */ /* 0x000fe20008000000 */
[----:B------:R-:W-:Y:S01]  /*13000*/  @!P0 LEA R8, P1, R77, R247, 0x1 ;  /* 0x000000f74d088211 */ /* 0x000fe200078208ff */
[----:B------:R-:W-:Y:S01]  /*13010*/  IMAD.U32 R69, RZ, RZ, UR22 ;  /* 0x00000016ff457e24 */ /* 0x000fe2000f8e00ff */
[----:B------:R-:W-:Y:S01]  /*13020*/  @!PT LDS RZ, [RZ] ;  /* 0x00000000fffff984 */ /* 0x000fe20000000800 */
[----:B------:R-:W-:Y:S01]  /*13030*/  @!PT LDS RZ, [RZ] ;  /* 0x00000000fffff984 */ /* 0x000fe20000000800 */
[----:B------:R-:W-:Y:S01]  /*13040*/  @!PT LDS RZ, [RZ] ;  /* 0x00000000fffff984 */ /* 0x000fe20000000800 */
[----:B------:R1:W-:Y:S04]  /*13050*/  @!P0 LDGSTS.E.BYPASS.LTC128B.128 [R203+0x4800], desc[UR24][R70.64] ;  /* 0x0480000046cb8fae */ /* 0x0003e8000b981a18 */
        /* <DEDUP_REMOVED lines=13> */
.L_x_2665:
[----:B------:R-:W-:Y:S04]  /*13130*/  DEPBAR.LE SB0, 0x0 ;  /* 0x000080000000791a */ /* 0x000fe80000000000 */
[----:B------:R-:W-:Y:S01]  /*13140*/  BAR.SYNC.DEFER_BLOCKING 0x0 ;  /* 0x0000000000007b1d */ /* 0x000fe20000010000 */
[----:B--2---:R-:W-:Y:S01]  /*13150*/  IMAD.WIDE.U32 R6, R244, UR20, RZ ;  /* 0x00000014f4067c25 */ /* 0x004fe2000f8e00ff */
[----:B----4-:R-:W-:Y:S01]  /*13160*/  ISETP.GE.AND P0, PT, R243, UR12, PT ;  /* 0x0000000cf3007c0c */ /* 0x010fe2000bf06270 */
[----:B------:R-:W-:Y:S02]  /*13170*/  UISETP.GT.AND UP0, UPT, UR20, UR16, UPT ;  /* 0x000000101400728c */ /* 0x000fe4000bf04270 */
[----:B-1----:R-:W-:Y:S02]  /*13180*/  IMAD.SHL.U32 R4, R6, 0x40, RZ ;  /* 0x0000004006047824 */ /* 0x002fe400078e00ff */
[C---:B------:R-:W-:Y:S03]  /*13190*/  IMAD R7, R245.reuse, UR20, R7 ;  /* 0x00000014f5077c24 */ /* 0x040fe6000f8e0207 */
[----:B------:R-:W-:Y:S02]  /*131a0*/  @!P4 LEA R12, P3, R4, R249, 0x1 ;  /* 0x000000f9040cc211 */ /* 0x000fe400078608ff */
[----:B------:R-:W-:Y:S03]  /*131b0*/  SHF.L.U64.HI R5, R6, 0x6, R7 ;  /* 0x0000000606057819 */ /* 0x000fe60000010207 */
[----:B------:R-:W-:Y:S02]  /*131c0*/  @!P0 LEA R0, P2, R244, R4, 0x4 ;  /* 0x00000004f4008211 */ /* 0x000fe400078420ff */
        /* <DEDUP_REMOVED lines=14> */
[-C--:B------:R-:W-:Y:S01]  /*132b0*/  @!P0 LEA.HI.X R9, R2, R248.reuse, R7, 0x1, P1 ;  /* 0x000000f802098211 */ /* 0x080fe200008f0c07 */
[----:B------:R-:W-:Y:S01]  /*132c0*/  @!P0 IMAD.IADD R0, R0, 0x1, R5 ;  /* 0x0000000100008824 */ /* 0x000fe200078e0205 */
[C---:B------:R-:W-:Y:S04]  /*132d0*/  @!P0 LEA R6, P1, R4.reuse, R249, 0x1 ;  /* 0x000000f904068211 */ /* 0x040fe800078208ff */
[----:B------:R-:W-:Y:S01]  /*132e0*/  @!P0 LEA.HI.X R7, R4, R248, R0, 0x1, P1 ;  /* 0x000000f804078211 */ /* 0x000fe200008f0c00 */
[----:B------:R-:W-:Y:S01]  /*132f0*/  @P0 STS.128 [R203+0x6800], RZ ;  /* 0x006800ffcb000388 */ /* 0x000fe20000000c00 */
[----:B------:R-:W-:Y:S07]  /*13300*/  IMAD.U32 R0, RZ, RZ, UR20 ;  /* 0x00000014ff007e24 */ /* 0x000fee000f8e00ff */
        /* <DEDUP_REMOVED lines=17> */
[----:B------:R-:W4:Y:S08]  /*13420*/  LDSM.16.M88.4 R32, [R183+UR5+0x4800] ;  /* 0x00480005b720783b */ /* 0x000f300008000200 */
[----:B------:R-:W0:Y:S08]  /*13430*/  LDGDEPBAR ;  /* 0x00000000000079af */ /* 0x000e300000000000 */
[----:B------:R-:W5:Y:S08]  /*13440*/  LDSM.16.M88.4 R48, [R183+UR5+0x5000] ;  /* 0x00500005b730783b */ /* 0x000f700008000200 */
[----:B------:R-:W3:Y:S01]  /*13450*/  LDSM.16.M88.4 R76, [R183+UR5+0x5800] ;  /* 0x00580005b74c783b */ /* 0x000ee20008000200 */
        /* <DEDUP_REMOVED lines=13> */
[----:B------:R-:W-:Y:S01]  /*13530*/  LDSM.16.M88.4 R168, [R189] ;  /* 0x00000000bda8783b */ /* 0x000fe20000000200 */
[C---:B------:R-:W-:Y:S07]  /*13540*/  HMMA.16816.F32 R32, R64.reuse, R34, RZ ;  /* 0x000000224020723c */ /* 0x040fee00000018ff */
[----:B------:R-:W4:Y:S01]  /*13550*/  LDSM.16.M88.4 R172, [R182+0x4000] ;  /* 0x00400000b6ac783b */ /* 0x000f220000000200 */
[-C--:B-----5:R-:W-:Y:S07]  /*13560*/  HMMA.16816.F32 R36, R64, R48.reuse, RZ ;  /* 0x000000304024723c */ /* 0x0a0fee00000018ff */
[----:B------:R-:W5:Y:S01]  /*13570*/  LDSM.16.M88.4 R176, [R189+0x2000] ;  /* 0x00200000bdb0783b */ /* 0x000f620000000200 */
[C---:B------:R-:W-:Y:S01]  /*13580*/  HMMA.16816.F32 R40, R60.reuse, R48, RZ ;  /* 0x000000303c28723c */ /* 0x040fe200000018ff */
[----:B------:R-:W1:Y:S07]  /*13590*/  S2R R69, SR_TID.X ;  /* 0x0000000000457919 */ /* 0x000e6e0000002100 */
[-C--:B------:R-:W-:Y:S08]  /*135a0*/  HMMA.16816.F32 R44, R60, R50.reuse, RZ ;  /* 0x000000323c2c723c */ /* 0x080ff000000018ff */
[C---:B------:R-:W-:Y:S08]  /*135b0*/  HMMA.16816.F32 R48, R64.reuse, R50, RZ ;  /* 0x000000324030723c */ /* 0x040ff000000018ff */
[-C--:B---3--:R-:W-:Y:S08]  /*135c0*/  HMMA.16816.F32 R52, R64, R76.reuse, RZ ;  /* 0x0000004c4034723c */ /* 0x088ff000000018ff */
[C---:B------:R-:W-:Y:S02]  /*135d0*/  HMMA.16816.F32 R56, R60.reuse, R76, RZ ;  /* 0x0000004c3c38723c */ /* 0x040fe400000018ff */
[----:B-1----:R-:W-:Y:S06]  /*135e0*/  IMAD.SHL.U32 R69, R69, 0x2, RZ ;  /* 0x0000000245457824 */ /* 0x002fec00078e00ff */
[-C--:B------:R-:W-:Y:S01]  /*135f0*/  HMMA.16816.F32 R60, R60, R78.reuse, RZ ;  /* 0x0000004e3c3c723c */ /* 0x080fe200000018ff */
[----:B------:R-:W-:Y:S01]  /*13600*/  STL [R1+0x8], R69 ;  /* 0x0000084501007387 */ /* 0x000fe20000100800 */
[----:B------:R-:W-:Y:S04]  /*13610*/  LOP3.LUT R2, R69, 0x6, RZ, 0xc0, !PT ;  /* 0x0000000645027812 */ /* 0x000fe800078ec0ff */
[----:B------:R-:W-:Y:S01]  /*13620*/  LEA R0, R0, R2, 0x6 ;  /* 0x0000000200007211 */ /* 0x000fe200078e30ff */
[----:B------:R-:W-:Y:S01]  /*13630*/  STL [R1+0x4], R2 ;  /* 0x0000040201007387 */ /* 0x000fe20000100800 */
[----:B------:R-:W-:Y:S02]  /*13640*/  HMMA.16816.F32 R64, R64, R78, RZ ;  /* 0x0000004e4040723c */ /* 0x000fe400000018ff */
[-C--:B------:R-:W-:Y:S01]  /*13650*/  ISETP.GT.AND P6, PT, R194, R0.reuse, PT ;  /* 0x00000000c200720c */ /* 0x080fe20003fc4270 */
[----:B------:R-:W1:Y:S01]  /*13660*/  LDSM.16.M88.4 R76, [R182+0x4800] ;  /* 0x00480000b64c783b */ /* 0x000e620000000200 */
[-C--:B------:R-:W-:Y:S02]  /*13670*/  ISETP.GT.AND P3, PT, R197, R0.reuse, PT ;  /* 0x00000000c500720c */ /* 0x080fe40003f64270 */
[----:B------:R-:W-:Y:S02]  /*13680*/  ISETP.GT.AND P2, PT, R196, R0, PT ;  /* 0x00000000c400720c */ /* 0x000fe40003f44270 */
[-C--:B------:R-:W-:Y:S08]  /*13690*/  HMMA.16816.F32 R4, R144, R148.reuse, R4 ;  /* 0x000000949004723c */ /* 0x080ff00000001804 */
[C---:B--2---:R-:W-:Y:S08]  /*136a0*/  HMMA.16816.F32 R8, R152.reuse, R148, R8 ;  /* 0x000000949808723c */ /* 0x044ff00000001808 */
        /* <DEDUP_REMOVED lines=18> */
[----:B------:R-:W2:Y:S07]  /*137d0*/  LDSM.16.M88.4 R144, [R182+0x5000] ;  /* 0x00500000b690783b */ /* 0x000eae0000000200 */
[-C--:B------:R-:W-:Y:S01]  /*137e0*/  HMMA.16816.F32 R4, R168, R172.reuse, R4 ;  /* 0x000000aca804723c */ /* 0x080fe20000001804 */
[----:B------:R-:W3:Y:S07]  /*137f0*/  LDSM.16.M88.4 R164, [R186+0x4800] ;  /* 0x00480000baa4783b */ /* 0x000eee0000000200 */
[C---:B-----5:R-:W-:Y:S08]  /*13800*/  HMMA.16816.F32 R8, R176.reuse, R172, R8 ;  /* 0x000000acb008723c */ /* 0x060ff00000001808 */
        /* <DEDUP_REMOVED lines=19> */
[C---:B------:R-:W-:Y:S08]  /*13940*/  HMMA.16816.F32 R8, R160.reuse, R156, R8 ;  /* 0x0000009ca008723c */ /* 0x040ff00000001808 */
[-C--:B------:R-:W-:Y:S03]  /*13950*/  HMMA.16816.F32 R12, R160, R158.reuse, R12 ;  /* 0x0000009ea00c723c */ /* 0x080fe6000000180c */
[----:B------:R-:W-:Y:S01]  /*13960*/  FMUL.FTZ R4, R4, UR9 ;  /* 0x0000000904047c20 */ /* 0x000fe20008410000 */
[----:B------:R-:W-:Y:S01]  /*13970*/  FMUL.FTZ R5, R5, UR9 ;  /* 0x0000000905057c20 */ /* 0x000fe20008410000 */
[----:B------:R-:W-:Y:S01]  /*13980*/  FMUL.FTZ R6, R6, UR9 ;  /* 0x0000000906067c20 */ /* 0x000fe20008410000 */
[----:B------:R-:W-:Y:S01]  /*13990*/  FMUL.FTZ R144, R7, UR9 ;  /* 0x0000000907907c20 */ /* 0x000fe20008410000 */
[----:B------:R2:W-:Y:S01]  /*139a0*/  MUFU.TANH R147, R4 ;  /* 0x0000000400937308 */ /* 0x0005e20000002400 */
[C---:B------:R-:W-:Y:S04]  /*139b0*/  HMMA.16816.F32 R16, R152.reuse, R158, R16 ;  /* 0x0000009e9810723c */ /* 0x040fe80000001810 */
[----:B------:R-:W-:Y:S02]  /*139c0*/  VIADD R7, R0, UR19 ;  /* 0x0000001300077c36 */ /* 0x000fe40008000000 */
[----:B------:R-:W-:Y:S01]  /*139d0*/  FMUL.FTZ R69, R8, UR9 ;  /* 0x0000000908457c20 */ /* 0x000fe20008410000 */
[----:B------:R-:W-:Y:S02]  /*139e0*/  FMUL.FTZ R148, R9, UR9 ;  /* 0x0000000909947c20 */ /* 0x000fe40008410000 */
[----:B------:R5:W-:Y:S01]  /*139f0*/  MUFU.TANH R146, R5 ;  /* 0x0000000500927308 */ /* 0x000be20000002400 */
[-C--:B---3--:R-:W-:Y:S03]  /*13a00*/  HMMA.16816.F32 R20, R152, R164.reuse, R20 ;  /* 0x000000a49814723c */ /* 0x088fe60000001814 */
[--C-:B------:R-:W-:Y:S02]  /*13a10*/  IMAD.IADD R9, R204, 0x1, -R7.reuse ;  /* 0x00000001cc097824 */ /* 0x100fe400078e0a07 */
[----:B------:R-:W-:Y:S01]  /*13a20*/  FMUL.FTZ R150, R11, UR9 ;  /* 0x000000090b967c20 */ /* 0x000fe20008410000 */
[----:B------:R-:W-:Y:S02]  /*13a30*/  IMAD.IADD R8, R193, 0x1, -R7 ;  /* 0x00000001c1087824 */ /* 0x000fe400078e0a07 */
[----:B------:R-:W-:Y:S01]  /*13a40*/  FMUL.FTZ R149, R10, UR9 ;  /* 0x000000090a957c20 */ /* 0x000fe20008410000 */
[----:B------:R3:W-:Y:S01]  /*13a50*/  MUFU.TANH R145, R6 ;  /* 0x0000000600917308 */ /* 0x0007e20000002400 */
[C---:B------:R-:W-:Y:S04]  /*13a60*/  HMMA.16816.F32 R24, R160.reuse, R164, R24 ;  /* 0x000000a4a018723c */ /* 0x040fe80000001818 */
[----:B--2---:R-:W-:Y:S01]  /*13a70*/  VIADD R4, R0, 0x38 ;  /* 0x0000003800047836 */ /* 0x004fe20000000000 */
[----:B------:R-:W-:Y:S04]  /*13a80*/  IABS R11, R9 ;  /* 0x00000009000b7213 */ /* 0x000fe80000000000 */
[----:B------:R-:W2:Y:S01]  /*13a90*/  MUFU.TANH R144, R144 ;  /* 0x0000009000907308 */ /* 0x000ea20000002400 */
[-C--:B------:R-:W-:Y:S03]  /*13aa0*/  HMMA.16816.F32 R28, R160, R166.reuse, R28 ;  /* 0x000000a6a01c723c */ /* 0x080fe6000000181c */
[----:B-----5:R-:W-:Y:S01]  /*13ab0*/  IADD3 R5, PT, PT, R192, -R7, RZ ;  /* 0x80000007c0057210 */ /* 0x020fe20007ffe0ff */
[----:B------:R-:W-:Y:S01]  /*13ac0*/  VIADD R2, R4, UR19 ;  /* 0x0000001304027c36 */ /* 0x000fe20008000000 */
[----:B------:R-:W-:Y:S02]  /*13ad0*/  IABS R70, R8 ;  /* 0x0000000800467213 */ /* 0x000fe40000000000 */
[----:B------:R-:W-:Y:S01]  /*13ae0*/  IABS R5, R5 ;  /* 0x0000000500057213 */ /* 0x000fe20000000000 */
[C---:B------:R-:W-:Y:S01]  /*13af0*/  HMMA.16816.F32 R32, R152.reuse, R166, R32 ;  /* 0x000000a69820723c */ /* 0x040fe20000001820 */
[----:B------:R-:W-:Y:S03]  /*13b00*/  MUFU.TANH R148, R148 ;  /* 0x0000009400947308 */ /* 0x000fe60000002400 */
[----:B---3--:R-:W-:Y:S02]  /*13b10*/  VIADD R6, R2, 0xffffffc9 ;  /* 0xffffffc902067836 */ /* 0x008fe40000000000 */
[----:B------:R-:W-:Y:S02]  /*13b20*/  IMAD.MOV.U32 R9, RZ, RZ, R5 ;  /* 0x000000ffff097224 */ /* 0x000fe400078e0005 */
[-C--:B----4-:R-:W-:Y:S03]  /*13b30*/  HMMA.16816.F32 R36, R152, R172.reuse, R36 ;  /* 0x000000ac9824723c */ /* 0x090fe60000001824 */
[----:B------:R-:W-:Y:S01]  /*13b40*/  IMAD.IADD R5, R204, 0x1, -R6 ;  /* 0x00000001cc057824 */ /* 0x000fe200078e0a06 */
[----:B------:R-:W-:Y:S04]  /*13b50*/  IADD3 R10, PT, PT, R192, -R6, RZ ;  /* 0x80000006c00a7210 */ /* 0x000fe80007ffe0ff */
[C---:B------:R-:W-:Y:S04]  /*13b60*/  HMMA.16816.F32 R40, R160.reuse, R172, R40 ;  /* 0x000000aca028723c */ /* 0x040fe80000001828 */
[----:B------:R-:W-:Y:S02]  /*13b70*/  IABS R5, R5 ;  /* 0x0000000500057213 */ /* 0x000fe40000000000 */
[----:B------:R-:W-:Y:S02]  /*13b80*/  IABS R8, R10 ;  /* 0x0000000a00087213 */ /* 0x000fe40000000000 */
[-C--:B------:R-:W-:Y:S03]  /*13b90*/  HMMA.16816.F32 R44, R160, R174.reuse, R44 ;  /* 0x000000aea02c723c */ /* 0x080fe6000000182c */
[----:B------:R-:W-:Y:S02]  /*13ba0*/  I2FP.F32.S32 R5, R5 ;  /* 0x0000000500057245 */ /* 0x000fe40000201400 */
[----:B------:R-:W-:Y:S03]  /*13bb0*/  MOV R10, R70 ;  /* 0x00000046000a7202 */ /* 0x000fe60000000f00 */
[C---:B------:R-:W-:Y:S04]  /*13bc0*/  HMMA.16816.F32 R48, R152.reuse, R174, R48 ;  /* 0x000000ae9830723c */ /* 0x040fe80000001830 */
[----:B--2---:R-:W-:Y:S01]  /*13bd0*/  FFMA.FTZ R144, R5, -UR8, R144 ;  /* 0x8000000805907c23 */ /* 0x004fe20008010090 */
[----:B------:R-:W-:Y:S01]  /*13be0*/  I2FP.F32.S32 R10, R10 ;  /* 0x0000000a000a7245 */ /* 0x000fe20000201400 */
[----:B------:R-:W-:Y:S02]  /*13bf0*/  VIADD R5, R0, 0x1 ;  /* 0x0000000100057836 */ /* 0x000fe40000000000 */
[-C--:B-1----:R-:W-:Y:S03]  /*13c00*/  HMMA.16816.F32 R52, R152, R76.reuse, R52 ;  /* 0x0000004c9834723c */ /* 0x082fe60000001834 */
[----:B------:R-:W-:Y:S05]  /*13c10*/  ISETP.GT.AND P5, PT, R194, R5, PT ;  /* 0x00000005c200720c */ /* 0x000fea0003fa4270 */
[C---:B------:R-:W-:Y:S01]  /*13c20*/  HMMA.16816.F32 R56, R160.reuse, R76, R56 ;  /* 0x0000004ca038723c */ /* 0x040fe20000001838 */
[----:B------:R1:W2:Y:S07]  /*13c30*/  MUFU.TANH R76, R69 ;  /* 0x00000045004c7308 */ /* 0x0002ae0000002400 */
[-C--:B------:R-:W-:Y:S08]  /*13c40*/  HMMA.16816.F32 R60, R160, R78.reuse, R60 ;  /* 0x0000004ea03c723c */ /* 0x080ff0000000183c */
[----:B------:R-:W-:Y:S04]  /*13c50*/  HMMA.16816.F32 R64, R152, R78, R64 ;  /* 0x0000004e9840723c */ /* 0x000fe80000001840 */
[----:B-1----:R-:W-:Y:S01]  /*13c60*/  I2FP.F32.S32 R69, R9 ;  /* 0x0000000900457245 */ /* 0x002fe20000201400 */
[----:B--2---:R-:W-:Y:S01]  /*13c70*/  FFMA.FTZ R76, R10, -UR8, R76 ;  /* 0x800000080a4c7c23 */ /* 0x004fe2000801004c */
[----:B------:R-:W-:Y:S02]  /*13c80*/  I2FP.F32.S32 R9, R8 ;  /* 0x0000000800097245 */ /* 0x000fe40000201400 */
[----:B------:R-:W-:Y:S01]  /*13c90*/  I2FP.F32.S32 R8, R11 ;  /* 0x0000000b00087245 */ /* 0x000fe20000201400 */
[----:B------:R-:W-:Y:S02]  /*13ca0*/  FFMA.FTZ R147, R69, -UR8, R147 ;  /* 0x8000000845937c23 */ /* 0x000fe40008010093 */
[----:B------:R-:W-:Y:S02]  /*13cb0*/  FFMA.FTZ R146, R9, -UR8, R146 ;  /* 0x8000000809927c23 */ /* 0x000fe40008010092 */
[----:B------:R-:W-:Y:S01]  /*13cc0*/  FFMA.FTZ R145, R8, -UR8, R145 ;  /* 0x8000000808917c23 */ /* 0x000fe20008010091 */
[----:B------:R-:W-:Y:S06]  /*13cd0*/  BRA.U.ANY UP0, `(.L_x_2667) ;  /* 0xfffffff100347547 */ /* 0x000fec000b93ffff */
.L_x_2666:
[----:B-1----:R-:W1:Y:S01]  /*13ce0*/  MUFU.TANH R9, R150 ;  /* 0x0000009600097308 */ /* 0x002e620000002400 */
        /* <DEDUP_REMOVED lines=8> */
[----:B------:R-:W-:Y:S01]  /*13d70*/  ISETP.GT.AND P1, PT, R197, R5, PT ;  /* 0x00000005c500720c */ /* 0x000fe20003f24270 */
[----:B------:R-:W-:Y:S01]  /*13d80*/  VIADD R8, R2, 0xffffffd0 ;  /* 0xffffffd002087836 */ /* 0x000fe20000000000 */
[----:B------:R-:W-:Y:S01]  /*13d90*/  FSEL R73, R147, -INF , !P6 ;  /* 0xff80000093497808 */ /* 0x000fe20007000000 */
[----:B------:R-:W-:Y:S01]  /*13da0*/  FMUL.FTZ R53, R53, UR9 ;  /* 0x0000000935357c20 */ /* 0x000fe20008410000 */
[----:B------:R-:W-:Y:S01]  /*13db0*/  FSEL R71, R144, -INF , !P1 ;  /* 0xff80000090477808 */ /* 0x000fe20004800000 */
[----:B------:R-:W-:Y:S01]  /*13dc0*/  FMUL.FTZ R54, R54, UR9 ;  /* 0x0000000936367c20 */ /* 0x000fe20008410000 */
[----:B------:R-:W-:Y:S03]  /*13dd0*/  FSEL R72, R145, -INF , !P3 ;  /* 0xff80000091487808 */ /* 0x000fe60005800000 */
[----:B------:R-:W3:Y:S01]  /*13de0*/  MUFU.TANH R10, R149 ;  /* 0x00000095000a7308 */ /* 0x000ee20000002400 */
[----:B------:R-:W-:Y:S01]  /*13df0*/  FSEL R146, R146, -INF , !P5 ;  /* 0xff80000092927808 */ /* 0x000fe20006800000 */
[----:B------:R-:W-:Y:S01]  /*13e00*/  FMUL.FTZ R13, R13, UR9 ;  /* 0x000000090d0d7c20 */ /* 0x000fe20008410000 */
[----:B------:R-:W-:Y:S01]  /*13e10*/  FSEL R76, R76, -INF , !P2 ;  /* 0xff8000004c4c7808 */ /* 0x000fe20005000000 */
[----:B------:R-:W-:Y:S01]  /*13e20*/  IMAD.IADD R7, R198, 0x1, -R7 ;  /* 0x00000001c6077824 */ /* 0x000fe200078e0a07 */
[C---:B------:R-:W-:Y:S01]  /*13e30*/  ISETP.GE.AND P1, PT, R5.reuse, R199, PT ;  /* 0x000000c70500720c */ /* 0x040fe20003f26270 */
[----:B------:R-:W-:Y:S01]  /*13e40*/  FMUL.FTZ R52, R52, UR9 ;  /* 0x0000000934347c20 */ /* 0x000fe20008410000 */
[C---:B------:R-:W-:Y:S03]  /*13e50*/  ISETP.GE.AND P3, PT, R5.reuse, R202, PT ;  /* 0x000000ca0500720c */ /* 0x040fe60003f66270 */
[----:B------:R-:W4:Y:S01]  /*13e60*/  MUFU.TANH R78, R13 ;  /* 0x0000000d004e7308 */ /* 0x000f220000002400 */
[----:B------:R-:W-:Y:S01]  /*13e70*/  ISETP.GE.AND P2, PT, R5, R201, PT ;  /* 0x000000c90500720c */ /* 0x000fe20003f46270 */
[----:B------:R-:W-:Y:S01]  /*13e80*/  FMUL.FTZ R15, R15, UR9 ;  /* 0x000000090f0f7c20 */ /* 0x000fe20008410000 */
[-C--:B------:R-:W-:Y:S01]  /*13e90*/  ISETP.GT.AND P0, PT, R196, R5.reuse, PT ;  /* 0x00000005c400720c */ /* 0x080fe20003f04270 */
[----:B------:R-:W-:Y:S01]  /*13ea0*/  FMUL.FTZ R14, R14, UR9 ;  /* 0x000000090e0e7c20 */ /* 0x000fe20008410000 */
[----:B------:R-:W-:Y:S01]  /*13eb0*/  ISETP.GT.AND P6, PT, R195, R5, PT ;  /* 0x00000005c300720c */ /* 0x000fe20003fc4270 */
[----:B------:R-:W-:Y:S01]  /*13ec0*/  FMUL.FTZ R55, R55, UR9 ;  /* 0x0000000937377c20 */ /* 0x000fe20008410000 */
[----:B------:R-:W-:Y:S03]  /*13ed0*/  ISETP.GE.AND P5, PT, R5, R200, PT ;  /* 0x000000c80500720c */ /* 0x000fe60003fa6270 */
[----:B------:R5:W4:Y:S01]  /*13ee0*/  MUFU.TANH R77, R14 ;  /* 0x0000000e004d7308 */ /* 0x000b220000002400 */
[--C-:B------:R-:W-:Y:S01]  /*13ef0*/  IMAD.IADD R5, R193, 0x1, -R6.reuse ;  /* 0x00000001c1057824 */ /* 0x100fe200078e0a06 */
[----:B------:R-:W-:Y:S01]  /*13f00*/  IABS R70, R7 ;  /* 0x0000000700467213 */ /* 0x000fe20000000000 */
[----:B------:R-:W-:Y:S01]  /*13f10*/  IMAD.IADD R6, R198, 0x1, -R6 ;  /* 0x00000001c6067824 */ /* 0x000fe200078e0a06 */
[----:B------:R-:W-:Y:S01]  /*13f20*/  FSEL R167, R71, -INF , !P3 ;  /* 0xff80000047a77808 */ /* 0x000fe20005800000 */
[----:B------:R-:W-:Y:S01]  /*13f30*/  FMUL.FTZ R17, R17, UR9 ;  /* 0x0000000911117c20 */ /* 0x000fe20008410000 */
[----:B------:R-:W-:Y:S01]  /*13f40*/  IABS R5, R5 ;  /* 0x0000000500057213 */ /* 0x000fe20000000000 */
[----:B------:R-:W-:Y:S03]  /*13f50*/  FMUL.FTZ R16, R16, UR9 ;  /* 0x0000000910107c20 */ /* 0x000fe60008410000 */
[----:B------:R-:W-:Y:S01]  /*13f60*/  MUFU.TANH R38, R38 ;  /* 0x0000002600267308 */ /* 0x000fe20000002400 */
[----:B------:R-:W-:Y:S01]  /*13f70*/  IABS R69, R6 ;  /* 0x0000000600457213 */ /* 0x000fe20000000000 */
[----:B------:R-:W-:Y:S01]  /*13f80*/  VIADD R6, R2, 0xffffffd1 ;  /* 0xffffffd102067836 */ /* 0x000fe20000000000 */
[----:B--2---:R-:W-:Y:S01]  /*13f90*/  I2FP.F32.S32 R12, R5 ;  /* 0x00000005000c7245 */ /* 0x004fe20000201400 */
[C---:B------:R-:W-:Y:S01]  /*13fa0*/  IMAD.IADD R5, R193.reuse, 0x1, -R8 ;  /* 0x00000001c1057824 */ /* 0x040fe200078e0a08 */
[----:B------:R-:W-:Y:S01]  /*13fb0*/  I2FP.F32.S32 R69, R69 ;  /* 0x0000004500457245 */ /* 0x000fe20000201400 */
[----:B------:R-:W-:Y:S01]  /*13fc0*/  IMAD.IADD R7, R193, 0x1, -R6 ;  /* 0x00000001c1077824 */ /* 0x000fe200078e0a06 */
[----:B------:R-:W-:Y:S03]  /*13fd0*/  I2FP.F32.S32 R70, R70 ;  /* 0x0000004600467245 */ /* 0x000fe60000201400 */
[----:B------:R-:W-:Y:S01]  /*13fe0*/  MUFU.TANH R17, R17 ;  /* 0x0000001100117308 */ /* 0x000fe20000002400 */
[----:B------:R-:W-:Y:S01]  /*13ff0*/  IABS R5, R5 ;  /* 0x0000000500057213 */ /* 0x000fe20000000000 */
[----:B------:R-:W-:Y:S01]  /*14000*/  FFMA.FTZ R12, R12, -UR8, R148 ;  /* 0x800000080c0c7c23 */ /* 0x000fe20008010094 */
[----:B------:R-:W-:Y:S01]  /*14010*/  IABS R7, R7 ;  /* 0x0000000700077213 */ /* 0x000fe20000000000 */
[----:B------:R-:W-:Y:S01]  /*14020*/  FMUL.FTZ R22, R22, UR9 ;  /* 0x0000000916167c20 */ /* 0x000fe20008410000 */
[----:B------:R-:W-:Y:S01]  /*14030*/  FSEL R171, R146, -INF , !P5 ;  /* 0xff80000092ab7808 */ /* 0x000fe20006800000 */
[----:B------:R-:W-:Y:S01]  /*14040*/  IMAD.MOV.U32 R11, RZ, RZ, R5 ;  /* 0x000000ffff0b7224 */ /* 0x000fe200078e0005 */
[----:B-----5:R-:W-:Y:S03]  /*14050*/  FSEL R14, R12, -INF , !P0 ;  /* 0xff8000000c0e7808 */ /* 0x020fe60004000000 */
[----:B------:R-:W-:Y:S01]  /*14060*/  MUFU.TANH R16, R16 ;  /* 0x0000001000107308 */ /* 0x000fe20000002400 */
[----:B------:R-:W-:Y:S01]  /*14070*/  ISETP.GT.AND P0, PT, R195, R0, PT ;  /* 0x00000000c300720c */ /* 0x000fe20003f04270 */
[----:B------:R-:W-:Y:S01]  /*14080*/  FMUL.FTZ R19, R19, UR9 ;  /* 0x0000000913137c20 */ /* 0x000fe20008410000 */
[----:B------:R-:W-:Y:S01]  /*14090*/  I2FP.F32.S32 R11, R11 ;  /* 0x0000000b000b7245 */ /* 0x000fe20000201400 */
[----:B------:R-:W-:Y:S01]  /*140a0*/  FMUL.FTZ R18, R18, UR9 ;  /* 0x0000000912127c20 */ /* 0x000fe20008410000 */
[----:B------:R-:W-:Y:S01]  /*140b0*/  FSEL R148, R14, -INF , !P1 ;  /* 0xff8000000e947808 */ /* 0x000fe20004800000 */
        /* <DEDUP_REMOVED lines=79> */
[----:B-1----:R-:W-:Y:S01]  /*145b0*/  FFMA.FTZ R69, R69, -UR8, R9 ;  /* 0x8000000845457c23 */ /* 0x002fe20008010009 */
[----:B------:R-:W-:Y:S02]  /*145c0*/  IMAD.IADD R9, R198, 0x1, -R8 ;  /* 0x00000001c6097824 */ /* 0x000fe400078e0a08 */
[----:B---3--:R-:W-:Y:S01]  /*145d0*/  FFMA.FTZ R70, R70, -UR8, R10 ;  /* 0x8000000846467c23 */ /* 0x008fe2000801000a */
[----:B------:R-:W-:Y:S01]  /*145e0*/  FFMA.FTZ R13, R11, -UR8, R79 ;  /* 0x800000080b0d7c23 */ /* 0x000fe2000801004f */
[----:B------:R-:W-:Y:S01]  /*145f0*/  I2FP.F32.S32 R11, R7 ;  /* 0x00000007000b7245 */ /* 0x000fe20000201400 */
[----:B------:R-:W-:Y:S01]  /*14600*/  IMAD.IADD R10, R198, 0x1, -R6 ;  /* 0x00000001c60a7824 */ /* 0x000fe200078e0a06 */
[----:B------:R-:W-:Y:S02]  /*14610*/  IABS R5, R9 ;  /* 0x0000000900057213 */ /* 0x000fe40000000000 */
[----:B------:R-:W-:Y:S01]  /*14620*/  FSEL R12, R70, -INF , !P0 ;  /* 0xff800000460c7808 */ /* 0x000fe20004000000 */
[----:B------:R1:W2:Y:S01]  /*14630*/  MUFU.TANH R9, R15 ;  /* 0x0000000f00097308 */ /* 0x0002a20000002400 */
[----:B------:R-:W-:Y:S01]  /*14640*/  IABS R10, R10 ;  /* 0x0000000a000a7213 */ /* 0x000fe20000000000 */
[----:B----4-:R-:W-:Y:S01]  /*14650*/  FFMA.FTZ R11, R11, -UR8, R78 ;  /* 0x800000080b0b7c23 */ /* 0x010fe2000801004e */
[----:B------:R-:W-:Y:S02]  /*14660*/  I2FP.F32.S32 R7, R5 ;  /* 0x0000000500077245 */ /* 0x000fe40000201400 */
[----:B------:R-:W-:Y:S02]  /*14670*/  I2FP.F32.S32 R5, R10 ;  /* 0x0000000a00057245 */ /* 0x000fe40000201400 */
[C---:B------:R-:W-:Y:S01]  /*14680*/  ISETP.GE.AND P0, PT, R0.reuse, R200, PT ;  /* 0x000000c80000720c */ /* 0x040fe20003f06270 */
[----:B------:R-:W-:Y:S01]  /*14690*/  FFMA.FTZ R10, R7, -UR8, R77 ;  /* 0x80000008070a7c23 */ /* 0x000fe2000801004d */
[C---:B------:R-:W-:Y:S02]  /*146a0*/  VIADD R7, R0.reuse, 0x9 ;  /* 0x0000000900077836 */ /* 0x040fe40000000000 */
[----:B------:R-:W-:Y:S02]  /*146b0*/  FSEL R163, R73, -INF , !P0 ;  /* 0xff80000049a37808 */ /* 0x000fe40004000000 */
[C---:B------:R-:W-:Y:S02]  /*146c0*/  ISETP.GE.AND P0, PT, R0.reuse, R199, PT ;  /* 0x000000c70000720c */ /* 0x040fe40003f06270 */
[----:B-1----:R-:W-:Y:S01]  /*146d0*/  FSEL R15, R69, -INF , !P6 ;  /* 0xff800000450f7808 */ /* 0x002fe20007000000 */
[----:B--2---:R-:W-:Y:S01]  /*146e0*/  FFMA.FTZ R9, R5, -UR8, R9 ;  /* 0x8000000805097c23 */ /* 0x004fe20008010009 */
[C---:B------:R-:W-:Y:S01]  /*146f0*/  ISETP.GE.AND P6, PT, R0.reuse, R202, PT ;  /* 0x000000ca0000720c */ /* 0x040fe20003fc6270 */
[----:B------:R-:W-:Y:S01]  /*14700*/  VIADD R5, R0, 0x8 ;  /* 0x0000000800057836 */ /* 0x000fe20000000000 */
[----:B------:R-:W-:Y:S02]  /*14710*/  FSEL R146, R76, -INF , !P0 ;  /* 0xff8000004c927808 */ /* 0x000fe40004000000 */
[----:B------:R-:W-:Y:S02]  /*14720*/  FSEL R166, R72, -INF , !P6 ;  /* 0xff80000048a67808 */ /* 0x000fe40007000000 */
[-C--:B------:R-:W-:Y:S02]  /*14730*/  ISETP.GT.AND P3, PT, R195, R5.reuse, PT ;  /* 0x00000005c300720c */ /* 0x080fe40003f64270 */
[----:B------:R-:W-:Y:S02]  /*14740*/  ISETP.GT.AND P5, PT, R196, R5, PT ;  /* 0x00000005c400720c */ /* 0x000fe40003fa4270 */
[----:B------:R-:W-:Y:S01]  /*14750*/  FSEL R71, R10, -INF , !P3 ;  /* 0xff8000000a477808 */ /* 0x000fe20005800000 */
[----:B------:R-:W-:Y:S01]  /*14760*/  IMAD.IADD R10, R192, 0x1, -R6 ;  /* 0x00000001c00a7824 */ /* 0x000fe200078e0a06 */
[----:B------:R-:W-:Y:S02]  /*14770*/  FSEL R13, R13, -INF , !P5 ;  /* 0xff8000000d0d7808 */ /* 0x000fe40006800000 */
[-C--:B------:R-:W-:Y:S02]  /*14780*/  ISETP.GT.AND P5, PT, R195, R7.reuse, PT ;  /* 0x00000007c300720c */ /* 0x080fe40003fa4270 */
[----:B------:R-:W-:Y:S02]  /*14790*/  ISETP.GT.AND P6, PT, R196, R7, PT ;  /* 0x00000007c400720c */ /* 0x000fe40003fc4270 */
[----:B------:R-:W-:Y:S02]  /*147a0*/  IABS R10, R10 ;  /* 0x0000000a000a7213 */ /* 0x000fe40000000000 */
[----:B------:R-:W-:Y:S01]  /*147b0*/  FSEL R70, R9, -INF , !P5 ;  /* 0xff80000009467808 */ /* 0x000fe20006800000 */
[--C-:B------:R-:W-:Y:S01]  /*147c0*/  IMAD.IADD R9, R192, 0x1, -R8.reuse ;  /* 0x00000001c0097824 */ /* 0x100fe200078e0a08 */
[----:B------:R-:W-:Y:S01]  /*147d0*/  FSEL R69, R11, -INF , !P6 ;  /* 0xff8000000b457808 */ /* 0x000fe20007000000 */
[----:B------:R-:W-:Y:S01]  /*147e0*/  IMAD.IADD R11, R204, 0x1, -R8 ;  /* 0x00000001cc0b7824 */ /* 0x000fe200078e0a08 */
[----:B------:R-:W-:Y:S01]  /*147f0*/  ISETP.GE.AND P6, PT, R0, R201, PT ;  /* 0x000000c90000720c */ /* 0x000fe20003fc6270 */
[----:B------:R-:W-:Y:S01]  /*14800*/  IMAD.IADD R8, R204, 0x1, -R6 ;  /* 0x00000001cc087824 */ /* 0x000fe200078e0a06 */
[----:B------:R-:W-:Y:S01]  /*14810*/  IABS R9, R9 ;  /* 0x0000000900097213 */ /* 0x000fe20000000000 */
[----:B------:R-:W-:Y:S01]  /*14820*/  IMAD.MOV.U32 R6, RZ, RZ, R10 ;  /* 0x000000ffff067224 */ /* 0x000fe200078e000a */
[----:B------:R-:W-:Y:S02]  /*14830*/  IABS R11, R11 ;  /* 0x0000000b000b7213 */ /* 0x000fe40000000000 */
[----:B------:R-:W-:Y:S02]  /*14840*/  I2FP.F32.S32 R9, R9 ;  /* 0x0000000900097245 */ /* 0x000fe40000201400 */
[----:B------:R-:W-:Y:S02]  /*14850*/  I2FP.F32.S32 R6, R6 ;  /* 0x0000000600067245 */ /* 0x000fe40000201400 */
[----:B------:R-:W-:Y:S02]  /*14860*/  FSEL R147, R12, -INF , !P6 ;  /* 0xff8000000c937808 */ /* 0x000fe40007000000 */
[----:B------:R-:W-:Y:S02]  /*14870*/  FSEL R170, R15, -INF , !P2 ;  /* 0xff8000000faa7808 */ /* 0x000fe40005000000 */
[----:B------:R-:W-:Y:S01]  /*14880*/  IABS R10, R8 ;  /* 0x00000008000a7213 */ /* 0x000fe20000000000 */
[----:B------:R-:W-:Y:S01]  /*14890*/  FFMA.FTZ R8, R6, -UR8, R17 ;  /* 0x8000000806087c23 */ /* 0x000fe20008010011 */
[CC--:B------:R-:W-:Y:S01]  /*148a0*/  ISETP.GT.AND P3, PT, R194.reuse, R5.reuse, PT ;  /* 0x00000005c200720c */ /* 0x0c0fe20003f64270 */
[----:B------:R1:W2:Y:S01]  /*148b0*/  MUFU.TANH R17, R20 ;  /* 0x0000001400117308 */ /* 0x0002a20000002400 */
[----:B------:R-:W-:Y:S02]  /*148c0*/  ISETP.GT.AND P5, PT, R197, R5, PT ;  /* 0x00000005c500720c */ /* 0x000fe40003fa4270 */
[C---:B------:R-:W-:Y:S02]  /*148d0*/  ISETP.GE.AND P0, PT, R5.reuse, R199, PT ;  /* 0x000000c70500720c */ /* 0x040fe40003f06270 */
[C---:B------:R-:W-:Y:S02]  /*148e0*/  ISETP.GE.AND P1, PT, R5.reuse, R201, PT ;  /* 0x000000c90500720c */ /* 0x040fe40003f26270 */
[C---:B------:R-:W-:Y:S02]  /*148f0*/  ISETP.GE.AND P6, PT, R5.reuse, R200, PT ;  /* 0x000000c80500720c */ /* 0x040fe40003fc6270 */
[----:B------:R-:W-:Y:S01]  /*14900*/  ISETP.GE.AND P2, PT, R5, R202, PT ;  /* 0x000000ca0500720c */ /* 0x000fe20003f46270 */
[----:B------:R-:W-:Y:S01]  /*14910*/  FFMA.FTZ R5, R9, -UR8, R16 ;  /* 0x8000000809057c23 */ /* 0x000fe20008010010 */
[----:B------:R-:W-:Y:S01]  /*14920*/  FSEL R145, R13, -INF , !P0 ;  /* 0xff8000000d917808 */ /* 0x000fe20004000000 */
[----:B------:R-:W-:Y:S01]  /*14930*/  IMAD.MOV.U32 R9, RZ, RZ, R11 ;  /* 0x000000ffff097224 */ /* 0x000fe200078e000b */
[----:B------:R-:W-:Y:S02]  /*14940*/  ISETP.GE.AND P0, PT, R7, R200, PT ;  /* 0x000000c80700720c */ /* 0x000fe40003f06270 */
[----:B------:R-:W-:Y:S02]  /*14950*/  FSEL R15, R5, -INF , !P3 ;  /* 0xff800000050f7808 */ /* 0x000fe40005800000 */
[----:B------:R-:W-:Y:S02]  /*14960*/  I2FP.F32.S32 R6, R9 ;  /* 0x0000000900067245 */ /* 0x000fe40000201400 */
[----:B------:R-:W-:Y:S02]  /*14970*/  I2FP.F32.S32 R9, R10 ;  /* 0x0000000a00097245 */ /* 0x000fe40000201400 */
[-C--:B------:R-:W-:Y:S01]  /*14980*/  ISETP.GT.AND P3, PT, R194, R7.reuse, PT ;  /* 0x00000007c200720c */ /* 0x080fe20003f64270 */
[----:B------:R-:W-:Y:S02]  /*14990*/  FFMA.FTZ R6, R6, -UR8, R18 ;  /* 0x8000000806067c23 */ /* 0x000fe40008010012 */
[----:B------:R-:W-:Y:S01]  /*149a0*/  FFMA.FTZ R5, R9, -UR8, R19 ;  /* 0x8000000809057c23 */ /* 0x000fe20008010013 */
[----:B------:R-:W-:Y:S02]  /*149b0*/  FSEL R14, R8, -INF , !P3 ;  /* 0xff800000080e7808 */ /* 0x000fe40005800000 */
[----:B------:R-:W-:Y:S02]  /*149c0*/  ISETP.GT.AND P3, PT, R197, R7, PT ;  /* 0x00000007c500720c */ /* 0x000fe40003f64270 */
[----:B-1----:R-:W-:Y:S01]  /*149d0*/  FSEL R20, R6, -INF , !P5 ;  /* 0xff80000006147808 */ /* 0x002fe20006800000 */
[C---:B------:R-:W-:Y:S01]  /*149e0*/  VIADD R6, R2.reuse, 0xffffffd8 ;  /* 0xffffffd802067836 */ /* 0x040fe20000000000 */
[----:B------:R-:W-:Y:S01]  /*149f0*/  FSEL R16, R5, -INF , !P3 ;  /* 0xff80000005107808 */ /* 0x000fe20005800000 */
[----:B------:R-:W-:Y:S01]  /*14a00*/  VIADD R5, R2, 0xffffffd9 ;  /* 0xffffffd902057836 */ /* 0x000fe20000000000 */
[C---:B------:R-:W-:Y:S01]  /*14a10*/  ISETP.GE.AND P3, PT, R7.reuse, R201, PT ;  /* 0x000000c90700720c */ /* 0x040fe20003f66270 */
[--C-:B------:R-:W-:Y:S01]  /*14a20*/  IMAD.IADD R11, R204, 0x1, -R6.reuse ;  /* 0x00000001cc0b7824 */ /* 0x100fe200078e0a06 */
[----:B------:R-:W-:Y:S01]  /*14a30*/  ISETP.GE.AND P5, PT, R7, R199, PT ;  /* 0x000000c70700720c */ /* 0x000fe20003fa6270 */
[--C-:B------:R-:W-:Y:S01]  /*14a40*/  IMAD.IADD R8, R192, 0x1, -R5.reuse ;  /* 0x00000001c0087824 */ /* 0x100fe200078e0a05 */
[----:B------:R-:W-:Y:S01]  /*14a50*/  FSEL R144, R14, -INF , !P0 ;  /* 0xff8000000e907808 */ /* 0x000fe20004000000 */
[----:B------:R-:W-:Y:S01]  /*14a60*/  IMAD.IADD R9, R192, 0x1, -R6 ;  /* 0x00000001c0097824 */ /* 0x000fe200078e0a06 */
[----:B------:R-:W-:Y:S01]  /*14a70*/  FSEL R79, R69, -INF , !P5 ;  /* 0xff800000454f7808 */ /* 0x000fe20006800000 */
[----:B------:R-:W-:Y:S01]  /*14a80*/  IMAD.IADD R13, R204, 0x1, -R5 ;  /* 0x00000001cc0d7824 */ /* 0x000fe200078e0a05 */
        /* <DEDUP_REMOVED lines=10> */
[----:B------:R-:W-:Y:S01]  /*14b30*/  ISETP.GE.AND P5, PT, R7, R202, PT ;  /* 0x000000ca0700720c */ /* 0x000fe20003fa6270 */
[----:B------:R-:W-:Y:S01]  /*14b40*/  FFMA.FTZ R9, R9, -UR8, R23 ;  /* 0x8000000809097c23 */ /* 0x000fe20008010017 */
[----:B------:R-:W-:Y:S01]  /*14b50*/  FSEL R23, R70, -INF , !P3 ;  /* 0xff80000046177808 */ /* 0x000fe20005800000 */
[----:B------:R-:W-:Y:S01]  /*14b60*/  FFMA.FTZ R10, R10, -UR8, R21 ;  /* 0x800000080a0a7c23 */ /* 0x000fe20008010015 */
[-C--:B------:R-:W-:Y:S01]  /*14b70*/  ISETP.GT.AND P3, PT, R194, R8.reuse, PT ;  /* 0x00000008c200720c */ /* 0x080fe20003f64270 */
[----:B--2---:R-:W-:Y:S01]  /*14b80*/  FFMA.FTZ R12, R12, -UR8, R17 ;  /* 0x800000080c0c7c23 */ /* 0x004fe20008010011 */
[----:B------:R-:W-:Y:S01]  /*14b90*/  FSEL R22, R71, -INF , !P1 ;  /* 0xff80000047167808 */ /* 0x000fe20004800000 */
[----:B------:R-:W-:Y:S01]  /*14ba0*/  VIADD R7, R0, 0x10 ;  /* 0x0000001000077836 */ /* 0x000fe20000000000 */
[----:B------:R-:W-:Y:S01]  /*14bb0*/  FSEL R17, R10, -INF , !P3 ;  /* 0xff8000000a117808 */ /* 0x000fe20005800000 */
[----:B------:R-:W-:Y:S01]  /*14bc0*/  IMAD.IADD R10, R193, 0x1, -R5 ;  /* 0x00000001c10a7824 */ /* 0x000fe200078e0a05 */
[----:B------:R-:W-:Y:S02]  /*14bd0*/  ISETP.GT.AND P3, PT, R197, R8, PT ;  /* 0x00000008c500720c */ /* 0x000fe40003f64270 */
[-C--:B------:R-:W-:Y:S02]  /*14be0*/  ISETP.GT.AND P1, PT, R194, R7.reuse, PT ;  /* 0x00000007c200720c */ /* 0x080fe40003f24270 */
[----:B------:R-:W-:Y:S01]  /*14bf0*/  FSEL R18, R9, -INF , !P3 ;  /* 0xff80000009127808 */ /* 0x000fe20005800000 */
[--C-:B------:R-:W-:Y:S01]  /*14c00*/  IMAD.IADD R9, R193, 0x1, -R6.reuse ;  /* 0x00000001c1097824 */ /* 0x100fe200078e0a06 */
[----:B------:R-:W-:Y:S01]  /*14c10*/  FSEL R13, R12, -INF , !P1 ;  /* 0xff8000000c0d7808 */ /* 0x000fe20004800000 */
[C---:B------:R-:W-:Y:S01]  /*14c20*/  IMAD.IADD R12, R198.reuse, 0x1, -R6 ;  /* 0x00000001c60c7824 */ /* 0x040fe200078e0a06 */
[----:B------:R-:W-:Y:S02]  /*14c30*/  ISETP.GT.AND P1, PT, R197, R7, PT ;  /* 0x00000007c500720c */ /* 0x000fe40003f24270 */
[----:B------:R-:W-:Y:S02]  /*14c40*/  IABS R9, R9 ;  /* 0x0000000900097213 */ /* 0x000fe40000000000 */
[----:B------:R-:W-:Y:S02]  /*14c50*/  FSEL R19, R11, -INF , !P1 ;  /* 0xff8000000b137808 */ /* 0x000fe40004800000 */
[----:B------:R-:W-:Y:S01]  /*14c60*/  IABS R10, R10 ;  /* 0x0000000a000a7213 */ /* 0x000fe20000000000 */
[----:B------:R-:W-:Y:S01]  /*14c70*/  IMAD.MOV.U32 R11, RZ, RZ, R9 ;  /* 0x000000ffff0b7224 */ /* 0x000fe200078e0009 */
[----:B------:R-:W-:Y:S01]  /*14c80*/  IABS R12, R12 ;  /* 0x0000000c000c7213 */ /* 0x000fe20000000000 */
[----:B------:R-:W-:Y:S01]  /*14c90*/  IMAD.IADD R9, R198, 0x1, -R5 ;  /* 0x00000001c6097824 */ /* 0x000fe200078e0a05 */
[----:B------:R-:W-:Y:S01]  /*14ca0*/  FSEL R69, R15, -INF , !P6 ;  /* 0xff8000000f457808 */ /* 0x000fe20007000000 */
[----:B------:R-:W-:Y:S01]  /*14cb0*/  IMAD.MOV.U32 R6, RZ, RZ, R10 ;  /* 0x000000ffff067224 */ /* 0x000fe200078e000a */
[----:B------:R-:W-:Y:S01]  /*14cc0*/  I2FP.F32.S32 R10, R11 ;  /* 0x0000000b000a7245 */ /* 0x000fe20000201400 */
[----:B------:R-:W1:Y:S01]  /*14cd0*/  MUFU.TANH R5, R27 ;  /* 0x0000001b00057308 */ /* 0x000e620000002400 */
[----:B------:R-:W-:Y:S02]  /*14ce0*/  FSEL R168, R20, -INF , !P2 ;  /* 0xff80000014a87808 */ /* 0x000fe40005000000 */
[----:B------:R-:W-:Y:S02]  /*14cf0*/  FSEL R21, R16, -INF , !P5 ;  /* 0xff80000010157808 */ /* 0x000fe40006800000 */
[-C--:B------:R-:W-:Y:S02]  /*14d00*/  ISETP.GT.AND P1, PT, R196, R7.reuse, PT ;  /* 0x00000007c400720c */ /* 0x080fe40003f24270 */
[----:B------:R-:W-:Y:S02]  /*14d10*/  ISETP.GT.AND P3, PT, R195, R7, PT ;  /* 0x00000007c300720c */ /* 0x000fe40003f64270 */
[C---:B------:R-:W-:Y:S02]  /*14d20*/  ISETP.GE.AND P6, PT, R7.reuse, R200, PT ;  /* 0x000000c80700720c */ /* 0x040fe40003fc6270 */
[C---:B------:R-:W-:Y:S02]  /*14d30*/  ISETP.GE.AND P0, PT, R7.reuse, R202, PT ;  /* 0x000000ca0700720c */ /* 0x040fe40003f06270 */
[C---:B------:R-:W-:Y:S02]  /*14d40*/  ISETP.GE.AND P2, PT, R7.reuse, R199, PT ;  /* 0x000000c70700720c */ /* 0x040fe40003f46270 */
[----:B------:R-:W-:Y:S01]  /*14d50*/  ISETP.GE.AND P5, PT, R7, R201, PT ;  /* 0x000000c90700720c */ /* 0x000fe20003fa6270 */
[----:B------:R-:W-:Y:S01]  /*14d60*/  FFMA.FTZ R7, R10, -UR8, R24 ;  /* 0x800000080a077c23 */ /* 0x000fe20008010018 */
[----:B------:R-:W-:Y:S01]  /*14d70*/  I2FP.F32.S32 R6, R6 ;  /* 0x0000000600067245 */ /* 0x000fe20000201400 */
[----:B------:R-:W-:Y:S01]  /*14d80*/  IMAD.MOV.U32 R10, RZ, RZ, R12 ;  /* 0x000000ffff0a7224 */ /* 0x000fe200078e000c */
[----:B------:R-:W-:Y:S02]  /*14d90*/  IABS R11, R9 ;  /* 0x00000009000b7213 */ /* 0x000fe40000000000 */
[----:B------:R-:W-:Y:S01]  /*14da0*/  FSEL R15, R7, -INF , !P1 ;  /* 0xff800000070f7808 */ /* 0x000fe20004800000 */
[----:B------:R-:W-:Y:S01]  /*14db0*/  FFMA.FTZ R9, R6, -UR8, R25 ;  /* 0x8000000806097c23 */ /* 0x000fe20008010019 */
[----:B------:R-:W-:Y:S02]  /*14dc0*/  I2FP.F32.S32 R6, R10 ;  /* 0x0000000a00067245 */ /* 0x000fe40000201400 */
[----:B------:R-:W-:Y:S02]  /*14dd0*/  I2FP.F32.S32 R10, R11 ;  /* 0x0000000b000a7245 */ /* 0x000fe40000201400 */
[-C--:B------:R-:W-:Y:S01]  /*14de0*/  ISETP.GT.AND P1, PT, R196, R8.reuse, PT ;  /* 0x00000008c400720c */ /* 0x080fe20003f24270 */
[----:B------:R-:W-:Y:S01]  /*14df0*/  FFMA.FTZ R6, R6, -UR8, R26 ;  /* 0x8000000806067c23 */ /* 0x000fe2000801001a */
[----:B------:R-:W-:Y:S01]  /*14e00*/  FSEL R165, R13, -INF , !P6 ;  /* 0xff8000000da57808 */ /* 0x000fe20007000000 */
[----:B-1----:R-:W-:Y:S01]  /*14e10*/  FFMA.FTZ R5, R10, -UR8, R5 ;  /* 0x800000080a057c23 */ /* 0x002fe20008010005 */
[----:B------:R-:W-:Y:S02]  /*14e20*/  FSEL R14, R9, -INF , !P1 ;  /* 0xff800000090e7808 */ /* 0x000fe40004800000 */
[----:B------:R-:W-:Y:S02]  /*14e30*/  ISETP.GT.AND P1, PT, R195, R8, PT ;  /* 0x00000008c300720c */ /* 0x000fe40003f24270 */
[----:B------:R-:W-:Y:S01]  /*14e40*/  FSEL R20, R6, -INF , !P3 ;  /* 0xff80000006147808 */ /* 0x000fe20005800000 */
[C---:B------:R-:W-:Y:S01]  /*14e50*/  VIADD R6, R2.reuse, 0xffffffe0 ;  /* 0xffffffe002067836 */ /* 0x040fe20000000000 */
[----:B------:R-:W-:Y:S01]  /*14e60*/  FSEL R16, R5, -INF , !P1 ;  /* 0xff80000005107808 */ /* 0x000fe20004800000 */
[----:B------:R-:W-:Y:S01]  /*14e70*/  VIADD R5, R2, 0xffffffe1 ;  /* 0xffffffe102057836 */ /* 0x000fe20000000000 */
[C---:B------:R-:W-:Y:S01]  /*14e80*/  ISETP.GE.AND P3, PT, R8.reuse, R200, PT ;  /* 0x000000c80800720c */ /* 0x040fe20003f66270 */
[C-C-:B------:R-:W-:Y:S01]  /*14e90*/  IMAD.IADD R9, R193.reuse, 0x1, -R6.reuse ;  /* 0x00000001c1097824 */ /* 0x140fe200078e0a06 */
[----:B------:R-:W-:Y:S01]  /*14ea0*/  ISETP.GE.AND P1, PT, R8, R202, PT ;  /* 0x000000ca0800720c */ /* 0x000fe20003f26270 */
[--C-:B------:R-:W-:Y:S01]  /*14eb0*/  IMAD.IADD R7, R193, 0x1, -R5.reuse ;  /* 0x00000001c1077824 */ /* 0x100fe200078e0a05 */
[----:B------:R-:W-:Y:S01]  /*14ec0*/  FSEL R162, R17, -INF , !P3 ;  /* 0xff80000011a27808 */ /* 0x000fe20005800000 */
[----:B------:R-:W-:Y:S01]  /*14ed0*/  IMAD.IADD R13, R198, 0x1, -R5 ;  /* 0x00000001c60d7824 */ /* 0x000fe200078e0a05 */
[----:B------:R-:W-:Y:S01]  /*14ee0*/  ISETP.GE.AND P6, PT, R8, R199, PT ;  /* 0x000000c70800720c */ /* 0x000fe20003fc6270 */
[----:B------:R-:W-:Y:S01]  /*14ef0*/  IMAD.IADD R11, R198, 0x1, -R6 ;  /* 0x00000001c60b7824 */ /* 0x000fe200078e0a06 */
[----:B------:R-:W-:Y:S02]  /*14f00*/  IABS R10, R7 ;  /* 0x00000007000a7213 */ /* 0x000fe40000000000 */
[----:B------:R-:W-:Y:S02]  /*14f10*/  IABS R12, R9 ;  /* 0x00000009000c7213 */ /* 0x000fe40000000000 */
[----:B------:R-:W-:Y:S02]  /*14f20*/  I2FP.F32.S32 R10, R10 ;  /* 0x0000000a000a7245 */ /* 0x000fe40000201400 */
[----:B------:R-:W-:Y:S01]  /*14f30*/  ISETP.GE.AND P3, PT, R8, R201, PT ;  /* 0x000000c90800720c */ /* 0x000fe20003f66270 */
[----:B------:R-:W-:Y:S01]  /*14f40*/  VIADD R8, R0, 0x19 ;  /* 0x0000001900087836 */ /* 0x000fe20000000000 */
[----:B------:R-:W-:Y:S01]  /*14f50*/  IABS R7, R11 ;  /* 0x0000000b00077213 */ /* 0x000fe20000000000 */
[----:B------:R-:W-:Y:S01]  /*14f60*/  FFMA.FTZ R10, R10, -UR8, R29 ;  /* 0x800000080a0a7c23 */ /* 0x000fe2000801001d */
[----:B------:R-:W-:Y:S02]  /*14f70*/  IABS R9, R13 ;  /* 0x0000000d00097213 */ /* 0x000fe40000000000 */
[----:B------:R-:W-:Y:S02]  /*14f80*/  I2FP.F32.S32 R7, R7 ;  /* 0x0000000700077245 */ /* 0x000fe40000201400 */
[----:B------:R-:W-:Y:S02]  /*14f90*/  I2FP.F32.S32 R9, R9 ;  /* 0x0000000900097245 */ /* 0x000fe40000201400 */
[----:B------:R-:W-:Y:S01]  /*14fa0*/  FSEL R169, R18, -INF , !P1 ;  /* 0xff80000012a97808 */ /* 0x000fe20004800000 */
[----:B------:R-:W-:Y:S01]  /*14fb0*/  FFMA.FTZ R11, R7, -UR8, R30 ;  /* 0x80000008070b7c23 */ /* 0x000fe2000801001e */
[----:B------:R-:W-:Y:S01]  /*14fc0*/  ISETP.GT.AND P1, PT, R196, R8, PT ;  /* 0x00000008c400720c */ /* 0x000fe20003f24270 */
[----:B------:R-:W-:Y:S01]  /*14fd0*/  VIADD R7, R0, 0x18 ;  /* 0x0000001800077836 */ /* 0x000fe20000000000 */
[----:B------:R-:W-:Y:S01]  /*14fe0*/  I2FP.F32.S32 R12, R12 ;  /* 0x0000000c000c7245 */ /* 0x000fe20000201400 */
[----:B------:R-:W-:Y:S01]  /*14ff0*/  FFMA.FTZ R9, R9, -UR8, R31 ;  /* 0x8000000809097c23 */ /* 0x000fe2000801001f */
[----:B------:R-:W-:Y:S01]  /*15000*/  FSEL R17, R10, -INF , !P1 ;  /* 0xff8000000a117808 */ /* 0x000fe20004800000 */
[----:B------:R-:W-:Y:S01]  /*15010*/  IMAD.IADD R10, R192, 0x1, -R5 ;  /* 0x00000001c00a7824 */ /* 0x000fe200078e0a05 */
[----:B------:R-:W-:Y:S01]  /*15020*/  ISETP.GT.AND P1, PT, R195, R8, PT ;  /* 0x00000008c300720c */ /* 0x000fe20003f24270 */
[----:B------:R-:W-:Y:S01]  /*15030*/  FFMA.FTZ R12, R12, -UR8, R28 ;  /* 0x800000080c0c7c23 */ /* 0x000fe2000801001c */
[----:B------:R-:W-:Y:S02]  /*15040*/  FSEL R164, R19, -INF , !P0 ;  /* 0xff80000013a47808 */ /* 0x000fe40004000000 */
[----:B------:R-:W-:Y:S01]  /*15050*/  FSEL R18, R9, -INF , !P1 ;  /* 0xff80000009127808 */ /* 0x000fe20004800000 */
[--C-:B------:R-:W-:Y:S01]  /*15060*/  IMAD.IADD R9, R192, 0x1, -R6.reuse ;  /* 0x00000001c0097824 */ /* 0x100fe200078e0a06 */
[-C--:B------:R-:W-:Y:S02]  /*15070*/  ISETP.GT.AND P0, PT, R196, R7.reuse, PT ;  /* 0x00000007c400720c */ /* 0x080fe40003f04270 */
[----:B------:R-:W-:Y:S02]  /*15080*/  IABS R10, R10 ;  /* 0x0000000a000a7213 */ /* 0x000fe40000000000 */
[----:B------:R-:W-:Y:S01]  /*15090*/  FSEL R13, R12, -INF , !P0 ;  /* 0xff8000000c0d7808 */ /* 0x000fe20004000000 */
[C---:B------:R-:W-:Y:S01]  /*150a0*/  IMAD.IADD R12, R204.reuse, 0x1, -R6 ;  /* 0x00000001cc0c7824 */ /* 0x040fe200078e0a06 */
[----:B------:R-:W-:Y:S01]  /*150b0*/  ISETP.GT.AND P0, PT, R195, R7, PT ;  /* 0x00000007c300720c */ /* 0x000fe20003f04270 */
[----:B------:R-:W-:Y:S01]  /*150c0*/  IMAD.MOV.U32 R6, RZ, RZ, R10 ;  /* 0x000000ffff067224 */ /* 0x000fe200078e000a */
[----:B------:R-:W-:Y:S02]  /*150d0*/  IABS R9, R9 ;  /* 0x0000000900097213 */ /* 0x000fe40000000000 */
[----:B------:R-:W-:Y:S02]  /*150e0*/  FSEL R19, R11, -INF , !P0 ;  /* 0xff8000000b137808 */ /* 0x000fe40004000000 */
[----:B------:R-:W-:Y:S01]  /*150f0*/  IABS R12, R12 ;  /* 0x0000000c000c7213 */ /* 0x000fe20000000000 */
[----:B------:R-:W-:Y:S01]  /*15100*/  IMAD.MOV.U32 R11, RZ, RZ, R9 ;  /* 0x000000ffff0b7224 */ /* 0x000fe200078e0009 */
[----:B------:R-:W-:Y:S01]  /*15110*/  FSEL R26, R15, -INF , !P2 ;  /* 0xff8000000f1a7808 */ /* 0x000fe20005000000 */
[----:B------:R-:W-:Y:S01]  /*15120*/  IMAD.IADD R9, R204, 0x1, -R5 ;  /* 0x00000001cc097824 */ /* 0x000fe200078e0a05 */
[----:B------:R-:W-:Y:S01]  /*15130*/  FSEL R27, R14, -INF , !P6 ;  /* 0xff8000000e1b7808 */ /* 0x000fe20007000000 */
[----:B------:R-:W1:Y:S01]  /*15140*/  MUFU.TANH R5, R35 ;  /* 0x0000002300057308 */ /* 0x000e620000002400 */
[----:B------:R-:W-:Y:S02]  /*15150*/  I2FP.F32.S32 R10, R11 ;  /* 0x0000000b000a7245 */ /* 0x000fe40000201400 */
        /* <DEDUP_REMOVED lines=26> */
[----:B------:R-:W-:Y:S01]  /*15300*/  ISETP.GE.AND P1, PT, R8, R199, PT ;  /* 0x000000c70800720c */ /* 0x000fe20003f26270 */
[--C-:B------:R-:W-:Y:S01]  /*15310*/  IMAD.IADD R11, R204, 0x1, -R6.reuse ;  /* 0x00000001cc0b7824 */ /* 0x100fe200078e0a06 */
[----:B------:R-:W-:Y:S01]  /*15320*/  ISETP.GE.AND P0, PT, R8, R201, PT ;  /* 0x000000c90800720c */ /* 0x000fe20003f06270 */
[C-C-:B------:R-:W-:Y:S01]  /*15330*/  IMAD.IADD R7, R192.reuse, 0x1, -R5.reuse ;  /* 0x00000001c0077824 */ /* 0x140fe200078e0a05 */
[----:B------:R-:W-:Y:S01]  /*15340*/  FSEL R24, R17, -INF , !P1 ;  /* 0xff80000011187808 */ /* 0x000fe20004800000 */
[--C-:B------:R-:W-:Y:S01]  /*15350*/  IMAD.IADD R9, R192, 0x1, -R6.reuse ;  /* 0x00000001c0097824 */ /* 0x100fe200078e0a06 */
[----:B------:R-:W-:Y:S01]  /*15360*/  ISETP.GE.AND P2, PT, R8, R200, PT ;  /* 0x000000c80800720c */ /* 0x000fe20003f46270 */
[----:B------:R-:W-:Y:S01]  /*15370*/  IMAD.IADD R13, R204, 0x1, -R5 ;  /* 0x00000001cc0d7824 */ /* 0x000fe200078e0a05 */
[----:B------:R-:W-:Y:S02]  /*15380*/  IABS R10, R7 ;  /* 0x00000007000a7213 */ /* 0x000fe40000000000 */
[----:B------:R-:W-:Y:S01]  /*15390*/  IABS R7, R11 ;  /* 0x0000000b00077213 */ /* 0x000fe20000000000 */
[----:B------:R-:W-:Y:S01]  /*153a0*/  IMAD.IADD R11, R198, 0x1, -R6 ;  /* 0x00000001c60b7824 */ /* 0x000fe200078e0a06 */
[----:B------:R-:W-:Y:S02]  /*153b0*/  IABS R12, R9 ;  /* 0x00000009000c7213 */ /* 0x000fe40000000000 */
[----:B------:R-:W-:Y:S02]  /*153c0*/  I2FP.F32.S32 R7, R7 ;  /* 0x0000000700077245 */ /* 0x000fe40000201400 */
[----:B------:R-:W-:Y:S02]  /*153d0*/  ISETP.GE.AND P1, PT, R8, R202, PT ;  /* 0x000000ca0800720c */ /* 0x000fe40003f26270 */
[----:B------:R-:W-:Y:S01]  /*153e0*/  I2FP.F32.S32 R12, R12 ;  /* 0x0000000c000c7245 */ /* 0x000fe20000201400 */
[----:B------:R-:W-:Y:S01]  /*153f0*/  FFMA.FTZ R8, R7, -UR8, R38 ;  /* 0x8000000807087c23 */ /* 0x000fe20008010026 */
[----:B------:R-:W-:Y:S01]  /*15400*/  VIADD R7, R0, 0x20 ;  /* 0x0000002000077836 */ /* 0x000fe20000000000 */
[----:B------:R-:W-:Y:S02]  /*15410*/  I2FP.F32.S32 R10, R10 ;  /* 0x0000000a000a7245 */ /* 0x000fe40000201400 */
[----:B------:R-:W-:Y:S01]  /*15420*/  IABS R9, R13 ;  /* 0x0000000d00097213 */ /* 0x000fe20000000000 */
[----:B------:R-:W-:Y:S01]  /*15430*/  FFMA.FTZ R12, R12, -UR8, R36 ;  /* 0x800000080c0c7c23 */ /* 0x000fe20008010024 */
[----:B------:R-:W-:Y:S01]  /*15440*/  FSEL R28, R19, -INF , !P6 ;  /* 0xff800000131c7808 */ /* 0x000fe20007000000 */
[----:B------:R-:W-:Y:S01]  /*15450*/  VIADD R13, R0, 0x21 ;  /* 0x00000021000d7836 */ /* 0x000fe20000000000 */
[----:B------:R-:W-:Y:S01]  /*15460*/  ISETP.GT.AND P6, PT, R194, R7, PT ;  /* 0x00000007c200720c */ /* 0x000fe20003fc4270 */
[----:B------:R-:W-:Y:S01]  /*15470*/  FFMA.FTZ R10, R10, -UR8, R37 ;  /* 0x800000080a0a7c23 */ /* 0x000fe20008010025 */
[----:B------:R-:W-:Y:S02]  /*15480*/  I2FP.F32.S32 R9, R9 ;  /* 0x0000000900097245 */ /* 0x000fe40000201400 */
[----:B------:R-:W-:Y:S02]  /*15490*/  FSEL R161, R18, -INF , !P0 ;  /* 0xff80000012a17808 */ /* 0x000fe40004000000 */
[----:B------:R-:W-:Y:S01]  /*154a0*/  FSEL R12, R12, -INF , !P6 ;  /* 0xff8000000c0c7808 */ /* 0x000fe20007000000 */
[----:B------:R-:W-:Y:S01]  /*154b0*/  FFMA.FTZ R9, R9, -UR8, R39 ;  /* 0x8000000809097c23 */ /* 0x000fe20008010027 */
[----:B------:R-:W-:Y:S01]  /*154c0*/  ISETP.GT.AND P0, PT, R194, R13, PT ;  /* 0x0000000dc200720c */ /* 0x000fe20003f04270 */
[----:B------:R-:W-:Y:S01]  /*154d0*/  LDSM.16.MT88.4 R36, [R185+0x6000] ;  /* 0x00600000b924783b */ /* 0x000fe20000004200 */
[----:B------:R-:W-:Y:S02]  /*154e0*/  ISETP.GT.AND P6, PT, R197, R7, PT ;  /* 0x00000007c500720c */ /* 0x000fe40003fc4270 */
[----:B------:R-:W-:Y:S02]  /*154f0*/  FSEL R17, R10, -INF , !P0 ;  /* 0xff8000000a117808 */ /* 0x000fe40004000000 */
[----:B------:R-:W-:Y:S01]  /*15500*/  FSEL R19, R8, -INF , !P6 ;  /* 0xff80000008137808 */ /* 0x000fe20007000000 */
[----:B------:R-:W-:Y:S01]  /*15510*/  IMAD.IADD R8, R193, 0x1, -R6 ;  /* 0x00000001c1087824 */ /* 0x000fe200078e0a06 */
[----:B------:R-:W-:Y:S02]  /*15520*/  ISETP.GT.AND P0, PT, R197, R13, PT ;  /* 0x0000000dc500720c */ /* 0x000fe40003f04270 */
[----:B------:R-:W-:Y:S02]  /*15530*/  IABS R11, R11 ;  /* 0x0000000b000b7213 */ /* 0x000fe40000000000 */
[----:B------:R-:W-:Y:S01]  /*15540*/  FSEL R18, R9, -INF , !P0 ;  /* 0xff80000009127808 */ /* 0x000fe20004000000 */
[--C-:B------:R-:W-:Y:S01]  /*15550*/  IMAD.IADD R9, R193, 0x1, -R5.reuse ;  /* 0x00000001c1097824 */ /* 0x100fe200078e0a05 */
        /* <DEDUP_REMOVED lines=8> */
[----:B------:R-:W-:Y:S01]  /*155e0*/  IMAD.MOV.U32 R6, RZ, RZ, R9 ;  /* 0x000000ffff067224 */ /* 0x000fe200078e0009 */
[----:B------:R-:W-:Y:S02]  /*155f0*/  I2FP.F32.S32 R9, R10 ;  /* 0x0000000a00097245 */ /* 0x000fe40000201400 */
[----:B------:R-:W-:Y:S02]  /*15600*/  FSEL R160, R16, -INF , !P1 ;  /* 0xff80000010a07808 */ /* 0x000fe40004800000 */
[----:B------:R-:W-:Y:S02]  /*15610*/  ISETP.GT.AND P0, PT, R195, R7, PT ;  /* 0x00000007c300720c */ /* 0x000fe40003f04270 */
[C---:B------:R-:W-:Y:S02]  /*15620*/  ISETP.GE.AND P2, PT, R7.reuse, R202, PT ;  /* 0x000000ca0700720c */ /* 0x040fe40003f46270 */
[C---:B------:R-:W-:Y:S02]  /*15630*/  ISETP.GE.AND P3, PT, R7.reuse, R199, PT ;  /* 0x000000c70700720c */ /* 0x040fe40003f66270 */
[C---:B------:R-:W-:Y:S02]  /*15640*/  ISETP.GE.AND P1, PT, R7.reuse, R201, PT ;  /* 0x000000c90700720c */ /* 0x040fe40003f26270 */
[----:B------:R-:W-:Y:S02]  /*15650*/  ISETP.GT.AND P6, PT, R196, R7, PT ;  /* 0x00000007c400720c */ /* 0x000fe40003fc4270 */
        /* <DEDUP_REMOVED lines=22> */
[--C-:B------:R-:W-:Y:S01]  /*157c0*/  IMAD.IADD R7, R193, 0x1, -R5.reuse ;  /* 0x00000001c1077824 */ /* 0x100fe200078e0a05 */
[----:B------:R-:W-:Y:S01]  /*157d0*/  FSEL R236, R17, -INF , !P0 ;  /* 0xff80000011ec7808 */ /* 0x000fe20004000000 */
[C---:B------:R-:W-:Y:S01]  /*157e0*/  IMAD.IADD R12, R198.reuse, 0x1, -R5 ;  /* 0x00000001c60c7824 */ /* 0x040fe200078e0a05 */
[C---:B------:R-:W-:Y:S01]  /*157f0*/  ISETP.GE.AND P0, PT, R13.reuse, R201, PT ;  /* 0x000000c90d00720c */ /* 0x040fe20003f06270 */
[----:B------:R-:W-:Y:S01]  /*15800*/  IMAD.IADD R10, R198, 0x1, -R6 ;  /* 0x00000001c60a7824 */ /* 0x000fe200078e0a06 */
[----:B------:R-:W-:Y:S02]  /*15810*/  IABS R9, R7 ;  /* 0x0000000700097213 */ /* 0x000fe40000000000 */
[----:B------:R-:W-:Y:S01]  /*15820*/  ISETP.GE.AND P6, PT, R13, R202, PT ;  /* 0x000000ca0d00720c */ /* 0x000fe20003fc6270 */
[----:B------:R-:W-:Y:S01]  /*15830*/  VIADD R13, R0, 0x29 ;  /* 0x00000029000d7836 */ /* 0x000fe20000000000 */
[----:B------:R-:W-:Y:S02]  /*15840*/  I2FP.F32.S32 R9, R9 ;  /* 0x0000000900097245 */ /* 0x000fe40000201400 */
[----:B------:R-:W-:Y:S02]  /*15850*/  IABS R11, R8 ;  /* 0x00000008000b7213 */ /* 0x000fe40000000000 */
[----:B------:R-:W-:Y:S01]  /*15860*/  IABS R7, R10 ;  /* 0x0000000a00077213 */ /* 0x000fe20000000000 */
[----:B------:R-:W-:Y:S01]  /*15870*/  FFMA.FTZ R9, R9, -UR8, R45 ;  /* 0x8000000809097c23 */ /* 0x000fe2000801002d */
[----:B------:R-:W-:Y:S02]  /*15880*/  IABS R8, R12 ;  /* 0x0000000c00087213 */ /* 0x000fe40000000000 */
[----:B------:R-:W-:Y:S02]  /*15890*/  I2FP.F32.S32 R7, R7 ;  /* 0x0000000700077245 */ /* 0x000fe40000201400 */
[----:B------:R-:W-:Y:S02]  /*158a0*/  FSEL R235, R18, -INF , !P6 ;  /* 0xff80000012eb7808 */ /* 0x000fe40007000000 */
[----:B------:R-:W-:Y:S01]  /*158b0*/  I2FP.F32.S32 R8, R8 ;  /* 0x0000000800087245 */ /* 0x000fe20000201400 */
        /* <DEDUP_REMOVED lines=12> */
[----:B------:R-:W-:Y:S02]  /*15980*/  ISETP.GT.AND P2, PT, R196, R7, PT ;  /* 0x00000007c400720c */ /* 0x000fe40003f44270 */
[----:B------:R-:W-:Y:S02]  /*15990*/  IABS R9, R9 ;  /* 0x0000000900097213 */ /* 0x000fe40000000000 */
[----:B------:R-:W-:Y:S01]  /*159a0*/  FSEL R12, R11, -INF , !P2 ;  /* 0xff8000000b0c7808 */ /* 0x000fe20005000000 */
[----:B------:R-:W-:Y:S01]  /*159b0*/  IMAD.IADD R11, R204, 0x1, -R6 ;  /* 0x00000001cc0b7824 */ /* 0x000fe200078e0a06 */
        /* <DEDUP_REMOVED lines=8> */
[-C--:B------:R-:W-:Y:S01]  /*15a40*/  ISETP.GT.AND P2, PT, R194, R7.reuse, PT ;  /* 0x00000007c200720c */ /* 0x080fe20003f44270 */
[----:B------:R-:W1:Y:S01]  /*15a50*/  MUFU.TANH R5, R51 ;  /* 0x0000003300057308 */ /* 0x000e620000002400 */
[----:B------:R-:W-:Y:S02]  /*15a60*/  I2FP.F32.S32 R9, R10 ;  /* 0x0000000a00097245 */ /* 0x000fe40000201400 */
        /* <DEDUP_REMOVED lines=27> */
[--C-:B------:R-:W-:Y:S01]  /*15c20*/  IMAD.IADD R10, R204, 0x1, -R6.reuse ;  /* 0x00000001cc0a7824 */ /* 0x100fe200078e0a06 */
[----:B------:R-:W-:Y:S01]  /*15c30*/  ISETP.GE.AND P2, PT, R13, R201, PT ;  /* 0x000000c90d00720c */ /* 0x000fe20003f46270 */
[C-C-:B------:R-:W-:Y:S01]  /*15c40*/  IMAD.IADD R7, R192.reuse, 0x1, -R5.reuse ;  /* 0x00000001c0077824 */ /* 0x140fe200078e0a05 */
[----:B------:R-:W-:Y:S01]  /*15c50*/  FSEL R150, R17, -INF , !P6 ;  /* 0xff80000011967808 */ /* 0x000fe20007000000 */
[----:B------:R-:W-:Y:S01]  /*15c60*/  IMAD.IADD R8, R192, 0x1, -R6 ;  /* 0x00000001c0087824 */ /* 0x000fe200078e0a06 */
[----:B------:R-:W-:Y:S01]  /*15c70*/  ISETP.GE.AND P6, PT, R13, R202, PT ;  /* 0x000000ca0d00720c */ /* 0x000fe20003fc6270 */
[----:B------:R-:W-:Y:S01]  /*15c80*/  IMAD.IADD R12, R204, 0x1, -R5 ;  /* 0x00000001cc0c7824 */ /* 0x000fe200078e0a05 */
[----:B------:R-:W-:Y:S02]  /*15c90*/  IABS R9, R7 ;  /* 0x0000000700097213 */ /* 0x000fe40000000000 */
[----:B------:R-:W-:Y:S02]  /*15ca0*/  IABS R7, R10 ;  /* 0x0000000a00077213 */ /* 0x000fe40000000000 */
[----:B------:R-:W-:Y:S02]  /*15cb0*/  I2FP.F32.S32 R9, R9 ;  /* 0x0000000900097245 */ /* 0x000fe40000201400 */
[----:B------:R-:W-:Y:S02]  /*15cc0*/  I2FP.F32.S32 R7, R7 ;  /* 0x0000000700077245 */ /* 0x000fe40000201400 */
[----:B------:R-:W-:Y:S01]  /*15cd0*/  IABS R11, R8 ;  /* 0x00000008000b7213 */ /* 0x000fe20000000000 */
[----:B------:R-:W-:Y:S01]  /*15ce0*/  FFMA.FTZ R10, R9, -UR8, R53 ;  /* 0x80000008090a7c23 */ /* 0x000fe20008010035 */
[----:B------:R-:W-:Y:S01]  /*15cf0*/  ISETP.GE.AND P3, PT, R13, R200, PT ;  /* 0x000000c80d00720c */ /* 0x000fe20003f66270 */
[----:B------:R-:W-:Y:S01]  /*15d00*/  FFMA.FTZ R9, R7, -UR8, R54 ;  /* 0x8000000807097c23 */ /* 0x000fe20008010036 */
[----:B------:R-:W-:Y:S01]  /*15d10*/  I2FP.F32.S32 R11, R11 ;  /* 0x0000000b000b7245 */ /* 0x000fe20000201400 */
[C---:B------:R-:W-:Y:S01]  /*15d20*/  VIADD R13, R0.reuse, 0x31 ;  /* 0x00000031000d7836 */ /* 0x040fe20000000000 */
[----:B------:R-:W-:Y:S01]  /*15d30*/  IABS R8, R12 ;  /* 0x0000000c00087213 */ /* 0x000fe20000000000 */
[----:B------:R-:W-:Y:S01]  /*15d40*/  VIADD R7, R0, 0x30 ;  /* 0x0000003000077836 */ /* 0x000fe20000000000 */
[----:B------:R-:W-:Y:S01]  /*15d50*/  FSEL R231, R18, -INF , !P2 ;  /* 0xff80000012e77808 */ /* 0x000fe20005000000 */
[----:B------:R-:W-:Y:S01]  /*15d60*/  FFMA.FTZ R11, R11, -UR8, R52 ;  /* 0x800000080b0b7c23 */ /* 0x000fe20008010034 */
[----:B------:R-:W-:Y:S02]  /*15d70*/  I2FP.F32.S32 R8, R8 ;  /* 0x0000000800087245 */ /* 0x000fe40000201400 */
[----:B------:R-:W-:Y:S02]  /*15d80*/  FSEL R152, R19, -INF , !P5 ;  /* 0xff80000013987808 */ /* 0x000fe40006800000 */
[----:B------:R-:W-:Y:S01]  /*15d90*/  ISETP.GT.AND P2, PT, R194, R13, PT ;  /* 0x0000000dc200720c */ /* 0x000fe20003f44270 */
[----:B------:R-:W-:Y:S01]  /*15da0*/  FFMA.FTZ R8, R8, -UR8, R55 ;  /* 0x8000000808087c23 */ /* 0x000fe20008010037 */
[----:B------:R-:W-:Y:S01]  /*15db0*/  ISETP.GT.AND P5, PT, R194, R7, PT ;  /* 0x00000007c200720c */ /* 0x000fe20003fa4270 */
[----:B------:R-:W-:Y:S01]  /*15dc0*/  LDSM.16.MT88.4 R52, [R181+0x6000] ;  /* 0x00600000b534783b */ /* 0x000fe20000004200 */
[----:B------:R-:W-:Y:S02]  /*15dd0*/  FSEL R19, R10, -INF , !P2 ;  /* 0xff8000000a137808 */ /* 0x000fe40005000000 */
[----:B------:R-:W-:Y:S02]  /*15de0*/  ISETP.GT.AND P2, PT, R197, R13, PT ;  /* 0x0000000dc500720c */ /* 0x000fe40003f44270 */
[----:B------:R-:W-:Y:S02]  /*15df0*/  FSEL R12, R11, -INF , !P5 ;  /* 0xff8000000b0c7808 */ /* 0x000fe40006800000 */
[----:B------:R-:W1:Y:S01]  /*15e00*/  MUFU.TANH R11, R56 ;  /* 0x00000038000b7308 */ /* 0x000e620000002400 */
[----:B------:R-:W-:Y:S01]  /*15e10*/  FSEL R17, R8, -INF , !P2 ;  /* 0xff80000008117808 */ /* 0x000fe20005000000 */
[----:B------:R-:W-:Y:S01]  /*15e20*/  IMAD.IADD R8, R193, 0x1, -R6 ;  /* 0x00000001c1087824 */ /* 0x000fe200078e0a06 */
[-C--:B------:R-:W-:Y:S02]  /*15e30*/  ISETP.GT.AND P5, PT, R197, R7.reuse, PT ;  /* 0x00000007c500720c */ /* 0x080fe40003fa4270 */
[----:B------:R-:W-:Y:S02]  /*15e40*/  FSEL R239, R20, -INF , !P0 ;  /* 0xff80000014ef7808 */ /* 0x000fe40004000000 */
[----:B------:R-:W-:Y:S02]  /*15e50*/  IABS R8, R8 ;  /* 0x0000000800087213 */ /* 0x000fe40000000000 */
[----:B------:R-:W-:Y:S01]  /*15e60*/  FSEL R18, R9, -INF , !P5 ;  /* 0xff80000009127808 */ /* 0x000fe20006800000 */
[----:B------:R-:W-:Y:S01]  /*15e70*/  IMAD.IADD R9, R193, 0x1, -R2 ;  /* 0x00000001c1097824 */ /* 0x000fe200078e0a02 */
[----:B------:R-:W-:Y:S02]  /*15e80*/  FSEL R156, R16, -INF , !P1 ;  /* 0xff800000109c7808 */ /* 0x000fe40004800000 */
[----:B------:R-:W-:Y:S02]  /*15e90*/  FSEL R223, R14, -INF , !P6 ;  /* 0xff8000000edf7808 */ /* 0x000fe40007000000 */
[----:B------:R-:W-:Y:S01]  /*15ea0*/  FSEL R219, R15, -INF , !P3 ;  /* 0xff8000000fdb7808 */ /* 0x000fe20005800000 */
[----:B------:R-:W-:Y:S01]  /*15eb0*/  VIADD R15, R2, 0x1 ;  /* 0x00000001020f7836 */ /* 0x000fe20000000000 */
[----:B------:R-:W-:Y:S02]  /*15ec0*/  ISETP.GT.AND P2, PT, R195, R7, PT ;  /* 0x00000007c300720c */ /* 0x000fe40003f44270 */
[C---:B------:R-:W-:Y:S02]  /*15ed0*/  ISETP.GE.AND P6, PT, R7.reuse, R201, PT ;  /* 0x000000c90700720c */ /* 0x040fe40003fc6270 */
[C---:B------:R-:W-:Y:S02]  /*15ee0*/  ISETP.GE.AND P0, PT, R7.reuse, R202, PT ;  /* 0x000000ca0700720c */ /* 0x040fe40003f06270 */
[----:B------:R-:W-:Y:S02]  /*15ef0*/  ISETP.GT.AND P5, PT, R196, R7, PT ;  /* 0x00000007c400720c */ /* 0x000fe40003fa4270 */
[C---:B------:R-:W-:Y:S02]  /*15f00*/  ISETP.GE.AND P1, PT, R7.reuse, R200, PT ;  /* 0x000000c80700720c */ /* 0x040fe40003f26270 */
[-C--:B------:R-:W-:Y:S02]  /*15f10*/  ISETP.GE.AND P3, PT, R7, R199.reuse, PT ;  /* 0x000000c70700720c */ /* 0x080fe40003f66270 */
[----:B------:R-:W-:Y:S01]  /*15f20*/  I2FP.F32.S32 R7, R8 ;  /* 0x0000000800077245 */ /* 0x000fe20000201400 */
[--C-:B------:R-:W-:Y:S01]  /*15f30*/  IMAD.IADD R8, R193, 0x1, -R5.reuse ;  /* 0x00000001c1087824 */ /* 0x100fe200078e0a05 */
[----:B------:R-:W-:Y:S01]  /*15f40*/  FSEL R232, R12, -INF , !P1 ;  /* 0xff8000000ce87808 */ /* 0x000fe20004800000 */
[C---:B------:R-:W-:Y:S01]  /*15f50*/  IMAD.IADD R5, R198.reuse, 0x1, -R5 ;  /* 0x00000001c6057824 */ /* 0x040fe200078e0a05 */
[----:B------:R-:W-:Y:S01]  /*15f60*/  ISETP.GE.AND P1, PT, R13, R199, PT ;  /* 0x000000c70d00720c */ /* 0x000fe20003f26270 */
[----:B-1----:R-:W-:Y:S01]  /*15f70*/  FFMA.FTZ R11, R7, -UR8, R11 ;  /* 0x80000008070b7c23 */ /* 0x002fe2000801000b */
[----:B------:R-:W-:Y:S01]  /*15f80*/  IMAD.IADD R7, R198, 0x1, -R6 ;  /* 0x00000001c6077824 */ /* 0x000fe200078e0a06 */
[----:B------:R-:W-:Y:S02]  /*15f90*/  IABS R6, R8 ;  /* 0x0000000800067213 */ /* 0x000fe40000000000 */
[----:B------:R-:W-:Y:S02]  /*15fa0*/  IABS R10, R5 ;  /* 0x00000005000a7213 */ /* 0x000fe40000000000 */
[----:B------:R-:W-:Y:S01]  /*15fb0*/  IABS R14, R7 ;  /* 0x00000007000e7213 */ /* 0x000fe20000000000 */
[----:B------:R-:W-:Y:S01]  /*15fc0*/  IMAD.IADD R7, R193, 0x1, -R15 ;  /* 0x00000001c1077824 */ /* 0x000fe200078e0a0f */
[----:B------:R-:W-:Y:S02]  /*15fd0*/  I2FP.F32.S32 R8, R6 ;  /* 0x0000000600087245 */ /* 0x000fe40000201400 */
[----:B------:R-:W-:Y:S02]  /*15fe0*/  IABS R6, R9 ;  /* 0x0000000900067213 */ /* 0x000fe40000000000 */
[----:B------:R-:W-:Y:S01]  /*15ff0*/  IABS R5, R7 ;  /* 0x0000000700057213 */ /* 0x000fe20000000000 */
[----:B------:R-:W-:Y:S01]  /*16000*/  FFMA.FTZ R9, R8, -UR8, R57 ;  /* 0x8000000808097c23 */ /* 0x000fe20008010039 */
[----:B------:R-:W-:Y:S01]  /*16010*/  I2FP.F32.S32 R7, R14 ;  /* 0x0000000e00077245 */ /* 0x000fe20000201400 */
[----:B------:R-:W-:Y:S01]  /*16020*/  VIADD R14, R0, 0x39 ;  /* 0x00000039000e7836 */ /* 0x000fe20000000000 */
[----:B------:R-:W-:Y:S02]  /*16030*/  I2FP.F32.S32 R10, R10 ;  /* 0x0000000a000a7245 */ /* 0x000fe40000201400 */
[----:B------:R-:W-:Y:S01]  /*16040*/  FSEL R11, R11, -INF , !P5 ;  /* 0xff8000000b0b7808 */ /* 0x000fe20006800000 */
[----:B------:R-:W-:Y:S01]  /*16050*/  FFMA.FTZ R8, R7, -UR8, R58 ;  /* 0x8000000807087c23 */ /* 0x000fe2000801003a */
[----:B------:R-:W-:Y:S02]  /*16060*/  ISETP.GT.AND P5, PT, R196, R13, PT ;  /* 0x0000000dc400720c */ /* 0x000fe40003fa4270 */
[----:B------:R-:W-:Y:S02]  /*16070*/  I2FP.F32.S32 R7, R6 ;  /* 0x0000000600077245 */ /* 0x000fe40000201400 */
[----:B------:R-:W-:Y:S01]  /*16080*/  I2FP.F32.S32 R6, R5 ;  /* 0x0000000500067245 */ /* 0x000fe20000201400 */
[----:B------:R-:W-:Y:S01]  /*16090*/  FFMA.FTZ R5, R10, -UR8, R59 ;  /* 0x800000080a057c23 */ /* 0x000fe2000801003b */
[----:B------:R-:W-:Y:S01]  /*160a0*/  FSEL R10, R9, -INF , !P5 ;  /* 0xff800000090a7808 */ /* 0x000fe20006800000 */
[----:B------:R-:W-:Y:S01]  /*160b0*/  FFMA.FTZ R7, R7, -UR8, R60 ;  /* 0x8000000807077c23 */ /* 0x000fe2000801003c */
[----:B------:R-:W-:Y:S01]  /*160c0*/  ISETP.GT.AND P5, PT, R195, R13, PT ;  /* 0x0000000dc300720c */ /* 0x000fe20003fa4270 */
[----:B------:R-:W-:Y:S01]  /*160d0*/  FFMA.FTZ R6, R6, -UR8, R61 ;  /* 0x8000000806067c23 */ /* 0x000fe2000801003d */
[----:B------:R-:W-:Y:S02]  /*160e0*/  FSEL R20, R8, -INF , !P2 ;  /* 0xff80000008147808 */ /* 0x000fe40005000000 */
[----:B------:R-:W1:Y:S01]  /*160f0*/  MUFU.TANH R8, R63 ;  /* 0x0000003f00087308 */ /* 0x000e620000002400 */
[----:B------:R-:W-:Y:S01]  /*16100*/  FSEL R16, R5, -INF , !P5 ;  /* 0xff80000005107808 */ /* 0x000fe20006800000 */
[----:B------:R-:W-:Y:S01]  /*16110*/  IMAD.IADD R5, R198, 0x1, -R2 ;  /* 0x00000001c6057824 */ /* 0x000fe200078e0a02 */
[C---:B------:R-:W-:Y:S02]  /*16120*/  ISETP.GT.AND P5, PT, R196.reuse, R14, PT ;  /* 0x0000000ec400720c */ /* 0x040fe40003fa4270 */
[----:B------:R-:W-:Y:S02]  /*16130*/  FMNMX3.FTZ R0, R3, R146, R148, !PT ;  /* 0x0000009203007276 */ /* 0x000fe40007810094 */
[----:B------:R-:W-:Y:S02]  /*16140*/  ISETP.GT.AND P2, PT, R196, R4, PT ;  /* 0x00000004c400720c */ /* 0x000fe40003f44270 */
[----:B------:R-:W-:Y:S02]  /*16150*/  FSEL R12, R6, -INF , !P5 ;  /* 0xff800000060c7808 */ /* 0x000fe40006800000 */
[----:B------:R-:W-:Y:S02]  /*16160*/  FMNMX3.FTZ R6, R0, R145, R79, !PT ;  /* 0x0000009100067276 */ /* 0x000fe4000781004f */
[----:B------:R-:W-:Y:S01]  /*16170*/  FSEL R9, R7, -INF , !P2 ;  /* 0xff80000007097808 */ /* 0x000fe20005000000 */
[----:B------:R-:W-:Y:S01]  /*16180*/  IMAD.IADD R7, R198, 0x1, -R15 ;  /* 0x00000001c6077824 */ /* 0x000fe200078e0a0f */
[----:B------:R-:W-:Y:S02]  /*16190*/  FMNMX3.FTZ R6, R6, R26, R27, !PT ;  /* 0x0000001a06067276 */ /* 0x000fe4000781001b */
[----:B------:R-:W-:Y:S02]  /*161a0*/  IABS R5, R5 ;  /* 0x0000000500057213 */ /* 0x000fe40000000000 */
[----:B------:R-:W-:Y:S02]  /*161b0*/  IABS R0, R7 ;  /* 0x0000000700007213 */ /* 0x000fe40000000000 */
[----:B------:R-:W-:Y:S02]  /*161c0*/  FMNMX3.FTZ R6, R6, R25, R24, !PT ;  /* 0x0000001906067276 */ /* 0x000fe40007810018 */
[----:B------:R-:W-:Y:S02]  /*161d0*/  FSEL R154, R10, -INF , !P1 ;  /* 0xff8000000a9a7808 */ /* 0x000fe40004800000 */
[----:B------:R-:W-:Y:S02]  /*161e0*/  I2FP.F32.S32 R7, R5 ;  /* 0x0000000500077245 */ /* 0x000fe40000201400 */
[----:B------:R-:W-:Y:S02]  /*161f0*/  ISETP.GE.AND P1, PT, R4, R199, PT ;  /* 0x000000c70400720c */ /* 0x000fe40003f26270 */
[----:B------:R-:W-:Y:S02]  /*16200*/  I2FP.F32.S32 R5, R0 ;  /* 0x0000000000057245 */ /* 0x000fe40000201400 */
[----:B------:R-:W-:Y:S01]  /*16210*/  FMNMX3.FTZ R0, R6, R155, R157, !PT ;  /* 0x0000009b06007276 */ /* 0x000fe2000781009d */
[----:B------:R-:W-:Y:S01]  /*16220*/  FFMA.FTZ R6, R7, -UR8, R62 ;  /* 0x8000000807067c23 */ /* 0x000fe2000801003e */
[----:B------:R-:W-:Y:S01]  /*16230*/  FSEL R207, R9, -INF , !P1 ;  /* 0xff80000009cf7808 */ /* 0x000fe20004800000 */
[----:B-1----:R-:W-:Y:S01]  /*16240*/  FFMA.FTZ R8, R5, -UR8, R8 ;  /* 0x8000000805087c23 */ /* 0x002fe20008010008 */
[----:B------:R-:W-:Y:S01]  /*16250*/  FSEL R153, R11, -INF , !P3 ;  /* 0xff8000000b997808 */ /* 0x000fe20005800000 */
[--C-:B------:R-:W-:Y:S01]  /*16260*/  IMAD.IADD R5, R192, 0x1, -R2.reuse ;  /* 0x00000001c0057824 */ /* 0x100fe200078e0a02 */
[----:B------:R-:W-:Y:S01]  /*16270*/  ISETP.GE.AND P1, PT, R14, R199, PT ;  /* 0x000000c70e00720c */ /* 0x000fe20003f26270 */
[----:B------:R-:W-:Y:S01]  /*16280*/  IMAD.IADD R2, R204, 0x1, -R2 ;  /* 0x00000001cc027824 */ /* 0x000fe200078e0a02 */
[----:B------:R-:W-:Y:S01]  /*16290*/  FMNMX3.FTZ R0, R0, R151, R150, !PT ;  /* 0x0000009700007276 */ /* 0x000fe20007810096 */
[----:B------:R-:W-:Y:S01]  /*162a0*/  IMAD.IADD R7, R192, 0x1, -R15 ;  /* 0x00000001c0077824 */ /* 0x000fe200078e0a0f */
[----:B------:R-:W-:Y:S02]  /*162b0*/  FSEL R208, R12, -INF , !P1 ;  /* 0xff8000000cd07808 */ /* 0x000fe40004800000 */
[----:B------:R-:W-:Y:S02]  /*162c0*/  FMNMX3.FTZ R0, R0, R153, R154, !PT ;  /* 0x0000009900007276 */ /* 0x000fe4000781009a */
[----:B------:R-:W-:Y:S02]  /*162d0*/  ISETP.GE.AND P2, PT, R13, R200, PT ;  /* 0x000000c80d00720c */ /* 0x000fe40003f46270 */
[----:B------:R-:W-:Y:S02]  /*162e0*/  FMNMX3.FTZ R0, R0, R207, R208, !PT ;  /* 0x000000cf00007276 */ /* 0x000fe400078100d0 */
[----:B------:R-:W-:Y:S02]  /*162f0*/  FSEL R228, R19, -INF , !P2 ;  /* 0xff80000013e47808 */ /* 0x000fe40005000000 */
[----:B------:R-:W-:Y:S01]  /*16300*/  ISETP.GE.AND P5, PT, R13, R202, PT ;  /* 0x000000ca0d00720c */ /* 0x000fe20003fa6270 */
[----:B------:R-:W1:Y:S01]  /*16310*/  SHFL.BFLY PT, R73, R0, 0x2, 0x1f ;  /* 0x0c401f0000497f89 */ /* 0x000e6200000e0000 */
[C---:B------:R-:W-:Y:S02]  /*16320*/  ISETP.GT.AND P1, PT, R195.reuse, R4, PT ;  /* 0x00000004c300720c */ /* 0x040fe40003f24270 */
[----:B------:R-:W-:Y:S02]  /*16330*/  ISETP.GT.AND P2, PT, R195, R14, PT ;  /* 0x0000000ec300720c */ /* 0x000fe40003f44270 */
[----:B------:R-:W-:Y:S02]  /*16340*/  FSEL R234, R20, -INF , !P6 ;  /* 0xff80000014ea7808 */ /* 0x000fe40007000000 */
[----:B------:R-:W-:Y:S02]  /*16350*/  FSEL R229, R18, -INF , !P0 ;  /* 0xff80000012e57808 */ /* 0x000fe40004000000 */
[----:B------:R-:W-:Y:S02]  /*16360*/  FSEL R230, R17, -INF , !P5 ;  /* 0xff80000011e67808 */ /* 0x000fe40006800000 */
[----:B------:R-:W-:Y:S02]  /*16370*/  FSEL R76, R6, -INF , !P1 ;  /* 0xff800000064c7808 */ /* 0x000fe40004800000 */
[----:B------:R-:W-:Y:S02]  /*16380*/  FSEL R8, R8, -INF , !P2 ;  /* 0xff80000008087808 */ /* 0x000fe40005000000 */
[----:B------:R-:W-:Y:S02]  /*16390*/  ISETP.GE.AND P0, PT, R4, R201, PT ;  /* 0x000000c90400720c */ /* 0x000fe40003f06270 */
[----:B------:R-:W-:Y:S02]  /*163a0*/  ISETP.GT.AND P5, PT, R194, R4, PT ;  /* 0x00000004c200720c */ /* 0x000fe40003fa4270 */
[C---:B------:R-:W-:Y:S02]  /*163b0*/  ISETP.GE.AND P1, PT, R4.reuse, R200, PT ;  /* 0x000000c80400720c */ /* 0x040fe40003f26270 */
[----:B------:R-:W-:Y:S02]  /*163c0*/  ISETP.GT.AND P2, PT, R197, R4, PT ;  /* 0x00000004c500720c */ /* 0x000fe40003f44270 */
[----:B------:R-:W-:Y:S02]  /*163d0*/  ISETP.GE.AND P6, PT, R4, R202, PT ;  /* 0x000000ca0400720c */ /* 0x000fe40003fc6270 */
[----:B------:R-:W-:Y:S02]  /*163e0*/  FMNMX3.FTZ R4, R75, R147, R170, !PT ;  /* 0x000000934b047276 */ /* 0x000fe400078100aa */
[----:B-1----:R-:W-:Y:S02]  /*163f0*/  FMNMX.FTZ R73, R0, R73, !PT ;  /* 0x0000004900497209 */ /* 0x002fe40007810000 */
[----:B------:R-:W-:Y:S02]  /*16400*/  FMNMX3.FTZ R4, R4, R22, R23, !PT ;  /* 0x0000001604047276 */ /* 0x000fe40007810017 */
[-C--:B------:R-:W-:Y:S02]  /*16410*/  ISETP.GE.AND P3, PT, R13, R201.reuse, PT ;  /* 0x000000c90d00720c */ /* 0x080fe40003f66270 */
[----:B------:R-:W-:Y:S01]  /*16420*/  FMNMX3.FTZ R0, R4, R30, R29, !PT ;  /* 0x0000001e04007276 */ /* 0x000fe2000781001d */
[----:B------:R-:W-:Y:S01]  /*16430*/  IMAD.IADD R4, R204, 0x1, -R15 ;  /* 0x00000001cc047824 */ /* 0x000fe200078e0a0f */
[----:B------:R-:W-:Y:S02]  /*16440*/  FSEL R175, R16, -INF , !P3 ;  /* 0xff80000010af7808 */ /* 0x000fe40005800000 */
[----:B------:R-:W-:Y:S02]  /*16450*/  FMNMX3.FTZ R0, R0, R28, R161, !PT ;  /* 0x0000001c00007276 */ /* 0x000fe400078100a1 */
[----:B------:R-:W-:Y:S02]  /*16460*/  ISETP.GE.AND P3, PT, R14, R201, PT ;  /* 0x000000c90e00720c */ /* 0x000fe40003f66270 */
[----:B------:R-:W-:Y:S02]  /*16470*/  FMNMX3.FTZ R0, R0, R240, R227, !PT ;  /* 0x000000f000007276 */ /* 0x000fe400078100e3 */
[----:B------:R-:W-:Y:S02]  /*16480*/  FSEL R77, R8, -INF , !P3 ;  /* 0xff800000084d7808 */ /* 0x000fe40005800000 */
[----:B------:R-:W-:Y:S02]  /*16490*/  FMNMX3.FTZ R0, R0, R152, R231, !PT ;  /* 0x0000009800007276 */ /* 0x000fe400078100e7 */
[----:B------:R-:W-:Y:S02]  /*164a0*/  IABS R8, R2 ;  /* 0x0000000200087213 */ /* 0x000fe40000000000 */
[----:B------:R-:W-:Y:S02]  /*164b0*/  FMNMX3.FTZ R2, R68, R163, R171, !PT ;  /* 0x000000a344027276 */ /* 0x000fe400078100ab */
[----:B------:R-:W-:Y:S02]  /*164c0*/  FSEL R76, R76, -INF , !P0 ;  /* 0xff8000004c4c7808 */ /* 0x000fe40004000000 */
[----:B------:R-:W-:Y:S02]  /*164d0*/  FMNMX3.FTZ R0, R0, R234, R175, !PT ;  /* 0x000000ea00007276 */ /* 0x000fe400078100af */
[----:B------:R-:W-:Y:S02]  /*164e0*/  FMNMX3.FTZ R2, R2, R69, R144, !PT ;  /* 0x0000004502027276 */ /* 0x000fe40007810090 */
[----:B------:R-:W-:Y:S02]  /*164f0*/  FMNMX3.FTZ R0, R0, R76, R77, !PT ;  /* 0x0000004c00007276 */ /* 0x000fe4000781004d */
[----:B------:R-:W-:Y:S02]  /*16500*/  FMNMX3.FTZ R72, R2, R165, R162, !PT ;  /* 0x000000a502487276 */ /* 0x000fe400078100a2 */
[----:B------:R-:W-:Y:S01]  /*16510*/  I2FP.F32.S32 R11, R8 ;  /* 0x00000008000b7245 */ /* 0x000fe20000201400 */
[----:B------:R-:W1:Y:S01]  /*16520*/  SHFL.BFLY PT, R2, R0, 0x2, 0x1f ;  /* 0x0c401f0000027f89 */ /* 0x000e6200000e0000 */
[----:B------:R-:W-:Y:S02]  /*16530*/  IABS R6, R5 ;  /* 0x0000000500067213 */ /* 0x000fe40000000000 */
[----:B------:R-:W-:Y:S05]  /*16540*/  IABS R5, R7 ;  /* 0x0000000700057213 */ /* 0x000fea0000000000 */
[----:B------:R-:W2:Y:S01]  /*16550*/  SHFL.BFLY PT, R8, R73, 0x1, 0x1f ;  /* 0x0c201f0049087f89 */ /* 0x000ea200000e0000 */
[----:B------:R-:W-:Y:S02]  /*16560*/  I2FP.F32.S32 R6, R6 ;  /* 0x0000000600067245 */ /* 0x000fe40000201400 */
[----:B------:R-:W-:Y:S02]  /*16570*/  I2FP.F32.S32 R5, R5 ;  /* 0x0000000500057245 */ /* 0x000fe40000201400 */
[----:B------:R-:W-:Y:S01]  /*16580*/  IABS R10, R4 ;  /* 0x00000004000a7213 */ /* 0x000fe20000000000 */
[----:B------:R-:W-:Y:S01]  /*16590*/  FFMA.FTZ R6, R6, -UR8, R64 ;  /* 0x8000000806067c23 */ /* 0x000fe20008010040 */
[----:B------:R-:W-:Y:S01]  /*165a0*/  FMNMX3.FTZ R4, R74, R166, R167, !PT ;  /* 0x000000a64a047276 */ /* 0x000fe200078100a7 */
[----:B------:R-:W-:Y:S01]  /*165b0*/  FFMA.FTZ R7, R5, -UR8, R65 ;  /* 0x8000000805077c23 */ /* 0x000fe20008010041 */
[----:B------:R-:W-:Y:S01]  /*165c0*/  I2FP.F32.S32 R10, R10 ;  /* 0x0000000a000a7245 */ /* 0x000fe20000201400 */
[----:B------:R-:W3:Y:S01]  /*165d0*/  MUFU.TANH R5, R67 ;  /* 0x0000004300057308 */ /* 0x000ee20000002400 */
[----:B------:R-:W-:Y:S02]  /*165e0*/  FSEL R9, R6, -INF , !P5 ;  /* 0xff80000006097808 */ /* 0x000fe40006800000 */
[----:B------:R-:W-:Y:S02]  /*165f0*/  FMNMX3.FTZ R4, R4, R168, R21, !PT ;  /* 0x000000a804047276 */ /* 0x000fe40007810015 */
[----:B------:R-:W-:Y:S02]  /*16600*/  FSEL R177, R9, -INF , !P1 ;  /* 0xff80000009b17808 */ /* 0x000fe40004800000 */
[-C--:B------:R-:W-:Y:S03]  /*16610*/  ISETP.GT.AND P0, PT, R194, R14.reuse, PT ;  /* 0x0000000ec200720c */ /* 0x080fe60003f04270 */
[----:B------:R-:W4:Y:S01]  /*16620*/  MUFU.TANH R6, R66 ;  /* 0x0000004200067308 */ /* 0x000f220000002400 */
[----:B------:R-:W-:Y:S02]  /*16630*/  ISETP.GT.AND P5, PT, R197, R14, PT ;  /* 0x0000000ec500720c */ /* 0x000fe40003fa4270 */
[----:B-1----:R-:W-:Y:S02]  /*16640*/  FMNMX.FTZ R0, R0, R2, !PT ;  /* 0x0000000200007209 */ /* 0x002fe40007810000 */
[----:B------:R-:W-:Y:S02]  /*16650*/  FMNMX3.FTZ R4, R4, R164, R169, !PT ;  /* 0x000000a404047276 */ /* 0x000fe400078100a9 */
[----:B--2---:R-:W-:Y:S01]  /*16660*/  FMNMX.FTZ R73, R73, R8, !PT ;  /* 0x0000000849497209 */ /* 0x004fe20007810000 */
[----:B------:R-:W1:Y:S01]  /*16670*/  SHFL.BFLY PT, R2, R0, 0x1, 0x1f ;  /* 0x0c201f0000027f89 */ /* 0x000e6200000e0000 */
[----:B---3--:R-:W-:Y:S01]  /*16680*/  FFMA.FTZ R5, R10, -UR8, R5 ;  /* 0x800000080a057c23 */ /* 0x008fe20008010005 */
[----:B------:R-:W-:Y:S02]  /*16690*/  FSEL R7, R7, -INF , !P0 ;  /* 0xff80000007077808 */ /* 0x000fe40004000000 */
[C---:B------:R-:W-:Y:S01]  /*166a0*/  FMUL.FTZ R78, R73.reuse, UR4 ;  /* 0x00000004494e7c20 */ /* 0x040fe20008410000 */
[----:B------:R-:W-:Y:S02]  /*166b0*/  FSETP.NEU.FTZ.AND P1, PT, R73, -INF , PT ;  /* 0xff8000004900780b */ /* 0x000fe40003f3d000 */
[----:B------:R-:W-:Y:S02]  /*166c0*/  ISETP.GE.AND P0, PT, R14, R202, PT ;  /* 0x000000ca0e00720c */ /* 0x000fe40003f06270 */
[----:B------:R-:W-:Y:S01]  /*166d0*/  FSEL R78, R78, RZ, P1 ;  /* 0x000000ff4e4e7208 */ /* 0x000fe20000800000 */
[----:B----4-:R-:W-:Y:S01]  /*166e0*/  FFMA.FTZ R6, R11, -UR8, R6 ;  /* 0x800000080b067c23 */ /* 0x010fe20008010006 */
[----:B------:R-:W-:Y:S02]  /*166f0*/  FSEL R5, R5, -INF , !P5 ;  /* 0xff80000005057808 */ /* 0x000fe40006800000 */
[----:B------:R-:W-:Y:S02]  /*16700*/  FMNMX3.FTZ R4, R4, R241, R160, !PT ;  /* 0x000000f104047276 */ /* 0x000fe400078100a0 */
[----:B------:R-:W-:Y:S02]  /*16710*/  FSEL R238, R5, -INF , !P0 ;  /* 0xff80000005ee7808 */ /* 0x000fe40004000000 */
[----:B------:R-:W-:Y:S02]  /*16720*/  FMNMX3.FTZ R4, R4, R233, R235, !PT ;  /* 0x000000e904047276 */ /* 0x000fe400078100eb */
[----:B------:R-:W-:Y:S02]  /*16730*/  FSEL R6, R6, -INF , !P2 ;  /* 0xff80000006067808 */ /* 0x000fe40005000000 */
[----:B------:R-:W-:Y:S02]  /*16740*/  FMNMX3.FTZ R4, R4, R239, R223, !PT ;  /* 0x000000ef04047276 */ /* 0x000fe400078100df */
[----:B------:R-:W-:Y:S02]  /*16750*/  FMNMX3.FTZ R72, R72, R158, R159, !PT ;  /* 0x0000009e48487276 */ /* 0x000fe4000781009f */
[----:B-1----:R-:W-:Y:S01]  /*16760*/  FMNMX.FTZ R70, R0, R2, !PT ;  /* 0x0000000200467209 */ /* 0x002fe20007810000 */
[----:B------:R-:W-:Y:S01]  /*16770*/  FFMA.FTZ R0, R145, UR4, -R78 ;  /* 0x0000000491007c23 */ /* 0x000fe2000801084e */
[----:B------:R-:W-:Y:S02]  /*16780*/  FSEL R242, R6, -INF , !P6 ;  /* 0xff80000006f27808 */ /* 0x000fe40007000000 */
[C---:B------:R-:W-:Y:S01]  /*16790*/  FSETP.NEU.FTZ.AND P0, PT, R70.reuse, -INF , PT ;  /* 0xff8000004600780b */ /* 0x040fe20003f1d000 */
[----:B------:R1:W-:Y:S01]  /*167a0*/  MUFU.EX2 R224, R0 ;  /* 0x0000000000e07308 */ /* 0x0003e20000000800 */
[----:B------:R-:W-:Y:S01]  /*167b0*/  FMUL.FTZ R149, R70, UR4 ;  /* 0x0000000446957c20 */ /* 0x000fe20008410000 */
[----:B------:R-:W-:Y:S02]  /*167c0*/  FMNMX3.FTZ R4, R4, R229, R230, !PT ;  /* 0x000000e504047276 */ /* 0x000fe400078100e6 */
[----:B------:R-:W-:Y:S02]  /*167d0*/  FMNMX3.FTZ R72, R72, R237, R236, !PT ;  /* 0x000000ed48487276 */ /* 0x000fe400078100ec */
[----:B------:R-:W-:Y:S02]  /*167e0*/  FSEL R149, R149, RZ, P0 ;  /* 0x000000ff95957208 */ /* 0x000fe40000000000 */
[----:B------:R-:W-:Y:S01]  /*167f0*/  FMNMX3.FTZ R71, R4, R242, R238, !PT ;  /* 0x000000f204477276 */ /* 0x000fe200078100ee */
[----:B------:R-:W-:Y:S01]  /*16800*/  FFMA.FTZ R4, R146, UR4, -R78 ;  /* 0x0000000492047c23 */ /* 0x000fe2000801084e */
[----:B------:R-:W-:Y:S01]  /*16810*/  ISETP.GE.AND P3, PT, R14, R200, PT ;  /* 0x000000c80e00720c */ /* 0x000fe20003f66270 */
[----:B------:R-:W-:Y:S01]  /*16820*/  FFMA.FTZ R76, R76, UR4, -R149 ;  /* 0x000000044c4c7c23 */ /* 0x000fe20008010895 */
[----:B------:R-:W-:Y:S01]  /*16830*/  FMNMX3.FTZ R72, R72, R156, R219, !PT ;  /* 0x0000009c48487276 */ /* 0x000fe200078100db */
[----:B------:R2:W-:Y:S01]  /*16840*/  MUFU.EX2 R222, R4 ;  /* 0x0000000400de7308 */ /* 0x0005e20000000800 */
[----:B------:R-:W-:Y:S01]  /*16850*/  FSEL R205, R7, -INF , !P3 ;  /* 0xff80000007cd7808 */ /* 0x000fe20005800000 */
[----:B------:R-:W3:Y:S01]  /*16860*/  SHFL.BFLY PT, R6, R71, 0x2, 0x1f ;  /* 0x0c401f0047067f89 */ /* 0x000ee200000e0000 */
[----:B------:R-:W-:Y:S01]  /*16870*/  FMNMX3.FTZ R72, R72, R232, R228, !PT ;  /* 0x000000e848487276 */ /* 0x000fe200078100e4 */
[--C-:B-1----:R-:W-:Y:S03]  /*16880*/  FFMA.FTZ R0, R79, UR4, -R78.reuse ;  /* 0x000000044f007c23 */ /* 0x102fe6000801084e */
[----:B------:R-:W-:Y:S03]  /*16890*/  FMNMX3.FTZ R72, R72, R177, R205, !PT ;  /* 0x000000b148487276 */ /* 0x000fe600078100cd */
[----:B------:R1:W4:Y:S02]  /*168a0*/  MUFU.EX2 R226, R0 ;  /* 0x0000000000e27308 */ /* 0x0003240000000800 */
[----:B------:R-:W5:Y:S01]  /*168b0*/  SHFL.BFLY PT, R5, R72, 0x2, 0x1f ;  /* 0x0c401f0048057f89 */ /* 0x000f6200000e0000 */
[----:B--2---:R-:W-:Y:S07]  /*168c0*/  FFMA.FTZ R4, R148, UR4, -R78 ;  /* 0x0000000494047c23 */ /* 0x004fee000801084e */
[----:B------:R-:W2:Y:S01]  /*168d0*/  MUFU.EX2 R225, R4 ;  /* 0x0000000400e17308 */ /* 0x000ea20000000800 */
[--C-:B-1----:R-:W-:Y:S01]  /*168e0*/  FFMA.FTZ R0, R147, UR4, -R149.reuse ;  /* 0x0000000493007c23 */ /* 0x102fe20008010895 */
[----:B---3--:R-:W-:Y:S02]  /*168f0*/  FMNMX.FTZ R71, R71, R6, !PT ;  /* 0x0000000647477209 */ /* 0x008fe40007810000 */
[----:B----4-:R-:W-:Y:S06]  /*16900*/  F2FP.F16.F32.PACK_AB R66, R226, R224 ;  /* 0x000000e0e242723e */ /* 0x010fec00000000ff */
[----:B------:R1:W-:Y:S01]  /*16910*/  MUFU.EX2 R216, R0 ;  /* 0x0000000000d87308 */ /* 0x0003e20000000800 */
[----:B------:R-:W3:Y:S01]  /*16920*/  SHFL.BFLY PT, R2, R71, 0x1, 0x1f ;  /* 0x0c201f0047027f89 */ /* 0x000ee200000e0000 */
[----:B-----5:R-:W-:Y:S02]  /*16930*/  FMNMX.FTZ R72, R72, R5, !PT ;  /* 0x0000000548487209 */ /* 0x020fe40007810000 */
[----:B--2---:R-:W-:Y:S05]  /*16940*/  F2FP.F16.F32.PACK_AB R64, R225, R222 ;  /* 0x000000dee140723e */ /* 0x004fea00000000ff */
[----:B------:R-:W2:Y:S01]  /*16950*/  SHFL.BFLY PT, R4, R72, 0x1, 0x1f ;  /* 0x0c201f0048047f89 */ /* 0x000ea200000e0000 */
[--C-:B-1----:R-:W-:Y:S04]  /*16960*/  FFMA.FTZ R0, R170, UR4, -R149.reuse ;  /* 0x00000004aa007c23 */ /* 0x102fe80008010895 */
[----:B------:R1:W4:Y:S01]  /*16970*/  MUFU.EX2 R221, R0 ;  /* 0x0000000000dd7308 */ /* 0x0003220000000800 */
[----:B---3--:R-:W-:Y:S04]  /*16980*/  FMNMX.FTZ R71, R71, R2, !PT ;  /* 0x0000000247477209 */ /* 0x008fe80007810000 */
[C---:B------:R-:W-:Y:S01]  /*16990*/  FSETP.NEU.FTZ.AND P2, PT, R71.reuse, -INF , PT ;  /* 0xff8000004700780b */ /* 0x040fe20003f5d000 */
[----:B------:R-:W-:Y:S01]  /*169a0*/  FMUL.FTZ R148, R71, UR4 ;  /* 0x0000000447947c20 */ /* 0x000fe20008410000 */
[----:B--2---:R-:W-:Y:S01]  /*169b0*/  FMNMX.FTZ R72, R72, R4, !PT ;  /* 0x0000000448487209 */ /* 0x004fe20007810000 */
[----:B-1----:R-:W-:Y:S03]  /*169c0*/  FFMA.FTZ R0, R22, UR4, -R149 ;  /* 0x0000000416007c23 */ /* 0x002fe60008010895 */
[----:B------:R-:W-:Y:S01]  /*169d0*/  FSEL R148, R148, RZ, P2 ;  /* 0x000000ff94947208 */ /* 0x000fe20001000000 */
[C---:B------:R-:W-:Y:S01]  /*169e0*/  FMUL.FTZ R79, R72.reuse, UR4 ;  /* 0x00000004484f7c20 */ /* 0x040fe20008410000 */
[----:B------:R1:W-:Y:S01]  /*169f0*/  MUFU.EX2 R220, R0 ;  /* 0x0000000000dc7308 */ /* 0x0003e20000000800 */
[----:B------:R-:W-:Y:S02]  /*16a00*/  FSETP.NEU.FTZ.AND P3, PT, R72, -INF , PT ;  /* 0xff8000004800780b */ /* 0x000fe40003f7d000 */
[----:B----4-:R-:W-:Y:S02]  /*16a10*/  F2FP.F16.F32.PACK_AB R65, R221, R216 ;  /* 0x000000d8dd41723e */ /* 0x010fe400000000ff */
[----:B------:R-:W-:Y:S05]  /*16a20*/  FSEL R79, R79, RZ, P3 ;  /* 0x000000ff4f4f7208 */ /* 0x000fea0001800000 */
[--C-:B------:R-:W-:Y:S01]  /*16a30*/  FFMA.FTZ R2, R163, UR4, -R79.reuse ;  /* 0x00000004a3027c23 */ /* 0x100fe2000801084f */
[----:B------:R-:W-:Y:S03]  /*16a40*/  FFMA.FTZ R4, R69, UR4, -R79 ;  /* 0x0000000445047c23 */ /* 0x000fe6000801084f */
[----:B------:R2:W-:Y:S01]  /*16a50*/  MUFU.EX2 R210, R2 ;  /* 0x0000000200d27308 */ /* 0x0005e20000000800 */
[----:B-1----:R-:W-:Y:S09]  /*16a60*/  FFMA.FTZ R0, R23, UR4, -R149 ;  /* 0x0000000417007c23 */ /* 0x002ff20008010895 */
[----:B------:R1:W3:Y:S10]  /*16a70*/  MUFU.EX2 R218, R0 ;  /* 0x0000000000da7308 */ /* 0x0002f40000000800 */
[----:B------:R-:W-:Y:S01]  /*16a80*/  MUFU.EX2 R215, R4 ;  /* 0x0000000400d77308 */ /* 0x000fe20000000800 */
[----:B--2---:R-:W-:Y:S02]  /*16a90*/  FFMA.FTZ R2, R21, UR4, -R148 ;  /* 0x0000000415027c23 */ /* 0x004fe40008010894 */
[----:B------:R-:W2:Y:S07]  /*16aa0*/  LDSM.16.MT88.4 R20, [R180+0x6000] ;  /* 0x00600000b414783b */ /* 0x000eae0000004200 */
[----:B------:R4:W-:Y:S01]  /*16ab0*/  MUFU.EX2 R212, R2 ;  /* 0x0000000200d47308 */ /* 0x0009e20000000800 */
[--C-:B-1----:R-:W-:Y:S01]  /*16ac0*/  FFMA.FTZ R0, R171, UR4, -R79.reuse ;  /* 0x00000004ab007c23 */ /* 0x102fe2000801084f */
[----:B---3--:R-:W-:Y:S08]  /*16ad0*/  F2FP.F16.F32.PACK_AB R67, R218, R220 ;  /* 0x000000dcda43723e */ /* 0x008ff000000000ff */
[----:B------:R1:W-:Y:S01]  /*16ae0*/  MUFU.EX2 R214, R0 ;  /* 0x0000000000d67308 */ /* 0x0003e20000000800 */
[----:B----4-:R-:W-:Y:S05]  /*16af0*/  FSEL R2, R72, RZ, P3 ;  /* 0x000000ff48027208 */ /* 0x010fea0001800000 */
[----:B------:R-:W-:Y:S01]  /*16b00*/  FADD.FTZ R2, -R2, R68 ;  /* 0x0000004402027221 */ /* 0x000fe20000010100 */
[--C-:B-1----:R-:W-:Y:S03]  /*16b10*/  FFMA.FTZ R0, R166, UR4, -R148.reuse ;  /* 0x00000004a6007c23 */ /* 0x102fe60008010894 */
[----:B------:R-:W-:Y:S01]  /*16b20*/  FMUL.FTZ R2, R2, UR4 ;  /* 0x0000000402027c20 */ /* 0x000fe20008410000 */
[----:B------:R1:W-:Y:S10]  /*16b30*/  MUFU.EX2 R209, R0 ;  /* 0x0000000000d17308 */ /* 0x0003f40000000800 */
[----:B------:R-:W3:Y:S01]  /*16b40*/  MUFU.EX2 R68, R2 ;  /* 0x0000000200447308 */ /* 0x000ee20000000800 */
[--C-:B-1----:R-:W-:Y:S09]  /*16b50*/  FFMA.FTZ R0, R167, UR4, -R148.reuse ;  /* 0x00000004a7007c23 */ /* 0x102ff20008010894 */
[----:B------:R1:W4:Y:S01]  /*16b60*/  MUFU.EX2 R211, R0 ;  /* 0x0000000000d37308 */ /* 0x0003220000000800 */
[C---:B---3--:R-:W-:Y:S01]  /*16b70*/  FMUL.FTZ R4, R68.reuse, R80 ;  /* 0x0000005044047220 */ /* 0x048fe20000410000 */
[C---:B------:R-:W-:Y:S01]  /*16b80*/  FMUL.FTZ R5, R68.reuse, R81 ;  /* 0x0000005144057220 */ /* 0x040fe20000410000 */
[C---:B------:R-:W-:Y:S01]  /*16b90*/  FMUL.FTZ R16, R68.reuse, R92 ;  /* 0x0000005c44107220 */ /* 0x040fe20000410000 */
[C---:B------:R-:W-:Y:S01]  /*16ba0*/  FMUL.FTZ R17, R68.reuse, R93 ;  /* 0x0000005d44117220 */ /* 0x040fe20000410000 */
[C---:B------:R-:W-:Y:S01]  /*16bb0*/  FMUL.FTZ R32, R68.reuse, R108 ;  /* 0x0000006c44207220 */ /* 0x040fe20000410000 */
[C---:B------:R-:W-:Y:S01]  /*16bc0*/  FMUL.FTZ R33, R68.reuse, R109 ;  /* 0x0000006d44217220 */ /* 0x040fe20000410000 */
[C---:B------:R-:W-:Y:S01]  /*16bd0*/  FMUL.FTZ R48, R68.reuse, R124 ;  /* 0x0000007c44307220 */ /* 0x040fe20000410000 */
[----:B------:R-:W-:Y:S01]  /*16be0*/  FMUL.FTZ R49, R68, R125 ;  /* 0x0000007d44317220 */ /* 0x000fe20000410000 */
[----:B-1----:R-:W-:Y:S01]  /*16bf0*/  FFMA.FTZ R0, R144, UR4, -R79 ;  /* 0x0000000490007c23 */ /* 0x002fe2000801084f */
[----:B------:R-:W-:Y:S02]  /*16c00*/  F2FP.F16.F32.PACK_AB R144, R214, R210 ;  /* 0x000000d2d690723e */ /* 0x000fe400000000ff */
[----:B----4-:R-:W-:Y:S01]  /*16c10*/  F2FP.F16.F32.PACK_AB R145, R211, R209 ;  /* 0x000000d1d391723e */ /* 0x010fe200000000ff */
[----:B------:R1:W3:Y:S02]  /*16c20*/  MUFU.EX2 R217, R0 ;  /* 0x0000000000d97308 */ /* 0x0002e40000000800 */
[----:B-1----:R-:W-:Y:S01]  /*16c30*/  FFMA.FTZ R0, R168, UR4, -R148 ;  /* 0x00000004a8007c23 */ /* 0x002fe20008010894 */
[----:B---3--:R-:W-:Y:S07]  /*16c40*/  F2FP.F16.F32.PACK_AB R146, R217, R215 ;  /* 0x000000d7d992723e */ /* 0x008fee00000000ff */
[----:B------:R1:W3:Y:S02]  /*16c50*/  MUFU.EX2 R213, R0 ;  /* 0x0000000000d57308 */ /* 0x0002e40000000800 */
[----:B-1----:R-:W-:Y:S02]  /*16c60*/  FSEL R0, R73, RZ, P1 ;  /* 0x000000ff49007208 */ /* 0x002fe40000800000 */
[----:B---3--:R-:W-:Y:S03]  /*16c70*/  F2FP.F16.F32.PACK_AB R147, R212, R213 ;  /* 0x000000d5d493723e */ /* 0x008fe600000000ff */
[----:B------:R-:W-:Y:S01]  /*16c80*/  FADD.FTZ R0, -R0, R3 ;  /* 0x0000000300007221 */ /* 0x000fe20000010100 */
[----:B------:R-:W-:Y:S03]  /*16c90*/  FSEL R3, R71, RZ, P2 ;  /* 0x000000ff47037208 */ /* 0x000fe60001000000 */
[----:B------:R-:W-:Y:S02]  /*16ca0*/  FMUL.FTZ R0, R0, UR4 ;  /* 0x0000000400007c20 */ /* 0x000fe40008410000 */
[----:B------:R-:W-:Y:S01]  /*16cb0*/  FADD.FTZ R3, -R3, R74 ;  /* 0x0000004a03037221 */ /* 0x000fe20000010100 */
[----:B------:R-:W-:Y:S01]  /*16cc0*/  FFMA.FTZ R74, R237, UR4, -R79 ;  /* 0x00000004ed4a7c23 */ /* 0x000fe2000801084f */
[----:B------:R1:W3:Y:S02]  /*16cd0*/  MUFU.EX2 R69, R0 ;  /* 0x0000000000457308 */ /* 0x0002e40000000800 */
[----:B------:R-:W-:Y:S01]  /*16ce0*/  FMUL.FTZ R2, R3, UR4 ;  /* 0x0000000403027c20 */ /* 0x000fe20008410000 */
[--C-:B------:R-:W-:Y:S07]  /*16cf0*/  FFMA.FTZ R3, R26, UR4, -R78.reuse ;  /* 0x000000041a037c23 */ /* 0x100fee000801084e */
[----:B------:R4:W-:Y:S10]  /*16d00*/  MUFU.EX2 R206, R3 ;  /* 0x0000000300ce7308 */ /* 0x0009f40000000800 */
[----:B------:R-:W5:Y:S01]  /*16d10*/  MUFU.EX2 R2, R2 ;  /* 0x0000000200027308 */ /* 0x000f620000000800 */
[----:B-1----:R-:W-:Y:S01]  /*16d20*/  FSEL R0, R70, RZ, P0 ;  /* 0x000000ff46007208 */ /* 0x002fe20000000000 */
        /* <DEDUP_REMOVED lines=23> */
[-C--:B--2---:R-:W-:Y:S01]  /*16ea0*/  HMMA.16816.F32 R4, R144, R20.reuse, R4 ;  /* 0x000000149004723c */ /* 0x084fe20000001804 */
[----:B------:R-:W-:Y:S04]  /*16eb0*/  LDSM.16.MT88.4 R92, [R185+0x6800] ;  /* 0x00680000b95c783b */ /* 0x000fe80000004200 */
[--C-:B-1----:R-:W-:Y:S01]  /*16ec0*/  FFMA.FTZ R3, R25, UR4, -R78.reuse ;  /* 0x0000000419037c23 */ /* 0x102fe2000801084e */
[C---:B------:R-:W-:Y:S01]  /*16ed0*/  FMUL.FTZ R25, R69.reuse, R101 ;  /* 0x0000006545197220 */ /* 0x040fe20000410000 */
[C---:B------:R-:W-:Y:S01]  /*16ee0*/  FMUL.FTZ R50, R2.reuse, R126 ;  /* 0x0000007e02327220 */ /* 0x040fe20000410000 */
[----:B------:R-:W-:Y:S01]  /*16ef0*/  FMUL.FTZ R51, R2, R127 ;  /* 0x0000007f02337220 */ /* 0x000fe20000410000 */
[----:B------:R1:W-:Y:S01]  /*16f00*/  MUFU.EX2 R179, R3 ;  /* 0x0000000300b37308 */ /* 0x0003e20000000800 */
[----:B---3--:R-:W-:Y:S01]  /*16f10*/  F2FP.F16.F32.PACK_AB R88, R178, R206 ;  /* 0x000000ceb258723e */ /* 0x008fe200000000ff */
[----:B------:R-:W-:Y:S01]  /*16f20*/  LDSM.16.MT88.4 R108, [R185+0x7800] ;  /* 0x00780000b96c783b */ /* 0x000fe20000004200 */
[C---:B------:R-:W-:Y:S01]  /*16f30*/  FMUL.FTZ R61, R69.reuse, R137 ;  /* 0x00000089453d7220 */ /* 0x040fe20000410000 */
        /* <DEDUP_REMOVED lines=9> */
[----:B------:R-:W-:Y:S01]  /*16fd0*/  FMUL.FTZ R20, R68, R96 ;  /* 0x0000006044147220 */ /* 0x000fe20000410000 */
[----:B-1----:R-:W-:Y:S01]  /*16fe0*/  FFMA.FTZ R3, R24, UR4, -R78 ;  /* 0x0000000418037c23 */ /* 0x002fe2000801084e */
[----:B------:R-:W-:Y:S01]  /*16ff0*/  LDSM.16.MT88.4 R124, [R181+0x7800] ;  /* 0x00780000b57c783b */ /* 0x000fe20000004200 */
[----:B------:R-:W-:Y:S01]  /*17000*/  FMUL.FTZ R21, R68, R97 ;  /* 0x0000006144157220 */ /* 0x000fe20000410000 */
[-C--:B------:R-:W-:Y:S01]  /*17010*/  HMMA.16816.F32 R12, R64, R22.reuse, R12 ;  /* 0x00000016400c723c */ /* 0x080fe2000000180c */
[----:B------:R1:W3:Y:S02]  /*17020*/  MUFU.EX2 R176, R3 ;  /* 0x0000000300b07308 */ /* 0x0002e40000000800 */
        /* <DEDUP_REMOVED lines=11> */
[----:B------:R-:W-:Y:S01]  /*170e0*/  FMUL.FTZ R58, R0, R134 ;  /* 0x00000086003a7220 */ /* 0x000fe20000410000 */
[--C-:B-1----:R-:W-:Y:S01]  /*170f0*/  FFMA.FTZ R3, R30, UR4, -R149.reuse ;  /* 0x000000041e037c23 */ /* 0x102fe20008010895 */
[----:B---3--:R-:W-:Y:S01]  /*17100*/  F2FP.F16.F32.PACK_AB R90, R176, R179 ;  /* 0x000000b3b05a723e */ /* 0x008fe200000000ff */
[-C--:B------:R-:W-:Y:S02]  /*17110*/  HMMA.16816.F32 R20, R144, R36.reuse, R20 ;  /* 0x000000249014723c */ /* 0x080fe40000001814 */
[----:B------:R1:W-:Y:S01]  /*17120*/  MUFU.EX2 R174, R3 ;  /* 0x0000000300ae7308 */ /* 0x0003e20000000800 */
[C---:B------:R-:W-:Y:S01]  /*17130*/  FMUL.FTZ R30, R0.reuse, R106 ;  /* 0x0000006a001e7220 */ /* 0x040fe20000410000 */
[C---:B------:R-:W-:Y:S01]  /*17140*/  FMUL.FTZ R62, R0.reuse, R138 ;  /* 0x0000008a003e7220 */ /* 0x040fe20000410000 */
[----:B------:R-:W-:Y:S03]  /*17150*/  FMUL.FTZ R63, R0, R139 ;  /* 0x0000008b003f7220 */ /* 0x000fe60000410000 */
[C---:B------:R-:W-:Y:S04]  /*17160*/  HMMA.16816.F32 R24, R64.reuse, R36, R24 ;  /* 0x000000244018723c */ /* 0x040fe80000001818 */
[C---:B------:R-:W-:Y:S01]  /*17170*/  FMUL.FTZ R36, R68.reuse, R112 ;  /* 0x0000007044247220 */ /* 0x040fe20000410000 */
[----:B------:R-:W-:Y:S01]  /*17180*/  FMUL.FTZ R37, R68, R113 ;  /* 0x0000007144257220 */ /* 0x000fe20000410000 */
[----:B------:R-:W3:Y:S01]  /*17190*/  LDL.LU R112, [R1] ;  /* 0x0000000001707983 */ /* 0x000ee20000300800 */
[--C-:B-1----:R-:W-:Y:S01]  /*171a0*/  FFMA.FTZ R3, R29, UR4, -R149.reuse ;  /* 0x000000041d037c23 */ /* 0x102fe20008010895 */
[C---:B------:R-:W-:Y:S03]  /*171b0*/  FMUL.FTZ R29, R69.reuse, R105 ;  /* 0x00000069451d7220 */ /* 0x040fe60000410000 */
[----:B------:R1:W4:Y:S02]  /*171c0*/  MUFU.EX2 R172, R3 ;  /* 0x0000000300ac7308 */ /* 0x0003240000000800 */
[----:B-1----:R-:W-:Y:S01]  /*171d0*/  FFMA.FTZ R3, R28, UR4, -R149 ;  /* 0x000000041c037c23 */ /* 0x002fe20008010895 */
[C---:B------:R-:W-:Y:S01]  /*171e0*/  FMUL.FTZ R28, R69.reuse, R104 ;  /* 0x00000068451c7220 */ /* 0x040fe20000410000 */
[----:B----4-:R-:W-:Y:S01]  /*171f0*/  F2FP.F16.F32.PACK_AB R89, R172, R174 ;  /* 0x000000aeac59723e */ /* 0x010fe200000000ff */
[----:B------:R-:W-:Y:S05]  /*17200*/  FFMA.FTZ R69, R69, R251, R222 ;  /* 0x000000fb45457223 */ /* 0x000fea00000100de */
[----:B------:R1:W-:Y:S01]  /*17210*/  MUFU.EX2 R173, R3 ;  /* 0x0000000300ad7308 */ /* 0x0003e20000000800 */
[-C--:B------:R-:W-:Y:S08]  /*17220*/  HMMA.16816.F32 R28, R64, R38.reuse, R28 ;  /* 0x00000026401c723c */ /* 0x080ff0000000181c */
[C---:B------:R-:W-:Y:S04]  /*17230*/  HMMA.16816.F32 R32, R144.reuse, R38, R32 ;  /* 0x000000269020723c */ /* 0x040fe80000001820 */
[C---:B------:R-:W-:Y:S01]  /*17240*/  FMUL.FTZ R38, R2.reuse, R114 ;  /* 0x0000007202267220 */ /* 0x040fe20000410000 */
[--C-:B-1----:R-:W-:Y:S01]  /*17250*/  FFMA.FTZ R3, R165, UR4, -R79.reuse ;  /* 0x00000004a5037c23 */ /* 0x102fe2000801084f */
[----:B------:R-:W-:Y:S03]  /*17260*/  FMUL.FTZ R39, R2, R115 ;  /* 0x0000007302277220 */ /* 0x000fe60000410000 */
[----:B------:R1:W-:Y:S04]  /*17270*/  MUFU.EX2 R170, R3 ;  /* 0x0000000300aa7308 */ /* 0x0003e80000000800 */
[-C--:B------:R-:W-:Y:S08]  /*17280*/  HMMA.16816.F32 R36, R144, R52.reuse, R36 ;  /* 0x000000349024723c */ /* 0x080ff00000001824 */
[C---:B------:R-:W-:Y:S04]  /*17290*/  HMMA.16816.F32 R40, R64.reuse, R52, R40 ;  /* 0x000000344028723c */ /* 0x040fe80000001828 */
[----:B------:R-:W-:Y:S01]  /*172a0*/  FMUL.FTZ R52, R68, R128 ;  /* 0x0000008044347220 */ /* 0x000fe20000410000 */
[--C-:B-1----:R-:W-:Y:S01]  /*172b0*/  FFMA.FTZ R3, R162, UR4, -R79.reuse ;  /* 0x00000004a2037c23 */ /* 0x102fe2000801084f */
[----:B------:R-:W-:Y:S02]  /*172c0*/  FMUL.FTZ R53, R68, R129 ;  /* 0x0000008144357220 */ /* 0x000fe40000410000 */
[-C--:B------:R-:W-:Y:S01]  /*172d0*/  HMMA.16816.F32 R44, R64, R54.reuse, R44 ;  /* 0x00000036402c723c */ /* 0x080fe2000000182c */
[----:B------:R1:W4:Y:S07]  /*172e0*/  MUFU.EX2 R171, R3 ;  /* 0x0000000300ab7308 */ /* 0x00032e0000000800 */
[C---:B------:R-:W-:Y:S03]  /*172f0*/  HMMA.16816.F32 R48, R144.reuse, R54, R48 ;  /* 0x000000369030723c */ /* 0x040fe60000001830 */
[----:B------:R2:W-:Y:S01]  /*17300*/  MUFU.EX2 R129, R74 ;  /* 0x0000004a00817308 */ /* 0x0005e20000000800 */
[C---:B------:R-:W-:Y:S01]  /*17310*/  FMUL.FTZ R55, R2.reuse, R131 ;  /* 0x0000008302377220 */ /* 0x040fe20000410000 */
[----:B------:R-:W-:Y:S01]  /*17320*/  FMUL.FTZ R54, R2, R130 ;  /* 0x0000008202367220 */ /* 0x000fe20000410000 */
[--C-:B-1----:R-:W-:Y:S06]  /*17330*/  FFMA.FTZ R3, R164, UR4, -R148.reuse ;  /* 0x00000004a4037c23 */ /* 0x102fec0008010894 */
[-C--:B------:R-:W-:Y:S01]  /*17340*/  HMMA.16816.F32 R52, R144, R80.reuse, R52 ;  /* 0x000000509034723c */ /* 0x080fe20000001834 */
[----:B------:R1:W-:Y:S02]  /*17350*/  MUFU.EX2 R168, R3 ;  /* 0x0000000300a87308 */ /* 0x0003e40000000800 */
[----:B--2---:R-:W-:Y:S05]  /*17360*/  FFMA.FTZ R74, R219, UR4, -R79 ;  /* 0x00000004db4a7c23 */ /* 0x004fea000801084f */
[C---:B------:R-:W-:Y:S04]  /*17370*/  HMMA.16816.F32 R56, R64.reuse, R80, R56 ;  /* 0x000000504038723c */ /* 0x040fe80000001838 */
[----:B----4-:R-:W-:Y:S04]  /*17380*/  F2FP.F16.F32.PACK_AB R80, R171, R170 ;  /* 0x000000aaab50723e */ /* 0x010fe800000000ff */
[-C--:B------:R-:W-:Y:S03]  /*17390*/  HMMA.16816.F32 R60, R64, R82.reuse, R60 ;  /* 0x00000052403c723c */ /* 0x080fe6000000183c */
[----:B-1----:R-:W-:Y:S01]  /*173a0*/  FFMA.FTZ R3, R169, UR4, -R148 ;  /* 0x00000004a9037c23 */ /* 0x002fe20008010894 */
[C---:B------:R-:W-:Y:S01]  /*173b0*/  FMUL.FTZ R64, R68.reuse, R140 ;  /* 0x0000008c44407220 */ /* 0x040fe20000410000 */
[----:B------:R-:W-:Y:S01]  /*173c0*/  FMUL.FTZ R65, R68, R141 ;  /* 0x0000008d44417220 */ /* 0x000fe20000410000 */
[C---:B------:R-:W-:Y:S01]  /*173d0*/  FMUL.FTZ R66, R2.reuse, R142 ;  /* 0x0000008e02427220 */ /* 0x040fe20000410000 */
[----:B------:R1:W2:Y:S01]  /*173e0*/  MUFU.EX2 R169, R3 ;  /* 0x0000000300a97308 */ /* 0x0002a20000000800 */
[C---:B------:R-:W-:Y:S01]  /*173f0*/  FMUL.FTZ R67, R2.reuse, R143 ;  /* 0x0000008f02437220 */ /* 0x040fe20000410000 */
[----:B------:R-:W-:Y:S04]  /*17400*/  FFMA.FTZ R2, R2, R252, R209 ;  /* 0x000000fc02027223 */ /* 0x000fe800000100d1 */
[----:B------:R-:W-:Y:S02]  /*17410*/  FADD.FTZ R2, R211, R2 ;  /* 0x00000002d3027221 */ /* 0x000fe40000010000 */
[----:B------:R-:W-:Y:S02]  /*17420*/  HMMA.16816.F32 R64, R144, R82, R64 ;  /* 0x000000529040723c */ /* 0x000fe40000001840 */
[----:B------:R-:W-:Y:S02]  /*17430*/  MUFU.EX2 R146, R76 ;  /* 0x0000004c00927308 */ /* 0x000fe40000000800 */
[----:B------:R-:W-:Y:S01]  /*17440*/  FADD.FTZ R2, R213, R2 ;  /* 0x00000002d5027221 */ /* 0x000fe20000010000 */
[--C-:B-1----:R-:W-:Y:S01]  /*17450*/  FFMA.FTZ R3, R158, UR4, -R79.reuse ;  /* 0x000000049e037c23 */ /* 0x102fe2000801084f */
[----:B--2---:R-:W-:Y:S06]  /*17460*/  F2FP.F16.F32.PACK_AB R81, R169, R168 ;  /* 0x000000a8a951723e */ /* 0x004fec00000000ff */
[----:B------:R1:W-:Y:S02]  /*17470*/  MUFU.EX2 R166, R3 ;  /* 0x0000000300a67308 */ /* 0x0003e40000000800 */
[----:B-1----:R-:W-:Y:S08]  /*17480*/  FFMA.FTZ R3, R159, UR4, -R79 ;  /* 0x000000049f037c23 */ /* 0x002ff0000801084f */
[----:B------:R1:W2:Y:S02]  /*17490*/  MUFU.EX2 R167, R3 ;  /* 0x0000000300a77308 */ /* 0x0002a40000000800 */
[--C-:B-1----:R-:W-:Y:S01]  /*174a0*/  FFMA.FTZ R3, R241, UR4, -R148.reuse ;  /* 0x00000004f1037c23 */ /* 0x102fe20008010894 */
[----:B--2---:R-:W-:Y:S07]  /*174b0*/  F2FP.F16.F32.PACK_AB R82, R167, R166 ;  /* 0x000000a6a752723e */ /* 0x004fee00000000ff */
[----:B------:R1:W-:Y:S02]  /*174c0*/  MUFU.EX2 R165, R3 ;  /* 0x0000000300a57308 */ /* 0x0003e40000000800 */
[----:B-1----:R-:W-:Y:S08]  /*174d0*/  FFMA.FTZ R3, R160, UR4, -R148 ;  /* 0x00000004a0037c23 */ /* 0x002ff00008010894 */
[----:B------:R1:W2:Y:S02]  /*174e0*/  MUFU.EX2 R164, R3 ;  /* 0x0000000300a47308 */ /* 0x0002a40000000800 */
[----:B-1----:R-:W-:Y:S01]  /*174f0*/  FFMA.FTZ R3, R161, UR4, -R149 ;  /* 0x00000004a1037c23 */ /* 0x002fe20008010895 */
[----:B--2---:R-:W-:Y:S07]  /*17500*/  F2FP.F16.F32.PACK_AB R83, R164, R165 ;  /* 0x000000a5a453723e */ /* 0x004fee00000000ff */
[----:B------:R1:W2:Y:S01]  /*17510*/  MUFU.EX2 R163, R3 ;  /* 0x0000000300a37308 */ /* 0x0002a20000000800 */
[-C--:B------:R-:W-:Y:S05]  /*17520*/  HMMA.16816.F32 R4, R80, R84.reuse, R4 ;  /* 0x000000545004723c */ /* 0x080fea0000001804 */
[--C-:B-1----:R-:W-:Y:S01]  /*17530*/  FFMA.FTZ R3, R155, UR4, -R78.reuse ;  /* 0x000000049b037c23 */ /* 0x102fe2000801084e */
[----:B--2---:R-:W-:Y:S03]  /*17540*/  F2FP.F16.F32.PACK_AB R91, R163, R173 ;  /* 0x000000ada35b723e */ /* 0x004fe600000000ff */
[----:B------:R1:W-:Y:S04]  /*17550*/  MUFU.EX2 R161, R3 ;  /* 0x0000000300a17308 */ /* 0x0003e80000000800 */
[C---:B------:R-:W-:Y:S08]  /*17560*/  HMMA.16816.F32 R8, R88.reuse, R84, R8 ;  /* 0x000000545808723c */ /* 0x040ff00000001808 */
[-C--:B------:R-:W-:Y:S03]  /*17570*/  HMMA.16816.F32 R12, R88, R86.reuse, R12 ;  /* 0x00000056580c723c */ /* 0x080fe6000000180c */
[--C-:B-1----:R-:W-:Y:S02]  /*17580*/  FFMA.FTZ R3, R157, UR4, -R78.reuse ;  /* 0x000000049d037c23 */ /* 0x102fe4000801084e */
[----:B------:R1:W-:Y:S03]  /*17590*/  MUFU.EX2 R157, R74 ;  /* 0x0000004a009d7308 */ /* 0x0003e60000000800 */
[C---:B------:R-:W-:Y:S01]  /*175a0*/  HMMA.16816.F32 R16, R80.reuse, R86, R16 ;  /* 0x000000565010723c */ /* 0x040fe20000001810 */
[----:B------:R-:W2:Y:S06]  /*175b0*/  LDSM.16.MT88.4 R84, [R184+0x6800] ;  /* 0x00680000b854783b */ /* 0x000eac0000004200 */
[----:B------:R4:W2:Y:S01]  /*175c0*/  MUFU.EX2 R131, R3 ;  /* 0x0000000300837308 */ /* 0x0008a20000000800 */
[-C--:B------:R-:W-:Y:S08]  /*175d0*/  HMMA.16816.F32 R20, R80, R92.reuse, R20 ;  /* 0x0000005c5014723c */ /* 0x080ff00000001814 */
[C---:B------:R-:W-:Y:S04]  /*175e0*/  HMMA.16816.F32 R24, R88.reuse, R92, R24 ;  /* 0x0000005c5818723c */ /* 0x040fe80000001818 */
[----:B-1----:R-:W-:Y:S04]  /*175f0*/  FFMA.FTZ R74, R232, UR4, -R79 ;  /* 0x00000004e84a7c23 */ /* 0x002fe8000801084f */
[-C--:B------:R-:W-:Y:S01]  /*17600*/  HMMA.16816.F32 R28, R88, R94.reuse, R28 ;  /* 0x0000005e581c723c */ /* 0x080fe2000000181c */
[----:B------:R-:W-:Y:S02]  /*17610*/  MUFU.EX2 R144, R74 ;  /* 0x0000004a00907308 */ /* 0x000fe40000000800 */
[----:B----4-:R-:W-:Y:S05]  /*17620*/  FFMA.FTZ R3, R151, UR4, -R78 ;  /* 0x0000000497037c23 */ /* 0x010fea000801084e */
[C---:B------:R-:W-:Y:S03]  /*17630*/  HMMA.16816.F32 R32, R80.reuse, R94, R32 ;  /* 0x0000005e5020723c */ /* 0x040fe60000001820 */
[----:B------:R1:W-:Y:S01]  /*17640*/  MUFU.EX2 R160, R3 ;  /* 0x0000000300a07308 */ /* 0x0003e20000000800 */
[----:B------:R-:W4:Y:S04]  /*17650*/  LDSM.16.MT88.4 R92, [R180+0x7000] ;  /* 0x00700000b45c783b */ /* 0x000f280000004200 */
[-C--:B-----5:R-:W-:Y:S03]  /*17660*/  HMMA.16816.F32 R36, R80, R96.reuse, R36 ;  /* 0x000000605024723c */ /* 0x0a0fe60000001824 */
[----:B---3--:R-:W-:Y:S04]  /*17670*/  FFMA.FTZ R68, R68, R112, R210 ;  /* 0x0000007044447223 */ /* 0x008fe800000100d2 */
[----:B------:R-:W-:Y:S01]  /*17680*/  FADD.FTZ R68, R214, R68 ;  /* 0x00000044d6447221 */ /* 0x000fe20000010000 */
[C---:B------:R-:W-:Y:S04]  /*17690*/  HMMA.16816.F32 R40, R88.reuse, R96, R40 ;  /* 0x000000605828723c */ /* 0x040fe80000001828 */
[----:B-1----:R-:W-:Y:S04]  /*176a0*/  FFMA.FTZ R3, R150, UR4, -R78 ;  /* 0x0000000496037c23 */ /* 0x002fe8000801084e */
[-C--:B------:R-:W-:Y:S01]  /*176b0*/  HMMA.16816.F32 R44, R88, R98.reuse, R44 ;  /* 0x00000062582c723c */ /* 0x080fe2000000182c */
[----:B------:R1:W3:Y:S07]  /*176c0*/  MUFU.EX2 R162, R3 ;  /* 0x0000000300a27308 */ /* 0x0002ee0000000800 */
[C---:B------:R-:W-:Y:S01]  /*176d0*/  HMMA.16816.F32 R48, R80.reuse, R98, R48 ;  /* 0x000000625030723c */ /* 0x040fe20000001830 */
[----:B------:R-:W-:Y:S07]  /*176e0*/  LDSM.16.MT88.4 R96, [R181+0x7000] ;  /* 0x00700000b560783b */ /* 0x000fee0000004200 */
[-C--:B--2---:R-:W-:Y:S03]  /*176f0*/  HMMA.16816.F32 R52, R80, R84.reuse, R52 ;  /* 0x000000545034723c */ /* 0x084fe60000001834 */
[--C-:B-1----:R-:W-:Y:S04]  /*17700*/  FFMA.FTZ R3, R240, UR4, -R149.reuse ;  /* 0x00000004f0037c23 */ /* 0x102fe80008010895 */
[----:B------:R1:W-:Y:S01]  /*17710*/  MUFU.EX2 R130, R3 ;  /* 0x0000000300827308 */ /* 0x0003e20000000800 */
[C---:B------:R-:W-:Y:S04]  /*17720*/  HMMA.16816.F32 R56, R88.reuse, R84, R56 ;  /* 0x000000545838723c */ /* 0x040fe80000001838 */
[----:B------:R-:W-:Y:S04]  /*17730*/  F2FP.F16.F32.PACK_AB R84, R131, R161 ;  /* 0x000000a18354723e */ /* 0x000fe800000000ff */
[-C--:B------:R-:W-:Y:S01]  /*17740*/  HMMA.16816.F32 R60, R88, R86.reuse, R60 ;  /* 0x00000056583c723c */ /* 0x080fe2000000183c */
[----:B------:R-:W2:Y:S07]  /*17750*/  LDSM.16.MT88.4 R88, [R185+0x7000] ;  /* 0x00700000b958783b */ /* 0x000eae0000004200 */
[----:B------:R-:W-:Y:S04]  /*17760*/  HMMA.16816.F32 R64, R80, R86, R64 ;  /* 0x000000565040723c */ /* 0x000fe80000001840 */
[--C-:B-1----:R-:W-:Y:S01]  /*17770*/  FFMA.FTZ R3, R227, UR4, -R149.reuse ;  /* 0x00000004e3037c23 */ /* 0x102fe20008010895 */
[----:B---3--:R-:W-:Y:S03]  /*17780*/  F2FP.F16.F32.PACK_AB R86, R162, R160 ;  /* 0x000000a0a256723e */ /* 0x008fe600000000ff */
[----:B------:R1:W3:Y:S02]  /*17790*/  MUFU.EX2 R159, R3 ;  /* 0x00000003009f7308 */ /* 0x0002e40000000800 */
[----:B-1----:R-:W-:Y:S01]  /*177a0*/  FFMA.FTZ R3, R152, UR4, -R149 ;  /* 0x0000000498037c23 */ /* 0x002fe20008010895 */
[----:B---3--:R-:W-:Y:S07]  /*177b0*/  F2FP.F16.F32.PACK_AB R85, R159, R130 ;  /* 0x000000829f55723e */ /* 0x008fee00000000ff */
[----:B------:R1:W-:Y:S02]  /*177c0*/  MUFU.EX2 R158, R3 ;  /* 0x00000003009e7308 */ /* 0x0003e40000000800 */
[--C-:B-1----:R-:W-:Y:S08]  /*177d0*/  FFMA.FTZ R3, R236, UR4, -R79.reuse ;  /* 0x00000004ec037c23 */ /* 0x102ff0000801084f */
        /* <DEDUP_REMOVED lines=17> */
[-C--:B----4-:R-:W-:Y:S03]  /*178f0*/  HMMA.16816.F32 R4, R80, R92.reuse, R4 ;  /* 0x0000005c5004723c */ /* 0x090fe60000001804 */
        /* <DEDUP_REMOVED lines=133> */
[----:B------:R-:W-:Y:S06]  /*18150*/  BRA.U UP0, `(.L_x_2665) ;  /* 0xffffffad00f47547 */ /* 0x000fec000b83ffff */
.L_x_2664:
[----:B------:R-:W2:Y:S04]  /*18160*/  LDL.LU R5, [R1] ;  /* 0x0000000001057983 */ /* 0x000ea80000300800 */
[----:B------:R-:W3:Y:S04]  /*18170*/  LDL.LU R10, [R1+0x4] ;  /* 0x00000400010a7983 */ /* 0x000ee80000300800 */
[----:B------:R-:W4:Y:S01]  /*18180*/  LDL.LU R9, [R1+0x8] ;  /* 0x0000080001097983 */ /* 0x000f220000300800 */
[----:B------:R-:W5:Y:S01]  /*18190*/  S2UR UR4, SR_CgaCtaId ;  /* 0x00000000000479c3 */ /* 0x000f620000008800 */
[----:B------:R-:W-:-:S02]  /*181a0*/  UMOV UR5, 0x400 ;  /* 0x0000040000057882 */ /* 0x000fc40000000000 */
[----:B-1----:R-:W1:Y:S04]  /*181b0*/  SHFL.BFLY PT, R2, R252, 0x2, 0x1f ;  /* 0x0c401f00fc027f89 */ /* 0x002e6800000e0000 */
[----:B------:R-:W1:Y:S04]  /*181c0*/  SHFL.BFLY PT, R0, R251, 0x2, 0x1f ;  /* 0x0c401f00fb007f89 */ /* 0x000e6800000e0000 */
[----:B------:R-:W1:Y:S01]  /*181d0*/  SHFL.BFLY PT, R4, R250, 0x2, 0x1f ;  /* 0x0c401f00fa047f89 */ /* 0x000e6200000e0000 */
[----:B------:R-:W1:Y:S01]  /*181e0*/  S2R R41, SR_TID.X ;  /* 0x0000000000297919 */ /* 0x000e620000002100 */
[----:B------:R-:W3:Y:S01]  /*181f0*/  S2R R42, SR_CTAID.Y ;  /* 0x00000000002a7919 */ /* 0x000ee20000002600 */
[----:B-----5:R-:W-:Y:S01]  /*18200*/  ULEA UR4, UR4, UR5, 0x18 ;  /* 0x0000000504047291 */ /* 0x020fe2000f8ec0ff */
[----:B-1----:R-:W-:Y:S01]  /*18210*/  FADD.FTZ R2, R2, R252 ;  /* 0x000000fc02027221 */ /* 0x002fe20000010000 */
[----:B------:R-:W-:-:S04]  /*18220*/  FADD.FTZ R0, R0, R251 ;  /* 0x000000fb00007221 */ /* 0x000fc80000010000 */
[----:B------:R-:W1:Y:S01]  /*18230*/  SHFL.BFLY PT, R6, R2, 0x1, 0x1f ;  /* 0x0c201f0002067f89 */ /* 0x000e6200000e0000 */
[----:B------:R-:W-:-:S03]  /*18240*/  FADD.FTZ R4, R4, R250 ;  /* 0x000000fa04047221 */ /* 0x000fc60000010000 */
[----:B------:R-:W5:Y:S04]  /*18250*/  SHFL.BFLY PT, R39, R0, 0x1, 0x1f ;  /* 0x0c201f0000277f89 */ /* 0x000f6800000e0000 */
[----:B------:R-:W5:Y:S01]  /*18260*/  SHFL.BFLY PT, R40, R4, 0x1, 0x1f ;  /* 0x0c201f0004287f89 */ /* 0x000f6200000e0000 */
[C---:B------:R-:W-:Y:S02]  /*18270*/  SHF.L.U32 R8, R41.reuse, 0x4, RZ ;  /* 0x0000000429087819 */ /* 0x040fe400000006ff */
[----:B------:R-:W-:Y:S02]  /*18280*/  LOP3.LUT P0, RZ, R41, 0x4, RZ, 0xc0, !PT ;  /* 0x0000000429ff7812 */ /* 0x000fe4000780c0ff */
[----:B------:R-:W-:Y:S01]  /*18290*/  LOP3.LUT R8, R8, 0x1c0, RZ, 0xc0, !PT ;  /* 0x000001c008087812 */ /* 0x000fe200078ec0ff */
[----:B-1----:R-:W-:Y:S01]  /*182a0*/  FADD.FTZ R38, R2, R6 ;  /* 0x0000000602267221 */ /* 0x002fe20000010000 */
[----:B------:R-:W-:-:S03]  /*182b0*/  MOV R2, UR17 ;  /* 0x0000001100027c02 */ /* 0x000fc60008000f00 */
[----:B------:R-:W-:Y:S01]  /*182c0*/  MUFU.RCP R6, R38 ;  /* 0x0000002600067308 */ /* 0x000fe20000001000 */
[----:B------:R-:W-:Y:S01]  /*182d0*/  ISETP.NE.AND P1, PT, R2, -0x1, PT ;  /* 0xffffffff0200780c */ /* 0x000fe20003f25270 */
[----:B-----5:R-:W-:Y:S01]  /*182e0*/  FADD.FTZ R39, R0, R39 ;  /* 0x0000002700277221 */ /* 0x020fe20000010000 */
[----:B------:R-:W-:Y:S01]  /*182f0*/  FSETP.NE.FTZ.AND P5, PT, R38, RZ, PT ;  /* 0x000000ff2600720b */ /* 0x000fe20003fb5000 */
[----:B------:R-:W-:-:S03]  /*18300*/  FADD.FTZ R40, R4, R40 ;  /* 0x0000002804287221 */ /* 0x000fc60000010000 */
[----:B------:R-:W-:Y:S01]  /*18310*/  FSETP.NE.FTZ.AND P4, PT, R39, RZ, PT ;  /* 0x000000ff2700720b */ /* 0x000fe20003f95000 */
[----:B------:R-:W1:Y:S01]  /*18320*/  MUFU.RCP R4, R40 ;  /* 0x0000002800047308 */ /* 0x000e620000001000 */
[----:B------:R-:W-:-:S04]  /*18330*/  FSETP.NE.FTZ.AND P3, PT, R40, RZ, PT ;  /* 0x000000ff2800720b */ /* 0x000fc80003f75000 */
[----:B-1----:R-:W-:-:S05]  /*18340*/  FSEL R4, R4, 1, P3 ;  /* 0x3f80000004047808 */ /* 0x002fca0001800000 */
[C---:B------:R-:W-:Y:S01]  /*18350*/  FMUL.FTZ R86, R4.reuse, R86 ;  /* 0x0000005604567220 */ /* 0x040fe20000410000 */
[C---:B------:R-:W-:Y:S01]  /*18360*/  FMUL.FTZ R90, R4.reuse, R90 ;  /* 0x0000005a045a7220 */ /* 0x040fe20000410000 */
[C---:B------:R-:W-:Y:S01]  /*18370*/  FMUL.FTZ R19, R4.reuse, R91 ;  /* 0x0000005b04137220 */ /* 0x040fe20000410000 */
[C---:B------:R-:W-:Y:S01]  /*18380*/  FMUL.FTZ R102, R4.reuse, R102 ;  /* 0x0000006604667220 */ /* 0x040fe20000410000 */
[C---:B------:R-:W-:Y:S01]  /*18390*/  FMUL.FTZ R15, R4.reuse, R103 ;  /* 0x00000067040f7220 */ /* 0x040fe20000410000 */
[C---:B------:R-:W-:Y:S01]  /*183a0*/  FMUL.FTZ R106, R4.reuse, R106 ;  /* 0x0000006a046a7220 */ /* 0x040fe20000410000 */
[C---:B------:R-:W-:Y:S01]  /*183b0*/  FMUL.FTZ R22, R4.reuse, R107 ;  /* 0x0000006b04167220 */ /* 0x040fe20000410000 */
[----:B------:R-:W-:Y:S01]  /*183c0*/  F2FP.F16.F32.PACK_AB R19, R19, R90 ;  /* 0x0000005a1313723e */ /* 0x000fe200000000ff */
[C---:B------:R-:W-:Y:S01]  /*183d0*/  FMUL.FTZ R118, R4.reuse, R118 ;  /* 0x0000007604767220 */ /* 0x040fe20000410000 */
[----:B------:R-:W-:Y:S01]  /*183e0*/  F2FP.F16.F32.PACK_AB R15, R15, R102 ;  /* 0x000000660f0f723e */ /* 0x000fe200000000ff */
[----:B------:R-:W-:Y:S01]  /*183f0*/  FMUL.FTZ R28, R4, R119 ;  /* 0x00000077041c7220 */ /* 0x000fe20000410000 */
[----:B------:R-:W-:Y:S01]  /*18400*/  F2FP.F16.F32.PACK_AB R22, R22, R106 ;  /* 0x0000006a1616723e */ /* 0x000fe200000000ff */
[C---:B------:R-:W-:Y:S01]  /*18410*/  FMUL.FTZ R122, R4.reuse, R122 ;  /* 0x0000007a047a7220 */ /* 0x040fe20000410000 */
[C---:B------:R-:W-:Y:S01]  /*18420*/  FMUL.FTZ R33, R4.reuse, R123 ;  /* 0x0000007b04217220 */ /* 0x040fe20000410000 */
[----:B------:R-:W-:Y:S01]  /*18430*/  FMUL.FTZ R134, R4, R134 ;  /* 0x0000008604867220 */ /* 0x000fe20000410000 */
[----:B------:R-:W-:Y:S01]  /*18440*/  F2FP.F16.F32.PACK_AB R28, R28, R118 ;  /* 0x000000761c1c723e */ /* 0x000fe200000000ff */
[C---:B------:R-:W-:Y:S01]  /*18450*/  FMUL.FTZ R35, R4.reuse, R135 ;  /* 0x0000008704237220 */ /* 0x040fe20000410000 */
[C---:B------:R-:W-:Y:S01]  /*18460*/  FMUL.FTZ R138, R4.reuse, R138 ;  /* 0x0000008a048a7220 */ /* 0x040fe20000410000 */
[----:B------:R-:W-:Y:S01]  /*18470*/  F2FP.F16.F32.PACK_AB R33, R33, R122 ;  /* 0x0000007a2121723e */ /* 0x000fe200000000ff */
[----:B------:R-:W-:-:S02]  /*18480*/  FMUL.FTZ R139, R4, R139 ;  /* 0x0000008b048b7220 */ /* 0x000fc40000410000 */
[----:B------:R-:W-:-:S03]  /*18490*/  F2FP.F16.F32.PACK_AB R35, R35, R134 ;  /* 0x000000862323723e */ /* 0x000fc600000000ff */
[----:B------:R-:W-:Y:S01]  /*184a0*/  F2FP.F16.F32.PACK_AB R138, R139, R138 ;  /* 0x0000008a8b8a723e */ /* 0x000fe200000000ff */
[----:B--2---:R-:W1:Y:S01]  /*184b0*/  SHFL.BFLY PT, R3, R5, 0x2, 0x1f ;  /* 0x0c401f0005037f89 */ /* 0x004e6200000e0000 */
[----:B----4-:R-:W-:Y:S01]  /*184c0*/  LOP3.LUT R2, R8, 0x38, R9, 0xf8, !PT ;  /* 0x0000003808027812 */ /* 0x010fe200078ef809 */
[----:B-1----:R-:W-:-:S05]  /*184d0*/  FADD.FTZ R3, R3, R5 ;  /* 0x0000000503037221 */ /* 0x002fca0000010000 */
[----:B------:R-:W1:Y:S02]  /*184e0*/  SHFL.BFLY PT, R5, R3, 0x1, 0x1f ;  /* 0x0c201f0003057f89 */ /* 0x000e6400000e0000 */
[----:B-1----:R-:W-:Y:S01]  /*184f0*/  FADD.FTZ R37, R3, R5 ;  /* 0x0000000503257221 */ /* 0x002fe20000010000 */
[----:B------:R-:W-:Y:S02]  /*18500*/  SHF.L.U32 R5, R41, 0x5, RZ ;  /* 0x0000000529057819 */ /* 0x000fe400000006ff */
[----:B------:R-:W-:Y:S01]  /*18510*/  MOV R3, UR17 ;  /* 0x0000001100037c02 */ /* 0x000fe20008000f00 */
[----:B------:R-:W1:Y:S01]  /*18520*/  MUFU.RCP R7, R37 ;  /* 0x0000002500077308 */ /* 0x000e620000001000 */
[----:B------:R-:W-:Y:S02]  /*18530*/  FSETP.NE.FTZ.AND P6, PT, R37, RZ, PT ;  /* 0x000000ff2500720b */ /* 0x000fe40003fd5000 */
[----:B---3--:R-:W-:Y:S01]  /*18540*/  LOP3.LUT R5, R10, 0x7c00, R5, 0xf8, !PT ;  /* 0x00007c000a057812 */ /* 0x008fe200078ef805 */
[----:B------:R-:W-:Y:S01]  /*18550*/  FMUL.FTZ R10, R4, R87 ;  /* 0x00000057040a7220 */ /* 0x000fe20000410000 */
[----:B------:R-:W-:-:S02]  /*18560*/  ISETP.NE.AND P2, PT, R3, -0x1, PT ;  /* 0xffffffff0300780c */ /* 0x000fc40003f45270 */
[----:B------:R-:W-:Y:S02]  /*18570*/  LOP3.LUT R26, R5, R2, RZ, 0xfc, !PT ;  /* 0x00000002051a7212 */ /* 0x000fe400078efcff */
[----:B------:R-:W2:Y:S01]  /*18580*/  MUFU.RCP R5, R39 ;  /* 0x0000002700057308 */ /* 0x000ea20000001000 */
[----:B------:R-:W-:Y:S02]  /*18590*/  FSEL R2, R6, 1, P5 ;  /* 0x3f80000006027808 */ /* 0x000fe40002800000 */
[----:B------:R-:W-:Y:S02]  /*185a0*/  MOV R6, 0x20 ;  /* 0x0000002000067802 */ /* 0x000fe40000000f00 */
[----:B------:R-:W-:Y:S01]  /*185b0*/  F2FP.F16.F32.PACK_AB R10, R10, R86 ;  /* 0x000000560a0a723e */ /* 0x000fe200000000ff */
        /* <DEDUP_REMOVED lines=21> */
[----:B------:R-:W-:Y:S01]  /*18710*/  LEA R2, R26, UR4, 0x1 ;  /* 0x000000041a027c11 */ /* 0x000fe2000f8e08ff */
[C---:B------:R-:W-:Y:S01]  /*18720*/  FMUL.FTZ R93, R0.reuse, R93 ;  /* 0x0000005d005d7220 */ /* 0x040fe20000410000 */
[----:B------:R-:W-:Y:S01]  /*18730*/  MOV R7, 0x10 ;  /* 0x0000001000077802 */ /* 0x000fe20000000f00 */
[C---:B------:R-:W-:Y:S01]  /*18740*/  FMUL.FTZ R96, R0.reuse, R96 ;  /* 0x0000006000607220 */ /* 0x040fe20000410000 */
[----:B--2---:R-:W-:Y:S01]  /*18750*/  FSEL R5, R5, 1, P4 ;  /* 0x3f80000005057808 */ /* 0x004fe20002000000 */
[----:B------:R1:W-:Y:S01]  /*18760*/  STS [R2], R8 ;  /* 0x0000000802007388 */ /* 0x0003e20000000800 */
[----:B------:R-:W-:Y:S01]  /*18770*/  SEL R7, R7, 0xfffffff0, !P0 ;  /* 0xfffffff007077807 */ /* 0x000fe20004000000 */
[C---:B------:R-:W-:Y:S01]  /*18780*/  FMUL.FTZ R18, R0.reuse, R97 ;  /* 0x0000006100127220 */ /* 0x040fe20000410000 */
[----:B------:R-:W-:Y:S01]  /*18790*/  LOP3.LUT P0, RZ, R41, 0x8, RZ, 0xc0, !PT ;  /* 0x0000000829ff7812 */ /* 0x000fe2000780c0ff */
[C---:B------:R-:W-:Y:S01]  /*187a0*/  FMUL.FTZ R84, R5.reuse, R84 ;  /* 0x0000005405547220 */ /* 0x040fe20000410000 */
[----:B------:R-:W-:Y:S01]  /*187b0*/  FMUL.FTZ R11, R5, R85 ;  /* 0x00000055050b7220 */ /* 0x000fe20000410000 */
[----:B------:R-:W-:Y:S01]  /*187c0*/  F2FP.F16.F32.PACK_AB R3, R3, R82 ;  /* 0x000000520303723e */ /* 0x000fe200000000ff */
[----:B------:R-:W-:Y:S01]  /*187d0*/  FMUL.FTZ R108, R0, R108 ;  /* 0x0000006c006c7220 */ /* 0x000fe20000410000 */
[----:B------:R-:W-:Y:S01]  /*187e0*/  SEL R26, R6, 0xffffffe0, !P0 ;  /* 0xffffffe0061a7807 */ /* 0x000fe20004000000 */
[C---:B------:R-:W-:Y:S01]  /*187f0*/  FMUL.FTZ R14, R0.reuse, R109 ;  /* 0x0000006d000e7220 */ /* 0x040fe20000410000 */
[----:B------:R-:W-:Y:S01]  /*18800*/  LOP3.LUT P0, RZ, R41, 0x10, RZ, 0xc0, !PT ;  /* 0x0000001029ff7812 */ /* 0x000fe2000780c0ff */
        /* <DEDUP_REMOVED lines=14> */
[----:B-1----:R-:W1:Y:S01]  /*188f0*/  LDC.U8 R8, c[0x0][0x549] ;  /* 0x00015240ff087b82 */ /* 0x002e620000000000 */
[----:B------:R-:W-:Y:S01]  /*18900*/  F2FP.F16.F32.PACK_AB R11, R11, R84 ;  /* 0x000000540b0b723e */ /* 0x000fe200000000ff */
[C---:B------:R-:W-:Y:S01]  /*18910*/  FMUL.FTZ R100, R5.reuse, R100 ;  /* 0x0000006405647220 */ /* 0x040fe20000410000 */
[C---:B------:R-:W-:Y:S01]  /*18920*/  FMUL.FTZ R16, R5.reuse, R101 ;  /* 0x0000006505107220 */ /* 0x040fe20000410000 */
[C---:B------:R-:W-:Y:S01]  /*18930*/  FMUL.FTZ R104, R5.reuse, R104 ;  /* 0x0000006805687220 */ /* 0x040fe20000410000 */
[C---:B------:R-:W-:Y:S01]  /*18940*/  FMUL.FTZ R12, R5.reuse, R105 ;  /* 0x00000069050c7220 */ /* 0x040fe20000410000 */
        /* <DEDUP_REMOVED lines=19> */
[----:B--2---:R-:W-:Y:S01]  /*18a80*/  IADD3 R3, PT, PT, R26, R2, RZ ;  /* 0x000000021a037210 */ /* 0x004fe20007ffe0ff */
[----:B------:R2:W-:Y:S01]  /*18a90*/  STS [R6+0x2400], R19 ;  /* 0x0024001306007388 */ /* 0x0005e20000000800 */
[----:B------:R-:W-:Y:S01]  /*18aa0*/  F2FP.F16.F32.PACK_AB R24, R24, R124 ;  /* 0x0000007c1818723e */ /* 0x000fe200000000ff */
[----:B------:R-:W-:Y:S01]  /*18ab0*/  FMUL.FTZ R36, R5, R133 ;  /* 0x0000008505247220 */ /* 0x000fe20000410000 */
[----:B------:R-:W-:Y:S01]  /*18ac0*/  F2FP.F16.F32.PACK_AB R23, R23, R126 ;  /* 0x0000007e1717723e */ /* 0x000fe200000000ff */
[----:B------:R-:W-:Y:S01]  /*18ad0*/  STS [R3], R18 ;  /* 0x0000001203007388 */ /* 0x000fe20000000800 */
[C---:B---3--:R-:W-:Y:S01]  /*18ae0*/  IADD3 R0, PT, PT, R2.reuse, 0x40, RZ ;  /* 0x0000004002007810 */ /* 0x048fe20007ffe0ff */
[----:B------:R-:W-:Y:S01]  /*18af0*/  FMUL.FTZ R136, R5, R136 ;  /* 0x0000008805887220 */ /* 0x000fe20000410000 */
[----:B------:R-:W-:Y:S01]  /*18b00*/  @P0 IADD3 R0, PT, PT, R2, -0x40, RZ ;  /* 0xffffffc002000810 */ /* 0x000fe20007ffe0ff */
[----:B------:R3:W-:Y:S01]  /*18b10*/  STS [R3+0x400], R17 ;  /* 0x0004001103007388 */ /* 0x0007e20000000800 */
[----:B-1----:R-:W-:-:S02]  /*18b20*/  ISETP.NE.AND P0, PT, R8, RZ, PT ;  /* 0x000000ff0800720c */ /* 0x002fc40003f05270 */
[----:B------:R-:W-:Y:S02]  /*18b30*/  F2FP.F16.F32.PACK_AB R29, R29, R116 ;  /* 0x000000741d1d723e */ /* 0x000fe400000000ff */
[----:B------:R-:W-:Y:S02]  /*18b40*/  F2FP.F16.F32.PACK_AB R27, R27, R120 ;  /* 0x000000781b1b723e */ /* 0x000fe400000000ff */
[----:B------:R-:W-:Y:S02]  /*18b50*/  F2FP.F16.F32.PACK_AB R32, R32, R128 ;  /* 0x000000802020723e */ /* 0x000fe400000000ff */
[----:B----4-:R-:W-:Y:S01]  /*18b60*/  IADD3 R2, PT, PT, R7, R3, RZ ;  /* 0x0000000307027210 */ /* 0x010fe20007ffe0ff */
[----:B------:R-:W1:Y:S01]  /*18b70*/  @!P2 LDC.64 R10, c[0x0][0x400] ;  /* 0x00010000ff0aab82 */ /* 0x000e620000000a00 */
[----:B------:R-:W-:Y:S02]  /*18b80*/  F2FP.F16.F32.PACK_AB R31, R31, R130 ;  /* 0x000000821f1f723e */ /* 0x000fe400000000ff */
[----:B------:R-:W-:Y:S01]  /*18b90*/  F2FP.F16.F32.PACK_AB R30, R30, R140 ;  /* 0x0000008c1e1e723e */ /* 0x000fe200000000ff */
[----:B------:R4:W-:Y:S01]  /*18ba0*/  STS [R2], R14 ;  /* 0x0000000e02007388 */ /* 0x0009e20000000800 */
[----:B------:R-:W-:-:S02]  /*18bb0*/  F2FP.F16.F32.PACK_AB R34, R34, R142 ;  /* 0x0000008e2222723e */ /* 0x000fc400000000ff */
[----:B------:R-:W-:Y:S01]  /*18bc0*/  F2FP.F16.F32.PACK_AB R36, R36, R132 ;  /* 0x000000842424723e */ /* 0x000fe200000000ff */
[----:B------:R-:W-:Y:S01]  /*18bd0*/  STS [R2+0x400], R13 ;  /* 0x0004000d02007388 */ /* 0x000fe20000000800 */
[----:B--2---:R-:W2:Y:S03]  /*18be0*/  LDC R6, c[0x0][0x434] ;  /* 0x00010d00ff067b82 */ /* 0x004ea60000000800 */
[----:B------:R5:W-:Y:S04]  /*18bf0*/  STS [R3+0x2000], R16 ;  /* 0x0020001003007388 */ /* 0x000be80000000800 */
[----:B------:R5:W-:Y:S01]  /*18c00*/  STS [R3+0x2400], R15 ;  /* 0x0024000f03007388 */ /* 0x000be20000000800 */
[----:B---3--:R-:W3:Y:S03]  /*18c10*/  LDC.U8 R17, c[0x0][0x548] ;  /* 0x00015200ff117b82 */ /* 0x008ee60000000000 */
[----:B------:R1:W-:Y:S04]  /*18c20*/  STS [R2+0x2000], R12 ;  /* 0x0020000c02007388 */ /* 0x0003e80000000800 */
[----:B------:R1:W-:Y:S01]  /*18c30*/  STS [R2+0x2400], R22 ;  /* 0x0024001602007388 */ /* 0x0003e20000000800 */
[----:B------:R-:W2:Y:S03]  /*18c40*/  @P0 LDC R8, c[0x0][0x430] ;  /* 0x00010c00ff080b82 */ /* 0x000ea60000000800 */
[----:B------:R-:W-:Y:S04]  /*18c50*/  STS [R0], R21 ;  /* 0x0000001500007388 */ /* 0x000fe80000000800 */
[----:B------:R-:W-:Y:S01]  /*18c60*/  STS [R0+0x400], R25 ;  /* 0x0004001900007388 */ /* 0x000fe20000000800 */
[----:B----4-:R-:W4:Y:S08]  /*18c70*/  @P5 LDC R14, c[0x0][0x458] ;  /* 0x00011600ff0e5b82 */ /* 0x010f300000000800 */
[----:B-----5:R-:W2:Y:S01]  /*18c80*/  LDC R16, c[0x0][0x434] ;  /* 0x00010d00ff107b82 */ /* 0x020ea20000000800 */
[----:B------:R-:W-:-:S05]  /*18c90*/  IADD3 R3, PT, PT, R7, R0, RZ ;  /* 0x0000000007037210 */ /* 0x000fca0007ffe0ff */
[----:B------:R5:W-:Y:S02]  /*18ca0*/  STS [R3], R24 ;  /* 0x0000001803007388 */ /* 0x000be40000000800 */
[----:B-1----:R-:W5:Y:S01]  /*18cb0*/  @P2 LDC.64 R12, c[0x0][0x408] ;  /* 0x00010200ff0c2b82 */ /* 0x002f620000000a00 */
[----:B------:R-:W-:Y:S01]  /*18cc0*/  IADD3 R2, PT, PT, R26, R0, RZ ;  /* 0x000000001a027210 */ /* 0x000fe20007ffe0ff */
[----:B------:R-:W-:Y:S03]  /*18cd0*/  STS [R3+0x400], R23 ;  /* 0x0004001703007388 */ /* 0x000fe60000000800 */
[----:B------:R-:W-:Y:S01]  /*18ce0*/  IADD3 R9, PT, PT, R7, R2, RZ ;  /* 0x0000000207097210 */ /* 0x000fe20007ffe0ff */
[----:B------:R1:W-:Y:S01]  /*18cf0*/  STS [R0+0x2400], R28 ;  /* 0x0024001c00007388 */ /* 0x0003e20000000800 */
[----:B------:R1:W1:Y:S01]  /*18d00*/  @P6 MUFU.LG2 R7, R37 ;  /* 0x0000002500076308 */ /* 0x0002620000000c00 */
[----:B------:R-:W1:Y:S02]  /*18d10*/  @P6 LDC R15, c[0x0][0x458] ;  /* 0x00011600ff0f6b82 */ /* 0x000e640000000800 */
[----:B------:R3:W-:Y:S04]  /*18d20*/  STS [R0+0x2000], R29 ;  /* 0x0020001d00007388 */ /* 0x0007e80000000800 */
[----:B------:R4:W-:Y:S02]  /*18d30*/  STS [R3+0x2000], R27 ;  /* 0x0020001b03007388 */ /* 0x0009e40000000800 */
[----:B------:R-:W4:Y:S01]  /*18d40*/  @P0 LDC R4, c[0x0][0x430] ;  /* 0x00010c00ff040b82 */ /* 0x000f220000000800 */
[----:B--2---:R-:W-:Y:S01]  /*18d50*/  @P0 IMAD R6, R8, R16, RZ ;  /* 0x0000001008060224 */ /* 0x004fe200078e02ff */
[----:B------:R2:W-:Y:S04]  /*18d60*/  STS [R3+0x2400], R33 ;  /* 0x0024002103007388 */ /* 0x0005e80000000800 */
[----:B------:R-:W-:Y:S01]  /*18d70*/  STS [R2], R32 ;  /* 0x0000002002007388 */ /* 0x000fe20000000800 */
[----:B-----5:R-:W-:-:S03]  /*18d80*/  @P2 IMAD.WIDE.U32 R24, R12, UR17, RZ ;  /* 0x000000110c182c25 */ /* 0x020fc6000f8e00ff */
[----:B------:R-:W-:Y:S04]  /*18d90*/  STS [R2+0x400], R31 ;  /* 0x0004001f02007388 */ /* 0x000fe80000000800 */
[----:B------:R-:W-:Y:S01]  /*18da0*/  STS [R9], R30 ;  /* 0x0000001e09007388 */ /* 0x000fe20000000800 */
[----:B-1----:R-:W1:Y:S01]  /*18db0*/  S2R R28, SR_CTAID.Z ;  /* 0x00000000001c7919 */ /* 0x002e620000002700 */
[C---:B---3--:R-:W-:Y:S02]  /*18dc0*/  @!P1 IMAD R0, R42.reuse, R16, RZ ;  /* 0x000000102a009224 */ /* 0x048fe400078e02ff */
[----:B------:R-:W-:Y:S01]  /*18dd0*/  STS [R9+0x400], R34 ;  /* 0x0004002209007388 */ /* 0x000fe20000000800 */
[C---:B----4-:R-:W-:Y:S02]  /*18de0*/  @!P2 IMAD.WIDE.U32 R26, R42.reuse, R10, RZ ;  /* 0x0000000a2a1aa225 */ /* 0x050fe400078e00ff */
[----:B------:R3:W4:Y:S01]  /*18df0*/  @P4 MUFU.LG2 R10, R39 ;  /* 0x00000027000a4308 */ /* 0x0007220000000c00 */
[----:B------:R-:W-:Y:S01]  /*18e00*/  STS [R2+0x2000], R36 ;  /* 0x0020002402007388 */ /* 0x000fe20000000800 */
[----:B------:R-:W-:-:S02]  /*18e10*/  @!P2 IMAD R23, R42, R11, R27 ;  /* 0x0000000b2a17a224 */ /* 0x000fc400078e021b */
[----:B--2---:R-:W-:Y:S01]  /*18e20*/  FMUL.FTZ R3, R5, R137 ;  /* 0x0000008905037220 */ /* 0x004fe20000410000 */
[----:B------:R-:W-:Y:S01]  /*18e30*/  @P2 IMAD R23, R13, UR17, R25 ;  /* 0x000000110d172c24 */ /* 0x000fe2000f8e0219 */
[----:B------:R2:W-:Y:S01]  /*18e40*/  STS [R2+0x2400], R35 ;  /* 0x0024002302007388 */ /* 0x0005e20000000800 */
[----:B------:R-:W-:Y:S02]  /*18e50*/  @!P1 R2UR UR17, R0 ;  /* 0x00000000001192ca */ /* 0x000fe400000e0000 */
[----:B------:R-:W-:Y:S02]  /*18e60*/  ISETP.NE.AND P1, PT, R17, RZ, !P0 ;  /* 0x000000ff1100720c */ /* 0x000fe40004725270 */
[----:B------:R-:W-:Y:S02]  /*18e70*/  F2FP.F16.F32.PACK_AB R3, R3, R136 ;  /* 0x000000880303723e */ /* 0x000fe400000000ff */
[----:B------:R-:W-:Y:S01]  /*18e80*/  @P0 MOV R0, 0x1 ;  /* 0x0000000100000802 */ /* 0x000fe20000000f00 */
[----:B--2---:R3:W2:Y:S01]  /*18e90*/  @P5 MUFU.LG2 R2, R38 ;  /* 0x0000002600025308 */ /* 0x0046a20000000c00 */
[----:B-1--4-:R-:W-:Y:S07]  /*18ea0*/  @P0 BRA `(.L_x_2668) ;  /* 0x0000000000200947 */ /* 0x012fee0003800000 */
[----:B------:R-:W-:Y:S01]  /*18eb0*/  ISETP.NE.AND P0, PT, R17, RZ, PT ;  /* 0x000000ff1100720c */ /* 0x000fe20003f05270 */
[----:B------:R-:W1:-:S12]  /*18ec0*/  LDC R5, c[0x0][0x3e0] ;  /* 0x0000f800ff057b82 */ /* 0x000e580000000800 */
[----:B------:R-:W1:Y:S01]  /*18ed0*/  @P0 LDC R0, c[0x0][0x454] ;  /* 0x00011500ff000b82 */ /* 0x000e620000000800 */
[----:B------:R-:W-:Y:S02]  /*18ee0*/  @P0 MOV R4, 0x1 ;  /* 0x0000000100040802 */ /* 0x000fe40000000f00 */
[----:B------:R-:W-:-:S05]  /*18ef0*/  @!P0 MOV R4, 0x1 ;  /* 0x0000000100048802 */ /* 0x000fca0000000f00 */
[----:B------:R-:W4:Y:S01]  /*18f00*/  @P0 LDC R6, c[0x0][0x454] ;  /* 0x00011500ff060b82 */ /* 0x000f220000000800 */
[-C--:B-1----:R-:W-:Y:S02]  /*18f10*/  @P0 IMAD R0, R0, R5.reuse, RZ ;  /* 0x0000000500000224 */ /* 0x082fe400078e02ff */
[----:B------:R-:W-:-:S07]  /*18f20*/  @!P0 IMAD R0, R16, R5, RZ ;  /* 0x0000000510008224 */ /* 0x000fce00078e02ff */
.L_x_2668:
[----:B------:R-:W1:Y:S01]  /*18f30*/  @P4 LDC R12, c[0x0][0x458] ;  /* 0x00011600ff0c4b82 */ /* 0x000e620000000800 */
[----:B------:R-:W5:Y:S01]  /*18f40*/  @P3 MUFU.LG2 R8, R40 ;  /* 0x0000002800083308 */ /* 0x000f620000000c00 */
[----:B--2---:R-:W-:Y:S01]  /*18f50*/  @P5 FMUL.FTZ R5, R2, 0.69314718246459960938 ;  /* 0x3f31721802055820 */ /* 0x004fe20000410000 */
[----:B----4-:R-:W-:Y:S01]  /*18f60*/  IMAD R2, R28, R6, RZ ;  /* 0x000000061c027224 */ /* 0x010fe200078e02ff */
[----:B------:R-:W-:Y:S01]  /*18f70*/  LOP3.LUT P0, RZ, R41, 0x3, RZ, 0xc0, !PT ;  /* 0x0000000329ff7812 */ /* 0x000fe2000780c0ff */
[----:B------:R2:W-:Y:S01]  /*18f80*/  STS [R9+0x2000], R3 ;  /* 0x0020000309007388 */ /* 0x0005e20000000800 */
[----:B------:R-:W-:Y:S01]  /*18f90*/  MOV R21, 0x7f800000 ;  /* 0x7f80000000157802 */ /* 0x000fe20000000f00 */
[----:B------:R-:W-:Y:S01]  /*18fa0*/  @!P1 IMAD R2, R42, R0, R2 ;  /* 0x000000002a029224 */ /* 0x000fe200078e0202 */
[----:B------:R-:W4:Y:S01]  /*18fb0*/  @P3 LDC R11, c[0x0][0x458] ;  /* 0x00011600ff0b3b82 */ /* 0x000f220000000800 */
[----:B------:R-:W-:Y:S01]  /*18fc0*/  MOV R0, UR17 ;  /* 0x0000001100007c02 */ /* 0x000fe20008000f00 */
[----:B------:R-:W-:Y:S01]  /*18fd0*/  @P6 FMUL.FTZ R7, R7, 0.69314718246459960938 ;  /* 0x3f31721807076820 */ /* 0x000fe20000410000 */
[----:B------:R-:W-:Y:S01]  /*18fe0*/  @P5 FFMA.FTZ R21, R71, R14, R5 ;  /* 0x0000000e47155223 */ /* 0x000fe20000010005 */
[----:B------:R-:W-:Y:S01]  /*18ff0*/  SEL R5, RZ, UR17, !P1 ;  /* 0x00000011ff057c07 */ /* 0x000fe2000c800000 */
[----:B------:R-:W-:Y:S01]  /*19000*/  @P4 FMUL.FTZ R10, R10, 0.69314718246459960938 ;  /* 0x3f3172180a0a4820 */ /* 0x000fe20000410000 */
[----:B------:R-:W-:Y:S01]  /*19010*/  MOV R22, 0x7f800000 ;  /* 0x7f80000000167802 */ /* 0x000fe20000000f00 */
[----:B------:R-:W-:Y:S01]  /*19020*/  @P6 FFMA.FTZ R22, R72, R15, R7 ;  /* 0x0000000f48166223 */ /* 0x000fe20000010007 */
[----:B------:R1:W-:Y:S01]  /*19030*/  STS [R9+0x2400], R138 ;  /* 0x0024008a09007388 */ /* 0x0003e20000000800 */
[----:B------:R-:W-:Y:S01]  /*19040*/  BSSY.RECONVERGENT B0, `(.L_x_2669) ;  /* 0x0000036000007945 */ /* 0x000fe20003800200 */
[----:B-----5:R-:W-:Y:S01]  /*19050*/  @P3 FMUL.FTZ R7, R8, 0.69314718246459960938 ;  /* 0x3f31721808073820 */ /* 0x020fe20000410000 */
[----:B------:R-:W-:-:S02]  /*19060*/  MOV R20, 0x7f800000 ;  /* 0x7f80000000147802 */ /* 0x000fc40000000f00 */
[----:B------:R-:W-:Y:S01]  /*19070*/  MOV R13, 0x7f800000 ;  /* 0x7f800000000d7802 */ /* 0x000fe20000000f00 */
[----:B-1----:R-:W-:Y:S01]  /*19080*/  @P4 FFMA.FTZ R20, R73, R12, R10 ;  /* 0x0000000c49144223 */ /* 0x002fe2000001000a */
[----:B--2---:R-:W-:Y:S01]  /*19090*/  SHF.R.S32.HI R3, RZ, 0x1f, R0 ;  /* 0x0000001fff037819 */ /* 0x004fe20000011400 */
[----:B------:R-:W-:Y:S02]  /*190a0*/  IMAD R0, R4, UR18, RZ ;  /* 0x0000001204007c24 */ /* 0x000fe4000f8e02ff */
[----:B----4-:R-:W-:Y:S01]  /*190b0*/  @P3 FFMA.FTZ R13, R70, R11, R7 ;  /* 0x0000000b460d3223 */ /* 0x010fe20000010007 */
[----:B------:R-:W-:Y:S01]  /*190c0*/  SEL R6, R3, RZ, P1 ;  /* 0x000000ff03067207 */ /* 0x000fe20000800000 */
[----:B------:R-:W-:Y:S01]  /*190d0*/  BAR.SYNC.DEFER_BLOCKING 0x0 ;  /* 0x0000000000007b1d */ /* 0x000fe20000010000 */
[----:B------:R-:W-:Y:S02]  /*190e0*/  IADD3 R8, P5, P1, R0, R5, R2 ;  /* 0x0000000500087210 */ /* 0x000fe400079be002 */
[----:B------:R-:W-:-:S02]  /*190f0*/  SHF.R.S32.HI R3, RZ, 0x1f, R0 ;  /* 0x0000001fff037819 */ /* 0x000fc40000011400 */
        /* <DEDUP_REMOVED lines=23> */
[----:B------:R-:W4:Y:S01]  /*19270*/  @!P4 LDC.64 R16, c[0x0][0x420] ;  /* 0x00010800ff10cb82 */ /* 0x000f220000000a00 */
[----:B------:R-:W-:-:S07]  /*19280*/  @!P5 LEA.HI.X.SX32 R2, R2, R5, 0x1, P0 ;  /* 0x000000050202d211 */ /* 0x000fce00000f0eff */
[----:B------:R-:W5:Y:S01]  /*19290*/  @!P3 LDC.64 R18, c[0x0][0x420] ;  /* 0x00010800ff12bb82 */ /* 0x000f620000000a00 */
        /* <DEDUP_REMOVED lines=9> */
[----:B----4-:R-:W-:Y:S02]  /*19330*/  @!P4 LEA R4, P1, R0, R16, 0x2 ;  /* 0x000000100004c211 */ /* 0x010fe400078210ff */
[----:B------:R-:W-:Y:S02]  /*19340*/  @!P3 LEA.HI.X.SX32 R12, R12, R5, 0x1, P0 ;  /* 0x000000050c0cb211 */ /* 0x000fe400000f0eff */
[----:B------:R-:W-:Y:S02]  /*19350*/  @!P4 LEA.HI.X R5, R0, R17, R2, 0x2, P1 ;  /* 0x000000110005c211 */ /* 0x000fe400008f1402 */
[----:B-----5:R-:W-:-:S03]  /*19360*/  @!P3 LEA R2, P0, R3, R18, 0x2 ;  /* 0x000000120302b211 */ /* 0x020fc600078010ff */
[----:B------:R1:W-:Y:S01]  /*19370*/  @!P4 STG.E desc[UR24][R4.64], R20 ;  /* 0x000000140400c986 */ /* 0x0003e2000c101918 */
[----:B------:R-:W-:-:S05]  /*19380*/  @!P3 LEA.HI.X R3, R3, R19, R12, 0x2, P0 ;  /* 0x000000130303b211 */ /* 0x000fca00000f140c */
[----:B------:R1:W-:Y:S04]  /*19390*/  @!P3 STG.E desc[UR24][R2.64], R13 ;  /* 0x0000000d0200b986 */ /* 0x0003e8000c101918 */
.L_x_2670:
[----:B------:R-:W-:Y:S05]  /*193a0*/  BSYNC.RECONVERGENT B0 ;  /* 0x0000000000007941 */ /* 0x000fea0003800200 */
.L_x_2669:
[----:B------:R-:W2:Y:S01]  /*193b0*/  S2R R0, SR_TID.X ;  /* 0x0000000000007919 */ /* 0x000ea20000002100 */
[----:B------:R-:W4:Y:S01]  /*193c0*/  LDCU UR6, c[0x0][0x440] ;  /* 0x00008800ff0677ac */ /* 0x000f220008000800 */
[----:B------:R-:W5:Y:S01]  /*193d0*/  S2UR UR9, SR_CTAID.X ;  /* 0x00000000000979c3 */ /* 0x000f620000002500 */
[----:B-1----:R-:W-:Y:S01]  /*193e0*/  @!P2 IMAD.MOV.U32 R2, RZ, RZ, R26 ;  /* 0x000000ffff02a224 */ /* 0x002fe200078e001a */
[----:B------:R1:W1:Y:S01]  /*193f0*/  LDS.128 R16, [R203+0x3800] ;  /* 0x00380000cb107984 */ /* 0x0002620000000c00 */
[----:B------:R-:W3:Y:S01]  /*19400*/  LDCU.64 UR4, c[0x0][0x410] ;  /* 0x00008200ff0477ac */ /* 0x000ee20008000a00 */
[----:B------:R-:W-:Y:S01]  /*19410*/  @P2 IMAD.MOV.U32 R2, RZ, RZ, R24 ;  /* 0x000000ffff022224 */ /* 0x000fe200078e0018 */
[----:B------:R-:W-:Y:S01]  /*19420*/  SHF.R.U32.HI R15, RZ, 0x3, R41 ;  /* 0x00000003ff0f7819 */ /* 0x000fe20000011629 */
[----:B------:R1:W1:Y:S01]  /*19430*/  LDS.128 R8, [R203] ;  /* 0x00000000cb087984 */ /* 0x0002620000000c00 */
[----:B------:R-:W-:Y:S02]  /*19440*/  BSSY.RECONVERGENT B0, `(.L_x_2671) ;  /* 0x0000020000007945 */ /* 0x000fe40003800200 */
[----:B------:R-:W-:-:S05]  /*19450*/  IADD3 R2, P3, PT, R243, R2, RZ ;  /* 0x00000002f3027210 */ /* 0x000fca0007f7e0ff */
[----:B------:R-:W-:Y:S01]  /*19460*/  IMAD.X R3, RZ, RZ, R23, P3 ;  /* 0x000000ffff037224 */ /* 0x000fe200018e0617 */
[----:B----4-:R-:W-:-:S04]  /*19470*/  ISETP.GE.AND P1, PT, R243, UR6, PT ;  /* 0x00000006f3007c0c */ /* 0x010fc8000bf26270 */
[----:B------:R-:W-:Y:S01]  /*19480*/  ISETP.GE.OR P2, PT, R15, UR10, P1 ;  /* 0x0000000a0f007c0c */ /* 0x000fe20008f46670 */
[----:B---3--:R-:W-:Y:S01]  /*19490*/  IMAD.WIDE.U32 R12, R28, UR4, R2 ;  /* 0x000000041c0c7c25 */ /* 0x008fe2000f8e0002 */
[----:B-----5:R-:W-:Y:S01]  /*194a0*/  USHF.L.U32 UR8, UR9, 0x7, URZ ;  /* 0x0000000709087899 */ /* 0x020fe200080006ff */
[----:B--2---:R-:W-:-:S05]  /*194b0*/  SHF.R.U32.HI R0, RZ, 0x3, R0 ;  /* 0x00000003ff007819 */ /* 0x004fca0000011600 */
[----:B------:R-:W-:Y:S01]  /*194c0*/  LOP3.LUT R14, R15, UR8, RZ, 0xfc, !PT ;  /* 0x000000080f0e7c12 */ /* 0x000fe2000f8efcff */
[----:B------:R-:W-:Y:S01]  /*194d0*/  VIADD R4, R0, 0x10 ;  /* 0x0000001000047836 */ /* 0x000fe20000000000 */
[----:B------:R-:W-:-:S04]  /*194e0*/  SHF.R.U32.HI R0, RZ, 0x3, R41 ;  /* 0x00000003ff007819 */ /* 0x000fc80000011629 */
[----:B------:R-:W-:Y:S01]  /*194f0*/  ISETP.GE.OR P0, PT, R4, UR10, P1 ;  /* 0x0000000a04007c0c */ /* 0x000fe20008f06670 */
[C---:B------:R-:W-:Y:S02]  /*19500*/  VIADD R7, R0.reuse, 0x20 ;  /* 0x0000002000077836 */ /* 0x040fe40000000000 */
[C---:B------:R-:W-:Y:S02]  /*19510*/  VIADD R5, R0.reuse, 0x30 ;  /* 0x0000003000057836 */ /* 0x040fe40000000000 */
[C---:B------:R-:W-:Y:S01]  /*19520*/  VIADD R4, R0.reuse, 0x40 ;  /* 0x0000004000047836 */ /* 0x040fe20000000000 */
[----:B------:R-:W-:Y:S01]  /*19530*/  ISETP.GE.OR P6, PT, R7, UR10, P1 ;  /* 0x0000000a07007c0c */ /* 0x000fe20008fc6670 */
[----:B------:R-:W-:Y:S01]  /*19540*/  VIADD R0, R0, 0x50 ;  /* 0x0000005000007836 */ /* 0x000fe20000000000 */
[----:B------:R-:W-:Y:S01]  /*19550*/  ISETP.GE.OR P5, PT, R5, UR10, P1 ;  /* 0x0000000a05007c0c */ /* 0x000fe20008fa6670 */
[----:B------:R-:W-:Y:S01]  /*19560*/  IMAD R7, R28, UR5, R13 ;  /* 0x000000051c077c24 */ /* 0x000fe2000f8e020d */
[----:B------:R-:W-:-:S02]  /*19570*/  ISETP.GE.OR P4, PT, R4, UR10, P1 ;  /* 0x0000000a04007c0c */ /* 0x000fc40008f86670 */
[----:B------:R-:W-:Y:S01]  /*19580*/  ISETP.GE.OR P3, PT, R0, UR10, P1 ;  /* 0x0000000a00007c0c */ /* 0x000fe20008f66670 */
[----:B-1----:R-:W-:-:S12]  /*19590*/  @P2 BRA `(.L_x_2672) ;  /* 0x0000000000282947 */ /* 0x002fd80003800000 */
        /* <DEDUP_REMOVED lines=10> */
.L_x_2672:
[----:B------:R-:W-:Y:S05]  /*19640*/  BSYNC.RECONVERGENT B0 ;  /* 0x0000000000007941 */ /* 0x000fea0003800200 */
.L_x_2671:
[----:B-1----:R1:W2:Y:S01]  /*19650*/  LDS.128 R8, [R203+0x800] ;  /* 0x00080000cb087984 */ /* 0x0022a20000000c00 */
[C---:B------:R-:W-:Y:S01]  /*19660*/  VIADD R2, R15.reuse, 0x60 ;  /* 0x000000600f027836 */ /* 0x040fe20000000000 */
[----:B------:R-:W-:Y:S01]  /*19670*/  BSSY.RECONVERGENT B0, `(.L_x_2673) ;  /* 0x0000012000007945 */ /* 0x000fe20003800200 */
[----:B------:R-:W-:-:S03]  /*19680*/  VIADD R0, R15, 0x70 ;  /* 0x000000700f007836 */ /* 0x000fc60000000000 */
[----:B------:R-:W-:Y:S02]  /*19690*/  ISETP.GE.OR P2, PT, R2, UR10, P1 ;  /* 0x0000000a02007c0c */ /* 0x000fe40008f46670 */
[----:B------:R-:W-:Y:S01]  /*196a0*/  ISETP.GE.OR P1, PT, R0, UR10, P1 ;  /* 0x0000000a00007c0c */ /* 0x000fe20008f26670 */
        /* <DEDUP_REMOVED lines=14> */
.L_x_2674:
[----:B------:R-:W-:Y:S05]  /*19790*/  BSYNC.RECONVERGENT B0 ;  /* 0x0000000000007941 */ /* 0x000fea0003800200 */
.L_x_2673:
        /* <DEDUP_REMOVED lines=16> */
.L_x_2676:
[----:B------:R-:W-:Y:S05]  /*198a0*/  BSYNC.RECONVERGENT B0 ;  /* 0x0000000000007941 */ /* 0x000fea0003800200 */
.L_x_2675:
        /* <DEDUP_REMOVED lines=16> */
.L_x_2678:
[----:B------:R-:W-:Y:S05]  /*199b0*/  BSYNC.RECONVERGENT B0 ;  /* 0x0000000000007941 */ /* 0x000fea0003800200 */
.L_x_2677:
        /* <DEDUP_REMOVED lines=16> */
.L_x_2680:
[----:B------:R-:W-:Y:S05]  /*19ac0*/  BSYNC.RECONVERGENT B0 ;  /* 0x0000000000007941 */ /* 0x000fea0003800200 */
.L_x_2679:
        /* <DEDUP_REMOVED lines=16> */
.L_x_2682:
[----:B------:R-:W-:Y:S05]  /*19bd0*/  BSYNC.RECONVERGENT B0 ;  /* 0x0000000000007941 */ /* 0x000fea0003800200 */
.L_x_2681:
        /* <DEDUP_REMOVED lines=16> */
.L_x_2684:
[----:B------:R-:W-:Y:S05]  /*19ce0*/  BSYNC.RECONVERGENT B0 ;  /* 0x0000000000007941 */ /* 0x000fea0003800200 */
.L_x_2683:
        /* <DEDUP_REMOVED lines=15> */
.L_x_2685:
        /* <DEDUP_REMOVED lines=10> */
.L_x_2717:


//--------------------- .nv.shared._ZN5flash16flash_fwd_kernelI23Flash_fwd_kernel_traitsILi64ELi128ELi128ELi4ELb0ELb0EN7cutlass6half_tE19Flash_kernel_traitsILi64ELi128ELi128ELi4ES3_EELb0ELb0ELb0ELb0ELb0ELb1ELb0ELb0EEEvNS_16Flash_fwd_paramsE --------------------------
	.section	.nv.shared._ZN5flash16flash_fwd_kernelI23Flash_fwd_kernel_traitsILi64ELi128ELi128ELi4ELb0ELb0EN7cutlass6half_tE19Flash_kernel_traitsILi64ELi128ELi128ELi4ES3_EELb0ELb0ELb0ELb0ELb0ELb1ELb0ELb0EEEvNS_16Flash_fwd_paramsE,"aw",@nobits
	.sectionflags	@""
	.align	16
	.zero		1024


//--------------------- .nv.shared.reserved.0     --------------------------
	.section	.nv.shared.reserved.0,"aw",@nobits
	.weak		__nv_reservedSMEM_offset_0_alias
	.size		__nv_reservedSMEM_offset_0_alias, 0, 64
	.other		__nv_reservedSMEM_offset_0_alias,@"STO_CUDA_RESERVED_SHARED STV_DEFAULT"
__nv_reservedSMEM_offset_0_alias:
	.zero		0
	.zero		64


//--------------------- .nv.global                --------------------------
	.section	.nv.global,"aw",@nobits
.nv.global:
	.type		_ZN65_INTERNAL_66fdf1bf_29_flash_fwd_hdim64_fp16_sm80_cu_a6473388_28624cute1_E,@object
	.size		_ZN65_INTERNAL_66fdf1bf_29_flash_fwd_hdim64_fp16_sm80_cu_a6473388_28624cute1_E,(_ZN65_INTERNAL_66fdf1bf_29_flash_fwd_hdim64_fp16_sm80_cu_a6473388_28624cuda3std3__45__cpo6cbeginE - _ZN65_INTERNAL_66fdf1bf_29_flash_fwd_hdim64_fp16_sm80_cu_a6473388_28624cute1_E)
_ZN65_INTERNAL_66fdf1bf_29_flash_fwd_hdim64_fp16_sm80_cu_a6473388_28624cute1_E:
	.zero		1
	.type		_ZN65_INTERNAL_66fdf1bf_29_flash_fwd_hdim64_fp16_sm80_cu_a6473388_28624cuda3std3__45__cpo6cbeginE,@object
	.size		_ZN65_INTERNAL_66fdf1bf_29_flash_fwd_hdim64_fp16_sm80_cu_a6473388_28624cuda3std3__45__cpo6cbeginE,(_ZN65_INTERNAL_66fdf1bf_29_flash_fwd_hdim64_fp16_sm80_cu_a6473388_28624cuda3std3__48in_placeE - _ZN65_INTERNAL_66fdf1bf_29_flash_fwd_hdim64_fp16_sm80_cu_a6473388_28624cuda3std3__45__cpo6cbeginE)
_ZN65_INTERNAL_66fdf1bf_29_flash_fwd_hdim64_fp16_sm80_cu_a6473388_28624cuda3std3__45__cpo6cbeginE:
	.zero		1
	.type		_ZN65_INTERNAL_66fdf1bf_29_flash_fwd_hdim64_fp16_sm80_cu_a6473388_28624cuda3std3__48in_placeE,@object
	.size		_ZN65_INTERNAL_66fdf1bf_29_flash_fwd_hdim64_fp16_sm80_cu_a6473388_28624cuda3std3__48in_placeE,(_ZN65_INTERNAL_66fdf1bf_29_flash_fwd_hdim64_fp16_sm80_cu_a6473388_28624cuda3std6ranges3__45__cpo9iter_moveE - _ZN65_INTERNAL_66fdf1bf_29_flash_fwd_hdim64_fp16_sm80_cu_a6473388_28624cuda3std3__48in_placeE)
_ZN65_INTERNAL_66fdf1bf_29_flash_fwd_hdim64_fp16_sm80_cu_a6473388_28624cuda3std3__48in_placeE:
	.zero		1
	.type		_ZN65_INTERNAL_66fdf1bf_29_flash_fwd_hdim64_fp16_sm80_cu_a6473388_28624cuda3std6ranges3__45__cpo9iter_moveE,@object
	.size		_ZN65_INTERNAL_66fdf1bf_29_flash_fwd_hdim64_fp16_sm80_cu_a6473388_28624cuda3std6ranges3__45__cpo9iter_moveE,(_ZN65_INTERNAL_66fdf1bf_29_flash_fwd_hdim64_fp16_sm80_cu_a6473388_28624cuda3std3__45__cpo5beginE - _ZN65_INTERNAL_66fdf1bf_29_flash_fwd_hdim64_fp16_sm80_cu_a6473388_28624cuda3std6ranges3__45__cpo9iter_moveE)
_ZN65_INTERNAL_66fdf1bf_29_flash_fwd_hdim64_fp16_sm80_cu_a6473388_28624cuda3std6ranges3__45__cpo9iter_moveE:
	.zero		1
	.type		_ZN65_INTERNAL_66fdf1bf_29_flash_fwd_hdim64_fp16_sm80_cu_a6473388_28624cuda3std3__45__cpo5beginE,@object
	.size		_ZN65_INTERNAL_66fdf1bf_29_flash_fwd_hdim64_fp16_sm80_cu_a6473388_28624cuda3std3__45__cpo5beginE,(_ZN65_INTERNAL_66fdf1bf_29_flash_fwd_hdim64_fp16_sm80_cu_a6473388_28624cuda3std3__467_GLOBAL__N__66fdf1bf_29_flash_fwd_hdim64_fp16_sm80_cu_a6473388_28626ignoreE - _ZN65_INTERNAL_66fdf1bf_29_flash_fwd_hdim64_fp16_sm80_cu_a6473388_28624cuda3std3__45__cpo5beginE)
_ZN65_INTERNAL_66fdf1bf_29_flash_fwd_hdim64_fp16_sm80_cu_a6473388_28624cuda3std3__45__cpo5beginE:
	.zero		1
	.type		_ZN65_INTERNAL_66fdf1bf_29_flash_fwd_hdim64_fp16_sm80_cu_a6473388_28624cuda3std3__467_GLOBAL__N__66fdf1bf_29_flash_fwd_hdim64_fp16_sm80_cu_a6473388_28626ignoreE,@object
	.size		_ZN65_INTERNAL_66fdf1bf_29_flash_fwd_hdim64_fp16_sm80_cu_a6473388_28624cuda3std3__467_GLOBAL__N__66fdf1bf_29_flash_fwd_hdim64_fp16_sm80_cu_a6473388_28626ignoreE,(_ZN65_INTERNAL_66fdf1bf_29_flash_fwd_hdim64_fp16_sm80_cu_a6473388_28624cute7productE - _ZN65_INTERNAL_66fdf1bf_29_flash_fwd_hdim64_fp16_sm80_cu_a6473388_28624cuda3std3__467_GLOBAL__N__66fdf1bf_29_flash_fwd_hdim64_fp16_sm80_cu_a6473388_28626ignoreE)
_ZN65_INTERNAL_66fdf1bf_29_flash_fwd_hdim64_fp16_sm80_cu_a6473388_28624cuda3std3__467_GLOBAL__N__66fdf1bf_29_flash_fwd_hdim64_fp16_sm80_cu_a6473388_28626ignoreE:
	.zero		1
	.type		_ZN65_INTERNAL_66fdf1bf_29_flash_fwd_hdim64_fp16_sm80_cu_a6473388_28624cute7productE,@object
	.size		_ZN65_INTERNAL_66fdf1bf_29_flash_fwd_hdim64_fp16_sm80_cu_a6473388_28624cute7productE,(_ZN65_INTERNAL_66fdf1bf_29_flash_fwd_hdim64_fp16_sm80_cu_a6473388_28624cuda3std3__45__cpo3endE - _ZN65_INTERNAL_66fdf1bf_29_flash_fwd_hdim64_fp16_sm80_cu_a6473388_28624cute7productE)
_ZN65_INTERNAL_66fdf1bf_29_flash_fwd_hdim64_fp16_sm80_cu_a6473388_28624cute7productE:
	.zero		1
	.type		_ZN65_INTERNAL_66fdf1bf_29_flash_fwd_hdim64_fp16_sm80_cu_a6473388_28624cuda3std3__45__cpo3endE,@object
	.size		_ZN65_INTERNAL_66fdf1bf_29_flash_fwd_hdim64_fp16_sm80_cu_a6473388_28624cuda3std3__45__cpo3endE,(_ZN65_INTERNAL_66fdf1bf_29_flash_fwd_hdim64_fp16_sm80_cu_a6473388_28624cuda3std3__419piecewise_constructE - _ZN65_INTERNAL_66fdf1bf_29_flash_fwd_hdim64_fp16_sm80_cu_a6473388_28624cuda3std3__45__cpo3endE)
_ZN65_INTERNAL_66fdf1bf_29_flash_fwd_hdim64_fp16_sm80_cu_a6473388_28624cuda3std3__45__cpo3endE:
	.zero		1
	.type		_ZN65_INTERNAL_66fdf1bf_29_flash_fwd_hdim64_fp16_sm80_cu_a6473388_28624cuda3std3__419piecewise_constructE,@object
	.size		_ZN65_INTERNAL_66fdf1bf_29_flash_fwd_hdim64_fp16_sm80_cu_a6473388_28624cuda3std3__419piecewise_constructE,(_ZN65_INTERNAL_66fdf1bf_29_flash_fwd_hdim64_fp16_sm80_cu_a6473388_28624cuda3std3__45__cpo4cendE - _ZN65_INTERNAL_66fdf1bf_29_flash_fwd_hdim64_fp16_sm80_cu_a6473388_28624cuda3std3__419piecewise_constructE)
_ZN65_INTERNAL_66fdf1bf_29_flash_fwd_hdim64_fp16_sm80_cu_a6473388_28624cuda3std3__419piecewise_constructE:
	.zero		1
	.type		_ZN65_INTERNAL_66fdf1bf_29_flash_fwd_hdim64_fp16_sm80_cu_a6473388_28624cuda3std3__45__cpo4cendE,@object
	.size		_ZN65_INTERNAL_66fdf1bf_29_flash_fwd_hdim64_fp16_sm80_cu_a6473388_28624cuda3std3__45__cpo4cendE,(_ZN65_INTERNAL_66fdf1bf_29_flash_fwd_hdim64_fp16_sm80_cu_a6473388_28624cuda3std6ranges3__45__cpo4swapE - _ZN65_INTERNAL_66fdf1bf_29_flash_fwd_hdim64_fp16_sm80_cu_a6473388_28624cuda3std3__45__cpo4cendE)
_ZN65_INTERNAL_66fdf1bf_29_flash_fwd_hdim64_fp16_sm80_cu_a6473388_28624cuda3std3__45__cpo4cendE:
	.zero		1
	.type		_ZN65_INTERNAL_66fdf1bf_29_flash_fwd_hdim64_fp16_sm80_cu_a6473388_28624cuda3std6ranges3__45__cpo4swapE,@object
	.size		_ZN65_INTERNAL_66fdf1bf_29_flash_fwd_hdim64_fp16_sm80_cu_a6473388_28624cuda3std6ranges3__45__cpo4swapE,(.L_7 - _ZN65_INTERNAL_66fdf1bf_29_flash_fwd_hdim64_fp16_sm80_cu_a6473388_28624cuda3std6ranges3__45__cpo4swapE)
_ZN65_INTERNAL_66fdf1bf_29_flash_fwd_hdim64_fp16_sm80_cu_a6473388_28624cuda3std6ranges3__45__cpo4swapE:
	.zero		1
.L_7:


//--------------------- .nv.shared._ZN5flash16flash_fwd_kernelI23Flash_fwd_kernel_traitsILi64ELi128ELi128ELi4ELb0ELb0EN7cutlass6half_tE19Flash_kernel_traitsILi64ELi128ELi128ELi4ES3_EELb0ELb0ELb0ELb0ELb0ELb1ELb1ELb0EEEvNS_16Flash_fwd_paramsE --------------------------
	.section	.nv.shared._ZN5flash16flash_fwd_kernelI23Flash_fwd_kernel_traitsILi64ELi128ELi128ELi4ELb0ELb0EN7cutlass6half_tE19Flash_kernel_traitsILi64ELi128ELi128ELi4ES3_EELb0ELb0ELb0ELb0ELb0ELb1ELb1ELb0EEEvNS_16Flash_fwd_paramsE,"aw",@nobits
	.sectionflags	@""
	.align	16
	.zero		1024


//--------------------- .nv.shared._ZN5flash16flash_fwd_kernelI23Flash_fwd_kernel_traitsILi64ELi128ELi128ELi4ELb0ELb0EN7cutlass6half_tE19Flash_kernel_traitsILi64ELi128ELi128ELi4ES3_EELb0ELb0ELb0ELb0ELb1ELb1ELb0ELb0EEEvNS_16Flash_fwd_paramsE --------------------------
	.section	.nv.shared._ZN5flash16flash_fwd_kernelI23Flash_fwd_kernel_traitsILi64ELi128ELi128ELi4ELb0ELb0EN7cutlass6half_tE19Flash_kernel_traitsILi64ELi128ELi128ELi4ES3_EELb0ELb0ELb0ELb0ELb1ELb1ELb0ELb0EEEvNS_16Flash_fwd_paramsE,"aw",@nobits
	.sectionflags	@""
	.align	16
	.zero		1024


//--------------------- .nv.shared._ZN5flash16flash_fwd_kernelI23Flash_fwd_kernel_traitsILi64ELi128ELi128ELi4ELb0ELb0EN7cutlass6half_tE19Flash_kernel_traitsILi64ELi128ELi128ELi4ES3_EELb0ELb0ELb0ELb0ELb1ELb1ELb1ELb0EEEvNS_16Flash_fwd_paramsE --------------------------
	.section	.nv.shared._ZN5flash16flash_fwd_kernelI23Flash_fwd_kernel_traitsILi64ELi128ELi128ELi4ELb0ELb0EN7cutlass6half_tE19Flash_kernel_traitsILi64ELi128ELi128ELi4ES3_EELb0ELb0ELb0ELb0ELb1ELb1ELb1ELb0EEEvNS_16Flash_fwd_paramsE,"aw",@nobits
	.sectionflags	@""
	.align	16
	.zero		1024


//--------------------- .nv.shared._ZN5flash16flash_fwd_kernelI23Flash_fwd_kernel_traitsILi64ELi128ELi128ELi4ELb0ELb0EN7cutlass6half_tE19Flash_kernel_traitsILi64ELi128ELi128ELi4ES3_EELb0ELb0ELb0ELb0ELb0ELb0ELb0ELb0EEEvNS_16Flash_fwd_paramsE --------------------------
	.section	.nv.shared._ZN5flash16flash_fwd_kernelI23Flash_fwd_kernel_traitsILi64ELi128ELi128ELi4ELb0ELb0EN7cutlass6half_tE19Flash_kernel_traitsILi64ELi128ELi128ELi4ES3_EELb0ELb0ELb0ELb0ELb0ELb0ELb0ELb0EEEvNS_16Flash_fwd_paramsE,"aw",@nobits
	.sectionflags	@""
	.align	16
	.zero		1024


//--------------------- .nv.shared._ZN5flash16flash_fwd_kernelI23Flash_fwd_kernel_traitsILi64ELi128ELi128ELi4ELb0ELb0EN7cutlass6half_tE19Flash_kernel_traitsILi64ELi128ELi128ELi4ES3_EELb0ELb0ELb0ELb0ELb0ELb0ELb1ELb0EEEvNS_16Flash_fwd_paramsE --------------------------
	.section	.nv.shared._ZN5flash16flash_fwd_kernelI23Flash_fwd_kernel_traitsILi64ELi128ELi128ELi4ELb0ELb0EN7cutlass6half_tE19Flash_kernel_traitsILi64ELi128ELi128ELi4ES3_EELb0ELb0ELb0ELb0ELb0ELb0ELb1ELb0EEEvNS_16Flash_fwd_paramsE,"aw",@nobits
	.sectionflags	@""
	.align	16
	.zero		1024


//--------------------- .nv.shared._ZN5flash16flash_fwd_kernelI23Flash_fwd_kernel_traitsILi64ELi128ELi128ELi4ELb0ELb0EN7cutlass6half_tE19Flash_kernel_traitsILi64ELi128ELi128ELi4ES3_EELb0ELb0ELb0ELb1ELb0ELb0ELb0ELb0EEEvNS_16Flash_fwd_paramsE --------------------------
	.section	.nv.shared._ZN5flash16flash_fwd_kernelI23Flash_fwd_kernel_traitsILi64ELi128ELi128ELi4ELb0ELb0EN7cutlass6half_tE19Flash_kernel_traitsILi64ELi128ELi128ELi4ES3_EELb0ELb0ELb0ELb1ELb0ELb0ELb0ELb0EEEvNS_16Flash_fwd_paramsE,"aw",@nobits
	.sectionflags	@""
	.align	16
	.zero		1024


//--------------------- .nv.shared._ZN5flash16flash_fwd_kernelI23Flash_fwd_kernel_traitsILi64ELi128ELi128ELi4ELb0ELb0EN7cutlass6half_tE19Flash_kernel_traitsILi64ELi128ELi128ELi4ES3_EELb0ELb0ELb0ELb1ELb0ELb0ELb1ELb0EEEvNS_16Flash_fwd_paramsE --------------------------
	.section	.nv.shared._ZN5flash16flash_fwd_kernelI23Flash_fwd_kernel_traitsILi64ELi128ELi128ELi4ELb0ELb0EN7cutlass6half_tE19Flash_kernel_traitsILi64ELi128ELi128ELi4ES3_EELb0ELb0ELb0ELb1ELb0ELb0ELb1ELb0EEEvNS_16Flash_fwd_paramsE,"aw",@nobits
	.sectionflags	@""
	.align	16
	.zero		1024


//--------------------- .nv.shared._ZN5flash16flash_fwd_kernelI23Flash_fwd_kernel_traitsILi64ELi128ELi128ELi4ELb0ELb0EN7cutlass6half_tE19Flash_kernel_traitsILi64ELi128ELi128ELi4ES3_EELb0ELb0ELb1ELb0ELb0ELb1ELb0ELb0EEEvNS_16Flash_fwd_paramsE --------------------------
	.section	.nv.shared._ZN5flash16flash_fwd_kernelI23Flash_fwd_kernel_traitsILi64ELi128ELi128ELi4ELb0ELb0EN7cutlass6half_tE19Flash_kernel_traitsILi64ELi128ELi128ELi4ES3_EELb0ELb0ELb1ELb0ELb0ELb1ELb0ELb0EEEvNS_16Flash_fwd_paramsE,"aw",@nobits
	.sectionflags	@""
	.align	16
	.zero		1024


//--------------------- .nv.shared._ZN5flash16flash_fwd_kernelI23Flash_fwd_kernel_traitsILi64ELi128ELi128ELi4ELb0ELb0EN7cutlass6half_tE19Flash_kernel_traitsILi64ELi128ELi128ELi4ES3_EELb0ELb0ELb1ELb0ELb0ELb1ELb1ELb0EEEvNS_16Flash_fwd_paramsE --------------------------
	.section	.nv.shared._ZN5flash16flash_fwd_kernelI23Flash_fwd_kernel_traitsILi64ELi128ELi128ELi4ELb0ELb0EN7cutlass6half_tE19Flash_kernel_traitsILi64ELi128ELi128ELi4ES3_EELb0ELb0ELb1ELb0ELb0ELb1ELb1ELb0EEEvNS_16Flash_fwd_paramsE,"aw",@nobits
	.sectionflags	@""
	.align	16
	.zero		1024


//--------------------- .nv.shared._ZN5flash16flash_fwd_kernelI23Flash_fwd_kernel_traitsILi64ELi128ELi128ELi4ELb0ELb0EN7cutlass6half_tE19Flash_kernel_traitsILi64ELi128ELi128ELi4ES3_EELb0ELb0ELb1ELb0ELb0ELb0ELb0ELb0EEEvNS_16Flash_fwd_paramsE --------------------------
	.section	.nv.shared._ZN5flash16flash_fwd_kernelI23Flash_fwd_kernel_traitsILi64ELi128ELi128ELi4ELb0ELb0EN7cutlass6half_tE19Flash_kernel_traitsILi64ELi128ELi128ELi4ES3_EELb0ELb0ELb1ELb0ELb0ELb0ELb0ELb0EEEvNS_16Flash_fwd_paramsE,"aw",@nobits
	.sectionflags	@""
	.align	16
	.zero		1024


//--------------------- .nv.shared._ZN5flash16flash_fwd_kernelI23Flash_fwd_kernel_traitsILi64ELi128ELi128ELi4ELb0ELb0EN7cutlass6half_tE19Flash_kernel_traitsILi64ELi128ELi128ELi4ES3_EELb0ELb0ELb1ELb0ELb0ELb0ELb1ELb0EEEvNS_16Flash_fwd_paramsE --------------------------
	.section	.nv.shared._ZN5flash16flash_fwd_kernelI23Flash_fwd_kernel_traitsILi64ELi128ELi128ELi4ELb0ELb0EN7cutlass6half_tE19Flash_kernel_traitsILi64ELi128ELi128ELi4ES3_EELb0ELb0ELb1ELb0ELb0ELb0ELb1ELb0EEEvNS_16Flash_fwd_paramsE,"aw",@nobits
	.sectionflags	@""
	.align	16
	.zero		1024


//--------------------- .nv.shared._ZN5flash16flash_fwd_kernelI23Flash_fwd_kernel_traitsILi64ELi128ELi128ELi4ELb0ELb0EN7cutlass6half_tE19Flash_kernel_traitsILi64ELi128ELi128ELi4ES3_EELb0ELb0ELb1ELb1ELb0ELb0ELb0ELb0EEEvNS_16Flash_fwd_paramsE --------------------------
	.section	.nv.shared._ZN5flash16flash_fwd_kernelI23Flash_fwd_kernel_traitsILi64ELi128ELi128ELi4ELb0ELb0EN7cutlass6half_tE19Flash_kernel_traitsILi64ELi128ELi128ELi4ES3_EELb0ELb0ELb1ELb1ELb0ELb0ELb0ELb0EEEvNS_16Flash_fwd_paramsE,"aw",@nobits
	.sectionflags	@""
	.align	16
	.zero		1024


//--------------------- .nv.shared._ZN5flash16flash_fwd_kernelI23Flash_fwd_kernel_traitsILi64ELi128ELi128ELi4ELb0ELb0EN7cutlass6half_tE19Flash_kernel_traitsILi64ELi128ELi128ELi4ES3_EELb0ELb0ELb1ELb1ELb0ELb0ELb1ELb0EEEvNS_16Flash_fwd_paramsE --------------------------
	.section	.nv.shared._ZN5flash16flash_fwd_kernelI23Flash_fwd_kernel_traitsILi64ELi128ELi128ELi4ELb0ELb0EN7cutlass6half_tE19Flash_kernel_traitsILi64ELi128ELi128ELi4ES3_EELb0ELb0ELb1ELb1ELb0ELb0ELb1ELb0EEEvNS_16Flash_fwd_paramsE,"aw",@nobits
	.sectionflags	@""
	.align	16
	.zero		1024


//--------------------- .nv.shared._ZN5flash16flash_fwd_kernelI23Flash_fwd_kernel_traitsILi64ELi128ELi64ELi4ELb0ELb0EN7cutlass6half_tE19Flash_kernel_traitsILi64ELi128ELi64ELi4ES3_EELb1ELb0ELb0ELb0ELb0ELb1ELb0ELb0EEEvNS_16Flash_fwd_paramsE --------------------------
	.section	.nv.shared._ZN5flash16flash_fwd_kernelI23Flash_fwd_kernel_traitsILi64ELi128ELi64ELi4ELb0ELb0EN7cutlass6half_tE19Flash_kernel_traitsILi64ELi128ELi64ELi4ES3_EELb1ELb0ELb0ELb0ELb0ELb1ELb0ELb0EEEvNS_16Flash_fwd_paramsE,"aw",@nobits
	.sectionflags	@""
	.align	16
	.zero		1024


//--------------------- .nv.shared._ZN5flash16flash_fwd_kernelI23Flash_fwd_kernel_traitsILi64ELi128ELi64ELi4ELb0ELb0EN7cutlass6half_tE19Flash_kernel_traitsILi64ELi128ELi64ELi4ES3_EELb0ELb0ELb0ELb0ELb0ELb1ELb1ELb0EEEvNS_16Flash_fwd_paramsE --------------------------
	.section	.nv.shared._ZN5flash16flash_fwd_kernelI23Flash_fwd_kernel_traitsILi64ELi128ELi64ELi4ELb0ELb0EN7cutlass6half_tE19Flash_kernel_traitsILi64ELi128ELi64ELi4ES3_EELb0ELb0ELb0ELb0ELb0ELb1ELb1ELb0EEEvNS_16Flash_fwd_paramsE,"aw",@nobits
	.sectionflags	@""
	.align	16
	.zero		1024


//--------------------- .nv.shared._ZN5flash16flash_fwd_kernelI23Flash_fwd_kernel_traitsILi64ELi128ELi64ELi4ELb0ELb0EN7cutlass6half_tE19Flash_kernel_traitsILi64ELi128ELi64ELi4ES3_EELb1ELb0ELb0ELb0ELb0ELb0ELb0ELb0EEEvNS_16Flash_fwd_paramsE --------------------------
	.section	.nv.shared._ZN5flash16flash_fwd_kernelI23Flash_fwd_kernel_traitsILi64ELi128ELi64ELi4ELb0ELb0EN7cutlass6half_tE19Flash_kernel_traitsILi64ELi128ELi64ELi4ES3_EELb1ELb0ELb0ELb0ELb0ELb0ELb0ELb0EEEvNS_16Flash_fwd_paramsE,"aw",@nobits
	.sectionflags	@""
	.align	16
	.zero		1024


//--------------------- .nv.shared._ZN5flash16flash_fwd_kernelI23Flash_fwd_kernel_traitsILi64ELi128ELi64ELi4ELb0ELb0EN7cutlass6half_tE19Flash_kernel_traitsILi64ELi128ELi64ELi4ES3_EELb1ELb0ELb1ELb0ELb0ELb0ELb0ELb0EEEvNS_16Flash_fwd_paramsE --------------------------
	.section	.nv.shared._ZN5flash16flash_fwd_kernelI23Flash_fwd_kernel_traitsILi64ELi128ELi64ELi4ELb0ELb0EN7cutlass6half_tE19Flash_kernel_traitsILi64ELi128ELi64ELi4ES3_EELb1ELb0ELb1ELb0ELb0ELb0ELb0ELb0EEEvNS_16Flash_fwd_paramsE,"aw",@nobits
	.sectionflags	@""
	.align	16
	.zero		1024


//--------------------- .nv.shared._ZN5flash16flash_fwd_kernelI23Flash_fwd_kernel_traitsILi64ELi128ELi64ELi4ELb0ELb0EN7cutlass6half_tE19Flash_kernel_traitsILi64ELi128ELi64ELi4ES3_EELb1ELb0ELb0ELb0ELb1ELb1ELb0ELb0EEEvNS_16Flash_fwd_paramsE --------------------------
	.section	.nv.shared._ZN5flash16flash_fwd_kernelI23Flash_fwd_kernel_traitsILi64ELi128ELi64ELi4ELb0ELb0EN7cutlass6half_tE19Flash_kernel_traitsILi64ELi128ELi64ELi4ES3_EELb1ELb0ELb0ELb0ELb1ELb1ELb0ELb0EEEvNS_16Flash_fwd_paramsE,"aw",@nobits
	.sectionflags	@""
	.align	16
	.zero		1024


//--------------------- .nv.shared._ZN5flash16flash_fwd_kernelI23Flash_fwd_kernel_traitsILi64ELi128ELi64ELi4ELb0ELb0EN7cutlass6half_tE19Flash_kernel_traitsILi64ELi128ELi64ELi4ES3_EELb0ELb0ELb0ELb0ELb1ELb1ELb1ELb0EEEvNS_16Flash_fwd_paramsE --------------------------
	.section	.nv.shared._ZN5flash16flash_fwd_kernelI23Flash_fwd_kernel_traitsILi64ELi128ELi64ELi4ELb0ELb0EN7cutlass6half_tE19Flash_kernel_traitsILi64ELi128ELi64ELi4ES3_EELb0ELb0ELb0ELb0ELb1ELb1ELb1ELb0EEEvNS_16Flash_fwd_paramsE,"aw",@nobits
	.sectionflags	@""
	.align	16
	.zero		1024


//--------------------- .nv.shared._ZN5flash16flash_fwd_kernelI23Flash_fwd_kernel_traitsILi64ELi128ELi64ELi4ELb0ELb0EN7cutlass6half_tE19Flash_kernel_traitsILi64ELi128ELi64ELi4ES3_EELb1ELb0ELb0ELb1ELb0ELb0ELb0ELb0EEEvNS_16Flash_fwd_paramsE --------------------------
	.section	.nv.shared._ZN5flash16flash_fwd_kernelI23Flash_fwd_kernel_traitsILi64ELi128ELi64ELi4ELb0ELb0EN7cutlass6half_tE19Flash_kernel_traitsILi64ELi128ELi64ELi4ES3_EELb1ELb0ELb0ELb1ELb0ELb0ELb0ELb0EEEvNS_16Flash_fwd_paramsE,"aw",@nobits
	.sectionflags	@""
	.align	16
	.zero		1024


//--------------------- .nv.shared._ZN5flash16flash_fwd_kernelI23Flash_fwd_kernel_traitsILi64ELi128ELi64ELi4ELb0ELb0EN7cutlass6half_tE19Flash_kernel_traitsILi64ELi128ELi64ELi4ES3_EELb1ELb0ELb0ELb0ELb0ELb0ELb0ELb1EEEvNS_16Flash_fwd_paramsE --------------------------
	.section	.nv.shared._ZN5flash16flash_fwd_kernelI23Flash_fwd_kernel_traitsILi64ELi128ELi64ELi4ELb0ELb0EN7cutlass6half_tE19Flash_kernel_traitsILi64ELi128ELi64ELi4ES3_EELb1ELb0ELb0ELb0ELb0ELb0ELb0ELb1EEEvNS_16Flash_fwd_paramsE,"aw",@nobits
	.sectionflags	@""
	.align	16
	.zero		1024


//--------------------- .nv.shared._ZN5flash16flash_fwd_kernelI23Flash_fwd_kernel_traitsILi64ELi128ELi64ELi4ELb0ELb0EN7cutlass6half_tE19Flash_kernel_traitsILi64ELi128ELi64ELi4ES3_EELb0ELb0ELb0ELb0ELb0ELb0ELb1ELb0EEEvNS_16Flash_fwd_paramsE --------------------------
	.section	.nv.shared._ZN5flash16flash_fwd_kernelI23Flash_fwd_kernel_traitsILi64ELi128ELi64ELi4ELb0ELb0EN7cutlass6half_tE19Flash_kernel_traitsILi64ELi128ELi64ELi4ES3_EELb0ELb0ELb0ELb0ELb0ELb0ELb1ELb0EEEvNS_16Flash_fwd_paramsE,"aw",@nobits
	.sectionflags	@""
	.align	16
	.zero		1024


//--------------------- .nv.shared._ZN5flash16flash_fwd_kernelI23Flash_fwd_kernel_traitsILi64ELi128ELi64ELi4ELb0ELb0EN7cutlass6half_tE19Flash_kernel_traitsILi64ELi128ELi64ELi4ES3_EELb1ELb0ELb0ELb1ELb0ELb0ELb0ELb1EEEvNS_16Flash_fwd_paramsE --------------------------
	.section	.nv.shared._ZN5flash16flash_fwd_kernelI23Flash_fwd_kernel_traitsILi64ELi128ELi64ELi4ELb0ELb0EN7cutlass6half_tE19Flash_kernel_traitsILi64ELi128ELi64ELi4ES3_EELb1ELb0ELb0ELb1ELb0ELb0ELb0ELb1EEEvNS_16Flash_fwd_paramsE,"aw",@nobits
	.sectionflags	@""
	.align	16
	.zero		1024


//--------------------- .nv.shared._ZN5flash16flash_fwd_kernelI23Flash_fwd_kernel_traitsILi64ELi128ELi64ELi4ELb0ELb0EN7cutlass6half_tE19Flash_kernel_traitsILi64ELi128ELi64ELi4ES3_EELb0ELb0ELb0ELb1ELb0ELb0ELb1ELb0EEEvNS_16Flash_fwd_paramsE --------------------------
	.section	.nv.shared._ZN5flash16flash_fwd_kernelI23Flash_fwd_kernel_traitsILi64ELi128ELi64ELi4ELb0ELb0EN7cutlass6half_tE19Flash_kernel_traitsILi64ELi128ELi64ELi4ES3_EELb0ELb0ELb0ELb1ELb0ELb0ELb1ELb0EEEvNS_16Flash_fwd_paramsE,"aw",@nobits
	.sectionflags	@""
	.align	16
	.zero		1024


//--------------------- .nv.shared._ZN5flash16flash_fwd_kernelI23Flash_fwd_kernel_traitsILi64ELi128ELi64ELi4ELb0ELb0EN7cutlass6half_tE19Flash_kernel_traitsILi64ELi128ELi64ELi4ES3_EELb1ELb0ELb1ELb0ELb0ELb1ELb0ELb0EEEvNS_16Flash_fwd_paramsE --------------------------
	.section	.nv.shared._ZN5flash16flash_fwd_kernelI23Flash_fwd_kernel_traitsILi64ELi128ELi64ELi4ELb0ELb0EN7cutlass6half_tE19Flash_kernel_traitsILi64ELi128ELi64ELi4ES3_EELb1ELb0ELb1ELb0ELb0ELb1ELb0ELb0EEEvNS_16Flash_fwd_paramsE,"aw",@nobits
	.sectionflags	@""
	.align	16
	.zero		1024


//--------------------- .nv.shared._ZN5flash16flash_fwd_kernelI23Flash_fwd_kernel_traitsILi64ELi128ELi64ELi4ELb0ELb0EN7cutlass6half_tE19Flash_kernel_traitsILi64ELi128ELi64ELi4ES3_EELb0ELb0ELb1ELb0ELb0ELb1ELb1ELb0EEEvNS_16Flash_fwd_paramsE --------------------------
	.section	.nv.shared._ZN5flash16flash_fwd_kernelI23Flash_fwd_kernel_traitsILi64ELi128ELi64ELi4ELb0ELb0EN7cutlass6half_tE19Flash_kernel_traitsILi64ELi128ELi64ELi4ES3_EELb0ELb0ELb1ELb0ELb0ELb1ELb1ELb0EEEvNS_16Flash_fwd_paramsE,"aw",@nobits
	.sectionflags	@""
	.align	16
	.zero		1024


//--------------------- .nv.shared._ZN5flash16flash_fwd_kernelI23Flash_fwd_kernel_traitsILi64ELi128ELi64ELi4ELb0ELb0EN7cutlass6half_tE19Flash_kernel_traitsILi64ELi128ELi64ELi4ES3_EELb1ELb0ELb1ELb1ELb0ELb0ELb0ELb0EEEvNS_16Flash_fwd_paramsE --------------------------
	.section	.nv.shared._ZN5flash16flash_fwd_kernelI23Flash_fwd_kernel_traitsILi64ELi128ELi64ELi4ELb0ELb0EN7cutlass6half_tE19Flash_kernel_traitsILi64ELi128ELi64ELi4ES3_EELb1ELb0ELb1ELb1ELb0ELb0ELb0ELb0EEEvNS_16Flash_fwd_paramsE,"aw",@nobits
	.sectionflags	@""
	.align	16
	.zero		1024


//--------------------- .nv.shared._ZN5flash16flash_fwd_kernelI23Flash_fwd_kernel_traitsILi64ELi128ELi64ELi4ELb0ELb0EN7cutlass6half_tE19Flash_kernel_traitsILi64ELi128ELi64ELi4ES3_EELb1ELb0ELb1ELb0ELb0ELb0ELb0ELb1EEEvNS_16Flash_fwd_paramsE --------------------------
	.section	.nv.shared._ZN5flash16flash_fwd_kernelI23Flash_fwd_kernel_traitsILi64ELi128ELi64ELi4ELb0ELb0EN7cutlass6half_tE19Flash_kernel_traitsILi64ELi128ELi64ELi4ES3_EELb1ELb0ELb1ELb0ELb0ELb0ELb0ELb1EEEvNS_16Flash_fwd_paramsE,"aw",@nobits
	.sectionflags	@""
	.align	16
	.zero		1024


//--------------------- .nv.shared._ZN5flash16flash_fwd_kernelI23Flash_fwd_kernel_traitsILi64ELi128ELi64ELi4ELb0ELb0EN7cutlass6half_tE19Flash_kernel_traitsILi64ELi128ELi64ELi4ES3_EELb0ELb0ELb1ELb0ELb0ELb0ELb1ELb0EEEvNS_16Flash_fwd_paramsE --------------------------
	.section	.nv.shared._ZN5flash16flash_fwd_kernelI23Flash_fwd_kernel_traitsILi64ELi128ELi64ELi4ELb0ELb0EN7cutlass6half_tE19Flash_kernel_traitsILi64ELi128ELi64ELi4ES3_EELb0ELb0ELb1ELb0ELb0ELb0ELb1ELb0EEEvNS_16Flash_fwd_paramsE,"aw",@nobits
	.sectionflags	@""
	.align	16
	.zero		1024


//--------------------- .nv.shared._ZN5flash16flash_fwd_kernelI23Flash_fwd_kernel_traitsILi64ELi128ELi64ELi4ELb0ELb0EN7cutlass6half_tE19Flash_kernel_traitsILi64ELi128ELi64ELi4ES3_EELb1ELb0ELb1ELb1ELb0ELb0ELb0ELb1EEEvNS_16Flash_fwd_paramsE --------------------------
	.section	.nv.shared._ZN5flash16flash_fwd_kernelI23Flash_fwd_kernel_traitsILi64ELi128ELi64ELi4ELb0ELb0EN7cutlass6half_tE19Flash_kernel_traitsILi64ELi128ELi64ELi4ES3_EELb1ELb0ELb1ELb1ELb0ELb0ELb0ELb1EEEvNS_16Flash_fwd_paramsE,"aw",@nobits
	.sectionflags	@""
	.align	16
	.zero		1024


//--------------------- .nv.shared._ZN5flash16flash_fwd_kernelI23Flash_fwd_kernel_traitsILi64ELi128ELi64ELi4ELb0ELb0EN7cutlass6half_tE19Flash_kernel_traitsILi64ELi128ELi64ELi4ES3_EELb0ELb0ELb1ELb1ELb0ELb0ELb1ELb0EEEvNS_16Flash_fwd_paramsE --------------------------
	.section	.nv.shared._ZN5flash16flash_fwd_kernelI23Flash_fwd_kernel_traitsILi64ELi128ELi64ELi4ELb0ELb0EN7cutlass6half_tE19Flash_kernel_traitsILi64ELi128ELi64ELi4ES3_EELb0ELb0ELb1ELb1ELb0ELb0ELb1ELb0EEEvNS_16Flash_fwd_paramsE,"aw",@nobits
	.sectionflags	@""
	.align	16
	.zero		1024


//--------------------- .nv.constant0._ZN5flash16flash_fwd_kernelI23Flash_fwd_kernel_traitsILi64ELi128ELi128ELi4ELb0ELb0EN7cutlass6half_tE19Flash_kernel_traitsILi64ELi128ELi128ELi4ES3_EELb0ELb0ELb0ELb0ELb0ELb1ELb0ELb0EEEvNS_16Flash_fwd_paramsE --------------------------
	.section	.nv.constant0._ZN5flash16flash_fwd_kernelI23Flash_fwd_kernel_traitsILi64ELi128ELi128ELi4ELb0ELb0EN7cutlass6half_tE19Flash_kernel_traitsILi64ELi128ELi128ELi4ES3_EELb0ELb0ELb0ELb0ELb0ELb1ELb0ELb0EEEvNS_16Flash_fwd_paramsE,"a",@progbits
	.sectionflags	@""
	.align	4
.nv.constant0._ZN5flash16flash_fwd_kernelI23Flash_fwd_kernel_traitsILi64ELi128ELi128ELi4ELb0ELb0EN7cutlass6half_tE19Flash_kernel_traitsILi64ELi128ELi128ELi4ES3_EELb0ELb0ELb0ELb0ELb0ELb1ELb0ELb0EEEvNS_16Flash_fwd_paramsE:
	.zero		1360


//--------------------- .nv.constant0._ZN5flash16flash_fwd_kernelI23Flash_fwd_kernel_traitsILi64ELi128ELi128ELi4ELb0ELb0EN7cutlass6half_tE19Flash_kernel_traitsILi64ELi128ELi128ELi4ES3_EELb0ELb0ELb0ELb0ELb0ELb1ELb1ELb0EEEvNS_16Flash_fwd_paramsE --------------------------
	.section	.nv.constant0._ZN5flash16flash_fwd_kernelI23Flash_fwd_kernel_traitsILi64ELi128ELi128ELi4ELb0ELb0EN7cutlass6half_tE19Flash_kernel_traitsILi64ELi128ELi128ELi4ES3_EELb0ELb0ELb0ELb0ELb0ELb1ELb1ELb0EEEvNS_16Flash_fwd_paramsE,"a",@progbits
	.sectionflags	@""
	.align	4
.nv.constant0._ZN5flash16flash_fwd_kernelI23Flash_fwd_kernel_traitsILi64ELi128ELi128ELi4ELb0ELb0EN7cutlass6half_tE19Flash_kernel_traitsILi64ELi128ELi128ELi4ES3_EELb0ELb0ELb0ELb0ELb0ELb1ELb1ELb0EEEvNS_16Flash_fwd_paramsE:
	.zero		1360


//--------------------- .nv.constant0._ZN5flash16flash_fwd_kernelI23Flash_fwd_kernel_traitsILi64ELi128ELi128ELi4ELb0ELb0EN7cutlass6half_tE19Flash_kernel_traitsILi64ELi128ELi128ELi4ES3_EELb0ELb0ELb0ELb0ELb1ELb1ELb0ELb0EEEvNS_16Flash_fwd_paramsE --------------------------
	.section	.nv.constant0._ZN5flash16flash_fwd_kernelI23Flash_fwd_kernel_traitsILi64ELi128ELi128ELi4ELb0ELb0EN7cutlass6half_tE19Flash_kernel_traitsILi64ELi128ELi128ELi4ES3_EELb0ELb0ELb0ELb0ELb1ELb1ELb0ELb0EEEvNS_16Flash_fwd_paramsE,"a",@progbits
	.sectionflags	@""
	.align	4
.nv.constant0._ZN5flash16flash_fwd_kernelI23Flash_fwd_kernel_traitsILi64ELi128ELi128ELi4ELb0ELb0EN7cutlass6half_tE19Flash_kernel_traitsILi64ELi128ELi128ELi4ES3_EELb0ELb0ELb0ELb0ELb1ELb1ELb0ELb0EEEvNS_16Flash_fwd_paramsE:
	.zero		1360


//--------------------- .nv.constant0._ZN5flash16flash_fwd_kernelI23Flash_fwd_kernel_traitsILi64ELi128ELi128ELi4ELb0ELb0EN7cutlass6half_tE19Flash_kernel_traitsILi64ELi128ELi128ELi4ES3_EELb0ELb0ELb0ELb0ELb1ELb1ELb1ELb0EEEvNS_16Flash_fwd_paramsE --------------------------
	.section	.nv.constant0._ZN5flash16flash_fwd_kernelI23Flash_fwd_kernel_traitsILi64ELi128ELi128ELi4ELb0ELb0EN7cutlass6half_tE19Flash_kernel_traitsILi64ELi128ELi128ELi4ES3_EELb0ELb0ELb0ELb0ELb1ELb1ELb1ELb0EEEvNS_16Flash_fwd_paramsE,"a",@progbits
	.sectionflags	@""
	.align	4
.nv.constant0._ZN5flash16flash_fwd_kernelI23Flash_fwd_kernel_traitsILi64ELi128ELi128ELi4ELb0ELb0EN7cutlass6half_tE19Flash_kernel_traitsILi64ELi128ELi128ELi4ES3_EELb0ELb0ELb0ELb0ELb1ELb1ELb1ELb0EEEvNS_16Flash_fwd_paramsE:
	.zero		1360


//--------------------- .nv.constant0._ZN5flash16flash_fwd_kernelI23Flash_fwd_kernel_traitsILi64ELi128ELi128ELi4ELb0ELb0EN7cutlass6half_tE19Flash_kernel_traitsILi64ELi128ELi128ELi4ES3_EELb0ELb0ELb0ELb0ELb0ELb0ELb0ELb0EEEvNS_16Flash_fwd_paramsE --------------------------
	.section	.nv.constant0._ZN5flash16flash_fwd_kernelI23Flash_fwd_kernel_traitsILi64ELi128ELi128ELi4ELb0ELb0EN7cutlass6half_tE19Flash_kernel_traitsILi64ELi128ELi128ELi4ES3_EELb0ELb0ELb0ELb0ELb0ELb0ELb0ELb0EEEvNS_16Flash_fwd_paramsE,"a",@progbits
	.sectionflags	@""
	.align	4
.nv.constant0._ZN5flash16flash_fwd_kernelI23Flash_fwd_kernel_traitsILi64ELi128ELi128ELi4ELb0ELb0EN7cutlass6half_tE19Flash_kernel_traitsILi64ELi128ELi128ELi4ES3_EELb0ELb0ELb0ELb0ELb0ELb0ELb0ELb0EEEvNS_16Flash_fwd_paramsE:
	.zero		1360


//--------------------- .nv.constant0._ZN5flash16flash_fwd_kernelI23Flash_fwd_kernel_traitsILi64ELi128ELi128ELi4ELb0ELb0EN7cutlass6half_tE19Flash_kernel_traitsILi64ELi128ELi128ELi4ES3_EELb0ELb0ELb0ELb0ELb0ELb0ELb1ELb0EEEvNS_16Flash_fwd_paramsE --------------------------
	.section	.nv.constant0._ZN5flash16flash_fwd_kernelI23Flash_fwd_kernel_traitsILi64ELi128ELi128ELi4ELb0ELb0EN7cutlass6half_tE19Flash_kernel_traitsILi64ELi128ELi128ELi4ES3_EELb0ELb0ELb0ELb0ELb0ELb0ELb1ELb0EEEvNS_16Flash_fwd_paramsE,"a",@progbits
	.sectionflags	@""
	.align	4
.nv.constant0._ZN5flash16flash_fwd_kernelI23Flash_fwd_kernel_traitsILi64ELi128ELi128ELi4ELb0ELb0EN7cutlass6half_tE19Flash_kernel_traitsILi64ELi128ELi128ELi4ES3_EELb0ELb0ELb0ELb0ELb0ELb0ELb1ELb0EEEvNS_16Flash_fwd_paramsE:
	.zero		1360


//--------------------- .nv.constant0._ZN5flash16flash_fwd_kernelI23Flash_fwd_kernel_traitsILi64ELi128ELi128ELi4ELb0ELb0EN7cutlass6half_tE19Flash_kernel_traitsILi64ELi128ELi128ELi4ES3_EELb0ELb0ELb0ELb1ELb0ELb0ELb0ELb0EEEvNS_16Flash_fwd_paramsE --------------------------
	.section	.nv.constant0._ZN5flash16flash_fwd_kernelI23Flash_fwd_kernel_traitsILi64ELi128ELi128ELi4ELb0ELb0EN7cutlass6half_tE19Flash_kernel_traitsILi64ELi128ELi128ELi4ES3_EELb0ELb0ELb0ELb1ELb0ELb0ELb0ELb0EEEvNS_16Flash_fwd_paramsE,"a",@progbits
	.sectionflags	@""
	.align	4
.nv.constant0._ZN5flash16flash_fwd_kernelI23Flash_fwd_kernel_traitsILi64ELi128ELi128ELi4ELb0ELb0EN7cutlass6half_tE19Flash_kernel_traitsILi64ELi128ELi128ELi4ES3_EELb0ELb0ELb0ELb1ELb0ELb0ELb0ELb0EEEvNS_16Flash_fwd_paramsE:
	.zero		1360


//--------------------- .nv.constant0._ZN5flash16flash_fwd_kernelI23Flash_fwd_kernel_traitsILi64ELi128ELi128ELi4ELb0ELb0EN7cutlass6half_tE19Flash_kernel_traitsILi64ELi128ELi128ELi4ES3_EELb0ELb0ELb0ELb1ELb0ELb0ELb1ELb0EEEvNS_16Flash_fwd_paramsE --------------------------
	.section	.nv.constant0._ZN5flash16flash_fwd_kernelI23Flash_fwd_kernel_traitsILi64ELi128ELi128ELi4ELb0ELb0EN7cutlass6half_tE19Flash_kernel_traitsILi64ELi128ELi128ELi4ES3_EELb0ELb0ELb0ELb1ELb0ELb0ELb1ELb0EEEvNS_16Flash_fwd_paramsE,"a",@progbits
	.sectionflags	@""
	.align	4
.nv.constant0._ZN5flash16flash_fwd_kernelI23Flash_fwd_kernel_traitsILi64ELi128ELi128ELi4ELb0ELb0EN7cutlass6half_tE19Flash_kernel_traitsILi64ELi128ELi128ELi4ES3_EELb0ELb0ELb0ELb1ELb0ELb0ELb1ELb0EEEvNS_16Flash_fwd_paramsE:
	.zero		1360


//--------------------- .nv.constant0._ZN5flash16flash_fwd_kernelI23Flash_fwd_kernel_traitsILi64ELi128ELi128ELi4ELb0ELb0EN7cutlass6half_tE19Flash_kernel_traitsILi64ELi128ELi128ELi4ES3_EELb0ELb0ELb1ELb0ELb0ELb1ELb0ELb0EEEvNS_16Flash_fwd_paramsE --------------------------
	.section	.nv.constant0._ZN5flash16flash_fwd_kernelI23Flash_fwd_kernel_traitsILi64ELi128ELi128ELi4ELb0ELb0EN7cutlass6half_tE19Flash_kernel_traitsILi64ELi128ELi128ELi4ES3_EELb0ELb0ELb1ELb0ELb0ELb1ELb0ELb0EEEvNS_16Flash_fwd_paramsE,"a",@progbits
	.sectionflags	@""
	.align	4
.nv.constant0._ZN5flash16flash_fwd_kernelI23Flash_fwd_kernel_traitsILi64ELi128ELi128ELi4ELb0ELb0EN7cutlass6half_tE19Flash_kernel_traitsILi64ELi128ELi128ELi4ES3_EELb0ELb0ELb1ELb0ELb0ELb1ELb0ELb0EEEvNS_16Flash_fwd_paramsE:
	.zero		1360


//--------------------- .nv.constant0._ZN5flash16flash_fwd_kernelI23Flash_fwd_kernel_traitsILi64ELi128ELi128ELi4ELb0ELb0EN7cutlass6half_tE19Flash_kernel_traitsILi64ELi128ELi128ELi4ES3_EELb0ELb0ELb1ELb0ELb0ELb1ELb1ELb0EEEvNS_16Flash_fwd_paramsE --------------------------
	.section	.nv.constant0._ZN5flash16flash_fwd_kernelI23Flash_fwd_kernel_traitsILi64ELi128ELi128ELi4ELb0ELb0EN7cutlass6half_tE19Flash_kernel_traitsILi64ELi128ELi128ELi4ES3_EELb0ELb0ELb1ELb0ELb0ELb1ELb1ELb0EEEvNS_16Flash_fwd_paramsE,"a",@progbits
	.sectionflags	@""
	.align	4
.nv.constant0._ZN5flash16flash_fwd_kernelI23Flash_fwd_kernel_traitsILi64ELi128ELi128ELi4ELb0ELb0EN7cutlass6half_tE19Flash_kernel_traitsILi64ELi128ELi128ELi4ES3_EELb0ELb0ELb1ELb0ELb0ELb1ELb1ELb0EEEvNS_16Flash_fwd_paramsE:
	.zero		1360


//--------------------- .nv.constant0._ZN5flash16flash_fwd_kernelI23Flash_fwd_kernel_traitsILi64ELi128ELi128ELi4ELb0ELb0EN7cutlass6half_tE19Flash_kernel_traitsILi64ELi128ELi128ELi4ES3_EELb0ELb0ELb1ELb0ELb0ELb0ELb0ELb0EEEvNS_16Flash_fwd_paramsE --------------------------
	.section	.nv.constant0._ZN5flash16flash_fwd_kernelI23Flash_fwd_kernel_traitsILi64ELi128ELi128ELi4ELb0ELb0EN7cutlass6half_tE19Flash_kernel_traitsILi64ELi128ELi128ELi4ES3_EELb0ELb0ELb1ELb0ELb0ELb0ELb0ELb0EEEvNS_16Flash_fwd_paramsE,"a",@progbits
	.sectionflags	@""
	.align	4
.nv.constant0._ZN5flash16flash_fwd_kernelI23Flash_fwd_kernel_traitsILi64ELi128ELi128ELi4ELb0ELb0EN7cutlass6half_tE19Flash_kernel_traitsILi64ELi128ELi128ELi4ES3_EELb0ELb0ELb1ELb0ELb0ELb0ELb0ELb0EEEvNS_16Flash_fwd_paramsE:
	.zero		1360


//--------------------- .nv.constant0._ZN5flash16flash_fwd_kernelI23Flash_fwd_kernel_traitsILi64ELi128ELi128ELi4ELb0ELb0EN7cutlass6half_tE19Flash_kernel_traitsILi64ELi128ELi128ELi4ES3_EELb0ELb0ELb1ELb0ELb0ELb0ELb1ELb0EEEvNS_16Flash_fwd_paramsE --------------------------
	.section	.nv.constant0._ZN5flash16flash_fwd_kernelI23Flash_fwd_kernel_traitsILi64ELi128ELi128ELi4ELb0ELb0EN7cutlass6half_tE19Flash_kernel_traitsILi64ELi128ELi128ELi4ES3_EELb0ELb0ELb1ELb0ELb0ELb0ELb1ELb0EEEvNS_16Flash_fwd_paramsE,"a",@progbits
	.sectionflags	@""
	.align	4
.nv.constant0._ZN5flash16flash_fwd_kernelI23Flash_fwd_kernel_traitsILi64ELi128ELi128ELi4ELb0ELb0EN7cutlass6half_tE19Flash_kernel_traitsILi64ELi128ELi128ELi4ES3_EELb0ELb0ELb1ELb0ELb0ELb0ELb1ELb0EEEvNS_16Flash_fwd_paramsE:
	.zero		1360


//--------------------- .nv.constant0._ZN5flash16flash_fwd_kernelI23Flash_fwd_kernel_traitsILi64ELi128ELi128ELi4ELb0ELb0EN7cutlass6half_tE19Flash_kernel_traitsILi64ELi128ELi128ELi4ES3_EELb0ELb0ELb1ELb1ELb0ELb0ELb0ELb0EEEvNS_16Flash_fwd_paramsE --------------------------
	.section	.nv.constant0._ZN5flash16flash_fwd_kernelI23Flash_fwd_kernel_traitsILi64ELi128ELi128ELi4ELb0ELb0EN7cutlass6half_tE19Flash_kernel_traitsILi64ELi128ELi128ELi4ES3_EELb0ELb0ELb1ELb1ELb0ELb0ELb0ELb0EEEvNS_16Flash_fwd_paramsE,"a",@progbits
	.sectionflags	@""
	.align	4
.nv.constant0._ZN5flash16flash_fwd_kernelI23Flash_fwd_kernel_traitsILi64ELi128ELi128ELi4ELb0ELb0EN7cutlass6half_tE19Flash_kernel_traitsILi64ELi128ELi128ELi4ES3_EELb0ELb0ELb1ELb1ELb0ELb0ELb0ELb0EEEvNS_16Flash_fwd_paramsE:
	.zero		1360


//--------------------- .nv.constant0._ZN5flash16flash_fwd_kernelI23Flash_fwd_kernel_traitsILi64ELi128ELi128ELi4ELb0ELb0EN7cutlass6half_tE19Flash_kernel_traitsILi64ELi128ELi128ELi4ES3_EELb0ELb0ELb1ELb1ELb0ELb0ELb1ELb0EEEvNS_16Flash_fwd_paramsE --------------------------
	.section	.nv.constant0._ZN5flash16flash_fwd_kernelI23Flash_fwd_kernel_traitsILi64ELi128ELi128ELi4ELb0ELb0EN7cutlass6half_tE19Flash_kernel_traitsILi64ELi128ELi128ELi4ES3_EELb0ELb0ELb1ELb1ELb0ELb0ELb1ELb0EEEvNS_16Flash_fwd_paramsE,"a",@progbits
	.sectionflags	@""
	.align	4
.nv.constant0._ZN5flash16flash_fwd_kernelI23Flash_fwd_kernel_traitsILi64ELi128ELi128ELi4ELb0ELb0EN7cutlass6half_tE19Flash_kernel_traitsILi64ELi128ELi128ELi4ES3_EELb0ELb0ELb1ELb1ELb0ELb0ELb1ELb0EEEvNS_16Flash_fwd_paramsE:
	.zero		1360


//--------------------- .nv.constant0._ZN5flash16flash_fwd_kernelI23Flash_fwd_kernel_traitsILi64ELi128ELi64ELi4ELb0ELb0EN7cutlass6half_tE19Flash_kernel_traitsILi64ELi128ELi64ELi4ES3_EELb1ELb0ELb0ELb0ELb0ELb1ELb0ELb0EEEvNS_16Flash_fwd_paramsE --------------------------
	.section	.nv.constant0._ZN5flash16flash_fwd_kernelI23Flash_fwd_kernel_traitsILi64ELi128ELi64ELi4ELb0ELb0EN7cutlass6half_tE19Flash_kernel_traitsILi64ELi128ELi64ELi4ES3_EELb1ELb0ELb0ELb0ELb0ELb1ELb0ELb0EEEvNS_16Flash_fwd_paramsE,"a",@progbits
	.sectionflags	@""
	.align	4
.nv.constant0._ZN5flash16flash_fwd_kernelI23Flash_fwd_kernel_traitsILi64ELi128ELi64ELi4ELb0ELb0EN7cutlass6half_tE19Flash_kernel_traitsILi64ELi128ELi64ELi4ES3_EELb1ELb0ELb0ELb0ELb0ELb1ELb0ELb0EEEvNS_16Flash_fwd_paramsE:
	.zero		1360


//--------------------- .nv.constant0._ZN5flash16flash_fwd_kernelI23Flash_fwd_kernel_traitsILi64ELi128ELi64ELi4ELb0ELb0EN7cutlass6half_tE19Flash_kernel_traitsILi64ELi128ELi64ELi4ES3_EELb0ELb0ELb0ELb0ELb0ELb1ELb1ELb0EEEvNS_16Flash_fwd_paramsE --------------------------
	.section	.nv.constant0._ZN5flash16flash_fwd_kernelI23Flash_fwd_kernel_traitsILi64ELi128ELi64ELi4ELb0ELb0EN7cutlass6half_tE19Flash_kernel_traitsILi64ELi128ELi64ELi4ES3_EELb0ELb0ELb0ELb0ELb0ELb1ELb1ELb0EEEvNS_16Flash_fwd_paramsE,"a",@progbits
	.sectionflags	@""
	.align	4
.nv.constant0._ZN5flash16flash_fwd_kernelI23Flash_fwd_kernel_traitsILi64ELi128ELi64ELi4ELb0ELb0EN7cutlass6half_tE19Flash_kernel_traitsILi64ELi128ELi64ELi4ES3_EELb0ELb0ELb0ELb0ELb0ELb1ELb1ELb0EEEvNS_16Flash_fwd_paramsE:
	.zero		1360


//--------------------- .nv.constant0._ZN5flash16flash_fwd_kernelI23Flash_fwd_kernel_traitsILi64ELi128ELi64ELi4ELb0ELb0EN7cutlass6half_tE19Flash_kernel_traitsILi64ELi128ELi64ELi4ES3_EELb1ELb0ELb0ELb0ELb0ELb0ELb0ELb0EEEvNS_16Flash_fwd_paramsE --------------------------
	.section	.nv.constant0._ZN5flash16flash_fwd_kernelI23Flash_fwd_kernel_traitsILi64ELi128ELi64ELi4ELb0ELb0EN7cutlass6half_tE19Flash_kernel_traitsILi64ELi128ELi64ELi4ES3_EELb1ELb0ELb0ELb0ELb0ELb0ELb0ELb0EEEvNS_16Flash_fwd_paramsE,"a",@progbits
	.sectionflags	@""
	.align	4
.nv.constant0._ZN5flash16flash_fwd_kernelI23Flash_fwd_kernel_traitsILi64ELi128ELi64ELi4ELb0ELb0EN7cutlass6half_tE19Flash_kernel_traitsILi64ELi128ELi64ELi4ES3_EELb1ELb0ELb0ELb0ELb0ELb0ELb0ELb0EEEvNS_16Flash_fwd_paramsE:
	.zero		1360


//--------------------- .nv.constant0._ZN5flash16flash_fwd_kernelI23Flash_fwd_kernel_traitsILi64ELi128ELi64ELi4ELb0ELb0EN7cutlass6half_tE19Flash_kernel_traitsILi64ELi128ELi64ELi4ES3_EELb1ELb0ELb1ELb0ELb0ELb0ELb0ELb0EEEvNS_16Flash_fwd_paramsE --------------------------
	.section	.nv.constant0._ZN5flash16flash_fwd_kernelI23Flash_fwd_kernel_traitsILi64ELi128ELi64ELi4ELb0ELb0EN7cutlass6half_tE19Flash_kernel_traitsILi64ELi128ELi64ELi4ES3_EELb1ELb0ELb1ELb0ELb0ELb0ELb0ELb0EEEvNS_16Flash_fwd_paramsE,"a",@progbits
	.sectionflags	@""
	.align	4
.nv.constant0._ZN5flash16flash_fwd_kernelI23Flash_fwd_kernel_traitsILi64ELi128ELi64ELi4ELb0ELb0EN7cutlass6half_tE19Flash_kernel_traitsILi64ELi128ELi64ELi4ES3_EELb1ELb0ELb1ELb0ELb0ELb0ELb0ELb0EEEvNS_16Flash_fwd_paramsE:
	.zero		1360


//--------------------- .nv.constant0._ZN5flash16flash_fwd_kernelI23Flash_fwd_kernel_traitsILi64ELi128ELi64ELi4ELb0ELb0EN7cutlass6half_tE19Flash_kernel_traitsILi64ELi128ELi64ELi4ES3_EELb1ELb0ELb0ELb0ELb1ELb1ELb0ELb0EEEvNS_16Flash_fwd_paramsE --------------------------
	.section	.nv.constant0._ZN5flash16flash_fwd_kernelI23Flash_fwd_kernel_traitsILi64ELi128ELi64ELi4ELb0ELb0EN7cutlass6half_tE19Flash_kernel_traitsILi64ELi128ELi64ELi4ES3_EELb1ELb0ELb0ELb0ELb1ELb1ELb0ELb0EEEvNS_16Flash_fwd_paramsE,"a",@progbits
	.sectionflags	@""
	.align	4
.nv.constant0._ZN5flash16flash_fwd_kernelI23Flash_fwd_kernel_traitsILi64ELi128ELi64ELi4ELb0ELb0EN7cutlass6half_tE19Flash_kernel_traitsILi64ELi128ELi64ELi4ES3_EELb1ELb0ELb0ELb0ELb1ELb1ELb0ELb0EEEvNS_16Flash_fwd_paramsE:
	.zero		1360


//--------------------- .nv.constant0._ZN5flash16flash_fwd_kernelI23Flash_fwd_kernel_traitsILi64ELi128ELi64ELi4ELb0ELb0EN7cutlass6half_tE19Flash_kernel_traitsILi64ELi128ELi64ELi4ES3_EELb0ELb0ELb0ELb0ELb1ELb1ELb1ELb0EEEvNS_16Flash_fwd_paramsE --------------------------
	.section	.nv.constant0._ZN5flash16flash_fwd_kernelI23Flash_fwd_kernel_traitsILi64ELi128ELi64ELi4ELb0ELb0EN7cutlass6half_tE19Flash_kernel_traitsILi64ELi128ELi64ELi4ES3_EELb0ELb0ELb0ELb0ELb1ELb1ELb1ELb0EEEvNS_16Flash_fwd_paramsE,"a",@progbits
	.sectionflags	@""
	.align	4
.nv.constant0._ZN5flash16flash_fwd_kernelI23Flash_fwd_kernel_traitsILi64ELi128ELi64ELi4ELb0ELb0EN7cutlass6half_tE19Flash_kernel_traitsILi64ELi128ELi64ELi4ES3_EELb0ELb0ELb0ELb0ELb1ELb1ELb1ELb0EEEvNS_16Flash_fwd_paramsE:
	.zero		1360


//--------------------- .nv.constant0._ZN5flash16flash_fwd_kernelI23Flash_fwd_kernel_traitsILi64ELi128ELi64ELi4ELb0ELb0EN7cutlass6half_tE19Flash_kernel_traitsILi64ELi128ELi64ELi4ES3_EELb1ELb0ELb0ELb1ELb0ELb0ELb0ELb0EEEvNS_16Flash_fwd_paramsE --------------------------
	.section	.nv.constant0._ZN5flash16flash_fwd_kernelI23Flash_fwd_kernel_traitsILi64ELi128ELi64ELi4ELb0ELb0EN7cutlass6half_tE19Flash_kernel_traitsILi64ELi128ELi64ELi4ES3_EELb1ELb0ELb0ELb1ELb0ELb0ELb0ELb0EEEvNS_16Flash_fwd_paramsE,"a",@progbits
	.sectionflags	@""
	.align	4
.nv.constant0._ZN5flash16flash_fwd_kernelI23Flash_fwd_kernel_traitsILi64ELi128ELi64ELi4ELb0ELb0EN7cutlass6half_tE19Flash_kernel_traitsILi64ELi128ELi64ELi4ES3_EELb1ELb0ELb0ELb1ELb0ELb0ELb0ELb0EEEvNS_16Flash_fwd_paramsE:
	.zero		1360


//--------------------- .nv.constant0._ZN5flash16flash_fwd_kernelI23Flash_fwd_kernel_traitsILi64ELi128ELi64ELi4ELb0ELb0EN7cutlass6half_tE19Flash_kernel_traitsILi64ELi128ELi64ELi4ES3_EELb1ELb0ELb0ELb0ELb0ELb0ELb0ELb1EEEvNS_16Flash_fwd_paramsE --------------------------
	.section	.nv.constant0._ZN5flash16flash_fwd_kernelI23Flash_fwd_kernel_traitsILi64ELi128ELi64ELi4ELb0ELb0EN7cutlass6half_tE19Flash_kernel_traitsILi64ELi128ELi64ELi4ES3_EELb1ELb0ELb0ELb0ELb0ELb0ELb0ELb1EEEvNS_16Flash_fwd_paramsE,"a",@progbits
	.sectionflags	@""
	.align	4
.nv.constant0._ZN5flash16flash_fwd_kernelI23Flash_fwd_kernel_traitsILi64ELi128ELi64ELi4ELb0ELb0EN7cutlass6half_tE19Flash_kernel_traitsILi64ELi128ELi64ELi4ES3_EELb1ELb0ELb0ELb0ELb0ELb0ELb0ELb1EEEvNS_16Flash_fwd_paramsE:
	.zero		1360


//--------------------- .nv.constant0._ZN5flash16flash_fwd_kernelI23Flash_fwd_kernel_traitsILi64ELi128ELi64ELi4ELb0ELb0EN7cutlass6half_tE19Flash_kernel_traitsILi64ELi128ELi64ELi4ES3_EELb0ELb0ELb0ELb0ELb0ELb0ELb1ELb0EEEvNS_16Flash_fwd_paramsE --------------------------
	.section	.nv.constant0._ZN5flash16flash_fwd_kernelI23Flash_fwd_kernel_traitsILi64ELi128ELi64ELi4ELb0ELb0EN7cutlass6half_tE19Flash_kernel_traitsILi64ELi128ELi64ELi4ES3_EELb0ELb0ELb0ELb0ELb0ELb0ELb1ELb0EEEvNS_16Flash_fwd_paramsE,"a",@progbits
	.sectionflags	@""
	.align	4
.nv.constant0._ZN5flash16flash_fwd_kernelI23Flash_fwd_kernel_traitsILi64ELi128ELi64ELi4ELb0ELb0EN7cutlass6half_tE19Flash_kernel_traitsILi64ELi128ELi64ELi4ES3_EELb0ELb0ELb0ELb0ELb0ELb0ELb1ELb0EEEvNS_16Flash_fwd_paramsE:
	.zero		1360


//--------------------- .nv.constant0._ZN5flash16flash_fwd_kernelI23Flash_fwd_kernel_traitsILi64ELi128ELi64ELi4ELb0ELb0EN7cutlass6half_tE19Flash_kernel_traitsILi64ELi128ELi64ELi4ES3_EELb1ELb0ELb0ELb1ELb0ELb0ELb0ELb1EEEvNS_16Flash_fwd_paramsE --------------------------
	.section	.nv.constant0._ZN5flash16flash_fwd_kernelI23Flash_fwd_kernel_traitsILi64ELi128ELi64ELi4ELb0ELb0EN7cutlass6half_tE19Flash_kernel_traitsILi64ELi128ELi64ELi4ES3_EELb1ELb0ELb0ELb1ELb0ELb0ELb0ELb1EEEvNS_16Flash_fwd_paramsE,"a",@progbits
	.sectionflags	@""
	.align	4
.nv.constant0._ZN5flash16flash_fwd_kernelI23Flash_fwd_kernel_traitsILi64ELi128ELi64ELi4ELb0ELb0EN7cutlass6half_tE19Flash_kernel_traitsILi64ELi128ELi64ELi4ES3_EELb1ELb0ELb0ELb1ELb0ELb0ELb0ELb1EEEvNS_16Flash_fwd_paramsE:
	.zero		1360


//--------------------- .nv.constant0._ZN5flash16flash_fwd_kernelI23Flash_fwd_kernel_traitsILi64ELi128ELi64ELi4ELb0ELb0EN7cutlass6half_tE19Flash_kernel_traitsILi64ELi128ELi64ELi4ES3_EELb0ELb0ELb0ELb1ELb0ELb0ELb1ELb0EEEvNS_16Flash_fwd_paramsE --------------------------
	.section	.nv.constant0._ZN5flash16flash_fwd_kernelI23Flash_fwd_kernel_traitsILi64ELi128ELi64ELi4ELb0ELb0EN7cutlass6half_tE19Flash_kernel_traitsILi64ELi128ELi64ELi4ES3_EELb0ELb0ELb0ELb1ELb0ELb0ELb1ELb0EEEvNS_16Flash_fwd_paramsE,"a",@progbits
	.sectionflags	@""
	.align	4
.nv.constant0._ZN5flash16flash_fwd_kernelI23Flash_fwd_kernel_traitsILi64ELi128ELi64ELi4ELb0ELb0EN7cutlass6half_tE19Flash_kernel_traitsILi64ELi128ELi64ELi4ES3_EELb0ELb0ELb0ELb1ELb0ELb0ELb1ELb0EEEvNS_16Flash_fwd_paramsE:
	.zero		1360


//--------------------- .nv.constant0._ZN5flash16flash_fwd_kernelI23Flash_fwd_kernel_traitsILi64ELi128ELi64ELi4ELb0ELb0EN7cutlass6half_tE19Flash_kernel_traitsILi64ELi128ELi64ELi4ES3_EELb1ELb0ELb1ELb0ELb0ELb1ELb0ELb0EEEvNS_16Flash_fwd_paramsE --------------------------
	.section	.nv.constant0._ZN5flash16flash_fwd_kernelI23Flash_fwd_kernel_traitsILi64ELi128ELi64ELi4ELb0ELb0EN7cutlass6half_tE19Flash_kernel_traitsILi64ELi128ELi64ELi4ES3_EELb1ELb0ELb1ELb0ELb0ELb1ELb0ELb0EEEvNS_16Flash_fwd_paramsE,"a",@progbits
	.sectionflags	@""
	.align	4
.nv.constant0._ZN5flash16flash_fwd_kernelI23Flash_fwd_kernel_traitsILi64ELi128ELi64ELi4ELb0ELb0EN7cutlass6half_tE19Flash_kernel_traitsILi64ELi128ELi64ELi4ES3_EELb1ELb0ELb1ELb0ELb0ELb1ELb0ELb0EEEvNS_16Flash_fwd_paramsE:
	.zero		1360


//--------------------- .nv.constant0._ZN5flash16flash_fwd_kernelI23Flash_fwd_kernel_traitsILi64ELi128ELi64ELi4ELb0ELb0EN7cutlass6half_tE19Flash_kernel_traitsILi64ELi128ELi64ELi4ES3_EELb0ELb0ELb1ELb0ELb0ELb1ELb1ELb0EEEvNS_16Flash_fwd_paramsE --------------------------
	.section	.nv.constant0._ZN5flash16flash_fwd_kernelI23Flash_fwd_kernel_traitsILi64ELi128ELi64ELi4ELb0ELb0EN7cutlass6half_tE19Flash_kernel_traitsILi64ELi128ELi64ELi4ES3_EELb0ELb0ELb1ELb0ELb0ELb1ELb1ELb0EEEvNS_16Flash_fwd_paramsE,"a",@progbits
	.sectionflags	@""
	.align	4
.nv.constant0._ZN5flash16flash_fwd_kernelI23Flash_fwd_kernel_traitsILi64ELi128ELi64ELi4ELb0ELb0EN7cutlass6half_tE19Flash_kernel_traitsILi64ELi128ELi64ELi4ES3_EELb0ELb0ELb1ELb0ELb0ELb1ELb1ELb0EEEvNS_16Flash_fwd_paramsE:
	.zero		1360


//--------------------- .nv.constant0._ZN5flash16flash_fwd_kernelI23Flash_fwd_kernel_traitsILi64ELi128ELi64ELi4ELb0ELb0EN7cutlass6half_tE19Flash_kernel_traitsILi64ELi128ELi64ELi4ES3_EELb1ELb0ELb1ELb1ELb0ELb0ELb0ELb0EEEvNS_16Flash_fwd_paramsE --------------------------
	.section	.nv.constant0._ZN5flash16flash_fwd_kernelI23Flash_fwd_kernel_traitsILi64ELi128ELi64ELi4ELb0ELb0EN7cutlass6half_tE19Flash_kernel_traitsILi64ELi128ELi64ELi4ES3_EELb1ELb0ELb1ELb1ELb0ELb0ELb0ELb0EEEvNS_16Flash_fwd_paramsE,"a",@progbits
	.sectionflags	@""
	.align	4
.nv.constant0._ZN5flash16flash_fwd_kernelI23Flash_fwd_kernel_traitsILi64ELi128ELi64ELi4ELb0ELb0EN7cutlass6half_tE19Flash_kernel_traitsILi64ELi128ELi64ELi4ES3_EELb1ELb0ELb1ELb1ELb0ELb0ELb0ELb0EEEvNS_16Flash_fwd_paramsE:
	.zero		1360


//--------------------- .nv.constant0._ZN5flash16flash_fwd_kernelI23Flash_fwd_kernel_traitsILi64ELi128ELi64ELi4ELb0ELb0EN7cutlass6half_tE19Flash_kernel_traitsILi64ELi128ELi64ELi4ES3_EELb1ELb0ELb1ELb0ELb0ELb0ELb0ELb1EEEvNS_16Flash_fwd_paramsE --------------------------
	.section	.nv.constant0._ZN5flash16flash_fwd_kernelI23Flash_fwd_kernel_traitsILi64ELi128ELi64ELi4ELb0ELb0EN7cutlass6half_tE19Flash_kernel_traitsILi64ELi128ELi64ELi4ES3_EELb1ELb0ELb1ELb0ELb0ELb0ELb0ELb1EEEvNS_16Flash_fwd_paramsE,"a",@progbits
	.sectionflags	@""
	.align	4
.nv.constant0._ZN5flash16flash_fwd_kernelI23Flash_fwd_kernel_traitsILi64ELi128ELi64ELi4ELb0ELb0EN7cutlass6half_tE19Flash_kernel_traitsILi64ELi128ELi64ELi4ES3_EELb1ELb0ELb1ELb0ELb0ELb0ELb0ELb1EEEvNS_16Flash_fwd_paramsE:
	.zero		1360


//--------------------- .nv.constant0._ZN5flash16flash_fwd_kernelI23Flash_fwd_kernel_traitsILi64ELi128ELi64ELi4ELb0ELb0EN7cutlass6half_tE19Flash_kernel_traitsILi64ELi128ELi64ELi4ES3_EELb0ELb0ELb1ELb0ELb0ELb0ELb1ELb0EEEvNS_16Flash_fwd_paramsE --------------------------
	.section	.nv.constant0._ZN5flash16flash_fwd_kernelI23Flash_fwd_kernel_traitsILi64ELi128ELi64ELi4ELb0ELb0EN7cutlass6half_tE19Flash_kernel_traitsILi64ELi128ELi64ELi4ES3_EELb0ELb0ELb1ELb0ELb0ELb0ELb1ELb0EEEvNS_16Flash_fwd_paramsE,"a",@progbits
	.sectionflags	@""
	.align	4
.nv.constant0._ZN5flash16flash_fwd_kernelI23Flash_fwd_kernel_traitsILi64ELi128ELi64ELi4ELb0ELb0EN7cutlass6half_tE19Flash_kernel_traitsILi64ELi128ELi64ELi4ES3_EELb0ELb0ELb1ELb0ELb0ELb0ELb1ELb0EEEvNS_16Flash_fwd_paramsE:
	.zero		1360


//--------------------- .nv.constant0._ZN5flash16flash_fwd_kernelI23Flash_fwd_kernel_traitsILi64ELi128ELi64ELi4ELb0ELb0EN7cutlass6half_tE19Flash_kernel_traitsILi64ELi128ELi64ELi4ES3_EELb1ELb0ELb1ELb1ELb0ELb0ELb0ELb1EEEvNS_16Flash_fwd_paramsE --------------------------
	.section	.nv.constant0._ZN5flash16flash_fwd_kernelI23Flash_fwd_kernel_traitsILi64ELi128ELi64ELi4ELb0ELb0EN7cutlass6half_tE19Flash_kernel_traitsILi64ELi128ELi64ELi4ES3_EELb1ELb0ELb1ELb1ELb0ELb0ELb0ELb1EEEvNS_16Flash_fwd_paramsE,"a",@progbits
	.sectionflags	@""
	.align	4
.nv.constant0._ZN5flash16flash_fwd_kernelI23Flash_fwd_kernel_traitsILi64ELi128ELi64ELi4ELb0ELb0EN7cutlass6half_tE19Flash_kernel_traitsILi64ELi128ELi64ELi4ES3_EELb1ELb0ELb1ELb1ELb0ELb0ELb0ELb1EEEvNS_16Flash_fwd_paramsE:
	.zero		1360


//--------------------- .nv.constant0._ZN5flash16flash_fwd_kernelI23Flash_fwd_kernel_traitsILi64ELi128ELi64ELi4ELb0ELb0EN7cutlass6half_tE19Flash_kernel_traitsILi64ELi128ELi64ELi4ES3_EELb0ELb0ELb1ELb1ELb0ELb0ELb1ELb0EEEvNS_16Flash_fwd_paramsE --------------------------
	.section	.nv.constant0._ZN5flash16flash_fwd_kernelI23Flash_fwd_kernel_traitsILi64ELi128ELi64ELi4ELb0ELb0EN7cutlass6half_tE19Flash_kernel_traitsILi64ELi128ELi64ELi4ES3_EELb0ELb0ELb1ELb1ELb0ELb0ELb1ELb0EEEvNS_16Flash_fwd_paramsE,"a",@progbits
	.sectionflags	@""
	.align	4
.nv.constant0._ZN5flash16flash_fwd_kernelI23Flash_fwd_kernel_traitsILi64ELi128ELi64ELi4ELb0ELb0EN7cutlass6half_tE19Flash_kernel_traitsILi64ELi128ELi64ELi4ES3_EELb0ELb0ELb1ELb1ELb0ELb0ELb1ELb0EEEvNS_16Flash_fwd_paramsE:
	.zero		1360


//--------------------- SYMBOLS --------------------------

	.type		.nv.reservedSmem.offset0,@object
	.size		.nv.reservedSmem.offset0,0x4
	.type		.nv.reservedSmem.cap,@object
	.size		.nv.reservedSmem.cap,0x4
